	.target	sm_80

	.elftype	@"ET_EXEC"


//--------------------- .note.nv.tkinfo           --------------------------
	.section	.note.nv.tkinfo,"",@"SHT_NOTE"
	.sectionflags	@"SHF_NOTE_NV_TKINFO"
	.tkinfo
        /*0018*/ 	.word	0x00000002
        /*0030*/ 	.string	""
        /*0030*/ 	.string	"ptxas"
        /*0030*/ 	.string	"Cuda compilation tools, release 13.0, V13.0.88"
        /*0030*/ 	.string	"Build cuda_13.0.r13.0/compiler.36424714_0"
        /*0030*/ 	.string	"-arch sm_80 -m 64 "



//--------------------- .note.nv.cuinfo           --------------------------
	.section	.note.nv.cuinfo,"",@"SHT_NOTE"
	.sectionflags	@"SHF_NOTE_NV_CUINFO"
        /*0018*/ 	.short	0x0002
        /*001a*/ 	.short	0x0050
        /*001c*/ 	.short	0x0082
	.zero		2


//--------------------- .nv.info                  --------------------------
	.section	.nv.info,"",@"SHT_CUDA_INFO"
	.align	4


	//----- nvinfo : EIATTR_REGCOUNT
	.align		4
        /*0000*/ 	.byte	0x04, 0x2f
        /*0002*/ 	.short	(.L_10 - .L_9)
	.align		4
.L_9:
        /*0004*/ 	.word	index@(_ZN10layer_norm13ln_fwd_kernelINS_13Kernel_traitsIfffffjLj2048ELj1ELj4ELj1ELj16ENS_18Kernel_traits_baseILj2048EfffffjLj128EEEEELb1ELb1ELb1ELb1EEEvNS_9FwdParamsE)
        /*0008*/ 	.word	0x000000ff


	//----- nvinfo : EIATTR_FRAME_SIZE
	.align		4
.L_10:
        /*000c*/ 	.byte	0x04, 0x11
        /*000e*/ 	.short	(.L_12 - .L_11)
	.align		4
.L_11:
        /*0010*/ 	.word	index@($__internal_159_$__cuda_sm70_shflsync_bfly_p)
        /*0014*/ 	.word	0x00000000


	//----- nvinfo : EIATTR_FRAME_SIZE
	.align		4
.L_12:
        /*0018*/ 	.byte	0x04, 0x11
        /*001a*/ 	.short	(.L_14 - .L_13)
	.align		4
.L_13:
        /*001c*/ 	.word	index@(_ZN10layer_norm13ln_fwd_kernelINS_13Kernel_traitsIfffffjLj2048ELj1ELj4ELj1ELj16ENS_18Kernel_traits_baseILj2048EfffffjLj128EEEEELb1ELb1ELb1ELb1EEEvNS_9FwdParamsE)
        /*0020*/ 	.word	0x00000090


	//----- nvinfo : EIATTR_REGCOUNT
	.align		4
.L_14:
        /*0024*/ 	.byte	0x04, 0x2f
        /*0026*/ 	.short	(.L_16 - .L_15)
	.align		4
.L_15:
        /*0028*/ 	.word	index@(_ZN10layer_norm13ln_fwd_kernelINS_13Kernel_traitsIfffffjLj2048ELj1ELj4ELj1ELj16ENS_18Kernel_traits_baseILj2048EfffffjLj128EEEEELb1ELb1ELb1ELb0EEEvNS_9FwdParamsE)
        /*002c*/ 	.word	0x000000ff


	//----- nvinfo : EIATTR_FRAME_SIZE
	.align		4
.L_16:
        /*0030*/ 	.byte	0x04, 0x11
        /*0032*/ 	.short	(.L_18 - .L_17)
	.align		4
.L_17:
        /*0034*/ 	.word	index@($__internal_158_$__cuda_sm70_shflsync_bfly_p)
        /*0038*/ 	.word	0x00000000


	//----- nvinfo : EIATTR_FRAME_SIZE
	.align		4
.L_18:
        /*003c*/ 	.byte	0x04, 0x11
        /*003e*/ 	.short	(.L_20 - .L_19)
	.align		4
.L_19:
        /*0040*/ 	.word	index@(_ZN10layer_norm13ln_fwd_kernelINS_13Kernel_traitsIfffffjLj2048ELj1ELj4ELj1ELj16ENS_18Kernel_traits_baseILj2048EfffffjLj128EEEEELb1ELb1ELb1ELb0EEEvNS_9FwdParamsE)
        /*0044*/ 	.word	0x000000a0


	//----- nvinfo : EIATTR_REGCOUNT
	.align		4
.L_20:
        /*0048*/ 	.byte	0x04, 0x2f
        /*004a*/ 	.short	(.L_22 - .L_21)
	.align		4
.L_21:
        /*004c*/ 	.word	index@(_ZN10layer_norm13ln_fwd_kernelINS_13Kernel_traitsIfffffjLj2048ELj1ELj4ELj1ELj16ENS_18Kernel_traits_baseILj2048EfffffjLj128EEEEELb1ELb1ELb0ELb1EEEvNS_9FwdParamsE)
        /*0050*/ 	.word	0x000000ff


	//----- nvinfo : EIATTR_FRAME_SIZE
	.align		4
.L_22:
        /*0054*/ 	.byte	0x04, 0x11
        /*0056*/ 	.short	(.L_24 - .L_23)
	.align		4
.L_23:
        /*0058*/ 	.word	index@($__internal_157_$__cuda_sm70_shflsync_bfly_p)
        /*005c*/ 	.word	0x00000000


	//----- nvinfo : EIATTR_FRAME_SIZE
	.align		4
.L_24:
        /*0060*/ 	.byte	0x04, 0x11
        /*0062*/ 	.short	(.L_26 - .L_25)
	.align		4
.L_25:
        /*0064*/ 	.word	index@(_ZN10layer_norm13ln_fwd_kernelINS_13Kernel_traitsIfffffjLj2048ELj1ELj4ELj1ELj16ENS_18Kernel_traits_baseILj2048EfffffjLj128EEEEELb1ELb1ELb0ELb1EEEvNS_9FwdParamsE)
        /*0068*/ 	.word	0x000000b0


	//----- nvinfo : EIATTR_REGCOUNT
	.align		4
.L_26:
        /*006c*/ 	.byte	0x04, 0x2f
        /*006e*/ 	.short	(.L_28 - .L_27)
	.align		4
.L_27:
        /*0070*/ 	.word	index@(_ZN10layer_norm13ln_fwd_kernelINS_13Kernel_traitsIfffffjLj2048ELj1ELj4ELj1ELj16ENS_18Kernel_traits_baseILj2048EfffffjLj128EEEEELb1ELb1ELb0ELb0EEEvNS_9FwdParamsE)
        /*0074*/ 	.word	0x000000ff


	//----- nvinfo : EIATTR_FRAME_SIZE
	.align		4
.L_28:
        /*0078*/ 	.byte	0x04, 0x11
        /*007a*/ 	.short	(.L_30 - .L_29)
	.align		4
.L_29:
        /*007c*/ 	.word	index@($__internal_156_$__cuda_sm70_shflsync_bfly_p)
        /*0080*/ 	.word	0x00000000


	//----- nvinfo : EIATTR_FRAME_SIZE
	.align		4
.L_30:
        /*0084*/ 	.byte	0x04, 0x11
        /*0086*/ 	.short	(.L_32 - .L_31)
	.align		4
.L_31:
        /*0088*/ 	.word	index@(_ZN10layer_norm13ln_fwd_kernelINS_13Kernel_traitsIfffffjLj2048ELj1ELj4ELj1ELj16ENS_18Kernel_traits_baseILj2048EfffffjLj128EEEEELb1ELb1ELb0ELb0EEEvNS_9FwdParamsE)
        /*008c*/ 	.word	0x00000080


	//----- nvinfo : EIATTR_REGCOUNT
	.align		4
.L_32:
        /*0090*/ 	.byte	0x04, 0x2f
        /*0092*/ 	.short	(.L_34 - .L_33)
	.align		4
.L_33:
        /*0094*/ 	.word	index@(_ZN10layer_norm13ln_fwd_kernelINS_13Kernel_traitsIfffffjLj2048ELj1ELj4ELj1ELj16ENS_18Kernel_traits_baseILj2048EfffffjLj128EEEEELb1ELb0ELb1ELb1EEEvNS_9FwdParamsE)
        /*0098*/ 	.word	0x000000fe


	//----- nvinfo : EIATTR_FRAME_SIZE
	.align		4
.L_34:
        /*009c*/ 	.byte	0x04, 0x11
        /*009e*/ 	.short	(.L_36 - .L_35)
	.align		4
.L_35:
        /*00a0*/ 	.word	index@($__internal_155_$__cuda_sm70_shflsync_bfly_p)
        /*00a4*/ 	.word	0x00000000


	//----- nvinfo : EIATTR_FRAME_SIZE
	.align		4
.L_36:
        /*00a8*/ 	.byte	0x04, 0x11
        /*00aa*/ 	.short	(.L_38 - .L_37)
	.align		4
.L_37:
        /*00ac*/ 	.word	index@(_ZN10layer_norm13ln_fwd_kernelINS_13Kernel_traitsIfffffjLj2048ELj1ELj4ELj1ELj16ENS_18Kernel_traits_baseILj2048EfffffjLj128EEEEELb1ELb0ELb1ELb1EEEvNS_9FwdParamsE)
        /*00b0*/ 	.word	0x00000000


	//----- nvinfo : EIATTR_REGCOUNT
	.align		4
.L_38:
        /*00b4*/ 	.byte	0x04, 0x2f
        /*00b6*/ 	.short	(.L_40 - .L_39)
	.align		4
.L_39:
        /*00b8*/ 	.word	index@(_ZN10layer_norm13ln_fwd_kernelINS_13Kernel_traitsIfffffjLj2048ELj1ELj4ELj1ELj16ENS_18Kernel_traits_baseILj2048EfffffjLj128EEEEELb1ELb0ELb1ELb0EEEvNS_9FwdParamsE)
        /*00bc*/ 	.word	0x000000ec


	//----- nvinfo : EIATTR_FRAME_SIZE
	.align		4
.L_40:
        /*00c0*/ 	.byte	0x04, 0x11
        /*00c2*/ 	.short	(.L_42 - .L_41)
	.align		4
.L_41:
        /*00c4*/ 	.word	index@($__internal_154_$__cuda_sm70_shflsync_bfly_p)
        /*00c8*/ 	.word	0x00000000


	//----- nvinfo : EIATTR_FRAME_SIZE
	.align		4
.L_42:
        /*00cc*/ 	.byte	0x04, 0x11
        /*00ce*/ 	.short	(.L_44 - .L_43)
	.align		4
.L_43:
        /*00d0*/ 	.word	index@(_ZN10layer_norm13ln_fwd_kernelINS_13Kernel_traitsIfffffjLj2048ELj1ELj4ELj1ELj16ENS_18Kernel_traits_baseILj2048EfffffjLj128EEEEELb1ELb0ELb1ELb0EEEvNS_9FwdParamsE)
        /*00d4*/ 	.word	0x00000000


	//----- nvinfo : EIATTR_REGCOUNT
	.align		4
.L_44:
        /*00d8*/ 	.byte	0x04, 0x2f
        /*00da*/ 	.short	(.L_46 - .L_45)
	.align		4
.L_45:
        /*00dc*/ 	.word	index@(_ZN10layer_norm13ln_fwd_kernelINS_13Kernel_traitsIfffffjLj2048ELj1ELj4ELj1ELj16ENS_18Kernel_traits_baseILj2048EfffffjLj128EEEEELb1ELb0ELb0ELb1EEEvNS_9FwdParamsE)
        /*00e0*/ 	.word	0x000000ee


	//----- nvinfo : EIATTR_FRAME_SIZE
	.align		4
.L_46:
        /*00e4*/ 	.byte	0x04, 0x11
        /*00e6*/ 	.short	(.L_48 - .L_47)
	.align		4
.L_47:
        /*00e8*/ 	.word	index@($__internal_153_$__cuda_sm70_shflsync_bfly_p)
        /*00ec*/ 	.word	0x00000000


	//----- nvinfo : EIATTR_FRAME_SIZE
	.align		4
.L_48:
        /*00f0*/ 	.byte	0x04, 0x11
        /*00f2*/ 	.short	(.L_50 - .L_49)
	.align		4
.L_49:
        /*00f4*/ 	.word	index@(_ZN10layer_norm13ln_fwd_kernelINS_13Kernel_traitsIfffffjLj2048ELj1ELj4ELj1ELj16ENS_18Kernel_traits_baseILj2048EfffffjLj128EEEEELb1ELb0ELb0ELb1EEEvNS_9FwdParamsE)
        /*00f8*/ 	.word	0x00000000


	//----- nvinfo : EIATTR_REGCOUNT
	.align		4
.L_50:
        /*00fc*/ 	.byte	0x04, 0x2f
        /*00fe*/ 	.short	(.L_52 - .L_51)
	.align		4
.L_51:
        /*0100*/ 	.word	index@(_ZN10layer_norm13ln_fwd_kernelINS_13Kernel_traitsIfffffjLj2048ELj1ELj4ELj1ELj16ENS_18Kernel_traits_baseILj2048EfffffjLj128EEEEELb1ELb0ELb0ELb0EEEvNS_9FwdParamsE)
        /*0104*/ 	.word	0x000000e2


	//----- nvinfo : EIATTR_FRAME_SIZE
	.align		4
.L_52:
        /*0108*/ 	.byte	0x04, 0x11
        /*010a*/ 	.short	(.L_54 - .L_53)
	.align		4
.L_53:
        /*010c*/ 	.word	index@($__internal_152_$__cuda_sm70_shflsync_bfly_p)
        /*0110*/ 	.word	0x00000000


	//----- nvinfo : EIATTR_FRAME_SIZE
	.align		4
.L_54:
        /*0114*/ 	.byte	0x04, 0x11
        /*0116*/ 	.short	(.L_56 - .L_55)
	.align		4
.L_55:
        /*0118*/ 	.word	index@(_ZN10layer_norm13ln_fwd_kernelINS_13Kernel_traitsIfffffjLj2048ELj1ELj4ELj1ELj16ENS_18Kernel_traits_baseILj2048EfffffjLj128EEEEELb1ELb0ELb0ELb0EEEvNS_9FwdParamsE)
        /*011c*/ 	.word	0x00000000


	//----- nvinfo : EIATTR_REGCOUNT
	.align		4
.L_56:
        /*0120*/ 	.byte	0x04, 0x2f
        /*0122*/ 	.short	(.L_58 - .L_57)
	.align		4
.L_57:
        /*0124*/ 	.word	index@(_ZN10layer_norm13ln_fwd_kernelINS_13Kernel_traitsIfffffjLj2048ELj1ELj4ELj1ELj16ENS_18Kernel_traits_baseILj2048EfffffjLj128EEEEELb0ELb1ELb1ELb1EEEvNS_9FwdParamsE)
        /*0128*/ 	.word	0x000000ff


	//----- nvinfo : EIATTR_FRAME_SIZE
	.align		4
.L_58:
        /*012c*/ 	.byte	0x04, 0x11
        /*012e*/ 	.short	(.L_60 - .L_59)
	.align		4
.L_59:
        /*0130*/ 	.word	index@($__internal_151_$__cuda_sm70_shflsync_bfly_p)
        /*0134*/ 	.word	0x00000000


	//----- nvinfo : EIATTR_FRAME_SIZE
	.align		4
.L_60:
        /*0138*/ 	.byte	0x04, 0x11
        /*013a*/ 	.short	(.L_62 - .L_61)
	.align		4
.L_61:
        /*013c*/ 	.word	index@(_ZN10layer_norm13ln_fwd_kernelINS_13Kernel_traitsIfffffjLj2048ELj1ELj4ELj1ELj16ENS_18Kernel_traits_baseILj2048EfffffjLj128EEEEELb0ELb1ELb1ELb1EEEvNS_9FwdParamsE)
        /*0140*/ 	.word	0x00000058


	//----- nvinfo : EIATTR_REGCOUNT
	.align		4
.L_62:
        /*0144*/ 	.byte	0x04, 0x2f
        /*0146*/ 	.short	(.L_64 - .L_63)
	.align		4
.L_63:
        /*0148*/ 	.word	index@(_ZN10layer_norm13ln_fwd_kernelINS_13Kernel_traitsIfffffjLj2048ELj1ELj4ELj1ELj16ENS_18Kernel_traits_baseILj2048EfffffjLj128EEEEELb0ELb1ELb1ELb0EEEvNS_9FwdParamsE)
        /*014c*/ 	.word	0x000000ff


	//----- nvinfo : EIATTR_FRAME_SIZE
	.align		4
.L_64:
        /*0150*/ 	.byte	0x04, 0x11
        /*0152*/ 	.short	(.L_66 - .L_65)
	.align		4
.L_65:
        /*0154*/ 	.word	index@($__internal_150_$__cuda_sm70_shflsync_bfly_p)
        /*0158*/ 	.word	0x00000000


	//----- nvinfo : EIATTR_FRAME_SIZE
	.align		4
.L_66:
        /*015c*/ 	.byte	0x04, 0x11
        /*015e*/ 	.short	(.L_68 - .L_67)
	.align		4
.L_67:
        /*0160*/ 	.word	index@(_ZN10layer_norm13ln_fwd_kernelINS_13Kernel_traitsIfffffjLj2048ELj1ELj4ELj1ELj16ENS_18Kernel_traits_baseILj2048EfffffjLj128EEEEELb0ELb1ELb1ELb0EEEvNS_9FwdParamsE)
        /*0164*/ 	.word	0x00000068


	//----- nvinfo : EIATTR_REGCOUNT
	.align		4
.L_68:
        /*0168*/ 	.byte	0x04, 0x2f
        /*016a*/ 	.short	(.L_70 - .L_69)
	.align		4
.L_69:
        /*016c*/ 	.word	index@(_ZN10layer_norm13ln_fwd_kernelINS_13Kernel_traitsIfffffjLj2048ELj1ELj4ELj1ELj16ENS_18Kernel_traits_baseILj2048EfffffjLj128EEEEELb0ELb1ELb0ELb1EEEvNS_9FwdParamsE)
        /*0170*/ 	.word	0x000000ff


	//----- nvinfo : EIATTR_FRAME_SIZE
	.align		4
.L_70:
        /*0174*/ 	.byte	0x04, 0x11
        /*0176*/ 	.short	(.L_72 - .L_71)
	.align		4
.L_71:
        /*0178*/ 	.word	index@($__internal_149_$__cuda_sm70_shflsync_bfly_p)
        /*017c*/ 	.word	0x00000000


	//----- nvinfo : EIATTR_FRAME_SIZE
	.align		4
.L_72:
        /*0180*/ 	.byte	0x04, 0x11
        /*0182*/ 	.short	(.L_74 - .L_73)
	.align		4
.L_73:
        /*0184*/ 	.word	index@(_ZN10layer_norm13ln_fwd_kernelINS_13Kernel_traitsIfffffjLj2048ELj1ELj4ELj1ELj16ENS_18Kernel_traits_baseILj2048EfffffjLj128EEEEELb0ELb1ELb0ELb1EEEvNS_9FwdParamsE)
        /*0188*/ 	.word	0x00000088


	//----- nvinfo : EIATTR_REGCOUNT
	.align		4
.L_74:
        /*018c*/ 	.byte	0x04, 0x2f
        /*018e*/ 	.short	(.L_76 - .L_75)
	.align		4
.L_75:
        /*0190*/ 	.word	index@(_ZN10layer_norm13ln_fwd_kernelINS_13Kernel_traitsIfffffjLj2048ELj1ELj4ELj1ELj16ENS_18Kernel_traits_baseILj2048EfffffjLj128EEEEELb0ELb1ELb0ELb0EEEvNS_9FwdParamsE)
        /*0194*/ 	.word	0x000000ff


	//----- nvinfo : EIATTR_FRAME_SIZE
	.align		4
.L_76:
        /*0198*/ 	.byte	0x04, 0x11
        /*019a*/ 	.short	(.L_78 - .L_77)
	.align		4
.L_77:
        /*019c*/ 	.word	index@($__internal_148_$__cuda_sm70_shflsync_bfly_p)
        /*01a0*/ 	.word	0x00000000


	//----- nvinfo : EIATTR_FRAME_SIZE
	.align		4
.L_78:
        /*01a4*/ 	.byte	0x04, 0x11
        /*01a6*/ 	.short	(.L_80 - .L_79)
	.align		4
.L_79:
        /*01a8*/ 	.word	index@(_ZN10layer_norm13ln_fwd_kernelINS_13Kernel_traitsIfffffjLj2048ELj1ELj4ELj1ELj16ENS_18Kernel_traits_baseILj2048EfffffjLj128EEEEELb0ELb1ELb0ELb0EEEvNS_9FwdParamsE)
        /*01ac*/ 	.word	0x00000058


	//----- nvinfo : EIATTR_REGCOUNT
	.align		4
.L_80:
        /*01b0*/ 	.byte	0x04, 0x2f
        /*01b2*/ 	.short	(.L_82 - .L_81)
	.align		4
.L_81:
        /*01b4*/ 	.word	index@(_ZN10layer_norm13ln_fwd_kernelINS_13Kernel_traitsIfffffjLj2048ELj1ELj4ELj1ELj16ENS_18Kernel_traits_baseILj2048EfffffjLj128EEEEELb0ELb0ELb1ELb1EEEvNS_9FwdParamsE)
        /*01b8*/ 	.word	0x000000fe


	//----- nvinfo : EIATTR_FRAME_SIZE
	.align		4
.L_82:
        /*01bc*/ 	.byte	0x04, 0x11
        /*01be*/ 	.short	(.L_84 - .L_83)
	.align		4
.L_83:
        /*01c0*/ 	.word	index@($__internal_147_$__cuda_sm70_shflsync_bfly_p)
        /*01c4*/ 	.word	0x00000000


	//----- nvinfo : EIATTR_FRAME_SIZE
	.align		4
.L_84:
        /*01c8*/ 	.byte	0x04, 0x11
        /*01ca*/ 	.short	(.L_86 - .L_85)
	.align		4
.L_85:
        /*01cc*/ 	.word	index@(_ZN10layer_norm13ln_fwd_kernelINS_13Kernel_traitsIfffffjLj2048ELj1ELj4ELj1ELj16ENS_18Kernel_traits_baseILj2048EfffffjLj128EEEEELb0ELb0ELb1ELb1EEEvNS_9FwdParamsE)
        /*01d0*/ 	.word	0x00000000


	//----- nvinfo : EIATTR_REGCOUNT
	.align		4
.L_86:
        /*01d4*/ 	.byte	0x04, 0x2f
        /*01d6*/ 	.short	(.L_88 - .L_87)
	.align		4
.L_87:
        /*01d8*/ 	.word	index@(_ZN10layer_norm13ln_fwd_kernelINS_13Kernel_traitsIfffffjLj2048ELj1ELj4ELj1ELj16ENS_18Kernel_traits_baseILj2048EfffffjLj128EEEEELb0ELb0ELb1ELb0EEEvNS_9FwdParamsE)
        /*01dc*/ 	.word	0x000000e2


	//----- nvinfo : EIATTR_FRAME_SIZE
	.align		4
.L_88:
        /*01e0*/ 	.byte	0x04, 0x11
        /*01e2*/ 	.short	(.L_90 - .L_89)
	.align		4
.L_89:
        /*01e4*/ 	.word	index@($__internal_146_$__cuda_sm70_shflsync_bfly_p)
        /*01e8*/ 	.word	0x00000000


	//----- nvinfo : EIATTR_FRAME_SIZE
	.align		4
.L_90:
        /*01ec*/ 	.byte	0x04, 0x11
        /*01ee*/ 	.short	(.L_92 - .L_91)
	.align		4
.L_91:
        /*01f0*/ 	.word	index@(_ZN10layer_norm13ln_fwd_kernelINS_13Kernel_traitsIfffffjLj2048ELj1ELj4ELj1ELj16ENS_18Kernel_traits_baseILj2048EfffffjLj128EEEEELb0ELb0ELb1ELb0EEEvNS_9FwdParamsE)
        /*01f4*/ 	.word	0x00000000


	//----- nvinfo : EIATTR_REGCOUNT
	.align		4
.L_92:
        /*01f8*/ 	.byte	0x04, 0x2f
        /*01fa*/ 	.short	(.L_94 - .L_93)
	.align		4
.L_93:
        /*01fc*/ 	.word	index@(_ZN10layer_norm13ln_fwd_kernelINS_13Kernel_traitsIfffffjLj2048ELj1ELj4ELj1ELj16ENS_18Kernel_traits_baseILj2048EfffffjLj128EEEEELb0ELb0ELb0ELb1EEEvNS_9FwdParamsE)
        /*0200*/ 	.word	0x000000fa


	//----- nvinfo : EIATTR_FRAME_SIZE
	.align		4
.L_94:
        /*0204*/ 	.byte	0x04, 0x11
        /*0206*/ 	.short	(.L_96 - .L_95)
	.align		4
.L_95:
        /*0208*/ 	.word	index@($__internal_145_$__cuda_sm70_shflsync_bfly_p)
        /*020c*/ 	.word	0x00000000


	//----- nvinfo : EIATTR_FRAME_SIZE
	.align		4
.L_96:
        /*0210*/ 	.byte	0x04, 0x11
        /*0212*/ 	.short	(.L_98 - .L_97)
	.align		4
.L_97:
        /*0214*/ 	.word	index@(_ZN10layer_norm13ln_fwd_kernelINS_13Kernel_traitsIfffffjLj2048ELj1ELj4ELj1ELj16ENS_18Kernel_traits_baseILj2048EfffffjLj128EEEEELb0ELb0ELb0ELb1EEEvNS_9FwdParamsE)
        /*0218*/ 	.word	0x00000000


	//----- nvinfo : EIATTR_REGCOUNT
	.align		4
.L_98:
        /*021c*/ 	.byte	0x04, 0x2f
        /*021e*/ 	.short	(.L_100 - .L_99)
	.align		4
.L_99:
        /*0220*/ 	.word	index@(_ZN10layer_norm13ln_fwd_kernelINS_13Kernel_traitsIfffffjLj2048ELj1ELj4ELj1ELj16ENS_18Kernel_traits_baseILj2048EfffffjLj128EEEEELb0ELb0ELb0ELb0EEEvNS_9FwdParamsE)
        /*0224*/ 	.word	0x000000df


	//----- nvinfo : EIATTR_FRAME_SIZE
	.align		4
.L_100:
        /*0228*/ 	.byte	0x04, 0x11
        /*022a*/ 	.short	(.L_102 - .L_101)
	.align		4
.L_101:
        /*022c*/ 	.word	index@($__internal_144_$__cuda_sm70_shflsync_bfly_p)
        /*0230*/ 	.word	0x00000000


	//----- nvinfo : EIATTR_FRAME_SIZE
	.align		4
.L_102:
        /*0234*/ 	.byte	0x04, 0x11
        /*0236*/ 	.short	(.L_104 - .L_103)
	.align		4
.L_103:
        /*0238*/ 	.word	index@(_ZN10layer_norm13ln_fwd_kernelINS_13Kernel_traitsIfffffjLj2048ELj1ELj4ELj1ELj16ENS_18Kernel_traits_baseILj2048EfffffjLj128EEEEELb0ELb0ELb0ELb0EEEvNS_9FwdParamsE)
        /*023c*/ 	.word	0x00000000


	//----- nvinfo : EIATTR_REGCOUNT
	.align		4
.L_104:
        /*0240*/ 	.byte	0x04, 0x2f
        /*0242*/ 	.short	(.L_106 - .L_105)
	.align		4
.L_105:
        /*0244*/ 	.word	index@(_ZN10layer_norm13ln_fwd_kernelINS_13Kernel_traitsI6__halfffffjLj2048ELj1ELj4ELj1ELj16ENS_18Kernel_traits_baseILj2048ES2_ffffjLj128EEEEELb1ELb1ELb1ELb1EEEvNS_9FwdParamsE)
        /*0248*/ 	.word	0x000000ff


	//----- nvinfo : EIATTR_FRAME_SIZE
	.align		4
.L_106:
        /*024c*/ 	.byte	0x04, 0x11
        /*024e*/ 	.short	(.L_108 - .L_107)
	.align		4
.L_107:
        /*0250*/ 	.word	index@($__internal_143_$__cuda_sm70_shflsync_bfly_p)
        /*0254*/ 	.word	0x00000000


	//----- nvinfo : EIATTR_FRAME_SIZE
	.align		4
.L_108:
        /*0258*/ 	.byte	0x04, 0x11
        /*025a*/ 	.short	(.L_110 - .L_109)
	.align		4
.L_109:
        /*025c*/ 	.word	index@(_ZN10layer_norm13ln_fwd_kernelINS_13Kernel_traitsI6__halfffffjLj2048ELj1ELj4ELj1ELj16ENS_18Kernel_traits_baseILj2048ES2_ffffjLj128EEEEELb1ELb1ELb1ELb1EEEvNS_9FwdParamsE)
        /*0260*/ 	.word	0x00000088


	//----- nvinfo : EIATTR_REGCOUNT
	.align		4
.L_110:
        /*0264*/ 	.byte	0x04, 0x2f
        /*0266*/ 	.short	(.L_112 - .L_111)
	.align		4
.L_111:
        /*0268*/ 	.word	index@(_ZN10layer_norm13ln_fwd_kernelINS_13Kernel_traitsI6__halfffffjLj2048ELj1ELj4ELj1ELj16ENS_18Kernel_traits_baseILj2048ES2_ffffjLj128EEEEELb1ELb1ELb1ELb0EEEvNS_9FwdParamsE)
        /*026c*/ 	.word	0x000000ff


	//----- nvinfo : EIATTR_FRAME_SIZE
	.align		4
.L_112:
        /*0270*/ 	.byte	0x04, 0x11
        /*0272*/ 	.short	(.L_114 - .L_113)
	.align		4
.L_113:
        /*0274*/ 	.word	index@($__internal_142_$__cuda_sm70_shflsync_bfly_p)
        /*0278*/ 	.word	0x00000000


	//----- nvinfo : EIATTR_FRAME_SIZE
	.align		4
.L_114:
        /*027c*/ 	.byte	0x04, 0x11
        /*027e*/ 	.short	(.L_116 - .L_115)
	.align		4
.L_115:
        /*0280*/ 	.word	index@(_ZN10layer_norm13ln_fwd_kernelINS_13Kernel_traitsI6__halfffffjLj2048ELj1ELj4ELj1ELj16ENS_18Kernel_traits_baseILj2048ES2_ffffjLj128EEEEELb1ELb1ELb1ELb0EEEvNS_9FwdParamsE)
        /*0284*/ 	.word	0x00000098


	//----- nvinfo : EIATTR_REGCOUNT
	.align		4
.L_116:
        /*0288*/ 	.byte	0x04, 0x2f
        /*028a*/ 	.short	(.L_118 - .L_117)
	.align		4
.L_117:
        /*028c*/ 	.word	index@(_ZN10layer_norm13ln_fwd_kernelINS_13Kernel_traitsI6__halfffffjLj2048ELj1ELj4ELj1ELj16ENS_18Kernel_traits_baseILj2048ES2_ffffjLj128EEEEELb1ELb1ELb0ELb1EEEvNS_9FwdParamsE)
        /*0290*/ 	.word	0x000000ff


	//----- nvinfo : EIATTR_FRAME_SIZE
	.align		4
.L_118:
        /*0294*/ 	.byte	0x04, 0x11
        /*0296*/ 	.short	(.L_120 - .L_119)
	.align		4
.L_119:
        /*0298*/ 	.word	index@($__internal_141_$__cuda_sm70_shflsync_bfly_p)
        /*029c*/ 	.word	0x00000000


	//----- nvinfo : EIATTR_FRAME_SIZE
	.align		4
.L_120:
        /*02a0*/ 	.byte	0x04, 0x11
        /*02a2*/ 	.short	(.L_122 - .L_121)
	.align		4
.L_121:
        /*02a4*/ 	.word	index@(_ZN10layer_norm13ln_fwd_kernelINS_13Kernel_traitsI6__halfffffjLj2048ELj1ELj4ELj1ELj16ENS_18Kernel_traits_baseILj2048ES2_ffffjLj128EEEEELb1ELb1ELb0ELb1EEEvNS_9FwdParamsE)
        /*02a8*/ 	.word	0x000000a8


	//----- nvinfo : EIATTR_REGCOUNT
	.align		4
.L_122:
        /*02ac*/ 	.byte	0x04, 0x2f
        /*02ae*/ 	.short	(.L_124 - .L_123)
	.align		4
.L_123:
        /*02b0*/ 	.word	index@(_ZN10layer_norm13ln_fwd_kernelINS_13Kernel_traitsI6__halfffffjLj2048ELj1ELj4ELj1ELj16ENS_18Kernel_traits_baseILj2048ES2_ffffjLj128EEEEELb1ELb1ELb0ELb0EEEvNS_9FwdParamsE)
        /*02b4*/ 	.word	0x000000ff


	//----- nvinfo : EIATTR_FRAME_SIZE
	.align		4
.L_124:
        /*02b8*/ 	.byte	0x04, 0x11
        /*02ba*/ 	.short	(.L_126 - .L_125)
	.align		4
.L_125:
        /*02bc*/ 	.word	index@($__internal_140_$__cuda_sm70_shflsync_bfly_p)
        /*02c0*/ 	.word	0x00000000


	//----- nvinfo : EIATTR_FRAME_SIZE
	.align		4
.L_126:
        /*02c4*/ 	.byte	0x04, 0x11
        /*02c6*/ 	.short	(.L_128 - .L_127)
	.align		4
.L_127:
        /*02c8*/ 	.word	index@(_ZN10layer_norm13ln_fwd_kernelINS_13Kernel_traitsI6__halfffffjLj2048ELj1ELj4ELj1ELj16ENS_18Kernel_traits_baseILj2048ES2_ffffjLj128EEEEELb1ELb1ELb0ELb0EEEvNS_9FwdParamsE)
        /*02cc*/ 	.word	0x00000078


	//----- nvinfo : EIATTR_REGCOUNT
	.align		4
.L_128:
        /*02d0*/ 	.byte	0x04, 0x2f
        /*02d2*/ 	.short	(.L_130 - .L_129)
	.align		4
.L_129:
        /*02d4*/ 	.word	index@(_ZN10layer_norm13ln_fwd_kernelINS_13Kernel_traitsI6__halfffffjLj2048ELj1ELj4ELj1ELj16ENS_18Kernel_traits_baseILj2048ES2_ffffjLj128EEEEELb1ELb0ELb1ELb1EEEvNS_9FwdParamsE)
        /*02d8*/ 	.word	0x000000fe


	//----- nvinfo : EIATTR_FRAME_SIZE
	.align		4
.L_130:
        /*02dc*/ 	.byte	0x04, 0x11
        /*02de*/ 	.short	(.L_132 - .L_131)
	.align		4
.L_131:
        /*02e0*/ 	.word	index@($__internal_139_$__cuda_sm70_shflsync_bfly_p)
        /*02e4*/ 	.word	0x00000000


	//----- nvinfo : EIATTR_FRAME_SIZE
	.align		4
.L_132:
        /*02e8*/ 	.byte	0x04, 0x11
        /*02ea*/ 	.short	(.L_134 - .L_133)
	.align		4
.L_133:
        /*02ec*/ 	.word	index@(_ZN10layer_norm13ln_fwd_kernelINS_13Kernel_traitsI6__halfffffjLj2048ELj1ELj4ELj1ELj16ENS_18Kernel_traits_baseILj2048ES2_ffffjLj128EEEEELb1ELb0ELb1ELb1EEEvNS_9FwdParamsE)
        /*02f0*/ 	.word	0x00000000


	//----- nvinfo : EIATTR_REGCOUNT
	.align		4
.L_134:
        /*02f4*/ 	.byte	0x04, 0x2f
        /*02f6*/ 	.short	(.L_136 - .L_135)
	.align		4
.L_135:
        /*02f8*/ 	.word	index@(_ZN10layer_norm13ln_fwd_kernelINS_13Kernel_traitsI6__halfffffjLj2048ELj1ELj4ELj1ELj16ENS_18Kernel_traits_baseILj2048ES2_ffffjLj128EEEEELb1ELb0ELb1ELb0EEEvNS_9FwdParamsE)
        /*02fc*/ 	.word	0x000000e9


	//----- nvinfo : EIATTR_FRAME_SIZE
	.align		4
.L_136:
        /*0300*/ 	.byte	0x04, 0x11
        /*0302*/ 	.short	(.L_138 - .L_137)
	.align		4
.L_137:
        /*0304*/ 	.word	index@($__internal_138_$__cuda_sm70_shflsync_bfly_p)
        /*0308*/ 	.word	0x00000000


	//----- nvinfo : EIATTR_FRAME_SIZE
	.align		4
.L_138:
        /*030c*/ 	.byte	0x04, 0x11
        /*030e*/ 	.short	(.L_140 - .L_139)
	.align		4
.L_139:
        /*0310*/ 	.word	index@(_ZN10layer_norm13ln_fwd_kernelINS_13Kernel_traitsI6__halfffffjLj2048ELj1ELj4ELj1ELj16ENS_18Kernel_traits_baseILj2048ES2_ffffjLj128EEEEELb1ELb0ELb1ELb0EEEvNS_9FwdParamsE)
        /*0314*/ 	.word	0x00000000


	//----- nvinfo : EIATTR_REGCOUNT
	.align		4
.L_140:
        /*0318*/ 	.byte	0x04, 0x2f
        /*031a*/ 	.short	(.L_142 - .L_141)
	.align		4
.L_141:
        /*031c*/ 	.word	index@(_ZN10layer_norm13ln_fwd_kernelINS_13Kernel_traitsI6__halfffffjLj2048ELj1ELj4ELj1ELj16ENS_18Kernel_traits_baseILj2048ES2_ffffjLj128EEEEELb1ELb0ELb0ELb1EEEvNS_9FwdParamsE)
        /*0320*/ 	.word	0x000000fd


	//----- nvinfo : EIATTR_FRAME_SIZE
	.align		4
.L_142:
        /*0324*/ 	.byte	0x04, 0x11
        /*0326*/ 	.short	(.L_144 - .L_143)
	.align		4
.L_143:
        /*0328*/ 	.word	index@($__internal_137_$__cuda_sm70_shflsync_bfly_p)
        /*032c*/ 	.word	0x00000000


	//----- nvinfo : EIATTR_FRAME_SIZE
	.align		4
.L_144:
        /*0330*/ 	.byte	0x04, 0x11
        /*0332*/ 	.short	(.L_146 - .L_145)
	.align		4
.L_145:
        /*0334*/ 	.word	index@(_ZN10layer_norm13ln_fwd_kernelINS_13Kernel_traitsI6__halfffffjLj2048ELj1ELj4ELj1ELj16ENS_18Kernel_traits_baseILj2048ES2_ffffjLj128EEEEELb1ELb0ELb0ELb1EEEvNS_9FwdParamsE)
        /*0338*/ 	.word	0x00000000


	//----- nvinfo : EIATTR_REGCOUNT
	.align		4
.L_146:
        /*033c*/ 	.byte	0x04, 0x2f
        /*033e*/ 	.short	(.L_148 - .L_147)
	.align		4
.L_147:
        /*0340*/ 	.word	index@(_ZN10layer_norm13ln_fwd_kernelINS_13Kernel_traitsI6__halfffffjLj2048ELj1ELj4ELj1ELj16ENS_18Kernel_traits_baseILj2048ES2_ffffjLj128EEEEELb1ELb0ELb0ELb0EEEvNS_9FwdParamsE)
        /*0344*/ 	.word	0x000000e2


	//----- nvinfo : EIATTR_FRAME_SIZE
	.align		4
.L_148:
        /*0348*/ 	.byte	0x04, 0x11
        /*034a*/ 	.short	(.L_150 - .L_149)
	.align		4
.L_149:
        /*034c*/ 	.word	index@($__internal_136_$__cuda_sm70_shflsync_bfly_p)
        /*0350*/ 	.word	0x00000000


	//----- nvinfo : EIATTR_FRAME_SIZE
	.align		4
.L_150:
        /*0354*/ 	.byte	0x04, 0x11
        /*0356*/ 	.short	(.L_152 - .L_151)
	.align		4
.L_151:
        /*0358*/ 	.word	index@(_ZN10layer_norm13ln_fwd_kernelINS_13Kernel_traitsI6__halfffffjLj2048ELj1ELj4ELj1ELj16ENS_18Kernel_traits_baseILj2048ES2_ffffjLj128EEEEELb1ELb0ELb0ELb0EEEvNS_9FwdParamsE)
        /*035c*/ 	.word	0x00000000


	//----- nvinfo : EIATTR_REGCOUNT
	.align		4
.L_152:
        /*0360*/ 	.byte	0x04, 0x2f
        /*0362*/ 	.short	(.L_154 - .L_153)
	.align		4
.L_153:
        /*0364*/ 	.word	index@(_ZN10layer_norm13ln_fwd_kernelINS_13Kernel_traitsI6__halfffffjLj2048ELj1ELj4ELj1ELj16ENS_18Kernel_traits_baseILj2048ES2_ffffjLj128EEEEELb0ELb1ELb1ELb1EEEvNS_9FwdParamsE)
        /*0368*/ 	.word	0x000000ff


	//----- nvinfo : EIATTR_FRAME_SIZE
	.align		4
.L_154:
        /*036c*/ 	.byte	0x04, 0x11
        /*036e*/ 	.short	(.L_156 - .L_155)
	.align		4
.L_155:
        /*0370*/ 	.word	index@($__internal_135_$__cuda_sm70_shflsync_bfly_p)
        /*0374*/ 	.word	0x00000000


	//----- nvinfo : EIATTR_FRAME_SIZE
	.align		4
.L_156:
        /*0378*/ 	.byte	0x04, 0x11
        /*037a*/ 	.short	(.L_158 - .L_157)
	.align		4
.L_157:
        /*037c*/ 	.word	index@(_ZN10layer_norm13ln_fwd_kernelINS_13Kernel_traitsI6__halfffffjLj2048ELj1ELj4ELj1ELj16ENS_18Kernel_traits_baseILj2048ES2_ffffjLj128EEEEELb0ELb1ELb1ELb1EEEvNS_9FwdParamsE)
        /*0380*/ 	.word	0x00000058


	//----- nvinfo : EIATTR_REGCOUNT
	.align		4
.L_158:
        /*0384*/ 	.byte	0x04, 0x2f
        /*0386*/ 	.short	(.L_160 - .L_159)
	.align		4
.L_159:
        /*0388*/ 	.word	index@(_ZN10layer_norm13ln_fwd_kernelINS_13Kernel_traitsI6__halfffffjLj2048ELj1ELj4ELj1ELj16ENS_18Kernel_traits_baseILj2048ES2_ffffjLj128EEEEELb0ELb1ELb1ELb0EEEvNS_9FwdParamsE)
        /*038c*/ 	.word	0x000000ff


	//----- nvinfo : EIATTR_FRAME_SIZE
	.align		4
.L_160:
        /*0390*/ 	.byte	0x04, 0x11
        /*0392*/ 	.short	(.L_162 - .L_161)
	.align		4
.L_161:
        /*0394*/ 	.word	index@($__internal_134_$__cuda_sm70_shflsync_bfly_p)
        /*0398*/ 	.word	0x00000000


	//----- nvinfo : EIATTR_FRAME_SIZE
	.align		4
.L_162:
        /*039c*/ 	.byte	0x04, 0x11
        /*039e*/ 	.short	(.L_164 - .L_163)
	.align		4
.L_163:
        /*03a0*/ 	.word	index@(_ZN10layer_norm13ln_fwd_kernelINS_13Kernel_traitsI6__halfffffjLj2048ELj1ELj4ELj1ELj16ENS_18Kernel_traits_baseILj2048ES2_ffffjLj128EEEEELb0ELb1ELb1ELb0EEEvNS_9FwdParamsE)
        /*03a4*/ 	.word	0x00000060


	//----- nvinfo : EIATTR_REGCOUNT
	.align		4
.L_164:
        /*03a8*/ 	.byte	0x04, 0x2f
        /*03aa*/ 	.short	(.L_166 - .L_165)
	.align		4
.L_165:
        /*03ac*/ 	.word	index@(_ZN10layer_norm13ln_fwd_kernelINS_13Kernel_traitsI6__halfffffjLj2048ELj1ELj4ELj1ELj16ENS_18Kernel_traits_baseILj2048ES2_ffffjLj128EEEEELb0ELb1ELb0ELb1EEEvNS_9FwdParamsE)
        /*03b0*/ 	.word	0x000000ff


	//----- nvinfo : EIATTR_FRAME_SIZE
	.align		4
.L_166:
        /*03b4*/ 	.byte	0x04, 0x11
        /*03b6*/ 	.short	(.L_168 - .L_167)
	.align		4
.L_167:
        /*03b8*/ 	.word	index@($__internal_133_$__cuda_sm70_shflsync_bfly_p)
        /*03bc*/ 	.word	0x00000000


	//----- nvinfo : EIATTR_FRAME_SIZE
	.align		4
.L_168:
        /*03c0*/ 	.byte	0x04, 0x11
        /*03c2*/ 	.short	(.L_170 - .L_169)
	.align		4
.L_169:
        /*03c4*/ 	.word	index@(_ZN10layer_norm13ln_fwd_kernelINS_13Kernel_traitsI6__halfffffjLj2048ELj1ELj4ELj1ELj16ENS_18Kernel_traits_baseILj2048ES2_ffffjLj128EEEEELb0ELb1ELb0ELb1EEEvNS_9FwdParamsE)
        /*03c8*/ 	.word	0x00000088


	//----- nvinfo : EIATTR_REGCOUNT
	.align		4
.L_170:
        /*03cc*/ 	.byte	0x04, 0x2f
        /*03ce*/ 	.short	(.L_172 - .L_171)
	.align		4
.L_171:
        /*03d0*/ 	.word	index@(_ZN10layer_norm13ln_fwd_kernelINS_13Kernel_traitsI6__halfffffjLj2048ELj1ELj4ELj1ELj16ENS_18Kernel_traits_baseILj2048ES2_ffffjLj128EEEEELb0ELb1ELb0ELb0EEEvNS_9FwdParamsE)
        /*03d4*/ 	.word	0x000000ff


	//----- nvinfo : EIATTR_FRAME_SIZE
	.align		4
.L_172:
        /*03d8*/ 	.byte	0x04, 0x11
        /*03da*/ 	.short	(.L_174 - .L_173)
	.align		4
.L_173:
        /*03dc*/ 	.word	index@($__internal_132_$__cuda_sm70_shflsync_bfly_p)
        /*03e0*/ 	.word	0x00000000


	//----- nvinfo : EIATTR_FRAME_SIZE
	.align		4
.L_174:
        /*03e4*/ 	.byte	0x04, 0x11
        /*03e6*/ 	.short	(.L_176 - .L_175)
	.align		4
.L_175:
        /*03e8*/ 	.word	index@(_ZN10layer_norm13ln_fwd_kernelINS_13Kernel_traitsI6__halfffffjLj2048ELj1ELj4ELj1ELj16ENS_18Kernel_traits_baseILj2048ES2_ffffjLj128EEEEELb0ELb1ELb0ELb0EEEvNS_9FwdParamsE)
        /*03ec*/ 	.word	0x00000050


	//----- nvinfo : EIATTR_REGCOUNT
	.align		4
.L_176:
        /*03f0*/ 	.byte	0x04, 0x2f
        /*03f2*/ 	.short	(.L_178 - .L_177)
	.align		4
.L_177:
        /*03f4*/ 	.word	index@(_ZN10layer_norm13ln_fwd_kernelINS_13Kernel_traitsI6__halfffffjLj2048ELj1ELj4ELj1ELj16ENS_18Kernel_traits_baseILj2048ES2_ffffjLj128EEEEELb0ELb0ELb1ELb1EEEvNS_9FwdParamsE)
        /*03f8*/ 	.word	0x000000ff


	//----- nvinfo : EIATTR_FRAME_SIZE
	.align		4
.L_178:
        /*03fc*/ 	.byte	0x04, 0x11
        /*03fe*/ 	.short	(.L_180 - .L_179)
	.align		4
.L_179:
        /*0400*/ 	.word	index@($__internal_131_$__cuda_sm70_shflsync_bfly_p)
        /*0404*/ 	.word	0x00000000


	//----- nvinfo : EIATTR_FRAME_SIZE
	.align		4
.L_180:
        /*0408*/ 	.byte	0x04, 0x11
        /*040a*/ 	.short	(.L_182 - .L_181)
	.align		4
.L_181:
        /*040c*/ 	.word	index@(_ZN10layer_norm13ln_fwd_kernelINS_13Kernel_traitsI6__halfffffjLj2048ELj1ELj4ELj1ELj16ENS_18Kernel_traits_baseILj2048ES2_ffffjLj128EEEEELb0ELb0ELb1ELb1EEEvNS_9FwdParamsE)
        /*0410*/ 	.word	0x00000000


	//----- nvinfo : EIATTR_REGCOUNT
	.align		4
.L_182:
        /*0414*/ 	.byte	0x04, 0x2f
        /*0416*/ 	.short	(.L_184 - .L_183)
	.align		4
.L_183:
        /*0418*/ 	.word	index@(_ZN10layer_norm13ln_fwd_kernelINS_13Kernel_traitsI6__halfffffjLj2048ELj1ELj4ELj1ELj16ENS_18Kernel_traits_baseILj2048ES2_ffffjLj128EEEEELb0ELb0ELb1ELb0EEEvNS_9FwdParamsE)
        /*041c*/ 	.word	0x000000da


	//----- nvinfo : EIATTR_FRAME_SIZE
	.align		4
.L_184:
        /*0420*/ 	.byte	0x04, 0x11
        /*0422*/ 	.short	(.L_186 - .L_185)
	.align		4
.L_185:
        /*0424*/ 	.word	index@($__internal_130_$__cuda_sm70_shflsync_bfly_p)
        /*0428*/ 	.word	0x00000000


	//----- nvinfo : EIATTR_FRAME_SIZE
	.align		4
.L_186:
        /*042c*/ 	.byte	0x04, 0x11
        /*042e*/ 	.short	(.L_188 - .L_187)
	.align		4
.L_187:
        /*0430*/ 	.word	index@(_ZN10layer_norm13ln_fwd_kernelINS_13Kernel_traitsI6__halfffffjLj2048ELj1ELj4ELj1ELj16ENS_18Kernel_traits_baseILj2048ES2_ffffjLj128EEEEELb0ELb0ELb1ELb0EEEvNS_9FwdParamsE)
        /*0434*/ 	.word	0x00000000


	//----- nvinfo : EIATTR_REGCOUNT
	.align		4
.L_188:
        /*0438*/ 	.byte	0x04, 0x2f
        /*043a*/ 	.short	(.L_190 - .L_189)
	.align		4
.L_189:
        /*043c*/ 	.word	index@(_ZN10layer_norm13ln_fwd_kernelINS_13Kernel_traitsI6__halfffffjLj2048ELj1ELj4ELj1ELj16ENS_18Kernel_traits_baseILj2048ES2_ffffjLj128EEEEELb0ELb0ELb0ELb1EEEvNS_9FwdParamsE)
        /*0440*/ 	.word	0x000000f0


	//----- nvinfo : EIATTR_FRAME_SIZE
	.align		4
.L_190:
        /*0444*/ 	.byte	0x04, 0x11
        /*0446*/ 	.short	(.L_192 - .L_191)
	.align		4
.L_191:
        /*0448*/ 	.word	index@($__internal_129_$__cuda_sm70_shflsync_bfly_p)
        /*044c*/ 	.word	0x00000000


	//----- nvinfo : EIATTR_FRAME_SIZE
	.align		4
.L_192:
        /*0450*/ 	.byte	0x04, 0x11
        /*0452*/ 	.short	(.L_194 - .L_193)
	.align		4
.L_193:
        /*0454*/ 	.word	index@(_ZN10layer_norm13ln_fwd_kernelINS_13Kernel_traitsI6__halfffffjLj2048ELj1ELj4ELj1ELj16ENS_18Kernel_traits_baseILj2048ES2_ffffjLj128EEEEELb0ELb0ELb0ELb1EEEvNS_9FwdParamsE)
        /*0458*/ 	.word	0x00000000


	//----- nvinfo : EIATTR_REGCOUNT
	.align		4
.L_194:
        /*045c*/ 	.byte	0x04, 0x2f
        /*045e*/ 	.short	(.L_196 - .L_195)
	.align		4
.L_195:
        /*0460*/ 	.word	index@(_ZN10layer_norm13ln_fwd_kernelINS_13Kernel_traitsI6__halfffffjLj2048ELj1ELj4ELj1ELj16ENS_18Kernel_traits_baseILj2048ES2_ffffjLj128EEEEELb0ELb0ELb0ELb0EEEvNS_9FwdParamsE)
        /*0464*/ 	.word	0x000000dd


	//----- nvinfo : EIATTR_FRAME_SIZE
	.align		4
.L_196:
        /*0468*/ 	.byte	0x04, 0x11
        /*046a*/ 	.short	(.L_198 - .L_197)
	.align		4
.L_197:
        /*046c*/ 	.word	index@($__internal_128_$__cuda_sm70_shflsync_bfly_p)
        /*0470*/ 	.word	0x00000000


	//----- nvinfo : EIATTR_FRAME_SIZE
	.align		4
.L_198:
        /*0474*/ 	.byte	0x04, 0x11
        /*0476*/ 	.short	(.L_200 - .L_199)
	.align		4
.L_199:
        /*0478*/ 	.word	index@(_ZN10layer_norm13ln_fwd_kernelINS_13Kernel_traitsI6__halfffffjLj2048ELj1ELj4ELj1ELj16ENS_18Kernel_traits_baseILj2048ES2_ffffjLj128EEEEELb0ELb0ELb0ELb0EEEvNS_9FwdParamsE)
        /*047c*/ 	.word	0x00000000


	//----- nvinfo : EIATTR_REGCOUNT
	.align		4
.L_200:
        /*0480*/ 	.byte	0x04, 0x2f
        /*0482*/ 	.short	(.L_202 - .L_201)
	.align		4
.L_201:
        /*0484*/ 	.word	index@(_ZN10layer_norm13ln_fwd_kernelINS_13Kernel_traitsIf6__halffS2_fjLj2048ELj1ELj4ELj1ELj16ENS_18Kernel_traits_baseILj2048EfS2_fS2_fjLj128EEEEELb1ELb1ELb1ELb1EEEvNS_9FwdParamsE)
        /*0488*/ 	.word	0x000000ff


	//----- nvinfo : EIATTR_FRAME_SIZE
	.align		4
.L_202:
        /*048c*/ 	.byte	0x04, 0x11
        /*048e*/ 	.short	(.L_204 - .L_203)
	.align		4
.L_203:
        /*0490*/ 	.word	index@($__internal_127_$__cuda_sm70_shflsync_bfly_p)
        /*0494*/ 	.word	0x00000000


	//----- nvinfo : EIATTR_FRAME_SIZE
	.align		4
.L_204:
        /*0498*/ 	.byte	0x04, 0x11
        /*049a*/ 	.short	(.L_206 - .L_205)
	.align		4
.L_205:
        /*049c*/ 	.word	index@(_ZN10layer_norm13ln_fwd_kernelINS_13Kernel_traitsIf6__halffS2_fjLj2048ELj1ELj4ELj1ELj16ENS_18Kernel_traits_baseILj2048EfS2_fS2_fjLj128EEEEELb1ELb1ELb1ELb1EEEvNS_9FwdParamsE)
        /*04a0*/ 	.word	0x000000b8


	//----- nvinfo : EIATTR_REGCOUNT
	.align		4
.L_206:
        /*04a4*/ 	.byte	0x04, 0x2f
        /*04a6*/ 	.short	(.L_208 - .L_207)
	.align		4
.L_207:
        /*04a8*/ 	.word	index@(_ZN10layer_norm13ln_fwd_kernelINS_13Kernel_traitsIf6__halffS2_fjLj2048ELj1ELj4ELj1ELj16ENS_18Kernel_traits_baseILj2048EfS2_fS2_fjLj128EEEEELb1ELb1ELb1ELb0EEEvNS_9FwdParamsE)
        /*04ac*/ 	.word	0x000000ff


	//----- nvinfo : EIATTR_FRAME_SIZE
	.align		4
.L_208:
        /*04b0*/ 	.byte	0x04, 0x11
        /*04b2*/ 	.short	(.L_210 - .L_209)
	.align		4
.L_209:
        /*04b4*/ 	.word	index@($__internal_126_$__cuda_sm70_shflsync_bfly_p)
        /*04b8*/ 	.word	0x00000000


	//----- nvinfo : EIATTR_FRAME_SIZE
	.align		4
.L_210:
        /*04bc*/ 	.byte	0x04, 0x11
        /*04be*/ 	.short	(.L_212 - .L_211)
	.align		4
.L_211:
        /*04c0*/ 	.word	index@(_ZN10layer_norm13ln_fwd_kernelINS_13Kernel_traitsIf6__halffS2_fjLj2048ELj1ELj4ELj1ELj16ENS_18Kernel_traits_baseILj2048EfS2_fS2_fjLj128EEEEELb1ELb1ELb1ELb0EEEvNS_9FwdParamsE)
        /*04c4*/ 	.word	0x000000d0


	//----- nvinfo : EIATTR_REGCOUNT
	.align		4
.L_212:
        /*04c8*/ 	.byte	0x04, 0x2f
        /*04ca*/ 	.short	(.L_214 - .L_213)
	.align		4
.L_213:
        /*04cc*/ 	.word	index@(_ZN10layer_norm13ln_fwd_kernelINS_13Kernel_traitsIf6__halffS2_fjLj2048ELj1ELj4ELj1ELj16ENS_18Kernel_traits_baseILj2048EfS2_fS2_fjLj128EEEEELb1ELb1ELb0ELb1EEEvNS_9FwdParamsE)
        /*04d0*/ 	.word	0x000000ff


	//----- nvinfo : EIATTR_FRAME_SIZE
	.align		4
.L_214:
        /*04d4*/ 	.byte	0x04, 0x11
        /*04d6*/ 	.short	(.L_216 - .L_215)
	.align		4
.L_215:
        /*04d8*/ 	.word	index@($__internal_125_$__cuda_sm70_shflsync_bfly_p)
        /*04dc*/ 	.word	0x00000000


	//----- nvinfo : EIATTR_FRAME_SIZE
	.align		4
.L_216:
        /*04e0*/ 	.byte	0x04, 0x11
        /*04e2*/ 	.short	(.L_218 - .L_217)
	.align		4
.L_217:
        /*04e4*/ 	.word	index@(_ZN10layer_norm13ln_fwd_kernelINS_13Kernel_traitsIf6__halffS2_fjLj2048ELj1ELj4ELj1ELj16ENS_18Kernel_traits_baseILj2048EfS2_fS2_fjLj128EEEEELb1ELb1ELb0ELb1EEEvNS_9FwdParamsE)
        /*04e8*/ 	.word	0x00000090


	//----- nvinfo : EIATTR_REGCOUNT
	.align		4
.L_218:
        /*04ec*/ 	.byte	0x04, 0x2f
        /*04ee*/ 	.short	(.L_220 - .L_219)
	.align		4
.L_219:
        /*04f0*/ 	.word	index@(_ZN10layer_norm13ln_fwd_kernelINS_13Kernel_traitsIf6__halffS2_fjLj2048ELj1ELj4ELj1ELj16ENS_18Kernel_traits_baseILj2048EfS2_fS2_fjLj128EEEEELb1ELb1ELb0ELb0EEEvNS_9FwdParamsE)
        /*04f4*/ 	.word	0x000000ff


	//----- nvinfo : EIATTR_FRAME_SIZE
	.align		4
.L_220:
        /*04f8*/ 	.byte	0x04, 0x11
        /*04fa*/ 	.short	(.L_222 - .L_221)
	.align		4
.L_221:
        /*04fc*/ 	.word	index@($__internal_124_$__cuda_sm70_shflsync_bfly_p)
        /*0500*/ 	.word	0x00000000


	//----- nvinfo : EIATTR_FRAME_SIZE
	.align		4
.L_222:
        /*0504*/ 	.byte	0x04, 0x11
        /*0506*/ 	.short	(.L_224 - .L_223)
	.align		4
.L_223:
        /*0508*/ 	.word	index@(_ZN10layer_norm13ln_fwd_kernelINS_13Kernel_traitsIf6__halffS2_fjLj2048ELj1ELj4ELj1ELj16ENS_18Kernel_traits_baseILj2048EfS2_fS2_fjLj128EEEEELb1ELb1ELb0ELb0EEEvNS_9FwdParamsE)
        /*050c*/ 	.word	0x00000098


	//----- nvinfo : EIATTR_REGCOUNT
	.align		4
.L_224:
        /*0510*/ 	.byte	0x04, 0x2f
        /*0512*/ 	.short	(.L_226 - .L_225)
	.align		4
.L_225:
        /*0514*/ 	.word	index@(_ZN10layer_norm13ln_fwd_kernelINS_13Kernel_traitsIf6__halffS2_fjLj2048ELj1ELj4ELj1ELj16ENS_18Kernel_traits_baseILj2048EfS2_fS2_fjLj128EEEEELb1ELb0ELb1ELb1EEEvNS_9FwdParamsE)
        /*0518*/ 	.word	0x000000ff


	//----- nvinfo : EIATTR_FRAME_SIZE
	.align		4
.L_226:
        /*051c*/ 	.byte	0x04, 0x11
        /*051e*/ 	.short	(.L_228 - .L_227)
	.align		4
.L_227:
        /*0520*/ 	.word	index@($__internal_123_$__cuda_sm70_shflsync_bfly_p)
        /*0524*/ 	.word	0x00000000


	//----- nvinfo : EIATTR_FRAME_SIZE
	.align		4
.L_228:
        /*0528*/ 	.byte	0x04, 0x11
        /*052a*/ 	.short	(.L_230 - .L_229)
	.align		4
.L_229:
        /*052c*/ 	.word	index@(_ZN10layer_norm13ln_fwd_kernelINS_13Kernel_traitsIf6__halffS2_fjLj2048ELj1ELj4ELj1ELj16ENS_18Kernel_traits_baseILj2048EfS2_fS2_fjLj128EEEEELb1ELb0ELb1ELb1EEEvNS_9FwdParamsE)
        /*0530*/ 	.word	0x00000000


	//----- nvinfo : EIATTR_REGCOUNT
	.align		4
.L_230:
        /*0534*/ 	.byte	0x04, 0x2f
        /*0536*/ 	.short	(.L_232 - .L_231)
	.align		4
.L_231:
        /*0538*/ 	.word	index@(_ZN10layer_norm13ln_fwd_kernelINS_13Kernel_traitsIf6__halffS2_fjLj2048ELj1ELj4ELj1ELj16ENS_18Kernel_traits_baseILj2048EfS2_fS2_fjLj128EEEEELb1ELb0ELb1ELb0EEEvNS_9FwdParamsE)
        /*053c*/ 	.word	0x000000f3


	//----- nvinfo : EIATTR_FRAME_SIZE
	.align		4
.L_232:
        /*0540*/ 	.byte	0x04, 0x11
        /*0542*/ 	.short	(.L_234 - .L_233)
	.align		4
.L_233:
        /*0544*/ 	.word	index@($__internal_122_$__cuda_sm70_shflsync_bfly_p)
        /*0548*/ 	.word	0x00000000


	//----- nvinfo : EIATTR_FRAME_SIZE
	.align		4
.L_234:
        /*054c*/ 	.byte	0x04, 0x11
        /*054e*/ 	.short	(.L_236 - .L_235)
	.align		4
.L_235:
        /*0550*/ 	.word	index@(_ZN10layer_norm13ln_fwd_kernelINS_13Kernel_traitsIf6__halffS2_fjLj2048ELj1ELj4ELj1ELj16ENS_18Kernel_traits_baseILj2048EfS2_fS2_fjLj128EEEEELb1ELb0ELb1ELb0EEEvNS_9FwdParamsE)
        /*0554*/ 	.word	0x00000000


	//----- nvinfo : EIATTR_REGCOUNT
	.align		4
.L_236:
        /*0558*/ 	.byte	0x04, 0x2f
        /*055a*/ 	.short	(.L_238 - .L_237)
	.align		4
.L_237:
        /*055c*/ 	.word	index@(_ZN10layer_norm13ln_fwd_kernelINS_13Kernel_traitsIf6__halffS2_fjLj2048ELj1ELj4ELj1ELj16ENS_18Kernel_traits_baseILj2048EfS2_fS2_fjLj128EEEEELb1ELb0ELb0ELb1EEEvNS_9FwdParamsE)
        /*0560*/ 	.word	0x000000f3


	//----- nvinfo : EIATTR_FRAME_SIZE
	.align		4
.L_238:
        /*0564*/ 	.byte	0x04, 0x11
        /*0566*/ 	.short	(.L_240 - .L_239)
	.align		4
.L_239:
        /*0568*/ 	.word	index@($__internal_121_$__cuda_sm70_shflsync_bfly_p)
        /*056c*/ 	.word	0x00000000


	//----- nvinfo : EIATTR_FRAME_SIZE
	.align		4
.L_240:
        /*0570*/ 	.byte	0x04, 0x11
        /*0572*/ 	.short	(.L_242 - .L_241)
	.align		4
.L_241:
        /*0574*/ 	.word	index@(_ZN10layer_norm13ln_fwd_kernelINS_13Kernel_traitsIf6__halffS2_fjLj2048ELj1ELj4ELj1ELj16ENS_18Kernel_traits_baseILj2048EfS2_fS2_fjLj128EEEEELb1ELb0ELb0ELb1EEEvNS_9FwdParamsE)
        /*0578*/ 	.word	0x00000000


	//----- nvinfo : EIATTR_REGCOUNT
	.align		4
.L_242:
        /*057c*/ 	.byte	0x04, 0x2f
        /*057e*/ 	.short	(.L_244 - .L_243)
	.align		4
.L_243:
        /*0580*/ 	.word	index@(_ZN10layer_norm13ln_fwd_kernelINS_13Kernel_traitsIf6__halffS2_fjLj2048ELj1ELj4ELj1ELj16ENS_18Kernel_traits_baseILj2048EfS2_fS2_fjLj128EEEEELb1ELb0ELb0ELb0EEEvNS_9FwdParamsE)
        /*0584*/ 	.word	0x000000ec


	//----- nvinfo : EIATTR_FRAME_SIZE
	.align		4
.L_244:
        /*0588*/ 	.byte	0x04, 0x11
        /*058a*/ 	.short	(.L_246 - .L_245)
	.align		4
.L_245:
        /*058c*/ 	.word	index@($__internal_120_$__cuda_sm70_shflsync_bfly_p)
        /*0590*/ 	.word	0x00000000


	//----- nvinfo : EIATTR_FRAME_SIZE
	.align		4
.L_246:
        /*0594*/ 	.byte	0x04, 0x11
        /*0596*/ 	.short	(.L_248 - .L_247)
	.align		4
.L_247:
        /*0598*/ 	.word	index@(_ZN10layer_norm13ln_fwd_kernelINS_13Kernel_traitsIf6__halffS2_fjLj2048ELj1ELj4ELj1ELj16ENS_18Kernel_traits_baseILj2048EfS2_fS2_fjLj128EEEEELb1ELb0ELb0ELb0EEEvNS_9FwdParamsE)
        /*059c*/ 	.word	0x00000000


	//----- nvinfo : EIATTR_REGCOUNT
	.align		4
.L_248:
        /*05a0*/ 	.byte	0x04, 0x2f
        /*05a2*/ 	.short	(.L_250 - .L_249)
	.align		4
.L_249:
        /*05a4*/ 	.word	index@(_ZN10layer_norm13ln_fwd_kernelINS_13Kernel_traitsIf6__halffS2_fjLj2048ELj1ELj4ELj1ELj16ENS_18Kernel_traits_baseILj2048EfS2_fS2_fjLj128EEEEELb0ELb1ELb1ELb1EEEvNS_9FwdParamsE)
        /*05a8*/ 	.word	0x000000ff


	//----- nvinfo : EIATTR_FRAME_SIZE
	.align		4
.L_250:
        /*05ac*/ 	.byte	0x04, 0x11
        /*05ae*/ 	.short	(.L_252 - .L_251)
	.align		4
.L_251:
        /*05b0*/ 	.word	index@($__internal_119_$__cuda_sm70_shflsync_bfly_p)
        /*05b4*/ 	.word	0x00000000


	//----- nvinfo : EIATTR_FRAME_SIZE
	.align		4
.L_252:
        /*05b8*/ 	.byte	0x04, 0x11
        /*05ba*/ 	.short	(.L_254 - .L_253)
	.align		4
.L_253:
        /*05bc*/ 	.word	index@(_ZN10layer_norm13ln_fwd_kernelINS_13Kernel_traitsIf6__halffS2_fjLj2048ELj1ELj4ELj1ELj16ENS_18Kernel_traits_baseILj2048EfS2_fS2_fjLj128EEEEELb0ELb1ELb1ELb1EEEvNS_9FwdParamsE)
        /*05c0*/ 	.word	0x00000070


	//----- nvinfo : EIATTR_REGCOUNT
	.align		4
.L_254:
        /*05c4*/ 	.byte	0x04, 0x2f
        /*05c6*/ 	.short	(.L_256 - .L_255)
	.align		4
.L_255:
        /*05c8*/ 	.word	index@(_ZN10layer_norm13ln_fwd_kernelINS_13Kernel_traitsIf6__halffS2_fjLj2048ELj1ELj4ELj1ELj16ENS_18Kernel_traits_baseILj2048EfS2_fS2_fjLj128EEEEELb0ELb1ELb1ELb0EEEvNS_9FwdParamsE)
        /*05cc*/ 	.word	0x000000ff


	//----- nvinfo : EIATTR_FRAME_SIZE
	.align		4
.L_256:
        /*05d0*/ 	.byte	0x04, 0x11
        /*05d2*/ 	.short	(.L_258 - .L_257)
	.align		4
.L_257:
        /*05d4*/ 	.word	index@($__internal_118_$__cuda_sm70_shflsync_bfly_p)
        /*05d8*/ 	.word	0x00000000


	//----- nvinfo : EIATTR_FRAME_SIZE
	.align		4
.L_258:
        /*05dc*/ 	.byte	0x04, 0x11
        /*05de*/ 	.short	(.L_260 - .L_259)
	.align		4
.L_259:
        /*05e0*/ 	.word	index@(_ZN10layer_norm13ln_fwd_kernelINS_13Kernel_traitsIf6__halffS2_fjLj2048ELj1ELj4ELj1ELj16ENS_18Kernel_traits_baseILj2048EfS2_fS2_fjLj128EEEEELb0ELb1ELb1ELb0EEEvNS_9FwdParamsE)
        /*05e4*/ 	.word	0x00000088


	//----- nvinfo : EIATTR_REGCOUNT
	.align		4
.L_260:
        /*05e8*/ 	.byte	0x04, 0x2f
        /*05ea*/ 	.short	(.L_262 - .L_261)
	.align		4
.L_261:
        /*05ec*/ 	.word	index@(_ZN10layer_norm13ln_fwd_kernelINS_13Kernel_traitsIf6__halffS2_fjLj2048ELj1ELj4ELj1ELj16ENS_18Kernel_traits_baseILj2048EfS2_fS2_fjLj128EEEEELb0ELb1ELb0ELb1EEEvNS_9FwdParamsE)
        /*05f0*/ 	.word	0x000000ff


	//----- nvinfo : EIATTR_FRAME_SIZE
	.align		4
.L_262:
        /*05f4*/ 	.byte	0x04, 0x11
        /*05f6*/ 	.short	(.L_264 - .L_263)
	.align		4
.L_263:
        /*05f8*/ 	.word	index@($__internal_117_$__cuda_sm70_shflsync_bfly_p)
        /*05fc*/ 	.word	0x00000000


	//----- nvinfo : EIATTR_FRAME_SIZE
	.align		4
.L_264:
        /*0600*/ 	.byte	0x04, 0x11
        /*0602*/ 	.short	(.L_266 - .L_265)
	.align		4
.L_265:
        /*0604*/ 	.word	index@(_ZN10layer_norm13ln_fwd_kernelINS_13Kernel_traitsIf6__halffS2_fjLj2048ELj1ELj4ELj1ELj16ENS_18Kernel_traits_baseILj2048EfS2_fS2_fjLj128EEEEELb0ELb1ELb0ELb1EEEvNS_9FwdParamsE)
        /*0608*/ 	.word	0x00000080


	//----- nvinfo : EIATTR_REGCOUNT
	.align		4
.L_266:
        /*060c*/ 	.byte	0x04, 0x2f
        /*060e*/ 	.short	(.L_268 - .L_267)
	.align		4
.L_267:
        /*0610*/ 	.word	index@(_ZN10layer_norm13ln_fwd_kernelINS_13Kernel_traitsIf6__halffS2_fjLj2048ELj1ELj4ELj1ELj16ENS_18Kernel_traits_baseILj2048EfS2_fS2_fjLj128EEEEELb0ELb1ELb0ELb0EEEvNS_9FwdParamsE)
        /*0614*/ 	.word	0x000000ff


	//----- nvinfo : EIATTR_FRAME_SIZE
	.align		4
.L_268:
        /*0618*/ 	.byte	0x04, 0x11
        /*061a*/ 	.short	(.L_270 - .L_269)
	.align		4
.L_269:
        /*061c*/ 	.word	index@($__internal_116_$__cuda_sm70_shflsync_bfly_p)
        /*0620*/ 	.word	0x00000000


	//----- nvinfo : EIATTR_FRAME_SIZE
	.align		4
.L_270:
        /*0624*/ 	.byte	0x04, 0x11
        /*0626*/ 	.short	(.L_272 - .L_271)
	.align		4
.L_271:
        /*0628*/ 	.word	index@(_ZN10layer_norm13ln_fwd_kernelINS_13Kernel_traitsIf6__halffS2_fjLj2048ELj1ELj4ELj1ELj16ENS_18Kernel_traits_baseILj2048EfS2_fS2_fjLj128EEEEELb0ELb1ELb0ELb0EEEvNS_9FwdParamsE)
        /*062c*/ 	.word	0x00000070


	//----- nvinfo : EIATTR_REGCOUNT
	.align		4
.L_272:
        /*0630*/ 	.byte	0x04, 0x2f
        /*0632*/ 	.short	(.L_274 - .L_273)
	.align		4
.L_273:
        /*0634*/ 	.word	index@(_ZN10layer_norm13ln_fwd_kernelINS_13Kernel_traitsIf6__halffS2_fjLj2048ELj1ELj4ELj1ELj16ENS_18Kernel_traits_baseILj2048EfS2_fS2_fjLj128EEEEELb0ELb0ELb1ELb1EEEvNS_9FwdParamsE)
        /*0638*/ 	.word	0x000000fe


	//----- nvinfo : EIATTR_FRAME_SIZE
	.align		4
.L_274:
        /*063c*/ 	.byte	0x04, 0x11
        /*063e*/ 	.short	(.L_276 - .L_275)
	.align		4
.L_275:
        /*0640*/ 	.word	index@($__internal_115_$__cuda_sm70_shflsync_bfly_p)
        /*0644*/ 	.word	0x00000000


	//----- nvinfo : EIATTR_FRAME_SIZE
	.align		4
.L_276:
        /*0648*/ 	.byte	0x04, 0x11
        /*064a*/ 	.short	(.L_278 - .L_277)
	.align		4
.L_277:
        /*064c*/ 	.word	index@(_ZN10layer_norm13ln_fwd_kernelINS_13Kernel_traitsIf6__halffS2_fjLj2048ELj1ELj4ELj1ELj16ENS_18Kernel_traits_baseILj2048EfS2_fS2_fjLj128EEEEELb0ELb0ELb1ELb1EEEvNS_9FwdParamsE)
        /*0650*/ 	.word	0x00000000


	//----- nvinfo : EIATTR_REGCOUNT
	.align		4
.L_278:
        /*0654*/ 	.byte	0x04, 0x2f
        /*0656*/ 	.short	(.L_280 - .L_279)
	.align		4
.L_279:
        /*0658*/ 	.word	index@(_ZN10layer_norm13ln_fwd_kernelINS_13Kernel_traitsIf6__halffS2_fjLj2048ELj1ELj4ELj1ELj16ENS_18Kernel_traits_baseILj2048EfS2_fS2_fjLj128EEEEELb0ELb0ELb1ELb0EEEvNS_9FwdParamsE)
        /*065c*/ 	.word	0x000000e5


	//----- nvinfo : EIATTR_FRAME_SIZE
	.align		4
.L_280:
        /*0660*/ 	.byte	0x04, 0x11
        /*0662*/ 	.short	(.L_282 - .L_281)
	.align		4
.L_281:
        /*0664*/ 	.word	index@($__internal_114_$__cuda_sm70_shflsync_bfly_p)
        /*0668*/ 	.word	0x00000000


	//----- nvinfo : EIATTR_FRAME_SIZE
	.align		4
.L_282:
        /*066c*/ 	.byte	0x04, 0x11
        /*066e*/ 	.short	(.L_284 - .L_283)
	.align		4
.L_283:
        /*0670*/ 	.word	index@(_ZN10layer_norm13ln_fwd_kernelINS_13Kernel_traitsIf6__halffS2_fjLj2048ELj1ELj4ELj1ELj16ENS_18Kernel_traits_baseILj2048EfS2_fS2_fjLj128EEEEELb0ELb0ELb1ELb0EEEvNS_9FwdParamsE)
        /*0674*/ 	.word	0x00000000


	//----- nvinfo : EIATTR_REGCOUNT
	.align		4
.L_284:
        /*0678*/ 	.byte	0x04, 0x2f
        /*067a*/ 	.short	(.L_286 - .L_285)
	.align		4
.L_285:
        /*067c*/ 	.word	index@(_ZN10layer_norm13ln_fwd_kernelINS_13Kernel_traitsIf6__halffS2_fjLj2048ELj1ELj4ELj1ELj16ENS_18Kernel_traits_baseILj2048EfS2_fS2_fjLj128EEEEELb0ELb0ELb0ELb1EEEvNS_9FwdParamsE)
        /*0680*/ 	.word	0x000000f5


	//----- nvinfo : EIATTR_FRAME_SIZE
	.align		4
.L_286:
        /*0684*/ 	.byte	0x04, 0x11
        /*0686*/ 	.short	(.L_288 - .L_287)
	.align		4
.L_287:
        /*0688*/ 	.word	index@($__internal_113_$__cuda_sm70_shflsync_bfly_p)
        /*068c*/ 	.word	0x00000000


	//----- nvinfo : EIATTR_FRAME_SIZE
	.align		4
.L_288:
        /*0690*/ 	.byte	0x04, 0x11
        /*0692*/ 	.short	(.L_290 - .L_289)
	.align		4
.L_289:
        /*0694*/ 	.word	index@(_ZN10layer_norm13ln_fwd_kernelINS_13Kernel_traitsIf6__halffS2_fjLj2048ELj1ELj4ELj1ELj16ENS_18Kernel_traits_baseILj2048EfS2_fS2_fjLj128EEEEELb0ELb0ELb0ELb1EEEvNS_9FwdParamsE)
        /*0698*/ 	.word	0x00000000


	//----- nvinfo : EIATTR_REGCOUNT
	.align		4
.L_290:
        /*069c*/ 	.byte	0x04, 0x2f
        /*069e*/ 	.short	(.L_292 - .L_291)
	.align		4
.L_291:
        /*06a0*/ 	.word	index@(_ZN10layer_norm13ln_fwd_kernelINS_13Kernel_traitsIf6__halffS2_fjLj2048ELj1ELj4ELj1ELj16ENS_18Kernel_traits_baseILj2048EfS2_fS2_fjLj128EEEEELb0ELb0ELb0ELb0EEEvNS_9FwdParamsE)
        /*06a4*/ 	.word	0x000000e0


	//----- nvinfo : EIATTR_FRAME_SIZE
	.align		4
.L_292:
        /*06a8*/ 	.byte	0x04, 0x11
        /*06aa*/ 	.short	(.L_294 - .L_293)
	.align		4
.L_293:
        /*06ac*/ 	.word	index@($__internal_112_$__cuda_sm70_shflsync_bfly_p)
        /*06b0*/ 	.word	0x00000000


	//----- nvinfo : EIATTR_FRAME_SIZE
	.align		4
.L_294:
        /*06b4*/ 	.byte	0x04, 0x11
        /*06b6*/ 	.short	(.L_296 - .L_295)
	.align		4
.L_295:
        /*06b8*/ 	.word	index@(_ZN10layer_norm13ln_fwd_kernelINS_13Kernel_traitsIf6__halffS2_fjLj2048ELj1ELj4ELj1ELj16ENS_18Kernel_traits_baseILj2048EfS2_fS2_fjLj128EEEEELb0ELb0ELb0ELb0EEEvNS_9FwdParamsE)
        /*06bc*/ 	.word	0x00000000


	//----- nvinfo : EIATTR_REGCOUNT
	.align		4
.L_296:
        /*06c0*/ 	.byte	0x04, 0x2f
        /*06c2*/ 	.short	(.L_298 - .L_297)
	.align		4
.L_297:
        /*06c4*/ 	.word	index@(_ZN10layer_norm13ln_fwd_kernelINS_13Kernel_traitsI6__halfS2_fS2_fjLj2048ELj1ELj4ELj1ELj16ENS_18Kernel_traits_baseILj2048ES2_S2_fS2_fjLj128EEEEELb1ELb1ELb1ELb1EEEvNS_9FwdParamsE)
        /*06c8*/ 	.word	0x000000fe


	//----- nvinfo : EIATTR_FRAME_SIZE
	.align		4
.L_298:
        /*06cc*/ 	.byte	0x04, 0x11
        /*06ce*/ 	.short	(.L_300 - .L_299)
	.align		4
.L_299:
        /*06d0*/ 	.word	index@($__internal_111_$__cuda_sm70_shflsync_bfly_p)
        /*06d4*/ 	.word	0x00000000


	//----- nvinfo : EIATTR_FRAME_SIZE
	.align		4
.L_300:
        /*06d8*/ 	.byte	0x04, 0x11
        /*06da*/ 	.short	(.L_302 - .L_301)
	.align		4
.L_301:
        /*06dc*/ 	.word	index@(_ZN10layer_norm13ln_fwd_kernelINS_13Kernel_traitsI6__halfS2_fS2_fjLj2048ELj1ELj4ELj1ELj16ENS_18Kernel_traits_baseILj2048ES2_S2_fS2_fjLj128EEEEELb1ELb1ELb1ELb1EEEvNS_9FwdParamsE)
        /*06e0*/ 	.word	0x00000000


	//----- nvinfo : EIATTR_REGCOUNT
	.align		4
.L_302:
        /*06e4*/ 	.byte	0x04, 0x2f
        /*06e6*/ 	.short	(.L_304 - .L_303)
	.align		4
.L_303:
        /*06e8*/ 	.word	index@(_ZN10layer_norm13ln_fwd_kernelINS_13Kernel_traitsI6__halfS2_fS2_fjLj2048ELj1ELj4ELj1ELj16ENS_18Kernel_traits_baseILj2048ES2_S2_fS2_fjLj128EEEEELb1ELb1ELb1ELb0EEEvNS_9FwdParamsE)
        /*06ec*/ 	.word	0x000000ff


	//----- nvinfo : EIATTR_FRAME_SIZE
	.align		4
.L_304:
        /*06f0*/ 	.byte	0x04, 0x11
        /*06f2*/ 	.short	(.L_306 - .L_305)
	.align		4
.L_305:
        /*06f4*/ 	.word	index@($__internal_110_$__cuda_sm70_shflsync_bfly_p)
        /*06f8*/ 	.word	0x00000000


	//----- nvinfo : EIATTR_FRAME_SIZE
	.align		4
.L_306:
        /*06fc*/ 	.byte	0x04, 0x11
        /*06fe*/ 	.short	(.L_308 - .L_307)
	.align		4
.L_307:
        /*0700*/ 	.word	index@(_ZN10layer_norm13ln_fwd_kernelINS_13Kernel_traitsI6__halfS2_fS2_fjLj2048ELj1ELj4ELj1ELj16ENS_18Kernel_traits_baseILj2048ES2_S2_fS2_fjLj128EEEEELb1ELb1ELb1ELb0EEEvNS_9FwdParamsE)
        /*0704*/ 	.word	0x000000c0


	//----- nvinfo : EIATTR_REGCOUNT
	.align		4
.L_308:
        /*0708*/ 	.byte	0x04, 0x2f
        /*070a*/ 	.short	(.L_310 - .L_309)
	.align		4
.L_309:
        /*070c*/ 	.word	index@(_ZN10layer_norm13ln_fwd_kernelINS_13Kernel_traitsI6__halfS2_fS2_fjLj2048ELj1ELj4ELj1ELj16ENS_18Kernel_traits_baseILj2048ES2_S2_fS2_fjLj128EEEEELb1ELb1ELb0ELb1EEEvNS_9FwdParamsE)
        /*0710*/ 	.word	0x000000f3


	//----- nvinfo : EIATTR_FRAME_SIZE
	.align		4
.L_310:
        /*0714*/ 	.byte	0x04, 0x11
        /*0716*/ 	.short	(.L_312 - .L_311)
	.align		4
.L_311:
        /*0718*/ 	.word	index@($__internal_109_$__cuda_sm70_shflsync_bfly_p)
        /*071c*/ 	.word	0x00000000


	//----- nvinfo : EIATTR_FRAME_SIZE
	.align		4
.L_312:
        /*0720*/ 	.byte	0x04, 0x11
        /*0722*/ 	.short	(.L_314 - .L_313)
	.align		4
.L_313:
        /*0724*/ 	.word	index@(_ZN10layer_norm13ln_fwd_kernelINS_13Kernel_traitsI6__halfS2_fS2_fjLj2048ELj1ELj4ELj1ELj16ENS_18Kernel_traits_baseILj2048ES2_S2_fS2_fjLj128EEEEELb1ELb1ELb0ELb1EEEvNS_9FwdParamsE)
        /*0728*/ 	.word	0x00000000


	//----- nvinfo : EIATTR_REGCOUNT
	.align		4
.L_314:
        /*072c*/ 	.byte	0x04, 0x2f
        /*072e*/ 	.short	(.L_316 - .L_315)
	.align		4
.L_315:
        /*0730*/ 	.word	index@(_ZN10layer_norm13ln_fwd_kernelINS_13Kernel_traitsI6__halfS2_fS2_fjLj2048ELj1ELj4ELj1ELj16ENS_18Kernel_traits_baseILj2048ES2_S2_fS2_fjLj128EEEEELb1ELb1ELb0ELb0EEEvNS_9FwdParamsE)
        /*0734*/ 	.word	0x000000ff


	//----- nvinfo : EIATTR_FRAME_SIZE
	.align		4
.L_316:
        /*0738*/ 	.byte	0x04, 0x11
        /*073a*/ 	.short	(.L_318 - .L_317)
	.align		4
.L_317:
        /*073c*/ 	.word	index@($__internal_108_$__cuda_sm70_shflsync_bfly_p)
        /*0740*/ 	.word	0x00000000


	//----- nvinfo : EIATTR_FRAME_SIZE
	.align		4
.L_318:
        /*0744*/ 	.byte	0x04, 0x11
        /*0746*/ 	.short	(.L_320 - .L_319)
	.align		4
.L_319:
        /*0748*/ 	.word	index@(_ZN10layer_norm13ln_fwd_kernelINS_13Kernel_traitsI6__halfS2_fS2_fjLj2048ELj1ELj4ELj1ELj16ENS_18Kernel_traits_baseILj2048ES2_S2_fS2_fjLj128EEEEELb1ELb1ELb0ELb0EEEvNS_9FwdParamsE)
        /*074c*/ 	.word	0x00000090


	//----- nvinfo : EIATTR_REGCOUNT
	.align		4
.L_320:
        /*0750*/ 	.byte	0x04, 0x2f
        /*0752*/ 	.short	(.L_322 - .L_321)
	.align		4
.L_321:
        /*0754*/ 	.word	index@(_ZN10layer_norm13ln_fwd_kernelINS_13Kernel_traitsI6__halfS2_fS2_fjLj2048ELj1ELj4ELj1ELj16ENS_18Kernel_traits_baseILj2048ES2_S2_fS2_fjLj128EEEEELb1ELb0ELb1ELb1EEEvNS_9FwdParamsE)
        /*0758*/ 	.word	0x000000ff


	//----- nvinfo : EIATTR_FRAME_SIZE
	.align		4
.L_322:
        /*075c*/ 	.byte	0x04, 0x11
        /*075e*/ 	.short	(.L_324 - .L_323)
	.align		4
.L_323:
        /*0760*/ 	.word	index@($__internal_107_$__cuda_sm70_shflsync_bfly_p)
        /*0764*/ 	.word	0x00000000


	//----- nvinfo : EIATTR_FRAME_SIZE
	.align		4
.L_324:
        /*0768*/ 	.byte	0x04, 0x11
        /*076a*/ 	.short	(.L_326 - .L_325)
	.align		4
.L_325:
        /*076c*/ 	.word	index@(_ZN10layer_norm13ln_fwd_kernelINS_13Kernel_traitsI6__halfS2_fS2_fjLj2048ELj1ELj4ELj1ELj16ENS_18Kernel_traits_baseILj2048ES2_S2_fS2_fjLj128EEEEELb1ELb0ELb1ELb1EEEvNS_9FwdParamsE)
        /*0770*/ 	.word	0x00000000


	//----- nvinfo : EIATTR_REGCOUNT
	.align		4
.L_326:
        /*0774*/ 	.byte	0x04, 0x2f
        /*0776*/ 	.short	(.L_328 - .L_327)
	.align		4
.L_327:
        /*0778*/ 	.word	index@(_ZN10layer_norm13ln_fwd_kernelINS_13Kernel_traitsI6__halfS2_fS2_fjLj2048ELj1ELj4ELj1ELj16ENS_18Kernel_traits_baseILj2048ES2_S2_fS2_fjLj128EEEEELb1ELb0ELb1ELb0EEEvNS_9FwdParamsE)
        /*077c*/ 	.word	0x000000f5


	//----- nvinfo : EIATTR_FRAME_SIZE
	.align		4
.L_328:
        /*0780*/ 	.byte	0x04, 0x11
        /*0782*/ 	.short	(.L_330 - .L_329)
	.align		4
.L_329:
        /*0784*/ 	.word	index@($__internal_106_$__cuda_sm70_shflsync_bfly_p)
        /*0788*/ 	.word	0x00000000


	//----- nvinfo : EIATTR_FRAME_SIZE
	.align		4
.L_330:
        /*078c*/ 	.byte	0x04, 0x11
        /*078e*/ 	.short	(.L_332 - .L_331)
	.align		4
.L_331:
        /*0790*/ 	.word	index@(_ZN10layer_norm13ln_fwd_kernelINS_13Kernel_traitsI6__halfS2_fS2_fjLj2048ELj1ELj4ELj1ELj16ENS_18Kernel_traits_baseILj2048ES2_S2_fS2_fjLj128EEEEELb1ELb0ELb1ELb0EEEvNS_9FwdParamsE)
        /*0794*/ 	.word	0x00000000


	//----- nvinfo : EIATTR_REGCOUNT
	.align		4
.L_332:
        /*0798*/ 	.byte	0x04, 0x2f
        /*079a*/ 	.short	(.L_334 - .L_333)
	.align		4
.L_333:
        /*079c*/ 	.word	index@(_ZN10layer_norm13ln_fwd_kernelINS_13Kernel_traitsI6__halfS2_fS2_fjLj2048ELj1ELj4ELj1ELj16ENS_18Kernel_traits_baseILj2048ES2_S2_fS2_fjLj128EEEEELb1ELb0ELb0ELb1EEEvNS_9FwdParamsE)
        /*07a0*/ 	.word	0x000000e3


	//----- nvinfo : EIATTR_FRAME_SIZE
	.align		4
.L_334:
        /*07a4*/ 	.byte	0x04, 0x11
        /*07a6*/ 	.short	(.L_336 - .L_335)
	.align		4
.L_335:
        /*07a8*/ 	.word	index@($__internal_105_$__cuda_sm70_shflsync_bfly_p)
        /*07ac*/ 	.word	0x00000000


	//----- nvinfo : EIATTR_FRAME_SIZE
	.align		4
.L_336:
        /*07b0*/ 	.byte	0x04, 0x11
        /*07b2*/ 	.short	(.L_338 - .L_337)
	.align		4
.L_337:
        /*07b4*/ 	.word	index@(_ZN10layer_norm13ln_fwd_kernelINS_13Kernel_traitsI6__halfS2_fS2_fjLj2048ELj1ELj4ELj1ELj16ENS_18Kernel_traits_baseILj2048ES2_S2_fS2_fjLj128EEEEELb1ELb0ELb0ELb1EEEvNS_9FwdParamsE)
        /*07b8*/ 	.word	0x00000000


	//----- nvinfo : EIATTR_REGCOUNT
	.align		4
.L_338:
        /*07bc*/ 	.byte	0x04, 0x2f
        /*07be*/ 	.short	(.L_340 - .L_339)
	.align		4
.L_339:
        /*07c0*/ 	.word	index@(_ZN10layer_norm13ln_fwd_kernelINS_13Kernel_traitsI6__halfS2_fS2_fjLj2048ELj1ELj4ELj1ELj16ENS_18Kernel_traits_baseILj2048ES2_S2_fS2_fjLj128EEEEELb1ELb0ELb0ELb0EEEvNS_9FwdParamsE)
        /*07c4*/ 	.word	0x000000ec


	//----- nvinfo : EIATTR_FRAME_SIZE
	.align		4
.L_340:
        /*07c8*/ 	.byte	0x04, 0x11
        /*07ca*/ 	.short	(.L_342 - .L_341)
	.align		4
.L_341:
        /*07cc*/ 	.word	index@($__internal_104_$__cuda_sm70_shflsync_bfly_p)
        /*07d0*/ 	.word	0x00000000


	//----- nvinfo : EIATTR_FRAME_SIZE
	.align		4
.L_342:
        /*07d4*/ 	.byte	0x04, 0x11
        /*07d6*/ 	.short	(.L_344 - .L_343)
	.align		4
.L_343:
        /*07d8*/ 	.word	index@(_ZN10layer_norm13ln_fwd_kernelINS_13Kernel_traitsI6__halfS2_fS2_fjLj2048ELj1ELj4ELj1ELj16ENS_18Kernel_traits_baseILj2048ES2_S2_fS2_fjLj128EEEEELb1ELb0ELb0ELb0EEEvNS_9FwdParamsE)
        /*07dc*/ 	.word	0x00000000


	//----- nvinfo : EIATTR_REGCOUNT
	.align		4
.L_344:
        /*07e0*/ 	.byte	0x04, 0x2f
        /*07e2*/ 	.short	(.L_346 - .L_345)
	.align		4
.L_345:
        /*07e4*/ 	.word	index@(_ZN10layer_norm13ln_fwd_kernelINS_13Kernel_traitsI6__halfS2_fS2_fjLj2048ELj1ELj4ELj1ELj16ENS_18Kernel_traits_baseILj2048ES2_S2_fS2_fjLj128EEEEELb0ELb1ELb1ELb1EEEvNS_9FwdParamsE)
        /*07e8*/ 	.word	0x000000ff


	//----- nvinfo : EIATTR_FRAME_SIZE
	.align		4
.L_346:
        /*07ec*/ 	.byte	0x04, 0x11
        /*07ee*/ 	.short	(.L_348 - .L_347)
	.align		4
.L_347:
        /*07f0*/ 	.word	index@($__internal_103_$__cuda_sm70_shflsync_bfly_p)
        /*07f4*/ 	.word	0x00000000


	//----- nvinfo : EIATTR_FRAME_SIZE
	.align		4
.L_348:
        /*07f8*/ 	.byte	0x04, 0x11
        /*07fa*/ 	.short	(.L_350 - .L_349)
	.align		4
.L_349:
        /*07fc*/ 	.word	index@(_ZN10layer_norm13ln_fwd_kernelINS_13Kernel_traitsI6__halfS2_fS2_fjLj2048ELj1ELj4ELj1ELj16ENS_18Kernel_traits_baseILj2048ES2_S2_fS2_fjLj128EEEEELb0ELb1ELb1ELb1EEEvNS_9FwdParamsE)
        /*0800*/ 	.word	0x00000000


	//----- nvinfo : EIATTR_REGCOUNT
	.align		4
.L_350:
        /*0804*/ 	.byte	0x04, 0x2f
        /*0806*/ 	.short	(.L_352 - .L_351)
	.align		4
.L_351:
        /*0808*/ 	.word	index@(_ZN10layer_norm13ln_fwd_kernelINS_13Kernel_traitsI6__halfS2_fS2_fjLj2048ELj1ELj4ELj1ELj16ENS_18Kernel_traits_baseILj2048ES2_S2_fS2_fjLj128EEEEELb0ELb1ELb1ELb0EEEvNS_9FwdParamsE)
        /*080c*/ 	.word	0x000000ff


	//----- nvinfo : EIATTR_FRAME_SIZE
	.align		4
.L_352:
        /*0810*/ 	.byte	0x04, 0x11
        /*0812*/ 	.short	(.L_354 - .L_353)
	.align		4
.L_353:
        /*0814*/ 	.word	index@($__internal_102_$__cuda_sm70_shflsync_bfly_p)
        /*0818*/ 	.word	0x00000000


	//----- nvinfo : EIATTR_FRAME_SIZE
	.align		4
.L_354:
        /*081c*/ 	.byte	0x04, 0x11
        /*081e*/ 	.short	(.L_356 - .L_355)
	.align		4
.L_355:
        /*0820*/ 	.word	index@(_ZN10layer_norm13ln_fwd_kernelINS_13Kernel_traitsI6__halfS2_fS2_fjLj2048ELj1ELj4ELj1ELj16ENS_18Kernel_traits_baseILj2048ES2_S2_fS2_fjLj128EEEEELb0ELb1ELb1ELb0EEEvNS_9FwdParamsE)
        /*0824*/ 	.word	0x00000078


	//----- nvinfo : EIATTR_REGCOUNT
	.align		4
.L_356:
        /*0828*/ 	.byte	0x04, 0x2f
        /*082a*/ 	.short	(.L_358 - .L_357)
	.align		4
.L_357:
        /*082c*/ 	.word	index@(_ZN10layer_norm13ln_fwd_kernelINS_13Kernel_traitsI6__halfS2_fS2_fjLj2048ELj1ELj4ELj1ELj16ENS_18Kernel_traits_baseILj2048ES2_S2_fS2_fjLj128EEEEELb0ELb1ELb0ELb1EEEvNS_9FwdParamsE)
        /*0830*/ 	.word	0x000000ee


	//----- nvinfo : EIATTR_FRAME_SIZE
	.align		4
.L_358:
        /*0834*/ 	.byte	0x04, 0x11
        /*0836*/ 	.short	(.L_360 - .L_359)
	.align		4
.L_359:
        /*0838*/ 	.word	index@($__internal_101_$__cuda_sm70_shflsync_bfly_p)
        /*083c*/ 	.word	0x00000000


	//----- nvinfo : EIATTR_FRAME_SIZE
	.align		4
.L_360:
        /*0840*/ 	.byte	0x04, 0x11
        /*0842*/ 	.short	(.L_362 - .L_361)
	.align		4
.L_361:
        /*0844*/ 	.word	index@(_ZN10layer_norm13ln_fwd_kernelINS_13Kernel_traitsI6__halfS2_fS2_fjLj2048ELj1ELj4ELj1ELj16ENS_18Kernel_traits_baseILj2048ES2_S2_fS2_fjLj128EEEEELb0ELb1ELb0ELb1EEEvNS_9FwdParamsE)
        /*0848*/ 	.word	0x00000000


	//----- nvinfo : EIATTR_REGCOUNT
	.align		4
.L_362:
        /*084c*/ 	.byte	0x04, 0x2f
        /*084e*/ 	.short	(.L_364 - .L_363)
	.align		4
.L_363:
        /*0850*/ 	.word	index@(_ZN10layer_norm13ln_fwd_kernelINS_13Kernel_traitsI6__halfS2_fS2_fjLj2048ELj1ELj4ELj1ELj16ENS_18Kernel_traits_baseILj2048ES2_S2_fS2_fjLj128EEEEELb0ELb1ELb0ELb0EEEvNS_9FwdParamsE)
        /*0854*/ 	.word	0x000000ff


	//----- nvinfo : EIATTR_FRAME_SIZE
	.align		4
.L_364:
        /*0858*/ 	.byte	0x04, 0x11
        /*085a*/ 	.short	(.L_366 - .L_365)
	.align		4
.L_365:
        /*085c*/ 	.word	index@($__internal_100_$__cuda_sm70_shflsync_bfly_p)
        /*0860*/ 	.word	0x00000000


	//----- nvinfo : EIATTR_FRAME_SIZE
	.align		4
.L_366:
        /*0864*/ 	.byte	0x04, 0x11
        /*0866*/ 	.short	(.L_368 - .L_367)
	.align		4
.L_367:
        /*0868*/ 	.word	index@(_ZN10layer_norm13ln_fwd_kernelINS_13Kernel_traitsI6__halfS2_fS2_fjLj2048ELj1ELj4ELj1ELj16ENS_18Kernel_traits_baseILj2048ES2_S2_fS2_fjLj128EEEEELb0ELb1ELb0ELb0EEEvNS_9FwdParamsE)
        /*086c*/ 	.word	0x00000070


	//----- nvinfo : EIATTR_REGCOUNT
	.align		4
.L_368:
        /*0870*/ 	.byte	0x04, 0x2f
        /*0872*/ 	.short	(.L_370 - .L_369)
	.align		4
.L_369:
        /*0874*/ 	.word	index@(_ZN10layer_norm13ln_fwd_kernelINS_13Kernel_traitsI6__halfS2_fS2_fjLj2048ELj1ELj4ELj1ELj16ENS_18Kernel_traits_baseILj2048ES2_S2_fS2_fjLj128EEEEELb0ELb0ELb1ELb1EEEvNS_9FwdParamsE)
        /*0878*/ 	.word	0x000000ff


	//----- nvinfo : EIATTR_FRAME_SIZE
	.align		4
.L_370:
        /*087c*/ 	.byte	0x04, 0x11
        /*087e*/ 	.short	(.L_372 - .L_371)
	.align		4
.L_371:
        /*0880*/ 	.word	index@($__internal_99_$__cuda_sm70_shflsync_bfly_p)
        /*0884*/ 	.word	0x00000000


	//----- nvinfo : EIATTR_FRAME_SIZE
	.align		4
.L_372:
        /*0888*/ 	.byte	0x04, 0x11
        /*088a*/ 	.short	(.L_374 - .L_373)
	.align		4
.L_373:
        /*088c*/ 	.word	index@(_ZN10layer_norm13ln_fwd_kernelINS_13Kernel_traitsI6__halfS2_fS2_fjLj2048ELj1ELj4ELj1ELj16ENS_18Kernel_traits_baseILj2048ES2_S2_fS2_fjLj128EEEEELb0ELb0ELb1ELb1EEEvNS_9FwdParamsE)
        /*0890*/ 	.word	0x00000000


	//----- nvinfo : EIATTR_REGCOUNT
	.align		4
.L_374:
        /*0894*/ 	.byte	0x04, 0x2f
        /*0896*/ 	.short	(.L_376 - .L_375)
	.align		4
.L_375:
        /*0898*/ 	.word	index@(_ZN10layer_norm13ln_fwd_kernelINS_13Kernel_traitsI6__halfS2_fS2_fjLj2048ELj1ELj4ELj1ELj16ENS_18Kernel_traits_baseILj2048ES2_S2_fS2_fjLj128EEEEELb0ELb0ELb1ELb0EEEvNS_9FwdParamsE)
        /*089c*/ 	.word	0x000000e5


	//----- nvinfo : EIATTR_FRAME_SIZE
	.align		4
.L_376:
        /*08a0*/ 	.byte	0x04, 0x11
        /*08a2*/ 	.short	(.L_378 - .L_377)
	.align		4
.L_377:
        /*08a4*/ 	.word	index@($__internal_98_$__cuda_sm70_shflsync_bfly_p)
        /*08a8*/ 	.word	0x00000000


	//----- nvinfo : EIATTR_FRAME_SIZE
	.align		4
.L_378:
        /*08ac*/ 	.byte	0x04, 0x11
        /*08ae*/ 	.short	(.L_380 - .L_379)
	.align		4
.L_379:
        /*08b0*/ 	.word	index@(_ZN10layer_norm13ln_fwd_kernelINS_13Kernel_traitsI6__halfS2_fS2_fjLj2048ELj1ELj4ELj1ELj16ENS_18Kernel_traits_baseILj2048ES2_S2_fS2_fjLj128EEEEELb0ELb0ELb1ELb0EEEvNS_9FwdParamsE)
        /*08b4*/ 	.word	0x00000000


	//----- nvinfo : EIATTR_REGCOUNT
	.align		4
.L_380:
        /*08b8*/ 	.byte	0x04, 0x2f
        /*08ba*/ 	.short	(.L_382 - .L_381)
	.align		4
.L_381:
        /*08bc*/ 	.word	index@(_ZN10layer_norm13ln_fwd_kernelINS_13Kernel_traitsI6__halfS2_fS2_fjLj2048ELj1ELj4ELj1ELj16ENS_18Kernel_traits_baseILj2048ES2_S2_fS2_fjLj128EEEEELb0ELb0ELb0ELb1EEEvNS_9FwdParamsE)
        /*08c0*/ 	.word	0x000000ff


	//----- nvinfo : EIATTR_FRAME_SIZE
	.align		4
.L_382:
        /*08c4*/ 	.byte	0x04, 0x11
        /*08c6*/ 	.short	(.L_384 - .L_383)
	.align		4
.L_383:
        /*08c8*/ 	.word	index@($__internal_97_$__cuda_sm70_shflsync_bfly_p)
        /*08cc*/ 	.word	0x00000000


	//----- nvinfo : EIATTR_FRAME_SIZE
	.align		4
.L_384:
        /*08d0*/ 	.byte	0x04, 0x11
        /*08d2*/ 	.short	(.L_386 - .L_385)
	.align		4
.L_385:
        /*08d4*/ 	.word	index@(_ZN10layer_norm13ln_fwd_kernelINS_13Kernel_traitsI6__halfS2_fS2_fjLj2048ELj1ELj4ELj1ELj16ENS_18Kernel_traits_baseILj2048ES2_S2_fS2_fjLj128EEEEELb0ELb0ELb0ELb1EEEvNS_9FwdParamsE)
        /*08d8*/ 	.word	0x00000000


	//----- nvinfo : EIATTR_REGCOUNT
	.align		4
.L_386:
        /*08dc*/ 	.byte	0x04, 0x2f
        /*08de*/ 	.short	(.L_388 - .L_387)
	.align		4
.L_387:
        /*08e0*/ 	.word	index@(_ZN10layer_norm13ln_fwd_kernelINS_13Kernel_traitsI6__halfS2_fS2_fjLj2048ELj1ELj4ELj1ELj16ENS_18Kernel_traits_baseILj2048ES2_S2_fS2_fjLj128EEEEELb0ELb0ELb0ELb0EEEvNS_9FwdParamsE)
        /*08e4*/ 	.word	0x000000e0


	//----- nvinfo : EIATTR_FRAME_SIZE
	.align		4
.L_388:
        /*08e8*/ 	.byte	0x04, 0x11
        /*08ea*/ 	.short	(.L_390 - .L_389)
	.align		4
.L_389:
        /*08ec*/ 	.word	index@($__internal_96_$__cuda_sm70_shflsync_bfly_p)
        /*08f0*/ 	.word	0x00000000


	//----- nvinfo : EIATTR_FRAME_SIZE
	.align		4
.L_390:
        /*08f4*/ 	.byte	0x04, 0x11
        /*08f6*/ 	.short	(.L_392 - .L_391)
	.align		4
.L_391:
        /*08f8*/ 	.word	index@(_ZN10layer_norm13ln_fwd_kernelINS_13Kernel_traitsI6__halfS2_fS2_fjLj2048ELj1ELj4ELj1ELj16ENS_18Kernel_traits_baseILj2048ES2_S2_fS2_fjLj128EEEEELb0ELb0ELb0ELb0EEEvNS_9FwdParamsE)
        /*08fc*/ 	.word	0x00000000


	//----- nvinfo : EIATTR_REGCOUNT
	.align		4
.L_392:
        /*0900*/ 	.byte	0x04, 0x2f
        /*0902*/ 	.short	(.L_394 - .L_393)
	.align		4
.L_393:
        /*0904*/ 	.word	index@(_ZN10layer_norm13ln_fwd_kernelINS_13Kernel_traitsIf6__halfS2_S2_fjLj2048ELj1ELj4ELj1ELj16ENS_18Kernel_traits_baseILj2048EfS2_S2_S2_fjLj128EEEEELb1ELb1ELb1ELb1EEEvNS_9FwdParamsE)
        /*0908*/ 	.word	0x000000ff


	//----- nvinfo : EIATTR_FRAME_SIZE
	.align		4
.L_394:
        /*090c*/ 	.byte	0x04, 0x11
        /*090e*/ 	.short	(.L_396 - .L_395)
	.align		4
.L_395:
        /*0910*/ 	.word	index@($__internal_95_$__cuda_sm70_shflsync_bfly_p)
        /*0914*/ 	.word	0x00000000


	//----- nvinfo : EIATTR_FRAME_SIZE
	.align		4
.L_396:
        /*0918*/ 	.byte	0x04, 0x11
        /*091a*/ 	.short	(.L_398 - .L_397)
	.align		4
.L_397:
        /*091c*/ 	.word	index@(_ZN10layer_norm13ln_fwd_kernelINS_13Kernel_traitsIf6__halfS2_S2_fjLj2048ELj1ELj4ELj1ELj16ENS_18Kernel_traits_baseILj2048EfS2_S2_S2_fjLj128EEEEELb1ELb1ELb1ELb1EEEvNS_9FwdParamsE)
        /*0920*/ 	.word	0x000000a8


	//----- nvinfo : EIATTR_REGCOUNT
	.align		4
.L_398:
        /*0924*/ 	.byte	0x04, 0x2f
        /*0926*/ 	.short	(.L_400 - .L_399)
	.align		4
.L_399:
        /*0928*/ 	.word	index@(_ZN10layer_norm13ln_fwd_kernelINS_13Kernel_traitsIf6__halfS2_S2_fjLj2048ELj1ELj4ELj1ELj16ENS_18Kernel_traits_baseILj2048EfS2_S2_S2_fjLj128EEEEELb1ELb1ELb1ELb0EEEvNS_9FwdParamsE)
        /*092c*/ 	.word	0x000000ff


	//----- nvinfo : EIATTR_FRAME_SIZE
	.align		4
.L_400:
        /*0930*/ 	.byte	0x04, 0x11
        /*0932*/ 	.short	(.L_402 - .L_401)
	.align		4
.L_401:
        /*0934*/ 	.word	index@($__internal_94_$__cuda_sm70_shflsync_bfly_p)
        /*0938*/ 	.word	0x00000000


	//----- nvinfo : EIATTR_FRAME_SIZE
	.align		4
.L_402:
        /*093c*/ 	.byte	0x04, 0x11
        /*093e*/ 	.short	(.L_404 - .L_403)
	.align		4
.L_403:
        /*0940*/ 	.word	index@(_ZN10layer_norm13ln_fwd_kernelINS_13Kernel_traitsIf6__halfS2_S2_fjLj2048ELj1ELj4ELj1ELj16ENS_18Kernel_traits_baseILj2048EfS2_S2_S2_fjLj128EEEEELb1ELb1ELb1ELb0EEEvNS_9FwdParamsE)
        /*0944*/ 	.word	0x000000b8


	//----- nvinfo : EIATTR_REGCOUNT
	.align		4
.L_404:
        /*0948*/ 	.byte	0x04, 0x2f
        /*094a*/ 	.short	(.L_406 - .L_405)
	.align		4
.L_405:
        /*094c*/ 	.word	index@(_ZN10layer_norm13ln_fwd_kernelINS_13Kernel_traitsIf6__halfS2_S2_fjLj2048ELj1ELj4ELj1ELj16ENS_18Kernel_traits_baseILj2048EfS2_S2_S2_fjLj128EEEEELb1ELb1ELb0ELb1EEEvNS_9FwdParamsE)
        /*0950*/ 	.word	0x000000ff


	//----- nvinfo : EIATTR_FRAME_SIZE
	.align		4
.L_406:
        /*0954*/ 	.byte	0x04, 0x11
        /*0956*/ 	.short	(.L_408 - .L_407)
	.align		4
.L_407:
        /*0958*/ 	.word	index@($__internal_93_$__cuda_sm70_shflsync_bfly_p)
        /*095c*/ 	.word	0x00000000


	//----- nvinfo : EIATTR_FRAME_SIZE
	.align		4
.L_408:
        /*0960*/ 	.byte	0x04, 0x11
        /*0962*/ 	.short	(.L_410 - .L_409)
	.align		4
.L_409:
        /*0964*/ 	.word	index@(_ZN10layer_norm13ln_fwd_kernelINS_13Kernel_traitsIf6__halfS2_S2_fjLj2048ELj1ELj4ELj1ELj16ENS_18Kernel_traits_baseILj2048EfS2_S2_S2_fjLj128EEEEELb1ELb1ELb0ELb1EEEvNS_9FwdParamsE)
        /*0968*/ 	.word	0x00000080


	//----- nvinfo : EIATTR_REGCOUNT
	.align		4
.L_410:
        /*096c*/ 	.byte	0x04, 0x2f
        /*096e*/ 	.short	(.L_412 - .L_411)
	.align		4
.L_411:
        /*0970*/ 	.word	index@(_ZN10layer_norm13ln_fwd_kernelINS_13Kernel_traitsIf6__halfS2_S2_fjLj2048ELj1ELj4ELj1ELj16ENS_18Kernel_traits_baseILj2048EfS2_S2_S2_fjLj128EEEEELb1ELb1ELb0ELb0EEEvNS_9FwdParamsE)
        /*0974*/ 	.word	0x000000ff


	//----- nvinfo : EIATTR_FRAME_SIZE
	.align		4
.L_412:
        /*0978*/ 	.byte	0x04, 0x11
        /*097a*/ 	.short	(.L_414 - .L_413)
	.align		4
.L_413:
        /*097c*/ 	.word	index@($__internal_92_$__cuda_sm70_shflsync_bfly_p)
        /*0980*/ 	.word	0x00000000


	//----- nvinfo : EIATTR_FRAME_SIZE
	.align		4
.L_414:
        /*0984*/ 	.byte	0x04, 0x11
        /*0986*/ 	.short	(.L_416 - .L_415)
	.align		4
.L_415:
        /*0988*/ 	.word	index@(_ZN10layer_norm13ln_fwd_kernelINS_13Kernel_traitsIf6__halfS2_S2_fjLj2048ELj1ELj4ELj1ELj16ENS_18Kernel_traits_baseILj2048EfS2_S2_S2_fjLj128EEEEELb1ELb1ELb0ELb0EEEvNS_9FwdParamsE)
        /*098c*/ 	.word	0x00000088


	//----- nvinfo : EIATTR_REGCOUNT
	.align		4
.L_416:
        /*0990*/ 	.byte	0x04, 0x2f
        /*0992*/ 	.short	(.L_418 - .L_417)
	.align		4
.L_417:
        /*0994*/ 	.word	index@(_ZN10layer_norm13ln_fwd_kernelINS_13Kernel_traitsIf6__halfS2_S2_fjLj2048ELj1ELj4ELj1ELj16ENS_18Kernel_traits_baseILj2048EfS2_S2_S2_fjLj128EEEEELb1ELb0ELb1ELb1EEEvNS_9FwdParamsE)
        /*0998*/ 	.word	0x000000ff


	//----- nvinfo : EIATTR_FRAME_SIZE
	.align		4
.L_418:
        /*099c*/ 	.byte	0x04, 0x11
        /*099e*/ 	.short	(.L_420 - .L_419)
	.align		4
.L_419:
        /*09a0*/ 	.word	index@($__internal_91_$__cuda_sm70_shflsync_bfly_p)
        /*09a4*/ 	.word	0x00000000


	//----- nvinfo : EIATTR_FRAME_SIZE
	.align		4
.L_420:
        /*09a8*/ 	.byte	0x04, 0x11
        /*09aa*/ 	.short	(.L_422 - .L_421)
	.align		4
.L_421:
        /*09ac*/ 	.word	index@(_ZN10layer_norm13ln_fwd_kernelINS_13Kernel_traitsIf6__halfS2_S2_fjLj2048ELj1ELj4ELj1ELj16ENS_18Kernel_traits_baseILj2048EfS2_S2_S2_fjLj128EEEEELb1ELb0ELb1ELb1EEEvNS_9FwdParamsE)
        /*09b0*/ 	.word	0x00000000


	//----- nvinfo : EIATTR_REGCOUNT
	.align		4
.L_422:
        /*09b4*/ 	.byte	0x04, 0x2f
        /*09b6*/ 	.short	(.L_424 - .L_423)
	.align		4
.L_423:
        /*09b8*/ 	.word	index@(_ZN10layer_norm13ln_fwd_kernelINS_13Kernel_traitsIf6__halfS2_S2_fjLj2048ELj1ELj4ELj1ELj16ENS_18Kernel_traits_baseILj2048EfS2_S2_S2_fjLj128EEEEELb1ELb0ELb1ELb0EEEvNS_9FwdParamsE)
        /*09bc*/ 	.word	0x000000f2


	//----- nvinfo : EIATTR_FRAME_SIZE
	.align		4
.L_424:
        /*09c0*/ 	.byte	0x04, 0x11
        /*09c2*/ 	.short	(.L_426 - .L_425)
	.align		4
.L_425:
        /*09c4*/ 	.word	index@($__internal_90_$__cuda_sm70_shflsync_bfly_p)
        /*09c8*/ 	.word	0x00000000


	//----- nvinfo : EIATTR_FRAME_SIZE
	.align		4
.L_426:
        /*09cc*/ 	.byte	0x04, 0x11
        /*09ce*/ 	.short	(.L_428 - .L_427)
	.align		4
.L_427:
        /*09d0*/ 	.word	index@(_ZN10layer_norm13ln_fwd_kernelINS_13Kernel_traitsIf6__halfS2_S2_fjLj2048ELj1ELj4ELj1ELj16ENS_18Kernel_traits_baseILj2048EfS2_S2_S2_fjLj128EEEEELb1ELb0ELb1ELb0EEEvNS_9FwdParamsE)
        /*09d4*/ 	.word	0x00000000


	//----- nvinfo : EIATTR_REGCOUNT
	.align		4
.L_428:
        /*09d8*/ 	.byte	0x04, 0x2f
        /*09da*/ 	.short	(.L_430 - .L_429)
	.align		4
.L_429:
        /*09dc*/ 	.word	index@(_ZN10layer_norm13ln_fwd_kernelINS_13Kernel_traitsIf6__halfS2_S2_fjLj2048ELj1ELj4ELj1ELj16ENS_18Kernel_traits_baseILj2048EfS2_S2_S2_fjLj128EEEEELb1ELb0ELb0ELb1EEEvNS_9FwdParamsE)
        /*09e0*/ 	.word	0x000000ea


	//----- nvinfo : EIATTR_FRAME_SIZE
	.align		4
.L_430:
        /*09e4*/ 	.byte	0x04, 0x11
        /*09e6*/ 	.short	(.L_432 - .L_431)
	.align		4
.L_431:
        /*09e8*/ 	.word	index@($__internal_89_$__cuda_sm70_shflsync_bfly_p)
        /*09ec*/ 	.word	0x00000000


	//----- nvinfo : EIATTR_FRAME_SIZE
	.align		4
.L_432:
        /*09f0*/ 	.byte	0x04, 0x11
        /*09f2*/ 	.short	(.L_434 - .L_433)
	.align		4
.L_433:
        /*09f4*/ 	.word	index@(_ZN10layer_norm13ln_fwd_kernelINS_13Kernel_traitsIf6__halfS2_S2_fjLj2048ELj1ELj4ELj1ELj16ENS_18Kernel_traits_baseILj2048EfS2_S2_S2_fjLj128EEEEELb1ELb0ELb0ELb1EEEvNS_9FwdParamsE)
        /*09f8*/ 	.word	0x00000000


	//----- nvinfo : EIATTR_REGCOUNT
	.align		4
.L_434:
        /*09fc*/ 	.byte	0x04, 0x2f
        /*09fe*/ 	.short	(.L_436 - .L_435)
	.align		4
.L_435:
        /*0a00*/ 	.word	index@(_ZN10layer_norm13ln_fwd_kernelINS_13Kernel_traitsIf6__halfS2_S2_fjLj2048ELj1ELj4ELj1ELj16ENS_18Kernel_traits_baseILj2048EfS2_S2_S2_fjLj128EEEEELb1ELb0ELb0ELb0EEEvNS_9FwdParamsE)
        /*0a04*/ 	.word	0x000000e8


	//----- nvinfo : EIATTR_FRAME_SIZE
	.align		4
.L_436:
        /*0a08*/ 	.byte	0x04, 0x11
        /*0a0a*/ 	.short	(.L_438 - .L_437)
	.align		4
.L_437:
        /*0a0c*/ 	.word	index@($__internal_88_$__cuda_sm70_shflsync_bfly_p)
        /*0a10*/ 	.word	0x00000000


	//----- nvinfo : EIATTR_FRAME_SIZE
	.align		4
.L_438:
        /*0a14*/ 	.byte	0x04, 0x11
        /*0a16*/ 	.short	(.L_440 - .L_439)
	.align		4
.L_439:
        /*0a18*/ 	.word	index@(_ZN10layer_norm13ln_fwd_kernelINS_13Kernel_traitsIf6__halfS2_S2_fjLj2048ELj1ELj4ELj1ELj16ENS_18Kernel_traits_baseILj2048EfS2_S2_S2_fjLj128EEEEELb1ELb0ELb0ELb0EEEvNS_9FwdParamsE)
        /*0a1c*/ 	.word	0x00000000


	//----- nvinfo : EIATTR_REGCOUNT
	.align		4
.L_440:
        /*0a20*/ 	.byte	0x04, 0x2f
        /*0a22*/ 	.short	(.L_442 - .L_441)
	.align		4
.L_441:
        /*0a24*/ 	.word	index@(_ZN10layer_norm13ln_fwd_kernelINS_13Kernel_traitsIf6__halfS2_S2_fjLj2048ELj1ELj4ELj1ELj16ENS_18Kernel_traits_baseILj2048EfS2_S2_S2_fjLj128EEEEELb0ELb1ELb1ELb1EEEvNS_9FwdParamsE)
        /*0a28*/ 	.word	0x000000ff


	//----- nvinfo : EIATTR_FRAME_SIZE
	.align		4
.L_442:
        /*0a2c*/ 	.byte	0x04, 0x11
        /*0a2e*/ 	.short	(.L_444 - .L_443)
	.align		4
.L_443:
        /*0a30*/ 	.word	index@($__internal_87_$__cuda_sm70_shflsync_bfly_p)
        /*0a34*/ 	.word	0x00000000


	//----- nvinfo : EIATTR_FRAME_SIZE
	.align		4
.L_444:
        /*0a38*/ 	.byte	0x04, 0x11
        /*0a3a*/ 	.short	(.L_446 - .L_445)
	.align		4
.L_445:
        /*0a3c*/ 	.word	index@(_ZN10layer_norm13ln_fwd_kernelINS_13Kernel_traitsIf6__halfS2_S2_fjLj2048ELj1ELj4ELj1ELj16ENS_18Kernel_traits_baseILj2048EfS2_S2_S2_fjLj128EEEEELb0ELb1ELb1ELb1EEEvNS_9FwdParamsE)
        /*0a40*/ 	.word	0x00000068


	//----- nvinfo : EIATTR_REGCOUNT
	.align		4
.L_446:
        /*0a44*/ 	.byte	0x04, 0x2f
        /*0a46*/ 	.short	(.L_448 - .L_447)
	.align		4
.L_447:
        /*0a48*/ 	.word	index@(_ZN10layer_norm13ln_fwd_kernelINS_13Kernel_traitsIf6__halfS2_S2_fjLj2048ELj1ELj4ELj1ELj16ENS_18Kernel_traits_baseILj2048EfS2_S2_S2_fjLj128EEEEELb0ELb1ELb1ELb0EEEvNS_9FwdParamsE)
        /*0a4c*/ 	.word	0x000000ff


	//----- nvinfo : EIATTR_FRAME_SIZE
	.align		4
.L_448:
        /*0a50*/ 	.byte	0x04, 0x11
        /*0a52*/ 	.short	(.L_450 - .L_449)
	.align		4
.L_449:
        /*0a54*/ 	.word	index@($__internal_86_$__cuda_sm70_shflsync_bfly_p)
        /*0a58*/ 	.word	0x00000000


	//----- nvinfo : EIATTR_FRAME_SIZE
	.align		4
.L_450:
        /*0a5c*/ 	.byte	0x04, 0x11
        /*0a5e*/ 	.short	(.L_452 - .L_451)
	.align		4
.L_451:
        /*0a60*/ 	.word	index@(_ZN10layer_norm13ln_fwd_kernelINS_13Kernel_traitsIf6__halfS2_S2_fjLj2048ELj1ELj4ELj1ELj16ENS_18Kernel_traits_baseILj2048EfS2_S2_S2_fjLj128EEEEELb0ELb1ELb1ELb0EEEvNS_9FwdParamsE)
        /*0a64*/ 	.word	0x00000070


	//----- nvinfo : EIATTR_REGCOUNT
	.align		4
.L_452:
        /*0a68*/ 	.byte	0x04, 0x2f
        /*0a6a*/ 	.short	(.L_454 - .L_453)
	.align		4
.L_453:
        /*0a6c*/ 	.word	index@(_ZN10layer_norm13ln_fwd_kernelINS_13Kernel_traitsIf6__halfS2_S2_fjLj2048ELj1ELj4ELj1ELj16ENS_18Kernel_traits_baseILj2048EfS2_S2_S2_fjLj128EEEEELb0ELb1ELb0ELb1EEEvNS_9FwdParamsE)
        /*0a70*/ 	.word	0x000000ff


	//----- nvinfo : EIATTR_FRAME_SIZE
	.align		4
.L_454:
        /*0a74*/ 	.byte	0x04, 0x11
        /*0a76*/ 	.short	(.L_456 - .L_455)
	.align		4
.L_455:
        /*0a78*/ 	.word	index@($__internal_85_$__cuda_sm70_shflsync_bfly_p)
        /*0a7c*/ 	.word	0x00000000


	//----- nvinfo : EIATTR_FRAME_SIZE
	.align		4
.L_456:
        /*0a80*/ 	.byte	0x04, 0x11
        /*0a82*/ 	.short	(.L_458 - .L_457)
	.align		4
.L_457:
        /*0a84*/ 	.word	index@(_ZN10layer_norm13ln_fwd_kernelINS_13Kernel_traitsIf6__halfS2_S2_fjLj2048ELj1ELj4ELj1ELj16ENS_18Kernel_traits_baseILj2048EfS2_S2_S2_fjLj128EEEEELb0ELb1ELb0ELb1EEEvNS_9FwdParamsE)
        /*0a88*/ 	.word	0x00000050


	//----- nvinfo : EIATTR_REGCOUNT
	.align		4
.L_458:
        /*0a8c*/ 	.byte	0x04, 0x2f
        /*0a8e*/ 	.short	(.L_460 - .L_459)
	.align		4
.L_459:
        /*0a90*/ 	.word	index@(_ZN10layer_norm13ln_fwd_kernelINS_13Kernel_traitsIf6__halfS2_S2_fjLj2048ELj1ELj4ELj1ELj16ENS_18Kernel_traits_baseILj2048EfS2_S2_S2_fjLj128EEEEELb0ELb1ELb0ELb0EEEvNS_9FwdParamsE)
        /*0a94*/ 	.word	0x000000ff


	//----- nvinfo : EIATTR_FRAME_SIZE
	.align		4
.L_460:
        /*0a98*/ 	.byte	0x04, 0x11
        /*0a9a*/ 	.short	(.L_462 - .L_461)
	.align		4
.L_461:
        /*0a9c*/ 	.word	index@($__internal_84_$__cuda_sm70_shflsync_bfly_p)
        /*0aa0*/ 	.word	0x00000000


	//----- nvinfo : EIATTR_FRAME_SIZE
	.align		4
.L_462:
        /*0aa4*/ 	.byte	0x04, 0x11
        /*0aa6*/ 	.short	(.L_464 - .L_463)
	.align		4
.L_463:
        /*0aa8*/ 	.word	index@(_ZN10layer_norm13ln_fwd_kernelINS_13Kernel_traitsIf6__halfS2_S2_fjLj2048ELj1ELj4ELj1ELj16ENS_18Kernel_traits_baseILj2048EfS2_S2_S2_fjLj128EEEEELb0ELb1ELb0ELb0EEEvNS_9FwdParamsE)
        /*0aac*/ 	.word	0x00000060


	//----- nvinfo : EIATTR_REGCOUNT
	.align		4
.L_464:
        /*0ab0*/ 	.byte	0x04, 0x2f
        /*0ab2*/ 	.short	(.L_466 - .L_465)
	.align		4
.L_465:
        /*0ab4*/ 	.word	index@(_ZN10layer_norm13ln_fwd_kernelINS_13Kernel_traitsIf6__halfS2_S2_fjLj2048ELj1ELj4ELj1ELj16ENS_18Kernel_traits_baseILj2048EfS2_S2_S2_fjLj128EEEEELb0ELb0ELb1ELb1EEEvNS_9FwdParamsE)
        /*0ab8*/ 	.word	0x000000ff


	//----- nvinfo : EIATTR_FRAME_SIZE
	.align		4
.L_466:
        /*0abc*/ 	.byte	0x04, 0x11
        /*0abe*/ 	.short	(.L_468 - .L_467)
	.align		4
.L_467:
        /*0ac0*/ 	.word	index@($__internal_83_$__cuda_sm70_shflsync_bfly_p)
        /*0ac4*/ 	.word	0x00000000


	//----- nvinfo : EIATTR_FRAME_SIZE
	.align		4
.L_468:
        /*0ac8*/ 	.byte	0x04, 0x11
        /*0aca*/ 	.short	(.L_470 - .L_469)
	.align		4
.L_469:
        /*0acc*/ 	.word	index@(_ZN10layer_norm13ln_fwd_kernelINS_13Kernel_traitsIf6__halfS2_S2_fjLj2048ELj1ELj4ELj1ELj16ENS_18Kernel_traits_baseILj2048EfS2_S2_S2_fjLj128EEEEELb0ELb0ELb1ELb1EEEvNS_9FwdParamsE)
        /*0ad0*/ 	.word	0x00000000


	//----- nvinfo : EIATTR_REGCOUNT
	.align		4
.L_470:
        /*0ad4*/ 	.byte	0x04, 0x2f
        /*0ad6*/ 	.short	(.L_472 - .L_471)
	.align		4
.L_471:
        /*0ad8*/ 	.word	index@(_ZN10layer_norm13ln_fwd_kernelINS_13Kernel_traitsIf6__halfS2_S2_fjLj2048ELj1ELj4ELj1ELj16ENS_18Kernel_traits_baseILj2048EfS2_S2_S2_fjLj128EEEEELb0ELb0ELb1ELb0EEEvNS_9FwdParamsE)
        /*0adc*/ 	.word	0x000000e1


	//----- nvinfo : EIATTR_FRAME_SIZE
	.align		4
.L_472:
        /*0ae0*/ 	.byte	0x04, 0x11
        /*0ae2*/ 	.short	(.L_474 - .L_473)
	.align		4
.L_473:
        /*0ae4*/ 	.word	index@($__internal_82_$__cuda_sm70_shflsync_bfly_p)
        /*0ae8*/ 	.word	0x00000000


	//----- nvinfo : EIATTR_FRAME_SIZE
	.align		4
.L_474:
        /*0aec*/ 	.byte	0x04, 0x11
        /*0aee*/ 	.short	(.L_476 - .L_475)
	.align		4
.L_475:
        /*0af0*/ 	.word	index@(_ZN10layer_norm13ln_fwd_kernelINS_13Kernel_traitsIf6__halfS2_S2_fjLj2048ELj1ELj4ELj1ELj16ENS_18Kernel_traits_baseILj2048EfS2_S2_S2_fjLj128EEEEELb0ELb0ELb1ELb0EEEvNS_9FwdParamsE)
        /*0af4*/ 	.word	0x00000000


	//----- nvinfo : EIATTR_REGCOUNT
	.align		4
.L_476:
        /*0af8*/ 	.byte	0x04, 0x2f
        /*0afa*/ 	.short	(.L_478 - .L_477)
	.align		4
.L_477:
        /*0afc*/ 	.word	index@(_ZN10layer_norm13ln_fwd_kernelINS_13Kernel_traitsIf6__halfS2_S2_fjLj2048ELj1ELj4ELj1ELj16ENS_18Kernel_traits_baseILj2048EfS2_S2_S2_fjLj128EEEEELb0ELb0ELb0ELb1EEEvNS_9FwdParamsE)
        /*0b00*/ 	.word	0x000000e7


	//----- nvinfo : EIATTR_FRAME_SIZE
	.align		4
.L_478:
        /*0b04*/ 	.byte	0x04, 0x11
        /*0b06*/ 	.short	(.L_480 - .L_479)
	.align		4
.L_479:
        /*0b08*/ 	.word	index@($__internal_81_$__cuda_sm70_shflsync_bfly_p)
        /*0b0c*/ 	.word	0x00000000


	//----- nvinfo : EIATTR_FRAME_SIZE
	.align		4
.L_480:
        /*0b10*/ 	.byte	0x04, 0x11
        /*0b12*/ 	.short	(.L_482 - .L_481)
	.align		4
.L_481:
        /*0b14*/ 	.word	index@(_ZN10layer_norm13ln_fwd_kernelINS_13Kernel_traitsIf6__halfS2_S2_fjLj2048ELj1ELj4ELj1ELj16ENS_18Kernel_traits_baseILj2048EfS2_S2_S2_fjLj128EEEEELb0ELb0ELb0ELb1EEEvNS_9FwdParamsE)
        /*0b18*/ 	.word	0x00000000


	//----- nvinfo : EIATTR_REGCOUNT
	.align		4
.L_482:
        /*0b1c*/ 	.byte	0x04, 0x2f
        /*0b1e*/ 	.short	(.L_484 - .L_483)
	.align		4
.L_483:
        /*0b20*/ 	.word	index@(_ZN10layer_norm13ln_fwd_kernelINS_13Kernel_traitsIf6__halfS2_S2_fjLj2048ELj1ELj4ELj1ELj16ENS_18Kernel_traits_baseILj2048EfS2_S2_S2_fjLj128EEEEELb0ELb0ELb0ELb0EEEvNS_9FwdParamsE)
        /*0b24*/ 	.word	0x000000df


	//----- nvinfo : EIATTR_FRAME_SIZE
	.align		4
.L_484:
        /*0b28*/ 	.byte	0x04, 0x11
        /*0b2a*/ 	.short	(.L_486 - .L_485)
	.align		4
.L_485:
        /*0b2c*/ 	.word	index@($__internal_80_$__cuda_sm70_shflsync_bfly_p)
        /*0b30*/ 	.word	0x00000000


	//----- nvinfo : EIATTR_FRAME_SIZE
	.align		4
.L_486:
        /*0b34*/ 	.byte	0x04, 0x11
        /*0b36*/ 	.short	(.L_488 - .L_487)
	.align		4
.L_487:
        /*0b38*/ 	.word	index@(_ZN10layer_norm13ln_fwd_kernelINS_13Kernel_traitsIf6__halfS2_S2_fjLj2048ELj1ELj4ELj1ELj16ENS_18Kernel_traits_baseILj2048EfS2_S2_S2_fjLj128EEEEELb0ELb0ELb0ELb0EEEvNS_9FwdParamsE)
        /*0b3c*/ 	.word	0x00000000


	//----- nvinfo : EIATTR_REGCOUNT
	.align		4
.L_488:
        /*0b40*/ 	.byte	0x04, 0x2f
        /*0b42*/ 	.short	(.L_490 - .L_489)
	.align		4
.L_489:
        /*0b44*/ 	.word	index@(_ZN10layer_norm13ln_fwd_kernelINS_13Kernel_traitsIf13__nv_bfloat16fS2_fjLj2048ELj1ELj4ELj1ELj16ENS_18Kernel_traits_baseILj2048EfS2_fS2_fjLj128EEEEELb1ELb1ELb1ELb1EEEvNS_9FwdParamsE)
        /*0b48*/ 	.word	0x000000ff


	//----- nvinfo : EIATTR_FRAME_SIZE
	.align		4
.L_490:
        /*0b4c*/ 	.byte	0x04, 0x11
        /*0b4e*/ 	.short	(.L_492 - .L_491)
	.align		4
.L_491:
        /*0b50*/ 	.word	index@($__internal_79_$__cuda_sm70_shflsync_bfly_p)
        /*0b54*/ 	.word	0x00000000


	//----- nvinfo : EIATTR_FRAME_SIZE
	.align		4
.L_492:
        /*0b58*/ 	.byte	0x04, 0x11
        /*0b5a*/ 	.short	(.L_494 - .L_493)
	.align		4
.L_493:
        /*0b5c*/ 	.word	index@(_ZN10layer_norm13ln_fwd_kernelINS_13Kernel_traitsIf13__nv_bfloat16fS2_fjLj2048ELj1ELj4ELj1ELj16ENS_18Kernel_traits_baseILj2048EfS2_fS2_fjLj128EEEEELb1ELb1ELb1ELb1EEEvNS_9FwdParamsE)
        /*0b60*/ 	.word	0x000000b8


	//----- nvinfo : EIATTR_REGCOUNT
	.align		4
.L_494:
        /*0b64*/ 	.byte	0x04, 0x2f
        /*0b66*/ 	.short	(.L_496 - .L_495)
	.align		4
.L_495:
        /*0b68*/ 	.word	index@(_ZN10layer_norm13ln_fwd_kernelINS_13Kernel_traitsIf13__nv_bfloat16fS2_fjLj2048ELj1ELj4ELj1ELj16ENS_18Kernel_traits_baseILj2048EfS2_fS2_fjLj128EEEEELb1ELb1ELb1ELb0EEEvNS_9FwdParamsE)
        /*0b6c*/ 	.word	0x000000ff


	//----- nvinfo : EIATTR_FRAME_SIZE
	.align		4
.L_496:
        /*0b70*/ 	.byte	0x04, 0x11
        /*0b72*/ 	.short	(.L_498 - .L_497)
	.align		4
.L_497:
        /*0b74*/ 	.word	index@($__internal_78_$__cuda_sm70_shflsync_bfly_p)
        /*0b78*/ 	.word	0x00000000


	//----- nvinfo : EIATTR_FRAME_SIZE
	.align		4
.L_498:
        /*0b7c*/ 	.byte	0x04, 0x11
        /*0b7e*/ 	.short	(.L_500 - .L_499)
	.align		4
.L_499:
        /*0b80*/ 	.word	index@(_ZN10layer_norm13ln_fwd_kernelINS_13Kernel_traitsIf13__nv_bfloat16fS2_fjLj2048ELj1ELj4ELj1ELj16ENS_18Kernel_traits_baseILj2048EfS2_fS2_fjLj128EEEEELb1ELb1ELb1ELb0EEEvNS_9FwdParamsE)
        /*0b84*/ 	.word	0x000000d0


	//----- nvinfo : EIATTR_REGCOUNT
	.align		4
.L_500:
        /*0b88*/ 	.byte	0x04, 0x2f
        /*0b8a*/ 	.short	(.L_502 - .L_501)
	.align		4
.L_501:
        /*0b8c*/ 	.word	index@(_ZN10layer_norm13ln_fwd_kernelINS_13Kernel_traitsIf13__nv_bfloat16fS2_fjLj2048ELj1ELj4ELj1ELj16ENS_18Kernel_traits_baseILj2048EfS2_fS2_fjLj128EEEEELb1ELb1ELb0ELb1EEEvNS_9FwdParamsE)
        /*0b90*/ 	.word	0x000000ff


	//----- nvinfo : EIATTR_FRAME_SIZE
	.align		4
.L_502:
        /*0b94*/ 	.byte	0x04, 0x11
        /*0b96*/ 	.short	(.L_504 - .L_503)
	.align		4
.L_503:
        /*0b98*/ 	.word	index@($__internal_77_$__cuda_sm70_shflsync_bfly_p)
        /*0b9c*/ 	.word	0x00000000


	//----- nvinfo : EIATTR_FRAME_SIZE
	.align		4
.L_504:
        /*0ba0*/ 	.byte	0x04, 0x11
        /*0ba2*/ 	.short	(.L_506 - .L_505)
	.align		4
.L_505:
        /*0ba4*/ 	.word	index@(_ZN10layer_norm13ln_fwd_kernelINS_13Kernel_traitsIf13__nv_bfloat16fS2_fjLj2048ELj1ELj4ELj1ELj16ENS_18Kernel_traits_baseILj2048EfS2_fS2_fjLj128EEEEELb1ELb1ELb0ELb1EEEvNS_9FwdParamsE)
        /*0ba8*/ 	.word	0x00000090


	//----- nvinfo : EIATTR_REGCOUNT
	.align		4
.L_506:
        /*0bac*/ 	.byte	0x04, 0x2f
        /*0bae*/ 	.short	(.L_508 - .L_507)
	.align		4
.L_507:
        /*0bb0*/ 	.word	index@(_ZN10layer_norm13ln_fwd_kernelINS_13Kernel_traitsIf13__nv_bfloat16fS2_fjLj2048ELj1ELj4ELj1ELj16ENS_18Kernel_traits_baseILj2048EfS2_fS2_fjLj128EEEEELb1ELb1ELb0ELb0EEEvNS_9FwdParamsE)
        /*0bb4*/ 	.word	0x000000ff


	//----- nvinfo : EIATTR_FRAME_SIZE
	.align		4
.L_508:
        /*0bb8*/ 	.byte	0x04, 0x11
        /*0bba*/ 	.short	(.L_510 - .L_509)
	.align		4
.L_509:
        /*0bbc*/ 	.word	index@($__internal_76_$__cuda_sm70_shflsync_bfly_p)
        /*0bc0*/ 	.word	0x00000000


	//----- nvinfo : EIATTR_FRAME_SIZE
	.align		4
.L_510:
        /*0bc4*/ 	.byte	0x04, 0x11
        /*0bc6*/ 	.short	(.L_512 - .L_511)
	.align		4
.L_511:
        /*0bc8*/ 	.word	index@(_ZN10layer_norm13ln_fwd_kernelINS_13Kernel_traitsIf13__nv_bfloat16fS2_fjLj2048ELj1ELj4ELj1ELj16ENS_18Kernel_traits_baseILj2048EfS2_fS2_fjLj128EEEEELb1ELb1ELb0ELb0EEEvNS_9FwdParamsE)
        /*0bcc*/ 	.word	0x00000098


	//----- nvinfo : EIATTR_REGCOUNT
	.align		4
.L_512:
        /*0bd0*/ 	.byte	0x04, 0x2f
        /*0bd2*/ 	.short	(.L_514 - .L_513)
	.align		4
.L_513:
        /*0bd4*/ 	.word	index@(_ZN10layer_norm13ln_fwd_kernelINS_13Kernel_traitsIf13__nv_bfloat16fS2_fjLj2048ELj1ELj4ELj1ELj16ENS_18Kernel_traits_baseILj2048EfS2_fS2_fjLj128EEEEELb1ELb0ELb1ELb1EEEvNS_9FwdParamsE)
        /*0bd8*/ 	.word	0x000000ff


	//----- nvinfo : EIATTR_FRAME_SIZE
	.align		4
.L_514:
        /*0bdc*/ 	.byte	0x04, 0x11
        /*0bde*/ 	.short	(.L_516 - .L_515)
	.align		4
.L_515:
        /*0be0*/ 	.word	index@($__internal_75_$__cuda_sm70_shflsync_bfly_p)
        /*0be4*/ 	.word	0x00000000


	//----- nvinfo : EIATTR_FRAME_SIZE
	.align		4
.L_516:
        /*0be8*/ 	.byte	0x04, 0x11
        /*0bea*/ 	.short	(.L_518 - .L_517)
	.align		4
.L_517:
        /*0bec*/ 	.word	index@(_ZN10layer_norm13ln_fwd_kernelINS_13Kernel_traitsIf13__nv_bfloat16fS2_fjLj2048ELj1ELj4ELj1ELj16ENS_18Kernel_traits_baseILj2048EfS2_fS2_fjLj128EEEEELb1ELb0ELb1ELb1EEEvNS_9FwdParamsE)
        /*0bf0*/ 	.word	0x00000000


	//----- nvinfo : EIATTR_REGCOUNT
	.align		4
.L_518:
        /*0bf4*/ 	.byte	0x04, 0x2f
        /*0bf6*/ 	.short	(.L_520 - .L_519)
	.align		4
.L_519:
        /*0bf8*/ 	.word	index@(_ZN10layer_norm13ln_fwd_kernelINS_13Kernel_traitsIf13__nv_bfloat16fS2_fjLj2048ELj1ELj4ELj1ELj16ENS_18Kernel_traits_baseILj2048EfS2_fS2_fjLj128EEEEELb1ELb0ELb1ELb0EEEvNS_9FwdParamsE)
        /*0bfc*/ 	.word	0x000000f3


	//----- nvinfo : EIATTR_FRAME_SIZE
	.align		4
.L_520:
        /*0c00*/ 	.byte	0x04, 0x11
        /*0c02*/ 	.short	(.L_522 - .L_521)
	.align		4
.L_521:
        /*0c04*/ 	.word	index@($__internal_74_$__cuda_sm70_shflsync_bfly_p)
        /*0c08*/ 	.word	0x00000000


	//----- nvinfo : EIATTR_FRAME_SIZE
	.align		4
.L_522:
        /*0c0c*/ 	.byte	0x04, 0x11
        /*0c0e*/ 	.short	(.L_524 - .L_523)
	.align		4
.L_523:
        /*0c10*/ 	.word	index@(_ZN10layer_norm13ln_fwd_kernelINS_13Kernel_traitsIf13__nv_bfloat16fS2_fjLj2048ELj1ELj4ELj1ELj16ENS_18Kernel_traits_baseILj2048EfS2_fS2_fjLj128EEEEELb1ELb0ELb1ELb0EEEvNS_9FwdParamsE)
        /*0c14*/ 	.word	0x00000000


	//----- nvinfo : EIATTR_REGCOUNT
	.align		4
.L_524:
        /*0c18*/ 	.byte	0x04, 0x2f
        /*0c1a*/ 	.short	(.L_526 - .L_525)
	.align		4
.L_525:
        /*0c1c*/ 	.word	index@(_ZN10layer_norm13ln_fwd_kernelINS_13Kernel_traitsIf13__nv_bfloat16fS2_fjLj2048ELj1ELj4ELj1ELj16ENS_18Kernel_traits_baseILj2048EfS2_fS2_fjLj128EEEEELb1ELb0ELb0ELb1EEEvNS_9FwdParamsE)
        /*0c20*/ 	.word	0x000000f3


	//----- nvinfo : EIATTR_FRAME_SIZE
	.align		4
.L_526:
        /*0c24*/ 	.byte	0x04, 0x11
        /*0c26*/ 	.short	(.L_528 - .L_527)
	.align		4
.L_527:
        /*0c28*/ 	.word	index@($__internal_73_$__cuda_sm70_shflsync_bfly_p)
        /*0c2c*/ 	.word	0x00000000


	//----- nvinfo : EIATTR_FRAME_SIZE
	.align		4
.L_528:
        /*0c30*/ 	.byte	0x04, 0x11
        /*0c32*/ 	.short	(.L_530 - .L_529)
	.align		4
.L_529:
        /*0c34*/ 	.word	index@(_ZN10layer_norm13ln_fwd_kernelINS_13Kernel_traitsIf13__nv_bfloat16fS2_fjLj2048ELj1ELj4ELj1ELj16ENS_18Kernel_traits_baseILj2048EfS2_fS2_fjLj128EEEEELb1ELb0ELb0ELb1EEEvNS_9FwdParamsE)
        /*0c38*/ 	.word	0x00000000


	//----- nvinfo : EIATTR_REGCOUNT
	.align		4
.L_530:
        /*0c3c*/ 	.byte	0x04, 0x2f
        /*0c3e*/ 	.short	(.L_532 - .L_531)
	.align		4
.L_531:
        /*0c40*/ 	.word	index@(_ZN10layer_norm13ln_fwd_kernelINS_13Kernel_traitsIf13__nv_bfloat16fS2_fjLj2048ELj1ELj4ELj1ELj16ENS_18Kernel_traits_baseILj2048EfS2_fS2_fjLj128EEEEELb1ELb0ELb0ELb0EEEvNS_9FwdParamsE)
        /*0c44*/ 	.word	0x000000ec


	//----- nvinfo : EIATTR_FRAME_SIZE
	.align		4
.L_532:
        /*0c48*/ 	.byte	0x04, 0x11
        /*0c4a*/ 	.short	(.L_534 - .L_533)
	.align		4
.L_533:
        /*0c4c*/ 	.word	index@($__internal_72_$__cuda_sm70_shflsync_bfly_p)
        /*0c50*/ 	.word	0x00000000


	//----- nvinfo : EIATTR_FRAME_SIZE
	.align		4
.L_534:
        /*0c54*/ 	.byte	0x04, 0x11
        /*0c56*/ 	.short	(.L_536 - .L_535)
	.align		4
.L_535:
        /*0c58*/ 	.word	index@(_ZN10layer_norm13ln_fwd_kernelINS_13Kernel_traitsIf13__nv_bfloat16fS2_fjLj2048ELj1ELj4ELj1ELj16ENS_18Kernel_traits_baseILj2048EfS2_fS2_fjLj128EEEEELb1ELb0ELb0ELb0EEEvNS_9FwdParamsE)
        /*0c5c*/ 	.word	0x00000000


	//----- nvinfo : EIATTR_REGCOUNT
	.align		4
.L_536:
        /*0c60*/ 	.byte	0x04, 0x2f
        /*0c62*/ 	.short	(.L_538 - .L_537)
	.align		4
.L_537:
        /*0c64*/ 	.word	index@(_ZN10layer_norm13ln_fwd_kernelINS_13Kernel_traitsIf13__nv_bfloat16fS2_fjLj2048ELj1ELj4ELj1ELj16ENS_18Kernel_traits_baseILj2048EfS2_fS2_fjLj128EEEEELb0ELb1ELb1ELb1EEEvNS_9FwdParamsE)
        /*0c68*/ 	.word	0x000000ff


	//----- nvinfo : EIATTR_FRAME_SIZE
	.align		4
.L_538:
        /*0c6c*/ 	.byte	0x04, 0x11
        /*0c6e*/ 	.short	(.L_540 - .L_539)
	.align		4
.L_539:
        /*0c70*/ 	.word	index@($__internal_71_$__cuda_sm70_shflsync_bfly_p)
        /*0c74*/ 	.word	0x00000000


	//----- nvinfo : EIATTR_FRAME_SIZE
	.align		4
.L_540:
        /*0c78*/ 	.byte	0x04, 0x11
        /*0c7a*/ 	.short	(.L_542 - .L_541)
	.align		4
.L_541:
        /*0c7c*/ 	.word	index@(_ZN10layer_norm13ln_fwd_kernelINS_13Kernel_traitsIf13__nv_bfloat16fS2_fjLj2048ELj1ELj4ELj1ELj16ENS_18Kernel_traits_baseILj2048EfS2_fS2_fjLj128EEEEELb0ELb1ELb1ELb1EEEvNS_9FwdParamsE)
        /*0c80*/ 	.word	0x00000070


	//----- nvinfo : EIATTR_REGCOUNT
	.align		4
.L_542:
        /*0c84*/ 	.byte	0x04, 0x2f
        /*0c86*/ 	.short	(.L_544 - .L_543)
	.align		4
.L_543:
        /*0c88*/ 	.word	index@(_ZN10layer_norm13ln_fwd_kernelINS_13Kernel_traitsIf13__nv_bfloat16fS2_fjLj2048ELj1ELj4ELj1ELj16ENS_18Kernel_traits_baseILj2048EfS2_fS2_fjLj128EEEEELb0ELb1ELb1ELb0EEEvNS_9FwdParamsE)
        /*0c8c*/ 	.word	0x000000ff


	//----- nvinfo : EIATTR_FRAME_SIZE
	.align		4
.L_544:
        /*0c90*/ 	.byte	0x04, 0x11
        /*0c92*/ 	.short	(.L_546 - .L_545)
	.align		4
.L_545:
        /*0c94*/ 	.word	index@($__internal_70_$__cuda_sm70_shflsync_bfly_p)
        /*0c98*/ 	.word	0x00000000


	//----- nvinfo : EIATTR_FRAME_SIZE
	.align		4
.L_546:
        /*0c9c*/ 	.byte	0x04, 0x11
        /*0c9e*/ 	.short	(.L_548 - .L_547)
	.align		4
.L_547:
        /*0ca0*/ 	.word	index@(_ZN10layer_norm13ln_fwd_kernelINS_13Kernel_traitsIf13__nv_bfloat16fS2_fjLj2048ELj1ELj4ELj1ELj16ENS_18Kernel_traits_baseILj2048EfS2_fS2_fjLj128EEEEELb0ELb1ELb1ELb0EEEvNS_9FwdParamsE)
        /*0ca4*/ 	.word	0x00000088


	//----- nvinfo : EIATTR_REGCOUNT
	.align		4
.L_548:
        /*0ca8*/ 	.byte	0x04, 0x2f
        /*0caa*/ 	.short	(.L_550 - .L_549)
	.align		4
.L_549:
        /*0cac*/ 	.word	index@(_ZN10layer_norm13ln_fwd_kernelINS_13Kernel_traitsIf13__nv_bfloat16fS2_fjLj2048ELj1ELj4ELj1ELj16ENS_18Kernel_traits_baseILj2048EfS2_fS2_fjLj128EEEEELb0ELb1ELb0ELb1EEEvNS_9FwdParamsE)
        /*0cb0*/ 	.word	0x000000ff


	//----- nvinfo : EIATTR_FRAME_SIZE
	.align		4
.L_550:
        /*0cb4*/ 	.byte	0x04, 0x11
        /*0cb6*/ 	.short	(.L_552 - .L_551)
	.align		4
.L_551:
        /*0cb8*/ 	.word	index@($__internal_69_$__cuda_sm70_shflsync_bfly_p)
        /*0cbc*/ 	.word	0x00000000


	//----- nvinfo : EIATTR_FRAME_SIZE
	.align		4
.L_552:
        /*0cc0*/ 	.byte	0x04, 0x11
        /*0cc2*/ 	.short	(.L_554 - .L_553)
	.align		4
.L_553:
        /*0cc4*/ 	.word	index@(_ZN10layer_norm13ln_fwd_kernelINS_13Kernel_traitsIf13__nv_bfloat16fS2_fjLj2048ELj1ELj4ELj1ELj16ENS_18Kernel_traits_baseILj2048EfS2_fS2_fjLj128EEEEELb0ELb1ELb0ELb1EEEvNS_9FwdParamsE)
        /*0cc8*/ 	.word	0x00000080


	//----- nvinfo : EIATTR_REGCOUNT
	.align		4
.L_554:
        /*0ccc*/ 	.byte	0x04, 0x2f
        /*0cce*/ 	.short	(.L_556 - .L_555)
	.align		4
.L_555:
        /*0cd0*/ 	.word	index@(_ZN10layer_norm13ln_fwd_kernelINS_13Kernel_traitsIf13__nv_bfloat16fS2_fjLj2048ELj1ELj4ELj1ELj16ENS_18Kernel_traits_baseILj2048EfS2_fS2_fjLj128EEEEELb0ELb1ELb0ELb0EEEvNS_9FwdParamsE)
        /*0cd4*/ 	.word	0x000000ff


	//----- nvinfo : EIATTR_FRAME_SIZE
	.align		4
.L_556:
        /*0cd8*/ 	.byte	0x04, 0x11
        /*0cda*/ 	.short	(.L_558 - .L_557)
	.align		4
.L_557:
        /*0cdc*/ 	.word	index@($__internal_68_$__cuda_sm70_shflsync_bfly_p)
        /*0ce0*/ 	.word	0x00000000


	//----- nvinfo : EIATTR_FRAME_SIZE
	.align		4
.L_558:
        /*0ce4*/ 	.byte	0x04, 0x11
        /*0ce6*/ 	.short	(.L_560 - .L_559)
	.align		4
.L_559:
        /*0ce8*/ 	.word	index@(_ZN10layer_norm13ln_fwd_kernelINS_13Kernel_traitsIf13__nv_bfloat16fS2_fjLj2048ELj1ELj4ELj1ELj16ENS_18Kernel_traits_baseILj2048EfS2_fS2_fjLj128EEEEELb0ELb1ELb0ELb0EEEvNS_9FwdParamsE)
        /*0cec*/ 	.word	0x00000070


	//----- nvinfo : EIATTR_REGCOUNT
	.align		4
.L_560:
        /*0cf0*/ 	.byte	0x04, 0x2f
        /*0cf2*/ 	.short	(.L_562 - .L_561)
	.align		4
.L_561:
        /*0cf4*/ 	.word	index@(_ZN10layer_norm13ln_fwd_kernelINS_13Kernel_traitsIf13__nv_bfloat16fS2_fjLj2048ELj1ELj4ELj1ELj16ENS_18Kernel_traits_baseILj2048EfS2_fS2_fjLj128EEEEELb0ELb0ELb1ELb1EEEvNS_9FwdParamsE)
        /*0cf8*/ 	.word	0x000000fe


	//----- nvinfo : EIATTR_FRAME_SIZE
	.align		4
.L_562:
        /*0cfc*/ 	.byte	0x04, 0x11
        /*0cfe*/ 	.short	(.L_564 - .L_563)
	.align		4
.L_563:
        /*0d00*/ 	.word	index@($__internal_67_$__cuda_sm70_shflsync_bfly_p)
        /*0d04*/ 	.word	0x00000000


	//----- nvinfo : EIATTR_FRAME_SIZE
	.align		4
.L_564:
        /*0d08*/ 	.byte	0x04, 0x11
        /*0d0a*/ 	.short	(.L_566 - .L_565)
	.align		4
.L_565:
        /*0d0c*/ 	.word	index@(_ZN10layer_norm13ln_fwd_kernelINS_13Kernel_traitsIf13__nv_bfloat16fS2_fjLj2048ELj1ELj4ELj1ELj16ENS_18Kernel_traits_baseILj2048EfS2_fS2_fjLj128EEEEELb0ELb0ELb1ELb1EEEvNS_9FwdParamsE)
        /*0d10*/ 	.word	0x00000000


	//----- nvinfo : EIATTR_REGCOUNT
	.align		4
.L_566:
        /*0d14*/ 	.byte	0x04, 0x2f
        /*0d16*/ 	.short	(.L_568 - .L_567)
	.align		4
.L_567:
        /*0d18*/ 	.word	index@(_ZN10layer_norm13ln_fwd_kernelINS_13Kernel_traitsIf13__nv_bfloat16fS2_fjLj2048ELj1ELj4ELj1ELj16ENS_18Kernel_traits_baseILj2048EfS2_fS2_fjLj128EEEEELb0ELb0ELb1ELb0EEEvNS_9FwdParamsE)
        /*0d1c*/ 	.word	0x000000e5


	//----- nvinfo : EIATTR_FRAME_SIZE
	.align		4
.L_568:
        /*0d20*/ 	.byte	0x04, 0x11
        /*0d22*/ 	.short	(.L_570 - .L_569)
	.align		4
.L_569:
        /*0d24*/ 	.word	index@($__internal_66_$__cuda_sm70_shflsync_bfly_p)
        /*0d28*/ 	.word	0x00000000


	//----- nvinfo : EIATTR_FRAME_SIZE
	.align		4
.L_570:
        /*0d2c*/ 	.byte	0x04, 0x11
        /*0d2e*/ 	.short	(.L_572 - .L_571)
	.align		4
.L_571:
        /*0d30*/ 	.word	index@(_ZN10layer_norm13ln_fwd_kernelINS_13Kernel_traitsIf13__nv_bfloat16fS2_fjLj2048ELj1ELj4ELj1ELj16ENS_18Kernel_traits_baseILj2048EfS2_fS2_fjLj128EEEEELb0ELb0ELb1ELb0EEEvNS_9FwdParamsE)
        /*0d34*/ 	.word	0x00000000


	//----- nvinfo : EIATTR_REGCOUNT
	.align		4
.L_572:
        /*0d38*/ 	.byte	0x04, 0x2f
        /*0d3a*/ 	.short	(.L_574 - .L_573)
	.align		4
.L_573:
        /*0d3c*/ 	.word	index@(_ZN10layer_norm13ln_fwd_kernelINS_13Kernel_traitsIf13__nv_bfloat16fS2_fjLj2048ELj1ELj4ELj1ELj16ENS_18Kernel_traits_baseILj2048EfS2_fS2_fjLj128EEEEELb0ELb0ELb0ELb1EEEvNS_9FwdParamsE)
        /*0d40*/ 	.word	0x000000f5


	//----- nvinfo : EIATTR_FRAME_SIZE
	.align		4
.L_574:
        /*0d44*/ 	.byte	0x04, 0x11
        /*0d46*/ 	.short	(.L_576 - .L_575)
	.align		4
.L_575:
        /*0d48*/ 	.word	index@($__internal_65_$__cuda_sm70_shflsync_bfly_p)
        /*0d4c*/ 	.word	0x00000000


	//----- nvinfo : EIATTR_FRAME_SIZE
	.align		4
.L_576:
        /*0d50*/ 	.byte	0x04, 0x11
        /*0d52*/ 	.short	(.L_578 - .L_577)
	.align		4
.L_577:
        /*0d54*/ 	.word	index@(_ZN10layer_norm13ln_fwd_kernelINS_13Kernel_traitsIf13__nv_bfloat16fS2_fjLj2048ELj1ELj4ELj1ELj16ENS_18Kernel_traits_baseILj2048EfS2_fS2_fjLj128EEEEELb0ELb0ELb0ELb1EEEvNS_9FwdParamsE)
        /*0d58*/ 	.word	0x00000000


	//----- nvinfo : EIATTR_REGCOUNT
	.align		4
.L_578:
        /*0d5c*/ 	.byte	0x04, 0x2f
        /*0d5e*/ 	.short	(.L_580 - .L_579)
	.align		4
.L_579:
        /*0d60*/ 	.word	index@(_ZN10layer_norm13ln_fwd_kernelINS_13Kernel_traitsIf13__nv_bfloat16fS2_fjLj2048ELj1ELj4ELj1ELj16ENS_18Kernel_traits_baseILj2048EfS2_fS2_fjLj128EEEEELb0ELb0ELb0ELb0EEEvNS_9FwdParamsE)
        /*0d64*/ 	.word	0x000000e0


	//----- nvinfo : EIATTR_FRAME_SIZE
	.align		4
.L_580:
        /*0d68*/ 	.byte	0x04, 0x11
        /*0d6a*/ 	.short	(.L_582 - .L_581)
	.align		4
.L_581:
        /*0d6c*/ 	.word	index@($__internal_64_$__cuda_sm70_shflsync_bfly_p)
        /*0d70*/ 	.word	0x00000000


	//----- nvinfo : EIATTR_FRAME_SIZE
	.align		4
.L_582:
        /*0d74*/ 	.byte	0x04, 0x11
        /*0d76*/ 	.short	(.L_584 - .L_583)
	.align		4
.L_583:
        /*0d78*/ 	.word	index@(_ZN10layer_norm13ln_fwd_kernelINS_13Kernel_traitsIf13__nv_bfloat16fS2_fjLj2048ELj1ELj4ELj1ELj16ENS_18Kernel_traits_baseILj2048EfS2_fS2_fjLj128EEEEELb0ELb0ELb0ELb0EEEvNS_9FwdParamsE)
        /*0d7c*/ 	.word	0x00000000


	//----- nvinfo : EIATTR_REGCOUNT
	.align		4
.L_584:
        /*0d80*/ 	.byte	0x04, 0x2f
        /*0d82*/ 	.short	(.L_586 - .L_585)
	.align		4
.L_585:
        /*0d84*/ 	.word	index@(_ZN10layer_norm13ln_fwd_kernelINS_13Kernel_traitsI13__nv_bfloat16S2_fS2_fjLj2048ELj1ELj4ELj1ELj16ENS_18Kernel_traits_baseILj2048ES2_S2_fS2_fjLj128EEEEELb1ELb1ELb1ELb1EEEvNS_9FwdParamsE)
        /*0d88*/ 	.word	0x000000ff


	//----- nvinfo : EIATTR_FRAME_SIZE
	.align		4
.L_586:
        /*0d8c*/ 	.byte	0x04, 0x11
        /*0d8e*/ 	.short	(.L_588 - .L_587)
	.align		4
.L_587:
        /*0d90*/ 	.word	index@($__internal_63_$__cuda_sm70_shflsync_bfly_p)
        /*0d94*/ 	.word	0x00000000


	//----- nvinfo : EIATTR_FRAME_SIZE
	.align		4
.L_588:
        /*0d98*/ 	.byte	0x04, 0x11
        /*0d9a*/ 	.short	(.L_590 - .L_589)
	.align		4
.L_589:
        /*0d9c*/ 	.word	index@(_ZN10layer_norm13ln_fwd_kernelINS_13Kernel_traitsI13__nv_bfloat16S2_fS2_fjLj2048ELj1ELj4ELj1ELj16ENS_18Kernel_traits_baseILj2048ES2_S2_fS2_fjLj128EEEEELb1ELb1ELb1ELb1EEEvNS_9FwdParamsE)
        /*0da0*/ 	.word	0x00000000


	//----- nvinfo : EIATTR_REGCOUNT
	.align		4
.L_590:
        /*0da4*/ 	.byte	0x04, 0x2f
        /*0da6*/ 	.short	(.L_592 - .L_591)
	.align		4
.L_591:
        /*0da8*/ 	.word	index@(_ZN10layer_norm13ln_fwd_kernelINS_13Kernel_traitsI13__nv_bfloat16S2_fS2_fjLj2048ELj1ELj4ELj1ELj16ENS_18Kernel_traits_baseILj2048ES2_S2_fS2_fjLj128EEEEELb1ELb1ELb1ELb0EEEvNS_9FwdParamsE)
        /*0dac*/ 	.word	0x000000ff


	//----- nvinfo : EIATTR_FRAME_SIZE
	.align		4
.L_592:
        /*0db0*/ 	.byte	0x04, 0x11
        /*0db2*/ 	.short	(.L_594 - .L_593)
	.align		4
.L_593:
        /*0db4*/ 	.word	index@($__internal_62_$__cuda_sm70_shflsync_bfly_p)
        /*0db8*/ 	.word	0x00000000


	//----- nvinfo : EIATTR_FRAME_SIZE
	.align		4
.L_594:
        /*0dbc*/ 	.byte	0x04, 0x11
        /*0dbe*/ 	.short	(.L_596 - .L_595)
	.align		4
.L_595:
        /*0dc0*/ 	.word	index@(_ZN10layer_norm13ln_fwd_kernelINS_13Kernel_traitsI13__nv_bfloat16S2_fS2_fjLj2048ELj1ELj4ELj1ELj16ENS_18Kernel_traits_baseILj2048ES2_S2_fS2_fjLj128EEEEELb1ELb1ELb1ELb0EEEvNS_9FwdParamsE)
        /*0dc4*/ 	.word	0x000000c0


	//----- nvinfo : EIATTR_REGCOUNT
	.align		4
.L_596:
        /*0dc8*/ 	.byte	0x04, 0x2f
        /*0dca*/ 	.short	(.L_598 - .L_597)
	.align		4
.L_597:
        /*0dcc*/ 	.word	index@(_ZN10layer_norm13ln_fwd_kernelINS_13Kernel_traitsI13__nv_bfloat16S2_fS2_fjLj2048ELj1ELj4ELj1ELj16ENS_18Kernel_traits_baseILj2048ES2_S2_fS2_fjLj128EEEEELb1ELb1ELb0ELb1EEEvNS_9FwdParamsE)
        /*0dd0*/ 	.word	0x000000f4


	//----- nvinfo : EIATTR_FRAME_SIZE
	.align		4
.L_598:
        /*0dd4*/ 	.byte	0x04, 0x11
        /*0dd6*/ 	.short	(.L_600 - .L_599)
	.align		4
.L_599:
        /*0dd8*/ 	.word	index@($__internal_61_$__cuda_sm70_shflsync_bfly_p)
        /*0ddc*/ 	.word	0x00000000


	//----- nvinfo : EIATTR_FRAME_SIZE
	.align		4
.L_600:
        /*0de0*/ 	.byte	0x04, 0x11
        /*0de2*/ 	.short	(.L_602 - .L_601)
	.align		4
.L_601:
        /*0de4*/ 	.word	index@(_ZN10layer_norm13ln_fwd_kernelINS_13Kernel_traitsI13__nv_bfloat16S2_fS2_fjLj2048ELj1ELj4ELj1ELj16ENS_18Kernel_traits_baseILj2048ES2_S2_fS2_fjLj128EEEEELb1ELb1ELb0ELb1EEEvNS_9FwdParamsE)
        /*0de8*/ 	.word	0x00000000


	//----- nvinfo : EIATTR_REGCOUNT
	.align		4
.L_602:
        /*0dec*/ 	.byte	0x04, 0x2f
        /*0dee*/ 	.short	(.L_604 - .L_603)
	.align		4
.L_603:
        /*0df0*/ 	.word	index@(_ZN10layer_norm13ln_fwd_kernelINS_13Kernel_traitsI13__nv_bfloat16S2_fS2_fjLj2048ELj1ELj4ELj1ELj16ENS_18Kernel_traits_baseILj2048ES2_S2_fS2_fjLj128EEEEELb1ELb1ELb0ELb0EEEvNS_9FwdParamsE)
        /*0df4*/ 	.word	0x000000ff


	//----- nvinfo : EIATTR_FRAME_SIZE
	.align		4
.L_604:
        /*0df8*/ 	.byte	0x04, 0x11
        /*0dfa*/ 	.short	(.L_606 - .L_605)
	.align		4
.L_605:
        /*0dfc*/ 	.word	index@($__internal_60_$__cuda_sm70_shflsync_bfly_p)
        /*0e00*/ 	.word	0x00000000


	//----- nvinfo : EIATTR_FRAME_SIZE
	.align		4
.L_606:
        /*0e04*/ 	.byte	0x04, 0x11
        /*0e06*/ 	.short	(.L_608 - .L_607)
	.align		4
.L_607:
        /*0e08*/ 	.word	index@(_ZN10layer_norm13ln_fwd_kernelINS_13Kernel_traitsI13__nv_bfloat16S2_fS2_fjLj2048ELj1ELj4ELj1ELj16ENS_18Kernel_traits_baseILj2048ES2_S2_fS2_fjLj128EEEEELb1ELb1ELb0ELb0EEEvNS_9FwdParamsE)
        /*0e0c*/ 	.word	0x00000090


	//----- nvinfo : EIATTR_REGCOUNT
	.align		4
.L_608:
        /*0e10*/ 	.byte	0x04, 0x2f
        /*0e12*/ 	.short	(.L_610 - .L_609)
	.align		4
.L_609:
        /*0e14*/ 	.word	index@(_ZN10layer_norm13ln_fwd_kernelINS_13Kernel_traitsI13__nv_bfloat16S2_fS2_fjLj2048ELj1ELj4ELj1ELj16ENS_18Kernel_traits_baseILj2048ES2_S2_fS2_fjLj128EEEEELb1ELb0ELb1ELb1EEEvNS_9FwdParamsE)
        /*0e18*/ 	.word	0x000000ff


	//----- nvinfo : EIATTR_FRAME_SIZE
	.align		4
.L_610:
        /*0e1c*/ 	.byte	0x04, 0x11
        /*0e1e*/ 	.short	(.L_612 - .L_611)
	.align		4
.L_611:
        /*0e20*/ 	.word	index@($__internal_59_$__cuda_sm70_shflsync_bfly_p)
        /*0e24*/ 	.word	0x00000000


	//----- nvinfo : EIATTR_FRAME_SIZE
	.align		4
.L_612:
        /*0e28*/ 	.byte	0x04, 0x11
        /*0e2a*/ 	.short	(.L_614 - .L_613)
	.align		4
.L_613:
        /*0e2c*/ 	.word	index@(_ZN10layer_norm13ln_fwd_kernelINS_13Kernel_traitsI13__nv_bfloat16S2_fS2_fjLj2048ELj1ELj4ELj1ELj16ENS_18Kernel_traits_baseILj2048ES2_S2_fS2_fjLj128EEEEELb1ELb0ELb1ELb1EEEvNS_9FwdParamsE)
        /*0e30*/ 	.word	0x00000000


	//----- nvinfo : EIATTR_REGCOUNT
	.align		4
.L_614:
        /*0e34*/ 	.byte	0x04, 0x2f
        /*0e36*/ 	.short	(.L_616 - .L_615)
	.align		4
.L_615:
        /*0e38*/ 	.word	index@(_ZN10layer_norm13ln_fwd_kernelINS_13Kernel_traitsI13__nv_bfloat16S2_fS2_fjLj2048ELj1ELj4ELj1ELj16ENS_18Kernel_traits_baseILj2048ES2_S2_fS2_fjLj128EEEEELb1ELb0ELb1ELb0EEEvNS_9FwdParamsE)
        /*0e3c*/ 	.word	0x000000f3


	//----- nvinfo : EIATTR_FRAME_SIZE
	.align		4
.L_616:
        /*0e40*/ 	.byte	0x04, 0x11
        /*0e42*/ 	.short	(.L_618 - .L_617)
	.align		4
.L_617:
        /*0e44*/ 	.word	index@($__internal_58_$__cuda_sm70_shflsync_bfly_p)
        /*0e48*/ 	.word	0x00000000


	//----- nvinfo : EIATTR_FRAME_SIZE
	.align		4
.L_618:
        /*0e4c*/ 	.byte	0x04, 0x11
        /*0e4e*/ 	.short	(.L_620 - .L_619)
	.align		4
.L_619:
        /*0e50*/ 	.word	index@(_ZN10layer_norm13ln_fwd_kernelINS_13Kernel_traitsI13__nv_bfloat16S2_fS2_fjLj2048ELj1ELj4ELj1ELj16ENS_18Kernel_traits_baseILj2048ES2_S2_fS2_fjLj128EEEEELb1ELb0ELb1ELb0EEEvNS_9FwdParamsE)
        /*0e54*/ 	.word	0x00000000


	//----- nvinfo : EIATTR_REGCOUNT
	.align		4
.L_620:
        /*0e58*/ 	.byte	0x04, 0x2f
        /*0e5a*/ 	.short	(.L_622 - .L_621)
	.align		4
.L_621:
        /*0e5c*/ 	.word	index@(_ZN10layer_norm13ln_fwd_kernelINS_13Kernel_traitsI13__nv_bfloat16S2_fS2_fjLj2048ELj1ELj4ELj1ELj16ENS_18Kernel_traits_baseILj2048ES2_S2_fS2_fjLj128EEEEELb1ELb0ELb0ELb1EEEvNS_9FwdParamsE)
        /*0e60*/ 	.word	0x000000e4


	//----- nvinfo : EIATTR_FRAME_SIZE
	.align		4
.L_622:
        /*0e64*/ 	.byte	0x04, 0x11
        /*0e66*/ 	.short	(.L_624 - .L_623)
	.align		4
.L_623:
        /*0e68*/ 	.word	index@($__internal_57_$__cuda_sm70_shflsync_bfly_p)
        /*0e6c*/ 	.word	0x00000000


	//----- nvinfo : EIATTR_FRAME_SIZE
	.align		4
.L_624:
        /*0e70*/ 	.byte	0x04, 0x11
        /*0e72*/ 	.short	(.L_626 - .L_625)
	.align		4
.L_625:
        /*0e74*/ 	.word	index@(_ZN10layer_norm13ln_fwd_kernelINS_13Kernel_traitsI13__nv_bfloat16S2_fS2_fjLj2048ELj1ELj4ELj1ELj16ENS_18Kernel_traits_baseILj2048ES2_S2_fS2_fjLj128EEEEELb1ELb0ELb0ELb1EEEvNS_9FwdParamsE)
        /*0e78*/ 	.word	0x00000000


	//----- nvinfo : EIATTR_REGCOUNT
	.align		4
.L_626:
        /*0e7c*/ 	.byte	0x04, 0x2f
        /*0e7e*/ 	.short	(.L_628 - .L_627)
	.align		4
.L_627:
        /*0e80*/ 	.word	index@(_ZN10layer_norm13ln_fwd_kernelINS_13Kernel_traitsI13__nv_bfloat16S2_fS2_fjLj2048ELj1ELj4ELj1ELj16ENS_18Kernel_traits_baseILj2048ES2_S2_fS2_fjLj128EEEEELb1ELb0ELb0ELb0EEEvNS_9FwdParamsE)
        /*0e84*/ 	.word	0x000000ec


	//----- nvinfo : EIATTR_FRAME_SIZE
	.align		4
.L_628:
        /*0e88*/ 	.byte	0x04, 0x11
        /*0e8a*/ 	.short	(.L_630 - .L_629)
	.align		4
.L_629:
        /*0e8c*/ 	.word	index@($__internal_56_$__cuda_sm70_shflsync_bfly_p)
        /*0e90*/ 	.word	0x00000000


	//----- nvinfo : EIATTR_FRAME_SIZE
	.align		4
.L_630:
        /*0e94*/ 	.byte	0x04, 0x11
        /*0e96*/ 	.short	(.L_632 - .L_631)
	.align		4
.L_631:
        /*0e98*/ 	.word	index@(_ZN10layer_norm13ln_fwd_kernelINS_13Kernel_traitsI13__nv_bfloat16S2_fS2_fjLj2048ELj1ELj4ELj1ELj16ENS_18Kernel_traits_baseILj2048ES2_S2_fS2_fjLj128EEEEELb1ELb0ELb0ELb0EEEvNS_9FwdParamsE)
        /*0e9c*/ 	.word	0x00000000


	//----- nvinfo : EIATTR_REGCOUNT
	.align		4
.L_632:
        /*0ea0*/ 	.byte	0x04, 0x2f
        /*0ea2*/ 	.short	(.L_634 - .L_633)
	.align		4
.L_633:
        /*0ea4*/ 	.word	index@(_ZN10layer_norm13ln_fwd_kernelINS_13Kernel_traitsI13__nv_bfloat16S2_fS2_fjLj2048ELj1ELj4ELj1ELj16ENS_18Kernel_traits_baseILj2048ES2_S2_fS2_fjLj128EEEEELb0ELb1ELb1ELb1EEEvNS_9FwdParamsE)
        /*0ea8*/ 	.word	0x000000ff


	//----- nvinfo : EIATTR_FRAME_SIZE
	.align		4
.L_634:
        /*0eac*/ 	.byte	0x04, 0x11
        /*0eae*/ 	.short	(.L_636 - .L_635)
	.align		4
.L_635:
        /*0eb0*/ 	.word	index@($__internal_55_$__cuda_sm70_shflsync_bfly_p)
        /*0eb4*/ 	.word	0x00000000


	//----- nvinfo : EIATTR_FRAME_SIZE
	.align		4
.L_636:
        /*0eb8*/ 	.byte	0x04, 0x11
        /*0eba*/ 	.short	(.L_638 - .L_637)
	.align		4
.L_637:
        /*0ebc*/ 	.word	index@(_ZN10layer_norm13ln_fwd_kernelINS_13Kernel_traitsI13__nv_bfloat16S2_fS2_fjLj2048ELj1ELj4ELj1ELj16ENS_18Kernel_traits_baseILj2048ES2_S2_fS2_fjLj128EEEEELb0ELb1ELb1ELb1EEEvNS_9FwdParamsE)
        /*0ec0*/ 	.word	0x00000000


	//----- nvinfo : EIATTR_REGCOUNT
	.align		4
.L_638:
        /*0ec4*/ 	.byte	0x04, 0x2f
        /*0ec6*/ 	.short	(.L_640 - .L_639)
	.align		4
.L_639:
        /*0ec8*/ 	.word	index@(_ZN10layer_norm13ln_fwd_kernelINS_13Kernel_traitsI13__nv_bfloat16S2_fS2_fjLj2048ELj1ELj4ELj1ELj16ENS_18Kernel_traits_baseILj2048ES2_S2_fS2_fjLj128EEEEELb0ELb1ELb1ELb0EEEvNS_9FwdParamsE)
        /*0ecc*/ 	.word	0x000000ff


	//----- nvinfo : EIATTR_FRAME_SIZE
	.align		4
.L_640:
        /*0ed0*/ 	.byte	0x04, 0x11
        /*0ed2*/ 	.short	(.L_642 - .L_641)
	.align		4
.L_641:
        /*0ed4*/ 	.word	index@($__internal_54_$__cuda_sm70_shflsync_bfly_p)
        /*0ed8*/ 	.word	0x00000000


	//----- nvinfo : EIATTR_FRAME_SIZE
	.align		4
.L_642:
        /*0edc*/ 	.byte	0x04, 0x11
        /*0ede*/ 	.short	(.L_644 - .L_643)
	.align		4
.L_643:
        /*0ee0*/ 	.word	index@(_ZN10layer_norm13ln_fwd_kernelINS_13Kernel_traitsI13__nv_bfloat16S2_fS2_fjLj2048ELj1ELj4ELj1ELj16ENS_18Kernel_traits_baseILj2048ES2_S2_fS2_fjLj128EEEEELb0ELb1ELb1ELb0EEEvNS_9FwdParamsE)
        /*0ee4*/ 	.word	0x00000078


	//----- nvinfo : EIATTR_REGCOUNT
	.align		4
.L_644:
        /*0ee8*/ 	.byte	0x04, 0x2f
        /*0eea*/ 	.short	(.L_646 - .L_645)
	.align		4
.L_645:
        /*0eec*/ 	.word	index@(_ZN10layer_norm13ln_fwd_kernelINS_13Kernel_traitsI13__nv_bfloat16S2_fS2_fjLj2048ELj1ELj4ELj1ELj16ENS_18Kernel_traits_baseILj2048ES2_S2_fS2_fjLj128EEEEELb0ELb1ELb0ELb1EEEvNS_9FwdParamsE)
        /*0ef0*/ 	.word	0x000000ef


	//----- nvinfo : EIATTR_FRAME_SIZE
	.align		4
.L_646:
        /*0ef4*/ 	.byte	0x04, 0x11
        /*0ef6*/ 	.short	(.L_648 - .L_647)
	.align		4
.L_647:
        /*0ef8*/ 	.word	index@($__internal_53_$__cuda_sm70_shflsync_bfly_p)
        /*0efc*/ 	.word	0x00000000


	//----- nvinfo : EIATTR_FRAME_SIZE
	.align		4
.L_648:
        /*0f00*/ 	.byte	0x04, 0x11
        /*0f02*/ 	.short	(.L_650 - .L_649)
	.align		4
.L_649:
        /*0f04*/ 	.word	index@(_ZN10layer_norm13ln_fwd_kernelINS_13Kernel_traitsI13__nv_bfloat16S2_fS2_fjLj2048ELj1ELj4ELj1ELj16ENS_18Kernel_traits_baseILj2048ES2_S2_fS2_fjLj128EEEEELb0ELb1ELb0ELb1EEEvNS_9FwdParamsE)
        /*0f08*/ 	.word	0x00000000


	//----- nvinfo : EIATTR_REGCOUNT
	.align		4
.L_650:
        /*0f0c*/ 	.byte	0x04, 0x2f
        /*0f0e*/ 	.short	(.L_652 - .L_651)
	.align		4
.L_651:
        /*0f10*/ 	.word	index@(_ZN10layer_norm13ln_fwd_kernelINS_13Kernel_traitsI13__nv_bfloat16S2_fS2_fjLj2048ELj1ELj4ELj1ELj16ENS_18Kernel_traits_baseILj2048ES2_S2_fS2_fjLj128EEEEELb0ELb1ELb0ELb0EEEvNS_9FwdParamsE)
        /*0f14*/ 	.word	0x000000ff


	//----- nvinfo : EIATTR_FRAME_SIZE
	.align		4
.L_652:
        /*0f18*/ 	.byte	0x04, 0x11
        /*0f1a*/ 	.short	(.L_654 - .L_653)
	.align		4
.L_653:
        /*0f1c*/ 	.word	index@($__internal_52_$__cuda_sm70_shflsync_bfly_p)
        /*0f20*/ 	.word	0x00000000


	//----- nvinfo : EIATTR_FRAME_SIZE
	.align		4
.L_654:
        /*0f24*/ 	.byte	0x04, 0x11
        /*0f26*/ 	.short	(.L_656 - .L_655)
	.align		4
.L_655:
        /*0f28*/ 	.word	index@(_ZN10layer_norm13ln_fwd_kernelINS_13Kernel_traitsI13__nv_bfloat16S2_fS2_fjLj2048ELj1ELj4ELj1ELj16ENS_18Kernel_traits_baseILj2048ES2_S2_fS2_fjLj128EEEEELb0ELb1ELb0ELb0EEEvNS_9FwdParamsE)
        /*0f2c*/ 	.word	0x00000070


	//----- nvinfo : EIATTR_REGCOUNT
	.align		4
.L_656:
        /*0f30*/ 	.byte	0x04, 0x2f
        /*0f32*/ 	.short	(.L_658 - .L_657)
	.align		4
.L_657:
        /*0f34*/ 	.word	index@(_ZN10layer_norm13ln_fwd_kernelINS_13Kernel_traitsI13__nv_bfloat16S2_fS2_fjLj2048ELj1ELj4ELj1ELj16ENS_18Kernel_traits_baseILj2048ES2_S2_fS2_fjLj128EEEEELb0ELb0ELb1ELb1EEEvNS_9FwdParamsE)
        /*0f38*/ 	.word	0x000000ff


	//----- nvinfo : EIATTR_FRAME_SIZE
	.align		4
.L_658:
        /*0f3c*/ 	.byte	0x04, 0x11
        /*0f3e*/ 	.short	(.L_660 - .L_659)
	.align		4
.L_659:
        /*0f40*/ 	.word	index@($__internal_51_$__cuda_sm70_shflsync_bfly_p)
        /*0f44*/ 	.word	0x00000000


	//----- nvinfo : EIATTR_FRAME_SIZE
	.align		4
.L_660:
        /*0f48*/ 	.byte	0x04, 0x11
        /*0f4a*/ 	.short	(.L_662 - .L_661)
	.align		4
.L_661:
        /*0f4c*/ 	.word	index@(_ZN10layer_norm13ln_fwd_kernelINS_13Kernel_traitsI13__nv_bfloat16S2_fS2_fjLj2048ELj1ELj4ELj1ELj16ENS_18Kernel_traits_baseILj2048ES2_S2_fS2_fjLj128EEEEELb0ELb0ELb1ELb1EEEvNS_9FwdParamsE)
        /*0f50*/ 	.word	0x00000000


	//----- nvinfo : EIATTR_REGCOUNT
	.align		4
.L_662:
        /*0f54*/ 	.byte	0x04, 0x2f
        /*0f56*/ 	.short	(.L_664 - .L_663)
	.align		4
.L_663:
        /*0f58*/ 	.word	index@(_ZN10layer_norm13ln_fwd_kernelINS_13Kernel_traitsI13__nv_bfloat16S2_fS2_fjLj2048ELj1ELj4ELj1ELj16ENS_18Kernel_traits_baseILj2048ES2_S2_fS2_fjLj128EEEEELb0ELb0ELb1ELb0EEEvNS_9FwdParamsE)
        /*0f5c*/ 	.word	0x000000e5


	//----- nvinfo : EIATTR_FRAME_SIZE
	.align		4
.L_664:
        /*0f60*/ 	.byte	0x04, 0x11
        /*0f62*/ 	.short	(.L_666 - .L_665)
	.align		4
.L_665:
        /*0f64*/ 	.word	index@($__internal_50_$__cuda_sm70_shflsync_bfly_p)
        /*0f68*/ 	.word	0x00000000


	//----- nvinfo : EIATTR_FRAME_SIZE
	.align		4
.L_666:
        /*0f6c*/ 	.byte	0x04, 0x11
        /*0f6e*/ 	.short	(.L_668 - .L_667)
	.align		4
.L_667:
        /*0f70*/ 	.word	index@(_ZN10layer_norm13ln_fwd_kernelINS_13Kernel_traitsI13__nv_bfloat16S2_fS2_fjLj2048ELj1ELj4ELj1ELj16ENS_18Kernel_traits_baseILj2048ES2_S2_fS2_fjLj128EEEEELb0ELb0ELb1ELb0EEEvNS_9FwdParamsE)
        /*0f74*/ 	.word	0x00000000


	//----- nvinfo : EIATTR_REGCOUNT
	.align		4
.L_668:
        /*0f78*/ 	.byte	0x04, 0x2f
        /*0f7a*/ 	.short	(.L_670 - .L_669)
	.align		4
.L_669:
        /*0f7c*/ 	.word	index@(_ZN10layer_norm13ln_fwd_kernelINS_13Kernel_traitsI13__nv_bfloat16S2_fS2_fjLj2048ELj1ELj4ELj1ELj16ENS_18Kernel_traits_baseILj2048ES2_S2_fS2_fjLj128EEEEELb0ELb0ELb0ELb1EEEvNS_9FwdParamsE)
        /*0f80*/ 	.word	0x000000ff


	//----- nvinfo : EIATTR_FRAME_SIZE
	.align		4
.L_670:
        /*0f84*/ 	.byte	0x04, 0x11
        /*0f86*/ 	.short	(.L_672 - .L_671)
	.align		4
.L_671:
        /*0f88*/ 	.word	index@($__internal_49_$__cuda_sm70_shflsync_bfly_p)
        /*0f8c*/ 	.word	0x00000000


	//----- nvinfo : EIATTR_FRAME_SIZE
	.align		4
.L_672:
        /*0f90*/ 	.byte	0x04, 0x11
        /*0f92*/ 	.short	(.L_674 - .L_673)
	.align		4
.L_673:
        /*0f94*/ 	.word	index@(_ZN10layer_norm13ln_fwd_kernelINS_13Kernel_traitsI13__nv_bfloat16S2_fS2_fjLj2048ELj1ELj4ELj1ELj16ENS_18Kernel_traits_baseILj2048ES2_S2_fS2_fjLj128EEEEELb0ELb0ELb0ELb1EEEvNS_9FwdParamsE)
        /*0f98*/ 	.word	0x00000000


	//----- nvinfo : EIATTR_REGCOUNT
	.align		4
.L_674:
        /*0f9c*/ 	.byte	0x04, 0x2f
        /*0f9e*/ 	.short	(.L_676 - .L_675)
	.align		4
.L_675:
        /*0fa0*/ 	.word	index@(_ZN10layer_norm13ln_fwd_kernelINS_13Kernel_traitsI13__nv_bfloat16S2_fS2_fjLj2048ELj1ELj4ELj1ELj16ENS_18Kernel_traits_baseILj2048ES2_S2_fS2_fjLj128EEEEELb0ELb0ELb0ELb0EEEvNS_9FwdParamsE)
        /*0fa4*/ 	.word	0x000000e0


	//----- nvinfo : EIATTR_FRAME_SIZE
	.align		4
.L_676:
        /*0fa8*/ 	.byte	0x04, 0x11
        /*0faa*/ 	.short	(.L_678 - .L_677)
	.align		4
.L_677:
        /*0fac*/ 	.word	index@($__internal_48_$__cuda_sm70_shflsync_bfly_p)
        /*0fb0*/ 	.word	0x00000000


	//----- nvinfo : EIATTR_FRAME_SIZE
	.align		4
.L_678:
        /*0fb4*/ 	.byte	0x04, 0x11
        /*0fb6*/ 	.short	(.L_680 - .L_679)
	.align		4
.L_679:
        /*0fb8*/ 	.word	index@(_ZN10layer_norm13ln_fwd_kernelINS_13Kernel_traitsI13__nv_bfloat16S2_fS2_fjLj2048ELj1ELj4ELj1ELj16ENS_18Kernel_traits_baseILj2048ES2_S2_fS2_fjLj128EEEEELb0ELb0ELb0ELb0EEEvNS_9FwdParamsE)
        /*0fbc*/ 	.word	0x00000000


	//----- nvinfo : EIATTR_REGCOUNT
	.align		4
.L_680:
        /*0fc0*/ 	.byte	0x04, 0x2f
        /*0fc2*/ 	.short	(.L_682 - .L_681)
	.align		4
.L_681:
        /*0fc4*/ 	.word	index@(_ZN10layer_norm13ln_fwd_kernelINS_13Kernel_traitsIf13__nv_bfloat16S2_S2_fjLj2048ELj1ELj4ELj1ELj16ENS_18Kernel_traits_baseILj2048EfS2_S2_S2_fjLj128EEEEELb1ELb1ELb1ELb1EEEvNS_9FwdParamsE)
        /*0fc8*/ 	.word	0x000000ff


	//----- nvinfo : EIATTR_FRAME_SIZE
	.align		4
.L_682:
        /*0fcc*/ 	.byte	0x04, 0x11
        /*0fce*/ 	.short	(.L_684 - .L_683)
	.align		4
.L_683:
        /*0fd0*/ 	.word	index@($__internal_47_$__cuda_sm70_shflsync_bfly_p)
        /*0fd4*/ 	.word	0x00000000


	//----- nvinfo : EIATTR_FRAME_SIZE
	.align		4
.L_684:
        /*0fd8*/ 	.byte	0x04, 0x11
        /*0fda*/ 	.short	(.L_686 - .L_685)
	.align		4
.L_685:
        /*0fdc*/ 	.word	index@(_ZN10layer_norm13ln_fwd_kernelINS_13Kernel_traitsIf13__nv_bfloat16S2_S2_fjLj2048ELj1ELj4ELj1ELj16ENS_18Kernel_traits_baseILj2048EfS2_S2_S2_fjLj128EEEEELb1ELb1ELb1ELb1EEEvNS_9FwdParamsE)
        /*0fe0*/ 	.word	0x000000a8


	//----- nvinfo : EIATTR_REGCOUNT
	.align		4
.L_686:
        /*0fe4*/ 	.byte	0x04, 0x2f
        /*0fe6*/ 	.short	(.L_688 - .L_687)
	.align		4
.L_687:
        /*0fe8*/ 	.word	index@(_ZN10layer_norm13ln_fwd_kernelINS_13Kernel_traitsIf13__nv_bfloat16S2_S2_fjLj2048ELj1ELj4ELj1ELj16ENS_18Kernel_traits_baseILj2048EfS2_S2_S2_fjLj128EEEEELb1ELb1ELb1ELb0EEEvNS_9FwdParamsE)
        /*0fec*/ 	.word	0x000000ff


	//----- nvinfo : EIATTR_FRAME_SIZE
	.align		4
.L_688:
        /*0ff0*/ 	.byte	0x04, 0x11
        /*0ff2*/ 	.short	(.L_690 - .L_689)
	.align		4
.L_689:
        /*0ff4*/ 	.word	index@($__internal_46_$__cuda_sm70_shflsync_bfly_p)
        /*0ff8*/ 	.word	0x00000000


	//----- nvinfo : EIATTR_FRAME_SIZE
	.align		4
.L_690:
        /*0ffc*/ 	.byte	0x04, 0x11
        /*0ffe*/ 	.short	(.L_692 - .L_691)
	.align		4
.L_691:
        /*1000*/ 	.word	index@(_ZN10layer_norm13ln_fwd_kernelINS_13Kernel_traitsIf13__nv_bfloat16S2_S2_fjLj2048ELj1ELj4ELj1ELj16ENS_18Kernel_traits_baseILj2048EfS2_S2_S2_fjLj128EEEEELb1ELb1ELb1ELb0EEEvNS_9FwdParamsE)
        /*1004*/ 	.word	0x000000b8


	//----- nvinfo : EIATTR_REGCOUNT
	.align		4
.L_692:
        /*1008*/ 	.byte	0x04, 0x2f
        /*100a*/ 	.short	(.L_694 - .L_693)
	.align		4
.L_693:
        /*100c*/ 	.word	index@(_ZN10layer_norm13ln_fwd_kernelINS_13Kernel_traitsIf13__nv_bfloat16S2_S2_fjLj2048ELj1ELj4ELj1ELj16ENS_18Kernel_traits_baseILj2048EfS2_S2_S2_fjLj128EEEEELb1ELb1ELb0ELb1EEEvNS_9FwdParamsE)
        /*1010*/ 	.word	0x000000ff


	//----- nvinfo : EIATTR_FRAME_SIZE
	.align		4
.L_694:
        /*1014*/ 	.byte	0x04, 0x11
        /*1016*/ 	.short	(.L_696 - .L_695)
	.align		4
.L_695:
        /*1018*/ 	.word	index@($__internal_45_$__cuda_sm70_shflsync_bfly_p)
        /*101c*/ 	.word	0x00000000


	//----- nvinfo : EIATTR_FRAME_SIZE
	.align		4
.L_696:
        /*1020*/ 	.byte	0x04, 0x11
        /*1022*/ 	.short	(.L_698 - .L_697)
	.align		4
.L_697:
        /*1024*/ 	.word	index@(_ZN10layer_norm13ln_fwd_kernelINS_13Kernel_traitsIf13__nv_bfloat16S2_S2_fjLj2048ELj1ELj4ELj1ELj16ENS_18Kernel_traits_baseILj2048EfS2_S2_S2_fjLj128EEEEELb1ELb1ELb0ELb1EEEvNS_9FwdParamsE)
        /*1028*/ 	.word	0x00000080


	//----- nvinfo : EIATTR_REGCOUNT
	.align		4
.L_698:
        /*102c*/ 	.byte	0x04, 0x2f
        /*102e*/ 	.short	(.L_700 - .L_699)
	.align		4
.L_699:
        /*1030*/ 	.word	index@(_ZN10layer_norm13ln_fwd_kernelINS_13Kernel_traitsIf13__nv_bfloat16S2_S2_fjLj2048ELj1ELj4ELj1ELj16ENS_18Kernel_traits_baseILj2048EfS2_S2_S2_fjLj128EEEEELb1ELb1ELb0ELb0EEEvNS_9FwdParamsE)
        /*1034*/ 	.word	0x000000ff


	//----- nvinfo : EIATTR_FRAME_SIZE
	.align		4
.L_700:
        /*1038*/ 	.byte	0x04, 0x11
        /*103a*/ 	.short	(.L_702 - .L_701)
	.align		4
.L_701:
        /*103c*/ 	.word	index@($__internal_44_$__cuda_sm70_shflsync_bfly_p)
        /*1040*/ 	.word	0x00000000


	//----- nvinfo : EIATTR_FRAME_SIZE
	.align		4
.L_702:
        /*1044*/ 	.byte	0x04, 0x11
        /*1046*/ 	.short	(.L_704 - .L_703)
	.align		4
.L_703:
        /*1048*/ 	.word	index@(_ZN10layer_norm13ln_fwd_kernelINS_13Kernel_traitsIf13__nv_bfloat16S2_S2_fjLj2048ELj1ELj4ELj1ELj16ENS_18Kernel_traits_baseILj2048EfS2_S2_S2_fjLj128EEEEELb1ELb1ELb0ELb0EEEvNS_9FwdParamsE)
        /*104c*/ 	.word	0x00000088


	//----- nvinfo : EIATTR_REGCOUNT
	.align		4
.L_704:
        /*1050*/ 	.byte	0x04, 0x2f
        /*1052*/ 	.short	(.L_706 - .L_705)
	.align		4
.L_705:
        /*1054*/ 	.word	index@(_ZN10layer_norm13ln_fwd_kernelINS_13Kernel_traitsIf13__nv_bfloat16S2_S2_fjLj2048ELj1ELj4ELj1ELj16ENS_18Kernel_traits_baseILj2048EfS2_S2_S2_fjLj128EEEEELb1ELb0ELb1ELb1EEEvNS_9FwdParamsE)
        /*1058*/ 	.word	0x000000ff


	//----- nvinfo : EIATTR_FRAME_SIZE
	.align		4
.L_706:
        /*105c*/ 	.byte	0x04, 0x11
        /*105e*/ 	.short	(.L_708 - .L_707)
	.align		4
.L_707:
        /*1060*/ 	.word	index@($__internal_43_$__cuda_sm70_shflsync_bfly_p)
        /*1064*/ 	.word	0x00000000


	//----- nvinfo : EIATTR_FRAME_SIZE
	.align		4
.L_708:
        /*1068*/ 	.byte	0x04, 0x11
        /*106a*/ 	.short	(.L_710 - .L_709)
	.align		4
.L_709:
        /*106c*/ 	.word	index@(_ZN10layer_norm13ln_fwd_kernelINS_13Kernel_traitsIf13__nv_bfloat16S2_S2_fjLj2048ELj1ELj4ELj1ELj16ENS_18Kernel_traits_baseILj2048EfS2_S2_S2_fjLj128EEEEELb1ELb0ELb1ELb1EEEvNS_9FwdParamsE)
        /*1070*/ 	.word	0x00000000


	//----- nvinfo : EIATTR_REGCOUNT
	.align		4
.L_710:
        /*1074*/ 	.byte	0x04, 0x2f
        /*1076*/ 	.short	(.L_712 - .L_711)
	.align		4
.L_711:
        /*1078*/ 	.word	index@(_ZN10layer_norm13ln_fwd_kernelINS_13Kernel_traitsIf13__nv_bfloat16S2_S2_fjLj2048ELj1ELj4ELj1ELj16ENS_18Kernel_traits_baseILj2048EfS2_S2_S2_fjLj128EEEEELb1ELb0ELb1ELb0EEEvNS_9FwdParamsE)
        /*107c*/ 	.word	0x000000f2


	//----- nvinfo : EIATTR_FRAME_SIZE
	.align		4
.L_712:
        /*1080*/ 	.byte	0x04, 0x11
        /*1082*/ 	.short	(.L_714 - .L_713)
	.align		4
.L_713:
        /*1084*/ 	.word	index@($__internal_42_$__cuda_sm70_shflsync_bfly_p)
        /*1088*/ 	.word	0x00000000


	//----- nvinfo : EIATTR_FRAME_SIZE
	.align		4
.L_714:
        /*108c*/ 	.byte	0x04, 0x11
        /*108e*/ 	.short	(.L_716 - .L_715)
	.align		4
.L_715:
        /*1090*/ 	.word	index@(_ZN10layer_norm13ln_fwd_kernelINS_13Kernel_traitsIf13__nv_bfloat16S2_S2_fjLj2048ELj1ELj4ELj1ELj16ENS_18Kernel_traits_baseILj2048EfS2_S2_S2_fjLj128EEEEELb1ELb0ELb1ELb0EEEvNS_9FwdParamsE)
        /*1094*/ 	.word	0x00000000


	//----- nvinfo : EIATTR_REGCOUNT
	.align		4
.L_716:
        /*1098*/ 	.byte	0x04, 0x2f
        /*109a*/ 	.short	(.L_718 - .L_717)
	.align		4
.L_717:
        /*109c*/ 	.word	index@(_ZN10layer_norm13ln_fwd_kernelINS_13Kernel_traitsIf13__nv_bfloat16S2_S2_fjLj2048ELj1ELj4ELj1ELj16ENS_18Kernel_traits_baseILj2048EfS2_S2_S2_fjLj128EEEEELb1ELb0ELb0ELb1EEEvNS_9FwdParamsE)
        /*10a0*/ 	.word	0x000000ea


	//----- nvinfo : EIATTR_FRAME_SIZE
	.align		4
.L_718:
        /*10a4*/ 	.byte	0x04, 0x11
        /*10a6*/ 	.short	(.L_720 - .L_719)
	.align		4
.L_719:
        /*10a8*/ 	.word	index@($__internal_41_$__cuda_sm70_shflsync_bfly_p)
        /*10ac*/ 	.word	0x00000000


	//----- nvinfo : EIATTR_FRAME_SIZE
	.align		4
.L_720:
        /*10b0*/ 	.byte	0x04, 0x11
        /*10b2*/ 	.short	(.L_722 - .L_721)
	.align		4
.L_721:
        /*10b4*/ 	.word	index@(_ZN10layer_norm13ln_fwd_kernelINS_13Kernel_traitsIf13__nv_bfloat16S2_S2_fjLj2048ELj1ELj4ELj1ELj16ENS_18Kernel_traits_baseILj2048EfS2_S2_S2_fjLj128EEEEELb1ELb0ELb0ELb1EEEvNS_9FwdParamsE)
        /*10b8*/ 	.word	0x00000000


	//----- nvinfo : EIATTR_REGCOUNT
	.align		4
.L_722:
        /*10bc*/ 	.byte	0x04, 0x2f
        /*10be*/ 	.short	(.L_724 - .L_723)
	.align		4
.L_723:
        /*10c0*/ 	.word	index@(_ZN10layer_norm13ln_fwd_kernelINS_13Kernel_traitsIf13__nv_bfloat16S2_S2_fjLj2048ELj1ELj4ELj1ELj16ENS_18Kernel_traits_baseILj2048EfS2_S2_S2_fjLj128EEEEELb1ELb0ELb0ELb0EEEvNS_9FwdParamsE)
        /*10c4*/ 	.word	0x000000e8


	//----- nvinfo : EIATTR_FRAME_SIZE
	.align		4
.L_724:
        /*10c8*/ 	.byte	0x04, 0x11
        /*10ca*/ 	.short	(.L_726 - .L_725)
	.align		4
.L_725:
        /*10cc*/ 	.word	index@($__internal_40_$__cuda_sm70_shflsync_bfly_p)
        /*10d0*/ 	.word	0x00000000


	//----- nvinfo : EIATTR_FRAME_SIZE
	.align		4
.L_726:
        /*10d4*/ 	.byte	0x04, 0x11
        /*10d6*/ 	.short	(.L_728 - .L_727)
	.align		4
.L_727:
        /*10d8*/ 	.word	index@(_ZN10layer_norm13ln_fwd_kernelINS_13Kernel_traitsIf13__nv_bfloat16S2_S2_fjLj2048ELj1ELj4ELj1ELj16ENS_18Kernel_traits_baseILj2048EfS2_S2_S2_fjLj128EEEEELb1ELb0ELb0ELb0EEEvNS_9FwdParamsE)
        /*10dc*/ 	.word	0x00000000


	//----- nvinfo : EIATTR_REGCOUNT
	.align		4
.L_728:
        /*10e0*/ 	.byte	0x04, 0x2f
        /*10e2*/ 	.short	(.L_730 - .L_729)
	.align		4
.L_729:
        /*10e4*/ 	.word	index@(_ZN10layer_norm13ln_fwd_kernelINS_13Kernel_traitsIf13__nv_bfloat16S2_S2_fjLj2048ELj1ELj4ELj1ELj16ENS_18Kernel_traits_baseILj2048EfS2_S2_S2_fjLj128EEEEELb0ELb1ELb1ELb1EEEvNS_9FwdParamsE)
        /*10e8*/ 	.word	0x000000ff


	//----- nvinfo : EIATTR_FRAME_SIZE
	.align		4
.L_730:
        /*10ec*/ 	.byte	0x04, 0x11
        /*10ee*/ 	.short	(.L_732 - .L_731)
	.align		4
.L_731:
        /*10f0*/ 	.word	index@($__internal_39_$__cuda_sm70_shflsync_bfly_p)
        /*10f4*/ 	.word	0x00000000


	//----- nvinfo : EIATTR_FRAME_SIZE
	.align		4
.L_732:
        /*10f8*/ 	.byte	0x04, 0x11
        /*10fa*/ 	.short	(.L_734 - .L_733)
	.align		4
.L_733:
        /*10fc*/ 	.word	index@(_ZN10layer_norm13ln_fwd_kernelINS_13Kernel_traitsIf13__nv_bfloat16S2_S2_fjLj2048ELj1ELj4ELj1ELj16ENS_18Kernel_traits_baseILj2048EfS2_S2_S2_fjLj128EEEEELb0ELb1ELb1ELb1EEEvNS_9FwdParamsE)
        /*1100*/ 	.word	0x00000068


	//----- nvinfo : EIATTR_REGCOUNT
	.align		4
.L_734:
        /*1104*/ 	.byte	0x04, 0x2f
        /*1106*/ 	.short	(.L_736 - .L_735)
	.align		4
.L_735:
        /*1108*/ 	.word	index@(_ZN10layer_norm13ln_fwd_kernelINS_13Kernel_traitsIf13__nv_bfloat16S2_S2_fjLj2048ELj1ELj4ELj1ELj16ENS_18Kernel_traits_baseILj2048EfS2_S2_S2_fjLj128EEEEELb0ELb1ELb1ELb0EEEvNS_9FwdParamsE)
        /*110c*/ 	.word	0x000000ff


	//----- nvinfo : EIATTR_FRAME_SIZE
	.align		4
.L_736:
        /*1110*/ 	.byte	0x04, 0x11
        /*1112*/ 	.short	(.L_738 - .L_737)
	.align		4
.L_737:
        /*1114*/ 	.word	index@($__internal_38_$__cuda_sm70_shflsync_bfly_p)
        /*1118*/ 	.word	0x00000000


	//----- nvinfo : EIATTR_FRAME_SIZE
	.align		4
.L_738:
        /*111c*/ 	.byte	0x04, 0x11
        /*111e*/ 	.short	(.L_740 - .L_739)
	.align		4
.L_739:
        /*1120*/ 	.word	index@(_ZN10layer_norm13ln_fwd_kernelINS_13Kernel_traitsIf13__nv_bfloat16S2_S2_fjLj2048ELj1ELj4ELj1ELj16ENS_18Kernel_traits_baseILj2048EfS2_S2_S2_fjLj128EEEEELb0ELb1ELb1ELb0EEEvNS_9FwdParamsE)
        /*1124*/ 	.word	0x00000070


	//----- nvinfo : EIATTR_REGCOUNT
	.align		4
.L_740:
        /*1128*/ 	.byte	0x04, 0x2f
        /*112a*/ 	.short	(.L_742 - .L_741)
	.align		4
.L_741:
        /*112c*/ 	.word	index@(_ZN10layer_norm13ln_fwd_kernelINS_13Kernel_traitsIf13__nv_bfloat16S2_S2_fjLj2048ELj1ELj4ELj1ELj16ENS_18Kernel_traits_baseILj2048EfS2_S2_S2_fjLj128EEEEELb0ELb1ELb0ELb1EEEvNS_9FwdParamsE)
        /*1130*/ 	.word	0x000000ff


	//----- nvinfo : EIATTR_FRAME_SIZE
	.align		4
.L_742:
        /*1134*/ 	.byte	0x04, 0x11
        /*1136*/ 	.short	(.L_744 - .L_743)
	.align		4
.L_743:
        /*1138*/ 	.word	index@($__internal_37_$__cuda_sm70_shflsync_bfly_p)
        /*113c*/ 	.word	0x00000000


	//----- nvinfo : EIATTR_FRAME_SIZE
	.align		4
.L_744:
        /*1140*/ 	.byte	0x04, 0x11
        /*1142*/ 	.short	(.L_746 - .L_745)
	.align		4
.L_745:
        /*1144*/ 	.word	index@(_ZN10layer_norm13ln_fwd_kernelINS_13Kernel_traitsIf13__nv_bfloat16S2_S2_fjLj2048ELj1ELj4ELj1ELj16ENS_18Kernel_traits_baseILj2048EfS2_S2_S2_fjLj128EEEEELb0ELb1ELb0ELb1EEEvNS_9FwdParamsE)
        /*1148*/ 	.word	0x00000050


	//----- nvinfo : EIATTR_REGCOUNT
	.align		4
.L_746:
        /*114c*/ 	.byte	0x04, 0x2f
        /*114e*/ 	.short	(.L_748 - .L_747)
	.align		4
.L_747:
        /*1150*/ 	.word	index@(_ZN10layer_norm13ln_fwd_kernelINS_13Kernel_traitsIf13__nv_bfloat16S2_S2_fjLj2048ELj1ELj4ELj1ELj16ENS_18Kernel_traits_baseILj2048EfS2_S2_S2_fjLj128EEEEELb0ELb1ELb0ELb0EEEvNS_9FwdParamsE)
        /*1154*/ 	.word	0x000000ff


	//----- nvinfo : EIATTR_FRAME_SIZE
	.align		4
.L_748:
        /*1158*/ 	.byte	0x04, 0x11
        /*115a*/ 	.short	(.L_750 - .L_749)
	.align		4
.L_749:
        /*115c*/ 	.word	index@($__internal_36_$__cuda_sm70_shflsync_bfly_p)
        /*1160*/ 	.word	0x00000000


	//----- nvinfo : EIATTR_FRAME_SIZE
	.align		4
.L_750:
        /*1164*/ 	.byte	0x04, 0x11
        /*1166*/ 	.short	(.L_752 - .L_751)
	.align		4
.L_751:
        /*1168*/ 	.word	index@(_ZN10layer_norm13ln_fwd_kernelINS_13Kernel_traitsIf13__nv_bfloat16S2_S2_fjLj2048ELj1ELj4ELj1ELj16ENS_18Kernel_traits_baseILj2048EfS2_S2_S2_fjLj128EEEEELb0ELb1ELb0ELb0EEEvNS_9FwdParamsE)
        /*116c*/ 	.word	0x00000060


	//----- nvinfo : EIATTR_REGCOUNT
	.align		4
.L_752:
        /*1170*/ 	.byte	0x04, 0x2f
        /*1172*/ 	.short	(.L_754 - .L_753)
	.align		4
.L_753:
        /*1174*/ 	.word	index@(_ZN10layer_norm13ln_fwd_kernelINS_13Kernel_traitsIf13__nv_bfloat16S2_S2_fjLj2048ELj1ELj4ELj1ELj16ENS_18Kernel_traits_baseILj2048EfS2_S2_S2_fjLj128EEEEELb0ELb0ELb1ELb1EEEvNS_9FwdParamsE)
        /*1178*/ 	.word	0x000000ff


	//----- nvinfo : EIATTR_FRAME_SIZE
	.align		4
.L_754:
        /*117c*/ 	.byte	0x04, 0x11
        /*117e*/ 	.short	(.L_756 - .L_755)
	.align		4
.L_755:
        /*1180*/ 	.word	index@($__internal_35_$__cuda_sm70_shflsync_bfly_p)
        /*1184*/ 	.word	0x00000000


	//----- nvinfo : EIATTR_FRAME_SIZE
	.align		4
.L_756:
        /*1188*/ 	.byte	0x04, 0x11
        /*118a*/ 	.short	(.L_758 - .L_757)
	.align		4
.L_757:
        /*118c*/ 	.word	index@(_ZN10layer_norm13ln_fwd_kernelINS_13Kernel_traitsIf13__nv_bfloat16S2_S2_fjLj2048ELj1ELj4ELj1ELj16ENS_18Kernel_traits_baseILj2048EfS2_S2_S2_fjLj128EEEEELb0ELb0ELb1ELb1EEEvNS_9FwdParamsE)
        /*1190*/ 	.word	0x00000000


	//----- nvinfo : EIATTR_REGCOUNT
	.align		4
.L_758:
        /*1194*/ 	.byte	0x04, 0x2f
        /*1196*/ 	.short	(.L_760 - .L_759)
	.align		4
.L_759:
        /*1198*/ 	.word	index@(_ZN10layer_norm13ln_fwd_kernelINS_13Kernel_traitsIf13__nv_bfloat16S2_S2_fjLj2048ELj1ELj4ELj1ELj16ENS_18Kernel_traits_baseILj2048EfS2_S2_S2_fjLj128EEEEELb0ELb0ELb1ELb0EEEvNS_9FwdParamsE)
        /*119c*/ 	.word	0x000000e1


	//----- nvinfo : EIATTR_FRAME_SIZE
	.align		4
.L_760:
        /*11a0*/ 	.byte	0x04, 0x11
        /*11a2*/ 	.short	(.L_762 - .L_761)
	.align		4
.L_761:
        /*11a4*/ 	.word	index@($__internal_34_$__cuda_sm70_shflsync_bfly_p)
        /*11a8*/ 	.word	0x00000000


	//----- nvinfo : EIATTR_FRAME_SIZE
	.align		4
.L_762:
        /*11ac*/ 	.byte	0x04, 0x11
        /*11ae*/ 	.short	(.L_764 - .L_763)
	.align		4
.L_763:
        /*11b0*/ 	.word	index@(_ZN10layer_norm13ln_fwd_kernelINS_13Kernel_traitsIf13__nv_bfloat16S2_S2_fjLj2048ELj1ELj4ELj1ELj16ENS_18Kernel_traits_baseILj2048EfS2_S2_S2_fjLj128EEEEELb0ELb0ELb1ELb0EEEvNS_9FwdParamsE)
        /*11b4*/ 	.word	0x00000000


	//----- nvinfo : EIATTR_REGCOUNT
	.align		4
.L_764:
        /*11b8*/ 	.byte	0x04, 0x2f
        /*11ba*/ 	.short	(.L_766 - .L_765)
	.align		4
.L_765:
        /*11bc*/ 	.word	index@(_ZN10layer_norm13ln_fwd_kernelINS_13Kernel_traitsIf13__nv_bfloat16S2_S2_fjLj2048ELj1ELj4ELj1ELj16ENS_18Kernel_traits_baseILj2048EfS2_S2_S2_fjLj128EEEEELb0ELb0ELb0ELb1EEEvNS_9FwdParamsE)
        /*11c0*/ 	.word	0x000000e7


	//----- nvinfo : EIATTR_FRAME_SIZE
	.align		4
.L_766:
        /*11c4*/ 	.byte	0x04, 0x11
        /*11c6*/ 	.short	(.L_768 - .L_767)
	.align		4
.L_767:
        /*11c8*/ 	.word	index@($__internal_33_$__cuda_sm70_shflsync_bfly_p)
        /*11cc*/ 	.word	0x00000000


	//----- nvinfo : EIATTR_FRAME_SIZE
	.align		4
.L_768:
        /*11d0*/ 	.byte	0x04, 0x11
        /*11d2*/ 	.short	(.L_770 - .L_769)
	.align		4
.L_769:
        /*11d4*/ 	.word	index@(_ZN10layer_norm13ln_fwd_kernelINS_13Kernel_traitsIf13__nv_bfloat16S2_S2_fjLj2048ELj1ELj4ELj1ELj16ENS_18Kernel_traits_baseILj2048EfS2_S2_S2_fjLj128EEEEELb0ELb0ELb0ELb1EEEvNS_9FwdParamsE)
        /*11d8*/ 	.word	0x00000000


	//----- nvinfo : EIATTR_REGCOUNT
	.align		4
.L_770:
        /*11dc*/ 	.byte	0x04, 0x2f
        /*11de*/ 	.short	(.L_772 - .L_771)
	.align		4
.L_771:
        /*11e0*/ 	.word	index@(_ZN10layer_norm13ln_fwd_kernelINS_13Kernel_traitsIf13__nv_bfloat16S2_S2_fjLj2048ELj1ELj4ELj1ELj16ENS_18Kernel_traits_baseILj2048EfS2_S2_S2_fjLj128EEEEELb0ELb0ELb0ELb0EEEvNS_9FwdParamsE)
        /*11e4*/ 	.word	0x000000df


	//----- nvinfo : EIATTR_FRAME_SIZE
	.align		4
.L_772:
        /*11e8*/ 	.byte	0x04, 0x11
        /*11ea*/ 	.short	(.L_774 - .L_773)
	.align		4
.L_773:
        /*11ec*/ 	.word	index@($__internal_32_$__cuda_sm70_shflsync_bfly_p)
        /*11f0*/ 	.word	0x00000000


	//----- nvinfo : EIATTR_FRAME_SIZE
	.align		4
.L_774:
        /*11f4*/ 	.byte	0x04, 0x11
        /*11f6*/ 	.short	(.L_776 - .L_775)
	.align		4
.L_775:
        /*11f8*/ 	.word	index@(_ZN10layer_norm13ln_fwd_kernelINS_13Kernel_traitsIf13__nv_bfloat16S2_S2_fjLj2048ELj1ELj4ELj1ELj16ENS_18Kernel_traits_baseILj2048EfS2_S2_S2_fjLj128EEEEELb0ELb0ELb0ELb0EEEvNS_9FwdParamsE)
        /*11fc*/ 	.word	0x00000000


	//----- nvinfo : EIATTR_REGCOUNT
	.align		4
.L_776:
        /*1200*/ 	.byte	0x04, 0x2f
        /*1202*/ 	.short	(.L_778 - .L_777)
	.align		4
.L_777:
        /*1204*/ 	.word	index@(_ZN10layer_norm13ln_fwd_kernelINS_13Kernel_traitsI6__halfS2_S2_S2_fjLj2048ELj1ELj4ELj1ELj16ENS_18Kernel_traits_baseILj2048ES2_S2_S2_S2_fjLj128EEEEELb1ELb1ELb1ELb1EEEvNS_9FwdParamsE)
        /*1208*/ 	.word	0x000000ff


	//----- nvinfo : EIATTR_FRAME_SIZE
	.align		4
.L_778:
        /*120c*/ 	.byte	0x04, 0x11
        /*120e*/ 	.short	(.L_780 - .L_779)
	.align		4
.L_779:
        /*1210*/ 	.word	index@($__internal_31_$__cuda_sm70_shflsync_bfly_p)
        /*1214*/ 	.word	0x00000000


	//----- nvinfo : EIATTR_FRAME_SIZE
	.align		4
.L_780:
        /*1218*/ 	.byte	0x04, 0x11
        /*121a*/ 	.short	(.L_782 - .L_781)
	.align		4
.L_781:
        /*121c*/ 	.word	index@(_ZN10layer_norm13ln_fwd_kernelINS_13Kernel_traitsI6__halfS2_S2_S2_fjLj2048ELj1ELj4ELj1ELj16ENS_18Kernel_traits_baseILj2048ES2_S2_S2_S2_fjLj128EEEEELb1ELb1ELb1ELb1EEEvNS_9FwdParamsE)
        /*1220*/ 	.word	0x00000000


	//----- nvinfo : EIATTR_REGCOUNT
	.align		4
.L_782:
        /*1224*/ 	.byte	0x04, 0x2f
        /*1226*/ 	.short	(.L_784 - .L_783)
	.align		4
.L_783:
        /*1228*/ 	.word	index@(_ZN10layer_norm13ln_fwd_kernelINS_13Kernel_traitsI6__halfS2_S2_S2_fjLj2048ELj1ELj4ELj1ELj16ENS_18Kernel_traits_baseILj2048ES2_S2_S2_S2_fjLj128EEEEELb1ELb1ELb1ELb0EEEvNS_9FwdParamsE)
        /*122c*/ 	.word	0x000000ff


	//----- nvinfo : EIATTR_FRAME_SIZE
	.align		4
.L_784:
        /*1230*/ 	.byte	0x04, 0x11
        /*1232*/ 	.short	(.L_786 - .L_785)
	.align		4
.L_785:
        /*1234*/ 	.word	index@($__internal_30_$__cuda_sm70_shflsync_bfly_p)
        /*1238*/ 	.word	0x00000000


	//----- nvinfo : EIATTR_FRAME_SIZE
	.align		4
.L_786:
        /*123c*/ 	.byte	0x04, 0x11
        /*123e*/ 	.short	(.L_788 - .L_787)
	.align		4
.L_787:
        /*1240*/ 	.word	index@(_ZN10layer_norm13ln_fwd_kernelINS_13Kernel_traitsI6__halfS2_S2_S2_fjLj2048ELj1ELj4ELj1ELj16ENS_18Kernel_traits_baseILj2048ES2_S2_S2_S2_fjLj128EEEEELb1ELb1ELb1ELb0EEEvNS_9FwdParamsE)
        /*1244*/ 	.word	0x000000b0


	//----- nvinfo : EIATTR_REGCOUNT
	.align		4
.L_788:
        /*1248*/ 	.byte	0x04, 0x2f
        /*124a*/ 	.short	(.L_790 - .L_789)
	.align		4
.L_789:
        /*124c*/ 	.word	index@(_ZN10layer_norm13ln_fwd_kernelINS_13Kernel_traitsI6__halfS2_S2_S2_fjLj2048ELj1ELj4ELj1ELj16ENS_18Kernel_traits_baseILj2048ES2_S2_S2_S2_fjLj128EEEEELb1ELb1ELb0ELb1EEEvNS_9FwdParamsE)
        /*1250*/ 	.word	0x000000f1


	//----- nvinfo : EIATTR_FRAME_SIZE
	.align		4
.L_790:
        /*1254*/ 	.byte	0x04, 0x11
        /*1256*/ 	.short	(.L_792 - .L_791)
	.align		4
.L_791:
        /*1258*/ 	.word	index@($__internal_29_$__cuda_sm70_shflsync_bfly_p)
        /*125c*/ 	.word	0x00000000


	//----- nvinfo : EIATTR_FRAME_SIZE
	.align		4
.L_792:
        /*1260*/ 	.byte	0x04, 0x11
        /*1262*/ 	.short	(.L_794 - .L_793)
	.align		4
.L_793:
        /*1264*/ 	.word	index@(_ZN10layer_norm13ln_fwd_kernelINS_13Kernel_traitsI6__halfS2_S2_S2_fjLj2048ELj1ELj4ELj1ELj16ENS_18Kernel_traits_baseILj2048ES2_S2_S2_S2_fjLj128EEEEELb1ELb1ELb0ELb1EEEvNS_9FwdParamsE)
        /*1268*/ 	.word	0x00000000


	//----- nvinfo : EIATTR_REGCOUNT
	.align		4
.L_794:
        /*126c*/ 	.byte	0x04, 0x2f
        /*126e*/ 	.short	(.L_796 - .L_795)
	.align		4
.L_795:
        /*1270*/ 	.word	index@(_ZN10layer_norm13ln_fwd_kernelINS_13Kernel_traitsI6__halfS2_S2_S2_fjLj2048ELj1ELj4ELj1ELj16ENS_18Kernel_traits_baseILj2048ES2_S2_S2_S2_fjLj128EEEEELb1ELb1ELb0ELb0EEEvNS_9FwdParamsE)
        /*1274*/ 	.word	0x000000ff


	//----- nvinfo : EIATTR_FRAME_SIZE
	.align		4
.L_796:
        /*1278*/ 	.byte	0x04, 0x11
        /*127a*/ 	.short	(.L_798 - .L_797)
	.align		4
.L_797:
        /*127c*/ 	.word	index@($__internal_28_$__cuda_sm70_shflsync_bfly_p)
        /*1280*/ 	.word	0x00000000


	//----- nvinfo : EIATTR_FRAME_SIZE
	.align		4
.L_798:
        /*1284*/ 	.byte	0x04, 0x11
        /*1286*/ 	.short	(.L_800 - .L_799)
	.align		4
.L_799:
        /*1288*/ 	.word	index@(_ZN10layer_norm13ln_fwd_kernelINS_13Kernel_traitsI6__halfS2_S2_S2_fjLj2048ELj1ELj4ELj1ELj16ENS_18Kernel_traits_baseILj2048ES2_S2_S2_S2_fjLj128EEEEELb1ELb1ELb0ELb0EEEvNS_9FwdParamsE)
        /*128c*/ 	.word	0x00000080


	//----- nvinfo : EIATTR_REGCOUNT
	.align		4
.L_800:
        /*1290*/ 	.byte	0x04, 0x2f
        /*1292*/ 	.short	(.L_802 - .L_801)
	.align		4
.L_801:
        /*1294*/ 	.word	index@(_ZN10layer_norm13ln_fwd_kernelINS_13Kernel_traitsI6__halfS2_S2_S2_fjLj2048ELj1ELj4ELj1ELj16ENS_18Kernel_traits_baseILj2048ES2_S2_S2_S2_fjLj128EEEEELb1ELb0ELb1ELb1EEEvNS_9FwdParamsE)
        /*1298*/ 	.word	0x000000ff


	//----- nvinfo : EIATTR_FRAME_SIZE
	.align		4
.L_802:
        /*129c*/ 	.byte	0x04, 0x11
        /*129e*/ 	.short	(.L_804 - .L_803)
	.align		4
.L_803:
        /*12a0*/ 	.word	index@($__internal_27_$__cuda_sm70_shflsync_bfly_p)
        /*12a4*/ 	.word	0x00000000


	//----- nvinfo : EIATTR_FRAME_SIZE
	.align		4
.L_804:
        /*12a8*/ 	.byte	0x04, 0x11
        /*12aa*/ 	.short	(.L_806 - .L_805)
	.align		4
.L_805:
        /*12ac*/ 	.word	index@(_ZN10layer_norm13ln_fwd_kernelINS_13Kernel_traitsI6__halfS2_S2_S2_fjLj2048ELj1ELj4ELj1ELj16ENS_18Kernel_traits_baseILj2048ES2_S2_S2_S2_fjLj128EEEEELb1ELb0ELb1ELb1EEEvNS_9FwdParamsE)
        /*12b0*/ 	.word	0x00000000


	//----- nvinfo : EIATTR_REGCOUNT
	.align		4
.L_806:
        /*12b4*/ 	.byte	0x04, 0x2f
        /*12b6*/ 	.short	(.L_808 - .L_807)
	.align		4
.L_807:
        /*12b8*/ 	.word	index@(_ZN10layer_norm13ln_fwd_kernelINS_13Kernel_traitsI6__halfS2_S2_S2_fjLj2048ELj1ELj4ELj1ELj16ENS_18Kernel_traits_baseILj2048ES2_S2_S2_S2_fjLj128EEEEELb1ELb0ELb1ELb0EEEvNS_9FwdParamsE)
        /*12bc*/ 	.word	0x000000f0


	//----- nvinfo : EIATTR_FRAME_SIZE
	.align		4
.L_808:
        /*12c0*/ 	.byte	0x04, 0x11
        /*12c2*/ 	.short	(.L_810 - .L_809)
	.align		4
.L_809:
        /*12c4*/ 	.word	index@($__internal_26_$__cuda_sm70_shflsync_bfly_p)
        /*12c8*/ 	.word	0x00000000


	//----- nvinfo : EIATTR_FRAME_SIZE
	.align		4
.L_810:
        /*12cc*/ 	.byte	0x04, 0x11
        /*12ce*/ 	.short	(.L_812 - .L_811)
	.align		4
.L_811:
        /*12d0*/ 	.word	index@(_ZN10layer_norm13ln_fwd_kernelINS_13Kernel_traitsI6__halfS2_S2_S2_fjLj2048ELj1ELj4ELj1ELj16ENS_18Kernel_traits_baseILj2048ES2_S2_S2_S2_fjLj128EEEEELb1ELb0ELb1ELb0EEEvNS_9FwdParamsE)
        /*12d4*/ 	.word	0x00000000


	//----- nvinfo : EIATTR_REGCOUNT
	.align		4
.L_812:
        /*12d8*/ 	.byte	0x04, 0x2f
        /*12da*/ 	.short	(.L_814 - .L_813)
	.align		4
.L_813:
        /*12dc*/ 	.word	index@(_ZN10layer_norm13ln_fwd_kernelINS_13Kernel_traitsI6__halfS2_S2_S2_fjLj2048ELj1ELj4ELj1ELj16ENS_18Kernel_traits_baseILj2048ES2_S2_S2_S2_fjLj128EEEEELb1ELb0ELb0ELb1EEEvNS_9FwdParamsE)
        /*12e0*/ 	.word	0x000000dd


	//----- nvinfo : EIATTR_FRAME_SIZE
	.align		4
.L_814:
        /*12e4*/ 	.byte	0x04, 0x11
        /*12e6*/ 	.short	(.L_816 - .L_815)
	.align		4
.L_815:
        /*12e8*/ 	.word	index@($__internal_25_$__cuda_sm70_shflsync_bfly_p)
        /*12ec*/ 	.word	0x00000000


	//----- nvinfo : EIATTR_FRAME_SIZE
	.align		4
.L_816:
        /*12f0*/ 	.byte	0x04, 0x11
        /*12f2*/ 	.short	(.L_818 - .L_817)
	.align		4
.L_817:
        /*12f4*/ 	.word	index@(_ZN10layer_norm13ln_fwd_kernelINS_13Kernel_traitsI6__halfS2_S2_S2_fjLj2048ELj1ELj4ELj1ELj16ENS_18Kernel_traits_baseILj2048ES2_S2_S2_S2_fjLj128EEEEELb1ELb0ELb0ELb1EEEvNS_9FwdParamsE)
        /*12f8*/ 	.word	0x00000000


	//----- nvinfo : EIATTR_REGCOUNT
	.align		4
.L_818:
        /*12fc*/ 	.byte	0x04, 0x2f
        /*12fe*/ 	.short	(.L_820 - .L_819)
	.align		4
.L_819:
        /*1300*/ 	.word	index@(_ZN10layer_norm13ln_fwd_kernelINS_13Kernel_traitsI6__halfS2_S2_S2_fjLj2048ELj1ELj4ELj1ELj16ENS_18Kernel_traits_baseILj2048ES2_S2_S2_S2_fjLj128EEEEELb1ELb0ELb0ELb0EEEvNS_9FwdParamsE)
        /*1304*/ 	.word	0x000000e8


	//----- nvinfo : EIATTR_FRAME_SIZE
	.align		4
.L_820:
        /*1308*/ 	.byte	0x04, 0x11
        /*130a*/ 	.short	(.L_822 - .L_821)
	.align		4
.L_821:
        /*130c*/ 	.word	index@($__internal_24_$__cuda_sm70_shflsync_bfly_p)
        /*1310*/ 	.word	0x00000000


	//----- nvinfo : EIATTR_FRAME_SIZE
	.align		4
.L_822:
        /*1314*/ 	.byte	0x04, 0x11
        /*1316*/ 	.short	(.L_824 - .L_823)
	.align		4
.L_823:
        /*1318*/ 	.word	index@(_ZN10layer_norm13ln_fwd_kernelINS_13Kernel_traitsI6__halfS2_S2_S2_fjLj2048ELj1ELj4ELj1ELj16ENS_18Kernel_traits_baseILj2048ES2_S2_S2_S2_fjLj128EEEEELb1ELb0ELb0ELb0EEEvNS_9FwdParamsE)
        /*131c*/ 	.word	0x00000000


	//----- nvinfo : EIATTR_REGCOUNT
	.align		4
.L_824:
        /*1320*/ 	.byte	0x04, 0x2f
        /*1322*/ 	.short	(.L_826 - .L_825)
	.align		4
.L_825:
        /*1324*/ 	.word	index@(_ZN10layer_norm13ln_fwd_kernelINS_13Kernel_traitsI6__halfS2_S2_S2_fjLj2048ELj1ELj4ELj1ELj16ENS_18Kernel_traits_baseILj2048ES2_S2_S2_S2_fjLj128EEEEELb0ELb1ELb1ELb1EEEvNS_9FwdParamsE)
        /*1328*/ 	.word	0x000000ff


	//----- nvinfo : EIATTR_FRAME_SIZE
	.align		4
.L_826:
        /*132c*/ 	.byte	0x04, 0x11
        /*132e*/ 	.short	(.L_828 - .L_827)
	.align		4
.L_827:
        /*1330*/ 	.word	index@($__internal_23_$__cuda_sm70_shflsync_bfly_p)
        /*1334*/ 	.word	0x00000000


	//----- nvinfo : EIATTR_FRAME_SIZE
	.align		4
.L_828:
        /*1338*/ 	.byte	0x04, 0x11
        /*133a*/ 	.short	(.L_830 - .L_829)
	.align		4
.L_829:
        /*133c*/ 	.word	index@(_ZN10layer_norm13ln_fwd_kernelINS_13Kernel_traitsI6__halfS2_S2_S2_fjLj2048ELj1ELj4ELj1ELj16ENS_18Kernel_traits_baseILj2048ES2_S2_S2_S2_fjLj128EEEEELb0ELb1ELb1ELb1EEEvNS_9FwdParamsE)
        /*1340*/ 	.word	0x00000000


	//----- nvinfo : EIATTR_REGCOUNT
	.align		4
.L_830:
        /*1344*/ 	.byte	0x04, 0x2f
        /*1346*/ 	.short	(.L_832 - .L_831)
	.align		4
.L_831:
        /*1348*/ 	.word	index@(_ZN10layer_norm13ln_fwd_kernelINS_13Kernel_traitsI6__halfS2_S2_S2_fjLj2048ELj1ELj4ELj1ELj16ENS_18Kernel_traits_baseILj2048ES2_S2_S2_S2_fjLj128EEEEELb0ELb1ELb1ELb0EEEvNS_9FwdParamsE)
        /*134c*/ 	.word	0x000000ff


	//----- nvinfo : EIATTR_FRAME_SIZE
	.align		4
.L_832:
        /*1350*/ 	.byte	0x04, 0x11
        /*1352*/ 	.short	(.L_834 - .L_833)
	.align		4
.L_833:
        /*1354*/ 	.word	index@($__internal_22_$__cuda_sm70_shflsync_bfly_p)
        /*1358*/ 	.word	0x00000000


	//----- nvinfo : EIATTR_FRAME_SIZE
	.align		4
.L_834:
        /*135c*/ 	.byte	0x04, 0x11
        /*135e*/ 	.short	(.L_836 - .L_835)
	.align		4
.L_835:
        /*1360*/ 	.word	index@(_ZN10layer_norm13ln_fwd_kernelINS_13Kernel_traitsI6__halfS2_S2_S2_fjLj2048ELj1ELj4ELj1ELj16ENS_18Kernel_traits_baseILj2048ES2_S2_S2_S2_fjLj128EEEEELb0ELb1ELb1ELb0EEEvNS_9FwdParamsE)
        /*1364*/ 	.word	0x00000068


	//----- nvinfo : EIATTR_REGCOUNT
	.align		4
.L_836:
        /*1368*/ 	.byte	0x04, 0x2f
        /*136a*/ 	.short	(.L_838 - .L_837)
	.align		4
.L_837:
        /*136c*/ 	.word	index@(_ZN10layer_norm13ln_fwd_kernelINS_13Kernel_traitsI6__halfS2_S2_S2_fjLj2048ELj1ELj4ELj1ELj16ENS_18Kernel_traits_baseILj2048ES2_S2_S2_S2_fjLj128EEEEELb0ELb1ELb0ELb1EEEvNS_9FwdParamsE)
        /*1370*/ 	.word	0x000000f9


	//----- nvinfo : EIATTR_FRAME_SIZE
	.align		4
.L_838:
        /*1374*/ 	.byte	0x04, 0x11
        /*1376*/ 	.short	(.L_840 - .L_839)
	.align		4
.L_839:
        /*1378*/ 	.word	index@($__internal_21_$__cuda_sm70_shflsync_bfly_p)
        /*137c*/ 	.word	0x00000000


	//----- nvinfo : EIATTR_FRAME_SIZE
	.align		4
.L_840:
        /*1380*/ 	.byte	0x04, 0x11
        /*1382*/ 	.short	(.L_842 - .L_841)
	.align		4
.L_841:
        /*1384*/ 	.word	index@(_ZN10layer_norm13ln_fwd_kernelINS_13Kernel_traitsI6__halfS2_S2_S2_fjLj2048ELj1ELj4ELj1ELj16ENS_18Kernel_traits_baseILj2048ES2_S2_S2_S2_fjLj128EEEEELb0ELb1ELb0ELb1EEEvNS_9FwdParamsE)
        /*1388*/ 	.word	0x00000000


	//----- nvinfo : EIATTR_REGCOUNT
	.align		4
.L_842:
        /*138c*/ 	.byte	0x04, 0x2f
        /*138e*/ 	.short	(.L_844 - .L_843)
	.align		4
.L_843:
        /*1390*/ 	.word	index@(_ZN10layer_norm13ln_fwd_kernelINS_13Kernel_traitsI6__halfS2_S2_S2_fjLj2048ELj1ELj4ELj1ELj16ENS_18Kernel_traits_baseILj2048ES2_S2_S2_S2_fjLj128EEEEELb0ELb1ELb0ELb0EEEvNS_9FwdParamsE)
        /*1394*/ 	.word	0x000000ff


	//----- nvinfo : EIATTR_FRAME_SIZE
	.align		4
.L_844:
        /*1398*/ 	.byte	0x04, 0x11
        /*139a*/ 	.short	(.L_846 - .L_845)
	.align		4
.L_845:
        /*139c*/ 	.word	index@($__internal_20_$__cuda_sm70_shflsync_bfly_p)
        /*13a0*/ 	.word	0x00000000


	//----- nvinfo : EIATTR_FRAME_SIZE
	.align		4
.L_846:
        /*13a4*/ 	.byte	0x04, 0x11
        /*13a6*/ 	.short	(.L_848 - .L_847)
	.align		4
.L_847:
        /*13a8*/ 	.word	index@(_ZN10layer_norm13ln_fwd_kernelINS_13Kernel_traitsI6__halfS2_S2_S2_fjLj2048ELj1ELj4ELj1ELj16ENS_18Kernel_traits_baseILj2048ES2_S2_S2_S2_fjLj128EEEEELb0ELb1ELb0ELb0EEEvNS_9FwdParamsE)
        /*13ac*/ 	.word	0x00000058


	//----- nvinfo : EIATTR_REGCOUNT
	.align		4
.L_848:
        /*13b0*/ 	.byte	0x04, 0x2f
        /*13b2*/ 	.short	(.L_850 - .L_849)
	.align		4
.L_849:
        /*13b4*/ 	.word	index@(_ZN10layer_norm13ln_fwd_kernelINS_13Kernel_traitsI6__halfS2_S2_S2_fjLj2048ELj1ELj4ELj1ELj16ENS_18Kernel_traits_baseILj2048ES2_S2_S2_S2_fjLj128EEEEELb0ELb0ELb1ELb1EEEvNS_9FwdParamsE)
        /*13b8*/ 	.word	0x000000ff


	//----- nvinfo : EIATTR_FRAME_SIZE
	.align		4
.L_850:
        /*13bc*/ 	.byte	0x04, 0x11
        /*13be*/ 	.short	(.L_852 - .L_851)
	.align		4
.L_851:
        /*13c0*/ 	.word	index@($__internal_19_$__cuda_sm70_shflsync_bfly_p)
        /*13c4*/ 	.word	0x00000000


	//----- nvinfo : EIATTR_FRAME_SIZE
	.align		4
.L_852:
        /*13c8*/ 	.byte	0x04, 0x11
        /*13ca*/ 	.short	(.L_854 - .L_853)
	.align		4
.L_853:
        /*13cc*/ 	.word	index@(_ZN10layer_norm13ln_fwd_kernelINS_13Kernel_traitsI6__halfS2_S2_S2_fjLj2048ELj1ELj4ELj1ELj16ENS_18Kernel_traits_baseILj2048ES2_S2_S2_S2_fjLj128EEEEELb0ELb0ELb1ELb1EEEvNS_9FwdParamsE)
        /*13d0*/ 	.word	0x00000000


	//----- nvinfo : EIATTR_REGCOUNT
	.align		4
.L_854:
        /*13d4*/ 	.byte	0x04, 0x2f
        /*13d6*/ 	.short	(.L_856 - .L_855)
	.align		4
.L_855:
        /*13d8*/ 	.word	index@(_ZN10layer_norm13ln_fwd_kernelINS_13Kernel_traitsI6__halfS2_S2_S2_fjLj2048ELj1ELj4ELj1ELj16ENS_18Kernel_traits_baseILj2048ES2_S2_S2_S2_fjLj128EEEEELb0ELb0ELb1ELb0EEEvNS_9FwdParamsE)
        /*13dc*/ 	.word	0x000000e1


	//----- nvinfo : EIATTR_FRAME_SIZE
	.align		4
.L_856:
        /*13e0*/ 	.byte	0x04, 0x11
        /*13e2*/ 	.short	(.L_858 - .L_857)
	.align		4
.L_857:
        /*13e4*/ 	.word	index@($__internal_18_$__cuda_sm70_shflsync_bfly_p)
        /*13e8*/ 	.word	0x00000000


	//----- nvinfo : EIATTR_FRAME_SIZE
	.align		4
.L_858:
        /*13ec*/ 	.byte	0x04, 0x11
        /*13ee*/ 	.short	(.L_860 - .L_859)
	.align		4
.L_859:
        /*13f0*/ 	.word	index@(_ZN10layer_norm13ln_fwd_kernelINS_13Kernel_traitsI6__halfS2_S2_S2_fjLj2048ELj1ELj4ELj1ELj16ENS_18Kernel_traits_baseILj2048ES2_S2_S2_S2_fjLj128EEEEELb0ELb0ELb1ELb0EEEvNS_9FwdParamsE)
        /*13f4*/ 	.word	0x00000000


	//----- nvinfo : EIATTR_REGCOUNT
	.align		4
.L_860:
        /*13f8*/ 	.byte	0x04, 0x2f
        /*13fa*/ 	.short	(.L_862 - .L_861)
	.align		4
.L_861:
        /*13fc*/ 	.word	index@(_ZN10layer_norm13ln_fwd_kernelINS_13Kernel_traitsI6__halfS2_S2_S2_fjLj2048ELj1ELj4ELj1ELj16ENS_18Kernel_traits_baseILj2048ES2_S2_S2_S2_fjLj128EEEEELb0ELb0ELb0ELb1EEEvNS_9FwdParamsE)
        /*1400*/ 	.word	0x000000ff


	//----- nvinfo : EIATTR_FRAME_SIZE
	.align		4
.L_862:
        /*1404*/ 	.byte	0x04, 0x11
        /*1406*/ 	.short	(.L_864 - .L_863)
	.align		4
.L_863:
        /*1408*/ 	.word	index@($__internal_17_$__cuda_sm70_shflsync_bfly_p)
        /*140c*/ 	.word	0x00000000


	//----- nvinfo : EIATTR_FRAME_SIZE
	.align		4
.L_864:
        /*1410*/ 	.byte	0x04, 0x11
        /*1412*/ 	.short	(.L_866 - .L_865)
	.align		4
.L_865:
        /*1414*/ 	.word	index@(_ZN10layer_norm13ln_fwd_kernelINS_13Kernel_traitsI6__halfS2_S2_S2_fjLj2048ELj1ELj4ELj1ELj16ENS_18Kernel_traits_baseILj2048ES2_S2_S2_S2_fjLj128EEEEELb0ELb0ELb0ELb1EEEvNS_9FwdParamsE)
        /*1418*/ 	.word	0x00000000


	//----- nvinfo : EIATTR_REGCOUNT
	.align		4
.L_866:
        /*141c*/ 	.byte	0x04, 0x2f
        /*141e*/ 	.short	(.L_868 - .L_867)
	.align		4
.L_867:
        /*1420*/ 	.word	index@(_ZN10layer_norm13ln_fwd_kernelINS_13Kernel_traitsI6__halfS2_S2_S2_fjLj2048ELj1ELj4ELj1ELj16ENS_18Kernel_traits_baseILj2048ES2_S2_S2_S2_fjLj128EEEEELb0ELb0ELb0ELb0EEEvNS_9FwdParamsE)
        /*1424*/ 	.word	0x000000df


	//----- nvinfo : EIATTR_FRAME_SIZE
	.align		4
.L_868:
        /*1428*/ 	.byte	0x04, 0x11
        /*142a*/ 	.short	(.L_870 - .L_869)
	.align		4
.L_869:
        /*142c*/ 	.word	index@($__internal_16_$__cuda_sm70_shflsync_bfly_p)
        /*1430*/ 	.word	0x00000000


	//----- nvinfo : EIATTR_FRAME_SIZE
	.align		4
.L_870:
        /*1434*/ 	.byte	0x04, 0x11
        /*1436*/ 	.short	(.L_872 - .L_871)
	.align		4
.L_871:
        /*1438*/ 	.word	index@(_ZN10layer_norm13ln_fwd_kernelINS_13Kernel_traitsI6__halfS2_S2_S2_fjLj2048ELj1ELj4ELj1ELj16ENS_18Kernel_traits_baseILj2048ES2_S2_S2_S2_fjLj128EEEEELb0ELb0ELb0ELb0EEEvNS_9FwdParamsE)
        /*143c*/ 	.word	0x00000000


	//----- nvinfo : EIATTR_REGCOUNT
	.align		4
.L_872:
        /*1440*/ 	.byte	0x04, 0x2f
        /*1442*/ 	.short	(.L_874 - .L_873)
	.align		4
.L_873:
        /*1444*/ 	.word	index@(_ZN10layer_norm13ln_fwd_kernelINS_13Kernel_traitsI13__nv_bfloat16S2_S2_S2_fjLj2048ELj1ELj4ELj1ELj16ENS_18Kernel_traits_baseILj2048ES2_S2_S2_S2_fjLj128EEEEELb1ELb1ELb1ELb1EEEvNS_9FwdParamsE)
        /*1448*/ 	.word	0x000000ff


	//----- nvinfo : EIATTR_FRAME_SIZE
	.align		4
.L_874:
        /*144c*/ 	.byte	0x04, 0x11
        /*144e*/ 	.short	(.L_876 - .L_875)
	.align		4
.L_875:
        /*1450*/ 	.word	index@($__internal_15_$__cuda_sm70_shflsync_bfly_p)
        /*1454*/ 	.word	0x00000000


	//----- nvinfo : EIATTR_FRAME_SIZE
	.align		4
.L_876:
        /*1458*/ 	.byte	0x04, 0x11
        /*145a*/ 	.short	(.L_878 - .L_877)
	.align		4
.L_877:
        /*145c*/ 	.word	index@(_ZN10layer_norm13ln_fwd_kernelINS_13Kernel_traitsI13__nv_bfloat16S2_S2_S2_fjLj2048ELj1ELj4ELj1ELj16ENS_18Kernel_traits_baseILj2048ES2_S2_S2_S2_fjLj128EEEEELb1ELb1ELb1ELb1EEEvNS_9FwdParamsE)
        /*1460*/ 	.word	0x00000000


	//----- nvinfo : EIATTR_REGCOUNT
	.align		4
.L_878:
        /*1464*/ 	.byte	0x04, 0x2f
        /*1466*/ 	.short	(.L_880 - .L_879)
	.align		4
.L_879:
        /*1468*/ 	.word	index@(_ZN10layer_norm13ln_fwd_kernelINS_13Kernel_traitsI13__nv_bfloat16S2_S2_S2_fjLj2048ELj1ELj4ELj1ELj16ENS_18Kernel_traits_baseILj2048ES2_S2_S2_S2_fjLj128EEEEELb1ELb1ELb1ELb0EEEvNS_9FwdParamsE)
        /*146c*/ 	.word	0x000000ff


	//----- nvinfo : EIATTR_FRAME_SIZE
	.align		4
.L_880:
        /*1470*/ 	.byte	0x04, 0x11
        /*1472*/ 	.short	(.L_882 - .L_881)
	.align		4
.L_881:
        /*1474*/ 	.word	index@($__internal_14_$__cuda_sm70_shflsync_bfly_p)
        /*1478*/ 	.word	0x00000000


	//----- nvinfo : EIATTR_FRAME_SIZE
	.align		4
.L_882:
        /*147c*/ 	.byte	0x04, 0x11
        /*147e*/ 	.short	(.L_884 - .L_883)
	.align		4
.L_883:
        /*1480*/ 	.word	index@(_ZN10layer_norm13ln_fwd_kernelINS_13Kernel_traitsI13__nv_bfloat16S2_S2_S2_fjLj2048ELj1ELj4ELj1ELj16ENS_18Kernel_traits_baseILj2048ES2_S2_S2_S2_fjLj128EEEEELb1ELb1ELb1ELb0EEEvNS_9FwdParamsE)
        /*1484*/ 	.word	0x000000b0


	//----- nvinfo : EIATTR_REGCOUNT
	.align		4
.L_884:
        /*1488*/ 	.byte	0x04, 0x2f
        /*148a*/ 	.short	(.L_886 - .L_885)
	.align		4
.L_885:
        /*148c*/ 	.word	index@(_ZN10layer_norm13ln_fwd_kernelINS_13Kernel_traitsI13__nv_bfloat16S2_S2_S2_fjLj2048ELj1ELj4ELj1ELj16ENS_18Kernel_traits_baseILj2048ES2_S2_S2_S2_fjLj128EEEEELb1ELb1ELb0ELb1EEEvNS_9FwdParamsE)
        /*1490*/ 	.word	0x000000ed


	//----- nvinfo : EIATTR_FRAME_SIZE
	.align		4
.L_886:
        /*1494*/ 	.byte	0x04, 0x11
        /*1496*/ 	.short	(.L_888 - .L_887)
	.align		4
.L_887:
        /*1498*/ 	.word	index@($__internal_13_$__cuda_sm70_shflsync_bfly_p)
        /*149c*/ 	.word	0x00000000


	//----- nvinfo : EIATTR_FRAME_SIZE
	.align		4
.L_888:
        /*14a0*/ 	.byte	0x04, 0x11
        /*14a2*/ 	.short	(.L_890 - .L_889)
	.align		4
.L_889:
        /*14a4*/ 	.word	index@(_ZN10layer_norm13ln_fwd_kernelINS_13Kernel_traitsI13__nv_bfloat16S2_S2_S2_fjLj2048ELj1ELj4ELj1ELj16ENS_18Kernel_traits_baseILj2048ES2_S2_S2_S2_fjLj128EEEEELb1ELb1ELb0ELb1EEEvNS_9FwdParamsE)
        /*14a8*/ 	.word	0x00000000


	//----- nvinfo : EIATTR_REGCOUNT
	.align		4
.L_890:
        /*14ac*/ 	.byte	0x04, 0x2f
        /*14ae*/ 	.short	(.L_892 - .L_891)
	.align		4
.L_891:
        /*14b0*/ 	.word	index@(_ZN10layer_norm13ln_fwd_kernelINS_13Kernel_traitsI13__nv_bfloat16S2_S2_S2_fjLj2048ELj1ELj4ELj1ELj16ENS_18Kernel_traits_baseILj2048ES2_S2_S2_S2_fjLj128EEEEELb1ELb1ELb0ELb0EEEvNS_9FwdParamsE)
        /*14b4*/ 	.word	0x000000ff


	//----- nvinfo : EIATTR_FRAME_SIZE
	.align		4
.L_892:
        /*14b8*/ 	.byte	0x04, 0x11
        /*14ba*/ 	.short	(.L_894 - .L_893)
	.align		4
.L_893:
        /*14bc*/ 	.word	index@($__internal_12_$__cuda_sm70_shflsync_bfly_p)
        /*14c0*/ 	.word	0x00000000


	//----- nvinfo : EIATTR_FRAME_SIZE
	.align		4
.L_894:
        /*14c4*/ 	.byte	0x04, 0x11
        /*14c6*/ 	.short	(.L_896 - .L_895)
	.align		4
.L_895:
        /*14c8*/ 	.word	index@(_ZN10layer_norm13ln_fwd_kernelINS_13Kernel_traitsI13__nv_bfloat16S2_S2_S2_fjLj2048ELj1ELj4ELj1ELj16ENS_18Kernel_traits_baseILj2048ES2_S2_S2_S2_fjLj128EEEEELb1ELb1ELb0ELb0EEEvNS_9FwdParamsE)
        /*14cc*/ 	.word	0x00000080


	//----- nvinfo : EIATTR_REGCOUNT
	.align		4
.L_896:
        /*14d0*/ 	.byte	0x04, 0x2f
        /*14d2*/ 	.short	(.L_898 - .L_897)
	.align		4
.L_897:
        /*14d4*/ 	.word	index@(_ZN10layer_norm13ln_fwd_kernelINS_13Kernel_traitsI13__nv_bfloat16S2_S2_S2_fjLj2048ELj1ELj4ELj1ELj16ENS_18Kernel_traits_baseILj2048ES2_S2_S2_S2_fjLj128EEEEELb1ELb0ELb1ELb1EEEvNS_9FwdParamsE)
        /*14d8*/ 	.word	0x000000ff


	//----- nvinfo : EIATTR_FRAME_SIZE
	.align		4
.L_898:
        /*14dc*/ 	.byte	0x04, 0x11
        /*14de*/ 	.short	(.L_900 - .L_899)
	.align		4
.L_899:
        /*14e0*/ 	.word	index@($__internal_11_$__cuda_sm70_shflsync_bfly_p)
        /*14e4*/ 	.word	0x00000000


	//----- nvinfo : EIATTR_FRAME_SIZE
	.align		4
.L_900:
        /*14e8*/ 	.byte	0x04, 0x11
        /*14ea*/ 	.short	(.L_902 - .L_901)
	.align		4
.L_901:
        /*14ec*/ 	.word	index@(_ZN10layer_norm13ln_fwd_kernelINS_13Kernel_traitsI13__nv_bfloat16S2_S2_S2_fjLj2048ELj1ELj4ELj1ELj16ENS_18Kernel_traits_baseILj2048ES2_S2_S2_S2_fjLj128EEEEELb1ELb0ELb1ELb1EEEvNS_9FwdParamsE)
        /*14f0*/ 	.word	0x00000000


	//----- nvinfo : EIATTR_REGCOUNT
	.align		4
.L_902:
        /*14f4*/ 	.byte	0x04, 0x2f
        /*14f6*/ 	.short	(.L_904 - .L_903)
	.align		4
.L_903:
        /*14f8*/ 	.word	index@(_ZN10layer_norm13ln_fwd_kernelINS_13Kernel_traitsI13__nv_bfloat16S2_S2_S2_fjLj2048ELj1ELj4ELj1ELj16ENS_18Kernel_traits_baseILj2048ES2_S2_S2_S2_fjLj128EEEEELb1ELb0ELb1ELb0EEEvNS_9FwdParamsE)
        /*14fc*/ 	.word	0x000000f2


	//----- nvinfo : EIATTR_FRAME_SIZE
	.align		4
.L_904:
        /*1500*/ 	.byte	0x04, 0x11
        /*1502*/ 	.short	(.L_906 - .L_905)
	.align		4
.L_905:
        /*1504*/ 	.word	index@($__internal_10_$__cuda_sm70_shflsync_bfly_p)
        /*1508*/ 	.word	0x00000000


	//----- nvinfo : EIATTR_FRAME_SIZE
	.align		4
.L_906:
        /*150c*/ 	.byte	0x04, 0x11
        /*150e*/ 	.short	(.L_908 - .L_907)
	.align		4
.L_907:
        /*1510*/ 	.word	index@(_ZN10layer_norm13ln_fwd_kernelINS_13Kernel_traitsI13__nv_bfloat16S2_S2_S2_fjLj2048ELj1ELj4ELj1ELj16ENS_18Kernel_traits_baseILj2048ES2_S2_S2_S2_fjLj128EEEEELb1ELb0ELb1ELb0EEEvNS_9FwdParamsE)
        /*1514*/ 	.word	0x00000000


	//----- nvinfo : EIATTR_REGCOUNT
	.align		4
.L_908:
        /*1518*/ 	.byte	0x04, 0x2f
        /*151a*/ 	.short	(.L_910 - .L_909)
	.align		4
.L_909:
        /*151c*/ 	.word	index@(_ZN10layer_norm13ln_fwd_kernelINS_13Kernel_traitsI13__nv_bfloat16S2_S2_S2_fjLj2048ELj1ELj4ELj1ELj16ENS_18Kernel_traits_baseILj2048ES2_S2_S2_S2_fjLj128EEEEELb1ELb0ELb0ELb1EEEvNS_9FwdParamsE)
        /*1520*/ 	.word	0x000000d9


	//----- nvinfo : EIATTR_FRAME_SIZE
	.align		4
.L_910:
        /*1524*/ 	.byte	0x04, 0x11
        /*1526*/ 	.short	(.L_912 - .L_911)
	.align		4
.L_911:
        /*1528*/ 	.word	index@($__internal_9_$__cuda_sm70_shflsync_bfly_p)
        /*152c*/ 	.word	0x00000000


	//----- nvinfo : EIATTR_FRAME_SIZE
	.align		4
.L_912:
        /*1530*/ 	.byte	0x04, 0x11
        /*1532*/ 	.short	(.L_914 - .L_913)
	.align		4
.L_913:
        /*1534*/ 	.word	index@(_ZN10layer_norm13ln_fwd_kernelINS_13Kernel_traitsI13__nv_bfloat16S2_S2_S2_fjLj2048ELj1ELj4ELj1ELj16ENS_18Kernel_traits_baseILj2048ES2_S2_S2_S2_fjLj128EEEEELb1ELb0ELb0ELb1EEEvNS_9FwdParamsE)
        /*1538*/ 	.word	0x00000000


	//----- nvinfo : EIATTR_REGCOUNT
	.align		4
.L_914:
        /*153c*/ 	.byte	0x04, 0x2f
        /*153e*/ 	.short	(.L_916 - .L_915)
	.align		4
.L_915:
        /*1540*/ 	.word	index@(_ZN10layer_norm13ln_fwd_kernelINS_13Kernel_traitsI13__nv_bfloat16S2_S2_S2_fjLj2048ELj1ELj4ELj1ELj16ENS_18Kernel_traits_baseILj2048ES2_S2_S2_S2_fjLj128EEEEELb1ELb0ELb0ELb0EEEvNS_9FwdParamsE)
        /*1544*/ 	.word	0x000000e8


	//----- nvinfo : EIATTR_FRAME_SIZE
	.align		4
.L_916:
        /*1548*/ 	.byte	0x04, 0x11
        /*154a*/ 	.short	(.L_918 - .L_917)
	.align		4
.L_917:
        /*154c*/ 	.word	index@($__internal_8_$__cuda_sm70_shflsync_bfly_p)
        /*1550*/ 	.word	0x00000000


	//----- nvinfo : EIATTR_FRAME_SIZE
	.align		4
.L_918:
        /*1554*/ 	.byte	0x04, 0x11
        /*1556*/ 	.short	(.L_920 - .L_919)
	.align		4
.L_919:
        /*1558*/ 	.word	index@(_ZN10layer_norm13ln_fwd_kernelINS_13Kernel_traitsI13__nv_bfloat16S2_S2_S2_fjLj2048ELj1ELj4ELj1ELj16ENS_18Kernel_traits_baseILj2048ES2_S2_S2_S2_fjLj128EEEEELb1ELb0ELb0ELb0EEEvNS_9FwdParamsE)
        /*155c*/ 	.word	0x00000000


	//----- nvinfo : EIATTR_REGCOUNT
	.align		4
.L_920:
        /*1560*/ 	.byte	0x04, 0x2f
        /*1562*/ 	.short	(.L_922 - .L_921)
	.align		4
.L_921:
        /*1564*/ 	.word	index@(_ZN10layer_norm13ln_fwd_kernelINS_13Kernel_traitsI13__nv_bfloat16S2_S2_S2_fjLj2048ELj1ELj4ELj1ELj16ENS_18Kernel_traits_baseILj2048ES2_S2_S2_S2_fjLj128EEEEELb0ELb1ELb1ELb1EEEvNS_9FwdParamsE)
        /*1568*/ 	.word	0x000000ff


	//----- nvinfo : EIATTR_FRAME_SIZE
	.align		4
.L_922:
        /*156c*/ 	.byte	0x04, 0x11
        /*156e*/ 	.short	(.L_924 - .L_923)
	.align		4
.L_923:
        /*1570*/ 	.word	index@($__internal_7_$__cuda_sm70_shflsync_bfly_p)
        /*1574*/ 	.word	0x00000000


	//----- nvinfo : EIATTR_FRAME_SIZE
	.align		4
.L_924:
        /*1578*/ 	.byte	0x04, 0x11
        /*157a*/ 	.short	(.L_926 - .L_925)
	.align		4
.L_925:
        /*157c*/ 	.word	index@(_ZN10layer_norm13ln_fwd_kernelINS_13Kernel_traitsI13__nv_bfloat16S2_S2_S2_fjLj2048ELj1ELj4ELj1ELj16ENS_18Kernel_traits_baseILj2048ES2_S2_S2_S2_fjLj128EEEEELb0ELb1ELb1ELb1EEEvNS_9FwdParamsE)
        /*1580*/ 	.word	0x00000000


	//----- nvinfo : EIATTR_REGCOUNT
	.align		4
.L_926:
        /*1584*/ 	.byte	0x04, 0x2f
        /*1586*/ 	.short	(.L_928 - .L_927)
	.align		4
.L_927:
        /*1588*/ 	.word	index@(_ZN10layer_norm13ln_fwd_kernelINS_13Kernel_traitsI13__nv_bfloat16S2_S2_S2_fjLj2048ELj1ELj4ELj1ELj16ENS_18Kernel_traits_baseILj2048ES2_S2_S2_S2_fjLj128EEEEELb0ELb1ELb1ELb0EEEvNS_9FwdParamsE)
        /*158c*/ 	.word	0x000000ff


	//----- nvinfo : EIATTR_FRAME_SIZE
	.align		4
.L_928:
        /*1590*/ 	.byte	0x04, 0x11
        /*1592*/ 	.short	(.L_930 - .L_929)
	.align		4
.L_929:
        /*1594*/ 	.word	index@($__internal_6_$__cuda_sm70_shflsync_bfly_p)
        /*1598*/ 	.word	0x00000000


	//----- nvinfo : EIATTR_FRAME_SIZE
	.align		4
.L_930:
        /*159c*/ 	.byte	0x04, 0x11
        /*159e*/ 	.short	(.L_932 - .L_931)
	.align		4
.L_931:
        /*15a0*/ 	.word	index@(_ZN10layer_norm13ln_fwd_kernelINS_13Kernel_traitsI13__nv_bfloat16S2_S2_S2_fjLj2048ELj1ELj4ELj1ELj16ENS_18Kernel_traits_baseILj2048ES2_S2_S2_S2_fjLj128EEEEELb0ELb1ELb1ELb0EEEvNS_9FwdParamsE)
        /*15a4*/ 	.word	0x00000068


	//----- nvinfo : EIATTR_REGCOUNT
	.align		4
.L_932:
        /*15a8*/ 	.byte	0x04, 0x2f
        /*15aa*/ 	.short	(.L_934 - .L_933)
	.align		4
.L_933:
        /*15ac*/ 	.word	index@(_ZN10layer_norm13ln_fwd_kernelINS_13Kernel_traitsI13__nv_bfloat16S2_S2_S2_fjLj2048ELj1ELj4ELj1ELj16ENS_18Kernel_traits_baseILj2048ES2_S2_S2_S2_fjLj128EEEEELb0ELb1ELb0ELb1EEEvNS_9FwdParamsE)
        /*15b0*/ 	.word	0x000000f9


	//----- nvinfo : EIATTR_FRAME_SIZE
	.align		4
.L_934:
        /*15b4*/ 	.byte	0x04, 0x11
        /*15b6*/ 	.short	(.L_936 - .L_935)
	.align		4
.L_935:
        /*15b8*/ 	.word	index@($__internal_5_$__cuda_sm70_shflsync_bfly_p)
        /*15bc*/ 	.word	0x00000000


	//----- nvinfo : EIATTR_FRAME_SIZE
	.align		4
.L_936:
        /*15c0*/ 	.byte	0x04, 0x11
        /*15c2*/ 	.short	(.L_938 - .L_937)
	.align		4
.L_937:
        /*15c4*/ 	.word	index@(_ZN10layer_norm13ln_fwd_kernelINS_13Kernel_traitsI13__nv_bfloat16S2_S2_S2_fjLj2048ELj1ELj4ELj1ELj16ENS_18Kernel_traits_baseILj2048ES2_S2_S2_S2_fjLj128EEEEELb0ELb1ELb0ELb1EEEvNS_9FwdParamsE)
        /*15c8*/ 	.word	0x00000000


	//----- nvinfo : EIATTR_REGCOUNT
	.align		4
.L_938:
        /*15cc*/ 	.byte	0x04, 0x2f
        /*15ce*/ 	.short	(.L_940 - .L_939)
	.align		4
.L_939:
        /*15d0*/ 	.word	index@(_ZN10layer_norm13ln_fwd_kernelINS_13Kernel_traitsI13__nv_bfloat16S2_S2_S2_fjLj2048ELj1ELj4ELj1ELj16ENS_18Kernel_traits_baseILj2048ES2_S2_S2_S2_fjLj128EEEEELb0ELb1ELb0ELb0EEEvNS_9FwdParamsE)
        /*15d4*/ 	.word	0x000000ff


	//----- nvinfo : EIATTR_FRAME_SIZE
	.align		4
.L_940:
        /*15d8*/ 	.byte	0x04, 0x11
        /*15da*/ 	.short	(.L_942 - .L_941)
	.align		4
.L_941:
        /*15dc*/ 	.word	index@($__internal_4_$__cuda_sm70_shflsync_bfly_p)
        /*15e0*/ 	.word	0x00000000


	//----- nvinfo : EIATTR_FRAME_SIZE
	.align		4
.L_942:
        /*15e4*/ 	.byte	0x04, 0x11
        /*15e6*/ 	.short	(.L_944 - .L_943)
	.align		4
.L_943:
        /*15e8*/ 	.word	index@(_ZN10layer_norm13ln_fwd_kernelINS_13Kernel_traitsI13__nv_bfloat16S2_S2_S2_fjLj2048ELj1ELj4ELj1ELj16ENS_18Kernel_traits_baseILj2048ES2_S2_S2_S2_fjLj128EEEEELb0ELb1ELb0ELb0EEEvNS_9FwdParamsE)
        /*15ec*/ 	.word	0x00000058


	//----- nvinfo : EIATTR_REGCOUNT
	.align		4
.L_944:
        /*15f0*/ 	.byte	0x04, 0x2f
        /*15f2*/ 	.short	(.L_946 - .L_945)
	.align		4
.L_945:
        /*15f4*/ 	.word	index@(_ZN10layer_norm13ln_fwd_kernelINS_13Kernel_traitsI13__nv_bfloat16S2_S2_S2_fjLj2048ELj1ELj4ELj1ELj16ENS_18Kernel_traits_baseILj2048ES2_S2_S2_S2_fjLj128EEEEELb0ELb0ELb1ELb1EEEvNS_9FwdParamsE)
        /*15f8*/ 	.word	0x000000ff


	//----- nvinfo : EIATTR_FRAME_SIZE
	.align		4
.L_946:
        /*15fc*/ 	.byte	0x04, 0x11
        /*15fe*/ 	.short	(.L_948 - .L_947)
	.align		4
.L_947:
        /*1600*/ 	.word	index@($__internal_3_$__cuda_sm70_shflsync_bfly_p)
        /*1604*/ 	.word	0x00000000


	//----- nvinfo : EIATTR_FRAME_SIZE
	.align		4
.L_948:
        /*1608*/ 	.byte	0x04, 0x11
        /*160a*/ 	.short	(.L_950 - .L_949)
	.align		4
.L_949:
        /*160c*/ 	.word	index@(_ZN10layer_norm13ln_fwd_kernelINS_13Kernel_traitsI13__nv_bfloat16S2_S2_S2_fjLj2048ELj1ELj4ELj1ELj16ENS_18Kernel_traits_baseILj2048ES2_S2_S2_S2_fjLj128EEEEELb0ELb0ELb1ELb1EEEvNS_9FwdParamsE)
        /*1610*/ 	.word	0x00000000


	//----- nvinfo : EIATTR_REGCOUNT
	.align		4
.L_950:
        /*1614*/ 	.byte	0x04, 0x2f
        /*1616*/ 	.short	(.L_952 - .L_951)
	.align		4
.L_951:
        /*1618*/ 	.word	index@(_ZN10layer_norm13ln_fwd_kernelINS_13Kernel_traitsI13__nv_bfloat16S2_S2_S2_fjLj2048ELj1ELj4ELj1ELj16ENS_18Kernel_traits_baseILj2048ES2_S2_S2_S2_fjLj128EEEEELb0ELb0ELb1ELb0EEEvNS_9FwdParamsE)
        /*161c*/ 	.word	0x000000e1


	//----- nvinfo : EIATTR_FRAME_SIZE
	.align		4
.L_952:
        /*1620*/ 	.byte	0x04, 0x11
        /*1622*/ 	.short	(.L_954 - .L_953)
	.align		4
.L_953:
        /*1624*/ 	.word	index@($__internal_2_$__cuda_sm70_shflsync_bfly_p)
        /*1628*/ 	.word	0x00000000


	//----- nvinfo : EIATTR_FRAME_SIZE
	.align		4
.L_954:
        /*162c*/ 	.byte	0x04, 0x11
        /*162e*/ 	.short	(.L_956 - .L_955)
	.align		4
.L_955:
        /*1630*/ 	.word	index@(_ZN10layer_norm13ln_fwd_kernelINS_13Kernel_traitsI13__nv_bfloat16S2_S2_S2_fjLj2048ELj1ELj4ELj1ELj16ENS_18Kernel_traits_baseILj2048ES2_S2_S2_S2_fjLj128EEEEELb0ELb0ELb1ELb0EEEvNS_9FwdParamsE)
        /*1634*/ 	.word	0x00000000


	//----- nvinfo : EIATTR_REGCOUNT
	.align		4
.L_956:
        /*1638*/ 	.byte	0x04, 0x2f
        /*163a*/ 	.short	(.L_958 - .L_957)
	.align		4
.L_957:
        /*163c*/ 	.word	index@(_ZN10layer_norm13ln_fwd_kernelINS_13Kernel_traitsI13__nv_bfloat16S2_S2_S2_fjLj2048ELj1ELj4ELj1ELj16ENS_18Kernel_traits_baseILj2048ES2_S2_S2_S2_fjLj128EEEEELb0ELb0ELb0ELb1EEEvNS_9FwdParamsE)
        /*1640*/ 	.word	0x000000ff


	//----- nvinfo : EIATTR_FRAME_SIZE
	.align		4
.L_958:
        /*1644*/ 	.byte	0x04, 0x11
        /*1646*/ 	.short	(.L_960 - .L_959)
	.align		4
.L_959:
        /*1648*/ 	.word	index@($__internal_1_$__cuda_sm70_shflsync_bfly_p)
        /*164c*/ 	.word	0x00000000


	//----- nvinfo : EIATTR_FRAME_SIZE
	.align		4
.L_960:
        /*1650*/ 	.byte	0x04, 0x11
        /*1652*/ 	.short	(.L_962 - .L_961)
	.align		4
.L_961:
        /*1654*/ 	.word	index@(_ZN10layer_norm13ln_fwd_kernelINS_13Kernel_traitsI13__nv_bfloat16S2_S2_S2_fjLj2048ELj1ELj4ELj1ELj16ENS_18Kernel_traits_baseILj2048ES2_S2_S2_S2_fjLj128EEEEELb0ELb0ELb0ELb1EEEvNS_9FwdParamsE)
        /*1658*/ 	.word	0x00000000


	//----- nvinfo : EIATTR_REGCOUNT
	.align		4
.L_962:
        /*165c*/ 	.byte	0x04, 0x2f
        /*165e*/ 	.short	(.L_964 - .L_963)
	.align		4
.L_963:
        /*1660*/ 	.word	index@(_ZN10layer_norm13ln_fwd_kernelINS_13Kernel_traitsI13__nv_bfloat16S2_S2_S2_fjLj2048ELj1ELj4ELj1ELj16ENS_18Kernel_traits_baseILj2048ES2_S2_S2_S2_fjLj128EEEEELb0ELb0ELb0ELb0EEEvNS_9FwdParamsE)
        /*1664*/ 	.word	0x000000df


	//----- nvinfo : EIATTR_FRAME_SIZE
	.align		4
.L_964:
        /*1668*/ 	.byte	0x04, 0x11
        /*166a*/ 	.short	(.L_966 - .L_965)
	.align		4
.L_965:
        /*166c*/ 	.word	index@($__internal_0_$__cuda_sm70_shflsync_bfly_p)
        /*1670*/ 	.word	0x00000000


	//----- nvinfo : EIATTR_FRAME_SIZE
	.align		4
.L_966:
        /*1674*/ 	.byte	0x04, 0x11
        /*1676*/ 	.short	(.L_968 - .L_967)
	.align		4
.L_967:
        /*1678*/ 	.word	index@(_ZN10layer_norm13ln_fwd_kernelINS_13Kernel_traitsI13__nv_bfloat16S2_S2_S2_fjLj2048ELj1ELj4ELj1ELj16ENS_18Kernel_traits_baseILj2048ES2_S2_S2_S2_fjLj128EEEEELb0ELb0ELb0ELb0EEEvNS_9FwdParamsE)
        /*167c*/ 	.word	0x00000000


	//----- nvinfo : EIATTR_MIN_STACK_SIZE
	.align		4
.L_968:
        /*1680*/ 	.byte	0x04, 0x12
        /*1682*/ 	.short	(.L_970 - .L_969)
	.align		4
.L_969:
        /*1684*/ 	.word	index@(_ZN10layer_norm13ln_fwd_kernelINS_13Kernel_traitsI13__nv_bfloat16S2_S2_S2_fjLj2048ELj1ELj4ELj1ELj16ENS_18Kernel_traits_baseILj2048ES2_S2_S2_S2_fjLj128EEEEELb0ELb0ELb0ELb0EEEvNS_9FwdParamsE)
        /*1688*/ 	.word	0x00000000


	//----- nvinfo : EIATTR_MIN_STACK_SIZE
	.align		4
.L_970:
        /*168c*/ 	.byte	0x04, 0x12
        /*168e*/ 	.short	(.L_972 - .L_971)
	.align		4
.L_971:
        /*1690*/ 	.word	index@(_ZN10layer_norm13ln_fwd_kernelINS_13Kernel_traitsI13__nv_bfloat16S2_S2_S2_fjLj2048ELj1ELj4ELj1ELj16ENS_18Kernel_traits_baseILj2048ES2_S2_S2_S2_fjLj128EEEEELb0ELb0ELb0ELb1EEEvNS_9FwdParamsE)
        /*1694*/ 	.word	0x00000000


	//----- nvinfo : EIATTR_MIN_STACK_SIZE
	.align		4
.L_972:
        /*1698*/ 	.byte	0x04, 0x12
        /*169a*/ 	.short	(.L_974 - .L_973)
	.align		4
.L_973:
        /*169c*/ 	.word	index@(_ZN10layer_norm13ln_fwd_kernelINS_13Kernel_traitsI13__nv_bfloat16S2_S2_S2_fjLj2048ELj1ELj4ELj1ELj16ENS_18Kernel_traits_baseILj2048ES2_S2_S2_S2_fjLj128EEEEELb0ELb0ELb1ELb0EEEvNS_9FwdParamsE)
        /*16a0*/ 	.word	0x00000000


	//----- nvinfo : EIATTR_MIN_STACK_SIZE
	.align		4
.L_974:
        /*16a4*/ 	.byte	0x04, 0x12
        /*16a6*/ 	.short	(.L_976 - .L_975)
	.align		4
.L_975:
        /*16a8*/ 	.word	index@(_ZN10layer_norm13ln_fwd_kernelINS_13Kernel_traitsI13__nv_bfloat16S2_S2_S2_fjLj2048ELj1ELj4ELj1ELj16ENS_18Kernel_traits_baseILj2048ES2_S2_S2_S2_fjLj128EEEEELb0ELb0ELb1ELb1EEEvNS_9FwdParamsE)
        /*16ac*/ 	.word	0x00000000


	//----- nvinfo : EIATTR_MIN_STACK_SIZE
	.align		4
.L_976:
        /*16b0*/ 	.byte	0x04, 0x12
        /*16b2*/ 	.short	(.L_978 - .L_977)
	.align		4
.L_977:
        /*16b4*/ 	.word	index@(_ZN10layer_norm13ln_fwd_kernelINS_13Kernel_traitsI13__nv_bfloat16S2_S2_S2_fjLj2048ELj1ELj4ELj1ELj16ENS_18Kernel_traits_baseILj2048ES2_S2_S2_S2_fjLj128EEEEELb0ELb1ELb0ELb0EEEvNS_9FwdParamsE)
        /*16b8*/ 	.word	0x00000058


	//----- nvinfo : EIATTR_MIN_STACK_SIZE
	.align		4
.L_978:
        /*16bc*/ 	.byte	0x04, 0x12
        /*16be*/ 	.short	(.L_980 - .L_979)
	.align		4
.L_979:
        /*16c0*/ 	.word	index@(_ZN10layer_norm13ln_fwd_kernelINS_13Kernel_traitsI13__nv_bfloat16S2_S2_S2_fjLj2048ELj1ELj4ELj1ELj16ENS_18Kernel_traits_baseILj2048ES2_S2_S2_S2_fjLj128EEEEELb0ELb1ELb0ELb1EEEvNS_9FwdParamsE)
        /*16c4*/ 	.word	0x00000000


	//----- nvinfo : EIATTR_MIN_STACK_SIZE
	.align		4
.L_980:
        /*16c8*/ 	.byte	0x04, 0x12
        /*16ca*/ 	.short	(.L_982 - .L_981)
	.align		4
.L_981:
        /*16cc*/ 	.word	index@(_ZN10layer_norm13ln_fwd_kernelINS_13Kernel_traitsI13__nv_bfloat16S2_S2_S2_fjLj2048ELj1ELj4ELj1ELj16ENS_18Kernel_traits_baseILj2048ES2_S2_S2_S2_fjLj128EEEEELb0ELb1ELb1ELb0EEEvNS_9FwdParamsE)
        /*16d0*/ 	.word	0x00000068


	//----- nvinfo : EIATTR_MIN_STACK_SIZE
	.align		4
.L_982:
        /*16d4*/ 	.byte	0x04, 0x12
        /*16d6*/ 	.short	(.L_984 - .L_983)
	.align		4
.L_983:
        /*16d8*/ 	.word	index@(_ZN10layer_norm13ln_fwd_kernelINS_13Kernel_traitsI13__nv_bfloat16S2_S2_S2_fjLj2048ELj1ELj4ELj1ELj16ENS_18Kernel_traits_baseILj2048ES2_S2_S2_S2_fjLj128EEEEELb0ELb1ELb1ELb1EEEvNS_9FwdParamsE)
        /*16dc*/ 	.word	0x00000000


	//----- nvinfo : EIATTR_MIN_STACK_SIZE
	.align		4
.L_984:
        /*16e0*/ 	.byte	0x04, 0x12
        /*16e2*/ 	.short	(.L_986 - .L_985)
	.align		4
.L_985:
        /*16e4*/ 	.word	index@(_ZN10layer_norm13ln_fwd_kernelINS_13Kernel_traitsI13__nv_bfloat16S2_S2_S2_fjLj2048ELj1ELj4ELj1ELj16ENS_18Kernel_traits_baseILj2048ES2_S2_S2_S2_fjLj128EEEEELb1ELb0ELb0ELb0EEEvNS_9FwdParamsE)
        /*16e8*/ 	.word	0x00000000


	//----- nvinfo : EIATTR_MIN_STACK_SIZE
	.align		4
.L_986:
        /*16ec*/ 	.byte	0x04, 0x12
        /*16ee*/ 	.short	(.L_988 - .L_987)
	.align		4
.L_987:
        /*16f0*/ 	.word	index@(_ZN10layer_norm13ln_fwd_kernelINS_13Kernel_traitsI13__nv_bfloat16S2_S2_S2_fjLj2048ELj1ELj4ELj1ELj16ENS_18Kernel_traits_baseILj2048ES2_S2_S2_S2_fjLj128EEEEELb1ELb0ELb0ELb1EEEvNS_9FwdParamsE)
        /*16f4*/ 	.word	0x00000000


	//----- nvinfo : EIATTR_MIN_STACK_SIZE
	.align		4
.L_988:
        /*16f8*/ 	.byte	0x04, 0x12
        /*16fa*/ 	.short	(.L_990 - .L_989)
	.align		4
.L_989:
        /*16fc*/ 	.word	index@(_ZN10layer_norm13ln_fwd_kernelINS_13Kernel_traitsI13__nv_bfloat16S2_S2_S2_fjLj2048ELj1ELj4ELj1ELj16ENS_18Kernel_traits_baseILj2048ES2_S2_S2_S2_fjLj128EEEEELb1ELb0ELb1ELb0EEEvNS_9FwdParamsE)
        /*1700*/ 	.word	0x00000000


	//----- nvinfo : EIATTR_MIN_STACK_SIZE
	.align		4
.L_990:
        /*1704*/ 	.byte	0x04, 0x12
        /*1706*/ 	.short	(.L_992 - .L_991)
	.align		4
.L_991:
        /*1708*/ 	.word	index@(_ZN10layer_norm13ln_fwd_kernelINS_13Kernel_traitsI13__nv_bfloat16S2_S2_S2_fjLj2048ELj1ELj4ELj1ELj16ENS_18Kernel_traits_baseILj2048ES2_S2_S2_S2_fjLj128EEEEELb1ELb0ELb1ELb1EEEvNS_9FwdParamsE)
        /*170c*/ 	.word	0x00000000


	//----- nvinfo : EIATTR_MIN_STACK_SIZE
	.align		4
.L_992:
        /*1710*/ 	.byte	0x04, 0x12
        /*1712*/ 	.short	(.L_994 - .L_993)
	.align		4
.L_993:
        /*1714*/ 	.word	index@(_ZN10layer_norm13ln_fwd_kernelINS_13Kernel_traitsI13__nv_bfloat16S2_S2_S2_fjLj2048ELj1ELj4ELj1ELj16ENS_18Kernel_traits_baseILj2048ES2_S2_S2_S2_fjLj128EEEEELb1ELb1ELb0ELb0EEEvNS_9FwdParamsE)
        /*1718*/ 	.word	0x00000080


	//----- nvinfo : EIATTR_MIN_STACK_SIZE
	.align		4
.L_994:
        /*171c*/ 	.byte	0x04, 0x12
        /*171e*/ 	.short	(.L_996 - .L_995)
	.align		4
.L_995:
        /*1720*/ 	.word	index@(_ZN10layer_norm13ln_fwd_kernelINS_13Kernel_traitsI13__nv_bfloat16S2_S2_S2_fjLj2048ELj1ELj4ELj1ELj16ENS_18Kernel_traits_baseILj2048ES2_S2_S2_S2_fjLj128EEEEELb1ELb1ELb0ELb1EEEvNS_9FwdParamsE)
        /*1724*/ 	.word	0x00000000


	//----- nvinfo : EIATTR_MIN_STACK_SIZE
	.align		4
.L_996:
        /*1728*/ 	.byte	0x04, 0x12
        /*172a*/ 	.short	(.L_998 - .L_997)
	.align		4
.L_997:
        /*172c*/ 	.word	index@(_ZN10layer_norm13ln_fwd_kernelINS_13Kernel_traitsI13__nv_bfloat16S2_S2_S2_fjLj2048ELj1ELj4ELj1ELj16ENS_18Kernel_traits_baseILj2048ES2_S2_S2_S2_fjLj128EEEEELb1ELb1ELb1ELb0EEEvNS_9FwdParamsE)
        /*1730*/ 	.word	0x000000b0


	//----- nvinfo : EIATTR_MIN_STACK_SIZE
	.align		4
.L_998:
        /*1734*/ 	.byte	0x04, 0x12
        /*1736*/ 	.short	(.L_1000 - .L_999)
	.align		4
.L_999:
        /*1738*/ 	.word	index@(_ZN10layer_norm13ln_fwd_kernelINS_13Kernel_traitsI13__nv_bfloat16S2_S2_S2_fjLj2048ELj1ELj4ELj1ELj16ENS_18Kernel_traits_baseILj2048ES2_S2_S2_S2_fjLj128EEEEELb1ELb1ELb1ELb1EEEvNS_9FwdParamsE)
        /*173c*/ 	.word	0x00000000


	//----- nvinfo : EIATTR_MIN_STACK_SIZE
	.align		4
.L_1000:
        /*1740*/ 	.byte	0x04, 0x12
        /*1742*/ 	.short	(.L_1002 - .L_1001)
	.align		4
.L_1001:
        /*1744*/ 	.word	index@(_ZN10layer_norm13ln_fwd_kernelINS_13Kernel_traitsI6__halfS2_S2_S2_fjLj2048ELj1ELj4ELj1ELj16ENS_18Kernel_traits_baseILj2048ES2_S2_S2_S2_fjLj128EEEEELb0ELb0ELb0ELb0EEEvNS_9FwdParamsE)
        /*1748*/ 	.word	0x00000000


	//----- nvinfo : EIATTR_MIN_STACK_SIZE
	.align		4
.L_1002:
        /*174c*/ 	.byte	0x04, 0x12
        /*174e*/ 	.short	(.L_1004 - .L_1003)
	.align		4
.L_1003:
        /*1750*/ 	.word	index@(_ZN10layer_norm13ln_fwd_kernelINS_13Kernel_traitsI6__halfS2_S2_S2_fjLj2048ELj1ELj4ELj1ELj16ENS_18Kernel_traits_baseILj2048ES2_S2_S2_S2_fjLj128EEEEELb0ELb0ELb0ELb1EEEvNS_9FwdParamsE)
        /*1754*/ 	.word	0x00000000


	//----- nvinfo : EIATTR_MIN_STACK_SIZE
	.align		4
.L_1004:
        /*1758*/ 	.byte	0x04, 0x12
        /*175a*/ 	.short	(.L_1006 - .L_1005)
	.align		4
.L_1005:
        /*175c*/ 	.word	index@(_ZN10layer_norm13ln_fwd_kernelINS_13Kernel_traitsI6__halfS2_S2_S2_fjLj2048ELj1ELj4ELj1ELj16ENS_18Kernel_traits_baseILj2048ES2_S2_S2_S2_fjLj128EEEEELb0ELb0ELb1ELb0EEEvNS_9FwdParamsE)
        /*1760*/ 	.word	0x00000000


	//----- nvinfo : EIATTR_MIN_STACK_SIZE
	.align		4
.L_1006:
        /*1764*/ 	.byte	0x04, 0x12
        /*1766*/ 	.short	(.L_1008 - .L_1007)
	.align		4
.L_1007:
        /*1768*/ 	.word	index@(_ZN10layer_norm13ln_fwd_kernelINS_13Kernel_traitsI6__halfS2_S2_S2_fjLj2048ELj1ELj4ELj1ELj16ENS_18Kernel_traits_baseILj2048ES2_S2_S2_S2_fjLj128EEEEELb0ELb0ELb1ELb1EEEvNS_9FwdParamsE)
        /*176c*/ 	.word	0x00000000


	//----- nvinfo : EIATTR_MIN_STACK_SIZE
	.align		4
.L_1008:
        /*1770*/ 	.byte	0x04, 0x12
        /*1772*/ 	.short	(.L_1010 - .L_1009)
	.align		4
.L_1009:
        /*1774*/ 	.word	index@(_ZN10layer_norm13ln_fwd_kernelINS_13Kernel_traitsI6__halfS2_S2_S2_fjLj2048ELj1ELj4ELj1ELj16ENS_18Kernel_traits_baseILj2048ES2_S2_S2_S2_fjLj128EEEEELb0ELb1ELb0ELb0EEEvNS_9FwdParamsE)
        /*1778*/ 	.word	0x00000058


	//----- nvinfo : EIATTR_MIN_STACK_SIZE
	.align		4
.L_1010:
        /*177c*/ 	.byte	0x04, 0x12
        /*177e*/ 	.short	(.L_1012 - .L_1011)
	.align		4
.L_1011:
        /*1780*/ 	.word	index@(_ZN10layer_norm13ln_fwd_kernelINS_13Kernel_traitsI6__halfS2_S2_S2_fjLj2048ELj1ELj4ELj1ELj16ENS_18Kernel_traits_baseILj2048ES2_S2_S2_S2_fjLj128EEEEELb0ELb1ELb0ELb1EEEvNS_9FwdParamsE)
        /*1784*/ 	.word	0x00000000


	//----- nvinfo : EIATTR_MIN_STACK_SIZE
	.align		4
.L_1012:
        /*1788*/ 	.byte	0x04, 0x12
        /*178a*/ 	.short	(.L_1014 - .L_1013)
	.align		4
.L_1013:
        /*178c*/ 	.word	index@(_ZN10layer_norm13ln_fwd_kernelINS_13Kernel_traitsI6__halfS2_S2_S2_fjLj2048ELj1ELj4ELj1ELj16ENS_18Kernel_traits_baseILj2048ES2_S2_S2_S2_fjLj128EEEEELb0ELb1ELb1ELb0EEEvNS_9FwdParamsE)
        /*1790*/ 	.word	0x00000068


	//----- nvinfo : EIATTR_MIN_STACK_SIZE
	.align		4
.L_1014:
        /*1794*/ 	.byte	0x04, 0x12
        /*1796*/ 	.short	(.L_1016 - .L_1015)
	.align		4
.L_1015:
        /*1798*/ 	.word	index@(_ZN10layer_norm13ln_fwd_kernelINS_13Kernel_traitsI6__halfS2_S2_S2_fjLj2048ELj1ELj4ELj1ELj16ENS_18Kernel_traits_baseILj2048ES2_S2_S2_S2_fjLj128EEEEELb0ELb1ELb1ELb1EEEvNS_9FwdParamsE)
        /*179c*/ 	.word	0x00000000


	//----- nvinfo : EIATTR_MIN_STACK_SIZE
	.align		4
.L_1016:
        /*17a0*/ 	.byte	0x04, 0x12
        /*17a2*/ 	.short	(.L_1018 - .L_1017)
	.align		4
.L_1017:
        /*17a4*/ 	.word	index@(_ZN10layer_norm13ln_fwd_kernelINS_13Kernel_traitsI6__halfS2_S2_S2_fjLj2048ELj1ELj4ELj1ELj16ENS_18Kernel_traits_baseILj2048ES2_S2_S2_S2_fjLj128EEEEELb1ELb0ELb0ELb0EEEvNS_9FwdParamsE)
        /*17a8*/ 	.word	0x00000000


	//----- nvinfo : EIATTR_MIN_STACK_SIZE
	.align		4
.L_1018:
        /*17ac*/ 	.byte	0x04, 0x12
        /*17ae*/ 	.short	(.L_1020 - .L_1019)
	.align		4
.L_1019:
        /*17b0*/ 	.word	index@(_ZN10layer_norm13ln_fwd_kernelINS_13Kernel_traitsI6__halfS2_S2_S2_fjLj2048ELj1ELj4ELj1ELj16ENS_18Kernel_traits_baseILj2048ES2_S2_S2_S2_fjLj128EEEEELb1ELb0ELb0ELb1EEEvNS_9FwdParamsE)
        /*17b4*/ 	.word	0x00000000


	//----- nvinfo : EIATTR_MIN_STACK_SIZE
	.align		4
.L_1020:
        /*17b8*/ 	.byte	0x04, 0x12
        /*17ba*/ 	.short	(.L_1022 - .L_1021)
	.align		4
.L_1021:
        /*17bc*/ 	.word	index@(_ZN10layer_norm13ln_fwd_kernelINS_13Kernel_traitsI6__halfS2_S2_S2_fjLj2048ELj1ELj4ELj1ELj16ENS_18Kernel_traits_baseILj2048ES2_S2_S2_S2_fjLj128EEEEELb1ELb0ELb1ELb0EEEvNS_9FwdParamsE)
        /*17c0*/ 	.word	0x00000000


	//----- nvinfo : EIATTR_MIN_STACK_SIZE
	.align		4
.L_1022:
        /*17c4*/ 	.byte	0x04, 0x12
        /*17c6*/ 	.short	(.L_1024 - .L_1023)
	.align		4
.L_1023:
        /*17c8*/ 	.word	index@(_ZN10layer_norm13ln_fwd_kernelINS_13Kernel_traitsI6__halfS2_S2_S2_fjLj2048ELj1ELj4ELj1ELj16ENS_18Kernel_traits_baseILj2048ES2_S2_S2_S2_fjLj128EEEEELb1ELb0ELb1ELb1EEEvNS_9FwdParamsE)
        /*17cc*/ 	.word	0x00000000


	//----- nvinfo : EIATTR_MIN_STACK_SIZE
	.align		4
.L_1024:
        /*17d0*/ 	.byte	0x04, 0x12
        /*17d2*/ 	.short	(.L_1026 - .L_1025)
	.align		4
.L_1025:
        /*17d4*/ 	.word	index@(_ZN10layer_norm13ln_fwd_kernelINS_13Kernel_traitsI6__halfS2_S2_S2_fjLj2048ELj1ELj4ELj1ELj16ENS_18Kernel_traits_baseILj2048ES2_S2_S2_S2_fjLj128EEEEELb1ELb1ELb0ELb0EEEvNS_9FwdParamsE)
        /*17d8*/ 	.word	0x00000080


	//----- nvinfo : EIATTR_MIN_STACK_SIZE
	.align		4
.L_1026:
        /*17dc*/ 	.byte	0x04, 0x12
        /*17de*/ 	.short	(.L_1028 - .L_1027)
	.align		4
.L_1027:
        /*17e0*/ 	.word	index@(_ZN10layer_norm13ln_fwd_kernelINS_13Kernel_traitsI6__halfS2_S2_S2_fjLj2048ELj1ELj4ELj1ELj16ENS_18Kernel_traits_baseILj2048ES2_S2_S2_S2_fjLj128EEEEELb1ELb1ELb0ELb1EEEvNS_9FwdParamsE)
        /*17e4*/ 	.word	0x00000000


	//----- nvinfo : EIATTR_MIN_STACK_SIZE
	.align		4
.L_1028:
        /*17e8*/ 	.byte	0x04, 0x12
        /*17ea*/ 	.short	(.L_1030 - .L_1029)
	.align		4
.L_1029:
        /*17ec*/ 	.word	index@(_ZN10layer_norm13ln_fwd_kernelINS_13Kernel_traitsI6__halfS2_S2_S2_fjLj2048ELj1ELj4ELj1ELj16ENS_18Kernel_traits_baseILj2048ES2_S2_S2_S2_fjLj128EEEEELb1ELb1ELb1ELb0EEEvNS_9FwdParamsE)
        /*17f0*/ 	.word	0x000000b0


	//----- nvinfo : EIATTR_MIN_STACK_SIZE
	.align		4
.L_1030:
        /*17f4*/ 	.byte	0x04, 0x12
        /*17f6*/ 	.short	(.L_1032 - .L_1031)
	.align		4
.L_1031:
        /*17f8*/ 	.word	index@(_ZN10layer_norm13ln_fwd_kernelINS_13Kernel_traitsI6__halfS2_S2_S2_fjLj2048ELj1ELj4ELj1ELj16ENS_18Kernel_traits_baseILj2048ES2_S2_S2_S2_fjLj128EEEEELb1ELb1ELb1ELb1EEEvNS_9FwdParamsE)
        /*17fc*/ 	.word	0x00000000


	//----- nvinfo : EIATTR_MIN_STACK_SIZE
	.align		4
.L_1032:
        /*1800*/ 	.byte	0x04, 0x12
        /*1802*/ 	.short	(.L_1034 - .L_1033)
	.align		4
.L_1033:
        /*1804*/ 	.word	index@(_ZN10layer_norm13ln_fwd_kernelINS_13Kernel_traitsIf13__nv_bfloat16S2_S2_fjLj2048ELj1ELj4ELj1ELj16ENS_18Kernel_traits_baseILj2048EfS2_S2_S2_fjLj128EEEEELb0ELb0ELb0ELb0EEEvNS_9FwdParamsE)
        /*1808*/ 	.word	0x00000000


	//----- nvinfo : EIATTR_MIN_STACK_SIZE
	.align		4
.L_1034:
        /*180c*/ 	.byte	0x04, 0x12
        /*180e*/ 	.short	(.L_1036 - .L_1035)
	.align		4
.L_1035:
        /*1810*/ 	.word	index@(_ZN10layer_norm13ln_fwd_kernelINS_13Kernel_traitsIf13__nv_bfloat16S2_S2_fjLj2048ELj1ELj4ELj1ELj16ENS_18Kernel_traits_baseILj2048EfS2_S2_S2_fjLj128EEEEELb0ELb0ELb0ELb1EEEvNS_9FwdParamsE)
        /*1814*/ 	.word	0x00000000


	//----- nvinfo : EIATTR_MIN_STACK_SIZE
	.align		4
.L_1036:
        /*1818*/ 	.byte	0x04, 0x12
        /*181a*/ 	.short	(.L_1038 - .L_1037)
	.align		4
.L_1037:
        /*181c*/ 	.word	index@(_ZN10layer_norm13ln_fwd_kernelINS_13Kernel_traitsIf13__nv_bfloat16S2_S2_fjLj2048ELj1ELj4ELj1ELj16ENS_18Kernel_traits_baseILj2048EfS2_S2_S2_fjLj128EEEEELb0ELb0ELb1ELb0EEEvNS_9FwdParamsE)
        /*1820*/ 	.word	0x00000000


	//----- nvinfo : EIATTR_MIN_STACK_SIZE
	.align		4
.L_1038:
        /*1824*/ 	.byte	0x04, 0x12
        /*1826*/ 	.short	(.L_1040 - .L_1039)
	.align		4
.L_1039:
        /*1828*/ 	.word	index@(_ZN10layer_norm13ln_fwd_kernelINS_13Kernel_traitsIf13__nv_bfloat16S2_S2_fjLj2048ELj1ELj4ELj1ELj16ENS_18Kernel_traits_baseILj2048EfS2_S2_S2_fjLj128EEEEELb0ELb0ELb1ELb1EEEvNS_9FwdParamsE)
        /*182c*/ 	.word	0x00000000


	//----- nvinfo : EIATTR_MIN_STACK_SIZE
	.align		4
.L_1040:
        /*1830*/ 	.byte	0x04, 0x12
        /*1832*/ 	.short	(.L_1042 - .L_1041)
	.align		4
.L_1041:
        /*1834*/ 	.word	index@(_ZN10layer_norm13ln_fwd_kernelINS_13Kernel_traitsIf13__nv_bfloat16S2_S2_fjLj2048ELj1ELj4ELj1ELj16ENS_18Kernel_traits_baseILj2048EfS2_S2_S2_fjLj128EEEEELb0ELb1ELb0ELb0EEEvNS_9FwdParamsE)
        /*1838*/ 	.word	0x00000060


	//----- nvinfo : EIATTR_MIN_STACK_SIZE
	.align		4
.L_1042:
        /*183c*/ 	.byte	0x04, 0x12
        /*183e*/ 	.short	(.L_1044 - .L_1043)
	.align		4
.L_1043:
        /*1840*/ 	.word	index@(_ZN10layer_norm13ln_fwd_kernelINS_13Kernel_traitsIf13__nv_bfloat16S2_S2_fjLj2048ELj1ELj4ELj1ELj16ENS_18Kernel_traits_baseILj2048EfS2_S2_S2_fjLj128EEEEELb0ELb1ELb0ELb1EEEvNS_9FwdParamsE)
        /*1844*/ 	.word	0x00000050


	//----- nvinfo : EIATTR_MIN_STACK_SIZE
	.align		4
.L_1044:
        /*1848*/ 	.byte	0x04, 0x12
        /*184a*/ 	.short	(.L_1046 - .L_1045)
	.align		4
.L_1045:
        /*184c*/ 	.word	index@(_ZN10layer_norm13ln_fwd_kernelINS_13Kernel_traitsIf13__nv_bfloat16S2_S2_fjLj2048ELj1ELj4ELj1ELj16ENS_18Kernel_traits_baseILj2048EfS2_S2_S2_fjLj128EEEEELb0ELb1ELb1ELb0EEEvNS_9FwdParamsE)
        /*1850*/ 	.word	0x00000070


	//----- nvinfo : EIATTR_MIN_STACK_SIZE
	.align		4
.L_1046:
        /*1854*/ 	.byte	0x04, 0x12
        /*1856*/ 	.short	(.L_1048 - .L_1047)
	.align		4
.L_1047:
        /*1858*/ 	.word	index@(_ZN10layer_norm13ln_fwd_kernelINS_13Kernel_traitsIf13__nv_bfloat16S2_S2_fjLj2048ELj1ELj4ELj1ELj16ENS_18Kernel_traits_baseILj2048EfS2_S2_S2_fjLj128EEEEELb0ELb1ELb1ELb1EEEvNS_9FwdParamsE)
        /*185c*/ 	.word	0x00000068


	//----- nvinfo : EIATTR_MIN_STACK_SIZE
	.align		4
.L_1048:
        /*1860*/ 	.byte	0x04, 0x12
        /*1862*/ 	.short	(.L_1050 - .L_1049)
	.align		4
.L_1049:
        /*1864*/ 	.word	index@(_ZN10layer_norm13ln_fwd_kernelINS_13Kernel_traitsIf13__nv_bfloat16S2_S2_fjLj2048ELj1ELj4ELj1ELj16ENS_18Kernel_traits_baseILj2048EfS2_S2_S2_fjLj128EEEEELb1ELb0ELb0ELb0EEEvNS_9FwdParamsE)
        /*1868*/ 	.word	0x00000000


	//----- nvinfo : EIATTR_MIN_STACK_SIZE
	.align		4
.L_1050:
        /*186c*/ 	.byte	0x04, 0x12
        /*186e*/ 	.short	(.L_1052 - .L_1051)
	.align		4
.L_1051:
        /*1870*/ 	.word	index@(_ZN10layer_norm13ln_fwd_kernelINS_13Kernel_traitsIf13__nv_bfloat16S2_S2_fjLj2048ELj1ELj4ELj1ELj16ENS_18Kernel_traits_baseILj2048EfS2_S2_S2_fjLj128EEEEELb1ELb0ELb0ELb1EEEvNS_9FwdParamsE)
        /*1874*/ 	.word	0x00000000


	//----- nvinfo : EIATTR_MIN_STACK_SIZE
	.align		4
.L_1052:
        /*1878*/ 	.byte	0x04, 0x12
        /*187a*/ 	.short	(.L_1054 - .L_1053)
	.align		4
.L_1053:
        /*187c*/ 	.word	index@(_ZN10layer_norm13ln_fwd_kernelINS_13Kernel_traitsIf13__nv_bfloat16S2_S2_fjLj2048ELj1ELj4ELj1ELj16ENS_18Kernel_traits_baseILj2048EfS2_S2_S2_fjLj128EEEEELb1ELb0ELb1ELb0EEEvNS_9FwdParamsE)
        /*1880*/ 	.word	0x00000000


	//----- nvinfo : EIATTR_MIN_STACK_SIZE
	.align		4
.L_1054:
        /*1884*/ 	.byte	0x04, 0x12
        /*1886*/ 	.short	(.L_1056 - .L_1055)
	.align		4
.L_1055:
        /*1888*/ 	.word	index@(_ZN10layer_norm13ln_fwd_kernelINS_13Kernel_traitsIf13__nv_bfloat16S2_S2_fjLj2048ELj1ELj4ELj1ELj16ENS_18Kernel_traits_baseILj2048EfS2_S2_S2_fjLj128EEEEELb1ELb0ELb1ELb1EEEvNS_9FwdParamsE)
        /*188c*/ 	.word	0x00000000


	//----- nvinfo : EIATTR_MIN_STACK_SIZE
	.align		4
.L_1056:
        /*1890*/ 	.byte	0x04, 0x12
        /*1892*/ 	.short	(.L_1058 - .L_1057)
	.align		4
.L_1057:
        /*1894*/ 	.word	index@(_ZN10layer_norm13ln_fwd_kernelINS_13Kernel_traitsIf13__nv_bfloat16S2_S2_fjLj2048ELj1ELj4ELj1ELj16ENS_18Kernel_traits_baseILj2048EfS2_S2_S2_fjLj128EEEEELb1ELb1ELb0ELb0EEEvNS_9FwdParamsE)
        /*1898*/ 	.word	0x00000088


	//----- nvinfo : EIATTR_MIN_STACK_SIZE
	.align		4
.L_1058:
        /*189c*/ 	.byte	0x04, 0x12
        /*189e*/ 	.short	(.L_1060 - .L_1059)
	.align		4
.L_1059:
        /*18a0*/ 	.word	index@(_ZN10layer_norm13ln_fwd_kernelINS_13Kernel_traitsIf13__nv_bfloat16S2_S2_fjLj2048ELj1ELj4ELj1ELj16ENS_18Kernel_traits_baseILj2048EfS2_S2_S2_fjLj128EEEEELb1ELb1ELb0ELb1EEEvNS_9FwdParamsE)
        /*18a4*/ 	.word	0x00000080


	//----- nvinfo : EIATTR_MIN_STACK_SIZE
	.align		4
.L_1060:
        /*18a8*/ 	.byte	0x04, 0x12
        /*18aa*/ 	.short	(.L_1062 - .L_1061)
	.align		4
.L_1061:
        /*18ac*/ 	.word	index@(_ZN10layer_norm13ln_fwd_kernelINS_13Kernel_traitsIf13__nv_bfloat16S2_S2_fjLj2048ELj1ELj4ELj1ELj16ENS_18Kernel_traits_baseILj2048EfS2_S2_S2_fjLj128EEEEELb1ELb1ELb1ELb0EEEvNS_9FwdParamsE)
        /*18b0*/ 	.word	0x000000b8


	//----- nvinfo : EIATTR_MIN_STACK_SIZE
	.align		4
.L_1062:
        /*18b4*/ 	.byte	0x04, 0x12
        /*18b6*/ 	.short	(.L_1064 - .L_1063)
	.align		4
.L_1063:
        /*18b8*/ 	.word	index@(_ZN10layer_norm13ln_fwd_kernelINS_13Kernel_traitsIf13__nv_bfloat16S2_S2_fjLj2048ELj1ELj4ELj1ELj16ENS_18Kernel_traits_baseILj2048EfS2_S2_S2_fjLj128EEEEELb1ELb1ELb1ELb1EEEvNS_9FwdParamsE)
        /*18bc*/ 	.word	0x000000a8


	//----- nvinfo : EIATTR_MIN_STACK_SIZE
	.align		4
.L_1064:
        /*18c0*/ 	.byte	0x04, 0x12
        /*18c2*/ 	.short	(.L_1066 - .L_1065)
	.align		4
.L_1065:
        /*18c4*/ 	.word	index@(_ZN10layer_norm13ln_fwd_kernelINS_13Kernel_traitsI13__nv_bfloat16S2_fS2_fjLj2048ELj1ELj4ELj1ELj16ENS_18Kernel_traits_baseILj2048ES2_S2_fS2_fjLj128EEEEELb0ELb0ELb0ELb0EEEvNS_9FwdParamsE)
        /*18c8*/ 	.word	0x00000000


	//----- nvinfo : EIATTR_MIN_STACK_SIZE
	.align		4
.L_1066:
        /*18cc*/ 	.byte	0x04, 0x12
        /*18ce*/ 	.short	(.L_1068 - .L_1067)
	.align		4
.L_1067:
        /*18d0*/ 	.word	index@(_ZN10layer_norm13ln_fwd_kernelINS_13Kernel_traitsI13__nv_bfloat16S2_fS2_fjLj2048ELj1ELj4ELj1ELj16ENS_18Kernel_traits_baseILj2048ES2_S2_fS2_fjLj128EEEEELb0ELb0ELb0ELb1EEEvNS_9FwdParamsE)
        /*18d4*/ 	.word	0x00000000


	//----- nvinfo : EIATTR_MIN_STACK_SIZE
	.align		4
.L_1068:
        /*18d8*/ 	.byte	0x04, 0x12
        /*18da*/ 	.short	(.L_1070 - .L_1069)
	.align		4
.L_1069:
        /*18dc*/ 	.word	index@(_ZN10layer_norm13ln_fwd_kernelINS_13Kernel_traitsI13__nv_bfloat16S2_fS2_fjLj2048ELj1ELj4ELj1ELj16ENS_18Kernel_traits_baseILj2048ES2_S2_fS2_fjLj128EEEEELb0ELb0ELb1ELb0EEEvNS_9FwdParamsE)
        /*18e0*/ 	.word	0x00000000


	//----- nvinfo : EIATTR_MIN_STACK_SIZE
	.align		4
.L_1070:
        /*18e4*/ 	.byte	0x04, 0x12
        /*18e6*/ 	.short	(.L_1072 - .L_1071)
	.align		4
.L_1071:
        /*18e8*/ 	.word	index@(_ZN10layer_norm13ln_fwd_kernelINS_13Kernel_traitsI13__nv_bfloat16S2_fS2_fjLj2048ELj1ELj4ELj1ELj16ENS_18Kernel_traits_baseILj2048ES2_S2_fS2_fjLj128EEEEELb0ELb0ELb1ELb1EEEvNS_9FwdParamsE)
        /*18ec*/ 	.word	0x00000000


	//----- nvinfo : EIATTR_MIN_STACK_SIZE
	.align		4
.L_1072:
        /*18f0*/ 	.byte	0x04, 0x12
        /*18f2*/ 	.short	(.L_1074 - .L_1073)
	.align		4
.L_1073:
        /*18f4*/ 	.word	index@(_ZN10layer_norm13ln_fwd_kernelINS_13Kernel_traitsI13__nv_bfloat16S2_fS2_fjLj2048ELj1ELj4ELj1ELj16ENS_18Kernel_traits_baseILj2048ES2_S2_fS2_fjLj128EEEEELb0ELb1ELb0ELb0EEEvNS_9FwdParamsE)
        /*18f8*/ 	.word	0x00000070


	//----- nvinfo : EIATTR_MIN_STACK_SIZE
	.align		4
.L_1074:
        /*18fc*/ 	.byte	0x04, 0x12
        /*18fe*/ 	.short	(.L_1076 - .L_1075)
	.align		4
.L_1075:
        /*1900*/ 	.word	index@(_ZN10layer_norm13ln_fwd_kernelINS_13Kernel_traitsI13__nv_bfloat16S2_fS2_fjLj2048ELj1ELj4ELj1ELj16ENS_18Kernel_traits_baseILj2048ES2_S2_fS2_fjLj128EEEEELb0ELb1ELb0ELb1EEEvNS_9FwdParamsE)
        /*1904*/ 	.word	0x00000000


	//----- nvinfo : EIATTR_MIN_STACK_SIZE
	.align		4
.L_1076:
        /*1908*/ 	.byte	0x04, 0x12
        /*190a*/ 	.short	(.L_1078 - .L_1077)
	.align		4
.L_1077:
        /*190c*/ 	.word	index@(_ZN10layer_norm13ln_fwd_kernelINS_13Kernel_traitsI13__nv_bfloat16S2_fS2_fjLj2048ELj1ELj4ELj1ELj16ENS_18Kernel_traits_baseILj2048ES2_S2_fS2_fjLj128EEEEELb0ELb1ELb1ELb0EEEvNS_9FwdParamsE)
        /*1910*/ 	.word	0x00000078


	//----- nvinfo : EIATTR_MIN_STACK_SIZE
	.align		4
.L_1078:
        /*1914*/ 	.byte	0x04, 0x12
        /*1916*/ 	.short	(.L_1080 - .L_1079)
	.align		4
.L_1079:
        /*1918*/ 	.word	index@(_ZN10layer_norm13ln_fwd_kernelINS_13Kernel_traitsI13__nv_bfloat16S2_fS2_fjLj2048ELj1ELj4ELj1ELj16ENS_18Kernel_traits_baseILj2048ES2_S2_fS2_fjLj128EEEEELb0ELb1ELb1ELb1EEEvNS_9FwdParamsE)
        /*191c*/ 	.word	0x00000000


	//----- nvinfo : EIATTR_MIN_STACK_SIZE
	.align		4
.L_1080:
        /*1920*/ 	.byte	0x04, 0x12
        /*1922*/ 	.short	(.L_1082 - .L_1081)
	.align		4
.L_1081:
        /*1924*/ 	.word	index@(_ZN10layer_norm13ln_fwd_kernelINS_13Kernel_traitsI13__nv_bfloat16S2_fS2_fjLj2048ELj1ELj4ELj1ELj16ENS_18Kernel_traits_baseILj2048ES2_S2_fS2_fjLj128EEEEELb1ELb0ELb0ELb0EEEvNS_9FwdParamsE)
        /*1928*/ 	.word	0x00000000


	//----- nvinfo : EIATTR_MIN_STACK_SIZE
	.align		4
.L_1082:
        /*192c*/ 	.byte	0x04, 0x12
        /*192e*/ 	.short	(.L_1084 - .L_1083)
	.align		4
.L_1083:
        /*1930*/ 	.word	index@(_ZN10layer_norm13ln_fwd_kernelINS_13Kernel_traitsI13__nv_bfloat16S2_fS2_fjLj2048ELj1ELj4ELj1ELj16ENS_18Kernel_traits_baseILj2048ES2_S2_fS2_fjLj128EEEEELb1ELb0ELb0ELb1EEEvNS_9FwdParamsE)
        /*1934*/ 	.word	0x00000000


	//----- nvinfo : EIATTR_MIN_STACK_SIZE
	.align		4
.L_1084:
        /*1938*/ 	.byte	0x04, 0x12
        /*193a*/ 	.short	(.L_1086 - .L_1085)
	.align		4
.L_1085:
        /*193c*/ 	.word	index@(_ZN10layer_norm13ln_fwd_kernelINS_13Kernel_traitsI13__nv_bfloat16S2_fS2_fjLj2048ELj1ELj4ELj1ELj16ENS_18Kernel_traits_baseILj2048ES2_S2_fS2_fjLj128EEEEELb1ELb0ELb1ELb0EEEvNS_9FwdParamsE)
        /*1940*/ 	.word	0x00000000


	//----- nvinfo : EIATTR_MIN_STACK_SIZE
	.align		4
.L_1086:
        /*1944*/ 	.byte	0x04, 0x12
        /*1946*/ 	.short	(.L_1088 - .L_1087)
	.align		4
.L_1087:
        /*1948*/ 	.word	index@(_ZN10layer_norm13ln_fwd_kernelINS_13Kernel_traitsI13__nv_bfloat16S2_fS2_fjLj2048ELj1ELj4ELj1ELj16ENS_18Kernel_traits_baseILj2048ES2_S2_fS2_fjLj128EEEEELb1ELb0ELb1ELb1EEEvNS_9FwdParamsE)
        /*194c*/ 	.word	0x00000000


	//----- nvinfo : EIATTR_MIN_STACK_SIZE
	.align		4
.L_1088:
        /*1950*/ 	.byte	0x04, 0x12
        /*1952*/ 	.short	(.L_1090 - .L_1089)
	.align		4
.L_1089:
        /*1954*/ 	.word	index@(_ZN10layer_norm13ln_fwd_kernelINS_13Kernel_traitsI13__nv_bfloat16S2_fS2_fjLj2048ELj1ELj4ELj1ELj16ENS_18Kernel_traits_baseILj2048ES2_S2_fS2_fjLj128EEEEELb1ELb1ELb0ELb0EEEvNS_9FwdParamsE)
        /*1958*/ 	.word	0x00000090


	//----- nvinfo : EIATTR_MIN_STACK_SIZE
	.align		4
.L_1090:
        /*195c*/ 	.byte	0x04, 0x12
        /*195e*/ 	.short	(.L_1092 - .L_1091)
	.align		4
.L_1091:
        /*1960*/ 	.word	index@(_ZN10layer_norm13ln_fwd_kernelINS_13Kernel_traitsI13__nv_bfloat16S2_fS2_fjLj2048ELj1ELj4ELj1ELj16ENS_18Kernel_traits_baseILj2048ES2_S2_fS2_fjLj128EEEEELb1ELb1ELb0ELb1EEEvNS_9FwdParamsE)
        /*1964*/ 	.word	0x00000000


	//----- nvinfo : EIATTR_MIN_STACK_SIZE
	.align		4
.L_1092:
        /*1968*/ 	.byte	0x04, 0x12
        /*196a*/ 	.short	(.L_1094 - .L_1093)
	.align		4
.L_1093:
        /*196c*/ 	.word	index@(_ZN10layer_norm13ln_fwd_kernelINS_13Kernel_traitsI13__nv_bfloat16S2_fS2_fjLj2048ELj1ELj4ELj1ELj16ENS_18Kernel_traits_baseILj2048ES2_S2_fS2_fjLj128EEEEELb1ELb1ELb1ELb0EEEvNS_9FwdParamsE)
        /*1970*/ 	.word	0x000000c0


	//----- nvinfo : EIATTR_MIN_STACK_SIZE
	.align		4
.L_1094:
        /*1974*/ 	.byte	0x04, 0x12
        /*1976*/ 	.short	(.L_1096 - .L_1095)
	.align		4
.L_1095:
        /*1978*/ 	.word	index@(_ZN10layer_norm13ln_fwd_kernelINS_13Kernel_traitsI13__nv_bfloat16S2_fS2_fjLj2048ELj1ELj4ELj1ELj16ENS_18Kernel_traits_baseILj2048ES2_S2_fS2_fjLj128EEEEELb1ELb1ELb1ELb1EEEvNS_9FwdParamsE)
        /*197c*/ 	.word	0x00000000


	//----- nvinfo : EIATTR_MIN_STACK_SIZE
	.align		4
.L_1096:
        /*1980*/ 	.byte	0x04, 0x12
        /*1982*/ 	.short	(.L_1098 - .L_1097)
	.align		4
.L_1097:
        /*1984*/ 	.word	index@(_ZN10layer_norm13ln_fwd_kernelINS_13Kernel_traitsIf13__nv_bfloat16fS2_fjLj2048ELj1ELj4ELj1ELj16ENS_18Kernel_traits_baseILj2048EfS2_fS2_fjLj128EEEEELb0ELb0ELb0ELb0EEEvNS_9FwdParamsE)
        /*1988*/ 	.word	0x00000000


	//----- nvinfo : EIATTR_MIN_STACK_SIZE
	.align		4
.L_1098:
        /*198c*/ 	.byte	0x04, 0x12
        /*198e*/ 	.short	(.L_1100 - .L_1099)
	.align		4
.L_1099:
        /*1990*/ 	.word	index@(_ZN10layer_norm13ln_fwd_kernelINS_13Kernel_traitsIf13__nv_bfloat16fS2_fjLj2048ELj1ELj4ELj1ELj16ENS_18Kernel_traits_baseILj2048EfS2_fS2_fjLj128EEEEELb0ELb0ELb0ELb1EEEvNS_9FwdParamsE)
        /*1994*/ 	.word	0x00000000


	//----- nvinfo : EIATTR_MIN_STACK_SIZE
	.align		4
.L_1100:
        /*1998*/ 	.byte	0x04, 0x12
        /*199a*/ 	.short	(.L_1102 - .L_1101)
	.align		4
.L_1101:
        /*199c*/ 	.word	index@(_ZN10layer_norm13ln_fwd_kernelINS_13Kernel_traitsIf13__nv_bfloat16fS2_fjLj2048ELj1ELj4ELj1ELj16ENS_18Kernel_traits_baseILj2048EfS2_fS2_fjLj128EEEEELb0ELb0ELb1ELb0EEEvNS_9FwdParamsE)
        /*19a0*/ 	.word	0x00000000


	//----- nvinfo : EIATTR_MIN_STACK_SIZE
	.align		4
.L_1102:
        /*19a4*/ 	.byte	0x04, 0x12
        /*19a6*/ 	.short	(.L_1104 - .L_1103)
	.align		4
.L_1103:
        /*19a8*/ 	.word	index@(_ZN10layer_norm13ln_fwd_kernelINS_13Kernel_traitsIf13__nv_bfloat16fS2_fjLj2048ELj1ELj4ELj1ELj16ENS_18Kernel_traits_baseILj2048EfS2_fS2_fjLj128EEEEELb0ELb0ELb1ELb1EEEvNS_9FwdParamsE)
        /*19ac*/ 	.word	0x00000000


	//----- nvinfo : EIATTR_MIN_STACK_SIZE
	.align		4
.L_1104:
        /*19b0*/ 	.byte	0x04, 0x12
        /*19b2*/ 	.short	(.L_1106 - .L_1105)
	.align		4
.L_1105:
        /*19b4*/ 	.word	index@(_ZN10layer_norm13ln_fwd_kernelINS_13Kernel_traitsIf13__nv_bfloat16fS2_fjLj2048ELj1ELj4ELj1ELj16ENS_18Kernel_traits_baseILj2048EfS2_fS2_fjLj128EEEEELb0ELb1ELb0ELb0EEEvNS_9FwdParamsE)
        /*19b8*/ 	.word	0x00000070


	//----- nvinfo : EIATTR_MIN_STACK_SIZE
	.align		4
.L_1106:
        /*19bc*/ 	.byte	0x04, 0x12
        /*19be*/ 	.short	(.L_1108 - .L_1107)
	.align		4
.L_1107:
        /*19c0*/ 	.word	index@(_ZN10layer_norm13ln_fwd_kernelINS_13Kernel_traitsIf13__nv_bfloat16fS2_fjLj2048ELj1ELj4ELj1ELj16ENS_18Kernel_traits_baseILj2048EfS2_fS2_fjLj128EEEEELb0ELb1ELb0ELb1EEEvNS_9FwdParamsE)
        /*19c4*/ 	.word	0x00000080


	//----- nvinfo : EIATTR_MIN_STACK_SIZE
	.align		4
.L_1108:
        /*19c8*/ 	.byte	0x04, 0x12
        /*19ca*/ 	.short	(.L_1110 - .L_1109)
	.align		4
.L_1109:
        /*19cc*/ 	.word	index@(_ZN10layer_norm13ln_fwd_kernelINS_13Kernel_traitsIf13__nv_bfloat16fS2_fjLj2048ELj1ELj4ELj1ELj16ENS_18Kernel_traits_baseILj2048EfS2_fS2_fjLj128EEEEELb0ELb1ELb1ELb0EEEvNS_9FwdParamsE)
        /*19d0*/ 	.word	0x00000088


	//----- nvinfo : EIATTR_MIN_STACK_SIZE
	.align		4
.L_1110:
        /*19d4*/ 	.byte	0x04, 0x12
        /*19d6*/ 	.short	(.L_1112 - .L_1111)
	.align		4
.L_1111:
        /*19d8*/ 	.word	index@(_ZN10layer_norm13ln_fwd_kernelINS_13Kernel_traitsIf13__nv_bfloat16fS2_fjLj2048ELj1ELj4ELj1ELj16ENS_18Kernel_traits_baseILj2048EfS2_fS2_fjLj128EEEEELb0ELb1ELb1ELb1EEEvNS_9FwdParamsE)
        /*19dc*/ 	.word	0x00000070


	//----- nvinfo : EIATTR_MIN_STACK_SIZE
	.align		4
.L_1112:
        /*19e0*/ 	.byte	0x04, 0x12
        /*19e2*/ 	.short	(.L_1114 - .L_1113)
	.align		4
.L_1113:
        /*19e4*/ 	.word	index@(_ZN10layer_norm13ln_fwd_kernelINS_13Kernel_traitsIf13__nv_bfloat16fS2_fjLj2048ELj1ELj4ELj1ELj16ENS_18Kernel_traits_baseILj2048EfS2_fS2_fjLj128EEEEELb1ELb0ELb0ELb0EEEvNS_9FwdParamsE)
        /*19e8*/ 	.word	0x00000000


	//----- nvinfo : EIATTR_MIN_STACK_SIZE
	.align		4
.L_1114:
        /*19ec*/ 	.byte	0x04, 0x12
        /*19ee*/ 	.short	(.L_1116 - .L_1115)
	.align		4
.L_1115:
        /*19f0*/ 	.word	index@(_ZN10layer_norm13ln_fwd_kernelINS_13Kernel_traitsIf13__nv_bfloat16fS2_fjLj2048ELj1ELj4ELj1ELj16ENS_18Kernel_traits_baseILj2048EfS2_fS2_fjLj128EEEEELb1ELb0ELb0ELb1EEEvNS_9FwdParamsE)
        /*19f4*/ 	.word	0x00000000


	//----- nvinfo : EIATTR_MIN_STACK_SIZE
	.align		4
.L_1116:
        /*19f8*/ 	.byte	0x04, 0x12
        /*19fa*/ 	.short	(.L_1118 - .L_1117)
	.align		4
.L_1117:
        /*19fc*/ 	.word	index@(_ZN10layer_norm13ln_fwd_kernelINS_13Kernel_traitsIf13__nv_bfloat16fS2_fjLj2048ELj1ELj4ELj1ELj16ENS_18Kernel_traits_baseILj2048EfS2_fS2_fjLj128EEEEELb1ELb0ELb1ELb0EEEvNS_9FwdParamsE)
        /*1a00*/ 	.word	0x00000000


	//----- nvinfo : EIATTR_MIN_STACK_SIZE
	.align		4
.L_1118:
        /*1a04*/ 	.byte	0x04, 0x12
        /*1a06*/ 	.short	(.L_1120 - .L_1119)
	.align		4
.L_1119:
        /*1a08*/ 	.word	index@(_ZN10layer_norm13ln_fwd_kernelINS_13Kernel_traitsIf13__nv_bfloat16fS2_fjLj2048ELj1ELj4ELj1ELj16ENS_18Kernel_traits_baseILj2048EfS2_fS2_fjLj128EEEEELb1ELb0ELb1ELb1EEEvNS_9FwdParamsE)
        /*1a0c*/ 	.word	0x00000000


	//----- nvinfo : EIATTR_MIN_STACK_SIZE
	.align		4
.L_1120:
        /*1a10*/ 	.byte	0x04, 0x12
        /*1a12*/ 	.short	(.L_1122 - .L_1121)
	.align		4
.L_1121:
        /*1a14*/ 	.word	index@(_ZN10layer_norm13ln_fwd_kernelINS_13Kernel_traitsIf13__nv_bfloat16fS2_fjLj2048ELj1ELj4ELj1ELj16ENS_18Kernel_traits_baseILj2048EfS2_fS2_fjLj128EEEEELb1ELb1ELb0ELb0EEEvNS_9FwdParamsE)
        /*1a18*/ 	.word	0x00000098


	//----- nvinfo : EIATTR_MIN_STACK_SIZE
	.align		4
.L_1122:
        /*1a1c*/ 	.byte	0x04, 0x12
        /*1a1e*/ 	.short	(.L_1124 - .L_1123)
	.align		4
.L_1123:
        /*1a20*/ 	.word	index@(_ZN10layer_norm13ln_fwd_kernelINS_13Kernel_traitsIf13__nv_bfloat16fS2_fjLj2048ELj1ELj4ELj1ELj16ENS_18Kernel_traits_baseILj2048EfS2_fS2_fjLj128EEEEELb1ELb1ELb0ELb1EEEvNS_9FwdParamsE)
        /*1a24*/ 	.word	0x00000090


	//----- nvinfo : EIATTR_MIN_STACK_SIZE
	.align		4
.L_1124:
        /*1a28*/ 	.byte	0x04, 0x12
        /*1a2a*/ 	.short	(.L_1126 - .L_1125)
	.align		4
.L_1125:
        /*1a2c*/ 	.word	index@(_ZN10layer_norm13ln_fwd_kernelINS_13Kernel_traitsIf13__nv_bfloat16fS2_fjLj2048ELj1ELj4ELj1ELj16ENS_18Kernel_traits_baseILj2048EfS2_fS2_fjLj128EEEEELb1ELb1ELb1ELb0EEEvNS_9FwdParamsE)
        /*1a30*/ 	.word	0x000000d0


	//----- nvinfo : EIATTR_MIN_STACK_SIZE
	.align		4
.L_1126:
        /*1a34*/ 	.byte	0x04, 0x12
        /*1a36*/ 	.short	(.L_1128 - .L_1127)
	.align		4
.L_1127:
        /*1a38*/ 	.word	index@(_ZN10layer_norm13ln_fwd_kernelINS_13Kernel_traitsIf13__nv_bfloat16fS2_fjLj2048ELj1ELj4ELj1ELj16ENS_18Kernel_traits_baseILj2048EfS2_fS2_fjLj128EEEEELb1ELb1ELb1ELb1EEEvNS_9FwdParamsE)
        /*1a3c*/ 	.word	0x000000b8


	//----- nvinfo : EIATTR_MIN_STACK_SIZE
	.align		4
.L_1128:
        /*1a40*/ 	.byte	0x04, 0x12
        /*1a42*/ 	.short	(.L_1130 - .L_1129)
	.align		4
.L_1129:
        /*1a44*/ 	.word	index@(_ZN10layer_norm13ln_fwd_kernelINS_13Kernel_traitsIf6__halfS2_S2_fjLj2048ELj1ELj4ELj1ELj16ENS_18Kernel_traits_baseILj2048EfS2_S2_S2_fjLj128EEEEELb0ELb0ELb0ELb0EEEvNS_9FwdParamsE)
        /*1a48*/ 	.word	0x00000000


	//----- nvinfo : EIATTR_MIN_STACK_SIZE
	.align		4
.L_1130:
        /*1a4c*/ 	.byte	0x04, 0x12
        /*1a4e*/ 	.short	(.L_1132 - .L_1131)
	.align		4
.L_1131:
        /*1a50*/ 	.word	index@(_ZN10layer_norm13ln_fwd_kernelINS_13Kernel_traitsIf6__halfS2_S2_fjLj2048ELj1ELj4ELj1ELj16ENS_18Kernel_traits_baseILj2048EfS2_S2_S2_fjLj128EEEEELb0ELb0ELb0ELb1EEEvNS_9FwdParamsE)
        /*1a54*/ 	.word	0x00000000


	//----- nvinfo : EIATTR_MIN_STACK_SIZE
	.align		4
.L_1132:
        /*1a58*/ 	.byte	0x04, 0x12
        /*1a5a*/ 	.short	(.L_1134 - .L_1133)
	.align		4
.L_1133:
        /*1a5c*/ 	.word	index@(_ZN10layer_norm13ln_fwd_kernelINS_13Kernel_traitsIf6__halfS2_S2_fjLj2048ELj1ELj4ELj1ELj16ENS_18Kernel_traits_baseILj2048EfS2_S2_S2_fjLj128EEEEELb0ELb0ELb1ELb0EEEvNS_9FwdParamsE)
        /*1a60*/ 	.word	0x00000000


	//----- nvinfo : EIATTR_MIN_STACK_SIZE
	.align		4
.L_1134:
        /*1a64*/ 	.byte	0x04, 0x12
        /*1a66*/ 	.short	(.L_1136 - .L_1135)
	.align		4
.L_1135:
        /*1a68*/ 	.word	index@(_ZN10layer_norm13ln_fwd_kernelINS_13Kernel_traitsIf6__halfS2_S2_fjLj2048ELj1ELj4ELj1ELj16ENS_18Kernel_traits_baseILj2048EfS2_S2_S2_fjLj128EEEEELb0ELb0ELb1ELb1EEEvNS_9FwdParamsE)
        /*1a6c*/ 	.word	0x00000000


	//----- nvinfo : EIATTR_MIN_STACK_SIZE
	.align		4
.L_1136:
        /*1a70*/ 	.byte	0x04, 0x12
        /*1a72*/ 	.short	(.L_1138 - .L_1137)
	.align		4
.L_1137:
        /*1a74*/ 	.word	index@(_ZN10layer_norm13ln_fwd_kernelINS_13Kernel_traitsIf6__halfS2_S2_fjLj2048ELj1ELj4ELj1ELj16ENS_18Kernel_traits_baseILj2048EfS2_S2_S2_fjLj128EEEEELb0ELb1ELb0ELb0EEEvNS_9FwdParamsE)
        /*1a78*/ 	.word	0x00000060


	//----- nvinfo : EIATTR_MIN_STACK_SIZE
	.align		4
.L_1138:
        /*1a7c*/ 	.byte	0x04, 0x12
        /*1a7e*/ 	.short	(.L_1140 - .L_1139)
	.align		4
.L_1139:
        /*1a80*/ 	.word	index@(_ZN10layer_norm13ln_fwd_kernelINS_13Kernel_traitsIf6__halfS2_S2_fjLj2048ELj1ELj4ELj1ELj16ENS_18Kernel_traits_baseILj2048EfS2_S2_S2_fjLj128EEEEELb0ELb1ELb0ELb1EEEvNS_9FwdParamsE)
        /*1a84*/ 	.word	0x00000050


	//----- nvinfo : EIATTR_MIN_STACK_SIZE
	.align		4
.L_1140:
        /*1a88*/ 	.byte	0x04, 0x12
        /*1a8a*/ 	.short	(.L_1142 - .L_1141)
	.align		4
.L_1141:
        /*1a8c*/ 	.word	index@(_ZN10layer_norm13ln_fwd_kernelINS_13Kernel_traitsIf6__halfS2_S2_fjLj2048ELj1ELj4ELj1ELj16ENS_18Kernel_traits_baseILj2048EfS2_S2_S2_fjLj128EEEEELb0ELb1ELb1ELb0EEEvNS_9FwdParamsE)
        /*1a90*/ 	.word	0x00000070


	//----- nvinfo : EIATTR_MIN_STACK_SIZE
	.align		4
.L_1142:
        /*1a94*/ 	.byte	0x04, 0x12
        /*1a96*/ 	.short	(.L_1144 - .L_1143)
	.align		4
.L_1143:
        /*1a98*/ 	.word	index@(_ZN10layer_norm13ln_fwd_kernelINS_13Kernel_traitsIf6__halfS2_S2_fjLj2048ELj1ELj4ELj1ELj16ENS_18Kernel_traits_baseILj2048EfS2_S2_S2_fjLj128EEEEELb0ELb1ELb1ELb1EEEvNS_9FwdParamsE)
        /*1a9c*/ 	.word	0x00000068


	//----- nvinfo : EIATTR_MIN_STACK_SIZE
	.align		4
.L_1144:
        /*1aa0*/ 	.byte	0x04, 0x12
        /*1aa2*/ 	.short	(.L_1146 - .L_1145)
	.align		4
.L_1145:
        /*1aa4*/ 	.word	index@(_ZN10layer_norm13ln_fwd_kernelINS_13Kernel_traitsIf6__halfS2_S2_fjLj2048ELj1ELj4ELj1ELj16ENS_18Kernel_traits_baseILj2048EfS2_S2_S2_fjLj128EEEEELb1ELb0ELb0ELb0EEEvNS_9FwdParamsE)
        /*1aa8*/ 	.word	0x00000000


	//----- nvinfo : EIATTR_MIN_STACK_SIZE
	.align		4
.L_1146:
        /*1aac*/ 	.byte	0x04, 0x12
        /*1aae*/ 	.short	(.L_1148 - .L_1147)
	.align		4
.L_1147:
        /*1ab0*/ 	.word	index@(_ZN10layer_norm13ln_fwd_kernelINS_13Kernel_traitsIf6__halfS2_S2_fjLj2048ELj1ELj4ELj1ELj16ENS_18Kernel_traits_baseILj2048EfS2_S2_S2_fjLj128EEEEELb1ELb0ELb0ELb1EEEvNS_9FwdParamsE)
        /*1ab4*/ 	.word	0x00000000


	//----- nvinfo : EIATTR_MIN_STACK_SIZE
	.align		4
.L_1148:
        /*1ab8*/ 	.byte	0x04, 0x12
        /*1aba*/ 	.short	(.L_1150 - .L_1149)
	.align		4
.L_1149:
        /*1abc*/ 	.word	index@(_ZN10layer_norm13ln_fwd_kernelINS_13Kernel_traitsIf6__halfS2_S2_fjLj2048ELj1ELj4ELj1ELj16ENS_18Kernel_traits_baseILj2048EfS2_S2_S2_fjLj128EEEEELb1ELb0ELb1ELb0EEEvNS_9FwdParamsE)
        /*1ac0*/ 	.word	0x00000000


	//----- nvinfo : EIATTR_MIN_STACK_SIZE
	.align		4
.L_1150:
        /*1ac4*/ 	.byte	0x04, 0x12
        /*1ac6*/ 	.short	(.L_1152 - .L_1151)
	.align		4
.L_1151:
        /*1ac8*/ 	.word	index@(_ZN10layer_norm13ln_fwd_kernelINS_13Kernel_traitsIf6__halfS2_S2_fjLj2048ELj1ELj4ELj1ELj16ENS_18Kernel_traits_baseILj2048EfS2_S2_S2_fjLj128EEEEELb1ELb0ELb1ELb1EEEvNS_9FwdParamsE)
        /*1acc*/ 	.word	0x00000000


	//----- nvinfo : EIATTR_MIN_STACK_SIZE
	.align		4
.L_1152:
        /*1ad0*/ 	.byte	0x04, 0x12
        /*1ad2*/ 	.short	(.L_1154 - .L_1153)
	.align		4
.L_1153:
        /*1ad4*/ 	.word	index@(_ZN10layer_norm13ln_fwd_kernelINS_13Kernel_traitsIf6__halfS2_S2_fjLj2048ELj1ELj4ELj1ELj16ENS_18Kernel_traits_baseILj2048EfS2_S2_S2_fjLj128EEEEELb1ELb1ELb0ELb0EEEvNS_9FwdParamsE)
        /*1ad8*/ 	.word	0x00000088


	//----- nvinfo : EIATTR_MIN_STACK_SIZE
	.align		4
.L_1154:
        /*1adc*/ 	.byte	0x04, 0x12
        /*1ade*/ 	.short	(.L_1156 - .L_1155)
	.align		4
.L_1155:
        /*1ae0*/ 	.word	index@(_ZN10layer_norm13ln_fwd_kernelINS_13Kernel_traitsIf6__halfS2_S2_fjLj2048ELj1ELj4ELj1ELj16ENS_18Kernel_traits_baseILj2048EfS2_S2_S2_fjLj128EEEEELb1ELb1ELb0ELb1EEEvNS_9FwdParamsE)
        /*1ae4*/ 	.word	0x00000080


	//----- nvinfo : EIATTR_MIN_STACK_SIZE
	.align		4
.L_1156:
        /*1ae8*/ 	.byte	0x04, 0x12
        /*1aea*/ 	.short	(.L_1158 - .L_1157)
	.align		4
.L_1157:
        /*1aec*/ 	.word	index@(_ZN10layer_norm13ln_fwd_kernelINS_13Kernel_traitsIf6__halfS2_S2_fjLj2048ELj1ELj4ELj1ELj16ENS_18Kernel_traits_baseILj2048EfS2_S2_S2_fjLj128EEEEELb1ELb1ELb1ELb0EEEvNS_9FwdParamsE)
        /*1af0*/ 	.word	0x000000b8


	//----- nvinfo : EIATTR_MIN_STACK_SIZE
	.align		4
.L_1158:
        /*1af4*/ 	.byte	0x04, 0x12
        /*1af6*/ 	.short	(.L_1160 - .L_1159)
	.align		4
.L_1159:
        /*1af8*/ 	.word	index@(_ZN10layer_norm13ln_fwd_kernelINS_13Kernel_traitsIf6__halfS2_S2_fjLj2048ELj1ELj4ELj1ELj16ENS_18Kernel_traits_baseILj2048EfS2_S2_S2_fjLj128EEEEELb1ELb1ELb1ELb1EEEvNS_9FwdParamsE)
        /*1afc*/ 	.word	0x000000a8


	//----- nvinfo : EIATTR_MIN_STACK_SIZE
	.align		4
.L_1160:
        /*1b00*/ 	.byte	0x04, 0x12
        /*1b02*/ 	.short	(.L_1162 - .L_1161)
	.align		4
.L_1161:
        /*1b04*/ 	.word	index@(_ZN10layer_norm13ln_fwd_kernelINS_13Kernel_traitsI6__halfS2_fS2_fjLj2048ELj1ELj4ELj1ELj16ENS_18Kernel_traits_baseILj2048ES2_S2_fS2_fjLj128EEEEELb0ELb0ELb0ELb0EEEvNS_9FwdParamsE)
        /*1b08*/ 	.word	0x00000000


	//----- nvinfo : EIATTR_MIN_STACK_SIZE
	.align		4
.L_1162:
        /*1b0c*/ 	.byte	0x04, 0x12
        /*1b0e*/ 	.short	(.L_1164 - .L_1163)
	.align		4
.L_1163:
        /*1b10*/ 	.word	index@(_ZN10layer_norm13ln_fwd_kernelINS_13Kernel_traitsI6__halfS2_fS2_fjLj2048ELj1ELj4ELj1ELj16ENS_18Kernel_traits_baseILj2048ES2_S2_fS2_fjLj128EEEEELb0ELb0ELb0ELb1EEEvNS_9FwdParamsE)
        /*1b14*/ 	.word	0x00000000


	//----- nvinfo : EIATTR_MIN_STACK_SIZE
	.align		4
.L_1164:
        /*1b18*/ 	.byte	0x04, 0x12
        /*1b1a*/ 	.short	(.L_1166 - .L_1165)
	.align		4
.L_1165:
        /*1b1c*/ 	.word	index@(_ZN10layer_norm13ln_fwd_kernelINS_13Kernel_traitsI6__halfS2_fS2_fjLj2048ELj1ELj4ELj1ELj16ENS_18Kernel_traits_baseILj2048ES2_S2_fS2_fjLj128EEEEELb0ELb0ELb1ELb0EEEvNS_9FwdParamsE)
        /*1b20*/ 	.word	0x00000000


	//----- nvinfo : EIATTR_MIN_STACK_SIZE
	.align		4
.L_1166:
        /*1b24*/ 	.byte	0x04, 0x12
        /*1b26*/ 	.short	(.L_1168 - .L_1167)
	.align		4
.L_1167:
        /*1b28*/ 	.word	index@(_ZN10layer_norm13ln_fwd_kernelINS_13Kernel_traitsI6__halfS2_fS2_fjLj2048ELj1ELj4ELj1ELj16ENS_18Kernel_traits_baseILj2048ES2_S2_fS2_fjLj128EEEEELb0ELb0ELb1ELb1EEEvNS_9FwdParamsE)
        /*1b2c*/ 	.word	0x00000000


	//----- nvinfo : EIATTR_MIN_STACK_SIZE
	.align		4
.L_1168:
        /*1b30*/ 	.byte	0x04, 0x12
        /*1b32*/ 	.short	(.L_1170 - .L_1169)
	.align		4
.L_1169:
        /*1b34*/ 	.word	index@(_ZN10layer_norm13ln_fwd_kernelINS_13Kernel_traitsI6__halfS2_fS2_fjLj2048ELj1ELj4ELj1ELj16ENS_18Kernel_traits_baseILj2048ES2_S2_fS2_fjLj128EEEEELb0ELb1ELb0ELb0EEEvNS_9FwdParamsE)
        /*1b38*/ 	.word	0x00000070


	//----- nvinfo : EIATTR_MIN_STACK_SIZE
	.align		4
.L_1170:
        /*1b3c*/ 	.byte	0x04, 0x12
        /*1b3e*/ 	.short	(.L_1172 - .L_1171)
	.align		4
.L_1171:
        /*1b40*/ 	.word	index@(_ZN10layer_norm13ln_fwd_kernelINS_13Kernel_traitsI6__halfS2_fS2_fjLj2048ELj1ELj4ELj1ELj16ENS_18Kernel_traits_baseILj2048ES2_S2_fS2_fjLj128EEEEELb0ELb1ELb0ELb1EEEvNS_9FwdParamsE)
        /*1b44*/ 	.word	0x00000000


	//----- nvinfo : EIATTR_MIN_STACK_SIZE
	.align		4
.L_1172:
        /*1b48*/ 	.byte	0x04, 0x12
        /*1b4a*/ 	.short	(.L_1174 - .L_1173)
	.align		4
.L_1173:
        /*1b4c*/ 	.word	index@(_ZN10layer_norm13ln_fwd_kernelINS_13Kernel_traitsI6__halfS2_fS2_fjLj2048ELj1ELj4ELj1ELj16ENS_18Kernel_traits_baseILj2048ES2_S2_fS2_fjLj128EEEEELb0ELb1ELb1ELb0EEEvNS_9FwdParamsE)
        /*1b50*/ 	.word	0x00000078


	//----- nvinfo : EIATTR_MIN_STACK_SIZE
	.align		4
.L_1174:
        /*1b54*/ 	.byte	0x04, 0x12
        /*1b56*/ 	.short	(.L_1176 - .L_1175)
	.align		4
.L_1175:
        /*1b58*/ 	.word	index@(_ZN10layer_norm13ln_fwd_kernelINS_13Kernel_traitsI6__halfS2_fS2_fjLj2048ELj1ELj4ELj1ELj16ENS_18Kernel_traits_baseILj2048ES2_S2_fS2_fjLj128EEEEELb0ELb1ELb1ELb1EEEvNS_9FwdParamsE)
        /*1b5c*/ 	.word	0x00000000


	//----- nvinfo : EIATTR_MIN_STACK_SIZE
	.align		4
.L_1176:
        /*1b60*/ 	.byte	0x04, 0x12
        /*1b62*/ 	.short	(.L_1178 - .L_1177)
	.align		4
.L_1177:
        /*1b64*/ 	.word	index@(_ZN10layer_norm13ln_fwd_kernelINS_13Kernel_traitsI6__halfS2_fS2_fjLj2048ELj1ELj4ELj1ELj16ENS_18Kernel_traits_baseILj2048ES2_S2_fS2_fjLj128EEEEELb1ELb0ELb0ELb0EEEvNS_9FwdParamsE)
        /*1b68*/ 	.word	0x00000000


	//----- nvinfo : EIATTR_MIN_STACK_SIZE
	.align		4
.L_1178:
        /*1b6c*/ 	.byte	0x04, 0x12
        /*1b6e*/ 	.short	(.L_1180 - .L_1179)
	.align		4
.L_1179:
        /*1b70*/ 	.word	index@(_ZN10layer_norm13ln_fwd_kernelINS_13Kernel_traitsI6__halfS2_fS2_fjLj2048ELj1ELj4ELj1ELj16ENS_18Kernel_traits_baseILj2048ES2_S2_fS2_fjLj128EEEEELb1ELb0ELb0ELb1EEEvNS_9FwdParamsE)
        /*1b74*/ 	.word	0x00000000


	//----- nvinfo : EIATTR_MIN_STACK_SIZE
	.align		4
.L_1180:
        /*1b78*/ 	.byte	0x04, 0x12
        /*1b7a*/ 	.short	(.L_1182 - .L_1181)
	.align		4
.L_1181:
        /*1b7c*/ 	.word	index@(_ZN10layer_norm13ln_fwd_kernelINS_13Kernel_traitsI6__halfS2_fS2_fjLj2048ELj1ELj4ELj1ELj16ENS_18Kernel_traits_baseILj2048ES2_S2_fS2_fjLj128EEEEELb1ELb0ELb1ELb0EEEvNS_9FwdParamsE)
        /*1b80*/ 	.word	0x00000000


	//----- nvinfo : EIATTR_MIN_STACK_SIZE
	.align		4
.L_1182:
        /*1b84*/ 	.byte	0x04, 0x12
        /*1b86*/ 	.short	(.L_1184 - .L_1183)
	.align		4
.L_1183:
        /*1b88*/ 	.word	index@(_ZN10layer_norm13ln_fwd_kernelINS_13Kernel_traitsI6__halfS2_fS2_fjLj2048ELj1ELj4ELj1ELj16ENS_18Kernel_traits_baseILj2048ES2_S2_fS2_fjLj128EEEEELb1ELb0ELb1ELb1EEEvNS_9FwdParamsE)
        /*1b8c*/ 	.word	0x00000000


	//----- nvinfo : EIATTR_MIN_STACK_SIZE
	.align		4
.L_1184:
        /*1b90*/ 	.byte	0x04, 0x12
        /*1b92*/ 	.short	(.L_1186 - .L_1185)
	.align		4
.L_1185:
        /*1b94*/ 	.word	index@(_ZN10layer_norm13ln_fwd_kernelINS_13Kernel_traitsI6__halfS2_fS2_fjLj2048ELj1ELj4ELj1ELj16ENS_18Kernel_traits_baseILj2048ES2_S2_fS2_fjLj128EEEEELb1ELb1ELb0ELb0EEEvNS_9FwdParamsE)
        /*1b98*/ 	.word	0x00000090


	//----- nvinfo : EIATTR_MIN_STACK_SIZE
	.align		4
.L_1186:
        /*1b9c*/ 	.byte	0x04, 0x12
        /*1b9e*/ 	.short	(.L_1188 - .L_1187)
	.align		4
.L_1187:
        /*1ba0*/ 	.word	index@(_ZN10layer_norm13ln_fwd_kernelINS_13Kernel_traitsI6__halfS2_fS2_fjLj2048ELj1ELj4ELj1ELj16ENS_18Kernel_traits_baseILj2048ES2_S2_fS2_fjLj128EEEEELb1ELb1ELb0ELb1EEEvNS_9FwdParamsE)
        /*1ba4*/ 	.word	0x00000000


	//----- nvinfo : EIATTR_MIN_STACK_SIZE
	.align		4
.L_1188:
        /*1ba8*/ 	.byte	0x04, 0x12
        /*1baa*/ 	.short	(.L_1190 - .L_1189)
	.align		4
.L_1189:
        /*1bac*/ 	.word	index@(_ZN10layer_norm13ln_fwd_kernelINS_13Kernel_traitsI6__halfS2_fS2_fjLj2048ELj1ELj4ELj1ELj16ENS_18Kernel_traits_baseILj2048ES2_S2_fS2_fjLj128EEEEELb1ELb1ELb1ELb0EEEvNS_9FwdParamsE)
        /*1bb0*/ 	.word	0x000000c0


	//----- nvinfo : EIATTR_MIN_STACK_SIZE
	.align		4
.L_1190:
        /*1bb4*/ 	.byte	0x04, 0x12
        /*1bb6*/ 	.short	(.L_1192 - .L_1191)
	.align		4
.L_1191:
        /*1bb8*/ 	.word	index@(_ZN10layer_norm13ln_fwd_kernelINS_13Kernel_traitsI6__halfS2_fS2_fjLj2048ELj1ELj4ELj1ELj16ENS_18Kernel_traits_baseILj2048ES2_S2_fS2_fjLj128EEEEELb1ELb1ELb1ELb1EEEvNS_9FwdParamsE)
        /*1bbc*/ 	.word	0x00000000


	//----- nvinfo : EIATTR_MIN_STACK_SIZE
	.align		4
.L_1192:
        /*1bc0*/ 	.byte	0x04, 0x12
        /*1bc2*/ 	.short	(.L_1194 - .L_1193)
	.align		4
.L_1193:
        /*1bc4*/ 	.word	index@(_ZN10layer_norm13ln_fwd_kernelINS_13Kernel_traitsIf6__halffS2_fjLj2048ELj1ELj4ELj1ELj16ENS_18Kernel_traits_baseILj2048EfS2_fS2_fjLj128EEEEELb0ELb0ELb0ELb0EEEvNS_9FwdParamsE)
        /*1bc8*/ 	.word	0x00000000


	//----- nvinfo : EIATTR_MIN_STACK_SIZE
	.align		4
.L_1194:
        /*1bcc*/ 	.byte	0x04, 0x12
        /*1bce*/ 	.short	(.L_1196 - .L_1195)
	.align		4
.L_1195:
        /*1bd0*/ 	.word	index@(_ZN10layer_norm13ln_fwd_kernelINS_13Kernel_traitsIf6__halffS2_fjLj2048ELj1ELj4ELj1ELj16ENS_18Kernel_traits_baseILj2048EfS2_fS2_fjLj128EEEEELb0ELb0ELb0ELb1EEEvNS_9FwdParamsE)
        /*1bd4*/ 	.word	0x00000000


	//----- nvinfo : EIATTR_MIN_STACK_SIZE
	.align		4
.L_1196:
        /*1bd8*/ 	.byte	0x04, 0x12
        /*1bda*/ 	.short	(.L_1198 - .L_1197)
	.align		4
.L_1197:
        /*1bdc*/ 	.word	index@(_ZN10layer_norm13ln_fwd_kernelINS_13Kernel_traitsIf6__halffS2_fjLj2048ELj1ELj4ELj1ELj16ENS_18Kernel_traits_baseILj2048EfS2_fS2_fjLj128EEEEELb0ELb0ELb1ELb0EEEvNS_9FwdParamsE)
        /*1be0*/ 	.word	0x00000000


	//----- nvinfo : EIATTR_MIN_STACK_SIZE
	.align		4
.L_1198:
        /*1be4*/ 	.byte	0x04, 0x12
        /*1be6*/ 	.short	(.L_1200 - .L_1199)
	.align		4
.L_1199:
        /*1be8*/ 	.word	index@(_ZN10layer_norm13ln_fwd_kernelINS_13Kernel_traitsIf6__halffS2_fjLj2048ELj1ELj4ELj1ELj16ENS_18Kernel_traits_baseILj2048EfS2_fS2_fjLj128EEEEELb0ELb0ELb1ELb1EEEvNS_9FwdParamsE)
        /*1bec*/ 	.word	0x00000000


	//----- nvinfo : EIATTR_MIN_STACK_SIZE
	.align		4
.L_1200:
        /*1bf0*/ 	.byte	0x04, 0x12
        /*1bf2*/ 	.short	(.L_1202 - .L_1201)
	.align		4
.L_1201:
        /*1bf4*/ 	.word	index@(_ZN10layer_norm13ln_fwd_kernelINS_13Kernel_traitsIf6__halffS2_fjLj2048ELj1ELj4ELj1ELj16ENS_18Kernel_traits_baseILj2048EfS2_fS2_fjLj128EEEEELb0ELb1ELb0ELb0EEEvNS_9FwdParamsE)
        /*1bf8*/ 	.word	0x00000070


	//----- nvinfo : EIATTR_MIN_STACK_SIZE
	.align		4
.L_1202:
        /*1bfc*/ 	.byte	0x04, 0x12
        /*1bfe*/ 	.short	(.L_1204 - .L_1203)
	.align		4
.L_1203:
        /*1c00*/ 	.word	index@(_ZN10layer_norm13ln_fwd_kernelINS_13Kernel_traitsIf6__halffS2_fjLj2048ELj1ELj4ELj1ELj16ENS_18Kernel_traits_baseILj2048EfS2_fS2_fjLj128EEEEELb0ELb1ELb0ELb1EEEvNS_9FwdParamsE)
        /*1c04*/ 	.word	0x00000080


	//----- nvinfo : EIATTR_MIN_STACK_SIZE
	.align		4
.L_1204:
        /*1c08*/ 	.byte	0x04, 0x12
        /*1c0a*/ 	.short	(.L_1206 - .L_1205)
	.align		4
.L_1205:
        /*1c0c*/ 	.word	index@(_ZN10layer_norm13ln_fwd_kernelINS_13Kernel_traitsIf6__halffS2_fjLj2048ELj1ELj4ELj1ELj16ENS_18Kernel_traits_baseILj2048EfS2_fS2_fjLj128EEEEELb0ELb1ELb1ELb0EEEvNS_9FwdParamsE)
        /*1c10*/ 	.word	0x00000088


	//----- nvinfo : EIATTR_MIN_STACK_SIZE
	.align		4
.L_1206:
        /*1c14*/ 	.byte	0x04, 0x12
        /*1c16*/ 	.short	(.L_1208 - .L_1207)
	.align		4
.L_1207:
        /*1c18*/ 	.word	index@(_ZN10layer_norm13ln_fwd_kernelINS_13Kernel_traitsIf6__halffS2_fjLj2048ELj1ELj4ELj1ELj16ENS_18Kernel_traits_baseILj2048EfS2_fS2_fjLj128EEEEELb0ELb1ELb1ELb1EEEvNS_9FwdParamsE)
        /*1c1c*/ 	.word	0x00000070


	//----- nvinfo : EIATTR_MIN_STACK_SIZE
	.align		4
.L_1208:
        /*1c20*/ 	.byte	0x04, 0x12
        /*1c22*/ 	.short	(.L_1210 - .L_1209)
	.align		4
.L_1209:
        /*1c24*/ 	.word	index@(_ZN10layer_norm13ln_fwd_kernelINS_13Kernel_traitsIf6__halffS2_fjLj2048ELj1ELj4ELj1ELj16ENS_18Kernel_traits_baseILj2048EfS2_fS2_fjLj128EEEEELb1ELb0ELb0ELb0EEEvNS_9FwdParamsE)
        /*1c28*/ 	.word	0x00000000


	//----- nvinfo : EIATTR_MIN_STACK_SIZE
	.align		4
.L_1210:
        /*1c2c*/ 	.byte	0x04, 0x12
        /*1c2e*/ 	.short	(.L_1212 - .L_1211)
	.align		4
.L_1211:
        /*1c30*/ 	.word	index@(_ZN10layer_norm13ln_fwd_kernelINS_13Kernel_traitsIf6__halffS2_fjLj2048ELj1ELj4ELj1ELj16ENS_18Kernel_traits_baseILj2048EfS2_fS2_fjLj128EEEEELb1ELb0ELb0ELb1EEEvNS_9FwdParamsE)
        /*1c34*/ 	.word	0x00000000


	//----- nvinfo : EIATTR_MIN_STACK_SIZE
	.align		4
.L_1212:
        /*1c38*/ 	.byte	0x04, 0x12
        /*1c3a*/ 	.short	(.L_1214 - .L_1213)
	.align		4
.L_1213:
        /*1c3c*/ 	.word	index@(_ZN10layer_norm13ln_fwd_kernelINS_13Kernel_traitsIf6__halffS2_fjLj2048ELj1ELj4ELj1ELj16ENS_18Kernel_traits_baseILj2048EfS2_fS2_fjLj128EEEEELb1ELb0ELb1ELb0EEEvNS_9FwdParamsE)
        /*1c40*/ 	.word	0x00000000


	//----- nvinfo : EIATTR_MIN_STACK_SIZE
	.align		4
.L_1214:
        /*1c44*/ 	.byte	0x04, 0x12
        /*1c46*/ 	.short	(.L_1216 - .L_1215)
	.align		4
.L_1215:
        /*1c48*/ 	.word	index@(_ZN10layer_norm13ln_fwd_kernelINS_13Kernel_traitsIf6__halffS2_fjLj2048ELj1ELj4ELj1ELj16ENS_18Kernel_traits_baseILj2048EfS2_fS2_fjLj128EEEEELb1ELb0ELb1ELb1EEEvNS_9FwdParamsE)
        /*1c4c*/ 	.word	0x00000000


	//----- nvinfo : EIATTR_MIN_STACK_SIZE
	.align		4
.L_1216:
        /*1c50*/ 	.byte	0x04, 0x12
        /*1c52*/ 	.short	(.L_1218 - .L_1217)
	.align		4
.L_1217:
        /*1c54*/ 	.word	index@(_ZN10layer_norm13ln_fwd_kernelINS_13Kernel_traitsIf6__halffS2_fjLj2048ELj1ELj4ELj1ELj16ENS_18Kernel_traits_baseILj2048EfS2_fS2_fjLj128EEEEELb1ELb1ELb0ELb0EEEvNS_9FwdParamsE)
        /*1c58*/ 	.word	0x00000098


	//----- nvinfo : EIATTR_MIN_STACK_SIZE
	.align		4
.L_1218:
        /*1c5c*/ 	.byte	0x04, 0x12
        /*1c5e*/ 	.short	(.L_1220 - .L_1219)
	.align		4
.L_1219:
        /*1c60*/ 	.word	index@(_ZN10layer_norm13ln_fwd_kernelINS_13Kernel_traitsIf6__halffS2_fjLj2048ELj1ELj4ELj1ELj16ENS_18Kernel_traits_baseILj2048EfS2_fS2_fjLj128EEEEELb1ELb1ELb0ELb1EEEvNS_9FwdParamsE)
        /*1c64*/ 	.word	0x00000090


	//----- nvinfo : EIATTR_MIN_STACK_SIZE
	.align		4
.L_1220:
        /*1c68*/ 	.byte	0x04, 0x12
        /*1c6a*/ 	.short	(.L_1222 - .L_1221)
	.align		4
.L_1221:
        /*1c6c*/ 	.word	index@(_ZN10layer_norm13ln_fwd_kernelINS_13Kernel_traitsIf6__halffS2_fjLj2048ELj1ELj4ELj1ELj16ENS_18Kernel_traits_baseILj2048EfS2_fS2_fjLj128EEEEELb1ELb1ELb1ELb0EEEvNS_9FwdParamsE)
        /*1c70*/ 	.word	0x000000d0


	//----- nvinfo : EIATTR_MIN_STACK_SIZE
	.align		4
.L_1222:
        /*1c74*/ 	.byte	0x04, 0x12
        /*1c76*/ 	.short	(.L_1224 - .L_1223)
	.align		4
.L_1223:
        /*1c78*/ 	.word	index@(_ZN10layer_norm13ln_fwd_kernelINS_13Kernel_traitsIf6__halffS2_fjLj2048ELj1ELj4ELj1ELj16ENS_18Kernel_traits_baseILj2048EfS2_fS2_fjLj128EEEEELb1ELb1ELb1ELb1EEEvNS_9FwdParamsE)
        /*1c7c*/ 	.word	0x000000b8


	//----- nvinfo : EIATTR_MIN_STACK_SIZE
	.align		4
.L_1224:
        /*1c80*/ 	.byte	0x04, 0x12
        /*1c82*/ 	.short	(.L_1226 - .L_1225)
	.align		4
.L_1225:
        /*1c84*/ 	.word	index@(_ZN10layer_norm13ln_fwd_kernelINS_13Kernel_traitsI6__halfffffjLj2048ELj1ELj4ELj1ELj16ENS_18Kernel_traits_baseILj2048ES2_ffffjLj128EEEEELb0ELb0ELb0ELb0EEEvNS_9FwdParamsE)
        /*1c88*/ 	.word	0x00000000


	//----- nvinfo : EIATTR_MIN_STACK_SIZE
	.align		4
.L_1226:
        /*1c8c*/ 	.byte	0x04, 0x12
        /*1c8e*/ 	.short	(.L_1228 - .L_1227)
	.align		4
.L_1227:
        /*1c90*/ 	.word	index@(_ZN10layer_norm13ln_fwd_kernelINS_13Kernel_traitsI6__halfffffjLj2048ELj1ELj4ELj1ELj16ENS_18Kernel_traits_baseILj2048ES2_ffffjLj128EEEEELb0ELb0ELb0ELb1EEEvNS_9FwdParamsE)
        /*1c94*/ 	.word	0x00000000


	//----- nvinfo : EIATTR_MIN_STACK_SIZE
	.align		4
.L_1228:
        /*1c98*/ 	.byte	0x04, 0x12
        /*1c9a*/ 	.short	(.L_1230 - .L_1229)
	.align		4
.L_1229:
        /*1c9c*/ 	.word	index@(_ZN10layer_norm13ln_fwd_kernelINS_13Kernel_traitsI6__halfffffjLj2048ELj1ELj4ELj1ELj16ENS_18Kernel_traits_baseILj2048ES2_ffffjLj128EEEEELb0ELb0ELb1ELb0EEEvNS_9FwdParamsE)
        /*1ca0*/ 	.word	0x00000000


	//----- nvinfo : EIATTR_MIN_STACK_SIZE
	.align		4
.L_1230:
        /*1ca4*/ 	.byte	0x04, 0x12
        /*1ca6*/ 	.short	(.L_1232 - .L_1231)
	.align		4
.L_1231:
        /*1ca8*/ 	.word	index@(_ZN10layer_norm13ln_fwd_kernelINS_13Kernel_traitsI6__halfffffjLj2048ELj1ELj4ELj1ELj16ENS_18Kernel_traits_baseILj2048ES2_ffffjLj128EEEEELb0ELb0ELb1ELb1EEEvNS_9FwdParamsE)
        /*1cac*/ 	.word	0x00000000


	//----- nvinfo : EIATTR_MIN_STACK_SIZE
	.align		4
.L_1232:
        /*1cb0*/ 	.byte	0x04, 0x12
        /*1cb2*/ 	.short	(.L_1234 - .L_1233)
	.align		4
.L_1233:
        /*1cb4*/ 	.word	index@(_ZN10layer_norm13ln_fwd_kernelINS_13Kernel_traitsI6__halfffffjLj2048ELj1ELj4ELj1ELj16ENS_18Kernel_traits_baseILj2048ES2_ffffjLj128EEEEELb0ELb1ELb0ELb0EEEvNS_9FwdParamsE)
        /*1cb8*/ 	.word	0x00000050


	//----- nvinfo : EIATTR_MIN_STACK_SIZE
	.align		4
.L_1234:
        /*1cbc*/ 	.byte	0x04, 0x12
        /*1cbe*/ 	.short	(.L_1236 - .L_1235)
	.align		4
.L_1235:
        /*1cc0*/ 	.word	index@(_ZN10layer_norm13ln_fwd_kernelINS_13Kernel_traitsI6__halfffffjLj2048ELj1ELj4ELj1ELj16ENS_18Kernel_traits_baseILj2048ES2_ffffjLj128EEEEELb0ELb1ELb0ELb1EEEvNS_9FwdParamsE)
        /*1cc4*/ 	.word	0x00000088


	//----- nvinfo : EIATTR_MIN_STACK_SIZE
	.align		4
.L_1236:
        /*1cc8*/ 	.byte	0x04, 0x12
        /*1cca*/ 	.short	(.L_1238 - .L_1237)
	.align		4
.L_1237:
        /*1ccc*/ 	.word	index@(_ZN10layer_norm13ln_fwd_kernelINS_13Kernel_traitsI6__halfffffjLj2048ELj1ELj4ELj1ELj16ENS_18Kernel_traits_baseILj2048ES2_ffffjLj128EEEEELb0ELb1ELb1ELb0EEEvNS_9FwdParamsE)
        /*1cd0*/ 	.word	0x00000060


	//----- nvinfo : EIATTR_MIN_STACK_SIZE
	.align		4
.L_1238:
        /*1cd4*/ 	.byte	0x04, 0x12
        /*1cd6*/ 	.short	(.L_1240 - .L_1239)
	.align		4
.L_1239:
        /*1cd8*/ 	.word	index@(_ZN10layer_norm13ln_fwd_kernelINS_13Kernel_traitsI6__halfffffjLj2048ELj1ELj4ELj1ELj16ENS_18Kernel_traits_baseILj2048ES2_ffffjLj128EEEEELb0ELb1ELb1ELb1EEEvNS_9FwdParamsE)
        /*1cdc*/ 	.word	0x00000058


	//----- nvinfo : EIATTR_MIN_STACK_SIZE
	.align		4
.L_1240:
        /*1ce0*/ 	.byte	0x04, 0x12
        /*1ce2*/ 	.short	(.L_1242 - .L_1241)
	.align		4
.L_1241:
        /*1ce4*/ 	.word	index@(_ZN10layer_norm13ln_fwd_kernelINS_13Kernel_traitsI6__halfffffjLj2048ELj1ELj4ELj1ELj16ENS_18Kernel_traits_baseILj2048ES2_ffffjLj128EEEEELb1ELb0ELb0ELb0EEEvNS_9FwdParamsE)
        /*1ce8*/ 	.word	0x00000000


	//----- nvinfo : EIATTR_MIN_STACK_SIZE
	.align		4
.L_1242:
        /*1cec*/ 	.byte	0x04, 0x12
        /*1cee*/ 	.short	(.L_1244 - .L_1243)
	.align		4
.L_1243:
        /*1cf0*/ 	.word	index@(_ZN10layer_norm13ln_fwd_kernelINS_13Kernel_traitsI6__halfffffjLj2048ELj1ELj4ELj1ELj16ENS_18Kernel_traits_baseILj2048ES2_ffffjLj128EEEEELb1ELb0ELb0ELb1EEEvNS_9FwdParamsE)
        /*1cf4*/ 	.word	0x00000000


	//----- nvinfo : EIATTR_MIN_STACK_SIZE
	.align		4
.L_1244:
        /*1cf8*/ 	.byte	0x04, 0x12
        /*1cfa*/ 	.short	(.L_1246 - .L_1245)
	.align		4
.L_1245:
        /*1cfc*/ 	.word	index@(_ZN10layer_norm13ln_fwd_kernelINS_13Kernel_traitsI6__halfffffjLj2048ELj1ELj4ELj1ELj16ENS_18Kernel_traits_baseILj2048ES2_ffffjLj128EEEEELb1ELb0ELb1ELb0EEEvNS_9FwdParamsE)
        /*1d00*/ 	.word	0x00000000


	//----- nvinfo : EIATTR_MIN_STACK_SIZE
	.align		4
.L_1246:
        /*1d04*/ 	.byte	0x04, 0x12
        /*1d06*/ 	.short	(.L_1248 - .L_1247)
	.align		4
.L_1247:
        /*1d08*/ 	.word	index@(_ZN10layer_norm13ln_fwd_kernelINS_13Kernel_traitsI6__halfffffjLj2048ELj1ELj4ELj1ELj16ENS_18Kernel_traits_baseILj2048ES2_ffffjLj128EEEEELb1ELb0ELb1ELb1EEEvNS_9FwdParamsE)
        /*1d0c*/ 	.word	0x00000000


	//----- nvinfo : EIATTR_MIN_STACK_SIZE
	.align		4
.L_1248:
        /*1d10*/ 	.byte	0x04, 0x12
        /*1d12*/ 	.short	(.L_1250 - .L_1249)
	.align		4
.L_1249:
        /*1d14*/ 	.word	index@(_ZN10layer_norm13ln_fwd_kernelINS_13Kernel_traitsI6__halfffffjLj2048ELj1ELj4ELj1ELj16ENS_18Kernel_traits_baseILj2048ES2_ffffjLj128EEEEELb1ELb1ELb0ELb0EEEvNS_9FwdParamsE)
        /*1d18*/ 	.word	0x00000078


	//----- nvinfo : EIATTR_MIN_STACK_SIZE
	.align		4
.L_1250:
        /*1d1c*/ 	.byte	0x04, 0x12
        /*1d1e*/ 	.short	(.L_1252 - .L_1251)
	.align		4
.L_1251:
        /*1d20*/ 	.word	index@(_ZN10layer_norm13ln_fwd_kernelINS_13Kernel_traitsI6__halfffffjLj2048ELj1ELj4ELj1ELj16ENS_18Kernel_traits_baseILj2048ES2_ffffjLj128EEEEELb1ELb1ELb0ELb1EEEvNS_9FwdParamsE)
        /*1d24*/ 	.word	0x000000a8


	//----- nvinfo : EIATTR_MIN_STACK_SIZE
	.align		4
.L_1252:
        /*1d28*/ 	.byte	0x04, 0x12
        /*1d2a*/ 	.short	(.L_1254 - .L_1253)
	.align		4
.L_1253:
        /*1d2c*/ 	.word	index@(_ZN10layer_norm13ln_fwd_kernelINS_13Kernel_traitsI6__halfffffjLj2048ELj1ELj4ELj1ELj16ENS_18Kernel_traits_baseILj2048ES2_ffffjLj128EEEEELb1ELb1ELb1ELb0EEEvNS_9FwdParamsE)
        /*1d30*/ 	.word	0x00000098


	//----- nvinfo : EIATTR_MIN_STACK_SIZE
	.align		4
.L_1254:
        /*1d34*/ 	.byte	0x04, 0x12
        /*1d36*/ 	.short	(.L_1256 - .L_1255)
	.align		4
.L_1255:
        /*1d38*/ 	.word	index@(_ZN10layer_norm13ln_fwd_kernelINS_13Kernel_traitsI6__halfffffjLj2048ELj1ELj4ELj1ELj16ENS_18Kernel_traits_baseILj2048ES2_ffffjLj128EEEEELb1ELb1ELb1ELb1EEEvNS_9FwdParamsE)
        /*1d3c*/ 	.word	0x00000088


	//----- nvinfo : EIATTR_MIN_STACK_SIZE
	.align		4
.L_1256:
        /*1d40*/ 	.byte	0x04, 0x12
        /*1d42*/ 	.short	(.L_1258 - .L_1257)
	.align		4
.L_1257:
        /*1d44*/ 	.word	index@(_ZN10layer_norm13ln_fwd_kernelINS_13Kernel_traitsIfffffjLj2048ELj1ELj4ELj1ELj16ENS_18Kernel_traits_baseILj2048EfffffjLj128EEEEELb0ELb0ELb0ELb0EEEvNS_9FwdParamsE)
        /*1d48*/ 	.word	0x00000000


	//----- nvinfo : EIATTR_MIN_STACK_SIZE
	.align		4
.L_1258:
        /*1d4c*/ 	.byte	0x04, 0x12
        /*1d4e*/ 	.short	(.L_1260 - .L_1259)
	.align		4
.L_1259:
        /*1d50*/ 	.word	index@(_ZN10layer_norm13ln_fwd_kernelINS_13Kernel_traitsIfffffjLj2048ELj1ELj4ELj1ELj16ENS_18Kernel_traits_baseILj2048EfffffjLj128EEEEELb0ELb0ELb0ELb1EEEvNS_9FwdParamsE)
        /*1d54*/ 	.word	0x00000000


	//----- nvinfo : EIATTR_MIN_STACK_SIZE
	.align		4
.L_1260:
        /*1d58*/ 	.byte	0x04, 0x12
        /*1d5a*/ 	.short	(.L_1262 - .L_1261)
	.align		4
.L_1261:
        /*1d5c*/ 	.word	index@(_ZN10layer_norm13ln_fwd_kernelINS_13Kernel_traitsIfffffjLj2048ELj1ELj4ELj1ELj16ENS_18Kernel_traits_baseILj2048EfffffjLj128EEEEELb0ELb0ELb1ELb0EEEvNS_9FwdParamsE)
        /*1d60*/ 	.word	0x00000000


	//----- nvinfo : EIATTR_MIN_STACK_SIZE
	.align		4
.L_1262:
        /*1d64*/ 	.byte	0x04, 0x12
        /*1d66*/ 	.short	(.L_1264 - .L_1263)
	.align		4
.L_1263:
        /*1d68*/ 	.word	index@(_ZN10layer_norm13ln_fwd_kernelINS_13Kernel_traitsIfffffjLj2048ELj1ELj4ELj1ELj16ENS_18Kernel_traits_baseILj2048EfffffjLj128EEEEELb0ELb0ELb1ELb1EEEvNS_9FwdParamsE)
        /*1d6c*/ 	.word	0x00000000


	//----- nvinfo : EIATTR_MIN_STACK_SIZE
	.align		4
.L_1264:
        /*1d70*/ 	.byte	0x04, 0x12
        /*1d72*/ 	.short	(.L_1266 - .L_1265)
	.align		4
.L_1265:
        /*1d74*/ 	.word	index@(_ZN10layer_norm13ln_fwd_kernelINS_13Kernel_traitsIfffffjLj2048ELj1ELj4ELj1ELj16ENS_18Kernel_traits_baseILj2048EfffffjLj128EEEEELb0ELb1ELb0ELb0EEEvNS_9FwdParamsE)
        /*1d78*/ 	.word	0x00000058


	//----- nvinfo : EIATTR_MIN_STACK_SIZE
	.align		4
.L_1266:
        /*1d7c*/ 	.byte	0x04, 0x12
        /*1d7e*/ 	.short	(.L_1268 - .L_1267)
	.align		4
.L_1267:
        /*1d80*/ 	.word	index@(_ZN10layer_norm13ln_fwd_kernelINS_13Kernel_traitsIfffffjLj2048ELj1ELj4ELj1ELj16ENS_18Kernel_traits_baseILj2048EfffffjLj128EEEEELb0ELb1ELb0ELb1EEEvNS_9FwdParamsE)
        /*1d84*/ 	.word	0x00000088


	//----- nvinfo : EIATTR_MIN_STACK_SIZE
	.align		4
.L_1268:
        /*1d88*/ 	.byte	0x04, 0x12
        /*1d8a*/ 	.short	(.L_1270 - .L_1269)
	.align		4
.L_1269:
        /*1d8c*/ 	.word	index@(_ZN10layer_norm13ln_fwd_kernelINS_13Kernel_traitsIfffffjLj2048ELj1ELj4ELj1ELj16ENS_18Kernel_traits_baseILj2048EfffffjLj128EEEEELb0ELb1ELb1ELb0EEEvNS_9FwdParamsE)
        /*1d90*/ 	.word	0x00000068


	//----- nvinfo : EIATTR_MIN_STACK_SIZE
	.align		4
.L_1270:
        /*1d94*/ 	.byte	0x04, 0x12
        /*1d96*/ 	.short	(.L_1272 - .L_1271)
	.align		4
.L_1271:
        /*1d98*/ 	.word	index@(_ZN10layer_norm13ln_fwd_kernelINS_13Kernel_traitsIfffffjLj2048ELj1ELj4ELj1ELj16ENS_18Kernel_traits_baseILj2048EfffffjLj128EEEEELb0ELb1ELb1ELb1EEEvNS_9FwdParamsE)
        /*1d9c*/ 	.word	0x00000058


	//----- nvinfo : EIATTR_MIN_STACK_SIZE
	.align		4
.L_1272:
        /*1da0*/ 	.byte	0x04, 0x12
        /*1da2*/ 	.short	(.L_1274 - .L_1273)
	.align		4
.L_1273:
        /*1da4*/ 	.word	index@(_ZN10layer_norm13ln_fwd_kernelINS_13Kernel_traitsIfffffjLj2048ELj1ELj4ELj1ELj16ENS_18Kernel_traits_baseILj2048EfffffjLj128EEEEELb1ELb0ELb0ELb0EEEvNS_9FwdParamsE)
        /*1da8*/ 	.word	0x00000000


	//----- nvinfo : EIATTR_MIN_STACK_SIZE
	.align		4
.L_1274:
        /*1dac*/ 	.byte	0x04, 0x12
        /*1dae*/ 	.short	(.L_1276 - .L_1275)
	.align		4
.L_1275:
        /*1db0*/ 	.word	index@(_ZN10layer_norm13ln_fwd_kernelINS_13Kernel_traitsIfffffjLj2048ELj1ELj4ELj1ELj16ENS_18Kernel_traits_baseILj2048EfffffjLj128EEEEELb1ELb0ELb0ELb1EEEvNS_9FwdParamsE)
        /*1db4*/ 	.word	0x00000000


	//----- nvinfo : EIATTR_MIN_STACK_SIZE
	.align		4
.L_1276:
        /*1db8*/ 	.byte	0x04, 0x12
        /*1dba*/ 	.short	(.L_1278 - .L_1277)
	.align		4
.L_1277:
        /*1dbc*/ 	.word	index@(_ZN10layer_norm13ln_fwd_kernelINS_13Kernel_traitsIfffffjLj2048ELj1ELj4ELj1ELj16ENS_18Kernel_traits_baseILj2048EfffffjLj128EEEEELb1ELb0ELb1ELb0EEEvNS_9FwdParamsE)
        /*1dc0*/ 	.word	0x00000000


	//----- nvinfo : EIATTR_MIN_STACK_SIZE
	.align		4
.L_1278:
        /*1dc4*/ 	.byte	0x04, 0x12
        /*1dc6*/ 	.short	(.L_1280 - .L_1279)
	.align		4
.L_1279:
        /*1dc8*/ 	.word	index@(_ZN10layer_norm13ln_fwd_kernelINS_13Kernel_traitsIfffffjLj2048ELj1ELj4ELj1ELj16ENS_18Kernel_traits_baseILj2048EfffffjLj128EEEEELb1ELb0ELb1ELb1EEEvNS_9FwdParamsE)
        /*1dcc*/ 	.word	0x00000000


	//----- nvinfo : EIATTR_MIN_STACK_SIZE
	.align		4
.L_1280:
        /*1dd0*/ 	.byte	0x04, 0x12
        /*1dd2*/ 	.short	(.L_1282 - .L_1281)
	.align		4
.L_1281:
        /*1dd4*/ 	.word	index@(_ZN10layer_norm13ln_fwd_kernelINS_13Kernel_traitsIfffffjLj2048ELj1ELj4ELj1ELj16ENS_18Kernel_traits_baseILj2048EfffffjLj128EEEEELb1ELb1ELb0ELb0EEEvNS_9FwdParamsE)
        /*1dd8*/ 	.word	0x00000080


	//----- nvinfo : EIATTR_MIN_STACK_SIZE
	.align		4
.L_1282:
        /*1ddc*/ 	.byte	0x04, 0x12
        /*1dde*/ 	.short	(.L_1284 - .L_1283)
	.align		4
.L_1283:
        /*1de0*/ 	.word	index@(_ZN10layer_norm13ln_fwd_kernelINS_13Kernel_traitsIfffffjLj2048ELj1ELj4ELj1ELj16ENS_18Kernel_traits_baseILj2048EfffffjLj128EEEEELb1ELb1ELb0ELb1EEEvNS_9FwdParamsE)
        /*1de4*/ 	.word	0x000000b0


	//----- nvinfo : EIATTR_MIN_STACK_SIZE
	.align		4
.L_1284:
        /*1de8*/ 	.byte	0x04, 0x12
        /*1dea*/ 	.short	(.L_1286 - .L_1285)
	.align		4
.L_1285:
        /*1dec*/ 	.word	index@(_ZN10layer_norm13ln_fwd_kernelINS_13Kernel_traitsIfffffjLj2048ELj1ELj4ELj1ELj16ENS_18Kernel_traits_baseILj2048EfffffjLj128EEEEELb1ELb1ELb1ELb0EEEvNS_9FwdParamsE)
        /*1df0*/ 	.word	0x000000a0


	//----- nvinfo : EIATTR_MIN_STACK_SIZE
	.align		4
.L_1286:
        /*1df4*/ 	.byte	0x04, 0x12
        /*1df6*/ 	.short	(.L_1288 - .L_1287)
	.align		4
.L_1287:
        /*1df8*/ 	.word	index@(_ZN10layer_norm13ln_fwd_kernelINS_13Kernel_traitsIfffffjLj2048ELj1ELj4ELj1ELj16ENS_18Kernel_traits_baseILj2048EfffffjLj128EEEEELb1ELb1ELb1ELb1EEEvNS_9FwdParamsE)
        /*1dfc*/ 	.word	0x00000090
.L_1288:


//--------------------- .nv.info._ZN10layer_norm13ln_fwd_kernelINS_13Kernel_traitsI13__nv_bfloat16S2_S2_S2_fjLj2048ELj1ELj4ELj1ELj16ENS_18Kernel_traits_baseILj2048ES2_S2_S2_S2_fjLj128EEEEELb0ELb0ELb0ELb0EEEvNS_9FwdParamsE --------------------------
	.section	.nv.info._ZN10layer_norm13ln_fwd_kernelINS_13Kernel_traitsI13__nv_bfloat16S2_S2_S2_fjLj2048ELj1ELj4ELj1ELj16ENS_18Kernel_traits_baseILj2048ES2_S2_S2_S2_fjLj128EEEEELb0ELb0ELb0ELb0EEEvNS_9FwdParamsE,"",@"SHT_CUDA_INFO"
	.sectionflags	@""
	.align	4


	//----- nvinfo : EIATTR_CUDA_API_VERSION
	.align		4
        /*0000*/ 	.byte	0x04, 0x37
        /*0002*/ 	.short	(.L_1290 - .L_1289)
.L_1289:
        /*0004*/ 	.word	0x00000082


	//----- nvinfo : EIATTR_SW2861232_WAR
	.align		4
.L_1290:
        /*0008*/ 	.byte	0x01, 0x35
	.zero		2


	//----- nvinfo : EIATTR_PARAM_CBANK
	.align		4
        /*000c*/ 	.byte	0x04, 0x0a
        /*000e*/ 	.short	(.L_1292 - .L_1291)
	.align		4
.L_1291:
        /*0010*/ 	.word	index@(.nv.constant0._ZN10layer_norm13ln_fwd_kernelINS_13Kernel_traitsI13__nv_bfloat16S2_S2_S2_fjLj2048ELj1ELj4ELj1ELj16ENS_18Kernel_traits_baseILj2048ES2_S2_S2_S2_fjLj128EEEEELb0ELb0ELb0ELb0EEEvNS_9FwdParamsE)
        /*0014*/ 	.short	0x0160
        /*0016*/ 	.short	0x00e8


	//----- nvinfo : EIATTR_CBANK_PARAM_SIZE
	.align		4
.L_1292:
        /*0018*/ 	.byte	0x03, 0x19
        /*001a*/ 	.short	0x00e8


	//----- nvinfo : EIATTR_KPARAM_INFO
	.align		4
        /*001c*/ 	.byte	0x04, 0x17
        /*001e*/ 	.short	(.L_1294 - .L_1293)
.L_1293:
        /*0020*/ 	.word	0x00000000
        /*0024*/ 	.short	0x0000
        /*0026*/ 	.short	0x0000
        /*0028*/ 	.byte	0x00, 0xf0, 0xa1, 0x03


	//----- nvinfo : EIATTR_MAXREG_COUNT
	.align		4
.L_1294:
        /*002c*/ 	.byte	0x03, 0x1b
        /*002e*/ 	.short	0x00ff


	//----- nvinfo : EIATTR_MERCURY_ISA_VERSION
	.align		4
        /*0030*/ 	.byte	0x03, 0x5f
        /*0032*/ 	.short	0x0000


	//----- nvinfo : EIATTR_COOP_GROUP_MASK_REGIDS
	.align		4
        /*0034*/ 	.byte	0x04, 0x29
        /*0036*/ 	.short	(.L_1296 - .L_1295)


	//   ....[0]....
.L_1295:
        /*0038*/ 	.word	0xffffffff


	//   ....[1]....
        /*003c*/ 	.word	0xffffffff


	//   ....[2]....
        /*0040*/ 	.word	0xffffffff


	//   ....[3]....
        /*0044*/ 	.word	0xffffffff


	//   ....[4]....
        /*0048*/ 	.word	0xffffffff


	//   ....[5]....
        /*004c*/ 	.word	0xffffffff


	//   ....[6]....
        /*0050*/ 	.word	0xffffffff


	//   ....[7]....
        /*0054*/ 	.word	0xffffffff


	//   ....[8]....
        /*0058*/ 	.word	0xffffffff


	//   ....[9]....
        /*005c*/ 	.word	0xffffffff


	//   ....[10]....
        /*0060*/ 	.word	0xffffffff


	//   ....[11]....
        /*0064*/ 	.word	0xffffffff


	//   ....[12]....
        /*0068*/ 	.word	0xffffffff


	//   ....[13]....
        /*006c*/ 	.word	0xffffffff


	//   ....[14]....
        /*0070*/ 	.word	0xffffffff


	//   ....[15]....
        /*0074*/ 	.word	0xffffffff


	//   ....[16]....
        /*0078*/ 	.word	0xffffffff


	//   ....[17]....
        /*007c*/ 	.word	0xffffffff


	//   ....[18]....
        /*0080*/ 	.word	0xffffffff


	//   ....[19]....
        /*0084*/ 	.word	0xffffffff


	//----- nvinfo : EIATTR_COOP_GROUP_INSTR_OFFSETS
	.align		4
.L_1296:
        /*0088*/ 	.byte	0x04, 0x28
        /*008a*/ 	.short	(.L_1298 - .L_1297)


	//   ....[0]....
.L_1297:
        /*008c*/ 	.word	0x00004440


	//   ....[1]....
        /*0090*/ 	.word	0x00004470


	//   ....[2]....
        /*0094*/ 	.word	0x000044b0


	//   ....[3]....
        /*0098*/ 	.word	0x000044d0


	//   ....[4]....
        /*009c*/ 	.word	0x000044f0


	//   ....[5]....
        /*00a0*/ 	.word	0x00004d60


	//   ....[6]....
        /*00a4*/ 	.word	0x00004d80


	//   ....[7]....
        /*00a8*/ 	.word	0x00004da0


	//   ....[8]....
        /*00ac*/ 	.word	0x00004dc0


	//   ....[9]....
        /*00b0*/ 	.word	0x00004de0


	//   ....[10]....
        /*00b4*/ 	.word	0x00006170


	//   ....[11]....
        /*00b8*/ 	.word	0x000061f0


	//   ....[12]....
        /*00bc*/ 	.word	0x00006250


	//   ....[13]....
        /*00c0*/ 	.word	0x000062b0


	//   ....[14]....
        /*00c4*/ 	.word	0x00006310


	//   ....[15]....
        /*00c8*/ 	.word	0x00006be0


	//   ....[16]....
        /*00cc*/ 	.word	0x00006c40


	//   ....[17]....
        /*00d0*/ 	.word	0x00006ca0


	//   ....[18]....
        /*00d4*/ 	.word	0x00006d00


	//   ....[19]....
        /*00d8*/ 	.word	0x00006d70


	//----- nvinfo : EIATTR_EXIT_INSTR_OFFSETS
	.align		4
.L_1298:
        /*00dc*/ 	.byte	0x04, 0x1c
        /*00de*/ 	.short	(.L_1300 - .L_1299)


	//   ....[0]....
.L_1299:
        /*00e0*/ 	.word	0x00000960


	//   ....[1]....
        /*00e4*/ 	.word	0x00006110


	//----- nvinfo : EIATTR_MAX_THREADS
	.align		4
.L_1300:
        /*00e8*/ 	.byte	0x04, 0x05
        /*00ea*/ 	.short	(.L_1302 - .L_1301)
.L_1301:
        /*00ec*/ 	.word	0x00000080
        /*00f0*/ 	.word	0x00000001
        /*00f4*/ 	.word	0x00000001


	//----- nvinfo : EIATTR_CRS_STACK_SIZE
	.align		4
.L_1302:
        /*00f8*/ 	.byte	0x04, 0x1e
        /*00fa*/ 	.short	(.L_1304 - .L_1303)
.L_1303:
        /*00fc*/ 	.word	0x00000000
.L_1304:


//--------------------- .nv.info._ZN10layer_norm13ln_fwd_kernelINS_13Kernel_traitsI13__nv_bfloat16S2_S2_S2_fjLj2048ELj1ELj4ELj1ELj16ENS_18Kernel_traits_baseILj2048ES2_S2_S2_S2_fjLj128EEEEELb0ELb0ELb0ELb1EEEvNS_9FwdParamsE --------------------------
	.section	.nv.info._ZN10layer_norm13ln_fwd_kernelINS_13Kernel_traitsI13__nv_bfloat16S2_S2_S2_fjLj2048ELj1ELj4ELj1ELj16ENS_18Kernel_traits_baseILj2048ES2_S2_S2_S2_fjLj128EEEEELb0ELb0ELb0ELb1EEEvNS_9FwdParamsE,"",@"SHT_CUDA_INFO"
	.sectionflags	@""
	.align	4


	//----- nvinfo : EIATTR_CUDA_API_VERSION
	.align		4
        /*0000*/ 	.byte	0x04, 0x37
        /*0002*/ 	.short	(.L_1306 - .L_1305)
.L_1305:
        /*0004*/ 	.word	0x00000082


	//----- nvinfo : EIATTR_SW2861232_WAR
	.align		4
.L_1306:
        /*0008*/ 	.byte	0x01, 0x35
	.zero		2


	//----- nvinfo : EIATTR_PARAM_CBANK
	.align		4
        /*000c*/ 	.byte	0x04, 0x0a
        /*000e*/ 	.short	(.L_1308 - .L_1307)
	.align		4
.L_1307:
        /*0010*/ 	.word	index@(.nv.constant0._ZN10layer_norm13ln_fwd_kernelINS_13Kernel_traitsI13__nv_bfloat16S2_S2_S2_fjLj2048ELj1ELj4ELj1ELj16ENS_18Kernel_traits_baseILj2048ES2_S2_S2_S2_fjLj128EEEEELb0ELb0ELb0ELb1EEEvNS_9FwdParamsE)
        /*0014*/ 	.short	0x0160
        /*0016*/ 	.short	0x00e8


	//----- nvinfo : EIATTR_CBANK_PARAM_SIZE
	.align		4
.L_1308:
        /*0018*/ 	.byte	0x03, 0x19
        /*001a*/ 	.short	0x00e8


	//----- nvinfo : EIATTR_KPARAM_INFO
	.align		4
        /*001c*/ 	.byte	0x04, 0x17
        /*001e*/ 	.short	(.L_1310 - .L_1309)
.L_1309:
        /*0020*/ 	.word	0x00000000
        /*0024*/ 	.short	0x0000
        /*0026*/ 	.short	0x0000
        /*0028*/ 	.byte	0x00, 0xf0, 0xa1, 0x03


	//----- nvinfo : EIATTR_MAXREG_COUNT
	.align		4
.L_1310:
        /*002c*/ 	.byte	0x03, 0x1b
        /*002e*/ 	.short	0x00ff


	//----- nvinfo : EIATTR_MERCURY_ISA_VERSION
	.align		4
        /*0030*/ 	.byte	0x03, 0x5f
        /*0032*/ 	.short	0x0000


	//----- nvinfo : EIATTR_COOP_GROUP_MASK_REGIDS
	.align		4
        /*0034*/ 	.byte	0x04, 0x29
        /*0036*/ 	.short	(.L_1312 - .L_1311)


	//   ....[0]....
.L_1311:
        /*0038*/ 	.word	0xffffffff


	//   ....[1]....
        /*003c*/ 	.word	0xffffffff


	//   ....[2]....
        /*0040*/ 	.word	0xffffffff


	//   ....[3]....
        /*0044*/ 	.word	0xffffffff


	//   ....[4]....
        /*0048*/ 	.word	0xffffffff


	//   ....[5]....
        /*004c*/ 	.word	0xffffffff


	//   ....[6]....
        /*0050*/ 	.word	0xffffffff


	//   ....[7]....
        /*0054*/ 	.word	0xffffffff


	//   ....[8]....
        /*0058*/ 	.word	0xffffffff


	//   ....[9]....
        /*005c*/ 	.word	0xffffffff


	//   ....[10]....
        /*0060*/ 	.word	0xffffffff


	//   ....[11]....
        /*0064*/ 	.word	0xffffffff


	//   ....[12]....
        /*0068*/ 	.word	0xffffffff


	//   ....[13]....
        /*006c*/ 	.word	0xffffffff


	//   ....[14]....
        /*0070*/ 	.word	0xffffffff


	//   ....[15]....
        /*0074*/ 	.word	0xffffffff


	//   ....[16]....
        /*0078*/ 	.word	0xffffffff


	//   ....[17]....
        /*007c*/ 	.word	0xffffffff


	//   ....[18]....
        /*0080*/ 	.word	0xffffffff


	//   ....[19]....
        /*0084*/ 	.word	0xffffffff


	//----- nvinfo : EIATTR_COOP_GROUP_INSTR_OFFSETS
	.align		4
.L_1312:
        /*0088*/ 	.byte	0x04, 0x28
        /*008a*/ 	.short	(.L_1314 - .L_1313)


	//   ....[0]....
.L_1313:
        /*008c*/ 	.word	0x00003420


	//   ....[1]....
        /*0090*/ 	.word	0x00003450


	//   ....[2]....
        /*0094*/ 	.word	0x00003470


	//   ....[3]....
        /*0098*/ 	.word	0x00003490


	//   ....[4]....
        /*009c*/ 	.word	0x000034b0


	//   ....[5]....
        /*00a0*/ 	.word	0x00003ce0


	//   ....[6]....
        /*00a4*/ 	.word	0x00003d00


	//   ....[7]....
        /*00a8*/ 	.word	0x00003d20


	//   ....[8]....
        /*00ac*/ 	.word	0x00003d40


	//   ....[9]....
        /*00b0*/ 	.word	0x00003d60


	//   ....[10]....
        /*00b4*/ 	.word	0x00005200


	//   ....[11]....
        /*00b8*/ 	.word	0x00005270


	//   ....[12]....
        /*00bc*/ 	.word	0x000052d0


	//   ....[13]....
        /*00c0*/ 	.word	0x00005330


	//   ....[14]....
        /*00c4*/ 	.word	0x00005390


	//   ....[15]....
        /*00c8*/ 	.word	0x00005c00


	//   ....[16]....
        /*00cc*/ 	.word	0x00005c60


	//   ....[17]....
        /*00d0*/ 	.word	0x00005cc0


	//   ....[18]....
        /*00d4*/ 	.word	0x00005d20


	//   ....[19]....
        /*00d8*/ 	.word	0x00005d80


	//----- nvinfo : EIATTR_EXIT_INSTR_OFFSETS
	.align		4
.L_1314:
        /*00dc*/ 	.byte	0x04, 0x1c
        /*00de*/ 	.short	(.L_1316 - .L_1315)


	//   ....[0]....
.L_1315:
        /*00e0*/ 	.word	0x00000170


	//   ....[1]....
        /*00e4*/ 	.word	0x000051b0


	//----- nvinfo : EIATTR_MAX_THREADS
	.align		4
.L_1316:
        /*00e8*/ 	.byte	0x04, 0x05
        /*00ea*/ 	.short	(.L_1318 - .L_1317)
.L_1317:
        /*00ec*/ 	.word	0x00000080
        /*00f0*/ 	.word	0x00000001
        /*00f4*/ 	.word	0x00000001


	//----- nvinfo : EIATTR_CRS_STACK_SIZE
	.align		4
.L_1318:
        /*00f8*/ 	.byte	0x04, 0x1e
        /*00fa*/ 	.short	(.L_1320 - .L_1319)
.L_1319:
        /*00fc*/ 	.word	0x00000000
.L_1320:


//--------------------- .nv.info._ZN10layer_norm13ln_fwd_kernelINS_13Kernel_traitsI13__nv_bfloat16S2_S2_S2_fjLj2048ELj1ELj4ELj1ELj16ENS_18Kernel_traits_baseILj2048ES2_S2_S2_S2_fjLj128EEEEELb0ELb0ELb1ELb0EEEvNS_9FwdParamsE --------------------------
	.section	.nv.info._ZN10layer_norm13ln_fwd_kernelINS_13Kernel_traitsI13__nv_bfloat16S2_S2_S2_fjLj2048ELj1ELj4ELj1ELj16ENS_18Kernel_traits_baseILj2048ES2_S2_S2_S2_fjLj128EEEEELb0ELb0ELb1ELb0EEEvNS_9FwdParamsE,"",@"SHT_CUDA_INFO"
	.sectionflags	@""
	.align	4


	//----- nvinfo : EIATTR_CUDA_API_VERSION
	.align		4
        /*0000*/ 	.byte	0x04, 0x37
        /*0002*/ 	.short	(.L_1322 - .L_1321)
.L_1321:
        /*0004*/ 	.word	0x00000082


	//----- nvinfo : EIATTR_SW2861232_WAR
	.align		4
.L_1322:
        /*0008*/ 	.byte	0x01, 0x35
	.zero		2


	//----- nvinfo : EIATTR_PARAM_CBANK
	.align		4
        /*000c*/ 	.byte	0x04, 0x0a
        /*000e*/ 	.short	(.L_1324 - .L_1323)
	.align		4
.L_1323:
        /*0010*/ 	.word	index@(.nv.constant0._ZN10layer_norm13ln_fwd_kernelINS_13Kernel_traitsI13__nv_bfloat16S2_S2_S2_fjLj2048ELj1ELj4ELj1ELj16ENS_18Kernel_traits_baseILj2048ES2_S2_S2_S2_fjLj128EEEEELb0ELb0ELb1ELb0EEEvNS_9FwdParamsE)
        /*0014*/ 	.short	0x0160
        /*0016*/ 	.short	0x00e8


	//----- nvinfo : EIATTR_CBANK_PARAM_SIZE
	.align		4
.L_1324:
        /*0018*/ 	.byte	0x03, 0x19
        /*001a*/ 	.short	0x00e8


	//----- nvinfo : EIATTR_KPARAM_INFO
	.align		4
        /*001c*/ 	.byte	0x04, 0x17
        /*001e*/ 	.short	(.L_1326 - .L_1325)
.L_1325:
        /*0020*/ 	.word	0x00000000
        /*0024*/ 	.short	0x0000
        /*0026*/ 	.short	0x0000
        /*0028*/ 	.byte	0x00, 0xf0, 0xa1, 0x03


	//----- nvinfo : EIATTR_MAXREG_COUNT
	.align		4
.L_1326:
        /*002c*/ 	.byte	0x03, 0x1b
        /*002e*/ 	.short	0x00ff


	//----- nvinfo : EIATTR_MERCURY_ISA_VERSION
	.align		4
        /*0030*/ 	.byte	0x03, 0x5f
        /*0032*/ 	.short	0x0000


	//----- nvinfo : EIATTR_COOP_GROUP_MASK_REGIDS
	.align		4
        /*0034*/ 	.byte	0x04, 0x29
        /*0036*/ 	.short	(.L_1328 - .L_1327)


	//   ....[0]....
.L_1327:
        /*0038*/ 	.word	0xffffffff


	//   ....[1]....
        /*003c*/ 	.word	0xffffffff


	//   ....[2]....
        /*0040*/ 	.word	0xffffffff


	//   ....[3]....
        /*0044*/ 	.word	0xffffffff


	//   ....[4]....
        /*0048*/ 	.word	0xffffffff


	//   ....[5]....
        /*004c*/ 	.word	0xffffffff


	//   ....[6]....
        /*0050*/ 	.word	0xffffffff


	//   ....[7]....
        /*0054*/ 	.word	0xffffffff


	//   ....[8]....
        /*0058*/ 	.word	0xffffffff


	//   ....[9]....
        /*005c*/ 	.word	0xffffffff


	//   ....[10]....
        /*0060*/ 	.word	0xffffffff


	//   ....[11]....
        /*0064*/ 	.word	0xffffffff


	//   ....[12]....
        /*0068*/ 	.word	0xffffffff


	//   ....[13]....
        /*006c*/ 	.word	0xffffffff


	//   ....[14]....
        /*0070*/ 	.word	0xffffffff


	//   ....[15]....
        /*0074*/ 	.word	0xffffffff


	//   ....[16]....
        /*0078*/ 	.word	0xffffffff


	//   ....[17]....
        /*007c*/ 	.word	0xffffffff


	//   ....[18]....
        /*0080*/ 	.word	0xffffffff


	//   ....[19]....
        /*0084*/ 	.word	0xffffffff


	//----- nvinfo : EIATTR_COOP_GROUP_INSTR_OFFSETS
	.align		4
.L_1328:
        /*0088*/ 	.byte	0x04, 0x28
        /*008a*/ 	.short	(.L_1330 - .L_1329)


	//   ....[0]....
.L_1329:
        /*008c*/ 	.word	0x00004e40


	//   ....[1]....
        /*0090*/ 	.word	0x00004e70


	//   ....[2]....
        /*0094*/ 	.word	0x00004eb0


	//   ....[3]....
        /*0098*/ 	.word	0x00004ed0


	//   ....[4]....
        /*009c*/ 	.word	0x00004ef0


	//   ....[5]....
        /*00a0*/ 	.word	0x00005740


	//   ....[6]....
        /*00a4*/ 	.word	0x00005760


	//   ....[7]....
        /*00a8*/ 	.word	0x00005780


	//   ....[8]....
        /*00ac*/ 	.word	0x000057a0


	//   ....[9]....
        /*00b0*/ 	.word	0x000057c0


	//   ....[10]....
        /*00b4*/ 	.word	0x00006bd0


	//   ....[11]....
        /*00b8*/ 	.word	0x00006c50


	//   ....[12]....
        /*00bc*/ 	.word	0x00006cb0


	//   ....[13]....
        /*00c0*/ 	.word	0x00006d10


	//   ....[14]....
        /*00c4*/ 	.word	0x00006d70


	//   ....[15]....
        /*00c8*/ 	.word	0x00007620


	//   ....[16]....
        /*00cc*/ 	.word	0x00007680


	//   ....[17]....
        /*00d0*/ 	.word	0x000076e0


	//   ....[18]....
        /*00d4*/ 	.word	0x00007740


	//   ....[19]....
        /*00d8*/ 	.word	0x000077b0


	//----- nvinfo : EIATTR_EXIT_INSTR_OFFSETS
	.align		4
.L_1330:
        /*00dc*/ 	.byte	0x04, 0x1c
        /*00de*/ 	.short	(.L_1332 - .L_1331)


	//   ....[0]....
.L_1331:
        /*00e0*/ 	.word	0x00000920


	//   ....[1]....
        /*00e4*/ 	.word	0x00006b80


	//----- nvinfo : EIATTR_MAX_THREADS
	.align		4
.L_1332:
        /*00e8*/ 	.byte	0x04, 0x05
        /*00ea*/ 	.short	(.L_1334 - .L_1333)
.L_1333:
        /*00ec*/ 	.word	0x00000080
        /*00f0*/ 	.word	0x00000001
        /*00f4*/ 	.word	0x00000001


	//----- nvinfo : EIATTR_CRS_STACK_SIZE
	.align		4
.L_1334:
        /*00f8*/ 	.byte	0x04, 0x1e
        /*00fa*/ 	.short	(.L_1336 - .L_1335)
.L_1335:
        /*00fc*/ 	.word	0x00000000
.L_1336:


//--------------------- .nv.info._ZN10layer_norm13ln_fwd_kernelINS_13Kernel_traitsI13__nv_bfloat16S2_S2_S2_fjLj2048ELj1ELj4ELj1ELj16ENS_18Kernel_traits_baseILj2048ES2_S2_S2_S2_fjLj128EEEEELb0ELb0ELb1ELb1EEEvNS_9FwdParamsE --------------------------
	.section	.nv.info._ZN10layer_norm13ln_fwd_kernelINS_13Kernel_traitsI13__nv_bfloat16S2_S2_S2_fjLj2048ELj1ELj4ELj1ELj16ENS_18Kernel_traits_baseILj2048ES2_S2_S2_S2_fjLj128EEEEELb0ELb0ELb1ELb1EEEvNS_9FwdParamsE,"",@"SHT_CUDA_INFO"
	.sectionflags	@""
	.align	4


	//----- nvinfo : EIATTR_CUDA_API_VERSION
	.align		4
        /*0000*/ 	.byte	0x04, 0x37
        /*0002*/ 	.short	(.L_1338 - .L_1337)
.L_1337:
        /*0004*/ 	.word	0x00000082


	//----- nvinfo : EIATTR_SW2861232_WAR
	.align		4
.L_1338:
        /*0008*/ 	.byte	0x01, 0x35
	.zero		2


	//----- nvinfo : EIATTR_PARAM_CBANK
	.align		4
        /*000c*/ 	.byte	0x04, 0x0a
        /*000e*/ 	.short	(.L_1340 - .L_1339)
	.align		4
.L_1339:
        /*0010*/ 	.word	index@(.nv.constant0._ZN10layer_norm13ln_fwd_kernelINS_13Kernel_traitsI13__nv_bfloat16S2_S2_S2_fjLj2048ELj1ELj4ELj1ELj16ENS_18Kernel_traits_baseILj2048ES2_S2_S2_S2_fjLj128EEEEELb0ELb0ELb1ELb1EEEvNS_9FwdParamsE)
        /*0014*/ 	.short	0x0160
        /*0016*/ 	.short	0x00e8


	//----- nvinfo : EIATTR_CBANK_PARAM_SIZE
	.align		4
.L_1340:
        /*0018*/ 	.byte	0x03, 0x19
        /*001a*/ 	.short	0x00e8


	//----- nvinfo : EIATTR_KPARAM_INFO
	.align		4
        /*001c*/ 	.byte	0x04, 0x17
        /*001e*/ 	.short	(.L_1342 - .L_1341)
.L_1341:
        /*0020*/ 	.word	0x00000000
        /*0024*/ 	.short	0x0000
        /*0026*/ 	.short	0x0000
        /*0028*/ 	.byte	0x00, 0xf0, 0xa1, 0x03


	//----- nvinfo : EIATTR_MAXREG_COUNT
	.align		4
.L_1342:
        /*002c*/ 	.byte	0x03, 0x1b
        /*002e*/ 	.short	0x00ff


	//----- nvinfo : EIATTR_MERCURY_ISA_VERSION
	.align		4
        /*0030*/ 	.byte	0x03, 0x5f
        /*0032*/ 	.short	0x0000


	//----- nvinfo : EIATTR_COOP_GROUP_MASK_REGIDS
	.align		4
        /*0034*/ 	.byte	0x04, 0x29
        /*0036*/ 	.short	(.L_1344 - .L_1343)


	//   ....[0]....
.L_1343:
        /*0038*/ 	.word	0xffffffff


	//   ....[1]....
        /*003c*/ 	.word	0xffffffff


	//   ....[2]....
        /*0040*/ 	.word	0xffffffff


	//   ....[3]....
        /*0044*/ 	.word	0xffffffff


	//   ....[4]....
        /*0048*/ 	.word	0xffffffff


	//   ....[5]....
        /*004c*/ 	.word	0xffffffff


	//   ....[6]....
        /*0050*/ 	.word	0xffffffff


	//   ....[7]....
        /*0054*/ 	.word	0xffffffff


	//   ....[8]....
        /*0058*/ 	.word	0xffffffff


	//   ....[9]....
        /*005c*/ 	.word	0xffffffff


	//   ....[10]....
        /*0060*/ 	.word	0xffffffff


	//   ....[11]....
        /*0064*/ 	.word	0xffffffff


	//   ....[12]....
        /*0068*/ 	.word	0xffffffff


	//   ....[13]....
        /*006c*/ 	.word	0xffffffff


	//   ....[14]....
        /*0070*/ 	.word	0xffffffff


	//   ....[15]....
        /*0074*/ 	.word	0xffffffff


	//   ....[16]....
        /*0078*/ 	.word	0xffffffff


	//   ....[17]....
        /*007c*/ 	.word	0xffffffff


	//   ....[18]....
        /*0080*/ 	.word	0xffffffff


	//   ....[19]....
        /*0084*/ 	.word	0xffffffff


	//----- nvinfo : EIATTR_COOP_GROUP_INSTR_OFFSETS
	.align		4
.L_1344:
        /*0088*/ 	.byte	0x04, 0x28
        /*008a*/ 	.short	(.L_1346 - .L_1345)


	//   ....[0]....
.L_1345:
        /*008c*/ 	.word	0x00003ff0


	//   ....[1]....
        /*0090*/ 	.word	0x00004020


	//   ....[2]....
        /*0094*/ 	.word	0x00004040


	//   ....[3]....
        /*0098*/ 	.word	0x00004060


	//   ....[4]....
        /*009c*/ 	.word	0x00004080


	//   ....[5]....
        /*00a0*/ 	.word	0x000048b0


	//   ....[6]....
        /*00a4*/ 	.word	0x000048d0


	//   ....[7]....
        /*00a8*/ 	.word	0x000048f0


	//   ....[8]....
        /*00ac*/ 	.word	0x00004910


	//   ....[9]....
        /*00b0*/ 	.word	0x00004930


	//   ....[10]....
        /*00b4*/ 	.word	0x00005d90


	//   ....[11]....
        /*00b8*/ 	.word	0x00005e00


	//   ....[12]....
        /*00bc*/ 	.word	0x00005e60


	//   ....[13]....
        /*00c0*/ 	.word	0x00005ec0


	//   ....[14]....
        /*00c4*/ 	.word	0x00005f20


	//   ....[15]....
        /*00c8*/ 	.word	0x00006790


	//   ....[16]....
        /*00cc*/ 	.word	0x000067f0


	//   ....[17]....
        /*00d0*/ 	.word	0x00006850


	//   ....[18]....
        /*00d4*/ 	.word	0x000068b0


	//   ....[19]....
        /*00d8*/ 	.word	0x00006910


	//----- nvinfo : EIATTR_EXIT_INSTR_OFFSETS
	.align		4
.L_1346:
        /*00dc*/ 	.byte	0x04, 0x1c
        /*00de*/ 	.short	(.L_1348 - .L_1347)


	//   ....[0]....
.L_1347:
        /*00e0*/ 	.word	0x00000170


	//   ....[1]....
        /*00e4*/ 	.word	0x00005d30


	//----- nvinfo : EIATTR_MAX_THREADS
	.align		4
.L_1348:
        /*00e8*/ 	.byte	0x04, 0x05
        /*00ea*/ 	.short	(.L_1350 - .L_1349)
.L_1349:
        /*00ec*/ 	.word	0x00000080
        /*00f0*/ 	.word	0x00000001
        /*00f4*/ 	.word	0x00000001


	//----- nvinfo : EIATTR_CRS_STACK_SIZE
	.align		4
.L_1350:
        /*00f8*/ 	.byte	0x04, 0x1e
        /*00fa*/ 	.short	(.L_1352 - .L_1351)
.L_1351:
        /*00fc*/ 	.word	0x00000000
.L_1352:


//--------------------- .nv.info._ZN10layer_norm13ln_fwd_kernelINS_13Kernel_traitsI13__nv_bfloat16S2_S2_S2_fjLj2048ELj1ELj4ELj1ELj16ENS_18Kernel_traits_baseILj2048ES2_S2_S2_S2_fjLj128EEEEELb0ELb1ELb0ELb0EEEvNS_9FwdParamsE --------------------------
	.section	.nv.info._ZN10layer_norm13ln_fwd_kernelINS_13Kernel_traitsI13__nv_bfloat16S2_S2_S2_fjLj2048ELj1ELj4ELj1ELj16ENS_18Kernel_traits_baseILj2048ES2_S2_S2_S2_fjLj128EEEEELb0ELb1ELb0ELb0EEEvNS_9FwdParamsE,"",@"SHT_CUDA_INFO"
	.sectionflags	@""
	.align	4


	//----- nvinfo : EIATTR_CUDA_API_VERSION
	.align		4
        /*0000*/ 	.byte	0x04, 0x37
        /*0002*/ 	.short	(.L_1354 - .L_1353)
.L_1353:
        /*0004*/ 	.word	0x00000082


	//----- nvinfo : EIATTR_SW2861232_WAR
	.align		4
.L_1354:
        /*0008*/ 	.byte	0x01, 0x35
	.zero		2


	//----- nvinfo : EIATTR_PARAM_CBANK
	.align		4
        /*000c*/ 	.byte	0x04, 0x0a
        /*000e*/ 	.short	(.L_1356 - .L_1355)
	.align		4
.L_1355:
        /*0010*/ 	.word	index@(.nv.constant0._ZN10layer_norm13ln_fwd_kernelINS_13Kernel_traitsI13__nv_bfloat16S2_S2_S2_fjLj2048ELj1ELj4ELj1ELj16ENS_18Kernel_traits_baseILj2048ES2_S2_S2_S2_fjLj128EEEEELb0ELb1ELb0ELb0EEEvNS_9FwdParamsE)
        /*0014*/ 	.short	0x0160
        /*0016*/ 	.short	0x00e8


	//----- nvinfo : EIATTR_CBANK_PARAM_SIZE
	.align		4
.L_1356:
        /*0018*/ 	.byte	0x03, 0x19
        /*001a*/ 	.short	0x00e8


	//----- nvinfo : EIATTR_KPARAM_INFO
	.align		4
        /*001c*/ 	.byte	0x04, 0x17
        /*001e*/ 	.short	(.L_1358 - .L_1357)
.L_1357:
        /*0020*/ 	.word	0x00000000
        /*0024*/ 	.short	0x0000
        /*0026*/ 	.short	0x0000
        /*0028*/ 	.byte	0x00, 0xf0, 0xa1, 0x03


	//----- nvinfo : EIATTR_MAXREG_COUNT
	.align		4
.L_1358:
        /*002c*/ 	.byte	0x03, 0x1b
        /*002e*/ 	.short	0x00ff


	//----- nvinfo : EIATTR_ANNOTATIONS
	.align		4
        /*0030*/ 	.byte	0x04, 0x55
        /*0032*/ 	.short	(.L_1360 - .L_1359)


	//   ....[0]....
.L_1359:
        /*0034*/ 	.word	0x00000001
        /*0038*/ 	.byte	0x00, 0x0b, 0x00, 0x00, 0x01, 0x00, 0x00, 0x00, 0x30, 0x0b, 0x00, 0x00, 0x01, 0x00, 0x00, 0x00
        /* <DEDUP_REMOVED lines=20> */
        /*0188*/ 	.byte	0x30, 0x22, 0x00, 0x00, 0x01, 0x00, 0x00, 0x00, 0xf0, 0x22, 0x00, 0x00


	//----- nvinfo : EIATTR_MERCURY_ISA_VERSION
	.align		4
.L_1360:
        /*0194*/ 	.byte	0x03, 0x5f
        /*0196*/ 	.short	0x0000


	//----- nvinfo : EIATTR_COOP_GROUP_MASK_REGIDS
	.align		4
        /*0198*/ 	.byte	0x04, 0x29
        /*019a*/ 	.short	(.L_1362 - .L_1361)


	//   ....[0]....
.L_1361:
        /*019c*/ 	.word	0xffffffff


	//   ....[1]....
        /*01a0*/ 	.word	0xffffffff


	//   ....[2]....
        /*01a4*/ 	.word	0xffffffff


	//   ....[3]....
        /*01a8*/ 	.word	0xffffffff


	//   ....[4]....
        /*01ac*/ 	.word	0xffffffff


	//   ....[5]....
        /*01b0*/ 	.word	0xffffffff


	//   ....[6]....
        /*01b4*/ 	.word	0xffffffff


	//   ....[7]....
        /*01b8*/ 	.word	0xffffffff


	//   ....[8]....
        /*01bc*/ 	.word	0xffffffff


	//   ....[9]....
        /*01c0*/ 	.word	0xffffffff


	//   ....[10]....
        /*01c4*/ 	.word	0xffffffff


	//   ....[11]....
        /*01c8*/ 	.word	0xffffffff


	//   ....[12]....
        /*01cc*/ 	.word	0xffffffff


	//   ....[13]....
        /*01d0*/ 	.word	0xffffffff


	//   ....[14]....
        /*01d4*/ 	.word	0xffffffff


	//   ....[15]....
        /*01d8*/ 	.word	0xffffffff


	//   ....[16]....
        /*01dc*/ 	.word	0xffffffff


	//   ....[17]....
        /*01e0*/ 	.word	0xffffffff


	//   ....[18]....
        /*01e4*/ 	.word	0xffffffff


	//   ....[19]....
        /*01e8*/ 	.word	0xffffffff


	//----- nvinfo : EIATTR_COOP_GROUP_INSTR_OFFSETS
	.align		4
.L_1362:
        /*01ec*/ 	.byte	0x04, 0x28
        /*01ee*/ 	.short	(.L_1364 - .L_1363)


	//   ....[0]....
.L_1363:
        /*01f0*/ 	.word	0x00003d40


	//   ....[1]....
        /*01f4*/ 	.word	0x00003d70


	//   ....[2]....
        /*01f8*/ 	.word	0x00003dc0


	//   ....[3]....
        /*01fc*/ 	.word	0x00003de0


	//   ....[4]....
        /*0200*/ 	.word	0x00003e00


	//   ....[5]....
        /*0204*/ 	.word	0x00004660


	//   ....[6]....
        /*0208*/ 	.word	0x00004680


	//   ....[7]....
        /*020c*/ 	.word	0x000046a0


	//   ....[8]....
        /*0210*/ 	.word	0x000046c0


	//   ....[9]....
        /*0214*/ 	.word	0x000046e0


	//   ....[10]....
        /*0218*/ 	.word	0x00005a70


	//   ....[11]....
        /*021c*/ 	.word	0x00005ae0


	//   ....[12]....
        /*0220*/ 	.word	0x00005b50


	//   ....[13]....
        /*0224*/ 	.word	0x00005bc0


	//   ....[14]....
        /*0228*/ 	.word	0x00005c30


	//   ....[15]....
        /*022c*/ 	.word	0x00006500


	//   ....[16]....
        /*0230*/ 	.word	0x00006560


	//   ....[17]....
        /*0234*/ 	.word	0x000065c0


	//   ....[18]....
        /*0238*/ 	.word	0x00006620


	//   ....[19]....
        /*023c*/ 	.word	0x00006680


	//----- nvinfo : EIATTR_EXIT_INSTR_OFFSETS
	.align		4
.L_1364:
        /*0240*/ 	.byte	0x04, 0x1c
        /*0242*/ 	.short	(.L_1366 - .L_1365)


	//   ....[0]....
.L_1365:
        /*0244*/ 	.word	0x00000ab0


	//   ....[1]....
        /*0248*/ 	.word	0x00005a10


	//----- nvinfo : EIATTR_MAX_THREADS
	.align		4
.L_1366:
        /*024c*/ 	.byte	0x04, 0x05
        /*024e*/ 	.short	(.L_1368 - .L_1367)
.L_1367:
        /*0250*/ 	.word	0x00000080
        /*0254*/ 	.word	0x00000001
        /*0258*/ 	.word	0x00000001


	//----- nvinfo : EIATTR_CRS_STACK_SIZE
	.align		4
.L_1368:
        /*025c*/ 	.byte	0x04, 0x1e
        /*025e*/ 	.short	(.L_1370 - .L_1369)
.L_1369:
        /*0260*/ 	.word	0x00000000
.L_1370:


//--------------------- .nv.info._ZN10layer_norm13ln_fwd_kernelINS_13Kernel_traitsI13__nv_bfloat16S2_S2_S2_fjLj2048ELj1ELj4ELj1ELj16ENS_18Kernel_traits_baseILj2048ES2_S2_S2_S2_fjLj128EEEEELb0ELb1ELb0ELb1EEEvNS_9FwdParamsE --------------------------
	.section	.nv.info._ZN10layer_norm13ln_fwd_kernelINS_13Kernel_traitsI13__nv_bfloat16S2_S2_S2_fjLj2048ELj1ELj4ELj1ELj16ENS_18Kernel_traits_baseILj2048ES2_S2_S2_S2_fjLj128EEEEELb0ELb1ELb0ELb1EEEvNS_9FwdParamsE,"",@"SHT_CUDA_INFO"
	.sectionflags	@""
	.align	4


	//----- nvinfo : EIATTR_CUDA_API_VERSION
	.align		4
        /*0000*/ 	.byte	0x04, 0x37
        /*0002*/ 	.short	(.L_1372 - .L_1371)
.L_1371:
        /*0004*/ 	.word	0x00000082


	//----- nvinfo : EIATTR_SW2861232_WAR
	.align		4
.L_1372:
        /*0008*/ 	.byte	0x01, 0x35
	.zero		2


	//----- nvinfo : EIATTR_PARAM_CBANK
	.align		4
        /*000c*/ 	.byte	0x04, 0x0a
        /*000e*/ 	.short	(.L_1374 - .L_1373)
	.align		4
.L_1373:
        /*0010*/ 	.word	index@(.nv.constant0._ZN10layer_norm13ln_fwd_kernelINS_13Kernel_traitsI13__nv_bfloat16S2_S2_S2_fjLj2048ELj1ELj4ELj1ELj16ENS_18Kernel_traits_baseILj2048ES2_S2_S2_S2_fjLj128EEEEELb0ELb1ELb0ELb1EEEvNS_9FwdParamsE)
        /*0014*/ 	.short	0x0160
        /*0016*/ 	.short	0x00e8


	//----- nvinfo : EIATTR_CBANK_PARAM_SIZE
	.align		4
.L_1374:
        /*0018*/ 	.byte	0x03, 0x19
        /*001a*/ 	.short	0x00e8


	//----- nvinfo : EIATTR_KPARAM_INFO
	.align		4
        /*001c*/ 	.byte	0x04, 0x17
        /*001e*/ 	.short	(.L_1376 - .L_1375)
.L_1375:
        /*0020*/ 	.word	0x00000000
        /*0024*/ 	.short	0x0000
        /*0026*/ 	.short	0x0000
        /*0028*/ 	.byte	0x00, 0xf0, 0xa1, 0x03


	//----- nvinfo : EIATTR_MAXREG_COUNT
	.align		4
.L_1376:
        /*002c*/ 	.byte	0x03, 0x1b
        /*002e*/ 	.short	0x00ff


	//----- nvinfo : EIATTR_MERCURY_ISA_VERSION
	.align		4
        /*0030*/ 	.byte	0x03, 0x5f
        /*0032*/ 	.short	0x0000


	//----- nvinfo : EIATTR_COOP_GROUP_MASK_REGIDS
	.align		4
        /*0034*/ 	.byte	0x04, 0x29
        /*0036*/ 	.short	(.L_1378 - .L_1377)


	//   ....[0]....
.L_1377:
        /*0038*/ 	.word	0xffffffff


	//   ....[1]....
        /*003c*/ 	.word	0xffffffff


	//   ....[2]....
        /*0040*/ 	.word	0xffffffff


	//   ....[3]....
        /*0044*/ 	.word	0xffffffff


	//   ....[4]....
        /*0048*/ 	.word	0xffffffff


	//   ....[5]....
        /*004c*/ 	.word	0xffffffff


	//   ....[6]....
        /*0050*/ 	.word	0xffffffff


	//   ....[7]....
        /*0054*/ 	.word	0xffffffff


	//   ....[8]....
        /*0058*/ 	.word	0xffffffff


	//   ....[9]....
        /*005c*/ 	.word	0xffffffff


	//   ....[10]....
        /*0060*/ 	.word	0xffffffff


	//   ....[11]....
        /*0064*/ 	.word	0xffffffff


	//   ....[12]....
        /*0068*/ 	.word	0xffffffff


	//   ....[13]....
        /*006c*/ 	.word	0xffffffff


	//   ....[14]....
        /*0070*/ 	.word	0xffffffff


	//   ....[15]....
        /*0074*/ 	.word	0xffffffff


	//   ....[16]....
        /*0078*/ 	.word	0xffffffff


	//   ....[17]....
        /*007c*/ 	.word	0xffffffff


	//   ....[18]....
        /*0080*/ 	.word	0xffffffff


	//   ....[19]....
        /*0084*/ 	.word	0xffffffff


	//----- nvinfo : EIATTR_COOP_GROUP_INSTR_OFFSETS
	.align		4
.L_1378:
        /*0088*/ 	.byte	0x04, 0x28
        /*008a*/ 	.short	(.L_1380 - .L_1379)


	//   ....[0]....
.L_1379:
        /*008c*/ 	.word	0x00002c40


	//   ....[1]....
        /*0090*/ 	.word	0x00002c70


	//   ....[2]....
        /*0094*/ 	.word	0x00002c90


	//   ....[3]....
        /*0098*/ 	.word	0x00002cb0


	//   ....[4]....
        /*009c*/ 	.word	0x00002cd0


	//   ....[5]....
        /*00a0*/ 	.word	0x00003500


	//   ....[6]....
        /*00a4*/ 	.word	0x00003520


	//   ....[7]....
        /*00a8*/ 	.word	0x00003540


	//   ....[8]....
        /*00ac*/ 	.word	0x00003560


	//   ....[9]....
        /*00b0*/ 	.word	0x00003580


	//   ....[10]....
        /*00b4*/ 	.word	0x00004ad0


	//   ....[11]....
        /*00b8*/ 	.word	0x00004b40


	//   ....[12]....
        /*00bc*/ 	.word	0x00004ba0


	//   ....[13]....
        /*00c0*/ 	.word	0x00004c00


	//   ....[14]....
        /*00c4*/ 	.word	0x00004c60


	//   ....[15]....
        /*00c8*/ 	.word	0x000054d0


	//   ....[16]....
        /*00cc*/ 	.word	0x00005530


	//   ....[17]....
        /*00d0*/ 	.word	0x00005590


	//   ....[18]....
        /*00d4*/ 	.word	0x000055f0


	//   ....[19]....
        /*00d8*/ 	.word	0x00005650


	//----- nvinfo : EIATTR_EXIT_INSTR_OFFSETS
	.align		4
.L_1380:
        /*00dc*/ 	.byte	0x04, 0x1c
        /*00de*/ 	.short	(.L_1382 - .L_1381)


	//   ....[0]....
.L_1381:
        /*00e0*/ 	.word	0x00000190


	//   ....[1]....
        /*00e4*/ 	.word	0x00004a80


	//----- nvinfo : EIATTR_MAX_THREADS
	.align		4
.L_1382:
        /*00e8*/ 	.byte	0x04, 0x05
        /*00ea*/ 	.short	(.L_1384 - .L_1383)
.L_1383:
        /*00ec*/ 	.word	0x00000080
        /*00f0*/ 	.word	0x00000001
        /*00f4*/ 	.word	0x00000001


	//----- nvinfo : EIATTR_CRS_STACK_SIZE
	.align		4
.L_1384:
        /*00f8*/ 	.byte	0x04, 0x1e
        /*00fa*/ 	.short	(.L_1386 - .L_1385)
.L_1385:
        /*00fc*/ 	.word	0x00000000
.L_1386:


//--------------------- .nv.info._ZN10layer_norm13ln_fwd_kernelINS_13Kernel_traitsI13__nv_bfloat16S2_S2_S2_fjLj2048ELj1ELj4ELj1ELj16ENS_18Kernel_traits_baseILj2048ES2_S2_S2_S2_fjLj128EEEEELb0ELb1ELb1ELb0EEEvNS_9FwdParamsE --------------------------
	.section	.nv.info._ZN10layer_norm13ln_fwd_kernelINS_13Kernel_traitsI13__nv_bfloat16S2_S2_S2_fjLj2048ELj1ELj4ELj1ELj16ENS_18Kernel_traits_baseILj2048ES2_S2_S2_S2_fjLj128EEEEELb0ELb1ELb1ELb0EEEvNS_9FwdParamsE,"",@"SHT_CUDA_INFO"
	.sectionflags	@""
	.align	4


	//----- nvinfo : EIATTR_CUDA_API_VERSION
	.align		4
        /*0000*/ 	.byte	0x04, 0x37
        /*0002*/ 	.short	(.L_1388 - .L_1387)
.L_1387:
        /*0004*/ 	.word	0x00000082


	//----- nvinfo : EIATTR_SW2861232_WAR
	.align		4
.L_1388:
        /*0008*/ 	.byte	0x01, 0x35
	.zero		2


	//----- nvinfo : EIATTR_PARAM_CBANK
	.align		4
        /*000c*/ 	.byte	0x04, 0x0a
        /*000e*/ 	.short	(.L_1390 - .L_1389)
	.align		4
.L_1389:
        /*0010*/ 	.word	index@(.nv.constant0._ZN10layer_norm13ln_fwd_kernelINS_13Kernel_traitsI13__nv_bfloat16S2_S2_S2_fjLj2048ELj1ELj4ELj1ELj16ENS_18Kernel_traits_baseILj2048ES2_S2_S2_S2_fjLj128EEEEELb0ELb1ELb1ELb0EEEvNS_9FwdParamsE)
        /*0014*/ 	.short	0x0160
        /*0016*/ 	.short	0x00e8


	//----- nvinfo : EIATTR_CBANK_PARAM_SIZE
	.align		4
.L_1390:
        /*0018*/ 	.byte	0x03, 0x19
        /*001a*/ 	.short	0x00e8


	//----- nvinfo : EIATTR_KPARAM_INFO
	.align		4
        /*001c*/ 	.byte	0x04, 0x17
        /*001e*/ 	.short	(.L_1392 - .L_1391)
.L_1391:
        /*0020*/ 	.word	0x00000000
        /*0024*/ 	.short	0x0000
        /*0026*/ 	.short	0x0000
        /*0028*/ 	.byte	0x00, 0xf0, 0xa1, 0x03


	//----- nvinfo : EIATTR_MAXREG_COUNT
	.align		4
.L_1392:
        /*002c*/ 	.byte	0x03, 0x1b
        /*002e*/ 	.short	0x00ff


	//----- nvinfo : EIATTR_ANNOTATIONS
	.align		4
        /*0030*/ 	.byte	0x04, 0x55
        /*0032*/ 	.short	(.L_1394 - .L_1393)


	//   ....[0]....
.L_1393:
        /* <DEDUP_REMOVED lines=27> */


	//----- nvinfo : EIATTR_MERCURY_ISA_VERSION
	.align		4
.L_1394:
        /*01d4*/ 	.byte	0x03, 0x5f
        /*01d6*/ 	.short	0x0000


	//----- nvinfo : EIATTR_COOP_GROUP_MASK_REGIDS
	.align		4
        /*01d8*/ 	.byte	0x04, 0x29
        /*01da*/ 	.short	(.L_1396 - .L_1395)


	//   ....[0]....
.L_1395:
        /*01dc*/ 	.word	0xffffffff


	//   ....[1]....
        /*01e0*/ 	.word	0xffffffff


	//   ....[2]....
        /*01e4*/ 	.word	0xffffffff


	//   ....[3]....
        /*01e8*/ 	.word	0xffffffff


	//   ....[4]....
        /*01ec*/ 	.word	0xffffffff


	//   ....[5]....
        /*01f0*/ 	.word	0xffffffff


	//   ....[6]....
        /*01f4*/ 	.word	0xffffffff


	//   ....[7]....
        /*01f8*/ 	.word	0xffffffff


	//   ....[8]....
        /*01fc*/ 	.word	0xffffffff


	//   ....[9]....
        /*0200*/ 	.word	0xffffffff


	//   ....[10]....
        /*0204*/ 	.word	0xffffffff


	//   ....[11]....
        /*0208*/ 	.word	0xffffffff


	//   ....[12]....
        /*020c*/ 	.word	0xffffffff


	//   ....[13]....
        /*0210*/ 	.word	0xffffffff


	//   ....[14]....
        /*0214*/ 	.word	0xffffffff


	//   ....[15]....
        /*0218*/ 	.word	0xffffffff


	//   ....[16]....
        /*021c*/ 	.word	0xffffffff


	//   ....[17]....
        /*0220*/ 	.word	0xffffffff


	//   ....[18]....
        /*0224*/ 	.word	0xffffffff


	//   ....[19]....
        /*0228*/ 	.word	0xffffffff


	//----- nvinfo : EIATTR_COOP_GROUP_INSTR_OFFSETS
	.align		4
.L_1396:
        /*022c*/ 	.byte	0x04, 0x28
        /*022e*/ 	.short	(.L_1398 - .L_1397)


	//   ....[0]....
.L_1397:
        /*0230*/ 	.word	0x00005b30


	//   ....[1]....
        /*0234*/ 	.word	0x00005b60


	//   ....[2]....
        /*0238*/ 	.word	0x00005bb0


	//   ....[3]....
        /*023c*/ 	.word	0x00005bd0


	//   ....[4]....
        /*0240*/ 	.word	0x00005bf0


	//   ....[5]....
        /*0244*/ 	.word	0x00006440


	//   ....[6]....
        /*0248*/ 	.word	0x00006460


	//   ....[7]....
        /*024c*/ 	.word	0x00006480


	//   ....[8]....
        /*0250*/ 	.word	0x000064a0


	//   ....[9]....
        /*0254*/ 	.word	0x000064c0


	//   ....[10]....
        /*0258*/ 	.word	0x000078e0


	//   ....[11]....
        /*025c*/ 	.word	0x00007940


	//   ....[12]....
        /*0260*/ 	.word	0x000079a0


	//   ....[13]....
        /*0264*/ 	.word	0x00007a00


	//   ....[14]....
        /*0268*/ 	.word	0x00007a60


	//   ....[15]....
        /*026c*/ 	.word	0x00008320


	//   ....[16]....
        /*0270*/ 	.word	0x00008380


	//   ....[17]....
        /*0274*/ 	.word	0x000083e0


	//   ....[18]....
        /*0278*/ 	.word	0x00008440


	//   ....[19]....
        /*027c*/ 	.word	0x000084a0


	//----- nvinfo : EIATTR_EXIT_INSTR_OFFSETS
	.align		4
.L_1398:
        /*0280*/ 	.byte	0x04, 0x1c
        /*0282*/ 	.short	(.L_1400 - .L_1399)


	//   ....[0]....
.L_1399:
        /*0284*/ 	.word	0x00000ab0


	//   ....[1]....
        /*0288*/ 	.word	0x00007890


	//----- nvinfo : EIATTR_MAX_THREADS
	.align		4
.L_1400:
        /*028c*/ 	.byte	0x04, 0x05
        /*028e*/ 	.short	(.L_1402 - .L_1401)
.L_1401:
        /*0290*/ 	.word	0x00000080
        /*0294*/ 	.word	0x00000001
        /*0298*/ 	.word	0x00000001


	//----- nvinfo : EIATTR_CRS_STACK_SIZE
	.align		4
.L_1402:
        /*029c*/ 	.byte	0x04, 0x1e
        /*029e*/ 	.short	(.L_1404 - .L_1403)
.L_1403:
        /*02a0*/ 	.word	0x00000000
.L_1404:


//--------------------- .nv.info._ZN10layer_norm13ln_fwd_kernelINS_13Kernel_traitsI13__nv_bfloat16S2_S2_S2_fjLj2048ELj1ELj4ELj1ELj16ENS_18Kernel_traits_baseILj2048ES2_S2_S2_S2_fjLj128EEEEELb0ELb1ELb1ELb1EEEvNS_9FwdParamsE --------------------------
	.section	.nv.info._ZN10layer_norm13ln_fwd_kernelINS_13Kernel_traitsI13__nv_bfloat16S2_S2_S2_fjLj2048ELj1ELj4ELj1ELj16ENS_18Kernel_traits_baseILj2048ES2_S2_S2_S2_fjLj128EEEEELb0ELb1ELb1ELb1EEEvNS_9FwdParamsE,"",@"SHT_CUDA_INFO"
	.sectionflags	@""
	.align	4


	//----- nvinfo : EIATTR_CUDA_API_VERSION
	.align		4
        /*0000*/ 	.byte	0x04, 0x37
        /*0002*/ 	.short	(.L_1406 - .L_1405)
.L_1405:
        /*0004*/ 	.word	0x00000082


	//----- nvinfo : EIATTR_SW2861232_WAR
	.align		4
.L_1406:
        /*0008*/ 	.byte	0x01, 0x35
	.zero		2


	//----- nvinfo : EIATTR_PARAM_CBANK
	.align		4
        /*000c*/ 	.byte	0x04, 0x0a
        /*000e*/ 	.short	(.L_1408 - .L_1407)
	.align		4
.L_1407:
        /*0010*/ 	.word	index@(.nv.constant0._ZN10layer_norm13ln_fwd_kernelINS_13Kernel_traitsI13__nv_bfloat16S2_S2_S2_fjLj2048ELj1ELj4ELj1ELj16ENS_18Kernel_traits_baseILj2048ES2_S2_S2_S2_fjLj128EEEEELb0ELb1ELb1ELb1EEEvNS_9FwdParamsE)
        /*0014*/ 	.short	0x0160
        /*0016*/ 	.short	0x00e8


	//----- nvinfo : EIATTR_CBANK_PARAM_SIZE
	.align		4
.L_1408:
        /*0018*/ 	.byte	0x03, 0x19
        /*001a*/ 	.short	0x00e8


	//----- nvinfo : EIATTR_KPARAM_INFO
	.align		4
        /*001c*/ 	.byte	0x04, 0x17
        /*001e*/ 	.short	(.L_1410 - .L_1409)
.L_1409:
        /*0020*/ 	.word	0x00000000
        /*0024*/ 	.short	0x0000
        /*0026*/ 	.short	0x0000
        /*0028*/ 	.byte	0x00, 0xf0, 0xa1, 0x03


	//----- nvinfo : EIATTR_MAXREG_COUNT
	.align		4
.L_1410:
        /*002c*/ 	.byte	0x03, 0x1b
        /*002e*/ 	.short	0x00ff


	//----- nvinfo : EIATTR_MERCURY_ISA_VERSION
	.align		4
        /*0030*/ 	.byte	0x03, 0x5f
        /*0032*/ 	.short	0x0000


	//----- nvinfo : EIATTR_COOP_GROUP_MASK_REGIDS
	.align		4
        /*0034*/ 	.byte	0x04, 0x29
        /*0036*/ 	.short	(.L_1412 - .L_1411)


	//   ....[0]....
.L_1411:
        /*0038*/ 	.word	0xffffffff


	//   ....[1]....
        /*003c*/ 	.word	0xffffffff


	//   ....[2]....
        /*0040*/ 	.word	0xffffffff


	//   ....[3]....
        /*0044*/ 	.word	0xffffffff


	//   ....[4]....
        /*0048*/ 	.word	0xffffffff


	//   ....[5]....
        /*004c*/ 	.word	0xffffffff


	//   ....[6]....
        /*0050*/ 	.word	0xffffffff


	//   ....[7]....
        /*0054*/ 	.word	0xffffffff


	//   ....[8]....
        /*0058*/ 	.word	0xffffffff


	//   ....[9]....
        /*005c*/ 	.word	0xffffffff


	//   ....[10]....
        /*0060*/ 	.word	0xffffffff


	//   ....[11]....
        /*0064*/ 	.word	0xffffffff


	//   ....[12]....
        /*0068*/ 	.word	0xffffffff


	//   ....[13]....
        /*006c*/ 	.word	0xffffffff


	//   ....[14]....
        /*0070*/ 	.word	0xffffffff


	//   ....[15]....
        /*0074*/ 	.word	0xffffffff


	//   ....[16]....
        /*0078*/ 	.word	0xffffffff


	//   ....[17]....
        /*007c*/ 	.word	0xffffffff


	//   ....[18]....
        /*0080*/ 	.word	0xffffffff


	//   ....[19]....
        /*0084*/ 	.word	0xffffffff


	//----- nvinfo : EIATTR_COOP_GROUP_INSTR_OFFSETS
	.align		4
.L_1412:
        /*0088*/ 	.byte	0x04, 0x28
        /*008a*/ 	.short	(.L_1414 - .L_1413)


	//   ....[0]....
.L_1413:
        /*008c*/ 	.word	0x00004790


	//   ....[1]....
        /*0090*/ 	.word	0x000047c0


	//   ....[2]....
        /*0094*/ 	.word	0x000047e0


	//   ....[3]....
        /*0098*/ 	.word	0x00004800


	//   ....[4]....
        /*009c*/ 	.word	0x00004820


	//   ....[5]....
        /*00a0*/ 	.word	0x00005050


	//   ....[6]....
        /*00a4*/ 	.word	0x00005070


	//   ....[7]....
        /*00a8*/ 	.word	0x00005090


	//   ....[8]....
        /*00ac*/ 	.word	0x000050b0


	//   ....[9]....
        /*00b0*/ 	.word	0x000050d0


	//   ....[10]....
        /*00b4*/ 	.word	0x00006630


	//   ....[11]....
        /*00b8*/ 	.word	0x000066a0


	//   ....[12]....
        /*00bc*/ 	.word	0x00006700


	//   ....[13]....
        /*00c0*/ 	.word	0x00006760


	//   ....[14]....
        /*00c4*/ 	.word	0x000067c0


	//   ....[15]....
        /*00c8*/ 	.word	0x00007030


	//   ....[16]....
        /*00cc*/ 	.word	0x00007090


	//   ....[17]....
        /*00d0*/ 	.word	0x000070f0


	//   ....[18]....
        /*00d4*/ 	.word	0x00007150


	//   ....[19]....
        /*00d8*/ 	.word	0x000071b0


	//----- nvinfo : EIATTR_EXIT_INSTR_OFFSETS
	.align		4
.L_1414:
        /*00dc*/ 	.byte	0x04, 0x1c
        /*00de*/ 	.short	(.L_1416 - .L_1415)


	//   ....[0]....
.L_1415:
        /*00e0*/ 	.word	0x00000180


	//   ....[1]....
        /*00e4*/ 	.word	0x000065d0


	//----- nvinfo : EIATTR_MAX_THREADS
	.align		4
.L_1416:
        /*00e8*/ 	.byte	0x04, 0x05
        /*00ea*/ 	.short	(.L_1418 - .L_1417)
.L_1417:
        /*00ec*/ 	.word	0x00000080
        /*00f0*/ 	.word	0x00000001
        /*00f4*/ 	.word	0x00000001


	//----- nvinfo : EIATTR_CRS_STACK_SIZE
	.align		4
.L_1418:
        /*00f8*/ 	.byte	0x04, 0x1e
        /*00fa*/ 	.short	(.L_1420 - .L_1419)
.L_1419:
        /*00fc*/ 	.word	0x00000000
.L_1420:


//--------------------- .nv.info._ZN10layer_norm13ln_fwd_kernelINS_13Kernel_traitsI13__nv_bfloat16S2_S2_S2_fjLj2048ELj1ELj4ELj1ELj16ENS_18Kernel_traits_baseILj2048ES2_S2_S2_S2_fjLj128EEEEELb1ELb0ELb0ELb0EEEvNS_9FwdParamsE --------------------------
	.section	.nv.info._ZN10layer_norm13ln_fwd_kernelINS_13Kernel_traitsI13__nv_bfloat16S2_S2_S2_fjLj2048ELj1ELj4ELj1ELj16ENS_18Kernel_traits_baseILj2048ES2_S2_S2_S2_fjLj128EEEEELb1ELb0ELb0ELb0EEEvNS_9FwdParamsE,"",@"SHT_CUDA_INFO"
	.sectionflags	@""
	.align	4


	//----- nvinfo : EIATTR_CUDA_API_VERSION
	.align		4
        /*0000*/ 	.byte	0x04, 0x37
        /*0002*/ 	.short	(.L_1422 - .L_1421)
.L_1421:
        /*0004*/ 	.word	0x00000082


	//----- nvinfo : EIATTR_SW2861232_WAR
	.align		4
.L_1422:
        /*0008*/ 	.byte	0x01, 0x35
	.zero		2


	//----- nvinfo : EIATTR_PARAM_CBANK
	.align		4
        /*000c*/ 	.byte	0x04, 0x0a
        /*000e*/ 	.short	(.L_1424 - .L_1423)
	.align		4
.L_1423:
        /*0010*/ 	.word	index@(.nv.constant0._ZN10layer_norm13ln_fwd_kernelINS_13Kernel_traitsI13__nv_bfloat16S2_S2_S2_fjLj2048ELj1ELj4ELj1ELj16ENS_18Kernel_traits_baseILj2048ES2_S2_S2_S2_fjLj128EEEEELb1ELb0ELb0ELb0EEEvNS_9FwdParamsE)
        /*0014*/ 	.short	0x0160
        /*0016*/ 	.short	0x00e8


	//----- nvinfo : EIATTR_CBANK_PARAM_SIZE
	.align		4
.L_1424:
        /*0018*/ 	.byte	0x03, 0x19
        /*001a*/ 	.short	0x00e8


	//----- nvinfo : EIATTR_KPARAM_INFO
	.align		4
        /*001c*/ 	.byte	0x04, 0x17
        /*001e*/ 	.short	(.L_1426 - .L_1425)
.L_1425:
        /*0020*/ 	.word	0x00000000
        /*0024*/ 	.short	0x0000
        /*0026*/ 	.short	0x0000
        /*0028*/ 	.byte	0x00, 0xf0, 0xa1, 0x03


	//----- nvinfo : EIATTR_MAXREG_COUNT
	.align		4
.L_1426:
        /*002c*/ 	.byte	0x03, 0x1b
        /*002e*/ 	.short	0x00ff


	//----- nvinfo : EIATTR_MERCURY_ISA_VERSION
	.align		4
        /*0030*/ 	.byte	0x03, 0x5f
        /*0032*/ 	.short	0x0000


	//----- nvinfo : EIATTR_COOP_GROUP_MASK_REGIDS
	.align		4
        /*0034*/ 	.byte	0x04, 0x29
        /*0036*/ 	.short	(.L_1428 - .L_1427)


	//   ....[0]....
.L_1427:
        /*0038*/ 	.word	0xffffffff


	//   ....[1]....
        /*003c*/ 	.word	0xffffffff


	//   ....[2]....
        /*0040*/ 	.word	0xffffffff


	//   ....[3]....
        /*0044*/ 	.word	0xffffffff


	//   ....[4]....
        /*0048*/ 	.word	0xffffffff


	//   ....[5]....
        /*004c*/ 	.word	0xffffffff


	//   ....[6]....
        /*0050*/ 	.word	0xffffffff


	//   ....[7]....
        /*0054*/ 	.word	0xffffffff


	//   ....[8]....
        /*0058*/ 	.word	0xffffffff


	//   ....[9]....
        /*005c*/ 	.word	0xffffffff


	//   ....[10]....
        /*0060*/ 	.word	0xffffffff


	//   ....[11]....
        /*0064*/ 	.word	0xffffffff


	//   ....[12]....
        /*0068*/ 	.word	0xffffffff


	//   ....[13]....
        /*006c*/ 	.word	0xffffffff


	//   ....[14]....
        /*0070*/ 	.word	0xffffffff


	//   ....[15]....
        /*0074*/ 	.word	0xffffffff


	//   ....[16]....
        /*0078*/ 	.word	0xffffffff


	//   ....[17]....
        /*007c*/ 	.word	0xffffffff


	//   ....[18]....
        /*0080*/ 	.word	0xffffffff


	//   ....[19]....
        /*0084*/ 	.word	0xffffffff


	//----- nvinfo : EIATTR_COOP_GROUP_INSTR_OFFSETS
	.align		4
.L_1428:
        /*0088*/ 	.byte	0x04, 0x28
        /*008a*/ 	.short	(.L_1430 - .L_1429)


	//   ....[0]....
.L_1429:
        /*008c*/ 	.word	0x00018430


	//   ....[1]....
        /*0090*/ 	.word	0x00018460


	//   ....[2]....
        /*0094*/ 	.word	0x000184c0


	//   ....[3]....
        /*0098*/ 	.word	0x000184e0


	//   ....[4]....
        /*009c*/ 	.word	0x00018500


	//   ....[5]....
        /*00a0*/ 	.word	0x00018d60


	//   ....[6]....
        /*00a4*/ 	.word	0x00018d80


	//   ....[7]....
        /*00a8*/ 	.word	0x00018da0


	//   ....[8]....
        /*00ac*/ 	.word	0x00018dc0


	//   ....[9]....
        /*00b0*/ 	.word	0x00018de0


	//   ....[10]....
        /*00b4*/ 	.word	0x0001a180


	//   ....[11]....
        /*00b8*/ 	.word	0x0001a200


	//   ....[12]....
        /*00bc*/ 	.word	0x0001a260


	//   ....[13]....
        /*00c0*/ 	.word	0x0001a2c0


	//   ....[14]....
        /*00c4*/ 	.word	0x0001a320


	//   ....[15]....
        /*00c8*/ 	.word	0x0001ac00


	//   ....[16]....
        /*00cc*/ 	.word	0x0001ac60


	//   ....[17]....
        /*00d0*/ 	.word	0x0001acc0


	//   ....[18]....
        /*00d4*/ 	.word	0x0001ad20


	//   ....[19]....
        /*00d8*/ 	.word	0x0001ad90


	//----- nvinfo : EIATTR_EXIT_INSTR_OFFSETS
	.align		4
.L_1430:
        /*00dc*/ 	.byte	0x04, 0x1c
        /*00de*/ 	.short	(.L_1432 - .L_1431)


	//   ....[0]....
.L_1431:
        /*00e0*/ 	.word	0x00000dc0


	//   ....[1]....
        /*00e4*/ 	.word	0x0001a130


	//----- nvinfo : EIATTR_MAX_THREADS
	.align		4
.L_1432:
        /*00e8*/ 	.byte	0x04, 0x05
        /*00ea*/ 	.short	(.L_1434 - .L_1433)
.L_1433:
        /*00ec*/ 	.word	0x00000080
        /*00f0*/ 	.word	0x00000001
        /*00f4*/ 	.word	0x00000001


	//----- nvinfo : EIATTR_CRS_STACK_SIZE
	.align		4
.L_1434:
        /*00f8*/ 	.byte	0x04, 0x1e
        /*00fa*/ 	.short	(.L_1436 - .L_1435)
.L_1435:
        /*00fc*/ 	.word	0x00000000
.L_1436:


//--------------------- .nv.info._ZN10layer_norm13ln_fwd_kernelINS_13Kernel_traitsI13__nv_bfloat16S2_S2_S2_fjLj2048ELj1ELj4ELj1ELj16ENS_18Kernel_traits_baseILj2048ES2_S2_S2_S2_fjLj128EEEEELb1ELb0ELb0ELb1EEEvNS_9FwdParamsE --------------------------
	.section	.nv.info._ZN10layer_norm13ln_fwd_kernelINS_13Kernel_traitsI13__nv_bfloat16S2_S2_S2_fjLj2048ELj1ELj4ELj1ELj16ENS_18Kernel_traits_baseILj2048ES2_S2_S2_S2_fjLj128EEEEELb1ELb0ELb0ELb1EEEvNS_9FwdParamsE,"",@"SHT_CUDA_INFO"
	.sectionflags	@""
	.align	4


	//----- nvinfo : EIATTR_CUDA_API_VERSION
	.align		4
        /*0000*/ 	.byte	0x04, 0x37
        /*0002*/ 	.short	(.L_1438 - .L_1437)
.L_1437:
        /*0004*/ 	.word	0x00000082


	//----- nvinfo : EIATTR_SW2861232_WAR
	.align		4
.L_1438:
        /*0008*/ 	.byte	0x01, 0x35
	.zero		2


	//----- nvinfo : EIATTR_PARAM_CBANK
	.align		4
        /*000c*/ 	.byte	0x04, 0x0a
        /*000e*/ 	.short	(.L_1440 - .L_1439)
	.align		4
.L_1439:
        /*0010*/ 	.word	index@(.nv.constant0._ZN10layer_norm13ln_fwd_kernelINS_13Kernel_traitsI13__nv_bfloat16S2_S2_S2_fjLj2048ELj1ELj4ELj1ELj16ENS_18Kernel_traits_baseILj2048ES2_S2_S2_S2_fjLj128EEEEELb1ELb0ELb0ELb1EEEvNS_9FwdParamsE)
        /*0014*/ 	.short	0x0160
        /*0016*/ 	.short	0x00e8


	//----- nvinfo : EIATTR_CBANK_PARAM_SIZE
	.align		4
.L_1440:
        /*0018*/ 	.byte	0x03, 0x19
        /*001a*/ 	.short	0x00e8


	//----- nvinfo : EIATTR_KPARAM_INFO
	.align		4
        /*001c*/ 	.byte	0x04, 0x17
        /*001e*/ 	.short	(.L_1442 - .L_1441)
.L_1441:
        /*0020*/ 	.word	0x00000000
        /*0024*/ 	.short	0x0000
        /*0026*/ 	.short	0x0000
        /*0028*/ 	.byte	0x00, 0xf0, 0xa1, 0x03


	//----- nvinfo : EIATTR_MAXREG_COUNT
	.align		4
.L_1442:
        /*002c*/ 	.byte	0x03, 0x1b
        /*002e*/ 	.short	0x00ff


	//----- nvinfo : EIATTR_MERCURY_ISA_VERSION
	.align		4
        /*0030*/ 	.byte	0x03, 0x5f
        /*0032*/ 	.short	0x0000


	//----- nvinfo : EIATTR_COOP_GROUP_MASK_REGIDS
	.align		4
        /*0034*/ 	.byte	0x04, 0x29
        /*0036*/ 	.short	(.L_1444 - .L_1443)


	//   ....[0]....
.L_1443:
        /*0038*/ 	.word	0xffffffff


	//   ....[1]....
        /*003c*/ 	.word	0xffffffff


	//   ....[2]....
        /*0040*/ 	.word	0xffffffff


	//   ....[3]....
        /*0044*/ 	.word	0xffffffff


	//   ....[4]....
        /*0048*/ 	.word	0xffffffff


	//   ....[5]....
        /*004c*/ 	.word	0xffffffff


	//   ....[6]....
        /*0050*/ 	.word	0xffffffff


	//   ....[7]....
        /*0054*/ 	.word	0xffffffff


	//   ....[8]....
        /*0058*/ 	.word	0xffffffff


	//   ....[9]....
        /*005c*/ 	.word	0xffffffff


	//   ....[10]....
        /*0060*/ 	.word	0xffffffff


	//   ....[11]....
        /*0064*/ 	.word	0xffffffff


	//   ....[12]....
        /*0068*/ 	.word	0xffffffff


	//   ....[13]....
        /*006c*/ 	.word	0xffffffff


	//   ....[14]....
        /*0070*/ 	.word	0xffffffff


	//   ....[15]....
        /*0074*/ 	.word	0xffffffff


	//   ....[16]....
        /*0078*/ 	.word	0xffffffff


	//   ....[17]....
        /*007c*/ 	.word	0xffffffff


	//   ....[18]....
        /*0080*/ 	.word	0xffffffff


	//   ....[19]....
        /*0084*/ 	.word	0xffffffff


	//----- nvinfo : EIATTR_COOP_GROUP_INSTR_OFFSETS
	.align		4
.L_1444:
        /*0088*/ 	.byte	0x04, 0x28
        /*008a*/ 	.short	(.L_1446 - .L_1445)


	//   ....[0]....
.L_1445:
        /*008c*/ 	.word	0x00017790


	//   ....[1]....
        /*0090*/ 	.word	0x000177c0


	//   ....[2]....
        /*0094*/ 	.word	0x000177e0


	//   ....[3]....
        /*0098*/ 	.word	0x00017800


	//   ....[4]....
        /*009c*/ 	.word	0x00017820


	//   ....[5]....
        /*00a0*/ 	.word	0x00018050


	//   ....[6]....
        /*00a4*/ 	.word	0x00018070


	//   ....[7]....
        /*00a8*/ 	.word	0x00018090


	//   ....[8]....
        /*00ac*/ 	.word	0x000180b0


	//   ....[9]....
        /*00b0*/ 	.word	0x000180d0


	//   ....[10]....
        /*00b4*/ 	.word	0x000195f0


	//   ....[11]....
        /*00b8*/ 	.word	0x00019660


	//   ....[12]....
        /*00bc*/ 	.word	0x000196c0


	//   ....[13]....
        /*00c0*/ 	.word	0x00019720


	//   ....[14]....
        /*00c4*/ 	.word	0x00019780


	//   ....[15]....
        /*00c8*/ 	.word	0x00019ff0


	//   ....[16]....
        /*00cc*/ 	.word	0x0001a050


	//   ....[17]....
        /*00d0*/ 	.word	0x0001a0b0


	//   ....[18]....
        /*00d4*/ 	.word	0x0001a110


	//   ....[19]....
        /*00d8*/ 	.word	0x0001a170


	//----- nvinfo : EIATTR_EXIT_INSTR_OFFSETS
	.align		4
.L_1446:
        /*00dc*/ 	.byte	0x04, 0x1c
        /*00de*/ 	.short	(.L_1448 - .L_1447)


	//   ....[0]....
.L_1447:
        /*00e0*/ 	.word	0x00000210


	//   ....[1]....
        /*00e4*/ 	.word	0x00019590


	//----- nvinfo : EIATTR_MAX_THREADS
	.align		4
.L_1448:
        /*00e8*/ 	.byte	0x04, 0x05
        /*00ea*/ 	.short	(.L_1450 - .L_1449)
.L_1449:
        /*00ec*/ 	.word	0x00000080
        /*00f0*/ 	.word	0x00000001
        /*00f4*/ 	.word	0x00000001


	//----- nvinfo : EIATTR_CRS_STACK_SIZE
	.align		4
.L_1450:
        /*00f8*/ 	.byte	0x04, 0x1e
        /*00fa*/ 	.short	(.L_1452 - .L_1451)
.L_1451:
        /*00fc*/ 	.word	0x00000000
.L_1452:


//--------------------- .nv.info._ZN10layer_norm13ln_fwd_kernelINS_13Kernel_traitsI13__nv_bfloat16S2_S2_S2_fjLj2048ELj1ELj4ELj1ELj16ENS_18Kernel_traits_baseILj2048ES2_S2_S2_S2_fjLj128EEEEELb1ELb0ELb1ELb0EEEvNS_9FwdParamsE --------------------------
	.section	.nv.info._ZN10layer_norm13ln_fwd_kernelINS_13Kernel_traitsI13__nv_bfloat16S2_S2_S2_fjLj2048ELj1ELj4ELj1ELj16ENS_18Kernel_traits_baseILj2048ES2_S2_S2_S2_fjLj128EEEEELb1ELb0ELb1ELb0EEEvNS_9FwdParamsE,"",@"SHT_CUDA_INFO"
	.sectionflags	@""
	.align	4


	//----- nvinfo : EIATTR_CUDA_API_VERSION
	.align		4
        /*0000*/ 	.byte	0x04, 0x37
        /*0002*/ 	.short	(.L_1454 - .L_1453)
.L_1453:
        /*0004*/ 	.word	0x00000082


	//----- nvinfo : EIATTR_SW2861232_WAR
	.align		4
.L_1454:
        /*0008*/ 	.byte	0x01, 0x35
	.zero		2


	//----- nvinfo : EIATTR_PARAM_CBANK
	.align		4
        /*000c*/ 	.byte	0x04, 0x0a
        /*000e*/ 	.short	(.L_1456 - .L_1455)
	.align		4
.L_1455:
        /*0010*/ 	.word	index@(.nv.constant0._ZN10layer_norm13ln_fwd_kernelINS_13Kernel_traitsI13__nv_bfloat16S2_S2_S2_fjLj2048ELj1ELj4ELj1ELj16ENS_18Kernel_traits_baseILj2048ES2_S2_S2_S2_fjLj128EEEEELb1ELb0ELb1ELb0EEEvNS_9FwdParamsE)
        /*0014*/ 	.short	0x0160
        /*0016*/ 	.short	0x00e8


	//----- nvinfo : EIATTR_CBANK_PARAM_SIZE
	.align		4
.L_1456:
        /*0018*/ 	.byte	0x03, 0x19
        /*001a*/ 	.short	0x00e8


	//----- nvinfo : EIATTR_KPARAM_INFO
	.align		4
        /*001c*/ 	.byte	0x04, 0x17
        /*001e*/ 	.short	(.L_1458 - .L_1457)
.L_1457:
        /*0020*/ 	.word	0x00000000
        /*0024*/ 	.short	0x0000
        /*0026*/ 	.short	0x0000
        /*0028*/ 	.byte	0x00, 0xf0, 0xa1, 0x03


	//----- nvinfo : EIATTR_MAXREG_COUNT
	.align		4
.L_1458:
        /*002c*/ 	.byte	0x03, 0x1b
        /*002e*/ 	.short	0x00ff


	//----- nvinfo : EIATTR_MERCURY_ISA_VERSION
	.align		4
        /*0030*/ 	.byte	0x03, 0x5f
        /*0032*/ 	.short	0x0000


	//----- nvinfo : EIATTR_COOP_GROUP_MASK_REGIDS
	.align		4
        /*0034*/ 	.byte	0x04, 0x29
        /*0036*/ 	.short	(.L_1460 - .L_1459)


	//   ....[0]....
.L_1459:
        /*0038*/ 	.word	0xffffffff


	//   ....[1]....
        /*003c*/ 	.word	0xffffffff


	//   ....[2]....
        /*0040*/ 	.word	0xffffffff


	//   ....[3]....
        /*0044*/ 	.word	0xffffffff


	//   ....[4]....
        /*0048*/ 	.word	0xffffffff


	//   ....[5]....
        /*004c*/ 	.word	0xffffffff


	//   ....[6]....
        /*0050*/ 	.word	0xffffffff


	//   ....[7]....
        /*0054*/ 	.word	0xffffffff


	//   ....[8]....
        /*0058*/ 	.word	0xffffffff


	//   ....[9]....
        /*005c*/ 	.word	0xffffffff


	//   ....[10]....
        /*0060*/ 	.word	0xffffffff


	//   ....[11]....
        /*0064*/ 	.word	0xffffffff


	//   ....[12]....
        /*0068*/ 	.word	0xffffffff


	//   ....[13]....
        /*006c*/ 	.word	0xffffffff


	//   ....[14]....
        /*0070*/ 	.word	0xffffffff


	//   ....[15]....
        /*0074*/ 	.word	0xffffffff


	//   ....[16]....
        /*0078*/ 	.word	0xffffffff


	//   ....[17]....
        /*007c*/ 	.word	0xffffffff


	//   ....[18]....
        /*0080*/ 	.word	0xffffffff


	//   ....[19]....
        /*0084*/ 	.word	0xffffffff


	//----- nvinfo : EIATTR_COOP_GROUP_INSTR_OFFSETS
	.align		4
.L_1460:
        /*0088*/ 	.byte	0x04, 0x28
        /*008a*/ 	.short	(.L_1462 - .L_1461)


	//   ....[0]....
.L_1461:
        /*008c*/ 	.word	0x0001afe0


	//   ....[1]....
        /*0090*/ 	.word	0x0001b010


	//   ....[2]....
        /*0094*/ 	.word	0x0001b050


	//   ....[3]....
        /*0098*/ 	.word	0x0001b070


	//   ....[4]....
        /*009c*/ 	.word	0x0001b090


	//   ....[5]....
        /*00a0*/ 	.word	0x0001b8e0


	//   ....[6]....
        /*00a4*/ 	.word	0x0001b900


	//   ....[7]....
        /*00a8*/ 	.word	0x0001b920


	//   ....[8]....
        /*00ac*/ 	.word	0x0001b940


	//   ....[9]....
        /*00b0*/ 	.word	0x0001b960


	//   ....[10]....
        /*00b4*/ 	.word	0x0001cd80


	//   ....[11]....
        /*00b8*/ 	.word	0x0001ce00


	//   ....[12]....
        /*00bc*/ 	.word	0x0001ce60


	//   ....[13]....
        /*00c0*/ 	.word	0x0001cec0


	//   ....[14]....
        /*00c4*/ 	.word	0x0001cf20


	//   ....[15]....
        /*00c8*/ 	.word	0x0001d7d0


	//   ....[16]....
        /*00cc*/ 	.word	0x0001d830


	//   ....[17]....
        /*00d0*/ 	.word	0x0001d890


	//   ....[18]....
        /*00d4*/ 	.word	0x0001d8f0


	//   ....[19]....
        /*00d8*/ 	.word	0x0001d960


	//----- nvinfo : EIATTR_EXIT_INSTR_OFFSETS
	.align		4
.L_1462:
        /*00dc*/ 	.byte	0x04, 0x1c
        /*00de*/ 	.short	(.L_1464 - .L_1463)


	//   ....[0]....
.L_1463:
        /*00e0*/ 	.word	0x00000da0


	//   ....[1]....
        /*00e4*/ 	.word	0x0001cd30


	//----- nvinfo : EIATTR_MAX_THREADS
	.align		4
.L_1464:
        /*00e8*/ 	.byte	0x04, 0x05
        /*00ea*/ 	.short	(.L_1466 - .L_1465)
.L_1465:
        /*00ec*/ 	.word	0x00000080
        /*00f0*/ 	.word	0x00000001
        /*00f4*/ 	.word	0x00000001


	//----- nvinfo : EIATTR_CRS_STACK_SIZE
	.align		4
.L_1466:
        /*00f8*/ 	.byte	0x04, 0x1e
        /*00fa*/ 	.short	(.L_1468 - .L_1467)
.L_1467:
        /*00fc*/ 	.word	0x00000000
.L_1468:


//--------------------- .nv.info._ZN10layer_norm13ln_fwd_kernelINS_13Kernel_traitsI13__nv_bfloat16S2_S2_S2_fjLj2048ELj1ELj4ELj1ELj16ENS_18Kernel_traits_baseILj2048ES2_S2_S2_S2_fjLj128EEEEELb1ELb0ELb1ELb1EEEvNS_9FwdParamsE --------------------------
	.section	.nv.info._ZN10layer_norm13ln_fwd_kernelINS_13Kernel_traitsI13__nv_bfloat16S2_S2_S2_fjLj2048ELj1ELj4ELj1ELj16ENS_18Kernel_traits_baseILj2048ES2_S2_S2_S2_fjLj128EEEEELb1ELb0ELb1ELb1EEEvNS_9FwdParamsE,"",@"SHT_CUDA_INFO"
	.sectionflags	@""
	.align	4


	//----- nvinfo : EIATTR_CUDA_API_VERSION
	.align		4
        /*0000*/ 	.byte	0x04, 0x37
        /*0002*/ 	.short	(.L_1470 - .L_1469)
.L_1469:
        /*0004*/ 	.word	0x00000082


	//----- nvinfo : EIATTR_SW2861232_WAR
	.align		4
.L_1470:
        /*0008*/ 	.byte	0x01, 0x35
	.zero		2


	//----- nvinfo : EIATTR_PARAM_CBANK
	.align		4
        /*000c*/ 	.byte	0x04, 0x0a
        /*000e*/ 	.short	(.L_1472 - .L_1471)
	.align		4
.L_1471:
        /*0010*/ 	.word	index@(.nv.constant0._ZN10layer_norm13ln_fwd_kernelINS_13Kernel_traitsI13__nv_bfloat16S2_S2_S2_fjLj2048ELj1ELj4ELj1ELj16ENS_18Kernel_traits_baseILj2048ES2_S2_S2_S2_fjLj128EEEEELb1ELb0ELb1ELb1EEEvNS_9FwdParamsE)
        /*0014*/ 	.short	0x0160
        /*0016*/ 	.short	0x00e8


	//----- nvinfo : EIATTR_CBANK_PARAM_SIZE
	.align		4
.L_1472:
        /*0018*/ 	.byte	0x03, 0x19
        /*001a*/ 	.short	0x00e8


	//----- nvinfo : EIATTR_KPARAM_INFO
	.align		4
        /*001c*/ 	.byte	0x04, 0x17
        /*001e*/ 	.short	(.L_1474 - .L_1473)
.L_1473:
        /*0020*/ 	.word	0x00000000
        /*0024*/ 	.short	0x0000
        /*0026*/ 	.short	0x0000
        /*0028*/ 	.byte	0x00, 0xf0, 0xa1, 0x03


	//----- nvinfo : EIATTR_MAXREG_COUNT
	.align		4
.L_1474:
        /*002c*/ 	.byte	0x03, 0x1b
        /*002e*/ 	.short	0x00ff


	//----- nvinfo : EIATTR_MERCURY_ISA_VERSION
	.align		4
        /*0030*/ 	.byte	0x03, 0x5f
        /*0032*/ 	.short	0x0000


	//----- nvinfo : EIATTR_COOP_GROUP_MASK_REGIDS
	.align		4
        /*0034*/ 	.byte	0x04, 0x29
        /*0036*/ 	.short	(.L_1476 - .L_1475)


	//   ....[0]....
.L_1475:
        /*0038*/ 	.word	0xffffffff


	//   ....[1]....
        /*003c*/ 	.word	0xffffffff


	//   ....[2]....
        /*0040*/ 	.word	0xffffffff


	//   ....[3]....
        /*0044*/ 	.word	0xffffffff


	//   ....[4]....
        /*0048*/ 	.word	0xffffffff


	//   ....[5]....
        /*004c*/ 	.word	0xffffffff


	//   ....[6]....
        /*0050*/ 	.word	0xffffffff


	//   ....[7]....
        /*0054*/ 	.word	0xffffffff


	//   ....[8]....
        /*0058*/ 	.word	0xffffffff


	//   ....[9]....
        /*005c*/ 	.word	0xffffffff


	//   ....[10]....
        /*0060*/ 	.word	0xffffffff


	//   ....[11]....
        /*0064*/ 	.word	0xffffffff


	//   ....[12]....
        /*0068*/ 	.word	0xffffffff


	//   ....[13]....
        /*006c*/ 	.word	0xffffffff


	//   ....[14]....
        /*0070*/ 	.word	0xffffffff


	//   ....[15]....
        /*0074*/ 	.word	0xffffffff


	//   ....[16]....
        /*0078*/ 	.word	0xffffffff


	//   ....[17]....
        /*007c*/ 	.word	0xffffffff


	//   ....[18]....
        /*0080*/ 	.word	0xffffffff


	//   ....[19]....
        /*0084*/ 	.word	0xffffffff


	//----- nvinfo : EIATTR_COOP_GROUP_INSTR_OFFSETS
	.align		4
.L_1476:
        /*0088*/ 	.byte	0x04, 0x28
        /*008a*/ 	.short	(.L_1478 - .L_1477)


	//   ....[0]....
.L_1477:
        /*008c*/ 	.word	0x0001a640


	//   ....[1]....
        /*0090*/ 	.word	0x0001a670


	//   ....[2]....
        /*0094*/ 	.word	0x0001a690


	//   ....[3]....
        /*0098*/ 	.word	0x0001a6b0


	//   ....[4]....
        /*009c*/ 	.word	0x0001a6d0


	//   ....[5]....
        /*00a0*/ 	.word	0x0001af00


	//   ....[6]....
        /*00a4*/ 	.word	0x0001af20


	//   ....[7]....
        /*00a8*/ 	.word	0x0001af40


	//   ....[8]....
        /*00ac*/ 	.word	0x0001af60


	//   ....[9]....
        /*00b0*/ 	.word	0x0001af80


	//   ....[10]....
        /*00b4*/ 	.word	0x0001c540


	//   ....[11]....
        /*00b8*/ 	.word	0x0001c5b0


	//   ....[12]....
        /*00bc*/ 	.word	0x0001c610


	//   ....[13]....
        /*00c0*/ 	.word	0x0001c670


	//   ....[14]....
        /*00c4*/ 	.word	0x0001c6d0


	//   ....[15]....
        /*00c8*/ 	.word	0x0001cf40


	//   ....[16]....
        /*00cc*/ 	.word	0x0001cfa0


	//   ....[17]....
        /*00d0*/ 	.word	0x0001d000


	//   ....[18]....
        /*00d4*/ 	.word	0x0001d060


	//   ....[19]....
        /*00d8*/ 	.word	0x0001d0c0


	//----- nvinfo : EIATTR_EXIT_INSTR_OFFSETS
	.align		4
.L_1478:
        /*00dc*/ 	.byte	0x04, 0x1c
        /*00de*/ 	.short	(.L_1480 - .L_1479)


	//   ....[0]....
.L_1479:
        /*00e0*/ 	.word	0x00000210


	//   ....[1]....
        /*00e4*/ 	.word	0x0001c4f0


	//----- nvinfo : EIATTR_MAX_THREADS
	.align		4
.L_1480:
        /*00e8*/ 	.byte	0x04, 0x05
        /*00ea*/ 	.short	(.L_1482 - .L_1481)
.L_1481:
        /*00ec*/ 	.word	0x00000080
        /*00f0*/ 	.word	0x00000001
        /*00f4*/ 	.word	0x00000001


	//----- nvinfo : EIATTR_CRS_STACK_SIZE
	.align		4
.L_1482:
        /*00f8*/ 	.byte	0x04, 0x1e
        /*00fa*/ 	.short	(.L_1484 - .L_1483)
.L_1483:
        /*00fc*/ 	.word	0x00000000
.L_1484:


//--------------------- .nv.info._ZN10layer_norm13ln_fwd_kernelINS_13Kernel_traitsI13__nv_bfloat16S2_S2_S2_fjLj2048ELj1ELj4ELj1ELj16ENS_18Kernel_traits_baseILj2048ES2_S2_S2_S2_fjLj128EEEEELb1ELb1ELb0ELb0EEEvNS_9FwdParamsE --------------------------
	.section	.nv.info._ZN10layer_norm13ln_fwd_kernelINS_13Kernel_traitsI13__nv_bfloat16S2_S2_S2_fjLj2048ELj1ELj4ELj1ELj16ENS_18Kernel_traits_baseILj2048ES2_S2_S2_S2_fjLj128EEEEELb1ELb1ELb0ELb0EEEvNS_9FwdParamsE,"",@"SHT_CUDA_INFO"
	.sectionflags	@""
	.align	4


	//----- nvinfo : EIATTR_CUDA_API_VERSION
	.align		4
        /*0000*/ 	.byte	0x04, 0x37
        /*0002*/ 	.short	(.L_1486 - .L_1485)
.L_1485:
        /*0004*/ 	.word	0x00000082


	//----- nvinfo : EIATTR_SW2861232_WAR
	.align		4
.L_1486:
        /*0008*/ 	.byte	0x01, 0x35
	.zero		2


	//----- nvinfo : EIATTR_PARAM_CBANK
	.align		4
        /*000c*/ 	.byte	0x04, 0x0a
        /*000e*/ 	.short	(.L_1488 - .L_1487)
	.align		4
.L_1487:
        /*0010*/ 	.word	index@(.nv.constant0._ZN10layer_norm13ln_fwd_kernelINS_13Kernel_traitsI13__nv_bfloat16S2_S2_S2_fjLj2048ELj1ELj4ELj1ELj16ENS_18Kernel_traits_baseILj2048ES2_S2_S2_S2_fjLj128EEEEELb1ELb1ELb0ELb0EEEvNS_9FwdParamsE)
        /*0014*/ 	.short	0x0160
        /*0016*/ 	.short	0x00e8


	//----- nvinfo : EIATTR_CBANK_PARAM_SIZE
	.align		4
.L_1488:
        /*0018*/ 	.byte	0x03, 0x19
        /*001a*/ 	.short	0x00e8


	//----- nvinfo : EIATTR_KPARAM_INFO
	.align		4
        /*001c*/ 	.byte	0x04, 0x17
        /*001e*/ 	.short	(.L_1490 - .L_1489)
.L_1489:
        /*0020*/ 	.word	0x00000000
        /*0024*/ 	.short	0x0000
        /*0026*/ 	.short	0x0000
        /*0028*/ 	.byte	0x00, 0xf0, 0xa1, 0x03


	//----- nvinfo : EIATTR_MAXREG_COUNT
	.align		4
.L_1490:
        /*002c*/ 	.byte	0x03, 0x1b
        /*002e*/ 	.short	0x00ff


	//----- nvinfo : EIATTR_ANNOTATIONS
	.align		4
        /*0030*/ 	.byte	0x04, 0x55
        /*0032*/ 	.short	(.L_1492 - .L_1491)


	//   ....[0]....
.L_1491:
        /* <DEDUP_REMOVED lines=32> */


	//----- nvinfo : EIATTR_MERCURY_ISA_VERSION
	.align		4
.L_1492:
        /*0224*/ 	.byte	0x03, 0x5f
        /*0226*/ 	.short	0x0000


	//----- nvinfo : EIATTR_COOP_GROUP_MASK_REGIDS
	.align		4
        /*0228*/ 	.byte	0x04, 0x29
        /*022a*/ 	.short	(.L_1494 - .L_1493)


	//   ....[0]....
.L_1493:
        /*022c*/ 	.word	0xffffffff


	//   ....[1]....
        /*0230*/ 	.word	0xffffffff


	//   ....[2]....
        /*0234*/ 	.word	0xffffffff


	//   ....[3]....
        /*0238*/ 	.word	0xffffffff


	//   ....[4]....
        /*023c*/ 	.word	0xffffffff


	//   ....[5]....
        /*0240*/ 	.word	0xffffffff


	//   ....[6]....
        /*0244*/ 	.word	0xffffffff


	//   ....[7]....
        /*0248*/ 	.word	0xffffffff


	//   ....[8]....
        /*024c*/ 	.word	0xffffffff


	//   ....[9]....
        /*0250*/ 	.word	0xffffffff


	//   ....[10]....
        /*0254*/ 	.word	0xffffffff


	//   ....[11]....
        /*0258*/ 	.word	0xffffffff


	//   ....[12]....
        /*025c*/ 	.word	0xffffffff


	//   ....[13]....
        /*0260*/ 	.word	0xffffffff


	//   ....[14]....
        /*0264*/ 	.word	0xffffffff


	//   ....[15]....
        /*0268*/ 	.word	0xffffffff


	//   ....[16]....
        /*026c*/ 	.word	0xffffffff


	//   ....[17]....
        /*0270*/ 	.word	0xffffffff


	//   ....[18]....
        /*0274*/ 	.word	0xffffffff


	//   ....[19]....
        /*0278*/ 	.word	0xffffffff


	//----- nvinfo : EIATTR_COOP_GROUP_INSTR_OFFSETS
	.align		4
.L_1494:
        /*027c*/ 	.byte	0x04, 0x28
        /*027e*/ 	.short	(.L_1496 - .L_1495)


	//   ....[0]....
.L_1495:
        /*0280*/ 	.word	0x00019640


	//   ....[1]....
        /*0284*/ 	.word	0x00019670


	//   ....[2]....
        /*0288*/ 	.word	0x000196f0


	//   ....[3]....
        /*028c*/ 	.word	0x00019710


	//   ....[4]....
        /*0290*/ 	.word	0x00019730


	//   ....[5]....
        /*0294*/ 	.word	0x00019f90


	//   ....[6]....
        /*0298*/ 	.word	0x00019fb0


	//   ....[7]....
        /*029c*/ 	.word	0x00019fd0


	//   ....[8]....
        /*02a0*/ 	.word	0x00019ff0


	//   ....[9]....
        /*02a4*/ 	.word	0x0001a010


	//   ....[10]....
        /*02a8*/ 	.word	0x0001b3b0


	//   ....[11]....
        /*02ac*/ 	.word	0x0001b410


	//   ....[12]....
        /*02b0*/ 	.word	0x0001b470


	//   ....[13]....
        /*02b4*/ 	.word	0x0001b4d0


	//   ....[14]....
        /*02b8*/ 	.word	0x0001b530


	//   ....[15]....
        /*02bc*/ 	.word	0x0001be30


	//   ....[16]....
        /*02c0*/ 	.word	0x0001be90


	//   ....[17]....
        /*02c4*/ 	.word	0x0001bef0


	//   ....[18]....
        /*02c8*/ 	.word	0x0001bf50


	//   ....[19]....
        /*02cc*/ 	.word	0x0001bfb0


	//----- nvinfo : EIATTR_EXIT_INSTR_OFFSETS
	.align		4
.L_1496:
        /*02d0*/ 	.byte	0x04, 0x1c
        /*02d2*/ 	.short	(.L_1498 - .L_1497)


	//   ....[0]....
.L_1497:
        /*02d4*/ 	.word	0x00000f50


	//   ....[1]....
        /*02d8*/ 	.word	0x0001b360


	//----- nvinfo : EIATTR_MAX_THREADS
	.align		4
.L_1498:
        /*02dc*/ 	.byte	0x04, 0x05
        /*02de*/ 	.short	(.L_1500 - .L_1499)
.L_1499:
        /*02e0*/ 	.word	0x00000080
        /*02e4*/ 	.word	0x00000001
        /*02e8*/ 	.word	0x00000001


	//----- nvinfo : EIATTR_CRS_STACK_SIZE
	.align		4
.L_1500:
        /*02ec*/ 	.byte	0x04, 0x1e
        /*02ee*/ 	.short	(.L_1502 - .L_1501)
.L_1501:
        /*02f0*/ 	.word	0x00000000
.L_1502:


//--------------------- .nv.info._ZN10layer_norm13ln_fwd_kernelINS_13Kernel_traitsI13__nv_bfloat16S2_S2_S2_fjLj2048ELj1ELj4ELj1ELj16ENS_18Kernel_traits_baseILj2048ES2_S2_S2_S2_fjLj128EEEEELb1ELb1ELb0ELb1EEEvNS_9FwdParamsE --------------------------
	.section	.nv.info._ZN10layer_norm13ln_fwd_kernelINS_13Kernel_traitsI13__nv_bfloat16S2_S2_S2_fjLj2048ELj1ELj4ELj1ELj16ENS_18Kernel_traits_baseILj2048ES2_S2_S2_S2_fjLj128EEEEELb1ELb1ELb0ELb1EEEvNS_9FwdParamsE,"",@"SHT_CUDA_INFO"
	.sectionflags	@""
	.align	4


	//----- nvinfo : EIATTR_CUDA_API_VERSION
	.align		4
        /*0000*/ 	.byte	0x04, 0x37
        /*0002*/ 	.short	(.L_1504 - .L_1503)
.L_1503:
        /*0004*/ 	.word	0x00000082


	//----- nvinfo : EIATTR_SW2861232_WAR
	.align		4
.L_1504:
        /*0008*/ 	.byte	0x01, 0x35
	.zero		2


	//----- nvinfo : EIATTR_PARAM_CBANK
	.align		4
        /*000c*/ 	.byte	0x04, 0x0a
        /*000e*/ 	.short	(.L_1506 - .L_1505)
	.align		4
.L_1505:
        /*0010*/ 	.word	index@(.nv.constant0._ZN10layer_norm13ln_fwd_kernelINS_13Kernel_traitsI13__nv_bfloat16S2_S2_S2_fjLj2048ELj1ELj4ELj1ELj16ENS_18Kernel_traits_baseILj2048ES2_S2_S2_S2_fjLj128EEEEELb1ELb1ELb0ELb1EEEvNS_9FwdParamsE)
        /*0014*/ 	.short	0x0160
        /*0016*/ 	.short	0x00e8


	//----- nvinfo : EIATTR_CBANK_PARAM_SIZE
	.align		4
.L_1506:
        /*0018*/ 	.byte	0x03, 0x19
        /*001a*/ 	.short	0x00e8


	//----- nvinfo : EIATTR_KPARAM_INFO
	.align		4
        /*001c*/ 	.byte	0x04, 0x17
        /*001e*/ 	.short	(.L_1508 - .L_1507)
.L_1507:
        /*0020*/ 	.word	0x00000000
        /*0024*/ 	.short	0x0000
        /*0026*/ 	.short	0x0000
        /*0028*/ 	.byte	0x00, 0xf0, 0xa1, 0x03


	//----- nvinfo : EIATTR_MAXREG_COUNT
	.align		4
.L_1508:
        /*002c*/ 	.byte	0x03, 0x1b
        /*002e*/ 	.short	0x00ff


	//----- nvinfo : EIATTR_MERCURY_ISA_VERSION
	.align		4
        /*0030*/ 	.byte	0x03, 0x5f
        /*0032*/ 	.short	0x0000


	//----- nvinfo : EIATTR_COOP_GROUP_MASK_REGIDS
	.align		4
        /*0034*/ 	.byte	0x04, 0x29
        /*0036*/ 	.short	(.L_1510 - .L_1509)


	//   ....[0]....
.L_1509:
        /*0038*/ 	.word	0xffffffff


	//   ....[1]....
        /*003c*/ 	.word	0xffffffff


	//   ....[2]....
        /*0040*/ 	.word	0xffffffff


	//   ....[3]....
        /*0044*/ 	.word	0xffffffff


	//   ....[4]....
        /*0048*/ 	.word	0xffffffff


	//   ....[5]....
        /*004c*/ 	.word	0xffffffff


	//   ....[6]....
        /*0050*/ 	.word	0xffffffff


	//   ....[7]....
        /*0054*/ 	.word	0xffffffff


	//   ....[8]....
        /*0058*/ 	.word	0xffffffff


	//   ....[9]....
        /*005c*/ 	.word	0xffffffff


	//   ....[10]....
        /*0060*/ 	.word	0xffffffff


	//   ....[11]....
        /*0064*/ 	.word	0xffffffff


	//   ....[12]....
        /*0068*/ 	.word	0xffffffff


	//   ....[13]....
        /*006c*/ 	.word	0xffffffff


	//   ....[14]....
        /*0070*/ 	.word	0xffffffff


	//   ....[15]....
        /*0074*/ 	.word	0xffffffff


	//   ....[16]....
        /*0078*/ 	.word	0xffffffff


	//   ....[17]....
        /*007c*/ 	.word	0xffffffff


	//   ....[18]....
        /*0080*/ 	.word	0xffffffff


	//   ....[19]....
        /*0084*/ 	.word	0xffffffff


	//----- nvinfo : EIATTR_COOP_GROUP_INSTR_OFFSETS
	.align		4
.L_1510:
        /*0088*/ 	.byte	0x04, 0x28
        /*008a*/ 	.short	(.L_1512 - .L_1511)


	//   ....[0]....
.L_1511:
        /*008c*/ 	.word	0x00018010


	//   ....[1]....
        /*0090*/ 	.word	0x00018040


	//   ....[2]....
        /*0094*/ 	.word	0x00018060


	//   ....[3]....
        /*0098*/ 	.word	0x00018080


	//   ....[4]....
        /*009c*/ 	.word	0x000180a0


	//   ....[5]....
        /*00a0*/ 	.word	0x000188d0


	//   ....[6]....
        /*00a4*/ 	.word	0x000188f0


	//   ....[7]....
        /*00a8*/ 	.word	0x00018910


	//   ....[8]....
        /*00ac*/ 	.word	0x00018930


	//   ....[9]....
        /*00b0*/ 	.word	0x00018950


	//   ....[10]....
        /*00b4*/ 	.word	0x00019e90


	//   ....[11]....
        /*00b8*/ 	.word	0x00019f00


	//   ....[12]....
        /*00bc*/ 	.word	0x00019f60


	//   ....[13]....
        /*00c0*/ 	.word	0x00019fc0


	//   ....[14]....
        /*00c4*/ 	.word	0x0001a020


	//   ....[15]....
        /*00c8*/ 	.word	0x0001a890


	//   ....[16]....
        /*00cc*/ 	.word	0x0001a8f0


	//   ....[17]....
        /*00d0*/ 	.word	0x0001a950


	//   ....[18]....
        /*00d4*/ 	.word	0x0001a9b0


	//   ....[19]....
        /*00d8*/ 	.word	0x0001aa10


	//----- nvinfo : EIATTR_EXIT_INSTR_OFFSETS
	.align		4
.L_1512:
        /*00dc*/ 	.byte	0x04, 0x1c
        /*00de*/ 	.short	(.L_1514 - .L_1513)


	//   ....[0]....
.L_1513:
        /*00e0*/ 	.word	0x000005c0


	//   ....[1]....
        /*00e4*/ 	.word	0x00019e30


	//----- nvinfo : EIATTR_MAX_THREADS
	.align		4
.L_1514:
        /*00e8*/ 	.byte	0x04, 0x05
        /*00ea*/ 	.short	(.L_1516 - .L_1515)
.L_1515:
        /*00ec*/ 	.word	0x00000080
        /*00f0*/ 	.word	0x00000001
        /*00f4*/ 	.word	0x00000001


	//----- nvinfo : EIATTR_CRS_STACK_SIZE
	.align		4
.L_1516:
        /*00f8*/ 	.byte	0x04, 0x1e
        /*00fa*/ 	.short	(.L_1518 - .L_1517)
.L_1517:
        /*00fc*/ 	.word	0x00000000
.L_1518:


//--------------------- .nv.info._ZN10layer_norm13ln_fwd_kernelINS_13Kernel_traitsI13__nv_bfloat16S2_S2_S2_fjLj2048ELj1ELj4ELj1ELj16ENS_18Kernel_traits_baseILj2048ES2_S2_S2_S2_fjLj128EEEEELb1ELb1ELb1ELb0EEEvNS_9FwdParamsE --------------------------
	.section	.nv.info._ZN10layer_norm13ln_fwd_kernelINS_13Kernel_traitsI13__nv_bfloat16S2_S2_S2_fjLj2048ELj1ELj4ELj1ELj16ENS_18Kernel_traits_baseILj2048ES2_S2_S2_S2_fjLj128EEEEELb1ELb1ELb1ELb0EEEvNS_9FwdParamsE,"",@"SHT_CUDA_INFO"
	.sectionflags	@""
	.align	4


	//----- nvinfo : EIATTR_CUDA_API_VERSION
	.align		4
        /*0000*/ 	.byte	0x04, 0x37
        /*0002*/ 	.short	(.L_1520 - .L_1519)
.L_1519:
        /*0004*/ 	.word	0x00000082


	//----- nvinfo : EIATTR_SW2861232_WAR
	.align		4
.L_1520:
        /*0008*/ 	.byte	0x01, 0x35
	.zero		2


	//----- nvinfo : EIATTR_PARAM_CBANK
	.align		4
        /*000c*/ 	.byte	0x04, 0x0a
        /*000e*/ 	.short	(.L_1522 - .L_1521)
	.align		4
.L_1521:
        /*0010*/ 	.word	index@(.nv.constant0._ZN10layer_norm13ln_fwd_kernelINS_13Kernel_traitsI13__nv_bfloat16S2_S2_S2_fjLj2048ELj1ELj4ELj1ELj16ENS_18Kernel_traits_baseILj2048ES2_S2_S2_S2_fjLj128EEEEELb1ELb1ELb1ELb0EEEvNS_9FwdParamsE)
        /*0014*/ 	.short	0x0160
        /*0016*/ 	.short	0x00e8


	//----- nvinfo : EIATTR_CBANK_PARAM_SIZE
	.align		4
.L_1522:
        /*0018*/ 	.byte	0x03, 0x19
        /*001a*/ 	.short	0x00e8


	//----- nvinfo : EIATTR_KPARAM_INFO
	.align		4
        /*001c*/ 	.byte	0x04, 0x17
        /*001e*/ 	.short	(.L_1524 - .L_1523)
.L_1523:
        /*0020*/ 	.word	0x00000000
        /*0024*/ 	.short	0x0000
        /*0026*/ 	.short	0x0000
        /*0028*/ 	.byte	0x00, 0xf0, 0xa1, 0x03


	//----- nvinfo : EIATTR_MAXREG_COUNT
	.align		4
.L_1524:
        /*002c*/ 	.byte	0x03, 0x1b
        /*002e*/ 	.short	0x00ff


	//----- nvinfo : EIATTR_ANNOTATIONS
	.align		4
        /*0030*/ 	.byte	0x04, 0x55
        /*0032*/ 	.short	(.L_1526 - .L_1525)


	//   ....[0]....
.L_1525:
        /* <DEDUP_REMOVED lines=45> */


	//----- nvinfo : EIATTR_MERCURY_ISA_VERSION
	.align		4
.L_1526:
        /*02f4*/ 	.byte	0x03, 0x5f
        /*02f6*/ 	.short	0x0000


	//----- nvinfo : EIATTR_COOP_GROUP_MASK_REGIDS
	.align		4
        /*02f8*/ 	.byte	0x04, 0x29
        /*02fa*/ 	.short	(.L_1528 - .L_1527)


	//   ....[0]....
.L_1527:
        /*02fc*/ 	.word	0xffffffff


	//   ....[1]....
        /*0300*/ 	.word	0xffffffff


	//   ....[2]....
        /*0304*/ 	.word	0xffffffff


	//   ....[3]....
        /*0308*/ 	.word	0xffffffff


	//   ....[4]....
        /*030c*/ 	.word	0xffffffff


	//   ....[5]....
        /*0310*/ 	.word	0xffffffff


	//   ....[6]....
        /*0314*/ 	.word	0xffffffff


	//   ....[7]....
        /*0318*/ 	.word	0xffffffff


	//   ....[8]....
        /*031c*/ 	.word	0xffffffff


	//   ....[9]....
        /*0320*/ 	.word	0xffffffff


	//   ....[10]....
        /*0324*/ 	.word	0xffffffff


	//   ....[11]....
        /*0328*/ 	.word	0xffffffff


	//   ....[12]....
        /*032c*/ 	.word	0xffffffff


	//   ....[13]....
        /*0330*/ 	.word	0xffffffff


	//   ....[14]....
        /*0334*/ 	.word	0xffffffff


	//   ....[15]....
        /*0338*/ 	.word	0xffffffff


	//   ....[16]....
        /*033c*/ 	.word	0xffffffff


	//   ....[17]....
        /*0340*/ 	.word	0xffffffff


	//   ....[18]....
        /*0344*/ 	.word	0xffffffff


	//   ....[19]....
        /*0348*/ 	.word	0xffffffff


	//----- nvinfo : EIATTR_COOP_GROUP_INSTR_OFFSETS
	.align		4
.L_1528:
        /*034c*/ 	.byte	0x04, 0x28
        /*034e*/ 	.short	(.L_1530 - .L_1529)


	//   ....[0]....
.L_1529:
        /*0350*/ 	.word	0x0001c200


	//   ....[1]....
        /*0354*/ 	.word	0x0001c230


	//   ....[2]....
        /*0358*/ 	.word	0x0001c280


	//   ....[3]....
        /*035c*/ 	.word	0x0001c2a0


	//   ....[4]....
        /*0360*/ 	.word	0x0001c2c0


	//   ....[5]....
        /*0364*/ 	.word	0x0001cb10


	//   ....[6]....
        /*0368*/ 	.word	0x0001cb30


	//   ....[7]....
        /*036c*/ 	.word	0x0001cb50


	//   ....[8]....
        /*0370*/ 	.word	0x0001cb70


	//   ....[9]....
        /*0374*/ 	.word	0x0001cb90


	//   ....[10]....
        /*0378*/ 	.word	0x0001dfd0


	//   ....[11]....
        /*037c*/ 	.word	0x0001e040


	//   ....[12]....
        /*0380*/ 	.word	0x0001e0b0


	//   ....[13]....
        /*0384*/ 	.word	0x0001e120


	//   ....[14]....
        /*0388*/ 	.word	0x0001e190


	//   ....[15]....
        /*038c*/ 	.word	0x0001ea50


	//   ....[16]....
        /*0390*/ 	.word	0x0001eab0


	//   ....[17]....
        /*0394*/ 	.word	0x0001eb10


	//   ....[18]....
        /*0398*/ 	.word	0x0001eb70


	//   ....[19]....
        /*039c*/ 	.word	0x0001ebd0


	//----- nvinfo : EIATTR_EXIT_INSTR_OFFSETS
	.align		4
.L_1530:
        /*03a0*/ 	.byte	0x04, 0x1c
        /*03a2*/ 	.short	(.L_1532 - .L_1531)


	//   ....[0]....
.L_1531:
        /*03a4*/ 	.word	0x00000f30


	//   ....[1]....
        /*03a8*/ 	.word	0x0001df70


	//----- nvinfo : EIATTR_MAX_THREADS
	.align		4
.L_1532:
        /*03ac*/ 	.byte	0x04, 0x05
        /*03ae*/ 	.short	(.L_1534 - .L_1533)
.L_1533:
        /*03b0*/ 	.word	0x00000080
        /*03b4*/ 	.word	0x00000001
        /*03b8*/ 	.word	0x00000001


	//----- nvinfo : EIATTR_CRS_STACK_SIZE
	.align		4
.L_1534:
        /*03bc*/ 	.byte	0x04, 0x1e
        /*03be*/ 	.short	(.L_1536 - .L_1535)
.L_1535:
        /*03c0*/ 	.word	0x00000000
.L_1536:


//--------------------- .nv.info._ZN10layer_norm13ln_fwd_kernelINS_13Kernel_traitsI13__nv_bfloat16S2_S2_S2_fjLj2048ELj1ELj4ELj1ELj16ENS_18Kernel_traits_baseILj2048ES2_S2_S2_S2_fjLj128EEEEELb1ELb1ELb1ELb1EEEvNS_9FwdParamsE --------------------------
	.section	.nv.info._ZN10layer_norm13ln_fwd_kernelINS_13Kernel_traitsI13__nv_bfloat16S2_S2_S2_fjLj2048ELj1ELj4ELj1ELj16ENS_18Kernel_traits_baseILj2048ES2_S2_S2_S2_fjLj128EEEEELb1ELb1ELb1ELb1EEEvNS_9FwdParamsE,"",@"SHT_CUDA_INFO"
	.sectionflags	@""
	.align	4


	//----- nvinfo : EIATTR_CUDA_API_VERSION
	.align		4
        /*0000*/ 	.byte	0x04, 0x37
        /*0002*/ 	.short	(.L_1538 - .L_1537)
.L_1537:
        /*0004*/ 	.word	0x00000082


	//----- nvinfo : EIATTR_SW2861232_WAR
	.align		4
.L_1538:
        /*0008*/ 	.byte	0x01, 0x35
	.zero		2


	//----- nvinfo : EIATTR_PARAM_CBANK
	.align		4
        /*000c*/ 	.byte	0x04, 0x0a
        /*000e*/ 	.short	(.L_1540 - .L_1539)
	.align		4
.L_1539:
        /*0010*/ 	.word	index@(.nv.constant0._ZN10layer_norm13ln_fwd_kernelINS_13Kernel_traitsI13__nv_bfloat16S2_S2_S2_fjLj2048ELj1ELj4ELj1ELj16ENS_18Kernel_traits_baseILj2048ES2_S2_S2_S2_fjLj128EEEEELb1ELb1ELb1ELb1EEEvNS_9FwdParamsE)
        /*0014*/ 	.short	0x0160
        /*0016*/ 	.short	0x00e8


	//----- nvinfo : EIATTR_CBANK_PARAM_SIZE
	.align		4
.L_1540:
        /*0018*/ 	.byte	0x03, 0x19
        /*001a*/ 	.short	0x00e8


	//----- nvinfo : EIATTR_KPARAM_INFO
	.align		4
        /*001c*/ 	.byte	0x04, 0x17
        /*001e*/ 	.short	(.L_1542 - .L_1541)
.L_1541:
        /*0020*/ 	.word	0x00000000
        /*0024*/ 	.short	0x0000
        /*0026*/ 	.short	0x0000
        /*0028*/ 	.byte	0x00, 0xf0, 0xa1, 0x03


	//----- nvinfo : EIATTR_MAXREG_COUNT
	.align		4
.L_1542:
        /*002c*/ 	.byte	0x03, 0x1b
        /*002e*/ 	.short	0x00ff


	//----- nvinfo : EIATTR_MERCURY_ISA_VERSION
	.align		4
        /*0030*/ 	.byte	0x03, 0x5f
        /*0032*/ 	.short	0x0000


	//----- nvinfo : EIATTR_COOP_GROUP_MASK_REGIDS
	.align		4
        /*0034*/ 	.byte	0x04, 0x29
        /*0036*/ 	.short	(.L_1544 - .L_1543)


	//   ....[0]....
.L_1543:
        /*0038*/ 	.word	0xffffffff


	//   ....[1]....
        /*003c*/ 	.word	0xffffffff


	//   ....[2]....
        /*0040*/ 	.word	0xffffffff


	//   ....[3]....
        /*0044*/ 	.word	0xffffffff


	//   ....[4]....
        /*0048*/ 	.word	0xffffffff


	//   ....[5]....
        /*004c*/ 	.word	0xffffffff


	//   ....[6]....
        /*0050*/ 	.word	0xffffffff


	//   ....[7]....
        /*0054*/ 	.word	0xffffffff


	//   ....[8]....
        /*0058*/ 	.word	0xffffffff


	//   ....[9]....
        /*005c*/ 	.word	0xffffffff


	//   ....[10]....
        /*0060*/ 	.word	0xffffffff


	//   ....[11]....
        /*0064*/ 	.word	0xffffffff


	//   ....[12]....
        /*0068*/ 	.word	0xffffffff


	//   ....[13]....
        /*006c*/ 	.word	0xffffffff


	//   ....[14]....
        /*0070*/ 	.word	0xffffffff


	//   ....[15]....
        /*0074*/ 	.word	0xffffffff


	//   ....[16]....
        /*0078*/ 	.word	0xffffffff


	//   ....[17]....
        /*007c*/ 	.word	0xffffffff


	//   ....[18]....
        /*0080*/ 	.word	0xffffffff


	//   ....[19]....
        /*0084*/ 	.word	0xffffffff


	//----- nvinfo : EIATTR_COOP_GROUP_INSTR_OFFSETS
	.align		4
.L_1544:
        /*0088*/ 	.byte	0x04, 0x28
        /*008a*/ 	.short	(.L_1546 - .L_1545)


	//   ....[0]....
.L_1545:
        /*008c*/ 	.word	0x0001aef0


	//   ....[1]....
        /*0090*/ 	.word	0x0001af20


	//   ....[2]....
        /*0094*/ 	.word	0x0001af40


	//   ....[3]....
        /*0098*/ 	.word	0x0001af60


	//   ....[4]....
        /*009c*/ 	.word	0x0001af80


	//   ....[5]....
        /*00a0*/ 	.word	0x0001b7b0


	//   ....[6]....
        /*00a4*/ 	.word	0x0001b7d0


	//   ....[7]....
        /*00a8*/ 	.word	0x0001b7f0


	//   ....[8]....
        /*00ac*/ 	.word	0x0001b810


	//   ....[9]....
        /*00b0*/ 	.word	0x0001b830


	//   ....[10]....
        /*00b4*/ 	.word	0x0001ce00


	//   ....[11]....
        /*00b8*/ 	.word	0x0001ce70


	//   ....[12]....
        /*00bc*/ 	.word	0x0001ced0


	//   ....[13]....
        /*00c0*/ 	.word	0x0001cf30


	//   ....[14]....
        /*00c4*/ 	.word	0x0001cf90


	//   ....[15]....
        /*00c8*/ 	.word	0x0001d800


	//   ....[16]....
        /*00cc*/ 	.word	0x0001d860


	//   ....[17]....
        /*00d0*/ 	.word	0x0001d8c0


	//   ....[18]....
        /*00d4*/ 	.word	0x0001d920


	//   ....[19]....
        /*00d8*/ 	.word	0x0001d980


	//----- nvinfo : EIATTR_EXIT_INSTR_OFFSETS
	.align		4
.L_1546:
        /*00dc*/ 	.byte	0x04, 0x1c
        /*00de*/ 	.short	(.L_1548 - .L_1547)


	//   ....[0]....
.L_1547:
        /*00e0*/ 	.word	0x00000600


	//   ....[1]....
        /*00e4*/ 	.word	0x0001cdb0


	//----- nvinfo : EIATTR_MAX_THREADS
	.align		4
.L_1548:
        /*00e8*/ 	.byte	0x04, 0x05
        /*00ea*/ 	.short	(.L_1550 - .L_1549)
.L_1549:
        /*00ec*/ 	.word	0x00000080
        /*00f0*/ 	.word	0x00000001
        /*00f4*/ 	.word	0x00000001


	//----- nvinfo : EIATTR_CRS_STACK_SIZE
	.align		4
.L_1550:
        /*00f8*/ 	.byte	0x04, 0x1e
        /*00fa*/ 	.short	(.L_1552 - .L_1551)
.L_1551:
        /*00fc*/ 	.word	0x00000000
.L_1552:


//--------------------- .nv.info._ZN10layer_norm13ln_fwd_kernelINS_13Kernel_traitsI6__halfS2_S2_S2_fjLj2048ELj1ELj4ELj1ELj16ENS_18Kernel_traits_baseILj2048ES2_S2_S2_S2_fjLj128EEEEELb0ELb0ELb0ELb0EEEvNS_9FwdParamsE --------------------------
	.section	.nv.info._ZN10layer_norm13ln_fwd_kernelINS_13Kernel_traitsI6__halfS2_S2_S2_fjLj2048ELj1ELj4ELj1ELj16ENS_18Kernel_traits_baseILj2048ES2_S2_S2_S2_fjLj128EEEEELb0ELb0ELb0ELb0EEEvNS_9FwdParamsE,"",@"SHT_CUDA_INFO"
	.sectionflags	@""
	.align	4


	//----- nvinfo : EIATTR_CUDA_API_VERSION
	.align		4
        /*0000*/ 	.byte	0x04, 0x37
        /*0002*/ 	.short	(.L_1554 - .L_1553)
.L_1553:
        /*0004*/ 	.word	0x00000082


	//----- nvinfo : EIATTR_SW2861232_WAR
	.align		4
.L_1554:
        /*0008*/ 	.byte	0x01, 0x35
	.zero		2


	//----- nvinfo : EIATTR_PARAM_CBANK
	.align		4
        /*000c*/ 	.byte	0x04, 0x0a
        /*000e*/ 	.short	(.L_1556 - .L_1555)
	.align		4
.L_1555:
        /*0010*/ 	.word	index@(.nv.constant0._ZN10layer_norm13ln_fwd_kernelINS_13Kernel_traitsI6__halfS2_S2_S2_fjLj2048ELj1ELj4ELj1ELj16ENS_18Kernel_traits_baseILj2048ES2_S2_S2_S2_fjLj128EEEEELb0ELb0ELb0ELb0EEEvNS_9FwdParamsE)
        /*0014*/ 	.short	0x0160
        /*0016*/ 	.short	0x00e8


	//----- nvinfo : EIATTR_CBANK_PARAM_SIZE
	.align		4
.L_1556:
        /*0018*/ 	.byte	0x03, 0x19
        /*001a*/ 	.short	0x00e8


	//----- nvinfo : EIATTR_KPARAM_INFO
	.align		4
        /*001c*/ 	.byte	0x04, 0x17
        /*001e*/ 	.short	(.L_1558 - .L_1557)
.L_1557:
        /*0020*/ 	.word	0x00000000
        /*0024*/ 	.short	0x0000
        /*0026*/ 	.short	0x0000
        /*0028*/ 	.byte	0x00, 0xf0, 0xa1, 0x03


	//----- nvinfo : EIATTR_MAXREG_COUNT
	.align		4
.L_1558:
        /*002c*/ 	.byte	0x03, 0x1b
        /*002e*/ 	.short	0x00ff


	//----- nvinfo : EIATTR_MERCURY_ISA_VERSION
	.align		4
        /*0030*/ 	.byte	0x03, 0x5f
        /*0032*/ 	.short	0x0000


	//----- nvinfo : EIATTR_COOP_GROUP_MASK_REGIDS
	.align		4
        /*0034*/ 	.byte	0x04, 0x29
        /*0036*/ 	.short	(.L_1560 - .L_1559)


	//   ....[0]....
.L_1559:
        /*0038*/ 	.word	0xffffffff


	//   ....[1]....
        /*003c*/ 	.word	0xffffffff


	//   ....[2]....
        /*0040*/ 	.word	0xffffffff


	//   ....[3]....
        /*0044*/ 	.word	0xffffffff


	//   ....[4]....
        /*0048*/ 	.word	0xffffffff


	//   ....[5]....
        /*004c*/ 	.word	0xffffffff


	//   ....[6]....
        /*0050*/ 	.word	0xffffffff


	//   ....[7]....
        /*0054*/ 	.word	0xffffffff


	//   ....[8]....
        /*0058*/ 	.word	0xffffffff


	//   ....[9]....
        /*005c*/ 	.word	0xffffffff


	//   ....[10]....
        /*0060*/ 	.word	0xffffffff


	//   ....[11]....
        /*0064*/ 	.word	0xffffffff


	//   ....[12]....
        /*0068*/ 	.word	0xffffffff


	//   ....[13]....
        /*006c*/ 	.word	0xffffffff


	//   ....[14]....
        /*0070*/ 	.word	0xffffffff


	//   ....[15]....
        /*0074*/ 	.word	0xffffffff


	//   ....[16]....
        /*0078*/ 	.word	0xffffffff


	//   ....[17]....
        /*007c*/ 	.word	0xffffffff


	//   ....[18]....
        /*0080*/ 	.word	0xffffffff


	//   ....[19]....
        /*0084*/ 	.word	0xffffffff


	//----- nvinfo : EIATTR_COOP_GROUP_INSTR_OFFSETS
	.align		4
.L_1560:
        /*0088*/ 	.byte	0x04, 0x28
        /*008a*/ 	.short	(.L_1562 - .L_1561)


	//   ....[0]....
.L_1561:
        /*008c*/ 	.word	0x00004440


	//   ....[1]....
        /*0090*/ 	.word	0x00004470


	//   ....[2]....
        /*0094*/ 	.word	0x000044b0


	//   ....[3]....
        /*0098*/ 	.word	0x000044d0


	//   ....[4]....
        /*009c*/ 	.word	0x000044f0


	//   ....[5]....
        /*00a0*/ 	.word	0x00004d60


	//   ....[6]....
        /*00a4*/ 	.word	0x00004d80


	//   ....[7]....
        /*00a8*/ 	.word	0x00004da0


	//   ....[8]....
        /*00ac*/ 	.word	0x00004dc0


	//   ....[9]....
        /*00b0*/ 	.word	0x00004de0


	//   ....[10]....
        /*00b4*/ 	.word	0x00006170


	//   ....[11]....
        /*00b8*/ 	.word	0x000061f0


	//   ....[12]....
        /*00bc*/ 	.word	0x00006250


	//   ....[13]....
        /*00c0*/ 	.word	0x000062b0


	//   ....[14]....
        /*00c4*/ 	.word	0x00006310


	//   ....[15]....
        /*00c8*/ 	.word	0x00006be0


	//   ....[16]....
        /*00cc*/ 	.word	0x00006c40


	//   ....[17]....
        /*00d0*/ 	.word	0x00006ca0


	//   ....[18]....
        /*00d4*/ 	.word	0x00006d00


	//   ....[19]....
        /*00d8*/ 	.word	0x00006d70


	//----- nvinfo : EIATTR_EXIT_INSTR_OFFSETS
	.align		4
.L_1562:
        /*00dc*/ 	.byte	0x04, 0x1c
        /*00de*/ 	.short	(.L_1564 - .L_1563)


	//   ....[0]....
.L_1563:
        /*00e0*/ 	.word	0x00000960


	//   ....[1]....
        /*00e4*/ 	.word	0x00006110


	//----- nvinfo : EIATTR_MAX_THREADS
	.align		4
.L_1564:
        /*00e8*/ 	.byte	0x04, 0x05
        /*00ea*/ 	.short	(.L_1566 - .L_1565)
.L_1565:
        /*00ec*/ 	.word	0x00000080
        /*00f0*/ 	.word	0x00000001
        /*00f4*/ 	.word	0x00000001


	//----- nvinfo : EIATTR_CRS_STACK_SIZE
	.align		4
.L_1566:
        /*00f8*/ 	.byte	0x04, 0x1e
        /*00fa*/ 	.short	(.L_1568 - .L_1567)
.L_1567:
        /*00fc*/ 	.word	0x00000000
.L_1568:


//--------------------- .nv.info._ZN10layer_norm13ln_fwd_kernelINS_13Kernel_traitsI6__halfS2_S2_S2_fjLj2048ELj1ELj4ELj1ELj16ENS_18Kernel_traits_baseILj2048ES2_S2_S2_S2_fjLj128EEEEELb0ELb0ELb0ELb1EEEvNS_9FwdParamsE --------------------------
	.section	.nv.info._ZN10layer_norm13ln_fwd_kernelINS_13Kernel_traitsI6__halfS2_S2_S2_fjLj2048ELj1ELj4ELj1ELj16ENS_18Kernel_traits_baseILj2048ES2_S2_S2_S2_fjLj128EEEEELb0ELb0ELb0ELb1EEEvNS_9FwdParamsE,"",@"SHT_CUDA_INFO"
	.sectionflags	@""
	.align	4


	//----- nvinfo : EIATTR_CUDA_API_VERSION
	.align		4
        /*0000*/ 	.byte	0x04, 0x37
        /*0002*/ 	.short	(.L_1570 - .L_1569)
.L_1569:
        /*0004*/ 	.word	0x00000082


	//----- nvinfo : EIATTR_SW2861232_WAR
	.align		4
.L_1570:
        /*0008*/ 	.byte	0x01, 0x35
	.zero		2


	//----- nvinfo : EIATTR_PARAM_CBANK
	.align		4
        /*000c*/ 	.byte	0x04, 0x0a
        /*000e*/ 	.short	(.L_1572 - .L_1571)
	.align		4
.L_1571:
        /*0010*/ 	.word	index@(.nv.constant0._ZN10layer_norm13ln_fwd_kernelINS_13Kernel_traitsI6__halfS2_S2_S2_fjLj2048ELj1ELj4ELj1ELj16ENS_18Kernel_traits_baseILj2048ES2_S2_S2_S2_fjLj128EEEEELb0ELb0ELb0ELb1EEEvNS_9FwdParamsE)
        /*0014*/ 	.short	0x0160
        /*0016*/ 	.short	0x00e8


	//----- nvinfo : EIATTR_CBANK_PARAM_SIZE
	.align		4
.L_1572:
        /*0018*/ 	.byte	0x03, 0x19
        /*001a*/ 	.short	0x00e8


	//----- nvinfo : EIATTR_KPARAM_INFO
	.align		4
        /*001c*/ 	.byte	0x04, 0x17
        /*001e*/ 	.short	(.L_1574 - .L_1573)
.L_1573:
        /*0020*/ 	.word	0x00000000
        /*0024*/ 	.short	0x0000
        /*0026*/ 	.short	0x0000
        /*0028*/ 	.byte	0x00, 0xf0, 0xa1, 0x03


	//----- nvinfo : EIATTR_MAXREG_COUNT
	.align		4
.L_1574:
        /*002c*/ 	.byte	0x03, 0x1b
        /*002e*/ 	.short	0x00ff


	//----- nvinfo : EIATTR_MERCURY_ISA_VERSION
	.align		4
        /*0030*/ 	.byte	0x03, 0x5f
        /*0032*/ 	.short	0x0000


	//----- nvinfo : EIATTR_COOP_GROUP_MASK_REGIDS
	.align		4
        /*0034*/ 	.byte	0x04, 0x29
        /*0036*/ 	.short	(.L_1576 - .L_1575)


	//   ....[0]....
.L_1575:
        /*0038*/ 	.word	0xffffffff


	//   ....[1]....
        /*003c*/ 	.word	0xffffffff


	//   ....[2]....
        /*0040*/ 	.word	0xffffffff


	//   ....[3]....
        /*0044*/ 	.word	0xffffffff


	//   ....[4]....
        /*0048*/ 	.word	0xffffffff


	//   ....[5]....
        /*004c*/ 	.word	0xffffffff


	//   ....[6]....
        /*0050*/ 	.word	0xffffffff


	//   ....[7]....
        /*0054*/ 	.word	0xffffffff


	//   ....[8]....
        /*0058*/ 	.word	0xffffffff


	//   ....[9]....
        /*005c*/ 	.word	0xffffffff


	//   ....[10]....
        /*0060*/ 	.word	0xffffffff


	//   ....[11]....
        /*0064*/ 	.word	0xffffffff


	//   ....[12]....
        /*0068*/ 	.word	0xffffffff


	//   ....[13]....
        /*006c*/ 	.word	0xffffffff


	//   ....[14]....
        /*0070*/ 	.word	0xffffffff


	//   ....[15]....
        /*0074*/ 	.word	0xffffffff


	//   ....[16]....
        /*0078*/ 	.word	0xffffffff


	//   ....[17]....
        /*007c*/ 	.word	0xffffffff


	//   ....[18]....
        /*0080*/ 	.word	0xffffffff


	//   ....[19]....
        /*0084*/ 	.word	0xffffffff


	//----- nvinfo : EIATTR_COOP_GROUP_INSTR_OFFSETS
	.align		4
.L_1576:
        /*0088*/ 	.byte	0x04, 0x28
        /*008a*/ 	.short	(.L_1578 - .L_1577)


	//   ....[0]....
.L_1577:
        /*008c*/ 	.word	0x00003420


	//   ....[1]....
        /*0090*/ 	.word	0x00003450


	//   ....[2]....
        /*0094*/ 	.word	0x00003470


	//   ....[3]....
        /*0098*/ 	.word	0x00003490


	//   ....[4]....
        /*009c*/ 	.word	0x000034b0


	//   ....[5]....
        /*00a0*/ 	.word	0x00003ce0


	//   ....[6]....
        /*00a4*/ 	.word	0x00003d00


	//   ....[7]....
        /*00a8*/ 	.word	0x00003d20


	//   ....[8]....
        /*00ac*/ 	.word	0x00003d40


	//   ....[9]....
        /*00b0*/ 	.word	0x00003d60


	//   ....[10]....
        /*00b4*/ 	.word	0x00005200


	//   ....[11]....
        /*00b8*/ 	.word	0x00005270


	//   ....[12]....
        /*00bc*/ 	.word	0x000052d0


	//   ....[13]....
        /*00c0*/ 	.word	0x00005330


	//   ....[14]....
        /*00c4*/ 	.word	0x00005390


	//   ....[15]....
        /*00c8*/ 	.word	0x00005c00


	//   ....[16]....
        /*00cc*/ 	.word	0x00005c60


	//   ....[17]....
        /*00d0*/ 	.word	0x00005cc0


	//   ....[18]....
        /*00d4*/ 	.word	0x00005d20


	//   ....[19]....
        /*00d8*/ 	.word	0x00005d80


	//----- nvinfo : EIATTR_EXIT_INSTR_OFFSETS
	.align		4
.L_1578:
        /*00dc*/ 	.byte	0x04, 0x1c
        /*00de*/ 	.short	(.L_1580 - .L_1579)


	//   ....[0]....
.L_1579:
        /*00e0*/ 	.word	0x00000170


	//   ....[1]....
        /*00e4*/ 	.word	0x000051b0


	//----- nvinfo : EIATTR_MAX_THREADS
	.align		4
.L_1580:
        /*00e8*/ 	.byte	0x04, 0x05
        /*00ea*/ 	.short	(.L_1582 - .L_1581)
.L_1581:
        /*00ec*/ 	.word	0x00000080
        /*00f0*/ 	.word	0x00000001
        /*00f4*/ 	.word	0x00000001


	//----- nvinfo : EIATTR_CRS_STACK_SIZE
	.align		4
.L_1582:
        /*00f8*/ 	.byte	0x04, 0x1e
        /*00fa*/ 	.short	(.L_1584 - .L_1583)
.L_1583:
        /*00fc*/ 	.word	0x00000000
.L_1584:


//--------------------- .nv.info._ZN10layer_norm13ln_fwd_kernelINS_13Kernel_traitsI6__halfS2_S2_S2_fjLj2048ELj1ELj4ELj1ELj16ENS_18Kernel_traits_baseILj2048ES2_S2_S2_S2_fjLj128EEEEELb0ELb0ELb1ELb0EEEvNS_9FwdParamsE --------------------------
	.section	.nv.info._ZN10layer_norm13ln_fwd_kernelINS_13Kernel_traitsI6__halfS2_S2_S2_fjLj2048ELj1ELj4ELj1ELj16ENS_18Kernel_traits_baseILj2048ES2_S2_S2_S2_fjLj128EEEEELb0ELb0ELb1ELb0EEEvNS_9FwdParamsE,"",@"SHT_CUDA_INFO"
	.sectionflags	@""
	.align	4


	//----- nvinfo : EIATTR_CUDA_API_VERSION
	.align		4
        /*0000*/ 	.byte	0x04, 0x37
        /*0002*/ 	.short	(.L_1586 - .L_1585)
.L_1585:
        /*0004*/ 	.word	0x00000082


	//----- nvinfo : EIATTR_SW2861232_WAR
	.align		4
.L_1586:
        /*0008*/ 	.byte	0x01, 0x35
	.zero		2


	//----- nvinfo : EIATTR_PARAM_CBANK
	.align		4
        /*000c*/ 	.byte	0x04, 0x0a
        /*000e*/ 	.short	(.L_1588 - .L_1587)
	.align		4
.L_1587:
        /*0010*/ 	.word	index@(.nv.constant0._ZN10layer_norm13ln_fwd_kernelINS_13Kernel_traitsI6__halfS2_S2_S2_fjLj2048ELj1ELj4ELj1ELj16ENS_18Kernel_traits_baseILj2048ES2_S2_S2_S2_fjLj128EEEEELb0ELb0ELb1ELb0EEEvNS_9FwdParamsE)
        /*0014*/ 	.short	0x0160
        /*0016*/ 	.short	0x00e8


	//----- nvinfo : EIATTR_CBANK_PARAM_SIZE
	.align		4
.L_1588:
        /*0018*/ 	.byte	0x03, 0x19
        /*001a*/ 	.short	0x00e8


	//----- nvinfo : EIATTR_KPARAM_INFO
	.align		4
        /*001c*/ 	.byte	0x04, 0x17
        /*001e*/ 	.short	(.L_1590 - .L_1589)
.L_1589:
        /*0020*/ 	.word	0x00000000
        /*0024*/ 	.short	0x0000
        /*0026*/ 	.short	0x0000
        /*0028*/ 	.byte	0x00, 0xf0, 0xa1, 0x03


	//----- nvinfo : EIATTR_MAXREG_COUNT
	.align		4
.L_1590:
        /*002c*/ 	.byte	0x03, 0x1b
        /*002e*/ 	.short	0x00ff


	//----- nvinfo : EIATTR_MERCURY_ISA_VERSION
	.align		4
        /*0030*/ 	.byte	0x03, 0x5f
        /*0032*/ 	.short	0x0000


	//----- nvinfo : EIATTR_COOP_GROUP_MASK_REGIDS
	.align		4
        /*0034*/ 	.byte	0x04, 0x29
        /*0036*/ 	.short	(.L_1592 - .L_1591)


	//   ....[0]....
.L_1591:
        /*0038*/ 	.word	0xffffffff


	//   ....[1]....
        /*003c*/ 	.word	0xffffffff


	//   ....[2]....
        /*0040*/ 	.word	0xffffffff


	//   ....[3]....
        /*0044*/ 	.word	0xffffffff


	//   ....[4]....
        /*0048*/ 	.word	0xffffffff


	//   ....[5]....
        /*004c*/ 	.word	0xffffffff


	//   ....[6]....
        /*0050*/ 	.word	0xffffffff


	//   ....[7]....
        /*0054*/ 	.word	0xffffffff


	//   ....[8]....
        /*0058*/ 	.word	0xffffffff


	//   ....[9]....
        /*005c*/ 	.word	0xffffffff


	//   ....[10]....
        /*0060*/ 	.word	0xffffffff


	//   ....[11]....
        /*0064*/ 	.word	0xffffffff


	//   ....[12]....
        /*0068*/ 	.word	0xffffffff


	//   ....[13]....
        /*006c*/ 	.word	0xffffffff


	//   ....[14]....
        /*0070*/ 	.word	0xffffffff


	//   ....[15]....
        /*0074*/ 	.word	0xffffffff


	//   ....[16]....
        /*0078*/ 	.word	0xffffffff


	//   ....[17]....
        /*007c*/ 	.word	0xffffffff


	//   ....[18]....
        /*0080*/ 	.word	0xffffffff


	//   ....[19]....
        /*0084*/ 	.word	0xffffffff


	//----- nvinfo : EIATTR_COOP_GROUP_INSTR_OFFSETS
	.align		4
.L_1592:
        /*0088*/ 	.byte	0x04, 0x28
        /*008a*/ 	.short	(.L_1594 - .L_1593)


	//   ....[0]....
.L_1593:
        /*008c*/ 	.word	0x00004e40


	//   ....[1]....
        /*0090*/ 	.word	0x00004e70


	//   ....[2]....
        /*0094*/ 	.word	0x00004eb0


	//   ....[3]....
        /*0098*/ 	.word	0x00004ed0


	//   ....[4]....
        /*009c*/ 	.word	0x00004ef0


	//   ....[5]....
        /*00a0*/ 	.word	0x00005740


	//   ....[6]....
        /*00a4*/ 	.word	0x00005760


	//   ....[7]....
        /*00a8*/ 	.word	0x00005780


	//   ....[8]....
        /*00ac*/ 	.word	0x000057a0


	//   ....[9]....
        /*00b0*/ 	.word	0x000057c0


	//   ....[10]....
        /*00b4*/ 	.word	0x00006bd0


	//   ....[11]....
        /*00b8*/ 	.word	0x00006c50


	//   ....[12]....
        /*00bc*/ 	.word	0x00006cb0


	//   ....[13]....
        /*00c0*/ 	.word	0x00006d10


	//   ....[14]....
        /*00c4*/ 	.word	0x00006d70


	//   ....[15]....
        /*00c8*/ 	.word	0x00007620


	//   ....[16]....
        /*00cc*/ 	.word	0x00007680


	//   ....[17]....
        /*00d0*/ 	.word	0x000076e0


	//   ....[18]....
        /*00d4*/ 	.word	0x00007740


	//   ....[19]....
        /*00d8*/ 	.word	0x000077b0


	//----- nvinfo : EIATTR_EXIT_INSTR_OFFSETS
	.align		4
.L_1594:
        /*00dc*/ 	.byte	0x04, 0x1c
        /*00de*/ 	.short	(.L_1596 - .L_1595)


	//   ....[0]....
.L_1595:
        /*00e0*/ 	.word	0x00000920


	//   ....[1]....
        /*00e4*/ 	.word	0x00006b80


	//----- nvinfo : EIATTR_MAX_THREADS
	.align		4
.L_1596:
        /*00e8*/ 	.byte	0x04, 0x05
        /*00ea*/ 	.short	(.L_1598 - .L_1597)
.L_1597:
        /*00ec*/ 	.word	0x00000080
        /*00f0*/ 	.word	0x00000001
        /*00f4*/ 	.word	0x00000001


	//----- nvinfo : EIATTR_CRS_STACK_SIZE
	.align		4
.L_1598:
        /*00f8*/ 	.byte	0x04, 0x1e
        /*00fa*/ 	.short	(.L_1600 - .L_1599)
.L_1599:
        /*00fc*/ 	.word	0x00000000
.L_1600:


//--------------------- .nv.info._ZN10layer_norm13ln_fwd_kernelINS_13Kernel_traitsI6__halfS2_S2_S2_fjLj2048ELj1ELj4ELj1ELj16ENS_18Kernel_traits_baseILj2048ES2_S2_S2_S2_fjLj128EEEEELb0ELb0ELb1ELb1EEEvNS_9FwdParamsE --------------------------
	.section	.nv.info._ZN10layer_norm13ln_fwd_kernelINS_13Kernel_traitsI6__halfS2_S2_S2_fjLj2048ELj1ELj4ELj1ELj16ENS_18Kernel_traits_baseILj2048ES2_S2_S2_S2_fjLj128EEEEELb0ELb0ELb1ELb1EEEvNS_9FwdParamsE,"",@"SHT_CUDA_INFO"
	.sectionflags	@""
	.align	4


	//----- nvinfo : EIATTR_CUDA_API_VERSION
	.align		4
        /*0000*/ 	.byte	0x04, 0x37
        /*0002*/ 	.short	(.L_1602 - .L_1601)
.L_1601:
        /*0004*/ 	.word	0x00000082


	//----- nvinfo : EIATTR_SW2861232_WAR
	.align		4
.L_1602:
        /*0008*/ 	.byte	0x01, 0x35
	.zero		2


	//----- nvinfo : EIATTR_PARAM_CBANK
	.align		4
        /*000c*/ 	.byte	0x04, 0x0a
        /*000e*/ 	.short	(.L_1604 - .L_1603)
	.align		4
.L_1603:
        /*0010*/ 	.word	index@(.nv.constant0._ZN10layer_norm13ln_fwd_kernelINS_13Kernel_traitsI6__halfS2_S2_S2_fjLj2048ELj1ELj4ELj1ELj16ENS_18Kernel_traits_baseILj2048ES2_S2_S2_S2_fjLj128EEEEELb0ELb0ELb1ELb1EEEvNS_9FwdParamsE)
        /*0014*/ 	.short	0x0160
        /*0016*/ 	.short	0x00e8


	//----- nvinfo : EIATTR_CBANK_PARAM_SIZE
	.align		4
.L_1604:
        /*0018*/ 	.byte	0x03, 0x19
        /*001a*/ 	.short	0x00e8


	//----- nvinfo : EIATTR_KPARAM_INFO
	.align		4
        /*001c*/ 	.byte	0x04, 0x17
        /*001e*/ 	.short	(.L_1606 - .L_1605)
.L_1605:
        /*0020*/ 	.word	0x00000000
        /*0024*/ 	.short	0x0000
        /*0026*/ 	.short	0x0000
        /*0028*/ 	.byte	0x00, 0xf0, 0xa1, 0x03


	//----- nvinfo : EIATTR_MAXREG_COUNT
	.align		4
.L_1606:
        /*002c*/ 	.byte	0x03, 0x1b
        /*002e*/ 	.short	0x00ff


	//----- nvinfo : EIATTR_MERCURY_ISA_VERSION
	.align		4
        /*0030*/ 	.byte	0x03, 0x5f
        /*0032*/ 	.short	0x0000


	//----- nvinfo : EIATTR_COOP_GROUP_MASK_REGIDS
	.align		4
        /*0034*/ 	.byte	0x04, 0x29
        /*0036*/ 	.short	(.L_1608 - .L_1607)


	//   ....[0]....
.L_1607:
        /*0038*/ 	.word	0xffffffff


	//   ....[1]....
        /*003c*/ 	.word	0xffffffff


	//   ....[2]....
        /*0040*/ 	.word	0xffffffff


	//   ....[3]....
        /*0044*/ 	.word	0xffffffff


	//   ....[4]....
        /*0048*/ 	.word	0xffffffff


	//   ....[5]....
        /*004c*/ 	.word	0xffffffff


	//   ....[6]....
        /*0050*/ 	.word	0xffffffff


	//   ....[7]....
        /*0054*/ 	.word	0xffffffff


	//   ....[8]....
        /*0058*/ 	.word	0xffffffff


	//   ....[9]....
        /*005c*/ 	.word	0xffffffff


	//   ....[10]....
        /*0060*/ 	.word	0xffffffff


	//   ....[11]....
        /*0064*/ 	.word	0xffffffff


	//   ....[12]....
        /*0068*/ 	.word	0xffffffff


	//   ....[13]....
        /*006c*/ 	.word	0xffffffff


	//   ....[14]....
        /*0070*/ 	.word	0xffffffff


	//   ....[15]....
        /*0074*/ 	.word	0xffffffff


	//   ....[16]....
        /*0078*/ 	.word	0xffffffff


	//   ....[17]....
        /*007c*/ 	.word	0xffffffff


	//   ....[18]....
        /*0080*/ 	.word	0xffffffff


	//   ....[19]....
        /*0084*/ 	.word	0xffffffff


	//----- nvinfo : EIATTR_COOP_GROUP_INSTR_OFFSETS
	.align		4
.L_1608:
        /*0088*/ 	.byte	0x04, 0x28
        /*008a*/ 	.short	(.L_1610 - .L_1609)


	//   ....[0]....
.L_1609:
        /*008c*/ 	.word	0x00003ff0


	//   ....[1]....
        /*0090*/ 	.word	0x00004020


	//   ....[2]....
        /*0094*/ 	.word	0x00004040


	//   ....[3]....
        /*0098*/ 	.word	0x00004060


	//   ....[4]....
        /*009c*/ 	.word	0x00004080


	//   ....[5]....
        /*00a0*/ 	.word	0x000048b0


	//   ....[6]....
        /*00a4*/ 	.word	0x000048d0


	//   ....[7]....
        /*00a8*/ 	.word	0x000048f0


	//   ....[8]....
        /*00ac*/ 	.word	0x00004910


	//   ....[9]....
        /*00b0*/ 	.word	0x00004930


	//   ....[10]....
        /*00b4*/ 	.word	0x00005d90


	//   ....[11]....
        /*00b8*/ 	.word	0x00005e00


	//   ....[12]....
        /*00bc*/ 	.word	0x00005e60


	//   ....[13]....
        /*00c0*/ 	.word	0x00005ec0


	//   ....[14]....
        /*00c4*/ 	.word	0x00005f20


	//   ....[15]....
        /*00c8*/ 	.word	0x00006790


	//   ....[16]....
        /*00cc*/ 	.word	0x000067f0


	//   ....[17]....
        /*00d0*/ 	.word	0x00006850


	//   ....[18]....
        /*00d4*/ 	.word	0x000068b0


	//   ....[19]....
        /*00d8*/ 	.word	0x00006910


	//----- nvinfo : EIATTR_EXIT_INSTR_OFFSETS
	.align		4
.L_1610:
        /*00dc*/ 	.byte	0x04, 0x1c
        /*00de*/ 	.short	(.L_1612 - .L_1611)


	//   ....[0]....
.L_1611:
        /*00e0*/ 	.word	0x00000170


	//   ....[1]....
        /*00e4*/ 	.word	0x00005d30


	//----- nvinfo : EIATTR_MAX_THREADS
	.align		4
.L_1612:
        /*00e8*/ 	.byte	0x04, 0x05
        /*00ea*/ 	.short	(.L_1614 - .L_1613)
.L_1613:
        /*00ec*/ 	.word	0x00000080
        /*00f0*/ 	.word	0x00000001
        /*00f4*/ 	.word	0x00000001


	//----- nvinfo : EIATTR_CRS_STACK_SIZE
	.align		4
.L_1614:
        /*00f8*/ 	.byte	0x04, 0x1e
        /*00fa*/ 	.short	(.L_1616 - .L_1615)
.L_1615:
        /*00fc*/ 	.word	0x00000000
.L_1616:


//--------------------- .nv.info._ZN10layer_norm13ln_fwd_kernelINS_13Kernel_traitsI6__halfS2_S2_S2_fjLj2048ELj1ELj4ELj1ELj16ENS_18Kernel_traits_baseILj2048ES2_S2_S2_S2_fjLj128EEEEELb0ELb1ELb0ELb0EEEvNS_9FwdParamsE --------------------------
	.section	.nv.info._ZN10layer_norm13ln_fwd_kernelINS_13Kernel_traitsI6__halfS2_S2_S2_fjLj2048ELj1ELj4ELj1ELj16ENS_18Kernel_traits_baseILj2048ES2_S2_S2_S2_fjLj128EEEEELb0ELb1ELb0ELb0EEEvNS_9FwdParamsE,"",@"SHT_CUDA_INFO"
	.sectionflags	@""
	.align	4


	//----- nvinfo : EIATTR_CUDA_API_VERSION
	.align		4
        /*0000*/ 	.byte	0x04, 0x37
        /*0002*/ 	.short	(.L_1618 - .L_1617)
.L_1617:
        /*0004*/ 	.word	0x00000082


	//----- nvinfo : EIATTR_SW2861232_WAR
	.align		4
.L_1618:
        /*0008*/ 	.byte	0x01, 0x35
	.zero		2


	//----- nvinfo : EIATTR_PARAM_CBANK
	.align		4
        /*000c*/ 	.byte	0x04, 0x0a
        /*000e*/ 	.short	(.L_1620 - .L_1619)
	.align		4
.L_1619:
        /*0010*/ 	.word	index@(.nv.constant0._ZN10layer_norm13ln_fwd_kernelINS_13Kernel_traitsI6__halfS2_S2_S2_fjLj2048ELj1ELj4ELj1ELj16ENS_18Kernel_traits_baseILj2048ES2_S2_S2_S2_fjLj128EEEEELb0ELb1ELb0ELb0EEEvNS_9FwdParamsE)
        /*0014*/ 	.short	0x0160
        /*0016*/ 	.short	0x00e8


	//----- nvinfo : EIATTR_CBANK_PARAM_SIZE
	.align		4
.L_1620:
        /*0018*/ 	.byte	0x03, 0x19
        /*001a*/ 	.short	0x00e8


	//----- nvinfo : EIATTR_KPARAM_INFO
	.align		4
        /*001c*/ 	.byte	0x04, 0x17
        /*001e*/ 	.short	(.L_1622 - .L_1621)
.L_1621:
        /*0020*/ 	.word	0x00000000
        /*0024*/ 	.short	0x0000
        /*0026*/ 	.short	0x0000
        /*0028*/ 	.byte	0x00, 0xf0, 0xa1, 0x03


	//----- nvinfo : EIATTR_MAXREG_COUNT
	.align		4
.L_1622:
        /*002c*/ 	.byte	0x03, 0x1b
        /*002e*/ 	.short	0x00ff


	//----- nvinfo : EIATTR_ANNOTATIONS
	.align		4
        /*0030*/ 	.byte	0x04, 0x55
        /*0032*/ 	.short	(.L_1624 - .L_1623)


	//   ....[0]....
.L_1623:
        /* <DEDUP_REMOVED lines=23> */


	//----- nvinfo : EIATTR_MERCURY_ISA_VERSION
	.align		4
.L_1624:
        /*0194*/ 	.byte	0x03, 0x5f
        /*0196*/ 	.short	0x0000


	//----- nvinfo : EIATTR_COOP_GROUP_MASK_REGIDS
	.align		4
        /*0198*/ 	.byte	0x04, 0x29
        /*019a*/ 	.short	(.L_1626 - .L_1625)


	//   ....[0]....
.L_1625:
        /*019c*/ 	.word	0xffffffff


	//   ....[1]....
        /*01a0*/ 	.word	0xffffffff


	//   ....[2]....
        /*01a4*/ 	.word	0xffffffff


	//   ....[3]....
        /*01a8*/ 	.word	0xffffffff


	//   ....[4]....
        /*01ac*/ 	.word	0xffffffff


	//   ....[5]....
        /*01b0*/ 	.word	0xffffffff


	//   ....[6]....
        /*01b4*/ 	.word	0xffffffff


	//   ....[7]....
        /*01b8*/ 	.word	0xffffffff


	//   ....[8]....
        /*01bc*/ 	.word	0xffffffff


	//   ....[9]....
        /*01c0*/ 	.word	0xffffffff


	//   ....[10]....
        /*01c4*/ 	.word	0xffffffff


	//   ....[11]....
        /*01c8*/ 	.word	0xffffffff


	//   ....[12]....
        /*01cc*/ 	.word	0xffffffff


	//   ....[13]....
        /*01d0*/ 	.word	0xffffffff


	//   ....[14]....
        /*01d4*/ 	.word	0xffffffff


	//   ....[15]....
        /*01d8*/ 	.word	0xffffffff


	//   ....[16]....
        /*01dc*/ 	.word	0xffffffff


	//   ....[17]....
        /*01e0*/ 	.word	0xffffffff


	//   ....[18]....
        /*01e4*/ 	.word	0xffffffff


	//   ....[19]....
        /*01e8*/ 	.word	0xffffffff


	//----- nvinfo : EIATTR_COOP_GROUP_INSTR_OFFSETS
	.align		4
.L_1626:
        /*01ec*/ 	.byte	0x04, 0x28
        /*01ee*/ 	.short	(.L_1628 - .L_1627)


	//   ....[0]....
.L_1627:
        /*01f0*/ 	.word	0x00003d40


	//   ....[1]....
        /*01f4*/ 	.word	0x00003d70


	//   ....[2]....
        /*01f8*/ 	.word	0x00003dc0


	//   ....[3]....
        /*01fc*/ 	.word	0x00003de0


	//   ....[4]....
        /*0200*/ 	.word	0x00003e00


	//   ....[5]....
        /*0204*/ 	.word	0x00004660


	//   ....[6]....
        /*0208*/ 	.word	0x00004680


	//   ....[7]....
        /*020c*/ 	.word	0x000046a0


	//   ....[8]....
        /*0210*/ 	.word	0x000046c0


	//   ....[9]....
        /*0214*/ 	.word	0x000046e0


	//   ....[10]....
        /*0218*/ 	.word	0x00005a70


	//   ....[11]....
        /*021c*/ 	.word	0x00005ae0


	//   ....[12]....
        /*0220*/ 	.word	0x00005b50


	//   ....[13]....
        /*0224*/ 	.word	0x00005bc0


	//   ....[14]....
        /*0228*/ 	.word	0x00005c30


	//   ....[15]....
        /*022c*/ 	.word	0x00006500


	//   ....[16]....
        /*0230*/ 	.word	0x00006560


	//   ....[17]....
        /*0234*/ 	.word	0x000065c0


	//   ....[18]....
        /*0238*/ 	.word	0x00006620


	//   ....[19]....
        /*023c*/ 	.word	0x00006680


	//----- nvinfo : EIATTR_EXIT_INSTR_OFFSETS
	.align		4
.L_1628:
        /*0240*/ 	.byte	0x04, 0x1c
        /*0242*/ 	.short	(.L_1630 - .L_1629)


	//   ....[0]....
.L_1629:
        /*0244*/ 	.word	0x00000ab0


	//   ....[1]....
        /*0248*/ 	.word	0x00005a10


	//----- nvinfo : EIATTR_MAX_THREADS
	.align		4
.L_1630:
        /*024c*/ 	.byte	0x04, 0x05
        /*024e*/ 	.short	(.L_1632 - .L_1631)
.L_1631:
        /*0250*/ 	.word	0x00000080
        /*0254*/ 	.word	0x00000001
        /*0258*/ 	.word	0x00000001


	//----- nvinfo : EIATTR_CRS_STACK_SIZE
	.align		4
.L_1632:
        /*025c*/ 	.byte	0x04, 0x1e
        /*025e*/ 	.short	(.L_1634 - .L_1633)
.L_1633:
        /*0260*/ 	.word	0x00000000
.L_1634:


//--------------------- .nv.info._ZN10layer_norm13ln_fwd_kernelINS_13Kernel_traitsI6__halfS2_S2_S2_fjLj2048ELj1ELj4ELj1ELj16ENS_18Kernel_traits_baseILj2048ES2_S2_S2_S2_fjLj128EEEEELb0ELb1ELb0ELb1EEEvNS_9FwdParamsE --------------------------
	.section	.nv.info._ZN10layer_norm13ln_fwd_kernelINS_13Kernel_traitsI6__halfS2_S2_S2_fjLj2048ELj1ELj4ELj1ELj16ENS_18Kernel_traits_baseILj2048ES2_S2_S2_S2_fjLj128EEEEELb0ELb1ELb0ELb1EEEvNS_9FwdParamsE,"",@"SHT_CUDA_INFO"
	.sectionflags	@""
	.align	4


	//----- nvinfo : EIATTR_CUDA_API_VERSION
	.align		4
        /*0000*/ 	.byte	0x04, 0x37
        /*0002*/ 	.short	(.L_1636 - .L_1635)
.L_1635:
        /*0004*/ 	.word	0x00000082


	//----- nvinfo : EIATTR_SW2861232_WAR
	.align		4
.L_1636:
        /*0008*/ 	.byte	0x01, 0x35
	.zero		2


	//----- nvinfo : EIATTR_PARAM_CBANK
	.align		4
        /*000c*/ 	.byte	0x04, 0x0a
        /*000e*/ 	.short	(.L_1638 - .L_1637)
	.align		4
.L_1637:
        /*0010*/ 	.word	index@(.nv.constant0._ZN10layer_norm13ln_fwd_kernelINS_13Kernel_traitsI6__halfS2_S2_S2_fjLj2048ELj1ELj4ELj1ELj16ENS_18Kernel_traits_baseILj2048ES2_S2_S2_S2_fjLj128EEEEELb0ELb1ELb0ELb1EEEvNS_9FwdParamsE)
        /*0014*/ 	.short	0x0160
        /*0016*/ 	.short	0x00e8


	//----- nvinfo : EIATTR_CBANK_PARAM_SIZE
	.align		4
.L_1638:
        /*0018*/ 	.byte	0x03, 0x19
        /*001a*/ 	.short	0x00e8


	//----- nvinfo : EIATTR_KPARAM_INFO
	.align		4
        /*001c*/ 	.byte	0x04, 0x17
        /*001e*/ 	.short	(.L_1640 - .L_1639)
.L_1639:
        /*0020*/ 	.word	0x00000000
        /*0024*/ 	.short	0x0000
        /*0026*/ 	.short	0x0000
        /*0028*/ 	.byte	0x00, 0xf0, 0xa1, 0x03


	//----- nvinfo : EIATTR_MAXREG_COUNT
	.align		4
.L_1640:
        /*002c*/ 	.byte	0x03, 0x1b
        /*002e*/ 	.short	0x00ff


	//----- nvinfo : EIATTR_MERCURY_ISA_VERSION
	.align		4
        /*0030*/ 	.byte	0x03, 0x5f
        /*0032*/ 	.short	0x0000


	//----- nvinfo : EIATTR_COOP_GROUP_MASK_REGIDS
	.align		4
        /*0034*/ 	.byte	0x04, 0x29
        /*0036*/ 	.short	(.L_1642 - .L_1641)


	//   ....[0]....
.L_1641:
        /*0038*/ 	.word	0xffffffff


	//   ....[1]....
        /*003c*/ 	.word	0xffffffff


	//   ....[2]....
        /*0040*/ 	.word	0xffffffff


	//   ....[3]....
        /*0044*/ 	.word	0xffffffff


	//   ....[4]....
        /*0048*/ 	.word	0xffffffff


	//   ....[5]....
        /*004c*/ 	.word	0xffffffff


	//   ....[6]....
        /*0050*/ 	.word	0xffffffff


	//   ....[7]....
        /*0054*/ 	.word	0xffffffff


	//   ....[8]....
        /*0058*/ 	.word	0xffffffff


	//   ....[9]....
        /*005c*/ 	.word	0xffffffff


	//   ....[10]....
        /*0060*/ 	.word	0xffffffff


	//   ....[11]....
        /*0064*/ 	.word	0xffffffff


	//   ....[12]....
        /*0068*/ 	.word	0xffffffff


	//   ....[13]....
        /*006c*/ 	.word	0xffffffff


	//   ....[14]....
        /*0070*/ 	.word	0xffffffff


	//   ....[15]....
        /*0074*/ 	.word	0xffffffff


	//   ....[16]....
        /*0078*/ 	.word	0xffffffff


	//   ....[17]....
        /*007c*/ 	.word	0xffffffff


	//   ....[18]....
        /*0080*/ 	.word	0xffffffff


	//   ....[19]....
        /*0084*/ 	.word	0xffffffff


	//----- nvinfo : EIATTR_COOP_GROUP_INSTR_OFFSETS
	.align		4
.L_1642:
        /*0088*/ 	.byte	0x04, 0x28
        /*008a*/ 	.short	(.L_1644 - .L_1643)


	//   ....[0]....
.L_1643:
        /*008c*/ 	.word	0x00002c40


	//   ....[1]....
        /*0090*/ 	.word	0x00002c70


	//   ....[2]....
        /*0094*/ 	.word	0x00002c90


	//   ....[3]....
        /*0098*/ 	.word	0x00002cb0


	//   ....[4]....
        /*009c*/ 	.word	0x00002cd0


	//   ....[5]....
        /*00a0*/ 	.word	0x00003500


	//   ....[6]....
        /*00a4*/ 	.word	0x00003520


	//   ....[7]....
        /*00a8*/ 	.word	0x00003540


	//   ....[8]....
        /*00ac*/ 	.word	0x00003560


	//   ....[9]....
        /*00b0*/ 	.word	0x00003580


	//   ....[10]....
        /*00b4*/ 	.word	0x00004ad0


	//   ....[11]....
        /*00b8*/ 	.word	0x00004b40


	//   ....[12]....
        /*00bc*/ 	.word	0x00004ba0


	//   ....[13]....
        /*00c0*/ 	.word	0x00004c00


	//   ....[14]....
        /*00c4*/ 	.word	0x00004c60


	//   ....[15]....
        /*00c8*/ 	.word	0x000054d0


	//   ....[16]....
        /*00cc*/ 	.word	0x00005530


	//   ....[17]....
        /*00d0*/ 	.word	0x00005590


	//   ....[18]....
        /*00d4*/ 	.word	0x000055f0


	//   ....[19]....
        /*00d8*/ 	.word	0x00005650


	//----- nvinfo : EIATTR_EXIT_INSTR_OFFSETS
	.align		4
.L_1644:
        /*00dc*/ 	.byte	0x04, 0x1c
        /*00de*/ 	.short	(.L_1646 - .L_1645)


	//   ....[0]....
.L_1645:
        /*00e0*/ 	.word	0x00000180


	//   ....[1]....
        /*00e4*/ 	.word	0x00004a80


	//----- nvinfo : EIATTR_MAX_THREADS
	.align		4
.L_1646:
        /*00e8*/ 	.byte	0x04, 0x05
        /*00ea*/ 	.short	(.L_1648 - .L_1647)
.L_1647:
        /*00ec*/ 	.word	0x00000080
        /*00f0*/ 	.word	0x00000001
        /*00f4*/ 	.word	0x00000001


	//----- nvinfo : EIATTR_CRS_STACK_SIZE
	.align		4
.L_1648:
        /*00f8*/ 	.byte	0x04, 0x1e
        /*00fa*/ 	.short	(.L_1650 - .L_1649)
.L_1649:
        /*00fc*/ 	.word	0x00000000
.L_1650:


//--------------------- .nv.info._ZN10layer_norm13ln_fwd_kernelINS_13Kernel_traitsI6__halfS2_S2_S2_fjLj2048ELj1ELj4ELj1ELj16ENS_18Kernel_traits_baseILj2048ES2_S2_S2_S2_fjLj128EEEEELb0ELb1ELb1ELb0EEEvNS_9FwdParamsE --------------------------
	.section	.nv.info._ZN10layer_norm13ln_fwd_kernelINS_13Kernel_traitsI6__halfS2_S2_S2_fjLj2048ELj1ELj4ELj1ELj16ENS_18Kernel_traits_baseILj2048ES2_S2_S2_S2_fjLj128EEEEELb0ELb1ELb1ELb0EEEvNS_9FwdParamsE,"",@"SHT_CUDA_INFO"
	.sectionflags	@""
	.align	4


	//----- nvinfo : EIATTR_CUDA_API_VERSION
	.align		4
        /*0000*/ 	.byte	0x04, 0x37
        /*0002*/ 	.short	(.L_1652 - .L_1651)
.L_1651:
        /*0004*/ 	.word	0x00000082


	//----- nvinfo : EIATTR_SW2861232_WAR
	.align		4
.L_1652:
        /*0008*/ 	.byte	0x01, 0x35
	.zero		2


	//----- nvinfo : EIATTR_PARAM_CBANK
	.align		4
        /*000c*/ 	.byte	0x04, 0x0a
        /*000e*/ 	.short	(.L_1654 - .L_1653)
	.align		4
.L_1653:
        /*0010*/ 	.word	index@(.nv.constant0._ZN10layer_norm13ln_fwd_kernelINS_13Kernel_traitsI6__halfS2_S2_S2_fjLj2048ELj1ELj4ELj1ELj16ENS_18Kernel_traits_baseILj2048ES2_S2_S2_S2_fjLj128EEEEELb0ELb1ELb1ELb0EEEvNS_9FwdParamsE)
        /*0014*/ 	.short	0x0160
        /*0016*/ 	.short	0x00e8


	//----- nvinfo : EIATTR_CBANK_PARAM_SIZE
	.align		4
.L_1654:
        /*0018*/ 	.byte	0x03, 0x19
        /*001a*/ 	.short	0x00e8


	//----- nvinfo : EIATTR_KPARAM_INFO
	.align		4
        /*001c*/ 	.byte	0x04, 0x17
        /*001e*/ 	.short	(.L_1656 - .L_1655)
.L_1655:
        /*0020*/ 	.word	0x00000000
        /*0024*/ 	.short	0x0000
        /*0026*/ 	.short	0x0000
        /*0028*/ 	.byte	0x00, 0xf0, 0xa1, 0x03


	//----- nvinfo : EIATTR_MAXREG_COUNT
	.align		4
.L_1656:
        /*002c*/ 	.byte	0x03, 0x1b
        /*002e*/ 	.short	0x00ff


	//----- nvinfo : EIATTR_ANNOTATIONS
	.align		4
        /*0030*/ 	.byte	0x04, 0x55
        /*0032*/ 	.short	(.L_1658 - .L_1657)


	//   ....[0]....
.L_1657:
        /* <DEDUP_REMOVED lines=27> */


	//----- nvinfo : EIATTR_MERCURY_ISA_VERSION
	.align		4
.L_1658:
        /*01d4*/ 	.byte	0x03, 0x5f
        /*01d6*/ 	.short	0x0000


	//----- nvinfo : EIATTR_COOP_GROUP_MASK_REGIDS
	.align		4
        /*01d8*/ 	.byte	0x04, 0x29
        /*01da*/ 	.short	(.L_1660 - .L_1659)


	//   ....[0]....
.L_1659:
        /*01dc*/ 	.word	0xffffffff


	//   ....[1]....
        /*01e0*/ 	.word	0xffffffff


	//   ....[2]....
        /*01e4*/ 	.word	0xffffffff


	//   ....[3]....
        /*01e8*/ 	.word	0xffffffff


	//   ....[4]....
        /*01ec*/ 	.word	0xffffffff


	//   ....[5]....
        /*01f0*/ 	.word	0xffffffff


	//   ....[6]....
        /*01f4*/ 	.word	0xffffffff


	//   ....[7]....
        /*01f8*/ 	.word	0xffffffff


	//   ....[8]....
        /*01fc*/ 	.word	0xffffffff


	//   ....[9]....
        /*0200*/ 	.word	0xffffffff


	//   ....[10]....
        /*0204*/ 	.word	0xffffffff


	//   ....[11]....
        /*0208*/ 	.word	0xffffffff


	//   ....[12]....
        /*020c*/ 	.word	0xffffffff


	//   ....[13]....
        /*0210*/ 	.word	0xffffffff


	//   ....[14]....
        /*0214*/ 	.word	0xffffffff


	//   ....[15]....
        /*0218*/ 	.word	0xffffffff


	//   ....[16]....
        /*021c*/ 	.word	0xffffffff


	//   ....[17]....
        /*0220*/ 	.word	0xffffffff


	//   ....[18]....
        /*0224*/ 	.word	0xffffffff


	//   ....[19]....
        /*0228*/ 	.word	0xffffffff


	//----- nvinfo : EIATTR_COOP_GROUP_INSTR_OFFSETS
	.align		4
.L_1660:
        /*022c*/ 	.byte	0x04, 0x28
        /*022e*/ 	.short	(.L_1662 - .L_1661)


	//   ....[0]....
.L_1661:
        /*0230*/ 	.word	0x00005b30


	//   ....[1]....
        /*0234*/ 	.word	0x00005b60


	//   ....[2]....
        /*0238*/ 	.word	0x00005bb0


	//   ....[3]....
        /*023c*/ 	.word	0x00005bd0


	//   ....[4]....
        /*0240*/ 	.word	0x00005bf0


	//   ....[5]....
        /*0244*/ 	.word	0x00006440


	//   ....[6]....
        /*0248*/ 	.word	0x00006460


	//   ....[7]....
        /*024c*/ 	.word	0x00006480


	//   ....[8]....
        /*0250*/ 	.word	0x000064a0


	//   ....[9]....
        /*0254*/ 	.word	0x000064c0


	//   ....[10]....
        /*0258*/ 	.word	0x000078e0


	//   ....[11]....
        /*025c*/ 	.word	0x00007940


	//   ....[12]....
        /*0260*/ 	.word	0x000079a0


	//   ....[13]....
        /*0264*/ 	.word	0x00007a00


	//   ....[14]....
        /*0268*/ 	.word	0x00007a60


	//   ....[15]....
        /*026c*/ 	.word	0x00008320


	//   ....[16]....
        /*0270*/ 	.word	0x00008380


	//   ....[17]....
        /*0274*/ 	.word	0x000083e0


	//   ....[18]....
        /*0278*/ 	.word	0x00008440


	//   ....[19]....
        /*027c*/ 	.word	0x000084a0


	//----- nvinfo : EIATTR_EXIT_INSTR_OFFSETS
	.align		4
.L_1662:
        /*0280*/ 	.byte	0x04, 0x1c
        /*0282*/ 	.short	(.L_1664 - .L_1663)


	//   ....[0]....
.L_1663:
        /*0284*/ 	.word	0x00000ab0


	//   ....[1]....
        /*0288*/ 	.word	0x00007890


	//----- nvinfo : EIATTR_MAX_THREADS
	.align		4
.L_1664:
        /*028c*/ 	.byte	0x04, 0x05
        /*028e*/ 	.short	(.L_1666 - .L_1665)
.L_1665:
        /*0290*/ 	.word	0x00000080
        /*0294*/ 	.word	0x00000001
        /*0298*/ 	.word	0x00000001


	//----- nvinfo : EIATTR_CRS_STACK_SIZE
	.align		4
.L_1666:
        /*029c*/ 	.byte	0x04, 0x1e
        /*029e*/ 	.short	(.L_1668 - .L_1667)
.L_1667:
        /*02a0*/ 	.word	0x00000000
.L_1668:


//--------------------- .nv.info._ZN10layer_norm13ln_fwd_kernelINS_13Kernel_traitsI6__halfS2_S2_S2_fjLj2048ELj1ELj4ELj1ELj16ENS_18Kernel_traits_baseILj2048ES2_S2_S2_S2_fjLj128EEEEELb0ELb1ELb1ELb1EEEvNS_9FwdParamsE --------------------------
	.section	.nv.info._ZN10layer_norm13ln_fwd_kernelINS_13Kernel_traitsI6__halfS2_S2_S2_fjLj2048ELj1ELj4ELj1ELj16ENS_18Kernel_traits_baseILj2048ES2_S2_S2_S2_fjLj128EEEEELb0ELb1ELb1ELb1EEEvNS_9FwdParamsE,"",@"SHT_CUDA_INFO"
	.sectionflags	@""
	.align	4


	//----- nvinfo : EIATTR_CUDA_API_VERSION
	.align		4
        /*0000*/ 	.byte	0x04, 0x37
        /*0002*/ 	.short	(.L_1670 - .L_1669)
.L_1669:
        /*0004*/ 	.word	0x00000082


	//----- nvinfo : EIATTR_SW2861232_WAR
	.align		4
.L_1670:
        /*0008*/ 	.byte	0x01, 0x35
	.zero		2


	//----- nvinfo : EIATTR_PARAM_CBANK
	.align		4
        /*000c*/ 	.byte	0x04, 0x0a
        /*000e*/ 	.short	(.L_1672 - .L_1671)
	.align		4
.L_1671:
        /*0010*/ 	.word	index@(.nv.constant0._ZN10layer_norm13ln_fwd_kernelINS_13Kernel_traitsI6__halfS2_S2_S2_fjLj2048ELj1ELj4ELj1ELj16ENS_18Kernel_traits_baseILj2048ES2_S2_S2_S2_fjLj128EEEEELb0ELb1ELb1ELb1EEEvNS_9FwdParamsE)
        /*0014*/ 	.short	0x0160
        /*0016*/ 	.short	0x00e8


	//----- nvinfo : EIATTR_CBANK_PARAM_SIZE
	.align		4
.L_1672:
        /*0018*/ 	.byte	0x03, 0x19
        /*001a*/ 	.short	0x00e8


	//----- nvinfo : EIATTR_KPARAM_INFO
	.align		4
        /*001c*/ 	.byte	0x04, 0x17
        /*001e*/ 	.short	(.L_1674 - .L_1673)
.L_1673:
        /*0020*/ 	.word	0x00000000
        /*0024*/ 	.short	0x0000
        /*0026*/ 	.short	0x0000
        /*0028*/ 	.byte	0x00, 0xf0, 0xa1, 0x03


	//----- nvinfo : EIATTR_MAXREG_COUNT
	.align		4
.L_1674:
        /*002c*/ 	.byte	0x03, 0x1b
        /*002e*/ 	.short	0x00ff


	//----- nvinfo : EIATTR_MERCURY_ISA_VERSION
	.align		4
        /*0030*/ 	.byte	0x03, 0x5f
        /*0032*/ 	.short	0x0000


	//----- nvinfo : EIATTR_COOP_GROUP_MASK_REGIDS
	.align		4
        /*0034*/ 	.byte	0x04, 0x29
        /*0036*/ 	.short	(.L_1676 - .L_1675)


	//   ....[0]....
.L_1675:
        /*0038*/ 	.word	0xffffffff


	//   ....[1]....
        /*003c*/ 	.word	0xffffffff


	//   ....[2]....
        /*0040*/ 	.word	0xffffffff


	//   ....[3]....
        /*0044*/ 	.word	0xffffffff


	//   ....[4]....
        /*0048*/ 	.word	0xffffffff


	//   ....[5]....
        /*004c*/ 	.word	0xffffffff


	//   ....[6]....
        /*0050*/ 	.word	0xffffffff


	//   ....[7]....
        /*0054*/ 	.word	0xffffffff


	//   ....[8]....
        /*0058*/ 	.word	0xffffffff


	//   ....[9]....
        /*005c*/ 	.word	0xffffffff


	//   ....[10]....
        /*0060*/ 	.word	0xffffffff


	//   ....[11]....
        /*0064*/ 	.word	0xffffffff


	//   ....[12]....
        /*0068*/ 	.word	0xffffffff


	//   ....[13]....
        /*006c*/ 	.word	0xffffffff


	//   ....[14]....
        /*0070*/ 	.word	0xffffffff


	//   ....[15]....
        /*0074*/ 	.word	0xffffffff


	//   ....[16]....
        /*0078*/ 	.word	0xffffffff


	//   ....[17]....
        /*007c*/ 	.word	0xffffffff


	//   ....[18]....
        /*0080*/ 	.word	0xffffffff


	//   ....[19]....
        /*0084*/ 	.word	0xffffffff


	//----- nvinfo : EIATTR_COOP_GROUP_INSTR_OFFSETS
	.align		4
.L_1676:
        /*0088*/ 	.byte	0x04, 0x28
        /*008a*/ 	.short	(.L_1678 - .L_1677)


	//   ....[0]....
.L_1677:
        /*008c*/ 	.word	0x00004790


	//   ....[1]....
        /*0090*/ 	.word	0x000047c0


	//   ....[2]....
        /*0094*/ 	.word	0x000047e0


	//   ....[3]....
        /*0098*/ 	.word	0x00004800


	//   ....[4]....
        /*009c*/ 	.word	0x00004820


	//   ....[5]....
        /*00a0*/ 	.word	0x00005050


	//   ....[6]....
        /*00a4*/ 	.word	0x00005070


	//   ....[7]....
        /*00a8*/ 	.word	0x00005090


	//   ....[8]....
        /*00ac*/ 	.word	0x000050b0


	//   ....[9]....
        /*00b0*/ 	.word	0x000050d0


	//   ....[10]....
        /*00b4*/ 	.word	0x00006630


	//   ....[11]....
        /*00b8*/ 	.word	0x000066a0


	//   ....[12]....
        /*00bc*/ 	.word	0x00006700


	//   ....[13]....
        /*00c0*/ 	.word	0x00006760


	//   ....[14]....
        /*00c4*/ 	.word	0x000067c0


	//   ....[15]....
        /*00c8*/ 	.word	0x00007030


	//   ....[16]....
        /*00cc*/ 	.word	0x00007090


	//   ....[17]....
        /*00d0*/ 	.word	0x000070f0


	//   ....[18]....
        /*00d4*/ 	.word	0x00007150


	//   ....[19]....
        /*00d8*/ 	.word	0x000071b0


	//----- nvinfo : EIATTR_EXIT_INSTR_OFFSETS
	.align		4
.L_1678:
        /*00dc*/ 	.byte	0x04, 0x1c
        /*00de*/ 	.short	(.L_1680 - .L_1679)


	//   ....[0]....
.L_1679:
        /*00e0*/ 	.word	0x00000180


	//   ....[1]....
        /*00e4*/ 	.word	0x000065d0


	//----- nvinfo : EIATTR_MAX_THREADS
	.align		4
.L_1680:
        /*00e8*/ 	.byte	0x04, 0x05
        /*00ea*/ 	.short	(.L_1682 - .L_1681)
.L_1681:
        /*00ec*/ 	.word	0x00000080
        /*00f0*/ 	.word	0x00000001
        /*00f4*/ 	.word	0x00000001


	//----- nvinfo : EIATTR_CRS_STACK_SIZE
	.align		4
.L_1682:
        /*00f8*/ 	.byte	0x04, 0x1e
        /*00fa*/ 	.short	(.L_1684 - .L_1683)
.L_1683:
        /*00fc*/ 	.word	0x00000000
.L_1684:


//--------------------- .nv.info._ZN10layer_norm13ln_fwd_kernelINS_13Kernel_traitsI6__halfS2_S2_S2_fjLj2048ELj1ELj4ELj1ELj16ENS_18Kernel_traits_baseILj2048ES2_S2_S2_S2_fjLj128EEEEELb1ELb0ELb0ELb0EEEvNS_9FwdParamsE --------------------------
	.section	.nv.info._ZN10layer_norm13ln_fwd_kernelINS_13Kernel_traitsI6__halfS2_S2_S2_fjLj2048ELj1ELj4ELj1ELj16ENS_18Kernel_traits_baseILj2048ES2_S2_S2_S2_fjLj128EEEEELb1ELb0ELb0ELb0EEEvNS_9FwdParamsE,"",@"SHT_CUDA_INFO"
	.sectionflags	@""
	.align	4


	//----- nvinfo : EIATTR_CUDA_API_VERSION
	.align		4
        /*0000*/ 	.byte	0x04, 0x37
        /*0002*/ 	.short	(.L_1686 - .L_1685)
.L_1685:
        /*0004*/ 	.word	0x00000082


	//----- nvinfo : EIATTR_SW2861232_WAR
	.align		4
.L_1686:
        /*0008*/ 	.byte	0x01, 0x35
	.zero		2


	//----- nvinfo : EIATTR_PARAM_CBANK
	.align		4
        /*000c*/ 	.byte	0x04, 0x0a
        /*000e*/ 	.short	(.L_1688 - .L_1687)
	.align		4
.L_1687:
        /*0010*/ 	.word	index@(.nv.constant0._ZN10layer_norm13ln_fwd_kernelINS_13Kernel_traitsI6__halfS2_S2_S2_fjLj2048ELj1ELj4ELj1ELj16ENS_18Kernel_traits_baseILj2048ES2_S2_S2_S2_fjLj128EEEEELb1ELb0ELb0ELb0EEEvNS_9FwdParamsE)
        /*0014*/ 	.short	0x0160
        /*0016*/ 	.short	0x00e8


	//----- nvinfo : EIATTR_CBANK_PARAM_SIZE
	.align		4
.L_1688:
        /*0018*/ 	.byte	0x03, 0x19
        /*001a*/ 	.short	0x00e8


	//----- nvinfo : EIATTR_KPARAM_INFO
	.align		4
        /*001c*/ 	.byte	0x04, 0x17
        /*001e*/ 	.short	(.L_1690 - .L_1689)
.L_1689:
        /*0020*/ 	.word	0x00000000
        /*0024*/ 	.short	0x0000
        /*0026*/ 	.short	0x0000
        /*0028*/ 	.byte	0x00, 0xf0, 0xa1, 0x03


	//----- nvinfo : EIATTR_MAXREG_COUNT
	.align		4
.L_1690:
        /*002c*/ 	.byte	0x03, 0x1b
        /*002e*/ 	.short	0x00ff


	//----- nvinfo : EIATTR_MERCURY_ISA_VERSION
	.align		4
        /*0030*/ 	.byte	0x03, 0x5f
        /*0032*/ 	.short	0x0000


	//----- nvinfo : EIATTR_COOP_GROUP_MASK_REGIDS
	.align		4
        /*0034*/ 	.byte	0x04, 0x29
        /*0036*/ 	.short	(.L_1692 - .L_1691)


	//   ....[0]....
.L_1691:
        /*0038*/ 	.word	0xffffffff


	//   ....[1]....
        /*003c*/ 	.word	0xffffffff


	//   ....[2]....
        /*0040*/ 	.word	0xffffffff


	//   ....[3]....
        /*0044*/ 	.word	0xffffffff


	//   ....[4]....
        /*0048*/ 	.word	0xffffffff


	//   ....[5]....
        /*004c*/ 	.word	0xffffffff


	//   ....[6]....
        /*0050*/ 	.word	0xffffffff


	//   ....[7]....
        /*0054*/ 	.word	0xffffffff


	//   ....[8]....
        /*0058*/ 	.word	0xffffffff


	//   ....[9]....
        /*005c*/ 	.word	0xffffffff


	//   ....[10]....
        /*0060*/ 	.word	0xffffffff


	//   ....[11]....
        /*0064*/ 	.word	0xffffffff


	//   ....[12]....
        /*0068*/ 	.word	0xffffffff


	//   ....[13]....
        /*006c*/ 	.word	0xffffffff


	//   ....[14]....
        /*0070*/ 	.word	0xffffffff


	//   ....[15]....
        /*0074*/ 	.word	0xffffffff


	//   ....[16]....
        /*0078*/ 	.word	0xffffffff


	//   ....[17]....
        /*007c*/ 	.word	0xffffffff


	//   ....[18]....
        /*0080*/ 	.word	0xffffffff


	//   ....[19]....
        /*0084*/ 	.word	0xffffffff


	//----- nvinfo : EIATTR_COOP_GROUP_INSTR_OFFSETS
	.align		4
.L_1692:
        /*0088*/ 	.byte	0x04, 0x28
        /*008a*/ 	.short	(.L_1694 - .L_1693)


	//   ....[0]....
.L_1693:
        /*008c*/ 	.word	0x00018030


	//   ....[1]....
        /*0090*/ 	.word	0x00018060


	//   ....[2]....
        /*0094*/ 	.word	0x000180c0


	//   ....[3]....
        /*0098*/ 	.word	0x000180e0


	//   ....[4]....
        /*009c*/ 	.word	0x00018100


	//   ....[5]....
        /*00a0*/ 	.word	0x00018960


	//   ....[6]....
        /*00a4*/ 	.word	0x00018980


	//   ....[7]....
        /*00a8*/ 	.word	0x000189a0


	//   ....[8]....
        /*00ac*/ 	.word	0x000189c0


	//   ....[9]....
        /*00b0*/ 	.word	0x000189e0


	//   ....[10]....
        /*00b4*/ 	.word	0x00019d90


	//   ....[11]....
        /*00b8*/ 	.word	0x00019e10


	//   ....[12]....
        /*00bc*/ 	.word	0x00019e70


	//   ....[13]....
        /*00c0*/ 	.word	0x00019ed0


	//   ....[14]....
        /*00c4*/ 	.word	0x00019f30


	//   ....[15]....
        /*00c8*/ 	.word	0x0001a810


	//   ....[16]....
        /*00cc*/ 	.word	0x0001a870


	//   ....[17]....
        /*00d0*/ 	.word	0x0001a8d0


	//   ....[18]....
        /*00d4*/ 	.word	0x0001a930


	//   ....[19]....
        /*00d8*/ 	.word	0x0001a9a0


	//----- nvinfo : EIATTR_EXIT_INSTR_OFFSETS
	.align		4
.L_1694:
        /*00dc*/ 	.byte	0x04, 0x1c
        /*00de*/ 	.short	(.L_1696 - .L_1695)


	//   ....[0]....
.L_1695:
        /*00e0*/ 	.word	0x00000dc0


	//   ....[1]....
        /*00e4*/ 	.word	0x00019d30


	//----- nvinfo : EIATTR_MAX_THREADS
	.align		4
.L_1696:
        /*00e8*/ 	.byte	0x04, 0x05
        /*00ea*/ 	.short	(.L_1698 - .L_1697)
.L_1697:
        /*00ec*/ 	.word	0x00000080
        /*00f0*/ 	.word	0x00000001
        /*00f4*/ 	.word	0x00000001


	//----- nvinfo : EIATTR_CRS_STACK_SIZE
	.align		4
.L_1698:
        /*00f8*/ 	.byte	0x04, 0x1e
        /*00fa*/ 	.short	(.L_1700 - .L_1699)
.L_1699:
        /*00fc*/ 	.word	0x00000000
.L_1700:


//--------------------- .nv.info._ZN10layer_norm13ln_fwd_kernelINS_13Kernel_traitsI6__halfS2_S2_S2_fjLj2048ELj1ELj4ELj1ELj16ENS_18Kernel_traits_baseILj2048ES2_S2_S2_S2_fjLj128EEEEELb1ELb0ELb0ELb1EEEvNS_9FwdParamsE --------------------------
	.section	.nv.info._ZN10layer_norm13ln_fwd_kernelINS_13Kernel_traitsI6__halfS2_S2_S2_fjLj2048ELj1ELj4ELj1ELj16ENS_18Kernel_traits_baseILj2048ES2_S2_S2_S2_fjLj128EEEEELb1ELb0ELb0ELb1EEEvNS_9FwdParamsE,"",@"SHT_CUDA_INFO"
	.sectionflags	@""
	.align	4


	//----- nvinfo : EIATTR_CUDA_API_VERSION
	.align		4
        /*0000*/ 	.byte	0x04, 0x37
        /*0002*/ 	.short	(.L_1702 - .L_1701)
.L_1701:
        /*0004*/ 	.word	0x00000082


	//----- nvinfo : EIATTR_SW2861232_WAR
	.align		4
.L_1702:
        /*0008*/ 	.byte	0x01, 0x35
	.zero		2


	//----- nvinfo : EIATTR_PARAM_CBANK
	.align		4
        /*000c*/ 	.byte	0x04, 0x0a
        /*000e*/ 	.short	(.L_1704 - .L_1703)
	.align		4
.L_1703:
        /*0010*/ 	.word	index@(.nv.constant0._ZN10layer_norm13ln_fwd_kernelINS_13Kernel_traitsI6__halfS2_S2_S2_fjLj2048ELj1ELj4ELj1ELj16ENS_18Kernel_traits_baseILj2048ES2_S2_S2_S2_fjLj128EEEEELb1ELb0ELb0ELb1EEEvNS_9FwdParamsE)
        /*0014*/ 	.short	0x0160
        /*0016*/ 	.short	0x00e8


	//----- nvinfo : EIATTR_CBANK_PARAM_SIZE
	.align		4
.L_1704:
        /*0018*/ 	.byte	0x03, 0x19
        /*001a*/ 	.short	0x00e8


	//----- nvinfo : EIATTR_KPARAM_INFO
	.align		4
        /*001c*/ 	.byte	0x04, 0x17
        /*001e*/ 	.short	(.L_1706 - .L_1705)
.L_1705:
        /*0020*/ 	.word	0x00000000
        /*0024*/ 	.short	0x0000
        /*0026*/ 	.short	0x0000
        /*0028*/ 	.byte	0x00, 0xf0, 0xa1, 0x03


	//----- nvinfo : EIATTR_MAXREG_COUNT
	.align		4
.L_1706:
        /*002c*/ 	.byte	0x03, 0x1b
        /*002e*/ 	.short	0x00ff


	//----- nvinfo : EIATTR_MERCURY_ISA_VERSION
	.align		4
        /*0030*/ 	.byte	0x03, 0x5f
        /*0032*/ 	.short	0x0000


	//----- nvinfo : EIATTR_COOP_GROUP_MASK_REGIDS
	.align		4
        /*0034*/ 	.byte	0x04, 0x29
        /*0036*/ 	.short	(.L_1708 - .L_1707)


	//   ....[0]....
.L_1707:
        /*0038*/ 	.word	0xffffffff


	//   ....[1]....
        /*003c*/ 	.word	0xffffffff


	//   ....[2]....
        /*0040*/ 	.word	0xffffffff


	//   ....[3]....
        /*0044*/ 	.word	0xffffffff


	//   ....[4]....
        /*0048*/ 	.word	0xffffffff


	//   ....[5]....
        /*004c*/ 	.word	0xffffffff


	//   ....[6]....
        /*0050*/ 	.word	0xffffffff


	//   ....[7]....
        /*0054*/ 	.word	0xffffffff


	//   ....[8]....
        /*0058*/ 	.word	0xffffffff


	//   ....[9]....
        /*005c*/ 	.word	0xffffffff


	//   ....[10]....
        /*0060*/ 	.word	0xffffffff


	//   ....[11]....
        /*0064*/ 	.word	0xffffffff


	//   ....[12]....
        /*0068*/ 	.word	0xffffffff


	//   ....[13]....
        /*006c*/ 	.word	0xffffffff


	//   ....[14]....
        /*0070*/ 	.word	0xffffffff


	//   ....[15]....
        /*0074*/ 	.word	0xffffffff


	//   ....[16]....
        /*0078*/ 	.word	0xffffffff


	//   ....[17]....
        /*007c*/ 	.word	0xffffffff


	//   ....[18]....
        /*0080*/ 	.word	0xffffffff


	//   ....[19]....
        /*0084*/ 	.word	0xffffffff


	//----- nvinfo : EIATTR_COOP_GROUP_INSTR_OFFSETS
	.align		4
.L_1708:
        /*0088*/ 	.byte	0x04, 0x28
        /*008a*/ 	.short	(.L_1710 - .L_1709)


	//   ....[0]....
.L_1709:
        /*008c*/ 	.word	0x00017390


	//   ....[1]....
        /*0090*/ 	.word	0x000173c0


	//   ....[2]....
        /*0094*/ 	.word	0x000173e0


	//   ....[3]....
        /*0098*/ 	.word	0x00017400


	//   ....[4]....
        /*009c*/ 	.word	0x00017420


	//   ....[5]....
        /*00a0*/ 	.word	0x00017c50


	//   ....[6]....
        /*00a4*/ 	.word	0x00017c70


	//   ....[7]....
        /*00a8*/ 	.word	0x00017c90


	//   ....[8]....
        /*00ac*/ 	.word	0x00017cb0


	//   ....[9]....
        /*00b0*/ 	.word	0x00017cd0


	//   ....[10]....
        /*00b4*/ 	.word	0x000191f0


	//   ....[11]....
        /*00b8*/ 	.word	0x00019260


	//   ....[12]....
        /*00bc*/ 	.word	0x000192c0


	//   ....[13]....
        /*00c0*/ 	.word	0x00019320


	//   ....[14]....
        /*00c4*/ 	.word	0x00019380


	//   ....[15]....
        /*00c8*/ 	.word	0x00019bf0


	//   ....[16]....
        /*00cc*/ 	.word	0x00019c50


	//   ....[17]....
        /*00d0*/ 	.word	0x00019cb0


	//   ....[18]....
        /*00d4*/ 	.word	0x00019d10


	//   ....[19]....
        /*00d8*/ 	.word	0x00019d70


	//----- nvinfo : EIATTR_EXIT_INSTR_OFFSETS
	.align		4
.L_1710:
        /*00dc*/ 	.byte	0x04, 0x1c
        /*00de*/ 	.short	(.L_1712 - .L_1711)


	//   ....[0]....
.L_1711:
        /*00e0*/ 	.word	0x00000210


	//   ....[1]....
        /*00e4*/ 	.word	0x00019190


	//----- nvinfo : EIATTR_MAX_THREADS
	.align		4
.L_1712:
        /*00e8*/ 	.byte	0x04, 0x05
        /*00ea*/ 	.short	(.L_1714 - .L_1713)
.L_1713:
        /*00ec*/ 	.word	0x00000080
        /*00f0*/ 	.word	0x00000001
        /*00f4*/ 	.word	0x00000001


	//----- nvinfo : EIATTR_CRS_STACK_SIZE
	.align		4
.L_1714:
        /*00f8*/ 	.byte	0x04, 0x1e
        /*00fa*/ 	.short	(.L_1716 - .L_1715)
.L_1715:
        /*00fc*/ 	.word	0x00000000
.L_1716:


//--------------------- .nv.info._ZN10layer_norm13ln_fwd_kernelINS_13Kernel_traitsI6__halfS2_S2_S2_fjLj2048ELj1ELj4ELj1ELj16ENS_18Kernel_traits_baseILj2048ES2_S2_S2_S2_fjLj128EEEEELb1ELb0ELb1ELb0EEEvNS_9FwdParamsE --------------------------
	.section	.nv.info._ZN10layer_norm13ln_fwd_kernelINS_13Kernel_traitsI6__halfS2_S2_S2_fjLj2048ELj1ELj4ELj1ELj16ENS_18Kernel_traits_baseILj2048ES2_S2_S2_S2_fjLj128EEEEELb1ELb0ELb1ELb0EEEvNS_9FwdParamsE,"",@"SHT_CUDA_INFO"
	.sectionflags	@""
	.align	4


	//----- nvinfo : EIATTR_CUDA_API_VERSION
	.align		4
        /*0000*/ 	.byte	0x04, 0x37
        /*0002*/ 	.short	(.L_1718 - .L_1717)
.L_1717:
        /*0004*/ 	.word	0x00000082


	//----- nvinfo : EIATTR_SW2861232_WAR
	.align		4
.L_1718:
        /*0008*/ 	.byte	0x01, 0x35
	.zero		2


	//----- nvinfo : EIATTR_PARAM_CBANK
	.align		4
        /*000c*/ 	.byte	0x04, 0x0a
        /*000e*/ 	.short	(.L_1720 - .L_1719)
	.align		4
.L_1719:
        /*0010*/ 	.word	index@(.nv.constant0._ZN10layer_norm13ln_fwd_kernelINS_13Kernel_traitsI6__halfS2_S2_S2_fjLj2048ELj1ELj4ELj1ELj16ENS_18Kernel_traits_baseILj2048ES2_S2_S2_S2_fjLj128EEEEELb1ELb0ELb1ELb0EEEvNS_9FwdParamsE)
        /*0014*/ 	.short	0x0160
        /*0016*/ 	.short	0x00e8


	//----- nvinfo : EIATTR_CBANK_PARAM_SIZE
	.align		4
.L_1720:
        /*0018*/ 	.byte	0x03, 0x19
        /*001a*/ 	.short	0x00e8


	//----- nvinfo : EIATTR_KPARAM_INFO
	.align		4
        /*001c*/ 	.byte	0x04, 0x17
        /*001e*/ 	.short	(.L_1722 - .L_1721)
.L_1721:
        /*0020*/ 	.word	0x00000000
        /*0024*/ 	.short	0x0000
        /*0026*/ 	.short	0x0000
        /*0028*/ 	.byte	0x00, 0xf0, 0xa1, 0x03


	//----- nvinfo : EIATTR_MAXREG_COUNT
	.align		4
.L_1722:
        /*002c*/ 	.byte	0x03, 0x1b
        /*002e*/ 	.short	0x00ff


	//----- nvinfo : EIATTR_MERCURY_ISA_VERSION
	.align		4
        /*0030*/ 	.byte	0x03, 0x5f
        /*0032*/ 	.short	0x0000


	//----- nvinfo : EIATTR_COOP_GROUP_MASK_REGIDS
	.align		4
        /*0034*/ 	.byte	0x04, 0x29
        /*0036*/ 	.short	(.L_1724 - .L_1723)


	//   ....[0]....
.L_1723:
        /*0038*/ 	.word	0xffffffff


	//   ....[1]....
        /*003c*/ 	.word	0xffffffff


	//   ....[2]....
        /*0040*/ 	.word	0xffffffff


	//   ....[3]....
        /*0044*/ 	.word	0xffffffff


	//   ....[4]....
        /*0048*/ 	.word	0xffffffff


	//   ....[5]....
        /*004c*/ 	.word	0xffffffff


	//   ....[6]....
        /*0050*/ 	.word	0xffffffff


	//   ....[7]....
        /*0054*/ 	.word	0xffffffff


	//   ....[8]....
        /*0058*/ 	.word	0xffffffff


	//   ....[9]....
        /*005c*/ 	.word	0xffffffff


	//   ....[10]....
        /*0060*/ 	.word	0xffffffff


	//   ....[11]....
        /*0064*/ 	.word	0xffffffff


	//   ....[12]....
        /*0068*/ 	.word	0xffffffff


	//   ....[13]....
        /*006c*/ 	.word	0xffffffff


	//   ....[14]....
        /*0070*/ 	.word	0xffffffff


	//   ....[15]....
        /*0074*/ 	.word	0xffffffff


	//   ....[16]....
        /*0078*/ 	.word	0xffffffff


	//   ....[17]....
        /*007c*/ 	.word	0xffffffff


	//   ....[18]....
        /*0080*/ 	.word	0xffffffff


	//   ....[19]....
        /*0084*/ 	.word	0xffffffff


	//----- nvinfo : EIATTR_COOP_GROUP_INSTR_OFFSETS
	.align		4
.L_1724:
        /*0088*/ 	.byte	0x04, 0x28
        /*008a*/ 	.short	(.L_1726 - .L_1725)


	//   ....[0]....
.L_1725:
        /*008c*/ 	.word	0x0001b340


	//   ....[1]....
        /*0090*/ 	.word	0x0001b370


	//   ....[2]....
        /*0094*/ 	.word	0x0001b3b0


	//   ....[3]....
        /*0098*/ 	.word	0x0001b3d0


	//   ....[4]....
        /*009c*/ 	.word	0x0001b3f0


	//   ....[5]....
        /*00a0*/ 	.word	0x0001bc40


	//   ....[6]....
        /*00a4*/ 	.word	0x0001bc60


	//   ....[7]....
        /*00a8*/ 	.word	0x0001bc80


	//   ....[8]....
        /*00ac*/ 	.word	0x0001bca0


	//   ....[9]....
        /*00b0*/ 	.word	0x0001bcc0


	//   ....[10]....
        /*00b4*/ 	.word	0x0001d0e0


	//   ....[11]....
        /*00b8*/ 	.word	0x0001d160


	//   ....[12]....
        /*00bc*/ 	.word	0x0001d1c0


	//   ....[13]....
        /*00c0*/ 	.word	0x0001d220


	//   ....[14]....
        /*00c4*/ 	.word	0x0001d280


	//   ....[15]....
        /*00c8*/ 	.word	0x0001db30


	//   ....[16]....
        /*00cc*/ 	.word	0x0001db90


	//   ....[17]....
        /*00d0*/ 	.word	0x0001dbf0


	//   ....[18]....
        /*00d4*/ 	.word	0x0001dc50


	//   ....[19]....
        /*00d8*/ 	.word	0x0001dcc0


	//----- nvinfo : EIATTR_EXIT_INSTR_OFFSETS
	.align		4
.L_1726:
        /*00dc*/ 	.byte	0x04, 0x1c
        /*00de*/ 	.short	(.L_1728 - .L_1727)


	//   ....[0]....
.L_1727:
        /*00e0*/ 	.word	0x00000da0


	//   ....[1]....
        /*00e4*/ 	.word	0x0001d090


	//----- nvinfo : EIATTR_MAX_THREADS
	.align		4
.L_1728:
        /*00e8*/ 	.byte	0x04, 0x05
        /*00ea*/ 	.short	(.L_1730 - .L_1729)
.L_1729:
        /*00ec*/ 	.word	0x00000080
        /*00f0*/ 	.word	0x00000001
        /*00f4*/ 	.word	0x00000001


	//----- nvinfo : EIATTR_CRS_STACK_SIZE
	.align		4
.L_1730:
        /*00f8*/ 	.byte	0x04, 0x1e
        /*00fa*/ 	.short	(.L_1732 - .L_1731)
.L_1731:
        /*00fc*/ 	.word	0x00000000
.L_1732:


//--------------------- .nv.info._ZN10layer_norm13ln_fwd_kernelINS_13Kernel_traitsI6__halfS2_S2_S2_fjLj2048ELj1ELj4ELj1ELj16ENS_18Kernel_traits_baseILj2048ES2_S2_S2_S2_fjLj128EEEEELb1ELb0ELb1ELb1EEEvNS_9FwdParamsE --------------------------
	.section	.nv.info._ZN10layer_norm13ln_fwd_kernelINS_13Kernel_traitsI6__halfS2_S2_S2_fjLj2048ELj1ELj4ELj1ELj16ENS_18Kernel_traits_baseILj2048ES2_S2_S2_S2_fjLj128EEEEELb1ELb0ELb1ELb1EEEvNS_9FwdParamsE,"",@"SHT_CUDA_INFO"
	.sectionflags	@""
	.align	4


	//----- nvinfo : EIATTR_CUDA_API_VERSION
	.align		4
        /*0000*/ 	.byte	0x04, 0x37
        /*0002*/ 	.short	(.L_1734 - .L_1733)
.L_1733:
        /*0004*/ 	.word	0x00000082


	//----- nvinfo : EIATTR_SW2861232_WAR
	.align		4
.L_1734:
        /*0008*/ 	.byte	0x01, 0x35
	.zero		2


	//----- nvinfo : EIATTR_PARAM_CBANK
	.align		4
        /*000c*/ 	.byte	0x04, 0x0a
        /*000e*/ 	.short	(.L_1736 - .L_1735)
	.align		4
.L_1735:
        /*0010*/ 	.word	index@(.nv.constant0._ZN10layer_norm13ln_fwd_kernelINS_13Kernel_traitsI6__halfS2_S2_S2_fjLj2048ELj1ELj4ELj1ELj16ENS_18Kernel_traits_baseILj2048ES2_S2_S2_S2_fjLj128EEEEELb1ELb0ELb1ELb1EEEvNS_9FwdParamsE)
        /*0014*/ 	.short	0x0160
        /*0016*/ 	.short	0x00e8


	//----- nvinfo : EIATTR_CBANK_PARAM_SIZE
	.align		4
.L_1736:
        /*0018*/ 	.byte	0x03, 0x19
        /*001a*/ 	.short	0x00e8


	//----- nvinfo : EIATTR_KPARAM_INFO
	.align		4
        /*001c*/ 	.byte	0x04, 0x17
        /*001e*/ 	.short	(.L_1738 - .L_1737)
.L_1737:
        /*0020*/ 	.word	0x00000000
        /*0024*/ 	.short	0x0000
        /*0026*/ 	.short	0x0000
        /*0028*/ 	.byte	0x00, 0xf0, 0xa1, 0x03


	//----- nvinfo : EIATTR_MAXREG_COUNT
	.align		4
.L_1738:
        /*002c*/ 	.byte	0x03, 0x1b
        /*002e*/ 	.short	0x00ff


	//----- nvinfo : EIATTR_MERCURY_ISA_VERSION
	.align		4
        /*0030*/ 	.byte	0x03, 0x5f
        /*0032*/ 	.short	0x0000


	//----- nvinfo : EIATTR_COOP_GROUP_MASK_REGIDS
	.align		4
        /*0034*/ 	.byte	0x04, 0x29
        /*0036*/ 	.short	(.L_1740 - .L_1739)


	//   ....[0]....
.L_1739:
        /*0038*/ 	.word	0xffffffff


	//   ....[1]....
        /*003c*/ 	.word	0xffffffff


	//   ....[2]....
        /*0040*/ 	.word	0xffffffff


	//   ....[3]....
        /*0044*/ 	.word	0xffffffff


	//   ....[4]....
        /*0048*/ 	.word	0xffffffff


	//   ....[5]....
        /*004c*/ 	.word	0xffffffff


	//   ....[6]....
        /*0050*/ 	.word	0xffffffff


	//   ....[7]....
        /*0054*/ 	.word	0xffffffff


	//   ....[8]....
        /*0058*/ 	.word	0xffffffff


	//   ....[9]....
        /*005c*/ 	.word	0xffffffff


	//   ....[10]....
        /*0060*/ 	.word	0xffffffff


	//   ....[11]....
        /*0064*/ 	.word	0xffffffff


	//   ....[12]....
        /*0068*/ 	.word	0xffffffff


	//   ....[13]....
        /*006c*/ 	.word	0xffffffff


	//   ....[14]....
        /*0070*/ 	.word	0xffffffff


	//   ....[15]....
        /*0074*/ 	.word	0xffffffff


	//   ....[16]....
        /*0078*/ 	.word	0xffffffff


	//   ....[17]....
        /*007c*/ 	.word	0xffffffff


	//   ....[18]....
        /*0080*/ 	.word	0xffffffff


	//   ....[19]....
        /*0084*/ 	.word	0xffffffff


	//----- nvinfo : EIATTR_COOP_GROUP_INSTR_OFFSETS
	.align		4
.L_1740:
        /*0088*/ 	.byte	0x04, 0x28
        /*008a*/ 	.short	(.L_1742 - .L_1741)


	//   ....[0]....
.L_1741:
        /*008c*/ 	.word	0x00019e40


	//   ....[1]....
        /*0090*/ 	.word	0x00019e70


	//   ....[2]....
        /*0094*/ 	.word	0x00019e90


	//   ....[3]....
        /*0098*/ 	.word	0x00019eb0


	//   ....[4]....
        /*009c*/ 	.word	0x00019ed0


	//   ....[5]....
        /*00a0*/ 	.word	0x0001a700


	//   ....[6]....
        /*00a4*/ 	.word	0x0001a720


	//   ....[7]....
        /*00a8*/ 	.word	0x0001a740


	//   ....[8]....
        /*00ac*/ 	.word	0x0001a760


	//   ....[9]....
        /*00b0*/ 	.word	0x0001a780


	//   ....[10]....
        /*00b4*/ 	.word	0x0001bd40


	//   ....[11]....
        /*00b8*/ 	.word	0x0001bdb0


	//   ....[12]....
        /*00bc*/ 	.word	0x0001be10


	//   ....[13]....
        /*00c0*/ 	.word	0x0001be70


	//   ....[14]....
        /*00c4*/ 	.word	0x0001bed0


	//   ....[15]....
        /*00c8*/ 	.word	0x0001c740


	//   ....[16]....
        /*00cc*/ 	.word	0x0001c7a0


	//   ....[17]....
        /*00d0*/ 	.word	0x0001c800


	//   ....[18]....
        /*00d4*/ 	.word	0x0001c860


	//   ....[19]....
        /*00d8*/ 	.word	0x0001c8c0


	//----- nvinfo : EIATTR_EXIT_INSTR_OFFSETS
	.align		4
.L_1742:
        /*00dc*/ 	.byte	0x04, 0x1c
        /*00de*/ 	.short	(.L_1744 - .L_1743)


	//   ....[0]....
.L_1743:
        /*00e0*/ 	.word	0x00000210


	//   ....[1]....
        /*00e4*/ 	.word	0x0001bcf0


	//----- nvinfo : EIATTR_MAX_THREADS
	.align		4
.L_1744:
        /*00e8*/ 	.byte	0x04, 0x05
        /*00ea*/ 	.short	(.L_1746 - .L_1745)
.L_1745:
        /*00ec*/ 	.word	0x00000080
        /*00f0*/ 	.word	0x00000001
        /*00f4*/ 	.word	0x00000001


	//----- nvinfo : EIATTR_CRS_STACK_SIZE
	.align		4
.L_1746:
        /*00f8*/ 	.byte	0x04, 0x1e
        /*00fa*/ 	.short	(.L_1748 - .L_1747)
.L_1747:
        /*00fc*/ 	.word	0x00000000
.L_1748:


//--------------------- .nv.info._ZN10layer_norm13ln_fwd_kernelINS_13Kernel_traitsI6__halfS2_S2_S2_fjLj2048ELj1ELj4ELj1ELj16ENS_18Kernel_traits_baseILj2048ES2_S2_S2_S2_fjLj128EEEEELb1ELb1ELb0ELb0EEEvNS_9FwdParamsE --------------------------
	.section	.nv.info._ZN10layer_norm13ln_fwd_kernelINS_13Kernel_traitsI6__halfS2_S2_S2_fjLj2048ELj1ELj4ELj1ELj16ENS_18Kernel_traits_baseILj2048ES2_S2_S2_S2_fjLj128EEEEELb1ELb1ELb0ELb0EEEvNS_9FwdParamsE,"",@"SHT_CUDA_INFO"
	.sectionflags	@""
	.align	4


	//----- nvinfo : EIATTR_CUDA_API_VERSION
	.align		4
        /*0000*/ 	.byte	0x04, 0x37
        /*0002*/ 	.short	(.L_1750 - .L_1749)
.L_1749:
        /*0004*/ 	.word	0x00000082


	//----- nvinfo : EIATTR_SW2861232_WAR
	.align		4
.L_1750:
        /*0008*/ 	.byte	0x01, 0x35
	.zero		2


	//----- nvinfo : EIATTR_PARAM_CBANK
	.align		4
        /*000c*/ 	.byte	0x04, 0x0a
        /*000e*/ 	.short	(.L_1752 - .L_1751)
	.align		4
.L_1751:
        /*0010*/ 	.word	index@(.nv.constant0._ZN10layer_norm13ln_fwd_kernelINS_13Kernel_traitsI6__halfS2_S2_S2_fjLj2048ELj1ELj4ELj1ELj16ENS_18Kernel_traits_baseILj2048ES2_S2_S2_S2_fjLj128EEEEELb1ELb1ELb0ELb0EEEvNS_9FwdParamsE)
        /*0014*/ 	.short	0x0160
        /*0016*/ 	.short	0x00e8


	//----- nvinfo : EIATTR_CBANK_PARAM_SIZE
	.align		4
.L_1752:
        /*0018*/ 	.byte	0x03, 0x19
        /*001a*/ 	.short	0x00e8


	//----- nvinfo : EIATTR_KPARAM_INFO
	.align		4
        /*001c*/ 	.byte	0x04, 0x17
        /*001e*/ 	.short	(.L_1754 - .L_1753)
.L_1753:
        /*0020*/ 	.word	0x00000000
        /*0024*/ 	.short	0x0000
        /*0026*/ 	.short	0x0000
        /*0028*/ 	.byte	0x00, 0xf0, 0xa1, 0x03


	//----- nvinfo : EIATTR_MAXREG_COUNT
	.align		4
.L_1754:
        /*002c*/ 	.byte	0x03, 0x1b
        /*002e*/ 	.short	0x00ff


	//----- nvinfo : EIATTR_ANNOTATIONS
	.align		4
        /*0030*/ 	.byte	0x04, 0x55
        /*0032*/ 	.short	(.L_1756 - .L_1755)


	//   ....[0]....
.L_1755:
        /* <DEDUP_REMOVED lines=32> */


	//----- nvinfo : EIATTR_MERCURY_ISA_VERSION
	.align		4
.L_1756:
        /*0224*/ 	.byte	0x03, 0x5f
        /*0226*/ 	.short	0x0000


	//----- nvinfo : EIATTR_COOP_GROUP_MASK_REGIDS
	.align		4
        /*0228*/ 	.byte	0x04, 0x29
        /*022a*/ 	.short	(.L_1758 - .L_1757)


	//   ....[0]....
.L_1757:
        /*022c*/ 	.word	0xffffffff


	//   ....[1]....
        /*0230*/ 	.word	0xffffffff


	//   ....[2]....
        /*0234*/ 	.word	0xffffffff


	//   ....[3]....
        /*0238*/ 	.word	0xffffffff


	//   ....[4]....
        /*023c*/ 	.word	0xffffffff


	//   ....[5]....
        /*0240*/ 	.word	0xffffffff


	//   ....[6]....
        /*0244*/ 	.word	0xffffffff


	//   ....[7]....
        /*0248*/ 	.word	0xffffffff


	//   ....[8]....
        /*024c*/ 	.word	0xffffffff


	//   ....[9]....
        /*0250*/ 	.word	0xffffffff


	//   ....[10]....
        /*0254*/ 	.word	0xffffffff


	//   ....[11]....
        /*0258*/ 	.word	0xffffffff


	//   ....[12]....
        /*025c*/ 	.word	0xffffffff


	//   ....[13]....
        /*0260*/ 	.word	0xffffffff


	//   ....[14]....
        /*0264*/ 	.word	0xffffffff


	//   ....[15]....
        /*0268*/ 	.word	0xffffffff


	//   ....[16]....
        /*026c*/ 	.word	0xffffffff


	//   ....[17]....
        /*0270*/ 	.word	0xffffffff


	//   ....[18]....
        /*0274*/ 	.word	0xffffffff


	//   ....[19]....
        /*0278*/ 	.word	0xffffffff


	//----- nvinfo : EIATTR_COOP_GROUP_INSTR_OFFSETS
	.align		4
.L_1758:
        /*027c*/ 	.byte	0x04, 0x28
        /*027e*/ 	.short	(.L_1760 - .L_1759)


	//   ....[0]....
.L_1759:
        /*0280*/ 	.word	0x00019620


	//   ....[1]....
        /*0284*/ 	.word	0x00019650


	//   ....[2]....
        /*0288*/ 	.word	0x000196d0


	//   ....[3]....
        /*028c*/ 	.word	0x000196f0


	//   ....[4]....
        /*0290*/ 	.word	0x00019710


	//   ....[5]....
        /*0294*/ 	.word	0x00019f70


	//   ....[6]....
        /*0298*/ 	.word	0x00019f90


	//   ....[7]....
        /*029c*/ 	.word	0x00019fb0


	//   ....[8]....
        /*02a0*/ 	.word	0x00019fd0


	//   ....[9]....
        /*02a4*/ 	.word	0x00019ff0


	//   ....[10]....
        /*02a8*/ 	.word	0x0001b390


	//   ....[11]....
        /*02ac*/ 	.word	0x0001b3f0


	//   ....[12]....
        /*02b0*/ 	.word	0x0001b450


	//   ....[13]....
        /*02b4*/ 	.word	0x0001b4b0


	//   ....[14]....
        /*02b8*/ 	.word	0x0001b510


	//   ....[15]....
        /*02bc*/ 	.word	0x0001be10


	//   ....[16]....
        /*02c0*/ 	.word	0x0001be70


	//   ....[17]....
        /*02c4*/ 	.word	0x0001bed0


	//   ....[18]....
        /*02c8*/ 	.word	0x0001bf30


	//   ....[19]....
        /*02cc*/ 	.word	0x0001bf90


	//----- nvinfo : EIATTR_EXIT_INSTR_OFFSETS
	.align		4
.L_1760:
        /*02d0*/ 	.byte	0x04, 0x1c
        /*02d2*/ 	.short	(.L_1762 - .L_1761)


	//   ....[0]....
.L_1761:
        /*02d4*/ 	.word	0x00000f50


	//   ....[1]....
        /*02d8*/ 	.word	0x0001b340


	//----- nvinfo : EIATTR_MAX_THREADS
	.align		4
.L_1762:
        /*02dc*/ 	.byte	0x04, 0x05
        /*02de*/ 	.short	(.L_1764 - .L_1763)
.L_1763:
        /*02e0*/ 	.word	0x00000080
        /*02e4*/ 	.word	0x00000001
        /*02e8*/ 	.word	0x00000001


	//----- nvinfo : EIATTR_CRS_STACK_SIZE
	.align		4
.L_1764:
        /*02ec*/ 	.byte	0x04, 0x1e
        /*02ee*/ 	.short	(.L_1766 - .L_1765)
.L_1765:
        /*02f0*/ 	.word	0x00000000
.L_1766:


//--------------------- .nv.info._ZN10layer_norm13ln_fwd_kernelINS_13Kernel_traitsI6__halfS2_S2_S2_fjLj2048ELj1ELj4ELj1ELj16ENS_18Kernel_traits_baseILj2048ES2_S2_S2_S2_fjLj128EEEEELb1ELb1ELb0ELb1EEEvNS_9FwdParamsE --------------------------
	.section	.nv.info._ZN10layer_norm13ln_fwd_kernelINS_13Kernel_traitsI6__halfS2_S2_S2_fjLj2048ELj1ELj4ELj1ELj16ENS_18Kernel_traits_baseILj2048ES2_S2_S2_S2_fjLj128EEEEELb1ELb1ELb0ELb1EEEvNS_9FwdParamsE,"",@"SHT_CUDA_INFO"
	.sectionflags	@""
	.align	4


	//----- nvinfo : EIATTR_CUDA_API_VERSION
	.align		4
        /*0000*/ 	.byte	0x04, 0x37
        /*0002*/ 	.short	(.L_1768 - .L_1767)
.L_1767:
        /*0004*/ 	.word	0x00000082


	//----- nvinfo : EIATTR_SW2861232_WAR
	.align		4
.L_1768:
        /*0008*/ 	.byte	0x01, 0x35
	.zero		2


	//----- nvinfo : EIATTR_PARAM_CBANK
	.align		4
        /*000c*/ 	.byte	0x04, 0x0a
        /*000e*/ 	.short	(.L_1770 - .L_1769)
	.align		4
.L_1769:
        /*0010*/ 	.word	index@(.nv.constant0._ZN10layer_norm13ln_fwd_kernelINS_13Kernel_traitsI6__halfS2_S2_S2_fjLj2048ELj1ELj4ELj1ELj16ENS_18Kernel_traits_baseILj2048ES2_S2_S2_S2_fjLj128EEEEELb1ELb1ELb0ELb1EEEvNS_9FwdParamsE)
        /*0014*/ 	.short	0x0160
        /*0016*/ 	.short	0x00e8


	//----- nvinfo : EIATTR_CBANK_PARAM_SIZE
	.align		4
.L_1770:
        /*0018*/ 	.byte	0x03, 0x19
        /*001a*/ 	.short	0x00e8


	//----- nvinfo : EIATTR_KPARAM_INFO
	.align		4
        /*001c*/ 	.byte	0x04, 0x17
        /*001e*/ 	.short	(.L_1772 - .L_1771)
.L_1771:
        /*0020*/ 	.word	0x00000000
        /*0024*/ 	.short	0x0000
        /*0026*/ 	.short	0x0000
        /*0028*/ 	.byte	0x00, 0xf0, 0xa1, 0x03


	//----- nvinfo : EIATTR_MAXREG_COUNT
	.align		4
.L_1772:
        /*002c*/ 	.byte	0x03, 0x1b
        /*002e*/ 	.short	0x00ff


	//----- nvinfo : EIATTR_MERCURY_ISA_VERSION
	.align		4
        /*0030*/ 	.byte	0x03, 0x5f
        /*0032*/ 	.short	0x0000


	//----- nvinfo : EIATTR_COOP_GROUP_MASK_REGIDS
	.align		4
        /*0034*/ 	.byte	0x04, 0x29
        /*0036*/ 	.short	(.L_1774 - .L_1773)


	//   ....[0]....
.L_1773:
        /*0038*/ 	.word	0xffffffff


	//   ....[1]....
        /*003c*/ 	.word	0xffffffff


	//   ....[2]....
        /*0040*/ 	.word	0xffffffff


	//   ....[3]....
        /*0044*/ 	.word	0xffffffff


	//   ....[4]....
        /*0048*/ 	.word	0xffffffff


	//   ....[5]....
        /*004c*/ 	.word	0xffffffff


	//   ....[6]....
        /*0050*/ 	.word	0xffffffff


	//   ....[7]....
        /*0054*/ 	.word	0xffffffff


	//   ....[8]....
        /*0058*/ 	.word	0xffffffff


	//   ....[9]....
        /*005c*/ 	.word	0xffffffff


	//   ....[10]....
        /*0060*/ 	.word	0xffffffff


	//   ....[11]....
        /*0064*/ 	.word	0xffffffff


	//   ....[12]....
        /*0068*/ 	.word	0xffffffff


	//   ....[13]....
        /*006c*/ 	.word	0xffffffff


	//   ....[14]....
        /*0070*/ 	.word	0xffffffff


	//   ....[15]....
        /*0074*/ 	.word	0xffffffff


	//   ....[16]....
        /*0078*/ 	.word	0xffffffff


	//   ....[17]....
        /*007c*/ 	.word	0xffffffff


	//   ....[18]....
        /*0080*/ 	.word	0xffffffff


	//   ....[19]....
        /*0084*/ 	.word	0xffffffff


	//----- nvinfo : EIATTR_COOP_GROUP_INSTR_OFFSETS
	.align		4
.L_1774:
        /*0088*/ 	.byte	0x04, 0x28
        /*008a*/ 	.short	(.L_1776 - .L_1775)


	//   ....[0]....
.L_1775:
        /*008c*/ 	.word	0x00018020


	//   ....[1]....
        /*0090*/ 	.word	0x00018050


	//   ....[2]....
        /*0094*/ 	.word	0x00018070


	//   ....[3]....
        /*0098*/ 	.word	0x00018090


	//   ....[4]....
        /*009c*/ 	.word	0x000180b0


	//   ....[5]....
        /*00a0*/ 	.word	0x000188e0


	//   ....[6]....
        /*00a4*/ 	.word	0x00018900


	//   ....[7]....
        /*00a8*/ 	.word	0x00018920


	//   ....[8]....
        /*00ac*/ 	.word	0x00018940


	//   ....[9]....
        /*00b0*/ 	.word	0x00018960


	//   ....[10]....
        /*00b4*/ 	.word	0x00019ea0


	//   ....[11]....
        /*00b8*/ 	.word	0x00019f10


	//   ....[12]....
        /*00bc*/ 	.word	0x00019f70


	//   ....[13]....
        /*00c0*/ 	.word	0x00019fd0


	//   ....[14]....
        /*00c4*/ 	.word	0x0001a030


	//   ....[15]....
        /*00c8*/ 	.word	0x0001a8a0


	//   ....[16]....
        /*00cc*/ 	.word	0x0001a900


	//   ....[17]....
        /*00d0*/ 	.word	0x0001a960


	//   ....[18]....
        /*00d4*/ 	.word	0x0001a9c0


	//   ....[19]....
        /*00d8*/ 	.word	0x0001aa20


	//----- nvinfo : EIATTR_EXIT_INSTR_OFFSETS
	.align		4
.L_1776:
        /*00dc*/ 	.byte	0x04, 0x1c
        /*00de*/ 	.short	(.L_1778 - .L_1777)


	//   ....[0]....
.L_1777:
        /*00e0*/ 	.word	0x000005a0


	//   ....[1]....
        /*00e4*/ 	.word	0x00019e40


	//----- nvinfo : EIATTR_MAX_THREADS
	.align		4
.L_1778:
        /*00e8*/ 	.byte	0x04, 0x05
        /*00ea*/ 	.short	(.L_1780 - .L_1779)
.L_1779:
        /*00ec*/ 	.word	0x00000080
        /*00f0*/ 	.word	0x00000001
        /*00f4*/ 	.word	0x00000001


	//----- nvinfo : EIATTR_CRS_STACK_SIZE
	.align		4
.L_1780:
        /*00f8*/ 	.byte	0x04, 0x1e
        /*00fa*/ 	.short	(.L_1782 - .L_1781)
.L_1781:
        /*00fc*/ 	.word	0x00000000
.L_1782:


//--------------------- .nv.info._ZN10layer_norm13ln_fwd_kernelINS_13Kernel_traitsI6__halfS2_S2_S2_fjLj2048ELj1ELj4ELj1ELj16ENS_18Kernel_traits_baseILj2048ES2_S2_S2_S2_fjLj128EEEEELb1ELb1ELb1ELb0EEEvNS_9FwdParamsE --------------------------
	.section	.nv.info._ZN10layer_norm13ln_fwd_kernelINS_13Kernel_traitsI6__halfS2_S2_S2_fjLj2048ELj1ELj4ELj1ELj16ENS_18Kernel_traits_baseILj2048ES2_S2_S2_S2_fjLj128EEEEELb1ELb1ELb1ELb0EEEvNS_9FwdParamsE,"",@"SHT_CUDA_INFO"
	.sectionflags	@""
	.align	4


	//----- nvinfo : EIATTR_CUDA_API_VERSION
	.align		4
        /*0000*/ 	.byte	0x04, 0x37
        /*0002*/ 	.short	(.L_1784 - .L_1783)
.L_1783:
        /*0004*/ 	.word	0x00000082


	//----- nvinfo : EIATTR_SW2861232_WAR
	.align		4
.L_1784:
        /*0008*/ 	.byte	0x01, 0x35
	.zero		2


	//----- nvinfo : EIATTR_PARAM_CBANK
	.align		4
        /*000c*/ 	.byte	0x04, 0x0a
        /*000e*/ 	.short	(.L_1786 - .L_1785)
	.align		4
.L_1785:
        /*0010*/ 	.word	index@(.nv.constant0._ZN10layer_norm13ln_fwd_kernelINS_13Kernel_traitsI6__halfS2_S2_S2_fjLj2048ELj1ELj4ELj1ELj16ENS_18Kernel_traits_baseILj2048ES2_S2_S2_S2_fjLj128EEEEELb1ELb1ELb1ELb0EEEvNS_9FwdParamsE)
        /*0014*/ 	.short	0x0160
        /*0016*/ 	.short	0x00e8


	//----- nvinfo : EIATTR_CBANK_PARAM_SIZE
	.align		4
.L_1786:
        /*0018*/ 	.byte	0x03, 0x19
        /*001a*/ 	.short	0x00e8


	//----- nvinfo : EIATTR_KPARAM_INFO
	.align		4
        /*001c*/ 	.byte	0x04, 0x17
        /*001e*/ 	.short	(.L_1788 - .L_1787)
.L_1787:
        /*0020*/ 	.word	0x00000000
        /*0024*/ 	.short	0x0000
        /*0026*/ 	.short	0x0000
        /*0028*/ 	.byte	0x00, 0xf0, 0xa1, 0x03


	//----- nvinfo : EIATTR_MAXREG_COUNT
	.align		4
.L_1788:
        /*002c*/ 	.byte	0x03, 0x1b
        /*002e*/ 	.short	0x00ff


	//----- nvinfo : EIATTR_ANNOTATIONS
	.align		4
        /*0030*/ 	.byte	0x04, 0x55
        /*0032*/ 	.short	(.L_1790 - .L_1789)


	//   ....[0]....
.L_1789:
        /* <DEDUP_REMOVED lines=45> */


	//----- nvinfo : EIATTR_MERCURY_ISA_VERSION
	.align		4
.L_1790:
        /*02f4*/ 	.byte	0x03, 0x5f
        /*02f6*/ 	.short	0x0000


	//----- nvinfo : EIATTR_COOP_GROUP_MASK_REGIDS
	.align		4
        /*02f8*/ 	.byte	0x04, 0x29
        /*02fa*/ 	.short	(.L_1792 - .L_1791)


	//   ....[0]....
.L_1791:
        /*02fc*/ 	.word	0xffffffff


	//   ....[1]....
        /*0300*/ 	.word	0xffffffff


	//   ....[2]....
        /*0304*/ 	.word	0xffffffff


	//   ....[3]....
        /*0308*/ 	.word	0xffffffff


	//   ....[4]....
        /*030c*/ 	.word	0xffffffff


	//   ....[5]....
        /*0310*/ 	.word	0xffffffff


	//   ....[6]....
        /*0314*/ 	.word	0xffffffff


	//   ....[7]....
        /*0318*/ 	.word	0xffffffff


	//   ....[8]....
        /*031c*/ 	.word	0xffffffff


	//   ....[9]....
        /*0320*/ 	.word	0xffffffff


	//   ....[10]....
        /*0324*/ 	.word	0xffffffff


	//   ....[11]....
        /*0328*/ 	.word	0xffffffff


	//   ....[12]....
        /*032c*/ 	.word	0xffffffff


	//   ....[13]....
        /*0330*/ 	.word	0xffffffff


	//   ....[14]....
        /*0334*/ 	.word	0xffffffff


	//   ....[15]....
        /*0338*/ 	.word	0xffffffff


	//   ....[16]....
        /*033c*/ 	.word	0xffffffff


	//   ....[17]....
        /*0340*/ 	.word	0xffffffff


	//   ....[18]....
        /*0344*/ 	.word	0xffffffff


	//   ....[19]....
        /*0348*/ 	.word	0xffffffff


	//----- nvinfo : EIATTR_COOP_GROUP_INSTR_OFFSETS
	.align		4
.L_1792:
        /*034c*/ 	.byte	0x04, 0x28
        /*034e*/ 	.short	(.L_1794 - .L_1793)


	//   ....[0]....
.L_1793:
        /*0350*/ 	.word	0x0001c170


	//   ....[1]....
        /*0354*/ 	.word	0x0001c1a0


	//   ....[2]....
        /*0358*/ 	.word	0x0001c1f0


	//   ....[3]....
        /*035c*/ 	.word	0x0001c210


	//   ....[4]....
        /*0360*/ 	.word	0x0001c230


	//   ....[5]....
        /*0364*/ 	.word	0x0001ca80


	//   ....[6]....
        /*0368*/ 	.word	0x0001caa0


	//   ....[7]....
        /*036c*/ 	.word	0x0001cac0


	//   ....[8]....
        /*0370*/ 	.word	0x0001cae0


	//   ....[9]....
        /*0374*/ 	.word	0x0001cb00


	//   ....[10]....
        /*0378*/ 	.word	0x0001df40


	//   ....[11]....
        /*037c*/ 	.word	0x0001dfb0


	//   ....[12]....
        /*0380*/ 	.word	0x0001e020


	//   ....[13]....
        /*0384*/ 	.word	0x0001e090


	//   ....[14]....
        /*0388*/ 	.word	0x0001e100


	//   ....[15]....
        /*038c*/ 	.word	0x0001e9c0


	//   ....[16]....
        /*0390*/ 	.word	0x0001ea20


	//   ....[17]....
        /*0394*/ 	.word	0x0001ea80


	//   ....[18]....
        /*0398*/ 	.word	0x0001eae0


	//   ....[19]....
        /*039c*/ 	.word	0x0001eb40


	//----- nvinfo : EIATTR_EXIT_INSTR_OFFSETS
	.align		4
.L_1794:
        /*03a0*/ 	.byte	0x04, 0x1c
        /*03a2*/ 	.short	(.L_1796 - .L_1795)


	//   ....[0]....
.L_1795:
        /*03a4*/ 	.word	0x00000f30


	//   ....[1]....
        /*03a8*/ 	.word	0x0001dee0


	//----- nvinfo : EIATTR_MAX_THREADS
	.align		4
.L_1796:
        /*03ac*/ 	.byte	0x04, 0x05
        /*03ae*/ 	.short	(.L_1798 - .L_1797)
.L_1797:
        /*03b0*/ 	.word	0x00000080
        /*03b4*/ 	.word	0x00000001
        /*03b8*/ 	.word	0x00000001


	//----- nvinfo : EIATTR_CRS_STACK_SIZE
	.align		4
.L_1798:
        /*03bc*/ 	.byte	0x04, 0x1e
        /*03be*/ 	.short	(.L_1800 - .L_1799)
.L_1799:
        /*03c0*/ 	.word	0x00000000
.L_1800:


//--------------------- .nv.info._ZN10layer_norm13ln_fwd_kernelINS_13Kernel_traitsI6__halfS2_S2_S2_fjLj2048ELj1ELj4ELj1ELj16ENS_18Kernel_traits_baseILj2048ES2_S2_S2_S2_fjLj128EEEEELb1ELb1ELb1ELb1EEEvNS_9FwdParamsE --------------------------
	.section	.nv.info._ZN10layer_norm13ln_fwd_kernelINS_13Kernel_traitsI6__halfS2_S2_S2_fjLj2048ELj1ELj4ELj1ELj16ENS_18Kernel_traits_baseILj2048ES2_S2_S2_S2_fjLj128EEEEELb1ELb1ELb1ELb1EEEvNS_9FwdParamsE,"",@"SHT_CUDA_INFO"
	.sectionflags	@""
	.align	4


	//----- nvinfo : EIATTR_CUDA_API_VERSION
	.align		4
        /*0000*/ 	.byte	0x04, 0x37
        /*0002*/ 	.short	(.L_1802 - .L_1801)
.L_1801:
        /*0004*/ 	.word	0x00000082


	//----- nvinfo : EIATTR_SW2861232_WAR
	.align		4
.L_1802:
        /*0008*/ 	.byte	0x01, 0x35
	.zero		2


	//----- nvinfo : EIATTR_PARAM_CBANK
	.align		4
        /*000c*/ 	.byte	0x04, 0x0a
        /*000e*/ 	.short	(.L_1804 - .L_1803)
	.align		4
.L_1803:
        /*0010*/ 	.word	index@(.nv.constant0._ZN10layer_norm13ln_fwd_kernelINS_13Kernel_traitsI6__halfS2_S2_S2_fjLj2048ELj1ELj4ELj1ELj16ENS_18Kernel_traits_baseILj2048ES2_S2_S2_S2_fjLj128EEEEELb1ELb1ELb1ELb1EEEvNS_9FwdParamsE)
        /*0014*/ 	.short	0x0160
        /*0016*/ 	.short	0x00e8


	//----- nvinfo : EIATTR_CBANK_PARAM_SIZE
	.align		4
.L_1804:
        /*0018*/ 	.byte	0x03, 0x19
        /*001a*/ 	.short	0x00e8


	//----- nvinfo : EIATTR_KPARAM_INFO
	.align		4
        /*001c*/ 	.byte	0x04, 0x17
        /*001e*/ 	.short	(.L_1806 - .L_1805)
.L_1805:
        /*0020*/ 	.word	0x00000000
        /*0024*/ 	.short	0x0000
        /*0026*/ 	.short	0x0000
        /*0028*/ 	.byte	0x00, 0xf0, 0xa1, 0x03


	//----- nvinfo : EIATTR_MAXREG_COUNT
	.align		4
.L_1806:
        /*002c*/ 	.byte	0x03, 0x1b
        /*002e*/ 	.short	0x00ff


	//----- nvinfo : EIATTR_MERCURY_ISA_VERSION
	.align		4
        /*0030*/ 	.byte	0x03, 0x5f
        /*0032*/ 	.short	0x0000


	//----- nvinfo : EIATTR_COOP_GROUP_MASK_REGIDS
	.align		4
        /*0034*/ 	.byte	0x04, 0x29
        /*0036*/ 	.short	(.L_1808 - .L_1807)


	//   ....[0]....
.L_1807:
        /*0038*/ 	.word	0xffffffff


	//   ....[1]....
        /*003c*/ 	.word	0xffffffff


	//   ....[2]....
        /*0040*/ 	.word	0xffffffff


	//   ....[3]....
        /*0044*/ 	.word	0xffffffff


	//   ....[4]....
        /*0048*/ 	.word	0xffffffff


	//   ....[5]....
        /*004c*/ 	.word	0xffffffff


	//   ....[6]....
        /*0050*/ 	.word	0xffffffff


	//   ....[7]....
        /*0054*/ 	.word	0xffffffff


	//   ....[8]....
        /*0058*/ 	.word	0xffffffff


	//   ....[9]....
        /*005c*/ 	.word	0xffffffff


	//   ....[10]....
        /*0060*/ 	.word	0xffffffff


	//   ....[11]....
        /*0064*/ 	.word	0xffffffff


	//   ....[12]....
        /*0068*/ 	.word	0xffffffff


	//   ....[13]....
        /*006c*/ 	.word	0xffffffff


	//   ....[14]....
        /*0070*/ 	.word	0xffffffff


	//   ....[15]....
        /*0074*/ 	.word	0xffffffff


	//   ....[16]....
        /*0078*/ 	.word	0xffffffff


	//   ....[17]....
        /*007c*/ 	.word	0xffffffff


	//   ....[18]....
        /*0080*/ 	.word	0xffffffff


	//   ....[19]....
        /*0084*/ 	.word	0xffffffff


	//----- nvinfo : EIATTR_COOP_GROUP_INSTR_OFFSETS
	.align		4
.L_1808:
        /*0088*/ 	.byte	0x04, 0x28
        /*008a*/ 	.short	(.L_1810 - .L_1809)


	//   ....[0]....
.L_1809:
        /*008c*/ 	.word	0x0001aa00


	//   ....[1]....
        /*0090*/ 	.word	0x0001aa30


	//   ....[2]....
        /*0094*/ 	.word	0x0001aa50


	//   ....[3]....
        /*0098*/ 	.word	0x0001aa70


	//   ....[4]....
        /*009c*/ 	.word	0x0001aa90


	//   ....[5]....
        /*00a0*/ 	.word	0x0001b2c0


	//   ....[6]....
        /*00a4*/ 	.word	0x0001b2e0


	//   ....[7]....
        /*00a8*/ 	.word	0x0001b300


	//   ....[8]....
        /*00ac*/ 	.word	0x0001b320


	//   ....[9]....
        /*00b0*/ 	.word	0x0001b340


	//   ....[10]....
        /*00b4*/ 	.word	0x0001c910


	//   ....[11]....
        /*00b8*/ 	.word	0x0001c980


	//   ....[12]....
        /*00bc*/ 	.word	0x0001c9e0


	//   ....[13]....
        /*00c0*/ 	.word	0x0001ca40


	//   ....[14]....
        /*00c4*/ 	.word	0x0001caa0


	//   ....[15]....
        /*00c8*/ 	.word	0x0001d310


	//   ....[16]....
        /*00cc*/ 	.word	0x0001d370


	//   ....[17]....
        /*00d0*/ 	.word	0x0001d3d0


	//   ....[18]....
        /*00d4*/ 	.word	0x0001d430


	//   ....[19]....
        /*00d8*/ 	.word	0x0001d490


	//----- nvinfo : EIATTR_EXIT_INSTR_OFFSETS
	.align		4
.L_1810:
        /*00dc*/ 	.byte	0x04, 0x1c
        /*00de*/ 	.short	(.L_1812 - .L_1811)


	//   ....[0]....
.L_1811:
        /*00e0*/ 	.word	0x00000600


	//   ....[1]....
        /*00e4*/ 	.word	0x0001c8c0


	//----- nvinfo : EIATTR_MAX_THREADS
	.align		4
.L_1812:
        /*00e8*/ 	.byte	0x04, 0x05
        /*00ea*/ 	.short	(.L_1814 - .L_1813)
.L_1813:
        /*00ec*/ 	.word	0x00000080
        /*00f0*/ 	.word	0x00000001
        /*00f4*/ 	.word	0x00000001


	//----- nvinfo : EIATTR_CRS_STACK_SIZE
	.align		4
.L_1814:
        /*00f8*/ 	.byte	0x04, 0x1e
        /*00fa*/ 	.short	(.L_1816 - .L_1815)
.L_1815:
        /*00fc*/ 	.word	0x00000000
.L_1816:


//--------------------- .nv.info._ZN10layer_norm13ln_fwd_kernelINS_13Kernel_traitsIf13__nv_bfloat16S2_S2_fjLj2048ELj1ELj4ELj1ELj16ENS_18Kernel_traits_baseILj2048EfS2_S2_S2_fjLj128EEEEELb0ELb0ELb0ELb0EEEvNS_9FwdParamsE --------------------------
	.section	.nv.info._ZN10layer_norm13ln_fwd_kernelINS_13Kernel_traitsIf13__nv_bfloat16S2_S2_fjLj2048ELj1ELj4ELj1ELj16ENS_18Kernel_traits_baseILj2048EfS2_S2_S2_fjLj128EEEEELb0ELb0ELb0ELb0EEEvNS_9FwdParamsE,"",@"SHT_CUDA_INFO"
	.sectionflags	@""
	.align	4


	//----- nvinfo : EIATTR_CUDA_API_VERSION
	.align		4
        /*0000*/ 	.byte	0x04, 0x37
        /*0002*/ 	.short	(.L_1818 - .L_1817)
.L_1817:
        /*0004*/ 	.word	0x00000082


	//----- nvinfo : EIATTR_SW2861232_WAR
	.align		4
.L_1818:
        /*0008*/ 	.byte	0x01, 0x35
	.zero		2


	//----- nvinfo : EIATTR_PARAM_CBANK
	.align		4
        /*000c*/ 	.byte	0x04, 0x0a
        /*000e*/ 	.short	(.L_1820 - .L_1819)
	.align		4
.L_1819:
        /*0010*/ 	.word	index@(.nv.constant0._ZN10layer_norm13ln_fwd_kernelINS_13Kernel_traitsIf13__nv_bfloat16S2_S2_fjLj2048ELj1ELj4ELj1ELj16ENS_18Kernel_traits_baseILj2048EfS2_S2_S2_fjLj128EEEEELb0ELb0ELb0ELb0EEEvNS_9FwdParamsE)
        /*0014*/ 	.short	0x0160
        /*0016*/ 	.short	0x00e8


	//----- nvinfo : EIATTR_CBANK_PARAM_SIZE
	.align		4
.L_1820:
        /*0018*/ 	.byte	0x03, 0x19
        /*001a*/ 	.short	0x00e8


	//----- nvinfo : EIATTR_KPARAM_INFO
	.align		4
        /*001c*/ 	.byte	0x04, 0x17
        /*001e*/ 	.short	(.L_1822 - .L_1821)
.L_1821:
        /*0020*/ 	.word	0x00000000
        /*0024*/ 	.short	0x0000
        /*0026*/ 	.short	0x0000
        /*0028*/ 	.byte	0x00, 0xf0, 0xa1, 0x03


	//----- nvinfo : EIATTR_MAXREG_COUNT
	.align		4
.L_1822:
        /*002c*/ 	.byte	0x03, 0x1b
        /*002e*/ 	.short	0x00ff


	//----- nvinfo : EIATTR_MERCURY_ISA_VERSION
	.align		4
        /*0030*/ 	.byte	0x03, 0x5f
        /*0032*/ 	.short	0x0000


	//----- nvinfo : EIATTR_COOP_GROUP_MASK_REGIDS
	.align		4
        /*0034*/ 	.byte	0x04, 0x29
        /*0036*/ 	.short	(.L_1824 - .L_1823)


	//   ....[0]....
.L_1823:
        /*0038*/ 	.word	0xffffffff


	//   ....[1]....
        /*003c*/ 	.word	0xffffffff


	//   ....[2]....
        /*0040*/ 	.word	0xffffffff


	//   ....[3]....
        /*0044*/ 	.word	0xffffffff


	//   ....[4]....
        /*0048*/ 	.word	0xffffffff


	//   ....[5]....
        /*004c*/ 	.word	0xffffffff


	//   ....[6]....
        /*0050*/ 	.word	0xffffffff


	//   ....[7]....
        /*0054*/ 	.word	0xffffffff


	//   ....[8]....
        /*0058*/ 	.word	0xffffffff


	//   ....[9]....
        /*005c*/ 	.word	0xffffffff


	//   ....[10]....
        /*0060*/ 	.word	0xffffffff


	//   ....[11]....
        /*0064*/ 	.word	0xffffffff


	//   ....[12]....
        /*0068*/ 	.word	0xffffffff


	//   ....[13]....
        /*006c*/ 	.word	0xffffffff


	//   ....[14]....
        /*0070*/ 	.word	0xffffffff


	//   ....[15]....
        /*0074*/ 	.word	0xffffffff


	//   ....[16]....
        /*0078*/ 	.word	0xffffffff


	//   ....[17]....
        /*007c*/ 	.word	0xffffffff


	//   ....[18]....
        /*0080*/ 	.word	0xffffffff


	//   ....[19]....
        /*0084*/ 	.word	0xffffffff


	//----- nvinfo : EIATTR_COOP_GROUP_INSTR_OFFSETS
	.align		4
.L_1824:
        /*0088*/ 	.byte	0x04, 0x28
        /*008a*/ 	.short	(.L_1826 - .L_1825)


	//   ....[0]....
.L_1825:
        /*008c*/ 	.word	0x00003e40


	//   ....[1]....
        /*0090*/ 	.word	0x00003e70


	//   ....[2]....
        /*0094*/ 	.word	0x00003eb0


	//   ....[3]....
        /*0098*/ 	.word	0x00003ed0


	//   ....[4]....
        /*009c*/ 	.word	0x00003ef0


	//   ....[5]....
        /*00a0*/ 	.word	0x00004760


	//   ....[6]....
        /*00a4*/ 	.word	0x00004780


	//   ....[7]....
        /*00a8*/ 	.word	0x000047a0


	//   ....[8]....
        /*00ac*/ 	.word	0x000047c0


	//   ....[9]....
        /*00b0*/ 	.word	0x000047e0


	//   ....[10]....
        /*00b4*/ 	.word	0x00005b70


	//   ....[11]....
        /*00b8*/ 	.word	0x00005bf0


	//   ....[12]....
        /*00bc*/ 	.word	0x00005c50


	//   ....[13]....
        /*00c0*/ 	.word	0x00005cb0


	//   ....[14]....
        /*00c4*/ 	.word	0x00005d10


	//   ....[15]....
        /*00c8*/ 	.word	0x000065e0


	//   ....[16]....
        /*00cc*/ 	.word	0x00006640


	//   ....[17]....
        /*00d0*/ 	.word	0x000066a0


	//   ....[18]....
        /*00d4*/ 	.word	0x00006700


	//   ....[19]....
        /*00d8*/ 	.word	0x00006770


	//----- nvinfo : EIATTR_EXIT_INSTR_OFFSETS
	.align		4
.L_1826:
        /*00dc*/ 	.byte	0x04, 0x1c
        /*00de*/ 	.short	(.L_1828 - .L_1827)


	//   ....[0]....
.L_1827:
        /*00e0*/ 	.word	0x00000b60


	//   ....[1]....
        /*00e4*/ 	.word	0x00005b10


	//----- nvinfo : EIATTR_MAX_THREADS
	.align		4
.L_1828:
        /*00e8*/ 	.byte	0x04, 0x05
        /*00ea*/ 	.short	(.L_1830 - .L_1829)
.L_1829:
        /*00ec*/ 	.word	0x00000080
        /*00f0*/ 	.word	0x00000001
        /*00f4*/ 	.word	0x00000001


	//----- nvinfo : EIATTR_CRS_STACK_SIZE
	.align		4
.L_1830:
        /*00f8*/ 	.byte	0x04, 0x1e
        /*00fa*/ 	.short	(.L_1832 - .L_1831)
.L_1831:
        /*00fc*/ 	.word	0x00000000
.L_1832:


//--------------------- .nv.info._ZN10layer_norm13ln_fwd_kernelINS_13Kernel_traitsIf13__nv_bfloat16S2_S2_fjLj2048ELj1ELj4ELj1ELj16ENS_18Kernel_traits_baseILj2048EfS2_S2_S2_fjLj128EEEEELb0ELb0ELb0ELb1EEEvNS_9FwdParamsE --------------------------
	.section	.nv.info._ZN10layer_norm13ln_fwd_kernelINS_13Kernel_traitsIf13__nv_bfloat16S2_S2_fjLj2048ELj1ELj4ELj1ELj16ENS_18Kernel_traits_baseILj2048EfS2_S2_S2_fjLj128EEEEELb0ELb0ELb0ELb1EEEvNS_9FwdParamsE,"",@"SHT_CUDA_INFO"
	.sectionflags	@""
	.align	4


	//----- nvinfo : EIATTR_CUDA_API_VERSION
	.align		4
        /*0000*/ 	.byte	0x04, 0x37
        /*0002*/ 	.short	(.L_1834 - .L_1833)
.L_1833:
        /*0004*/ 	.word	0x00000082


	//----- nvinfo : EIATTR_SW2861232_WAR
	.align		4
.L_1834:
        /*0008*/ 	.byte	0x01, 0x35
	.zero		2


	//----- nvinfo : EIATTR_PARAM_CBANK
	.align		4
        /*000c*/ 	.byte	0x04, 0x0a
        /*000e*/ 	.short	(.L_1836 - .L_1835)
	.align		4
.L_1835:
        /*0010*/ 	.word	index@(.nv.constant0._ZN10layer_norm13ln_fwd_kernelINS_13Kernel_traitsIf13__nv_bfloat16S2_S2_fjLj2048ELj1ELj4ELj1ELj16ENS_18Kernel_traits_baseILj2048EfS2_S2_S2_fjLj128EEEEELb0ELb0ELb0ELb1EEEvNS_9FwdParamsE)
        /*0014*/ 	.short	0x0160
        /*0016*/ 	.short	0x00e8


	//----- nvinfo : EIATTR_CBANK_PARAM_SIZE
	.align		4
.L_1836:
        /*0018*/ 	.byte	0x03, 0x19
        /*001a*/ 	.short	0x00e8


	//----- nvinfo : EIATTR_KPARAM_INFO
	.align		4
        /*001c*/ 	.byte	0x04, 0x17
        /*001e*/ 	.short	(.L_1838 - .L_1837)
.L_1837:
        /*0020*/ 	.word	0x00000000
        /*0024*/ 	.short	0x0000
        /*0026*/ 	.short	0x0000
        /*0028*/ 	.byte	0x00, 0xf0, 0xa1, 0x03


	//----- nvinfo : EIATTR_MAXREG_COUNT
	.align		4
.L_1838:
        /*002c*/ 	.byte	0x03, 0x1b
        /*002e*/ 	.short	0x00ff


	//----- nvinfo : EIATTR_MERCURY_ISA_VERSION
	.align		4
        /*0030*/ 	.byte	0x03, 0x5f
        /*0032*/ 	.short	0x0000


	//----- nvinfo : EIATTR_COOP_GROUP_MASK_REGIDS
	.align		4
        /*0034*/ 	.byte	0x04, 0x29
        /*0036*/ 	.short	(.L_1840 - .L_1839)


	//   ....[0]....
.L_1839:
        /*0038*/ 	.word	0xffffffff


	//   ....[1]....
        /*003c*/ 	.word	0xffffffff


	//   ....[2]....
        /*0040*/ 	.word	0xffffffff


	//   ....[3]....
        /*0044*/ 	.word	0xffffffff


	//   ....[4]....
        /*0048*/ 	.word	0xffffffff


	//   ....[5]....
        /*004c*/ 	.word	0xffffffff


	//   ....[6]....
        /*0050*/ 	.word	0xffffffff


	//   ....[7]....
        /*0054*/ 	.word	0xffffffff


	//   ....[8]....
        /*0058*/ 	.word	0xffffffff


	//   ....[9]....
        /*005c*/ 	.word	0xffffffff


	//   ....[10]....
        /*0060*/ 	.word	0xffffffff


	//   ....[11]....
        /*0064*/ 	.word	0xffffffff


	//   ....[12]....
        /*0068*/ 	.word	0xffffffff


	//   ....[13]....
        /*006c*/ 	.word	0xffffffff


	//   ....[14]....
        /*0070*/ 	.word	0xffffffff


	//   ....[15]....
        /*0074*/ 	.word	0xffffffff


	//   ....[16]....
        /*0078*/ 	.word	0xffffffff


	//   ....[17]....
        /*007c*/ 	.word	0xffffffff


	//   ....[18]....
        /*0080*/ 	.word	0xffffffff


	//   ....[19]....
        /*0084*/ 	.word	0xffffffff


	//----- nvinfo : EIATTR_COOP_GROUP_INSTR_OFFSETS
	.align		4
.L_1840:
        /*0088*/ 	.byte	0x04, 0x28
        /*008a*/ 	.short	(.L_1842 - .L_1841)


	//   ....[0]....
.L_1841:
        /*008c*/ 	.word	0x00003220


	//   ....[1]....
        /*0090*/ 	.word	0x00003250


	//   ....[2]....
        /*0094*/ 	.word	0x00003270


	//   ....[3]....
        /*0098*/ 	.word	0x00003290


	//   ....[4]....
        /*009c*/ 	.word	0x000032b0


	//   ....[5]....
        /*00a0*/ 	.word	0x00003ae0


	//   ....[6]....
        /*00a4*/ 	.word	0x00003b00


	//   ....[7]....
        /*00a8*/ 	.word	0x00003b20


	//   ....[8]....
        /*00ac*/ 	.word	0x00003b40


	//   ....[9]....
        /*00b0*/ 	.word	0x00003b60


	//   ....[10]....
        /*00b4*/ 	.word	0x00004c00


	//   ....[11]....
        /*00b8*/ 	.word	0x00004c70


	//   ....[12]....
        /*00bc*/ 	.word	0x00004cd0


	//   ....[13]....
        /*00c0*/ 	.word	0x00004d30


	//   ....[14]....
        /*00c4*/ 	.word	0x00004d90


	//   ....[15]....
        /*00c8*/ 	.word	0x00005600


	//   ....[16]....
        /*00cc*/ 	.word	0x00005660


	//   ....[17]....
        /*00d0*/ 	.word	0x000056c0


	//   ....[18]....
        /*00d4*/ 	.word	0x00005720


	//   ....[19]....
        /*00d8*/ 	.word	0x00005780


	//----- nvinfo : EIATTR_EXIT_INSTR_OFFSETS
	.align		4
.L_1842:
        /*00dc*/ 	.byte	0x04, 0x1c
        /*00de*/ 	.short	(.L_1844 - .L_1843)


	//   ....[0]....
.L_1843:
        /*00e0*/ 	.word	0x000003f0


	//   ....[1]....
        /*00e4*/ 	.word	0x00004bb0


	//----- nvinfo : EIATTR_MAX_THREADS
	.align		4
.L_1844:
        /*00e8*/ 	.byte	0x04, 0x05
        /*00ea*/ 	.short	(.L_1846 - .L_1845)
.L_1845:
        /*00ec*/ 	.word	0x00000080
        /*00f0*/ 	.word	0x00000001
        /*00f4*/ 	.word	0x00000001


	//----- nvinfo : EIATTR_CRS_STACK_SIZE
	.align		4
.L_1846:
        /*00f8*/ 	.byte	0x04, 0x1e
        /*00fa*/ 	.short	(.L_1848 - .L_1847)
.L_1847:
        /*00fc*/ 	.word	0x00000000
.L_1848:


//--------------------- .nv.info._ZN10layer_norm13ln_fwd_kernelINS_13Kernel_traitsIf13__nv_bfloat16S2_S2_fjLj2048ELj1ELj4ELj1ELj16ENS_18Kernel_traits_baseILj2048EfS2_S2_S2_fjLj128EEEEELb0ELb0ELb1ELb0EEEvNS_9FwdParamsE --------------------------
	.section	.nv.info._ZN10layer_norm13ln_fwd_kernelINS_13Kernel_traitsIf13__nv_bfloat16S2_S2_fjLj2048ELj1ELj4ELj1ELj16ENS_18Kernel_traits_baseILj2048EfS2_S2_S2_fjLj128EEEEELb0ELb0ELb1ELb0EEEvNS_9FwdParamsE,"",@"SHT_CUDA_INFO"
	.sectionflags	@""
	.align	4


	//----- nvinfo : EIATTR_CUDA_API_VERSION
	.align		4
        /*0000*/ 	.byte	0x04, 0x37
        /*0002*/ 	.short	(.L_1850 - .L_1849)
.L_1849:
        /*0004*/ 	.word	0x00000082


	//----- nvinfo : EIATTR_SW2861232_WAR
	.align		4
.L_1850:
        /*0008*/ 	.byte	0x01, 0x35
	.zero		2


	//----- nvinfo : EIATTR_PARAM_CBANK
	.align		4
        /*000c*/ 	.byte	0x04, 0x0a
        /*000e*/ 	.short	(.L_1852 - .L_1851)
	.align		4
.L_1851:
        /*0010*/ 	.word	index@(.nv.constant0._ZN10layer_norm13ln_fwd_kernelINS_13Kernel_traitsIf13__nv_bfloat16S2_S2_fjLj2048ELj1ELj4ELj1ELj16ENS_18Kernel_traits_baseILj2048EfS2_S2_S2_fjLj128EEEEELb0ELb0ELb1ELb0EEEvNS_9FwdParamsE)
        /*0014*/ 	.short	0x0160
        /*0016*/ 	.short	0x00e8


	//----- nvinfo : EIATTR_CBANK_PARAM_SIZE
	.align		4
.L_1852:
        /*0018*/ 	.byte	0x03, 0x19
        /*001a*/ 	.short	0x00e8


	//----- nvinfo : EIATTR_KPARAM_INFO
	.align		4
        /*001c*/ 	.byte	0x04, 0x17
        /*001e*/ 	.short	(.L_1854 - .L_1853)
.L_1853:
        /*0020*/ 	.word	0x00000000
        /*0024*/ 	.short	0x0000
        /*0026*/ 	.short	0x0000
        /*0028*/ 	.byte	0x00, 0xf0, 0xa1, 0x03


	//----- nvinfo : EIATTR_MAXREG_COUNT
	.align		4
.L_1854:
        /*002c*/ 	.byte	0x03, 0x1b
        /*002e*/ 	.short	0x00ff


	//----- nvinfo : EIATTR_MERCURY_ISA_VERSION
	.align		4
        /*0030*/ 	.byte	0x03, 0x5f
        /*0032*/ 	.short	0x0000


	//----- nvinfo : EIATTR_COOP_GROUP_MASK_REGIDS
	.align		4
        /*0034*/ 	.byte	0x04, 0x29
        /*0036*/ 	.short	(.L_1856 - .L_1855)


	//   ....[0]....
.L_1855:
        /*0038*/ 	.word	0xffffffff


	//   ....[1]....
        /*003c*/ 	.word	0xffffffff


	//   ....[2]....
        /*0040*/ 	.word	0xffffffff


	//   ....[3]....
        /*0044*/ 	.word	0xffffffff


	//   ....[4]....
        /*0048*/ 	.word	0xffffffff


	//   ....[5]....
        /*004c*/ 	.word	0xffffffff


	//   ....[6]....
        /*0050*/ 	.word	0xffffffff


	//   ....[7]....
        /*0054*/ 	.word	0xffffffff


	//   ....[8]....
        /*0058*/ 	.word	0xffffffff


	//   ....[9]....
        /*005c*/ 	.word	0xffffffff


	//   ....[10]....
        /*0060*/ 	.word	0xffffffff


	//   ....[11]....
        /*0064*/ 	.word	0xffffffff


	//   ....[12]....
        /*0068*/ 	.word	0xffffffff


	//   ....[13]....
        /*006c*/ 	.word	0xffffffff


	//   ....[14]....
        /*0070*/ 	.word	0xffffffff


	//   ....[15]....
        /*0074*/ 	.word	0xffffffff


	//   ....[16]....
        /*0078*/ 	.word	0xffffffff


	//   ....[17]....
        /*007c*/ 	.word	0xffffffff


	//   ....[18]....
        /*0080*/ 	.word	0xffffffff


	//   ....[19]....
        /*0084*/ 	.word	0xffffffff


	//----- nvinfo : EIATTR_COOP_GROUP_INSTR_OFFSETS
	.align		4
.L_1856:
        /*0088*/ 	.byte	0x04, 0x28
        /*008a*/ 	.short	(.L_1858 - .L_1857)


	//   ....[0]....
.L_1857:
        /*008c*/ 	.word	0x00004840


	//   ....[1]....
        /*0090*/ 	.word	0x00004870


	//   ....[2]....
        /*0094*/ 	.word	0x000048b0


	//   ....[3]....
        /*0098*/ 	.word	0x000048d0


	//   ....[4]....
        /*009c*/ 	.word	0x000048f0


	//   ....[5]....
        /*00a0*/ 	.word	0x00005140


	//   ....[6]....
        /*00a4*/ 	.word	0x00005160


	//   ....[7]....
        /*00a8*/ 	.word	0x00005180


	//   ....[8]....
        /*00ac*/ 	.word	0x000051a0


	//   ....[9]....
        /*00b0*/ 	.word	0x000051c0


	//   ....[10]....
        /*00b4*/ 	.word	0x000065d0


	//   ....[11]....
        /*00b8*/ 	.word	0x00006650


	//   ....[12]....
        /*00bc*/ 	.word	0x000066b0


	//   ....[13]....
        /*00c0*/ 	.word	0x00006710


	//   ....[14]....
        /*00c4*/ 	.word	0x00006770


	//   ....[15]....
        /*00c8*/ 	.word	0x00007020


	//   ....[16]....
        /*00cc*/ 	.word	0x00007080


	//   ....[17]....
        /*00d0*/ 	.word	0x000070e0


	//   ....[18]....
        /*00d4*/ 	.word	0x00007140


	//   ....[19]....
        /*00d8*/ 	.word	0x000071b0


	//----- nvinfo : EIATTR_EXIT_INSTR_OFFSETS
	.align		4
.L_1858:
        /*00dc*/ 	.byte	0x04, 0x1c
        /*00de*/ 	.short	(.L_1860 - .L_1859)


	//   ....[0]....
.L_1859:
        /*00e0*/ 	.word	0x00000b20


	//   ....[1]....
        /*00e4*/ 	.word	0x00006580


	//----- nvinfo : EIATTR_MAX_THREADS
	.align		4
.L_1860:
        /*00e8*/ 	.byte	0x04, 0x05
        /*00ea*/ 	.short	(.L_1862 - .L_1861)
.L_1861:
        /*00ec*/ 	.word	0x00000080
        /*00f0*/ 	.word	0x00000001
        /*00f4*/ 	.word	0x00000001


	//----- nvinfo : EIATTR_CRS_STACK_SIZE
	.align		4
.L_1862:
        /*00f8*/ 	.byte	0x04, 0x1e
        /*00fa*/ 	.short	(.L_1864 - .L_1863)
.L_1863:
        /*00fc*/ 	.word	0x00000000
.L_1864:


//--------------------- .nv.info._ZN10layer_norm13ln_fwd_kernelINS_13Kernel_traitsIf13__nv_bfloat16S2_S2_fjLj2048ELj1ELj4ELj1ELj16ENS_18Kernel_traits_baseILj2048EfS2_S2_S2_fjLj128EEEEELb0ELb0ELb1ELb1EEEvNS_9FwdParamsE --------------------------
	.section	.nv.info._ZN10layer_norm13ln_fwd_kernelINS_13Kernel_traitsIf13__nv_bfloat16S2_S2_fjLj2048ELj1ELj4ELj1ELj16ENS_18Kernel_traits_baseILj2048EfS2_S2_S2_fjLj128EEEEELb0ELb0ELb1ELb1EEEvNS_9FwdParamsE,"",@"SHT_CUDA_INFO"
	.sectionflags	@""
	.align	4


	//----- nvinfo : EIATTR_CUDA_API_VERSION
	.align		4
        /*0000*/ 	.byte	0x04, 0x37
        /*0002*/ 	.short	(.L_1866 - .L_1865)
.L_1865:
        /*0004*/ 	.word	0x00000082


	//----- nvinfo : EIATTR_SW2861232_WAR
	.align		4
.L_1866:
        /*0008*/ 	.byte	0x01, 0x35
	.zero		2


	//----- nvinfo : EIATTR_PARAM_CBANK
	.align		4
        /*000c*/ 	.byte	0x04, 0x0a
        /*000e*/ 	.short	(.L_1868 - .L_1867)
	.align		4
.L_1867:
        /*0010*/ 	.word	index@(.nv.constant0._ZN10layer_norm13ln_fwd_kernelINS_13Kernel_traitsIf13__nv_bfloat16S2_S2_fjLj2048ELj1ELj4ELj1ELj16ENS_18Kernel_traits_baseILj2048EfS2_S2_S2_fjLj128EEEEELb0ELb0ELb1ELb1EEEvNS_9FwdParamsE)
        /*0014*/ 	.short	0x0160
        /*0016*/ 	.short	0x00e8


	//----- nvinfo : EIATTR_CBANK_PARAM_SIZE
	.align		4
.L_1868:
        /*0018*/ 	.byte	0x03, 0x19
        /*001a*/ 	.short	0x00e8


	//----- nvinfo : EIATTR_KPARAM_INFO
	.align		4
        /*001c*/ 	.byte	0x04, 0x17
        /*001e*/ 	.short	(.L_1870 - .L_1869)
.L_1869:
        /*0020*/ 	.word	0x00000000
        /*0024*/ 	.short	0x0000
        /*0026*/ 	.short	0x0000
        /*0028*/ 	.byte	0x00, 0xf0, 0xa1, 0x03


	//----- nvinfo : EIATTR_MAXREG_COUNT
	.align		4
.L_1870:
        /*002c*/ 	.byte	0x03, 0x1b
        /*002e*/ 	.short	0x00ff


	//----- nvinfo : EIATTR_MERCURY_ISA_VERSION
	.align		4
        /*0030*/ 	.byte	0x03, 0x5f
        /*0032*/ 	.short	0x0000


	//----- nvinfo : EIATTR_COOP_GROUP_MASK_REGIDS
	.align		4
        /*0034*/ 	.byte	0x04, 0x29
        /*0036*/ 	.short	(.L_1872 - .L_1871)


	//   ....[0]....
.L_1871:
        /*0038*/ 	.word	0xffffffff


	//   ....[1]....
        /*003c*/ 	.word	0xffffffff


	//   ....[2]....
        /*0040*/ 	.word	0xffffffff


	//   ....[3]....
        /*0044*/ 	.word	0xffffffff


	//   ....[4]....
        /*0048*/ 	.word	0xffffffff


	//   ....[5]....
        /*004c*/ 	.word	0xffffffff


	//   ....[6]....
        /*0050*/ 	.word	0xffffffff


	//   ....[7]....
        /*0054*/ 	.word	0xffffffff


	//   ....[8]....
        /*0058*/ 	.word	0xffffffff


	//   ....[9]....
        /*005c*/ 	.word	0xffffffff


	//   ....[10]....
        /*0060*/ 	.word	0xffffffff


	//   ....[11]....
        /*0064*/ 	.word	0xffffffff


	//   ....[12]....
        /*0068*/ 	.word	0xffffffff


	//   ....[13]....
        /*006c*/ 	.word	0xffffffff


	//   ....[14]....
        /*0070*/ 	.word	0xffffffff


	//   ....[15]....
        /*0074*/ 	.word	0xffffffff


	//   ....[16]....
        /*0078*/ 	.word	0xffffffff


	//   ....[17]....
        /*007c*/ 	.word	0xffffffff


	//   ....[18]....
        /*0080*/ 	.word	0xffffffff


	//   ....[19]....
        /*0084*/ 	.word	0xffffffff


	//----- nvinfo : EIATTR_COOP_GROUP_INSTR_OFFSETS
	.align		4
.L_1872:
        /*0088*/ 	.byte	0x04, 0x28
        /*008a*/ 	.short	(.L_1874 - .L_1873)


	//   ....[0]....
.L_1873:
        /*008c*/ 	.word	0x00003cb0


	//   ....[1]....
        /*0090*/ 	.word	0x00003ce0


	//   ....[2]....
        /*0094*/ 	.word	0x00003d00


	//   ....[3]....
        /*0098*/ 	.word	0x00003d20


	//   ....[4]....
        /*009c*/ 	.word	0x00003d40


	//   ....[5]....
        /*00a0*/ 	.word	0x00004570


	//   ....[6]....
        /*00a4*/ 	.word	0x00004590


	//   ....[7]....
        /*00a8*/ 	.word	0x000045b0


	//   ....[8]....
        /*00ac*/ 	.word	0x000045d0


	//   ....[9]....
        /*00b0*/ 	.word	0x000045f0


	//   ....[10]....
        /*00b4*/ 	.word	0x000057d0


	//   ....[11]....
        /*00b8*/ 	.word	0x00005840


	//   ....[12]....
        /*00bc*/ 	.word	0x000058a0


	//   ....[13]....
        /*00c0*/ 	.word	0x00005900


	//   ....[14]....
        /*00c4*/ 	.word	0x00005960


	//   ....[15]....
        /*00c8*/ 	.word	0x000061d0


	//   ....[16]....
        /*00cc*/ 	.word	0x00006230


	//   ....[17]....
        /*00d0*/ 	.word	0x00006290


	//   ....[18]....
        /*00d4*/ 	.word	0x000062f0


	//   ....[19]....
        /*00d8*/ 	.word	0x00006350


	//----- nvinfo : EIATTR_EXIT_INSTR_OFFSETS
	.align		4
.L_1874:
        /*00dc*/ 	.byte	0x04, 0x1c
        /*00de*/ 	.short	(.L_1876 - .L_1875)


	//   ....[0]....
.L_1875:
        /*00e0*/ 	.word	0x000003f0


	//   ....[1]....
        /*00e4*/ 	.word	0x00005780


	//----- nvinfo : EIATTR_MAX_THREADS
	.align		4
.L_1876:
        /*00e8*/ 	.byte	0x04, 0x05
        /*00ea*/ 	.short	(.L_1878 - .L_1877)
.L_1877:
        /*00ec*/ 	.word	0x00000080
        /*00f0*/ 	.word	0x00000001
        /*00f4*/ 	.word	0x00000001


	//----- nvinfo : EIATTR_CRS_STACK_SIZE
	.align		4
.L_1878:
        /*00f8*/ 	.byte	0x04, 0x1e
        /*00fa*/ 	.short	(.L_1880 - .L_1879)
.L_1879:
        /*00fc*/ 	.word	0x00000000
.L_1880:


//--------------------- .nv.info._ZN10layer_norm13ln_fwd_kernelINS_13Kernel_traitsIf13__nv_bfloat16S2_S2_fjLj2048ELj1ELj4ELj1ELj16ENS_18Kernel_traits_baseILj2048EfS2_S2_S2_fjLj128EEEEELb0ELb1ELb0ELb0EEEvNS_9FwdParamsE --------------------------
	.section	.nv.info._ZN10layer_norm13ln_fwd_kernelINS_13Kernel_traitsIf13__nv_bfloat16S2_S2_fjLj2048ELj1ELj4ELj1ELj16ENS_18Kernel_traits_baseILj2048EfS2_S2_S2_fjLj128EEEEELb0ELb1ELb0ELb0EEEvNS_9FwdParamsE,"",@"SHT_CUDA_INFO"
	.sectionflags	@""
	.align	4


	//----- nvinfo : EIATTR_CUDA_API_VERSION
	.align		4
        /*0000*/ 	.byte	0x04, 0x37
        /*0002*/ 	.short	(.L_1882 - .L_1881)
.L_1881:
        /*0004*/ 	.word	0x00000082


	//----- nvinfo : EIATTR_SW2861232_WAR
	.align		4
.L_1882:
        /*0008*/ 	.byte	0x01, 0x35
	.zero		2


	//----- nvinfo : EIATTR_PARAM_CBANK
	.align		4
        /*000c*/ 	.byte	0x04, 0x0a
        /*000e*/ 	.short	(.L_1884 - .L_1883)
	.align		4
.L_1883:
        /*0010*/ 	.word	index@(.nv.constant0._ZN10layer_norm13ln_fwd_kernelINS_13Kernel_traitsIf13__nv_bfloat16S2_S2_fjLj2048ELj1ELj4ELj1ELj16ENS_18Kernel_traits_baseILj2048EfS2_S2_S2_fjLj128EEEEELb0ELb1ELb0ELb0EEEvNS_9FwdParamsE)
        /*0014*/ 	.short	0x0160
        /*0016*/ 	.short	0x00e8


	//----- nvinfo : EIATTR_CBANK_PARAM_SIZE
	.align		4
.L_1884:
        /*0018*/ 	.byte	0x03, 0x19
        /*001a*/ 	.short	0x00e8


	//----- nvinfo : EIATTR_KPARAM_INFO
	.align		4
        /*001c*/ 	.byte	0x04, 0x17
        /*001e*/ 	.short	(.L_1886 - .L_1885)
.L_1885:
        /*0020*/ 	.word	0x00000000
        /*0024*/ 	.short	0x0000
        /*0026*/ 	.short	0x0000
        /*0028*/ 	.byte	0x00, 0xf0, 0xa1, 0x03


	//----- nvinfo : EIATTR_MAXREG_COUNT
	.align		4
.L_1886:
        /*002c*/ 	.byte	0x03, 0x1b
        /*002e*/ 	.short	0x00ff


	//----- nvinfo : EIATTR_ANNOTATIONS
	.align		4
        /*0030*/ 	.byte	0x04, 0x55
        /*0032*/ 	.short	(.L_1888 - .L_1887)


	//   ....[0]....
.L_1887:
        /* <DEDUP_REMOVED lines=19> */


	//----- nvinfo : EIATTR_MERCURY_ISA_VERSION
	.align		4
.L_1888:
        /*0154*/ 	.byte	0x03, 0x5f
        /*0156*/ 	.short	0x0000


	//----- nvinfo : EIATTR_COOP_GROUP_MASK_REGIDS
	.align		4
        /*0158*/ 	.byte	0x04, 0x29
        /*015a*/ 	.short	(.L_1890 - .L_1889)


	//   ....[0]....
.L_1889:
        /*015c*/ 	.word	0xffffffff


	//   ....[1]....
        /*0160*/ 	.word	0xffffffff


	//   ....[2]....
        /*0164*/ 	.word	0xffffffff


	//   ....[3]....
        /*0168*/ 	.word	0xffffffff


	//   ....[4]....
        /*016c*/ 	.word	0xffffffff


	//   ....[5]....
        /*0170*/ 	.word	0xffffffff


	//   ....[6]....
        /*0174*/ 	.word	0xffffffff


	//   ....[7]....
        /*0178*/ 	.word	0xffffffff


	//   ....[8]....
        /*017c*/ 	.word	0xffffffff


	//   ....[9]....
        /*0180*/ 	.word	0xffffffff


	//   ....[10]....
        /*0184*/ 	.word	0xffffffff


	//   ....[11]....
        /*0188*/ 	.word	0xffffffff


	//   ....[12]....
        /*018c*/ 	.word	0xffffffff


	//   ....[13]....
        /*0190*/ 	.word	0xffffffff


	//   ....[14]....
        /*0194*/ 	.word	0xffffffff


	//   ....[15]....
        /*0198*/ 	.word	0xffffffff


	//   ....[16]....
        /*019c*/ 	.word	0xffffffff


	//   ....[17]....
        /*01a0*/ 	.word	0xffffffff


	//   ....[18]....
        /*01a4*/ 	.word	0xffffffff


	//   ....[19]....
        /*01a8*/ 	.word	0xffffffff


	//----- nvinfo : EIATTR_COOP_GROUP_INSTR_OFFSETS
	.align		4
.L_1890:
        /*01ac*/ 	.byte	0x04, 0x28
        /*01ae*/ 	.short	(.L_1892 - .L_1891)


	//   ....[0]....
.L_1891:
        /*01b0*/ 	.word	0x000032b0


	//   ....[1]....
        /*01b4*/ 	.word	0x000032e0


	//   ....[2]....
        /*01b8*/ 	.word	0x00003330


	//   ....[3]....
        /*01bc*/ 	.word	0x00003350


	//   ....[4]....
        /*01c0*/ 	.word	0x00003370


	//   ....[5]....
        /*01c4*/ 	.word	0x00003bd0


	//   ....[6]....
        /*01c8*/ 	.word	0x00003bf0


	//   ....[7]....
        /*01cc*/ 	.word	0x00003c10


	//   ....[8]....
        /*01d0*/ 	.word	0x00003c30


	//   ....[9]....
        /*01d4*/ 	.word	0x00003c50


	//   ....[10]....
        /*01d8*/ 	.word	0x00005060


	//   ....[11]....
        /*01dc*/ 	.word	0x000050d0


	//   ....[12]....
        /*01e0*/ 	.word	0x00005140


	//   ....[13]....
        /*01e4*/ 	.word	0x000051b0


	//   ....[14]....
        /*01e8*/ 	.word	0x00005220


	//   ....[15]....
        /*01ec*/ 	.word	0x00005af0


	//   ....[16]....
        /*01f0*/ 	.word	0x00005b50


	//   ....[17]....
        /*01f4*/ 	.word	0x00005bb0


	//   ....[18]....
        /*01f8*/ 	.word	0x00005c10


	//   ....[19]....
        /*01fc*/ 	.word	0x00005c70


	//----- nvinfo : EIATTR_EXIT_INSTR_OFFSETS
	.align		4
.L_1892:
        /*0200*/ 	.byte	0x04, 0x1c
        /*0202*/ 	.short	(.L_1894 - .L_1893)


	//   ....[0]....
.L_1893:
        /*0204*/ 	.word	0x00000df0


	//   ....[1]....
        /*0208*/ 	.word	0x00005000


	//----- nvinfo : EIATTR_MAX_THREADS
	.align		4
.L_1894:
        /*020c*/ 	.byte	0x04, 0x05
        /*020e*/ 	.short	(.L_1896 - .L_1895)
.L_1895:
        /*0210*/ 	.word	0x00000080
        /*0214*/ 	.word	0x00000001
        /*0218*/ 	.word	0x00000001


	//----- nvinfo : EIATTR_CRS_STACK_SIZE
	.align		4
.L_1896:
        /*021c*/ 	.byte	0x04, 0x1e
        /*021e*/ 	.short	(.L_1898 - .L_1897)
.L_1897:
        /*0220*/ 	.word	0x00000000
.L_1898:


//--------------------- .nv.info._ZN10layer_norm13ln_fwd_kernelINS_13Kernel_traitsIf13__nv_bfloat16S2_S2_fjLj2048ELj1ELj4ELj1ELj16ENS_18Kernel_traits_baseILj2048EfS2_S2_S2_fjLj128EEEEELb0ELb1ELb0ELb1EEEvNS_9FwdParamsE --------------------------
	.section	.nv.info._ZN10layer_norm13ln_fwd_kernelINS_13Kernel_traitsIf13__nv_bfloat16S2_S2_fjLj2048ELj1ELj4ELj1ELj16ENS_18Kernel_traits_baseILj2048EfS2_S2_S2_fjLj128EEEEELb0ELb1ELb0ELb1EEEvNS_9FwdParamsE,"",@"SHT_CUDA_INFO"
	.sectionflags	@""
	.align	4


	//----- nvinfo : EIATTR_CUDA_API_VERSION
	.align		4
        /*0000*/ 	.byte	0x04, 0x37
        /*0002*/ 	.short	(.L_1900 - .L_1899)
.L_1899:
        /*0004*/ 	.word	0x00000082


	//----- nvinfo : EIATTR_SW2861232_WAR
	.align		4
.L_1900:
        /*0008*/ 	.byte	0x01, 0x35
	.zero		2


	//----- nvinfo : EIATTR_PARAM_CBANK
	.align		4
        /*000c*/ 	.byte	0x04, 0x0a
        /*000e*/ 	.short	(.L_1902 - .L_1901)
	.align		4
.L_1901:
        /*0010*/ 	.word	index@(.nv.constant0._ZN10layer_norm13ln_fwd_kernelINS_13Kernel_traitsIf13__nv_bfloat16S2_S2_fjLj2048ELj1ELj4ELj1ELj16ENS_18Kernel_traits_baseILj2048EfS2_S2_S2_fjLj128EEEEELb0ELb1ELb0ELb1EEEvNS_9FwdParamsE)
        /*0014*/ 	.short	0x0160
        /*0016*/ 	.short	0x00e8


	//----- nvinfo : EIATTR_CBANK_PARAM_SIZE
	.align		4
.L_1902:
        /*0018*/ 	.byte	0x03, 0x19
        /*001a*/ 	.short	0x00e8


	//----- nvinfo : EIATTR_KPARAM_INFO
	.align		4
        /*001c*/ 	.byte	0x04, 0x17
        /*001e*/ 	.short	(.L_1904 - .L_1903)
.L_1903:
        /*0020*/ 	.word	0x00000000
        /*0024*/ 	.short	0x0000
        /*0026*/ 	.short	0x0000
        /*0028*/ 	.byte	0x00, 0xf0, 0xa1, 0x03


	//----- nvinfo : EIATTR_MAXREG_COUNT
	.align		4
.L_1904:
        /*002c*/ 	.byte	0x03, 0x1b
        /*002e*/ 	.short	0x00ff


	//----- nvinfo : EIATTR_ANNOTATIONS
	.align		4
        /*0030*/ 	.byte	0x04, 0x55
        /*0032*/ 	.short	(.L_1906 - .L_1905)


	//   ....[0]....
.L_1905:
        /* <DEDUP_REMOVED lines=16> */


	//----- nvinfo : EIATTR_MERCURY_ISA_VERSION
	.align		4
.L_1906:
        /*0124*/ 	.byte	0x03, 0x5f
        /*0126*/ 	.short	0x0000


	//----- nvinfo : EIATTR_COOP_GROUP_MASK_REGIDS
	.align		4
        /*0128*/ 	.byte	0x04, 0x29
        /*012a*/ 	.short	(.L_1908 - .L_1907)


	//   ....[0]....
.L_1907:
        /*012c*/ 	.word	0xffffffff


	//   ....[1]....
        /*0130*/ 	.word	0xffffffff


	//   ....[2]....
        /*0134*/ 	.word	0xffffffff


	//   ....[3]....
        /*0138*/ 	.word	0xffffffff


	//   ....[4]....
        /*013c*/ 	.word	0xffffffff


	//   ....[5]....
        /*0140*/ 	.word	0xffffffff


	//   ....[6]....
        /*0144*/ 	.word	0xffffffff


	//   ....[7]....
        /*0148*/ 	.word	0xffffffff


	//   ....[8]....
        /*014c*/ 	.word	0xffffffff


	//   ....[9]....
        /*0150*/ 	.word	0xffffffff


	//   ....[10]....
        /*0154*/ 	.word	0xffffffff


	//   ....[11]....
        /*0158*/ 	.word	0xffffffff


	//   ....[12]....
        /*015c*/ 	.word	0xffffffff


	//   ....[13]....
        /*0160*/ 	.word	0xffffffff


	//   ....[14]....
        /*0164*/ 	.word	0xffffffff


	//   ....[15]....
        /*0168*/ 	.word	0xffffffff


	//   ....[16]....
        /*016c*/ 	.word	0xffffffff


	//   ....[17]....
        /*0170*/ 	.word	0xffffffff


	//   ....[18]....
        /*0174*/ 	.word	0xffffffff


	//   ....[19]....
        /*0178*/ 	.word	0xffffffff


	//----- nvinfo : EIATTR_COOP_GROUP_INSTR_OFFSETS
	.align		4
.L_1908:
        /*017c*/ 	.byte	0x04, 0x28
        /*017e*/ 	.short	(.L_1910 - .L_1909)


	//   ....[0]....
.L_1909:
        /*0180*/ 	.word	0x000025e0


	//   ....[1]....
        /*0184*/ 	.word	0x00002610


	//   ....[2]....
        /*0188*/ 	.word	0x00002630


	//   ....[3]....
        /*018c*/ 	.word	0x00002650


	//   ....[4]....
        /*0190*/ 	.word	0x00002670


	//   ....[5]....
        /*0194*/ 	.word	0x00002ea0


	//   ....[6]....
        /*0198*/ 	.word	0x00002ec0


	//   ....[7]....
        /*019c*/ 	.word	0x00002ee0


	//   ....[8]....
        /*01a0*/ 	.word	0x00002f00


	//   ....[9]....
        /*01a4*/ 	.word	0x00002f20


	//   ....[10]....
        /*01a8*/ 	.word	0x00004100


	//   ....[11]....
        /*01ac*/ 	.word	0x00004160


	//   ....[12]....
        /*01b0*/ 	.word	0x000041c0


	//   ....[13]....
        /*01b4*/ 	.word	0x00004220


	//   ....[14]....
        /*01b8*/ 	.word	0x00004280


	//   ....[15]....
        /*01bc*/ 	.word	0x00004af0


	//   ....[16]....
        /*01c0*/ 	.word	0x00004b50


	//   ....[17]....
        /*01c4*/ 	.word	0x00004bb0


	//   ....[18]....
        /*01c8*/ 	.word	0x00004c10


	//   ....[19]....
        /*01cc*/ 	.word	0x00004c70


	//----- nvinfo : EIATTR_EXIT_INSTR_OFFSETS
	.align		4
.L_1910:
        /*01d0*/ 	.byte	0x04, 0x1c
        /*01d2*/ 	.short	(.L_1912 - .L_1911)


	//   ....[0]....
.L_1911:
        /*01d4*/ 	.word	0x00000430


	//   ....[1]....
        /*01d8*/ 	.word	0x000040b0


	//----- nvinfo : EIATTR_MAX_THREADS
	.align		4
.L_1912:
        /*01dc*/ 	.byte	0x04, 0x05
        /*01de*/ 	.short	(.L_1914 - .L_1913)
.L_1913:
        /*01e0*/ 	.word	0x00000080
        /*01e4*/ 	.word	0x00000001
        /*01e8*/ 	.word	0x00000001


	//----- nvinfo : EIATTR_CRS_STACK_SIZE
	.align		4
.L_1914:
        /*01ec*/ 	.byte	0x04, 0x1e
        /*01ee*/ 	.short	(.L_1916 - .L_1915)
.L_1915:
        /*01f0*/ 	.word	0x00000000
.L_1916:


//--------------------- .nv.info._ZN10layer_norm13ln_fwd_kernelINS_13Kernel_traitsIf13__nv_bfloat16S2_S2_fjLj2048ELj1ELj4ELj1ELj16ENS_18Kernel_traits_baseILj2048EfS2_S2_S2_fjLj128EEEEELb0ELb1ELb1ELb0EEEvNS_9FwdParamsE --------------------------
	.section	.nv.info._ZN10layer_norm13ln_fwd_kernelINS_13Kernel_traitsIf13__nv_bfloat16S2_S2_fjLj2048ELj1ELj4ELj1ELj16ENS_18Kernel_traits_baseILj2048EfS2_S2_S2_fjLj128EEEEELb0ELb1ELb1ELb0EEEvNS_9FwdParamsE,"",@"SHT_CUDA_INFO"
	.sectionflags	@""
	.align	4


	//----- nvinfo : EIATTR_CUDA_API_VERSION
	.align		4
        /*0000*/ 	.byte	0x04, 0x37
        /*0002*/ 	.short	(.L_1918 - .L_1917)
.L_1917:
        /*0004*/ 	.word	0x00000082


	//----- nvinfo : EIATTR_SW2861232_WAR
	.align		4
.L_1918:
        /*0008*/ 	.byte	0x01, 0x35
	.zero		2


	//----- nvinfo : EIATTR_PARAM_CBANK
	.align		4
        /*000c*/ 	.byte	0x04, 0x0a
        /*000e*/ 	.short	(.L_1920 - .L_1919)
	.align		4
.L_1919:
        /*0010*/ 	.word	index@(.nv.constant0._ZN10layer_norm13ln_fwd_kernelINS_13Kernel_traitsIf13__nv_bfloat16S2_S2_fjLj2048ELj1ELj4ELj1ELj16ENS_18Kernel_traits_baseILj2048EfS2_S2_S2_fjLj128EEEEELb0ELb1ELb1ELb0EEEvNS_9FwdParamsE)
        /*0014*/ 	.short	0x0160
        /*0016*/ 	.short	0x00e8


	//----- nvinfo : EIATTR_CBANK_PARAM_SIZE
	.align		4
.L_1920:
        /*0018*/ 	.byte	0x03, 0x19
        /*001a*/ 	.short	0x00e8


	//----- nvinfo : EIATTR_KPARAM_INFO
	.align		4
        /*001c*/ 	.byte	0x04, 0x17
        /*001e*/ 	.short	(.L_1922 - .L_1921)
.L_1921:
        /*0020*/ 	.word	0x00000000
        /*0024*/ 	.short	0x0000
        /*0026*/ 	.short	0x0000
        /*0028*/ 	.byte	0x00, 0xf0, 0xa1, 0x03


	//----- nvinfo : EIATTR_MAXREG_COUNT
	.align		4
.L_1922:
        /*002c*/ 	.byte	0x03, 0x1b
        /*002e*/ 	.short	0x00ff


	//----- nvinfo : EIATTR_ANNOTATIONS
	.align		4
        /*0030*/ 	.byte	0x04, 0x55
        /*0032*/ 	.short	(.L_1924 - .L_1923)


	//   ....[0]....
.L_1923:
        /* <DEDUP_REMOVED lines=22> */


	//----- nvinfo : EIATTR_MERCURY_ISA_VERSION
	.align		4
.L_1924:
        /*0184*/ 	.byte	0x03, 0x5f
        /*0186*/ 	.short	0x0000


	//----- nvinfo : EIATTR_COOP_GROUP_MASK_REGIDS
	.align		4
        /*0188*/ 	.byte	0x04, 0x29
        /*018a*/ 	.short	(.L_1926 - .L_1925)


	//   ....[0]....
.L_1925:
        /*018c*/ 	.word	0xffffffff


	//   ....[1]....
        /*0190*/ 	.word	0xffffffff


	//   ....[2]....
        /*0194*/ 	.word	0xffffffff


	//   ....[3]....
        /*0198*/ 	.word	0xffffffff


	//   ....[4]....
        /*019c*/ 	.word	0xffffffff


	//   ....[5]....
        /*01a0*/ 	.word	0xffffffff


	//   ....[6]....
        /*01a4*/ 	.word	0xffffffff


	//   ....[7]....
        /*01a8*/ 	.word	0xffffffff


	//   ....[8]....
        /*01ac*/ 	.word	0xffffffff


	//   ....[9]....
        /*01b0*/ 	.word	0xffffffff


	//   ....[10]....
        /*01b4*/ 	.word	0xffffffff


	//   ....[11]....
        /*01b8*/ 	.word	0xffffffff


	//   ....[12]....
        /*01bc*/ 	.word	0xffffffff


	//   ....[13]....
        /*01c0*/ 	.word	0xffffffff


	//   ....[14]....
        /*01c4*/ 	.word	0xffffffff


	//   ....[15]....
        /*01c8*/ 	.word	0xffffffff


	//   ....[16]....
        /*01cc*/ 	.word	0xffffffff


	//   ....[17]....
        /*01d0*/ 	.word	0xffffffff


	//   ....[18]....
        /*01d4*/ 	.word	0xffffffff


	//   ....[19]....
        /*01d8*/ 	.word	0xffffffff


	//----- nvinfo : EIATTR_COOP_GROUP_INSTR_OFFSETS
	.align		4
.L_1926:
        /*01dc*/ 	.byte	0x04, 0x28
        /*01de*/ 	.short	(.L_1928 - .L_1927)


	//   ....[0]....
.L_1927:
        /*01e0*/ 	.word	0x00005090


	//   ....[1]....
        /*01e4*/ 	.word	0x000050c0


	//   ....[2]....
        /*01e8*/ 	.word	0x00005110


	//   ....[3]....
        /*01ec*/ 	.word	0x00005130


	//   ....[4]....
        /*01f0*/ 	.word	0x00005150


	//   ....[5]....
        /*01f4*/ 	.word	0x000059a0


	//   ....[6]....
        /*01f8*/ 	.word	0x000059c0


	//   ....[7]....
        /*01fc*/ 	.word	0x000059e0


	//   ....[8]....
        /*0200*/ 	.word	0x00005a00


	//   ....[9]....
        /*0204*/ 	.word	0x00005a20


	//   ....[10]....
        /*0208*/ 	.word	0x00006ec0


	//   ....[11]....
        /*020c*/ 	.word	0x00006f30


	//   ....[12]....
        /*0210*/ 	.word	0x00006fa0


	//   ....[13]....
        /*0214*/ 	.word	0x00007010


	//   ....[14]....
        /*0218*/ 	.word	0x00007080


	//   ....[15]....
        /*021c*/ 	.word	0x00007940


	//   ....[16]....
        /*0220*/ 	.word	0x000079a0


	//   ....[17]....
        /*0224*/ 	.word	0x00007a00


	//   ....[18]....
        /*0228*/ 	.word	0x00007a60


	//   ....[19]....
        /*022c*/ 	.word	0x00007ac0


	//----- nvinfo : EIATTR_EXIT_INSTR_OFFSETS
	.align		4
.L_1928:
        /*0230*/ 	.byte	0x04, 0x1c
        /*0232*/ 	.short	(.L_1930 - .L_1929)


	//   ....[0]....
.L_1929:
        /*0234*/ 	.word	0x00000e10


	//   ....[1]....
        /*0238*/ 	.word	0x00006e60


	//----- nvinfo : EIATTR_MAX_THREADS
	.align		4
.L_1930:
        /*023c*/ 	.byte	0x04, 0x05
        /*023e*/ 	.short	(.L_1932 - .L_1931)
.L_1931:
        /*0240*/ 	.word	0x00000080
        /*0244*/ 	.word	0x00000001
        /*0248*/ 	.word	0x00000001


	//----- nvinfo : EIATTR_CRS_STACK_SIZE
	.align		4
.L_1932:
        /*024c*/ 	.byte	0x04, 0x1e
        /*024e*/ 	.short	(.L_1934 - .L_1933)
.L_1933:
        /*0250*/ 	.word	0x00000000
.L_1934:


//--------------------- .nv.info._ZN10layer_norm13ln_fwd_kernelINS_13Kernel_traitsIf13__nv_bfloat16S2_S2_fjLj2048ELj1ELj4ELj1ELj16ENS_18Kernel_traits_baseILj2048EfS2_S2_S2_fjLj128EEEEELb0ELb1ELb1ELb1EEEvNS_9FwdParamsE --------------------------
	.section	.nv.info._ZN10layer_norm13ln_fwd_kernelINS_13Kernel_traitsIf13__nv_bfloat16S2_S2_fjLj2048ELj1ELj4ELj1ELj16ENS_18Kernel_traits_baseILj2048EfS2_S2_S2_fjLj128EEEEELb0ELb1ELb1ELb1EEEvNS_9FwdParamsE,"",@"SHT_CUDA_INFO"
	.sectionflags	@""
	.align	4


	//----- nvinfo : EIATTR_CUDA_API_VERSION
	.align		4
        /*0000*/ 	.byte	0x04, 0x37
        /*0002*/ 	.short	(.L_1936 - .L_1935)
.L_1935:
        /*0004*/ 	.word	0x00000082


	//----- nvinfo : EIATTR_SW2861232_WAR
	.align		4
.L_1936:
        /*0008*/ 	.byte	0x01, 0x35
	.zero		2


	//----- nvinfo : EIATTR_PARAM_CBANK
	.align		4
        /*000c*/ 	.byte	0x04, 0x0a
        /*000e*/ 	.short	(.L_1938 - .L_1937)
	.align		4
.L_1937:
        /*0010*/ 	.word	index@(.nv.constant0._ZN10layer_norm13ln_fwd_kernelINS_13Kernel_traitsIf13__nv_bfloat16S2_S2_fjLj2048ELj1ELj4ELj1ELj16ENS_18Kernel_traits_baseILj2048EfS2_S2_S2_fjLj128EEEEELb0ELb1ELb1ELb1EEEvNS_9FwdParamsE)
        /*0014*/ 	.short	0x0160
        /*0016*/ 	.short	0x00e8


	//----- nvinfo : EIATTR_CBANK_PARAM_SIZE
	.align		4
.L_1938:
        /*0018*/ 	.byte	0x03, 0x19
        /*001a*/ 	.short	0x00e8


	//----- nvinfo : EIATTR_KPARAM_INFO
	.align		4
        /*001c*/ 	.byte	0x04, 0x17
        /*001e*/ 	.short	(.L_1940 - .L_1939)
.L_1939:
        /*0020*/ 	.word	0x00000000
        /*0024*/ 	.short	0x0000
        /*0026*/ 	.short	0x0000
        /*0028*/ 	.byte	0x00, 0xf0, 0xa1, 0x03


	//----- nvinfo : EIATTR_MAXREG_COUNT
	.align		4
.L_1940:
        /*002c*/ 	.byte	0x03, 0x1b
        /*002e*/ 	.short	0x00ff


	//----- nvinfo : EIATTR_ANNOTATIONS
	.align		4
        /*0030*/ 	.byte	0x04, 0x55
        /*0032*/ 	.short	(.L_1942 - .L_1941)


	//   ....[0]....
.L_1941:
        /* <DEDUP_REMOVED lines=21> */


	//----- nvinfo : EIATTR_MERCURY_ISA_VERSION
	.align		4
.L_1942:
        /*0174*/ 	.byte	0x03, 0x5f
        /*0176*/ 	.short	0x0000


	//----- nvinfo : EIATTR_COOP_GROUP_MASK_REGIDS
	.align		4
        /*0178*/ 	.byte	0x04, 0x29
        /*017a*/ 	.short	(.L_1944 - .L_1943)


	//   ....[0]....
.L_1943:
        /*017c*/ 	.word	0xffffffff


	//   ....[1]....
        /*0180*/ 	.word	0xffffffff


	//   ....[2]....
        /*0184*/ 	.word	0xffffffff


	//   ....[3]....
        /*0188*/ 	.word	0xffffffff


	//   ....[4]....
        /*018c*/ 	.word	0xffffffff


	//   ....[5]....
        /*0190*/ 	.word	0xffffffff


	//   ....[6]....
        /*0194*/ 	.word	0xffffffff


	//   ....[7]....
        /*0198*/ 	.word	0xffffffff


	//   ....[8]....
        /*019c*/ 	.word	0xffffffff


	//   ....[9]....
        /*01a0*/ 	.word	0xffffffff


	//   ....[10]....
        /*01a4*/ 	.word	0xffffffff


	//   ....[11]....
        /*01a8*/ 	.word	0xffffffff


	//   ....[12]....
        /*01ac*/ 	.word	0xffffffff


	//   ....[13]....
        /*01b0*/ 	.word	0xffffffff


	//   ....[14]....
        /*01b4*/ 	.word	0xffffffff


	//   ....[15]....
        /*01b8*/ 	.word	0xffffffff


	//   ....[16]....
        /*01bc*/ 	.word	0xffffffff


	//   ....[17]....
        /*01c0*/ 	.word	0xffffffff


	//   ....[18]....
        /*01c4*/ 	.word	0xffffffff


	//   ....[19]....
        /*01c8*/ 	.word	0xffffffff


	//----- nvinfo : EIATTR_COOP_GROUP_INSTR_OFFSETS
	.align		4
.L_1944:
        /*01cc*/ 	.byte	0x04, 0x28
        /*01ce*/ 	.short	(.L_1946 - .L_1945)


	//   ....[0]....
.L_1945:
        /*01d0*/ 	.word	0x00004340


	//   ....[1]....
        /*01d4*/ 	.word	0x00004370


	//   ....[2]....
        /*01d8*/ 	.word	0x00004390


	//   ....[3]....
        /*01dc*/ 	.word	0x000043b0


	//   ....[4]....
        /*01e0*/ 	.word	0x000043d0


	//   ....[5]....
        /*01e4*/ 	.word	0x00004c00


	//   ....[6]....
        /*01e8*/ 	.word	0x00004c20


	//   ....[7]....
        /*01ec*/ 	.word	0x00004c40


	//   ....[8]....
        /*01f0*/ 	.word	0x00004c60


	//   ....[9]....
        /*01f4*/ 	.word	0x00004c80


	//   ....[10]....
        /*01f8*/ 	.word	0x00005fe0


	//   ....[11]....
        /*01fc*/ 	.word	0x00006050


	//   ....[12]....
        /*0200*/ 	.word	0x000060c0


	//   ....[13]....
        /*0204*/ 	.word	0x00006130


	//   ....[14]....
        /*0208*/ 	.word	0x000061a0


	//   ....[15]....
        /*020c*/ 	.word	0x00006a10


	//   ....[16]....
        /*0210*/ 	.word	0x00006a70


	//   ....[17]....
        /*0214*/ 	.word	0x00006ad0


	//   ....[18]....
        /*0218*/ 	.word	0x00006b30


	//   ....[19]....
        /*021c*/ 	.word	0x00006b90


	//----- nvinfo : EIATTR_EXIT_INSTR_OFFSETS
	.align		4
.L_1946:
        /*0220*/ 	.byte	0x04, 0x1c
        /*0222*/ 	.short	(.L_1948 - .L_1947)


	//   ....[0]....
.L_1947:
        /*0224*/ 	.word	0x00000430


	//   ....[1]....
        /*0228*/ 	.word	0x00005f80


	//----- nvinfo : EIATTR_MAX_THREADS
	.align		4
.L_1948:
        /*022c*/ 	.byte	0x04, 0x05
        /*022e*/ 	.short	(.L_1950 - .L_1949)
.L_1949:
        /*0230*/ 	.word	0x00000080
        /*0234*/ 	.word	0x00000001
        /*0238*/ 	.word	0x00000001


	//----- nvinfo : EIATTR_CRS_STACK_SIZE
	.align		4
.L_1950:
        /*023c*/ 	.byte	0x04, 0x1e
        /*023e*/ 	.short	(.L_1952 - .L_1951)
.L_1951:
        /*0240*/ 	.word	0x00000000
.L_1952:


//--------------------- .nv.info._ZN10layer_norm13ln_fwd_kernelINS_13Kernel_traitsIf13__nv_bfloat16S2_S2_fjLj2048ELj1ELj4ELj1ELj16ENS_18Kernel_traits_baseILj2048EfS2_S2_S2_fjLj128EEEEELb1ELb0ELb0ELb0EEEvNS_9FwdParamsE --------------------------
	.section	.nv.info._ZN10layer_norm13ln_fwd_kernelINS_13Kernel_traitsIf13__nv_bfloat16S2_S2_fjLj2048ELj1ELj4ELj1ELj16ENS_18Kernel_traits_baseILj2048EfS2_S2_S2_fjLj128EEEEELb1ELb0ELb0ELb0EEEvNS_9FwdParamsE,"",@"SHT_CUDA_INFO"
	.sectionflags	@""
	.align	4


	//----- nvinfo : EIATTR_CUDA_API_VERSION
	.align		4
        /*0000*/ 	.byte	0x04, 0x37
        /*0002*/ 	.short	(.L_1954 - .L_1953)
.L_1953:
        /*0004*/ 	.word	0x00000082


	//----- nvinfo : EIATTR_SW2861232_WAR
	.align		4
.L_1954:
        /*0008*/ 	.byte	0x01, 0x35
	.zero		2


	//----- nvinfo : EIATTR_PARAM_CBANK
	.align		4
        /*000c*/ 	.byte	0x04, 0x0a
        /*000e*/ 	.short	(.L_1956 - .L_1955)
	.align		4
.L_1955:
        /*0010*/ 	.word	index@(.nv.constant0._ZN10layer_norm13ln_fwd_kernelINS_13Kernel_traitsIf13__nv_bfloat16S2_S2_fjLj2048ELj1ELj4ELj1ELj16ENS_18Kernel_traits_baseILj2048EfS2_S2_S2_fjLj128EEEEELb1ELb0ELb0ELb0EEEvNS_9FwdParamsE)
        /*0014*/ 	.short	0x0160
        /*0016*/ 	.short	0x00e8


	//----- nvinfo : EIATTR_CBANK_PARAM_SIZE
	.align		4
.L_1956:
        /*0018*/ 	.byte	0x03, 0x19
        /*001a*/ 	.short	0x00e8


	//----- nvinfo : EIATTR_KPARAM_INFO
	.align		4
        /*001c*/ 	.byte	0x04, 0x17
        /*001e*/ 	.short	(.L_1958 - .L_1957)
.L_1957:
        /*0020*/ 	.word	0x00000000
        /*0024*/ 	.short	0x0000
        /*0026*/ 	.short	0x0000
        /*0028*/ 	.byte	0x00, 0xf0, 0xa1, 0x03


	//----- nvinfo : EIATTR_MAXREG_COUNT
	.align		4
.L_1958:
        /*002c*/ 	.byte	0x03, 0x1b
        /*002e*/ 	.short	0x00ff


	//----- nvinfo : EIATTR_MERCURY_ISA_VERSION
	.align		4
        /*0030*/ 	.byte	0x03, 0x5f
        /*0032*/ 	.short	0x0000


	//----- nvinfo : EIATTR_COOP_GROUP_MASK_REGIDS
	.align		4
        /*0034*/ 	.byte	0x04, 0x29
        /*0036*/ 	.short	(.L_1960 - .L_1959)


	//   ....[0]....
.L_1959:
        /*0038*/ 	.word	0xffffffff


	//   ....[1]....
        /*003c*/ 	.word	0xffffffff


	//   ....[2]....
        /*0040*/ 	.word	0xffffffff


	//   ....[3]....
        /*0044*/ 	.word	0xffffffff


	//   ....[4]....
        /*0048*/ 	.word	0xffffffff


	//   ....[5]....
        /*004c*/ 	.word	0xffffffff


	//   ....[6]....
        /*0050*/ 	.word	0xffffffff


	//   ....[7]....
        /*0054*/ 	.word	0xffffffff


	//   ....[8]....
        /*0058*/ 	.word	0xffffffff


	//   ....[9]....
        /*005c*/ 	.word	0xffffffff


	//   ....[10]....
        /*0060*/ 	.word	0xffffffff


	//   ....[11]....
        /*0064*/ 	.word	0xffffffff


	//   ....[12]....
        /*0068*/ 	.word	0xffffffff


	//   ....[13]....
        /*006c*/ 	.word	0xffffffff


	//   ....[14]....
        /*0070*/ 	.word	0xffffffff


	//   ....[15]....
        /*0074*/ 	.word	0xffffffff


	//   ....[16]....
        /*0078*/ 	.word	0xffffffff


	//   ....[17]....
        /*007c*/ 	.word	0xffffffff


	//   ....[18]....
        /*0080*/ 	.word	0xffffffff


	//   ....[19]....
        /*0084*/ 	.word	0xffffffff


	//----- nvinfo : EIATTR_COOP_GROUP_INSTR_OFFSETS
	.align		4
.L_1960:
        /*0088*/ 	.byte	0x04, 0x28
        /*008a*/ 	.short	(.L_1962 - .L_1961)


	//   ....[0]....
.L_1961:
        /*008c*/ 	.word	0x00018220


	//   ....[1]....
        /*0090*/ 	.word	0x00018250


	//   ....[2]....
        /*0094*/ 	.word	0x000182b0


	//   ....[3]....
        /*0098*/ 	.word	0x000182d0


	//   ....[4]....
        /*009c*/ 	.word	0x000182f0


	//   ....[5]....
        /*00a0*/ 	.word	0x00018b50


	//   ....[6]....
        /*00a4*/ 	.word	0x00018b70


	//   ....[7]....
        /*00a8*/ 	.word	0x00018b90


	//   ....[8]....
        /*00ac*/ 	.word	0x00018bb0


	//   ....[9]....
        /*00b0*/ 	.word	0x00018bd0


	//   ....[10]....
        /*00b4*/ 	.word	0x00019f80


	//   ....[11]....
        /*00b8*/ 	.word	0x0001a000


	//   ....[12]....
        /*00bc*/ 	.word	0x0001a060


	//   ....[13]....
        /*00c0*/ 	.word	0x0001a0c0


	//   ....[14]....
        /*00c4*/ 	.word	0x0001a120


	//   ....[15]....
        /*00c8*/ 	.word	0x0001aa00


	//   ....[16]....
        /*00cc*/ 	.word	0x0001aa60


	//   ....[17]....
        /*00d0*/ 	.word	0x0001aac0


	//   ....[18]....
        /*00d4*/ 	.word	0x0001ab20


	//   ....[19]....
        /*00d8*/ 	.word	0x0001ab90


	//----- nvinfo : EIATTR_EXIT_INSTR_OFFSETS
	.align		4
.L_1962:
        /*00dc*/ 	.byte	0x04, 0x1c
        /*00de*/ 	.short	(.L_1964 - .L_1963)


	//   ....[0]....
.L_1963:
        /*00e0*/ 	.word	0x00000fc0


	//   ....[1]....
        /*00e4*/ 	.word	0x00019f20


	//----- nvinfo : EIATTR_MAX_THREADS
	.align		4
.L_1964:
        /*00e8*/ 	.byte	0x04, 0x05
        /*00ea*/ 	.short	(.L_1966 - .L_1965)
.L_1965:
        /*00ec*/ 	.word	0x00000080
        /*00f0*/ 	.word	0x00000001
        /*00f4*/ 	.word	0x00000001


	//----- nvinfo : EIATTR_CRS_STACK_SIZE
	.align		4
.L_1966:
        /*00f8*/ 	.byte	0x04, 0x1e
        /*00fa*/ 	.short	(.L_1968 - .L_1967)
.L_1967:
        /*00fc*/ 	.word	0x00000000
.L_1968:


//--------------------- .nv.info._ZN10layer_norm13ln_fwd_kernelINS_13Kernel_traitsIf13__nv_bfloat16S2_S2_fjLj2048ELj1ELj4ELj1ELj16ENS_18Kernel_traits_baseILj2048EfS2_S2_S2_fjLj128EEEEELb1ELb0ELb0ELb1EEEvNS_9FwdParamsE --------------------------
	.section	.nv.info._ZN10layer_norm13ln_fwd_kernelINS_13Kernel_traitsIf13__nv_bfloat16S2_S2_fjLj2048ELj1ELj4ELj1ELj16ENS_18Kernel_traits_baseILj2048EfS2_S2_S2_fjLj128EEEEELb1ELb0ELb0ELb1EEEvNS_9FwdParamsE,"",@"SHT_CUDA_INFO"
	.sectionflags	@""
	.align	4


	//----- nvinfo : EIATTR_CUDA_API_VERSION
	.align		4
        /*0000*/ 	.byte	0x04, 0x37
        /*0002*/ 	.short	(.L_1970 - .L_1969)
.L_1969:
        /*0004*/ 	.word	0x00000082


	//----- nvinfo : EIATTR_SW2861232_WAR
	.align		4
.L_1970:
        /*0008*/ 	.byte	0x01, 0x35
	.zero		2


	//----- nvinfo : EIATTR_PARAM_CBANK
	.align		4
        /*000c*/ 	.byte	0x04, 0x0a
        /*000e*/ 	.short	(.L_1972 - .L_1971)
	.align		4
.L_1971:
        /*0010*/ 	.word	index@(.nv.constant0._ZN10layer_norm13ln_fwd_kernelINS_13Kernel_traitsIf13__nv_bfloat16S2_S2_fjLj2048ELj1ELj4ELj1ELj16ENS_18Kernel_traits_baseILj2048EfS2_S2_S2_fjLj128EEEEELb1ELb0ELb0ELb1EEEvNS_9FwdParamsE)
        /*0014*/ 	.short	0x0160
        /*0016*/ 	.short	0x00e8


	//----- nvinfo : EIATTR_CBANK_PARAM_SIZE
	.align		4
.L_1972:
        /*0018*/ 	.byte	0x03, 0x19
        /*001a*/ 	.short	0x00e8


	//----- nvinfo : EIATTR_KPARAM_INFO
	.align		4
        /*001c*/ 	.byte	0x04, 0x17
        /*001e*/ 	.short	(.L_1974 - .L_1973)
.L_1973:
        /*0020*/ 	.word	0x00000000
        /*0024*/ 	.short	0x0000
        /*0026*/ 	.short	0x0000
        /*0028*/ 	.byte	0x00, 0xf0, 0xa1, 0x03


	//----- nvinfo : EIATTR_MAXREG_COUNT
	.align		4
.L_1974:
        /*002c*/ 	.byte	0x03, 0x1b
        /*002e*/ 	.short	0x00ff


	//----- nvinfo : EIATTR_MERCURY_ISA_VERSION
	.align		4
        /*0030*/ 	.byte	0x03, 0x5f
        /*0032*/ 	.short	0x0000


	//----- nvinfo : EIATTR_COOP_GROUP_MASK_REGIDS
	.align		4
        /*0034*/ 	.byte	0x04, 0x29
        /*0036*/ 	.short	(.L_1976 - .L_1975)


	//   ....[0]....
.L_1975:
        /*0038*/ 	.word	0xffffffff


	//   ....[1]....
        /*003c*/ 	.word	0xffffffff


	//   ....[2]....
        /*0040*/ 	.word	0xffffffff


	//   ....[3]....
        /*0044*/ 	.word	0xffffffff


	//   ....[4]....
        /*0048*/ 	.word	0xffffffff


	//   ....[5]....
        /*004c*/ 	.word	0xffffffff


	//   ....[6]....
        /*0050*/ 	.word	0xffffffff


	//   ....[7]....
        /*0054*/ 	.word	0xffffffff


	//   ....[8]....
        /*0058*/ 	.word	0xffffffff


	//   ....[9]....
        /*005c*/ 	.word	0xffffffff


	//   ....[10]....
        /*0060*/ 	.word	0xffffffff


	//   ....[11]....
        /*0064*/ 	.word	0xffffffff


	//   ....[12]....
        /*0068*/ 	.word	0xffffffff


	//   ....[13]....
        /*006c*/ 	.word	0xffffffff


	//   ....[14]....
        /*0070*/ 	.word	0xffffffff


	//   ....[15]....
        /*0074*/ 	.word	0xffffffff


	//   ....[16]....
        /*0078*/ 	.word	0xffffffff


	//   ....[17]....
        /*007c*/ 	.word	0xffffffff


	//   ....[18]....
        /*0080*/ 	.word	0xffffffff


	//   ....[19]....
        /*0084*/ 	.word	0xffffffff


	//----- nvinfo : EIATTR_COOP_GROUP_INSTR_OFFSETS
	.align		4
.L_1976:
        /*0088*/ 	.byte	0x04, 0x28
        /*008a*/ 	.short	(.L_1978 - .L_1977)


	//   ....[0]....
.L_1977:
        /*008c*/ 	.word	0x000175c0


	//   ....[1]....
        /*0090*/ 	.word	0x000175f0


	//   ....[2]....
        /*0094*/ 	.word	0x00017610


	//   ....[3]....
        /*0098*/ 	.word	0x00017630


	//   ....[4]....
        /*009c*/ 	.word	0x00017650


	//   ....[5]....
        /*00a0*/ 	.word	0x00017e80


	//   ....[6]....
        /*00a4*/ 	.word	0x00017ea0


	//   ....[7]....
        /*00a8*/ 	.word	0x00017ec0


	//   ....[8]....
        /*00ac*/ 	.word	0x00017ee0


	//   ....[9]....
        /*00b0*/ 	.word	0x00017f00


	//   ....[10]....
        /*00b4*/ 	.word	0x00019030


	//   ....[11]....
        /*00b8*/ 	.word	0x00019090


	//   ....[12]....
        /*00bc*/ 	.word	0x000190f0


	//   ....[13]....
        /*00c0*/ 	.word	0x00019150


	//   ....[14]....
        /*00c4*/ 	.word	0x000191b0


	//   ....[15]....
        /*00c8*/ 	.word	0x00019a20


	//   ....[16]....
        /*00cc*/ 	.word	0x00019a80


	//   ....[17]....
        /*00d0*/ 	.word	0x00019ae0


	//   ....[18]....
        /*00d4*/ 	.word	0x00019b40


	//   ....[19]....
        /*00d8*/ 	.word	0x00019ba0


	//----- nvinfo : EIATTR_EXIT_INSTR_OFFSETS
	.align		4
.L_1978:
        /*00dc*/ 	.byte	0x04, 0x1c
        /*00de*/ 	.short	(.L_1980 - .L_1979)


	//   ....[0]....
.L_1979:
        /*00e0*/ 	.word	0x00000850


	//   ....[1]....
        /*00e4*/ 	.word	0x00018fd0


	//----- nvinfo : EIATTR_MAX_THREADS
	.align		4
.L_1980:
        /*00e8*/ 	.byte	0x04, 0x05
        /*00ea*/ 	.short	(.L_1982 - .L_1981)
.L_1981:
        /*00ec*/ 	.word	0x00000080
        /*00f0*/ 	.word	0x00000001
        /*00f4*/ 	.word	0x00000001


	//----- nvinfo : EIATTR_CRS_STACK_SIZE
	.align		4
.L_1982:
        /*00f8*/ 	.byte	0x04, 0x1e
        /*00fa*/ 	.short	(.L_1984 - .L_1983)
.L_1983:
        /*00fc*/ 	.word	0x00000000
.L_1984:


//--------------------- .nv.info._ZN10layer_norm13ln_fwd_kernelINS_13Kernel_traitsIf13__nv_bfloat16S2_S2_fjLj2048ELj1ELj4ELj1ELj16ENS_18Kernel_traits_baseILj2048EfS2_S2_S2_fjLj128EEEEELb1ELb0ELb1ELb0EEEvNS_9FwdParamsE --------------------------
	.section	.nv.info._ZN10layer_norm13ln_fwd_kernelINS_13Kernel_traitsIf13__nv_bfloat16S2_S2_fjLj2048ELj1ELj4ELj1ELj16ENS_18Kernel_traits_baseILj2048EfS2_S2_S2_fjLj128EEEEELb1ELb0ELb1ELb0EEEvNS_9FwdParamsE,"",@"SHT_CUDA_INFO"
	.sectionflags	@""
	.align	4


	//----- nvinfo : EIATTR_CUDA_API_VERSION
	.align		4
        /*0000*/ 	.byte	0x04, 0x37
        /*0002*/ 	.short	(.L_1986 - .L_1985)
.L_1985:
        /*0004*/ 	.word	0x00000082


	//----- nvinfo : EIATTR_SW2861232_WAR
	.align		4
.L_1986:
        /*0008*/ 	.byte	0x01, 0x35
	.zero		2


	//----- nvinfo : EIATTR_PARAM_CBANK
	.align		4
        /*000c*/ 	.byte	0x04, 0x0a
        /*000e*/ 	.short	(.L_1988 - .L_1987)
	.align		4
.L_1987:
        /*0010*/ 	.word	index@(.nv.constant0._ZN10layer_norm13ln_fwd_kernelINS_13Kernel_traitsIf13__nv_bfloat16S2_S2_fjLj2048ELj1ELj4ELj1ELj16ENS_18Kernel_traits_baseILj2048EfS2_S2_S2_fjLj128EEEEELb1ELb0ELb1ELb0EEEvNS_9FwdParamsE)
        /*0014*/ 	.short	0x0160
        /*0016*/ 	.short	0x00e8


	//----- nvinfo : EIATTR_CBANK_PARAM_SIZE
	.align		4
.L_1988:
        /*0018*/ 	.byte	0x03, 0x19
        /*001a*/ 	.short	0x00e8


	//----- nvinfo : EIATTR_KPARAM_INFO
	.align		4
        /*001c*/ 	.byte	0x04, 0x17
        /*001e*/ 	.short	(.L_1990 - .L_1989)
.L_1989:
        /*0020*/ 	.word	0x00000000
        /*0024*/ 	.short	0x0000
        /*0026*/ 	.short	0x0000
        /*0028*/ 	.byte	0x00, 0xf0, 0xa1, 0x03


	//----- nvinfo : EIATTR_MAXREG_COUNT
	.align		4
.L_1990:
        /*002c*/ 	.byte	0x03, 0x1b
        /*002e*/ 	.short	0x00ff


	//----- nvinfo : EIATTR_MERCURY_ISA_VERSION
	.align		4
        /*0030*/ 	.byte	0x03, 0x5f
        /*0032*/ 	.short	0x0000


	//----- nvinfo : EIATTR_COOP_GROUP_MASK_REGIDS
	.align		4
        /*0034*/ 	.byte	0x04, 0x29
        /*0036*/ 	.short	(.L_1992 - .L_1991)


	//   ....[0]....
.L_1991:
        /*0038*/ 	.word	0xffffffff


	//   ....[1]....
        /*003c*/ 	.word	0xffffffff


	//   ....[2]....
        /*0040*/ 	.word	0xffffffff


	//   ....[3]....
        /*0044*/ 	.word	0xffffffff


	//   ....[4]....
        /*0048*/ 	.word	0xffffffff


	//   ....[5]....
        /*004c*/ 	.word	0xffffffff


	//   ....[6]....
        /*0050*/ 	.word	0xffffffff


	//   ....[7]....
        /*0054*/ 	.word	0xffffffff


	//   ....[8]....
        /*0058*/ 	.word	0xffffffff


	//   ....[9]....
        /*005c*/ 	.word	0xffffffff


	//   ....[10]....
        /*0060*/ 	.word	0xffffffff


	//   ....[11]....
        /*0064*/ 	.word	0xffffffff


	//   ....[12]....
        /*0068*/ 	.word	0xffffffff


	//   ....[13]....
        /*006c*/ 	.word	0xffffffff


	//   ....[14]....
        /*0070*/ 	.word	0xffffffff


	//   ....[15]....
        /*0074*/ 	.word	0xffffffff


	//   ....[16]....
        /*0078*/ 	.word	0xffffffff


	//   ....[17]....
        /*007c*/ 	.word	0xffffffff


	//   ....[18]....
        /*0080*/ 	.word	0xffffffff


	//   ....[19]....
        /*0084*/ 	.word	0xffffffff


	//----- nvinfo : EIATTR_COOP_GROUP_INSTR_OFFSETS
	.align		4
.L_1992:
        /*0088*/ 	.byte	0x04, 0x28
        /*008a*/ 	.short	(.L_1994 - .L_1993)


	//   ....[0]....
.L_1993:
        /*008c*/ 	.word	0x0001af50


	//   ....[1]....
        /*0090*/ 	.word	0x0001af80


	//   ....[2]....
        /*0094*/ 	.word	0x0001afc0


	//   ....[3]....
        /*0098*/ 	.word	0x0001afe0


	//   ....[4]....
        /*009c*/ 	.word	0x0001b000


	//   ....[5]....
        /*00a0*/ 	.word	0x0001b850


	//   ....[6]....
        /*00a4*/ 	.word	0x0001b870


	//   ....[7]....
        /*00a8*/ 	.word	0x0001b890


	//   ....[8]....
        /*00ac*/ 	.word	0x0001b8b0


	//   ....[9]....
        /*00b0*/ 	.word	0x0001b8d0


	//   ....[10]....
        /*00b4*/ 	.word	0x0001ccf0


	//   ....[11]....
        /*00b8*/ 	.word	0x0001cd70


	//   ....[12]....
        /*00bc*/ 	.word	0x0001cdd0


	//   ....[13]....
        /*00c0*/ 	.word	0x0001ce30


	//   ....[14]....
        /*00c4*/ 	.word	0x0001ce90


	//   ....[15]....
        /*00c8*/ 	.word	0x0001d740


	//   ....[16]....
        /*00cc*/ 	.word	0x0001d7a0


	//   ....[17]....
        /*00d0*/ 	.word	0x0001d800


	//   ....[18]....
        /*00d4*/ 	.word	0x0001d860


	//   ....[19]....
        /*00d8*/ 	.word	0x0001d8d0


	//----- nvinfo : EIATTR_EXIT_INSTR_OFFSETS
	.align		4
.L_1994:
        /*00dc*/ 	.byte	0x04, 0x1c
        /*00de*/ 	.short	(.L_1996 - .L_1995)


	//   ....[0]....
.L_1995:
        /*00e0*/ 	.word	0x00000fa0


	//   ....[1]....
        /*00e4*/ 	.word	0x0001cca0


	//----- nvinfo : EIATTR_MAX_THREADS
	.align		4
.L_1996:
        /*00e8*/ 	.byte	0x04, 0x05
        /*00ea*/ 	.short	(.L_1998 - .L_1997)
.L_1997:
        /*00ec*/ 	.word	0x00000080
        /*00f0*/ 	.word	0x00000001
        /*00f4*/ 	.word	0x00000001


	//----- nvinfo : EIATTR_CRS_STACK_SIZE
	.align		4
.L_1998:
        /*00f8*/ 	.byte	0x04, 0x1e
        /*00fa*/ 	.short	(.L_2000 - .L_1999)
.L_1999:
        /*00fc*/ 	.word	0x00000000
.L_2000:


//--------------------- .nv.info._ZN10layer_norm13ln_fwd_kernelINS_13Kernel_traitsIf13__nv_bfloat16S2_S2_fjLj2048ELj1ELj4ELj1ELj16ENS_18Kernel_traits_baseILj2048EfS2_S2_S2_fjLj128EEEEELb1ELb0ELb1ELb1EEEvNS_9FwdParamsE --------------------------
	.section	.nv.info._ZN10layer_norm13ln_fwd_kernelINS_13Kernel_traitsIf13__nv_bfloat16S2_S2_fjLj2048ELj1ELj4ELj1ELj16ENS_18Kernel_traits_baseILj2048EfS2_S2_S2_fjLj128EEEEELb1ELb0ELb1ELb1EEEvNS_9FwdParamsE,"",@"SHT_CUDA_INFO"
	.sectionflags	@""
	.align	4


	//----- nvinfo : EIATTR_CUDA_API_VERSION
	.align		4
        /*0000*/ 	.byte	0x04, 0x37
        /*0002*/ 	.short	(.L_2002 - .L_2001)
.L_2001:
        /*0004*/ 	.word	0x00000082


	//----- nvinfo : EIATTR_SW2861232_WAR
	.align		4
.L_2002:
        /*0008*/ 	.byte	0x01, 0x35
	.zero		2


	//----- nvinfo : EIATTR_PARAM_CBANK
	.align		4
        /*000c*/ 	.byte	0x04, 0x0a
        /*000e*/ 	.short	(.L_2004 - .L_2003)
	.align		4
.L_2003:
        /*0010*/ 	.word	index@(.nv.constant0._ZN10layer_norm13ln_fwd_kernelINS_13Kernel_traitsIf13__nv_bfloat16S2_S2_fjLj2048ELj1ELj4ELj1ELj16ENS_18Kernel_traits_baseILj2048EfS2_S2_S2_fjLj128EEEEELb1ELb0ELb1ELb1EEEvNS_9FwdParamsE)
        /*0014*/ 	.short	0x0160
        /*0016*/ 	.short	0x00e8


	//----- nvinfo : EIATTR_CBANK_PARAM_SIZE
	.align		4
.L_2004:
        /*0018*/ 	.byte	0x03, 0x19
        /*001a*/ 	.short	0x00e8


	//----- nvinfo : EIATTR_KPARAM_INFO
	.align		4
        /*001c*/ 	.byte	0x04, 0x17
        /*001e*/ 	.short	(.L_2006 - .L_2005)
.L_2005:
        /*0020*/ 	.word	0x00000000
        /*0024*/ 	.short	0x0000
        /*0026*/ 	.short	0x0000
        /*0028*/ 	.byte	0x00, 0xf0, 0xa1, 0x03


	//----- nvinfo : EIATTR_MAXREG_COUNT
	.align		4
.L_2006:
        /*002c*/ 	.byte	0x03, 0x1b
        /*002e*/ 	.short	0x00ff


	//----- nvinfo : EIATTR_MERCURY_ISA_VERSION
	.align		4
        /*0030*/ 	.byte	0x03, 0x5f
        /*0032*/ 	.short	0x0000


	//----- nvinfo : EIATTR_COOP_GROUP_MASK_REGIDS
	.align		4
        /*0034*/ 	.byte	0x04, 0x29
        /*0036*/ 	.short	(.L_2008 - .L_2007)


	//   ....[0]....
.L_2007:
        /*0038*/ 	.word	0xffffffff


	//   ....[1]....
        /*003c*/ 	.word	0xffffffff


	//   ....[2]....
        /*0040*/ 	.word	0xffffffff


	//   ....[3]....
        /*0044*/ 	.word	0xffffffff


	//   ....[4]....
        /*0048*/ 	.word	0xffffffff


	//   ....[5]....
        /*004c*/ 	.word	0xffffffff


	//   ....[6]....
        /*0050*/ 	.word	0xffffffff


	//   ....[7]....
        /*0054*/ 	.word	0xffffffff


	//   ....[8]....
        /*0058*/ 	.word	0xffffffff


	//   ....[9]....
        /*005c*/ 	.word	0xffffffff


	//   ....[10]....
        /*0060*/ 	.word	0xffffffff


	//   ....[11]....
        /*0064*/ 	.word	0xffffffff


	//   ....[12]....
        /*0068*/ 	.word	0xffffffff


	//   ....[13]....
        /*006c*/ 	.word	0xffffffff


	//   ....[14]....
        /*0070*/ 	.word	0xffffffff


	//   ....[15]....
        /*0074*/ 	.word	0xffffffff


	//   ....[16]....
        /*0078*/ 	.word	0xffffffff


	//   ....[17]....
        /*007c*/ 	.word	0xffffffff


	//   ....[18]....
        /*0080*/ 	.word	0xffffffff


	//   ....[19]....
        /*0084*/ 	.word	0xffffffff


	//----- nvinfo : EIATTR_COOP_GROUP_INSTR_OFFSETS
	.align		4
.L_2008:
        /*0088*/ 	.byte	0x04, 0x28
        /*008a*/ 	.short	(.L_2010 - .L_2009)


	//   ....[0]....
.L_2009:
        /*008c*/ 	.word	0x00019e30


	//   ....[1]....
        /*0090*/ 	.word	0x00019e60


	//   ....[2]....
        /*0094*/ 	.word	0x00019e80


	//   ....[3]....
        /*0098*/ 	.word	0x00019ea0


	//   ....[4]....
        /*009c*/ 	.word	0x00019ec0


	//   ....[5]....
        /*00a0*/ 	.word	0x0001a6f0


	//   ....[6]....
        /*00a4*/ 	.word	0x0001a710


	//   ....[7]....
        /*00a8*/ 	.word	0x0001a730


	//   ....[8]....
        /*00ac*/ 	.word	0x0001a750


	//   ....[9]....
        /*00b0*/ 	.word	0x0001a770


	//   ....[10]....
        /*00b4*/ 	.word	0x0001b940


	//   ....[11]....
        /*00b8*/ 	.word	0x0001b9b0


	//   ....[12]....
        /*00bc*/ 	.word	0x0001ba10


	//   ....[13]....
        /*00c0*/ 	.word	0x0001ba70


	//   ....[14]....
        /*00c4*/ 	.word	0x0001bad0


	//   ....[15]....
        /*00c8*/ 	.word	0x0001c340


	//   ....[16]....
        /*00cc*/ 	.word	0x0001c3a0


	//   ....[17]....
        /*00d0*/ 	.word	0x0001c400


	//   ....[18]....
        /*00d4*/ 	.word	0x0001c460


	//   ....[19]....
        /*00d8*/ 	.word	0x0001c4c0


	//----- nvinfo : EIATTR_EXIT_INSTR_OFFSETS
	.align		4
.L_2010:
        /*00dc*/ 	.byte	0x04, 0x1c
        /*00de*/ 	.short	(.L_2012 - .L_2011)


	//   ....[0]....
.L_2011:
        /*00e0*/ 	.word	0x00000850


	//   ....[1]....
        /*00e4*/ 	.word	0x0001b8f0


	//----- nvinfo : EIATTR_MAX_THREADS
	.align		4
.L_2012:
        /*00e8*/ 	.byte	0x04, 0x05
        /*00ea*/ 	.short	(.L_2014 - .L_2013)
.L_2013:
        /*00ec*/ 	.word	0x00000080
        /*00f0*/ 	.word	0x00000001
        /*00f4*/ 	.word	0x00000001


	//----- nvinfo : EIATTR_CRS_STACK_SIZE
	.align		4
.L_2014:
        /*00f8*/ 	.byte	0x04, 0x1e
        /*00fa*/ 	.short	(.L_2016 - .L_2015)
.L_2015:
        /*00fc*/ 	.word	0x00000000
.L_2016:


//--------------------- .nv.info._ZN10layer_norm13ln_fwd_kernelINS_13Kernel_traitsIf13__nv_bfloat16S2_S2_fjLj2048ELj1ELj4ELj1ELj16ENS_18Kernel_traits_baseILj2048EfS2_S2_S2_fjLj128EEEEELb1ELb1ELb0ELb0EEEvNS_9FwdParamsE --------------------------
	.section	.nv.info._ZN10layer_norm13ln_fwd_kernelINS_13Kernel_traitsIf13__nv_bfloat16S2_S2_fjLj2048ELj1ELj4ELj1ELj16ENS_18Kernel_traits_baseILj2048EfS2_S2_S2_fjLj128EEEEELb1ELb1ELb0ELb0EEEvNS_9FwdParamsE,"",@"SHT_CUDA_INFO"
	.sectionflags	@""
	.align	4


	//----- nvinfo : EIATTR_CUDA_API_VERSION
	.align		4
        /*0000*/ 	.byte	0x04, 0x37
        /*0002*/ 	.short	(.L_2018 - .L_2017)
.L_2017:
        /*0004*/ 	.word	0x00000082


	//----- nvinfo : EIATTR_SW2861232_WAR
	.align		4
.L_2018:
        /*0008*/ 	.byte	0x01, 0x35
	.zero		2


	//----- nvinfo : EIATTR_PARAM_CBANK
	.align		4
        /*000c*/ 	.byte	0x04, 0x0a
        /*000e*/ 	.short	(.L_2020 - .L_2019)
	.align		4
.L_2019:
        /*0010*/ 	.word	index@(.nv.constant0._ZN10layer_norm13ln_fwd_kernelINS_13Kernel_traitsIf13__nv_bfloat16S2_S2_fjLj2048ELj1ELj4ELj1ELj16ENS_18Kernel_traits_baseILj2048EfS2_S2_S2_fjLj128EEEEELb1ELb1ELb0ELb0EEEvNS_9FwdParamsE)
        /*0014*/ 	.short	0x0160
        /*0016*/ 	.short	0x00e8


	//----- nvinfo : EIATTR_CBANK_PARAM_SIZE
	.align		4
.L_2020:
        /*0018*/ 	.byte	0x03, 0x19
        /*001a*/ 	.short	0x00e8


	//----- nvinfo : EIATTR_KPARAM_INFO
	.align		4
        /*001c*/ 	.byte	0x04, 0x17
        /*001e*/ 	.short	(.L_2022 - .L_2021)
.L_2021:
        /*0020*/ 	.word	0x00000000
        /*0024*/ 	.short	0x0000
        /*0026*/ 	.short	0x0000
        /*0028*/ 	.byte	0x00, 0xf0, 0xa1, 0x03


	//----- nvinfo : EIATTR_MAXREG_COUNT
	.align		4
.L_2022:
        /*002c*/ 	.byte	0x03, 0x1b
        /*002e*/ 	.short	0x00ff


	//----- nvinfo : EIATTR_ANNOTATIONS
	.align		4
        /*0030*/ 	.byte	0x04, 0x55
        /*0032*/ 	.short	(.L_2024 - .L_2023)


	//   ....[0]....
.L_2023:
        /* <DEDUP_REMOVED lines=26> */


	//----- nvinfo : EIATTR_MERCURY_ISA_VERSION
	.align		4
.L_2024:
        /*01c4*/ 	.byte	0x03, 0x5f
        /*01c6*/ 	.short	0x0000


	//----- nvinfo : EIATTR_COOP_GROUP_MASK_REGIDS
	.align		4
        /*01c8*/ 	.byte	0x04, 0x29
        /*01ca*/ 	.short	(.L_2026 - .L_2025)


	//   ....[0]....
.L_2025:
        /*01cc*/ 	.word	0xffffffff


	//   ....[1]....
        /*01d0*/ 	.word	0xffffffff


	//   ....[2]....
        /*01d4*/ 	.word	0xffffffff


	//   ....[3]....
        /*01d8*/ 	.word	0xffffffff


	//   ....[4]....
        /*01dc*/ 	.word	0xffffffff


	//   ....[5]....
        /*01e0*/ 	.word	0xffffffff


	//   ....[6]....
        /*01e4*/ 	.word	0xffffffff


	//   ....[7]....
        /*01e8*/ 	.word	0xffffffff


	//   ....[8]....
        /*01ec*/ 	.word	0xffffffff


	//   ....[9]....
        /*01f0*/ 	.word	0xffffffff


	//   ....[10]....
        /*01f4*/ 	.word	0xffffffff


	//   ....[11]....
        /*01f8*/ 	.word	0xffffffff


	//   ....[12]....
        /*01fc*/ 	.word	0xffffffff


	//   ....[13]....
        /*0200*/ 	.word	0xffffffff


	//   ....[14]....
        /*0204*/ 	.word	0xffffffff


	//   ....[15]....
        /*0208*/ 	.word	0xffffffff


	//   ....[16]....
        /*020c*/ 	.word	0xffffffff


	//   ....[17]....
        /*0210*/ 	.word	0xffffffff


	//   ....[18]....
        /*0214*/ 	.word	0xffffffff


	//   ....[19]....
        /*0218*/ 	.word	0xffffffff


	//----- nvinfo : EIATTR_COOP_GROUP_INSTR_OFFSETS
	.align		4
.L_2026:
        /*021c*/ 	.byte	0x04, 0x28
        /*021e*/ 	.short	(.L_2028 - .L_2027)


	//   ....[0]....
.L_2027:
        /*0220*/ 	.word	0x00018340


	//   ....[1]....
        /*0224*/ 	.word	0x00018370


	//   ....[2]....
        /*0228*/ 	.word	0x000183f0


	//   ....[3]....
        /*022c*/ 	.word	0x00018410


	//   ....[4]....
        /*0230*/ 	.word	0x00018430


	//   ....[5]....
        /*0234*/ 	.word	0x00018c90


	//   ....[6]....
        /*0238*/ 	.word	0x00018cb0


	//   ....[7]....
        /*023c*/ 	.word	0x00018cd0


	//   ....[8]....
        /*0240*/ 	.word	0x00018cf0


	//   ....[9]....
        /*0244*/ 	.word	0x00018d10


	//   ....[10]....
        /*0248*/ 	.word	0x0001a160


	//   ....[11]....
        /*024c*/ 	.word	0x0001a1d0


	//   ....[12]....
        /*0250*/ 	.word	0x0001a240


	//   ....[13]....
        /*0254*/ 	.word	0x0001a2b0


	//   ....[14]....
        /*0258*/ 	.word	0x0001a320


	//   ....[15]....
        /*025c*/ 	.word	0x0001ac20


	//   ....[16]....
        /*0260*/ 	.word	0x0001ac80


	//   ....[17]....
        /*0264*/ 	.word	0x0001ace0


	//   ....[18]....
        /*0268*/ 	.word	0x0001ad40


	//   ....[19]....
        /*026c*/ 	.word	0x0001ada0


	//----- nvinfo : EIATTR_EXIT_INSTR_OFFSETS
	.align		4
.L_2028:
        /*0270*/ 	.byte	0x04, 0x1c
        /*0272*/ 	.short	(.L_2030 - .L_2029)


	//   ....[0]....
.L_2029:
        /*0274*/ 	.word	0x000012d0


	//   ....[1]....
        /*0278*/ 	.word	0x0001a100


	//----- nvinfo : EIATTR_MAX_THREADS
	.align		4
.L_2030:
        /*027c*/ 	.byte	0x04, 0x05
        /*027e*/ 	.short	(.L_2032 - .L_2031)
.L_2031:
        /*0280*/ 	.word	0x00000080
        /*0284*/ 	.word	0x00000001
        /*0288*/ 	.word	0x00000001


	//----- nvinfo : EIATTR_CRS_STACK_SIZE
	.align		4
.L_2032:
        /*028c*/ 	.byte	0x04, 0x1e
        /*028e*/ 	.short	(.L_2034 - .L_2033)
.L_2033:
        /*0290*/ 	.word	0x00000000
.L_2034:


//--------------------- .nv.info._ZN10layer_norm13ln_fwd_kernelINS_13Kernel_traitsIf13__nv_bfloat16S2_S2_fjLj2048ELj1ELj4ELj1ELj16ENS_18Kernel_traits_baseILj2048EfS2_S2_S2_fjLj128EEEEELb1ELb1ELb0ELb1EEEvNS_9FwdParamsE --------------------------
	.section	.nv.info._ZN10layer_norm13ln_fwd_kernelINS_13Kernel_traitsIf13__nv_bfloat16S2_S2_fjLj2048ELj1ELj4ELj1ELj16ENS_18Kernel_traits_baseILj2048EfS2_S2_S2_fjLj128EEEEELb1ELb1ELb0ELb1EEEvNS_9FwdParamsE,"",@"SHT_CUDA_INFO"
	.sectionflags	@""
	.align	4


	//----- nvinfo : EIATTR_CUDA_API_VERSION
	.align		4
        /*0000*/ 	.byte	0x04, 0x37
        /*0002*/ 	.short	(.L_2036 - .L_2035)
.L_2035:
        /*0004*/ 	.word	0x00000082


	//----- nvinfo : EIATTR_SW2861232_WAR
	.align		4
.L_2036:
        /*0008*/ 	.byte	0x01, 0x35
	.zero		2


	//----- nvinfo : EIATTR_PARAM_CBANK
	.align		4
        /*000c*/ 	.byte	0x04, 0x0a
        /*000e*/ 	.short	(.L_2038 - .L_2037)
	.align		4
.L_2037:
        /*0010*/ 	.word	index@(.nv.constant0._ZN10layer_norm13ln_fwd_kernelINS_13Kernel_traitsIf13__nv_bfloat16S2_S2_fjLj2048ELj1ELj4ELj1ELj16ENS_18Kernel_traits_baseILj2048EfS2_S2_S2_fjLj128EEEEELb1ELb1ELb0ELb1EEEvNS_9FwdParamsE)
        /*0014*/ 	.short	0x0160
        /*0016*/ 	.short	0x00e8


	//----- nvinfo : EIATTR_CBANK_PARAM_SIZE
	.align		4
.L_2038:
        /*0018*/ 	.byte	0x03, 0x19
        /*001a*/ 	.short	0x00e8


	//----- nvinfo : EIATTR_KPARAM_INFO
	.align		4
        /*001c*/ 	.byte	0x04, 0x17
        /*001e*/ 	.short	(.L_2040 - .L_2039)
.L_2039:
        /*0020*/ 	.word	0x00000000
        /*0024*/ 	.short	0x0000
        /*0026*/ 	.short	0x0000
        /*0028*/ 	.byte	0x00, 0xf0, 0xa1, 0x03


	//----- nvinfo : EIATTR_MAXREG_COUNT
	.align		4
.L_2040:
        /*002c*/ 	.byte	0x03, 0x1b
        /*002e*/ 	.short	0x00ff


	//----- nvinfo : EIATTR_ANNOTATIONS
	.align		4
        /*0030*/ 	.byte	0x04, 0x55
        /*0032*/ 	.short	(.L_2042 - .L_2041)


	//   ....[0]....
.L_2041:
        /* <DEDUP_REMOVED lines=25> */


	//----- nvinfo : EIATTR_MERCURY_ISA_VERSION
	.align		4
.L_2042:
        /*01b4*/ 	.byte	0x03, 0x5f
        /*01b6*/ 	.short	0x0000


	//----- nvinfo : EIATTR_COOP_GROUP_MASK_REGIDS
	.align		4
        /*01b8*/ 	.byte	0x04, 0x29
        /*01ba*/ 	.short	(.L_2044 - .L_2043)


	//   ....[0]....
.L_2043:
        /*01bc*/ 	.word	0xffffffff


	//   ....[1]....
        /*01c0*/ 	.word	0xffffffff


	//   ....[2]....
        /*01c4*/ 	.word	0xffffffff


	//   ....[3]....
        /*01c8*/ 	.word	0xffffffff


	//   ....[4]....
        /*01cc*/ 	.word	0xffffffff


	//   ....[5]....
        /*01d0*/ 	.word	0xffffffff


	//   ....[6]....
        /*01d4*/ 	.word	0xffffffff


	//   ....[7]....
        /*01d8*/ 	.word	0xffffffff


	//   ....[8]....
        /*01dc*/ 	.word	0xffffffff


	//   ....[9]....
        /*01e0*/ 	.word	0xffffffff


	//   ....[10]....
        /*01e4*/ 	.word	0xffffffff


	//   ....[11]....
        /*01e8*/ 	.word	0xffffffff


	//   ....[12]....
        /*01ec*/ 	.word	0xffffffff


	//   ....[13]....
        /*01f0*/ 	.word	0xffffffff


	//   ....[14]....
        /*01f4*/ 	.word	0xffffffff


	//   ....[15]....
        /*01f8*/ 	.word	0xffffffff


	//   ....[16]....
        /*01fc*/ 	.word	0xffffffff


	//   ....[17]....
        /*0200*/ 	.word	0xffffffff


	//   ....[18]....
        /*0204*/ 	.word	0xffffffff


	//   ....[19]....
        /*0208*/ 	.word	0xffffffff


	//----- nvinfo : EIATTR_COOP_GROUP_INSTR_OFFSETS
	.align		4
.L_2044:
        /*020c*/ 	.byte	0x04, 0x28
        /*020e*/ 	.short	(.L_2046 - .L_2045)


	//   ....[0]....
.L_2045:
        /*0210*/ 	.word	0x00017bb0


	//   ....[1]....
        /*0214*/ 	.word	0x00017be0


	//   ....[2]....
        /*0218*/ 	.word	0x00017c00


	//   ....[3]....
        /*021c*/ 	.word	0x00017c20


	//   ....[4]....
        /*0220*/ 	.word	0x00017c40


	//   ....[5]....
        /*0224*/ 	.word	0x00018470


	//   ....[6]....
        /*0228*/ 	.word	0x00018490


	//   ....[7]....
        /*022c*/ 	.word	0x000184b0


	//   ....[8]....
        /*0230*/ 	.word	0x000184d0


	//   ....[9]....
        /*0234*/ 	.word	0x000184f0


	//   ....[10]....
        /*0238*/ 	.word	0x00019780


	//   ....[11]....
        /*023c*/ 	.word	0x000197f0


	//   ....[12]....
        /*0240*/ 	.word	0x00019860


	//   ....[13]....
        /*0244*/ 	.word	0x000198d0


	//   ....[14]....
        /*0248*/ 	.word	0x00019940


	//   ....[15]....
        /*024c*/ 	.word	0x0001a1b0


	//   ....[16]....
        /*0250*/ 	.word	0x0001a210


	//   ....[17]....
        /*0254*/ 	.word	0x0001a270


	//   ....[18]....
        /*0258*/ 	.word	0x0001a2d0


	//   ....[19]....
        /*025c*/ 	.word	0x0001a330


	//----- nvinfo : EIATTR_EXIT_INSTR_OFFSETS
	.align		4
.L_2046:
        /*0260*/ 	.byte	0x04, 0x1c
        /*0262*/ 	.short	(.L_2048 - .L_2047)


	//   ....[0]....
.L_2047:
        /*0264*/ 	.word	0x00000870


	//   ....[1]....
        /*0268*/ 	.word	0x00019720


	//----- nvinfo : EIATTR_MAX_THREADS
	.align		4
.L_2048:
        /*026c*/ 	.byte	0x04, 0x05
        /*026e*/ 	.short	(.L_2050 - .L_2049)
.L_2049:
        /*0270*/ 	.word	0x00000080
        /*0274*/ 	.word	0x00000001
        /*0278*/ 	.word	0x00000001


	//----- nvinfo : EIATTR_CRS_STACK_SIZE
	.align		4
.L_2050:
        /*027c*/ 	.byte	0x04, 0x1e
        /*027e*/ 	.short	(.L_2052 - .L_2051)
.L_2051:
        /*0280*/ 	.word	0x00000000
.L_2052:


//--------------------- .nv.info._ZN10layer_norm13ln_fwd_kernelINS_13Kernel_traitsIf13__nv_bfloat16S2_S2_fjLj2048ELj1ELj4ELj1ELj16ENS_18Kernel_traits_baseILj2048EfS2_S2_S2_fjLj128EEEEELb1ELb1ELb1ELb0EEEvNS_9FwdParamsE --------------------------
	.section	.nv.info._ZN10layer_norm13ln_fwd_kernelINS_13Kernel_traitsIf13__nv_bfloat16S2_S2_fjLj2048ELj1ELj4ELj1ELj16ENS_18Kernel_traits_baseILj2048EfS2_S2_S2_fjLj128EEEEELb1ELb1ELb1ELb0EEEvNS_9FwdParamsE,"",@"SHT_CUDA_INFO"
	.sectionflags	@""
	.align	4


	//----- nvinfo : EIATTR_CUDA_API_VERSION
	.align		4
        /*0000*/ 	.byte	0x04, 0x37
        /*0002*/ 	.short	(.L_2054 - .L_2053)
.L_2053:
        /*0004*/ 	.word	0x00000082


	//----- nvinfo : EIATTR_SW2861232_WAR
	.align		4
.L_2054:
        /*0008*/ 	.byte	0x01, 0x35
	.zero		2


	//----- nvinfo : EIATTR_PARAM_CBANK
	.align		4
        /*000c*/ 	.byte	0x04, 0x0a
        /*000e*/ 	.short	(.L_2056 - .L_2055)
	.align		4
.L_2055:
        /*0010*/ 	.word	index@(.nv.constant0._ZN10layer_norm13ln_fwd_kernelINS_13Kernel_traitsIf13__nv_bfloat16S2_S2_fjLj2048ELj1ELj4ELj1ELj16ENS_18Kernel_traits_baseILj2048EfS2_S2_S2_fjLj128EEEEELb1ELb1ELb1ELb0EEEvNS_9FwdParamsE)
        /*0014*/ 	.short	0x0160
        /*0016*/ 	.short	0x00e8


	//----- nvinfo : EIATTR_CBANK_PARAM_SIZE
	.align		4
.L_2056:
        /*0018*/ 	.byte	0x03, 0x19
        /*001a*/ 	.short	0x00e8


	//----- nvinfo : EIATTR_KPARAM_INFO
	.align		4
        /*001c*/ 	.byte	0x04, 0x17
        /*001e*/ 	.short	(.L_2058 - .L_2057)
.L_2057:
        /*0020*/ 	.word	0x00000000
        /*0024*/ 	.short	0x0000
        /*0026*/ 	.short	0x0000
        /*0028*/ 	.byte	0x00, 0xf0, 0xa1, 0x03


	//----- nvinfo : EIATTR_MAXREG_COUNT
	.align		4
.L_2058:
        /*002c*/ 	.byte	0x03, 0x1b
        /*002e*/ 	.short	0x00ff


	//----- nvinfo : EIATTR_ANNOTATIONS
	.align		4
        /*0030*/ 	.byte	0x04, 0x55
        /*0032*/ 	.short	(.L_2060 - .L_2059)


	//   ....[0]....
.L_2059:
        /* <DEDUP_REMOVED lines=35> */


	//----- nvinfo : EIATTR_MERCURY_ISA_VERSION
	.align		4
.L_2060:
        /*0254*/ 	.byte	0x03, 0x5f
        /*0256*/ 	.short	0x0000


	//----- nvinfo : EIATTR_COOP_GROUP_MASK_REGIDS
	.align		4
        /*0258*/ 	.byte	0x04, 0x29
        /*025a*/ 	.short	(.L_2062 - .L_2061)


	//   ....[0]....
.L_2061:
        /*025c*/ 	.word	0xffffffff


	//   ....[1]....
        /*0260*/ 	.word	0xffffffff


	//   ....[2]....
        /*0264*/ 	.word	0xffffffff


	//   ....[3]....
        /*0268*/ 	.word	0xffffffff


	//   ....[4]....
        /*026c*/ 	.word	0xffffffff


	//   ....[5]....
        /*0270*/ 	.word	0xffffffff


	//   ....[6]....
        /*0274*/ 	.word	0xffffffff


	//   ....[7]....
        /*0278*/ 	.word	0xffffffff


	//   ....[8]....
        /*027c*/ 	.word	0xffffffff


	//   ....[9]....
        /*0280*/ 	.word	0xffffffff


	//   ....[10]....
        /*0284*/ 	.word	0xffffffff


	//   ....[11]....
        /*0288*/ 	.word	0xffffffff


	//   ....[12]....
        /*028c*/ 	.word	0xffffffff


	//   ....[13]....
        /*0290*/ 	.word	0xffffffff


	//   ....[14]....
        /*0294*/ 	.word	0xffffffff


	//   ....[15]....
        /*0298*/ 	.word	0xffffffff


	//   ....[16]....
        /*029c*/ 	.word	0xffffffff


	//   ....[17]....
        /*02a0*/ 	.word	0xffffffff


	//   ....[18]....
        /*02a4*/ 	.word	0xffffffff


	//   ....[19]....
        /*02a8*/ 	.word	0xffffffff


	//----- nvinfo : EIATTR_COOP_GROUP_INSTR_OFFSETS
	.align		4
.L_2062:
        /*02ac*/ 	.byte	0x04, 0x28
        /*02ae*/ 	.short	(.L_2064 - .L_2063)


	//   ....[0]....
.L_2063:
        /*02b0*/ 	.word	0x0001b870


	//   ....[1]....
        /*02b4*/ 	.word	0x0001b8a0


	//   ....[2]....
        /*02b8*/ 	.word	0x0001b8f0


	//   ....[3]....
        /*02bc*/ 	.word	0x0001b910


	//   ....[4]....
        /*02c0*/ 	.word	0x0001b930


	//   ....[5]....
        /*02c4*/ 	.word	0x0001c180


	//   ....[6]....
        /*02c8*/ 	.word	0x0001c1a0


	//   ....[7]....
        /*02cc*/ 	.word	0x0001c1c0


	//   ....[8]....
        /*02d0*/ 	.word	0x0001c1e0


	//   ....[9]....
        /*02d4*/ 	.word	0x0001c200


	//   ....[10]....
        /*02d8*/ 	.word	0x0001d6e0


	//   ....[11]....
        /*02dc*/ 	.word	0x0001d750


	//   ....[12]....
        /*02e0*/ 	.word	0x0001d7c0


	//   ....[13]....
        /*02e4*/ 	.word	0x0001d830


	//   ....[14]....
        /*02e8*/ 	.word	0x0001d8a0


	//   ....[15]....
        /*02ec*/ 	.word	0x0001e160


	//   ....[16]....
        /*02f0*/ 	.word	0x0001e1c0


	//   ....[17]....
        /*02f4*/ 	.word	0x0001e220


	//   ....[18]....
        /*02f8*/ 	.word	0x0001e280


	//   ....[19]....
        /*02fc*/ 	.word	0x0001e2e0


	//----- nvinfo : EIATTR_EXIT_INSTR_OFFSETS
	.align		4
.L_2064:
        /*0300*/ 	.byte	0x04, 0x1c
        /*0302*/ 	.short	(.L_2066 - .L_2065)


	//   ....[0]....
.L_2065:
        /*0304*/ 	.word	0x000012f0


	//   ....[1]....
        /*0308*/ 	.word	0x0001d680


	//----- nvinfo : EIATTR_MAX_THREADS
	.align		4
.L_2066:
        /*030c*/ 	.byte	0x04, 0x05
        /*030e*/ 	.short	(.L_2068 - .L_2067)
.L_2067:
        /*0310*/ 	.word	0x00000080
        /*0314*/ 	.word	0x00000001
        /*0318*/ 	.word	0x00000001


	//----- nvinfo : EIATTR_CRS_STACK_SIZE
	.align		4
.L_2068:
        /*031c*/ 	.byte	0x04, 0x1e
        /*031e*/ 	.short	(.L_2070 - .L_2069)
.L_2069:
        /*0320*/ 	.word	0x00000000
.L_2070:


//--------------------- .nv.info._ZN10layer_norm13ln_fwd_kernelINS_13Kernel_traitsIf13__nv_bfloat16S2_S2_fjLj2048ELj1ELj4ELj1ELj16ENS_18Kernel_traits_baseILj2048EfS2_S2_S2_fjLj128EEEEELb1ELb1ELb1ELb1EEEvNS_9FwdParamsE --------------------------
	.section	.nv.info._ZN10layer_norm13ln_fwd_kernelINS_13Kernel_traitsIf13__nv_bfloat16S2_S2_fjLj2048ELj1ELj4ELj1ELj16ENS_18Kernel_traits_baseILj2048EfS2_S2_S2_fjLj128EEEEELb1ELb1ELb1ELb1EEEvNS_9FwdParamsE,"",@"SHT_CUDA_INFO"
	.sectionflags	@""
	.align	4


	//----- nvinfo : EIATTR_CUDA_API_VERSION
	.align		4
        /*0000*/ 	.byte	0x04, 0x37
        /*0002*/ 	.short	(.L_2072 - .L_2071)
.L_2071:
        /*0004*/ 	.word	0x00000082


	//----- nvinfo : EIATTR_SW2861232_WAR
	.align		4
.L_2072:
        /*0008*/ 	.byte	0x01, 0x35
	.zero		2


	//----- nvinfo : EIATTR_PARAM_CBANK
	.align		4
        /*000c*/ 	.byte	0x04, 0x0a
        /*000e*/ 	.short	(.L_2074 - .L_2073)
	.align		4
.L_2073:
        /*0010*/ 	.word	index@(.nv.constant0._ZN10layer_norm13ln_fwd_kernelINS_13Kernel_traitsIf13__nv_bfloat16S2_S2_fjLj2048ELj1ELj4ELj1ELj16ENS_18Kernel_traits_baseILj2048EfS2_S2_S2_fjLj128EEEEELb1ELb1ELb1ELb1EEEvNS_9FwdParamsE)
        /*0014*/ 	.short	0x0160
        /*0016*/ 	.short	0x00e8


	//----- nvinfo : EIATTR_CBANK_PARAM_SIZE
	.align		4
.L_2074:
        /*0018*/ 	.byte	0x03, 0x19
        /*001a*/ 	.short	0x00e8


	//----- nvinfo : EIATTR_KPARAM_INFO
	.align		4
        /*001c*/ 	.byte	0x04, 0x17
        /*001e*/ 	.short	(.L_2076 - .L_2075)
.L_2075:
        /*0020*/ 	.word	0x00000000
        /*0024*/ 	.short	0x0000
        /*0026*/ 	.short	0x0000
        /*0028*/ 	.byte	0x00, 0xf0, 0xa1, 0x03


	//----- nvinfo : EIATTR_MAXREG_COUNT
	.align		4
.L_2076:
        /*002c*/ 	.byte	0x03, 0x1b
        /*002e*/ 	.short	0x00ff


	//----- nvinfo : EIATTR_ANNOTATIONS
	.align		4
        /*0030*/ 	.byte	0x04, 0x55
        /*0032*/ 	.short	(.L_2078 - .L_2077)


	//   ....[0]....
.L_2077:
        /* <DEDUP_REMOVED lines=32> */


	//----- nvinfo : EIATTR_MERCURY_ISA_VERSION
	.align		4
.L_2078:
        /*0224*/ 	.byte	0x03, 0x5f
        /*0226*/ 	.short	0x0000


	//----- nvinfo : EIATTR_COOP_GROUP_MASK_REGIDS
	.align		4
        /*0228*/ 	.byte	0x04, 0x29
        /*022a*/ 	.short	(.L_2080 - .L_2079)


	//   ....[0]....
.L_2079:
        /*022c*/ 	.word	0xffffffff


	//   ....[1]....
        /*0230*/ 	.word	0xffffffff


	//   ....[2]....
        /*0234*/ 	.word	0xffffffff


	//   ....[3]....
        /*0238*/ 	.word	0xffffffff


	//   ....[4]....
        /*023c*/ 	.word	0xffffffff


	//   ....[5]....
        /*0240*/ 	.word	0xffffffff


	//   ....[6]....
        /*0244*/ 	.word	0xffffffff


	//   ....[7]....
        /*0248*/ 	.word	0xffffffff


	//   ....[8]....
        /*024c*/ 	.word	0xffffffff


	//   ....[9]....
        /*0250*/ 	.word	0xffffffff


	//   ....[10]....
        /*0254*/ 	.word	0xffffffff


	//   ....[11]....
        /*0258*/ 	.word	0xffffffff


	//   ....[12]....
        /*025c*/ 	.word	0xffffffff


	//   ....[13]....
        /*0260*/ 	.word	0xffffffff


	//   ....[14]....
        /*0264*/ 	.word	0xffffffff


	//   ....[15]....
        /*0268*/ 	.word	0xffffffff


	//   ....[16]....
        /*026c*/ 	.word	0xffffffff


	//   ....[17]....
        /*0270*/ 	.word	0xffffffff


	//   ....[18]....
        /*0274*/ 	.word	0xffffffff


	//   ....[19]....
        /*0278*/ 	.word	0xffffffff


	//----- nvinfo : EIATTR_COOP_GROUP_INSTR_OFFSETS
	.align		4
.L_2080:
        /*027c*/ 	.byte	0x04, 0x28
        /*027e*/ 	.short	(.L_2082 - .L_2081)


	//   ....[0]....
.L_2081:
        /*0280*/ 	.word	0x0001a8f0


	//   ....[1]....
        /*0284*/ 	.word	0x0001a920


	//   ....[2]....
        /*0288*/ 	.word	0x0001a940


	//   ....[3]....
        /*028c*/ 	.word	0x0001a960


	//   ....[4]....
        /*0290*/ 	.word	0x0001a980


	//   ....[5]....
        /*0294*/ 	.word	0x0001b1b0


	//   ....[6]....
        /*0298*/ 	.word	0x0001b1d0


	//   ....[7]....
        /*029c*/ 	.word	0x0001b1f0


	//   ....[8]....
        /*02a0*/ 	.word	0x0001b210


	//   ....[9]....
        /*02a4*/ 	.word	0x0001b230


	//   ....[10]....
        /*02a8*/ 	.word	0x0001c5c0


	//   ....[11]....
        /*02ac*/ 	.word	0x0001c630


	//   ....[12]....
        /*02b0*/ 	.word	0x0001c6a0


	//   ....[13]....
        /*02b4*/ 	.word	0x0001c710


	//   ....[14]....
        /*02b8*/ 	.word	0x0001c780


	//   ....[15]....
        /*02bc*/ 	.word	0x0001cff0


	//   ....[16]....
        /*02c0*/ 	.word	0x0001d050


	//   ....[17]....
        /*02c4*/ 	.word	0x0001d0b0


	//   ....[18]....
        /*02c8*/ 	.word	0x0001d110


	//   ....[19]....
        /*02cc*/ 	.word	0x0001d170


	//----- nvinfo : EIATTR_EXIT_INSTR_OFFSETS
	.align		4
.L_2082:
        /*02d0*/ 	.byte	0x04, 0x1c
        /*02d2*/ 	.short	(.L_2084 - .L_2083)


	//   ....[0]....
.L_2083:
        /*02d4*/ 	.word	0x00000870


	//   ....[1]....
        /*02d8*/ 	.word	0x0001c560


	//----- nvinfo : EIATTR_MAX_THREADS
	.align		4
.L_2084:
        /*02dc*/ 	.byte	0x04, 0x05
        /*02de*/ 	.short	(.L_2086 - .L_2085)
.L_2085:
        /*02e0*/ 	.word	0x00000080
        /*02e4*/ 	.word	0x00000001
        /*02e8*/ 	.word	0x00000001


	//----- nvinfo : EIATTR_CRS_STACK_SIZE
	.align		4
.L_2086:
        /*02ec*/ 	.byte	0x04, 0x1e
        /*02ee*/ 	.short	(.L_2088 - .L_2087)
.L_2087:
        /*02f0*/ 	.word	0x00000000
.L_2088:


//--------------------- .nv.info._ZN10layer_norm13ln_fwd_kernelINS_13Kernel_traitsI13__nv_bfloat16S2_fS2_fjLj2048ELj1ELj4ELj1ELj16ENS_18Kernel_traits_baseILj2048ES2_S2_fS2_fjLj128EEEEELb0ELb0ELb0ELb0EEEvNS_9FwdParamsE --------------------------
	.section	.nv.info._ZN10layer_norm13ln_fwd_kernelINS_13Kernel_traitsI13__nv_bfloat16S2_fS2_fjLj2048ELj1ELj4ELj1ELj16ENS_18Kernel_traits_baseILj2048ES2_S2_fS2_fjLj128EEEEELb0ELb0ELb0ELb0EEEvNS_9FwdParamsE,"",@"SHT_CUDA_INFO"
	.sectionflags	@""
	.align	4


	//----- nvinfo : EIATTR_CUDA_API_VERSION
	.align		4
        /*0000*/ 	.byte	0x04, 0x37
        /*0002*/ 	.short	(.L_2090 - .L_2089)
.L_2089:
        /*0004*/ 	.word	0x00000082


	//----- nvinfo : EIATTR_SW2861232_WAR
	.align		4
.L_2090:
        /*0008*/ 	.byte	0x01, 0x35
	.zero		2


	//----- nvinfo : EIATTR_PARAM_CBANK
	.align		4
        /*000c*/ 	.byte	0x04, 0x0a
        /*000e*/ 	.short	(.L_2092 - .L_2091)
	.align		4
.L_2091:
        /*0010*/ 	.word	index@(.nv.constant0._ZN10layer_norm13ln_fwd_kernelINS_13Kernel_traitsI13__nv_bfloat16S2_fS2_fjLj2048ELj1ELj4ELj1ELj16ENS_18Kernel_traits_baseILj2048ES2_S2_fS2_fjLj128EEEEELb0ELb0ELb0ELb0EEEvNS_9FwdParamsE)
        /*0014*/ 	.short	0x0160
        /*0016*/ 	.short	0x00e8


	//----- nvinfo : EIATTR_CBANK_PARAM_SIZE
	.align		4
.L_2092:
        /*0018*/ 	.byte	0x03, 0x19
        /*001a*/ 	.short	0x00e8


	//----- nvinfo : EIATTR_KPARAM_INFO
	.align		4
        /*001c*/ 	.byte	0x04, 0x17
        /*001e*/ 	.short	(.L_2094 - .L_2093)
.L_2093:
        /*0020*/ 	.word	0x00000000
        /*0024*/ 	.short	0x0000
        /*0026*/ 	.short	0x0000
        /*0028*/ 	.byte	0x00, 0xf0, 0xa1, 0x03


	//----- nvinfo : EIATTR_MAXREG_COUNT
	.align		4
.L_2094:
        /*002c*/ 	.byte	0x03, 0x1b
        /*002e*/ 	.short	0x00ff


	//----- nvinfo : EIATTR_MERCURY_ISA_VERSION
	.align		4
        /*0030*/ 	.byte	0x03, 0x5f
        /*0032*/ 	.short	0x0000


	//----- nvinfo : EIATTR_COOP_GROUP_MASK_REGIDS
	.align		4
        /*0034*/ 	.byte	0x04, 0x29
        /*0036*/ 	.short	(.L_2096 - .L_2095)


	//   ....[0]....
.L_2095:
        /*0038*/ 	.word	0xffffffff


	//   ....[1]....
        /*003c*/ 	.word	0xffffffff


	//   ....[2]....
        /*0040*/ 	.word	0xffffffff


	//   ....[3]....
        /*0044*/ 	.word	0xffffffff


	//   ....[4]....
        /*0048*/ 	.word	0xffffffff


	//   ....[5]....
        /*004c*/ 	.word	0xffffffff


	//   ....[6]....
        /*0050*/ 	.word	0xffffffff


	//   ....[7]....
        /*0054*/ 	.word	0xffffffff


	//   ....[8]....
        /*0058*/ 	.word	0xffffffff


	//   ....[9]....
        /*005c*/ 	.word	0xffffffff


	//   ....[10]....
        /*0060*/ 	.word	0xffffffff


	//   ....[11]....
        /*0064*/ 	.word	0xffffffff


	//   ....[12]....
        /*0068*/ 	.word	0xffffffff


	//   ....[13]....
        /*006c*/ 	.word	0xffffffff


	//   ....[14]....
        /*0070*/ 	.word	0xffffffff


	//   ....[15]....
        /*0074*/ 	.word	0xffffffff


	//   ....[16]....
        /*0078*/ 	.word	0xffffffff


	//   ....[17]....
        /*007c*/ 	.word	0xffffffff


	//   ....[18]....
        /*0080*/ 	.word	0xffffffff


	//   ....[19]....
        /*0084*/ 	.word	0xffffffff


	//----- nvinfo : EIATTR_COOP_GROUP_INSTR_OFFSETS
	.align		4
.L_2096:
        /*0088*/ 	.byte	0x04, 0x28
        /*008a*/ 	.short	(.L_2098 - .L_2097)


	//   ....[0]....
.L_2097:
        /*008c*/ 	.word	0x00002ce0


	//   ....[1]....
        /*0090*/ 	.word	0x00002d10


	//   ....[2]....
        /*0094*/ 	.word	0x00002d50


	//   ....[3]....
        /*0098*/ 	.word	0x00002d70


	//   ....[4]....
        /*009c*/ 	.word	0x00002d90


	//   ....[5]....
        /*00a0*/ 	.word	0x000035f0


	//   ....[6]....
        /*00a4*/ 	.word	0x00003610


	//   ....[7]....
        /*00a8*/ 	.word	0x00003630


	//   ....[8]....
        /*00ac*/ 	.word	0x00003650


	//   ....[9]....
        /*00b0*/ 	.word	0x00003670


	//   ....[10]....
        /*00b4*/ 	.word	0x00004a00


	//   ....[11]....
        /*00b8*/ 	.word	0x00004a80


	//   ....[12]....
        /*00bc*/ 	.word	0x00004ae0


	//   ....[13]....
        /*00c0*/ 	.word	0x00004b40


	//   ....[14]....
        /*00c4*/ 	.word	0x00004ba0


	//   ....[15]....
        /*00c8*/ 	.word	0x00005460


	//   ....[16]....
        /*00cc*/ 	.word	0x000054c0


	//   ....[17]....
        /*00d0*/ 	.word	0x00005520


	//   ....[18]....
        /*00d4*/ 	.word	0x00005580


	//   ....[19]....
        /*00d8*/ 	.word	0x000055f0


	//----- nvinfo : EIATTR_EXIT_INSTR_OFFSETS
	.align		4
.L_2098:
        /*00dc*/ 	.byte	0x04, 0x1c
        /*00de*/ 	.short	(.L_2100 - .L_2099)


	//   ....[0]....
.L_2099:
        /*00e0*/ 	.word	0x00000920


	//   ....[1]....
        /*00e4*/ 	.word	0x000049a0


	//----- nvinfo : EIATTR_MAX_THREADS
	.align		4
.L_2100:
        /*00e8*/ 	.byte	0x04, 0x05
        /*00ea*/ 	.short	(.L_2102 - .L_2101)
.L_2101:
        /*00ec*/ 	.word	0x00000080
        /*00f0*/ 	.word	0x00000001
        /*00f4*/ 	.word	0x00000001


	//----- nvinfo : EIATTR_CRS_STACK_SIZE
	.align		4
.L_2102:
        /*00f8*/ 	.byte	0x04, 0x1e
        /*00fa*/ 	.short	(.L_2104 - .L_2103)
.L_2103:
        /*00fc*/ 	.word	0x00000000
.L_2104:


//--------------------- .nv.info._ZN10layer_norm13ln_fwd_kernelINS_13Kernel_traitsI13__nv_bfloat16S2_fS2_fjLj2048ELj1ELj4ELj1ELj16ENS_18Kernel_traits_baseILj2048ES2_S2_fS2_fjLj128EEEEELb0ELb0ELb0ELb1EEEvNS_9FwdParamsE --------------------------
	.section	.nv.info._ZN10layer_norm13ln_fwd_kernelINS_13Kernel_traitsI13__nv_bfloat16S2_fS2_fjLj2048ELj1ELj4ELj1ELj16ENS_18Kernel_traits_baseILj2048ES2_S2_fS2_fjLj128EEEEELb0ELb0ELb0ELb1EEEvNS_9FwdParamsE,"",@"SHT_CUDA_INFO"
	.sectionflags	@""
	.align	4


	//----- nvinfo : EIATTR_CUDA_API_VERSION
	.align		4
        /*0000*/ 	.byte	0x04, 0x37
        /*0002*/ 	.short	(.L_2106 - .L_2105)
.L_2105:
        /*0004*/ 	.word	0x00000082


	//----- nvinfo : EIATTR_SW2861232_WAR
	.align		4
.L_2106:
        /*0008*/ 	.byte	0x01, 0x35
	.zero		2


	//----- nvinfo : EIATTR_PARAM_CBANK
	.align		4
        /*000c*/ 	.byte	0x04, 0x0a
        /*000e*/ 	.short	(.L_2108 - .L_2107)
	.align		4
.L_2107:
        /*0010*/ 	.word	index@(.nv.constant0._ZN10layer_norm13ln_fwd_kernelINS_13Kernel_traitsI13__nv_bfloat16S2_fS2_fjLj2048ELj1ELj4ELj1ELj16ENS_18Kernel_traits_baseILj2048ES2_S2_fS2_fjLj128EEEEELb0ELb0ELb0ELb1EEEvNS_9FwdParamsE)
        /*0014*/ 	.short	0x0160
        /*0016*/ 	.short	0x00e8


	//----- nvinfo : EIATTR_CBANK_PARAM_SIZE
	.align		4
.L_2108:
        /*0018*/ 	.byte	0x03, 0x19
        /*001a*/ 	.short	0x00e8


	//----- nvinfo : EIATTR_KPARAM_INFO
	.align		4
        /*001c*/ 	.byte	0x04, 0x17
        /*001e*/ 	.short	(.L_2110 - .L_2109)
.L_2109:
        /*0020*/ 	.word	0x00000000
        /*0024*/ 	.short	0x0000
        /*0026*/ 	.short	0x0000
        /*0028*/ 	.byte	0x00, 0xf0, 0xa1, 0x03


	//----- nvinfo : EIATTR_MAXREG_COUNT
	.align		4
.L_2110:
        /*002c*/ 	.byte	0x03, 0x1b
        /*002e*/ 	.short	0x00ff


	//----- nvinfo : EIATTR_MERCURY_ISA_VERSION
	.align		4
        /*0030*/ 	.byte	0x03, 0x5f
        /*0032*/ 	.short	0x0000


	//----- nvinfo : EIATTR_COOP_GROUP_MASK_REGIDS
	.align		4
        /*0034*/ 	.byte	0x04, 0x29
        /*0036*/ 	.short	(.L_2112 - .L_2111)


	//   ....[0]....
.L_2111:
        /*0038*/ 	.word	0xffffffff


	//   ....[1]....
        /*003c*/ 	.word	0xffffffff


	//   ....[2]....
        /*0040*/ 	.word	0xffffffff


	//   ....[3]....
        /*0044*/ 	.word	0xffffffff


	//   ....[4]....
        /*0048*/ 	.word	0xffffffff


	//   ....[5]....
        /*004c*/ 	.word	0xffffffff


	//   ....[6]....
        /*0050*/ 	.word	0xffffffff


	//   ....[7]....
        /*0054*/ 	.word	0xffffffff


	//   ....[8]....
        /*0058*/ 	.word	0xffffffff


	//   ....[9]....
        /*005c*/ 	.word	0xffffffff


	//   ....[10]....
        /*0060*/ 	.word	0xffffffff


	//   ....[11]....
        /*0064*/ 	.word	0xffffffff


	//   ....[12]....
        /*0068*/ 	.word	0xffffffff


	//   ....[13]....
        /*006c*/ 	.word	0xffffffff


	//   ....[14]....
        /*0070*/ 	.word	0xffffffff


	//   ....[15]....
        /*0074*/ 	.word	0xffffffff


	//   ....[16]....
        /*0078*/ 	.word	0xffffffff


	//   ....[17]....
        /*007c*/ 	.word	0xffffffff


	//   ....[18]....
        /*0080*/ 	.word	0xffffffff


	//   ....[19]....
        /*0084*/ 	.word	0xffffffff


	//----- nvinfo : EIATTR_COOP_GROUP_INSTR_OFFSETS
	.align		4
.L_2112:
        /*0088*/ 	.byte	0x04, 0x28
        /*008a*/ 	.short	(.L_2114 - .L_2113)


	//   ....[0]....
.L_2113:
        /*008c*/ 	.word	0x000020d0


	//   ....[1]....
        /*0090*/ 	.word	0x00002100


	//   ....[2]....
        /*0094*/ 	.word	0x00002120


	//   ....[3]....
        /*0098*/ 	.word	0x00002140


	//   ....[4]....
        /*009c*/ 	.word	0x00002160


	//   ....[5]....
        /*00a0*/ 	.word	0x00002990


	//   ....[6]....
        /*00a4*/ 	.word	0x000029b0


	//   ....[7]....
        /*00a8*/ 	.word	0x000029d0


	//   ....[8]....
        /*00ac*/ 	.word	0x000029f0


	//   ....[9]....
        /*00b0*/ 	.word	0x00002a10


	//   ....[10]....
        /*00b4*/ 	.word	0x00003ea0


	//   ....[11]....
        /*00b8*/ 	.word	0x00003f20


	//   ....[12]....
        /*00bc*/ 	.word	0x00003f80


	//   ....[13]....
        /*00c0*/ 	.word	0x00003fe0


	//   ....[14]....
        /*00c4*/ 	.word	0x00004040


	//   ....[15]....
        /*00c8*/ 	.word	0x000048b0


	//   ....[16]....
        /*00cc*/ 	.word	0x00004910


	//   ....[17]....
        /*00d0*/ 	.word	0x00004970


	//   ....[18]....
        /*00d4*/ 	.word	0x000049d0


	//   ....[19]....
        /*00d8*/ 	.word	0x00004a30


	//----- nvinfo : EIATTR_EXIT_INSTR_OFFSETS
	.align		4
.L_2114:
        /*00dc*/ 	.byte	0x04, 0x1c
        /*00de*/ 	.short	(.L_2116 - .L_2115)


	//   ....[0]....
.L_2115:
        /*00e0*/ 	.word	0x00000170


	//   ....[1]....
        /*00e4*/ 	.word	0x00003e50


	//----- nvinfo : EIATTR_MAX_THREADS
	.align		4
.L_2116:
        /*00e8*/ 	.byte	0x04, 0x05
        /*00ea*/ 	.short	(.L_2118 - .L_2117)
.L_2117:
        /*00ec*/ 	.word	0x00000080
        /*00f0*/ 	.word	0x00000001
        /*00f4*/ 	.word	0x00000001


	//----- nvinfo : EIATTR_CRS_STACK_SIZE
	.align		4
.L_2118:
        /*00f8*/ 	.byte	0x04, 0x1e
        /*00fa*/ 	.short	(.L_2120 - .L_2119)
.L_2119:
        /*00fc*/ 	.word	0x00000000
.L_2120:


//--------------------- .nv.info._ZN10layer_norm13ln_fwd_kernelINS_13Kernel_traitsI13__nv_bfloat16S2_fS2_fjLj2048ELj1ELj4ELj1ELj16ENS_18Kernel_traits_baseILj2048ES2_S2_fS2_fjLj128EEEEELb0ELb0ELb1ELb0EEEvNS_9FwdParamsE --------------------------
	.section	.nv.info._ZN10layer_norm13ln_fwd_kernelINS_13Kernel_traitsI13__nv_bfloat16S2_fS2_fjLj2048ELj1ELj4ELj1ELj16ENS_18Kernel_traits_baseILj2048ES2_S2_fS2_fjLj128EEEEELb0ELb0ELb1ELb0EEEvNS_9FwdParamsE,"",@"SHT_CUDA_INFO"
	.sectionflags	@""
	.align	4


	//----- nvinfo : EIATTR_CUDA_API_VERSION
	.align		4
        /*0000*/ 	.byte	0x04, 0x37
        /*0002*/ 	.short	(.L_2122 - .L_2121)
.L_2121:
        /*0004*/ 	.word	0x00000082


	//----- nvinfo : EIATTR_SW2861232_WAR
	.align		4
.L_2122:
        /*0008*/ 	.byte	0x01, 0x35
	.zero		2


	//----- nvinfo : EIATTR_PARAM_CBANK
	.align		4
        /*000c*/ 	.byte	0x04, 0x0a
        /*000e*/ 	.short	(.L_2124 - .L_2123)
	.align		4
.L_2123:
        /*0010*/ 	.word	index@(.nv.constant0._ZN10layer_norm13ln_fwd_kernelINS_13Kernel_traitsI13__nv_bfloat16S2_fS2_fjLj2048ELj1ELj4ELj1ELj16ENS_18Kernel_traits_baseILj2048ES2_S2_fS2_fjLj128EEEEELb0ELb0ELb1ELb0EEEvNS_9FwdParamsE)
        /*0014*/ 	.short	0x0160
        /*0016*/ 	.short	0x00e8


	//----- nvinfo : EIATTR_CBANK_PARAM_SIZE
	.align		4
.L_2124:
        /*0018*/ 	.byte	0x03, 0x19
        /*001a*/ 	.short	0x00e8


	//----- nvinfo : EIATTR_KPARAM_INFO
	.align		4
        /*001c*/ 	.byte	0x04, 0x17
        /*001e*/ 	.short	(.L_2126 - .L_2125)
.L_2125:
        /*0020*/ 	.word	0x00000000
        /*0024*/ 	.short	0x0000
        /*0026*/ 	.short	0x0000
        /*0028*/ 	.byte	0x00, 0xf0, 0xa1, 0x03


	//----- nvinfo : EIATTR_MAXREG_COUNT
	.align		4
.L_2126:
        /*002c*/ 	.byte	0x03, 0x1b
        /*002e*/ 	.short	0x00ff


	//----- nvinfo : EIATTR_MERCURY_ISA_VERSION
	.align		4
        /*0030*/ 	.byte	0x03, 0x5f
        /*0032*/ 	.short	0x0000


	//----- nvinfo : EIATTR_COOP_GROUP_MASK_REGIDS
	.align		4
        /*0034*/ 	.byte	0x04, 0x29
        /*0036*/ 	.short	(.L_2128 - .L_2127)


	//   ....[0]....
.L_2127:
        /*0038*/ 	.word	0xffffffff


	//   ....[1]....
        /*003c*/ 	.word	0xffffffff


	//   ....[2]....
        /*0040*/ 	.word	0xffffffff


	//   ....[3]....
        /*0044*/ 	.word	0xffffffff


	//   ....[4]....
        /*0048*/ 	.word	0xffffffff


	//   ....[5]....
        /*004c*/ 	.word	0xffffffff


	//   ....[6]....
        /*0050*/ 	.word	0xffffffff


	//   ....[7]....
        /*0054*/ 	.word	0xffffffff


	//   ....[8]....
        /*0058*/ 	.word	0xffffffff


	//   ....[9]....
        /*005c*/ 	.word	0xffffffff


	//   ....[10]....
        /*0060*/ 	.word	0xffffffff


	//   ....[11]....
        /*0064*/ 	.word	0xffffffff


	//   ....[12]....
        /*0068*/ 	.word	0xffffffff


	//   ....[13]....
        /*006c*/ 	.word	0xffffffff


	//   ....[14]....
        /*0070*/ 	.word	0xffffffff


	//   ....[15]....
        /*0074*/ 	.word	0xffffffff


	//   ....[16]....
        /*0078*/ 	.word	0xffffffff


	//   ....[17]....
        /*007c*/ 	.word	0xffffffff


	//   ....[18]....
        /*0080*/ 	.word	0xffffffff


	//   ....[19]....
        /*0084*/ 	.word	0xffffffff


	//----- nvinfo : EIATTR_COOP_GROUP_INSTR_OFFSETS
	.align		4
.L_2128:
        /*0088*/ 	.byte	0x04, 0x28
        /*008a*/ 	.short	(.L_2130 - .L_2129)


	//   ....[0]....
.L_2129:
        /*008c*/ 	.word	0x00004540


	//   ....[1]....
        /*0090*/ 	.word	0x00004570


	//   ....[2]....
        /*0094*/ 	.word	0x000045b0


	//   ....[3]....
        /*0098*/ 	.word	0x000045d0


	//   ....[4]....
        /*009c*/ 	.word	0x000045f0


	//   ....[5]....
        /*00a0*/ 	.word	0x00004e40


	//   ....[6]....
        /*00a4*/ 	.word	0x00004e60


	//   ....[7]....
        /*00a8*/ 	.word	0x00004e80


	//   ....[8]....
        /*00ac*/ 	.word	0x00004ea0


	//   ....[9]....
        /*00b0*/ 	.word	0x00004ec0


	//   ....[10]....
        /*00b4*/ 	.word	0x000062e0


	//   ....[11]....
        /*00b8*/ 	.word	0x00006360


	//   ....[12]....
        /*00bc*/ 	.word	0x000063c0


	//   ....[13]....
        /*00c0*/ 	.word	0x00006420


	//   ....[14]....
        /*00c4*/ 	.word	0x00006480


	//   ....[15]....
        /*00c8*/ 	.word	0x00006d30


	//   ....[16]....
        /*00cc*/ 	.word	0x00006d90


	//   ....[17]....
        /*00d0*/ 	.word	0x00006df0


	//   ....[18]....
        /*00d4*/ 	.word	0x00006e50


	//   ....[19]....
        /*00d8*/ 	.word	0x00006ec0


	//----- nvinfo : EIATTR_EXIT_INSTR_OFFSETS
	.align		4
.L_2130:
        /*00dc*/ 	.byte	0x04, 0x1c
        /*00de*/ 	.short	(.L_2132 - .L_2131)


	//   ....[0]....
.L_2131:
        /*00e0*/ 	.word	0x00000920


	//   ....[1]....
        /*00e4*/ 	.word	0x00006280


	//----- nvinfo : EIATTR_MAX_THREADS
	.align		4
.L_2132:
        /*00e8*/ 	.byte	0x04, 0x05
        /*00ea*/ 	.short	(.L_2134 - .L_2133)
.L_2133:
        /*00ec*/ 	.word	0x00000080
        /*00f0*/ 	.word	0x00000001
        /*00f4*/ 	.word	0x00000001


	//----- nvinfo : EIATTR_CRS_STACK_SIZE
	.align		4
.L_2134:
        /*00f8*/ 	.byte	0x04, 0x1e
        /*00fa*/ 	.short	(.L_2136 - .L_2135)
.L_2135:
        /*00fc*/ 	.word	0x00000000
.L_2136:


//--------------------- .nv.info._ZN10layer_norm13ln_fwd_kernelINS_13Kernel_traitsI13__nv_bfloat16S2_fS2_fjLj2048ELj1ELj4ELj1ELj16ENS_18Kernel_traits_baseILj2048ES2_S2_fS2_fjLj128EEEEELb0ELb0ELb1ELb1EEEvNS_9FwdParamsE --------------------------
	.section	.nv.info._ZN10layer_norm13ln_fwd_kernelINS_13Kernel_traitsI13__nv_bfloat16S2_fS2_fjLj2048ELj1ELj4ELj1ELj16ENS_18Kernel_traits_baseILj2048ES2_S2_fS2_fjLj128EEEEELb0ELb0ELb1ELb1EEEvNS_9FwdParamsE,"",@"SHT_CUDA_INFO"
	.sectionflags	@""
	.align	4


	//----- nvinfo : EIATTR_CUDA_API_VERSION
	.align		4
        /*0000*/ 	.byte	0x04, 0x37
        /*0002*/ 	.short	(.L_2138 - .L_2137)
.L_2137:
        /*0004*/ 	.word	0x00000082


	//----- nvinfo : EIATTR_SW2861232_WAR
	.align		4
.L_2138:
        /*0008*/ 	.byte	0x01, 0x35
	.zero		2


	//----- nvinfo : EIATTR_PARAM_CBANK
	.align		4
        /*000c*/ 	.byte	0x04, 0x0a
        /*000e*/ 	.short	(.L_2140 - .L_2139)
	.align		4
.L_2139:
        /*0010*/ 	.word	index@(.nv.constant0._ZN10layer_norm13ln_fwd_kernelINS_13Kernel_traitsI13__nv_bfloat16S2_fS2_fjLj2048ELj1ELj4ELj1ELj16ENS_18Kernel_traits_baseILj2048ES2_S2_fS2_fjLj128EEEEELb0ELb0ELb1ELb1EEEvNS_9FwdParamsE)
        /*0014*/ 	.short	0x0160
        /*0016*/ 	.short	0x00e8


	//----- nvinfo : EIATTR_CBANK_PARAM_SIZE
	.align		4
.L_2140:
        /*0018*/ 	.byte	0x03, 0x19
        /*001a*/ 	.short	0x00e8


	//----- nvinfo : EIATTR_KPARAM_INFO
	.align		4
        /*001c*/ 	.byte	0x04, 0x17
        /*001e*/ 	.short	(.L_2142 - .L_2141)
.L_2141:
        /*0020*/ 	.word	0x00000000
        /*0024*/ 	.short	0x0000
        /*0026*/ 	.short	0x0000
        /*0028*/ 	.byte	0x00, 0xf0, 0xa1, 0x03


	//----- nvinfo : EIATTR_MAXREG_COUNT
	.align		4
.L_2142:
        /*002c*/ 	.byte	0x03, 0x1b
        /*002e*/ 	.short	0x00ff


	//----- nvinfo : EIATTR_MERCURY_ISA_VERSION
	.align		4
        /*0030*/ 	.byte	0x03, 0x5f
        /*0032*/ 	.short	0x0000


	//----- nvinfo : EIATTR_COOP_GROUP_MASK_REGIDS
	.align		4
        /*0034*/ 	.byte	0x04, 0x29
        /*0036*/ 	.short	(.L_2144 - .L_2143)


	//   ....[0]....
.L_2143:
        /*0038*/ 	.word	0xffffffff


	//   ....[1]....
        /*003c*/ 	.word	0xffffffff


	//   ....[2]....
        /*0040*/ 	.word	0xffffffff


	//   ....[3]....
        /*0044*/ 	.word	0xffffffff


	//   ....[4]....
        /*0048*/ 	.word	0xffffffff


	//   ....[5]....
        /*004c*/ 	.word	0xffffffff


	//   ....[6]....
        /*0050*/ 	.word	0xffffffff


	//   ....[7]....
        /*0054*/ 	.word	0xffffffff


	//   ....[8]....
        /*0058*/ 	.word	0xffffffff


	//   ....[9]....
        /*005c*/ 	.word	0xffffffff


	//   ....[10]....
        /*0060*/ 	.word	0xffffffff


	//   ....[11]....
        /*0064*/ 	.word	0xffffffff


	//   ....[12]....
        /*0068*/ 	.word	0xffffffff


	//   ....[13]....
        /*006c*/ 	.word	0xffffffff


	//   ....[14]....
        /*0070*/ 	.word	0xffffffff


	//   ....[15]....
        /*0074*/ 	.word	0xffffffff


	//   ....[16]....
        /*0078*/ 	.word	0xffffffff


	//   ....[17]....
        /*007c*/ 	.word	0xffffffff


	//   ....[18]....
        /*0080*/ 	.word	0xffffffff


	//   ....[19]....
        /*0084*/ 	.word	0xffffffff


	//----- nvinfo : EIATTR_COOP_GROUP_INSTR_OFFSETS
	.align		4
.L_2144:
        /*0088*/ 	.byte	0x04, 0x28
        /*008a*/ 	.short	(.L_2146 - .L_2145)


	//   ....[0]....
.L_2145:
        /*008c*/ 	.word	0x00003710


	//   ....[1]....
        /*0090*/ 	.word	0x00003740


	//   ....[2]....
        /*0094*/ 	.word	0x00003760


	//   ....[3]....
        /*0098*/ 	.word	0x00003780


	//   ....[4]....
        /*009c*/ 	.word	0x000037a0


	//   ....[5]....
        /*00a0*/ 	.word	0x00003fd0


	//   ....[6]....
        /*00a4*/ 	.word	0x00003ff0


	//   ....[7]....
        /*00a8*/ 	.word	0x00004010


	//   ....[8]....
        /*00ac*/ 	.word	0x00004030


	//   ....[9]....
        /*00b0*/ 	.word	0x00004050


	//   ....[10]....
        /*00b4*/ 	.word	0x000054f0


	//   ....[11]....
        /*00b8*/ 	.word	0x00005570


	//   ....[12]....
        /*00bc*/ 	.word	0x000055d0


	//   ....[13]....
        /*00c0*/ 	.word	0x00005630


	//   ....[14]....
        /*00c4*/ 	.word	0x00005690


	//   ....[15]....
        /*00c8*/ 	.word	0x00005f00


	//   ....[16]....
        /*00cc*/ 	.word	0x00005f60


	//   ....[17]....
        /*00d0*/ 	.word	0x00005fc0


	//   ....[18]....
        /*00d4*/ 	.word	0x00006020


	//   ....[19]....
        /*00d8*/ 	.word	0x00006080


	//----- nvinfo : EIATTR_EXIT_INSTR_OFFSETS
	.align		4
.L_2146:
        /*00dc*/ 	.byte	0x04, 0x1c
        /*00de*/ 	.short	(.L_2148 - .L_2147)


	//   ....[0]....
.L_2147:
        /*00e0*/ 	.word	0x00000170


	//   ....[1]....
        /*00e4*/ 	.word	0x000054a0


	//----- nvinfo : EIATTR_MAX_THREADS
	.align		4
.L_2148:
        /*00e8*/ 	.byte	0x04, 0x05
        /*00ea*/ 	.short	(.L_2150 - .L_2149)
.L_2149:
        /*00ec*/ 	.word	0x00000080
        /*00f0*/ 	.word	0x00000001
        /*00f4*/ 	.word	0x00000001


	//----- nvinfo : EIATTR_CRS_STACK_SIZE
	.align		4
.L_2150:
        /*00f8*/ 	.byte	0x04, 0x1e
        /*00fa*/ 	.short	(.L_2152 - .L_2151)
.L_2151:
        /*00fc*/ 	.word	0x00000000
.L_2152:


//--------------------- .nv.info._ZN10layer_norm13ln_fwd_kernelINS_13Kernel_traitsI13__nv_bfloat16S2_fS2_fjLj2048ELj1ELj4ELj1ELj16ENS_18Kernel_traits_baseILj2048ES2_S2_fS2_fjLj128EEEEELb0ELb1ELb0ELb0EEEvNS_9FwdParamsE --------------------------
	.section	.nv.info._ZN10layer_norm13ln_fwd_kernelINS_13Kernel_traitsI13__nv_bfloat16S2_fS2_fjLj2048ELj1ELj4ELj1ELj16ENS_18Kernel_traits_baseILj2048ES2_S2_fS2_fjLj128EEEEELb0ELb1ELb0ELb0EEEvNS_9FwdParamsE,"",@"SHT_CUDA_INFO"
	.sectionflags	@""
	.align	4


	//----- nvinfo : EIATTR_CUDA_API_VERSION
	.align		4
        /*0000*/ 	.byte	0x04, 0x37
        /*0002*/ 	.short	(.L_2154 - .L_2153)
.L_2153:
        /*0004*/ 	.word	0x00000082


	//----- nvinfo : EIATTR_SW2861232_WAR
	.align		4
.L_2154:
        /*0008*/ 	.byte	0x01, 0x35
	.zero		2


	//----- nvinfo : EIATTR_PARAM_CBANK
	.align		4
        /*000c*/ 	.byte	0x04, 0x0a
        /*000e*/ 	.short	(.L_2156 - .L_2155)
	.align		4
.L_2155:
        /*0010*/ 	.word	index@(.nv.constant0._ZN10layer_norm13ln_fwd_kernelINS_13Kernel_traitsI13__nv_bfloat16S2_fS2_fjLj2048ELj1ELj4ELj1ELj16ENS_18Kernel_traits_baseILj2048ES2_S2_fS2_fjLj128EEEEELb0ELb1ELb0ELb0EEEvNS_9FwdParamsE)
        /*0014*/ 	.short	0x0160
        /*0016*/ 	.short	0x00e8


	//----- nvinfo : EIATTR_CBANK_PARAM_SIZE
	.align		4
.L_2156:
        /*0018*/ 	.byte	0x03, 0x19
        /*001a*/ 	.short	0x00e8


	//----- nvinfo : EIATTR_KPARAM_INFO
	.align		4
        /*001c*/ 	.byte	0x04, 0x17
        /*001e*/ 	.short	(.L_2158 - .L_2157)
.L_2157:
        /*0020*/ 	.word	0x00000000
        /*0024*/ 	.short	0x0000
        /*0026*/ 	.short	0x0000
        /*0028*/ 	.byte	0x00, 0xf0, 0xa1, 0x03


	//----- nvinfo : EIATTR_MAXREG_COUNT
	.align		4
.L_2158:
        /*002c*/ 	.byte	0x03, 0x1b
        /*002e*/ 	.short	0x00ff


	//----- nvinfo : EIATTR_ANNOTATIONS
	.align		4
        /*0030*/ 	.byte	0x04, 0x55
        /*0032*/ 	.short	(.L_2160 - .L_2159)


	//   ....[0]....
.L_2159:
        /* <DEDUP_REMOVED lines=32> */


	//----- nvinfo : EIATTR_MERCURY_ISA_VERSION
	.align		4
.L_2160:
        /*0224*/ 	.byte	0x03, 0x5f
        /*0226*/ 	.short	0x0000


	//----- nvinfo : EIATTR_COOP_GROUP_MASK_REGIDS
	.align		4
        /*0228*/ 	.byte	0x04, 0x29
        /*022a*/ 	.short	(.L_2162 - .L_2161)


	//   ....[0]....
.L_2161:
        /*022c*/ 	.word	0xffffffff


	//   ....[1]....
        /*0230*/ 	.word	0xffffffff


	//   ....[2]....
        /*0234*/ 	.word	0xffffffff


	//   ....[3]....
        /*0238*/ 	.word	0xffffffff


	//   ....[4]....
        /*023c*/ 	.word	0xffffffff


	//   ....[5]....
        /*0240*/ 	.word	0xffffffff


	//   ....[6]....
        /*0244*/ 	.word	0xffffffff


	//   ....[7]....
        /*0248*/ 	.word	0xffffffff


	//   ....[8]....
        /*024c*/ 	.word	0xffffffff


	//   ....[9]....
        /*0250*/ 	.word	0xffffffff


	//   ....[10]....
        /*0254*/ 	.word	0xffffffff


	//   ....[11]....
        /*0258*/ 	.word	0xffffffff


	//   ....[12]....
        /*025c*/ 	.word	0xffffffff


	//   ....[13]....
        /*0260*/ 	.word	0xffffffff


	//   ....[14]....
        /*0264*/ 	.word	0xffffffff


	//   ....[15]....
        /*0268*/ 	.word	0xffffffff


	//   ....[16]....
        /*026c*/ 	.word	0xffffffff


	//   ....[17]....
        /*0270*/ 	.word	0xffffffff


	//   ....[18]....
        /*0274*/ 	.word	0xffffffff


	//   ....[19]....
        /*0278*/ 	.word	0xffffffff


	//----- nvinfo : EIATTR_COOP_GROUP_INSTR_OFFSETS
	.align		4
.L_2162:
        /*027c*/ 	.byte	0x04, 0x28
        /*027e*/ 	.short	(.L_2164 - .L_2163)


	//   ....[0]....
.L_2163:
        /*0280*/ 	.word	0x00003ab0


	//   ....[1]....
        /*0284*/ 	.word	0x00003ae0


	//   ....[2]....
        /*0288*/ 	.word	0x00003b30


	//   ....[3]....
        /*028c*/ 	.word	0x00003b50


	//   ....[4]....
        /*0290*/ 	.word	0x00003b70


	//   ....[5]....
        /*0294*/ 	.word	0x000043d0


	//   ....[6]....
        /*0298*/ 	.word	0x000043f0


	//   ....[7]....
        /*029c*/ 	.word	0x00004410


	//   ....[8]....
        /*02a0*/ 	.word	0x00004430


	//   ....[9]....
        /*02a4*/ 	.word	0x00004450


	//   ....[10]....
        /*02a8*/ 	.word	0x000057e0


	//   ....[11]....
        /*02ac*/ 	.word	0x00005850


	//   ....[12]....
        /*02b0*/ 	.word	0x000058c0


	//   ....[13]....
        /*02b4*/ 	.word	0x00005930


	//   ....[14]....
        /*02b8*/ 	.word	0x000059a0


	//   ....[15]....
        /*02bc*/ 	.word	0x00006270


	//   ....[16]....
        /*02c0*/ 	.word	0x000062d0


	//   ....[17]....
        /*02c4*/ 	.word	0x00006330


	//   ....[18]....
        /*02c8*/ 	.word	0x00006390


	//   ....[19]....
        /*02cc*/ 	.word	0x000063f0


	//----- nvinfo : EIATTR_EXIT_INSTR_OFFSETS
	.align		4
.L_2164:
        /*02d0*/ 	.byte	0x04, 0x1c
        /*02d2*/ 	.short	(.L_2166 - .L_2165)


	//   ....[0]....
.L_2165:
        /*02d4*/ 	.word	0x00000ab0


	//   ....[1]....
        /*02d8*/ 	.word	0x00005780


	//----- nvinfo : EIATTR_MAX_THREADS
	.align		4
.L_2166:
        /*02dc*/ 	.byte	0x04, 0x05
        /*02de*/ 	.short	(.L_2168 - .L_2167)
.L_2167:
        /*02e0*/ 	.word	0x00000080
        /*02e4*/ 	.word	0x00000001
        /*02e8*/ 	.word	0x00000001


	//----- nvinfo : EIATTR_CRS_STACK_SIZE
	.align		4
.L_2168:
        /*02ec*/ 	.byte	0x04, 0x1e
        /*02ee*/ 	.short	(.L_2170 - .L_2169)
.L_2169:
        /*02f0*/ 	.word	0x00000000
.L_2170:


//--------------------- .nv.info._ZN10layer_norm13ln_fwd_kernelINS_13Kernel_traitsI13__nv_bfloat16S2_fS2_fjLj2048ELj1ELj4ELj1ELj16ENS_18Kernel_traits_baseILj2048ES2_S2_fS2_fjLj128EEEEELb0ELb1ELb0ELb1EEEvNS_9FwdParamsE --------------------------
	.section	.nv.info._ZN10layer_norm13ln_fwd_kernelINS_13Kernel_traitsI13__nv_bfloat16S2_fS2_fjLj2048ELj1ELj4ELj1ELj16ENS_18Kernel_traits_baseILj2048ES2_S2_fS2_fjLj128EEEEELb0ELb1ELb0ELb1EEEvNS_9FwdParamsE,"",@"SHT_CUDA_INFO"
	.sectionflags	@""
	.align	4


	//----- nvinfo : EIATTR_CUDA_API_VERSION
	.align		4
        /*0000*/ 	.byte	0x04, 0x37
        /*0002*/ 	.short	(.L_2172 - .L_2171)
.L_2171:
        /*0004*/ 	.word	0x00000082


	//----- nvinfo : EIATTR_SW2861232_WAR
	.align		4
.L_2172:
        /*0008*/ 	.byte	0x01, 0x35
	.zero		2


	//----- nvinfo : EIATTR_PARAM_CBANK
	.align		4
        /*000c*/ 	.byte	0x04, 0x0a
        /*000e*/ 	.short	(.L_2174 - .L_2173)
	.align		4
.L_2173:
        /*0010*/ 	.word	index@(.nv.constant0._ZN10layer_norm13ln_fwd_kernelINS_13Kernel_traitsI13__nv_bfloat16S2_fS2_fjLj2048ELj1ELj4ELj1ELj16ENS_18Kernel_traits_baseILj2048ES2_S2_fS2_fjLj128EEEEELb0ELb1ELb0ELb1EEEvNS_9FwdParamsE)
        /*0014*/ 	.short	0x0160
        /*0016*/ 	.short	0x00e8


	//----- nvinfo : EIATTR_CBANK_PARAM_SIZE
	.align		4
.L_2174:
        /*0018*/ 	.byte	0x03, 0x19
        /*001a*/ 	.short	0x00e8


	//----- nvinfo : EIATTR_KPARAM_INFO
	.align		4
        /*001c*/ 	.byte	0x04, 0x17
        /*001e*/ 	.short	(.L_2176 - .L_2175)
.L_2175:
        /*0020*/ 	.word	0x00000000
        /*0024*/ 	.short	0x0000
        /*0026*/ 	.short	0x0000
        /*0028*/ 	.byte	0x00, 0xf0, 0xa1, 0x03


	//----- nvinfo : EIATTR_MAXREG_COUNT
	.align		4
.L_2176:
        /*002c*/ 	.byte	0x03, 0x1b
        /*002e*/ 	.short	0x00ff


	//----- nvinfo : EIATTR_MERCURY_ISA_VERSION
	.align		4
        /*0030*/ 	.byte	0x03, 0x5f
        /*0032*/ 	.short	0x0000


	//----- nvinfo : EIATTR_COOP_GROUP_MASK_REGIDS
	.align		4
        /*0034*/ 	.byte	0x04, 0x29
        /*0036*/ 	.short	(.L_2178 - .L_2177)


	//   ....[0]....
.L_2177:
        /*0038*/ 	.word	0xffffffff


	//   ....[1]....
        /*003c*/ 	.word	0xffffffff


	//   ....[2]....
        /*0040*/ 	.word	0xffffffff


	//   ....[3]....
        /*0044*/ 	.word	0xffffffff


	//   ....[4]....
        /*0048*/ 	.word	0xffffffff


	//   ....[5]....
        /*004c*/ 	.word	0xffffffff


	//   ....[6]....
        /*0050*/ 	.word	0xffffffff


	//   ....[7]....
        /*0054*/ 	.word	0xffffffff


	//   ....[8]....
        /*0058*/ 	.word	0xffffffff


	//   ....[9]....
        /*005c*/ 	.word	0xffffffff


	//   ....[10]....
        /*0060*/ 	.word	0xffffffff


	//   ....[11]....
        /*0064*/ 	.word	0xffffffff


	//   ....[12]....
        /*0068*/ 	.word	0xffffffff


	//   ....[13]....
        /*006c*/ 	.word	0xffffffff


	//   ....[14]....
        /*0070*/ 	.word	0xffffffff


	//   ....[15]....
        /*0074*/ 	.word	0xffffffff


	//   ....[16]....
        /*0078*/ 	.word	0xffffffff


	//   ....[17]....
        /*007c*/ 	.word	0xffffffff


	//   ....[18]....
        /*0080*/ 	.word	0xffffffff


	//   ....[19]....
        /*0084*/ 	.word	0xffffffff


	//----- nvinfo : EIATTR_COOP_GROUP_INSTR_OFFSETS
	.align		4
.L_2178:
        /*0088*/ 	.byte	0x04, 0x28
        /*008a*/ 	.short	(.L_2180 - .L_2179)


	//   ....[0]....
.L_2179:
        /*008c*/ 	.word	0x000029b0


	//   ....[1]....
        /*0090*/ 	.word	0x000029e0


	//   ....[2]....
        /*0094*/ 	.word	0x00002a00


	//   ....[3]....
        /*0098*/ 	.word	0x00002a20


	//   ....[4]....
        /*009c*/ 	.word	0x00002a40


	//   ....[5]....
        /*00a0*/ 	.word	0x00003270


	//   ....[6]....
        /*00a4*/ 	.word	0x00003290


	//   ....[7]....
        /*00a8*/ 	.word	0x000032b0


	//   ....[8]....
        /*00ac*/ 	.word	0x000032d0


	//   ....[9]....
        /*00b0*/ 	.word	0x000032f0


	//   ....[10]....
        /*00b4*/ 	.word	0x00004780


	//   ....[11]....
        /*00b8*/ 	.word	0x000047f0


	//   ....[12]....
        /*00bc*/ 	.word	0x00004850


	//   ....[13]....
        /*00c0*/ 	.word	0x000048b0


	//   ....[14]....
        /*00c4*/ 	.word	0x00004910


	//   ....[15]....
        /*00c8*/ 	.word	0x00005180


	//   ....[16]....
        /*00cc*/ 	.word	0x000051e0


	//   ....[17]....
        /*00d0*/ 	.word	0x00005240


	//   ....[18]....
        /*00d4*/ 	.word	0x000052a0


	//   ....[19]....
        /*00d8*/ 	.word	0x00005300


	//----- nvinfo : EIATTR_EXIT_INSTR_OFFSETS
	.align		4
.L_2180:
        /*00dc*/ 	.byte	0x04, 0x1c
        /*00de*/ 	.short	(.L_2182 - .L_2181)


	//   ....[0]....
.L_2181:
        /*00e0*/ 	.word	0x000001d0


	//   ....[1]....
        /*00e4*/ 	.word	0x00004730


	//----- nvinfo : EIATTR_MAX_THREADS
	.align		4
.L_2182:
        /*00e8*/ 	.byte	0x04, 0x05
        /*00ea*/ 	.short	(.L_2184 - .L_2183)
.L_2183:
        /*00ec*/ 	.word	0x00000080
        /*00f0*/ 	.word	0x00000001
        /*00f4*/ 	.word	0x00000001


	//----- nvinfo : EIATTR_CRS_STACK_SIZE
	.align		4
.L_2184:
        /*00f8*/ 	.byte	0x04, 0x1e
        /*00fa*/ 	.short	(.L_2186 - .L_2185)
.L_2185:
        /*00fc*/ 	.word	0x00000000
.L_2186:


//--------------------- .nv.info._ZN10layer_norm13ln_fwd_kernelINS_13Kernel_traitsI13__nv_bfloat16S2_fS2_fjLj2048ELj1ELj4ELj1ELj16ENS_18Kernel_traits_baseILj2048ES2_S2_fS2_fjLj128EEEEELb0ELb1ELb1ELb0EEEvNS_9FwdParamsE --------------------------
	.section	.nv.info._ZN10layer_norm13ln_fwd_kernelINS_13Kernel_traitsI13__nv_bfloat16S2_fS2_fjLj2048ELj1ELj4ELj1ELj16ENS_18Kernel_traits_baseILj2048ES2_S2_fS2_fjLj128EEEEELb0ELb1ELb1ELb0EEEvNS_9FwdParamsE,"",@"SHT_CUDA_INFO"
	.sectionflags	@""
	.align	4


	//----- nvinfo : EIATTR_CUDA_API_VERSION
	.align		4
        /*0000*/ 	.byte	0x04, 0x37
        /*0002*/ 	.short	(.L_2188 - .L_2187)
.L_2187:
        /*0004*/ 	.word	0x00000082


	//----- nvinfo : EIATTR_SW2861232_WAR
	.align		4
.L_2188:
        /*0008*/ 	.byte	0x01, 0x35
	.zero		2


	//----- nvinfo : EIATTR_PARAM_CBANK
	.align		4
        /*000c*/ 	.byte	0x04, 0x0a
        /*000e*/ 	.short	(.L_2190 - .L_2189)
	.align		4
.L_2189:
        /*0010*/ 	.word	index@(.nv.constant0._ZN10layer_norm13ln_fwd_kernelINS_13Kernel_traitsI13__nv_bfloat16S2_fS2_fjLj2048ELj1ELj4ELj1ELj16ENS_18Kernel_traits_baseILj2048ES2_S2_fS2_fjLj128EEEEELb0ELb1ELb1ELb0EEEvNS_9FwdParamsE)
        /*0014*/ 	.short	0x0160
        /*0016*/ 	.short	0x00e8


	//----- nvinfo : EIATTR_CBANK_PARAM_SIZE
	.align		4
.L_2190:
        /*0018*/ 	.byte	0x03, 0x19
        /*001a*/ 	.short	0x00e8


	//----- nvinfo : EIATTR_KPARAM_INFO
	.align		4
        /*001c*/ 	.byte	0x04, 0x17
        /*001e*/ 	.short	(.L_2192 - .L_2191)
.L_2191:
        /*0020*/ 	.word	0x00000000
        /*0024*/ 	.short	0x0000
        /*0026*/ 	.short	0x0000
        /*0028*/ 	.byte	0x00, 0xf0, 0xa1, 0x03


	//----- nvinfo : EIATTR_MAXREG_COUNT
	.align		4
.L_2192:
        /*002c*/ 	.byte	0x03, 0x1b
        /*002e*/ 	.short	0x00ff


	//----- nvinfo : EIATTR_ANNOTATIONS
	.align		4
        /*0030*/ 	.byte	0x04, 0x55
        /*0032*/ 	.short	(.L_2194 - .L_2193)


	//   ....[0]....
.L_2193:
        /* <DEDUP_REMOVED lines=31> */


	//----- nvinfo : EIATTR_MERCURY_ISA_VERSION
	.align		4
.L_2194:
        /*0214*/ 	.byte	0x03, 0x5f
        /*0216*/ 	.short	0x0000


	//----- nvinfo : EIATTR_COOP_GROUP_MASK_REGIDS
	.align		4
        /*0218*/ 	.byte	0x04, 0x29
        /*021a*/ 	.short	(.L_2196 - .L_2195)


	//   ....[0]....
.L_2195:
        /*021c*/ 	.word	0xffffffff


	//   ....[1]....
        /*0220*/ 	.word	0xffffffff


	//   ....[2]....
        /*0224*/ 	.word	0xffffffff


	//   ....[3]....
        /*0228*/ 	.word	0xffffffff


	//   ....[4]....
        /*022c*/ 	.word	0xffffffff


	//   ....[5]....
        /*0230*/ 	.word	0xffffffff


	//   ....[6]....
        /*0234*/ 	.word	0xffffffff


	//   ....[7]....
        /*0238*/ 	.word	0xffffffff


	//   ....[8]....
        /*023c*/ 	.word	0xffffffff


	//   ....[9]....
        /*0240*/ 	.word	0xffffffff


	//   ....[10]....
        /*0244*/ 	.word	0xffffffff


	//   ....[11]....
        /*0248*/ 	.word	0xffffffff


	//   ....[12]....
        /*024c*/ 	.word	0xffffffff


	//   ....[13]....
        /*0250*/ 	.word	0xffffffff


	//   ....[14]....
        /*0254*/ 	.word	0xffffffff


	//   ....[15]....
        /*0258*/ 	.word	0xffffffff


	//   ....[16]....
        /*025c*/ 	.word	0xffffffff


	//   ....[17]....
        /*0260*/ 	.word	0xffffffff


	//   ....[18]....
        /*0264*/ 	.word	0xffffffff


	//   ....[19]....
        /*0268*/ 	.word	0xffffffff


	//----- nvinfo : EIATTR_COOP_GROUP_INSTR_OFFSETS
	.align		4
.L_2196:
        /*026c*/ 	.byte	0x04, 0x28
        /*026e*/ 	.short	(.L_2198 - .L_2197)


	//   ....[0]....
.L_2197:
        /*0270*/ 	.word	0x000052a0


	//   ....[1]....
        /*0274*/ 	.word	0x000052d0


	//   ....[2]....
        /*0278*/ 	.word	0x00005320


	//   ....[3]....
        /*027c*/ 	.word	0x00005340


	//   ....[4]....
        /*0280*/ 	.word	0x00005360


	//   ....[5]....
        /*0284*/ 	.word	0x00005bb0


	//   ....[6]....
        /*0288*/ 	.word	0x00005bd0


	//   ....[7]....
        /*028c*/ 	.word	0x00005bf0


	//   ....[8]....
        /*0290*/ 	.word	0x00005c10


	//   ....[9]....
        /*0294*/ 	.word	0x00005c30


	//   ....[10]....
        /*0298*/ 	.word	0x00007050


	//   ....[11]....
        /*029c*/ 	.word	0x000070c0


	//   ....[12]....
        /*02a0*/ 	.word	0x00007130


	//   ....[13]....
        /*02a4*/ 	.word	0x000071a0


	//   ....[14]....
        /*02a8*/ 	.word	0x00007210


	//   ....[15]....
        /*02ac*/ 	.word	0x00007ad0


	//   ....[16]....
        /*02b0*/ 	.word	0x00007b30


	//   ....[17]....
        /*02b4*/ 	.word	0x00007b90


	//   ....[18]....
        /*02b8*/ 	.word	0x00007bf0


	//   ....[19]....
        /*02bc*/ 	.word	0x00007c50


	//----- nvinfo : EIATTR_EXIT_INSTR_OFFSETS
	.align		4
.L_2198:
        /*02c0*/ 	.byte	0x04, 0x1c
        /*02c2*/ 	.short	(.L_2200 - .L_2199)


	//   ....[0]....
.L_2199:
        /*02c4*/ 	.word	0x00000ab0


	//   ....[1]....
        /*02c8*/ 	.word	0x00006ff0


	//----- nvinfo : EIATTR_MAX_THREADS
	.align		4
.L_2200:
        /*02cc*/ 	.byte	0x04, 0x05
        /*02ce*/ 	.short	(.L_2202 - .L_2201)
.L_2201:
        /*02d0*/ 	.word	0x00000080
        /*02d4*/ 	.word	0x00000001
        /*02d8*/ 	.word	0x00000001


	//----- nvinfo : EIATTR_CRS_STACK_SIZE
	.align		4
.L_2202:
        /*02dc*/ 	.byte	0x04, 0x1e
        /*02de*/ 	.short	(.L_2204 - .L_2203)
.L_2203:
        /*02e0*/ 	.word	0x00000000
.L_2204:


//--------------------- .nv.info._ZN10layer_norm13ln_fwd_kernelINS_13Kernel_traitsI13__nv_bfloat16S2_fS2_fjLj2048ELj1ELj4ELj1ELj16ENS_18Kernel_traits_baseILj2048ES2_S2_fS2_fjLj128EEEEELb0ELb1ELb1ELb1EEEvNS_9FwdParamsE --------------------------
	.section	.nv.info._ZN10layer_norm13ln_fwd_kernelINS_13Kernel_traitsI13__nv_bfloat16S2_fS2_fjLj2048ELj1ELj4ELj1ELj16ENS_18Kernel_traits_baseILj2048ES2_S2_fS2_fjLj128EEEEELb0ELb1ELb1ELb1EEEvNS_9FwdParamsE,"",@"SHT_CUDA_INFO"
	.sectionflags	@""
	.align	4


	//----- nvinfo : EIATTR_CUDA_API_VERSION
	.align		4
        /*0000*/ 	.byte	0x04, 0x37
        /*0002*/ 	.short	(.L_2206 - .L_2205)
.L_2205:
        /*0004*/ 	.word	0x00000082


	//----- nvinfo : EIATTR_SW2861232_WAR
	.align		4
.L_2206:
        /*0008*/ 	.byte	0x01, 0x35
	.zero		2


	//----- nvinfo : EIATTR_PARAM_CBANK
	.align		4
        /*000c*/ 	.byte	0x04, 0x0a
        /*000e*/ 	.short	(.L_2208 - .L_2207)
	.align		4
.L_2207:
        /*0010*/ 	.word	index@(.nv.constant0._ZN10layer_norm13ln_fwd_kernelINS_13Kernel_traitsI13__nv_bfloat16S2_fS2_fjLj2048ELj1ELj4ELj1ELj16ENS_18Kernel_traits_baseILj2048ES2_S2_fS2_fjLj128EEEEELb0ELb1ELb1ELb1EEEvNS_9FwdParamsE)
        /*0014*/ 	.short	0x0160
        /*0016*/ 	.short	0x00e8


	//----- nvinfo : EIATTR_CBANK_PARAM_SIZE
	.align		4
.L_2208:
        /*0018*/ 	.byte	0x03, 0x19
        /*001a*/ 	.short	0x00e8


	//----- nvinfo : EIATTR_KPARAM_INFO
	.align		4
        /*001c*/ 	.byte	0x04, 0x17
        /*001e*/ 	.short	(.L_2210 - .L_2209)
.L_2209:
        /*0020*/ 	.word	0x00000000
        /*0024*/ 	.short	0x0000
        /*0026*/ 	.short	0x0000
        /*0028*/ 	.byte	0x00, 0xf0, 0xa1, 0x03


	//----- nvinfo : EIATTR_MAXREG_COUNT
	.align		4
.L_2210:
        /*002c*/ 	.byte	0x03, 0x1b
        /*002e*/ 	.short	0x00ff


	//----- nvinfo : EIATTR_MERCURY_ISA_VERSION
	.align		4
        /*0030*/ 	.byte	0x03, 0x5f
        /*0032*/ 	.short	0x0000


	//----- nvinfo : EIATTR_COOP_GROUP_MASK_REGIDS
	.align		4
        /*0034*/ 	.byte	0x04, 0x29
        /*0036*/ 	.short	(.L_2212 - .L_2211)


	//   ....[0]....
.L_2211:
        /*0038*/ 	.word	0xffffffff


	//   ....[1]....
        /*003c*/ 	.word	0xffffffff


	//   ....[2]....
        /*0040*/ 	.word	0xffffffff


	//   ....[3]....
        /*0044*/ 	.word	0xffffffff


	//   ....[4]....
        /*0048*/ 	.word	0xffffffff


	//   ....[5]....
        /*004c*/ 	.word	0xffffffff


	//   ....[6]....
        /*0050*/ 	.word	0xffffffff


	//   ....[7]....
        /*0054*/ 	.word	0xffffffff


	//   ....[8]....
        /*0058*/ 	.word	0xffffffff


	//   ....[9]....
        /*005c*/ 	.word	0xffffffff


	//   ....[10]....
        /*0060*/ 	.word	0xffffffff


	//   ....[11]....
        /*0064*/ 	.word	0xffffffff


	//   ....[12]....
        /*0068*/ 	.word	0xffffffff


	//   ....[13]....
        /*006c*/ 	.word	0xffffffff


	//   ....[14]....
        /*0070*/ 	.word	0xffffffff


	//   ....[15]....
        /*0074*/ 	.word	0xffffffff


	//   ....[16]....
        /*0078*/ 	.word	0xffffffff


	//   ....[17]....
        /*007c*/ 	.word	0xffffffff


	//   ....[18]....
        /*0080*/ 	.word	0xffffffff


	//   ....[19]....
        /*0084*/ 	.word	0xffffffff


	//----- nvinfo : EIATTR_COOP_GROUP_INSTR_OFFSETS
	.align		4
.L_2212:
        /*0088*/ 	.byte	0x04, 0x28
        /*008a*/ 	.short	(.L_2214 - .L_2213)


	//   ....[0]....
.L_2213:
        /*008c*/ 	.word	0x00003eb0


	//   ....[1]....
        /*0090*/ 	.word	0x00003ee0


	//   ....[2]....
        /*0094*/ 	.word	0x00003f00


	//   ....[3]....
        /*0098*/ 	.word	0x00003f20


	//   ....[4]....
        /*009c*/ 	.word	0x00003f40


	//   ....[5]....
        /*00a0*/ 	.word	0x00004770


	//   ....[6]....
        /*00a4*/ 	.word	0x00004790


	//   ....[7]....
        /*00a8*/ 	.word	0x000047b0


	//   ....[8]....
        /*00ac*/ 	.word	0x000047d0


	//   ....[9]....
        /*00b0*/ 	.word	0x000047f0


	//   ....[10]....
        /*00b4*/ 	.word	0x00005d90


	//   ....[11]....
        /*00b8*/ 	.word	0x00005df0


	//   ....[12]....
        /*00bc*/ 	.word	0x00005e50


	//   ....[13]....
        /*00c0*/ 	.word	0x00005eb0


	//   ....[14]....
        /*00c4*/ 	.word	0x00005f10


	//   ....[15]....
        /*00c8*/ 	.word	0x00006780


	//   ....[16]....
        /*00cc*/ 	.word	0x000067e0


	//   ....[17]....
        /*00d0*/ 	.word	0x00006840


	//   ....[18]....
        /*00d4*/ 	.word	0x000068a0


	//   ....[19]....
        /*00d8*/ 	.word	0x00006900


	//----- nvinfo : EIATTR_EXIT_INSTR_OFFSETS
	.align		4
.L_2214:
        /*00dc*/ 	.byte	0x04, 0x1c
        /*00de*/ 	.short	(.L_2216 - .L_2215)


	//   ....[0]....
.L_2215:
        /*00e0*/ 	.word	0x000001a0


	//   ....[1]....
        /*00e4*/ 	.word	0x00005d40


	//----- nvinfo : EIATTR_MAX_THREADS
	.align		4
.L_2216:
        /*00e8*/ 	.byte	0x04, 0x05
        /*00ea*/ 	.short	(.L_2218 - .L_2217)
.L_2217:
        /*00ec*/ 	.word	0x00000080
        /*00f0*/ 	.word	0x00000001
        /*00f4*/ 	.word	0x00000001


	//----- nvinfo : EIATTR_CRS_STACK_SIZE
	.align		4
.L_2218:
        /*00f8*/ 	.byte	0x04, 0x1e
        /*00fa*/ 	.short	(.L_2220 - .L_2219)
.L_2219:
        /*00fc*/ 	.word	0x00000000
.L_2220:


//--------------------- .nv.info._ZN10layer_norm13ln_fwd_kernelINS_13Kernel_traitsI13__nv_bfloat16S2_fS2_fjLj2048ELj1ELj4ELj1ELj16ENS_18Kernel_traits_baseILj2048ES2_S2_fS2_fjLj128EEEEELb1ELb0ELb0ELb0EEEvNS_9FwdParamsE --------------------------
	.section	.nv.info._ZN10layer_norm13ln_fwd_kernelINS_13Kernel_traitsI13__nv_bfloat16S2_fS2_fjLj2048ELj1ELj4ELj1ELj16ENS_18Kernel_traits_baseILj2048ES2_S2_fS2_fjLj128EEEEELb1ELb0ELb0ELb0EEEvNS_9FwdParamsE,"",@"SHT_CUDA_INFO"
	.sectionflags	@""
	.align	4


	//----- nvinfo : EIATTR_CUDA_API_VERSION
	.align		4
        /*0000*/ 	.byte	0x04, 0x37
        /*0002*/ 	.short	(.L_2222 - .L_2221)
.L_2221:
        /*0004*/ 	.word	0x00000082


	//----- nvinfo : EIATTR_SW2861232_WAR
	.align		4
.L_2222:
        /*0008*/ 	.byte	0x01, 0x35
	.zero		2


	//----- nvinfo : EIATTR_PARAM_CBANK
	.align		4
        /*000c*/ 	.byte	0x04, 0x0a
        /*000e*/ 	.short	(.L_2224 - .L_2223)
	.align		4
.L_2223:
        /*0010*/ 	.word	index@(.nv.constant0._ZN10layer_norm13ln_fwd_kernelINS_13Kernel_traitsI13__nv_bfloat16S2_fS2_fjLj2048ELj1ELj4ELj1ELj16ENS_18Kernel_traits_baseILj2048ES2_S2_fS2_fjLj128EEEEELb1ELb0ELb0ELb0EEEvNS_9FwdParamsE)
        /*0014*/ 	.short	0x0160
        /*0016*/ 	.short	0x00e8


	//----- nvinfo : EIATTR_CBANK_PARAM_SIZE
	.align		4
.L_2224:
        /*0018*/ 	.byte	0x03, 0x19
        /*001a*/ 	.short	0x00e8


	//----- nvinfo : EIATTR_KPARAM_INFO
	.align		4
        /*001c*/ 	.byte	0x04, 0x17
        /*001e*/ 	.short	(.L_2226 - .L_2225)
.L_2225:
        /*0020*/ 	.word	0x00000000
        /*0024*/ 	.short	0x0000
        /*0026*/ 	.short	0x0000
        /*0028*/ 	.byte	0x00, 0xf0, 0xa1, 0x03


	//----- nvinfo : EIATTR_MAXREG_COUNT
	.align		4
.L_2226:
        /*002c*/ 	.byte	0x03, 0x1b
        /*002e*/ 	.short	0x00ff


	//----- nvinfo : EIATTR_MERCURY_ISA_VERSION
	.align		4
        /*0030*/ 	.byte	0x03, 0x5f
        /*0032*/ 	.short	0x0000


	//----- nvinfo : EIATTR_COOP_GROUP_MASK_REGIDS
	.align		4
        /*0034*/ 	.byte	0x04, 0x29
        /*0036*/ 	.short	(.L_2228 - .L_2227)


	//   ....[0]....
.L_2227:
        /*0038*/ 	.word	0xffffffff


	//   ....[1]....
        /*003c*/ 	.word	0xffffffff


	//   ....[2]....
        /*0040*/ 	.word	0xffffffff


	//   ....[3]....
        /*0044*/ 	.word	0xffffffff


	//   ....[4]....
        /*0048*/ 	.word	0xffffffff


	//   ....[5]....
        /*004c*/ 	.word	0xffffffff


	//   ....[6]....
        /*0050*/ 	.word	0xffffffff


	//   ....[7]....
        /*0054*/ 	.word	0xffffffff


	//   ....[8]....
        /*0058*/ 	.word	0xffffffff


	//   ....[9]....
        /*005c*/ 	.word	0xffffffff


	//   ....[10]....
        /*0060*/ 	.word	0xffffffff


	//   ....[11]....
        /*0064*/ 	.word	0xffffffff


	//   ....[12]....
        /*0068*/ 	.word	0xffffffff


	//   ....[13]....
        /*006c*/ 	.word	0xffffffff


	//   ....[14]....
        /*0070*/ 	.word	0xffffffff


	//   ....[15]....
        /*0074*/ 	.word	0xffffffff


	//   ....[16]....
        /*0078*/ 	.word	0xffffffff


	//   ....[17]....
        /*007c*/ 	.word	0xffffffff


	//   ....[18]....
        /*0080*/ 	.word	0xffffffff


	//   ....[19]....
        /*0084*/ 	.word	0xffffffff


	//----- nvinfo : EIATTR_COOP_GROUP_INSTR_OFFSETS
	.align		4
.L_2228:
        /*0088*/ 	.byte	0x04, 0x28
        /*008a*/ 	.short	(.L_2230 - .L_2229)


	//   ....[0]....
.L_2229:
        /*008c*/ 	.word	0x00018430


	//   ....[1]....
        /*0090*/ 	.word	0x00018460


	//   ....[2]....
        /*0094*/ 	.word	0x000184c0


	//   ....[3]....
        /*0098*/ 	.word	0x000184e0


	//   ....[4]....
        /*009c*/ 	.word	0x00018500


	//   ....[5]....
        /*00a0*/ 	.word	0x00018d60


	//   ....[6]....
        /*00a4*/ 	.word	0x00018d80


	//   ....[7]....
        /*00a8*/ 	.word	0x00018da0


	//   ....[8]....
        /*00ac*/ 	.word	0x00018dc0


	//   ....[9]....
        /*00b0*/ 	.word	0x00018de0


	//   ....[10]....
        /*00b4*/ 	.word	0x0001a190


	//   ....[11]....
        /*00b8*/ 	.word	0x0001a210


	//   ....[12]....
        /*00bc*/ 	.word	0x0001a270


	//   ....[13]....
        /*00c0*/ 	.word	0x0001a2d0


	//   ....[14]....
        /*00c4*/ 	.word	0x0001a330


	//   ....[15]....
        /*00c8*/ 	.word	0x0001ac10


	//   ....[16]....
        /*00cc*/ 	.word	0x0001ac70


	//   ....[17]....
        /*00d0*/ 	.word	0x0001acd0


	//   ....[18]....
        /*00d4*/ 	.word	0x0001ad30


	//   ....[19]....
        /*00d8*/ 	.word	0x0001ada0


	//----- nvinfo : EIATTR_EXIT_INSTR_OFFSETS
	.align		4
.L_2230:
        /*00dc*/ 	.byte	0x04, 0x1c
        /*00de*/ 	.short	(.L_2232 - .L_2231)


	//   ....[0]....
.L_2231:
        /*00e0*/ 	.word	0x00000dc0


	//   ....[1]....
        /*00e4*/ 	.word	0x0001a130


	//----- nvinfo : EIATTR_MAX_THREADS
	.align		4
.L_2232:
        /*00e8*/ 	.byte	0x04, 0x05
        /*00ea*/ 	.short	(.L_2234 - .L_2233)
.L_2233:
        /*00ec*/ 	.word	0x00000080
        /*00f0*/ 	.word	0x00000001
        /*00f4*/ 	.word	0x00000001


	//----- nvinfo : EIATTR_CRS_STACK_SIZE
	.align		4
.L_2234:
        /*00f8*/ 	.byte	0x04, 0x1e
        /*00fa*/ 	.short	(.L_2236 - .L_2235)
.L_2235:
        /*00fc*/ 	.word	0x00000000
.L_2236:


//--------------------- .nv.info._ZN10layer_norm13ln_fwd_kernelINS_13Kernel_traitsI13__nv_bfloat16S2_fS2_fjLj2048ELj1ELj4ELj1ELj16ENS_18Kernel_traits_baseILj2048ES2_S2_fS2_fjLj128EEEEELb1ELb0ELb0ELb1EEEvNS_9FwdParamsE --------------------------
	.section	.nv.info._ZN10layer_norm13ln_fwd_kernelINS_13Kernel_traitsI13__nv_bfloat16S2_fS2_fjLj2048ELj1ELj4ELj1ELj16ENS_18Kernel_traits_baseILj2048ES2_S2_fS2_fjLj128EEEEELb1ELb0ELb0ELb1EEEvNS_9FwdParamsE,"",@"SHT_CUDA_INFO"
	.sectionflags	@""
	.align	4


	//----- nvinfo : EIATTR_CUDA_API_VERSION
	.align		4
        /*0000*/ 	.byte	0x04, 0x37
        /*0002*/ 	.short	(.L_2238 - .L_2237)
.L_2237:
        /*0004*/ 	.word	0x00000082


	//----- nvinfo : EIATTR_SW2861232_WAR
	.align		4
.L_2238:
        /*0008*/ 	.byte	0x01, 0x35
	.zero		2


	//----- nvinfo : EIATTR_PARAM_CBANK
	.align		4
        /*000c*/ 	.byte	0x04, 0x0a
        /*000e*/ 	.short	(.L_2240 - .L_2239)
	.align		4
.L_2239:
        /*0010*/ 	.word	index@(.nv.constant0._ZN10layer_norm13ln_fwd_kernelINS_13Kernel_traitsI13__nv_bfloat16S2_fS2_fjLj2048ELj1ELj4ELj1ELj16ENS_18Kernel_traits_baseILj2048ES2_S2_fS2_fjLj128EEEEELb1ELb0ELb0ELb1EEEvNS_9FwdParamsE)
        /*0014*/ 	.short	0x0160
        /*0016*/ 	.short	0x00e8


	//----- nvinfo : EIATTR_CBANK_PARAM_SIZE
	.align		4
.L_2240:
        /*0018*/ 	.byte	0x03, 0x19
        /*001a*/ 	.short	0x00e8


	//----- nvinfo : EIATTR_KPARAM_INFO
	.align		4
        /*001c*/ 	.byte	0x04, 0x17
        /*001e*/ 	.short	(.L_2242 - .L_2241)
.L_2241:
        /*0020*/ 	.word	0x00000000
        /*0024*/ 	.short	0x0000
        /*0026*/ 	.short	0x0000
        /*0028*/ 	.byte	0x00, 0xf0, 0xa1, 0x03


	//----- nvinfo : EIATTR_MAXREG_COUNT
	.align		4
.L_2242:
        /*002c*/ 	.byte	0x03, 0x1b
        /*002e*/ 	.short	0x00ff


	//----- nvinfo : EIATTR_MERCURY_ISA_VERSION
	.align		4
        /*0030*/ 	.byte	0x03, 0x5f
        /*0032*/ 	.short	0x0000


	//----- nvinfo : EIATTR_COOP_GROUP_MASK_REGIDS
	.align		4
        /*0034*/ 	.byte	0x04, 0x29
        /*0036*/ 	.short	(.L_2244 - .L_2243)


	//   ....[0]....
.L_2243:
        /*0038*/ 	.word	0xffffffff


	//   ....[1]....
        /*003c*/ 	.word	0xffffffff


	//   ....[2]....
        /*0040*/ 	.word	0xffffffff


	//   ....[3]....
        /*0044*/ 	.word	0xffffffff


	//   ....[4]....
        /*0048*/ 	.word	0xffffffff


	//   ....[5]....
        /*004c*/ 	.word	0xffffffff


	//   ....[6]....
        /*0050*/ 	.word	0xffffffff


	//   ....[7]....
        /*0054*/ 	.word	0xffffffff


	//   ....[8]....
        /*0058*/ 	.word	0xffffffff


	//   ....[9]....
        /*005c*/ 	.word	0xffffffff


	//   ....[10]....
        /*0060*/ 	.word	0xffffffff


	//   ....[11]....
        /*0064*/ 	.word	0xffffffff


	//   ....[12]....
        /*0068*/ 	.word	0xffffffff


	//   ....[13]....
        /*006c*/ 	.word	0xffffffff


	//   ....[14]....
        /*0070*/ 	.word	0xffffffff


	//   ....[15]....
        /*0074*/ 	.word	0xffffffff


	//   ....[16]....
        /*0078*/ 	.word	0xffffffff


	//   ....[17]....
        /*007c*/ 	.word	0xffffffff


	//   ....[18]....
        /*0080*/ 	.word	0xffffffff


	//   ....[19]....
        /*0084*/ 	.word	0xffffffff


	//----- nvinfo : EIATTR_COOP_GROUP_INSTR_OFFSETS
	.align		4
.L_2244:
        /*0088*/ 	.byte	0x04, 0x28
        /*008a*/ 	.short	(.L_2246 - .L_2245)


	//   ....[0]....
.L_2245:
        /*008c*/ 	.word	0x00017310


	//   ....[1]....
        /*0090*/ 	.word	0x00017340


	//   ....[2]....
        /*0094*/ 	.word	0x00017360


	//   ....[3]....
        /*0098*/ 	.word	0x00017380


	//   ....[4]....
        /*009c*/ 	.word	0x000173a0


	//   ....[5]....
        /*00a0*/ 	.word	0x00017bd0


	//   ....[6]....
        /*00a4*/ 	.word	0x00017bf0


	//   ....[7]....
        /*00a8*/ 	.word	0x00017c10


	//   ....[8]....
        /*00ac*/ 	.word	0x00017c30


	//   ....[9]....
        /*00b0*/ 	.word	0x00017c50


	//   ....[10]....
        /*00b4*/ 	.word	0x00019160


	//   ....[11]....
        /*00b8*/ 	.word	0x000191d0


	//   ....[12]....
        /*00bc*/ 	.word	0x00019230


	//   ....[13]....
        /*00c0*/ 	.word	0x00019290


	//   ....[14]....
        /*00c4*/ 	.word	0x000192f0


	//   ....[15]....
        /*00c8*/ 	.word	0x00019b60


	//   ....[16]....
        /*00cc*/ 	.word	0x00019bc0


	//   ....[17]....
        /*00d0*/ 	.word	0x00019c20


	//   ....[18]....
        /*00d4*/ 	.word	0x00019c80


	//   ....[19]....
        /*00d8*/ 	.word	0x00019ce0


	//----- nvinfo : EIATTR_EXIT_INSTR_OFFSETS
	.align		4
.L_2246:
        /*00dc*/ 	.byte	0x04, 0x1c
        /*00de*/ 	.short	(.L_2248 - .L_2247)


	//   ....[0]....
.L_2247:
        /*00e0*/ 	.word	0x00000210


	//   ....[1]....
        /*00e4*/ 	.word	0x00019110


	//----- nvinfo : EIATTR_MAX_THREADS
	.align		4
.L_2248:
        /*00e8*/ 	.byte	0x04, 0x05
        /*00ea*/ 	.short	(.L_2250 - .L_2249)
.L_2249:
        /*00ec*/ 	.word	0x00000080
        /*00f0*/ 	.word	0x00000001
        /*00f4*/ 	.word	0x00000001


	//----- nvinfo : EIATTR_CRS_STACK_SIZE
	.align		4
.L_2250:
        /*00f8*/ 	.byte	0x04, 0x1e
        /*00fa*/ 	.short	(.L_2252 - .L_2251)
.L_2251:
        /*00fc*/ 	.word	0x00000000
.L_2252:


//--------------------- .nv.info._ZN10layer_norm13ln_fwd_kernelINS_13Kernel_traitsI13__nv_bfloat16S2_fS2_fjLj2048ELj1ELj4ELj1ELj16ENS_18Kernel_traits_baseILj2048ES2_S2_fS2_fjLj128EEEEELb1ELb0ELb1ELb0EEEvNS_9FwdParamsE --------------------------
	.section	.nv.info._ZN10layer_norm13ln_fwd_kernelINS_13Kernel_traitsI13__nv_bfloat16S2_fS2_fjLj2048ELj1ELj4ELj1ELj16ENS_18Kernel_traits_baseILj2048ES2_S2_fS2_fjLj128EEEEELb1ELb0ELb1ELb0EEEvNS_9FwdParamsE,"",@"SHT_CUDA_INFO"
	.sectionflags	@""
	.align	4


	//----- nvinfo : EIATTR_CUDA_API_VERSION
	.align		4
        /*0000*/ 	.byte	0x04, 0x37
        /*0002*/ 	.short	(.L_2254 - .L_2253)
.L_2253:
        /*0004*/ 	.word	0x00000082


	//----- nvinfo : EIATTR_SW2861232_WAR
	.align		4
.L_2254:
        /*0008*/ 	.byte	0x01, 0x35
	.zero		2


	//----- nvinfo : EIATTR_PARAM_CBANK
	.align		4
        /*000c*/ 	.byte	0x04, 0x0a
        /*000e*/ 	.short	(.L_2256 - .L_2255)
	.align		4
.L_2255:
        /*0010*/ 	.word	index@(.nv.constant0._ZN10layer_norm13ln_fwd_kernelINS_13Kernel_traitsI13__nv_bfloat16S2_fS2_fjLj2048ELj1ELj4ELj1ELj16ENS_18Kernel_traits_baseILj2048ES2_S2_fS2_fjLj128EEEEELb1ELb0ELb1ELb0EEEvNS_9FwdParamsE)
        /*0014*/ 	.short	0x0160
        /*0016*/ 	.short	0x00e8


	//----- nvinfo : EIATTR_CBANK_PARAM_SIZE
	.align		4
.L_2256:
        /*0018*/ 	.byte	0x03, 0x19
        /*001a*/ 	.short	0x00e8


	//----- nvinfo : EIATTR_KPARAM_INFO
	.align		4
        /*001c*/ 	.byte	0x04, 0x17
        /*001e*/ 	.short	(.L_2258 - .L_2257)
.L_2257:
        /*0020*/ 	.word	0x00000000
        /*0024*/ 	.short	0x0000
        /*0026*/ 	.short	0x0000
        /*0028*/ 	.byte	0x00, 0xf0, 0xa1, 0x03


	//----- nvinfo : EIATTR_MAXREG_COUNT
	.align		4
.L_2258:
        /*002c*/ 	.byte	0x03, 0x1b
        /*002e*/ 	.short	0x00ff


	//----- nvinfo : EIATTR_MERCURY_ISA_VERSION
	.align		4
        /*0030*/ 	.byte	0x03, 0x5f
        /*0032*/ 	.short	0x0000


	//----- nvinfo : EIATTR_COOP_GROUP_MASK_REGIDS
	.align		4
        /*0034*/ 	.byte	0x04, 0x29
        /*0036*/ 	.short	(.L_2260 - .L_2259)


	//   ....[0]....
.L_2259:
        /*0038*/ 	.word	0xffffffff


	//   ....[1]....
        /*003c*/ 	.word	0xffffffff


	//   ....[2]....
        /*0040*/ 	.word	0xffffffff


	//   ....[3]....
        /*0044*/ 	.word	0xffffffff


	//   ....[4]....
        /*0048*/ 	.word	0xffffffff


	//   ....[5]....
        /*004c*/ 	.word	0xffffffff


	//   ....[6]....
        /*0050*/ 	.word	0xffffffff


	//   ....[7]....
        /*0054*/ 	.word	0xffffffff


	//   ....[8]....
        /*0058*/ 	.word	0xffffffff


	//   ....[9]....
        /*005c*/ 	.word	0xffffffff


	//   ....[10]....
        /*0060*/ 	.word	0xffffffff


	//   ....[11]....
        /*0064*/ 	.word	0xffffffff


	//   ....[12]....
        /*0068*/ 	.word	0xffffffff


	//   ....[13]....
        /*006c*/ 	.word	0xffffffff


	//   ....[14]....
        /*0070*/ 	.word	0xffffffff


	//   ....[15]....
        /*0074*/ 	.word	0xffffffff


	//   ....[16]....
        /*0078*/ 	.word	0xffffffff


	//   ....[17]....
        /*007c*/ 	.word	0xffffffff


	//   ....[18]....
        /*0080*/ 	.word	0xffffffff


	//   ....[19]....
        /*0084*/ 	.word	0xffffffff


	//----- nvinfo : EIATTR_COOP_GROUP_INSTR_OFFSETS
	.align		4
.L_2260:
        /*0088*/ 	.byte	0x04, 0x28
        /*008a*/ 	.short	(.L_2262 - .L_2261)


	//   ....[0]....
.L_2261:
        /*008c*/ 	.word	0x0001a5d0


	//   ....[1]....
        /*0090*/ 	.word	0x0001a600


	//   ....[2]....
        /*0094*/ 	.word	0x0001a640


	//   ....[3]....
        /*0098*/ 	.word	0x0001a660


	//   ....[4]....
        /*009c*/ 	.word	0x0001a680


	//   ....[5]....
        /*00a0*/ 	.word	0x0001aed0


	//   ....[6]....
        /*00a4*/ 	.word	0x0001aef0


	//   ....[7]....
        /*00a8*/ 	.word	0x0001af10


	//   ....[8]....
        /*00ac*/ 	.word	0x0001af30


	//   ....[9]....
        /*00b0*/ 	.word	0x0001af50


	//   ....[10]....
        /*00b4*/ 	.word	0x0001c380


	//   ....[11]....
        /*00b8*/ 	.word	0x0001c400


	//   ....[12]....
        /*00bc*/ 	.word	0x0001c460


	//   ....[13]....
        /*00c0*/ 	.word	0x0001c4c0


	//   ....[14]....
        /*00c4*/ 	.word	0x0001c520


	//   ....[15]....
        /*00c8*/ 	.word	0x0001cdd0


	//   ....[16]....
        /*00cc*/ 	.word	0x0001ce30


	//   ....[17]....
        /*00d0*/ 	.word	0x0001ce90


	//   ....[18]....
        /*00d4*/ 	.word	0x0001cef0


	//   ....[19]....
        /*00d8*/ 	.word	0x0001cf60


	//----- nvinfo : EIATTR_EXIT_INSTR_OFFSETS
	.align		4
.L_2262:
        /*00dc*/ 	.byte	0x04, 0x1c
        /*00de*/ 	.short	(.L_2264 - .L_2263)


	//   ....[0]....
.L_2263:
        /*00e0*/ 	.word	0x00000da0


	//   ....[1]....
        /*00e4*/ 	.word	0x0001c320


	//----- nvinfo : EIATTR_MAX_THREADS
	.align		4
.L_2264:
        /*00e8*/ 	.byte	0x04, 0x05
        /*00ea*/ 	.short	(.L_2266 - .L_2265)
.L_2265:
        /*00ec*/ 	.word	0x00000080
        /*00f0*/ 	.word	0x00000001
        /*00f4*/ 	.word	0x00000001


	//----- nvinfo : EIATTR_CRS_STACK_SIZE
	.align		4
.L_2266:
        /*00f8*/ 	.byte	0x04, 0x1e
        /*00fa*/ 	.short	(.L_2268 - .L_2267)
.L_2267:
        /*00fc*/ 	.word	0x00000000
.L_2268:


//--------------------- .nv.info._ZN10layer_norm13ln_fwd_kernelINS_13Kernel_traitsI13__nv_bfloat16S2_fS2_fjLj2048ELj1ELj4ELj1ELj16ENS_18Kernel_traits_baseILj2048ES2_S2_fS2_fjLj128EEEEELb1ELb0ELb1ELb1EEEvNS_9FwdParamsE --------------------------
	.section	.nv.info._ZN10layer_norm13ln_fwd_kernelINS_13Kernel_traitsI13__nv_bfloat16S2_fS2_fjLj2048ELj1ELj4ELj1ELj16ENS_18Kernel_traits_baseILj2048ES2_S2_fS2_fjLj128EEEEELb1ELb0ELb1ELb1EEEvNS_9FwdParamsE,"",@"SHT_CUDA_INFO"
	.sectionflags	@""
	.align	4


	//----- nvinfo : EIATTR_CUDA_API_VERSION
	.align		4
        /*0000*/ 	.byte	0x04, 0x37
        /*0002*/ 	.short	(.L_2270 - .L_2269)
.L_2269:
        /*0004*/ 	.word	0x00000082


	//----- nvinfo : EIATTR_SW2861232_WAR
	.align		4
.L_2270:
        /*0008*/ 	.byte	0x01, 0x35
	.zero		2


	//----- nvinfo : EIATTR_PARAM_CBANK
	.align		4
        /*000c*/ 	.byte	0x04, 0x0a
        /*000e*/ 	.short	(.L_2272 - .L_2271)
	.align		4
.L_2271:
        /*0010*/ 	.word	index@(.nv.constant0._ZN10layer_norm13ln_fwd_kernelINS_13Kernel_traitsI13__nv_bfloat16S2_fS2_fjLj2048ELj1ELj4ELj1ELj16ENS_18Kernel_traits_baseILj2048ES2_S2_fS2_fjLj128EEEEELb1ELb0ELb1ELb1EEEvNS_9FwdParamsE)
        /*0014*/ 	.short	0x0160
        /*0016*/ 	.short	0x00e8


	//----- nvinfo : EIATTR_CBANK_PARAM_SIZE
	.align		4
.L_2272:
        /*0018*/ 	.byte	0x03, 0x19
        /*001a*/ 	.short	0x00e8


	//----- nvinfo : EIATTR_KPARAM_INFO
	.align		4
        /*001c*/ 	.byte	0x04, 0x17
        /*001e*/ 	.short	(.L_2274 - .L_2273)
.L_2273:
        /*0020*/ 	.word	0x00000000
        /*0024*/ 	.short	0x0000
        /*0026*/ 	.short	0x0000
        /*0028*/ 	.byte	0x00, 0xf0, 0xa1, 0x03


	//----- nvinfo : EIATTR_MAXREG_COUNT
	.align		4
.L_2274:
        /*002c*/ 	.byte	0x03, 0x1b
        /*002e*/ 	.short	0x00ff


	//----- nvinfo : EIATTR_MERCURY_ISA_VERSION
	.align		4
        /*0030*/ 	.byte	0x03, 0x5f
        /*0032*/ 	.short	0x0000


	//----- nvinfo : EIATTR_COOP_GROUP_MASK_REGIDS
	.align		4
        /*0034*/ 	.byte	0x04, 0x29
        /*0036*/ 	.short	(.L_2276 - .L_2275)


	//   ....[0]....
.L_2275:
        /*0038*/ 	.word	0xffffffff


	//   ....[1]....
        /*003c*/ 	.word	0xffffffff


	//   ....[2]....
        /*0040*/ 	.word	0xffffffff


	//   ....[3]....
        /*0044*/ 	.word	0xffffffff


	//   ....[4]....
        /*0048*/ 	.word	0xffffffff


	//   ....[5]....
        /*004c*/ 	.word	0xffffffff


	//   ....[6]....
        /*0050*/ 	.word	0xffffffff


	//   ....[7]....
        /*0054*/ 	.word	0xffffffff


	//   ....[8]....
        /*0058*/ 	.word	0xffffffff


	//   ....[9]....
        /*005c*/ 	.word	0xffffffff


	//   ....[10]....
        /*0060*/ 	.word	0xffffffff


	//   ....[11]....
        /*0064*/ 	.word	0xffffffff


	//   ....[12]....
        /*0068*/ 	.word	0xffffffff


	//   ....[13]....
        /*006c*/ 	.word	0xffffffff


	//   ....[14]....
        /*0070*/ 	.word	0xffffffff


	//   ....[15]....
        /*0074*/ 	.word	0xffffffff


	//   ....[16]....
        /*0078*/ 	.word	0xffffffff


	//   ....[17]....
        /*007c*/ 	.word	0xffffffff


	//   ....[18]....
        /*0080*/ 	.word	0xffffffff


	//   ....[19]....
        /*0084*/ 	.word	0xffffffff


	//----- nvinfo : EIATTR_COOP_GROUP_INSTR_OFFSETS
	.align		4
.L_2276:
        /*0088*/ 	.byte	0x04, 0x28
        /*008a*/ 	.short	(.L_2278 - .L_2277)


	//   ....[0]....
.L_2277:
        /*008c*/ 	.word	0x00019280


	//   ....[1]....
        /*0090*/ 	.word	0x000192b0


	//   ....[2]....
        /*0094*/ 	.word	0x000192d0


	//   ....[3]....
        /*0098*/ 	.word	0x000192f0


	//   ....[4]....
        /*009c*/ 	.word	0x00019310


	//   ....[5]....
        /*00a0*/ 	.word	0x00019b40


	//   ....[6]....
        /*00a4*/ 	.word	0x00019b60


	//   ....[7]....
        /*00a8*/ 	.word	0x00019b80


	//   ....[8]....
        /*00ac*/ 	.word	0x00019ba0


	//   ....[9]....
        /*00b0*/ 	.word	0x00019bc0


	//   ....[10]....
        /*00b4*/ 	.word	0x0001b180


	//   ....[11]....
        /*00b8*/ 	.word	0x0001b1f0


	//   ....[12]....
        /*00bc*/ 	.word	0x0001b250


	//   ....[13]....
        /*00c0*/ 	.word	0x0001b2b0


	//   ....[14]....
        /*00c4*/ 	.word	0x0001b310


	//   ....[15]....
        /*00c8*/ 	.word	0x0001bb80


	//   ....[16]....
        /*00cc*/ 	.word	0x0001bbe0


	//   ....[17]....
        /*00d0*/ 	.word	0x0001bc40


	//   ....[18]....
        /*00d4*/ 	.word	0x0001bca0


	//   ....[19]....
        /*00d8*/ 	.word	0x0001bd00


	//----- nvinfo : EIATTR_EXIT_INSTR_OFFSETS
	.align		4
.L_2278:
        /*00dc*/ 	.byte	0x04, 0x1c
        /*00de*/ 	.short	(.L_2280 - .L_2279)


	//   ....[0]....
.L_2279:
        /*00e0*/ 	.word	0x00000210


	//   ....[1]....
        /*00e4*/ 	.word	0x0001b130


	//----- nvinfo : EIATTR_MAX_THREADS
	.align		4
.L_2280:
        /*00e8*/ 	.byte	0x04, 0x05
        /*00ea*/ 	.short	(.L_2282 - .L_2281)
.L_2281:
        /*00ec*/ 	.word	0x00000080
        /*00f0*/ 	.word	0x00000001
        /*00f4*/ 	.word	0x00000001


	//----- nvinfo : EIATTR_CRS_STACK_SIZE
	.align		4
.L_2282:
        /*00f8*/ 	.byte	0x04, 0x1e
        /*00fa*/ 	.short	(.L_2284 - .L_2283)
.L_2283:
        /*00fc*/ 	.word	0x00000000
.L_2284:


//--------------------- .nv.info._ZN10layer_norm13ln_fwd_kernelINS_13Kernel_traitsI13__nv_bfloat16S2_fS2_fjLj2048ELj1ELj4ELj1ELj16ENS_18Kernel_traits_baseILj2048ES2_S2_fS2_fjLj128EEEEELb1ELb1ELb0ELb0EEEvNS_9FwdParamsE --------------------------
	.section	.nv.info._ZN10layer_norm13ln_fwd_kernelINS_13Kernel_traitsI13__nv_bfloat16S2_fS2_fjLj2048ELj1ELj4ELj1ELj16ENS_18Kernel_traits_baseILj2048ES2_S2_fS2_fjLj128EEEEELb1ELb1ELb0ELb0EEEvNS_9FwdParamsE,"",@"SHT_CUDA_INFO"
	.sectionflags	@""
	.align	4


	//----- nvinfo : EIATTR_CUDA_API_VERSION
	.align		4
        /*0000*/ 	.byte	0x04, 0x37
        /*0002*/ 	.short	(.L_2286 - .L_2285)
.L_2285:
        /*0004*/ 	.word	0x00000082


	//----- nvinfo : EIATTR_SW2861232_WAR
	.align		4
.L_2286:
        /*0008*/ 	.byte	0x01, 0x35
	.zero		2


	//----- nvinfo : EIATTR_PARAM_CBANK
	.align		4
        /*000c*/ 	.byte	0x04, 0x0a
        /*000e*/ 	.short	(.L_2288 - .L_2287)
	.align		4
.L_2287:
        /*0010*/ 	.word	index@(.nv.constant0._ZN10layer_norm13ln_fwd_kernelINS_13Kernel_traitsI13__nv_bfloat16S2_fS2_fjLj2048ELj1ELj4ELj1ELj16ENS_18Kernel_traits_baseILj2048ES2_S2_fS2_fjLj128EEEEELb1ELb1ELb0ELb0EEEvNS_9FwdParamsE)
        /*0014*/ 	.short	0x0160
        /*0016*/ 	.short	0x00e8


	//----- nvinfo : EIATTR_CBANK_PARAM_SIZE
	.align		4
.L_2288:
        /*0018*/ 	.byte	0x03, 0x19
        /*001a*/ 	.short	0x00e8


	//----- nvinfo : EIATTR_KPARAM_INFO
	.align		4
        /*001c*/ 	.byte	0x04, 0x17
        /*001e*/ 	.short	(.L_2290 - .L_2289)
.L_2289:
        /*0020*/ 	.word	0x00000000
        /*0024*/ 	.short	0x0000
        /*0026*/ 	.short	0x0000
        /*0028*/ 	.byte	0x00, 0xf0, 0xa1, 0x03


	//----- nvinfo : EIATTR_MAXREG_COUNT
	.align		4
.L_2290:
        /*002c*/ 	.byte	0x03, 0x1b
        /*002e*/ 	.short	0x00ff


	//----- nvinfo : EIATTR_ANNOTATIONS
	.align		4
        /*0030*/ 	.byte	0x04, 0x55
        /*0032*/ 	.short	(.L_2292 - .L_2291)


	//   ....[0]....
.L_2291:
        /* <DEDUP_REMOVED lines=36> */


	//----- nvinfo : EIATTR_MERCURY_ISA_VERSION
	.align		4
.L_2292:
        /*0264*/ 	.byte	0x03, 0x5f
        /*0266*/ 	.short	0x0000


	//----- nvinfo : EIATTR_COOP_GROUP_MASK_REGIDS
	.align		4
        /*0268*/ 	.byte	0x04, 0x29
        /*026a*/ 	.short	(.L_2294 - .L_2293)


	//   ....[0]....
.L_2293:
        /*026c*/ 	.word	0xffffffff


	//   ....[1]....
        /*0270*/ 	.word	0xffffffff


	//   ....[2]....
        /*0274*/ 	.word	0xffffffff


	//   ....[3]....
        /*0278*/ 	.word	0xffffffff


	//   ....[4]....
        /*027c*/ 	.word	0xffffffff


	//   ....[5]....
        /*0280*/ 	.word	0xffffffff


	//   ....[6]....
        /*0284*/ 	.word	0xffffffff


	//   ....[7]....
        /*0288*/ 	.word	0xffffffff


	//   ....[8]....
        /*028c*/ 	.word	0xffffffff


	//   ....[9]....
        /*0290*/ 	.word	0xffffffff


	//   ....[10]....
        /*0294*/ 	.word	0xffffffff


	//   ....[11]....
        /*0298*/ 	.word	0xffffffff


	//   ....[12]....
        /*029c*/ 	.word	0xffffffff


	//   ....[13]....
        /*02a0*/ 	.word	0xffffffff


	//   ....[14]....
        /*02a4*/ 	.word	0xffffffff


	//   ....[15]....
        /*02a8*/ 	.word	0xffffffff


	//   ....[16]....
        /*02ac*/ 	.word	0xffffffff


	//   ....[17]....
        /*02b0*/ 	.word	0xffffffff


	//   ....[18]....
        /*02b4*/ 	.word	0xffffffff


	//   ....[19]....
        /*02b8*/ 	.word	0xffffffff


	//----- nvinfo : EIATTR_COOP_GROUP_INSTR_OFFSETS
	.align		4
.L_2294:
        /*02bc*/ 	.byte	0x04, 0x28
        /*02be*/ 	.short	(.L_2296 - .L_2295)


	//   ....[0]....
.L_2295:
        /*02c0*/ 	.word	0x000192c0


	//   ....[1]....
        /*02c4*/ 	.word	0x000192f0


	//   ....[2]....
        /*02c8*/ 	.word	0x00019370


	//   ....[3]....
        /*02cc*/ 	.word	0x00019390


	//   ....[4]....
        /*02d0*/ 	.word	0x000193b0


	//   ....[5]....
        /*02d4*/ 	.word	0x00019c10


	//   ....[6]....
        /*02d8*/ 	.word	0x00019c30


	//   ....[7]....
        /*02dc*/ 	.word	0x00019c50


	//   ....[8]....
        /*02e0*/ 	.word	0x00019c70


	//   ....[9]....
        /*02e4*/ 	.word	0x00019c90


	//   ....[10]....
        /*02e8*/ 	.word	0x0001b030


	//   ....[11]....
        /*02ec*/ 	.word	0x0001b090


	//   ....[12]....
        /*02f0*/ 	.word	0x0001b0f0


	//   ....[13]....
        /*02f4*/ 	.word	0x0001b150


	//   ....[14]....
        /*02f8*/ 	.word	0x0001b1b0


	//   ....[15]....
        /*02fc*/ 	.word	0x0001bab0


	//   ....[16]....
        /*0300*/ 	.word	0x0001bb10


	//   ....[17]....
        /*0304*/ 	.word	0x0001bb70


	//   ....[18]....
        /*0308*/ 	.word	0x0001bbd0


	//   ....[19]....
        /*030c*/ 	.word	0x0001bc30


	//----- nvinfo : EIATTR_EXIT_INSTR_OFFSETS
	.align		4
.L_2296:
        /*0310*/ 	.byte	0x04, 0x1c
        /*0312*/ 	.short	(.L_2298 - .L_2297)


	//   ....[0]....
.L_2297:
        /*0314*/ 	.word	0x00000f50


	//   ....[1]....
        /*0318*/ 	.word	0x0001afe0


	//----- nvinfo : EIATTR_MAX_THREADS
	.align		4
.L_2298:
        /*031c*/ 	.byte	0x04, 0x05
        /*031e*/ 	.short	(.L_2300 - .L_2299)
.L_2299:
        /*0320*/ 	.word	0x00000080
        /*0324*/ 	.word	0x00000001
        /*0328*/ 	.word	0x00000001


	//----- nvinfo : EIATTR_CRS_STACK_SIZE
	.align		4
.L_2300:
        /*032c*/ 	.byte	0x04, 0x1e
        /*032e*/ 	.short	(.L_2302 - .L_2301)
.L_2301:
        /*0330*/ 	.word	0x00000000
.L_2302:


//--------------------- .nv.info._ZN10layer_norm13ln_fwd_kernelINS_13Kernel_traitsI13__nv_bfloat16S2_fS2_fjLj2048ELj1ELj4ELj1ELj16ENS_18Kernel_traits_baseILj2048ES2_S2_fS2_fjLj128EEEEELb1ELb1ELb0ELb1EEEvNS_9FwdParamsE --------------------------
	.section	.nv.info._ZN10layer_norm13ln_fwd_kernelINS_13Kernel_traitsI13__nv_bfloat16S2_fS2_fjLj2048ELj1ELj4ELj1ELj16ENS_18Kernel_traits_baseILj2048ES2_S2_fS2_fjLj128EEEEELb1ELb1ELb0ELb1EEEvNS_9FwdParamsE,"",@"SHT_CUDA_INFO"
	.sectionflags	@""
	.align	4


	//----- nvinfo : EIATTR_CUDA_API_VERSION
	.align		4
        /*0000*/ 	.byte	0x04, 0x37
        /*0002*/ 	.short	(.L_2304 - .L_2303)
.L_2303:
        /*0004*/ 	.word	0x00000082


	//----- nvinfo : EIATTR_SW2861232_WAR
	.align		4
.L_2304:
        /*0008*/ 	.byte	0x01, 0x35
	.zero		2


	//----- nvinfo : EIATTR_PARAM_CBANK
	.align		4
        /*000c*/ 	.byte	0x04, 0x0a
        /*000e*/ 	.short	(.L_2306 - .L_2305)
	.align		4
.L_2305:
        /*0010*/ 	.word	index@(.nv.constant0._ZN10layer_norm13ln_fwd_kernelINS_13Kernel_traitsI13__nv_bfloat16S2_fS2_fjLj2048ELj1ELj4ELj1ELj16ENS_18Kernel_traits_baseILj2048ES2_S2_fS2_fjLj128EEEEELb1ELb1ELb0ELb1EEEvNS_9FwdParamsE)
        /*0014*/ 	.short	0x0160
        /*0016*/ 	.short	0x00e8


	//----- nvinfo : EIATTR_CBANK_PARAM_SIZE
	.align		4
.L_2306:
        /*0018*/ 	.byte	0x03, 0x19
        /*001a*/ 	.short	0x00e8


	//----- nvinfo : EIATTR_KPARAM_INFO
	.align		4
        /*001c*/ 	.byte	0x04, 0x17
        /*001e*/ 	.short	(.L_2308 - .L_2307)
.L_2307:
        /*0020*/ 	.word	0x00000000
        /*0024*/ 	.short	0x0000
        /*0026*/ 	.short	0x0000
        /*0028*/ 	.byte	0x00, 0xf0, 0xa1, 0x03


	//----- nvinfo : EIATTR_MAXREG_COUNT
	.align		4
.L_2308:
        /*002c*/ 	.byte	0x03, 0x1b
        /*002e*/ 	.short	0x00ff


	//----- nvinfo : EIATTR_MERCURY_ISA_VERSION
	.align		4
        /*0030*/ 	.byte	0x03, 0x5f
        /*0032*/ 	.short	0x0000


	//----- nvinfo : EIATTR_COOP_GROUP_MASK_REGIDS
	.align		4
        /*0034*/ 	.byte	0x04, 0x29
        /*0036*/ 	.short	(.L_2310 - .L_2309)


	//   ....[0]....
.L_2309:
        /*0038*/ 	.word	0xffffffff


	//   ....[1]....
        /*003c*/ 	.word	0xffffffff


	//   ....[2]....
        /*0040*/ 	.word	0xffffffff


	//   ....[3]....
        /*0044*/ 	.word	0xffffffff


	//   ....[4]....
        /*0048*/ 	.word	0xffffffff


	//   ....[5]....
        /*004c*/ 	.word	0xffffffff


	//   ....[6]....
        /*0050*/ 	.word	0xffffffff


	//   ....[7]....
        /*0054*/ 	.word	0xffffffff


	//   ....[8]....
        /*0058*/ 	.word	0xffffffff


	//   ....[9]....
        /*005c*/ 	.word	0xffffffff


	//   ....[10]....
        /*0060*/ 	.word	0xffffffff


	//   ....[11]....
        /*0064*/ 	.word	0xffffffff


	//   ....[12]....
        /*0068*/ 	.word	0xffffffff


	//   ....[13]....
        /*006c*/ 	.word	0xffffffff


	//   ....[14]....
        /*0070*/ 	.word	0xffffffff


	//   ....[15]....
        /*0074*/ 	.word	0xffffffff


	//   ....[16]....
        /*0078*/ 	.word	0xffffffff


	//   ....[17]....
        /*007c*/ 	.word	0xffffffff


	//   ....[18]....
        /*0080*/ 	.word	0xffffffff


	//   ....[19]....
        /*0084*/ 	.word	0xffffffff


	//----- nvinfo : EIATTR_COOP_GROUP_INSTR_OFFSETS
	.align		4
.L_2310:
        /*0088*/ 	.byte	0x04, 0x28
        /*008a*/ 	.short	(.L_2312 - .L_2311)


	//   ....[0]....
.L_2311:
        /*008c*/ 	.word	0x00017bc0


	//   ....[1]....
        /*0090*/ 	.word	0x00017bf0


	//   ....[2]....
        /*0094*/ 	.word	0x00017c10


	//   ....[3]....
        /*0098*/ 	.word	0x00017c30


	//   ....[4]....
        /*009c*/ 	.word	0x00017c50


	//   ....[5]....
        /*00a0*/ 	.word	0x00018480


	//   ....[6]....
        /*00a4*/ 	.word	0x000184a0


	//   ....[7]....
        /*00a8*/ 	.word	0x000184c0


	//   ....[8]....
        /*00ac*/ 	.word	0x000184e0


	//   ....[9]....
        /*00b0*/ 	.word	0x00018500


	//   ....[10]....
        /*00b4*/ 	.word	0x00019a40


	//   ....[11]....
        /*00b8*/ 	.word	0x00019aa0


	//   ....[12]....
        /*00bc*/ 	.word	0x00019b00


	//   ....[13]....
        /*00c0*/ 	.word	0x00019b60


	//   ....[14]....
        /*00c4*/ 	.word	0x00019bc0


	//   ....[15]....
        /*00c8*/ 	.word	0x0001a430


	//   ....[16]....
        /*00cc*/ 	.word	0x0001a490


	//   ....[17]....
        /*00d0*/ 	.word	0x0001a4f0


	//   ....[18]....
        /*00d4*/ 	.word	0x0001a550


	//   ....[19]....
        /*00d8*/ 	.word	0x0001a5b0


	//----- nvinfo : EIATTR_EXIT_INSTR_OFFSETS
	.align		4
.L_2312:
        /*00dc*/ 	.byte	0x04, 0x1c
        /*00de*/ 	.short	(.L_2314 - .L_2313)


	//   ....[0]....
.L_2313:
        /*00e0*/ 	.word	0x000005c0


	//   ....[1]....
        /*00e4*/ 	.word	0x000199e0


	//----- nvinfo : EIATTR_MAX_THREADS
	.align		4
.L_2314:
        /*00e8*/ 	.byte	0x04, 0x05
        /*00ea*/ 	.short	(.L_2316 - .L_2315)
.L_2315:
        /*00ec*/ 	.word	0x00000080
        /*00f0*/ 	.word	0x00000001
        /*00f4*/ 	.word	0x00000001


	//----- nvinfo : EIATTR_CRS_STACK_SIZE
	.align		4
.L_2316:
        /*00f8*/ 	.byte	0x04, 0x1e
        /*00fa*/ 	.short	(.L_2318 - .L_2317)
.L_2317:
        /*00fc*/ 	.word	0x00000000
.L_2318:


//--------------------- .nv.info._ZN10layer_norm13ln_fwd_kernelINS_13Kernel_traitsI13__nv_bfloat16S2_fS2_fjLj2048ELj1ELj4ELj1ELj16ENS_18Kernel_traits_baseILj2048ES2_S2_fS2_fjLj128EEEEELb1ELb1ELb1ELb0EEEvNS_9FwdParamsE --------------------------
	.section	.nv.info._ZN10layer_norm13ln_fwd_kernelINS_13Kernel_traitsI13__nv_bfloat16S2_fS2_fjLj2048ELj1ELj4ELj1ELj16ENS_18Kernel_traits_baseILj2048ES2_S2_fS2_fjLj128EEEEELb1ELb1ELb1ELb0EEEvNS_9FwdParamsE,"",@"SHT_CUDA_INFO"
	.sectionflags	@""
	.align	4


	//----- nvinfo : EIATTR_CUDA_API_VERSION
	.align		4
        /*0000*/ 	.byte	0x04, 0x37
        /*0002*/ 	.short	(.L_2320 - .L_2319)
.L_2319:
        /*0004*/ 	.word	0x00000082


	//----- nvinfo : EIATTR_SW2861232_WAR
	.align		4
.L_2320:
        /*0008*/ 	.byte	0x01, 0x35
	.zero		2


	//----- nvinfo : EIATTR_PARAM_CBANK
	.align		4
        /*000c*/ 	.byte	0x04, 0x0a
        /*000e*/ 	.short	(.L_2322 - .L_2321)
	.align		4
.L_2321:
        /*0010*/ 	.word	index@(.nv.constant0._ZN10layer_norm13ln_fwd_kernelINS_13Kernel_traitsI13__nv_bfloat16S2_fS2_fjLj2048ELj1ELj4ELj1ELj16ENS_18Kernel_traits_baseILj2048ES2_S2_fS2_fjLj128EEEEELb1ELb1ELb1ELb0EEEvNS_9FwdParamsE)
        /*0014*/ 	.short	0x0160
        /*0016*/ 	.short	0x00e8


	//----- nvinfo : EIATTR_CBANK_PARAM_SIZE
	.align		4
.L_2322:
        /*0018*/ 	.byte	0x03, 0x19
        /*001a*/ 	.short	0x00e8


	//----- nvinfo : EIATTR_KPARAM_INFO
	.align		4
        /*001c*/ 	.byte	0x04, 0x17
        /*001e*/ 	.short	(.L_2324 - .L_2323)
.L_2323:
        /*0020*/ 	.word	0x00000000
        /*0024*/ 	.short	0x0000
        /*0026*/ 	.short	0x0000
        /*0028*/ 	.byte	0x00, 0xf0, 0xa1, 0x03


	//----- nvinfo : EIATTR_MAXREG_COUNT
	.align		4
.L_2324:
        /*002c*/ 	.byte	0x03, 0x1b
        /*002e*/ 	.short	0x00ff


	//----- nvinfo : EIATTR_ANNOTATIONS
	.align		4
        /*0030*/ 	.byte	0x04, 0x55
        /*0032*/ 	.short	(.L_2326 - .L_2325)


	//   ....[0]....
.L_2325:
        /* <DEDUP_REMOVED lines=49> */


	//----- nvinfo : EIATTR_MERCURY_ISA_VERSION
	.align		4
.L_2326:
        /*0334*/ 	.byte	0x03, 0x5f
        /*0336*/ 	.short	0x0000


	//----- nvinfo : EIATTR_COOP_GROUP_MASK_REGIDS
	.align		4
        /*0338*/ 	.byte	0x04, 0x29
        /*033a*/ 	.short	(.L_2328 - .L_2327)


	//   ....[0]....
.L_2327:
        /*033c*/ 	.word	0xffffffff


	//   ....[1]....
        /*0340*/ 	.word	0xffffffff


	//   ....[2]....
        /*0344*/ 	.word	0xffffffff


	//   ....[3]....
        /*0348*/ 	.word	0xffffffff


	//   ....[4]....
        /*034c*/ 	.word	0xffffffff


	//   ....[5]....
        /*0350*/ 	.word	0xffffffff


	//   ....[6]....
        /*0354*/ 	.word	0xffffffff


	//   ....[7]....
        /*0358*/ 	.word	0xffffffff


	//   ....[8]....
        /*035c*/ 	.word	0xffffffff


	//   ....[9]....
        /*0360*/ 	.word	0xffffffff


	//   ....[10]....
        /*0364*/ 	.word	0xffffffff


	//   ....[11]....
        /*0368*/ 	.word	0xffffffff


	//   ....[12]....
        /*036c*/ 	.word	0xffffffff


	//   ....[13]....
        /*0370*/ 	.word	0xffffffff


	//   ....[14]....
        /*0374*/ 	.word	0xffffffff


	//   ....[15]....
        /*0378*/ 	.word	0xffffffff


	//   ....[16]....
        /*037c*/ 	.word	0xffffffff


	//   ....[17]....
        /*0380*/ 	.word	0xffffffff


	//   ....[18]....
        /*0384*/ 	.word	0xffffffff


	//   ....[19]....
        /*0388*/ 	.word	0xffffffff


	//----- nvinfo : EIATTR_COOP_GROUP_INSTR_OFFSETS
	.align		4
.L_2328:
        /*038c*/ 	.byte	0x04, 0x28
        /*038e*/ 	.short	(.L_2330 - .L_2329)


	//   ....[0]....
.L_2329:
        /*0390*/ 	.word	0x0001b580


	//   ....[1]....
        /*0394*/ 	.word	0x0001b5b0


	//   ....[2]....
        /*0398*/ 	.word	0x0001b600


	//   ....[3]....
        /*039c*/ 	.word	0x0001b620


	//   ....[4]....
        /*03a0*/ 	.word	0x0001b640


	//   ....[5]....
        /*03a4*/ 	.word	0x0001be90


	//   ....[6]....
        /*03a8*/ 	.word	0x0001beb0


	//   ....[7]....
        /*03ac*/ 	.word	0x0001bed0


	//   ....[8]....
        /*03b0*/ 	.word	0x0001bef0


	//   ....[9]....
        /*03b4*/ 	.word	0x0001bf10


	//   ....[10]....
        /*03b8*/ 	.word	0x0001d340


	//   ....[11]....
        /*03bc*/ 	.word	0x0001d3a0


	//   ....[12]....
        /*03c0*/ 	.word	0x0001d400


	//   ....[13]....
        /*03c4*/ 	.word	0x0001d460


	//   ....[14]....
        /*03c8*/ 	.word	0x0001d4c0


	//   ....[15]....
        /*03cc*/ 	.word	0x0001dd80


	//   ....[16]....
        /*03d0*/ 	.word	0x0001dde0


	//   ....[17]....
        /*03d4*/ 	.word	0x0001de40


	//   ....[18]....
        /*03d8*/ 	.word	0x0001dea0


	//   ....[19]....
        /*03dc*/ 	.word	0x0001df00


	//----- nvinfo : EIATTR_EXIT_INSTR_OFFSETS
	.align		4
.L_2330:
        /*03e0*/ 	.byte	0x04, 0x1c
        /*03e2*/ 	.short	(.L_2332 - .L_2331)


	//   ....[0]....
.L_2331:
        /*03e4*/ 	.word	0x00000f30


	//   ....[1]....
        /*03e8*/ 	.word	0x0001d2f0


	//----- nvinfo : EIATTR_MAX_THREADS
	.align		4
.L_2332:
        /*03ec*/ 	.byte	0x04, 0x05
        /*03ee*/ 	.short	(.L_2334 - .L_2333)
.L_2333:
        /*03f0*/ 	.word	0x00000080
        /*03f4*/ 	.word	0x00000001
        /*03f8*/ 	.word	0x00000001


	//----- nvinfo : EIATTR_CRS_STACK_SIZE
	.align		4
.L_2334:
        /*03fc*/ 	.byte	0x04, 0x1e
        /*03fe*/ 	.short	(.L_2336 - .L_2335)
.L_2335:
        /*0400*/ 	.word	0x00000000
.L_2336:


//--------------------- .nv.info._ZN10layer_norm13ln_fwd_kernelINS_13Kernel_traitsI13__nv_bfloat16S2_fS2_fjLj2048ELj1ELj4ELj1ELj16ENS_18Kernel_traits_baseILj2048ES2_S2_fS2_fjLj128EEEEELb1ELb1ELb1ELb1EEEvNS_9FwdParamsE --------------------------
	.section	.nv.info._ZN10layer_norm13ln_fwd_kernelINS_13Kernel_traitsI13__nv_bfloat16S2_fS2_fjLj2048ELj1ELj4ELj1ELj16ENS_18Kernel_traits_baseILj2048ES2_S2_fS2_fjLj128EEEEELb1ELb1ELb1ELb1EEEvNS_9FwdParamsE,"",@"SHT_CUDA_INFO"
	.sectionflags	@""
	.align	4


	//----- nvinfo : EIATTR_CUDA_API_VERSION
	.align		4
        /*0000*/ 	.byte	0x04, 0x37
        /*0002*/ 	.short	(.L_2338 - .L_2337)
.L_2337:
        /*0004*/ 	.word	0x00000082


	//----- nvinfo : EIATTR_SW2861232_WAR
	.align		4
.L_2338:
        /*0008*/ 	.byte	0x01, 0x35
	.zero		2


	//----- nvinfo : EIATTR_PARAM_CBANK
	.align		4
        /*000c*/ 	.byte	0x04, 0x0a
        /*000e*/ 	.short	(.L_2340 - .L_2339)
	.align		4
.L_2339:
        /*0010*/ 	.word	index@(.nv.constant0._ZN10layer_norm13ln_fwd_kernelINS_13Kernel_traitsI13__nv_bfloat16S2_fS2_fjLj2048ELj1ELj4ELj1ELj16ENS_18Kernel_traits_baseILj2048ES2_S2_fS2_fjLj128EEEEELb1ELb1ELb1ELb1EEEvNS_9FwdParamsE)
        /*0014*/ 	.short	0x0160
        /*0016*/ 	.short	0x00e8


	//----- nvinfo : EIATTR_CBANK_PARAM_SIZE
	.align		4
.L_2340:
        /*0018*/ 	.byte	0x03, 0x19
        /*001a*/ 	.short	0x00e8


	//----- nvinfo : EIATTR_KPARAM_INFO
	.align		4
        /*001c*/ 	.byte	0x04, 0x17
        /*001e*/ 	.short	(.L_2342 - .L_2341)
.L_2341:
        /*0020*/ 	.word	0x00000000
        /*0024*/ 	.short	0x0000
        /*0026*/ 	.short	0x0000
        /*0028*/ 	.byte	0x00, 0xf0, 0xa1, 0x03


	//----- nvinfo : EIATTR_MAXREG_COUNT
	.align		4
.L_2342:
        /*002c*/ 	.byte	0x03, 0x1b
        /*002e*/ 	.short	0x00ff


	//----- nvinfo : EIATTR_MERCURY_ISA_VERSION
	.align		4
        /*0030*/ 	.byte	0x03, 0x5f
        /*0032*/ 	.short	0x0000


	//----- nvinfo : EIATTR_COOP_GROUP_MASK_REGIDS
	.align		4
        /*0034*/ 	.byte	0x04, 0x29
        /*0036*/ 	.short	(.L_2344 - .L_2343)


	//   ....[0]....
.L_2343:
        /*0038*/ 	.word	0xffffffff


	//   ....[1]....
        /*003c*/ 	.word	0xffffffff


	//   ....[2]....
        /*0040*/ 	.word	0xffffffff


	//   ....[3]....
        /*0044*/ 	.word	0xffffffff


	//   ....[4]....
        /*0048*/ 	.word	0xffffffff


	//   ....[5]....
        /*004c*/ 	.word	0xffffffff


	//   ....[6]....
        /*0050*/ 	.word	0xffffffff


	//   ....[7]....
        /*0054*/ 	.word	0xffffffff


	//   ....[8]....
        /*0058*/ 	.word	0xffffffff


	//   ....[9]....
        /*005c*/ 	.word	0xffffffff


	//   ....[10]....
        /*0060*/ 	.word	0xffffffff


	//   ....[11]....
        /*0064*/ 	.word	0xffffffff


	//   ....[12]....
        /*0068*/ 	.word	0xffffffff


	//   ....[13]....
        /*006c*/ 	.word	0xffffffff


	//   ....[14]....
        /*0070*/ 	.word	0xffffffff


	//   ....[15]....
        /*0074*/ 	.word	0xffffffff


	//   ....[16]....
        /*0078*/ 	.word	0xffffffff


	//   ....[17]....
        /*007c*/ 	.word	0xffffffff


	//   ....[18]....
        /*0080*/ 	.word	0xffffffff


	//   ....[19]....
        /*0084*/ 	.word	0xffffffff


	//----- nvinfo : EIATTR_COOP_GROUP_INSTR_OFFSETS
	.align		4
.L_2344:
        /*0088*/ 	.byte	0x04, 0x28
        /*008a*/ 	.short	(.L_2346 - .L_2345)


	//   ....[0]....
.L_2345:
        /*008c*/ 	.word	0x00019be0


	//   ....[1]....
        /*0090*/ 	.word	0x00019c10


	//   ....[2]....
        /*0094*/ 	.word	0x00019c30


	//   ....[3]....
        /*0098*/ 	.word	0x00019c50


	//   ....[4]....
        /*009c*/ 	.word	0x00019c70


	//   ....[5]....
        /*00a0*/ 	.word	0x0001a4a0


	//   ....[6]....
        /*00a4*/ 	.word	0x0001a4c0


	//   ....[7]....
        /*00a8*/ 	.word	0x0001a4e0


	//   ....[8]....
        /*00ac*/ 	.word	0x0001a500


	//   ....[9]....
        /*00b0*/ 	.word	0x0001a520


	//   ....[10]....
        /*00b4*/ 	.word	0x0001baf0


	//   ....[11]....
        /*00b8*/ 	.word	0x0001bb50


	//   ....[12]....
        /*00bc*/ 	.word	0x0001bbb0


	//   ....[13]....
        /*00c0*/ 	.word	0x0001bc10


	//   ....[14]....
        /*00c4*/ 	.word	0x0001bc70


	//   ....[15]....
        /*00c8*/ 	.word	0x0001c4e0


	//   ....[16]....
        /*00cc*/ 	.word	0x0001c540


	//   ....[17]....
        /*00d0*/ 	.word	0x0001c5a0


	//   ....[18]....
        /*00d4*/ 	.word	0x0001c600


	//   ....[19]....
        /*00d8*/ 	.word	0x0001c660


	//----- nvinfo : EIATTR_EXIT_INSTR_OFFSETS
	.align		4
.L_2346:
        /*00dc*/ 	.byte	0x04, 0x1c
        /*00de*/ 	.short	(.L_2348 - .L_2347)


	//   ....[0]....
.L_2347:
        /*00e0*/ 	.word	0x00000600


	//   ....[1]....
        /*00e4*/ 	.word	0x0001baa0


	//----- nvinfo : EIATTR_MAX_THREADS
	.align		4
.L_2348:
        /*00e8*/ 	.byte	0x04, 0x05
        /*00ea*/ 	.short	(.L_2350 - .L_2349)
.L_2349:
        /*00ec*/ 	.word	0x00000080
        /*00f0*/ 	.word	0x00000001
        /*00f4*/ 	.word	0x00000001


	//----- nvinfo : EIATTR_CRS_STACK_SIZE
	.align		4
.L_2350:
        /*00f8*/ 	.byte	0x04, 0x1e
        /*00fa*/ 	.short	(.L_2352 - .L_2351)
.L_2351:
        /*00fc*/ 	.word	0x00000000
.L_2352:


//--------------------- .nv.info._ZN10layer_norm13ln_fwd_kernelINS_13Kernel_traitsIf13__nv_bfloat16fS2_fjLj2048ELj1ELj4ELj1ELj16ENS_18Kernel_traits_baseILj2048EfS2_fS2_fjLj128EEEEELb0ELb0ELb0ELb0EEEvNS_9FwdParamsE --------------------------
	.section	.nv.info._ZN10layer_norm13ln_fwd_kernelINS_13Kernel_traitsIf13__nv_bfloat16fS2_fjLj2048ELj1ELj4ELj1ELj16ENS_18Kernel_traits_baseILj2048EfS2_fS2_fjLj128EEEEELb0ELb0ELb0ELb0EEEvNS_9FwdParamsE,"",@"SHT_CUDA_INFO"
	.sectionflags	@""
	.align	4


	//----- nvinfo : EIATTR_CUDA_API_VERSION
	.align		4
        /*0000*/ 	.byte	0x04, 0x37
        /*0002*/ 	.short	(.L_2354 - .L_2353)
.L_2353:
        /*0004*/ 	.word	0x00000082


	//----- nvinfo : EIATTR_SW2861232_WAR
	.align		4
.L_2354:
        /*0008*/ 	.byte	0x01, 0x35
	.zero		2


	//----- nvinfo : EIATTR_PARAM_CBANK
	.align		4
        /*000c*/ 	.byte	0x04, 0x0a
        /*000e*/ 	.short	(.L_2356 - .L_2355)
	.align		4
.L_2355:
        /*0010*/ 	.word	index@(.nv.constant0._ZN10layer_norm13ln_fwd_kernelINS_13Kernel_traitsIf13__nv_bfloat16fS2_fjLj2048ELj1ELj4ELj1ELj16ENS_18Kernel_traits_baseILj2048EfS2_fS2_fjLj128EEEEELb0ELb0ELb0ELb0EEEvNS_9FwdParamsE)
        /*0014*/ 	.short	0x0160
        /*0016*/ 	.short	0x00e8


	//----- nvinfo : EIATTR_CBANK_PARAM_SIZE
	.align		4
.L_2356:
        /*0018*/ 	.byte	0x03, 0x19
        /*001a*/ 	.short	0x00e8


	//----- nvinfo : EIATTR_KPARAM_INFO
	.align		4
        /*001c*/ 	.byte	0x04, 0x17
        /*001e*/ 	.short	(.L_2358 - .L_2357)
.L_2357:
        /*0020*/ 	.word	0x00000000
        /*0024*/ 	.short	0x0000
        /*0026*/ 	.short	0x0000
        /*0028*/ 	.byte	0x00, 0xf0, 0xa1, 0x03


	//----- nvinfo : EIATTR_MAXREG_COUNT
	.align		4
.L_2358:
        /*002c*/ 	.byte	0x03, 0x1b
        /*002e*/ 	.short	0x00ff


	//----- nvinfo : EIATTR_MERCURY_ISA_VERSION
	.align		4
        /*0030*/ 	.byte	0x03, 0x5f
        /*0032*/ 	.short	0x0000


	//----- nvinfo : EIATTR_COOP_GROUP_MASK_REGIDS
	.align		4
        /*0034*/ 	.byte	0x04, 0x29
        /*0036*/ 	.short	(.L_2360 - .L_2359)


	//   ....[0]....
.L_2359:
        /*0038*/ 	.word	0xffffffff


	//   ....[1]....
        /*003c*/ 	.word	0xffffffff


	//   ....[2]....
        /*0040*/ 	.word	0xffffffff


	//   ....[3]....
        /*0044*/ 	.word	0xffffffff


	//   ....[4]....
        /*0048*/ 	.word	0xffffffff


	//   ....[5]....
        /*004c*/ 	.word	0xffffffff


	//   ....[6]....
        /*0050*/ 	.word	0xffffffff


	//   ....[7]....
        /*0054*/ 	.word	0xffffffff


	//   ....[8]....
        /*0058*/ 	.word	0xffffffff


	//   ....[9]....
        /*005c*/ 	.word	0xffffffff


	//   ....[10]....
        /*0060*/ 	.word	0xffffffff


	//   ....[11]....
        /*0064*/ 	.word	0xffffffff


	//   ....[12]....
        /*0068*/ 	.word	0xffffffff


	//   ....[13]....
        /*006c*/ 	.word	0xffffffff


	//   ....[14]....
        /*0070*/ 	.word	0xffffffff


	//   ....[15]....
        /*0074*/ 	.word	0xffffffff


	//   ....[16]....
        /*0078*/ 	.word	0xffffffff


	//   ....[17]....
        /*007c*/ 	.word	0xffffffff


	//   ....[18]....
        /*0080*/ 	.word	0xffffffff


	//   ....[19]....
        /*0084*/ 	.word	0xffffffff


	//----- nvinfo : EIATTR_COOP_GROUP_INSTR_OFFSETS
	.align		4
.L_2360:
        /*0088*/ 	.byte	0x04, 0x28
        /*008a*/ 	.short	(.L_2362 - .L_2361)


	//   ....[0]....
.L_2361:
        /*008c*/ 	.word	0x000026f0


	//   ....[1]....
        /*0090*/ 	.word	0x00002720


	//   ....[2]....
        /*0094*/ 	.word	0x00002760


	//   ....[3]....
        /*0098*/ 	.word	0x00002780


	//   ....[4]....
        /*009c*/ 	.word	0x000027a0


	//   ....[5]....
        /*00a0*/ 	.word	0x00003000


	//   ....[6]....
        /*00a4*/ 	.word	0x00003020


	//   ....[7]....
        /*00a8*/ 	.word	0x00003040


	//   ....[8]....
        /*00ac*/ 	.word	0x00003060


	//   ....[9]....
        /*00b0*/ 	.word	0x00003080


	//   ....[10]....
        /*00b4*/ 	.word	0x00004410


	//   ....[11]....
        /*00b8*/ 	.word	0x00004490


	//   ....[12]....
        /*00bc*/ 	.word	0x000044f0


	//   ....[13]....
        /*00c0*/ 	.word	0x00004550


	//   ....[14]....
        /*00c4*/ 	.word	0x000045b0


	//   ....[15]....
        /*00c8*/ 	.word	0x00004e70


	//   ....[16]....
        /*00cc*/ 	.word	0x00004ed0


	//   ....[17]....
        /*00d0*/ 	.word	0x00004f30


	//   ....[18]....
        /*00d4*/ 	.word	0x00004f90


	//   ....[19]....
        /*00d8*/ 	.word	0x00005000


	//----- nvinfo : EIATTR_EXIT_INSTR_OFFSETS
	.align		4
.L_2362:
        /*00dc*/ 	.byte	0x04, 0x1c
        /*00de*/ 	.short	(.L_2364 - .L_2363)


	//   ....[0]....
.L_2363:
        /*00e0*/ 	.word	0x00000b20


	//   ....[1]....
        /*00e4*/ 	.word	0x000043b0


	//----- nvinfo : EIATTR_MAX_THREADS
	.align		4
.L_2364:
        /*00e8*/ 	.byte	0x04, 0x05
        /*00ea*/ 	.short	(.L_2366 - .L_2365)
.L_2365:
        /*00ec*/ 	.word	0x00000080
        /*00f0*/ 	.word	0x00000001
        /*00f4*/ 	.word	0x00000001


	//----- nvinfo : EIATTR_CRS_STACK_SIZE
	.align		4
.L_2366:
        /*00f8*/ 	.byte	0x04, 0x1e
        /*00fa*/ 	.short	(.L_2368 - .L_2367)
.L_2367:
        /*00fc*/ 	.word	0x00000000
.L_2368:


//--------------------- .nv.info._ZN10layer_norm13ln_fwd_kernelINS_13Kernel_traitsIf13__nv_bfloat16fS2_fjLj2048ELj1ELj4ELj1ELj16ENS_18Kernel_traits_baseILj2048EfS2_fS2_fjLj128EEEEELb0ELb0ELb0ELb1EEEvNS_9FwdParamsE --------------------------
	.section	.nv.info._ZN10layer_norm13ln_fwd_kernelINS_13Kernel_traitsIf13__nv_bfloat16fS2_fjLj2048ELj1ELj4ELj1ELj16ENS_18Kernel_traits_baseILj2048EfS2_fS2_fjLj128EEEEELb0ELb0ELb0ELb1EEEvNS_9FwdParamsE,"",@"SHT_CUDA_INFO"
	.sectionflags	@""
	.align	4


	//----- nvinfo : EIATTR_CUDA_API_VERSION
	.align		4
        /*0000*/ 	.byte	0x04, 0x37
        /*0002*/ 	.short	(.L_2370 - .L_2369)
.L_2369:
        /*0004*/ 	.word	0x00000082


	//----- nvinfo : EIATTR_SW2861232_WAR
	.align		4
.L_2370:
        /*0008*/ 	.byte	0x01, 0x35
	.zero		2


	//----- nvinfo : EIATTR_PARAM_CBANK
	.align		4
        /*000c*/ 	.byte	0x04, 0x0a
        /*000e*/ 	.short	(.L_2372 - .L_2371)
	.align		4
.L_2371:
        /*0010*/ 	.word	index@(.nv.constant0._ZN10layer_norm13ln_fwd_kernelINS_13Kernel_traitsIf13__nv_bfloat16fS2_fjLj2048ELj1ELj4ELj1ELj16ENS_18Kernel_traits_baseILj2048EfS2_fS2_fjLj128EEEEELb0ELb0ELb0ELb1EEEvNS_9FwdParamsE)
        /*0014*/ 	.short	0x0160
        /*0016*/ 	.short	0x00e8


	//----- nvinfo : EIATTR_CBANK_PARAM_SIZE
	.align		4
.L_2372:
        /*0018*/ 	.byte	0x03, 0x19
        /*001a*/ 	.short	0x00e8


	//----- nvinfo : EIATTR_KPARAM_INFO
	.align		4
        /*001c*/ 	.byte	0x04, 0x17
        /*001e*/ 	.short	(.L_2374 - .L_2373)
.L_2373:
        /*0020*/ 	.word	0x00000000
        /*0024*/ 	.short	0x0000
        /*0026*/ 	.short	0x0000
        /*0028*/ 	.byte	0x00, 0xf0, 0xa1, 0x03


	//----- nvinfo : EIATTR_MAXREG_COUNT
	.align		4
.L_2374:
        /*002c*/ 	.byte	0x03, 0x1b
        /*002e*/ 	.short	0x00ff


	//----- nvinfo : EIATTR_MERCURY_ISA_VERSION
	.align		4
        /*0030*/ 	.byte	0x03, 0x5f
        /*0032*/ 	.short	0x0000


	//----- nvinfo : EIATTR_COOP_GROUP_MASK_REGIDS
	.align		4
        /*0034*/ 	.byte	0x04, 0x29
        /*0036*/ 	.short	(.L_2376 - .L_2375)


	//   ....[0]....
.L_2375:
        /*0038*/ 	.word	0xffffffff


	//   ....[1]....
        /*003c*/ 	.word	0xffffffff


	//   ....[2]....
        /*0040*/ 	.word	0xffffffff


	//   ....[3]....
        /*0044*/ 	.word	0xffffffff


	//   ....[4]....
        /*0048*/ 	.word	0xffffffff


	//   ....[5]....
        /*004c*/ 	.word	0xffffffff


	//   ....[6]....
        /*0050*/ 	.word	0xffffffff


	//   ....[7]....
        /*0054*/ 	.word	0xffffffff


	//   ....[8]....
        /*0058*/ 	.word	0xffffffff


	//   ....[9]....
        /*005c*/ 	.word	0xffffffff


	//   ....[10]....
        /*0060*/ 	.word	0xffffffff


	//   ....[11]....
        /*0064*/ 	.word	0xffffffff


	//   ....[12]....
        /*0068*/ 	.word	0xffffffff


	//   ....[13]....
        /*006c*/ 	.word	0xffffffff


	//   ....[14]....
        /*0070*/ 	.word	0xffffffff


	//   ....[15]....
        /*0074*/ 	.word	0xffffffff


	//   ....[16]....
        /*0078*/ 	.word	0xffffffff


	//   ....[17]....
        /*007c*/ 	.word	0xffffffff


	//   ....[18]....
        /*0080*/ 	.word	0xffffffff


	//   ....[19]....
        /*0084*/ 	.word	0xffffffff


	//----- nvinfo : EIATTR_COOP_GROUP_INSTR_OFFSETS
	.align		4
.L_2376:
        /*0088*/ 	.byte	0x04, 0x28
        /*008a*/ 	.short	(.L_2378 - .L_2377)


	//   ....[0]....
.L_2377:
        /*008c*/ 	.word	0x00001ee0


	//   ....[1]....
        /*0090*/ 	.word	0x00001f10


	//   ....[2]....
        /*0094*/ 	.word	0x00001f30


	//   ....[3]....
        /*0098*/ 	.word	0x00001f50


	//   ....[4]....
        /*009c*/ 	.word	0x00001f70


	//   ....[5]....
        /*00a0*/ 	.word	0x000027a0


	//   ....[6]....
        /*00a4*/ 	.word	0x000027c0


	//   ....[7]....
        /*00a8*/ 	.word	0x000027e0


	//   ....[8]....
        /*00ac*/ 	.word	0x00002800


	//   ....[9]....
        /*00b0*/ 	.word	0x00002820


	//   ....[10]....
        /*00b4*/ 	.word	0x000038c0


	//   ....[11]....
        /*00b8*/ 	.word	0x00003940


	//   ....[12]....
        /*00bc*/ 	.word	0x000039a0


	//   ....[13]....
        /*00c0*/ 	.word	0x00003a00


	//   ....[14]....
        /*00c4*/ 	.word	0x00003a60


	//   ....[15]....
        /*00c8*/ 	.word	0x000042d0


	//   ....[16]....
        /*00cc*/ 	.word	0x00004330


	//   ....[17]....
        /*00d0*/ 	.word	0x00004390


	//   ....[18]....
        /*00d4*/ 	.word	0x000043f0


	//   ....[19]....
        /*00d8*/ 	.word	0x00004450


	//----- nvinfo : EIATTR_EXIT_INSTR_OFFSETS
	.align		4
.L_2378:
        /*00dc*/ 	.byte	0x04, 0x1c
        /*00de*/ 	.short	(.L_2380 - .L_2379)


	//   ....[0]....
.L_2379:
        /*00e0*/ 	.word	0x000003f0


	//   ....[1]....
        /*00e4*/ 	.word	0x00003860


	//----- nvinfo : EIATTR_MAX_THREADS
	.align		4
.L_2380:
        /*00e8*/ 	.byte	0x04, 0x05
        /*00ea*/ 	.short	(.L_2382 - .L_2381)
.L_2381:
        /*00ec*/ 	.word	0x00000080
        /*00f0*/ 	.word	0x00000001
        /*00f4*/ 	.word	0x00000001


	//----- nvinfo : EIATTR_CRS_STACK_SIZE
	.align		4
.L_2382:
        /*00f8*/ 	.byte	0x04, 0x1e
        /*00fa*/ 	.short	(.L_2384 - .L_2383)
.L_2383:
        /*00fc*/ 	.word	0x00000000
.L_2384:


//--------------------- .nv.info._ZN10layer_norm13ln_fwd_kernelINS_13Kernel_traitsIf13__nv_bfloat16fS2_fjLj2048ELj1ELj4ELj1ELj16ENS_18Kernel_traits_baseILj2048EfS2_fS2_fjLj128EEEEELb0ELb0ELb1ELb0EEEvNS_9FwdParamsE --------------------------
	.section	.nv.info._ZN10layer_norm13ln_fwd_kernelINS_13Kernel_traitsIf13__nv_bfloat16fS2_fjLj2048ELj1ELj4ELj1ELj16ENS_18Kernel_traits_baseILj2048EfS2_fS2_fjLj128EEEEELb0ELb0ELb1ELb0EEEvNS_9FwdParamsE,"",@"SHT_CUDA_INFO"
	.sectionflags	@""
	.align	4


	//----- nvinfo : EIATTR_CUDA_API_VERSION
	.align		4
        /*0000*/ 	.byte	0x04, 0x37
        /*0002*/ 	.short	(.L_2386 - .L_2385)
.L_2385:
        /*0004*/ 	.word	0x00000082


	//----- nvinfo : EIATTR_SW2861232_WAR
	.align		4
.L_2386:
        /*0008*/ 	.byte	0x01, 0x35
	.zero		2


	//----- nvinfo : EIATTR_PARAM_CBANK
	.align		4
        /*000c*/ 	.byte	0x04, 0x0a
        /*000e*/ 	.short	(.L_2388 - .L_2387)
	.align		4
.L_2387:
        /*0010*/ 	.word	index@(.nv.constant0._ZN10layer_norm13ln_fwd_kernelINS_13Kernel_traitsIf13__nv_bfloat16fS2_fjLj2048ELj1ELj4ELj1ELj16ENS_18Kernel_traits_baseILj2048EfS2_fS2_fjLj128EEEEELb0ELb0ELb1ELb0EEEvNS_9FwdParamsE)
        /*0014*/ 	.short	0x0160
        /*0016*/ 	.short	0x00e8


	//----- nvinfo : EIATTR_CBANK_PARAM_SIZE
	.align		4
.L_2388:
        /*0018*/ 	.byte	0x03, 0x19
        /*001a*/ 	.short	0x00e8


	//----- nvinfo : EIATTR_KPARAM_INFO
	.align		4
        /*001c*/ 	.byte	0x04, 0x17
        /*001e*/ 	.short	(.L_2390 - .L_2389)
.L_2389:
        /*0020*/ 	.word	0x00000000
        /*0024*/ 	.short	0x0000
        /*0026*/ 	.short	0x0000
        /*0028*/ 	.byte	0x00, 0xf0, 0xa1, 0x03


	//----- nvinfo : EIATTR_MAXREG_COUNT
	.align		4
.L_2390:
        /*002c*/ 	.byte	0x03, 0x1b
        /*002e*/ 	.short	0x00ff


	//----- nvinfo : EIATTR_MERCURY_ISA_VERSION
	.align		4
        /*0030*/ 	.byte	0x03, 0x5f
        /*0032*/ 	.short	0x0000


	//----- nvinfo : EIATTR_COOP_GROUP_MASK_REGIDS
	.align		4
        /*0034*/ 	.byte	0x04, 0x29
        /*0036*/ 	.short	(.L_2392 - .L_2391)


	//   ....[0]....
.L_2391:
        /*0038*/ 	.word	0xffffffff


	//   ....[1]....
        /*003c*/ 	.word	0xffffffff


	//   ....[2]....
        /*0040*/ 	.word	0xffffffff


	//   ....[3]....
        /*0044*/ 	.word	0xffffffff


	//   ....[4]....
        /*0048*/ 	.word	0xffffffff


	//   ....[5]....
        /*004c*/ 	.word	0xffffffff


	//   ....[6]....
        /*0050*/ 	.word	0xffffffff


	//   ....[7]....
        /*0054*/ 	.word	0xffffffff


	//   ....[8]....
        /*0058*/ 	.word	0xffffffff


	//   ....[9]....
        /*005c*/ 	.word	0xffffffff


	//   ....[10]....
        /*0060*/ 	.word	0xffffffff


	//   ....[11]....
        /*0064*/ 	.word	0xffffffff


	//   ....[12]....
        /*0068*/ 	.word	0xffffffff


	//   ....[13]....
        /*006c*/ 	.word	0xffffffff


	//   ....[14]....
        /*0070*/ 	.word	0xffffffff


	//   ....[15]....
        /*0074*/ 	.word	0xffffffff


	//   ....[16]....
        /*0078*/ 	.word	0xffffffff


	//   ....[17]....
        /*007c*/ 	.word	0xffffffff


	//   ....[18]....
        /*0080*/ 	.word	0xffffffff


	//   ....[19]....
        /*0084*/ 	.word	0xffffffff


	//----- nvinfo : EIATTR_COOP_GROUP_INSTR_OFFSETS
	.align		4
.L_2392:
        /*0088*/ 	.byte	0x04, 0x28
        /*008a*/ 	.short	(.L_2394 - .L_2393)


	//   ....[0]....
.L_2393:
        /*008c*/ 	.word	0x00003f50


	//   ....[1]....
        /*0090*/ 	.word	0x00003f80


	//   ....[2]....
        /*0094*/ 	.word	0x00003fc0


	//   ....[3]....
        /*0098*/ 	.word	0x00003fe0


	//   ....[4]....
        /*009c*/ 	.word	0x00004000


	//   ....[5]....
        /*00a0*/ 	.word	0x00004850


	//   ....[6]....
        /*00a4*/ 	.word	0x00004870


	//   ....[7]....
        /*00a8*/ 	.word	0x00004890


	//   ....[8]....
        /*00ac*/ 	.word	0x000048b0


	//   ....[9]....
        /*00b0*/ 	.word	0x000048d0


	//   ....[10]....
        /*00b4*/ 	.word	0x00005ce0


	//   ....[11]....
        /*00b8*/ 	.word	0x00005d50


	//   ....[12]....
        /*00bc*/ 	.word	0x00005db0


	//   ....[13]....
        /*00c0*/ 	.word	0x00005e10


	//   ....[14]....
        /*00c4*/ 	.word	0x00005e70


	//   ....[15]....
        /*00c8*/ 	.word	0x00006720


	//   ....[16]....
        /*00cc*/ 	.word	0x00006780


	//   ....[17]....
        /*00d0*/ 	.word	0x000067e0


	//   ....[18]....
        /*00d4*/ 	.word	0x00006840


	//   ....[19]....
        /*00d8*/ 	.word	0x000068b0


	//----- nvinfo : EIATTR_EXIT_INSTR_OFFSETS
	.align		4
.L_2394:
        /*00dc*/ 	.byte	0x04, 0x1c
        /*00de*/ 	.short	(.L_2396 - .L_2395)


	//   ....[0]....
.L_2395:
        /*00e0*/ 	.word	0x00000b20


	//   ....[1]....
        /*00e4*/ 	.word	0x00005c90


	//----- nvinfo : EIATTR_MAX_THREADS
	.align		4
.L_2396:
        /*00e8*/ 	.byte	0x04, 0x05
        /*00ea*/ 	.short	(.L_2398 - .L_2397)
.L_2397:
        /*00ec*/ 	.word	0x00000080
        /*00f0*/ 	.word	0x00000001
        /*00f4*/ 	.word	0x00000001


	//----- nvinfo : EIATTR_CRS_STACK_SIZE
	.align		4
.L_2398:
        /*00f8*/ 	.byte	0x04, 0x1e
        /*00fa*/ 	.short	(.L_2400 - .L_2399)
.L_2399:
        /*00fc*/ 	.word	0x00000000
.L_2400:


//--------------------- .nv.info._ZN10layer_norm13ln_fwd_kernelINS_13Kernel_traitsIf13__nv_bfloat16fS2_fjLj2048ELj1ELj4ELj1ELj16ENS_18Kernel_traits_baseILj2048EfS2_fS2_fjLj128EEEEELb0ELb0ELb1ELb1EEEvNS_9FwdParamsE --------------------------
	.section	.nv.info._ZN10layer_norm13ln_fwd_kernelINS_13Kernel_traitsIf13__nv_bfloat16fS2_fjLj2048ELj1ELj4ELj1ELj16ENS_18Kernel_traits_baseILj2048EfS2_fS2_fjLj128EEEEELb0ELb0ELb1ELb1EEEvNS_9FwdParamsE,"",@"SHT_CUDA_INFO"
	.sectionflags	@""
	.align	4


	//----- nvinfo : EIATTR_CUDA_API_VERSION
	.align		4
        /*0000*/ 	.byte	0x04, 0x37
        /*0002*/ 	.short	(.L_2402 - .L_2401)
.L_2401:
        /*0004*/ 	.word	0x00000082


	//----- nvinfo : EIATTR_SW2861232_WAR
	.align		4
.L_2402:
        /*0008*/ 	.byte	0x01, 0x35
	.zero		2


	//----- nvinfo : EIATTR_PARAM_CBANK
	.align		4
        /*000c*/ 	.byte	0x04, 0x0a
        /*000e*/ 	.short	(.L_2404 - .L_2403)
	.align		4
.L_2403:
        /*0010*/ 	.word	index@(.nv.constant0._ZN10layer_norm13ln_fwd_kernelINS_13Kernel_traitsIf13__nv_bfloat16fS2_fjLj2048ELj1ELj4ELj1ELj16ENS_18Kernel_traits_baseILj2048EfS2_fS2_fjLj128EEEEELb0ELb0ELb1ELb1EEEvNS_9FwdParamsE)
        /*0014*/ 	.short	0x0160
        /*0016*/ 	.short	0x00e8


	//----- nvinfo : EIATTR_CBANK_PARAM_SIZE
	.align		4
.L_2404:
        /*0018*/ 	.byte	0x03, 0x19
        /*001a*/ 	.short	0x00e8


	//----- nvinfo : EIATTR_KPARAM_INFO
	.align		4
        /*001c*/ 	.byte	0x04, 0x17
        /*001e*/ 	.short	(.L_2406 - .L_2405)
.L_2405:
        /*0020*/ 	.word	0x00000000
        /*0024*/ 	.short	0x0000
        /*0026*/ 	.short	0x0000
        /*0028*/ 	.byte	0x00, 0xf0, 0xa1, 0x03


	//----- nvinfo : EIATTR_MAXREG_COUNT
	.align		4
.L_2406:
        /*002c*/ 	.byte	0x03, 0x1b
        /*002e*/ 	.short	0x00ff


	//----- nvinfo : EIATTR_MERCURY_ISA_VERSION
	.align		4
        /*0030*/ 	.byte	0x03, 0x5f
        /*0032*/ 	.short	0x0000


	//----- nvinfo : EIATTR_COOP_GROUP_MASK_REGIDS
	.align		4
        /*0034*/ 	.byte	0x04, 0x29
        /*0036*/ 	.short	(.L_2408 - .L_2407)


	//   ....[0]....
.L_2407:
        /*0038*/ 	.word	0xffffffff


	//   ....[1]....
        /*003c*/ 	.word	0xffffffff


	//   ....[2]....
        /*0040*/ 	.word	0xffffffff


	//   ....[3]....
        /*0044*/ 	.word	0xffffffff


	//   ....[4]....
        /*0048*/ 	.word	0xffffffff


	//   ....[5]....
        /*004c*/ 	.word	0xffffffff


	//   ....[6]....
        /*0050*/ 	.word	0xffffffff


	//   ....[7]....
        /*0054*/ 	.word	0xffffffff


	//   ....[8]....
        /*0058*/ 	.word	0xffffffff


	//   ....[9]....
        /*005c*/ 	.word	0xffffffff


	//   ....[10]....
        /*0060*/ 	.word	0xffffffff


	//   ....[11]....
        /*0064*/ 	.word	0xffffffff


	//   ....[12]....
        /*0068*/ 	.word	0xffffffff


	//   ....[13]....
        /*006c*/ 	.word	0xffffffff


	//   ....[14]....
        /*0070*/ 	.word	0xffffffff


	//   ....[15]....
        /*0074*/ 	.word	0xffffffff


	//   ....[16]....
        /*0078*/ 	.word	0xffffffff


	//   ....[17]....
        /*007c*/ 	.word	0xffffffff


	//   ....[18]....
        /*0080*/ 	.word	0xffffffff


	//   ....[19]....
        /*0084*/ 	.word	0xffffffff


	//----- nvinfo : EIATTR_COOP_GROUP_INSTR_OFFSETS
	.align		4
.L_2408:
        /*0088*/ 	.byte	0x04, 0x28
        /*008a*/ 	.short	(.L_2410 - .L_2409)


	//   ....[0]....
.L_2409:
        /*008c*/ 	.word	0x00003420


	//   ....[1]....
        /*0090*/ 	.word	0x00003450


	//   ....[2]....
        /*0094*/ 	.word	0x00003470


	//   ....[3]....
        /*0098*/ 	.word	0x00003490


	//   ....[4]....
        /*009c*/ 	.word	0x000034b0


	//   ....[5]....
        /*00a0*/ 	.word	0x00003ce0


	//   ....[6]....
        /*00a4*/ 	.word	0x00003d00


	//   ....[7]....
        /*00a8*/ 	.word	0x00003d20


	//   ....[8]....
        /*00ac*/ 	.word	0x00003d40


	//   ....[9]....
        /*00b0*/ 	.word	0x00003d60


	//   ....[10]....
        /*00b4*/ 	.word	0x00004f20


	//   ....[11]....
        /*00b8*/ 	.word	0x00004f80


	//   ....[12]....
        /*00bc*/ 	.word	0x00004fe0


	//   ....[13]....
        /*00c0*/ 	.word	0x00005040


	//   ....[14]....
        /*00c4*/ 	.word	0x000050a0


	//   ....[15]....
        /*00c8*/ 	.word	0x00005910


	//   ....[16]....
        /*00cc*/ 	.word	0x00005970


	//   ....[17]....
        /*00d0*/ 	.word	0x000059d0


	//   ....[18]....
        /*00d4*/ 	.word	0x00005a30


	//   ....[19]....
        /*00d8*/ 	.word	0x00005a90


	//----- nvinfo : EIATTR_EXIT_INSTR_OFFSETS
	.align		4
.L_2410:
        /*00dc*/ 	.byte	0x04, 0x1c
        /*00de*/ 	.short	(.L_2412 - .L_2411)


	//   ....[0]....
.L_2411:
        /*00e0*/ 	.word	0x000003f0


	//   ....[1]....
        /*00e4*/ 	.word	0x00004ed0


	//----- nvinfo : EIATTR_MAX_THREADS
	.align		4
.L_2412:
        /*00e8*/ 	.byte	0x04, 0x05
        /*00ea*/ 	.short	(.L_2414 - .L_2413)
.L_2413:
        /*00ec*/ 	.word	0x00000080
        /*00f0*/ 	.word	0x00000001
        /*00f4*/ 	.word	0x00000001


	//----- nvinfo : EIATTR_CRS_STACK_SIZE
	.align		4
.L_2414:
        /*00f8*/ 	.byte	0x04, 0x1e
        /*00fa*/ 	.short	(.L_2416 - .L_2415)
.L_2415:
        /*00fc*/ 	.word	0x00000000
.L_2416:


//--------------------- .nv.info._ZN10layer_norm13ln_fwd_kernelINS_13Kernel_traitsIf13__nv_bfloat16fS2_fjLj2048ELj1ELj4ELj1ELj16ENS_18Kernel_traits_baseILj2048EfS2_fS2_fjLj128EEEEELb0ELb1ELb0ELb0EEEvNS_9FwdParamsE --------------------------
	.section	.nv.info._ZN10layer_norm13ln_fwd_kernelINS_13Kernel_traitsIf13__nv_bfloat16fS2_fjLj2048ELj1ELj4ELj1ELj16ENS_18Kernel_traits_baseILj2048EfS2_fS2_fjLj128EEEEELb0ELb1ELb0ELb0EEEvNS_9FwdParamsE,"",@"SHT_CUDA_INFO"
	.sectionflags	@""
	.align	4


	//----- nvinfo : EIATTR_CUDA_API_VERSION
	.align		4
        /*0000*/ 	.byte	0x04, 0x37
        /*0002*/ 	.short	(.L_2418 - .L_2417)
.L_2417:
        /*0004*/ 	.word	0x00000082


	//----- nvinfo : EIATTR_SW2861232_WAR
	.align		4
.L_2418:
        /*0008*/ 	.byte	0x01, 0x35
	.zero		2


	//----- nvinfo : EIATTR_PARAM_CBANK
	.align		4
        /*000c*/ 	.byte	0x04, 0x0a
        /*000e*/ 	.short	(.L_2420 - .L_2419)
	.align		4
.L_2419:
        /*0010*/ 	.word	index@(.nv.constant0._ZN10layer_norm13ln_fwd_kernelINS_13Kernel_traitsIf13__nv_bfloat16fS2_fjLj2048ELj1ELj4ELj1ELj16ENS_18Kernel_traits_baseILj2048EfS2_fS2_fjLj128EEEEELb0ELb1ELb0ELb0EEEvNS_9FwdParamsE)
        /*0014*/ 	.short	0x0160
        /*0016*/ 	.short	0x00e8


	//----- nvinfo : EIATTR_CBANK_PARAM_SIZE
	.align		4
.L_2420:
        /*0018*/ 	.byte	0x03, 0x19
        /*001a*/ 	.short	0x00e8


	//----- nvinfo : EIATTR_KPARAM_INFO
	.align		4
        /*001c*/ 	.byte	0x04, 0x17
        /*001e*/ 	.short	(.L_2422 - .L_2421)
.L_2421:
        /*0020*/ 	.word	0x00000000
        /*0024*/ 	.short	0x0000
        /*0026*/ 	.short	0x0000
        /*0028*/ 	.byte	0x00, 0xf0, 0xa1, 0x03


	//----- nvinfo : EIATTR_MAXREG_COUNT
	.align		4
.L_2422:
        /*002c*/ 	.byte	0x03, 0x1b
        /*002e*/ 	.short	0x00ff


	//----- nvinfo : EIATTR_ANNOTATIONS
	.align		4
        /*0030*/ 	.byte	0x04, 0x55
        /*0032*/ 	.short	(.L_2424 - .L_2423)


	//   ....[0]....
.L_2423:
        /* <DEDUP_REMOVED lines=32> */


	//----- nvinfo : EIATTR_MERCURY_ISA_VERSION
	.align		4
.L_2424:
        /*0224*/ 	.byte	0x03, 0x5f
        /*0226*/ 	.short	0x0000


	//----- nvinfo : EIATTR_COOP_GROUP_MASK_REGIDS
	.align		4
        /*0228*/ 	.byte	0x04, 0x29
        /*022a*/ 	.short	(.L_2426 - .L_2425)


	//   ....[0]....
.L_2425:
        /*022c*/ 	.word	0xffffffff


	//   ....[1]....
        /*0230*/ 	.word	0xffffffff


	//   ....[2]....
        /*0234*/ 	.word	0xffffffff


	//   ....[3]....
        /*0238*/ 	.word	0xffffffff


	//   ....[4]....
        /*023c*/ 	.word	0xffffffff


	//   ....[5]....
        /*0240*/ 	.word	0xffffffff


	//   ....[6]....
        /*0244*/ 	.word	0xffffffff


	//   ....[7]....
        /*0248*/ 	.word	0xffffffff


	//   ....[8]....
        /*024c*/ 	.word	0xffffffff


	//   ....[9]....
        /*0250*/ 	.word	0xffffffff


	//   ....[10]....
        /*0254*/ 	.word	0xffffffff


	//   ....[11]....
        /*0258*/ 	.word	0xffffffff


	//   ....[12]....
        /*025c*/ 	.word	0xffffffff


	//   ....[13]....
        /*0260*/ 	.word	0xffffffff


	//   ....[14]....
        /*0264*/ 	.word	0xffffffff


	//   ....[15]....
        /*0268*/ 	.word	0xffffffff


	//   ....[16]....
        /*026c*/ 	.word	0xffffffff


	//   ....[17]....
        /*0270*/ 	.word	0xffffffff


	//   ....[18]....
        /*0274*/ 	.word	0xffffffff


	//   ....[19]....
        /*0278*/ 	.word	0xffffffff


	//----- nvinfo : EIATTR_COOP_GROUP_INSTR_OFFSETS
	.align		4
.L_2426:
        /*027c*/ 	.byte	0x04, 0x28
        /*027e*/ 	.short	(.L_2428 - .L_2427)


	//   ....[0]....
.L_2427:
        /*0280*/ 	.word	0x00002fb0


	//   ....[1]....
        /*0284*/ 	.word	0x00002fe0


	//   ....[2]....
        /*0288*/ 	.word	0x00003030


	//   ....[3]....
        /*028c*/ 	.word	0x00003050


	//   ....[4]....
        /*0290*/ 	.word	0x00003070


	//   ....[5]....
        /*0294*/ 	.word	0x000038d0


	//   ....[6]....
        /*0298*/ 	.word	0x000038f0


	//   ....[7]....
        /*029c*/ 	.word	0x00003910


	//   ....[8]....
        /*02a0*/ 	.word	0x00003930


	//   ....[9]....
        /*02a4*/ 	.word	0x00003950


	//   ....[10]....
        /*02a8*/ 	.word	0x00004e70


	//   ....[11]....
        /*02ac*/ 	.word	0x00004ee0


	//   ....[12]....
        /*02b0*/ 	.word	0x00004f50


	//   ....[13]....
        /*02b4*/ 	.word	0x00004fc0


	//   ....[14]....
        /*02b8*/ 	.word	0x00005030


	//   ....[15]....
        /*02bc*/ 	.word	0x00005900


	//   ....[16]....
        /*02c0*/ 	.word	0x00005960


	//   ....[17]....
        /*02c4*/ 	.word	0x000059c0


	//   ....[18]....
        /*02c8*/ 	.word	0x00005a20


	//   ....[19]....
        /*02cc*/ 	.word	0x00005a80


	//----- nvinfo : EIATTR_EXIT_INSTR_OFFSETS
	.align		4
.L_2428:
        /*02d0*/ 	.byte	0x04, 0x1c
        /*02d2*/ 	.short	(.L_2430 - .L_2429)


	//   ....[0]....
.L_2429:
        /*02d4*/ 	.word	0x00000df0


	//   ....[1]....
        /*02d8*/ 	.word	0x00004e10


	//----- nvinfo : EIATTR_MAX_THREADS
	.align		4
.L_2430:
        /*02dc*/ 	.byte	0x04, 0x05
        /*02de*/ 	.short	(.L_2432 - .L_2431)
.L_2431:
        /*02e0*/ 	.word	0x00000080
        /*02e4*/ 	.word	0x00000001
        /*02e8*/ 	.word	0x00000001


	//----- nvinfo : EIATTR_CRS_STACK_SIZE
	.align		4
.L_2432:
        /*02ec*/ 	.byte	0x04, 0x1e
        /*02ee*/ 	.short	(.L_2434 - .L_2433)
.L_2433:
        /*02f0*/ 	.word	0x00000000
.L_2434:


//--------------------- .nv.info._ZN10layer_norm13ln_fwd_kernelINS_13Kernel_traitsIf13__nv_bfloat16fS2_fjLj2048ELj1ELj4ELj1ELj16ENS_18Kernel_traits_baseILj2048EfS2_fS2_fjLj128EEEEELb0ELb1ELb0ELb1EEEvNS_9FwdParamsE --------------------------
	.section	.nv.info._ZN10layer_norm13ln_fwd_kernelINS_13Kernel_traitsIf13__nv_bfloat16fS2_fjLj2048ELj1ELj4ELj1ELj16ENS_18Kernel_traits_baseILj2048EfS2_fS2_fjLj128EEEEELb0ELb1ELb0ELb1EEEvNS_9FwdParamsE,"",@"SHT_CUDA_INFO"
	.sectionflags	@""
	.align	4


	//----- nvinfo : EIATTR_CUDA_API_VERSION
	.align		4
        /*0000*/ 	.byte	0x04, 0x37
        /*0002*/ 	.short	(.L_2436 - .L_2435)
.L_2435:
        /*0004*/ 	.word	0x00000082


	//----- nvinfo : EIATTR_SW2861232_WAR
	.align		4
.L_2436:
        /*0008*/ 	.byte	0x01, 0x35
	.zero		2


	//----- nvinfo : EIATTR_PARAM_CBANK
	.align		4
        /*000c*/ 	.byte	0x04, 0x0a
        /*000e*/ 	.short	(.L_2438 - .L_2437)
	.align		4
.L_2437:
        /*0010*/ 	.word	index@(.nv.constant0._ZN10layer_norm13ln_fwd_kernelINS_13Kernel_traitsIf13__nv_bfloat16fS2_fjLj2048ELj1ELj4ELj1ELj16ENS_18Kernel_traits_baseILj2048EfS2_fS2_fjLj128EEEEELb0ELb1ELb0ELb1EEEvNS_9FwdParamsE)
        /*0014*/ 	.short	0x0160
        /*0016*/ 	.short	0x00e8


	//----- nvinfo : EIATTR_CBANK_PARAM_SIZE
	.align		4
.L_2438:
        /*0018*/ 	.byte	0x03, 0x19
        /*001a*/ 	.short	0x00e8


	//----- nvinfo : EIATTR_KPARAM_INFO
	.align		4
        /*001c*/ 	.byte	0x04, 0x17
        /*001e*/ 	.short	(.L_2440 - .L_2439)
.L_2439:
        /*0020*/ 	.word	0x00000000
        /*0024*/ 	.short	0x0000
        /*0026*/ 	.short	0x0000
        /*0028*/ 	.byte	0x00, 0xf0, 0xa1, 0x03


	//----- nvinfo : EIATTR_MAXREG_COUNT
	.align		4
.L_2440:
        /*002c*/ 	.byte	0x03, 0x1b
        /*002e*/ 	.short	0x00ff


	//----- nvinfo : EIATTR_ANNOTATIONS
	.align		4
        /*0030*/ 	.byte	0x04, 0x55
        /*0032*/ 	.short	(.L_2442 - .L_2441)


	//   ....[0]....
.L_2441:
        /* <DEDUP_REMOVED lines=28> */


	//----- nvinfo : EIATTR_MERCURY_ISA_VERSION
	.align		4
.L_2442:
        /*01e4*/ 	.byte	0x03, 0x5f
        /*01e6*/ 	.short	0x0000


	//----- nvinfo : EIATTR_COOP_GROUP_MASK_REGIDS
	.align		4
        /*01e8*/ 	.byte	0x04, 0x29
        /*01ea*/ 	.short	(.L_2444 - .L_2443)


	//   ....[0]....
.L_2443:
        /*01ec*/ 	.word	0xffffffff


	//   ....[1]....
        /*01f0*/ 	.word	0xffffffff


	//   ....[2]....
        /*01f4*/ 	.word	0xffffffff


	//   ....[3]....
        /*01f8*/ 	.word	0xffffffff


	//   ....[4]....
        /*01fc*/ 	.word	0xffffffff


	//   ....[5]....
        /*0200*/ 	.word	0xffffffff


	//   ....[6]....
        /*0204*/ 	.word	0xffffffff


	//   ....[7]....
        /*0208*/ 	.word	0xffffffff


	//   ....[8]....
        /*020c*/ 	.word	0xffffffff


	//   ....[9]....
        /*0210*/ 	.word	0xffffffff


	//   ....[10]....
        /*0214*/ 	.word	0xffffffff


	//   ....[11]....
        /*0218*/ 	.word	0xffffffff


	//   ....[12]....
        /*021c*/ 	.word	0xffffffff


	//   ....[13]....
        /*0220*/ 	.word	0xffffffff


	//   ....[14]....
        /*0224*/ 	.word	0xffffffff


	//   ....[15]....
        /*0228*/ 	.word	0xffffffff


	//   ....[16]....
        /*022c*/ 	.word	0xffffffff


	//   ....[17]....
        /*0230*/ 	.word	0xffffffff


	//   ....[18]....
        /*0234*/ 	.word	0xffffffff


	//   ....[19]....
        /*0238*/ 	.word	0xffffffff


	//----- nvinfo : EIATTR_COOP_GROUP_INSTR_OFFSETS
	.align		4
.L_2444:
        /*023c*/ 	.byte	0x04, 0x28
        /*023e*/ 	.short	(.L_2446 - .L_2445)


	//   ....[0]....
.L_2445:
        /*0240*/ 	.word	0x00002680


	//   ....[1]....
        /*0244*/ 	.word	0x000026b0


	//   ....[2]....
        /*0248*/ 	.word	0x000026d0


	//   ....[3]....
        /*024c*/ 	.word	0x000026f0


	//   ....[4]....
        /*0250*/ 	.word	0x00002710


	//   ....[5]....
        /*0254*/ 	.word	0x00002f40


	//   ....[6]....
        /*0258*/ 	.word	0x00002f60


	//   ....[7]....
        /*025c*/ 	.word	0x00002f80


	//   ....[8]....
        /*0260*/ 	.word	0x00002fa0


	//   ....[9]....
        /*0264*/ 	.word	0x00002fc0


	//   ....[10]....
        /*0268*/ 	.word	0x000041c0


	//   ....[11]....
        /*026c*/ 	.word	0x00004230


	//   ....[12]....
        /*0270*/ 	.word	0x000042a0


	//   ....[13]....
        /*0274*/ 	.word	0x00004310


	//   ....[14]....
        /*0278*/ 	.word	0x00004380


	//   ....[15]....
        /*027c*/ 	.word	0x00004c00


	//   ....[16]....
        /*0280*/ 	.word	0x00004c70


	//   ....[17]....
        /*0284*/ 	.word	0x00004ce0


	//   ....[18]....
        /*0288*/ 	.word	0x00004d50


	//   ....[19]....
        /*028c*/ 	.word	0x00004dc0


	//----- nvinfo : EIATTR_EXIT_INSTR_OFFSETS
	.align		4
.L_2446:
        /*0290*/ 	.byte	0x04, 0x1c
        /*0292*/ 	.short	(.L_2448 - .L_2447)


	//   ....[0]....
.L_2447:
        /*0294*/ 	.word	0x00000430


	//   ....[1]....
        /*0298*/ 	.word	0x00004160


	//----- nvinfo : EIATTR_MAX_THREADS
	.align		4
.L_2448:
        /*029c*/ 	.byte	0x04, 0x05
        /*029e*/ 	.short	(.L_2450 - .L_2449)
.L_2449:
        /*02a0*/ 	.word	0x00000080
        /*02a4*/ 	.word	0x00000001
        /*02a8*/ 	.word	0x00000001


	//----- nvinfo : EIATTR_CRS_STACK_SIZE
	.align		4
.L_2450:
        /*02ac*/ 	.byte	0x04, 0x1e
        /*02ae*/ 	.short	(.L_2452 - .L_2451)
.L_2451:
        /*02b0*/ 	.word	0x00000000
.L_2452:


//--------------------- .nv.info._ZN10layer_norm13ln_fwd_kernelINS_13Kernel_traitsIf13__nv_bfloat16fS2_fjLj2048ELj1ELj4ELj1ELj16ENS_18Kernel_traits_baseILj2048EfS2_fS2_fjLj128EEEEELb0ELb1ELb1ELb0EEEvNS_9FwdParamsE --------------------------
	.section	.nv.info._ZN10layer_norm13ln_fwd_kernelINS_13Kernel_traitsIf13__nv_bfloat16fS2_fjLj2048ELj1ELj4ELj1ELj16ENS_18Kernel_traits_baseILj2048EfS2_fS2_fjLj128EEEEELb0ELb1ELb1ELb0EEEvNS_9FwdParamsE,"",@"SHT_CUDA_INFO"
	.sectionflags	@""
	.align	4


	//----- nvinfo : EIATTR_CUDA_API_VERSION
	.align		4
        /*0000*/ 	.byte	0x04, 0x37
        /*0002*/ 	.short	(.L_2454 - .L_2453)
.L_2453:
        /*0004*/ 	.word	0x00000082


	//----- nvinfo : EIATTR_SW2861232_WAR
	.align		4
.L_2454:
        /*0008*/ 	.byte	0x01, 0x35
	.zero		2


	//----- nvinfo : EIATTR_PARAM_CBANK
	.align		4
        /*000c*/ 	.byte	0x04, 0x0a
        /*000e*/ 	.short	(.L_2456 - .L_2455)
	.align		4
.L_2455:
        /*0010*/ 	.word	index@(.nv.constant0._ZN10layer_norm13ln_fwd_kernelINS_13Kernel_traitsIf13__nv_bfloat16fS2_fjLj2048ELj1ELj4ELj1ELj16ENS_18Kernel_traits_baseILj2048EfS2_fS2_fjLj128EEEEELb0ELb1ELb1ELb0EEEvNS_9FwdParamsE)
        /*0014*/ 	.short	0x0160
        /*0016*/ 	.short	0x00e8


	//----- nvinfo : EIATTR_CBANK_PARAM_SIZE
	.align		4
.L_2456:
        /*0018*/ 	.byte	0x03, 0x19
        /*001a*/ 	.short	0x00e8


	//----- nvinfo : EIATTR_KPARAM_INFO
	.align		4
        /*001c*/ 	.byte	0x04, 0x17
        /*001e*/ 	.short	(.L_2458 - .L_2457)
.L_2457:
        /*0020*/ 	.word	0x00000000
        /*0024*/ 	.short	0x0000
        /*0026*/ 	.short	0x0000
        /*0028*/ 	.byte	0x00, 0xf0, 0xa1, 0x03


	//----- nvinfo : EIATTR_MAXREG_COUNT
	.align		4
.L_2458:
        /*002c*/ 	.byte	0x03, 0x1b
        /*002e*/ 	.short	0x00ff


	//----- nvinfo : EIATTR_ANNOTATIONS
	.align		4
        /*0030*/ 	.byte	0x04, 0x55
        /*0032*/ 	.short	(.L_2460 - .L_2459)


	//   ....[0]....
.L_2459:
        /* <DEDUP_REMOVED lines=33> */


	//----- nvinfo : EIATTR_MERCURY_ISA_VERSION
	.align		4
.L_2460:
        /*0234*/ 	.byte	0x03, 0x5f
        /*0236*/ 	.short	0x0000


	//----- nvinfo : EIATTR_COOP_GROUP_MASK_REGIDS
	.align		4
        /*0238*/ 	.byte	0x04, 0x29
        /*023a*/ 	.short	(.L_2462 - .L_2461)


	//   ....[0]....
.L_2461:
        /*023c*/ 	.word	0xffffffff


	//   ....[1]....
        /*0240*/ 	.word	0xffffffff


	//   ....[2]....
        /*0244*/ 	.word	0xffffffff


	//   ....[3]....
        /*0248*/ 	.word	0xffffffff


	//   ....[4]....
        /*024c*/ 	.word	0xffffffff


	//   ....[5]....
        /*0250*/ 	.word	0xffffffff


	//   ....[6]....
        /*0254*/ 	.word	0xffffffff


	//   ....[7]....
        /*0258*/ 	.word	0xffffffff


	//   ....[8]....
        /*025c*/ 	.word	0xffffffff


	//   ....[9]....
        /*0260*/ 	.word	0xffffffff


	//   ....[10]....
        /*0264*/ 	.word	0xffffffff


	//   ....[11]....
        /*0268*/ 	.word	0xffffffff


	//   ....[12]....
        /*026c*/ 	.word	0xffffffff


	//   ....[13]....
        /*0270*/ 	.word	0xffffffff


	//   ....[14]....
        /*0274*/ 	.word	0xffffffff


	//   ....[15]....
        /*0278*/ 	.word	0xffffffff


	//   ....[16]....
        /*027c*/ 	.word	0xffffffff


	//   ....[17]....
        /*0280*/ 	.word	0xffffffff


	//   ....[18]....
        /*0284*/ 	.word	0xffffffff


	//   ....[19]....
        /*0288*/ 	.word	0xffffffff


	//----- nvinfo : EIATTR_COOP_GROUP_INSTR_OFFSETS
	.align		4
.L_2462:
        /*028c*/ 	.byte	0x04, 0x28
        /*028e*/ 	.short	(.L_2464 - .L_2463)


	//   ....[0]....
.L_2463:
        /*0290*/ 	.word	0x00004790


	//   ....[1]....
        /*0294*/ 	.word	0x000047c0


	//   ....[2]....
        /*0298*/ 	.word	0x00004810


	//   ....[3]....
        /*029c*/ 	.word	0x00004830


	//   ....[4]....
        /*02a0*/ 	.word	0x00004850


	//   ....[5]....
        /*02a4*/ 	.word	0x000050a0


	//   ....[6]....
        /*02a8*/ 	.word	0x000050c0


	//   ....[7]....
        /*02ac*/ 	.word	0x000050e0


	//   ....[8]....
        /*02b0*/ 	.word	0x00005100


	//   ....[9]....
        /*02b4*/ 	.word	0x00005120


	//   ....[10]....
        /*02b8*/ 	.word	0x00006720


	//   ....[11]....
        /*02bc*/ 	.word	0x00006790


	//   ....[12]....
        /*02c0*/ 	.word	0x00006800


	//   ....[13]....
        /*02c4*/ 	.word	0x00006870


	//   ....[14]....
        /*02c8*/ 	.word	0x000068e0


	//   ....[15]....
        /*02cc*/ 	.word	0x000071a0


	//   ....[16]....
        /*02d0*/ 	.word	0x00007200


	//   ....[17]....
        /*02d4*/ 	.word	0x00007260


	//   ....[18]....
        /*02d8*/ 	.word	0x000072c0


	//   ....[19]....
        /*02dc*/ 	.word	0x00007320


	//----- nvinfo : EIATTR_EXIT_INSTR_OFFSETS
	.align		4
.L_2464:
        /*02e0*/ 	.byte	0x04, 0x1c
        /*02e2*/ 	.short	(.L_2466 - .L_2465)


	//   ....[0]....
.L_2465:
        /*02e4*/ 	.word	0x00000e10


	//   ....[1]....
        /*02e8*/ 	.word	0x000066c0


	//----- nvinfo : EIATTR_MAX_THREADS
	.align		4
.L_2466:
        /*02ec*/ 	.byte	0x04, 0x05
        /*02ee*/ 	.short	(.L_2468 - .L_2467)
.L_2467:
        /*02f0*/ 	.word	0x00000080
        /*02f4*/ 	.word	0x00000001
        /*02f8*/ 	.word	0x00000001


	//----- nvinfo : EIATTR_CRS_STACK_SIZE
	.align		4
.L_2468:
        /*02fc*/ 	.byte	0x04, 0x1e
        /*02fe*/ 	.short	(.L_2470 - .L_2469)
.L_2469:
        /*0300*/ 	.word	0x00000000
.L_2470:


//--------------------- .nv.info._ZN10layer_norm13ln_fwd_kernelINS_13Kernel_traitsIf13__nv_bfloat16fS2_fjLj2048ELj1ELj4ELj1ELj16ENS_18Kernel_traits_baseILj2048EfS2_fS2_fjLj128EEEEELb0ELb1ELb1ELb1EEEvNS_9FwdParamsE --------------------------
	.section	.nv.info._ZN10layer_norm13ln_fwd_kernelINS_13Kernel_traitsIf13__nv_bfloat16fS2_fjLj2048ELj1ELj4ELj1ELj16ENS_18Kernel_traits_baseILj2048EfS2_fS2_fjLj128EEEEELb0ELb1ELb1ELb1EEEvNS_9FwdParamsE,"",@"SHT_CUDA_INFO"
	.sectionflags	@""
	.align	4


	//----- nvinfo : EIATTR_CUDA_API_VERSION
	.align		4
        /*0000*/ 	.byte	0x04, 0x37
        /*0002*/ 	.short	(.L_2472 - .L_2471)
.L_2471:
        /*0004*/ 	.word	0x00000082


	//----- nvinfo : EIATTR_SW2861232_WAR
	.align		4
.L_2472:
        /*0008*/ 	.byte	0x01, 0x35
	.zero		2


	//----- nvinfo : EIATTR_PARAM_CBANK
	.align		4
        /*000c*/ 	.byte	0x04, 0x0a
        /*000e*/ 	.short	(.L_2474 - .L_2473)
	.align		4
.L_2473:
        /*0010*/ 	.word	index@(.nv.constant0._ZN10layer_norm13ln_fwd_kernelINS_13Kernel_traitsIf13__nv_bfloat16fS2_fjLj2048ELj1ELj4ELj1ELj16ENS_18Kernel_traits_baseILj2048EfS2_fS2_fjLj128EEEEELb0ELb1ELb1ELb1EEEvNS_9FwdParamsE)
        /*0014*/ 	.short	0x0160
        /*0016*/ 	.short	0x00e8


	//----- nvinfo : EIATTR_CBANK_PARAM_SIZE
	.align		4
.L_2474:
        /*0018*/ 	.byte	0x03, 0x19
        /*001a*/ 	.short	0x00e8


	//----- nvinfo : EIATTR_KPARAM_INFO
	.align		4
        /*001c*/ 	.byte	0x04, 0x17
        /*001e*/ 	.short	(.L_2476 - .L_2475)
.L_2475:
        /*0020*/ 	.word	0x00000000
        /*0024*/ 	.short	0x0000
        /*0026*/ 	.short	0x0000
        /*0028*/ 	.byte	0x00, 0xf0, 0xa1, 0x03


	//----- nvinfo : EIATTR_MAXREG_COUNT
	.align		4
.L_2476:
        /*002c*/ 	.byte	0x03, 0x1b
        /*002e*/ 	.short	0x00ff


	//----- nvinfo : EIATTR_ANNOTATIONS
	.align		4
        /*0030*/ 	.byte	0x04, 0x55
        /*0032*/ 	.short	(.L_2478 - .L_2477)


	//   ....[0]....
.L_2477:
        /* <DEDUP_REMOVED lines=25> */


	//----- nvinfo : EIATTR_MERCURY_ISA_VERSION
	.align		4
.L_2478:
        /*01b4*/ 	.byte	0x03, 0x5f
        /*01b6*/ 	.short	0x0000


	//----- nvinfo : EIATTR_COOP_GROUP_MASK_REGIDS
	.align		4
        /*01b8*/ 	.byte	0x04, 0x29
        /*01ba*/ 	.short	(.L_2480 - .L_2479)


	//   ....[0]....
.L_2479:
        /*01bc*/ 	.word	0xffffffff


	//   ....[1]....
        /*01c0*/ 	.word	0xffffffff


	//   ....[2]....
        /*01c4*/ 	.word	0xffffffff


	//   ....[3]....
        /*01c8*/ 	.word	0xffffffff


	//   ....[4]....
        /*01cc*/ 	.word	0xffffffff


	//   ....[5]....
        /*01d0*/ 	.word	0xffffffff


	//   ....[6]....
        /*01d4*/ 	.word	0xffffffff


	//   ....[7]....
        /*01d8*/ 	.word	0xffffffff


	//   ....[8]....
        /*01dc*/ 	.word	0xffffffff


	//   ....[9]....
        /*01e0*/ 	.word	0xffffffff


	//   ....[10]....
        /*01e4*/ 	.word	0xffffffff


	//   ....[11]....
        /*01e8*/ 	.word	0xffffffff


	//   ....[12]....
        /*01ec*/ 	.word	0xffffffff


	//   ....[13]....
        /*01f0*/ 	.word	0xffffffff


	//   ....[14]....
        /*01f4*/ 	.word	0xffffffff


	//   ....[15]....
        /*01f8*/ 	.word	0xffffffff


	//   ....[16]....
        /*01fc*/ 	.word	0xffffffff


	//   ....[17]....
        /*0200*/ 	.word	0xffffffff


	//   ....[18]....
        /*0204*/ 	.word	0xffffffff


	//   ....[19]....
        /*0208*/ 	.word	0xffffffff


	//----- nvinfo : EIATTR_COOP_GROUP_INSTR_OFFSETS
	.align		4
.L_2480:
        /*020c*/ 	.byte	0x04, 0x28
        /*020e*/ 	.short	(.L_2482 - .L_2481)


	//   ....[0]....
.L_2481:
        /*0210*/ 	.word	0x00003aa0


	//   ....[1]....
        /*0214*/ 	.word	0x00003ad0


	//   ....[2]....
        /*0218*/ 	.word	0x00003af0


	//   ....[3]....
        /*021c*/ 	.word	0x00003b10


	//   ....[4]....
        /*0220*/ 	.word	0x00003b30


	//   ....[5]....
        /*0224*/ 	.word	0x00004360


	//   ....[6]....
        /*0228*/ 	.word	0x00004380


	//   ....[7]....
        /*022c*/ 	.word	0x000043a0


	//   ....[8]....
        /*0230*/ 	.word	0x000043c0


	//   ....[9]....
        /*0234*/ 	.word	0x000043e0


	//   ....[10]....
        /*0238*/ 	.word	0x00005720


	//   ....[11]....
        /*023c*/ 	.word	0x00005770


	//   ....[12]....
        /*0240*/ 	.word	0x000057c0


	//   ....[13]....
        /*0244*/ 	.word	0x00005810


	//   ....[14]....
        /*0248*/ 	.word	0x00005860


	//   ....[15]....
        /*024c*/ 	.word	0x000060c0


	//   ....[16]....
        /*0250*/ 	.word	0x00006110


	//   ....[17]....
        /*0254*/ 	.word	0x00006160


	//   ....[18]....
        /*0258*/ 	.word	0x000061b0


	//   ....[19]....
        /*025c*/ 	.word	0x00006200


	//----- nvinfo : EIATTR_EXIT_INSTR_OFFSETS
	.align		4
.L_2482:
        /*0260*/ 	.byte	0x04, 0x1c
        /*0262*/ 	.short	(.L_2484 - .L_2483)


	//   ....[0]....
.L_2483:
        /*0264*/ 	.word	0x00000430


	//   ....[1]....
        /*0268*/ 	.word	0x000056e0


	//----- nvinfo : EIATTR_MAX_THREADS
	.align		4
.L_2484:
        /*026c*/ 	.byte	0x04, 0x05
        /*026e*/ 	.short	(.L_2486 - .L_2485)
.L_2485:
        /*0270*/ 	.word	0x00000080
        /*0274*/ 	.word	0x00000001
        /*0278*/ 	.word	0x00000001


	//----- nvinfo : EIATTR_CRS_STACK_SIZE
	.align		4
.L_2486:
        /*027c*/ 	.byte	0x04, 0x1e
        /*027e*/ 	.short	(.L_2488 - .L_2487)
.L_2487:
        /*0280*/ 	.word	0x00000000
.L_2488:


//--------------------- .nv.info._ZN10layer_norm13ln_fwd_kernelINS_13Kernel_traitsIf13__nv_bfloat16fS2_fjLj2048ELj1ELj4ELj1ELj16ENS_18Kernel_traits_baseILj2048EfS2_fS2_fjLj128EEEEELb1ELb0ELb0ELb0EEEvNS_9FwdParamsE --------------------------
	.section	.nv.info._ZN10layer_norm13ln_fwd_kernelINS_13Kernel_traitsIf13__nv_bfloat16fS2_fjLj2048ELj1ELj4ELj1ELj16ENS_18Kernel_traits_baseILj2048EfS2_fS2_fjLj128EEEEELb1ELb0ELb0ELb0EEEvNS_9FwdParamsE,"",@"SHT_CUDA_INFO"
	.sectionflags	@""
	.align	4


	//----- nvinfo : EIATTR_CUDA_API_VERSION
	.align		4
        /*0000*/ 	.byte	0x04, 0x37
        /*0002*/ 	.short	(.L_2490 - .L_2489)
.L_2489:
        /*0004*/ 	.word	0x00000082


	//----- nvinfo : EIATTR_SW2861232_WAR
	.align		4
.L_2490:
        /*0008*/ 	.byte	0x01, 0x35
	.zero		2


	//----- nvinfo : EIATTR_PARAM_CBANK
	.align		4
        /*000c*/ 	.byte	0x04, 0x0a
        /*000e*/ 	.short	(.L_2492 - .L_2491)
	.align		4
.L_2491:
        /*0010*/ 	.word	index@(.nv.constant0._ZN10layer_norm13ln_fwd_kernelINS_13Kernel_traitsIf13__nv_bfloat16fS2_fjLj2048ELj1ELj4ELj1ELj16ENS_18Kernel_traits_baseILj2048EfS2_fS2_fjLj128EEEEELb1ELb0ELb0ELb0EEEvNS_9FwdParamsE)
        /*0014*/ 	.short	0x0160
        /*0016*/ 	.short	0x00e8


	//----- nvinfo : EIATTR_CBANK_PARAM_SIZE
	.align		4
.L_2492:
        /*0018*/ 	.byte	0x03, 0x19
        /*001a*/ 	.short	0x00e8


	//----- nvinfo : EIATTR_KPARAM_INFO
	.align		4
        /*001c*/ 	.byte	0x04, 0x17
        /*001e*/ 	.short	(.L_2494 - .L_2493)
.L_2493:
        /*0020*/ 	.word	0x00000000
        /*0024*/ 	.short	0x0000
        /*0026*/ 	.short	0x0000
        /*0028*/ 	.byte	0x00, 0xf0, 0xa1, 0x03


	//----- nvinfo : EIATTR_MAXREG_COUNT
	.align		4
.L_2494:
        /*002c*/ 	.byte	0x03, 0x1b
        /*002e*/ 	.short	0x00ff


	//----- nvinfo : EIATTR_MERCURY_ISA_VERSION
	.align		4
        /*0030*/ 	.byte	0x03, 0x5f
        /*0032*/ 	.short	0x0000


	//----- nvinfo : EIATTR_COOP_GROUP_MASK_REGIDS
	.align		4
        /*0034*/ 	.byte	0x04, 0x29
        /*0036*/ 	.short	(.L_2496 - .L_2495)


	//   ....[0]....
.L_2495:
        /*0038*/ 	.word	0xffffffff


	//   ....[1]....
        /*003c*/ 	.word	0xffffffff


	//   ....[2]....
        /*0040*/ 	.word	0xffffffff


	//   ....[3]....
        /*0044*/ 	.word	0xffffffff


	//   ....[4]....
        /*0048*/ 	.word	0xffffffff


	//   ....[5]....
        /*004c*/ 	.word	0xffffffff


	//   ....[6]....
        /*0050*/ 	.word	0xffffffff


	//   ....[7]....
        /*0054*/ 	.word	0xffffffff


	//   ....[8]....
        /*0058*/ 	.word	0xffffffff


	//   ....[9]....
        /*005c*/ 	.word	0xffffffff


	//   ....[10]....
        /*0060*/ 	.word	0xffffffff


	//   ....[11]....
        /*0064*/ 	.word	0xffffffff


	//   ....[12]....
        /*0068*/ 	.word	0xffffffff


	//   ....[13]....
        /*006c*/ 	.word	0xffffffff


	//   ....[14]....
        /*0070*/ 	.word	0xffffffff


	//   ....[15]....
        /*0074*/ 	.word	0xffffffff


	//   ....[16]....
        /*0078*/ 	.word	0xffffffff


	//   ....[17]....
        /*007c*/ 	.word	0xffffffff


	//   ....[18]....
        /*0080*/ 	.word	0xffffffff


	//   ....[19]....
        /*0084*/ 	.word	0xffffffff


	//----- nvinfo : EIATTR_COOP_GROUP_INSTR_OFFSETS
	.align		4
.L_2496:
        /*0088*/ 	.byte	0x04, 0x28
        /*008a*/ 	.short	(.L_2498 - .L_2497)


	//   ....[0]....
.L_2497:
        /*008c*/ 	.word	0x00017930


	//   ....[1]....
        /*0090*/ 	.word	0x00017960


	//   ....[2]....
        /*0094*/ 	.word	0x000179c0


	//   ....[3]....
        /*0098*/ 	.word	0x000179e0


	//   ....[4]....
        /*009c*/ 	.word	0x00017a00


	//   ....[5]....
        /*00a0*/ 	.word	0x00018260


	//   ....[6]....
        /*00a4*/ 	.word	0x00018280


	//   ....[7]....
        /*00a8*/ 	.word	0x000182a0


	//   ....[8]....
        /*00ac*/ 	.word	0x000182c0


	//   ....[9]....
        /*00b0*/ 	.word	0x000182e0


	//   ....[10]....
        /*00b4*/ 	.word	0x00019680


	//   ....[11]....
        /*00b8*/ 	.word	0x000196f0


	//   ....[12]....
        /*00bc*/ 	.word	0x00019750


	//   ....[13]....
        /*00c0*/ 	.word	0x000197b0


	//   ....[14]....
        /*00c4*/ 	.word	0x00019810


	//   ....[15]....
        /*00c8*/ 	.word	0x0001a0f0


	//   ....[16]....
        /*00cc*/ 	.word	0x0001a150


	//   ....[17]....
        /*00d0*/ 	.word	0x0001a1b0


	//   ....[18]....
        /*00d4*/ 	.word	0x0001a210


	//   ....[19]....
        /*00d8*/ 	.word	0x0001a280


	//----- nvinfo : EIATTR_EXIT_INSTR_OFFSETS
	.align		4
.L_2498:
        /*00dc*/ 	.byte	0x04, 0x1c
        /*00de*/ 	.short	(.L_2500 - .L_2499)


	//   ....[0]....
.L_2499:
        /*00e0*/ 	.word	0x00000fc0


	//   ....[1]....
        /*00e4*/ 	.word	0x00019630


	//----- nvinfo : EIATTR_MAX_THREADS
	.align		4
.L_2500:
        /*00e8*/ 	.byte	0x04, 0x05
        /*00ea*/ 	.short	(.L_2502 - .L_2501)
.L_2501:
        /*00ec*/ 	.word	0x00000080
        /*00f0*/ 	.word	0x00000001
        /*00f4*/ 	.word	0x00000001


	//----- nvinfo : EIATTR_CRS_STACK_SIZE
	.align		4
.L_2502:
        /*00f8*/ 	.byte	0x04, 0x1e
        /*00fa*/ 	.short	(.L_2504 - .L_2503)
.L_2503:
        /*00fc*/ 	.word	0x00000000
.L_2504:


//--------------------- .nv.info._ZN10layer_norm13ln_fwd_kernelINS_13Kernel_traitsIf13__nv_bfloat16fS2_fjLj2048ELj1ELj4ELj1ELj16ENS_18Kernel_traits_baseILj2048EfS2_fS2_fjLj128EEEEELb1ELb0ELb0ELb1EEEvNS_9FwdParamsE --------------------------
	.section	.nv.info._ZN10layer_norm13ln_fwd_kernelINS_13Kernel_traitsIf13__nv_bfloat16fS2_fjLj2048ELj1ELj4ELj1ELj16ENS_18Kernel_traits_baseILj2048EfS2_fS2_fjLj128EEEEELb1ELb0ELb0ELb1EEEvNS_9FwdParamsE,"",@"SHT_CUDA_INFO"
	.sectionflags	@""
	.align	4


	//----- nvinfo : EIATTR_CUDA_API_VERSION
	.align		4
        /*0000*/ 	.byte	0x04, 0x37
        /*0002*/ 	.short	(.L_2506 - .L_2505)
.L_2505:
        /*0004*/ 	.word	0x00000082


	//----- nvinfo : EIATTR_SW2861232_WAR
	.align		4
.L_2506:
        /*0008*/ 	.byte	0x01, 0x35
	.zero		2


	//----- nvinfo : EIATTR_PARAM_CBANK
	.align		4
        /*000c*/ 	.byte	0x04, 0x0a
        /*000e*/ 	.short	(.L_2508 - .L_2507)
	.align		4
.L_2507:
        /*0010*/ 	.word	index@(.nv.constant0._ZN10layer_norm13ln_fwd_kernelINS_13Kernel_traitsIf13__nv_bfloat16fS2_fjLj2048ELj1ELj4ELj1ELj16ENS_18Kernel_traits_baseILj2048EfS2_fS2_fjLj128EEEEELb1ELb0ELb0ELb1EEEvNS_9FwdParamsE)
        /*0014*/ 	.short	0x0160
        /*0016*/ 	.short	0x00e8


	//----- nvinfo : EIATTR_CBANK_PARAM_SIZE
	.align		4
.L_2508:
        /*0018*/ 	.byte	0x03, 0x19
        /*001a*/ 	.short	0x00e8


	//----- nvinfo : EIATTR_KPARAM_INFO
	.align		4
        /*001c*/ 	.byte	0x04, 0x17
        /*001e*/ 	.short	(.L_2510 - .L_2509)
.L_2509:
        /*0020*/ 	.word	0x00000000
        /*0024*/ 	.short	0x0000
        /*0026*/ 	.short	0x0000
        /*0028*/ 	.byte	0x00, 0xf0, 0xa1, 0x03


	//----- nvinfo : EIATTR_MAXREG_COUNT
	.align		4
.L_2510:
        /*002c*/ 	.byte	0x03, 0x1b
        /*002e*/ 	.short	0x00ff


	//----- nvinfo : EIATTR_MERCURY_ISA_VERSION
	.align		4
        /*0030*/ 	.byte	0x03, 0x5f
        /*0032*/ 	.short	0x0000


	//----- nvinfo : EIATTR_COOP_GROUP_MASK_REGIDS
	.align		4
        /*0034*/ 	.byte	0x04, 0x29
        /*0036*/ 	.short	(.L_2512 - .L_2511)


	//   ....[0]....
.L_2511:
        /*0038*/ 	.word	0xffffffff


	//   ....[1]....
        /*003c*/ 	.word	0xffffffff


	//   ....[2]....
        /*0040*/ 	.word	0xffffffff


	//   ....[3]....
        /*0044*/ 	.word	0xffffffff


	//   ....[4]....
        /*0048*/ 	.word	0xffffffff


	//   ....[5]....
        /*004c*/ 	.word	0xffffffff


	//   ....[6]....
        /*0050*/ 	.word	0xffffffff


	//   ....[7]....
        /*0054*/ 	.word	0xffffffff


	//   ....[8]....
        /*0058*/ 	.word	0xffffffff


	//   ....[9]....
        /*005c*/ 	.word	0xffffffff


	//   ....[10]....
        /*0060*/ 	.word	0xffffffff


	//   ....[11]....
        /*0064*/ 	.word	0xffffffff


	//   ....[12]....
        /*0068*/ 	.word	0xffffffff


	//   ....[13]....
        /*006c*/ 	.word	0xffffffff


	//   ....[14]....
        /*0070*/ 	.word	0xffffffff


	//   ....[15]....
        /*0074*/ 	.word	0xffffffff


	//   ....[16]....
        /*0078*/ 	.word	0xffffffff


	//   ....[17]....
        /*007c*/ 	.word	0xffffffff


	//   ....[18]....
        /*0080*/ 	.word	0xffffffff


	//   ....[19]....
        /*0084*/ 	.word	0xffffffff


	//----- nvinfo : EIATTR_COOP_GROUP_INSTR_OFFSETS
	.align		4
.L_2512:
        /*0088*/ 	.byte	0x04, 0x28
        /*008a*/ 	.short	(.L_2514 - .L_2513)


	//   ....[0]....
.L_2513:
        /*008c*/ 	.word	0x00017150


	//   ....[1]....
        /*0090*/ 	.word	0x00017180


	//   ....[2]....
        /*0094*/ 	.word	0x000171a0


	//   ....[3]....
        /*0098*/ 	.word	0x000171c0


	//   ....[4]....
        /*009c*/ 	.word	0x000171e0


	//   ....[5]....
        /*00a0*/ 	.word	0x00017a10


	//   ....[6]....
        /*00a4*/ 	.word	0x00017a30


	//   ....[7]....
        /*00a8*/ 	.word	0x00017a50


	//   ....[8]....
        /*00ac*/ 	.word	0x00017a70


	//   ....[9]....
        /*00b0*/ 	.word	0x00017a90


	//   ....[10]....
        /*00b4*/ 	.word	0x00018bc0


	//   ....[11]....
        /*00b8*/ 	.word	0x00018c20


	//   ....[12]....
        /*00bc*/ 	.word	0x00018c80


	//   ....[13]....
        /*00c0*/ 	.word	0x00018ce0


	//   ....[14]....
        /*00c4*/ 	.word	0x00018d40


	//   ....[15]....
        /*00c8*/ 	.word	0x000195b0


	//   ....[16]....
        /*00cc*/ 	.word	0x00019610


	//   ....[17]....
        /*00d0*/ 	.word	0x00019670


	//   ....[18]....
        /*00d4*/ 	.word	0x000196d0


	//   ....[19]....
        /*00d8*/ 	.word	0x00019730


	//----- nvinfo : EIATTR_EXIT_INSTR_OFFSETS
	.align		4
.L_2514:
        /*00dc*/ 	.byte	0x04, 0x1c
        /*00de*/ 	.short	(.L_2516 - .L_2515)


	//   ....[0]....
.L_2515:
        /*00e0*/ 	.word	0x00000850


	//   ....[1]....
        /*00e4*/ 	.word	0x00018b60


	//----- nvinfo : EIATTR_MAX_THREADS
	.align		4
.L_2516:
        /*00e8*/ 	.byte	0x04, 0x05
        /*00ea*/ 	.short	(.L_2518 - .L_2517)
.L_2517:
        /*00ec*/ 	.word	0x00000080
        /*00f0*/ 	.word	0x00000001
        /*00f4*/ 	.word	0x00000001


	//----- nvinfo : EIATTR_CRS_STACK_SIZE
	.align		4
.L_2518:
        /*00f8*/ 	.byte	0x04, 0x1e
        /*00fa*/ 	.short	(.L_2520 - .L_2519)
.L_2519:
        /*00fc*/ 	.word	0x00000000
.L_2520:


//--------------------- .nv.info._ZN10layer_norm13ln_fwd_kernelINS_13Kernel_traitsIf13__nv_bfloat16fS2_fjLj2048ELj1ELj4ELj1ELj16ENS_18Kernel_traits_baseILj2048EfS2_fS2_fjLj128EEEEELb1ELb0ELb1ELb0EEEvNS_9FwdParamsE --------------------------
	.section	.nv.info._ZN10layer_norm13ln_fwd_kernelINS_13Kernel_traitsIf13__nv_bfloat16fS2_fjLj2048ELj1ELj4ELj1ELj16ENS_18Kernel_traits_baseILj2048EfS2_fS2_fjLj128EEEEELb1ELb0ELb1ELb0EEEvNS_9FwdParamsE,"",@"SHT_CUDA_INFO"
	.sectionflags	@""
	.align	4


	//----- nvinfo : EIATTR_CUDA_API_VERSION
	.align		4
        /*0000*/ 	.byte	0x04, 0x37
        /*0002*/ 	.short	(.L_2522 - .L_2521)
.L_2521:
        /*0004*/ 	.word	0x00000082


	//----- nvinfo : EIATTR_SW2861232_WAR
	.align		4
.L_2522:
        /*0008*/ 	.byte	0x01, 0x35
	.zero		2


	//----- nvinfo : EIATTR_PARAM_CBANK
	.align		4
        /*000c*/ 	.byte	0x04, 0x0a
        /*000e*/ 	.short	(.L_2524 - .L_2523)
	.align		4
.L_2523:
        /*0010*/ 	.word	index@(.nv.constant0._ZN10layer_norm13ln_fwd_kernelINS_13Kernel_traitsIf13__nv_bfloat16fS2_fjLj2048ELj1ELj4ELj1ELj16ENS_18Kernel_traits_baseILj2048EfS2_fS2_fjLj128EEEEELb1ELb0ELb1ELb0EEEvNS_9FwdParamsE)
        /*0014*/ 	.short	0x0160
        /*0016*/ 	.short	0x00e8


	//----- nvinfo : EIATTR_CBANK_PARAM_SIZE
	.align		4
.L_2524:
        /*0018*/ 	.byte	0x03, 0x19
        /*001a*/ 	.short	0x00e8


	//----- nvinfo : EIATTR_KPARAM_INFO
	.align		4
        /*001c*/ 	.byte	0x04, 0x17
        /*001e*/ 	.short	(.L_2526 - .L_2525)
.L_2525:
        /*0020*/ 	.word	0x00000000
        /*0024*/ 	.short	0x0000
        /*0026*/ 	.short	0x0000
        /*0028*/ 	.byte	0x00, 0xf0, 0xa1, 0x03


	//----- nvinfo : EIATTR_MAXREG_COUNT
	.align		4
.L_2526:
        /*002c*/ 	.byte	0x03, 0x1b
        /*002e*/ 	.short	0x00ff


	//----- nvinfo : EIATTR_MERCURY_ISA_VERSION
	.align		4
        /*0030*/ 	.byte	0x03, 0x5f
        /*0032*/ 	.short	0x0000


	//----- nvinfo : EIATTR_COOP_GROUP_MASK_REGIDS
	.align		4
        /*0034*/ 	.byte	0x04, 0x29
        /*0036*/ 	.short	(.L_2528 - .L_2527)


	//   ....[0]....
.L_2527:
        /*0038*/ 	.word	0xffffffff


	//   ....[1]....
        /*003c*/ 	.word	0xffffffff


	//   ....[2]....
        /*0040*/ 	.word	0xffffffff


	//   ....[3]....
        /*0044*/ 	.word	0xffffffff


	//   ....[4]....
        /*0048*/ 	.word	0xffffffff


	//   ....[5]....
        /*004c*/ 	.word	0xffffffff


	//   ....[6]....
        /*0050*/ 	.word	0xffffffff


	//   ....[7]....
        /*0054*/ 	.word	0xffffffff


	//   ....[8]....
        /*0058*/ 	.word	0xffffffff


	//   ....[9]....
        /*005c*/ 	.word	0xffffffff


	//   ....[10]....
        /*0060*/ 	.word	0xffffffff


	//   ....[11]....
        /*0064*/ 	.word	0xffffffff


	//   ....[12]....
        /*0068*/ 	.word	0xffffffff


	//   ....[13]....
        /*006c*/ 	.word	0xffffffff


	//   ....[14]....
        /*0070*/ 	.word	0xffffffff


	//   ....[15]....
        /*0074*/ 	.word	0xffffffff


	//   ....[16]....
        /*0078*/ 	.word	0xffffffff


	//   ....[17]....
        /*007c*/ 	.word	0xffffffff


	//   ....[18]....
        /*0080*/ 	.word	0xffffffff


	//   ....[19]....
        /*0084*/ 	.word	0xffffffff


	//----- nvinfo : EIATTR_COOP_GROUP_INSTR_OFFSETS
	.align		4
.L_2528:
        /*0088*/ 	.byte	0x04, 0x28
        /*008a*/ 	.short	(.L_2530 - .L_2529)


	//   ....[0]....
.L_2529:
        /*008c*/ 	.word	0x00019f50


	//   ....[1]....
        /*0090*/ 	.word	0x00019f80


	//   ....[2]....
        /*0094*/ 	.word	0x00019fc0


	//   ....[3]....
        /*0098*/ 	.word	0x00019fe0


	//   ....[4]....
        /*009c*/ 	.word	0x0001a000


	//   ....[5]....
        /*00a0*/ 	.word	0x0001a850


	//   ....[6]....
        /*00a4*/ 	.word	0x0001a870


	//   ....[7]....
        /*00a8*/ 	.word	0x0001a890


	//   ....[8]....
        /*00ac*/ 	.word	0x0001a8b0


	//   ....[9]....
        /*00b0*/ 	.word	0x0001a8d0


	//   ....[10]....
        /*00b4*/ 	.word	0x0001bd00


	//   ....[11]....
        /*00b8*/ 	.word	0x0001bd80


	//   ....[12]....
        /*00bc*/ 	.word	0x0001bde0


	//   ....[13]....
        /*00c0*/ 	.word	0x0001be40


	//   ....[14]....
        /*00c4*/ 	.word	0x0001bea0


	//   ....[15]....
        /*00c8*/ 	.word	0x0001c750


	//   ....[16]....
        /*00cc*/ 	.word	0x0001c7b0


	//   ....[17]....
        /*00d0*/ 	.word	0x0001c810


	//   ....[18]....
        /*00d4*/ 	.word	0x0001c870


	//   ....[19]....
        /*00d8*/ 	.word	0x0001c8e0


	//----- nvinfo : EIATTR_EXIT_INSTR_OFFSETS
	.align		4
.L_2530:
        /*00dc*/ 	.byte	0x04, 0x1c
        /*00de*/ 	.short	(.L_2532 - .L_2531)


	//   ....[0]....
.L_2531:
        /*00e0*/ 	.word	0x00000fa0


	//   ....[1]....
        /*00e4*/ 	.word	0x0001bca0


	//----- nvinfo : EIATTR_MAX_THREADS
	.align		4
.L_2532:
        /*00e8*/ 	.byte	0x04, 0x05
        /*00ea*/ 	.short	(.L_2534 - .L_2533)
.L_2533:
        /*00ec*/ 	.word	0x00000080
        /*00f0*/ 	.word	0x00000001
        /*00f4*/ 	.word	0x00000001


	//----- nvinfo : EIATTR_CRS_STACK_SIZE
	.align		4
.L_2534:
        /*00f8*/ 	.byte	0x04, 0x1e
        /*00fa*/ 	.short	(.L_2536 - .L_2535)
.L_2535:
        /*00fc*/ 	.word	0x00000000
.L_2536:


//--------------------- .nv.info._ZN10layer_norm13ln_fwd_kernelINS_13Kernel_traitsIf13__nv_bfloat16fS2_fjLj2048ELj1ELj4ELj1ELj16ENS_18Kernel_traits_baseILj2048EfS2_fS2_fjLj128EEEEELb1ELb0ELb1ELb1EEEvNS_9FwdParamsE --------------------------
	.section	.nv.info._ZN10layer_norm13ln_fwd_kernelINS_13Kernel_traitsIf13__nv_bfloat16fS2_fjLj2048ELj1ELj4ELj1ELj16ENS_18Kernel_traits_baseILj2048EfS2_fS2_fjLj128EEEEELb1ELb0ELb1ELb1EEEvNS_9FwdParamsE,"",@"SHT_CUDA_INFO"
	.sectionflags	@""
	.align	4


	//----- nvinfo : EIATTR_CUDA_API_VERSION
	.align		4
        /*0000*/ 	.byte	0x04, 0x37
        /*0002*/ 	.short	(.L_2538 - .L_2537)
.L_2537:
        /*0004*/ 	.word	0x00000082


	//----- nvinfo : EIATTR_SW2861232_WAR
	.align		4
.L_2538:
        /*0008*/ 	.byte	0x01, 0x35
	.zero		2


	//----- nvinfo : EIATTR_PARAM_CBANK
	.align		4
        /*000c*/ 	.byte	0x04, 0x0a
        /*000e*/ 	.short	(.L_2540 - .L_2539)
	.align		4
.L_2539:
        /*0010*/ 	.word	index@(.nv.constant0._ZN10layer_norm13ln_fwd_kernelINS_13Kernel_traitsIf13__nv_bfloat16fS2_fjLj2048ELj1ELj4ELj1ELj16ENS_18Kernel_traits_baseILj2048EfS2_fS2_fjLj128EEEEELb1ELb0ELb1ELb1EEEvNS_9FwdParamsE)
        /*0014*/ 	.short	0x0160
        /*0016*/ 	.short	0x00e8


	//----- nvinfo : EIATTR_CBANK_PARAM_SIZE
	.align		4
.L_2540:
        /*0018*/ 	.byte	0x03, 0x19
        /*001a*/ 	.short	0x00e8


	//----- nvinfo : EIATTR_KPARAM_INFO
	.align		4
        /*001c*/ 	.byte	0x04, 0x17
        /*001e*/ 	.short	(.L_2542 - .L_2541)
.L_2541:
        /*0020*/ 	.word	0x00000000
        /*0024*/ 	.short	0x0000
        /*0026*/ 	.short	0x0000
        /*0028*/ 	.byte	0x00, 0xf0, 0xa1, 0x03


	//----- nvinfo : EIATTR_MAXREG_COUNT
	.align		4
.L_2542:
        /*002c*/ 	.byte	0x03, 0x1b
        /*002e*/ 	.short	0x00ff


	//----- nvinfo : EIATTR_MERCURY_ISA_VERSION
	.align		4
        /*0030*/ 	.byte	0x03, 0x5f
        /*0032*/ 	.short	0x0000


	//----- nvinfo : EIATTR_COOP_GROUP_MASK_REGIDS
	.align		4
        /*0034*/ 	.byte	0x04, 0x29
        /*0036*/ 	.short	(.L_2544 - .L_2543)


	//   ....[0]....
.L_2543:
        /*0038*/ 	.word	0xffffffff


	//   ....[1]....
        /*003c*/ 	.word	0xffffffff


	//   ....[2]....
        /*0040*/ 	.word	0xffffffff


	//   ....[3]....
        /*0044*/ 	.word	0xffffffff


	//   ....[4]....
        /*0048*/ 	.word	0xffffffff


	//   ....[5]....
        /*004c*/ 	.word	0xffffffff


	//   ....[6]....
        /*0050*/ 	.word	0xffffffff


	//   ....[7]....
        /*0054*/ 	.word	0xffffffff


	//   ....[8]....
        /*0058*/ 	.word	0xffffffff


	//   ....[9]....
        /*005c*/ 	.word	0xffffffff


	//   ....[10]....
        /*0060*/ 	.word	0xffffffff


	//   ....[11]....
        /*0064*/ 	.word	0xffffffff


	//   ....[12]....
        /*0068*/ 	.word	0xffffffff


	//   ....[13]....
        /*006c*/ 	.word	0xffffffff


	//   ....[14]....
        /*0070*/ 	.word	0xffffffff


	//   ....[15]....
        /*0074*/ 	.word	0xffffffff


	//   ....[16]....
        /*0078*/ 	.word	0xffffffff


	//   ....[17]....
        /*007c*/ 	.word	0xffffffff


	//   ....[18]....
        /*0080*/ 	.word	0xffffffff


	//   ....[19]....
        /*0084*/ 	.word	0xffffffff


	//----- nvinfo : EIATTR_COOP_GROUP_INSTR_OFFSETS
	.align		4
.L_2544:
        /*0088*/ 	.byte	0x04, 0x28
        /*008a*/ 	.short	(.L_2546 - .L_2545)


	//   ....[0]....
.L_2545:
        /*008c*/ 	.word	0x00019440


	//   ....[1]....
        /*0090*/ 	.word	0x00019470


	//   ....[2]....
        /*0094*/ 	.word	0x00019490


	//   ....[3]....
        /*0098*/ 	.word	0x000194b0


	//   ....[4]....
        /*009c*/ 	.word	0x000194d0


	//   ....[5]....
        /*00a0*/ 	.word	0x00019d00


	//   ....[6]....
        /*00a4*/ 	.word	0x00019d20


	//   ....[7]....
        /*00a8*/ 	.word	0x00019d40


	//   ....[8]....
        /*00ac*/ 	.word	0x00019d60


	//   ....[9]....
        /*00b0*/ 	.word	0x00019d80


	//   ....[10]....
        /*00b4*/ 	.word	0x0001af50


	//   ....[11]....
        /*00b8*/ 	.word	0x0001afc0


	//   ....[12]....
        /*00bc*/ 	.word	0x0001b020


	//   ....[13]....
        /*00c0*/ 	.word	0x0001b080


	//   ....[14]....
        /*00c4*/ 	.word	0x0001b0e0


	//   ....[15]....
        /*00c8*/ 	.word	0x0001b950


	//   ....[16]....
        /*00cc*/ 	.word	0x0001b9b0


	//   ....[17]....
        /*00d0*/ 	.word	0x0001ba10


	//   ....[18]....
        /*00d4*/ 	.word	0x0001ba70


	//   ....[19]....
        /*00d8*/ 	.word	0x0001bad0


	//----- nvinfo : EIATTR_EXIT_INSTR_OFFSETS
	.align		4
.L_2546:
        /*00dc*/ 	.byte	0x04, 0x1c
        /*00de*/ 	.short	(.L_2548 - .L_2547)


	//   ....[0]....
.L_2547:
        /*00e0*/ 	.word	0x00000850


	//   ....[1]....
        /*00e4*/ 	.word	0x0001af00


	//----- nvinfo : EIATTR_MAX_THREADS
	.align		4
.L_2548:
        /*00e8*/ 	.byte	0x04, 0x05
        /*00ea*/ 	.short	(.L_2550 - .L_2549)
.L_2549:
        /*00ec*/ 	.word	0x00000080
        /*00f0*/ 	.word	0x00000001
        /*00f4*/ 	.word	0x00000001


	//----- nvinfo : EIATTR_CRS_STACK_SIZE
	.align		4
.L_2550:
        /*00f8*/ 	.byte	0x04, 0x1e
        /*00fa*/ 	.short	(.L_2552 - .L_2551)
.L_2551:
        /*00fc*/ 	.word	0x00000000
.L_2552:


//--------------------- .nv.info._ZN10layer_norm13ln_fwd_kernelINS_13Kernel_traitsIf13__nv_bfloat16fS2_fjLj2048ELj1ELj4ELj1ELj16ENS_18Kernel_traits_baseILj2048EfS2_fS2_fjLj128EEEEELb1ELb1ELb0ELb0EEEvNS_9FwdParamsE --------------------------
	.section	.nv.info._ZN10layer_norm13ln_fwd_kernelINS_13Kernel_traitsIf13__nv_bfloat16fS2_fjLj2048ELj1ELj4ELj1ELj16ENS_18Kernel_traits_baseILj2048EfS2_fS2_fjLj128EEEEELb1ELb1ELb0ELb0EEEvNS_9FwdParamsE,"",@"SHT_CUDA_INFO"
	.sectionflags	@""
	.align	4


	//----- nvinfo : EIATTR_CUDA_API_VERSION
	.align		4
        /*0000*/ 	.byte	0x04, 0x37
        /*0002*/ 	.short	(.L_2554 - .L_2553)
.L_2553:
        /*0004*/ 	.word	0x00000082


	//----- nvinfo : EIATTR_SW2861232_WAR
	.align		4
.L_2554:
        /*0008*/ 	.byte	0x01, 0x35
	.zero		2


	//----- nvinfo : EIATTR_PARAM_CBANK
	.align		4
        /*000c*/ 	.byte	0x04, 0x0a
        /*000e*/ 	.short	(.L_2556 - .L_2555)
	.align		4
.L_2555:
        /*0010*/ 	.word	index@(.nv.constant0._ZN10layer_norm13ln_fwd_kernelINS_13Kernel_traitsIf13__nv_bfloat16fS2_fjLj2048ELj1ELj4ELj1ELj16ENS_18Kernel_traits_baseILj2048EfS2_fS2_fjLj128EEEEELb1ELb1ELb0ELb0EEEvNS_9FwdParamsE)
        /*0014*/ 	.short	0x0160
        /*0016*/ 	.short	0x00e8


	//----- nvinfo : EIATTR_CBANK_PARAM_SIZE
	.align		4
.L_2556:
        /*0018*/ 	.byte	0x03, 0x19
        /*001a*/ 	.short	0x00e8


	//----- nvinfo : EIATTR_KPARAM_INFO
	.align		4
        /*001c*/ 	.byte	0x04, 0x17
        /*001e*/ 	.short	(.L_2558 - .L_2557)
.L_2557:
        /*0020*/ 	.word	0x00000000
        /*0024*/ 	.short	0x0000
        /*0026*/ 	.short	0x0000
        /*0028*/ 	.byte	0x00, 0xf0, 0xa1, 0x03


	//----- nvinfo : EIATTR_MAXREG_COUNT
	.align		4
.L_2558:
        /*002c*/ 	.byte	0x03, 0x1b
        /*002e*/ 	.short	0x00ff


	//----- nvinfo : EIATTR_ANNOTATIONS
	.align		4
        /*0030*/ 	.byte	0x04, 0x55
        /*0032*/ 	.short	(.L_2560 - .L_2559)


	//   ....[0]....
.L_2559:
        /* <DEDUP_REMOVED lines=29> */


	//----- nvinfo : EIATTR_MERCURY_ISA_VERSION
	.align		4
.L_2560:
        /*01f4*/ 	.byte	0x03, 0x5f
        /*01f6*/ 	.short	0x0000


	//----- nvinfo : EIATTR_COOP_GROUP_MASK_REGIDS
	.align		4
        /*01f8*/ 	.byte	0x04, 0x29
        /*01fa*/ 	.short	(.L_2562 - .L_2561)


	//   ....[0]....
.L_2561:
        /*01fc*/ 	.word	0xffffffff


	//   ....[1]....
        /*0200*/ 	.word	0xffffffff


	//   ....[2]....
        /*0204*/ 	.word	0xffffffff


	//   ....[3]....
        /*0208*/ 	.word	0xffffffff


	//   ....[4]....
        /*020c*/ 	.word	0xffffffff


	//   ....[5]....
        /*0210*/ 	.word	0xffffffff


	//   ....[6]....
        /*0214*/ 	.word	0xffffffff


	//   ....[7]....
        /*0218*/ 	.word	0xffffffff


	//   ....[8]....
        /*021c*/ 	.word	0xffffffff


	//   ....[9]....
        /*0220*/ 	.word	0xffffffff


	//   ....[10]....
        /*0224*/ 	.word	0xffffffff


	//   ....[11]....
        /*0228*/ 	.word	0xffffffff


	//   ....[12]....
        /*022c*/ 	.word	0xffffffff


	//   ....[13]....
        /*0230*/ 	.word	0xffffffff


	//   ....[14]....
        /*0234*/ 	.word	0xffffffff


	//   ....[15]....
        /*0238*/ 	.word	0xffffffff


	//   ....[16]....
        /*023c*/ 	.word	0xffffffff


	//   ....[17]....
        /*0240*/ 	.word	0xffffffff


	//   ....[18]....
        /*0244*/ 	.word	0xffffffff


	//   ....[19]....
        /*0248*/ 	.word	0xffffffff


	//----- nvinfo : EIATTR_COOP_GROUP_INSTR_OFFSETS
	.align		4
.L_2562:
        /*024c*/ 	.byte	0x04, 0x28
        /*024e*/ 	.short	(.L_2564 - .L_2563)


	//   ....[0]....
.L_2563:
        /*0250*/ 	.word	0x000182a0


	//   ....[1]....
        /*0254*/ 	.word	0x000182d0


	//   ....[2]....
        /*0258*/ 	.word	0x00018350


	//   ....[3]....
        /*025c*/ 	.word	0x00018370


	//   ....[4]....
        /*0260*/ 	.word	0x00018390


	//   ....[5]....
        /*0264*/ 	.word	0x00018bf0


	//   ....[6]....
        /*0268*/ 	.word	0x00018c10


	//   ....[7]....
        /*026c*/ 	.word	0x00018c30


	//   ....[8]....
        /*0270*/ 	.word	0x00018c50


	//   ....[9]....
        /*0274*/ 	.word	0x00018c70


	//   ....[10]....
        /*0278*/ 	.word	0x0001a0c0


	//   ....[11]....
        /*027c*/ 	.word	0x0001a130


	//   ....[12]....
        /*0280*/ 	.word	0x0001a1a0


	//   ....[13]....
        /*0284*/ 	.word	0x0001a210


	//   ....[14]....
        /*0288*/ 	.word	0x0001a280


	//   ....[15]....
        /*028c*/ 	.word	0x0001ab80


	//   ....[16]....
        /*0290*/ 	.word	0x0001abe0


	//   ....[17]....
        /*0294*/ 	.word	0x0001ac40


	//   ....[18]....
        /*0298*/ 	.word	0x0001aca0


	//   ....[19]....
        /*029c*/ 	.word	0x0001ad00


	//----- nvinfo : EIATTR_EXIT_INSTR_OFFSETS
	.align		4
.L_2564:
        /*02a0*/ 	.byte	0x04, 0x1c
        /*02a2*/ 	.short	(.L_2566 - .L_2565)


	//   ....[0]....
.L_2565:
        /*02a4*/ 	.word	0x000012f0


	//   ....[1]....
        /*02a8*/ 	.word	0x0001a060


	//----- nvinfo : EIATTR_MAX_THREADS
	.align		4
.L_2566:
        /*02ac*/ 	.byte	0x04, 0x05
        /*02ae*/ 	.short	(.L_2568 - .L_2567)
.L_2567:
        /*02b0*/ 	.word	0x00000080
        /*02b4*/ 	.word	0x00000001
        /*02b8*/ 	.word	0x00000001


	//----- nvinfo : EIATTR_CRS_STACK_SIZE
	.align		4
.L_2568:
        /*02bc*/ 	.byte	0x04, 0x1e
        /*02be*/ 	.short	(.L_2570 - .L_2569)
.L_2569:
        /*02c0*/ 	.word	0x00000000
.L_2570:


//--------------------- .nv.info._ZN10layer_norm13ln_fwd_kernelINS_13Kernel_traitsIf13__nv_bfloat16fS2_fjLj2048ELj1ELj4ELj1ELj16ENS_18Kernel_traits_baseILj2048EfS2_fS2_fjLj128EEEEELb1ELb1ELb0ELb1EEEvNS_9FwdParamsE --------------------------
	.section	.nv.info._ZN10layer_norm13ln_fwd_kernelINS_13Kernel_traitsIf13__nv_bfloat16fS2_fjLj2048ELj1ELj4ELj1ELj16ENS_18Kernel_traits_baseILj2048EfS2_fS2_fjLj128EEEEELb1ELb1ELb0ELb1EEEvNS_9FwdParamsE,"",@"SHT_CUDA_INFO"
	.sectionflags	@""
	.align	4


	//----- nvinfo : EIATTR_CUDA_API_VERSION
	.align		4
        /*0000*/ 	.byte	0x04, 0x37
        /*0002*/ 	.short	(.L_2572 - .L_2571)
.L_2571:
        /*0004*/ 	.word	0x00000082


	//----- nvinfo : EIATTR_SW2861232_WAR
	.align		4
.L_2572:
        /*0008*/ 	.byte	0x01, 0x35
	.zero		2


	//----- nvinfo : EIATTR_PARAM_CBANK
	.align		4
        /*000c*/ 	.byte	0x04, 0x0a
        /*000e*/ 	.short	(.L_2574 - .L_2573)
	.align		4
.L_2573:
        /*0010*/ 	.word	index@(.nv.constant0._ZN10layer_norm13ln_fwd_kernelINS_13Kernel_traitsIf13__nv_bfloat16fS2_fjLj2048ELj1ELj4ELj1ELj16ENS_18Kernel_traits_baseILj2048EfS2_fS2_fjLj128EEEEELb1ELb1ELb0ELb1EEEvNS_9FwdParamsE)
        /*0014*/ 	.short	0x0160
        /*0016*/ 	.short	0x00e8


	//----- nvinfo : EIATTR_CBANK_PARAM_SIZE
	.align		4
.L_2574:
        /*0018*/ 	.byte	0x03, 0x19
        /*001a*/ 	.short	0x00e8


	//----- nvinfo : EIATTR_KPARAM_INFO
	.align		4
        /*001c*/ 	.byte	0x04, 0x17
        /*001e*/ 	.short	(.L_2576 - .L_2575)
.L_2575:
        /*0020*/ 	.word	0x00000000
        /*0024*/ 	.short	0x0000
        /*0026*/ 	.short	0x0000
        /*0028*/ 	.byte	0x00, 0xf0, 0xa1, 0x03


	//----- nvinfo : EIATTR_MAXREG_COUNT
	.align		4
.L_2576:
        /*002c*/ 	.byte	0x03, 0x1b
        /*002e*/ 	.short	0x00ff


	//----- nvinfo : EIATTR_ANNOTATIONS
	.align		4
        /*0030*/ 	.byte	0x04, 0x55
        /*0032*/ 	.short	(.L_2578 - .L_2577)


	//   ....[0]....
.L_2577:
        /* <DEDUP_REMOVED lines=28> */


	//----- nvinfo : EIATTR_MERCURY_ISA_VERSION
	.align		4
.L_2578:
        /*01e4*/ 	.byte	0x03, 0x5f
        /*01e6*/ 	.short	0x0000


	//----- nvinfo : EIATTR_COOP_GROUP_MASK_REGIDS
	.align		4
        /*01e8*/ 	.byte	0x04, 0x29
        /*01ea*/ 	.short	(.L_2580 - .L_2579)


	//   ....[0]....
.L_2579:
        /*01ec*/ 	.word	0xffffffff


	//   ....[1]....
        /*01f0*/ 	.word	0xffffffff


	//   ....[2]....
        /*01f4*/ 	.word	0xffffffff


	//   ....[3]....
        /*01f8*/ 	.word	0xffffffff


	//   ....[4]....
        /*01fc*/ 	.word	0xffffffff


	//   ....[5]....
        /*0200*/ 	.word	0xffffffff


	//   ....[6]....
        /*0204*/ 	.word	0xffffffff


	//   ....[7]....
        /*0208*/ 	.word	0xffffffff


	//   ....[8]....
        /*020c*/ 	.word	0xffffffff


	//   ....[9]....
        /*0210*/ 	.word	0xffffffff


	//   ....[10]....
        /*0214*/ 	.word	0xffffffff


	//   ....[11]....
        /*0218*/ 	.word	0xffffffff


	//   ....[12]....
        /*021c*/ 	.word	0xffffffff


	//   ....[13]....
        /*0220*/ 	.word	0xffffffff


	//   ....[14]....
        /*0224*/ 	.word	0xffffffff


	//   ....[15]....
        /*0228*/ 	.word	0xffffffff


	//   ....[16]....
        /*022c*/ 	.word	0xffffffff


	//   ....[17]....
        /*0230*/ 	.word	0xffffffff


	//   ....[18]....
        /*0234*/ 	.word	0xffffffff


	//   ....[19]....
        /*0238*/ 	.word	0xffffffff


	//----- nvinfo : EIATTR_COOP_GROUP_INSTR_OFFSETS
	.align		4
.L_2580:
        /*023c*/ 	.byte	0x04, 0x28
        /*023e*/ 	.short	(.L_2582 - .L_2581)


	//   ....[0]....
.L_2581:
        /*0240*/ 	.word	0x00017960


	//   ....[1]....
        /*0244*/ 	.word	0x00017990


	//   ....[2]....
        /*0248*/ 	.word	0x000179b0


	//   ....[3]....
        /*024c*/ 	.word	0x000179d0


	//   ....[4]....
        /*0250*/ 	.word	0x000179f0


	//   ....[5]....
        /*0254*/ 	.word	0x00018220


	//   ....[6]....
        /*0258*/ 	.word	0x00018240


	//   ....[7]....
        /*025c*/ 	.word	0x00018260


	//   ....[8]....
        /*0260*/ 	.word	0x00018280


	//   ....[9]....
        /*0264*/ 	.word	0x000182a0


	//   ....[10]....
        /*0268*/ 	.word	0x00019510


	//   ....[11]....
        /*026c*/ 	.word	0x00019590


	//   ....[12]....
        /*0270*/ 	.word	0x00019600


	//   ....[13]....
        /*0274*/ 	.word	0x00019670


	//   ....[14]....
        /*0278*/ 	.word	0x000196e0


	//   ....[15]....
        /*027c*/ 	.word	0x00019f50


	//   ....[16]....
        /*0280*/ 	.word	0x00019fb0


	//   ....[17]....
        /*0284*/ 	.word	0x0001a010


	//   ....[18]....
        /*0288*/ 	.word	0x0001a070


	//   ....[19]....
        /*028c*/ 	.word	0x0001a0d0


	//----- nvinfo : EIATTR_EXIT_INSTR_OFFSETS
	.align		4
.L_2582:
        /*0290*/ 	.byte	0x04, 0x1c
        /*0292*/ 	.short	(.L_2584 - .L_2583)


	//   ....[0]....
.L_2583:
        /*0294*/ 	.word	0x00000890


	//   ....[1]....
        /*0298*/ 	.word	0x000194b0


	//----- nvinfo : EIATTR_MAX_THREADS
	.align		4
.L_2584:
        /*029c*/ 	.byte	0x04, 0x05
        /*029e*/ 	.short	(.L_2586 - .L_2585)
.L_2585:
        /*02a0*/ 	.word	0x00000080
        /*02a4*/ 	.word	0x00000001
        /*02a8*/ 	.word	0x00000001


	//----- nvinfo : EIATTR_CRS_STACK_SIZE
	.align		4
.L_2586:
        /*02ac*/ 	.byte	0x04, 0x1e
        /*02ae*/ 	.short	(.L_2588 - .L_2587)
.L_2587:
        /*02b0*/ 	.word	0x00000000
.L_2588:


//--------------------- .nv.info._ZN10layer_norm13ln_fwd_kernelINS_13Kernel_traitsIf13__nv_bfloat16fS2_fjLj2048ELj1ELj4ELj1ELj16ENS_18Kernel_traits_baseILj2048EfS2_fS2_fjLj128EEEEELb1ELb1ELb1ELb0EEEvNS_9FwdParamsE --------------------------
	.section	.nv.info._ZN10layer_norm13ln_fwd_kernelINS_13Kernel_traitsIf13__nv_bfloat16fS2_fjLj2048ELj1ELj4ELj1ELj16ENS_18Kernel_traits_baseILj2048EfS2_fS2_fjLj128EEEEELb1ELb1ELb1ELb0EEEvNS_9FwdParamsE,"",@"SHT_CUDA_INFO"
	.sectionflags	@""
	.align	4


	//----- nvinfo : EIATTR_CUDA_API_VERSION
	.align		4
        /*0000*/ 	.byte	0x04, 0x37
        /*0002*/ 	.short	(.L_2590 - .L_2589)
.L_2589:
        /*0004*/ 	.word	0x00000082


	//----- nvinfo : EIATTR_SW2861232_WAR
	.align		4
.L_2590:
        /*0008*/ 	.byte	0x01, 0x35
	.zero		2


	//----- nvinfo : EIATTR_PARAM_CBANK
	.align		4
        /*000c*/ 	.byte	0x04, 0x0a
        /*000e*/ 	.short	(.L_2592 - .L_2591)
	.align		4
.L_2591:
        /*0010*/ 	.word	index@(.nv.constant0._ZN10layer_norm13ln_fwd_kernelINS_13Kernel_traitsIf13__nv_bfloat16fS2_fjLj2048ELj1ELj4ELj1ELj16ENS_18Kernel_traits_baseILj2048EfS2_fS2_fjLj128EEEEELb1ELb1ELb1ELb0EEEvNS_9FwdParamsE)
        /*0014*/ 	.short	0x0160
        /*0016*/ 	.short	0x00e8


	//----- nvinfo : EIATTR_CBANK_PARAM_SIZE
	.align		4
.L_2592:
        /*0018*/ 	.byte	0x03, 0x19
        /*001a*/ 	.short	0x00e8


	//----- nvinfo : EIATTR_KPARAM_INFO
	.align		4
        /*001c*/ 	.byte	0x04, 0x17
        /*001e*/ 	.short	(.L_2594 - .L_2593)
.L_2593:
        /*0020*/ 	.word	0x00000000
        /*0024*/ 	.short	0x0000
        /*0026*/ 	.short	0x0000
        /*0028*/ 	.byte	0x00, 0xf0, 0xa1, 0x03


	//----- nvinfo : EIATTR_MAXREG_COUNT
	.align		4
.L_2594:
        /*002c*/ 	.byte	0x03, 0x1b
        /*002e*/ 	.short	0x00ff


	//----- nvinfo : EIATTR_ANNOTATIONS
	.align		4
        /*0030*/ 	.byte	0x04, 0x55
        /*0032*/ 	.short	(.L_2596 - .L_2595)


	//   ....[0]....
.L_2595:
        /* <DEDUP_REMOVED lines=39> */


	//----- nvinfo : EIATTR_MERCURY_ISA_VERSION
	.align		4
.L_2596:
        /*0294*/ 	.byte	0x03, 0x5f
        /*0296*/ 	.short	0x0000


	//----- nvinfo : EIATTR_COOP_GROUP_MASK_REGIDS
	.align		4
        /*0298*/ 	.byte	0x04, 0x29
        /*029a*/ 	.short	(.L_2598 - .L_2597)


	//   ....[0]....
.L_2597:
        /*029c*/ 	.word	0xffffffff


	//   ....[1]....
        /*02a0*/ 	.word	0xffffffff


	//   ....[2]....
        /*02a4*/ 	.word	0xffffffff


	//   ....[3]....
        /*02a8*/ 	.word	0xffffffff


	//   ....[4]....
        /*02ac*/ 	.word	0xffffffff


	//   ....[5]....
        /*02b0*/ 	.word	0xffffffff


	//   ....[6]....
        /*02b4*/ 	.word	0xffffffff


	//   ....[7]....
        /*02b8*/ 	.word	0xffffffff


	//   ....[8]....
        /*02bc*/ 	.word	0xffffffff


	//   ....[9]....
        /*02c0*/ 	.word	0xffffffff


	//   ....[10]....
        /*02c4*/ 	.word	0xffffffff


	//   ....[11]....
        /*02c8*/ 	.word	0xffffffff


	//   ....[12]....
        /*02cc*/ 	.word	0xffffffff


	//   ....[13]....
        /*02d0*/ 	.word	0xffffffff


	//   ....[14]....
        /*02d4*/ 	.word	0xffffffff


	//   ....[15]....
        /*02d8*/ 	.word	0xffffffff


	//   ....[16]....
        /*02dc*/ 	.word	0xffffffff


	//   ....[17]....
        /*02e0*/ 	.word	0xffffffff


	//   ....[18]....
        /*02e4*/ 	.word	0xffffffff


	//   ....[19]....
        /*02e8*/ 	.word	0xffffffff


	//----- nvinfo : EIATTR_COOP_GROUP_INSTR_OFFSETS
	.align		4
.L_2598:
        /*02ec*/ 	.byte	0x04, 0x28
        /*02ee*/ 	.short	(.L_2600 - .L_2599)


	//   ....[0]....
.L_2599:
        /*02f0*/ 	.word	0x0001ade0


	//   ....[1]....
        /*02f4*/ 	.word	0x0001ae10


	//   ....[2]....
        /*02f8*/ 	.word	0x0001ae60


	//   ....[3]....
        /*02fc*/ 	.word	0x0001ae80


	//   ....[4]....
        /*0300*/ 	.word	0x0001aea0


	//   ....[5]....
        /*0304*/ 	.word	0x0001b6f0


	//   ....[6]....
        /*0308*/ 	.word	0x0001b710


	//   ....[7]....
        /*030c*/ 	.word	0x0001b730


	//   ....[8]....
        /*0310*/ 	.word	0x0001b750


	//   ....[9]....
        /*0314*/ 	.word	0x0001b770


	//   ....[10]....
        /*0318*/ 	.word	0x0001cc60


	//   ....[11]....
        /*031c*/ 	.word	0x0001ccd0


	//   ....[12]....
        /*0320*/ 	.word	0x0001cd40


	//   ....[13]....
        /*0324*/ 	.word	0x0001cdb0


	//   ....[14]....
        /*0328*/ 	.word	0x0001ce20


	//   ....[15]....
        /*032c*/ 	.word	0x0001d6e0


	//   ....[16]....
        /*0330*/ 	.word	0x0001d740


	//   ....[17]....
        /*0334*/ 	.word	0x0001d7a0


	//   ....[18]....
        /*0338*/ 	.word	0x0001d800


	//   ....[19]....
        /*033c*/ 	.word	0x0001d860


	//----- nvinfo : EIATTR_EXIT_INSTR_OFFSETS
	.align		4
.L_2600:
        /*0340*/ 	.byte	0x04, 0x1c
        /*0342*/ 	.short	(.L_2602 - .L_2601)


	//   ....[0]....
.L_2601:
        /*0344*/ 	.word	0x00001310


	//   ....[1]....
        /*0348*/ 	.word	0x0001cc00


	//----- nvinfo : EIATTR_MAX_THREADS
	.align		4
.L_2602:
        /*034c*/ 	.byte	0x04, 0x05
        /*034e*/ 	.short	(.L_2604 - .L_2603)
.L_2603:
        /*0350*/ 	.word	0x00000080
        /*0354*/ 	.word	0x00000001
        /*0358*/ 	.word	0x00000001


	//----- nvinfo : EIATTR_CRS_STACK_SIZE
	.align		4
.L_2604:
        /*035c*/ 	.byte	0x04, 0x1e
        /*035e*/ 	.short	(.L_2606 - .L_2605)
.L_2605:
        /*0360*/ 	.word	0x00000000
.L_2606:


//--------------------- .nv.info._ZN10layer_norm13ln_fwd_kernelINS_13Kernel_traitsIf13__nv_bfloat16fS2_fjLj2048ELj1ELj4ELj1ELj16ENS_18Kernel_traits_baseILj2048EfS2_fS2_fjLj128EEEEELb1ELb1ELb1ELb1EEEvNS_9FwdParamsE --------------------------
	.section	.nv.info._ZN10layer_norm13ln_fwd_kernelINS_13Kernel_traitsIf13__nv_bfloat16fS2_fjLj2048ELj1ELj4ELj1ELj16ENS_18Kernel_traits_baseILj2048EfS2_fS2_fjLj128EEEEELb1ELb1ELb1ELb1EEEvNS_9FwdParamsE,"",@"SHT_CUDA_INFO"
	.sectionflags	@""
	.align	4


	//----- nvinfo : EIATTR_CUDA_API_VERSION
	.align		4
        /*0000*/ 	.byte	0x04, 0x37
        /*0002*/ 	.short	(.L_2608 - .L_2607)
.L_2607:
        /*0004*/ 	.word	0x00000082


	//----- nvinfo : EIATTR_SW2861232_WAR
	.align		4
.L_2608:
        /*0008*/ 	.byte	0x01, 0x35
	.zero		2


	//----- nvinfo : EIATTR_PARAM_CBANK
	.align		4
        /*000c*/ 	.byte	0x04, 0x0a
        /*000e*/ 	.short	(.L_2610 - .L_2609)
	.align		4
.L_2609:
        /*0010*/ 	.word	index@(.nv.constant0._ZN10layer_norm13ln_fwd_kernelINS_13Kernel_traitsIf13__nv_bfloat16fS2_fjLj2048ELj1ELj4ELj1ELj16ENS_18Kernel_traits_baseILj2048EfS2_fS2_fjLj128EEEEELb1ELb1ELb1ELb1EEEvNS_9FwdParamsE)
        /*0014*/ 	.short	0x0160
        /*0016*/ 	.short	0x00e8


	//----- nvinfo : EIATTR_CBANK_PARAM_SIZE
	.align		4
.L_2610:
        /*0018*/ 	.byte	0x03, 0x19
        /*001a*/ 	.short	0x00e8


	//----- nvinfo : EIATTR_KPARAM_INFO
	.align		4
        /*001c*/ 	.byte	0x04, 0x17
        /*001e*/ 	.short	(.L_2612 - .L_2611)
.L_2611:
        /*0020*/ 	.word	0x00000000
        /*0024*/ 	.short	0x0000
        /*0026*/ 	.short	0x0000
        /*0028*/ 	.byte	0x00, 0xf0, 0xa1, 0x03


	//----- nvinfo : EIATTR_MAXREG_COUNT
	.align		4
.L_2612:
        /*002c*/ 	.byte	0x03, 0x1b
        /*002e*/ 	.short	0x00ff


	//----- nvinfo : EIATTR_ANNOTATIONS
	.align		4
        /*0030*/ 	.byte	0x04, 0x55
        /*0032*/ 	.short	(.L_2614 - .L_2613)


	//   ....[0]....
.L_2613:
        /* <DEDUP_REMOVED lines=35> */


	//----- nvinfo : EIATTR_MERCURY_ISA_VERSION
	.align		4
.L_2614:
        /*0254*/ 	.byte	0x03, 0x5f
        /*0256*/ 	.short	0x0000


	//----- nvinfo : EIATTR_COOP_GROUP_MASK_REGIDS
	.align		4
        /*0258*/ 	.byte	0x04, 0x29
        /*025a*/ 	.short	(.L_2616 - .L_2615)


	//   ....[0]....
.L_2615:
        /*025c*/ 	.word	0xffffffff


	//   ....[1]....
        /*0260*/ 	.word	0xffffffff


	//   ....[2]....
        /*0264*/ 	.word	0xffffffff


	//   ....[3]....
        /*0268*/ 	.word	0xffffffff


	//   ....[4]....
        /*026c*/ 	.word	0xffffffff


	//   ....[5]....
        /*0270*/ 	.word	0xffffffff


	//   ....[6]....
        /*0274*/ 	.word	0xffffffff


	//   ....[7]....
        /*0278*/ 	.word	0xffffffff


	//   ....[8]....
        /*027c*/ 	.word	0xffffffff


	//   ....[9]....
        /*0280*/ 	.word	0xffffffff


	//   ....[10]....
        /*0284*/ 	.word	0xffffffff


	//   ....[11]....
        /*0288*/ 	.word	0xffffffff


	//   ....[12]....
        /*028c*/ 	.word	0xffffffff


	//   ....[13]....
        /*0290*/ 	.word	0xffffffff


	//   ....[14]....
        /*0294*/ 	.word	0xffffffff


	//   ....[15]....
        /*0298*/ 	.word	0xffffffff


	//   ....[16]....
        /*029c*/ 	.word	0xffffffff


	//   ....[17]....
        /*02a0*/ 	.word	0xffffffff


	//   ....[18]....
        /*02a4*/ 	.word	0xffffffff


	//   ....[19]....
        /*02a8*/ 	.word	0xffffffff


	//----- nvinfo : EIATTR_COOP_GROUP_INSTR_OFFSETS
	.align		4
.L_2616:
        /*02ac*/ 	.byte	0x04, 0x28
        /*02ae*/ 	.short	(.L_2618 - .L_2617)


	//   ....[0]....
.L_2617:
        /*02b0*/ 	.word	0x00019e60


	//   ....[1]....
        /*02b4*/ 	.word	0x00019e90


	//   ....[2]....
        /*02b8*/ 	.word	0x00019eb0


	//   ....[3]....
        /*02bc*/ 	.word	0x00019ed0


	//   ....[4]....
        /*02c0*/ 	.word	0x00019ef0


	//   ....[5]....
        /*02c4*/ 	.word	0x0001a720


	//   ....[6]....
        /*02c8*/ 	.word	0x0001a740


	//   ....[7]....
        /*02cc*/ 	.word	0x0001a760


	//   ....[8]....
        /*02d0*/ 	.word	0x0001a780


	//   ....[9]....
        /*02d4*/ 	.word	0x0001a7a0


	//   ....[10]....
        /*02d8*/ 	.word	0x0001bb30


	//   ....[11]....
        /*02dc*/ 	.word	0x0001bbb0


	//   ....[12]....
        /*02e0*/ 	.word	0x0001bc20


	//   ....[13]....
        /*02e4*/ 	.word	0x0001bc90


	//   ....[14]....
        /*02e8*/ 	.word	0x0001bd00


	//   ....[15]....
        /*02ec*/ 	.word	0x0001c570


	//   ....[16]....
        /*02f0*/ 	.word	0x0001c5d0


	//   ....[17]....
        /*02f4*/ 	.word	0x0001c630


	//   ....[18]....
        /*02f8*/ 	.word	0x0001c690


	//   ....[19]....
        /*02fc*/ 	.word	0x0001c6f0


	//----- nvinfo : EIATTR_EXIT_INSTR_OFFSETS
	.align		4
.L_2618:
        /*0300*/ 	.byte	0x04, 0x1c
        /*0302*/ 	.short	(.L_2620 - .L_2619)


	//   ....[0]....
.L_2619:
        /*0304*/ 	.word	0x00000890


	//   ....[1]....
        /*0308*/ 	.word	0x0001bad0


	//----- nvinfo : EIATTR_MAX_THREADS
	.align		4
.L_2620:
        /*030c*/ 	.byte	0x04, 0x05
        /*030e*/ 	.short	(.L_2622 - .L_2621)
.L_2621:
        /*0310*/ 	.word	0x00000080
        /*0314*/ 	.word	0x00000001
        /*0318*/ 	.word	0x00000001


	//----- nvinfo : EIATTR_CRS_STACK_SIZE
	.align		4
.L_2622:
        /*031c*/ 	.byte	0x04, 0x1e
        /*031e*/ 	.short	(.L_2624 - .L_2623)
.L_2623:
        /*0320*/ 	.word	0x00000000
.L_2624:


//--------------------- .nv.info._ZN10layer_norm13ln_fwd_kernelINS_13Kernel_traitsIf6__halfS2_S2_fjLj2048ELj1ELj4ELj1ELj16ENS_18Kernel_traits_baseILj2048EfS2_S2_S2_fjLj128EEEEELb0ELb0ELb0ELb0EEEvNS_9FwdParamsE --------------------------
	.section	.nv.info._ZN10layer_norm13ln_fwd_kernelINS_13Kernel_traitsIf6__halfS2_S2_fjLj2048ELj1ELj4ELj1ELj16ENS_18Kernel_traits_baseILj2048EfS2_S2_S2_fjLj128EEEEELb0ELb0ELb0ELb0EEEvNS_9FwdParamsE,"",@"SHT_CUDA_INFO"
	.sectionflags	@""
	.align	4


	//----- nvinfo : EIATTR_CUDA_API_VERSION
	.align		4
        /*0000*/ 	.byte	0x04, 0x37
        /*0002*/ 	.short	(.L_2626 - .L_2625)
.L_2625:
        /*0004*/ 	.word	0x00000082


	//----- nvinfo : EIATTR_SW2861232_WAR
	.align		4
.L_2626:
        /*0008*/ 	.byte	0x01, 0x35
	.zero		2


	//----- nvinfo : EIATTR_PARAM_CBANK
	.align		4
        /*000c*/ 	.byte	0x04, 0x0a
        /*000e*/ 	.short	(.L_2628 - .L_2627)
	.align		4
.L_2627:
        /*0010*/ 	.word	index@(.nv.constant0._ZN10layer_norm13ln_fwd_kernelINS_13Kernel_traitsIf6__halfS2_S2_fjLj2048ELj1ELj4ELj1ELj16ENS_18Kernel_traits_baseILj2048EfS2_S2_S2_fjLj128EEEEELb0ELb0ELb0ELb0EEEvNS_9FwdParamsE)
        /*0014*/ 	.short	0x0160
        /*0016*/ 	.short	0x00e8


	//----- nvinfo : EIATTR_CBANK_PARAM_SIZE
	.align		4
.L_2628:
        /*0018*/ 	.byte	0x03, 0x19
        /*001a*/ 	.short	0x00e8


	//----- nvinfo : EIATTR_KPARAM_INFO
	.align		4
        /*001c*/ 	.byte	0x04, 0x17
        /*001e*/ 	.short	(.L_2630 - .L_2629)
.L_2629:
        /*0020*/ 	.word	0x00000000
        /*0024*/ 	.short	0x0000
        /*0026*/ 	.short	0x0000
        /*0028*/ 	.byte	0x00, 0xf0, 0xa1, 0x03


	//----- nvinfo : EIATTR_MAXREG_COUNT
	.align		4
.L_2630:
        /*002c*/ 	.byte	0x03, 0x1b
        /*002e*/ 	.short	0x00ff


	//----- nvinfo : EIATTR_MERCURY_ISA_VERSION
	.align		4
        /*0030*/ 	.byte	0x03, 0x5f
        /*0032*/ 	.short	0x0000


	//----- nvinfo : EIATTR_COOP_GROUP_MASK_REGIDS
	.align		4
        /*0034*/ 	.byte	0x04, 0x29
        /*0036*/ 	.short	(.L_2632 - .L_2631)


	//   ....[0]....
.L_2631:
        /*0038*/ 	.word	0xffffffff


	//   ....[1]....
        /*003c*/ 	.word	0xffffffff


	//   ....[2]....
        /*0040*/ 	.word	0xffffffff


	//   ....[3]....
        /*0044*/ 	.word	0xffffffff


	//   ....[4]....
        /*0048*/ 	.word	0xffffffff


	//   ....[5]....
        /*004c*/ 	.word	0xffffffff


	//   ....[6]....
        /*0050*/ 	.word	0xffffffff


	//   ....[7]....
        /*0054*/ 	.word	0xffffffff


	//   ....[8]....
        /*0058*/ 	.word	0xffffffff


	//   ....[9]....
        /*005c*/ 	.word	0xffffffff


	//   ....[10]....
        /*0060*/ 	.word	0xffffffff


	//   ....[11]....
        /*0064*/ 	.word	0xffffffff


	//   ....[12]....
        /*0068*/ 	.word	0xffffffff


	//   ....[13]....
        /*006c*/ 	.word	0xffffffff


	//   ....[14]....
        /*0070*/ 	.word	0xffffffff


	//   ....[15]....
        /*0074*/ 	.word	0xffffffff


	//   ....[16]....
        /*0078*/ 	.word	0xffffffff


	//   ....[17]....
        /*007c*/ 	.word	0xffffffff


	//   ....[18]....
        /*0080*/ 	.word	0xffffffff


	//   ....[19]....
        /*0084*/ 	.word	0xffffffff


	//----- nvinfo : EIATTR_COOP_GROUP_INSTR_OFFSETS
	.align		4
.L_2632:
        /*0088*/ 	.byte	0x04, 0x28
        /*008a*/ 	.short	(.L_2634 - .L_2633)


	//   ....[0]....
.L_2633:
        /*008c*/ 	.word	0x00003e40


	//   ....[1]....
        /*0090*/ 	.word	0x00003e70


	//   ....[2]....
        /*0094*/ 	.word	0x00003eb0


	//   ....[3]....
        /*0098*/ 	.word	0x00003ed0


	//   ....[4]....
        /*009c*/ 	.word	0x00003ef0


	//   ....[5]....
        /*00a0*/ 	.word	0x00004760


	//   ....[6]....
        /*00a4*/ 	.word	0x00004780


	//   ....[7]....
        /*00a8*/ 	.word	0x000047a0


	//   ....[8]....
        /*00ac*/ 	.word	0x000047c0


	//   ....[9]....
        /*00b0*/ 	.word	0x000047e0


	//   ....[10]....
        /*00b4*/ 	.word	0x00005b70


	//   ....[11]....
        /*00b8*/ 	.word	0x00005bf0


	//   ....[12]....
        /*00bc*/ 	.word	0x00005c50


	//   ....[13]....
        /*00c0*/ 	.word	0x00005cb0


	//   ....[14]....
        /*00c4*/ 	.word	0x00005d10


	//   ....[15]....
        /*00c8*/ 	.word	0x000065e0


	//   ....[16]....
        /*00cc*/ 	.word	0x00006640


	//   ....[17]....
        /*00d0*/ 	.word	0x000066a0


	//   ....[18]....
        /*00d4*/ 	.word	0x00006700


	//   ....[19]....
        /*00d8*/ 	.word	0x00006770


	//----- nvinfo : EIATTR_EXIT_INSTR_OFFSETS
	.align		4
.L_2634:
        /*00dc*/ 	.byte	0x04, 0x1c
        /*00de*/ 	.short	(.L_2636 - .L_2635)


	//   ....[0]....
.L_2635:
        /*00e0*/ 	.word	0x00000b60


	//   ....[1]....
        /*00e4*/ 	.word	0x00005b10


	//----- nvinfo : EIATTR_MAX_THREADS
	.align		4
.L_2636:
        /*00e8*/ 	.byte	0x04, 0x05
        /*00ea*/ 	.short	(.L_2638 - .L_2637)
.L_2637:
        /*00ec*/ 	.word	0x00000080
        /*00f0*/ 	.word	0x00000001
        /*00f4*/ 	.word	0x00000001


	//----- nvinfo : EIATTR_CRS_STACK_SIZE
	.align		4
.L_2638:
        /*00f8*/ 	.byte	0x04, 0x1e
        /*00fa*/ 	.short	(.L_2640 - .L_2639)
.L_2639:
        /*00fc*/ 	.word	0x00000000
.L_2640:


//--------------------- .nv.info._ZN10layer_norm13ln_fwd_kernelINS_13Kernel_traitsIf6__halfS2_S2_fjLj2048ELj1ELj4ELj1ELj16ENS_18Kernel_traits_baseILj2048EfS2_S2_S2_fjLj128EEEEELb0ELb0ELb0ELb1EEEvNS_9FwdParamsE --------------------------
	.section	.nv.info._ZN10layer_norm13ln_fwd_kernelINS_13Kernel_traitsIf6__halfS2_S2_fjLj2048ELj1ELj4ELj1ELj16ENS_18Kernel_traits_baseILj2048EfS2_S2_S2_fjLj128EEEEELb0ELb0ELb0ELb1EEEvNS_9FwdParamsE,"",@"SHT_CUDA_INFO"
	.sectionflags	@""
	.align	4


	//----- nvinfo : EIATTR_CUDA_API_VERSION
	.align		4
        /*0000*/ 	.byte	0x04, 0x37
        /*0002*/ 	.short	(.L_2642 - .L_2641)
.L_2641:
        /*0004*/ 	.word	0x00000082


	//----- nvinfo : EIATTR_SW2861232_WAR
	.align		4
.L_2642:
        /*0008*/ 	.byte	0x01, 0x35
	.zero		2


	//----- nvinfo : EIATTR_PARAM_CBANK
	.align		4
        /*000c*/ 	.byte	0x04, 0x0a
        /*000e*/ 	.short	(.L_2644 - .L_2643)
	.align		4
.L_2643:
        /*0010*/ 	.word	index@(.nv.constant0._ZN10layer_norm13ln_fwd_kernelINS_13Kernel_traitsIf6__halfS2_S2_fjLj2048ELj1ELj4ELj1ELj16ENS_18Kernel_traits_baseILj2048EfS2_S2_S2_fjLj128EEEEELb0ELb0ELb0ELb1EEEvNS_9FwdParamsE)
        /*0014*/ 	.short	0x0160
        /*0016*/ 	.short	0x00e8


	//----- nvinfo : EIATTR_CBANK_PARAM_SIZE
	.align		4
.L_2644:
        /*0018*/ 	.byte	0x03, 0x19
        /*001a*/ 	.short	0x00e8


	//----- nvinfo : EIATTR_KPARAM_INFO
	.align		4
        /*001c*/ 	.byte	0x04, 0x17
        /*001e*/ 	.short	(.L_2646 - .L_2645)
.L_2645:
        /*0020*/ 	.word	0x00000000
        /*0024*/ 	.short	0x0000
        /*0026*/ 	.short	0x0000
        /*0028*/ 	.byte	0x00, 0xf0, 0xa1, 0x03


	//----- nvinfo : EIATTR_MAXREG_COUNT
	.align		4
.L_2646:
        /*002c*/ 	.byte	0x03, 0x1b
        /*002e*/ 	.short	0x00ff


	//----- nvinfo : EIATTR_MERCURY_ISA_VERSION
	.align		4
        /*0030*/ 	.byte	0x03, 0x5f
        /*0032*/ 	.short	0x0000


	//----- nvinfo : EIATTR_COOP_GROUP_MASK_REGIDS
	.align		4
        /*0034*/ 	.byte	0x04, 0x29
        /*0036*/ 	.short	(.L_2648 - .L_2647)


	//   ....[0]....
.L_2647:
        /*0038*/ 	.word	0xffffffff


	//   ....[1]....
        /*003c*/ 	.word	0xffffffff


	//   ....[2]....
        /*0040*/ 	.word	0xffffffff


	//   ....[3]....
        /*0044*/ 	.word	0xffffffff


	//   ....[4]....
        /*0048*/ 	.word	0xffffffff


	//   ....[5]....
        /*004c*/ 	.word	0xffffffff


	//   ....[6]....
        /*0050*/ 	.word	0xffffffff


	//   ....[7]....
        /*0054*/ 	.word	0xffffffff


	//   ....[8]....
        /*0058*/ 	.word	0xffffffff


	//   ....[9]....
        /*005c*/ 	.word	0xffffffff


	//   ....[10]....
        /*0060*/ 	.word	0xffffffff


	//   ....[11]....
        /*0064*/ 	.word	0xffffffff


	//   ....[12]....
        /*0068*/ 	.word	0xffffffff


	//   ....[13]....
        /*006c*/ 	.word	0xffffffff


	//   ....[14]....
        /*0070*/ 	.word	0xffffffff


	//   ....[15]....
        /*0074*/ 	.word	0xffffffff


	//   ....[16]....
        /*0078*/ 	.word	0xffffffff


	//   ....[17]....
        /*007c*/ 	.word	0xffffffff


	//   ....[18]....
        /*0080*/ 	.word	0xffffffff


	//   ....[19]....
        /*0084*/ 	.word	0xffffffff


	//----- nvinfo : EIATTR_COOP_GROUP_INSTR_OFFSETS
	.align		4
.L_2648:
        /*0088*/ 	.byte	0x04, 0x28
        /*008a*/ 	.short	(.L_2650 - .L_2649)


	//   ....[0]....
.L_2649:
        /*008c*/ 	.word	0x00003220


	//   ....[1]....
        /*0090*/ 	.word	0x00003250


	//   ....[2]....
        /*0094*/ 	.word	0x00003270


	//   ....[3]....
        /*0098*/ 	.word	0x00003290


	//   ....[4]....
        /*009c*/ 	.word	0x000032b0


	//   ....[5]....
        /*00a0*/ 	.word	0x00003ae0


	//   ....[6]....
        /*00a4*/ 	.word	0x00003b00


	//   ....[7]....
        /*00a8*/ 	.word	0x00003b20


	//   ....[8]....
        /*00ac*/ 	.word	0x00003b40


	//   ....[9]....
        /*00b0*/ 	.word	0x00003b60


	//   ....[10]....
        /*00b4*/ 	.word	0x00004c00


	//   ....[11]....
        /*00b8*/ 	.word	0x00004c70


	//   ....[12]....
        /*00bc*/ 	.word	0x00004cd0


	//   ....[13]....
        /*00c0*/ 	.word	0x00004d30


	//   ....[14]....
        /*00c4*/ 	.word	0x00004d90


	//   ....[15]....
        /*00c8*/ 	.word	0x00005600


	//   ....[16]....
        /*00cc*/ 	.word	0x00005660


	//   ....[17]....
        /*00d0*/ 	.word	0x000056c0


	//   ....[18]....
        /*00d4*/ 	.word	0x00005720


	//   ....[19]....
        /*00d8*/ 	.word	0x00005780


	//----- nvinfo : EIATTR_EXIT_INSTR_OFFSETS
	.align		4
.L_2650:
        /*00dc*/ 	.byte	0x04, 0x1c
        /*00de*/ 	.short	(.L_2652 - .L_2651)


	//   ....[0]....
.L_2651:
        /*00e0*/ 	.word	0x000003f0


	//   ....[1]....
        /*00e4*/ 	.word	0x00004bb0


	//----- nvinfo : EIATTR_MAX_THREADS
	.align		4
.L_2652:
        /*00e8*/ 	.byte	0x04, 0x05
        /*00ea*/ 	.short	(.L_2654 - .L_2653)
.L_2653:
        /*00ec*/ 	.word	0x00000080
        /*00f0*/ 	.word	0x00000001
        /*00f4*/ 	.word	0x00000001


	//----- nvinfo : EIATTR_CRS_STACK_SIZE
	.align		4
.L_2654:
        /*00f8*/ 	.byte	0x04, 0x1e
        /*00fa*/ 	.short	(.L_2656 - .L_2655)
.L_2655:
        /*00fc*/ 	.word	0x00000000
.L_2656:


//--------------------- .nv.info._ZN10layer_norm13ln_fwd_kernelINS_13Kernel_traitsIf6__halfS2_S2_fjLj2048ELj1ELj4ELj1ELj16ENS_18Kernel_traits_baseILj2048EfS2_S2_S2_fjLj128EEEEELb0ELb0ELb1ELb0EEEvNS_9FwdParamsE --------------------------
	.section	.nv.info._ZN10layer_norm13ln_fwd_kernelINS_13Kernel_traitsIf6__halfS2_S2_fjLj2048ELj1ELj4ELj1ELj16ENS_18Kernel_traits_baseILj2048EfS2_S2_S2_fjLj128EEEEELb0ELb0ELb1ELb0EEEvNS_9FwdParamsE,"",@"SHT_CUDA_INFO"
	.sectionflags	@""
	.align	4


	//----- nvinfo : EIATTR_CUDA_API_VERSION
	.align		4
        /*0000*/ 	.byte	0x04, 0x37
        /*0002*/ 	.short	(.L_2658 - .L_2657)
.L_2657:
        /*0004*/ 	.word	0x00000082


	//----- nvinfo : EIATTR_SW2861232_WAR
	.align		4
.L_2658:
        /*0008*/ 	.byte	0x01, 0x35
	.zero		2


	//----- nvinfo : EIATTR_PARAM_CBANK
	.align		4
        /*000c*/ 	.byte	0x04, 0x0a
        /*000e*/ 	.short	(.L_2660 - .L_2659)
	.align		4
.L_2659:
        /*0010*/ 	.word	index@(.nv.constant0._ZN10layer_norm13ln_fwd_kernelINS_13Kernel_traitsIf6__halfS2_S2_fjLj2048ELj1ELj4ELj1ELj16ENS_18Kernel_traits_baseILj2048EfS2_S2_S2_fjLj128EEEEELb0ELb0ELb1ELb0EEEvNS_9FwdParamsE)
        /*0014*/ 	.short	0x0160
        /*0016*/ 	.short	0x00e8


	//----- nvinfo : EIATTR_CBANK_PARAM_SIZE
	.align		4
.L_2660:
        /*0018*/ 	.byte	0x03, 0x19
        /*001a*/ 	.short	0x00e8


	//----- nvinfo : EIATTR_KPARAM_INFO
	.align		4
        /*001c*/ 	.byte	0x04, 0x17
        /*001e*/ 	.short	(.L_2662 - .L_2661)
.L_2661:
        /*0020*/ 	.word	0x00000000
        /*0024*/ 	.short	0x0000
        /*0026*/ 	.short	0x0000
        /*0028*/ 	.byte	0x00, 0xf0, 0xa1, 0x03


	//----- nvinfo : EIATTR_MAXREG_COUNT
	.align		4
.L_2662:
        /*002c*/ 	.byte	0x03, 0x1b
        /*002e*/ 	.short	0x00ff


	//----- nvinfo : EIATTR_MERCURY_ISA_VERSION
	.align		4
        /*0030*/ 	.byte	0x03, 0x5f
        /*0032*/ 	.short	0x0000


	//----- nvinfo : EIATTR_COOP_GROUP_MASK_REGIDS
	.align		4
        /*0034*/ 	.byte	0x04, 0x29
        /*0036*/ 	.short	(.L_2664 - .L_2663)


	//   ....[0]....
.L_2663:
        /*0038*/ 	.word	0xffffffff


	//   ....[1]....
        /*003c*/ 	.word	0xffffffff


	//   ....[2]....
        /*0040*/ 	.word	0xffffffff


	//   ....[3]....
        /*0044*/ 	.word	0xffffffff


	//   ....[4]....
        /*0048*/ 	.word	0xffffffff


	//   ....[5]....
        /*004c*/ 	.word	0xffffffff


	//   ....[6]....
        /*0050*/ 	.word	0xffffffff


	//   ....[7]....
        /*0054*/ 	.word	0xffffffff


	//   ....[8]....
        /*0058*/ 	.word	0xffffffff


	//   ....[9]....
        /*005c*/ 	.word	0xffffffff


	//   ....[10]....
        /*0060*/ 	.word	0xffffffff


	//   ....[11]....
        /*0064*/ 	.word	0xffffffff


	//   ....[12]....
        /*0068*/ 	.word	0xffffffff


	//   ....[13]....
        /*006c*/ 	.word	0xffffffff


	//   ....[14]....
        /*0070*/ 	.word	0xffffffff


	//   ....[15]....
        /*0074*/ 	.word	0xffffffff


	//   ....[16]....
        /*0078*/ 	.word	0xffffffff


	//   ....[17]....
        /*007c*/ 	.word	0xffffffff


	//   ....[18]....
        /*0080*/ 	.word	0xffffffff


	//   ....[19]....
        /*0084*/ 	.word	0xffffffff


	//----- nvinfo : EIATTR_COOP_GROUP_INSTR_OFFSETS
	.align		4
.L_2664:
        /*0088*/ 	.byte	0x04, 0x28
        /*008a*/ 	.short	(.L_2666 - .L_2665)


	//   ....[0]....
.L_2665:
        /*008c*/ 	.word	0x00004840


	//   ....[1]....
        /*0090*/ 	.word	0x00004870


	//   ....[2]....
        /*0094*/ 	.word	0x000048b0


	//   ....[3]....
        /*0098*/ 	.word	0x000048d0


	//   ....[4]....
        /*009c*/ 	.word	0x000048f0


	//   ....[5]....
        /*00a0*/ 	.word	0x00005140


	//   ....[6]....
        /*00a4*/ 	.word	0x00005160


	//   ....[7]....
        /*00a8*/ 	.word	0x00005180


	//   ....[8]....
        /*00ac*/ 	.word	0x000051a0


	//   ....[9]....
        /*00b0*/ 	.word	0x000051c0


	//   ....[10]....
        /*00b4*/ 	.word	0x000065d0


	//   ....[11]....
        /*00b8*/ 	.word	0x00006650


	//   ....[12]....
        /*00bc*/ 	.word	0x000066b0


	//   ....[13]....
        /*00c0*/ 	.word	0x00006710


	//   ....[14]....
        /*00c4*/ 	.word	0x00006770


	//   ....[15]....
        /*00c8*/ 	.word	0x00007020


	//   ....[16]....
        /*00cc*/ 	.word	0x00007080


	//   ....[17]....
        /*00d0*/ 	.word	0x000070e0


	//   ....[18]....
        /*00d4*/ 	.word	0x00007140


	//   ....[19]....
        /*00d8*/ 	.word	0x000071b0


	//----- nvinfo : EIATTR_EXIT_INSTR_OFFSETS
	.align		4
.L_2666:
        /*00dc*/ 	.byte	0x04, 0x1c
        /*00de*/ 	.short	(.L_2668 - .L_2667)


	//   ....[0]....
.L_2667:
        /*00e0*/ 	.word	0x00000b20


	//   ....[1]....
        /*00e4*/ 	.word	0x00006580


	//----- nvinfo : EIATTR_MAX_THREADS
	.align		4
.L_2668:
        /*00e8*/ 	.byte	0x04, 0x05
        /*00ea*/ 	.short	(.L_2670 - .L_2669)
.L_2669:
        /*00ec*/ 	.word	0x00000080
        /*00f0*/ 	.word	0x00000001
        /*00f4*/ 	.word	0x00000001


	//----- nvinfo : EIATTR_CRS_STACK_SIZE
	.align		4
.L_2670:
        /*00f8*/ 	.byte	0x04, 0x1e
        /*00fa*/ 	.short	(.L_2672 - .L_2671)
.L_2671:
        /*00fc*/ 	.word	0x00000000
.L_2672:


//--------------------- .nv.info._ZN10layer_norm13ln_fwd_kernelINS_13Kernel_traitsIf6__halfS2_S2_fjLj2048ELj1ELj4ELj1ELj16ENS_18Kernel_traits_baseILj2048EfS2_S2_S2_fjLj128EEEEELb0ELb0ELb1ELb1EEEvNS_9FwdParamsE --------------------------
	.section	.nv.info._ZN10layer_norm13ln_fwd_kernelINS_13Kernel_traitsIf6__halfS2_S2_fjLj2048ELj1ELj4ELj1ELj16ENS_18Kernel_traits_baseILj2048EfS2_S2_S2_fjLj128EEEEELb0ELb0ELb1ELb1EEEvNS_9FwdParamsE,"",@"SHT_CUDA_INFO"
	.sectionflags	@""
	.align	4


	//----- nvinfo : EIATTR_CUDA_API_VERSION
	.align		4
        /*0000*/ 	.byte	0x04, 0x37
        /*0002*/ 	.short	(.L_2674 - .L_2673)
.L_2673:
        /*0004*/ 	.word	0x00000082


	//----- nvinfo : EIATTR_SW2861232_WAR
	.align		4
.L_2674:
        /*0008*/ 	.byte	0x01, 0x35
	.zero		2


	//----- nvinfo : EIATTR_PARAM_CBANK
	.align		4
        /*000c*/ 	.byte	0x04, 0x0a
        /*000e*/ 	.short	(.L_2676 - .L_2675)
	.align		4
.L_2675:
        /*0010*/ 	.word	index@(.nv.constant0._ZN10layer_norm13ln_fwd_kernelINS_13Kernel_traitsIf6__halfS2_S2_fjLj2048ELj1ELj4ELj1ELj16ENS_18Kernel_traits_baseILj2048EfS2_S2_S2_fjLj128EEEEELb0ELb0ELb1ELb1EEEvNS_9FwdParamsE)
        /*0014*/ 	.short	0x0160
        /*0016*/ 	.short	0x00e8


	//----- nvinfo : EIATTR_CBANK_PARAM_SIZE
	.align		4
.L_2676:
        /*0018*/ 	.byte	0x03, 0x19
        /*001a*/ 	.short	0x00e8


	//----- nvinfo : EIATTR_KPARAM_INFO
	.align		4
        /*001c*/ 	.byte	0x04, 0x17
        /*001e*/ 	.short	(.L_2678 - .L_2677)
.L_2677:
        /*0020*/ 	.word	0x00000000
        /*0024*/ 	.short	0x0000
        /*0026*/ 	.short	0x0000
        /*0028*/ 	.byte	0x00, 0xf0, 0xa1, 0x03


	//----- nvinfo : EIATTR_MAXREG_COUNT
	.align		4
.L_2678:
        /*002c*/ 	.byte	0x03, 0x1b
        /*002e*/ 	.short	0x00ff


	//----- nvinfo : EIATTR_MERCURY_ISA_VERSION
	.align		4
        /*0030*/ 	.byte	0x03, 0x5f
        /*0032*/ 	.short	0x0000


	//----- nvinfo : EIATTR_COOP_GROUP_MASK_REGIDS
	.align		4
        /*0034*/ 	.byte	0x04, 0x29
        /*0036*/ 	.short	(.L_2680 - .L_2679)


	//   ....[0]....
.L_2679:
        /*0038*/ 	.word	0xffffffff


	//   ....[1]....
        /*003c*/ 	.word	0xffffffff


	//   ....[2]....
        /*0040*/ 	.word	0xffffffff


	//   ....[3]....
        /*0044*/ 	.word	0xffffffff


	//   ....[4]....
        /*0048*/ 	.word	0xffffffff


	//   ....[5]....
        /*004c*/ 	.word	0xffffffff


	//   ....[6]....
        /*0050*/ 	.word	0xffffffff


	//   ....[7]....
        /*0054*/ 	.word	0xffffffff


	//   ....[8]....
        /*0058*/ 	.word	0xffffffff


	//   ....[9]....
        /*005c*/ 	.word	0xffffffff


	//   ....[10]....
        /*0060*/ 	.word	0xffffffff


	//   ....[11]....
        /*0064*/ 	.word	0xffffffff


	//   ....[12]....
        /*0068*/ 	.word	0xffffffff


	//   ....[13]....
        /*006c*/ 	.word	0xffffffff


	//   ....[14]....
        /*0070*/ 	.word	0xffffffff


	//   ....[15]....
        /*0074*/ 	.word	0xffffffff


	//   ....[16]....
        /*0078*/ 	.word	0xffffffff


	//   ....[17]....
        /*007c*/ 	.word	0xffffffff


	//   ....[18]....
        /*0080*/ 	.word	0xffffffff


	//   ....[19]....
        /*0084*/ 	.word	0xffffffff


	//----- nvinfo : EIATTR_COOP_GROUP_INSTR_OFFSETS
	.align		4
.L_2680:
        /*0088*/ 	.byte	0x04, 0x28
        /*008a*/ 	.short	(.L_2682 - .L_2681)


	//   ....[0]....
.L_2681:
        /*008c*/ 	.word	0x00003cb0


	//   ....[1]....
        /*0090*/ 	.word	0x00003ce0


	//   ....[2]....
        /*0094*/ 	.word	0x00003d00


	//   ....[3]....
        /*0098*/ 	.word	0x00003d20


	//   ....[4]....
        /*009c*/ 	.word	0x00003d40


	//   ....[5]....
        /*00a0*/ 	.word	0x00004570


	//   ....[6]....
        /*00a4*/ 	.word	0x00004590


	//   ....[7]....
        /*00a8*/ 	.word	0x000045b0


	//   ....[8]....
        /*00ac*/ 	.word	0x000045d0


	//   ....[9]....
        /*00b0*/ 	.word	0x000045f0


	//   ....[10]....
        /*00b4*/ 	.word	0x000057d0


	//   ....[11]....
        /*00b8*/ 	.word	0x00005840


	//   ....[12]....
        /*00bc*/ 	.word	0x000058a0


	//   ....[13]....
        /*00c0*/ 	.word	0x00005900


	//   ....[14]....
        /*00c4*/ 	.word	0x00005960


	//   ....[15]....
        /*00c8*/ 	.word	0x000061d0


	//   ....[16]....
        /*00cc*/ 	.word	0x00006230


	//   ....[17]....
        /*00d0*/ 	.word	0x00006290


	//   ....[18]....
        /*00d4*/ 	.word	0x000062f0


	//   ....[19]....
        /*00d8*/ 	.word	0x00006350


	//----- nvinfo : EIATTR_EXIT_INSTR_OFFSETS
	.align		4
.L_2682:
        /*00dc*/ 	.byte	0x04, 0x1c
        /*00de*/ 	.short	(.L_2684 - .L_2683)


	//   ....[0]....
.L_2683:
        /*00e0*/ 	.word	0x000003f0


	//   ....[1]....
        /*00e4*/ 	.word	0x00005780


	//----- nvinfo : EIATTR_MAX_THREADS
	.align		4
.L_2684:
        /*00e8*/ 	.byte	0x04, 0x05
        /*00ea*/ 	.short	(.L_2686 - .L_2685)
.L_2685:
        /*00ec*/ 	.word	0x00000080
        /*00f0*/ 	.word	0x00000001
        /*00f4*/ 	.word	0x00000001


	//----- nvinfo : EIATTR_CRS_STACK_SIZE
	.align		4
.L_2686:
        /*00f8*/ 	.byte	0x04, 0x1e
        /*00fa*/ 	.short	(.L_2688 - .L_2687)
.L_2687:
        /*00fc*/ 	.word	0x00000000
.L_2688:


//--------------------- .nv.info._ZN10layer_norm13ln_fwd_kernelINS_13Kernel_traitsIf6__halfS2_S2_fjLj2048ELj1ELj4ELj1ELj16ENS_18Kernel_traits_baseILj2048EfS2_S2_S2_fjLj128EEEEELb0ELb1ELb0ELb0EEEvNS_9FwdParamsE --------------------------
	.section	.nv.info._ZN10layer_norm13ln_fwd_kernelINS_13Kernel_traitsIf6__halfS2_S2_fjLj2048ELj1ELj4ELj1ELj16ENS_18Kernel_traits_baseILj2048EfS2_S2_S2_fjLj128EEEEELb0ELb1ELb0ELb0EEEvNS_9FwdParamsE,"",@"SHT_CUDA_INFO"
	.sectionflags	@""
	.align	4


	//----- nvinfo : EIATTR_CUDA_API_VERSION
	.align		4
        /*0000*/ 	.byte	0x04, 0x37
        /*0002*/ 	.short	(.L_2690 - .L_2689)
.L_2689:
        /*0004*/ 	.word	0x00000082


	//----- nvinfo : EIATTR_SW2861232_WAR
	.align		4
.L_2690:
        /*0008*/ 	.byte	0x01, 0x35
	.zero		2


	//----- nvinfo : EIATTR_PARAM_CBANK
	.align		4
        /*000c*/ 	.byte	0x04, 0x0a
        /*000e*/ 	.short	(.L_2692 - .L_2691)
	.align		4
.L_2691:
        /*0010*/ 	.word	index@(.nv.constant0._ZN10layer_norm13ln_fwd_kernelINS_13Kernel_traitsIf6__halfS2_S2_fjLj2048ELj1ELj4ELj1ELj16ENS_18Kernel_traits_baseILj2048EfS2_S2_S2_fjLj128EEEEELb0ELb1ELb0ELb0EEEvNS_9FwdParamsE)
        /*0014*/ 	.short	0x0160
        /*0016*/ 	.short	0x00e8


	//----- nvinfo : EIATTR_CBANK_PARAM_SIZE
	.align		4
.L_2692:
        /*0018*/ 	.byte	0x03, 0x19
        /*001a*/ 	.short	0x00e8


	//----- nvinfo : EIATTR_KPARAM_INFO
	.align		4
        /*001c*/ 	.byte	0x04, 0x17
        /*001e*/ 	.short	(.L_2694 - .L_2693)
.L_2693:
        /*0020*/ 	.word	0x00000000
        /*0024*/ 	.short	0x0000
        /*0026*/ 	.short	0x0000
        /*0028*/ 	.byte	0x00, 0xf0, 0xa1, 0x03


	//----- nvinfo : EIATTR_MAXREG_COUNT
	.align		4
.L_2694:
        /*002c*/ 	.byte	0x03, 0x1b
        /*002e*/ 	.short	0x00ff


	//----- nvinfo : EIATTR_ANNOTATIONS
	.align		4
        /*0030*/ 	.byte	0x04, 0x55
        /*0032*/ 	.short	(.L_2696 - .L_2695)


	//   ....[0]....
.L_2695:
        /* <DEDUP_REMOVED lines=19> */


	//----- nvinfo : EIATTR_MERCURY_ISA_VERSION
	.align		4
.L_2696:
        /*0154*/ 	.byte	0x03, 0x5f
        /*0156*/ 	.short	0x0000


	//----- nvinfo : EIATTR_COOP_GROUP_MASK_REGIDS
	.align		4
        /*0158*/ 	.byte	0x04, 0x29
        /*015a*/ 	.short	(.L_2698 - .L_2697)


	//   ....[0]....
.L_2697:
        /*015c*/ 	.word	0xffffffff


	//   ....[1]....
        /*0160*/ 	.word	0xffffffff


	//   ....[2]....
        /*0164*/ 	.word	0xffffffff


	//   ....[3]....
        /*0168*/ 	.word	0xffffffff


	//   ....[4]....
        /*016c*/ 	.word	0xffffffff


	//   ....[5]....
        /*0170*/ 	.word	0xffffffff


	//   ....[6]....
        /*0174*/ 	.word	0xffffffff


	//   ....[7]....
        /*0178*/ 	.word	0xffffffff


	//   ....[8]....
        /*017c*/ 	.word	0xffffffff


	//   ....[9]....
        /*0180*/ 	.word	0xffffffff


	//   ....[10]....
        /*0184*/ 	.word	0xffffffff


	//   ....[11]....
        /*0188*/ 	.word	0xffffffff


	//   ....[12]....
        /*018c*/ 	.word	0xffffffff


	//   ....[13]....
        /*0190*/ 	.word	0xffffffff


	//   ....[14]....
        /*0194*/ 	.word	0xffffffff


	//   ....[15]....
        /*0198*/ 	.word	0xffffffff


	//   ....[16]....
        /*019c*/ 	.word	0xffffffff


	//   ....[17]....
        /*01a0*/ 	.word	0xffffffff


	//   ....[18]....
        /*01a4*/ 	.word	0xffffffff


	//   ....[19]....
        /*01a8*/ 	.word	0xffffffff


	//----- nvinfo : EIATTR_COOP_GROUP_INSTR_OFFSETS
	.align		4
.L_2698:
        /*01ac*/ 	.byte	0x04, 0x28
        /*01ae*/ 	.short	(.L_2700 - .L_2699)


	//   ....[0]....
.L_2699:
        /*01b0*/ 	.word	0x000032b0


	//   ....[1]....
        /*01b4*/ 	.word	0x000032e0


	//   ....[2]....
        /*01b8*/ 	.word	0x00003330


	//   ....[3]....
        /*01bc*/ 	.word	0x00003350


	//   ....[4]....
        /*01c0*/ 	.word	0x00003370


	//   ....[5]....
        /*01c4*/ 	.word	0x00003bd0


	//   ....[6]....
        /*01c8*/ 	.word	0x00003bf0


	//   ....[7]....
        /*01cc*/ 	.word	0x00003c10


	//   ....[8]....
        /*01d0*/ 	.word	0x00003c30


	//   ....[9]....
        /*01d4*/ 	.word	0x00003c50


	//   ....[10]....
        /*01d8*/ 	.word	0x00005060


	//   ....[11]....
        /*01dc*/ 	.word	0x000050d0


	//   ....[12]....
        /*01e0*/ 	.word	0x00005140


	//   ....[13]....
        /*01e4*/ 	.word	0x000051b0


	//   ....[14]....
        /*01e8*/ 	.word	0x00005220


	//   ....[15]....
        /*01ec*/ 	.word	0x00005af0


	//   ....[16]....
        /*01f0*/ 	.word	0x00005b50


	//   ....[17]....
        /*01f4*/ 	.word	0x00005bb0


	//   ....[18]....
        /*01f8*/ 	.word	0x00005c10


	//   ....[19]....
        /*01fc*/ 	.word	0x00005c70


	//----- nvinfo : EIATTR_EXIT_INSTR_OFFSETS
	.align		4
.L_2700:
        /*0200*/ 	.byte	0x04, 0x1c
        /*0202*/ 	.short	(.L_2702 - .L_2701)


	//   ....[0]....
.L_2701:
        /*0204*/ 	.word	0x00000df0


	//   ....[1]....
        /*0208*/ 	.word	0x00005000


	//----- nvinfo : EIATTR_MAX_THREADS
	.align		4
.L_2702:
        /*020c*/ 	.byte	0x04, 0x05
        /*020e*/ 	.short	(.L_2704 - .L_2703)
.L_2703:
        /*0210*/ 	.word	0x00000080
        /*0214*/ 	.word	0x00000001
        /*0218*/ 	.word	0x00000001


	//----- nvinfo : EIATTR_CRS_STACK_SIZE
	.align		4
.L_2704:
        /*021c*/ 	.byte	0x04, 0x1e
        /*021e*/ 	.short	(.L_2706 - .L_2705)
.L_2705:
        /*0220*/ 	.word	0x00000000
.L_2706:


//--------------------- .nv.info._ZN10layer_norm13ln_fwd_kernelINS_13Kernel_traitsIf6__halfS2_S2_fjLj2048ELj1ELj4ELj1ELj16ENS_18Kernel_traits_baseILj2048EfS2_S2_S2_fjLj128EEEEELb0ELb1ELb0ELb1EEEvNS_9FwdParamsE --------------------------
	.section	.nv.info._ZN10layer_norm13ln_fwd_kernelINS_13Kernel_traitsIf6__halfS2_S2_fjLj2048ELj1ELj4ELj1ELj16ENS_18Kernel_traits_baseILj2048EfS2_S2_S2_fjLj128EEEEELb0ELb1ELb0ELb1EEEvNS_9FwdParamsE,"",@"SHT_CUDA_INFO"
	.sectionflags	@""
	.align	4


	//----- nvinfo : EIATTR_CUDA_API_VERSION
	.align		4
        /*0000*/ 	.byte	0x04, 0x37
        /*0002*/ 	.short	(.L_2708 - .L_2707)
.L_2707:
        /*0004*/ 	.word	0x00000082


	//----- nvinfo : EIATTR_SW2861232_WAR
	.align		4
.L_2708:
        /*0008*/ 	.byte	0x01, 0x35
	.zero		2


	//----- nvinfo : EIATTR_PARAM_CBANK
	.align		4
        /*000c*/ 	.byte	0x04, 0x0a
        /*000e*/ 	.short	(.L_2710 - .L_2709)
	.align		4
.L_2709:
        /*0010*/ 	.word	index@(.nv.constant0._ZN10layer_norm13ln_fwd_kernelINS_13Kernel_traitsIf6__halfS2_S2_fjLj2048ELj1ELj4ELj1ELj16ENS_18Kernel_traits_baseILj2048EfS2_S2_S2_fjLj128EEEEELb0ELb1ELb0ELb1EEEvNS_9FwdParamsE)
        /*0014*/ 	.short	0x0160
        /*0016*/ 	.short	0x00e8


	//----- nvinfo : EIATTR_CBANK_PARAM_SIZE
	.align		4
.L_2710:
        /*0018*/ 	.byte	0x03, 0x19
        /*001a*/ 	.short	0x00e8


	//----- nvinfo : EIATTR_KPARAM_INFO
	.align		4
        /*001c*/ 	.byte	0x04, 0x17
        /*001e*/ 	.short	(.L_2712 - .L_2711)
.L_2711:
        /*0020*/ 	.word	0x00000000
        /*0024*/ 	.short	0x0000
        /*0026*/ 	.short	0x0000
        /*0028*/ 	.byte	0x00, 0xf0, 0xa1, 0x03


	//----- nvinfo : EIATTR_MAXREG_COUNT
	.align		4
.L_2712:
        /*002c*/ 	.byte	0x03, 0x1b
        /*002e*/ 	.short	0x00ff


	//----- nvinfo : EIATTR_ANNOTATIONS
	.align		4
        /*0030*/ 	.byte	0x04, 0x55
        /*0032*/ 	.short	(.L_2714 - .L_2713)


	//   ....[0]....
.L_2713:
        /* <DEDUP_REMOVED lines=16> */


	//----- nvinfo : EIATTR_MERCURY_ISA_VERSION
	.align		4
.L_2714:
        /*0124*/ 	.byte	0x03, 0x5f
        /*0126*/ 	.short	0x0000


	//----- nvinfo : EIATTR_COOP_GROUP_MASK_REGIDS
	.align		4
        /*0128*/ 	.byte	0x04, 0x29
        /*012a*/ 	.short	(.L_2716 - .L_2715)


	//   ....[0]....
.L_2715:
        /*012c*/ 	.word	0xffffffff


	//   ....[1]....
        /*0130*/ 	.word	0xffffffff


	//   ....[2]....
        /*0134*/ 	.word	0xffffffff


	//   ....[3]....
        /*0138*/ 	.word	0xffffffff


	//   ....[4]....
        /*013c*/ 	.word	0xffffffff


	//   ....[5]....
        /*0140*/ 	.word	0xffffffff


	//   ....[6]....
        /*0144*/ 	.word	0xffffffff


	//   ....[7]....
        /*0148*/ 	.word	0xffffffff


	//   ....[8]....
        /*014c*/ 	.word	0xffffffff


	//   ....[9]....
        /*0150*/ 	.word	0xffffffff


	//   ....[10]....
        /*0154*/ 	.word	0xffffffff


	//   ....[11]....
        /*0158*/ 	.word	0xffffffff


	//   ....[12]....
        /*015c*/ 	.word	0xffffffff


	//   ....[13]....
        /*0160*/ 	.word	0xffffffff


	//   ....[14]....
        /*0164*/ 	.word	0xffffffff


	//   ....[15]....
        /*0168*/ 	.word	0xffffffff


	//   ....[16]....
        /*016c*/ 	.word	0xffffffff


	//   ....[17]....
        /*0170*/ 	.word	0xffffffff


	//   ....[18]....
        /*0174*/ 	.word	0xffffffff


	//   ....[19]....
        /*0178*/ 	.word	0xffffffff


	//----- nvinfo : EIATTR_COOP_GROUP_INSTR_OFFSETS
	.align		4
.L_2716:
        /*017c*/ 	.byte	0x04, 0x28
        /*017e*/ 	.short	(.L_2718 - .L_2717)


	//   ....[0]....
.L_2717:
        /*0180*/ 	.word	0x000025f0


	//   ....[1]....
        /*0184*/ 	.word	0x00002620


	//   ....[2]....
        /*0188*/ 	.word	0x00002640


	//   ....[3]....
        /*018c*/ 	.word	0x00002660


	//   ....[4]....
        /*0190*/ 	.word	0x00002680


	//   ....[5]....
        /*0194*/ 	.word	0x00002eb0


	//   ....[6]....
        /*0198*/ 	.word	0x00002ed0


	//   ....[7]....
        /*019c*/ 	.word	0x00002ef0


	//   ....[8]....
        /*01a0*/ 	.word	0x00002f10


	//   ....[9]....
        /*01a4*/ 	.word	0x00002f30


	//   ....[10]....
        /*01a8*/ 	.word	0x00004110


	//   ....[11]....
        /*01ac*/ 	.word	0x00004170


	//   ....[12]....
        /*01b0*/ 	.word	0x000041d0


	//   ....[13]....
        /*01b4*/ 	.word	0x00004230


	//   ....[14]....
        /*01b8*/ 	.word	0x00004290


	//   ....[15]....
        /*01bc*/ 	.word	0x00004b00


	//   ....[16]....
        /*01c0*/ 	.word	0x00004b60


	//   ....[17]....
        /*01c4*/ 	.word	0x00004bc0


	//   ....[18]....
        /*01c8*/ 	.word	0x00004c20


	//   ....[19]....
        /*01cc*/ 	.word	0x00004c80


	//----- nvinfo : EIATTR_EXIT_INSTR_OFFSETS
	.align		4
.L_2718:
        /*01d0*/ 	.byte	0x04, 0x1c
        /*01d2*/ 	.short	(.L_2720 - .L_2719)


	//   ....[0]....
.L_2719:
        /*01d4*/ 	.word	0x00000430


	//   ....[1]....
        /*01d8*/ 	.word	0x000040c0


	//----- nvinfo : EIATTR_MAX_THREADS
	.align		4
.L_2720:
        /*01dc*/ 	.byte	0x04, 0x05
        /*01de*/ 	.short	(.L_2722 - .L_2721)
.L_2721:
        /*01e0*/ 	.word	0x00000080
        /*01e4*/ 	.word	0x00000001
        /*01e8*/ 	.word	0x00000001


	//----- nvinfo : EIATTR_CRS_STACK_SIZE
	.align		4
.L_2722:
        /*01ec*/ 	.byte	0x04, 0x1e
        /*01ee*/ 	.short	(.L_2724 - .L_2723)
.L_2723:
        /*01f0*/ 	.word	0x00000000
.L_2724:


//--------------------- .nv.info._ZN10layer_norm13ln_fwd_kernelINS_13Kernel_traitsIf6__halfS2_S2_fjLj2048ELj1ELj4ELj1ELj16ENS_18Kernel_traits_baseILj2048EfS2_S2_S2_fjLj128EEEEELb0ELb1ELb1ELb0EEEvNS_9FwdParamsE --------------------------
	.section	.nv.info._ZN10layer_norm13ln_fwd_kernelINS_13Kernel_traitsIf6__halfS2_S2_fjLj2048ELj1ELj4ELj1ELj16ENS_18Kernel_traits_baseILj2048EfS2_S2_S2_fjLj128EEEEELb0ELb1ELb1ELb0EEEvNS_9FwdParamsE,"",@"SHT_CUDA_INFO"
	.sectionflags	@""
	.align	4


	//----- nvinfo : EIATTR_CUDA_API_VERSION
	.align		4
        /*0000*/ 	.byte	0x04, 0x37
        /*0002*/ 	.short	(.L_2726 - .L_2725)
.L_2725:
        /*0004*/ 	.word	0x00000082


	//----- nvinfo : EIATTR_SW2861232_WAR
	.align		4
.L_2726:
        /*0008*/ 	.byte	0x01, 0x35
	.zero		2


	//----- nvinfo : EIATTR_PARAM_CBANK
	.align		4
        /*000c*/ 	.byte	0x04, 0x0a
        /*000e*/ 	.short	(.L_2728 - .L_2727)
	.align		4
.L_2727:
        /*0010*/ 	.word	index@(.nv.constant0._ZN10layer_norm13ln_fwd_kernelINS_13Kernel_traitsIf6__halfS2_S2_fjLj2048ELj1ELj4ELj1ELj16ENS_18Kernel_traits_baseILj2048EfS2_S2_S2_fjLj128EEEEELb0ELb1ELb1ELb0EEEvNS_9FwdParamsE)
        /*0014*/ 	.short	0x0160
        /*0016*/ 	.short	0x00e8


	//----- nvinfo : EIATTR_CBANK_PARAM_SIZE
	.align		4
.L_2728:
        /*0018*/ 	.byte	0x03, 0x19
        /*001a*/ 	.short	0x00e8


	//----- nvinfo : EIATTR_KPARAM_INFO
	.align		4
        /*001c*/ 	.byte	0x04, 0x17
        /*001e*/ 	.short	(.L_2730 - .L_2729)
.L_2729:
        /*0020*/ 	.word	0x00000000
        /*0024*/ 	.short	0x0000
        /*0026*/ 	.short	0x0000
        /*0028*/ 	.byte	0x00, 0xf0, 0xa1, 0x03


	//----- nvinfo : EIATTR_MAXREG_COUNT
	.align		4
.L_2730:
        /*002c*/ 	.byte	0x03, 0x1b
        /*002e*/ 	.short	0x00ff


	//----- nvinfo : EIATTR_ANNOTATIONS
	.align		4
        /*0030*/ 	.byte	0x04, 0x55
        /*0032*/ 	.short	(.L_2732 - .L_2731)


	//   ....[0]....
.L_2731:
        /* <DEDUP_REMOVED lines=22> */


	//----- nvinfo : EIATTR_MERCURY_ISA_VERSION
	.align		4
.L_2732:
        /*0184*/ 	.byte	0x03, 0x5f
        /*0186*/ 	.short	0x0000


	//----- nvinfo : EIATTR_COOP_GROUP_MASK_REGIDS
	.align		4
        /*0188*/ 	.byte	0x04, 0x29
        /*018a*/ 	.short	(.L_2734 - .L_2733)


	//   ....[0]....
.L_2733:
        /*018c*/ 	.word	0xffffffff


	//   ....[1]....
        /*0190*/ 	.word	0xffffffff


	//   ....[2]....
        /*0194*/ 	.word	0xffffffff


	//   ....[3]....
        /*0198*/ 	.word	0xffffffff


	//   ....[4]....
        /*019c*/ 	.word	0xffffffff


	//   ....[5]....
        /*01a0*/ 	.word	0xffffffff


	//   ....[6]....
        /*01a4*/ 	.word	0xffffffff


	//   ....[7]....
        /*01a8*/ 	.word	0xffffffff


	//   ....[8]....
        /*01ac*/ 	.word	0xffffffff


	//   ....[9]....
        /*01b0*/ 	.word	0xffffffff


	//   ....[10]....
        /*01b4*/ 	.word	0xffffffff


	//   ....[11]....
        /*01b8*/ 	.word	0xffffffff


	//   ....[12]....
        /*01bc*/ 	.word	0xffffffff


	//   ....[13]....
        /*01c0*/ 	.word	0xffffffff


	//   ....[14]....
        /*01c4*/ 	.word	0xffffffff


	//   ....[15]....
        /*01c8*/ 	.word	0xffffffff


	//   ....[16]....
        /*01cc*/ 	.word	0xffffffff


	//   ....[17]....
        /*01d0*/ 	.word	0xffffffff


	//   ....[18]....
        /*01d4*/ 	.word	0xffffffff


	//   ....[19]....
        /*01d8*/ 	.word	0xffffffff


	//----- nvinfo : EIATTR_COOP_GROUP_INSTR_OFFSETS
	.align		4
.L_2734:
        /*01dc*/ 	.byte	0x04, 0x28
        /*01de*/ 	.short	(.L_2736 - .L_2735)


	//   ....[0]....
.L_2735:
        /*01e0*/ 	.word	0x00005090


	//   ....[1]....
        /*01e4*/ 	.word	0x000050c0


	//   ....[2]....
        /*01e8*/ 	.word	0x00005110


	//   ....[3]....
        /*01ec*/ 	.word	0x00005130


	//   ....[4]....
        /*01f0*/ 	.word	0x00005150


	//   ....[5]....
        /*01f4*/ 	.word	0x000059a0


	//   ....[6]....
        /*01f8*/ 	.word	0x000059c0


	//   ....[7]....
        /*01fc*/ 	.word	0x000059e0


	//   ....[8]....
        /*0200*/ 	.word	0x00005a00


	//   ....[9]....
        /*0204*/ 	.word	0x00005a20


	//   ....[10]....
        /*0208*/ 	.word	0x00006ec0


	//   ....[11]....
        /*020c*/ 	.word	0x00006f30


	//   ....[12]....
        /*0210*/ 	.word	0x00006fa0


	//   ....[13]....
        /*0214*/ 	.word	0x00007010


	//   ....[14]....
        /*0218*/ 	.word	0x00007080


	//   ....[15]....
        /*021c*/ 	.word	0x00007940


	//   ....[16]....
        /*0220*/ 	.word	0x000079a0


	//   ....[17]....
        /*0224*/ 	.word	0x00007a00


	//   ....[18]....
        /*0228*/ 	.word	0x00007a60


	//   ....[19]....
        /*022c*/ 	.word	0x00007ac0


	//----- nvinfo : EIATTR_EXIT_INSTR_OFFSETS
	.align		4
.L_2736:
        /*0230*/ 	.byte	0x04, 0x1c
        /*0232*/ 	.short	(.L_2738 - .L_2737)


	//   ....[0]....
.L_2737:
        /*0234*/ 	.word	0x00000e10


	//   ....[1]....
        /*0238*/ 	.word	0x00006e60


	//----- nvinfo : EIATTR_MAX_THREADS
	.align		4
.L_2738:
        /*023c*/ 	.byte	0x04, 0x05
        /*023e*/ 	.short	(.L_2740 - .L_2739)
.L_2739:
        /*0240*/ 	.word	0x00000080
        /*0244*/ 	.word	0x00000001
        /*0248*/ 	.word	0x00000001


	//----- nvinfo : EIATTR_CRS_STACK_SIZE
	.align		4
.L_2740:
        /*024c*/ 	.byte	0x04, 0x1e
        /*024e*/ 	.short	(.L_2742 - .L_2741)
.L_2741:
        /*0250*/ 	.word	0x00000000
.L_2742:


//--------------------- .nv.info._ZN10layer_norm13ln_fwd_kernelINS_13Kernel_traitsIf6__halfS2_S2_fjLj2048ELj1ELj4ELj1ELj16ENS_18Kernel_traits_baseILj2048EfS2_S2_S2_fjLj128EEEEELb0ELb1ELb1ELb1EEEvNS_9FwdParamsE --------------------------
	.section	.nv.info._ZN10layer_norm13ln_fwd_kernelINS_13Kernel_traitsIf6__halfS2_S2_fjLj2048ELj1ELj4ELj1ELj16ENS_18Kernel_traits_baseILj2048EfS2_S2_S2_fjLj128EEEEELb0ELb1ELb1ELb1EEEvNS_9FwdParamsE,"",@"SHT_CUDA_INFO"
	.sectionflags	@""
	.align	4


	//----- nvinfo : EIATTR_CUDA_API_VERSION
	.align		4
        /*0000*/ 	.byte	0x04, 0x37
        /*0002*/ 	.short	(.L_2744 - .L_2743)
.L_2743:
        /*0004*/ 	.word	0x00000082


	//----- nvinfo : EIATTR_SW2861232_WAR
	.align		4
.L_2744:
        /*0008*/ 	.byte	0x01, 0x35
	.zero		2


	//----- nvinfo : EIATTR_PARAM_CBANK
	.align		4
        /*000c*/ 	.byte	0x04, 0x0a
        /*000e*/ 	.short	(.L_2746 - .L_2745)
	.align		4
.L_2745:
        /*0010*/ 	.word	index@(.nv.constant0._ZN10layer_norm13ln_fwd_kernelINS_13Kernel_traitsIf6__halfS2_S2_fjLj2048ELj1ELj4ELj1ELj16ENS_18Kernel_traits_baseILj2048EfS2_S2_S2_fjLj128EEEEELb0ELb1ELb1ELb1EEEvNS_9FwdParamsE)
        /*0014*/ 	.short	0x0160
        /*0016*/ 	.short	0x00e8


	//----- nvinfo : EIATTR_CBANK_PARAM_SIZE
	.align		4
.L_2746:
        /*0018*/ 	.byte	0x03, 0x19
        /*001a*/ 	.short	0x00e8


	//----- nvinfo : EIATTR_KPARAM_INFO
	.align		4
        /*001c*/ 	.byte	0x04, 0x17
        /*001e*/ 	.short	(.L_2748 - .L_2747)
.L_2747:
        /*0020*/ 	.word	0x00000000
        /*0024*/ 	.short	0x0000
        /*0026*/ 	.short	0x0000
        /*0028*/ 	.byte	0x00, 0xf0, 0xa1, 0x03


	//----- nvinfo : EIATTR_MAXREG_COUNT
	.align		4
.L_2748:
        /*002c*/ 	.byte	0x03, 0x1b
        /*002e*/ 	.short	0x00ff


	//----- nvinfo : EIATTR_ANNOTATIONS
	.align		4
        /*0030*/ 	.byte	0x04, 0x55
        /*0032*/ 	.short	(.L_2750 - .L_2749)


	//   ....[0]....
.L_2749:
        /* <DEDUP_REMOVED lines=21> */


	//----- nvinfo : EIATTR_MERCURY_ISA_VERSION
	.align		4
.L_2750:
        /*0174*/ 	.byte	0x03, 0x5f
        /*0176*/ 	.short	0x0000


	//----- nvinfo : EIATTR_COOP_GROUP_MASK_REGIDS
	.align		4
        /*0178*/ 	.byte	0x04, 0x29
        /*017a*/ 	.short	(.L_2752 - .L_2751)


	//   ....[0]....
.L_2751:
        /*017c*/ 	.word	0xffffffff


	//   ....[1]....
        /*0180*/ 	.word	0xffffffff


	//   ....[2]....
        /*0184*/ 	.word	0xffffffff


	//   ....[3]....
        /*0188*/ 	.word	0xffffffff


	//   ....[4]....
        /*018c*/ 	.word	0xffffffff


	//   ....[5]....
        /*0190*/ 	.word	0xffffffff


	//   ....[6]....
        /*0194*/ 	.word	0xffffffff


	//   ....[7]....
        /*0198*/ 	.word	0xffffffff


	//   ....[8]....
        /*019c*/ 	.word	0xffffffff


	//   ....[9]....
        /*01a0*/ 	.word	0xffffffff


	//   ....[10]....
        /*01a4*/ 	.word	0xffffffff


	//   ....[11]....
        /*01a8*/ 	.word	0xffffffff


	//   ....[12]....
        /*01ac*/ 	.word	0xffffffff


	//   ....[13]....
        /*01b0*/ 	.word	0xffffffff


	//   ....[14]....
        /*01b4*/ 	.word	0xffffffff


	//   ....[15]....
        /*01b8*/ 	.word	0xffffffff


	//   ....[16]....
        /*01bc*/ 	.word	0xffffffff


	//   ....[17]....
        /*01c0*/ 	.word	0xffffffff


	//   ....[18]....
        /*01c4*/ 	.word	0xffffffff


	//   ....[19]....
        /*01c8*/ 	.word	0xffffffff


	//----- nvinfo : EIATTR_COOP_GROUP_INSTR_OFFSETS
	.align		4
.L_2752:
        /*01cc*/ 	.byte	0x04, 0x28
        /*01ce*/ 	.short	(.L_2754 - .L_2753)


	//   ....[0]....
.L_2753:
        /*01d0*/ 	.word	0x00004340


	//   ....[1]....
        /*01d4*/ 	.word	0x00004370


	//   ....[2]....
        /*01d8*/ 	.word	0x00004390


	//   ....[3]....
        /*01dc*/ 	.word	0x000043b0


	//   ....[4]....
        /*01e0*/ 	.word	0x000043d0


	//   ....[5]....
        /*01e4*/ 	.word	0x00004c00


	//   ....[6]....
        /*01e8*/ 	.word	0x00004c20


	//   ....[7]....
        /*01ec*/ 	.word	0x00004c40


	//   ....[8]....
        /*01f0*/ 	.word	0x00004c60


	//   ....[9]....
        /*01f4*/ 	.word	0x00004c80


	//   ....[10]....
        /*01f8*/ 	.word	0x00005fe0


	//   ....[11]....
        /*01fc*/ 	.word	0x00006050


	//   ....[12]....
        /*0200*/ 	.word	0x000060c0


	//   ....[13]....
        /*0204*/ 	.word	0x00006130


	//   ....[14]....
        /*0208*/ 	.word	0x000061a0


	//   ....[15]....
        /*020c*/ 	.word	0x00006a10


	//   ....[16]....
        /*0210*/ 	.word	0x00006a70


	//   ....[17]....
        /*0214*/ 	.word	0x00006ad0


	//   ....[18]....
        /*0218*/ 	.word	0x00006b30


	//   ....[19]....
        /*021c*/ 	.word	0x00006b90


	//----- nvinfo : EIATTR_EXIT_INSTR_OFFSETS
	.align		4
.L_2754:
        /*0220*/ 	.byte	0x04, 0x1c
        /*0222*/ 	.short	(.L_2756 - .L_2755)


	//   ....[0]....
.L_2755:
        /*0224*/ 	.word	0x00000430


	//   ....[1]....
        /*0228*/ 	.word	0x00005f80


	//----- nvinfo : EIATTR_MAX_THREADS
	.align		4
.L_2756:
        /*022c*/ 	.byte	0x04, 0x05
        /*022e*/ 	.short	(.L_2758 - .L_2757)
.L_2757:
        /*0230*/ 	.word	0x00000080
        /*0234*/ 	.word	0x00000001
        /*0238*/ 	.word	0x00000001


	//----- nvinfo : EIATTR_CRS_STACK_SIZE
	.align		4
.L_2758:
        /*023c*/ 	.byte	0x04, 0x1e
        /*023e*/ 	.short	(.L_2760 - .L_2759)
.L_2759:
        /*0240*/ 	.word	0x00000000
.L_2760:


//--------------------- .nv.info._ZN10layer_norm13ln_fwd_kernelINS_13Kernel_traitsIf6__halfS2_S2_fjLj2048ELj1ELj4ELj1ELj16ENS_18Kernel_traits_baseILj2048EfS2_S2_S2_fjLj128EEEEELb1ELb0ELb0ELb0EEEvNS_9FwdParamsE --------------------------
	.section	.nv.info._ZN10layer_norm13ln_fwd_kernelINS_13Kernel_traitsIf6__halfS2_S2_fjLj2048ELj1ELj4ELj1ELj16ENS_18Kernel_traits_baseILj2048EfS2_S2_S2_fjLj128EEEEELb1ELb0ELb0ELb0EEEvNS_9FwdParamsE,"",@"SHT_CUDA_INFO"
	.sectionflags	@""
	.align	4


	//----- nvinfo : EIATTR_CUDA_API_VERSION
	.align		4
        /*0000*/ 	.byte	0x04, 0x37
        /*0002*/ 	.short	(.L_2762 - .L_2761)
.L_2761:
        /*0004*/ 	.word	0x00000082


	//----- nvinfo : EIATTR_SW2861232_WAR
	.align		4
.L_2762:
        /*0008*/ 	.byte	0x01, 0x35
	.zero		2


	//----- nvinfo : EIATTR_PARAM_CBANK
	.align		4
        /*000c*/ 	.byte	0x04, 0x0a
        /*000e*/ 	.short	(.L_2764 - .L_2763)
	.align		4
.L_2763:
        /*0010*/ 	.word	index@(.nv.constant0._ZN10layer_norm13ln_fwd_kernelINS_13Kernel_traitsIf6__halfS2_S2_fjLj2048ELj1ELj4ELj1ELj16ENS_18Kernel_traits_baseILj2048EfS2_S2_S2_fjLj128EEEEELb1ELb0ELb0ELb0EEEvNS_9FwdParamsE)
        /*0014*/ 	.short	0x0160
        /*0016*/ 	.short	0x00e8


	//----- nvinfo : EIATTR_CBANK_PARAM_SIZE
	.align		4
.L_2764:
        /*0018*/ 	.byte	0x03, 0x19
        /*001a*/ 	.short	0x00e8


	//----- nvinfo : EIATTR_KPARAM_INFO
	.align		4
        /*001c*/ 	.byte	0x04, 0x17
        /*001e*/ 	.short	(.L_2766 - .L_2765)
.L_2765:
        /*0020*/ 	.word	0x00000000
        /*0024*/ 	.short	0x0000
        /*0026*/ 	.short	0x0000
        /*0028*/ 	.byte	0x00, 0xf0, 0xa1, 0x03


	//----- nvinfo : EIATTR_MAXREG_COUNT
	.align		4
.L_2766:
        /*002c*/ 	.byte	0x03, 0x1b
        /*002e*/ 	.short	0x00ff


	//----- nvinfo : EIATTR_MERCURY_ISA_VERSION
	.align		4
        /*0030*/ 	.byte	0x03, 0x5f
        /*0032*/ 	.short	0x0000


	//----- nvinfo : EIATTR_COOP_GROUP_MASK_REGIDS
	.align		4
        /*0034*/ 	.byte	0x04, 0x29
        /*0036*/ 	.short	(.L_2768 - .L_2767)


	//   ....[0]....
.L_2767:
        /*0038*/ 	.word	0xffffffff


	//   ....[1]....
        /*003c*/ 	.word	0xffffffff


	//   ....[2]....
        /*0040*/ 	.word	0xffffffff


	//   ....[3]....
        /*0044*/ 	.word	0xffffffff


	//   ....[4]....
        /*0048*/ 	.word	0xffffffff


	//   ....[5]....
        /*004c*/ 	.word	0xffffffff


	//   ....[6]....
        /*0050*/ 	.word	0xffffffff


	//   ....[7]....
        /*0054*/ 	.word	0xffffffff


	//   ....[8]....
        /*0058*/ 	.word	0xffffffff


	//   ....[9]....
        /*005c*/ 	.word	0xffffffff


	//   ....[10]....
        /*0060*/ 	.word	0xffffffff


	//   ....[11]....
        /*0064*/ 	.word	0xffffffff


	//   ....[12]....
        /*0068*/ 	.word	0xffffffff


	//   ....[13]....
        /*006c*/ 	.word	0xffffffff


	//   ....[14]....
        /*0070*/ 	.word	0xffffffff


	//   ....[15]....
        /*0074*/ 	.word	0xffffffff


	//   ....[16]....
        /*0078*/ 	.word	0xffffffff


	//   ....[17]....
        /*007c*/ 	.word	0xffffffff


	//   ....[18]....
        /*0080*/ 	.word	0xffffffff


	//   ....[19]....
        /*0084*/ 	.word	0xffffffff


	//----- nvinfo : EIATTR_COOP_GROUP_INSTR_OFFSETS
	.align		4
.L_2768:
        /*0088*/ 	.byte	0x04, 0x28
        /*008a*/ 	.short	(.L_2770 - .L_2769)


	//   ....[0]....
.L_2769:
        /*008c*/ 	.word	0x00018220


	//   ....[1]....
        /*0090*/ 	.word	0x00018250


	//   ....[2]....
        /*0094*/ 	.word	0x000182b0


	//   ....[3]....
        /*0098*/ 	.word	0x000182d0


	//   ....[4]....
        /*009c*/ 	.word	0x000182f0


	//   ....[5]....
        /*00a0*/ 	.word	0x00018b50


	//   ....[6]....
        /*00a4*/ 	.word	0x00018b70


	//   ....[7]....
        /*00a8*/ 	.word	0x00018b90


	//   ....[8]....
        /*00ac*/ 	.word	0x00018bb0


	//   ....[9]....
        /*00b0*/ 	.word	0x00018bd0


	//   ....[10]....
        /*00b4*/ 	.word	0x00019f80


	//   ....[11]....
        /*00b8*/ 	.word	0x0001a000


	//   ....[12]....
        /*00bc*/ 	.word	0x0001a060


	//   ....[13]....
        /*00c0*/ 	.word	0x0001a0c0


	//   ....[14]....
        /*00c4*/ 	.word	0x0001a120


	//   ....[15]....
        /*00c8*/ 	.word	0x0001aa00


	//   ....[16]....
        /*00cc*/ 	.word	0x0001aa60


	//   ....[17]....
        /*00d0*/ 	.word	0x0001aac0


	//   ....[18]....
        /*00d4*/ 	.word	0x0001ab20


	//   ....[19]....
        /*00d8*/ 	.word	0x0001ab90


	//----- nvinfo : EIATTR_EXIT_INSTR_OFFSETS
	.align		4
.L_2770:
        /*00dc*/ 	.byte	0x04, 0x1c
        /*00de*/ 	.short	(.L_2772 - .L_2771)


	//   ....[0]....
.L_2771:
        /*00e0*/ 	.word	0x00000fc0


	//   ....[1]....
        /*00e4*/ 	.word	0x00019f20


	//----- nvinfo : EIATTR_MAX_THREADS
	.align		4
.L_2772:
        /*00e8*/ 	.byte	0x04, 0x05
        /*00ea*/ 	.short	(.L_2774 - .L_2773)
.L_2773:
        /*00ec*/ 	.word	0x00000080
        /*00f0*/ 	.word	0x00000001
        /*00f4*/ 	.word	0x00000001


	//----- nvinfo : EIATTR_CRS_STACK_SIZE
	.align		4
.L_2774:
        /*00f8*/ 	.byte	0x04, 0x1e
        /*00fa*/ 	.short	(.L_2776 - .L_2775)
.L_2775:
        /*00fc*/ 	.word	0x00000000
.L_2776:


//--------------------- .nv.info._ZN10layer_norm13ln_fwd_kernelINS_13Kernel_traitsIf6__halfS2_S2_fjLj2048ELj1ELj4ELj1ELj16ENS_18Kernel_traits_baseILj2048EfS2_S2_S2_fjLj128EEEEELb1ELb0ELb0ELb1EEEvNS_9FwdParamsE --------------------------
	.section	.nv.info._ZN10layer_norm13ln_fwd_kernelINS_13Kernel_traitsIf6__halfS2_S2_fjLj2048ELj1ELj4ELj1ELj16ENS_18Kernel_traits_baseILj2048EfS2_S2_S2_fjLj128EEEEELb1ELb0ELb0ELb1EEEvNS_9FwdParamsE,"",@"SHT_CUDA_INFO"
	.sectionflags	@""
	.align	4


	//----- nvinfo : EIATTR_CUDA_API_VERSION
	.align		4
        /*0000*/ 	.byte	0x04, 0x37
        /*0002*/ 	.short	(.L_2778 - .L_2777)
.L_2777:
        /*0004*/ 	.word	0x00000082


	//----- nvinfo : EIATTR_SW2861232_WAR
	.align		4
.L_2778:
        /*0008*/ 	.byte	0x01, 0x35
	.zero		2


	//----- nvinfo : EIATTR_PARAM_CBANK
	.align		4
        /*000c*/ 	.byte	0x04, 0x0a
        /*000e*/ 	.short	(.L_2780 - .L_2779)
	.align		4
.L_2779:
        /*0010*/ 	.word	index@(.nv.constant0._ZN10layer_norm13ln_fwd_kernelINS_13Kernel_traitsIf6__halfS2_S2_fjLj2048ELj1ELj4ELj1ELj16ENS_18Kernel_traits_baseILj2048EfS2_S2_S2_fjLj128EEEEELb1ELb0ELb0ELb1EEEvNS_9FwdParamsE)
        /*0014*/ 	.short	0x0160
        /*0016*/ 	.short	0x00e8


	//----- nvinfo : EIATTR_CBANK_PARAM_SIZE
	.align		4
.L_2780:
        /*0018*/ 	.byte	0x03, 0x19
        /*001a*/ 	.short	0x00e8


	//----- nvinfo : EIATTR_KPARAM_INFO
	.align		4
        /*001c*/ 	.byte	0x04, 0x17
        /*001e*/ 	.short	(.L_2782 - .L_2781)
.L_2781:
        /*0020*/ 	.word	0x00000000
        /*0024*/ 	.short	0x0000
        /*0026*/ 	.short	0x0000
        /*0028*/ 	.byte	0x00, 0xf0, 0xa1, 0x03


	//----- nvinfo : EIATTR_MAXREG_COUNT
	.align		4
.L_2782:
        /*002c*/ 	.byte	0x03, 0x1b
        /*002e*/ 	.short	0x00ff


	//----- nvinfo : EIATTR_MERCURY_ISA_VERSION
	.align		4
        /*0030*/ 	.byte	0x03, 0x5f
        /*0032*/ 	.short	0x0000


	//----- nvinfo : EIATTR_COOP_GROUP_MASK_REGIDS
	.align		4
        /*0034*/ 	.byte	0x04, 0x29
        /*0036*/ 	.short	(.L_2784 - .L_2783)


	//   ....[0]....
.L_2783:
        /*0038*/ 	.word	0xffffffff


	//   ....[1]....
        /*003c*/ 	.word	0xffffffff


	//   ....[2]....
        /*0040*/ 	.word	0xffffffff


	//   ....[3]....
        /*0044*/ 	.word	0xffffffff


	//   ....[4]....
        /*0048*/ 	.word	0xffffffff


	//   ....[5]....
        /*004c*/ 	.word	0xffffffff


	//   ....[6]....
        /*0050*/ 	.word	0xffffffff


	//   ....[7]....
        /*0054*/ 	.word	0xffffffff


	//   ....[8]....
        /*0058*/ 	.word	0xffffffff


	//   ....[9]....
        /*005c*/ 	.word	0xffffffff


	//   ....[10]....
        /*0060*/ 	.word	0xffffffff


	//   ....[11]....
        /*0064*/ 	.word	0xffffffff


	//   ....[12]....
        /*0068*/ 	.word	0xffffffff


	//   ....[13]....
        /*006c*/ 	.word	0xffffffff


	//   ....[14]....
        /*0070*/ 	.word	0xffffffff


	//   ....[15]....
        /*0074*/ 	.word	0xffffffff


	//   ....[16]....
        /*0078*/ 	.word	0xffffffff


	//   ....[17]....
        /*007c*/ 	.word	0xffffffff


	//   ....[18]....
        /*0080*/ 	.word	0xffffffff


	//   ....[19]....
        /*0084*/ 	.word	0xffffffff


	//----- nvinfo : EIATTR_COOP_GROUP_INSTR_OFFSETS
	.align		4
.L_2784:
        /*0088*/ 	.byte	0x04, 0x28
        /*008a*/ 	.short	(.L_2786 - .L_2785)


	//   ....[0]....
.L_2785:
        /*008c*/ 	.word	0x000175b0


	//   ....[1]....
        /*0090*/ 	.word	0x000175e0


	//   ....[2]....
        /*0094*/ 	.word	0x00017600


	//   ....[3]....
        /*0098*/ 	.word	0x00017620


	//   ....[4]....
        /*009c*/ 	.word	0x00017640


	//   ....[5]....
        /*00a0*/ 	.word	0x00017e70


	//   ....[6]....
        /*00a4*/ 	.word	0x00017e90


	//   ....[7]....
        /*00a8*/ 	.word	0x00017eb0


	//   ....[8]....
        /*00ac*/ 	.word	0x00017ed0


	//   ....[9]....
        /*00b0*/ 	.word	0x00017ef0


	//   ....[10]....
        /*00b4*/ 	.word	0x00019020


	//   ....[11]....
        /*00b8*/ 	.word	0x00019080


	//   ....[12]....
        /*00bc*/ 	.word	0x000190e0


	//   ....[13]....
        /*00c0*/ 	.word	0x00019140


	//   ....[14]....
        /*00c4*/ 	.word	0x000191a0


	//   ....[15]....
        /*00c8*/ 	.word	0x00019a10


	//   ....[16]....
        /*00cc*/ 	.word	0x00019a70


	//   ....[17]....
        /*00d0*/ 	.word	0x00019ad0


	//   ....[18]....
        /*00d4*/ 	.word	0x00019b30


	//   ....[19]....
        /*00d8*/ 	.word	0x00019b90


	//----- nvinfo : EIATTR_EXIT_INSTR_OFFSETS
	.align		4
.L_2786:
        /*00dc*/ 	.byte	0x04, 0x1c
        /*00de*/ 	.short	(.L_2788 - .L_2787)


	//   ....[0]....
.L_2787:
        /*00e0*/ 	.word	0x00000850


	//   ....[1]....
        /*00e4*/ 	.word	0x00018fc0


	//----- nvinfo : EIATTR_MAX_THREADS
	.align		4
.L_2788:
        /*00e8*/ 	.byte	0x04, 0x05
        /*00ea*/ 	.short	(.L_2790 - .L_2789)
.L_2789:
        /*00ec*/ 	.word	0x00000080
        /*00f0*/ 	.word	0x00000001
        /*00f4*/ 	.word	0x00000001


	//----- nvinfo : EIATTR_CRS_STACK_SIZE
	.align		4
.L_2790:
        /*00f8*/ 	.byte	0x04, 0x1e
        /*00fa*/ 	.short	(.L_2792 - .L_2791)
.L_2791:
        /*00fc*/ 	.word	0x00000000
.L_2792:


//--------------------- .nv.info._ZN10layer_norm13ln_fwd_kernelINS_13Kernel_traitsIf6__halfS2_S2_fjLj2048ELj1ELj4ELj1ELj16ENS_18Kernel_traits_baseILj2048EfS2_S2_S2_fjLj128EEEEELb1ELb0ELb1ELb0EEEvNS_9FwdParamsE --------------------------
	.section	.nv.info._ZN10layer_norm13ln_fwd_kernelINS_13Kernel_traitsIf6__halfS2_S2_fjLj2048ELj1ELj4ELj1ELj16ENS_18Kernel_traits_baseILj2048EfS2_S2_S2_fjLj128EEEEELb1ELb0ELb1ELb0EEEvNS_9FwdParamsE,"",@"SHT_CUDA_INFO"
	.sectionflags	@""
	.align	4


	//----- nvinfo : EIATTR_CUDA_API_VERSION
	.align		4
        /*0000*/ 	.byte	0x04, 0x37
        /*0002*/ 	.short	(.L_2794 - .L_2793)
.L_2793:
        /*0004*/ 	.word	0x00000082


	//----- nvinfo : EIATTR_SW2861232_WAR
	.align		4
.L_2794:
        /*0008*/ 	.byte	0x01, 0x35
	.zero		2


	//----- nvinfo : EIATTR_PARAM_CBANK
	.align		4
        /*000c*/ 	.byte	0x04, 0x0a
        /*000e*/ 	.short	(.L_2796 - .L_2795)
	.align		4
.L_2795:
        /*0010*/ 	.word	index@(.nv.constant0._ZN10layer_norm13ln_fwd_kernelINS_13Kernel_traitsIf6__halfS2_S2_fjLj2048ELj1ELj4ELj1ELj16ENS_18Kernel_traits_baseILj2048EfS2_S2_S2_fjLj128EEEEELb1ELb0ELb1ELb0EEEvNS_9FwdParamsE)
        /*0014*/ 	.short	0x0160
        /*0016*/ 	.short	0x00e8


	//----- nvinfo : EIATTR_CBANK_PARAM_SIZE
	.align		4
.L_2796:
        /*0018*/ 	.byte	0x03, 0x19
        /*001a*/ 	.short	0x00e8


	//----- nvinfo : EIATTR_KPARAM_INFO
	.align		4
        /*001c*/ 	.byte	0x04, 0x17
        /*001e*/ 	.short	(.L_2798 - .L_2797)
.L_2797:
        /*0020*/ 	.word	0x00000000
        /*0024*/ 	.short	0x0000
        /*0026*/ 	.short	0x0000
        /*0028*/ 	.byte	0x00, 0xf0, 0xa1, 0x03


	//----- nvinfo : EIATTR_MAXREG_COUNT
	.align		4
.L_2798:
        /*002c*/ 	.byte	0x03, 0x1b
        /*002e*/ 	.short	0x00ff


	//----- nvinfo : EIATTR_MERCURY_ISA_VERSION
	.align		4
        /*0030*/ 	.byte	0x03, 0x5f
        /*0032*/ 	.short	0x0000


	//----- nvinfo : EIATTR_COOP_GROUP_MASK_REGIDS
	.align		4
        /*0034*/ 	.byte	0x04, 0x29
        /*0036*/ 	.short	(.L_2800 - .L_2799)


	//   ....[0]....
.L_2799:
        /*0038*/ 	.word	0xffffffff


	//   ....[1]....
        /*003c*/ 	.word	0xffffffff


	//   ....[2]....
        /*0040*/ 	.word	0xffffffff


	//   ....[3]....
        /*0044*/ 	.word	0xffffffff


	//   ....[4]....
        /*0048*/ 	.word	0xffffffff


	//   ....[5]....
        /*004c*/ 	.word	0xffffffff


	//   ....[6]....
        /*0050*/ 	.word	0xffffffff


	//   ....[7]....
        /*0054*/ 	.word	0xffffffff


	//   ....[8]....
        /*0058*/ 	.word	0xffffffff


	//   ....[9]....
        /*005c*/ 	.word	0xffffffff


	//   ....[10]....
        /*0060*/ 	.word	0xffffffff


	//   ....[11]....
        /*0064*/ 	.word	0xffffffff


	//   ....[12]....
        /*0068*/ 	.word	0xffffffff


	//   ....[13]....
        /*006c*/ 	.word	0xffffffff


	//   ....[14]....
        /*0070*/ 	.word	0xffffffff


	//   ....[15]....
        /*0074*/ 	.word	0xffffffff


	//   ....[16]....
        /*0078*/ 	.word	0xffffffff


	//   ....[17]....
        /*007c*/ 	.word	0xffffffff


	//   ....[18]....
        /*0080*/ 	.word	0xffffffff


	//   ....[19]....
        /*0084*/ 	.word	0xffffffff


	//----- nvinfo : EIATTR_COOP_GROUP_INSTR_OFFSETS
	.align		4
.L_2800:
        /*0088*/ 	.byte	0x04, 0x28
        /*008a*/ 	.short	(.L_2802 - .L_2801)


	//   ....[0]....
.L_2801:
        /*008c*/ 	.word	0x0001af50


	//   ....[1]....
        /*0090*/ 	.word	0x0001af80


	//   ....[2]....
        /*0094*/ 	.word	0x0001afc0


	//   ....[3]....
        /*0098*/ 	.word	0x0001afe0


	//   ....[4]....
        /*009c*/ 	.word	0x0001b000


	//   ....[5]....
        /*00a0*/ 	.word	0x0001b850


	//   ....[6]....
        /*00a4*/ 	.word	0x0001b870


	//   ....[7]....
        /*00a8*/ 	.word	0x0001b890


	//   ....[8]....
        /*00ac*/ 	.word	0x0001b8b0


	//   ....[9]....
        /*00b0*/ 	.word	0x0001b8d0


	//   ....[10]....
        /*00b4*/ 	.word	0x0001ccf0


	//   ....[11]....
        /*00b8*/ 	.word	0x0001cd70


	//   ....[12]....
        /*00bc*/ 	.word	0x0001cdd0


	//   ....[13]....
        /*00c0*/ 	.word	0x0001ce30


	//   ....[14]....
        /*00c4*/ 	.word	0x0001ce90


	//   ....[15]....
        /*00c8*/ 	.word	0x0001d740


	//   ....[16]....
        /*00cc*/ 	.word	0x0001d7a0


	//   ....[17]....
        /*00d0*/ 	.word	0x0001d800


	//   ....[18]....
        /*00d4*/ 	.word	0x0001d860


	//   ....[19]....
        /*00d8*/ 	.word	0x0001d8d0


	//----- nvinfo : EIATTR_EXIT_INSTR_OFFSETS
	.align		4
.L_2802:
        /*00dc*/ 	.byte	0x04, 0x1c
        /*00de*/ 	.short	(.L_2804 - .L_2803)


	//   ....[0]....
.L_2803:
        /*00e0*/ 	.word	0x00000fa0


	//   ....[1]....
        /*00e4*/ 	.word	0x0001cca0


	//----- nvinfo : EIATTR_MAX_THREADS
	.align		4
.L_2804:
        /*00e8*/ 	.byte	0x04, 0x05
        /*00ea*/ 	.short	(.L_2806 - .L_2805)
.L_2805:
        /*00ec*/ 	.word	0x00000080
        /*00f0*/ 	.word	0x00000001
        /*00f4*/ 	.word	0x00000001


	//----- nvinfo : EIATTR_CRS_STACK_SIZE
	.align		4
.L_2806:
        /*00f8*/ 	.byte	0x04, 0x1e
        /*00fa*/ 	.short	(.L_2808 - .L_2807)
.L_2807:
        /*00fc*/ 	.word	0x00000000
.L_2808:


//--------------------- .nv.info._ZN10layer_norm13ln_fwd_kernelINS_13Kernel_traitsIf6__halfS2_S2_fjLj2048ELj1ELj4ELj1ELj16ENS_18Kernel_traits_baseILj2048EfS2_S2_S2_fjLj128EEEEELb1ELb0ELb1ELb1EEEvNS_9FwdParamsE --------------------------
	.section	.nv.info._ZN10layer_norm13ln_fwd_kernelINS_13Kernel_traitsIf6__halfS2_S2_fjLj2048ELj1ELj4ELj1ELj16ENS_18Kernel_traits_baseILj2048EfS2_S2_S2_fjLj128EEEEELb1ELb0ELb1ELb1EEEvNS_9FwdParamsE,"",@"SHT_CUDA_INFO"
	.sectionflags	@""
	.align	4


	//----- nvinfo : EIATTR_CUDA_API_VERSION
	.align		4
        /*0000*/ 	.byte	0x04, 0x37
        /*0002*/ 	.short	(.L_2810 - .L_2809)
.L_2809:
        /*0004*/ 	.word	0x00000082


	//----- nvinfo : EIATTR_SW2861232_WAR
	.align		4
.L_2810:
        /*0008*/ 	.byte	0x01, 0x35
	.zero		2


	//----- nvinfo : EIATTR_PARAM_CBANK
	.align		4
        /*000c*/ 	.byte	0x04, 0x0a
        /*000e*/ 	.short	(.L_2812 - .L_2811)
	.align		4
.L_2811:
        /*0010*/ 	.word	index@(.nv.constant0._ZN10layer_norm13ln_fwd_kernelINS_13Kernel_traitsIf6__halfS2_S2_fjLj2048ELj1ELj4ELj1ELj16ENS_18Kernel_traits_baseILj2048EfS2_S2_S2_fjLj128EEEEELb1ELb0ELb1ELb1EEEvNS_9FwdParamsE)
        /*0014*/ 	.short	0x0160
        /*0016*/ 	.short	0x00e8


	//----- nvinfo : EIATTR_CBANK_PARAM_SIZE
	.align		4
.L_2812:
        /*0018*/ 	.byte	0x03, 0x19
        /*001a*/ 	.short	0x00e8


	//----- nvinfo : EIATTR_KPARAM_INFO
	.align		4
        /*001c*/ 	.byte	0x04, 0x17
        /*001e*/ 	.short	(.L_2814 - .L_2813)
.L_2813:
        /*0020*/ 	.word	0x00000000
        /*0024*/ 	.short	0x0000
        /*0026*/ 	.short	0x0000
        /*0028*/ 	.byte	0x00, 0xf0, 0xa1, 0x03


	//----- nvinfo : EIATTR_MAXREG_COUNT
	.align		4
.L_2814:
        /*002c*/ 	.byte	0x03, 0x1b
        /*002e*/ 	.short	0x00ff


	//----- nvinfo : EIATTR_MERCURY_ISA_VERSION
	.align		4
        /*0030*/ 	.byte	0x03, 0x5f
        /*0032*/ 	.short	0x0000


	//----- nvinfo : EIATTR_COOP_GROUP_MASK_REGIDS
	.align		4
        /*0034*/ 	.byte	0x04, 0x29
        /*0036*/ 	.short	(.L_2816 - .L_2815)


	//   ....[0]....
.L_2815:
        /*0038*/ 	.word	0xffffffff


	//   ....[1]....
        /*003c*/ 	.word	0xffffffff


	//   ....[2]....
        /*0040*/ 	.word	0xffffffff


	//   ....[3]....
        /*0044*/ 	.word	0xffffffff


	//   ....[4]....
        /*0048*/ 	.word	0xffffffff


	//   ....[5]....
        /*004c*/ 	.word	0xffffffff


	//   ....[6]....
        /*0050*/ 	.word	0xffffffff


	//   ....[7]....
        /*0054*/ 	.word	0xffffffff


	//   ....[8]....
        /*0058*/ 	.word	0xffffffff


	//   ....[9]....
        /*005c*/ 	.word	0xffffffff


	//   ....[10]....
        /*0060*/ 	.word	0xffffffff


	//   ....[11]....
        /*0064*/ 	.word	0xffffffff


	//   ....[12]....
        /*0068*/ 	.word	0xffffffff


	//   ....[13]....
        /*006c*/ 	.word	0xffffffff


	//   ....[14]....
        /*0070*/ 	.word	0xffffffff


	//   ....[15]....
        /*0074*/ 	.word	0xffffffff


	//   ....[16]....
        /*0078*/ 	.word	0xffffffff


	//   ....[17]....
        /*007c*/ 	.word	0xffffffff


	//   ....[18]....
        /*0080*/ 	.word	0xffffffff


	//   ....[19]....
        /*0084*/ 	.word	0xffffffff


	//----- nvinfo : EIATTR_COOP_GROUP_INSTR_OFFSETS
	.align		4
.L_2816:
        /*0088*/ 	.byte	0x04, 0x28
        /*008a*/ 	.short	(.L_2818 - .L_2817)


	//   ....[0]....
.L_2817:
        /*008c*/ 	.word	0x00019e30


	//   ....[1]....
        /*0090*/ 	.word	0x00019e60


	//   ....[2]....
        /*0094*/ 	.word	0x00019e80


	//   ....[3]....
        /*0098*/ 	.word	0x00019ea0


	//   ....[4]....
        /*009c*/ 	.word	0x00019ec0


	//   ....[5]....
        /*00a0*/ 	.word	0x0001a6f0


	//   ....[6]....
        /*00a4*/ 	.word	0x0001a710


	//   ....[7]....
        /*00a8*/ 	.word	0x0001a730


	//   ....[8]....
        /*00ac*/ 	.word	0x0001a750


	//   ....[9]....
        /*00b0*/ 	.word	0x0001a770


	//   ....[10]....
        /*00b4*/ 	.word	0x0001b940


	//   ....[11]....
        /*00b8*/ 	.word	0x0001b9b0


	//   ....[12]....
        /*00bc*/ 	.word	0x0001ba10


	//   ....[13]....
        /*00c0*/ 	.word	0x0001ba70


	//   ....[14]....
        /*00c4*/ 	.word	0x0001bad0


	//   ....[15]....
        /*00c8*/ 	.word	0x0001c340


	//   ....[16]....
        /*00cc*/ 	.word	0x0001c3a0


	//   ....[17]....
        /*00d0*/ 	.word	0x0001c400


	//   ....[18]....
        /*00d4*/ 	.word	0x0001c460


	//   ....[19]....
        /*00d8*/ 	.word	0x0001c4c0


	//----- nvinfo : EIATTR_EXIT_INSTR_OFFSETS
	.align		4
.L_2818:
        /*00dc*/ 	.byte	0x04, 0x1c
        /*00de*/ 	.short	(.L_2820 - .L_2819)


	//   ....[0]....
.L_2819:
        /*00e0*/ 	.word	0x00000850


	//   ....[1]....
        /*00e4*/ 	.word	0x0001b8f0


	//----- nvinfo : EIATTR_MAX_THREADS
	.align		4
.L_2820:
        /*00e8*/ 	.byte	0x04, 0x05
        /*00ea*/ 	.short	(.L_2822 - .L_2821)
.L_2821:
        /*00ec*/ 	.word	0x00000080
        /*00f0*/ 	.word	0x00000001
        /*00f4*/ 	.word	0x00000001


	//----- nvinfo : EIATTR_CRS_STACK_SIZE
	.align		4
.L_2822:
        /*00f8*/ 	.byte	0x04, 0x1e
        /*00fa*/ 	.short	(.L_2824 - .L_2823)
.L_2823:
        /*00fc*/ 	.word	0x00000000
.L_2824:


//--------------------- .nv.info._ZN10layer_norm13ln_fwd_kernelINS_13Kernel_traitsIf6__halfS2_S2_fjLj2048ELj1ELj4ELj1ELj16ENS_18Kernel_traits_baseILj2048EfS2_S2_S2_fjLj128EEEEELb1ELb1ELb0ELb0EEEvNS_9FwdParamsE --------------------------
	.section	.nv.info._ZN10layer_norm13ln_fwd_kernelINS_13Kernel_traitsIf6__halfS2_S2_fjLj2048ELj1ELj4ELj1ELj16ENS_18Kernel_traits_baseILj2048EfS2_S2_S2_fjLj128EEEEELb1ELb1ELb0ELb0EEEvNS_9FwdParamsE,"",@"SHT_CUDA_INFO"
	.sectionflags	@""
	.align	4


	//----- nvinfo : EIATTR_CUDA_API_VERSION
	.align		4
        /*0000*/ 	.byte	0x04, 0x37
        /*0002*/ 	.short	(.L_2826 - .L_2825)
.L_2825:
        /*0004*/ 	.word	0x00000082


	//----- nvinfo : EIATTR_SW2861232_WAR
	.align		4
.L_2826:
        /*0008*/ 	.byte	0x01, 0x35
	.zero		2


	//----- nvinfo : EIATTR_PARAM_CBANK
	.align		4
        /*000c*/ 	.byte	0x04, 0x0a
        /*000e*/ 	.short	(.L_2828 - .L_2827)
	.align		4
.L_2827:
        /*0010*/ 	.word	index@(.nv.constant0._ZN10layer_norm13ln_fwd_kernelINS_13Kernel_traitsIf6__halfS2_S2_fjLj2048ELj1ELj4ELj1ELj16ENS_18Kernel_traits_baseILj2048EfS2_S2_S2_fjLj128EEEEELb1ELb1ELb0ELb0EEEvNS_9FwdParamsE)
        /*0014*/ 	.short	0x0160
        /*0016*/ 	.short	0x00e8


	//----- nvinfo : EIATTR_CBANK_PARAM_SIZE
	.align		4
.L_2828:
        /*0018*/ 	.byte	0x03, 0x19
        /*001a*/ 	.short	0x00e8


	//----- nvinfo : EIATTR_KPARAM_INFO
	.align		4
        /*001c*/ 	.byte	0x04, 0x17
        /*001e*/ 	.short	(.L_2830 - .L_2829)
.L_2829:
        /*0020*/ 	.word	0x00000000
        /*0024*/ 	.short	0x0000
        /*0026*/ 	.short	0x0000
        /*0028*/ 	.byte	0x00, 0xf0, 0xa1, 0x03


	//----- nvinfo : EIATTR_MAXREG_COUNT
	.align		4
.L_2830:
        /*002c*/ 	.byte	0x03, 0x1b
        /*002e*/ 	.short	0x00ff


	//----- nvinfo : EIATTR_ANNOTATIONS
	.align		4
        /*0030*/ 	.byte	0x04, 0x55
        /*0032*/ 	.short	(.L_2832 - .L_2831)


	//   ....[0]....
.L_2831:
        /* <DEDUP_REMOVED lines=26> */


	//----- nvinfo : EIATTR_MERCURY_ISA_VERSION
	.align		4
.L_2832:
        /*01c4*/ 	.byte	0x03, 0x5f
        /*01c6*/ 	.short	0x0000


	//----- nvinfo : EIATTR_COOP_GROUP_MASK_REGIDS
	.align		4
        /*01c8*/ 	.byte	0x04, 0x29
        /*01ca*/ 	.short	(.L_2834 - .L_2833)


	//   ....[0]....
.L_2833:
        /*01cc*/ 	.word	0xffffffff


	//   ....[1]....
        /*01d0*/ 	.word	0xffffffff


	//   ....[2]....
        /*01d4*/ 	.word	0xffffffff


	//   ....[3]....
        /*01d8*/ 	.word	0xffffffff


	//   ....[4]....
        /*01dc*/ 	.word	0xffffffff


	//   ....[5]....
        /*01e0*/ 	.word	0xffffffff


	//   ....[6]....
        /*01e4*/ 	.word	0xffffffff


	//   ....[7]....
        /*01e8*/ 	.word	0xffffffff


	//   ....[8]....
        /*01ec*/ 	.word	0xffffffff


	//   ....[9]....
        /*01f0*/ 	.word	0xffffffff


	//   ....[10]....
        /*01f4*/ 	.word	0xffffffff


	//   ....[11]....
        /*01f8*/ 	.word	0xffffffff


	//   ....[12]....
        /*01fc*/ 	.word	0xffffffff


	//   ....[13]....
        /*0200*/ 	.word	0xffffffff


	//   ....[14]....
        /*0204*/ 	.word	0xffffffff


	//   ....[15]....
        /*0208*/ 	.word	0xffffffff


	//   ....[16]....
        /*020c*/ 	.word	0xffffffff


	//   ....[17]....
        /*0210*/ 	.word	0xffffffff


	//   ....[18]....
        /*0214*/ 	.word	0xffffffff


	//   ....[19]....
        /*0218*/ 	.word	0xffffffff


	//----- nvinfo : EIATTR_COOP_GROUP_INSTR_OFFSETS
	.align		4
.L_2834:
        /*021c*/ 	.byte	0x04, 0x28
        /*021e*/ 	.short	(.L_2836 - .L_2835)


	//   ....[0]....
.L_2835:
        /*0220*/ 	.word	0x00018340


	//   ....[1]....
        /*0224*/ 	.word	0x00018370


	//   ....[2]....
        /*0228*/ 	.word	0x000183f0


	//   ....[3]....
        /*022c*/ 	.word	0x00018410


	//   ....[4]....
        /*0230*/ 	.word	0x00018430


	//   ....[5]....
        /*0234*/ 	.word	0x00018c90


	//   ....[6]....
        /*0238*/ 	.word	0x00018cb0


	//   ....[7]....
        /*023c*/ 	.word	0x00018cd0


	//   ....[8]....
        /*0240*/ 	.word	0x00018cf0


	//   ....[9]....
        /*0244*/ 	.word	0x00018d10


	//   ....[10]....
        /*0248*/ 	.word	0x0001a160


	//   ....[11]....
        /*024c*/ 	.word	0x0001a1d0


	//   ....[12]....
        /*0250*/ 	.word	0x0001a240


	//   ....[13]....
        /*0254*/ 	.word	0x0001a2b0


	//   ....[14]....
        /*0258*/ 	.word	0x0001a320


	//   ....[15]....
        /*025c*/ 	.word	0x0001ac20


	//   ....[16]....
        /*0260*/ 	.word	0x0001ac80


	//   ....[17]....
        /*0264*/ 	.word	0x0001ace0


	//   ....[18]....
        /*0268*/ 	.word	0x0001ad40


	//   ....[19]....
        /*026c*/ 	.word	0x0001ada0


	//----- nvinfo : EIATTR_EXIT_INSTR_OFFSETS
	.align		4
.L_2836:
        /*0270*/ 	.byte	0x04, 0x1c
        /*0272*/ 	.short	(.L_2838 - .L_2837)


	//   ....[0]....
.L_2837:
        /*0274*/ 	.word	0x000012d0


	//   ....[1]....
        /*0278*/ 	.word	0x0001a100


	//----- nvinfo : EIATTR_MAX_THREADS
	.align		4
.L_2838:
        /*027c*/ 	.byte	0x04, 0x05
        /*027e*/ 	.short	(.L_2840 - .L_2839)
.L_2839:
        /*0280*/ 	.word	0x00000080
        /*0284*/ 	.word	0x00000001
        /*0288*/ 	.word	0x00000001


	//----- nvinfo : EIATTR_CRS_STACK_SIZE
	.align		4
.L_2840:
        /*028c*/ 	.byte	0x04, 0x1e
        /*028e*/ 	.short	(.L_2842 - .L_2841)
.L_2841:
        /*0290*/ 	.word	0x00000000
.L_2842:


//--------------------- .nv.info._ZN10layer_norm13ln_fwd_kernelINS_13Kernel_traitsIf6__halfS2_S2_fjLj2048ELj1ELj4ELj1ELj16ENS_18Kernel_traits_baseILj2048EfS2_S2_S2_fjLj128EEEEELb1ELb1ELb0ELb1EEEvNS_9FwdParamsE --------------------------
	.section	.nv.info._ZN10layer_norm13ln_fwd_kernelINS_13Kernel_traitsIf6__halfS2_S2_fjLj2048ELj1ELj4ELj1ELj16ENS_18Kernel_traits_baseILj2048EfS2_S2_S2_fjLj128EEEEELb1ELb1ELb0ELb1EEEvNS_9FwdParamsE,"",@"SHT_CUDA_INFO"
	.sectionflags	@""
	.align	4


	//----- nvinfo : EIATTR_CUDA_API_VERSION
	.align		4
        /*0000*/ 	.byte	0x04, 0x37
        /*0002*/ 	.short	(.L_2844 - .L_2843)
.L_2843:
        /*0004*/ 	.word	0x00000082


	//----- nvinfo : EIATTR_SW2861232_WAR
	.align		4
.L_2844:
        /*0008*/ 	.byte	0x01, 0x35
	.zero		2


	//----- nvinfo : EIATTR_PARAM_CBANK
	.align		4
        /*000c*/ 	.byte	0x04, 0x0a
        /*000e*/ 	.short	(.L_2846 - .L_2845)
	.align		4
.L_2845:
        /*0010*/ 	.word	index@(.nv.constant0._ZN10layer_norm13ln_fwd_kernelINS_13Kernel_traitsIf6__halfS2_S2_fjLj2048ELj1ELj4ELj1ELj16ENS_18Kernel_traits_baseILj2048EfS2_S2_S2_fjLj128EEEEELb1ELb1ELb0ELb1EEEvNS_9FwdParamsE)
        /*0014*/ 	.short	0x0160
        /*0016*/ 	.short	0x00e8


	//----- nvinfo : EIATTR_CBANK_PARAM_SIZE
	.align		4
.L_2846:
        /*0018*/ 	.byte	0x03, 0x19
        /*001a*/ 	.short	0x00e8


	//----- nvinfo : EIATTR_KPARAM_INFO
	.align		4
        /*001c*/ 	.byte	0x04, 0x17
        /*001e*/ 	.short	(.L_2848 - .L_2847)
.L_2847:
        /*0020*/ 	.word	0x00000000
        /*0024*/ 	.short	0x0000
        /*0026*/ 	.short	0x0000
        /*0028*/ 	.byte	0x00, 0xf0, 0xa1, 0x03


	//----- nvinfo : EIATTR_MAXREG_COUNT
	.align		4
.L_2848:
        /*002c*/ 	.byte	0x03, 0x1b
        /*002e*/ 	.short	0x00ff


	//----- nvinfo : EIATTR_ANNOTATIONS
	.align		4
        /*0030*/ 	.byte	0x04, 0x55
        /*0032*/ 	.short	(.L_2850 - .L_2849)


	//   ....[0]....
.L_2849:
        /* <DEDUP_REMOVED lines=25> */


	//----- nvinfo : EIATTR_MERCURY_ISA_VERSION
	.align		4
.L_2850:
        /*01b4*/ 	.byte	0x03, 0x5f
        /*01b6*/ 	.short	0x0000


	//----- nvinfo : EIATTR_COOP_GROUP_MASK_REGIDS
	.align		4
        /*01b8*/ 	.byte	0x04, 0x29
        /*01ba*/ 	.short	(.L_2852 - .L_2851)


	//   ....[0]....
.L_2851:
        /*01bc*/ 	.word	0xffffffff


	//   ....[1]....
        /*01c0*/ 	.word	0xffffffff


	//   ....[2]....
        /*01c4*/ 	.word	0xffffffff


	//   ....[3]....
        /*01c8*/ 	.word	0xffffffff


	//   ....[4]....
        /*01cc*/ 	.word	0xffffffff


	//   ....[5]....
        /*01d0*/ 	.word	0xffffffff


	//   ....[6]....
        /*01d4*/ 	.word	0xffffffff


	//   ....[7]....
        /*01d8*/ 	.word	0xffffffff


	//   ....[8]....
        /*01dc*/ 	.word	0xffffffff


	//   ....[9]....
        /*01e0*/ 	.word	0xffffffff


	//   ....[10]....
        /*01e4*/ 	.word	0xffffffff


	//   ....[11]....
        /*01e8*/ 	.word	0xffffffff


	//   ....[12]....
        /*01ec*/ 	.word	0xffffffff


	//   ....[13]....
        /*01f0*/ 	.word	0xffffffff


	//   ....[14]....
        /*01f4*/ 	.word	0xffffffff


	//   ....[15]....
        /*01f8*/ 	.word	0xffffffff


	//   ....[16]....
        /*01fc*/ 	.word	0xffffffff


	//   ....[17]....
        /*0200*/ 	.word	0xffffffff


	//   ....[18]....
        /*0204*/ 	.word	0xffffffff


	//   ....[19]....
        /*0208*/ 	.word	0xffffffff


	//----- nvinfo : EIATTR_COOP_GROUP_INSTR_OFFSETS
	.align		4
.L_2852:
        /*020c*/ 	.byte	0x04, 0x28
        /*020e*/ 	.short	(.L_2854 - .L_2853)


	//   ....[0]....
.L_2853:
        /*0210*/ 	.word	0x00017bb0


	//   ....[1]....
        /*0214*/ 	.word	0x00017be0


	//   ....[2]....
        /*0218*/ 	.word	0x00017c00


	//   ....[3]....
        /*021c*/ 	.word	0x00017c20


	//   ....[4]....
        /*0220*/ 	.word	0x00017c40


	//   ....[5]....
        /*0224*/ 	.word	0x00018470


	//   ....[6]....
        /*0228*/ 	.word	0x00018490


	//   ....[7]....
        /*022c*/ 	.word	0x000184b0


	//   ....[8]....
        /*0230*/ 	.word	0x000184d0


	//   ....[9]....
        /*0234*/ 	.word	0x000184f0


	//   ....[10]....
        /*0238*/ 	.word	0x00019780


	//   ....[11]....
        /*023c*/ 	.word	0x000197f0


	//   ....[12]....
        /*0240*/ 	.word	0x00019860


	//   ....[13]....
        /*0244*/ 	.word	0x000198d0


	//   ....[14]....
        /*0248*/ 	.word	0x00019940


	//   ....[15]....
        /*024c*/ 	.word	0x0001a1b0


	//   ....[16]....
        /*0250*/ 	.word	0x0001a210


	//   ....[17]....
        /*0254*/ 	.word	0x0001a270


	//   ....[18]....
        /*0258*/ 	.word	0x0001a2d0


	//   ....[19]....
        /*025c*/ 	.word	0x0001a330


	//----- nvinfo : EIATTR_EXIT_INSTR_OFFSETS
	.align		4
.L_2854:
        /*0260*/ 	.byte	0x04, 0x1c
        /*0262*/ 	.short	(.L_2856 - .L_2855)


	//   ....[0]....
.L_2855:
        /*0264*/ 	.word	0x00000870


	//   ....[1]....
        /*0268*/ 	.word	0x00019720


	//----- nvinfo : EIATTR_MAX_THREADS
	.align		4
.L_2856:
        /*026c*/ 	.byte	0x04, 0x05
        /*026e*/ 	.short	(.L_2858 - .L_2857)
.L_2857:
        /*0270*/ 	.word	0x00000080
        /*0274*/ 	.word	0x00000001
        /*0278*/ 	.word	0x00000001


	//----- nvinfo : EIATTR_CRS_STACK_SIZE
	.align		4
.L_2858:
        /*027c*/ 	.byte	0x04, 0x1e
        /*027e*/ 	.short	(.L_2860 - .L_2859)
.L_2859:
        /*0280*/ 	.word	0x00000000
.L_2860:


//--------------------- .nv.info._ZN10layer_norm13ln_fwd_kernelINS_13Kernel_traitsIf6__halfS2_S2_fjLj2048ELj1ELj4ELj1ELj16ENS_18Kernel_traits_baseILj2048EfS2_S2_S2_fjLj128EEEEELb1ELb1ELb1ELb0EEEvNS_9FwdParamsE --------------------------
	.section	.nv.info._ZN10layer_norm13ln_fwd_kernelINS_13Kernel_traitsIf6__halfS2_S2_fjLj2048ELj1ELj4ELj1ELj16ENS_18Kernel_traits_baseILj2048EfS2_S2_S2_fjLj128EEEEELb1ELb1ELb1ELb0EEEvNS_9FwdParamsE,"",@"SHT_CUDA_INFO"
	.sectionflags	@""
	.align	4


	//----- nvinfo : EIATTR_CUDA_API_VERSION
	.align		4
        /*0000*/ 	.byte	0x04, 0x37
        /*0002*/ 	.short	(.L_2862 - .L_2861)
.L_2861:
        /*0004*/ 	.word	0x00000082


	//----- nvinfo : EIATTR_SW2861232_WAR
	.align		4
.L_2862:
        /*0008*/ 	.byte	0x01, 0x35
	.zero		2


	//----- nvinfo : EIATTR_PARAM_CBANK
	.align		4
        /*000c*/ 	.byte	0x04, 0x0a
        /*000e*/ 	.short	(.L_2864 - .L_2863)
	.align		4
.L_2863:
        /*0010*/ 	.word	index@(.nv.constant0._ZN10layer_norm13ln_fwd_kernelINS_13Kernel_traitsIf6__halfS2_S2_fjLj2048ELj1ELj4ELj1ELj16ENS_18Kernel_traits_baseILj2048EfS2_S2_S2_fjLj128EEEEELb1ELb1ELb1ELb0EEEvNS_9FwdParamsE)
        /*0014*/ 	.short	0x0160
        /*0016*/ 	.short	0x00e8


	//----- nvinfo : EIATTR_CBANK_PARAM_SIZE
	.align		4
.L_2864:
        /*0018*/ 	.byte	0x03, 0x19
        /*001a*/ 	.short	0x00e8


	//----- nvinfo : EIATTR_KPARAM_INFO
	.align		4
        /*001c*/ 	.byte	0x04, 0x17
        /*001e*/ 	.short	(.L_2866 - .L_2865)
.L_2865:
        /*0020*/ 	.word	0x00000000
        /*0024*/ 	.short	0x0000
        /*0026*/ 	.short	0x0000
        /*0028*/ 	.byte	0x00, 0xf0, 0xa1, 0x03


	//----- nvinfo : EIATTR_MAXREG_COUNT
	.align		4
.L_2866:
        /*002c*/ 	.byte	0x03, 0x1b
        /*002e*/ 	.short	0x00ff


	//----- nvinfo : EIATTR_ANNOTATIONS
	.align		4
        /*0030*/ 	.byte	0x04, 0x55
        /*0032*/ 	.short	(.L_2868 - .L_2867)


	//   ....[0]....
.L_2867:
        /* <DEDUP_REMOVED lines=35> */


	//----- nvinfo : EIATTR_MERCURY_ISA_VERSION
	.align		4
.L_2868:
        /*0254*/ 	.byte	0x03, 0x5f
        /*0256*/ 	.short	0x0000


	//----- nvinfo : EIATTR_COOP_GROUP_MASK_REGIDS
	.align		4
        /*0258*/ 	.byte	0x04, 0x29
        /*025a*/ 	.short	(.L_2870 - .L_2869)


	//   ....[0]....
.L_2869:
        /*025c*/ 	.word	0xffffffff


	//   ....[1]....
        /*0260*/ 	.word	0xffffffff


	//   ....[2]....
        /*0264*/ 	.word	0xffffffff


	//   ....[3]....
        /*0268*/ 	.word	0xffffffff


	//   ....[4]....
        /*026c*/ 	.word	0xffffffff


	//   ....[5]....
        /*0270*/ 	.word	0xffffffff


	//   ....[6]....
        /*0274*/ 	.word	0xffffffff


	//   ....[7]....
        /*0278*/ 	.word	0xffffffff


	//   ....[8]....
        /*027c*/ 	.word	0xffffffff


	//   ....[9]....
        /*0280*/ 	.word	0xffffffff


	//   ....[10]....
        /*0284*/ 	.word	0xffffffff


	//   ....[11]....
        /*0288*/ 	.word	0xffffffff


	//   ....[12]....
        /*028c*/ 	.word	0xffffffff


	//   ....[13]....
        /*0290*/ 	.word	0xffffffff


	//   ....[14]....
        /*0294*/ 	.word	0xffffffff


	//   ....[15]....
        /*0298*/ 	.word	0xffffffff


	//   ....[16]....
        /*029c*/ 	.word	0xffffffff


	//   ....[17]....
        /*02a0*/ 	.word	0xffffffff


	//   ....[18]....
        /*02a4*/ 	.word	0xffffffff


	//   ....[19]....
        /*02a8*/ 	.word	0xffffffff


	//----- nvinfo : EIATTR_COOP_GROUP_INSTR_OFFSETS
	.align		4
.L_2870:
        /*02ac*/ 	.byte	0x04, 0x28
        /*02ae*/ 	.short	(.L_2872 - .L_2871)


	//   ....[0]....
.L_2871:
        /*02b0*/ 	.word	0x0001b870


	//   ....[1]....
        /*02b4*/ 	.word	0x0001b8a0


	//   ....[2]....
        /*02b8*/ 	.word	0x0001b8f0


	//   ....[3]....
        /*02bc*/ 	.word	0x0001b910


	//   ....[4]....
        /*02c0*/ 	.word	0x0001b930


	//   ....[5]....
        /*02c4*/ 	.word	0x0001c180


	//   ....[6]....
        /*02c8*/ 	.word	0x0001c1a0


	//   ....[7]....
        /*02cc*/ 	.word	0x0001c1c0


	//   ....[8]....
        /*02d0*/ 	.word	0x0001c1e0


	//   ....[9]....
        /*02d4*/ 	.word	0x0001c200


	//   ....[10]....
        /*02d8*/ 	.word	0x0001d6e0


	//   ....[11]....
        /*02dc*/ 	.word	0x0001d750


	//   ....[12]....
        /*02e0*/ 	.word	0x0001d7c0


	//   ....[13]....
        /*02e4*/ 	.word	0x0001d830


	//   ....[14]....
        /*02e8*/ 	.word	0x0001d8a0


	//   ....[15]....
        /*02ec*/ 	.word	0x0001e160


	//   ....[16]....
        /*02f0*/ 	.word	0x0001e1c0


	//   ....[17]....
        /*02f4*/ 	.word	0x0001e220


	//   ....[18]....
        /*02f8*/ 	.word	0x0001e280


	//   ....[19]....
        /*02fc*/ 	.word	0x0001e2e0


	//----- nvinfo : EIATTR_EXIT_INSTR_OFFSETS
	.align		4
.L_2872:
        /*0300*/ 	.byte	0x04, 0x1c
        /*0302*/ 	.short	(.L_2874 - .L_2873)


	//   ....[0]....
.L_2873:
        /*0304*/ 	.word	0x000012f0


	//   ....[1]....
        /*0308*/ 	.word	0x0001d680


	//----- nvinfo : EIATTR_MAX_THREADS
	.align		4
.L_2874:
        /*030c*/ 	.byte	0x04, 0x05
        /*030e*/ 	.short	(.L_2876 - .L_2875)
.L_2875:
        /*0310*/ 	.word	0x00000080
        /*0314*/ 	.word	0x00000001
        /*0318*/ 	.word	0x00000001


	//----- nvinfo : EIATTR_CRS_STACK_SIZE
	.align		4
.L_2876:
        /*031c*/ 	.byte	0x04, 0x1e
        /*031e*/ 	.short	(.L_2878 - .L_2877)
.L_2877:
        /*0320*/ 	.word	0x00000000
.L_2878:


//--------------------- .nv.info._ZN10layer_norm13ln_fwd_kernelINS_13Kernel_traitsIf6__halfS2_S2_fjLj2048ELj1ELj4ELj1ELj16ENS_18Kernel_traits_baseILj2048EfS2_S2_S2_fjLj128EEEEELb1ELb1ELb1ELb1EEEvNS_9FwdParamsE --------------------------
	.section	.nv.info._ZN10layer_norm13ln_fwd_kernelINS_13Kernel_traitsIf6__halfS2_S2_fjLj2048ELj1ELj4ELj1ELj16ENS_18Kernel_traits_baseILj2048EfS2_S2_S2_fjLj128EEEEELb1ELb1ELb1ELb1EEEvNS_9FwdParamsE,"",@"SHT_CUDA_INFO"
	.sectionflags	@""
	.align	4


	//----- nvinfo : EIATTR_CUDA_API_VERSION
	.align		4
        /*0000*/ 	.byte	0x04, 0x37
        /*0002*/ 	.short	(.L_2880 - .L_2879)
.L_2879:
        /*0004*/ 	.word	0x00000082


	//----- nvinfo : EIATTR_SW2861232_WAR
	.align		4
.L_2880:
        /*0008*/ 	.byte	0x01, 0x35
	.zero		2


	//----- nvinfo : EIATTR_PARAM_CBANK
	.align		4
        /*000c*/ 	.byte	0x04, 0x0a
        /*000e*/ 	.short	(.L_2882 - .L_2881)
	.align		4
.L_2881:
        /*0010*/ 	.word	index@(.nv.constant0._ZN10layer_norm13ln_fwd_kernelINS_13Kernel_traitsIf6__halfS2_S2_fjLj2048ELj1ELj4ELj1ELj16ENS_18Kernel_traits_baseILj2048EfS2_S2_S2_fjLj128EEEEELb1ELb1ELb1ELb1EEEvNS_9FwdParamsE)
        /*0014*/ 	.short	0x0160
        /*0016*/ 	.short	0x00e8


	//----- nvinfo : EIATTR_CBANK_PARAM_SIZE
	.align		4
.L_2882:
        /*0018*/ 	.byte	0x03, 0x19
        /*001a*/ 	.short	0x00e8


	//----- nvinfo : EIATTR_KPARAM_INFO
	.align		4
        /*001c*/ 	.byte	0x04, 0x17
        /*001e*/ 	.short	(.L_2884 - .L_2883)
.L_2883:
        /*0020*/ 	.word	0x00000000
        /*0024*/ 	.short	0x0000
        /*0026*/ 	.short	0x0000
        /*0028*/ 	.byte	0x00, 0xf0, 0xa1, 0x03


	//----- nvinfo : EIATTR_MAXREG_COUNT
	.align		4
.L_2884:
        /*002c*/ 	.byte	0x03, 0x1b
        /*002e*/ 	.short	0x00ff


	//----- nvinfo : EIATTR_ANNOTATIONS
	.align		4
        /*0030*/ 	.byte	0x04, 0x55
        /*0032*/ 	.short	(.L_2886 - .L_2885)


	//   ....[0]....
.L_2885:
        /* <DEDUP_REMOVED lines=32> */


	//----- nvinfo : EIATTR_MERCURY_ISA_VERSION
	.align		4
.L_2886:
        /*0224*/ 	.byte	0x03, 0x5f
        /*0226*/ 	.short	0x0000


	//----- nvinfo : EIATTR_COOP_GROUP_MASK_REGIDS
	.align		4
        /*0228*/ 	.byte	0x04, 0x29
        /*022a*/ 	.short	(.L_2888 - .L_2887)


	//   ....[0]....
.L_2887:
        /*022c*/ 	.word	0xffffffff


	//   ....[1]....
        /*0230*/ 	.word	0xffffffff


	//   ....[2]....
        /*0234*/ 	.word	0xffffffff


	//   ....[3]....
        /*0238*/ 	.word	0xffffffff


	//   ....[4]....
        /*023c*/ 	.word	0xffffffff


	//   ....[5]....
        /*0240*/ 	.word	0xffffffff


	//   ....[6]....
        /*0244*/ 	.word	0xffffffff


	//   ....[7]....
        /*0248*/ 	.word	0xffffffff


	//   ....[8]....
        /*024c*/ 	.word	0xffffffff


	//   ....[9]....
        /*0250*/ 	.word	0xffffffff


	//   ....[10]....
        /*0254*/ 	.word	0xffffffff


	//   ....[11]....
        /*0258*/ 	.word	0xffffffff


	//   ....[12]....
        /*025c*/ 	.word	0xffffffff


	//   ....[13]....
        /*0260*/ 	.word	0xffffffff


	//   ....[14]....
        /*0264*/ 	.word	0xffffffff


	//   ....[15]....
        /*0268*/ 	.word	0xffffffff


	//   ....[16]....
        /*026c*/ 	.word	0xffffffff


	//   ....[17]....
        /*0270*/ 	.word	0xffffffff


	//   ....[18]....
        /*0274*/ 	.word	0xffffffff


	//   ....[19]....
        /*0278*/ 	.word	0xffffffff


	//----- nvinfo : EIATTR_COOP_GROUP_INSTR_OFFSETS
	.align		4
.L_2888:
        /*027c*/ 	.byte	0x04, 0x28
        /*027e*/ 	.short	(.L_2890 - .L_2889)


	//   ....[0]....
.L_2889:
        /*0280*/ 	.word	0x0001a8f0


	//   ....[1]....
        /*0284*/ 	.word	0x0001a920


	//   ....[2]....
        /*0288*/ 	.word	0x0001a940


	//   ....[3]....
        /*028c*/ 	.word	0x0001a960


	//   ....[4]....
        /*0290*/ 	.word	0x0001a980


	//   ....[5]....
        /*0294*/ 	.word	0x0001b1b0


	//   ....[6]....
        /*0298*/ 	.word	0x0001b1d0


	//   ....[7]....
        /*029c*/ 	.word	0x0001b1f0


	//   ....[8]....
        /*02a0*/ 	.word	0x0001b210


	//   ....[9]....
        /*02a4*/ 	.word	0x0001b230


	//   ....[10]....
        /*02a8*/ 	.word	0x0001c5c0


	//   ....[11]....
        /*02ac*/ 	.word	0x0001c630


	//   ....[12]....
        /*02b0*/ 	.word	0x0001c6a0


	//   ....[13]....
        /*02b4*/ 	.word	0x0001c710


	//   ....[14]....
        /*02b8*/ 	.word	0x0001c780


	//   ....[15]....
        /*02bc*/ 	.word	0x0001cff0


	//   ....[16]....
        /*02c0*/ 	.word	0x0001d050


	//   ....[17]....
        /*02c4*/ 	.word	0x0001d0b0


	//   ....[18]....
        /*02c8*/ 	.word	0x0001d110


	//   ....[19]....
        /*02cc*/ 	.word	0x0001d170


	//----- nvinfo : EIATTR_EXIT_INSTR_OFFSETS
	.align		4
.L_2890:
        /*02d0*/ 	.byte	0x04, 0x1c
        /*02d2*/ 	.short	(.L_2892 - .L_2891)


	//   ....[0]....
.L_2891:
        /*02d4*/ 	.word	0x00000870


	//   ....[1]....
        /*02d8*/ 	.word	0x0001c560


	//----- nvinfo : EIATTR_MAX_THREADS
	.align		4
.L_2892:
        /*02dc*/ 	.byte	0x04, 0x05
        /*02de*/ 	.short	(.L_2894 - .L_2893)
.L_2893:
        /*02e0*/ 	.word	0x00000080
        /*02e4*/ 	.word	0x00000001
        /*02e8*/ 	.word	0x00000001


	//----- nvinfo : EIATTR_CRS_STACK_SIZE
	.align		4
.L_2894:
        /*02ec*/ 	.byte	0x04, 0x1e
        /*02ee*/ 	.short	(.L_2896 - .L_2895)
.L_2895:
        /*02f0*/ 	.word	0x00000000
.L_2896:


//--------------------- .nv.info._ZN10layer_norm13ln_fwd_kernelINS_13Kernel_traitsI6__halfS2_fS2_fjLj2048ELj1ELj4ELj1ELj16ENS_18Kernel_traits_baseILj2048ES2_S2_fS2_fjLj128EEEEELb0ELb0ELb0ELb0EEEvNS_9FwdParamsE --------------------------
	.section	.nv.info._ZN10layer_norm13ln_fwd_kernelINS_13Kernel_traitsI6__halfS2_fS2_fjLj2048ELj1ELj4ELj1ELj16ENS_18Kernel_traits_baseILj2048ES2_S2_fS2_fjLj128EEEEELb0ELb0ELb0ELb0EEEvNS_9FwdParamsE,"",@"SHT_CUDA_INFO"
	.sectionflags	@""
	.align	4


	//----- nvinfo : EIATTR_CUDA_API_VERSION
	.align		4
        /*0000*/ 	.byte	0x04, 0x37
        /*0002*/ 	.short	(.L_2898 - .L_2897)
.L_2897:
        /*0004*/ 	.word	0x00000082


	//----- nvinfo : EIATTR_SW2861232_WAR
	.align		4
.L_2898:
        /*0008*/ 	.byte	0x01, 0x35
	.zero		2


	//----- nvinfo : EIATTR_PARAM_CBANK
	.align		4
        /*000c*/ 	.byte	0x04, 0x0a
        /*000e*/ 	.short	(.L_2900 - .L_2899)
	.align		4
.L_2899:
        /*0010*/ 	.word	index@(.nv.constant0._ZN10layer_norm13ln_fwd_kernelINS_13Kernel_traitsI6__halfS2_fS2_fjLj2048ELj1ELj4ELj1ELj16ENS_18Kernel_traits_baseILj2048ES2_S2_fS2_fjLj128EEEEELb0ELb0ELb0ELb0EEEvNS_9FwdParamsE)
        /*0014*/ 	.short	0x0160
        /*0016*/ 	.short	0x00e8


	//----- nvinfo : EIATTR_CBANK_PARAM_SIZE
	.align		4
.L_2900:
        /*0018*/ 	.byte	0x03, 0x19
        /*001a*/ 	.short	0x00e8


	//----- nvinfo : EIATTR_KPARAM_INFO
	.align		4
        /*001c*/ 	.byte	0x04, 0x17
        /*001e*/ 	.short	(.L_2902 - .L_2901)
.L_2901:
        /*0020*/ 	.word	0x00000000
        /*0024*/ 	.short	0x0000
        /*0026*/ 	.short	0x0000
        /*0028*/ 	.byte	0x00, 0xf0, 0xa1, 0x03


	//----- nvinfo : EIATTR_MAXREG_COUNT
	.align		4
.L_2902:
        /*002c*/ 	.byte	0x03, 0x1b
        /*002e*/ 	.short	0x00ff


	//----- nvinfo : EIATTR_MERCURY_ISA_VERSION
	.align		4
        /*0030*/ 	.byte	0x03, 0x5f
        /*0032*/ 	.short	0x0000


	//----- nvinfo : EIATTR_COOP_GROUP_MASK_REGIDS
	.align		4
        /*0034*/ 	.byte	0x04, 0x29
        /*0036*/ 	.short	(.L_2904 - .L_2903)


	//   ....[0]....
.L_2903:
        /*0038*/ 	.word	0xffffffff


	//   ....[1]....
        /*003c*/ 	.word	0xffffffff


	//   ....[2]....
        /*0040*/ 	.word	0xffffffff


	//   ....[3]....
        /*0044*/ 	.word	0xffffffff


	//   ....[4]....
        /*0048*/ 	.word	0xffffffff


	//   ....[5]....
        /*004c*/ 	.word	0xffffffff


	//   ....[6]....
        /*0050*/ 	.word	0xffffffff


	//   ....[7]....
        /*0054*/ 	.word	0xffffffff


	//   ....[8]....
        /*0058*/ 	.word	0xffffffff


	//   ....[9]....
        /*005c*/ 	.word	0xffffffff


	//   ....[10]....
        /*0060*/ 	.word	0xffffffff


	//   ....[11]....
        /*0064*/ 	.word	0xffffffff


	//   ....[12]....
        /*0068*/ 	.word	0xffffffff


	//   ....[13]....
        /*006c*/ 	.word	0xffffffff


	//   ....[14]....
        /*0070*/ 	.word	0xffffffff


	//   ....[15]....
        /*0074*/ 	.word	0xffffffff


	//   ....[16]....
        /*0078*/ 	.word	0xffffffff


	//   ....[17]....
        /*007c*/ 	.word	0xffffffff


	//   ....[18]....
        /*0080*/ 	.word	0xffffffff


	//   ....[19]....
        /*0084*/ 	.word	0xffffffff


	//----- nvinfo : EIATTR_COOP_GROUP_INSTR_OFFSETS
	.align		4
.L_2904:
        /*0088*/ 	.byte	0x04, 0x28
        /*008a*/ 	.short	(.L_2906 - .L_2905)


	//   ....[0]....
.L_2905:
        /*008c*/ 	.word	0x00002ce0


	//   ....[1]....
        /*0090*/ 	.word	0x00002d10


	//   ....[2]....
        /*0094*/ 	.word	0x00002d50


	//   ....[3]....
        /*0098*/ 	.word	0x00002d70


	//   ....[4]....
        /*009c*/ 	.word	0x00002d90


	//   ....[5]....
        /*00a0*/ 	.word	0x000035f0


	//   ....[6]....
        /*00a4*/ 	.word	0x00003610


	//   ....[7]....
        /*00a8*/ 	.word	0x00003630


	//   ....[8]....
        /*00ac*/ 	.word	0x00003650


	//   ....[9]....
        /*00b0*/ 	.word	0x00003670


	//   ....[10]....
        /*00b4*/ 	.word	0x00004a00


	//   ....[11]....
        /*00b8*/ 	.word	0x00004a80


	//   ....[12]....
        /*00bc*/ 	.word	0x00004ae0


	//   ....[13]....
        /*00c0*/ 	.word	0x00004b40


	//   ....[14]....
        /*00c4*/ 	.word	0x00004ba0


	//   ....[15]....
        /*00c8*/ 	.word	0x00005460


	//   ....[16]....
        /*00cc*/ 	.word	0x000054c0


	//   ....[17]....
        /*00d0*/ 	.word	0x00005520


	//   ....[18]....
        /*00d4*/ 	.word	0x00005580


	//   ....[19]....
        /*00d8*/ 	.word	0x000055f0


	//----- nvinfo : EIATTR_EXIT_INSTR_OFFSETS
	.align		4
.L_2906:
        /*00dc*/ 	.byte	0x04, 0x1c
        /*00de*/ 	.short	(.L_2908 - .L_2907)


	//   ....[0]....
.L_2907:
        /*00e0*/ 	.word	0x00000920


	//   ....[1]....
        /*00e4*/ 	.word	0x000049a0


	//----- nvinfo : EIATTR_MAX_THREADS
	.align		4
.L_2908:
        /*00e8*/ 	.byte	0x04, 0x05
        /*00ea*/ 	.short	(.L_2910 - .L_2909)
.L_2909:
        /*00ec*/ 	.word	0x00000080
        /*00f0*/ 	.word	0x00000001
        /*00f4*/ 	.word	0x00000001


	//----- nvinfo : EIATTR_CRS_STACK_SIZE
	.align		4
.L_2910:
        /*00f8*/ 	.byte	0x04, 0x1e
        /*00fa*/ 	.short	(.L_2912 - .L_2911)
.L_2911:
        /*00fc*/ 	.word	0x00000000
.L_2912:


//--------------------- .nv.info._ZN10layer_norm13ln_fwd_kernelINS_13Kernel_traitsI6__halfS2_fS2_fjLj2048ELj1ELj4ELj1ELj16ENS_18Kernel_traits_baseILj2048ES2_S2_fS2_fjLj128EEEEELb0ELb0ELb0ELb1EEEvNS_9FwdParamsE --------------------------
	.section	.nv.info._ZN10layer_norm13ln_fwd_kernelINS_13Kernel_traitsI6__halfS2_fS2_fjLj2048ELj1ELj4ELj1ELj16ENS_18Kernel_traits_baseILj2048ES2_S2_fS2_fjLj128EEEEELb0ELb0ELb0ELb1EEEvNS_9FwdParamsE,"",@"SHT_CUDA_INFO"
	.sectionflags	@""
	.align	4


	//----- nvinfo : EIATTR_CUDA_API_VERSION
	.align		4
        /*0000*/ 	.byte	0x04, 0x37
        /*0002*/ 	.short	(.L_2914 - .L_2913)
.L_2913:
        /*0004*/ 	.word	0x00000082


	//----- nvinfo : EIATTR_SW2861232_WAR
	.align		4
.L_2914:
        /*0008*/ 	.byte	0x01, 0x35
	.zero		2


	//----- nvinfo : EIATTR_PARAM_CBANK
	.align		4
        /*000c*/ 	.byte	0x04, 0x0a
        /*000e*/ 	.short	(.L_2916 - .L_2915)
	.align		4
.L_2915:
        /*0010*/ 	.word	index@(.nv.constant0._ZN10layer_norm13ln_fwd_kernelINS_13Kernel_traitsI6__halfS2_fS2_fjLj2048ELj1ELj4ELj1ELj16ENS_18Kernel_traits_baseILj2048ES2_S2_fS2_fjLj128EEEEELb0ELb0ELb0ELb1EEEvNS_9FwdParamsE)
        /*0014*/ 	.short	0x0160
        /*0016*/ 	.short	0x00e8


	//----- nvinfo : EIATTR_CBANK_PARAM_SIZE
	.align		4
.L_2916:
        /*0018*/ 	.byte	0x03, 0x19
        /*001a*/ 	.short	0x00e8


	//----- nvinfo : EIATTR_KPARAM_INFO
	.align		4
        /*001c*/ 	.byte	0x04, 0x17
        /*001e*/ 	.short	(.L_2918 - .L_2917)
.L_2917:
        /*0020*/ 	.word	0x00000000
        /*0024*/ 	.short	0x0000
        /*0026*/ 	.short	0x0000
        /*0028*/ 	.byte	0x00, 0xf0, 0xa1, 0x03


	//----- nvinfo : EIATTR_MAXREG_COUNT
	.align		4
.L_2918:
        /*002c*/ 	.byte	0x03, 0x1b
        /*002e*/ 	.short	0x00ff


	//----- nvinfo : EIATTR_MERCURY_ISA_VERSION
	.align		4
        /*0030*/ 	.byte	0x03, 0x5f
        /*0032*/ 	.short	0x0000


	//----- nvinfo : EIATTR_COOP_GROUP_MASK_REGIDS
	.align		4
        /*0034*/ 	.byte	0x04, 0x29
        /*0036*/ 	.short	(.L_2920 - .L_2919)


	//   ....[0]....
.L_2919:
        /*0038*/ 	.word	0xffffffff


	//   ....[1]....
        /*003c*/ 	.word	0xffffffff


	//   ....[2]....
        /*0040*/ 	.word	0xffffffff


	//   ....[3]....
        /*0044*/ 	.word	0xffffffff


	//   ....[4]....
        /*0048*/ 	.word	0xffffffff


	//   ....[5]....
        /*004c*/ 	.word	0xffffffff


	//   ....[6]....
        /*0050*/ 	.word	0xffffffff


	//   ....[7]....
        /*0054*/ 	.word	0xffffffff


	//   ....[8]....
        /*0058*/ 	.word	0xffffffff


	//   ....[9]....
        /*005c*/ 	.word	0xffffffff


	//   ....[10]....
        /*0060*/ 	.word	0xffffffff


	//   ....[11]....
        /*0064*/ 	.word	0xffffffff


	//   ....[12]....
        /*0068*/ 	.word	0xffffffff


	//   ....[13]....
        /*006c*/ 	.word	0xffffffff


	//   ....[14]....
        /*0070*/ 	.word	0xffffffff


	//   ....[15]....
        /*0074*/ 	.word	0xffffffff


	//   ....[16]....
        /*0078*/ 	.word	0xffffffff


	//   ....[17]....
        /*007c*/ 	.word	0xffffffff


	//   ....[18]....
        /*0080*/ 	.word	0xffffffff


	//   ....[19]....
        /*0084*/ 	.word	0xffffffff


	//----- nvinfo : EIATTR_COOP_GROUP_INSTR_OFFSETS
	.align		4
.L_2920:
        /*0088*/ 	.byte	0x04, 0x28
        /*008a*/ 	.short	(.L_2922 - .L_2921)


	//   ....[0]....
.L_2921:
        /*008c*/ 	.word	0x000020d0


	//   ....[1]....
        /*0090*/ 	.word	0x00002100


	//   ....[2]....
        /*0094*/ 	.word	0x00002120


	//   ....[3]....
        /*0098*/ 	.word	0x00002140


	//   ....[4]....
        /*009c*/ 	.word	0x00002160


	//   ....[5]....
        /*00a0*/ 	.word	0x00002990


	//   ....[6]....
        /*00a4*/ 	.word	0x000029b0


	//   ....[7]....
        /*00a8*/ 	.word	0x000029d0


	//   ....[8]....
        /*00ac*/ 	.word	0x000029f0


	//   ....[9]....
        /*00b0*/ 	.word	0x00002a10


	//   ....[10]....
        /*00b4*/ 	.word	0x00003ea0


	//   ....[11]....
        /*00b8*/ 	.word	0x00003f20


	//   ....[12]....
        /*00bc*/ 	.word	0x00003f80


	//   ....[13]....
        /*00c0*/ 	.word	0x00003fe0


	//   ....[14]....
        /*00c4*/ 	.word	0x00004040


	//   ....[15]....
        /*00c8*/ 	.word	0x000048b0


	//   ....[16]....
        /*00cc*/ 	.word	0x00004910


	//   ....[17]....
        /*00d0*/ 	.word	0x00004970


	//   ....[18]....
        /*00d4*/ 	.word	0x000049d0


	//   ....[19]....
        /*00d8*/ 	.word	0x00004a30


	//----- nvinfo : EIATTR_EXIT_INSTR_OFFSETS
	.align		4
.L_2922:
        /*00dc*/ 	.byte	0x04, 0x1c
        /*00de*/ 	.short	(.L_2924 - .L_2923)


	//   ....[0]....
.L_2923:
        /*00e0*/ 	.word	0x00000170


	//   ....[1]....
        /*00e4*/ 	.word	0x00003e50


	//----- nvinfo : EIATTR_MAX_THREADS
	.align		4
.L_2924:
        /*00e8*/ 	.byte	0x04, 0x05
        /*00ea*/ 	.short	(.L_2926 - .L_2925)
.L_2925:
        /*00ec*/ 	.word	0x00000080
        /*00f0*/ 	.word	0x00000001
        /*00f4*/ 	.word	0x00000001


	//----- nvinfo : EIATTR_CRS_STACK_SIZE
	.align		4
.L_2926:
        /*00f8*/ 	.byte	0x04, 0x1e
        /*00fa*/ 	.short	(.L_2928 - .L_2927)
.L_2927:
        /*00fc*/ 	.word	0x00000000
.L_2928:


//--------------------- .nv.info._ZN10layer_norm13ln_fwd_kernelINS_13Kernel_traitsI6__halfS2_fS2_fjLj2048ELj1ELj4ELj1ELj16ENS_18Kernel_traits_baseILj2048ES2_S2_fS2_fjLj128EEEEELb0ELb0ELb1ELb0EEEvNS_9FwdParamsE --------------------------
	.section	.nv.info._ZN10layer_norm13ln_fwd_kernelINS_13Kernel_traitsI6__halfS2_fS2_fjLj2048ELj1ELj4ELj1ELj16ENS_18Kernel_traits_baseILj2048ES2_S2_fS2_fjLj128EEEEELb0ELb0ELb1ELb0EEEvNS_9FwdParamsE,"",@"SHT_CUDA_INFO"
	.sectionflags	@""
	.align	4


	//----- nvinfo : EIATTR_CUDA_API_VERSION
	.align		4
        /*0000*/ 	.byte	0x04, 0x37
        /*0002*/ 	.short	(.L_2930 - .L_2929)
.L_2929:
        /*0004*/ 	.word	0x00000082


	//----- nvinfo : EIATTR_SW2861232_WAR
	.align		4
.L_2930:
        /*0008*/ 	.byte	0x01, 0x35
	.zero		2


	//----- nvinfo : EIATTR_PARAM_CBANK
	.align		4
        /*000c*/ 	.byte	0x04, 0x0a
        /*000e*/ 	.short	(.L_2932 - .L_2931)
	.align		4
.L_2931:
        /*0010*/ 	.word	index@(.nv.constant0._ZN10layer_norm13ln_fwd_kernelINS_13Kernel_traitsI6__halfS2_fS2_fjLj2048ELj1ELj4ELj1ELj16ENS_18Kernel_traits_baseILj2048ES2_S2_fS2_fjLj128EEEEELb0ELb0ELb1ELb0EEEvNS_9FwdParamsE)
        /*0014*/ 	.short	0x0160
        /*0016*/ 	.short	0x00e8


	//----- nvinfo : EIATTR_CBANK_PARAM_SIZE
	.align		4
.L_2932:
        /*0018*/ 	.byte	0x03, 0x19
        /*001a*/ 	.short	0x00e8


	//----- nvinfo : EIATTR_KPARAM_INFO
	.align		4
        /*001c*/ 	.byte	0x04, 0x17
        /*001e*/ 	.short	(.L_2934 - .L_2933)
.L_2933:
        /*0020*/ 	.word	0x00000000
        /*0024*/ 	.short	0x0000
        /*0026*/ 	.short	0x0000
        /*0028*/ 	.byte	0x00, 0xf0, 0xa1, 0x03


	//----- nvinfo : EIATTR_MAXREG_COUNT
	.align		4
.L_2934:
        /*002c*/ 	.byte	0x03, 0x1b
        /*002e*/ 	.short	0x00ff


	//----- nvinfo : EIATTR_MERCURY_ISA_VERSION
	.align		4
        /*0030*/ 	.byte	0x03, 0x5f
        /*0032*/ 	.short	0x0000


	//----- nvinfo : EIATTR_COOP_GROUP_MASK_REGIDS
	.align		4
        /*0034*/ 	.byte	0x04, 0x29
        /*0036*/ 	.short	(.L_2936 - .L_2935)


	//   ....[0]....
.L_2935:
        /*0038*/ 	.word	0xffffffff


	//   ....[1]....
        /*003c*/ 	.word	0xffffffff


	//   ....[2]....
        /*0040*/ 	.word	0xffffffff


	//   ....[3]....
        /*0044*/ 	.word	0xffffffff


	//   ....[4]....
        /*0048*/ 	.word	0xffffffff


	//   ....[5]....
        /*004c*/ 	.word	0xffffffff


	//   ....[6]....
        /*0050*/ 	.word	0xffffffff


	//   ....[7]....
        /*0054*/ 	.word	0xffffffff


	//   ....[8]....
        /*0058*/ 	.word	0xffffffff


	//   ....[9]....
        /*005c*/ 	.word	0xffffffff


	//   ....[10]....
        /*0060*/ 	.word	0xffffffff


	//   ....[11]....
        /*0064*/ 	.word	0xffffffff


	//   ....[12]....
        /*0068*/ 	.word	0xffffffff


	//   ....[13]....
        /*006c*/ 	.word	0xffffffff


	//   ....[14]....
        /*0070*/ 	.word	0xffffffff


	//   ....[15]....
        /*0074*/ 	.word	0xffffffff


	//   ....[16]....
        /*0078*/ 	.word	0xffffffff


	//   ....[17]....
        /*007c*/ 	.word	0xffffffff


	//   ....[18]....
        /*0080*/ 	.word	0xffffffff


	//   ....[19]....
        /*0084*/ 	.word	0xffffffff


	//----- nvinfo : EIATTR_COOP_GROUP_INSTR_OFFSETS
	.align		4
.L_2936:
        /*0088*/ 	.byte	0x04, 0x28
        /*008a*/ 	.short	(.L_2938 - .L_2937)


	//   ....[0]....
.L_2937:
        /*008c*/ 	.word	0x00004540


	//   ....[1]....
        /*0090*/ 	.word	0x00004570


	//   ....[2]....
        /*0094*/ 	.word	0x000045b0


	//   ....[3]....
        /*0098*/ 	.word	0x000045d0


	//   ....[4]....
        /*009c*/ 	.word	0x000045f0


	//   ....[5]....
        /*00a0*/ 	.word	0x00004e40


	//   ....[6]....
        /*00a4*/ 	.word	0x00004e60


	//   ....[7]....
        /*00a8*/ 	.word	0x00004e80


	//   ....[8]....
        /*00ac*/ 	.word	0x00004ea0


	//   ....[9]....
        /*00b0*/ 	.word	0x00004ec0


	//   ....[10]....
        /*00b4*/ 	.word	0x000062e0


	//   ....[11]....
        /*00b8*/ 	.word	0x00006360


	//   ....[12]....
        /*00bc*/ 	.word	0x000063c0


	//   ....[13]....
        /*00c0*/ 	.word	0x00006420


	//   ....[14]....
        /*00c4*/ 	.word	0x00006480


	//   ....[15]....
        /*00c8*/ 	.word	0x00006d30


	//   ....[16]....
        /*00cc*/ 	.word	0x00006d90


	//   ....[17]....
        /*00d0*/ 	.word	0x00006df0


	//   ....[18]....
        /*00d4*/ 	.word	0x00006e50


	//   ....[19]....
        /*00d8*/ 	.word	0x00006ec0


	//----- nvinfo : EIATTR_EXIT_INSTR_OFFSETS
	.align		4
.L_2938:
        /*00dc*/ 	.byte	0x04, 0x1c
        /*00de*/ 	.short	(.L_2940 - .L_2939)


	//   ....[0]....
.L_2939:
        /*00e0*/ 	.word	0x00000920


	//   ....[1]....
        /*00e4*/ 	.word	0x00006280


	//----- nvinfo : EIATTR_MAX_THREADS
	.align		4
.L_2940:
        /*00e8*/ 	.byte	0x04, 0x05
        /*00ea*/ 	.short	(.L_2942 - .L_2941)
.L_2941:
        /*00ec*/ 	.word	0x00000080
        /*00f0*/ 	.word	0x00000001
        /*00f4*/ 	.word	0x00000001


	//----- nvinfo : EIATTR_CRS_STACK_SIZE
	.align		4
.L_2942:
        /*00f8*/ 	.byte	0x04, 0x1e
        /*00fa*/ 	.short	(.L_2944 - .L_2943)
.L_2943:
        /*00fc*/ 	.word	0x00000000
.L_2944:


//--------------------- .nv.info._ZN10layer_norm13ln_fwd_kernelINS_13Kernel_traitsI6__halfS2_fS2_fjLj2048ELj1ELj4ELj1ELj16ENS_18Kernel_traits_baseILj2048ES2_S2_fS2_fjLj128EEEEELb0ELb0ELb1ELb1EEEvNS_9FwdParamsE --------------------------
	.section	.nv.info._ZN10layer_norm13ln_fwd_kernelINS_13Kernel_traitsI6__halfS2_fS2_fjLj2048ELj1ELj4ELj1ELj16ENS_18Kernel_traits_baseILj2048ES2_S2_fS2_fjLj128EEEEELb0ELb0ELb1ELb1EEEvNS_9FwdParamsE,"",@"SHT_CUDA_INFO"
	.sectionflags	@""
	.align	4


	//----- nvinfo : EIATTR_CUDA_API_VERSION
	.align		4
        /*0000*/ 	.byte	0x04, 0x37
        /*0002*/ 	.short	(.L_2946 - .L_2945)
.L_2945:
        /*0004*/ 	.word	0x00000082


	//----- nvinfo : EIATTR_SW2861232_WAR
	.align		4
.L_2946:
        /*0008*/ 	.byte	0x01, 0x35
	.zero		2


	//----- nvinfo : EIATTR_PARAM_CBANK
	.align		4
        /*000c*/ 	.byte	0x04, 0x0a
        /*000e*/ 	.short	(.L_2948 - .L_2947)
	.align		4
.L_2947:
        /*0010*/ 	.word	index@(.nv.constant0._ZN10layer_norm13ln_fwd_kernelINS_13Kernel_traitsI6__halfS2_fS2_fjLj2048ELj1ELj4ELj1ELj16ENS_18Kernel_traits_baseILj2048ES2_S2_fS2_fjLj128EEEEELb0ELb0ELb1ELb1EEEvNS_9FwdParamsE)
        /*0014*/ 	.short	0x0160
        /*0016*/ 	.short	0x00e8


	//----- nvinfo : EIATTR_CBANK_PARAM_SIZE
	.align		4
.L_2948:
        /*0018*/ 	.byte	0x03, 0x19
        /*001a*/ 	.short	0x00e8


	//----- nvinfo : EIATTR_KPARAM_INFO
	.align		4
        /*001c*/ 	.byte	0x04, 0x17
        /*001e*/ 	.short	(.L_2950 - .L_2949)
.L_2949:
        /*0020*/ 	.word	0x00000000
        /*0024*/ 	.short	0x0000
        /*0026*/ 	.short	0x0000
        /*0028*/ 	.byte	0x00, 0xf0, 0xa1, 0x03


	//----- nvinfo : EIATTR_MAXREG_COUNT
	.align		4
.L_2950:
        /*002c*/ 	.byte	0x03, 0x1b
        /*002e*/ 	.short	0x00ff


	//----- nvinfo : EIATTR_MERCURY_ISA_VERSION
	.align		4
        /*0030*/ 	.byte	0x03, 0x5f
        /*0032*/ 	.short	0x0000


	//----- nvinfo : EIATTR_COOP_GROUP_MASK_REGIDS
	.align		4
        /*0034*/ 	.byte	0x04, 0x29
        /*0036*/ 	.short	(.L_2952 - .L_2951)


	//   ....[0]....
.L_2951:
        /*0038*/ 	.word	0xffffffff


	//   ....[1]....
        /*003c*/ 	.word	0xffffffff


	//   ....[2]....
        /*0040*/ 	.word	0xffffffff


	//   ....[3]....
        /*0044*/ 	.word	0xffffffff


	//   ....[4]....
        /*0048*/ 	.word	0xffffffff


	//   ....[5]....
        /*004c*/ 	.word	0xffffffff


	//   ....[6]....
        /*0050*/ 	.word	0xffffffff


	//   ....[7]....
        /*0054*/ 	.word	0xffffffff


	//   ....[8]....
        /*0058*/ 	.word	0xffffffff


	//   ....[9]....
        /*005c*/ 	.word	0xffffffff


	//   ....[10]....
        /*0060*/ 	.word	0xffffffff


	//   ....[11]....
        /*0064*/ 	.word	0xffffffff


	//   ....[12]....
        /*0068*/ 	.word	0xffffffff


	//   ....[13]....
        /*006c*/ 	.word	0xffffffff


	//   ....[14]....
        /*0070*/ 	.word	0xffffffff


	//   ....[15]....
        /*0074*/ 	.word	0xffffffff


	//   ....[16]....
        /*0078*/ 	.word	0xffffffff


	//   ....[17]....
        /*007c*/ 	.word	0xffffffff


	//   ....[18]....
        /*0080*/ 	.word	0xffffffff


	//   ....[19]....
        /*0084*/ 	.word	0xffffffff


	//----- nvinfo : EIATTR_COOP_GROUP_INSTR_OFFSETS
	.align		4
.L_2952:
        /*0088*/ 	.byte	0x04, 0x28
        /*008a*/ 	.short	(.L_2954 - .L_2953)


	//   ....[0]....
.L_2953:
        /*008c*/ 	.word	0x00003710


	//   ....[1]....
        /*0090*/ 	.word	0x00003740


	//   ....[2]....
        /*0094*/ 	.word	0x00003760


	//   ....[3]....
        /*0098*/ 	.word	0x00003780


	//   ....[4]....
        /*009c*/ 	.word	0x000037a0


	//   ....[5]....
        /*00a0*/ 	.word	0x00003fd0


	//   ....[6]....
        /*00a4*/ 	.word	0x00003ff0


	//   ....[7]....
        /*00a8*/ 	.word	0x00004010


	//   ....[8]....
        /*00ac*/ 	.word	0x00004030


	//   ....[9]....
        /*00b0*/ 	.word	0x00004050


	//   ....[10]....
        /*00b4*/ 	.word	0x000054f0


	//   ....[11]....
        /*00b8*/ 	.word	0x00005570


	//   ....[12]....
        /*00bc*/ 	.word	0x000055d0


	//   ....[13]....
        /*00c0*/ 	.word	0x00005630


	//   ....[14]....
        /*00c4*/ 	.word	0x00005690


	//   ....[15]....
        /*00c8*/ 	.word	0x00005f00


	//   ....[16]....
        /*00cc*/ 	.word	0x00005f60


	//   ....[17]....
        /*00d0*/ 	.word	0x00005fc0


	//   ....[18]....
        /*00d4*/ 	.word	0x00006020


	//   ....[19]....
        /*00d8*/ 	.word	0x00006080


	//----- nvinfo : EIATTR_EXIT_INSTR_OFFSETS
	.align		4
.L_2954:
        /*00dc*/ 	.byte	0x04, 0x1c
        /*00de*/ 	.short	(.L_2956 - .L_2955)


	//   ....[0]....
.L_2955:
        /*00e0*/ 	.word	0x00000170


	//   ....[1]....
        /*00e4*/ 	.word	0x000054a0


	//----- nvinfo : EIATTR_MAX_THREADS
	.align		4
.L_2956:
        /*00e8*/ 	.byte	0x04, 0x05
        /*00ea*/ 	.short	(.L_2958 - .L_2957)
.L_2957:
        /*00ec*/ 	.word	0x00000080
        /*00f0*/ 	.word	0x00000001
        /*00f4*/ 	.word	0x00000001


	//----- nvinfo : EIATTR_CRS_STACK_SIZE
	.align		4
.L_2958:
        /*00f8*/ 	.byte	0x04, 0x1e
        /*00fa*/ 	.short	(.L_2960 - .L_2959)
.L_2959:
        /*00fc*/ 	.word	0x00000000
.L_2960:


//--------------------- .nv.info._ZN10layer_norm13ln_fwd_kernelINS_13Kernel_traitsI6__halfS2_fS2_fjLj2048ELj1ELj4ELj1ELj16ENS_18Kernel_traits_baseILj2048ES2_S2_fS2_fjLj128EEEEELb0ELb1ELb0ELb0EEEvNS_9FwdParamsE --------------------------
	.section	.nv.info._ZN10layer_norm13ln_fwd_kernelINS_13Kernel_traitsI6__halfS2_fS2_fjLj2048ELj1ELj4ELj1ELj16ENS_18Kernel_traits_baseILj2048ES2_S2_fS2_fjLj128EEEEELb0ELb1ELb0ELb0EEEvNS_9FwdParamsE,"",@"SHT_CUDA_INFO"
	.sectionflags	@""
	.align	4


	//----- nvinfo : EIATTR_CUDA_API_VERSION
	.align		4
        /*0000*/ 	.byte	0x04, 0x37
        /*0002*/ 	.short	(.L_2962 - .L_2961)
.L_2961:
        /*0004*/ 	.word	0x00000082


	//----- nvinfo : EIATTR_SW2861232_WAR
	.align		4
.L_2962:
        /*0008*/ 	.byte	0x01, 0x35
	.zero		2


	//----- nvinfo : EIATTR_PARAM_CBANK
	.align		4
        /*000c*/ 	.byte	0x04, 0x0a
        /*000e*/ 	.short	(.L_2964 - .L_2963)
	.align		4
.L_2963:
        /*0010*/ 	.word	index@(.nv.constant0._ZN10layer_norm13ln_fwd_kernelINS_13Kernel_traitsI6__halfS2_fS2_fjLj2048ELj1ELj4ELj1ELj16ENS_18Kernel_traits_baseILj2048ES2_S2_fS2_fjLj128EEEEELb0ELb1ELb0ELb0EEEvNS_9FwdParamsE)
        /*0014*/ 	.short	0x0160
        /*0016*/ 	.short	0x00e8


	//----- nvinfo : EIATTR_CBANK_PARAM_SIZE
	.align		4
.L_2964:
        /*0018*/ 	.byte	0x03, 0x19
        /*001a*/ 	.short	0x00e8


	//----- nvinfo : EIATTR_KPARAM_INFO
	.align		4
        /*001c*/ 	.byte	0x04, 0x17
        /*001e*/ 	.short	(.L_2966 - .L_2965)
.L_2965:
        /*0020*/ 	.word	0x00000000
        /*0024*/ 	.short	0x0000
        /*0026*/ 	.short	0x0000
        /*0028*/ 	.byte	0x00, 0xf0, 0xa1, 0x03


	//----- nvinfo : EIATTR_MAXREG_COUNT
	.align		4
.L_2966:
        /*002c*/ 	.byte	0x03, 0x1b
        /*002e*/ 	.short	0x00ff


	//----- nvinfo : EIATTR_ANNOTATIONS
	.align		4
        /*0030*/ 	.byte	0x04, 0x55
        /*0032*/ 	.short	(.L_2968 - .L_2967)


	//   ....[0]....
.L_2967:
        /* <DEDUP_REMOVED lines=32> */


	//----- nvinfo : EIATTR_MERCURY_ISA_VERSION
	.align		4
.L_2968:
        /*0224*/ 	.byte	0x03, 0x5f
        /*0226*/ 	.short	0x0000


	//----- nvinfo : EIATTR_COOP_GROUP_MASK_REGIDS
	.align		4
        /*0228*/ 	.byte	0x04, 0x29
        /*022a*/ 	.short	(.L_2970 - .L_2969)


	//   ....[0]....
.L_2969:
        /*022c*/ 	.word	0xffffffff


	//   ....[1]....
        /*0230*/ 	.word	0xffffffff


	//   ....[2]....
        /*0234*/ 	.word	0xffffffff


	//   ....[3]....
        /*0238*/ 	.word	0xffffffff


	//   ....[4]....
        /*023c*/ 	.word	0xffffffff


	//   ....[5]....
        /*0240*/ 	.word	0xffffffff


	//   ....[6]....
        /*0244*/ 	.word	0xffffffff


	//   ....[7]....
        /*0248*/ 	.word	0xffffffff


	//   ....[8]....
        /*024c*/ 	.word	0xffffffff


	//   ....[9]....
        /*0250*/ 	.word	0xffffffff


	//   ....[10]....
        /*0254*/ 	.word	0xffffffff


	//   ....[11]....
        /*0258*/ 	.word	0xffffffff


	//   ....[12]....
        /*025c*/ 	.word	0xffffffff


	//   ....[13]....
        /*0260*/ 	.word	0xffffffff


	//   ....[14]....
        /*0264*/ 	.word	0xffffffff


	//   ....[15]....
        /*0268*/ 	.word	0xffffffff


	//   ....[16]....
        /*026c*/ 	.word	0xffffffff


	//   ....[17]....
        /*0270*/ 	.word	0xffffffff


	//   ....[18]....
        /*0274*/ 	.word	0xffffffff


	//   ....[19]....
        /*0278*/ 	.word	0xffffffff


	//----- nvinfo : EIATTR_COOP_GROUP_INSTR_OFFSETS
	.align		4
.L_2970:
        /*027c*/ 	.byte	0x04, 0x28
        /*027e*/ 	.short	(.L_2972 - .L_2971)


	//   ....[0]....
.L_2971:
        /*0280*/ 	.word	0x00003ab0


	//   ....[1]....
        /*0284*/ 	.word	0x00003ae0


	//   ....[2]....
        /*0288*/ 	.word	0x00003b30


	//   ....[3]....
        /*028c*/ 	.word	0x00003b50


	//   ....[4]....
        /*0290*/ 	.word	0x00003b70


	//   ....[5]....
        /*0294*/ 	.word	0x000043d0


	//   ....[6]....
        /*0298*/ 	.word	0x000043f0


	//   ....[7]....
        /*029c*/ 	.word	0x00004410


	//   ....[8]....
        /*02a0*/ 	.word	0x00004430


	//   ....[9]....
        /*02a4*/ 	.word	0x00004450


	//   ....[10]....
        /*02a8*/ 	.word	0x000057e0


	//   ....[11]....
        /*02ac*/ 	.word	0x00005850


	//   ....[12]....
        /*02b0*/ 	.word	0x000058c0


	//   ....[13]....
        /*02b4*/ 	.word	0x00005930


	//   ....[14]....
        /*02b8*/ 	.word	0x000059a0


	//   ....[15]....
        /*02bc*/ 	.word	0x00006270


	//   ....[16]....
        /*02c0*/ 	.word	0x000062d0


	//   ....[17]....
        /*02c4*/ 	.word	0x00006330


	//   ....[18]....
        /*02c8*/ 	.word	0x00006390


	//   ....[19]....
        /*02cc*/ 	.word	0x000063f0


	//----- nvinfo : EIATTR_EXIT_INSTR_OFFSETS
	.align		4
.L_2972:
        /*02d0*/ 	.byte	0x04, 0x1c
        /*02d2*/ 	.short	(.L_2974 - .L_2973)


	//   ....[0]....
.L_2973:
        /*02d4*/ 	.word	0x00000ab0


	//   ....[1]....
        /*02d8*/ 	.word	0x00005780


	//----- nvinfo : EIATTR_MAX_THREADS
	.align		4
.L_2974:
        /*02dc*/ 	.byte	0x04, 0x05
        /*02de*/ 	.short	(.L_2976 - .L_2975)
.L_2975:
        /*02e0*/ 	.word	0x00000080
        /*02e4*/ 	.word	0x00000001
        /*02e8*/ 	.word	0x00000001


	//----- nvinfo : EIATTR_CRS_STACK_SIZE
	.align		4
.L_2976:
        /*02ec*/ 	.byte	0x04, 0x1e
        /*02ee*/ 	.short	(.L_2978 - .L_2977)
.L_2977:
        /*02f0*/ 	.word	0x00000000
.L_2978:


//--------------------- .nv.info._ZN10layer_norm13ln_fwd_kernelINS_13Kernel_traitsI6__halfS2_fS2_fjLj2048ELj1ELj4ELj1ELj16ENS_18Kernel_traits_baseILj2048ES2_S2_fS2_fjLj128EEEEELb0ELb1ELb0ELb1EEEvNS_9FwdParamsE --------------------------
	.section	.nv.info._ZN10layer_norm13ln_fwd_kernelINS_13Kernel_traitsI6__halfS2_fS2_fjLj2048ELj1ELj4ELj1ELj16ENS_18Kernel_traits_baseILj2048ES2_S2_fS2_fjLj128EEEEELb0ELb1ELb0ELb1EEEvNS_9FwdParamsE,"",@"SHT_CUDA_INFO"
	.sectionflags	@""
	.align	4


	//----- nvinfo : EIATTR_CUDA_API_VERSION
	.align		4
        /*0000*/ 	.byte	0x04, 0x37
        /*0002*/ 	.short	(.L_2980 - .L_2979)
.L_2979:
        /*0004*/ 	.word	0x00000082


	//----- nvinfo : EIATTR_SW2861232_WAR
	.align		4
.L_2980:
        /*0008*/ 	.byte	0x01, 0x35
	.zero		2


	//----- nvinfo : EIATTR_PARAM_CBANK
	.align		4
        /*000c*/ 	.byte	0x04, 0x0a
        /*000e*/ 	.short	(.L_2982 - .L_2981)
	.align		4
.L_2981:
        /*0010*/ 	.word	index@(.nv.constant0._ZN10layer_norm13ln_fwd_kernelINS_13Kernel_traitsI6__halfS2_fS2_fjLj2048ELj1ELj4ELj1ELj16ENS_18Kernel_traits_baseILj2048ES2_S2_fS2_fjLj128EEEEELb0ELb1ELb0ELb1EEEvNS_9FwdParamsE)
        /*0014*/ 	.short	0x0160
        /*0016*/ 	.short	0x00e8


	//----- nvinfo : EIATTR_CBANK_PARAM_SIZE
	.align		4
.L_2982:
        /*0018*/ 	.byte	0x03, 0x19
        /*001a*/ 	.short	0x00e8


	//----- nvinfo : EIATTR_KPARAM_INFO
	.align		4
        /*001c*/ 	.byte	0x04, 0x17
        /*001e*/ 	.short	(.L_2984 - .L_2983)
.L_2983:
        /*0020*/ 	.word	0x00000000
        /*0024*/ 	.short	0x0000
        /*0026*/ 	.short	0x0000
        /*0028*/ 	.byte	0x00, 0xf0, 0xa1, 0x03


	//----- nvinfo : EIATTR_MAXREG_COUNT
	.align		4
.L_2984:
        /*002c*/ 	.byte	0x03, 0x1b
        /*002e*/ 	.short	0x00ff


	//----- nvinfo : EIATTR_MERCURY_ISA_VERSION
	.align		4
        /*0030*/ 	.byte	0x03, 0x5f
        /*0032*/ 	.short	0x0000


	//----- nvinfo : EIATTR_COOP_GROUP_MASK_REGIDS
	.align		4
        /*0034*/ 	.byte	0x04, 0x29
        /*0036*/ 	.short	(.L_2986 - .L_2985)


	//   ....[0]....
.L_2985:
        /*0038*/ 	.word	0xffffffff


	//   ....[1]....
        /*003c*/ 	.word	0xffffffff


	//   ....[2]....
        /*0040*/ 	.word	0xffffffff


	//   ....[3]....
        /*0044*/ 	.word	0xffffffff


	//   ....[4]....
        /*0048*/ 	.word	0xffffffff


	//   ....[5]....
        /*004c*/ 	.word	0xffffffff


	//   ....[6]....
        /*0050*/ 	.word	0xffffffff


	//   ....[7]....
        /*0054*/ 	.word	0xffffffff


	//   ....[8]....
        /*0058*/ 	.word	0xffffffff


	//   ....[9]....
        /*005c*/ 	.word	0xffffffff


	//   ....[10]....
        /*0060*/ 	.word	0xffffffff


	//   ....[11]....
        /*0064*/ 	.word	0xffffffff


	//   ....[12]....
        /*0068*/ 	.word	0xffffffff


	//   ....[13]....
        /*006c*/ 	.word	0xffffffff


	//   ....[14]....
        /*0070*/ 	.word	0xffffffff


	//   ....[15]....
        /*0074*/ 	.word	0xffffffff


	//   ....[16]....
        /*0078*/ 	.word	0xffffffff


	//   ....[17]....
        /*007c*/ 	.word	0xffffffff


	//   ....[18]....
        /*0080*/ 	.word	0xffffffff


	//   ....[19]....
        /*0084*/ 	.word	0xffffffff


	//----- nvinfo : EIATTR_COOP_GROUP_INSTR_OFFSETS
	.align		4
.L_2986:
        /*0088*/ 	.byte	0x04, 0x28
        /*008a*/ 	.short	(.L_2988 - .L_2987)


	//   ....[0]....
.L_2987:
        /*008c*/ 	.word	0x000029b0


	//   ....[1]....
        /*0090*/ 	.word	0x000029e0


	//   ....[2]....
        /*0094*/ 	.word	0x00002a00


	//   ....[3]....
        /*0098*/ 	.word	0x00002a20


	//   ....[4]....
        /*009c*/ 	.word	0x00002a40


	//   ....[5]....
        /*00a0*/ 	.word	0x00003270


	//   ....[6]....
        /*00a4*/ 	.word	0x00003290


	//   ....[7]....
        /*00a8*/ 	.word	0x000032b0


	//   ....[8]....
        /*00ac*/ 	.word	0x000032d0


	//   ....[9]....
        /*00b0*/ 	.word	0x000032f0


	//   ....[10]....
        /*00b4*/ 	.word	0x00004780


	//   ....[11]....
        /*00b8*/ 	.word	0x000047f0


	//   ....[12]....
        /*00bc*/ 	.word	0x00004850


	//   ....[13]....
        /*00c0*/ 	.word	0x000048b0


	//   ....[14]....
        /*00c4*/ 	.word	0x00004910


	//   ....[15]....
        /*00c8*/ 	.word	0x00005180


	//   ....[16]....
        /*00cc*/ 	.word	0x000051e0


	//   ....[17]....
        /*00d0*/ 	.word	0x00005240


	//   ....[18]....
        /*00d4*/ 	.word	0x000052a0


	//   ....[19]....
        /*00d8*/ 	.word	0x00005300


	//----- nvinfo : EIATTR_EXIT_INSTR_OFFSETS
	.align		4
.L_2988:
        /*00dc*/ 	.byte	0x04, 0x1c
        /*00de*/ 	.short	(.L_2990 - .L_2989)


	//   ....[0]....
.L_2989:
        /*00e0*/ 	.word	0x000001b0


	//   ....[1]....
        /*00e4*/ 	.word	0x00004730


	//----- nvinfo : EIATTR_MAX_THREADS
	.align		4
.L_2990:
        /*00e8*/ 	.byte	0x04, 0x05
        /*00ea*/ 	.short	(.L_2992 - .L_2991)
.L_2991:
        /*00ec*/ 	.word	0x00000080
        /*00f0*/ 	.word	0x00000001
        /*00f4*/ 	.word	0x00000001


	//----- nvinfo : EIATTR_CRS_STACK_SIZE
	.align		4
.L_2992:
        /*00f8*/ 	.byte	0x04, 0x1e
        /*00fa*/ 	.short	(.L_2994 - .L_2993)
.L_2993:
        /*00fc*/ 	.word	0x00000000
.L_2994:


//--------------------- .nv.info._ZN10layer_norm13ln_fwd_kernelINS_13Kernel_traitsI6__halfS2_fS2_fjLj2048ELj1ELj4ELj1ELj16ENS_18Kernel_traits_baseILj2048ES2_S2_fS2_fjLj128EEEEELb0ELb1ELb1ELb0EEEvNS_9FwdParamsE --------------------------
	.section	.nv.info._ZN10layer_norm13ln_fwd_kernelINS_13Kernel_traitsI6__halfS2_fS2_fjLj2048ELj1ELj4ELj1ELj16ENS_18Kernel_traits_baseILj2048ES2_S2_fS2_fjLj128EEEEELb0ELb1ELb1ELb0EEEvNS_9FwdParamsE,"",@"SHT_CUDA_INFO"
	.sectionflags	@""
	.align	4


	//----- nvinfo : EIATTR_CUDA_API_VERSION
	.align		4
        /*0000*/ 	.byte	0x04, 0x37
        /*0002*/ 	.short	(.L_2996 - .L_2995)
.L_2995:
        /*0004*/ 	.word	0x00000082


	//----- nvinfo : EIATTR_SW2861232_WAR
	.align		4
.L_2996:
        /*0008*/ 	.byte	0x01, 0x35
	.zero		2


	//----- nvinfo : EIATTR_PARAM_CBANK
	.align		4
        /*000c*/ 	.byte	0x04, 0x0a
        /*000e*/ 	.short	(.L_2998 - .L_2997)
	.align		4
.L_2997:
        /*0010*/ 	.word	index@(.nv.constant0._ZN10layer_norm13ln_fwd_kernelINS_13Kernel_traitsI6__halfS2_fS2_fjLj2048ELj1ELj4ELj1ELj16ENS_18Kernel_traits_baseILj2048ES2_S2_fS2_fjLj128EEEEELb0ELb1ELb1ELb0EEEvNS_9FwdParamsE)
        /*0014*/ 	.short	0x0160
        /*0016*/ 	.short	0x00e8


	//----- nvinfo : EIATTR_CBANK_PARAM_SIZE
	.align		4
.L_2998:
        /*0018*/ 	.byte	0x03, 0x19
        /*001a*/ 	.short	0x00e8


	//----- nvinfo : EIATTR_KPARAM_INFO
	.align		4
        /*001c*/ 	.byte	0x04, 0x17
        /*001e*/ 	.short	(.L_3000 - .L_2999)
.L_2999:
        /*0020*/ 	.word	0x00000000
        /*0024*/ 	.short	0x0000
        /*0026*/ 	.short	0x0000
        /*0028*/ 	.byte	0x00, 0xf0, 0xa1, 0x03


	//----- nvinfo : EIATTR_MAXREG_COUNT
	.align		4
.L_3000:
        /*002c*/ 	.byte	0x03, 0x1b
        /*002e*/ 	.short	0x00ff


	//----- nvinfo : EIATTR_ANNOTATIONS
	.align		4
        /*0030*/ 	.byte	0x04, 0x55
        /*0032*/ 	.short	(.L_3002 - .L_3001)


	//   ....[0]....
.L_3001:
        /* <DEDUP_REMOVED lines=31> */


	//----- nvinfo : EIATTR_MERCURY_ISA_VERSION
	.align		4
.L_3002:
        /*0214*/ 	.byte	0x03, 0x5f
        /*0216*/ 	.short	0x0000


	//----- nvinfo : EIATTR_COOP_GROUP_MASK_REGIDS
	.align		4
        /*0218*/ 	.byte	0x04, 0x29
        /*021a*/ 	.short	(.L_3004 - .L_3003)


	//   ....[0]....
.L_3003:
        /*021c*/ 	.word	0xffffffff


	//   ....[1]....
        /*0220*/ 	.word	0xffffffff


	//   ....[2]....
        /*0224*/ 	.word	0xffffffff


	//   ....[3]....
        /*0228*/ 	.word	0xffffffff


	//   ....[4]....
        /*022c*/ 	.word	0xffffffff


	//   ....[5]....
        /*0230*/ 	.word	0xffffffff


	//   ....[6]....
        /*0234*/ 	.word	0xffffffff


	//   ....[7]....
        /*0238*/ 	.word	0xffffffff


	//   ....[8]....
        /*023c*/ 	.word	0xffffffff


	//   ....[9]....
        /*0240*/ 	.word	0xffffffff


	//   ....[10]....
        /*0244*/ 	.word	0xffffffff


	//   ....[11]....
        /*0248*/ 	.word	0xffffffff


	//   ....[12]....
        /*024c*/ 	.word	0xffffffff


	//   ....[13]....
        /*0250*/ 	.word	0xffffffff


	//   ....[14]....
        /*0254*/ 	.word	0xffffffff


	//   ....[15]....
        /*0258*/ 	.word	0xffffffff


	//   ....[16]....
        /*025c*/ 	.word	0xffffffff


	//   ....[17]....
        /*0260*/ 	.word	0xffffffff


	//   ....[18]....
        /*0264*/ 	.word	0xffffffff


	//   ....[19]....
        /*0268*/ 	.word	0xffffffff


	//----- nvinfo : EIATTR_COOP_GROUP_INSTR_OFFSETS
	.align		4
.L_3004:
        /*026c*/ 	.byte	0x04, 0x28
        /*026e*/ 	.short	(.L_3006 - .L_3005)


	//   ....[0]....
.L_3005:
        /*0270*/ 	.word	0x000052a0


	//   ....[1]....
        /*0274*/ 	.word	0x000052d0


	//   ....[2]....
        /*0278*/ 	.word	0x00005320


	//   ....[3]....
        /*027c*/ 	.word	0x00005340


	//   ....[4]....
        /*0280*/ 	.word	0x00005360


	//   ....[5]....
        /*0284*/ 	.word	0x00005bb0


	//   ....[6]....
        /*0288*/ 	.word	0x00005bd0


	//   ....[7]....
        /*028c*/ 	.word	0x00005bf0


	//   ....[8]....
        /*0290*/ 	.word	0x00005c10


	//   ....[9]....
        /*0294*/ 	.word	0x00005c30


	//   ....[10]....
        /*0298*/ 	.word	0x00007050


	//   ....[11]....
        /*029c*/ 	.word	0x000070c0


	//   ....[12]....
        /*02a0*/ 	.word	0x00007130


	//   ....[13]....
        /*02a4*/ 	.word	0x000071a0


	//   ....[14]....
        /*02a8*/ 	.word	0x00007210


	//   ....[15]....
        /*02ac*/ 	.word	0x00007ad0


	//   ....[16]....
        /*02b0*/ 	.word	0x00007b30


	//   ....[17]....
        /*02b4*/ 	.word	0x00007b90


	//   ....[18]....
        /*02b8*/ 	.word	0x00007bf0


	//   ....[19]....
        /*02bc*/ 	.word	0x00007c50


	//----- nvinfo : EIATTR_EXIT_INSTR_OFFSETS
	.align		4
.L_3006:
        /*02c0*/ 	.byte	0x04, 0x1c
        /*02c2*/ 	.short	(.L_3008 - .L_3007)


	//   ....[0]....
.L_3007:
        /*02c4*/ 	.word	0x00000ab0


	//   ....[1]....
        /*02c8*/ 	.word	0x00006ff0


	//----- nvinfo : EIATTR_MAX_THREADS
	.align		4
.L_3008:
        /*02cc*/ 	.byte	0x04, 0x05
        /*02ce*/ 	.short	(.L_3010 - .L_3009)
.L_3009:
        /*02d0*/ 	.word	0x00000080
        /*02d4*/ 	.word	0x00000001
        /*02d8*/ 	.word	0x00000001


	//----- nvinfo : EIATTR_CRS_STACK_SIZE
	.align		4
.L_3010:
        /*02dc*/ 	.byte	0x04, 0x1e
        /*02de*/ 	.short	(.L_3012 - .L_3011)
.L_3011:
        /*02e0*/ 	.word	0x00000000
.L_3012:


//--------------------- .nv.info._ZN10layer_norm13ln_fwd_kernelINS_13Kernel_traitsI6__halfS2_fS2_fjLj2048ELj1ELj4ELj1ELj16ENS_18Kernel_traits_baseILj2048ES2_S2_fS2_fjLj128EEEEELb0ELb1ELb1ELb1EEEvNS_9FwdParamsE --------------------------
	.section	.nv.info._ZN10layer_norm13ln_fwd_kernelINS_13Kernel_traitsI6__halfS2_fS2_fjLj2048ELj1ELj4ELj1ELj16ENS_18Kernel_traits_baseILj2048ES2_S2_fS2_fjLj128EEEEELb0ELb1ELb1ELb1EEEvNS_9FwdParamsE,"",@"SHT_CUDA_INFO"
	.sectionflags	@""
	.align	4


	//----- nvinfo : EIATTR_CUDA_API_VERSION
	.align		4
        /*0000*/ 	.byte	0x04, 0x37
        /*0002*/ 	.short	(.L_3014 - .L_3013)
.L_3013:
        /*0004*/ 	.word	0x00000082


	//----- nvinfo : EIATTR_SW2861232_WAR
	.align		4
.L_3014:
        /*0008*/ 	.byte	0x01, 0x35
	.zero		2


	//----- nvinfo : EIATTR_PARAM_CBANK
	.align		4
        /*000c*/ 	.byte	0x04, 0x0a
        /*000e*/ 	.short	(.L_3016 - .L_3015)
	.align		4
.L_3015:
        /*0010*/ 	.word	index@(.nv.constant0._ZN10layer_norm13ln_fwd_kernelINS_13Kernel_traitsI6__halfS2_fS2_fjLj2048ELj1ELj4ELj1ELj16ENS_18Kernel_traits_baseILj2048ES2_S2_fS2_fjLj128EEEEELb0ELb1ELb1ELb1EEEvNS_9FwdParamsE)
        /*0014*/ 	.short	0x0160
        /*0016*/ 	.short	0x00e8


	//----- nvinfo : EIATTR_CBANK_PARAM_SIZE
	.align		4
.L_3016:
        /*0018*/ 	.byte	0x03, 0x19
        /*001a*/ 	.short	0x00e8


	//----- nvinfo : EIATTR_KPARAM_INFO
	.align		4
        /*001c*/ 	.byte	0x04, 0x17
        /*001e*/ 	.short	(.L_3018 - .L_3017)
.L_3017:
        /*0020*/ 	.word	0x00000000
        /*0024*/ 	.short	0x0000
        /*0026*/ 	.short	0x0000
        /*0028*/ 	.byte	0x00, 0xf0, 0xa1, 0x03


	//----- nvinfo : EIATTR_MAXREG_COUNT
	.align		4
.L_3018:
        /*002c*/ 	.byte	0x03, 0x1b
        /*002e*/ 	.short	0x00ff


	//----- nvinfo : EIATTR_MERCURY_ISA_VERSION
	.align		4
        /*0030*/ 	.byte	0x03, 0x5f
        /*0032*/ 	.short	0x0000


	//----- nvinfo : EIATTR_COOP_GROUP_MASK_REGIDS
	.align		4
        /*0034*/ 	.byte	0x04, 0x29
        /*0036*/ 	.short	(.L_3020 - .L_3019)


	//   ....[0]....
.L_3019:
        /*0038*/ 	.word	0xffffffff


	//   ....[1]....
        /*003c*/ 	.word	0xffffffff


	//   ....[2]....
        /*0040*/ 	.word	0xffffffff


	//   ....[3]....
        /*0044*/ 	.word	0xffffffff


	//   ....[4]....
        /*0048*/ 	.word	0xffffffff


	//   ....[5]....
        /*004c*/ 	.word	0xffffffff


	//   ....[6]....
        /*0050*/ 	.word	0xffffffff


	//   ....[7]....
        /*0054*/ 	.word	0xffffffff


	//   ....[8]....
        /*0058*/ 	.word	0xffffffff


	//   ....[9]....
        /*005c*/ 	.word	0xffffffff


	//   ....[10]....
        /*0060*/ 	.word	0xffffffff


	//   ....[11]....
        /*0064*/ 	.word	0xffffffff


	//   ....[12]....
        /*0068*/ 	.word	0xffffffff


	//   ....[13]....
        /*006c*/ 	.word	0xffffffff


	//   ....[14]....
        /*0070*/ 	.word	0xffffffff


	//   ....[15]....
        /*0074*/ 	.word	0xffffffff


	//   ....[16]....
        /*0078*/ 	.word	0xffffffff


	//   ....[17]....
        /*007c*/ 	.word	0xffffffff


	//   ....[18]....
        /*0080*/ 	.word	0xffffffff


	//   ....[19]....
        /*0084*/ 	.word	0xffffffff


	//----- nvinfo : EIATTR_COOP_GROUP_INSTR_OFFSETS
	.align		4
.L_3020:
        /*0088*/ 	.byte	0x04, 0x28
        /*008a*/ 	.short	(.L_3022 - .L_3021)


	//   ....[0]....
.L_3021:
        /*008c*/ 	.word	0x00003eb0


	//   ....[1]....
        /*0090*/ 	.word	0x00003ee0


	//   ....[2]....
        /*0094*/ 	.word	0x00003f00


	//   ....[3]....
        /*0098*/ 	.word	0x00003f20


	//   ....[4]....
        /*009c*/ 	.word	0x00003f40


	//   ....[5]....
        /*00a0*/ 	.word	0x00004770


	//   ....[6]....
        /*00a4*/ 	.word	0x00004790


	//   ....[7]....
        /*00a8*/ 	.word	0x000047b0


	//   ....[8]....
        /*00ac*/ 	.word	0x000047d0


	//   ....[9]....
        /*00b0*/ 	.word	0x000047f0


	//   ....[10]....
        /*00b4*/ 	.word	0x00005d90


	//   ....[11]....
        /*00b8*/ 	.word	0x00005e00


	//   ....[12]....
        /*00bc*/ 	.word	0x00005e60


	//   ....[13]....
        /*00c0*/ 	.word	0x00005ec0


	//   ....[14]....
        /*00c4*/ 	.word	0x00005f20


	//   ....[15]....
        /*00c8*/ 	.word	0x00006790


	//   ....[16]....
        /*00cc*/ 	.word	0x000067f0


	//   ....[17]....
        /*00d0*/ 	.word	0x00006850


	//   ....[18]....
        /*00d4*/ 	.word	0x000068b0


	//   ....[19]....
        /*00d8*/ 	.word	0x00006910


	//----- nvinfo : EIATTR_EXIT_INSTR_OFFSETS
	.align		4
.L_3022:
        /*00dc*/ 	.byte	0x04, 0x1c
        /*00de*/ 	.short	(.L_3024 - .L_3023)


	//   ....[0]....
.L_3023:
        /*00e0*/ 	.word	0x00000180


	//   ....[1]....
        /*00e4*/ 	.word	0x00005d40


	//----- nvinfo : EIATTR_MAX_THREADS
	.align		4
.L_3024:
        /*00e8*/ 	.byte	0x04, 0x05
        /*00ea*/ 	.short	(.L_3026 - .L_3025)
.L_3025:
        /*00ec*/ 	.word	0x00000080
        /*00f0*/ 	.word	0x00000001
        /*00f4*/ 	.word	0x00000001


	//----- nvinfo : EIATTR_CRS_STACK_SIZE
	.align		4
.L_3026:
        /*00f8*/ 	.byte	0x04, 0x1e
        /*00fa*/ 	.short	(.L_3028 - .L_3027)
.L_3027:
        /*00fc*/ 	.word	0x00000000
.L_3028:


//--------------------- .nv.info._ZN10layer_norm13ln_fwd_kernelINS_13Kernel_traitsI6__halfS2_fS2_fjLj2048ELj1ELj4ELj1ELj16ENS_18Kernel_traits_baseILj2048ES2_S2_fS2_fjLj128EEEEELb1ELb0ELb0ELb0EEEvNS_9FwdParamsE --------------------------
	.section	.nv.info._ZN10layer_norm13ln_fwd_kernelINS_13Kernel_traitsI6__halfS2_fS2_fjLj2048ELj1ELj4ELj1ELj16ENS_18Kernel_traits_baseILj2048ES2_S2_fS2_fjLj128EEEEELb1ELb0ELb0ELb0EEEvNS_9FwdParamsE,"",@"SHT_CUDA_INFO"
	.sectionflags	@""
	.align	4


	//----- nvinfo : EIATTR_CUDA_API_VERSION
	.align		4
        /*0000*/ 	.byte	0x04, 0x37
        /*0002*/ 	.short	(.L_3030 - .L_3029)
.L_3029:
        /*0004*/ 	.word	0x00000082


	//----- nvinfo : EIATTR_SW2861232_WAR
	.align		4
.L_3030:
        /*0008*/ 	.byte	0x01, 0x35
	.zero		2


	//----- nvinfo : EIATTR_PARAM_CBANK
	.align		4
        /*000c*/ 	.byte	0x04, 0x0a
        /*000e*/ 	.short	(.L_3032 - .L_3031)
	.align		4
.L_3031:
        /*0010*/ 	.word	index@(.nv.constant0._ZN10layer_norm13ln_fwd_kernelINS_13Kernel_traitsI6__halfS2_fS2_fjLj2048ELj1ELj4ELj1ELj16ENS_18Kernel_traits_baseILj2048ES2_S2_fS2_fjLj128EEEEELb1ELb0ELb0ELb0EEEvNS_9FwdParamsE)
        /*0014*/ 	.short	0x0160
        /*0016*/ 	.short	0x00e8


	//----- nvinfo : EIATTR_CBANK_PARAM_SIZE
	.align		4
.L_3032:
        /*0018*/ 	.byte	0x03, 0x19
        /*001a*/ 	.short	0x00e8


	//----- nvinfo : EIATTR_KPARAM_INFO
	.align		4
        /*001c*/ 	.byte	0x04, 0x17
        /*001e*/ 	.short	(.L_3034 - .L_3033)
.L_3033:
        /*0020*/ 	.word	0x00000000
        /*0024*/ 	.short	0x0000
        /*0026*/ 	.short	0x0000
        /*0028*/ 	.byte	0x00, 0xf0, 0xa1, 0x03


	//----- nvinfo : EIATTR_MAXREG_COUNT
	.align		4
.L_3034:
        /*002c*/ 	.byte	0x03, 0x1b
        /*002e*/ 	.short	0x00ff


	//----- nvinfo : EIATTR_MERCURY_ISA_VERSION
	.align		4
        /*0030*/ 	.byte	0x03, 0x5f
        /*0032*/ 	.short	0x0000


	//----- nvinfo : EIATTR_COOP_GROUP_MASK_REGIDS
	.align		4
        /*0034*/ 	.byte	0x04, 0x29
        /*0036*/ 	.short	(.L_3036 - .L_3035)


	//   ....[0]....
.L_3035:
        /*0038*/ 	.word	0xffffffff


	//   ....[1]....
        /*003c*/ 	.word	0xffffffff


	//   ....[2]....
        /*0040*/ 	.word	0xffffffff


	//   ....[3]....
        /*0044*/ 	.word	0xffffffff


	//   ....[4]....
        /*0048*/ 	.word	0xffffffff


	//   ....[5]....
        /*004c*/ 	.word	0xffffffff


	//   ....[6]....
        /*0050*/ 	.word	0xffffffff


	//   ....[7]....
        /*0054*/ 	.word	0xffffffff


	//   ....[8]....
        /*0058*/ 	.word	0xffffffff


	//   ....[9]....
        /*005c*/ 	.word	0xffffffff


	//   ....[10]....
        /*0060*/ 	.word	0xffffffff


	//   ....[11]....
        /*0064*/ 	.word	0xffffffff


	//   ....[12]....
        /*0068*/ 	.word	0xffffffff


	//   ....[13]....
        /*006c*/ 	.word	0xffffffff


	//   ....[14]....
        /*0070*/ 	.word	0xffffffff


	//   ....[15]....
        /*0074*/ 	.word	0xffffffff


	//   ....[16]....
        /*0078*/ 	.word	0xffffffff


	//   ....[17]....
        /*007c*/ 	.word	0xffffffff


	//   ....[18]....
        /*0080*/ 	.word	0xffffffff


	//   ....[19]....
        /*0084*/ 	.word	0xffffffff


	//----- nvinfo : EIATTR_COOP_GROUP_INSTR_OFFSETS
	.align		4
.L_3036:
        /*0088*/ 	.byte	0x04, 0x28
        /*008a*/ 	.short	(.L_3038 - .L_3037)


	//   ....[0]....
.L_3037:
        /*008c*/ 	.word	0x00018430


	//   ....[1]....
        /*0090*/ 	.word	0x00018460


	//   ....[2]....
        /*0094*/ 	.word	0x000184c0


	//   ....[3]....
        /*0098*/ 	.word	0x000184e0


	//   ....[4]....
        /*009c*/ 	.word	0x00018500


	//   ....[5]....
        /*00a0*/ 	.word	0x00018d60


	//   ....[6]....
        /*00a4*/ 	.word	0x00018d80


	//   ....[7]....
        /*00a8*/ 	.word	0x00018da0


	//   ....[8]....
        /*00ac*/ 	.word	0x00018dc0


	//   ....[9]....
        /*00b0*/ 	.word	0x00018de0


	//   ....[10]....
        /*00b4*/ 	.word	0x0001a190


	//   ....[11]....
        /*00b8*/ 	.word	0x0001a210


	//   ....[12]....
        /*00bc*/ 	.word	0x0001a270


	//   ....[13]....
        /*00c0*/ 	.word	0x0001a2d0


	//   ....[14]....
        /*00c4*/ 	.word	0x0001a330


	//   ....[15]....
        /*00c8*/ 	.word	0x0001ac10


	//   ....[16]....
        /*00cc*/ 	.word	0x0001ac70


	//   ....[17]....
        /*00d0*/ 	.word	0x0001acd0


	//   ....[18]....
        /*00d4*/ 	.word	0x0001ad30


	//   ....[19]....
        /*00d8*/ 	.word	0x0001ada0


	//----- nvinfo : EIATTR_EXIT_INSTR_OFFSETS
	.align		4
.L_3038:
        /*00dc*/ 	.byte	0x04, 0x1c
        /*00de*/ 	.short	(.L_3040 - .L_3039)


	//   ....[0]....
.L_3039:
        /*00e0*/ 	.word	0x00000dc0


	//   ....[1]....
        /*00e4*/ 	.word	0x0001a130


	//----- nvinfo : EIATTR_MAX_THREADS
	.align		4
.L_3040:
        /*00e8*/ 	.byte	0x04, 0x05
        /*00ea*/ 	.short	(.L_3042 - .L_3041)
.L_3041:
        /*00ec*/ 	.word	0x00000080
        /*00f0*/ 	.word	0x00000001
        /*00f4*/ 	.word	0x00000001


	//----- nvinfo : EIATTR_CRS_STACK_SIZE
	.align		4
.L_3042:
        /*00f8*/ 	.byte	0x04, 0x1e
        /*00fa*/ 	.short	(.L_3044 - .L_3043)
.L_3043:
        /*00fc*/ 	.word	0x00000000
.L_3044:


//--------------------- .nv.info._ZN10layer_norm13ln_fwd_kernelINS_13Kernel_traitsI6__halfS2_fS2_fjLj2048ELj1ELj4ELj1ELj16ENS_18Kernel_traits_baseILj2048ES2_S2_fS2_fjLj128EEEEELb1ELb0ELb0ELb1EEEvNS_9FwdParamsE --------------------------
	.section	.nv.info._ZN10layer_norm13ln_fwd_kernelINS_13Kernel_traitsI6__halfS2_fS2_fjLj2048ELj1ELj4ELj1ELj16ENS_18Kernel_traits_baseILj2048ES2_S2_fS2_fjLj128EEEEELb1ELb0ELb0ELb1EEEvNS_9FwdParamsE,"",@"SHT_CUDA_INFO"
	.sectionflags	@""
	.align	4


	//----- nvinfo : EIATTR_CUDA_API_VERSION
	.align		4
        /*0000*/ 	.byte	0x04, 0x37
        /*0002*/ 	.short	(.L_3046 - .L_3045)
.L_3045:
        /*0004*/ 	.word	0x00000082


	//----- nvinfo : EIATTR_SW2861232_WAR
	.align		4
.L_3046:
        /*0008*/ 	.byte	0x01, 0x35
	.zero		2


	//----- nvinfo : EIATTR_PARAM_CBANK
	.align		4
        /*000c*/ 	.byte	0x04, 0x0a
        /*000e*/ 	.short	(.L_3048 - .L_3047)
	.align		4
.L_3047:
        /*0010*/ 	.word	index@(.nv.constant0._ZN10layer_norm13ln_fwd_kernelINS_13Kernel_traitsI6__halfS2_fS2_fjLj2048ELj1ELj4ELj1ELj16ENS_18Kernel_traits_baseILj2048ES2_S2_fS2_fjLj128EEEEELb1ELb0ELb0ELb1EEEvNS_9FwdParamsE)
        /*0014*/ 	.short	0x0160
        /*0016*/ 	.short	0x00e8


	//----- nvinfo : EIATTR_CBANK_PARAM_SIZE
	.align		4
.L_3048:
        /*0018*/ 	.byte	0x03, 0x19
        /*001a*/ 	.short	0x00e8


	//----- nvinfo : EIATTR_KPARAM_INFO
	.align		4
        /*001c*/ 	.byte	0x04, 0x17
        /*001e*/ 	.short	(.L_3050 - .L_3049)
.L_3049:
        /*0020*/ 	.word	0x00000000
        /*0024*/ 	.short	0x0000
        /*0026*/ 	.short	0x0000
        /*0028*/ 	.byte	0x00, 0xf0, 0xa1, 0x03


	//----- nvinfo : EIATTR_MAXREG_COUNT
	.align		4
.L_3050:
        /*002c*/ 	.byte	0x03, 0x1b
        /*002e*/ 	.short	0x00ff


	//----- nvinfo : EIATTR_MERCURY_ISA_VERSION
	.align		4
        /*0030*/ 	.byte	0x03, 0x5f
        /*0032*/ 	.short	0x0000


	//----- nvinfo : EIATTR_COOP_GROUP_MASK_REGIDS
	.align		4
        /*0034*/ 	.byte	0x04, 0x29
        /*0036*/ 	.short	(.L_3052 - .L_3051)


	//   ....[0]....
.L_3051:
        /*0038*/ 	.word	0xffffffff


	//   ....[1]....
        /*003c*/ 	.word	0xffffffff


	//   ....[2]....
        /*0040*/ 	.word	0xffffffff


	//   ....[3]....
        /*0044*/ 	.word	0xffffffff


	//   ....[4]....
        /*0048*/ 	.word	0xffffffff


	//   ....[5]....
        /*004c*/ 	.word	0xffffffff


	//   ....[6]....
        /*0050*/ 	.word	0xffffffff


	//   ....[7]....
        /*0054*/ 	.word	0xffffffff


	//   ....[8]....
        /*0058*/ 	.word	0xffffffff


	//   ....[9]....
        /*005c*/ 	.word	0xffffffff


	//   ....[10]....
        /*0060*/ 	.word	0xffffffff


	//   ....[11]....
        /*0064*/ 	.word	0xffffffff


	//   ....[12]....
        /*0068*/ 	.word	0xffffffff


	//   ....[13]....
        /*006c*/ 	.word	0xffffffff


	//   ....[14]....
        /*0070*/ 	.word	0xffffffff


	//   ....[15]....
        /*0074*/ 	.word	0xffffffff


	//   ....[16]....
        /*0078*/ 	.word	0xffffffff


	//   ....[17]....
        /*007c*/ 	.word	0xffffffff


	//   ....[18]....
        /*0080*/ 	.word	0xffffffff


	//   ....[19]....
        /*0084*/ 	.word	0xffffffff


	//----- nvinfo : EIATTR_COOP_GROUP_INSTR_OFFSETS
	.align		4
.L_3052:
        /*0088*/ 	.byte	0x04, 0x28
        /*008a*/ 	.short	(.L_3054 - .L_3053)


	//   ....[0]....
.L_3053:
        /*008c*/ 	.word	0x00017310


	//   ....[1]....
        /*0090*/ 	.word	0x00017340


	//   ....[2]....
        /*0094*/ 	.word	0x00017360


	//   ....[3]....
        /*0098*/ 	.word	0x00017380


	//   ....[4]....
        /*009c*/ 	.word	0x000173a0


	//   ....[5]....
        /*00a0*/ 	.word	0x00017bd0


	//   ....[6]....
        /*00a4*/ 	.word	0x00017bf0


	//   ....[7]....
        /*00a8*/ 	.word	0x00017c10


	//   ....[8]....
        /*00ac*/ 	.word	0x00017c30


	//   ....[9]....
        /*00b0*/ 	.word	0x00017c50


	//   ....[10]....
        /*00b4*/ 	.word	0x00019160


	//   ....[11]....
        /*00b8*/ 	.word	0x000191d0


	//   ....[12]....
        /*00bc*/ 	.word	0x00019230


	//   ....[13]....
        /*00c0*/ 	.word	0x00019290


	//   ....[14]....
        /*00c4*/ 	.word	0x000192f0


	//   ....[15]....
        /*00c8*/ 	.word	0x00019b60


	//   ....[16]....
        /*00cc*/ 	.word	0x00019bc0


	//   ....[17]....
        /*00d0*/ 	.word	0x00019c20


	//   ....[18]....
        /*00d4*/ 	.word	0x00019c80


	//   ....[19]....
        /*00d8*/ 	.word	0x00019ce0


	//----- nvinfo : EIATTR_EXIT_INSTR_OFFSETS
	.align		4
.L_3054:
        /*00dc*/ 	.byte	0x04, 0x1c
        /*00de*/ 	.short	(.L_3056 - .L_3055)


	//   ....[0]....
.L_3055:
        /*00e0*/ 	.word	0x00000210


	//   ....[1]....
        /*00e4*/ 	.word	0x00019110


	//----- nvinfo : EIATTR_MAX_THREADS
	.align		4
.L_3056:
        /*00e8*/ 	.byte	0x04, 0x05
        /*00ea*/ 	.short	(.L_3058 - .L_3057)
.L_3057:
        /*00ec*/ 	.word	0x00000080
        /*00f0*/ 	.word	0x00000001
        /*00f4*/ 	.word	0x00000001


	//----- nvinfo : EIATTR_CRS_STACK_SIZE
	.align		4
.L_3058:
        /*00f8*/ 	.byte	0x04, 0x1e
        /*00fa*/ 	.short	(.L_3060 - .L_3059)
.L_3059:
        /*00fc*/ 	.word	0x00000000
.L_3060:


//--------------------- .nv.info._ZN10layer_norm13ln_fwd_kernelINS_13Kernel_traitsI6__halfS2_fS2_fjLj2048ELj1ELj4ELj1ELj16ENS_18Kernel_traits_baseILj2048ES2_S2_fS2_fjLj128EEEEELb1ELb0ELb1ELb0EEEvNS_9FwdParamsE --------------------------
	.section	.nv.info._ZN10layer_norm13ln_fwd_kernelINS_13Kernel_traitsI6__halfS2_fS2_fjLj2048ELj1ELj4ELj1ELj16ENS_18Kernel_traits_baseILj2048ES2_S2_fS2_fjLj128EEEEELb1ELb0ELb1ELb0EEEvNS_9FwdParamsE,"",@"SHT_CUDA_INFO"
	.sectionflags	@""
	.align	4


	//----- nvinfo : EIATTR_CUDA_API_VERSION
	.align		4
        /*0000*/ 	.byte	0x04, 0x37
        /*0002*/ 	.short	(.L_3062 - .L_3061)
.L_3061:
        /*0004*/ 	.word	0x00000082


	//----- nvinfo : EIATTR_SW2861232_WAR
	.align		4
.L_3062:
        /*0008*/ 	.byte	0x01, 0x35
	.zero		2


	//----- nvinfo : EIATTR_PARAM_CBANK
	.align		4
        /*000c*/ 	.byte	0x04, 0x0a
        /*000e*/ 	.short	(.L_3064 - .L_3063)
	.align		4
.L_3063:
        /*0010*/ 	.word	index@(.nv.constant0._ZN10layer_norm13ln_fwd_kernelINS_13Kernel_traitsI6__halfS2_fS2_fjLj2048ELj1ELj4ELj1ELj16ENS_18Kernel_traits_baseILj2048ES2_S2_fS2_fjLj128EEEEELb1ELb0ELb1ELb0EEEvNS_9FwdParamsE)
        /*0014*/ 	.short	0x0160
        /*0016*/ 	.short	0x00e8


	//----- nvinfo : EIATTR_CBANK_PARAM_SIZE
	.align		4
.L_3064:
        /*0018*/ 	.byte	0x03, 0x19
        /*001a*/ 	.short	0x00e8


	//----- nvinfo : EIATTR_KPARAM_INFO
	.align		4
        /*001c*/ 	.byte	0x04, 0x17
        /*001e*/ 	.short	(.L_3066 - .L_3065)
.L_3065:
        /*0020*/ 	.word	0x00000000
        /*0024*/ 	.short	0x0000
        /*0026*/ 	.short	0x0000
        /*0028*/ 	.byte	0x00, 0xf0, 0xa1, 0x03


	//----- nvinfo : EIATTR_MAXREG_COUNT
	.align		4
.L_3066:
        /*002c*/ 	.byte	0x03, 0x1b
        /*002e*/ 	.short	0x00ff


	//----- nvinfo : EIATTR_MERCURY_ISA_VERSION
	.align		4
        /*0030*/ 	.byte	0x03, 0x5f
        /*0032*/ 	.short	0x0000


	//----- nvinfo : EIATTR_COOP_GROUP_MASK_REGIDS
	.align		4
        /*0034*/ 	.byte	0x04, 0x29
        /*0036*/ 	.short	(.L_3068 - .L_3067)


	//   ....[0]....
.L_3067:
        /*0038*/ 	.word	0xffffffff


	//   ....[1]....
        /*003c*/ 	.word	0xffffffff


	//   ....[2]....
        /*0040*/ 	.word	0xffffffff


	//   ....[3]....
        /*0044*/ 	.word	0xffffffff


	//   ....[4]....
        /*0048*/ 	.word	0xffffffff


	//   ....[5]....
        /*004c*/ 	.word	0xffffffff


	//   ....[6]....
        /*0050*/ 	.word	0xffffffff


	//   ....[7]....
        /*0054*/ 	.word	0xffffffff


	//   ....[8]....
        /*0058*/ 	.word	0xffffffff


	//   ....[9]....
        /*005c*/ 	.word	0xffffffff


	//   ....[10]....
        /*0060*/ 	.word	0xffffffff


	//   ....[11]....
        /*0064*/ 	.word	0xffffffff


	//   ....[12]....
        /*0068*/ 	.word	0xffffffff


	//   ....[13]....
        /*006c*/ 	.word	0xffffffff


	//   ....[14]....
        /*0070*/ 	.word	0xffffffff


	//   ....[15]....
        /*0074*/ 	.word	0xffffffff


	//   ....[16]....
        /*0078*/ 	.word	0xffffffff


	//   ....[17]....
        /*007c*/ 	.word	0xffffffff


	//   ....[18]....
        /*0080*/ 	.word	0xffffffff


	//   ....[19]....
        /*0084*/ 	.word	0xffffffff


	//----- nvinfo : EIATTR_COOP_GROUP_INSTR_OFFSETS
	.align		4
.L_3068:
        /*0088*/ 	.byte	0x04, 0x28
        /*008a*/ 	.short	(.L_3070 - .L_3069)


	//   ....[0]....
.L_3069:
        /*008c*/ 	.word	0x0001a550


	//   ....[1]....
        /*0090*/ 	.word	0x0001a580


	//   ....[2]....
        /*0094*/ 	.word	0x0001a5c0


	//   ....[3]....
        /*0098*/ 	.word	0x0001a5e0


	//   ....[4]....
        /*009c*/ 	.word	0x0001a600


	//   ....[5]....
        /*00a0*/ 	.word	0x0001ae50


	//   ....[6]....
        /*00a4*/ 	.word	0x0001ae70


	//   ....[7]....
        /*00a8*/ 	.word	0x0001ae90


	//   ....[8]....
        /*00ac*/ 	.word	0x0001aeb0


	//   ....[9]....
        /*00b0*/ 	.word	0x0001aed0


	//   ....[10]....
        /*00b4*/ 	.word	0x0001c300


	//   ....[11]....
        /*00b8*/ 	.word	0x0001c380


	//   ....[12]....
        /*00bc*/ 	.word	0x0001c3e0


	//   ....[13]....
        /*00c0*/ 	.word	0x0001c440


	//   ....[14]....
        /*00c4*/ 	.word	0x0001c4a0


	//   ....[15]....
        /*00c8*/ 	.word	0x0001cd50


	//   ....[16]....
        /*00cc*/ 	.word	0x0001cdb0


	//   ....[17]....
        /*00d0*/ 	.word	0x0001ce10


	//   ....[18]....
        /*00d4*/ 	.word	0x0001ce70


	//   ....[19]....
        /*00d8*/ 	.word	0x0001cee0


	//----- nvinfo : EIATTR_EXIT_INSTR_OFFSETS
	.align		4
.L_3070:
        /*00dc*/ 	.byte	0x04, 0x1c
        /*00de*/ 	.short	(.L_3072 - .L_3071)


	//   ....[0]....
.L_3071:
        /*00e0*/ 	.word	0x00000da0


	//   ....[1]....
        /*00e4*/ 	.word	0x0001c2a0


	//----- nvinfo : EIATTR_MAX_THREADS
	.align		4
.L_3072:
        /*00e8*/ 	.byte	0x04, 0x05
        /*00ea*/ 	.short	(.L_3074 - .L_3073)
.L_3073:
        /*00ec*/ 	.word	0x00000080
        /*00f0*/ 	.word	0x00000001
        /*00f4*/ 	.word	0x00000001


	//----- nvinfo : EIATTR_CRS_STACK_SIZE
	.align		4
.L_3074:
        /*00f8*/ 	.byte	0x04, 0x1e
        /*00fa*/ 	.short	(.L_3076 - .L_3075)
.L_3075:
        /*00fc*/ 	.word	0x00000000
.L_3076:


//--------------------- .nv.info._ZN10layer_norm13ln_fwd_kernelINS_13Kernel_traitsI6__halfS2_fS2_fjLj2048ELj1ELj4ELj1ELj16ENS_18Kernel_traits_baseILj2048ES2_S2_fS2_fjLj128EEEEELb1ELb0ELb1ELb1EEEvNS_9FwdParamsE --------------------------
	.section	.nv.info._ZN10layer_norm13ln_fwd_kernelINS_13Kernel_traitsI6__halfS2_fS2_fjLj2048ELj1ELj4ELj1ELj16ENS_18Kernel_traits_baseILj2048ES2_S2_fS2_fjLj128EEEEELb1ELb0ELb1ELb1EEEvNS_9FwdParamsE,"",@"SHT_CUDA_INFO"
	.sectionflags	@""
	.align	4


	//----- nvinfo : EIATTR_CUDA_API_VERSION
	.align		4
        /*0000*/ 	.byte	0x04, 0x37
        /*0002*/ 	.short	(.L_3078 - .L_3077)
.L_3077:
        /*0004*/ 	.word	0x00000082


	//----- nvinfo : EIATTR_SW2861232_WAR
	.align		4
.L_3078:
        /*0008*/ 	.byte	0x01, 0x35
	.zero		2


	//----- nvinfo : EIATTR_PARAM_CBANK
	.align		4
        /*000c*/ 	.byte	0x04, 0x0a
        /*000e*/ 	.short	(.L_3080 - .L_3079)
	.align		4
.L_3079:
        /*0010*/ 	.word	index@(.nv.constant0._ZN10layer_norm13ln_fwd_kernelINS_13Kernel_traitsI6__halfS2_fS2_fjLj2048ELj1ELj4ELj1ELj16ENS_18Kernel_traits_baseILj2048ES2_S2_fS2_fjLj128EEEEELb1ELb0ELb1ELb1EEEvNS_9FwdParamsE)
        /*0014*/ 	.short	0x0160
        /*0016*/ 	.short	0x00e8


	//----- nvinfo : EIATTR_CBANK_PARAM_SIZE
	.align		4
.L_3080:
        /*0018*/ 	.byte	0x03, 0x19
        /*001a*/ 	.short	0x00e8


	//----- nvinfo : EIATTR_KPARAM_INFO
	.align		4
        /*001c*/ 	.byte	0x04, 0x17
        /*001e*/ 	.short	(.L_3082 - .L_3081)
.L_3081:
        /*0020*/ 	.word	0x00000000
        /*0024*/ 	.short	0x0000
        /*0026*/ 	.short	0x0000
        /*0028*/ 	.byte	0x00, 0xf0, 0xa1, 0x03


	//----- nvinfo : EIATTR_MAXREG_COUNT
	.align		4
.L_3082:
        /*002c*/ 	.byte	0x03, 0x1b
        /*002e*/ 	.short	0x00ff


	//----- nvinfo : EIATTR_MERCURY_ISA_VERSION
	.align		4
        /*0030*/ 	.byte	0x03, 0x5f
        /*0032*/ 	.short	0x0000


	//----- nvinfo : EIATTR_COOP_GROUP_MASK_REGIDS
	.align		4
        /*0034*/ 	.byte	0x04, 0x29
        /*0036*/ 	.short	(.L_3084 - .L_3083)


	//   ....[0]....
.L_3083:
        /*0038*/ 	.word	0xffffffff


	//   ....[1]....
        /*003c*/ 	.word	0xffffffff


	//   ....[2]....
        /*0040*/ 	.word	0xffffffff


	//   ....[3]....
        /*0044*/ 	.word	0xffffffff


	//   ....[4]....
        /*0048*/ 	.word	0xffffffff


	//   ....[5]....
        /*004c*/ 	.word	0xffffffff


	//   ....[6]....
        /*0050*/ 	.word	0xffffffff


	//   ....[7]....
        /*0054*/ 	.word	0xffffffff


	//   ....[8]....
        /*0058*/ 	.word	0xffffffff


	//   ....[9]....
        /*005c*/ 	.word	0xffffffff


	//   ....[10]....
        /*0060*/ 	.word	0xffffffff


	//   ....[11]....
        /*0064*/ 	.word	0xffffffff


	//   ....[12]....
        /*0068*/ 	.word	0xffffffff


	//   ....[13]....
        /*006c*/ 	.word	0xffffffff


	//   ....[14]....
        /*0070*/ 	.word	0xffffffff


	//   ....[15]....
        /*0074*/ 	.word	0xffffffff


	//   ....[16]....
        /*0078*/ 	.word	0xffffffff


	//   ....[17]....
        /*007c*/ 	.word	0xffffffff


	//   ....[18]....
        /*0080*/ 	.word	0xffffffff


	//   ....[19]....
        /*0084*/ 	.word	0xffffffff


	//----- nvinfo : EIATTR_COOP_GROUP_INSTR_OFFSETS
	.align		4
.L_3084:
        /*0088*/ 	.byte	0x04, 0x28
        /*008a*/ 	.short	(.L_3086 - .L_3085)


	//   ....[0]....
.L_3085:
        /*008c*/ 	.word	0x00019600


	//   ....[1]....
        /*0090*/ 	.word	0x00019630


	//   ....[2]....
        /*0094*/ 	.word	0x00019650


	//   ....[3]....
        /*0098*/ 	.word	0x00019670


	//   ....[4]....
        /*009c*/ 	.word	0x00019690


	//   ....[5]....
        /*00a0*/ 	.word	0x00019ec0


	//   ....[6]....
        /*00a4*/ 	.word	0x00019ee0


	//   ....[7]....
        /*00a8*/ 	.word	0x00019f00


	//   ....[8]....
        /*00ac*/ 	.word	0x00019f20


	//   ....[9]....
        /*00b0*/ 	.word	0x00019f40


	//   ....[10]....
        /*00b4*/ 	.word	0x0001b500


	//   ....[11]....
        /*00b8*/ 	.word	0x0001b570


	//   ....[12]....
        /*00bc*/ 	.word	0x0001b5d0


	//   ....[13]....
        /*00c0*/ 	.word	0x0001b630


	//   ....[14]....
        /*00c4*/ 	.word	0x0001b690


	//   ....[15]....
        /*00c8*/ 	.word	0x0001bf00


	//   ....[16]....
        /*00cc*/ 	.word	0x0001bf60


	//   ....[17]....
        /*00d0*/ 	.word	0x0001bfc0


	//   ....[18]....
        /*00d4*/ 	.word	0x0001c020


	//   ....[19]....
        /*00d8*/ 	.word	0x0001c080


	//----- nvinfo : EIATTR_EXIT_INSTR_OFFSETS
	.align		4
.L_3086:
        /*00dc*/ 	.byte	0x04, 0x1c
        /*00de*/ 	.short	(.L_3088 - .L_3087)


	//   ....[0]....
.L_3087:
        /*00e0*/ 	.word	0x00000210


	//   ....[1]....
        /*00e4*/ 	.word	0x0001b4b0


	//----- nvinfo : EIATTR_MAX_THREADS
	.align		4
.L_3088:
        /*00e8*/ 	.byte	0x04, 0x05
        /*00ea*/ 	.short	(.L_3090 - .L_3089)
.L_3089:
        /*00ec*/ 	.word	0x00000080
        /*00f0*/ 	.word	0x00000001
        /*00f4*/ 	.word	0x00000001


	//----- nvinfo : EIATTR_CRS_STACK_SIZE
	.align		4
.L_3090:
        /*00f8*/ 	.byte	0x04, 0x1e
        /*00fa*/ 	.short	(.L_3092 - .L_3091)
.L_3091:
        /*00fc*/ 	.word	0x00000000
.L_3092:


//--------------------- .nv.info._ZN10layer_norm13ln_fwd_kernelINS_13Kernel_traitsI6__halfS2_fS2_fjLj2048ELj1ELj4ELj1ELj16ENS_18Kernel_traits_baseILj2048ES2_S2_fS2_fjLj128EEEEELb1ELb1ELb0ELb0EEEvNS_9FwdParamsE --------------------------
	.section	.nv.info._ZN10layer_norm13ln_fwd_kernelINS_13Kernel_traitsI6__halfS2_fS2_fjLj2048ELj1ELj4ELj1ELj16ENS_18Kernel_traits_baseILj2048ES2_S2_fS2_fjLj128EEEEELb1ELb1ELb0ELb0EEEvNS_9FwdParamsE,"",@"SHT_CUDA_INFO"
	.sectionflags	@""
	.align	4


	//----- nvinfo : EIATTR_CUDA_API_VERSION
	.align		4
        /*0000*/ 	.byte	0x04, 0x37
        /*0002*/ 	.short	(.L_3094 - .L_3093)
.L_3093:
        /*0004*/ 	.word	0x00000082


	//----- nvinfo : EIATTR_SW2861232_WAR
	.align		4
.L_3094:
        /*0008*/ 	.byte	0x01, 0x35
	.zero		2


	//----- nvinfo : EIATTR_PARAM_CBANK
	.align		4
        /*000c*/ 	.byte	0x04, 0x0a
        /*000e*/ 	.short	(.L_3096 - .L_3095)
	.align		4
.L_3095:
        /*0010*/ 	.word	index@(.nv.constant0._ZN10layer_norm13ln_fwd_kernelINS_13Kernel_traitsI6__halfS2_fS2_fjLj2048ELj1ELj4ELj1ELj16ENS_18Kernel_traits_baseILj2048ES2_S2_fS2_fjLj128EEEEELb1ELb1ELb0ELb0EEEvNS_9FwdParamsE)
        /*0014*/ 	.short	0x0160
        /*0016*/ 	.short	0x00e8


	//----- nvinfo : EIATTR_CBANK_PARAM_SIZE
	.align		4
.L_3096:
        /*0018*/ 	.byte	0x03, 0x19
        /*001a*/ 	.short	0x00e8


	//----- nvinfo : EIATTR_KPARAM_INFO
	.align		4
        /*001c*/ 	.byte	0x04, 0x17
        /*001e*/ 	.short	(.L_3098 - .L_3097)
.L_3097:
        /*0020*/ 	.word	0x00000000
        /*0024*/ 	.short	0x0000
        /*0026*/ 	.short	0x0000
        /*0028*/ 	.byte	0x00, 0xf0, 0xa1, 0x03


	//----- nvinfo : EIATTR_MAXREG_COUNT
	.align		4
.L_3098:
        /*002c*/ 	.byte	0x03, 0x1b
        /*002e*/ 	.short	0x00ff


	//----- nvinfo : EIATTR_ANNOTATIONS
	.align		4
        /*0030*/ 	.byte	0x04, 0x55
        /*0032*/ 	.short	(.L_3100 - .L_3099)


	//   ....[0]....
.L_3099:
        /* <DEDUP_REMOVED lines=36> */


	//----- nvinfo : EIATTR_MERCURY_ISA_VERSION
	.align		4
.L_3100:
        /*0264*/ 	.byte	0x03, 0x5f
        /*0266*/ 	.short	0x0000


	//----- nvinfo : EIATTR_COOP_GROUP_MASK_REGIDS
	.align		4
        /*0268*/ 	.byte	0x04, 0x29
        /*026a*/ 	.short	(.L_3102 - .L_3101)


	//   ....[0]....
.L_3101:
        /*026c*/ 	.word	0xffffffff


	//   ....[1]....
        /*0270*/ 	.word	0xffffffff


	//   ....[2]....
        /*0274*/ 	.word	0xffffffff


	//   ....[3]....
        /*0278*/ 	.word	0xffffffff


	//   ....[4]....
        /*027c*/ 	.word	0xffffffff


	//   ....[5]....
        /*0280*/ 	.word	0xffffffff


	//   ....[6]....
        /*0284*/ 	.word	0xffffffff


	//   ....[7]....
        /*0288*/ 	.word	0xffffffff


	//   ....[8]....
        /*028c*/ 	.word	0xffffffff


	//   ....[9]....
        /*0290*/ 	.word	0xffffffff


	//   ....[10]....
        /*0294*/ 	.word	0xffffffff


	//   ....[11]....
        /*0298*/ 	.word	0xffffffff


	//   ....[12]....
        /*029c*/ 	.word	0xffffffff


	//   ....[13]....
        /*02a0*/ 	.word	0xffffffff


	//   ....[14]....
        /*02a4*/ 	.word	0xffffffff


	//   ....[15]....
        /*02a8*/ 	.word	0xffffffff


	//   ....[16]....
        /*02ac*/ 	.word	0xffffffff


	//   ....[17]....
        /*02b0*/ 	.word	0xffffffff


	//   ....[18]....
        /*02b4*/ 	.word	0xffffffff


	//   ....[19]....
        /*02b8*/ 	.word	0xffffffff


	//----- nvinfo : EIATTR_COOP_GROUP_INSTR_OFFSETS
	.align		4
.L_3102:
        /*02bc*/ 	.byte	0x04, 0x28
        /*02be*/ 	.short	(.L_3104 - .L_3103)


	//   ....[0]....
.L_3103:
        /*02c0*/ 	.word	0x000192a0


	//   ....[1]....
        /*02c4*/ 	.word	0x000192d0


	//   ....[2]....
        /*02c8*/ 	.word	0x00019350


	//   ....[3]....
        /*02cc*/ 	.word	0x00019370


	//   ....[4]....
        /*02d0*/ 	.word	0x00019390


	//   ....[5]....
        /*02d4*/ 	.word	0x00019bf0


	//   ....[6]....
        /*02d8*/ 	.word	0x00019c10


	//   ....[7]....
        /*02dc*/ 	.word	0x00019c30


	//   ....[8]....
        /*02e0*/ 	.word	0x00019c50


	//   ....[9]....
        /*02e4*/ 	.word	0x00019c70


	//   ....[10]....
        /*02e8*/ 	.word	0x0001b010


	//   ....[11]....
        /*02ec*/ 	.word	0x0001b070


	//   ....[12]....
        /*02f0*/ 	.word	0x0001b0d0


	//   ....[13]....
        /*02f4*/ 	.word	0x0001b130


	//   ....[14]....
        /*02f8*/ 	.word	0x0001b190


	//   ....[15]....
        /*02fc*/ 	.word	0x0001ba90


	//   ....[16]....
        /*0300*/ 	.word	0x0001baf0


	//   ....[17]....
        /*0304*/ 	.word	0x0001bb50


	//   ....[18]....
        /*0308*/ 	.word	0x0001bbb0


	//   ....[19]....
        /*030c*/ 	.word	0x0001bc10


	//----- nvinfo : EIATTR_EXIT_INSTR_OFFSETS
	.align		4
.L_3104:
        /*0310*/ 	.byte	0x04, 0x1c
        /*0312*/ 	.short	(.L_3106 - .L_3105)


	//   ....[0]....
.L_3105:
        /*0314*/ 	.word	0x00000f50


	//   ....[1]....
        /*0318*/ 	.word	0x0001afc0


	//----- nvinfo : EIATTR_MAX_THREADS
	.align		4
.L_3106:
        /*031c*/ 	.byte	0x04, 0x05
        /*031e*/ 	.short	(.L_3108 - .L_3107)
.L_3107:
        /*0320*/ 	.word	0x00000080
        /*0324*/ 	.word	0x00000001
        /*0328*/ 	.word	0x00000001


	//----- nvinfo : EIATTR_CRS_STACK_SIZE
	.align		4
.L_3108:
        /*032c*/ 	.byte	0x04, 0x1e
        /*032e*/ 	.short	(.L_3110 - .L_3109)
.L_3109:
        /*0330*/ 	.word	0x00000000
.L_3110:


//--------------------- .nv.info._ZN10layer_norm13ln_fwd_kernelINS_13Kernel_traitsI6__halfS2_fS2_fjLj2048ELj1ELj4ELj1ELj16ENS_18Kernel_traits_baseILj2048ES2_S2_fS2_fjLj128EEEEELb1ELb1ELb0ELb1EEEvNS_9FwdParamsE --------------------------
	.section	.nv.info._ZN10layer_norm13ln_fwd_kernelINS_13Kernel_traitsI6__halfS2_fS2_fjLj2048ELj1ELj4ELj1ELj16ENS_18Kernel_traits_baseILj2048ES2_S2_fS2_fjLj128EEEEELb1ELb1ELb0ELb1EEEvNS_9FwdParamsE,"",@"SHT_CUDA_INFO"
	.sectionflags	@""
	.align	4


	//----- nvinfo : EIATTR_CUDA_API_VERSION
	.align		4
        /*0000*/ 	.byte	0x04, 0x37
        /*0002*/ 	.short	(.L_3112 - .L_3111)
.L_3111:
        /*0004*/ 	.word	0x00000082


	//----- nvinfo : EIATTR_SW2861232_WAR
	.align		4
.L_3112:
        /*0008*/ 	.byte	0x01, 0x35
	.zero		2


	//----- nvinfo : EIATTR_PARAM_CBANK
	.align		4
        /*000c*/ 	.byte	0x04, 0x0a
        /*000e*/ 	.short	(.L_3114 - .L_3113)
	.align		4
.L_3113:
        /*0010*/ 	.word	index@(.nv.constant0._ZN10layer_norm13ln_fwd_kernelINS_13Kernel_traitsI6__halfS2_fS2_fjLj2048ELj1ELj4ELj1ELj16ENS_18Kernel_traits_baseILj2048ES2_S2_fS2_fjLj128EEEEELb1ELb1ELb0ELb1EEEvNS_9FwdParamsE)
        /*0014*/ 	.short	0x0160
        /*0016*/ 	.short	0x00e8


	//----- nvinfo : EIATTR_CBANK_PARAM_SIZE
	.align		4
.L_3114:
        /*0018*/ 	.byte	0x03, 0x19
        /*001a*/ 	.short	0x00e8


	//----- nvinfo : EIATTR_KPARAM_INFO
	.align		4
        /*001c*/ 	.byte	0x04, 0x17
        /*001e*/ 	.short	(.L_3116 - .L_3115)
.L_3115:
        /*0020*/ 	.word	0x00000000
        /*0024*/ 	.short	0x0000
        /*0026*/ 	.short	0x0000
        /*0028*/ 	.byte	0x00, 0xf0, 0xa1, 0x03


	//----- nvinfo : EIATTR_MAXREG_COUNT
	.align		4
.L_3116:
        /*002c*/ 	.byte	0x03, 0x1b
        /*002e*/ 	.short	0x00ff


	//----- nvinfo : EIATTR_MERCURY_ISA_VERSION
	.align		4
        /*0030*/ 	.byte	0x03, 0x5f
        /*0032*/ 	.short	0x0000


	//----- nvinfo : EIATTR_COOP_GROUP_MASK_REGIDS
	.align		4
        /*0034*/ 	.byte	0x04, 0x29
        /*0036*/ 	.short	(.L_3118 - .L_3117)


	//   ....[0]....
.L_3117:
        /*0038*/ 	.word	0xffffffff


	//   ....[1]....
        /*003c*/ 	.word	0xffffffff


	//   ....[2]....
        /*0040*/ 	.word	0xffffffff


	//   ....[3]....
        /*0044*/ 	.word	0xffffffff


	//   ....[4]....
        /*0048*/ 	.word	0xffffffff


	//   ....[5]....
        /*004c*/ 	.word	0xffffffff


	//   ....[6]....
        /*0050*/ 	.word	0xffffffff


	//   ....[7]....
        /*0054*/ 	.word	0xffffffff


	//   ....[8]....
        /*0058*/ 	.word	0xffffffff


	//   ....[9]....
        /*005c*/ 	.word	0xffffffff


	//   ....[10]....
        /*0060*/ 	.word	0xffffffff


	//   ....[11]....
        /*0064*/ 	.word	0xffffffff


	//   ....[12]....
        /*0068*/ 	.word	0xffffffff


	//   ....[13]....
        /*006c*/ 	.word	0xffffffff


	//   ....[14]....
        /*0070*/ 	.word	0xffffffff


	//   ....[15]....
        /*0074*/ 	.word	0xffffffff


	//   ....[16]....
        /*0078*/ 	.word	0xffffffff


	//   ....[17]....
        /*007c*/ 	.word	0xffffffff


	//   ....[18]....
        /*0080*/ 	.word	0xffffffff


	//   ....[19]....
        /*0084*/ 	.word	0xffffffff


	//----- nvinfo : EIATTR_COOP_GROUP_INSTR_OFFSETS
	.align		4
.L_3118:
        /*0088*/ 	.byte	0x04, 0x28
        /*008a*/ 	.short	(.L_3120 - .L_3119)


	//   ....[0]....
.L_3119:
        /*008c*/ 	.word	0x00017bc0


	//   ....[1]....
        /*0090*/ 	.word	0x00017bf0


	//   ....[2]....
        /*0094*/ 	.word	0x00017c10


	//   ....[3]....
        /*0098*/ 	.word	0x00017c30


	//   ....[4]....
        /*009c*/ 	.word	0x00017c50


	//   ....[5]....
        /*00a0*/ 	.word	0x00018480


	//   ....[6]....
        /*00a4*/ 	.word	0x000184a0


	//   ....[7]....
        /*00a8*/ 	.word	0x000184c0


	//   ....[8]....
        /*00ac*/ 	.word	0x000184e0


	//   ....[9]....
        /*00b0*/ 	.word	0x00018500


	//   ....[10]....
        /*00b4*/ 	.word	0x00019a40


	//   ....[11]....
        /*00b8*/ 	.word	0x00019aa0


	//   ....[12]....
        /*00bc*/ 	.word	0x00019b00


	//   ....[13]....
        /*00c0*/ 	.word	0x00019b60


	//   ....[14]....
        /*00c4*/ 	.word	0x00019bc0


	//   ....[15]....
        /*00c8*/ 	.word	0x0001a430


	//   ....[16]....
        /*00cc*/ 	.word	0x0001a490


	//   ....[17]....
        /*00d0*/ 	.word	0x0001a4f0


	//   ....[18]....
        /*00d4*/ 	.word	0x0001a550


	//   ....[19]....
        /*00d8*/ 	.word	0x0001a5b0


	//----- nvinfo : EIATTR_EXIT_INSTR_OFFSETS
	.align		4
.L_3120:
        /*00dc*/ 	.byte	0x04, 0x1c
        /*00de*/ 	.short	(.L_3122 - .L_3121)


	//   ....[0]....
.L_3121:
        /*00e0*/ 	.word	0x000005a0


	//   ....[1]....
        /*00e4*/ 	.word	0x000199e0


	//----- nvinfo : EIATTR_MAX_THREADS
	.align		4
.L_3122:
        /*00e8*/ 	.byte	0x04, 0x05
        /*00ea*/ 	.short	(.L_3124 - .L_3123)
.L_3123:
        /*00ec*/ 	.word	0x00000080
        /*00f0*/ 	.word	0x00000001
        /*00f4*/ 	.word	0x00000001


	//----- nvinfo : EIATTR_CRS_STACK_SIZE
	.align		4
.L_3124:
        /*00f8*/ 	.byte	0x04, 0x1e
        /*00fa*/ 	.short	(.L_3126 - .L_3125)
.L_3125:
        /*00fc*/ 	.word	0x00000000
.L_3126:


//--------------------- .nv.info._ZN10layer_norm13ln_fwd_kernelINS_13Kernel_traitsI6__halfS2_fS2_fjLj2048ELj1ELj4ELj1ELj16ENS_18Kernel_traits_baseILj2048ES2_S2_fS2_fjLj128EEEEELb1ELb1ELb1ELb0EEEvNS_9FwdParamsE --------------------------
	.section	.nv.info._ZN10layer_norm13ln_fwd_kernelINS_13Kernel_traitsI6__halfS2_fS2_fjLj2048ELj1ELj4ELj1ELj16ENS_18Kernel_traits_baseILj2048ES2_S2_fS2_fjLj128EEEEELb1ELb1ELb1ELb0EEEvNS_9FwdParamsE,"",@"SHT_CUDA_INFO"
	.sectionflags	@""
	.align	4


	//----- nvinfo : EIATTR_CUDA_API_VERSION
	.align		4
        /*0000*/ 	.byte	0x04, 0x37
        /*0002*/ 	.short	(.L_3128 - .L_3127)
.L_3127:
        /*0004*/ 	.word	0x00000082


	//----- nvinfo : EIATTR_SW2861232_WAR
	.align		4
.L_3128:
        /*0008*/ 	.byte	0x01, 0x35
	.zero		2


	//----- nvinfo : EIATTR_PARAM_CBANK
	.align		4
        /*000c*/ 	.byte	0x04, 0x0a
        /*000e*/ 	.short	(.L_3130 - .L_3129)
	.align		4
.L_3129:
        /*0010*/ 	.word	index@(.nv.constant0._ZN10layer_norm13ln_fwd_kernelINS_13Kernel_traitsI6__halfS2_fS2_fjLj2048ELj1ELj4ELj1ELj16ENS_18Kernel_traits_baseILj2048ES2_S2_fS2_fjLj128EEEEELb1ELb1ELb1ELb0EEEvNS_9FwdParamsE)
        /*0014*/ 	.short	0x0160
        /*0016*/ 	.short	0x00e8


	//----- nvinfo : EIATTR_CBANK_PARAM_SIZE
	.align		4
.L_3130:
        /*0018*/ 	.byte	0x03, 0x19
        /*001a*/ 	.short	0x00e8


	//----- nvinfo : EIATTR_KPARAM_INFO
	.align		4
        /*001c*/ 	.byte	0x04, 0x17
        /*001e*/ 	.short	(.L_3132 - .L_3131)
.L_3131:
        /*0020*/ 	.word	0x00000000
        /*0024*/ 	.short	0x0000
        /*0026*/ 	.short	0x0000
        /*0028*/ 	.byte	0x00, 0xf0, 0xa1, 0x03


	//----- nvinfo : EIATTR_MAXREG_COUNT
	.align		4
.L_3132:
        /*002c*/ 	.byte	0x03, 0x1b
        /*002e*/ 	.short	0x00ff


	//----- nvinfo : EIATTR_ANNOTATIONS
	.align		4
        /*0030*/ 	.byte	0x04, 0x55
        /*0032*/ 	.short	(.L_3134 - .L_3133)


	//   ....[0]....
.L_3133:
        /* <DEDUP_REMOVED lines=49> */


	//----- nvinfo : EIATTR_MERCURY_ISA_VERSION
	.align		4
.L_3134:
        /*0334*/ 	.byte	0x03, 0x5f
        /*0336*/ 	.short	0x0000


	//----- nvinfo : EIATTR_COOP_GROUP_MASK_REGIDS
	.align		4
        /*0338*/ 	.byte	0x04, 0x29
        /*033a*/ 	.short	(.L_3136 - .L_3135)


	//   ....[0]....
.L_3135:
        /*033c*/ 	.word	0xffffffff


	//   ....[1]....
        /*0340*/ 	.word	0xffffffff


	//   ....[2]....
        /*0344*/ 	.word	0xffffffff


	//   ....[3]....
        /*0348*/ 	.word	0xffffffff


	//   ....[4]....
        /*034c*/ 	.word	0xffffffff


	//   ....[5]....
        /*0350*/ 	.word	0xffffffff


	//   ....[6]....
        /*0354*/ 	.word	0xffffffff


	//   ....[7]....
        /*0358*/ 	.word	0xffffffff


	//   ....[8]....
        /*035c*/ 	.word	0xffffffff


	//   ....[9]....
        /*0360*/ 	.word	0xffffffff


	//   ....[10]....
        /*0364*/ 	.word	0xffffffff


	//   ....[11]....
        /*0368*/ 	.word	0xffffffff


	//   ....[12]....
        /*036c*/ 	.word	0xffffffff


	//   ....[13]....
        /*0370*/ 	.word	0xffffffff


	//   ....[14]....
        /*0374*/ 	.word	0xffffffff


	//   ....[15]....
        /*0378*/ 	.word	0xffffffff


	//   ....[16]....
        /*037c*/ 	.word	0xffffffff


	//   ....[17]....
        /*0380*/ 	.word	0xffffffff


	//   ....[18]....
        /*0384*/ 	.word	0xffffffff


	//   ....[19]....
        /*0388*/ 	.word	0xffffffff


	//----- nvinfo : EIATTR_COOP_GROUP_INSTR_OFFSETS
	.align		4
.L_3136:
        /*038c*/ 	.byte	0x04, 0x28
        /*038e*/ 	.short	(.L_3138 - .L_3137)


	//   ....[0]....
.L_3137:
        /*0390*/ 	.word	0x0001b480


	//   ....[1]....
        /*0394*/ 	.word	0x0001b4b0


	//   ....[2]....
        /*0398*/ 	.word	0x0001b500


	//   ....[3]....
        /*039c*/ 	.word	0x0001b520


	//   ....[4]....
        /*03a0*/ 	.word	0x0001b540


	//   ....[5]....
        /*03a4*/ 	.word	0x0001bd90


	//   ....[6]....
        /*03a8*/ 	.word	0x0001bdb0


	//   ....[7]....
        /*03ac*/ 	.word	0x0001bdd0


	//   ....[8]....
        /*03b0*/ 	.word	0x0001bdf0


	//   ....[9]....
        /*03b4*/ 	.word	0x0001be10


	//   ....[10]....
        /*03b8*/ 	.word	0x0001d240


	//   ....[11]....
        /*03bc*/ 	.word	0x0001d2a0


	//   ....[12]....
        /*03c0*/ 	.word	0x0001d300


	//   ....[13]....
        /*03c4*/ 	.word	0x0001d360


	//   ....[14]....
        /*03c8*/ 	.word	0x0001d3c0


	//   ....[15]....
        /*03cc*/ 	.word	0x0001dc80


	//   ....[16]....
        /*03d0*/ 	.word	0x0001dce0


	//   ....[17]....
        /*03d4*/ 	.word	0x0001dd40


	//   ....[18]....
        /*03d8*/ 	.word	0x0001dda0


	//   ....[19]....
        /*03dc*/ 	.word	0x0001de00


	//----- nvinfo : EIATTR_EXIT_INSTR_OFFSETS
	.align		4
.L_3138:
        /*03e0*/ 	.byte	0x04, 0x1c
        /*03e2*/ 	.short	(.L_3140 - .L_3139)


	//   ....[0]....
.L_3139:
        /*03e4*/ 	.word	0x00000f30


	//   ....[1]....
        /*03e8*/ 	.word	0x0001d1f0


	//----- nvinfo : EIATTR_MAX_THREADS
	.align		4
.L_3140:
        /*03ec*/ 	.byte	0x04, 0x05
        /*03ee*/ 	.short	(.L_3142 - .L_3141)
.L_3141:
        /*03f0*/ 	.word	0x00000080
        /*03f4*/ 	.word	0x00000001
        /*03f8*/ 	.word	0x00000001


	//----- nvinfo : EIATTR_CRS_STACK_SIZE
	.align		4
.L_3142:
        /*03fc*/ 	.byte	0x04, 0x1e
        /*03fe*/ 	.short	(.L_3144 - .L_3143)
.L_3143:
        /*0400*/ 	.word	0x00000000
.L_3144:


//--------------------- .nv.info._ZN10layer_norm13ln_fwd_kernelINS_13Kernel_traitsI6__halfS2_fS2_fjLj2048ELj1ELj4ELj1ELj16ENS_18Kernel_traits_baseILj2048ES2_S2_fS2_fjLj128EEEEELb1ELb1ELb1ELb1EEEvNS_9FwdParamsE --------------------------
	.section	.nv.info._ZN10layer_norm13ln_fwd_kernelINS_13Kernel_traitsI6__halfS2_fS2_fjLj2048ELj1ELj4ELj1ELj16ENS_18Kernel_traits_baseILj2048ES2_S2_fS2_fjLj128EEEEELb1ELb1ELb1ELb1EEEvNS_9FwdParamsE,"",@"SHT_CUDA_INFO"
	.sectionflags	@""
	.align	4


	//----- nvinfo : EIATTR_CUDA_API_VERSION
	.align		4
        /*0000*/ 	.byte	0x04, 0x37
        /*0002*/ 	.short	(.L_3146 - .L_3145)
.L_3145:
        /*0004*/ 	.word	0x00000082


	//----- nvinfo : EIATTR_SW2861232_WAR
	.align		4
.L_3146:
        /*0008*/ 	.byte	0x01, 0x35
	.zero		2


	//----- nvinfo : EIATTR_PARAM_CBANK
	.align		4
        /*000c*/ 	.byte	0x04, 0x0a
        /*000e*/ 	.short	(.L_3148 - .L_3147)
	.align		4
.L_3147:
        /*0010*/ 	.word	index@(.nv.constant0._ZN10layer_norm13ln_fwd_kernelINS_13Kernel_traitsI6__halfS2_fS2_fjLj2048ELj1ELj4ELj1ELj16ENS_18Kernel_traits_baseILj2048ES2_S2_fS2_fjLj128EEEEELb1ELb1ELb1ELb1EEEvNS_9FwdParamsE)
        /*0014*/ 	.short	0x0160
        /*0016*/ 	.short	0x00e8


	//----- nvinfo : EIATTR_CBANK_PARAM_SIZE
	.align		4
.L_3148:
        /*0018*/ 	.byte	0x03, 0x19
        /*001a*/ 	.short	0x00e8


	//----- nvinfo : EIATTR_KPARAM_INFO
	.align		4
        /*001c*/ 	.byte	0x04, 0x17
        /*001e*/ 	.short	(.L_3150 - .L_3149)
.L_3149:
        /*0020*/ 	.word	0x00000000
        /*0024*/ 	.short	0x0000
        /*0026*/ 	.short	0x0000
        /*0028*/ 	.byte	0x00, 0xf0, 0xa1, 0x03


	//----- nvinfo : EIATTR_MAXREG_COUNT
	.align		4
.L_3150:
        /*002c*/ 	.byte	0x03, 0x1b
        /*002e*/ 	.short	0x00ff


	//----- nvinfo : EIATTR_MERCURY_ISA_VERSION
	.align		4
        /*0030*/ 	.byte	0x03, 0x5f
        /*0032*/ 	.short	0x0000


	//----- nvinfo : EIATTR_COOP_GROUP_MASK_REGIDS
	.align		4
        /*0034*/ 	.byte	0x04, 0x29
        /*0036*/ 	.short	(.L_3152 - .L_3151)


	//   ....[0]....
.L_3151:
        /*0038*/ 	.word	0xffffffff


	//   ....[1]....
        /*003c*/ 	.word	0xffffffff


	//   ....[2]....
        /*0040*/ 	.word	0xffffffff


	//   ....[3]....
        /*0044*/ 	.word	0xffffffff


	//   ....[4]....
        /*0048*/ 	.word	0xffffffff


	//   ....[5]....
        /*004c*/ 	.word	0xffffffff


	//   ....[6]....
        /*0050*/ 	.word	0xffffffff


	//   ....[7]....
        /*0054*/ 	.word	0xffffffff


	//   ....[8]....
        /*0058*/ 	.word	0xffffffff


	//   ....[9]....
        /*005c*/ 	.word	0xffffffff


	//   ....[10]....
        /*0060*/ 	.word	0xffffffff


	//   ....[11]....
        /*0064*/ 	.word	0xffffffff


	//   ....[12]....
        /*0068*/ 	.word	0xffffffff


	//   ....[13]....
        /*006c*/ 	.word	0xffffffff


	//   ....[14]....
        /*0070*/ 	.word	0xffffffff


	//   ....[15]....
        /*0074*/ 	.word	0xffffffff


	//   ....[16]....
        /*0078*/ 	.word	0xffffffff


	//   ....[17]....
        /*007c*/ 	.word	0xffffffff


	//   ....[18]....
        /*0080*/ 	.word	0xffffffff


	//   ....[19]....
        /*0084*/ 	.word	0xffffffff


	//----- nvinfo : EIATTR_COOP_GROUP_INSTR_OFFSETS
	.align		4
.L_3152:
        /*0088*/ 	.byte	0x04, 0x28
        /*008a*/ 	.short	(.L_3154 - .L_3153)


	//   ....[0]....
.L_3153:
        /*008c*/ 	.word	0x00019ef0


	//   ....[1]....
        /*0090*/ 	.word	0x00019f20


	//   ....[2]....
        /*0094*/ 	.word	0x00019f40


	//   ....[3]....
        /*0098*/ 	.word	0x00019f60


	//   ....[4]....
        /*009c*/ 	.word	0x00019f80


	//   ....[5]....
        /*00a0*/ 	.word	0x0001a7b0


	//   ....[6]....
        /*00a4*/ 	.word	0x0001a7d0


	//   ....[7]....
        /*00a8*/ 	.word	0x0001a7f0


	//   ....[8]....
        /*00ac*/ 	.word	0x0001a810


	//   ....[9]....
        /*00b0*/ 	.word	0x0001a830


	//   ....[10]....
        /*00b4*/ 	.word	0x0001be00


	//   ....[11]....
        /*00b8*/ 	.word	0x0001be60


	//   ....[12]....
        /*00bc*/ 	.word	0x0001bec0


	//   ....[13]....
        /*00c0*/ 	.word	0x0001bf20


	//   ....[14]....
        /*00c4*/ 	.word	0x0001bf80


	//   ....[15]....
        /*00c8*/ 	.word	0x0001c7f0


	//   ....[16]....
        /*00cc*/ 	.word	0x0001c850


	//   ....[17]....
        /*00d0*/ 	.word	0x0001c8b0


	//   ....[18]....
        /*00d4*/ 	.word	0x0001c910


	//   ....[19]....
        /*00d8*/ 	.word	0x0001c970


	//----- nvinfo : EIATTR_EXIT_INSTR_OFFSETS
	.align		4
.L_3154:
        /*00dc*/ 	.byte	0x04, 0x1c
        /*00de*/ 	.short	(.L_3156 - .L_3155)


	//   ....[0]....
.L_3155:
        /*00e0*/ 	.word	0x00000600


	//   ....[1]....
        /*00e4*/ 	.word	0x0001bdb0


	//----- nvinfo : EIATTR_MAX_THREADS
	.align		4
.L_3156:
        /*00e8*/ 	.byte	0x04, 0x05
        /*00ea*/ 	.short	(.L_3158 - .L_3157)
.L_3157:
        /*00ec*/ 	.word	0x00000080
        /*00f0*/ 	.word	0x00000001
        /*00f4*/ 	.word	0x00000001


	//----- nvinfo : EIATTR_CRS_STACK_SIZE
	.align		4
.L_3158:
        /*00f8*/ 	.byte	0x04, 0x1e
        /*00fa*/ 	.short	(.L_3160 - .L_3159)
.L_3159:
        /*00fc*/ 	.word	0x00000000
.L_3160:


//--------------------- .nv.info._ZN10layer_norm13ln_fwd_kernelINS_13Kernel_traitsIf6__halffS2_fjLj2048ELj1ELj4ELj1ELj16ENS_18Kernel_traits_baseILj2048EfS2_fS2_fjLj128EEEEELb0ELb0ELb0ELb0EEEvNS_9FwdParamsE --------------------------
	.section	.nv.info._ZN10layer_norm13ln_fwd_kernelINS_13Kernel_traitsIf6__halffS2_fjLj2048ELj1ELj4ELj1ELj16ENS_18Kernel_traits_baseILj2048EfS2_fS2_fjLj128EEEEELb0ELb0ELb0ELb0EEEvNS_9FwdParamsE,"",@"SHT_CUDA_INFO"
	.sectionflags	@""
	.align	4


	//----- nvinfo : EIATTR_CUDA_API_VERSION
	.align		4
        /*0000*/ 	.byte	0x04, 0x37
        /*0002*/ 	.short	(.L_3162 - .L_3161)
.L_3161:
        /*0004*/ 	.word	0x00000082


	//----- nvinfo : EIATTR_SW2861232_WAR
	.align		4
.L_3162:
        /*0008*/ 	.byte	0x01, 0x35
	.zero		2


	//----- nvinfo : EIATTR_PARAM_CBANK
	.align		4
        /*000c*/ 	.byte	0x04, 0x0a
        /*000e*/ 	.short	(.L_3164 - .L_3163)
	.align		4
.L_3163:
        /*0010*/ 	.word	index@(.nv.constant0._ZN10layer_norm13ln_fwd_kernelINS_13Kernel_traitsIf6__halffS2_fjLj2048ELj1ELj4ELj1ELj16ENS_18Kernel_traits_baseILj2048EfS2_fS2_fjLj128EEEEELb0ELb0ELb0ELb0EEEvNS_9FwdParamsE)
        /*0014*/ 	.short	0x0160
        /*0016*/ 	.short	0x00e8


	//----- nvinfo : EIATTR_CBANK_PARAM_SIZE
	.align		4
.L_3164:
        /*0018*/ 	.byte	0x03, 0x19
        /*001a*/ 	.short	0x00e8


	//----- nvinfo : EIATTR_KPARAM_INFO
	.align		4
        /*001c*/ 	.byte	0x04, 0x17
        /*001e*/ 	.short	(.L_3166 - .L_3165)
.L_3165:
        /*0020*/ 	.word	0x00000000
        /*0024*/ 	.short	0x0000
        /*0026*/ 	.short	0x0000
        /*0028*/ 	.byte	0x00, 0xf0, 0xa1, 0x03


	//----- nvinfo : EIATTR_MAXREG_COUNT
	.align		4
.L_3166:
        /*002c*/ 	.byte	0x03, 0x1b
        /*002e*/ 	.short	0x00ff


	//----- nvinfo : EIATTR_MERCURY_ISA_VERSION
	.align		4
        /*0030*/ 	.byte	0x03, 0x5f
        /*0032*/ 	.short	0x0000


	//----- nvinfo : EIATTR_COOP_GROUP_MASK_REGIDS
	.align		4
        /*0034*/ 	.byte	0x04, 0x29
        /*0036*/ 	.short	(.L_3168 - .L_3167)


	//   ....[0]....
.L_3167:
        /*0038*/ 	.word	0xffffffff


	//   ....[1]....
        /*003c*/ 	.word	0xffffffff


	//   ....[2]....
        /*0040*/ 	.word	0xffffffff


	//   ....[3]....
        /*0044*/ 	.word	0xffffffff


	//   ....[4]....
        /*0048*/ 	.word	0xffffffff


	//   ....[5]....
        /*004c*/ 	.word	0xffffffff


	//   ....[6]....
        /*0050*/ 	.word	0xffffffff


	//   ....[7]....
        /*0054*/ 	.word	0xffffffff


	//   ....[8]....
        /*0058*/ 	.word	0xffffffff


	//   ....[9]....
        /*005c*/ 	.word	0xffffffff


	//   ....[10]....
        /*0060*/ 	.word	0xffffffff


	//   ....[11]....
        /*0064*/ 	.word	0xffffffff


	//   ....[12]....
        /*0068*/ 	.word	0xffffffff


	//   ....[13]....
        /*006c*/ 	.word	0xffffffff


	//   ....[14]....
        /*0070*/ 	.word	0xffffffff


	//   ....[15]....
        /*0074*/ 	.word	0xffffffff


	//   ....[16]....
        /*0078*/ 	.word	0xffffffff


	//   ....[17]....
        /*007c*/ 	.word	0xffffffff


	//   ....[18]....
        /*0080*/ 	.word	0xffffffff


	//   ....[19]....
        /*0084*/ 	.word	0xffffffff


	//----- nvinfo : EIATTR_COOP_GROUP_INSTR_OFFSETS
	.align		4
.L_3168:
        /*0088*/ 	.byte	0x04, 0x28
        /*008a*/ 	.short	(.L_3170 - .L_3169)


	//   ....[0]....
.L_3169:
        /*008c*/ 	.word	0x000026f0


	//   ....[1]....
        /*0090*/ 	.word	0x00002720


	//   ....[2]....
        /*0094*/ 	.word	0x00002760


	//   ....[3]....
        /*0098*/ 	.word	0x00002780


	//   ....[4]....
        /*009c*/ 	.word	0x000027a0


	//   ....[5]....
        /*00a0*/ 	.word	0x00003000


	//   ....[6]....
        /*00a4*/ 	.word	0x00003020


	//   ....[7]....
        /*00a8*/ 	.word	0x00003040


	//   ....[8]....
        /*00ac*/ 	.word	0x00003060


	//   ....[9]....
        /*00b0*/ 	.word	0x00003080


	//   ....[10]....
        /*00b4*/ 	.word	0x00004410


	//   ....[11]....
        /*00b8*/ 	.word	0x00004490


	//   ....[12]....
        /*00bc*/ 	.word	0x000044f0


	//   ....[13]....
        /*00c0*/ 	.word	0x00004550


	//   ....[14]....
        /*00c4*/ 	.word	0x000045b0


	//   ....[15]....
        /*00c8*/ 	.word	0x00004e70


	//   ....[16]....
        /*00cc*/ 	.word	0x00004ed0


	//   ....[17]....
        /*00d0*/ 	.word	0x00004f30


	//   ....[18]....
        /*00d4*/ 	.word	0x00004f90


	//   ....[19]....
        /*00d8*/ 	.word	0x00005000


	//----- nvinfo : EIATTR_EXIT_INSTR_OFFSETS
	.align		4
.L_3170:
        /*00dc*/ 	.byte	0x04, 0x1c
        /*00de*/ 	.short	(.L_3172 - .L_3171)


	//   ....[0]....
.L_3171:
        /*00e0*/ 	.word	0x00000b20


	//   ....[1]....
        /*00e4*/ 	.word	0x000043b0


	//----- nvinfo : EIATTR_MAX_THREADS
	.align		4
.L_3172:
        /*00e8*/ 	.byte	0x04, 0x05
        /*00ea*/ 	.short	(.L_3174 - .L_3173)
.L_3173:
        /*00ec*/ 	.word	0x00000080
        /*00f0*/ 	.word	0x00000001
        /*00f4*/ 	.word	0x00000001


	//----- nvinfo : EIATTR_CRS_STACK_SIZE
	.align		4
.L_3174:
        /*00f8*/ 	.byte	0x04, 0x1e
        /*00fa*/ 	.short	(.L_3176 - .L_3175)
.L_3175:
        /*00fc*/ 	.word	0x00000000
.L_3176:


//--------------------- .nv.info._ZN10layer_norm13ln_fwd_kernelINS_13Kernel_traitsIf6__halffS2_fjLj2048ELj1ELj4ELj1ELj16ENS_18Kernel_traits_baseILj2048EfS2_fS2_fjLj128EEEEELb0ELb0ELb0ELb1EEEvNS_9FwdParamsE --------------------------
	.section	.nv.info._ZN10layer_norm13ln_fwd_kernelINS_13Kernel_traitsIf6__halffS2_fjLj2048ELj1ELj4ELj1ELj16ENS_18Kernel_traits_baseILj2048EfS2_fS2_fjLj128EEEEELb0ELb0ELb0ELb1EEEvNS_9FwdParamsE,"",@"SHT_CUDA_INFO"
	.sectionflags	@""
	.align	4


	//----- nvinfo : EIATTR_CUDA_API_VERSION
	.align		4
        /*0000*/ 	.byte	0x04, 0x37
        /*0002*/ 	.short	(.L_3178 - .L_3177)
.L_3177:
        /*0004*/ 	.word	0x00000082


	//----- nvinfo : EIATTR_SW2861232_WAR
	.align		4
.L_3178:
        /*0008*/ 	.byte	0x01, 0x35
	.zero		2


	//----- nvinfo : EIATTR_PARAM_CBANK
	.align		4
        /*000c*/ 	.byte	0x04, 0x0a
        /*000e*/ 	.short	(.L_3180 - .L_3179)
	.align		4
.L_3179:
        /*0010*/ 	.word	index@(.nv.constant0._ZN10layer_norm13ln_fwd_kernelINS_13Kernel_traitsIf6__halffS2_fjLj2048ELj1ELj4ELj1ELj16ENS_18Kernel_traits_baseILj2048EfS2_fS2_fjLj128EEEEELb0ELb0ELb0ELb1EEEvNS_9FwdParamsE)
        /*0014*/ 	.short	0x0160
        /*0016*/ 	.short	0x00e8


	//----- nvinfo : EIATTR_CBANK_PARAM_SIZE
	.align		4
.L_3180:
        /*0018*/ 	.byte	0x03, 0x19
        /*001a*/ 	.short	0x00e8


	//----- nvinfo : EIATTR_KPARAM_INFO
	.align		4
        /*001c*/ 	.byte	0x04, 0x17
        /*001e*/ 	.short	(.L_3182 - .L_3181)
.L_3181:
        /*0020*/ 	.word	0x00000000
        /*0024*/ 	.short	0x0000
        /*0026*/ 	.short	0x0000
        /*0028*/ 	.byte	0x00, 0xf0, 0xa1, 0x03


	//----- nvinfo : EIATTR_MAXREG_COUNT
	.align		4
.L_3182:
        /*002c*/ 	.byte	0x03, 0x1b
        /*002e*/ 	.short	0x00ff


	//----- nvinfo : EIATTR_MERCURY_ISA_VERSION
	.align		4
        /*0030*/ 	.byte	0x03, 0x5f
        /*0032*/ 	.short	0x0000


	//----- nvinfo : EIATTR_COOP_GROUP_MASK_REGIDS
	.align		4
        /*0034*/ 	.byte	0x04, 0x29
        /*0036*/ 	.short	(.L_3184 - .L_3183)


	//   ....[0]....
.L_3183:
        /*0038*/ 	.word	0xffffffff


	//   ....[1]....
        /*003c*/ 	.word	0xffffffff


	//   ....[2]....
        /*0040*/ 	.word	0xffffffff


	//   ....[3]....
        /*0044*/ 	.word	0xffffffff


	//   ....[4]....
        /*0048*/ 	.word	0xffffffff


	//   ....[5]....
        /*004c*/ 	.word	0xffffffff


	//   ....[6]....
        /*0050*/ 	.word	0xffffffff


	//   ....[7]....
        /*0054*/ 	.word	0xffffffff


	//   ....[8]....
        /*0058*/ 	.word	0xffffffff


	//   ....[9]....
        /*005c*/ 	.word	0xffffffff


	//   ....[10]....
        /*0060*/ 	.word	0xffffffff


	//   ....[11]....
        /*0064*/ 	.word	0xffffffff


	//   ....[12]....
        /*0068*/ 	.word	0xffffffff


	//   ....[13]....
        /*006c*/ 	.word	0xffffffff


	//   ....[14]....
        /*0070*/ 	.word	0xffffffff


	//   ....[15]....
        /*0074*/ 	.word	0xffffffff


	//   ....[16]....
        /*0078*/ 	.word	0xffffffff


	//   ....[17]....
        /*007c*/ 	.word	0xffffffff


	//   ....[18]....
        /*0080*/ 	.word	0xffffffff


	//   ....[19]....
        /*0084*/ 	.word	0xffffffff


	//----- nvinfo : EIATTR_COOP_GROUP_INSTR_OFFSETS
	.align		4
.L_3184:
        /*0088*/ 	.byte	0x04, 0x28
        /*008a*/ 	.short	(.L_3186 - .L_3185)


	//   ....[0]....
.L_3185:
        /*008c*/ 	.word	0x00001ee0


	//   ....[1]....
        /*0090*/ 	.word	0x00001f10


	//   ....[2]....
        /*0094*/ 	.word	0x00001f30


	//   ....[3]....
        /*0098*/ 	.word	0x00001f50


	//   ....[4]....
        /*009c*/ 	.word	0x00001f70


	//   ....[5]....
        /*00a0*/ 	.word	0x000027a0


	//   ....[6]....
        /*00a4*/ 	.word	0x000027c0


	//   ....[7]....
        /*00a8*/ 	.word	0x000027e0


	//   ....[8]....
        /*00ac*/ 	.word	0x00002800


	//   ....[9]....
        /*00b0*/ 	.word	0x00002820


	//   ....[10]....
        /*00b4*/ 	.word	0x000038c0


	//   ....[11]....
        /*00b8*/ 	.word	0x00003940


	//   ....[12]....
        /*00bc*/ 	.word	0x000039a0


	//   ....[13]....
        /*00c0*/ 	.word	0x00003a00


	//   ....[14]....
        /*00c4*/ 	.word	0x00003a60


	//   ....[15]....
        /*00c8*/ 	.word	0x000042d0


	//   ....[16]....
        /*00cc*/ 	.word	0x00004330


	//   ....[17]....
        /*00d0*/ 	.word	0x00004390


	//   ....[18]....
        /*00d4*/ 	.word	0x000043f0


	//   ....[19]....
        /*00d8*/ 	.word	0x00004450


	//----- nvinfo : EIATTR_EXIT_INSTR_OFFSETS
	.align		4
.L_3186:
        /*00dc*/ 	.byte	0x04, 0x1c
        /*00de*/ 	.short	(.L_3188 - .L_3187)


	//   ....[0]....
.L_3187:
        /*00e0*/ 	.word	0x000003f0


	//   ....[1]....
        /*00e4*/ 	.word	0x00003860


	//----- nvinfo : EIATTR_MAX_THREADS
	.align		4
.L_3188:
        /*00e8*/ 	.byte	0x04, 0x05
        /*00ea*/ 	.short	(.L_3190 - .L_3189)
.L_3189:
        /*00ec*/ 	.word	0x00000080
        /*00f0*/ 	.word	0x00000001
        /*00f4*/ 	.word	0x00000001


	//----- nvinfo : EIATTR_CRS_STACK_SIZE
	.align		4
.L_3190:
        /*00f8*/ 	.byte	0x04, 0x1e
        /*00fa*/ 	.short	(.L_3192 - .L_3191)
.L_3191:
        /*00fc*/ 	.word	0x00000000
.L_3192:


//--------------------- .nv.info._ZN10layer_norm13ln_fwd_kernelINS_13Kernel_traitsIf6__halffS2_fjLj2048ELj1ELj4ELj1ELj16ENS_18Kernel_traits_baseILj2048EfS2_fS2_fjLj128EEEEELb0ELb0ELb1ELb0EEEvNS_9FwdParamsE --------------------------
	.section	.nv.info._ZN10layer_norm13ln_fwd_kernelINS_13Kernel_traitsIf6__halffS2_fjLj2048ELj1ELj4ELj1ELj16ENS_18Kernel_traits_baseILj2048EfS2_fS2_fjLj128EEEEELb0ELb0ELb1ELb0EEEvNS_9FwdParamsE,"",@"SHT_CUDA_INFO"
	.sectionflags	@""
	.align	4


	//----- nvinfo : EIATTR_CUDA_API_VERSION
	.align		4
        /*0000*/ 	.byte	0x04, 0x37
        /*0002*/ 	.short	(.L_3194 - .L_3193)
.L_3193:
        /*0004*/ 	.word	0x00000082


	//----- nvinfo : EIATTR_SW2861232_WAR
	.align		4
.L_3194:
        /*0008*/ 	.byte	0x01, 0x35
	.zero		2


	//----- nvinfo : EIATTR_PARAM_CBANK
	.align		4
        /*000c*/ 	.byte	0x04, 0x0a
        /*000e*/ 	.short	(.L_3196 - .L_3195)
	.align		4
.L_3195:
        /*0010*/ 	.word	index@(.nv.constant0._ZN10layer_norm13ln_fwd_kernelINS_13Kernel_traitsIf6__halffS2_fjLj2048ELj1ELj4ELj1ELj16ENS_18Kernel_traits_baseILj2048EfS2_fS2_fjLj128EEEEELb0ELb0ELb1ELb0EEEvNS_9FwdParamsE)
        /*0014*/ 	.short	0x0160
        /*0016*/ 	.short	0x00e8


	//----- nvinfo : EIATTR_CBANK_PARAM_SIZE
	.align		4
.L_3196:
        /*0018*/ 	.byte	0x03, 0x19
        /*001a*/ 	.short	0x00e8


	//----- nvinfo : EIATTR_KPARAM_INFO
	.align		4
        /*001c*/ 	.byte	0x04, 0x17
        /*001e*/ 	.short	(.L_3198 - .L_3197)
.L_3197:
        /*0020*/ 	.word	0x00000000
        /*0024*/ 	.short	0x0000
        /*0026*/ 	.short	0x0000
        /*0028*/ 	.byte	0x00, 0xf0, 0xa1, 0x03


	//----- nvinfo : EIATTR_MAXREG_COUNT
	.align		4
.L_3198:
        /*002c*/ 	.byte	0x03, 0x1b
        /*002e*/ 	.short	0x00ff


	//----- nvinfo : EIATTR_MERCURY_ISA_VERSION
	.align		4
        /*0030*/ 	.byte	0x03, 0x5f
        /*0032*/ 	.short	0x0000


	//----- nvinfo : EIATTR_COOP_GROUP_MASK_REGIDS
	.align		4
        /*0034*/ 	.byte	0x04, 0x29
        /*0036*/ 	.short	(.L_3200 - .L_3199)


	//   ....[0]....
.L_3199:
        /*0038*/ 	.word	0xffffffff


	//   ....[1]....
        /*003c*/ 	.word	0xffffffff


	//   ....[2]....
        /*0040*/ 	.word	0xffffffff


	//   ....[3]....
        /*0044*/ 	.word	0xffffffff


	//   ....[4]....
        /*0048*/ 	.word	0xffffffff


	//   ....[5]....
        /*004c*/ 	.word	0xffffffff


	//   ....[6]....
        /*0050*/ 	.word	0xffffffff


	//   ....[7]....
        /*0054*/ 	.word	0xffffffff


	//   ....[8]....
        /*0058*/ 	.word	0xffffffff


	//   ....[9]....
        /*005c*/ 	.word	0xffffffff


	//   ....[10]....
        /*0060*/ 	.word	0xffffffff


	//   ....[11]....
        /*0064*/ 	.word	0xffffffff


	//   ....[12]....
        /*0068*/ 	.word	0xffffffff


	//   ....[13]....
        /*006c*/ 	.word	0xffffffff


	//   ....[14]....
        /*0070*/ 	.word	0xffffffff


	//   ....[15]....
        /*0074*/ 	.word	0xffffffff


	//   ....[16]....
        /*0078*/ 	.word	0xffffffff


	//   ....[17]....
        /*007c*/ 	.word	0xffffffff


	//   ....[18]....
        /*0080*/ 	.word	0xffffffff


	//   ....[19]....
        /*0084*/ 	.word	0xffffffff


	//----- nvinfo : EIATTR_COOP_GROUP_INSTR_OFFSETS
	.align		4
.L_3200:
        /*0088*/ 	.byte	0x04, 0x28
        /*008a*/ 	.short	(.L_3202 - .L_3201)


	//   ....[0]....
.L_3201:
        /*008c*/ 	.word	0x00003f50


	//   ....[1]....
        /*0090*/ 	.word	0x00003f80


	//   ....[2]....
        /*0094*/ 	.word	0x00003fc0


	//   ....[3]....
        /*0098*/ 	.word	0x00003fe0


	//   ....[4]....
        /*009c*/ 	.word	0x00004000


	//   ....[5]....
        /*00a0*/ 	.word	0x00004850


	//   ....[6]....
        /*00a4*/ 	.word	0x00004870


	//   ....[7]....
        /*00a8*/ 	.word	0x00004890


	//   ....[8]....
        /*00ac*/ 	.word	0x000048b0


	//   ....[9]....
        /*00b0*/ 	.word	0x000048d0


	//   ....[10]....
        /*00b4*/ 	.word	0x00005ce0


	//   ....[11]....
        /*00b8*/ 	.word	0x00005d50


	//   ....[12]....
        /*00bc*/ 	.word	0x00005db0


	//   ....[13]....
        /*00c0*/ 	.word	0x00005e10


	//   ....[14]....
        /*00c4*/ 	.word	0x00005e70


	//   ....[15]....
        /*00c8*/ 	.word	0x00006720


	//   ....[16]....
        /*00cc*/ 	.word	0x00006780


	//   ....[17]....
        /*00d0*/ 	.word	0x000067e0


	//   ....[18]....
        /*00d4*/ 	.word	0x00006840


	//   ....[19]....
        /*00d8*/ 	.word	0x000068b0


	//----- nvinfo : EIATTR_EXIT_INSTR_OFFSETS
	.align		4
.L_3202:
        /*00dc*/ 	.byte	0x04, 0x1c
        /*00de*/ 	.short	(.L_3204 - .L_3203)


	//   ....[0]....
.L_3203:
        /*00e0*/ 	.word	0x00000b20


	//   ....[1]....
        /*00e4*/ 	.word	0x00005c90


	//----- nvinfo : EIATTR_MAX_THREADS
	.align		4
.L_3204:
        /*00e8*/ 	.byte	0x04, 0x05
        /*00ea*/ 	.short	(.L_3206 - .L_3205)
.L_3205:
        /*00ec*/ 	.word	0x00000080
        /*00f0*/ 	.word	0x00000001
        /*00f4*/ 	.word	0x00000001


	//----- nvinfo : EIATTR_CRS_STACK_SIZE
	.align		4
.L_3206:
        /*00f8*/ 	.byte	0x04, 0x1e
        /*00fa*/ 	.short	(.L_3208 - .L_3207)
.L_3207:
        /*00fc*/ 	.word	0x00000000
.L_3208:


//--------------------- .nv.info._ZN10layer_norm13ln_fwd_kernelINS_13Kernel_traitsIf6__halffS2_fjLj2048ELj1ELj4ELj1ELj16ENS_18Kernel_traits_baseILj2048EfS2_fS2_fjLj128EEEEELb0ELb0ELb1ELb1EEEvNS_9FwdParamsE --------------------------
	.section	.nv.info._ZN10layer_norm13ln_fwd_kernelINS_13Kernel_traitsIf6__halffS2_fjLj2048ELj1ELj4ELj1ELj16ENS_18Kernel_traits_baseILj2048EfS2_fS2_fjLj128EEEEELb0ELb0ELb1ELb1EEEvNS_9FwdParamsE,"",@"SHT_CUDA_INFO"
	.sectionflags	@""
	.align	4


	//----- nvinfo : EIATTR_CUDA_API_VERSION
	.align		4
        /*0000*/ 	.byte	0x04, 0x37
        /*0002*/ 	.short	(.L_3210 - .L_3209)
.L_3209:
        /*0004*/ 	.word	0x00000082


	//----- nvinfo : EIATTR_SW2861232_WAR
	.align		4
.L_3210:
        /*0008*/ 	.byte	0x01, 0x35
	.zero		2


	//----- nvinfo : EIATTR_PARAM_CBANK
	.align		4
        /*000c*/ 	.byte	0x04, 0x0a
        /*000e*/ 	.short	(.L_3212 - .L_3211)
	.align		4
.L_3211:
        /*0010*/ 	.word	index@(.nv.constant0._ZN10layer_norm13ln_fwd_kernelINS_13Kernel_traitsIf6__halffS2_fjLj2048ELj1ELj4ELj1ELj16ENS_18Kernel_traits_baseILj2048EfS2_fS2_fjLj128EEEEELb0ELb0ELb1ELb1EEEvNS_9FwdParamsE)
        /*0014*/ 	.short	0x0160
        /*0016*/ 	.short	0x00e8


	//----- nvinfo : EIATTR_CBANK_PARAM_SIZE
	.align		4
.L_3212:
        /*0018*/ 	.byte	0x03, 0x19
        /*001a*/ 	.short	0x00e8


	//----- nvinfo : EIATTR_KPARAM_INFO
	.align		4
        /*001c*/ 	.byte	0x04, 0x17
        /*001e*/ 	.short	(.L_3214 - .L_3213)
.L_3213:
        /*0020*/ 	.word	0x00000000
        /*0024*/ 	.short	0x0000
        /*0026*/ 	.short	0x0000
        /*0028*/ 	.byte	0x00, 0xf0, 0xa1, 0x03


	//----- nvinfo : EIATTR_MAXREG_COUNT
	.align		4
.L_3214:
        /*002c*/ 	.byte	0x03, 0x1b
        /*002e*/ 	.short	0x00ff


	//----- nvinfo : EIATTR_MERCURY_ISA_VERSION
	.align		4
        /*0030*/ 	.byte	0x03, 0x5f
        /*0032*/ 	.short	0x0000


	//----- nvinfo : EIATTR_COOP_GROUP_MASK_REGIDS
	.align		4
        /*0034*/ 	.byte	0x04, 0x29
        /*0036*/ 	.short	(.L_3216 - .L_3215)


	//   ....[0]....
.L_3215:
        /*0038*/ 	.word	0xffffffff


	//   ....[1]....
        /*003c*/ 	.word	0xffffffff


	//   ....[2]....
        /*0040*/ 	.word	0xffffffff


	//   ....[3]....
        /*0044*/ 	.word	0xffffffff


	//   ....[4]....
        /*0048*/ 	.word	0xffffffff


	//   ....[5]....
        /*004c*/ 	.word	0xffffffff


	//   ....[6]....
        /*0050*/ 	.word	0xffffffff


	//   ....[7]....
        /*0054*/ 	.word	0xffffffff


	//   ....[8]....
        /*0058*/ 	.word	0xffffffff


	//   ....[9]....
        /*005c*/ 	.word	0xffffffff


	//   ....[10]....
        /*0060*/ 	.word	0xffffffff


	//   ....[11]....
        /*0064*/ 	.word	0xffffffff


	//   ....[12]....
        /*0068*/ 	.word	0xffffffff


	//   ....[13]....
        /*006c*/ 	.word	0xffffffff


	//   ....[14]....
        /*0070*/ 	.word	0xffffffff


	//   ....[15]....
        /*0074*/ 	.word	0xffffffff


	//   ....[16]....
        /*0078*/ 	.word	0xffffffff


	//   ....[17]....
        /*007c*/ 	.word	0xffffffff


	//   ....[18]....
        /*0080*/ 	.word	0xffffffff


	//   ....[19]....
        /*0084*/ 	.word	0xffffffff


	//----- nvinfo : EIATTR_COOP_GROUP_INSTR_OFFSETS
	.align		4
.L_3216:
        /*0088*/ 	.byte	0x04, 0x28
        /*008a*/ 	.short	(.L_3218 - .L_3217)


	//   ....[0]....
.L_3217:
        /*008c*/ 	.word	0x00003420


	//   ....[1]....
        /*0090*/ 	.word	0x00003450


	//   ....[2]....
        /*0094*/ 	.word	0x00003470


	//   ....[3]....
        /*0098*/ 	.word	0x00003490


	//   ....[4]....
        /*009c*/ 	.word	0x000034b0


	//   ....[5]....
        /*00a0*/ 	.word	0x00003ce0


	//   ....[6]....
        /*00a4*/ 	.word	0x00003d00


	//   ....[7]....
        /*00a8*/ 	.word	0x00003d20


	//   ....[8]....
        /*00ac*/ 	.word	0x00003d40


	//   ....[9]....
        /*00b0*/ 	.word	0x00003d60


	//   ....[10]....
        /*00b4*/ 	.word	0x00004f20


	//   ....[11]....
        /*00b8*/ 	.word	0x00004f80


	//   ....[12]....
        /*00bc*/ 	.word	0x00004fe0


	//   ....[13]....
        /*00c0*/ 	.word	0x00005040


	//   ....[14]....
        /*00c4*/ 	.word	0x000050a0


	//   ....[15]....
        /*00c8*/ 	.word	0x00005910


	//   ....[16]....
        /*00cc*/ 	.word	0x00005970


	//   ....[17]....
        /*00d0*/ 	.word	0x000059d0


	//   ....[18]....
        /*00d4*/ 	.word	0x00005a30


	//   ....[19]....
        /*00d8*/ 	.word	0x00005a90


	//----- nvinfo : EIATTR_EXIT_INSTR_OFFSETS
	.align		4
.L_3218:
        /*00dc*/ 	.byte	0x04, 0x1c
        /*00de*/ 	.short	(.L_3220 - .L_3219)


	//   ....[0]....
.L_3219:
        /*00e0*/ 	.word	0x000003f0


	//   ....[1]....
        /*00e4*/ 	.word	0x00004ed0


	//----- nvinfo : EIATTR_MAX_THREADS
	.align		4
.L_3220:
        /*00e8*/ 	.byte	0x04, 0x05
        /*00ea*/ 	.short	(.L_3222 - .L_3221)
.L_3221:
        /*00ec*/ 	.word	0x00000080
        /*00f0*/ 	.word	0x00000001
        /*00f4*/ 	.word	0x00000001


	//----- nvinfo : EIATTR_CRS_STACK_SIZE
	.align		4
.L_3222:
        /*00f8*/ 	.byte	0x04, 0x1e
        /*00fa*/ 	.short	(.L_3224 - .L_3223)
.L_3223:
        /*00fc*/ 	.word	0x00000000
.L_3224:


//--------------------- .nv.info._ZN10layer_norm13ln_fwd_kernelINS_13Kernel_traitsIf6__halffS2_fjLj2048ELj1ELj4ELj1ELj16ENS_18Kernel_traits_baseILj2048EfS2_fS2_fjLj128EEEEELb0ELb1ELb0ELb0EEEvNS_9FwdParamsE --------------------------
	.section	.nv.info._ZN10layer_norm13ln_fwd_kernelINS_13Kernel_traitsIf6__halffS2_fjLj2048ELj1ELj4ELj1ELj16ENS_18Kernel_traits_baseILj2048EfS2_fS2_fjLj128EEEEELb0ELb1ELb0ELb0EEEvNS_9FwdParamsE,"",@"SHT_CUDA_INFO"
	.sectionflags	@""
	.align	4


	//----- nvinfo : EIATTR_CUDA_API_VERSION
	.align		4
        /*0000*/ 	.byte	0x04, 0x37
        /*0002*/ 	.short	(.L_3226 - .L_3225)
.L_3225:
        /*0004*/ 	.word	0x00000082


	//----- nvinfo : EIATTR_SW2861232_WAR
	.align		4
.L_3226:
        /*0008*/ 	.byte	0x01, 0x35
	.zero		2


	//----- nvinfo : EIATTR_PARAM_CBANK
	.align		4
        /*000c*/ 	.byte	0x04, 0x0a
        /*000e*/ 	.short	(.L_3228 - .L_3227)
	.align		4
.L_3227:
        /*0010*/ 	.word	index@(.nv.constant0._ZN10layer_norm13ln_fwd_kernelINS_13Kernel_traitsIf6__halffS2_fjLj2048ELj1ELj4ELj1ELj16ENS_18Kernel_traits_baseILj2048EfS2_fS2_fjLj128EEEEELb0ELb1ELb0ELb0EEEvNS_9FwdParamsE)
        /*0014*/ 	.short	0x0160
        /*0016*/ 	.short	0x00e8


	//----- nvinfo : EIATTR_CBANK_PARAM_SIZE
	.align		4
.L_3228:
        /*0018*/ 	.byte	0x03, 0x19
        /*001a*/ 	.short	0x00e8


	//----- nvinfo : EIATTR_KPARAM_INFO
	.align		4
        /*001c*/ 	.byte	0x04, 0x17
        /*001e*/ 	.short	(.L_3230 - .L_3229)
.L_3229:
        /*0020*/ 	.word	0x00000000
        /*0024*/ 	.short	0x0000
        /*0026*/ 	.short	0x0000
        /*0028*/ 	.byte	0x00, 0xf0, 0xa1, 0x03


	//----- nvinfo : EIATTR_MAXREG_COUNT
	.align		4
.L_3230:
        /*002c*/ 	.byte	0x03, 0x1b
        /*002e*/ 	.short	0x00ff


	//----- nvinfo : EIATTR_ANNOTATIONS
	.align		4
        /*0030*/ 	.byte	0x04, 0x55
        /*0032*/ 	.short	(.L_3232 - .L_3231)


	//   ....[0]....
.L_3231:
        /* <DEDUP_REMOVED lines=32> */


	//----- nvinfo : EIATTR_MERCURY_ISA_VERSION
	.align		4
.L_3232:
        /*0224*/ 	.byte	0x03, 0x5f
        /*0226*/ 	.short	0x0000


	//----- nvinfo : EIATTR_COOP_GROUP_MASK_REGIDS
	.align		4
        /*0228*/ 	.byte	0x04, 0x29
        /*022a*/ 	.short	(.L_3234 - .L_3233)


	//   ....[0]....
.L_3233:
        /*022c*/ 	.word	0xffffffff


	//   ....[1]....
        /*0230*/ 	.word	0xffffffff


	//   ....[2]....
        /*0234*/ 	.word	0xffffffff


	//   ....[3]....
        /*0238*/ 	.word	0xffffffff


	//   ....[4]....
        /*023c*/ 	.word	0xffffffff


	//   ....[5]....
        /*0240*/ 	.word	0xffffffff


	//   ....[6]....
        /*0244*/ 	.word	0xffffffff


	//   ....[7]....
        /*0248*/ 	.word	0xffffffff


	//   ....[8]....
        /*024c*/ 	.word	0xffffffff


	//   ....[9]....
        /*0250*/ 	.word	0xffffffff


	//   ....[10]....
        /*0254*/ 	.word	0xffffffff


	//   ....[11]....
        /*0258*/ 	.word	0xffffffff


	//   ....[12]....
        /*025c*/ 	.word	0xffffffff


	//   ....[13]....
        /*0260*/ 	.word	0xffffffff


	//   ....[14]....
        /*0264*/ 	.word	0xffffffff


	//   ....[15]....
        /*0268*/ 	.word	0xffffffff


	//   ....[16]....
        /*026c*/ 	.word	0xffffffff


	//   ....[17]....
        /*0270*/ 	.word	0xffffffff


	//   ....[18]....
        /*0274*/ 	.word	0xffffffff


	//   ....[19]....
        /*0278*/ 	.word	0xffffffff


	//----- nvinfo : EIATTR_COOP_GROUP_INSTR_OFFSETS
	.align		4
.L_3234:
        /*027c*/ 	.byte	0x04, 0x28
        /*027e*/ 	.short	(.L_3236 - .L_3235)


	//   ....[0]....
.L_3235:
        /*0280*/ 	.word	0x00002fb0


	//   ....[1]....
        /*0284*/ 	.word	0x00002fe0


	//   ....[2]....
        /*0288*/ 	.word	0x00003030


	//   ....[3]....
        /*028c*/ 	.word	0x00003050


	//   ....[4]....
        /*0290*/ 	.word	0x00003070


	//   ....[5]....
        /*0294*/ 	.word	0x000038d0


	//   ....[6]....
        /*0298*/ 	.word	0x000038f0


	//   ....[7]....
        /*029c*/ 	.word	0x00003910


	//   ....[8]....
        /*02a0*/ 	.word	0x00003930


	//   ....[9]....
        /*02a4*/ 	.word	0x00003950


	//   ....[10]....
        /*02a8*/ 	.word	0x00004e70


	//   ....[11]....
        /*02ac*/ 	.word	0x00004ee0


	//   ....[12]....
        /*02b0*/ 	.word	0x00004f50


	//   ....[13]....
        /*02b4*/ 	.word	0x00004fc0


	//   ....[14]....
        /*02b8*/ 	.word	0x00005030


	//   ....[15]....
        /*02bc*/ 	.word	0x00005900


	//   ....[16]....
        /*02c0*/ 	.word	0x00005960


	//   ....[17]....
        /*02c4*/ 	.word	0x000059c0


	//   ....[18]....
        /*02c8*/ 	.word	0x00005a20


	//   ....[19]....
        /*02cc*/ 	.word	0x00005a80


	//----- nvinfo : EIATTR_EXIT_INSTR_OFFSETS
	.align		4
.L_3236:
        /*02d0*/ 	.byte	0x04, 0x1c
        /*02d2*/ 	.short	(.L_3238 - .L_3237)


	//   ....[0]....
.L_3237:
        /*02d4*/ 	.word	0x00000df0


	//   ....[1]....
        /*02d8*/ 	.word	0x00004e10


	//----- nvinfo : EIATTR_MAX_THREADS
	.align		4
.L_3238:
        /*02dc*/ 	.byte	0x04, 0x05
        /*02de*/ 	.short	(.L_3240 - .L_3239)
.L_3239:
        /*02e0*/ 	.word	0x00000080
        /*02e4*/ 	.word	0x00000001
        /*02e8*/ 	.word	0x00000001


	//----- nvinfo : EIATTR_CRS_STACK_SIZE
	.align		4
.L_3240:
        /*02ec*/ 	.byte	0x04, 0x1e
        /*02ee*/ 	.short	(.L_3242 - .L_3241)
.L_3241:
        /*02f0*/ 	.word	0x00000000
.L_3242:


//--------------------- .nv.info._ZN10layer_norm13ln_fwd_kernelINS_13Kernel_traitsIf6__halffS2_fjLj2048ELj1ELj4ELj1ELj16ENS_18Kernel_traits_baseILj2048EfS2_fS2_fjLj128EEEEELb0ELb1ELb0ELb1EEEvNS_9FwdParamsE --------------------------
	.section	.nv.info._ZN10layer_norm13ln_fwd_kernelINS_13Kernel_traitsIf6__halffS2_fjLj2048ELj1ELj4ELj1ELj16ENS_18Kernel_traits_baseILj2048EfS2_fS2_fjLj128EEEEELb0ELb1ELb0ELb1EEEvNS_9FwdParamsE,"",@"SHT_CUDA_INFO"
	.sectionflags	@""
	.align	4


	//----- nvinfo : EIATTR_CUDA_API_VERSION
	.align		4
        /*0000*/ 	.byte	0x04, 0x37
        /*0002*/ 	.short	(.L_3244 - .L_3243)
.L_3243:
        /*0004*/ 	.word	0x00000082


	//----- nvinfo : EIATTR_SW2861232_WAR
	.align		4
.L_3244:
        /*0008*/ 	.byte	0x01, 0x35
	.zero		2


	//----- nvinfo : EIATTR_PARAM_CBANK
	.align		4
        /*000c*/ 	.byte	0x04, 0x0a
        /*000e*/ 	.short	(.L_3246 - .L_3245)
	.align		4
.L_3245:
        /*0010*/ 	.word	index@(.nv.constant0._ZN10layer_norm13ln_fwd_kernelINS_13Kernel_traitsIf6__halffS2_fjLj2048ELj1ELj4ELj1ELj16ENS_18Kernel_traits_baseILj2048EfS2_fS2_fjLj128EEEEELb0ELb1ELb0ELb1EEEvNS_9FwdParamsE)
        /*0014*/ 	.short	0x0160
        /*0016*/ 	.short	0x00e8


	//----- nvinfo : EIATTR_CBANK_PARAM_SIZE
	.align		4
.L_3246:
        /*0018*/ 	.byte	0x03, 0x19
        /*001a*/ 	.short	0x00e8


	//----- nvinfo : EIATTR_KPARAM_INFO
	.align		4
        /*001c*/ 	.byte	0x04, 0x17
        /*001e*/ 	.short	(.L_3248 - .L_3247)
.L_3247:
        /*0020*/ 	.word	0x00000000
        /*0024*/ 	.short	0x0000
        /*0026*/ 	.short	0x0000
        /*0028*/ 	.byte	0x00, 0xf0, 0xa1, 0x03


	//----- nvinfo : EIATTR_MAXREG_COUNT
	.align		4
.L_3248:
        /*002c*/ 	.byte	0x03, 0x1b
        /*002e*/ 	.short	0x00ff


	//----- nvinfo : EIATTR_ANNOTATIONS
	.align		4
        /*0030*/ 	.byte	0x04, 0x55
        /*0032*/ 	.short	(.L_3250 - .L_3249)


	//   ....[0]....
.L_3249:
        /* <DEDUP_REMOVED lines=28> */


	//----- nvinfo : EIATTR_MERCURY_ISA_VERSION
	.align		4
.L_3250:
        /*01e4*/ 	.byte	0x03, 0x5f
        /*01e6*/ 	.short	0x0000


	//----- nvinfo : EIATTR_COOP_GROUP_MASK_REGIDS
	.align		4
        /*01e8*/ 	.byte	0x04, 0x29
        /*01ea*/ 	.short	(.L_3252 - .L_3251)


	//   ....[0]....
.L_3251:
        /*01ec*/ 	.word	0xffffffff


	//   ....[1]....
        /*01f0*/ 	.word	0xffffffff


	//   ....[2]....
        /*01f4*/ 	.word	0xffffffff


	//   ....[3]....
        /*01f8*/ 	.word	0xffffffff


	//   ....[4]....
        /*01fc*/ 	.word	0xffffffff


	//   ....[5]....
        /*0200*/ 	.word	0xffffffff


	//   ....[6]....
        /*0204*/ 	.word	0xffffffff


	//   ....[7]....
        /*0208*/ 	.word	0xffffffff


	//   ....[8]....
        /*020c*/ 	.word	0xffffffff


	//   ....[9]....
        /*0210*/ 	.word	0xffffffff


	//   ....[10]....
        /*0214*/ 	.word	0xffffffff


	//   ....[11]....
        /*0218*/ 	.word	0xffffffff


	//   ....[12]....
        /*021c*/ 	.word	0xffffffff


	//   ....[13]....
        /*0220*/ 	.word	0xffffffff


	//   ....[14]....
        /*0224*/ 	.word	0xffffffff


	//   ....[15]....
        /*0228*/ 	.word	0xffffffff


	//   ....[16]....
        /*022c*/ 	.word	0xffffffff


	//   ....[17]....
        /*0230*/ 	.word	0xffffffff


	//   ....[18]....
        /*0234*/ 	.word	0xffffffff


	//   ....[19]....
        /*0238*/ 	.word	0xffffffff


	//----- nvinfo : EIATTR_COOP_GROUP_INSTR_OFFSETS
	.align		4
.L_3252:
        /*023c*/ 	.byte	0x04, 0x28
        /*023e*/ 	.short	(.L_3254 - .L_3253)


	//   ....[0]....
.L_3253:
        /*0240*/ 	.word	0x00002680


	//   ....[1]....
        /*0244*/ 	.word	0x000026b0


	//   ....[2]....
        /*0248*/ 	.word	0x000026d0


	//   ....[3]....
        /*024c*/ 	.word	0x000026f0


	//   ....[4]....
        /*0250*/ 	.word	0x00002710


	//   ....[5]....
        /*0254*/ 	.word	0x00002f40


	//   ....[6]....
        /*0258*/ 	.word	0x00002f60


	//   ....[7]....
        /*025c*/ 	.word	0x00002f80


	//   ....[8]....
        /*0260*/ 	.word	0x00002fa0


	//   ....[9]....
        /*0264*/ 	.word	0x00002fc0


	//   ....[10]....
        /*0268*/ 	.word	0x000041c0


	//   ....[11]....
        /*026c*/ 	.word	0x00004230


	//   ....[12]....
        /*0270*/ 	.word	0x000042a0


	//   ....[13]....
        /*0274*/ 	.word	0x00004310


	//   ....[14]....
        /*0278*/ 	.word	0x00004380


	//   ....[15]....
        /*027c*/ 	.word	0x00004c00


	//   ....[16]....
        /*0280*/ 	.word	0x00004c70


	//   ....[17]....
        /*0284*/ 	.word	0x00004ce0


	//   ....[18]....
        /*0288*/ 	.word	0x00004d50


	//   ....[19]....
        /*028c*/ 	.word	0x00004dc0


	//----- nvinfo : EIATTR_EXIT_INSTR_OFFSETS
	.align		4
.L_3254:
        /*0290*/ 	.byte	0x04, 0x1c
        /*0292*/ 	.short	(.L_3256 - .L_3255)


	//   ....[0]....
.L_3255:
        /*0294*/ 	.word	0x00000430


	//   ....[1]....
        /*0298*/ 	.word	0x00004160


	//----- nvinfo : EIATTR_MAX_THREADS
	.align		4
.L_3256:
        /*029c*/ 	.byte	0x04, 0x05
        /*029e*/ 	.short	(.L_3258 - .L_3257)
.L_3257:
        /*02a0*/ 	.word	0x00000080
        /*02a4*/ 	.word	0x00000001
        /*02a8*/ 	.word	0x00000001


	//----- nvinfo : EIATTR_CRS_STACK_SIZE
	.align		4
.L_3258:
        /*02ac*/ 	.byte	0x04, 0x1e
        /*02ae*/ 	.short	(.L_3260 - .L_3259)
.L_3259:
        /*02b0*/ 	.word	0x00000000
.L_3260:


//--------------------- .nv.info._ZN10layer_norm13ln_fwd_kernelINS_13Kernel_traitsIf6__halffS2_fjLj2048ELj1ELj4ELj1ELj16ENS_18Kernel_traits_baseILj2048EfS2_fS2_fjLj128EEEEELb0ELb1ELb1ELb0EEEvNS_9FwdParamsE --------------------------
	.section	.nv.info._ZN10layer_norm13ln_fwd_kernelINS_13Kernel_traitsIf6__halffS2_fjLj2048ELj1ELj4ELj1ELj16ENS_18Kernel_traits_baseILj2048EfS2_fS2_fjLj128EEEEELb0ELb1ELb1ELb0EEEvNS_9FwdParamsE,"",@"SHT_CUDA_INFO"
	.sectionflags	@""
	.align	4


	//----- nvinfo : EIATTR_CUDA_API_VERSION
	.align		4
        /*0000*/ 	.byte	0x04, 0x37
        /*0002*/ 	.short	(.L_3262 - .L_3261)
.L_3261:
        /*0004*/ 	.word	0x00000082


	//----- nvinfo : EIATTR_SW2861232_WAR
	.align		4
.L_3262:
        /*0008*/ 	.byte	0x01, 0x35
	.zero		2


	//----- nvinfo : EIATTR_PARAM_CBANK
	.align		4
        /*000c*/ 	.byte	0x04, 0x0a
        /*000e*/ 	.short	(.L_3264 - .L_3263)
	.align		4
.L_3263:
        /*0010*/ 	.word	index@(.nv.constant0._ZN10layer_norm13ln_fwd_kernelINS_13Kernel_traitsIf6__halffS2_fjLj2048ELj1ELj4ELj1ELj16ENS_18Kernel_traits_baseILj2048EfS2_fS2_fjLj128EEEEELb0ELb1ELb1ELb0EEEvNS_9FwdParamsE)
        /*0014*/ 	.short	0x0160
        /*0016*/ 	.short	0x00e8


	//----- nvinfo : EIATTR_CBANK_PARAM_SIZE
	.align		4
.L_3264:
        /*0018*/ 	.byte	0x03, 0x19
        /*001a*/ 	.short	0x00e8


	//----- nvinfo : EIATTR_KPARAM_INFO
	.align		4
        /*001c*/ 	.byte	0x04, 0x17
        /*001e*/ 	.short	(.L_3266 - .L_3265)
.L_3265:
        /*0020*/ 	.word	0x00000000
        /*0024*/ 	.short	0x0000
        /*0026*/ 	.short	0x0000
        /*0028*/ 	.byte	0x00, 0xf0, 0xa1, 0x03


	//----- nvinfo : EIATTR_MAXREG_COUNT
	.align		4
.L_3266:
        /*002c*/ 	.byte	0x03, 0x1b
        /*002e*/ 	.short	0x00ff


	//----- nvinfo : EIATTR_ANNOTATIONS
	.align		4
        /*0030*/ 	.byte	0x04, 0x55
        /*0032*/ 	.short	(.L_3268 - .L_3267)


	//   ....[0]....
.L_3267:
        /* <DEDUP_REMOVED lines=33> */


	//----- nvinfo : EIATTR_MERCURY_ISA_VERSION
	.align		4
.L_3268:
        /*0234*/ 	.byte	0x03, 0x5f
        /*0236*/ 	.short	0x0000


	//----- nvinfo : EIATTR_COOP_GROUP_MASK_REGIDS
	.align		4
        /*0238*/ 	.byte	0x04, 0x29
        /*023a*/ 	.short	(.L_3270 - .L_3269)


	//   ....[0]....
.L_3269:
        /*023c*/ 	.word	0xffffffff


	//   ....[1]....
        /*0240*/ 	.word	0xffffffff


	//   ....[2]....
        /*0244*/ 	.word	0xffffffff


	//   ....[3]....
        /*0248*/ 	.word	0xffffffff


	//   ....[4]....
        /*024c*/ 	.word	0xffffffff


	//   ....[5]....
        /*0250*/ 	.word	0xffffffff


	//   ....[6]....
        /*0254*/ 	.word	0xffffffff


	//   ....[7]....
        /*0258*/ 	.word	0xffffffff


	//   ....[8]....
        /*025c*/ 	.word	0xffffffff


	//   ....[9]....
        /*0260*/ 	.word	0xffffffff


	//   ....[10]....
        /*0264*/ 	.word	0xffffffff


	//   ....[11]....
        /*0268*/ 	.word	0xffffffff


	//   ....[12]....
        /*026c*/ 	.word	0xffffffff


	//   ....[13]....
        /*0270*/ 	.word	0xffffffff


	//   ....[14]....
        /*0274*/ 	.word	0xffffffff


	//   ....[15]....
        /*0278*/ 	.word	0xffffffff


	//   ....[16]....
        /*027c*/ 	.word	0xffffffff


	//   ....[17]....
        /*0280*/ 	.word	0xffffffff


	//   ....[18]....
        /*0284*/ 	.word	0xffffffff


	//   ....[19]....
        /*0288*/ 	.word	0xffffffff


	//----- nvinfo : EIATTR_COOP_GROUP_INSTR_OFFSETS
	.align		4
.L_3270:
        /*028c*/ 	.byte	0x04, 0x28
        /*028e*/ 	.short	(.L_3272 - .L_3271)


	//   ....[0]....
.L_3271:
        /*0290*/ 	.word	0x00004790


	//   ....[1]....
        /*0294*/ 	.word	0x000047c0


	//   ....[2]....
        /*0298*/ 	.word	0x00004810


	//   ....[3]....
        /*029c*/ 	.word	0x00004830


	//   ....[4]....
        /*02a0*/ 	.word	0x00004850


	//   ....[5]....
        /*02a4*/ 	.word	0x000050a0


	//   ....[6]....
        /*02a8*/ 	.word	0x000050c0


	//   ....[7]....
        /*02ac*/ 	.word	0x000050e0


	//   ....[8]....
        /*02b0*/ 	.word	0x00005100


	//   ....[9]....
        /*02b4*/ 	.word	0x00005120


	//   ....[10]....
        /*02b8*/ 	.word	0x00006720


	//   ....[11]....
        /*02bc*/ 	.word	0x00006790


	//   ....[12]....
        /*02c0*/ 	.word	0x00006800


	//   ....[13]....
        /*02c4*/ 	.word	0x00006870


	//   ....[14]....
        /*02c8*/ 	.word	0x000068e0


	//   ....[15]....
        /*02cc*/ 	.word	0x000071a0


	//   ....[16]....
        /*02d0*/ 	.word	0x00007200


	//   ....[17]....
        /*02d4*/ 	.word	0x00007260


	//   ....[18]....
        /*02d8*/ 	.word	0x000072c0


	//   ....[19]....
        /*02dc*/ 	.word	0x00007320


	//----- nvinfo : EIATTR_EXIT_INSTR_OFFSETS
	.align		4
.L_3272:
        /*02e0*/ 	.byte	0x04, 0x1c
        /*02e2*/ 	.short	(.L_3274 - .L_3273)


	//   ....[0]....
.L_3273:
        /*02e4*/ 	.word	0x00000e10


	//   ....[1]....
        /*02e8*/ 	.word	0x000066c0


	//----- nvinfo : EIATTR_MAX_THREADS
	.align		4
.L_3274:
        /*02ec*/ 	.byte	0x04, 0x05
        /*02ee*/ 	.short	(.L_3276 - .L_3275)
.L_3275:
        /*02f0*/ 	.word	0x00000080
        /*02f4*/ 	.word	0x00000001
        /*02f8*/ 	.word	0x00000001


	//----- nvinfo : EIATTR_CRS_STACK_SIZE
	.align		4
.L_3276:
        /*02fc*/ 	.byte	0x04, 0x1e
        /*02fe*/ 	.short	(.L_3278 - .L_3277)
.L_3277:
        /*0300*/ 	.word	0x00000000
.L_3278:


//--------------------- .nv.info._ZN10layer_norm13ln_fwd_kernelINS_13Kernel_traitsIf6__halffS2_fjLj2048ELj1ELj4ELj1ELj16ENS_18Kernel_traits_baseILj2048EfS2_fS2_fjLj128EEEEELb0ELb1ELb1ELb1EEEvNS_9FwdParamsE --------------------------
	.section	.nv.info._ZN10layer_norm13ln_fwd_kernelINS_13Kernel_traitsIf6__halffS2_fjLj2048ELj1ELj4ELj1ELj16ENS_18Kernel_traits_baseILj2048EfS2_fS2_fjLj128EEEEELb0ELb1ELb1ELb1EEEvNS_9FwdParamsE,"",@"SHT_CUDA_INFO"
	.sectionflags	@""
	.align	4


	//----- nvinfo : EIATTR_CUDA_API_VERSION
	.align		4
        /*0000*/ 	.byte	0x04, 0x37
        /*0002*/ 	.short	(.L_3280 - .L_3279)
.L_3279:
        /*0004*/ 	.word	0x00000082


	//----- nvinfo : EIATTR_SW2861232_WAR
	.align		4
.L_3280:
        /*0008*/ 	.byte	0x01, 0x35
	.zero		2


	//----- nvinfo : EIATTR_PARAM_CBANK
	.align		4
        /*000c*/ 	.byte	0x04, 0x0a
        /*000e*/ 	.short	(.L_3282 - .L_3281)
	.align		4
.L_3281:
        /*0010*/ 	.word	index@(.nv.constant0._ZN10layer_norm13ln_fwd_kernelINS_13Kernel_traitsIf6__halffS2_fjLj2048ELj1ELj4ELj1ELj16ENS_18Kernel_traits_baseILj2048EfS2_fS2_fjLj128EEEEELb0ELb1ELb1ELb1EEEvNS_9FwdParamsE)
        /*0014*/ 	.short	0x0160
        /*0016*/ 	.short	0x00e8


	//----- nvinfo : EIATTR_CBANK_PARAM_SIZE
	.align		4
.L_3282:
        /*0018*/ 	.byte	0x03, 0x19
        /*001a*/ 	.short	0x00e8


	//----- nvinfo : EIATTR_KPARAM_INFO
	.align		4
        /*001c*/ 	.byte	0x04, 0x17
        /*001e*/ 	.short	(.L_3284 - .L_3283)
.L_3283:
        /*0020*/ 	.word	0x00000000
        /*0024*/ 	.short	0x0000
        /*0026*/ 	.short	0x0000
        /*0028*/ 	.byte	0x00, 0xf0, 0xa1, 0x03


	//----- nvinfo : EIATTR_MAXREG_COUNT
	.align		4
.L_3284:
        /*002c*/ 	.byte	0x03, 0x1b
        /*002e*/ 	.short	0x00ff


	//----- nvinfo : EIATTR_ANNOTATIONS
	.align		4
        /*0030*/ 	.byte	0x04, 0x55
        /*0032*/ 	.short	(.L_3286 - .L_3285)


	//   ....[0]....
.L_3285:
        /* <DEDUP_REMOVED lines=25> */


	//----- nvinfo : EIATTR_MERCURY_ISA_VERSION
	.align		4
.L_3286:
        /*01b4*/ 	.byte	0x03, 0x5f
        /*01b6*/ 	.short	0x0000


	//----- nvinfo : EIATTR_COOP_GROUP_MASK_REGIDS
	.align		4
        /*01b8*/ 	.byte	0x04, 0x29
        /*01ba*/ 	.short	(.L_3288 - .L_3287)


	//   ....[0]....
.L_3287:
        /*01bc*/ 	.word	0xffffffff


	//   ....[1]....
        /*01c0*/ 	.word	0xffffffff


	//   ....[2]....
        /*01c4*/ 	.word	0xffffffff


	//   ....[3]....
        /*01c8*/ 	.word	0xffffffff


	//   ....[4]....
        /*01cc*/ 	.word	0xffffffff


	//   ....[5]....
        /*01d0*/ 	.word	0xffffffff


	//   ....[6]....
        /*01d4*/ 	.word	0xffffffff


	//   ....[7]....
        /*01d8*/ 	.word	0xffffffff


	//   ....[8]....
        /*01dc*/ 	.word	0xffffffff


	//   ....[9]....
        /*01e0*/ 	.word	0xffffffff


	//   ....[10]....
        /*01e4*/ 	.word	0xffffffff


	//   ....[11]....
        /*01e8*/ 	.word	0xffffffff


	//   ....[12]....
        /*01ec*/ 	.word	0xffffffff


	//   ....[13]....
        /*01f0*/ 	.word	0xffffffff


	//   ....[14]....
        /*01f4*/ 	.word	0xffffffff


	//   ....[15]....
        /*01f8*/ 	.word	0xffffffff


	//   ....[16]....
        /*01fc*/ 	.word	0xffffffff


	//   ....[17]....
        /*0200*/ 	.word	0xffffffff


	//   ....[18]....
        /*0204*/ 	.word	0xffffffff


	//   ....[19]....
        /*0208*/ 	.word	0xffffffff


	//----- nvinfo : EIATTR_COOP_GROUP_INSTR_OFFSETS
	.align		4
.L_3288:
        /*020c*/ 	.byte	0x04, 0x28
        /*020e*/ 	.short	(.L_3290 - .L_3289)


	//   ....[0]....
.L_3289:
        /*0210*/ 	.word	0x00003aa0


	//   ....[1]....
        /*0214*/ 	.word	0x00003ad0


	//   ....[2]....
        /*0218*/ 	.word	0x00003af0


	//   ....[3]....
        /*021c*/ 	.word	0x00003b10


	//   ....[4]....
        /*0220*/ 	.word	0x00003b30


	//   ....[5]....
        /*0224*/ 	.word	0x00004360


	//   ....[6]....
        /*0228*/ 	.word	0x00004380


	//   ....[7]....
        /*022c*/ 	.word	0x000043a0


	//   ....[8]....
        /*0230*/ 	.word	0x000043c0


	//   ....[9]....
        /*0234*/ 	.word	0x000043e0


	//   ....[10]....
        /*0238*/ 	.word	0x00005720


	//   ....[11]....
        /*023c*/ 	.word	0x00005770


	//   ....[12]....
        /*0240*/ 	.word	0x000057c0


	//   ....[13]....
        /*0244*/ 	.word	0x00005810


	//   ....[14]....
        /*0248*/ 	.word	0x00005860


	//   ....[15]....
        /*024c*/ 	.word	0x000060c0


	//   ....[16]....
        /*0250*/ 	.word	0x00006110


	//   ....[17]....
        /*0254*/ 	.word	0x00006160


	//   ....[18]....
        /*0258*/ 	.word	0x000061b0


	//   ....[19]....
        /*025c*/ 	.word	0x00006200


	//----- nvinfo : EIATTR_EXIT_INSTR_OFFSETS
	.align		4
.L_3290:
        /*0260*/ 	.byte	0x04, 0x1c
        /*0262*/ 	.short	(.L_3292 - .L_3291)


	//   ....[0]....
.L_3291:
        /*0264*/ 	.word	0x00000430


	//   ....[1]....
        /*0268*/ 	.word	0x000056e0


	//----- nvinfo : EIATTR_MAX_THREADS
	.align		4
.L_3292:
        /*026c*/ 	.byte	0x04, 0x05
        /*026e*/ 	.short	(.L_3294 - .L_3293)
.L_3293:
        /*0270*/ 	.word	0x00000080
        /*0274*/ 	.word	0x00000001
        /*0278*/ 	.word	0x00000001


	//----- nvinfo : EIATTR_CRS_STACK_SIZE
	.align		4
.L_3294:
        /*027c*/ 	.byte	0x04, 0x1e
        /*027e*/ 	.short	(.L_3296 - .L_3295)
.L_3295:
        /*0280*/ 	.word	0x00000000
.L_3296:


//--------------------- .nv.info._ZN10layer_norm13ln_fwd_kernelINS_13Kernel_traitsIf6__halffS2_fjLj2048ELj1ELj4ELj1ELj16ENS_18Kernel_traits_baseILj2048EfS2_fS2_fjLj128EEEEELb1ELb0ELb0ELb0EEEvNS_9FwdParamsE --------------------------
	.section	.nv.info._ZN10layer_norm13ln_fwd_kernelINS_13Kernel_traitsIf6__halffS2_fjLj2048ELj1ELj4ELj1ELj16ENS_18Kernel_traits_baseILj2048EfS2_fS2_fjLj128EEEEELb1ELb0ELb0ELb0EEEvNS_9FwdParamsE,"",@"SHT_CUDA_INFO"
	.sectionflags	@""
	.align	4


	//----- nvinfo : EIATTR_CUDA_API_VERSION
	.align		4
        /*0000*/ 	.byte	0x04, 0x37
        /*0002*/ 	.short	(.L_3298 - .L_3297)
.L_3297:
        /*0004*/ 	.word	0x00000082


	//----- nvinfo : EIATTR_SW2861232_WAR
	.align		4
.L_3298:
        /*0008*/ 	.byte	0x01, 0x35
	.zero		2


	//----- nvinfo : EIATTR_PARAM_CBANK
	.align		4
        /*000c*/ 	.byte	0x04, 0x0a
        /*000e*/ 	.short	(.L_3300 - .L_3299)
	.align		4
.L_3299:
        /*0010*/ 	.word	index@(.nv.constant0._ZN10layer_norm13ln_fwd_kernelINS_13Kernel_traitsIf6__halffS2_fjLj2048ELj1ELj4ELj1ELj16ENS_18Kernel_traits_baseILj2048EfS2_fS2_fjLj128EEEEELb1ELb0ELb0ELb0EEEvNS_9FwdParamsE)
        /*0014*/ 	.short	0x0160
        /*0016*/ 	.short	0x00e8


	//----- nvinfo : EIATTR_CBANK_PARAM_SIZE
	.align		4
.L_3300:
        /*0018*/ 	.byte	0x03, 0x19
        /*001a*/ 	.short	0x00e8


	//----- nvinfo : EIATTR_KPARAM_INFO
	.align		4
        /*001c*/ 	.byte	0x04, 0x17
        /*001e*/ 	.short	(.L_3302 - .L_3301)
.L_3301:
        /*0020*/ 	.word	0x00000000
        /*0024*/ 	.short	0x0000
        /*0026*/ 	.short	0x0000
        /*0028*/ 	.byte	0x00, 0xf0, 0xa1, 0x03


	//----- nvinfo : EIATTR_MAXREG_COUNT
	.align		4
.L_3302:
        /*002c*/ 	.byte	0x03, 0x1b
        /*002e*/ 	.short	0x00ff


	//----- nvinfo : EIATTR_MERCURY_ISA_VERSION
	.align		4
        /*0030*/ 	.byte	0x03, 0x5f
        /*0032*/ 	.short	0x0000


	//----- nvinfo : EIATTR_COOP_GROUP_MASK_REGIDS
	.align		4
        /*0034*/ 	.byte	0x04, 0x29
        /*0036*/ 	.short	(.L_3304 - .L_3303)


	//   ....[0]....
.L_3303:
        /*0038*/ 	.word	0xffffffff


	//   ....[1]....
        /*003c*/ 	.word	0xffffffff


	//   ....[2]....
        /*0040*/ 	.word	0xffffffff


	//   ....[3]....
        /*0044*/ 	.word	0xffffffff


	//   ....[4]....
        /*0048*/ 	.word	0xffffffff


	//   ....[5]....
        /*004c*/ 	.word	0xffffffff


	//   ....[6]....
        /*0050*/ 	.word	0xffffffff


	//   ....[7]....
        /*0054*/ 	.word	0xffffffff


	//   ....[8]....
        /*0058*/ 	.word	0xffffffff


	//   ....[9]....
        /*005c*/ 	.word	0xffffffff


	//   ....[10]....
        /*0060*/ 	.word	0xffffffff


	//   ....[11]....
        /*0064*/ 	.word	0xffffffff


	//   ....[12]....
        /*0068*/ 	.word	0xffffffff


	//   ....[13]....
        /*006c*/ 	.word	0xffffffff


	//   ....[14]....
        /*0070*/ 	.word	0xffffffff


	//   ....[15]....
        /*0074*/ 	.word	0xffffffff


	//   ....[16]....
        /*0078*/ 	.word	0xffffffff


	//   ....[17]....
        /*007c*/ 	.word	0xffffffff


	//   ....[18]....
        /*0080*/ 	.word	0xffffffff


	//   ....[19]....
        /*0084*/ 	.word	0xffffffff


	//----- nvinfo : EIATTR_COOP_GROUP_INSTR_OFFSETS
	.align		4
.L_3304:
        /*0088*/ 	.byte	0x04, 0x28
        /*008a*/ 	.short	(.L_3306 - .L_3305)


	//   ....[0]....
.L_3305:
        /*008c*/ 	.word	0x00017930


	//   ....[1]....
        /*0090*/ 	.word	0x00017960


	//   ....[2]....
        /*0094*/ 	.word	0x000179c0


	//   ....[3]....
        /*0098*/ 	.word	0x000179e0


	//   ....[4]....
        /*009c*/ 	.word	0x00017a00


	//   ....[5]....
        /*00a0*/ 	.word	0x00018260


	//   ....[6]....
        /*00a4*/ 	.word	0x00018280


	//   ....[7]....
        /*00a8*/ 	.word	0x000182a0


	//   ....[8]....
        /*00ac*/ 	.word	0x000182c0


	//   ....[9]....
        /*00b0*/ 	.word	0x000182e0


	//   ....[10]....
        /*00b4*/ 	.word	0x00019680


	//   ....[11]....
        /*00b8*/ 	.word	0x000196f0


	//   ....[12]....
        /*00bc*/ 	.word	0x00019750


	//   ....[13]....
        /*00c0*/ 	.word	0x000197b0


	//   ....[14]....
        /*00c4*/ 	.word	0x00019810


	//   ....[15]....
        /*00c8*/ 	.word	0x0001a0f0


	//   ....[16]....
        /*00cc*/ 	.word	0x0001a150


	//   ....[17]....
        /*00d0*/ 	.word	0x0001a1b0


	//   ....[18]....
        /*00d4*/ 	.word	0x0001a210


	//   ....[19]....
        /*00d8*/ 	.word	0x0001a280


	//----- nvinfo : EIATTR_EXIT_INSTR_OFFSETS
	.align		4
.L_3306:
        /*00dc*/ 	.byte	0x04, 0x1c
        /*00de*/ 	.short	(.L_3308 - .L_3307)


	//   ....[0]....
.L_3307:
        /*00e0*/ 	.word	0x00000fc0


	//   ....[1]....
        /*00e4*/ 	.word	0x00019630


	//----- nvinfo : EIATTR_MAX_THREADS
	.align		4
.L_3308:
        /*00e8*/ 	.byte	0x04, 0x05
        /*00ea*/ 	.short	(.L_3310 - .L_3309)
.L_3309:
        /*00ec*/ 	.word	0x00000080
        /*00f0*/ 	.word	0x00000001
        /*00f4*/ 	.word	0x00000001


	//----- nvinfo : EIATTR_CRS_STACK_SIZE
	.align		4
.L_3310:
        /*00f8*/ 	.byte	0x04, 0x1e
        /*00fa*/ 	.short	(.L_3312 - .L_3311)
.L_3311:
        /*00fc*/ 	.word	0x00000000
.L_3312:


//--------------------- .nv.info._ZN10layer_norm13ln_fwd_kernelINS_13Kernel_traitsIf6__halffS2_fjLj2048ELj1ELj4ELj1ELj16ENS_18Kernel_traits_baseILj2048EfS2_fS2_fjLj128EEEEELb1ELb0ELb0ELb1EEEvNS_9FwdParamsE --------------------------
	.section	.nv.info._ZN10layer_norm13ln_fwd_kernelINS_13Kernel_traitsIf6__halffS2_fjLj2048ELj1ELj4ELj1ELj16ENS_18Kernel_traits_baseILj2048EfS2_fS2_fjLj128EEEEELb1ELb0ELb0ELb1EEEvNS_9FwdParamsE,"",@"SHT_CUDA_INFO"
	.sectionflags	@""
	.align	4


	//----- nvinfo : EIATTR_CUDA_API_VERSION
	.align		4
        /*0000*/ 	.byte	0x04, 0x37
        /*0002*/ 	.short	(.L_3314 - .L_3313)
.L_3313:
        /*0004*/ 	.word	0x00000082


	//----- nvinfo : EIATTR_SW2861232_WAR
	.align		4
.L_3314:
        /*0008*/ 	.byte	0x01, 0x35
	.zero		2


	//----- nvinfo : EIATTR_PARAM_CBANK
	.align		4
        /*000c*/ 	.byte	0x04, 0x0a
        /*000e*/ 	.short	(.L_3316 - .L_3315)
	.align		4
.L_3315:
        /*0010*/ 	.word	index@(.nv.constant0._ZN10layer_norm13ln_fwd_kernelINS_13Kernel_traitsIf6__halffS2_fjLj2048ELj1ELj4ELj1ELj16ENS_18Kernel_traits_baseILj2048EfS2_fS2_fjLj128EEEEELb1ELb0ELb0ELb1EEEvNS_9FwdParamsE)
        /*0014*/ 	.short	0x0160
        /*0016*/ 	.short	0x00e8


	//----- nvinfo : EIATTR_CBANK_PARAM_SIZE
	.align		4
.L_3316:
        /*0018*/ 	.byte	0x03, 0x19
        /*001a*/ 	.short	0x00e8


	//----- nvinfo : EIATTR_KPARAM_INFO
	.align		4
        /*001c*/ 	.byte	0x04, 0x17
        /*001e*/ 	.short	(.L_3318 - .L_3317)
.L_3317:
        /*0020*/ 	.word	0x00000000
        /*0024*/ 	.short	0x0000
        /*0026*/ 	.short	0x0000
        /*0028*/ 	.byte	0x00, 0xf0, 0xa1, 0x03


	//----- nvinfo : EIATTR_MAXREG_COUNT
	.align		4
.L_3318:
        /*002c*/ 	.byte	0x03, 0x1b
        /*002e*/ 	.short	0x00ff


	//----- nvinfo : EIATTR_MERCURY_ISA_VERSION
	.align		4
        /*0030*/ 	.byte	0x03, 0x5f
        /*0032*/ 	.short	0x0000


	//----- nvinfo : EIATTR_COOP_GROUP_MASK_REGIDS
	.align		4
        /*0034*/ 	.byte	0x04, 0x29
        /*0036*/ 	.short	(.L_3320 - .L_3319)


	//   ....[0]....
.L_3319:
        /*0038*/ 	.word	0xffffffff


	//   ....[1]....
        /*003c*/ 	.word	0xffffffff


	//   ....[2]....
        /*0040*/ 	.word	0xffffffff


	//   ....[3]....
        /*0044*/ 	.word	0xffffffff


	//   ....[4]....
        /*0048*/ 	.word	0xffffffff


	//   ....[5]....
        /*004c*/ 	.word	0xffffffff


	//   ....[6]....
        /*0050*/ 	.word	0xffffffff


	//   ....[7]....
        /*0054*/ 	.word	0xffffffff


	//   ....[8]....
        /*0058*/ 	.word	0xffffffff


	//   ....[9]....
        /*005c*/ 	.word	0xffffffff


	//   ....[10]....
        /*0060*/ 	.word	0xffffffff


	//   ....[11]....
        /*0064*/ 	.word	0xffffffff


	//   ....[12]....
        /*0068*/ 	.word	0xffffffff


	//   ....[13]....
        /*006c*/ 	.word	0xffffffff


	//   ....[14]....
        /*0070*/ 	.word	0xffffffff


	//   ....[15]....
        /*0074*/ 	.word	0xffffffff


	//   ....[16]....
        /*0078*/ 	.word	0xffffffff


	//   ....[17]....
        /*007c*/ 	.word	0xffffffff


	//   ....[18]....
        /*0080*/ 	.word	0xffffffff


	//   ....[19]....
        /*0084*/ 	.word	0xffffffff


	//----- nvinfo : EIATTR_COOP_GROUP_INSTR_OFFSETS
	.align		4
.L_3320:
        /*0088*/ 	.byte	0x04, 0x28
        /*008a*/ 	.short	(.L_3322 - .L_3321)


	//   ....[0]....
.L_3321:
        /*008c*/ 	.word	0x00017150


	//   ....[1]....
        /*0090*/ 	.word	0x00017180


	//   ....[2]....
        /*0094*/ 	.word	0x000171a0


	//   ....[3]....
        /*0098*/ 	.word	0x000171c0


	//   ....[4]....
        /*009c*/ 	.word	0x000171e0


	//   ....[5]....
        /*00a0*/ 	.word	0x00017a10


	//   ....[6]....
        /*00a4*/ 	.word	0x00017a30


	//   ....[7]....
        /*00a8*/ 	.word	0x00017a50


	//   ....[8]....
        /*00ac*/ 	.word	0x00017a70


	//   ....[9]....
        /*00b0*/ 	.word	0x00017a90


	//   ....[10]....
        /*00b4*/ 	.word	0x00018bc0


	//   ....[11]....
        /*00b8*/ 	.word	0x00018c20


	//   ....[12]....
        /*00bc*/ 	.word	0x00018c80


	//   ....[13]....
        /*00c0*/ 	.word	0x00018ce0


	//   ....[14]....
        /*00c4*/ 	.word	0x00018d40


	//   ....[15]....
        /*00c8*/ 	.word	0x000195b0


	//   ....[16]....
        /*00cc*/ 	.word	0x00019610


	//   ....[17]....
        /*00d0*/ 	.word	0x00019670


	//   ....[18]....
        /*00d4*/ 	.word	0x000196d0


	//   ....[19]....
        /*00d8*/ 	.word	0x00019730


	//----- nvinfo : EIATTR_EXIT_INSTR_OFFSETS
	.align		4
.L_3322:
        /*00dc*/ 	.byte	0x04, 0x1c
        /*00de*/ 	.short	(.L_3324 - .L_3323)


	//   ....[0]....
.L_3323:
        /*00e0*/ 	.word	0x00000850


	//   ....[1]....
        /*00e4*/ 	.word	0x00018b60


	//----- nvinfo : EIATTR_MAX_THREADS
	.align		4
.L_3324:
        /*00e8*/ 	.byte	0x04, 0x05
        /*00ea*/ 	.short	(.L_3326 - .L_3325)
.L_3325:
        /*00ec*/ 	.word	0x00000080
        /*00f0*/ 	.word	0x00000001
        /*00f4*/ 	.word	0x00000001


	//----- nvinfo : EIATTR_CRS_STACK_SIZE
	.align		4
.L_3326:
        /*00f8*/ 	.byte	0x04, 0x1e
        /*00fa*/ 	.short	(.L_3328 - .L_3327)
.L_3327:
        /*00fc*/ 	.word	0x00000000
.L_3328:


//--------------------- .nv.info._ZN10layer_norm13ln_fwd_kernelINS_13Kernel_traitsIf6__halffS2_fjLj2048ELj1ELj4ELj1ELj16ENS_18Kernel_traits_baseILj2048EfS2_fS2_fjLj128EEEEELb1ELb0ELb1ELb0EEEvNS_9FwdParamsE --------------------------
	.section	.nv.info._ZN10layer_norm13ln_fwd_kernelINS_13Kernel_traitsIf6__halffS2_fjLj2048ELj1ELj4ELj1ELj16ENS_18Kernel_traits_baseILj2048EfS2_fS2_fjLj128EEEEELb1ELb0ELb1ELb0EEEvNS_9FwdParamsE,"",@"SHT_CUDA_INFO"
	.sectionflags	@""
	.align	4


	//----- nvinfo : EIATTR_CUDA_API_VERSION
	.align		4
        /*0000*/ 	.byte	0x04, 0x37
        /*0002*/ 	.short	(.L_3330 - .L_3329)
.L_3329:
        /*0004*/ 	.word	0x00000082


	//----- nvinfo : EIATTR_SW2861232_WAR
	.align		4
.L_3330:
        /*0008*/ 	.byte	0x01, 0x35
	.zero		2


	//----- nvinfo : EIATTR_PARAM_CBANK
	.align		4
        /*000c*/ 	.byte	0x04, 0x0a
        /*000e*/ 	.short	(.L_3332 - .L_3331)
	.align		4
.L_3331:
        /*0010*/ 	.word	index@(.nv.constant0._ZN10layer_norm13ln_fwd_kernelINS_13Kernel_traitsIf6__halffS2_fjLj2048ELj1ELj4ELj1ELj16ENS_18Kernel_traits_baseILj2048EfS2_fS2_fjLj128EEEEELb1ELb0ELb1ELb0EEEvNS_9FwdParamsE)
        /*0014*/ 	.short	0x0160
        /*0016*/ 	.short	0x00e8


	//----- nvinfo : EIATTR_CBANK_PARAM_SIZE
	.align		4
.L_3332:
        /*0018*/ 	.byte	0x03, 0x19
        /*001a*/ 	.short	0x00e8


	//----- nvinfo : EIATTR_KPARAM_INFO
	.align		4
        /*001c*/ 	.byte	0x04, 0x17
        /*001e*/ 	.short	(.L_3334 - .L_3333)
.L_3333:
        /*0020*/ 	.word	0x00000000
        /*0024*/ 	.short	0x0000
        /*0026*/ 	.short	0x0000
        /*0028*/ 	.byte	0x00, 0xf0, 0xa1, 0x03


	//----- nvinfo : EIATTR_MAXREG_COUNT
	.align		4
.L_3334:
        /*002c*/ 	.byte	0x03, 0x1b
        /*002e*/ 	.short	0x00ff


	//----- nvinfo : EIATTR_MERCURY_ISA_VERSION
	.align		4
        /*0030*/ 	.byte	0x03, 0x5f
        /*0032*/ 	.short	0x0000


	//----- nvinfo : EIATTR_COOP_GROUP_MASK_REGIDS
	.align		4
        /*0034*/ 	.byte	0x04, 0x29
        /*0036*/ 	.short	(.L_3336 - .L_3335)


	//   ....[0]....
.L_3335:
        /*0038*/ 	.word	0xffffffff


	//   ....[1]....
        /*003c*/ 	.word	0xffffffff


	//   ....[2]....
        /*0040*/ 	.word	0xffffffff


	//   ....[3]....
        /*0044*/ 	.word	0xffffffff


	//   ....[4]....
        /*0048*/ 	.word	0xffffffff


	//   ....[5]....
        /*004c*/ 	.word	0xffffffff


	//   ....[6]....
        /*0050*/ 	.word	0xffffffff


	//   ....[7]....
        /*0054*/ 	.word	0xffffffff


	//   ....[8]....
        /*0058*/ 	.word	0xffffffff


	//   ....[9]....
        /*005c*/ 	.word	0xffffffff


	//   ....[10]....
        /*0060*/ 	.word	0xffffffff


	//   ....[11]....
        /*0064*/ 	.word	0xffffffff


	//   ....[12]....
        /*0068*/ 	.word	0xffffffff


	//   ....[13]....
        /*006c*/ 	.word	0xffffffff


	//   ....[14]....
        /*0070*/ 	.word	0xffffffff


	//   ....[15]....
        /*0074*/ 	.word	0xffffffff


	//   ....[16]....
        /*0078*/ 	.word	0xffffffff


	//   ....[17]....
        /*007c*/ 	.word	0xffffffff


	//   ....[18]....
        /*0080*/ 	.word	0xffffffff


	//   ....[19]....
        /*0084*/ 	.word	0xffffffff


	//----- nvinfo : EIATTR_COOP_GROUP_INSTR_OFFSETS
	.align		4
.L_3336:
        /*0088*/ 	.byte	0x04, 0x28
        /*008a*/ 	.short	(.L_3338 - .L_3337)


	//   ....[0]....
.L_3337:
        /*008c*/ 	.word	0x00019f50


	//   ....[1]....
        /*0090*/ 	.word	0x00019f80


	//   ....[2]....
        /*0094*/ 	.word	0x00019fc0


	//   ....[3]....
        /*0098*/ 	.word	0x00019fe0


	//   ....[4]....
        /*009c*/ 	.word	0x0001a000


	//   ....[5]....
        /*00a0*/ 	.word	0x0001a850


	//   ....[6]....
        /*00a4*/ 	.word	0x0001a870


	//   ....[7]....
        /*00a8*/ 	.word	0x0001a890


	//   ....[8]....
        /*00ac*/ 	.word	0x0001a8b0


	//   ....[9]....
        /*00b0*/ 	.word	0x0001a8d0


	//   ....[10]....
        /*00b4*/ 	.word	0x0001bd00


	//   ....[11]....
        /*00b8*/ 	.word	0x0001bd80


	//   ....[12]....
        /*00bc*/ 	.word	0x0001bde0


	//   ....[13]....
        /*00c0*/ 	.word	0x0001be40


	//   ....[14]....
        /*00c4*/ 	.word	0x0001bea0


	//   ....[15]....
        /*00c8*/ 	.word	0x0001c750


	//   ....[16]....
        /*00cc*/ 	.word	0x0001c7b0


	//   ....[17]....
        /*00d0*/ 	.word	0x0001c810


	//   ....[18]....
        /*00d4*/ 	.word	0x0001c870


	//   ....[19]....
        /*00d8*/ 	.word	0x0001c8e0


	//----- nvinfo : EIATTR_EXIT_INSTR_OFFSETS
	.align		4
.L_3338:
        /*00dc*/ 	.byte	0x04, 0x1c
        /*00de*/ 	.short	(.L_3340 - .L_3339)


	//   ....[0]....
.L_3339:
        /*00e0*/ 	.word	0x00000fa0


	//   ....[1]....
        /*00e4*/ 	.word	0x0001bca0


	//----- nvinfo : EIATTR_MAX_THREADS
	.align		4
.L_3340:
        /*00e8*/ 	.byte	0x04, 0x05
        /*00ea*/ 	.short	(.L_3342 - .L_3341)
.L_3341:
        /*00ec*/ 	.word	0x00000080
        /*00f0*/ 	.word	0x00000001
        /*00f4*/ 	.word	0x00000001


	//----- nvinfo : EIATTR_CRS_STACK_SIZE
	.align		4
.L_3342:
        /*00f8*/ 	.byte	0x04, 0x1e
        /*00fa*/ 	.short	(.L_3344 - .L_3343)
.L_3343:
        /*00fc*/ 	.word	0x00000000
.L_3344:


//--------------------- .nv.info._ZN10layer_norm13ln_fwd_kernelINS_13Kernel_traitsIf6__halffS2_fjLj2048ELj1ELj4ELj1ELj16ENS_18Kernel_traits_baseILj2048EfS2_fS2_fjLj128EEEEELb1ELb0ELb1ELb1EEEvNS_9FwdParamsE --------------------------
	.section	.nv.info._ZN10layer_norm13ln_fwd_kernelINS_13Kernel_traitsIf6__halffS2_fjLj2048ELj1ELj4ELj1ELj16ENS_18Kernel_traits_baseILj2048EfS2_fS2_fjLj128EEEEELb1ELb0ELb1ELb1EEEvNS_9FwdParamsE,"",@"SHT_CUDA_INFO"
	.sectionflags	@""
	.align	4


	//----- nvinfo : EIATTR_CUDA_API_VERSION
	.align		4
        /*0000*/ 	.byte	0x04, 0x37
        /*0002*/ 	.short	(.L_3346 - .L_3345)
.L_3345:
        /*0004*/ 	.word	0x00000082


	//----- nvinfo : EIATTR_SW2861232_WAR
	.align		4
.L_3346:
        /*0008*/ 	.byte	0x01, 0x35
	.zero		2


	//----- nvinfo : EIATTR_PARAM_CBANK
	.align		4
        /*000c*/ 	.byte	0x04, 0x0a
        /*000e*/ 	.short	(.L_3348 - .L_3347)
	.align		4
.L_3347:
        /*0010*/ 	.word	index@(.nv.constant0._ZN10layer_norm13ln_fwd_kernelINS_13Kernel_traitsIf6__halffS2_fjLj2048ELj1ELj4ELj1ELj16ENS_18Kernel_traits_baseILj2048EfS2_fS2_fjLj128EEEEELb1ELb0ELb1ELb1EEEvNS_9FwdParamsE)
        /*0014*/ 	.short	0x0160
        /*0016*/ 	.short	0x00e8


	//----- nvinfo : EIATTR_CBANK_PARAM_SIZE
	.align		4
.L_3348:
        /*0018*/ 	.byte	0x03, 0x19
        /*001a*/ 	.short	0x00e8


	//----- nvinfo : EIATTR_KPARAM_INFO
	.align		4
        /*001c*/ 	.byte	0x04, 0x17
        /*001e*/ 	.short	(.L_3350 - .L_3349)
.L_3349:
        /*0020*/ 	.word	0x00000000
        /*0024*/ 	.short	0x0000
        /*0026*/ 	.short	0x0000
        /*0028*/ 	.byte	0x00, 0xf0, 0xa1, 0x03


	//----- nvinfo : EIATTR_MAXREG_COUNT
	.align		4
.L_3350:
        /*002c*/ 	.byte	0x03, 0x1b
        /*002e*/ 	.short	0x00ff


	//----- nvinfo : EIATTR_MERCURY_ISA_VERSION
	.align		4
        /*0030*/ 	.byte	0x03, 0x5f
        /*0032*/ 	.short	0x0000


	//----- nvinfo : EIATTR_COOP_GROUP_MASK_REGIDS
	.align		4
        /*0034*/ 	.byte	0x04, 0x29
        /*0036*/ 	.short	(.L_3352 - .L_3351)


	//   ....[0]....
.L_3351:
        /*0038*/ 	.word	0xffffffff


	//   ....[1]....
        /*003c*/ 	.word	0xffffffff


	//   ....[2]....
        /*0040*/ 	.word	0xffffffff


	//   ....[3]....
        /*0044*/ 	.word	0xffffffff


	//   ....[4]....
        /*0048*/ 	.word	0xffffffff


	//   ....[5]....
        /*004c*/ 	.word	0xffffffff


	//   ....[6]....
        /*0050*/ 	.word	0xffffffff


	//   ....[7]....
        /*0054*/ 	.word	0xffffffff


	//   ....[8]....
        /*0058*/ 	.word	0xffffffff


	//   ....[9]....
        /*005c*/ 	.word	0xffffffff


	//   ....[10]....
        /*0060*/ 	.word	0xffffffff


	//   ....[11]....
        /*0064*/ 	.word	0xffffffff


	//   ....[12]....
        /*0068*/ 	.word	0xffffffff


	//   ....[13]....
        /*006c*/ 	.word	0xffffffff


	//   ....[14]....
        /*0070*/ 	.word	0xffffffff


	//   ....[15]....
        /*0074*/ 	.word	0xffffffff


	//   ....[16]....
        /*0078*/ 	.word	0xffffffff


	//   ....[17]....
        /*007c*/ 	.word	0xffffffff


	//   ....[18]....
        /*0080*/ 	.word	0xffffffff


	//   ....[19]....
        /*0084*/ 	.word	0xffffffff


	//----- nvinfo : EIATTR_COOP_GROUP_INSTR_OFFSETS
	.align		4
.L_3352:
        /*0088*/ 	.byte	0x04, 0x28
        /*008a*/ 	.short	(.L_3354 - .L_3353)


	//   ....[0]....
.L_3353:
        /*008c*/ 	.word	0x00019440


	//   ....[1]....
        /*0090*/ 	.word	0x00019470


	//   ....[2]....
        /*0094*/ 	.word	0x00019490


	//   ....[3]....
        /*0098*/ 	.word	0x000194b0


	//   ....[4]....
        /*009c*/ 	.word	0x000194d0


	//   ....[5]....
        /*00a0*/ 	.word	0x00019d00


	//   ....[6]....
        /*00a4*/ 	.word	0x00019d20


	//   ....[7]....
        /*00a8*/ 	.word	0x00019d40


	//   ....[8]....
        /*00ac*/ 	.word	0x00019d60


	//   ....[9]....
        /*00b0*/ 	.word	0x00019d80


	//   ....[10]....
        /*00b4*/ 	.word	0x0001af50


	//   ....[11]....
        /*00b8*/ 	.word	0x0001afc0


	//   ....[12]....
        /*00bc*/ 	.word	0x0001b020


	//   ....[13]....
        /*00c0*/ 	.word	0x0001b080


	//   ....[14]....
        /*00c4*/ 	.word	0x0001b0e0


	//   ....[15]....
        /*00c8*/ 	.word	0x0001b950


	//   ....[16]....
        /*00cc*/ 	.word	0x0001b9b0


	//   ....[17]....
        /*00d0*/ 	.word	0x0001ba10


	//   ....[18]....
        /*00d4*/ 	.word	0x0001ba70


	//   ....[19]....
        /*00d8*/ 	.word	0x0001bad0


	//----- nvinfo : EIATTR_EXIT_INSTR_OFFSETS
	.align		4
.L_3354:
        /*00dc*/ 	.byte	0x04, 0x1c
        /*00de*/ 	.short	(.L_3356 - .L_3355)


	//   ....[0]....
.L_3355:
        /*00e0*/ 	.word	0x00000850


	//   ....[1]....
        /*00e4*/ 	.word	0x0001af00


	//----- nvinfo : EIATTR_MAX_THREADS
	.align		4
.L_3356:
        /*00e8*/ 	.byte	0x04, 0x05
        /*00ea*/ 	.short	(.L_3358 - .L_3357)
.L_3357:
        /*00ec*/ 	.word	0x00000080
        /*00f0*/ 	.word	0x00000001
        /*00f4*/ 	.word	0x00000001


	//----- nvinfo : EIATTR_CRS_STACK_SIZE
	.align		4
.L_3358:
        /*00f8*/ 	.byte	0x04, 0x1e
        /*00fa*/ 	.short	(.L_3360 - .L_3359)
.L_3359:
        /*00fc*/ 	.word	0x00000000
.L_3360:


//--------------------- .nv.info._ZN10layer_norm13ln_fwd_kernelINS_13Kernel_traitsIf6__halffS2_fjLj2048ELj1ELj4ELj1ELj16ENS_18Kernel_traits_baseILj2048EfS2_fS2_fjLj128EEEEELb1ELb1ELb0ELb0EEEvNS_9FwdParamsE --------------------------
	.section	.nv.info._ZN10layer_norm13ln_fwd_kernelINS_13Kernel_traitsIf6__halffS2_fjLj2048ELj1ELj4ELj1ELj16ENS_18Kernel_traits_baseILj2048EfS2_fS2_fjLj128EEEEELb1ELb1ELb0ELb0EEEvNS_9FwdParamsE,"",@"SHT_CUDA_INFO"
	.sectionflags	@""
	.align	4


	//----- nvinfo : EIATTR_CUDA_API_VERSION
	.align		4
        /*0000*/ 	.byte	0x04, 0x37
        /*0002*/ 	.short	(.L_3362 - .L_3361)
.L_3361:
        /*0004*/ 	.word	0x00000082


	//----- nvinfo : EIATTR_SW2861232_WAR
	.align		4
.L_3362:
        /*0008*/ 	.byte	0x01, 0x35
	.zero		2


	//----- nvinfo : EIATTR_PARAM_CBANK
	.align		4
        /*000c*/ 	.byte	0x04, 0x0a
        /*000e*/ 	.short	(.L_3364 - .L_3363)
	.align		4
.L_3363:
        /*0010*/ 	.word	index@(.nv.constant0._ZN10layer_norm13ln_fwd_kernelINS_13Kernel_traitsIf6__halffS2_fjLj2048ELj1ELj4ELj1ELj16ENS_18Kernel_traits_baseILj2048EfS2_fS2_fjLj128EEEEELb1ELb1ELb0ELb0EEEvNS_9FwdParamsE)
        /*0014*/ 	.short	0x0160
        /*0016*/ 	.short	0x00e8


	//----- nvinfo : EIATTR_CBANK_PARAM_SIZE
	.align		4
.L_3364:
        /*0018*/ 	.byte	0x03, 0x19
        /*001a*/ 	.short	0x00e8


	//----- nvinfo : EIATTR_KPARAM_INFO
	.align		4
        /*001c*/ 	.byte	0x04, 0x17
        /*001e*/ 	.short	(.L_3366 - .L_3365)
.L_3365:
        /*0020*/ 	.word	0x00000000
        /*0024*/ 	.short	0x0000
        /*0026*/ 	.short	0x0000
        /*0028*/ 	.byte	0x00, 0xf0, 0xa1, 0x03


	//----- nvinfo : EIATTR_MAXREG_COUNT
	.align		4
.L_3366:
        /*002c*/ 	.byte	0x03, 0x1b
        /*002e*/ 	.short	0x00ff


	//----- nvinfo : EIATTR_ANNOTATIONS
	.align		4
        /*0030*/ 	.byte	0x04, 0x55
        /*0032*/ 	.short	(.L_3368 - .L_3367)


	//   ....[0]....
.L_3367:
        /* <DEDUP_REMOVED lines=29> */


	//----- nvinfo : EIATTR_MERCURY_ISA_VERSION
	.align		4
.L_3368:
        /*01f4*/ 	.byte	0x03, 0x5f
        /*01f6*/ 	.short	0x0000


	//----- nvinfo : EIATTR_COOP_GROUP_MASK_REGIDS
	.align		4
        /*01f8*/ 	.byte	0x04, 0x29
        /*01fa*/ 	.short	(.L_3370 - .L_3369)


	//   ....[0]....
.L_3369:
        /*01fc*/ 	.word	0xffffffff


	//   ....[1]....
        /*0200*/ 	.word	0xffffffff


	//   ....[2]....
        /*0204*/ 	.word	0xffffffff


	//   ....[3]....
        /*0208*/ 	.word	0xffffffff


	//   ....[4]....
        /*020c*/ 	.word	0xffffffff


	//   ....[5]....
        /*0210*/ 	.word	0xffffffff


	//   ....[6]....
        /*0214*/ 	.word	0xffffffff


	//   ....[7]....
        /*0218*/ 	.word	0xffffffff


	//   ....[8]....
        /*021c*/ 	.word	0xffffffff


	//   ....[9]....
        /*0220*/ 	.word	0xffffffff


	//   ....[10]....
        /*0224*/ 	.word	0xffffffff


	//   ....[11]....
        /*0228*/ 	.word	0xffffffff


	//   ....[12]....
        /*022c*/ 	.word	0xffffffff


	//   ....[13]....
        /*0230*/ 	.word	0xffffffff


	//   ....[14]....
        /*0234*/ 	.word	0xffffffff


	//   ....[15]....
        /*0238*/ 	.word	0xffffffff


	//   ....[16]....
        /*023c*/ 	.word	0xffffffff


	//   ....[17]....
        /*0240*/ 	.word	0xffffffff


	//   ....[18]....
        /*0244*/ 	.word	0xffffffff


	//   ....[19]....
        /*0248*/ 	.word	0xffffffff


	//----- nvinfo : EIATTR_COOP_GROUP_INSTR_OFFSETS
	.align		4
.L_3370:
        /*024c*/ 	.byte	0x04, 0x28
        /*024e*/ 	.short	(.L_3372 - .L_3371)


	//   ....[0]....
.L_3371:
        /*0250*/ 	.word	0x000182a0


	//   ....[1]....
        /*0254*/ 	.word	0x000182d0


	//   ....[2]....
        /*0258*/ 	.word	0x00018350


	//   ....[3]....
        /*025c*/ 	.word	0x00018370


	//   ....[4]....
        /*0260*/ 	.word	0x00018390


	//   ....[5]....
        /*0264*/ 	.word	0x00018bf0


	//   ....[6]....
        /*0268*/ 	.word	0x00018c10


	//   ....[7]....
        /*026c*/ 	.word	0x00018c30


	//   ....[8]....
        /*0270*/ 	.word	0x00018c50


	//   ....[9]....
        /*0274*/ 	.word	0x00018c70


	//   ....[10]....
        /*0278*/ 	.word	0x0001a0c0


	//   ....[11]....
        /*027c*/ 	.word	0x0001a130


	//   ....[12]....
        /*0280*/ 	.word	0x0001a1a0


	//   ....[13]....
        /*0284*/ 	.word	0x0001a210


	//   ....[14]....
        /*0288*/ 	.word	0x0001a280


	//   ....[15]....
        /*028c*/ 	.word	0x0001ab80


	//   ....[16]....
        /*0290*/ 	.word	0x0001abe0


	//   ....[17]....
        /*0294*/ 	.word	0x0001ac40


	//   ....[18]....
        /*0298*/ 	.word	0x0001aca0


	//   ....[19]....
        /*029c*/ 	.word	0x0001ad00


	//----- nvinfo : EIATTR_EXIT_INSTR_OFFSETS
	.align		4
.L_3372:
        /*02a0*/ 	.byte	0x04, 0x1c
        /*02a2*/ 	.short	(.L_3374 - .L_3373)


	//   ....[0]....
.L_3373:
        /*02a4*/ 	.word	0x000012f0


	//   ....[1]....
        /*02a8*/ 	.word	0x0001a060


	//----- nvinfo : EIATTR_MAX_THREADS
	.align		4
.L_3374:
        /*02ac*/ 	.byte	0x04, 0x05
        /*02ae*/ 	.short	(.L_3376 - .L_3375)
.L_3375:
        /*02b0*/ 	.word	0x00000080
        /*02b4*/ 	.word	0x00000001
        /*02b8*/ 	.word	0x00000001


	//----- nvinfo : EIATTR_CRS_STACK_SIZE
	.align		4
.L_3376:
        /*02bc*/ 	.byte	0x04, 0x1e
        /*02be*/ 	.short	(.L_3378 - .L_3377)
.L_3377:
        /*02c0*/ 	.word	0x00000000
.L_3378:


//--------------------- .nv.info._ZN10layer_norm13ln_fwd_kernelINS_13Kernel_traitsIf6__halffS2_fjLj2048ELj1ELj4ELj1ELj16ENS_18Kernel_traits_baseILj2048EfS2_fS2_fjLj128EEEEELb1ELb1ELb0ELb1EEEvNS_9FwdParamsE --------------------------
	.section	.nv.info._ZN10layer_norm13ln_fwd_kernelINS_13Kernel_traitsIf6__halffS2_fjLj2048ELj1ELj4ELj1ELj16ENS_18Kernel_traits_baseILj2048EfS2_fS2_fjLj128EEEEELb1ELb1ELb0ELb1EEEvNS_9FwdParamsE,"",@"SHT_CUDA_INFO"
	.sectionflags	@""
	.align	4


	//----- nvinfo : EIATTR_CUDA_API_VERSION
	.align		4
        /*0000*/ 	.byte	0x04, 0x37
        /*0002*/ 	.short	(.L_3380 - .L_3379)
.L_3379:
        /*0004*/ 	.word	0x00000082


	//----- nvinfo : EIATTR_SW2861232_WAR
	.align		4
.L_3380:
        /*0008*/ 	.byte	0x01, 0x35
	.zero		2


	//----- nvinfo : EIATTR_PARAM_CBANK
	.align		4
        /*000c*/ 	.byte	0x04, 0x0a
        /*000e*/ 	.short	(.L_3382 - .L_3381)
	.align		4
.L_3381:
        /*0010*/ 	.word	index@(.nv.constant0._ZN10layer_norm13ln_fwd_kernelINS_13Kernel_traitsIf6__halffS2_fjLj2048ELj1ELj4ELj1ELj16ENS_18Kernel_traits_baseILj2048EfS2_fS2_fjLj128EEEEELb1ELb1ELb0ELb1EEEvNS_9FwdParamsE)
        /*0014*/ 	.short	0x0160
        /*0016*/ 	.short	0x00e8


	//----- nvinfo : EIATTR_CBANK_PARAM_SIZE
	.align		4
.L_3382:
        /*0018*/ 	.byte	0x03, 0x19
        /*001a*/ 	.short	0x00e8


	//----- nvinfo : EIATTR_KPARAM_INFO
	.align		4
        /*001c*/ 	.byte	0x04, 0x17
        /*001e*/ 	.short	(.L_3384 - .L_3383)
.L_3383:
        /*0020*/ 	.word	0x00000000
        /*0024*/ 	.short	0x0000
        /*0026*/ 	.short	0x0000
        /*0028*/ 	.byte	0x00, 0xf0, 0xa1, 0x03


	//----- nvinfo : EIATTR_MAXREG_COUNT
	.align		4
.L_3384:
        /*002c*/ 	.byte	0x03, 0x1b
        /*002e*/ 	.short	0x00ff


	//----- nvinfo : EIATTR_ANNOTATIONS
	.align		4
        /*0030*/ 	.byte	0x04, 0x55
        /*0032*/ 	.short	(.L_3386 - .L_3385)


	//   ....[0]....
.L_3385:
        /* <DEDUP_REMOVED lines=28> */


	//----- nvinfo : EIATTR_MERCURY_ISA_VERSION
	.align		4
.L_3386:
        /*01e4*/ 	.byte	0x03, 0x5f
        /*01e6*/ 	.short	0x0000


	//----- nvinfo : EIATTR_COOP_GROUP_MASK_REGIDS
	.align		4
        /*01e8*/ 	.byte	0x04, 0x29
        /*01ea*/ 	.short	(.L_3388 - .L_3387)


	//   ....[0]....
.L_3387:
        /*01ec*/ 	.word	0xffffffff


	//   ....[1]....
        /*01f0*/ 	.word	0xffffffff


	//   ....[2]....
        /*01f4*/ 	.word	0xffffffff


	//   ....[3]....
        /*01f8*/ 	.word	0xffffffff


	//   ....[4]....
        /*01fc*/ 	.word	0xffffffff


	//   ....[5]....
        /*0200*/ 	.word	0xffffffff


	//   ....[6]....
        /*0204*/ 	.word	0xffffffff


	//   ....[7]....
        /*0208*/ 	.word	0xffffffff


	//   ....[8]....
        /*020c*/ 	.word	0xffffffff


	//   ....[9]....
        /*0210*/ 	.word	0xffffffff


	//   ....[10]....
        /*0214*/ 	.word	0xffffffff


	//   ....[11]....
        /*0218*/ 	.word	0xffffffff


	//   ....[12]....
        /*021c*/ 	.word	0xffffffff


	//   ....[13]....
        /*0220*/ 	.word	0xffffffff


	//   ....[14]....
        /*0224*/ 	.word	0xffffffff


	//   ....[15]....
        /*0228*/ 	.word	0xffffffff


	//   ....[16]....
        /*022c*/ 	.word	0xffffffff


	//   ....[17]....
        /*0230*/ 	.word	0xffffffff


	//   ....[18]....
        /*0234*/ 	.word	0xffffffff


	//   ....[19]....
        /*0238*/ 	.word	0xffffffff


	//----- nvinfo : EIATTR_COOP_GROUP_INSTR_OFFSETS
	.align		4
.L_3388:
        /*023c*/ 	.byte	0x04, 0x28
        /*023e*/ 	.short	(.L_3390 - .L_3389)


	//   ....[0]....
.L_3389:
        /*0240*/ 	.word	0x00017960


	//   ....[1]....
        /*0244*/ 	.word	0x00017990


	//   ....[2]....
        /*0248*/ 	.word	0x000179b0


	//   ....[3]....
        /*024c*/ 	.word	0x000179d0


	//   ....[4]....
        /*0250*/ 	.word	0x000179f0


	//   ....[5]....
        /*0254*/ 	.word	0x00018220


	//   ....[6]....
        /*0258*/ 	.word	0x00018240


	//   ....[7]....
        /*025c*/ 	.word	0x00018260


	//   ....[8]....
        /*0260*/ 	.word	0x00018280


	//   ....[9]....
        /*0264*/ 	.word	0x000182a0


	//   ....[10]....
        /*0268*/ 	.word	0x00019510


	//   ....[11]....
        /*026c*/ 	.word	0x00019590


	//   ....[12]....
        /*0270*/ 	.word	0x00019600


	//   ....[13]....
        /*0274*/ 	.word	0x00019670


	//   ....[14]....
        /*0278*/ 	.word	0x000196e0


	//   ....[15]....
        /*027c*/ 	.word	0x00019f50


	//   ....[16]....
        /*0280*/ 	.word	0x00019fb0


	//   ....[17]....
        /*0284*/ 	.word	0x0001a010


	//   ....[18]....
        /*0288*/ 	.word	0x0001a070


	//   ....[19]....
        /*028c*/ 	.word	0x0001a0d0


	//----- nvinfo : EIATTR_EXIT_INSTR_OFFSETS
	.align		4
.L_3390:
        /*0290*/ 	.byte	0x04, 0x1c
        /*0292*/ 	.short	(.L_3392 - .L_3391)


	//   ....[0]....
.L_3391:
        /*0294*/ 	.word	0x00000890


	//   ....[1]....
        /*0298*/ 	.word	0x000194b0


	//----- nvinfo : EIATTR_MAX_THREADS
	.align		4
.L_3392:
        /*029c*/ 	.byte	0x04, 0x05
        /*029e*/ 	.short	(.L_3394 - .L_3393)
.L_3393:
        /*02a0*/ 	.word	0x00000080
        /*02a4*/ 	.word	0x00000001
        /*02a8*/ 	.word	0x00000001


	//----- nvinfo : EIATTR_CRS_STACK_SIZE
	.align		4
.L_3394:
        /*02ac*/ 	.byte	0x04, 0x1e
        /*02ae*/ 	.short	(.L_3396 - .L_3395)
.L_3395:
        /*02b0*/ 	.word	0x00000000
.L_3396:


//--------------------- .nv.info._ZN10layer_norm13ln_fwd_kernelINS_13Kernel_traitsIf6__halffS2_fjLj2048ELj1ELj4ELj1ELj16ENS_18Kernel_traits_baseILj2048EfS2_fS2_fjLj128EEEEELb1ELb1ELb1ELb0EEEvNS_9FwdParamsE --------------------------
	.section	.nv.info._ZN10layer_norm13ln_fwd_kernelINS_13Kernel_traitsIf6__halffS2_fjLj2048ELj1ELj4ELj1ELj16ENS_18Kernel_traits_baseILj2048EfS2_fS2_fjLj128EEEEELb1ELb1ELb1ELb0EEEvNS_9FwdParamsE,"",@"SHT_CUDA_INFO"
	.sectionflags	@""
	.align	4


	//----- nvinfo : EIATTR_CUDA_API_VERSION
	.align		4
        /*0000*/ 	.byte	0x04, 0x37
        /*0002*/ 	.short	(.L_3398 - .L_3397)
.L_3397:
        /*0004*/ 	.word	0x00000082


	//----- nvinfo : EIATTR_SW2861232_WAR
	.align		4
.L_3398:
        /*0008*/ 	.byte	0x01, 0x35
	.zero		2


	//----- nvinfo : EIATTR_PARAM_CBANK
	.align		4
        /*000c*/ 	.byte	0x04, 0x0a
        /*000e*/ 	.short	(.L_3400 - .L_3399)
	.align		4
.L_3399:
        /*0010*/ 	.word	index@(.nv.constant0._ZN10layer_norm13ln_fwd_kernelINS_13Kernel_traitsIf6__halffS2_fjLj2048ELj1ELj4ELj1ELj16ENS_18Kernel_traits_baseILj2048EfS2_fS2_fjLj128EEEEELb1ELb1ELb1ELb0EEEvNS_9FwdParamsE)
        /*0014*/ 	.short	0x0160
        /*0016*/ 	.short	0x00e8


	//----- nvinfo : EIATTR_CBANK_PARAM_SIZE
	.align		4
.L_3400:
        /*0018*/ 	.byte	0x03, 0x19
        /*001a*/ 	.short	0x00e8


	//----- nvinfo : EIATTR_KPARAM_INFO
	.align		4
        /*001c*/ 	.byte	0x04, 0x17
        /*001e*/ 	.short	(.L_3402 - .L_3401)
.L_3401:
        /*0020*/ 	.word	0x00000000
        /*0024*/ 	.short	0x0000
        /*0026*/ 	.short	0x0000
        /*0028*/ 	.byte	0x00, 0xf0, 0xa1, 0x03


	//----- nvinfo : EIATTR_MAXREG_COUNT
	.align		4
.L_3402:
        /*002c*/ 	.byte	0x03, 0x1b
        /*002e*/ 	.short	0x00ff


	//----- nvinfo : EIATTR_ANNOTATIONS
	.align		4
        /*0030*/ 	.byte	0x04, 0x55
        /*0032*/ 	.short	(.L_3404 - .L_3403)


	//   ....[0]....
.L_3403:
        /* <DEDUP_REMOVED lines=39> */


	//----- nvinfo : EIATTR_MERCURY_ISA_VERSION
	.align		4
.L_3404:
        /*0294*/ 	.byte	0x03, 0x5f
        /*0296*/ 	.short	0x0000


	//----- nvinfo : EIATTR_COOP_GROUP_MASK_REGIDS
	.align		4
        /*0298*/ 	.byte	0x04, 0x29
        /*029a*/ 	.short	(.L_3406 - .L_3405)


	//   ....[0]....
.L_3405:
        /*029c*/ 	.word	0xffffffff


	//   ....[1]....
        /*02a0*/ 	.word	0xffffffff


	//   ....[2]....
        /*02a4*/ 	.word	0xffffffff


	//   ....[3]....
        /*02a8*/ 	.word	0xffffffff


	//   ....[4]....
        /*02ac*/ 	.word	0xffffffff


	//   ....[5]....
        /*02b0*/ 	.word	0xffffffff


	//   ....[6]....
        /*02b4*/ 	.word	0xffffffff


	//   ....[7]....
        /*02b8*/ 	.word	0xffffffff


	//   ....[8]....
        /*02bc*/ 	.word	0xffffffff


	//   ....[9]....
        /*02c0*/ 	.word	0xffffffff


	//   ....[10]....
        /*02c4*/ 	.word	0xffffffff


	//   ....[11]....
        /*02c8*/ 	.word	0xffffffff


	//   ....[12]....
        /*02cc*/ 	.word	0xffffffff


	//   ....[13]....
        /*02d0*/ 	.word	0xffffffff


	//   ....[14]....
        /*02d4*/ 	.word	0xffffffff


	//   ....[15]....
        /*02d8*/ 	.word	0xffffffff


	//   ....[16]....
        /*02dc*/ 	.word	0xffffffff


	//   ....[17]....
        /*02e0*/ 	.word	0xffffffff


	//   ....[18]....
        /*02e4*/ 	.word	0xffffffff


	//   ....[19]....
        /*02e8*/ 	.word	0xffffffff


	//----- nvinfo : EIATTR_COOP_GROUP_INSTR_OFFSETS
	.align		4
.L_3406:
        /*02ec*/ 	.byte	0x04, 0x28
        /*02ee*/ 	.short	(.L_3408 - .L_3407)


	//   ....[0]....
.L_3407:
        /*02f0*/ 	.word	0x0001ade0


	//   ....[1]....
        /*02f4*/ 	.word	0x0001ae10


	//   ....[2]....
        /*02f8*/ 	.word	0x0001ae60


	//   ....[3]....
        /*02fc*/ 	.word	0x0001ae80


	//   ....[4]....
        /*0300*/ 	.word	0x0001aea0


	//   ....[5]....
        /*0304*/ 	.word	0x0001b6f0


	//   ....[6]....
        /*0308*/ 	.word	0x0001b710


	//   ....[7]....
        /*030c*/ 	.word	0x0001b730


	//   ....[8]....
        /*0310*/ 	.word	0x0001b750


	//   ....[9]....
        /*0314*/ 	.word	0x0001b770


	//   ....[10]....
        /*0318*/ 	.word	0x0001cc60


	//   ....[11]....
        /*031c*/ 	.word	0x0001ccd0


	//   ....[12]....
        /*0320*/ 	.word	0x0001cd40


	//   ....[13]....
        /*0324*/ 	.word	0x0001cdb0


	//   ....[14]....
        /*0328*/ 	.word	0x0001ce20


	//   ....[15]....
        /*032c*/ 	.word	0x0001d6e0


	//   ....[16]....
        /*0330*/ 	.word	0x0001d740


	//   ....[17]....
        /*0334*/ 	.word	0x0001d7a0


	//   ....[18]....
        /*0338*/ 	.word	0x0001d800


	//   ....[19]....
        /*033c*/ 	.word	0x0001d860


	//----- nvinfo : EIATTR_EXIT_INSTR_OFFSETS
	.align		4
.L_3408:
        /*0340*/ 	.byte	0x04, 0x1c
        /*0342*/ 	.short	(.L_3410 - .L_3409)


	//   ....[0]....
.L_3409:
        /*0344*/ 	.word	0x00001310


	//   ....[1]....
        /*0348*/ 	.word	0x0001cc00


	//----- nvinfo : EIATTR_MAX_THREADS
	.align		4
.L_3410:
        /*034c*/ 	.byte	0x04, 0x05
        /*034e*/ 	.short	(.L_3412 - .L_3411)
.L_3411:
        /*0350*/ 	.word	0x00000080
        /*0354*/ 	.word	0x00000001
        /*0358*/ 	.word	0x00000001


	//----- nvinfo : EIATTR_CRS_STACK_SIZE
	.align		4
.L_3412:
        /*035c*/ 	.byte	0x04, 0x1e
        /*035e*/ 	.short	(.L_3414 - .L_3413)
.L_3413:
        /*0360*/ 	.word	0x00000000
.L_3414:


//--------------------- .nv.info._ZN10layer_norm13ln_fwd_kernelINS_13Kernel_traitsIf6__halffS2_fjLj2048ELj1ELj4ELj1ELj16ENS_18Kernel_traits_baseILj2048EfS2_fS2_fjLj128EEEEELb1ELb1ELb1ELb1EEEvNS_9FwdParamsE --------------------------
	.section	.nv.info._ZN10layer_norm13ln_fwd_kernelINS_13Kernel_traitsIf6__halffS2_fjLj2048ELj1ELj4ELj1ELj16ENS_18Kernel_traits_baseILj2048EfS2_fS2_fjLj128EEEEELb1ELb1ELb1ELb1EEEvNS_9FwdParamsE,"",@"SHT_CUDA_INFO"
	.sectionflags	@""
	.align	4


	//----- nvinfo : EIATTR_CUDA_API_VERSION
	.align		4
        /*0000*/ 	.byte	0x04, 0x37
        /*0002*/ 	.short	(.L_3416 - .L_3415)
.L_3415:
        /*0004*/ 	.word	0x00000082


	//----- nvinfo : EIATTR_SW2861232_WAR
	.align		4
.L_3416:
        /*0008*/ 	.byte	0x01, 0x35
	.zero		2


	//----- nvinfo : EIATTR_PARAM_CBANK
	.align		4
        /*000c*/ 	.byte	0x04, 0x0a
        /*000e*/ 	.short	(.L_3418 - .L_3417)
	.align		4
.L_3417:
        /*0010*/ 	.word	index@(.nv.constant0._ZN10layer_norm13ln_fwd_kernelINS_13Kernel_traitsIf6__halffS2_fjLj2048ELj1ELj4ELj1ELj16ENS_18Kernel_traits_baseILj2048EfS2_fS2_fjLj128EEEEELb1ELb1ELb1ELb1EEEvNS_9FwdParamsE)
        /*0014*/ 	.short	0x0160
        /*0016*/ 	.short	0x00e8


	//----- nvinfo : EIATTR_CBANK_PARAM_SIZE
	.align		4
.L_3418:
        /*0018*/ 	.byte	0x03, 0x19
        /*001a*/ 	.short	0x00e8


	//----- nvinfo : EIATTR_KPARAM_INFO
	.align		4
        /*001c*/ 	.byte	0x04, 0x17
        /*001e*/ 	.short	(.L_3420 - .L_3419)
.L_3419:
        /*0020*/ 	.word	0x00000000
        /*0024*/ 	.short	0x0000
        /*0026*/ 	.short	0x0000
        /*0028*/ 	.byte	0x00, 0xf0, 0xa1, 0x03


	//----- nvinfo : EIATTR_MAXREG_COUNT
	.align		4
.L_3420:
        /*002c*/ 	.byte	0x03, 0x1b
        /*002e*/ 	.short	0x00ff


	//----- nvinfo : EIATTR_ANNOTATIONS
	.align		4
        /*0030*/ 	.byte	0x04, 0x55
        /*0032*/ 	.short	(.L_3422 - .L_3421)


	//   ....[0]....
.L_3421:
        /* <DEDUP_REMOVED lines=35> */


	//----- nvinfo : EIATTR_MERCURY_ISA_VERSION
	.align		4
.L_3422:
        /*0254*/ 	.byte	0x03, 0x5f
        /*0256*/ 	.short	0x0000


	//----- nvinfo : EIATTR_COOP_GROUP_MASK_REGIDS
	.align		4
        /*0258*/ 	.byte	0x04, 0x29
        /*025a*/ 	.short	(.L_3424 - .L_3423)


	//   ....[0]....
.L_3423:
        /*025c*/ 	.word	0xffffffff


	//   ....[1]....
        /*0260*/ 	.word	0xffffffff


	//   ....[2]....
        /*0264*/ 	.word	0xffffffff


	//   ....[3]....
        /*0268*/ 	.word	0xffffffff


	//   ....[4]....
        /*026c*/ 	.word	0xffffffff


	//   ....[5]....
        /*0270*/ 	.word	0xffffffff


	//   ....[6]....
        /*0274*/ 	.word	0xffffffff


	//   ....[7]....
        /*0278*/ 	.word	0xffffffff


	//   ....[8]....
        /*027c*/ 	.word	0xffffffff


	//   ....[9]....
        /*0280*/ 	.word	0xffffffff


	//   ....[10]....
        /*0284*/ 	.word	0xffffffff


	//   ....[11]....
        /*0288*/ 	.word	0xffffffff


	//   ....[12]....
        /*028c*/ 	.word	0xffffffff


	//   ....[13]....
        /*0290*/ 	.word	0xffffffff


	//   ....[14]....
        /*0294*/ 	.word	0xffffffff


	//   ....[15]....
        /*0298*/ 	.word	0xffffffff


	//   ....[16]....
        /*029c*/ 	.word	0xffffffff


	//   ....[17]....
        /*02a0*/ 	.word	0xffffffff


	//   ....[18]....
        /*02a4*/ 	.word	0xffffffff


	//   ....[19]....
        /*02a8*/ 	.word	0xffffffff


	//----- nvinfo : EIATTR_COOP_GROUP_INSTR_OFFSETS
	.align		4
.L_3424:
        /*02ac*/ 	.byte	0x04, 0x28
        /*02ae*/ 	.short	(.L_3426 - .L_3425)


	//   ....[0]....
.L_3425:
        /*02b0*/ 	.word	0x00019e60


	//   ....[1]....
        /*02b4*/ 	.word	0x00019e90


	//   ....[2]....
        /*02b8*/ 	.word	0x00019eb0


	//   ....[3]....
        /*02bc*/ 	.word	0x00019ed0


	//   ....[4]....
        /*02c0*/ 	.word	0x00019ef0


	//   ....[5]....
        /*02c4*/ 	.word	0x0001a720


	//   ....[6]....
        /*02c8*/ 	.word	0x0001a740


	//   ....[7]....
        /*02cc*/ 	.word	0x0001a760


	//   ....[8]....
        /*02d0*/ 	.word	0x0001a780


	//   ....[9]....
        /*02d4*/ 	.word	0x0001a7a0


	//   ....[10]....
        /*02d8*/ 	.word	0x0001bb30


	//   ....[11]....
        /*02dc*/ 	.word	0x0001bbb0


	//   ....[12]....
        /*02e0*/ 	.word	0x0001bc20


	//   ....[13]....
        /*02e4*/ 	.word	0x0001bc90


	//   ....[14]....
        /*02e8*/ 	.word	0x0001bd00


	//   ....[15]....
        /*02ec*/ 	.word	0x0001c570


	//   ....[16]....
        /*02f0*/ 	.word	0x0001c5d0


	//   ....[17]....
        /*02f4*/ 	.word	0x0001c630


	//   ....[18]....
        /*02f8*/ 	.word	0x0001c690


	//   ....[19]....
        /*02fc*/ 	.word	0x0001c6f0


	//----- nvinfo : EIATTR_EXIT_INSTR_OFFSETS
	.align		4
.L_3426:
        /*0300*/ 	.byte	0x04, 0x1c
        /*0302*/ 	.short	(.L_3428 - .L_3427)


	//   ....[0]....
.L_3427:
        /*0304*/ 	.word	0x00000890


	//   ....[1]....
        /*0308*/ 	.word	0x0001bad0


	//----- nvinfo : EIATTR_MAX_THREADS
	.align		4
.L_3428:
        /*030c*/ 	.byte	0x04, 0x05
        /*030e*/ 	.short	(.L_3430 - .L_3429)
.L_3429:
        /*0310*/ 	.word	0x00000080
        /*0314*/ 	.word	0x00000001
        /*0318*/ 	.word	0x00000001


	//----- nvinfo : EIATTR_CRS_STACK_SIZE
	.align		4
.L_3430:
        /*031c*/ 	.byte	0x04, 0x1e
        /*031e*/ 	.short	(.L_3432 - .L_3431)
.L_3431:
        /*0320*/ 	.word	0x00000000
.L_3432:


//--------------------- .nv.info._ZN10layer_norm13ln_fwd_kernelINS_13Kernel_traitsI6__halfffffjLj2048ELj1ELj4ELj1ELj16ENS_18Kernel_traits_baseILj2048ES2_ffffjLj128EEEEELb0ELb0ELb0ELb0EEEvNS_9FwdParamsE --------------------------
	.section	.nv.info._ZN10layer_norm13ln_fwd_kernelINS_13Kernel_traitsI6__halfffffjLj2048ELj1ELj4ELj1ELj16ENS_18Kernel_traits_baseILj2048ES2_ffffjLj128EEEEELb0ELb0ELb0ELb0EEEvNS_9FwdParamsE,"",@"SHT_CUDA_INFO"
	.sectionflags	@""
	.align	4


	//----- nvinfo : EIATTR_CUDA_API_VERSION
	.align		4
        /*0000*/ 	.byte	0x04, 0x37
        /*0002*/ 	.short	(.L_3434 - .L_3433)
.L_3433:
        /*0004*/ 	.word	0x00000082


	//----- nvinfo : EIATTR_SW2861232_WAR
	.align		4
.L_3434:
        /*0008*/ 	.byte	0x01, 0x35
	.zero		2


	//----- nvinfo : EIATTR_PARAM_CBANK
	.align		4
        /*000c*/ 	.byte	0x04, 0x0a
        /*000e*/ 	.short	(.L_3436 - .L_3435)
	.align		4
.L_3435:
        /*0010*/ 	.word	index@(.nv.constant0._ZN10layer_norm13ln_fwd_kernelINS_13Kernel_traitsI6__halfffffjLj2048ELj1ELj4ELj1ELj16ENS_18Kernel_traits_baseILj2048ES2_ffffjLj128EEEEELb0ELb0ELb0ELb0EEEvNS_9FwdParamsE)
        /*0014*/ 	.short	0x0160
        /*0016*/ 	.short	0x00e8


	//----- nvinfo : EIATTR_CBANK_PARAM_SIZE
	.align		4
.L_3436:
        /*0018*/ 	.byte	0x03, 0x19
        /*001a*/ 	.short	0x00e8


	//----- nvinfo : EIATTR_KPARAM_INFO
	.align		4
        /*001c*/ 	.byte	0x04, 0x17
        /*001e*/ 	.short	(.L_3438 - .L_3437)
.L_3437:
        /*0020*/ 	.word	0x00000000
        /*0024*/ 	.short	0x0000
        /*0026*/ 	.short	0x0000
        /*0028*/ 	.byte	0x00, 0xf0, 0xa1, 0x03


	//----- nvinfo : EIATTR_MAXREG_COUNT
	.align		4
.L_3438:
        /*002c*/ 	.byte	0x03, 0x1b
        /*002e*/ 	.short	0x00ff


	//----- nvinfo : EIATTR_MERCURY_ISA_VERSION
	.align		4
        /*0030*/ 	.byte	0x03, 0x5f
        /*0032*/ 	.short	0x0000


	//----- nvinfo : EIATTR_COOP_GROUP_MASK_REGIDS
	.align		4
        /*0034*/ 	.byte	0x04, 0x29
        /*0036*/ 	.short	(.L_3440 - .L_3439)


	//   ....[0]....
.L_3439:
        /*0038*/ 	.word	0xffffffff


	//   ....[1]....
        /*003c*/ 	.word	0xffffffff


	//   ....[2]....
        /*0040*/ 	.word	0xffffffff


	//   ....[3]....
        /*0044*/ 	.word	0xffffffff


	//   ....[4]....
        /*0048*/ 	.word	0xffffffff


	//   ....[5]....
        /*004c*/ 	.word	0xffffffff


	//   ....[6]....
        /*0050*/ 	.word	0xffffffff


	//   ....[7]....
        /*0054*/ 	.word	0xffffffff


	//   ....[8]....
        /*0058*/ 	.word	0xffffffff


	//   ....[9]....
        /*005c*/ 	.word	0xffffffff


	//   ....[10]....
        /*0060*/ 	.word	0xffffffff


	//   ....[11]....
        /*0064*/ 	.word	0xffffffff


	//   ....[12]....
        /*0068*/ 	.word	0xffffffff


	//   ....[13]....
        /*006c*/ 	.word	0xffffffff


	//   ....[14]....
        /*0070*/ 	.word	0xffffffff


	//   ....[15]....
        /*0074*/ 	.word	0xffffffff


	//   ....[16]....
        /*0078*/ 	.word	0xffffffff


	//   ....[17]....
        /*007c*/ 	.word	0xffffffff


	//   ....[18]....
        /*0080*/ 	.word	0xffffffff


	//   ....[19]....
        /*0084*/ 	.word	0xffffffff


	//----- nvinfo : EIATTR_COOP_GROUP_INSTR_OFFSETS
	.align		4
.L_3440:
        /*0088*/ 	.byte	0x04, 0x28
        /*008a*/ 	.short	(.L_3442 - .L_3441)


	//   ....[0]....
.L_3441:
        /*008c*/ 	.word	0x00005030


	//   ....[1]....
        /*0090*/ 	.word	0x00005060


	//   ....[2]....
        /*0094*/ 	.word	0x000050a0


	//   ....[3]....
        /*0098*/ 	.word	0x000050c0


	//   ....[4]....
        /*009c*/ 	.word	0x000050e0


	//   ....[5]....
        /*00a0*/ 	.word	0x000059d0


	//   ....[6]....
        /*00a4*/ 	.word	0x000059f0


	//   ....[7]....
        /*00a8*/ 	.word	0x00005a10


	//   ....[8]....
        /*00ac*/ 	.word	0x00005a30


	//   ....[9]....
        /*00b0*/ 	.word	0x00005a50


	//   ....[10]....
        /*00b4*/ 	.word	0x000070c0


	//   ....[11]....
        /*00b8*/ 	.word	0x00007140


	//   ....[12]....
        /*00bc*/ 	.word	0x000071a0


	//   ....[13]....
        /*00c0*/ 	.word	0x00007200


	//   ....[14]....
        /*00c4*/ 	.word	0x00007260


	//   ....[15]....
        /*00c8*/ 	.word	0x00007bb0


	//   ....[16]....
        /*00cc*/ 	.word	0x00007c10


	//   ....[17]....
        /*00d0*/ 	.word	0x00007c70


	//   ....[18]....
        /*00d4*/ 	.word	0x00007cd0


	//   ....[19]....
        /*00d8*/ 	.word	0x00007d40


	//----- nvinfo : EIATTR_EXIT_INSTR_OFFSETS
	.align		4
.L_3442:
        /*00dc*/ 	.byte	0x04, 0x1c
        /*00de*/ 	.short	(.L_3444 - .L_3443)


	//   ....[0]....
.L_3443:
        /*00e0*/ 	.word	0x000010e0


	//   ....[1]....
        /*00e4*/ 	.word	0x00007070


	//----- nvinfo : EIATTR_MAX_THREADS
	.align		4
.L_3444:
        /*00e8*/ 	.byte	0x04, 0x05
        /*00ea*/ 	.short	(.L_3446 - .L_3445)
.L_3445:
        /*00ec*/ 	.word	0x00000080
        /*00f0*/ 	.word	0x00000001
        /*00f4*/ 	.word	0x00000001


	//----- nvinfo : EIATTR_CRS_STACK_SIZE
	.align		4
.L_3446:
        /*00f8*/ 	.byte	0x04, 0x1e
        /*00fa*/ 	.short	(.L_3448 - .L_3447)
.L_3447:
        /*00fc*/ 	.word	0x00000000
.L_3448:


//--------------------- .nv.info._ZN10layer_norm13ln_fwd_kernelINS_13Kernel_traitsI6__halfffffjLj2048ELj1ELj4ELj1ELj16ENS_18Kernel_traits_baseILj2048ES2_ffffjLj128EEEEELb0ELb0ELb0ELb1EEEvNS_9FwdParamsE --------------------------
	.section	.nv.info._ZN10layer_norm13ln_fwd_kernelINS_13Kernel_traitsI6__halfffffjLj2048ELj1ELj4ELj1ELj16ENS_18Kernel_traits_baseILj2048ES2_ffffjLj128EEEEELb0ELb0ELb0ELb1EEEvNS_9FwdParamsE,"",@"SHT_CUDA_INFO"
	.sectionflags	@""
	.align	4


	//----- nvinfo : EIATTR_CUDA_API_VERSION
	.align		4
        /*0000*/ 	.byte	0x04, 0x37
        /*0002*/ 	.short	(.L_3450 - .L_3449)
.L_3449:
        /*0004*/ 	.word	0x00000082


	//----- nvinfo : EIATTR_SW2861232_WAR
	.align		4
.L_3450:
        /*0008*/ 	.byte	0x01, 0x35
	.zero		2


	//----- nvinfo : EIATTR_PARAM_CBANK
	.align		4
        /*000c*/ 	.byte	0x04, 0x0a
        /*000e*/ 	.short	(.L_3452 - .L_3451)
	.align		4
.L_3451:
        /*0010*/ 	.word	index@(.nv.constant0._ZN10layer_norm13ln_fwd_kernelINS_13Kernel_traitsI6__halfffffjLj2048ELj1ELj4ELj1ELj16ENS_18Kernel_traits_baseILj2048ES2_ffffjLj128EEEEELb0ELb0ELb0ELb1EEEvNS_9FwdParamsE)
        /*0014*/ 	.short	0x0160
        /*0016*/ 	.short	0x00e8


	//----- nvinfo : EIATTR_CBANK_PARAM_SIZE
	.align		4
.L_3452:
        /*0018*/ 	.byte	0x03, 0x19
        /*001a*/ 	.short	0x00e8


	//----- nvinfo : EIATTR_KPARAM_INFO
	.align		4
        /*001c*/ 	.byte	0x04, 0x17
        /*001e*/ 	.short	(.L_3454 - .L_3453)
.L_3453:
        /*0020*/ 	.word	0x00000000
        /*0024*/ 	.short	0x0000
        /*0026*/ 	.short	0x0000
        /*0028*/ 	.byte	0x00, 0xf0, 0xa1, 0x03


	//----- nvinfo : EIATTR_MAXREG_COUNT
	.align		4
.L_3454:
        /*002c*/ 	.byte	0x03, 0x1b
        /*002e*/ 	.short	0x00ff


	//----- nvinfo : EIATTR_MERCURY_ISA_VERSION
	.align		4
        /*0030*/ 	.byte	0x03, 0x5f
        /*0032*/ 	.short	0x0000


	//----- nvinfo : EIATTR_COOP_GROUP_MASK_REGIDS
	.align		4
        /*0034*/ 	.byte	0x04, 0x29
        /*0036*/ 	.short	(.L_3456 - .L_3455)


	//   ....[0]....
.L_3455:
        /*0038*/ 	.word	0xffffffff


	//   ....[1]....
        /*003c*/ 	.word	0xffffffff


	//   ....[2]....
        /*0040*/ 	.word	0xffffffff


	//   ....[3]....
        /*0044*/ 	.word	0xffffffff


	//   ....[4]....
        /*0048*/ 	.word	0xffffffff


	//   ....[5]....
        /*004c*/ 	.word	0xffffffff


	//   ....[6]....
        /*0050*/ 	.word	0xffffffff


	//   ....[7]....
        /*0054*/ 	.word	0xffffffff


	//   ....[8]....
        /*0058*/ 	.word	0xffffffff


	//   ....[9]....
        /*005c*/ 	.word	0xffffffff


	//   ....[10]....
        /*0060*/ 	.word	0xffffffff


	//   ....[11]....
        /*0064*/ 	.word	0xffffffff


	//   ....[12]....
        /*0068*/ 	.word	0xffffffff


	//   ....[13]....
        /*006c*/ 	.word	0xffffffff


	//   ....[14]....
        /*0070*/ 	.word	0xffffffff


	//   ....[15]....
        /*0074*/ 	.word	0xffffffff


	//   ....[16]....
        /*0078*/ 	.word	0xffffffff


	//   ....[17]....
        /*007c*/ 	.word	0xffffffff


	//   ....[18]....
        /*0080*/ 	.word	0xffffffff


	//   ....[19]....
        /*0084*/ 	.word	0xffffffff


	//----- nvinfo : EIATTR_COOP_GROUP_INSTR_OFFSETS
	.align		4
.L_3456:
        /*0088*/ 	.byte	0x04, 0x28
        /*008a*/ 	.short	(.L_3458 - .L_3457)


	//   ....[0]....
.L_3457:
        /*008c*/ 	.word	0x00003860


	//   ....[1]....
        /*0090*/ 	.word	0x00003890


	//   ....[2]....
        /*0094*/ 	.word	0x000038b0


	//   ....[3]....
        /*0098*/ 	.word	0x000038d0


	//   ....[4]....
        /*009c*/ 	.word	0x000038f0


	//   ....[5]....
        /*00a0*/ 	.word	0x00004120


	//   ....[6]....
        /*00a4*/ 	.word	0x00004140


	//   ....[7]....
        /*00a8*/ 	.word	0x00004160


	//   ....[8]....
        /*00ac*/ 	.word	0x00004180


	//   ....[9]....
        /*00b0*/ 	.word	0x000041a0


	//   ....[10]....
        /*00b4*/ 	.word	0x00005140


	//   ....[11]....
        /*00b8*/ 	.word	0x000051b0


	//   ....[12]....
        /*00bc*/ 	.word	0x00005210


	//   ....[13]....
        /*00c0*/ 	.word	0x00005270


	//   ....[14]....
        /*00c4*/ 	.word	0x000052d0


	//   ....[15]....
        /*00c8*/ 	.word	0x00005b40


	//   ....[16]....
        /*00cc*/ 	.word	0x00005ba0


	//   ....[17]....
        /*00d0*/ 	.word	0x00005c00


	//   ....[18]....
        /*00d4*/ 	.word	0x00005c60


	//   ....[19]....
        /*00d8*/ 	.word	0x00005cc0


	//----- nvinfo : EIATTR_EXIT_INSTR_OFFSETS
	.align		4
.L_3458:
        /*00dc*/ 	.byte	0x04, 0x1c
        /*00de*/ 	.short	(.L_3460 - .L_3459)


	//   ....[0]....
.L_3459:
        /*00e0*/ 	.word	0x000004f0


	//   ....[1]....
        /*00e4*/ 	.word	0x000050f0


	//----- nvinfo : EIATTR_MAX_THREADS
	.align		4
.L_3460:
        /*00e8*/ 	.byte	0x04, 0x05
        /*00ea*/ 	.short	(.L_3462 - .L_3461)
.L_3461:
        /*00ec*/ 	.word	0x00000080
        /*00f0*/ 	.word	0x00000001
        /*00f4*/ 	.word	0x00000001


	//----- nvinfo : EIATTR_CRS_STACK_SIZE
	.align		4
.L_3462:
        /*00f8*/ 	.byte	0x04, 0x1e
        /*00fa*/ 	.short	(.L_3464 - .L_3463)
.L_3463:
        /*00fc*/ 	.word	0x00000000
.L_3464:


//--------------------- .nv.info._ZN10layer_norm13ln_fwd_kernelINS_13Kernel_traitsI6__halfffffjLj2048ELj1ELj4ELj1ELj16ENS_18Kernel_traits_baseILj2048ES2_ffffjLj128EEEEELb0ELb0ELb1ELb0EEEvNS_9FwdParamsE --------------------------
	.section	.nv.info._ZN10layer_norm13ln_fwd_kernelINS_13Kernel_traitsI6__halfffffjLj2048ELj1ELj4ELj1ELj16ENS_18Kernel_traits_baseILj2048ES2_ffffjLj128EEEEELb0ELb0ELb1ELb0EEEvNS_9FwdParamsE,"",@"SHT_CUDA_INFO"
	.sectionflags	@""
	.align	4


	//----- nvinfo : EIATTR_CUDA_API_VERSION
	.align		4
        /*0000*/ 	.byte	0x04, 0x37
        /*0002*/ 	.short	(.L_3466 - .L_3465)
.L_3465:
        /*0004*/ 	.word	0x00000082


	//----- nvinfo : EIATTR_SW2861232_WAR
	.align		4
.L_3466:
        /*0008*/ 	.byte	0x01, 0x35
	.zero		2


	//----- nvinfo : EIATTR_PARAM_CBANK
	.align		4
        /*000c*/ 	.byte	0x04, 0x0a
        /*000e*/ 	.short	(.L_3468 - .L_3467)
	.align		4
.L_3467:
        /*0010*/ 	.word	index@(.nv.constant0._ZN10layer_norm13ln_fwd_kernelINS_13Kernel_traitsI6__halfffffjLj2048ELj1ELj4ELj1ELj16ENS_18Kernel_traits_baseILj2048ES2_ffffjLj128EEEEELb0ELb0ELb1ELb0EEEvNS_9FwdParamsE)
        /*0014*/ 	.short	0x0160
        /*0016*/ 	.short	0x00e8


	//----- nvinfo : EIATTR_CBANK_PARAM_SIZE
	.align		4
.L_3468:
        /*0018*/ 	.byte	0x03, 0x19
        /*001a*/ 	.short	0x00e8


	//----- nvinfo : EIATTR_KPARAM_INFO
	.align		4
        /*001c*/ 	.byte	0x04, 0x17
        /*001e*/ 	.short	(.L_3470 - .L_3469)
.L_3469:
        /*0020*/ 	.word	0x00000000
        /*0024*/ 	.short	0x0000
        /*0026*/ 	.short	0x0000
        /*0028*/ 	.byte	0x00, 0xf0, 0xa1, 0x03


	//----- nvinfo : EIATTR_MAXREG_COUNT
	.align		4
.L_3470:
        /*002c*/ 	.byte	0x03, 0x1b
        /*002e*/ 	.short	0x00ff


	//----- nvinfo : EIATTR_MERCURY_ISA_VERSION
	.align		4
        /*0030*/ 	.byte	0x03, 0x5f
        /*0032*/ 	.short	0x0000


	//----- nvinfo : EIATTR_COOP_GROUP_MASK_REGIDS
	.align		4
        /*0034*/ 	.byte	0x04, 0x29
        /*0036*/ 	.short	(.L_3472 - .L_3471)


	//   ....[0]....
.L_3471:
        /*0038*/ 	.word	0xffffffff


	//   ....[1]....
        /*003c*/ 	.word	0xffffffff


	//   ....[2]....
        /*0040*/ 	.word	0xffffffff


	//   ....[3]....
        /*0044*/ 	.word	0xffffffff


	//   ....[4]....
        /*0048*/ 	.word	0xffffffff


	//   ....[5]....
        /*004c*/ 	.word	0xffffffff


	//   ....[6]....
        /*0050*/ 	.word	0xffffffff


	//   ....[7]....
        /*0054*/ 	.word	0xffffffff


	//   ....[8]....
        /*0058*/ 	.word	0xffffffff


	//   ....[9]....
        /*005c*/ 	.word	0xffffffff


	//   ....[10]....
        /*0060*/ 	.word	0xffffffff


	//   ....[11]....
        /*0064*/ 	.word	0xffffffff


	//   ....[12]....
        /*0068*/ 	.word	0xffffffff


	//   ....[13]....
        /*006c*/ 	.word	0xffffffff


	//   ....[14]....
        /*0070*/ 	.word	0xffffffff


	//   ....[15]....
        /*0074*/ 	.word	0xffffffff


	//   ....[16]....
        /*0078*/ 	.word	0xffffffff


	//   ....[17]....
        /*007c*/ 	.word	0xffffffff


	//   ....[18]....
        /*0080*/ 	.word	0xffffffff


	//   ....[19]....
        /*0084*/ 	.word	0xffffffff


	//----- nvinfo : EIATTR_COOP_GROUP_INSTR_OFFSETS
	.align		4
.L_3472:
        /*0088*/ 	.byte	0x04, 0x28
        /*008a*/ 	.short	(.L_3474 - .L_3473)


	//   ....[0]....
.L_3473:
        /*008c*/ 	.word	0x00005840


	//   ....[1]....
        /*0090*/ 	.word	0x00005870


	//   ....[2]....
        /*0094*/ 	.word	0x000058b0


	//   ....[3]....
        /*0098*/ 	.word	0x000058d0


	//   ....[4]....
        /*009c*/ 	.word	0x000058f0


	//   ....[5]....
        /*00a0*/ 	.word	0x000061c0


	//   ....[6]....
        /*00a4*/ 	.word	0x000061e0


	//   ....[7]....
        /*00a8*/ 	.word	0x00006200


	//   ....[8]....
        /*00ac*/ 	.word	0x00006220


	//   ....[9]....
        /*00b0*/ 	.word	0x00006240


	//   ....[10]....
        /*00b4*/ 	.word	0x00007950


	//   ....[11]....
        /*00b8*/ 	.word	0x000079d0


	//   ....[12]....
        /*00bc*/ 	.word	0x00007a30


	//   ....[13]....
        /*00c0*/ 	.word	0x00007a90


	//   ....[14]....
        /*00c4*/ 	.word	0x00007af0


	//   ....[15]....
        /*00c8*/ 	.word	0x00008420


	//   ....[16]....
        /*00cc*/ 	.word	0x00008480


	//   ....[17]....
        /*00d0*/ 	.word	0x000084e0


	//   ....[18]....
        /*00d4*/ 	.word	0x00008540


	//   ....[19]....
        /*00d8*/ 	.word	0x000085b0


	//----- nvinfo : EIATTR_EXIT_INSTR_OFFSETS
	.align		4
.L_3474:
        /*00dc*/ 	.byte	0x04, 0x1c
        /*00de*/ 	.short	(.L_3476 - .L_3475)


	//   ....[0]....
.L_3475:
        /*00e0*/ 	.word	0x000010a0


	//   ....[1]....
        /*00e4*/ 	.word	0x000078f0


	//----- nvinfo : EIATTR_MAX_THREADS
	.align		4
.L_3476:
        /*00e8*/ 	.byte	0x04, 0x05
        /*00ea*/ 	.short	(.L_3478 - .L_3477)
.L_3477:
        /*00ec*/ 	.word	0x00000080
        /*00f0*/ 	.word	0x00000001
        /*00f4*/ 	.word	0x00000001


	//----- nvinfo : EIATTR_CRS_STACK_SIZE
	.align		4
.L_3478:
        /*00f8*/ 	.byte	0x04, 0x1e
        /*00fa*/ 	.short	(.L_3480 - .L_3479)
.L_3479:
        /*00fc*/ 	.word	0x00000000
.L_3480:


//--------------------- .nv.info._ZN10layer_norm13ln_fwd_kernelINS_13Kernel_traitsI6__halfffffjLj2048ELj1ELj4ELj1ELj16ENS_18Kernel_traits_baseILj2048ES2_ffffjLj128EEEEELb0ELb0ELb1ELb1EEEvNS_9FwdParamsE --------------------------
	.section	.nv.info._ZN10layer_norm13ln_fwd_kernelINS_13Kernel_traitsI6__halfffffjLj2048ELj1ELj4ELj1ELj16ENS_18Kernel_traits_baseILj2048ES2_ffffjLj128EEEEELb0ELb0ELb1ELb1EEEvNS_9FwdParamsE,"",@"SHT_CUDA_INFO"
	.sectionflags	@""
	.align	4


	//----- nvinfo : EIATTR_CUDA_API_VERSION
	.align		4
        /*0000*/ 	.byte	0x04, 0x37
        /*0002*/ 	.short	(.L_3482 - .L_3481)
.L_3481:
        /*0004*/ 	.word	0x00000082


	//----- nvinfo : EIATTR_SW2861232_WAR
	.align		4
.L_3482:
        /*0008*/ 	.byte	0x01, 0x35
	.zero		2


	//----- nvinfo : EIATTR_PARAM_CBANK
	.align		4
        /*000c*/ 	.byte	0x04, 0x0a
        /*000e*/ 	.short	(.L_3484 - .L_3483)
	.align		4
.L_3483:
        /*0010*/ 	.word	index@(.nv.constant0._ZN10layer_norm13ln_fwd_kernelINS_13Kernel_traitsI6__halfffffjLj2048ELj1ELj4ELj1ELj16ENS_18Kernel_traits_baseILj2048ES2_ffffjLj128EEEEELb0ELb0ELb1ELb1EEEvNS_9FwdParamsE)
        /*0014*/ 	.short	0x0160
        /*0016*/ 	.short	0x00e8


	//----- nvinfo : EIATTR_CBANK_PARAM_SIZE
	.align		4
.L_3484:
        /*0018*/ 	.byte	0x03, 0x19
        /*001a*/ 	.short	0x00e8


	//----- nvinfo : EIATTR_KPARAM_INFO
	.align		4
        /*001c*/ 	.byte	0x04, 0x17
        /*001e*/ 	.short	(.L_3486 - .L_3485)
.L_3485:
        /*0020*/ 	.word	0x00000000
        /*0024*/ 	.short	0x0000
        /*0026*/ 	.short	0x0000
        /*0028*/ 	.byte	0x00, 0xf0, 0xa1, 0x03


	//----- nvinfo : EIATTR_MAXREG_COUNT
	.align		4
.L_3486:
        /*002c*/ 	.byte	0x03, 0x1b
        /*002e*/ 	.short	0x00ff


	//----- nvinfo : EIATTR_MERCURY_ISA_VERSION
	.align		4
        /*0030*/ 	.byte	0x03, 0x5f
        /*0032*/ 	.short	0x0000


	//----- nvinfo : EIATTR_COOP_GROUP_MASK_REGIDS
	.align		4
        /*0034*/ 	.byte	0x04, 0x29
        /*0036*/ 	.short	(.L_3488 - .L_3487)


	//   ....[0]....
.L_3487:
        /*0038*/ 	.word	0xffffffff


	//   ....[1]....
        /*003c*/ 	.word	0xffffffff


	//   ....[2]....
        /*0040*/ 	.word	0xffffffff


	//   ....[3]....
        /*0044*/ 	.word	0xffffffff


	//   ....[4]....
        /*0048*/ 	.word	0xffffffff


	//   ....[5]....
        /*004c*/ 	.word	0xffffffff


	//   ....[6]....
        /*0050*/ 	.word	0xffffffff


	//   ....[7]....
        /*0054*/ 	.word	0xffffffff


	//   ....[8]....
        /*0058*/ 	.word	0xffffffff


	//   ....[9]....
        /*005c*/ 	.word	0xffffffff


	//   ....[10]....
        /*0060*/ 	.word	0xffffffff


	//   ....[11]....
        /*0064*/ 	.word	0xffffffff


	//   ....[12]....
        /*0068*/ 	.word	0xffffffff


	//   ....[13]....
        /*006c*/ 	.word	0xffffffff


	//   ....[14]....
        /*0070*/ 	.word	0xffffffff


	//   ....[15]....
        /*0074*/ 	.word	0xffffffff


	//   ....[16]....
        /*0078*/ 	.word	0xffffffff


	//   ....[17]....
        /*007c*/ 	.word	0xffffffff


	//   ....[18]....
        /*0080*/ 	.word	0xffffffff


	//   ....[19]....
        /*0084*/ 	.word	0xffffffff


	//----- nvinfo : EIATTR_COOP_GROUP_INSTR_OFFSETS
	.align		4
.L_3488:
        /*0088*/ 	.byte	0x04, 0x28
        /*008a*/ 	.short	(.L_3490 - .L_3489)


	//   ....[0]....
.L_3489:
        /*008c*/ 	.word	0x00004160


	//   ....[1]....
        /*0090*/ 	.word	0x00004190


	//   ....[2]....
        /*0094*/ 	.word	0x000041b0


	//   ....[3]....
        /*0098*/ 	.word	0x000041d0


	//   ....[4]....
        /*009c*/ 	.word	0x000041f0


	//   ....[5]....
        /*00a0*/ 	.word	0x00004a20


	//   ....[6]....
        /*00a4*/ 	.word	0x00004a40


	//   ....[7]....
        /*00a8*/ 	.word	0x00004a60


	//   ....[8]....
        /*00ac*/ 	.word	0x00004a80


	//   ....[9]....
        /*00b0*/ 	.word	0x00004aa0


	//   ....[10]....
        /*00b4*/ 	.word	0x00005bd0


	//   ....[11]....
        /*00b8*/ 	.word	0x00005c30


	//   ....[12]....
        /*00bc*/ 	.word	0x00005c90


	//   ....[13]....
        /*00c0*/ 	.word	0x00005cf0


	//   ....[14]....
        /*00c4*/ 	.word	0x00005d50


	//   ....[15]....
        /*00c8*/ 	.word	0x000065c0


	//   ....[16]....
        /*00cc*/ 	.word	0x00006620


	//   ....[17]....
        /*00d0*/ 	.word	0x00006680


	//   ....[18]....
        /*00d4*/ 	.word	0x000066e0


	//   ....[19]....
        /*00d8*/ 	.word	0x00006740


	//----- nvinfo : EIATTR_EXIT_INSTR_OFFSETS
	.align		4
.L_3490:
        /*00dc*/ 	.byte	0x04, 0x1c
        /*00de*/ 	.short	(.L_3492 - .L_3491)


	//   ....[0]....
.L_3491:
        /*00e0*/ 	.word	0x000004f0


	//   ....[1]....
        /*00e4*/ 	.word	0x00005b80


	//----- nvinfo : EIATTR_MAX_THREADS
	.align		4
.L_3492:
        /*00e8*/ 	.byte	0x04, 0x05
        /*00ea*/ 	.short	(.L_3494 - .L_3493)
.L_3493:
        /*00ec*/ 	.word	0x00000080
        /*00f0*/ 	.word	0x00000001
        /*00f4*/ 	.word	0x00000001


	//----- nvinfo : EIATTR_CRS_STACK_SIZE
	.align		4
.L_3494:
        /*00f8*/ 	.byte	0x04, 0x1e
        /*00fa*/ 	.short	(.L_3496 - .L_3495)
.L_3495:
        /*00fc*/ 	.word	0x00000000
.L_3496:


//--------------------- .nv.info._ZN10layer_norm13ln_fwd_kernelINS_13Kernel_traitsI6__halfffffjLj2048ELj1ELj4ELj1ELj16ENS_18Kernel_traits_baseILj2048ES2_ffffjLj128EEEEELb0ELb1ELb0ELb0EEEvNS_9FwdParamsE --------------------------
	.section	.nv.info._ZN10layer_norm13ln_fwd_kernelINS_13Kernel_traitsI6__halfffffjLj2048ELj1ELj4ELj1ELj16ENS_18Kernel_traits_baseILj2048ES2_ffffjLj128EEEEELb0ELb1ELb0ELb0EEEvNS_9FwdParamsE,"",@"SHT_CUDA_INFO"
	.sectionflags	@""
	.align	4


	//----- nvinfo : EIATTR_CUDA_API_VERSION
	.align		4
        /*0000*/ 	.byte	0x04, 0x37
        /*0002*/ 	.short	(.L_3498 - .L_3497)
.L_3497:
        /*0004*/ 	.word	0x00000082


	//----- nvinfo : EIATTR_SW2861232_WAR
	.align		4
.L_3498:
        /*0008*/ 	.byte	0x01, 0x35
	.zero		2


	//----- nvinfo : EIATTR_PARAM_CBANK
	.align		4
        /*000c*/ 	.byte	0x04, 0x0a
        /*000e*/ 	.short	(.L_3500 - .L_3499)
	.align		4
.L_3499:
        /*0010*/ 	.word	index@(.nv.constant0._ZN10layer_norm13ln_fwd_kernelINS_13Kernel_traitsI6__halfffffjLj2048ELj1ELj4ELj1ELj16ENS_18Kernel_traits_baseILj2048ES2_ffffjLj128EEEEELb0ELb1ELb0ELb0EEEvNS_9FwdParamsE)
        /*0014*/ 	.short	0x0160
        /*0016*/ 	.short	0x00e8


	//----- nvinfo : EIATTR_CBANK_PARAM_SIZE
	.align		4
.L_3500:
        /*0018*/ 	.byte	0x03, 0x19
        /*001a*/ 	.short	0x00e8


	//----- nvinfo : EIATTR_KPARAM_INFO
	.align		4
        /*001c*/ 	.byte	0x04, 0x17
        /*001e*/ 	.short	(.L_3502 - .L_3501)
.L_3501:
        /*0020*/ 	.word	0x00000000
        /*0024*/ 	.short	0x0000
        /*0026*/ 	.short	0x0000
        /*0028*/ 	.byte	0x00, 0xf0, 0xa1, 0x03


	//----- nvinfo : EIATTR_MAXREG_COUNT
	.align		4
.L_3502:
        /*002c*/ 	.byte	0x03, 0x1b
        /*002e*/ 	.short	0x00ff


	//----- nvinfo : EIATTR_ANNOTATIONS
	.align		4
        /*0030*/ 	.byte	0x04, 0x55
        /*0032*/ 	.short	(.L_3504 - .L_3503)


	//   ....[0]....
.L_3503:
        /* <DEDUP_REMOVED lines=21> */


	//----- nvinfo : EIATTR_MERCURY_ISA_VERSION
	.align		4
.L_3504:
        /*0174*/ 	.byte	0x03, 0x5f
        /*0176*/ 	.short	0x0000


	//----- nvinfo : EIATTR_COOP_GROUP_MASK_REGIDS
	.align		4
        /*0178*/ 	.byte	0x04, 0x29
        /*017a*/ 	.short	(.L_3506 - .L_3505)


	//   ....[0]....
.L_3505:
        /*017c*/ 	.word	0xffffffff


	//   ....[1]....
        /*0180*/ 	.word	0xffffffff


	//   ....[2]....
        /*0184*/ 	.word	0xffffffff


	//   ....[3]....
        /*0188*/ 	.word	0xffffffff


	//   ....[4]....
        /*018c*/ 	.word	0xffffffff


	//   ....[5]....
        /*0190*/ 	.word	0xffffffff


	//   ....[6]....
        /*0194*/ 	.word	0xffffffff


	//   ....[7]....
        /*0198*/ 	.word	0xffffffff


	//   ....[8]....
        /*019c*/ 	.word	0xffffffff


	//   ....[9]....
        /*01a0*/ 	.word	0xffffffff


	//   ....[10]....
        /*01a4*/ 	.word	0xffffffff


	//   ....[11]....
        /*01a8*/ 	.word	0xffffffff


	//   ....[12]....
        /*01ac*/ 	.word	0xffffffff


	//   ....[13]....
        /*01b0*/ 	.word	0xffffffff


	//   ....[14]....
        /*01b4*/ 	.word	0xffffffff


	//   ....[15]....
        /*01b8*/ 	.word	0xffffffff


	//   ....[16]....
        /*01bc*/ 	.word	0xffffffff


	//   ....[17]....
        /*01c0*/ 	.word	0xffffffff


	//   ....[18]....
        /*01c4*/ 	.word	0xffffffff


	//   ....[19]....
        /*01c8*/ 	.word	0xffffffff


	//----- nvinfo : EIATTR_COOP_GROUP_INSTR_OFFSETS
	.align		4
.L_3506:
        /*01cc*/ 	.byte	0x04, 0x28
        /*01ce*/ 	.short	(.L_3508 - .L_3507)


	//   ....[0]....
.L_3507:
        /*01d0*/ 	.word	0x00005160


	//   ....[1]....
        /*01d4*/ 	.word	0x00005190


	//   ....[2]....
        /*01d8*/ 	.word	0x000051e0


	//   ....[3]....
        /*01dc*/ 	.word	0x00005200


	//   ....[4]....
        /*01e0*/ 	.word	0x00005220


	//   ....[5]....
        /*01e4*/ 	.word	0x00005b00


	//   ....[6]....
        /*01e8*/ 	.word	0x00005b20


	//   ....[7]....
        /*01ec*/ 	.word	0x00005b40


	//   ....[8]....
        /*01f0*/ 	.word	0x00005b60


	//   ....[9]....
        /*01f4*/ 	.word	0x00005b80


	//   ....[10]....
        /*01f8*/ 	.word	0x000071f0


	//   ....[11]....
        /*01fc*/ 	.word	0x00007250


	//   ....[12]....
        /*0200*/ 	.word	0x000072b0


	//   ....[13]....
        /*0204*/ 	.word	0x00007310


	//   ....[14]....
        /*0208*/ 	.word	0x00007370


	//   ....[15]....
        /*020c*/ 	.word	0x00007cc0


	//   ....[16]....
        /*0210*/ 	.word	0x00007d20


	//   ....[17]....
        /*0214*/ 	.word	0x00007d80


	//   ....[18]....
        /*0218*/ 	.word	0x00007de0


	//   ....[19]....
        /*021c*/ 	.word	0x00007e40


	//----- nvinfo : EIATTR_EXIT_INSTR_OFFSETS
	.align		4
.L_3508:
        /*0220*/ 	.byte	0x04, 0x1c
        /*0222*/ 	.short	(.L_3510 - .L_3509)


	//   ....[0]....
.L_3509:
        /*0224*/ 	.word	0x000013b0


	//   ....[1]....
        /*0228*/ 	.word	0x000071a0


	//----- nvinfo : EIATTR_MAX_THREADS
	.align		4
.L_3510:
        /*022c*/ 	.byte	0x04, 0x05
        /*022e*/ 	.short	(.L_3512 - .L_3511)
.L_3511:
        /*0230*/ 	.word	0x00000080
        /*0234*/ 	.word	0x00000001
        /*0238*/ 	.word	0x00000001


	//----- nvinfo : EIATTR_CRS_STACK_SIZE
	.align		4
.L_3512:
        /*023c*/ 	.byte	0x04, 0x1e
        /*023e*/ 	.short	(.L_3514 - .L_3513)
.L_3513:
        /*0240*/ 	.word	0x00000000
.L_3514:


//--------------------- .nv.info._ZN10layer_norm13ln_fwd_kernelINS_13Kernel_traitsI6__halfffffjLj2048ELj1ELj4ELj1ELj16ENS_18Kernel_traits_baseILj2048ES2_ffffjLj128EEEEELb0ELb1ELb0ELb1EEEvNS_9FwdParamsE --------------------------
	.section	.nv.info._ZN10layer_norm13ln_fwd_kernelINS_13Kernel_traitsI6__halfffffjLj2048ELj1ELj4ELj1ELj16ENS_18Kernel_traits_baseILj2048ES2_ffffjLj128EEEEELb0ELb1ELb0ELb1EEEvNS_9FwdParamsE,"",@"SHT_CUDA_INFO"
	.sectionflags	@""
	.align	4


	//----- nvinfo : EIATTR_CUDA_API_VERSION
	.align		4
        /*0000*/ 	.byte	0x04, 0x37
        /*0002*/ 	.short	(.L_3516 - .L_3515)
.L_3515:
        /*0004*/ 	.word	0x00000082


	//----- nvinfo : EIATTR_SW2861232_WAR
	.align		4
.L_3516:
        /*0008*/ 	.byte	0x01, 0x35
	.zero		2


	//----- nvinfo : EIATTR_PARAM_CBANK
	.align		4
        /*000c*/ 	.byte	0x04, 0x0a
        /*000e*/ 	.short	(.L_3518 - .L_3517)
	.align		4
.L_3517:
        /*0010*/ 	.word	index@(.nv.constant0._ZN10layer_norm13ln_fwd_kernelINS_13Kernel_traitsI6__halfffffjLj2048ELj1ELj4ELj1ELj16ENS_18Kernel_traits_baseILj2048ES2_ffffjLj128EEEEELb0ELb1ELb0ELb1EEEvNS_9FwdParamsE)
        /*0014*/ 	.short	0x0160
        /*0016*/ 	.short	0x00e8


	//----- nvinfo : EIATTR_CBANK_PARAM_SIZE
	.align		4
.L_3518:
        /*0018*/ 	.byte	0x03, 0x19
        /*001a*/ 	.short	0x00e8


	//----- nvinfo : EIATTR_KPARAM_INFO
	.align		4
        /*001c*/ 	.byte	0x04, 0x17
        /*001e*/ 	.short	(.L_3520 - .L_3519)
.L_3519:
        /*0020*/ 	.word	0x00000000
        /*0024*/ 	.short	0x0000
        /*0026*/ 	.short	0x0000
        /*0028*/ 	.byte	0x00, 0xf0, 0xa1, 0x03


	//----- nvinfo : EIATTR_MAXREG_COUNT
	.align		4
.L_3520:
        /*002c*/ 	.byte	0x03, 0x1b
        /*002e*/ 	.short	0x00ff


	//----- nvinfo : EIATTR_ANNOTATIONS
	.align		4
        /*0030*/ 	.byte	0x04, 0x55
        /*0032*/ 	.short	(.L_3522 - .L_3521)


	//   ....[0]....
.L_3521:
        /* <DEDUP_REMOVED lines=34> */


	//----- nvinfo : EIATTR_MERCURY_ISA_VERSION
	.align		4
.L_3522:
        /*0244*/ 	.byte	0x03, 0x5f
        /*0246*/ 	.short	0x0000


	//----- nvinfo : EIATTR_COOP_GROUP_MASK_REGIDS
	.align		4
        /*0248*/ 	.byte	0x04, 0x29
        /*024a*/ 	.short	(.L_3524 - .L_3523)


	//   ....[0]....
.L_3523:
        /*024c*/ 	.word	0xffffffff


	//   ....[1]....
        /*0250*/ 	.word	0xffffffff


	//   ....[2]....
        /*0254*/ 	.word	0xffffffff


	//   ....[3]....
        /*0258*/ 	.word	0xffffffff


	//   ....[4]....
        /*025c*/ 	.word	0xffffffff


	//   ....[5]....
        /*0260*/ 	.word	0xffffffff


	//   ....[6]....
        /*0264*/ 	.word	0xffffffff


	//   ....[7]....
        /*0268*/ 	.word	0xffffffff


	//   ....[8]....
        /*026c*/ 	.word	0xffffffff


	//   ....[9]....
        /*0270*/ 	.word	0xffffffff


	//   ....[10]....
        /*0274*/ 	.word	0xffffffff


	//   ....[11]....
        /*0278*/ 	.word	0xffffffff


	//   ....[12]....
        /*027c*/ 	.word	0xffffffff


	//   ....[13]....
        /*0280*/ 	.word	0xffffffff


	//   ....[14]....
        /*0284*/ 	.word	0xffffffff


	//   ....[15]....
        /*0288*/ 	.word	0xffffffff


	//   ....[16]....
        /*028c*/ 	.word	0xffffffff


	//   ....[17]....
        /*0290*/ 	.word	0xffffffff


	//   ....[18]....
        /*0294*/ 	.word	0xffffffff


	//   ....[19]....
        /*0298*/ 	.word	0xffffffff


	//----- nvinfo : EIATTR_COOP_GROUP_INSTR_OFFSETS
	.align		4
.L_3524:
        /*029c*/ 	.byte	0x04, 0x28
        /*029e*/ 	.short	(.L_3526 - .L_3525)


	//   ....[0]....
.L_3525:
        /*02a0*/ 	.word	0x00003d80


	//   ....[1]....
        /*02a4*/ 	.word	0x00003db0


	//   ....[2]....
        /*02a8*/ 	.word	0x00003dd0


	//   ....[3]....
        /*02ac*/ 	.word	0x00003df0


	//   ....[4]....
        /*02b0*/ 	.word	0x00003e10


	//   ....[5]....
        /*02b4*/ 	.word	0x00004640


	//   ....[6]....
        /*02b8*/ 	.word	0x00004660


	//   ....[7]....
        /*02bc*/ 	.word	0x00004680


	//   ....[8]....
        /*02c0*/ 	.word	0x000046a0


	//   ....[9]....
        /*02c4*/ 	.word	0x000046c0


	//   ....[10]....
        /*02c8*/ 	.word	0x00005660


	//   ....[11]....
        /*02cc*/ 	.word	0x000056c0


	//   ....[12]....
        /*02d0*/ 	.word	0x00005720


	//   ....[13]....
        /*02d4*/ 	.word	0x00005780


	//   ....[14]....
        /*02d8*/ 	.word	0x000057e0


	//   ....[15]....
        /*02dc*/ 	.word	0x00006050


	//   ....[16]....
        /*02e0*/ 	.word	0x000060b0


	//   ....[17]....
        /*02e4*/ 	.word	0x00006110


	//   ....[18]....
        /*02e8*/ 	.word	0x00006170


	//   ....[19]....
        /*02ec*/ 	.word	0x000061d0


	//----- nvinfo : EIATTR_EXIT_INSTR_OFFSETS
	.align		4
.L_3526:
        /*02f0*/ 	.byte	0x04, 0x1c
        /*02f2*/ 	.short	(.L_3528 - .L_3527)


	//   ....[0]....
.L_3527:
        /*02f4*/ 	.word	0x00000510


	//   ....[1]....
        /*02f8*/ 	.word	0x00005610


	//----- nvinfo : EIATTR_MAX_THREADS
	.align		4
.L_3528:
        /*02fc*/ 	.byte	0x04, 0x05
        /*02fe*/ 	.short	(.L_3530 - .L_3529)
.L_3529:
        /*0300*/ 	.word	0x00000080
        /*0304*/ 	.word	0x00000001
        /*0308*/ 	.word	0x00000001


	//----- nvinfo : EIATTR_CRS_STACK_SIZE
	.align		4
.L_3530:
        /*030c*/ 	.byte	0x04, 0x1e
        /*030e*/ 	.short	(.L_3532 - .L_3531)
.L_3531:
        /*0310*/ 	.word	0x00000000
.L_3532:


//--------------------- .nv.info._ZN10layer_norm13ln_fwd_kernelINS_13Kernel_traitsI6__halfffffjLj2048ELj1ELj4ELj1ELj16ENS_18Kernel_traits_baseILj2048ES2_ffffjLj128EEEEELb0ELb1ELb1ELb0EEEvNS_9FwdParamsE --------------------------
	.section	.nv.info._ZN10layer_norm13ln_fwd_kernelINS_13Kernel_traitsI6__halfffffjLj2048ELj1ELj4ELj1ELj16ENS_18Kernel_traits_baseILj2048ES2_ffffjLj128EEEEELb0ELb1ELb1ELb0EEEvNS_9FwdParamsE,"",@"SHT_CUDA_INFO"
	.sectionflags	@""
	.align	4


	//----- nvinfo : EIATTR_CUDA_API_VERSION
	.align		4
        /*0000*/ 	.byte	0x04, 0x37
        /*0002*/ 	.short	(.L_3534 - .L_3533)
.L_3533:
        /*0004*/ 	.word	0x00000082


	//----- nvinfo : EIATTR_SW2861232_WAR
	.align		4
.L_3534:
        /*0008*/ 	.byte	0x01, 0x35
	.zero		2


	//----- nvinfo : EIATTR_PARAM_CBANK
	.align		4
        /*000c*/ 	.byte	0x04, 0x0a
        /*000e*/ 	.short	(.L_3536 - .L_3535)
	.align		4
.L_3535:
        /*0010*/ 	.word	index@(.nv.constant0._ZN10layer_norm13ln_fwd_kernelINS_13Kernel_traitsI6__halfffffjLj2048ELj1ELj4ELj1ELj16ENS_18Kernel_traits_baseILj2048ES2_ffffjLj128EEEEELb0ELb1ELb1ELb0EEEvNS_9FwdParamsE)
        /*0014*/ 	.short	0x0160
        /*0016*/ 	.short	0x00e8


	//----- nvinfo : EIATTR_CBANK_PARAM_SIZE
	.align		4
.L_3536:
        /*0018*/ 	.byte	0x03, 0x19
        /*001a*/ 	.short	0x00e8


	//----- nvinfo : EIATTR_KPARAM_INFO
	.align		4
        /*001c*/ 	.byte	0x04, 0x17
        /*001e*/ 	.short	(.L_3538 - .L_3537)
.L_3537:
        /*0020*/ 	.word	0x00000000
        /*0024*/ 	.short	0x0000
        /*0026*/ 	.short	0x0000
        /*0028*/ 	.byte	0x00, 0xf0, 0xa1, 0x03


	//----- nvinfo : EIATTR_MAXREG_COUNT
	.align		4
.L_3538:
        /*002c*/ 	.byte	0x03, 0x1b
        /*002e*/ 	.short	0x00ff


	//----- nvinfo : EIATTR_ANNOTATIONS
	.align		4
        /*0030*/ 	.byte	0x04, 0x55
        /*0032*/ 	.short	(.L_3540 - .L_3539)


	//   ....[0]....
.L_3539:
        /* <DEDUP_REMOVED lines=25> */


	//----- nvinfo : EIATTR_MERCURY_ISA_VERSION
	.align		4
.L_3540:
        /*01b4*/ 	.byte	0x03, 0x5f
        /*01b6*/ 	.short	0x0000


	//----- nvinfo : EIATTR_COOP_GROUP_MASK_REGIDS
	.align		4
        /*01b8*/ 	.byte	0x04, 0x29
        /*01ba*/ 	.short	(.L_3542 - .L_3541)


	//   ....[0]....
.L_3541:
        /*01bc*/ 	.word	0xffffffff


	//   ....[1]....
        /*01c0*/ 	.word	0xffffffff


	//   ....[2]....
        /*01c4*/ 	.word	0xffffffff


	//   ....[3]....
        /*01c8*/ 	.word	0xffffffff


	//   ....[4]....
        /*01cc*/ 	.word	0xffffffff


	//   ....[5]....
        /*01d0*/ 	.word	0xffffffff


	//   ....[6]....
        /*01d4*/ 	.word	0xffffffff


	//   ....[7]....
        /*01d8*/ 	.word	0xffffffff


	//   ....[8]....
        /*01dc*/ 	.word	0xffffffff


	//   ....[9]....
        /*01e0*/ 	.word	0xffffffff


	//   ....[10]....
        /*01e4*/ 	.word	0xffffffff


	//   ....[11]....
        /*01e8*/ 	.word	0xffffffff


	//   ....[12]....
        /*01ec*/ 	.word	0xffffffff


	//   ....[13]....
        /*01f0*/ 	.word	0xffffffff


	//   ....[14]....
        /*01f4*/ 	.word	0xffffffff


	//   ....[15]....
        /*01f8*/ 	.word	0xffffffff


	//   ....[16]....
        /*01fc*/ 	.word	0xffffffff


	//   ....[17]....
        /*0200*/ 	.word	0xffffffff


	//   ....[18]....
        /*0204*/ 	.word	0xffffffff


	//   ....[19]....
        /*0208*/ 	.word	0xffffffff


	//----- nvinfo : EIATTR_COOP_GROUP_INSTR_OFFSETS
	.align		4
.L_3542:
        /*020c*/ 	.byte	0x04, 0x28
        /*020e*/ 	.short	(.L_3544 - .L_3543)


	//   ....[0]....
.L_3543:
        /*0210*/ 	.word	0x00006a60


	//   ....[1]....
        /*0214*/ 	.word	0x00006a90


	//   ....[2]....
        /*0218*/ 	.word	0x00006ae0


	//   ....[3]....
        /*021c*/ 	.word	0x00006b00


	//   ....[4]....
        /*0220*/ 	.word	0x00006b20


	//   ....[5]....
        /*0224*/ 	.word	0x000073f0


	//   ....[6]....
        /*0228*/ 	.word	0x00007410


	//   ....[7]....
        /*022c*/ 	.word	0x00007430


	//   ....[8]....
        /*0230*/ 	.word	0x00007450


	//   ....[9]....
        /*0234*/ 	.word	0x00007470


	//   ....[10]....
        /*0238*/ 	.word	0x00008b80


	//   ....[11]....
        /*023c*/ 	.word	0x00008bf0


	//   ....[12]....
        /*0240*/ 	.word	0x00008c60


	//   ....[13]....
        /*0244*/ 	.word	0x00008cd0


	//   ....[14]....
        /*0248*/ 	.word	0x00008d40


	//   ....[15]....
        /*024c*/ 	.word	0x00009680


	//   ....[16]....
        /*0250*/ 	.word	0x000096e0


	//   ....[17]....
        /*0254*/ 	.word	0x00009740


	//   ....[18]....
        /*0258*/ 	.word	0x000097a0


	//   ....[19]....
        /*025c*/ 	.word	0x00009800


	//----- nvinfo : EIATTR_EXIT_INSTR_OFFSETS
	.align		4
.L_3544:
        /*0260*/ 	.byte	0x04, 0x1c
        /*0262*/ 	.short	(.L_3546 - .L_3545)


	//   ....[0]....
.L_3545:
        /*0264*/ 	.word	0x000013b0


	//   ....[1]....
        /*0268*/ 	.word	0x00008b20


	//----- nvinfo : EIATTR_MAX_THREADS
	.align		4
.L_3546:
        /*026c*/ 	.byte	0x04, 0x05
        /*026e*/ 	.short	(.L_3548 - .L_3547)
.L_3547:
        /*0270*/ 	.word	0x00000080
        /*0274*/ 	.word	0x00000001
        /*0278*/ 	.word	0x00000001


	//----- nvinfo : EIATTR_CRS_STACK_SIZE
	.align		4
.L_3548:
        /*027c*/ 	.byte	0x04, 0x1e
        /*027e*/ 	.short	(.L_3550 - .L_3549)
.L_3549:
        /*0280*/ 	.word	0x00000000
.L_3550:


//--------------------- .nv.info._ZN10layer_norm13ln_fwd_kernelINS_13Kernel_traitsI6__halfffffjLj2048ELj1ELj4ELj1ELj16ENS_18Kernel_traits_baseILj2048ES2_ffffjLj128EEEEELb0ELb1ELb1ELb1EEEvNS_9FwdParamsE --------------------------
	.section	.nv.info._ZN10layer_norm13ln_fwd_kernelINS_13Kernel_traitsI6__halfffffjLj2048ELj1ELj4ELj1ELj16ENS_18Kernel_traits_baseILj2048ES2_ffffjLj128EEEEELb0ELb1ELb1ELb1EEEvNS_9FwdParamsE,"",@"SHT_CUDA_INFO"
	.sectionflags	@""
	.align	4


	//----- nvinfo : EIATTR_CUDA_API_VERSION
	.align		4
        /*0000*/ 	.byte	0x04, 0x37
        /*0002*/ 	.short	(.L_3552 - .L_3551)
.L_3551:
        /*0004*/ 	.word	0x00000082


	//----- nvinfo : EIATTR_SW2861232_WAR
	.align		4
.L_3552:
        /*0008*/ 	.byte	0x01, 0x35
	.zero		2


	//----- nvinfo : EIATTR_PARAM_CBANK
	.align		4
        /*000c*/ 	.byte	0x04, 0x0a
        /*000e*/ 	.short	(.L_3554 - .L_3553)
	.align		4
.L_3553:
        /*0010*/ 	.word	index@(.nv.constant0._ZN10layer_norm13ln_fwd_kernelINS_13Kernel_traitsI6__halfffffjLj2048ELj1ELj4ELj1ELj16ENS_18Kernel_traits_baseILj2048ES2_ffffjLj128EEEEELb0ELb1ELb1ELb1EEEvNS_9FwdParamsE)
        /*0014*/ 	.short	0x0160
        /*0016*/ 	.short	0x00e8


	//----- nvinfo : EIATTR_CBANK_PARAM_SIZE
	.align		4
.L_3554:
        /*0018*/ 	.byte	0x03, 0x19
        /*001a*/ 	.short	0x00e8


	//----- nvinfo : EIATTR_KPARAM_INFO
	.align		4
        /*001c*/ 	.byte	0x04, 0x17
        /*001e*/ 	.short	(.L_3556 - .L_3555)
.L_3555:
        /*0020*/ 	.word	0x00000000
        /*0024*/ 	.short	0x0000
        /*0026*/ 	.short	0x0000
        /*0028*/ 	.byte	0x00, 0xf0, 0xa1, 0x03


	//----- nvinfo : EIATTR_MAXREG_COUNT
	.align		4
.L_3556:
        /*002c*/ 	.byte	0x03, 0x1b
        /*002e*/ 	.short	0x00ff


	//----- nvinfo : EIATTR_ANNOTATIONS
	.align		4
        /*0030*/ 	.byte	0x04, 0x55
        /*0032*/ 	.short	(.L_3558 - .L_3557)


	//   ....[0]....
.L_3557:
        /* <DEDUP_REMOVED lines=22> */


	//----- nvinfo : EIATTR_MERCURY_ISA_VERSION
	.align		4
.L_3558:
        /*0184*/ 	.byte	0x03, 0x5f
        /*0186*/ 	.short	0x0000


	//----- nvinfo : EIATTR_COOP_GROUP_MASK_REGIDS
	.align		4
        /*0188*/ 	.byte	0x04, 0x29
        /*018a*/ 	.short	(.L_3560 - .L_3559)


	//   ....[0]....
.L_3559:
        /*018c*/ 	.word	0xffffffff


	//   ....[1]....
        /*0190*/ 	.word	0xffffffff


	//   ....[2]....
        /*0194*/ 	.word	0xffffffff


	//   ....[3]....
        /*0198*/ 	.word	0xffffffff


	//   ....[4]....
        /*019c*/ 	.word	0xffffffff


	//   ....[5]....
        /*01a0*/ 	.word	0xffffffff


	//   ....[6]....
        /*01a4*/ 	.word	0xffffffff


	//   ....[7]....
        /*01a8*/ 	.word	0xffffffff


	//   ....[8]....
        /*01ac*/ 	.word	0xffffffff


	//   ....[9]....
        /*01b0*/ 	.word	0xffffffff


	//   ....[10]....
        /*01b4*/ 	.word	0xffffffff


	//   ....[11]....
        /*01b8*/ 	.word	0xffffffff


	//   ....[12]....
        /*01bc*/ 	.word	0xffffffff


	//   ....[13]....
        /*01c0*/ 	.word	0xffffffff


	//   ....[14]....
        /*01c4*/ 	.word	0xffffffff


	//   ....[15]....
        /*01c8*/ 	.word	0xffffffff


	//   ....[16]....
        /*01cc*/ 	.word	0xffffffff


	//   ....[17]....
        /*01d0*/ 	.word	0xffffffff


	//   ....[18]....
        /*01d4*/ 	.word	0xffffffff


	//   ....[19]....
        /*01d8*/ 	.word	0xffffffff


	//----- nvinfo : EIATTR_COOP_GROUP_INSTR_OFFSETS
	.align		4
.L_3560:
        /*01dc*/ 	.byte	0x04, 0x28
        /*01de*/ 	.short	(.L_3562 - .L_3561)


	//   ....[0]....
.L_3561:
        /*01e0*/ 	.word	0x00005120


	//   ....[1]....
        /*01e4*/ 	.word	0x00005150


	//   ....[2]....
        /*01e8*/ 	.word	0x00005170


	//   ....[3]....
        /*01ec*/ 	.word	0x00005190


	//   ....[4]....
        /*01f0*/ 	.word	0x000051b0


	//   ....[5]....
        /*01f4*/ 	.word	0x000059e0


	//   ....[6]....
        /*01f8*/ 	.word	0x00005a00


	//   ....[7]....
        /*01fc*/ 	.word	0x00005a20


	//   ....[8]....
        /*0200*/ 	.word	0x00005a40


	//   ....[9]....
        /*0204*/ 	.word	0x00005a60


	//   ....[10]....
        /*0208*/ 	.word	0x00006bb0


	//   ....[11]....
        /*020c*/ 	.word	0x00006c10


	//   ....[12]....
        /*0210*/ 	.word	0x00006c70


	//   ....[13]....
        /*0214*/ 	.word	0x00006cd0


	//   ....[14]....
        /*0218*/ 	.word	0x00006d30


	//   ....[15]....
        /*021c*/ 	.word	0x00007590


	//   ....[16]....
        /*0220*/ 	.word	0x000075e0


	//   ....[17]....
        /*0224*/ 	.word	0x00007630


	//   ....[18]....
        /*0228*/ 	.word	0x00007680


	//   ....[19]....
        /*022c*/ 	.word	0x000076d0


	//----- nvinfo : EIATTR_EXIT_INSTR_OFFSETS
	.align		4
.L_3562:
        /*0230*/ 	.byte	0x04, 0x1c
        /*0232*/ 	.short	(.L_3564 - .L_3563)


	//   ....[0]....
.L_3563:
        /*0234*/ 	.word	0x00000510


	//   ....[1]....
        /*0238*/ 	.word	0x00006b60


	//----- nvinfo : EIATTR_MAX_THREADS
	.align		4
.L_3564:
        /*023c*/ 	.byte	0x04, 0x05
        /*023e*/ 	.short	(.L_3566 - .L_3565)
.L_3565:
        /*0240*/ 	.word	0x00000080
        /*0244*/ 	.word	0x00000001
        /*0248*/ 	.word	0x00000001


	//----- nvinfo : EIATTR_CRS_STACK_SIZE
	.align		4
.L_3566:
        /*024c*/ 	.byte	0x04, 0x1e
        /*024e*/ 	.short	(.L_3568 - .L_3567)
.L_3567:
        /*0250*/ 	.word	0x00000000
.L_3568:


//--------------------- .nv.info._ZN10layer_norm13ln_fwd_kernelINS_13Kernel_traitsI6__halfffffjLj2048ELj1ELj4ELj1ELj16ENS_18Kernel_traits_baseILj2048ES2_ffffjLj128EEEEELb1ELb0ELb0ELb0EEEvNS_9FwdParamsE --------------------------
	.section	.nv.info._ZN10layer_norm13ln_fwd_kernelINS_13Kernel_traitsI6__halfffffjLj2048ELj1ELj4ELj1ELj16ENS_18Kernel_traits_baseILj2048ES2_ffffjLj128EEEEELb1ELb0ELb0ELb0EEEvNS_9FwdParamsE,"",@"SHT_CUDA_INFO"
	.sectionflags	@""
	.align	4


	//----- nvinfo : EIATTR_CUDA_API_VERSION
	.align		4
        /*0000*/ 	.byte	0x04, 0x37
        /*0002*/ 	.short	(.L_3570 - .L_3569)
.L_3569:
        /*0004*/ 	.word	0x00000082


	//----- nvinfo : EIATTR_SW2861232_WAR
	.align		4
.L_3570:
        /*0008*/ 	.byte	0x01, 0x35
	.zero		2


	//----- nvinfo : EIATTR_PARAM_CBANK
	.align		4
        /*000c*/ 	.byte	0x04, 0x0a
        /*000e*/ 	.short	(.L_3572 - .L_3571)
	.align		4
.L_3571:
        /*0010*/ 	.word	index@(.nv.constant0._ZN10layer_norm13ln_fwd_kernelINS_13Kernel_traitsI6__halfffffjLj2048ELj1ELj4ELj1ELj16ENS_18Kernel_traits_baseILj2048ES2_ffffjLj128EEEEELb1ELb0ELb0ELb0EEEvNS_9FwdParamsE)
        /*0014*/ 	.short	0x0160
        /*0016*/ 	.short	0x00e8


	//----- nvinfo : EIATTR_CBANK_PARAM_SIZE
	.align		4
.L_3572:
        /*0018*/ 	.byte	0x03, 0x19
        /*001a*/ 	.short	0x00e8


	//----- nvinfo : EIATTR_KPARAM_INFO
	.align		4
        /*001c*/ 	.byte	0x04, 0x17
        /*001e*/ 	.short	(.L_3574 - .L_3573)
.L_3573:
        /*0020*/ 	.word	0x00000000
        /*0024*/ 	.short	0x0000
        /*0026*/ 	.short	0x0000
        /*0028*/ 	.byte	0x00, 0xf0, 0xa1, 0x03


	//----- nvinfo : EIATTR_MAXREG_COUNT
	.align		4
.L_3574:
        /*002c*/ 	.byte	0x03, 0x1b
        /*002e*/ 	.short	0x00ff


	//----- nvinfo : EIATTR_MERCURY_ISA_VERSION
	.align		4
        /*0030*/ 	.byte	0x03, 0x5f
        /*0032*/ 	.short	0x0000


	//----- nvinfo : EIATTR_COOP_GROUP_MASK_REGIDS
	.align		4
        /*0034*/ 	.byte	0x04, 0x29
        /*0036*/ 	.short	(.L_3576 - .L_3575)


	//   ....[0]....
.L_3575:
        /*0038*/ 	.word	0xffffffff


	//   ....[1]....
        /*003c*/ 	.word	0xffffffff


	//   ....[2]....
        /*0040*/ 	.word	0xffffffff


	//   ....[3]....
        /*0044*/ 	.word	0xffffffff


	//   ....[4]....
        /*0048*/ 	.word	0xffffffff


	//   ....[5]....
        /*004c*/ 	.word	0xffffffff


	//   ....[6]....
        /*0050*/ 	.word	0xffffffff


	//   ....[7]....
        /*0054*/ 	.word	0xffffffff


	//   ....[8]....
        /*0058*/ 	.word	0xffffffff


	//   ....[9]....
        /*005c*/ 	.word	0xffffffff


	//   ....[10]....
        /*0060*/ 	.word	0xffffffff


	//   ....[11]....
        /*0064*/ 	.word	0xffffffff


	//   ....[12]....
        /*0068*/ 	.word	0xffffffff


	//   ....[13]....
        /*006c*/ 	.word	0xffffffff


	//   ....[14]....
        /*0070*/ 	.word	0xffffffff


	//   ....[15]....
        /*0074*/ 	.word	0xffffffff


	//   ....[16]....
        /*0078*/ 	.word	0xffffffff


	//   ....[17]....
        /*007c*/ 	.word	0xffffffff


	//   ....[18]....
        /*0080*/ 	.word	0xffffffff


	//   ....[19]....
        /*0084*/ 	.word	0xffffffff


	//----- nvinfo : EIATTR_COOP_GROUP_INSTR_OFFSETS
	.align		4
.L_3576:
        /*0088*/ 	.byte	0x04, 0x28
        /*008a*/ 	.short	(.L_3578 - .L_3577)


	//   ....[0]....
.L_3577:
        /*008c*/ 	.word	0x00019300


	//   ....[1]....
        /*0090*/ 	.word	0x00019330


	//   ....[2]....
        /*0094*/ 	.word	0x000193b0


	//   ....[3]....
        /*0098*/ 	.word	0x000193d0


	//   ....[4]....
        /*009c*/ 	.word	0x000193f0


	//   ....[5]....
        /*00a0*/ 	.word	0x00019cd0


	//   ....[6]....
        /*00a4*/ 	.word	0x00019cf0


	//   ....[7]....
        /*00a8*/ 	.word	0x00019d10


	//   ....[8]....
        /*00ac*/ 	.word	0x00019d30


	//   ....[9]....
        /*00b0*/ 	.word	0x00019d50


	//   ....[10]....
        /*00b4*/ 	.word	0x0001b3e0


	//   ....[11]....
        /*00b8*/ 	.word	0x0001b460


	//   ....[12]....
        /*00bc*/ 	.word	0x0001b4c0


	//   ....[13]....
        /*00c0*/ 	.word	0x0001b520


	//   ....[14]....
        /*00c4*/ 	.word	0x0001b580


	//   ....[15]....
        /*00c8*/ 	.word	0x0001bf00


	//   ....[16]....
        /*00cc*/ 	.word	0x0001bf60


	//   ....[17]....
        /*00d0*/ 	.word	0x0001bfc0


	//   ....[18]....
        /*00d4*/ 	.word	0x0001c020


	//   ....[19]....
        /*00d8*/ 	.word	0x0001c090


	//----- nvinfo : EIATTR_EXIT_INSTR_OFFSETS
	.align		4
.L_3578:
        /*00dc*/ 	.byte	0x04, 0x1c
        /*00de*/ 	.short	(.L_3580 - .L_3579)


	//   ....[0]....
.L_3579:
        /*00e0*/ 	.word	0x00001520


	//   ....[1]....
        /*00e4*/ 	.word	0x0001b380


	//----- nvinfo : EIATTR_MAX_THREADS
	.align		4
.L_3580:
        /*00e8*/ 	.byte	0x04, 0x05
        /*00ea*/ 	.short	(.L_3582 - .L_3581)
.L_3581:
        /*00ec*/ 	.word	0x00000080
        /*00f0*/ 	.word	0x00000001
        /*00f4*/ 	.word	0x00000001


	//----- nvinfo : EIATTR_CRS_STACK_SIZE
	.align		4
.L_3582:
        /*00f8*/ 	.byte	0x04, 0x1e
        /*00fa*/ 	.short	(.L_3584 - .L_3583)
.L_3583:
        /*00fc*/ 	.word	0x00000000
.L_3584:


//--------------------- .nv.info._ZN10layer_norm13ln_fwd_kernelINS_13Kernel_traitsI6__halfffffjLj2048ELj1ELj4ELj1ELj16ENS_18Kernel_traits_baseILj2048ES2_ffffjLj128EEEEELb1ELb0ELb0ELb1EEEvNS_9FwdParamsE --------------------------
	.section	.nv.info._ZN10layer_norm13ln_fwd_kernelINS_13Kernel_traitsI6__halfffffjLj2048ELj1ELj4ELj1ELj16ENS_18Kernel_traits_baseILj2048ES2_ffffjLj128EEEEELb1ELb0ELb0ELb1EEEvNS_9FwdParamsE,"",@"SHT_CUDA_INFO"
	.sectionflags	@""
	.align	4


	//----- nvinfo : EIATTR_CUDA_API_VERSION
	.align		4
        /*0000*/ 	.byte	0x04, 0x37
        /*0002*/ 	.short	(.L_3586 - .L_3585)
.L_3585:
        /*0004*/ 	.word	0x00000082


	//----- nvinfo : EIATTR_SW2861232_WAR
	.align		4
.L_3586:
        /*0008*/ 	.byte	0x01, 0x35
	.zero		2


	//----- nvinfo : EIATTR_PARAM_CBANK
	.align		4
        /*000c*/ 	.byte	0x04, 0x0a
        /*000e*/ 	.short	(.L_3588 - .L_3587)
	.align		4
.L_3587:
        /*0010*/ 	.word	index@(.nv.constant0._ZN10layer_norm13ln_fwd_kernelINS_13Kernel_traitsI6__halfffffjLj2048ELj1ELj4ELj1ELj16ENS_18Kernel_traits_baseILj2048ES2_ffffjLj128EEEEELb1ELb0ELb0ELb1EEEvNS_9FwdParamsE)
        /*0014*/ 	.short	0x0160
        /*0016*/ 	.short	0x00e8


	//----- nvinfo : EIATTR_CBANK_PARAM_SIZE
	.align		4
.L_3588:
        /*0018*/ 	.byte	0x03, 0x19
        /*001a*/ 	.short	0x00e8


	//----- nvinfo : EIATTR_KPARAM_INFO
	.align		4
        /*001c*/ 	.byte	0x04, 0x17
        /*001e*/ 	.short	(.L_3590 - .L_3589)
.L_3589:
        /*0020*/ 	.word	0x00000000
        /*0024*/ 	.short	0x0000
        /*0026*/ 	.short	0x0000
        /*0028*/ 	.byte	0x00, 0xf0, 0xa1, 0x03


	//----- nvinfo : EIATTR_MAXREG_COUNT
	.align		4
.L_3590:
        /*002c*/ 	.byte	0x03, 0x1b
        /*002e*/ 	.short	0x00ff


	//----- nvinfo : EIATTR_MERCURY_ISA_VERSION
	.align		4
        /*0030*/ 	.byte	0x03, 0x5f
        /*0032*/ 	.short	0x0000


	//----- nvinfo : EIATTR_COOP_GROUP_MASK_REGIDS
	.align		4
        /*0034*/ 	.byte	0x04, 0x29
        /*0036*/ 	.short	(.L_3592 - .L_3591)


	//   ....[0]....
.L_3591:
        /*0038*/ 	.word	0xffffffff


	//   ....[1]....
        /*003c*/ 	.word	0xffffffff


	//   ....[2]....
        /*0040*/ 	.word	0xffffffff


	//   ....[3]....
        /*0044*/ 	.word	0xffffffff


	//   ....[4]....
        /*0048*/ 	.word	0xffffffff


	//   ....[5]....
        /*004c*/ 	.word	0xffffffff


	//   ....[6]....
        /*0050*/ 	.word	0xffffffff


	//   ....[7]....
        /*0054*/ 	.word	0xffffffff


	//   ....[8]....
        /*0058*/ 	.word	0xffffffff


	//   ....[9]....
        /*005c*/ 	.word	0xffffffff


	//   ....[10]....
        /*0060*/ 	.word	0xffffffff


	//   ....[11]....
        /*0064*/ 	.word	0xffffffff


	//   ....[12]....
        /*0068*/ 	.word	0xffffffff


	//   ....[13]....
        /*006c*/ 	.word	0xffffffff


	//   ....[14]....
        /*0070*/ 	.word	0xffffffff


	//   ....[15]....
        /*0074*/ 	.word	0xffffffff


	//   ....[16]....
        /*0078*/ 	.word	0xffffffff


	//   ....[17]....
        /*007c*/ 	.word	0xffffffff


	//   ....[18]....
        /*0080*/ 	.word	0xffffffff


	//   ....[19]....
        /*0084*/ 	.word	0xffffffff


	//----- nvinfo : EIATTR_COOP_GROUP_INSTR_OFFSETS
	.align		4
.L_3592:
        /*0088*/ 	.byte	0x04, 0x28
        /*008a*/ 	.short	(.L_3594 - .L_3593)


	//   ....[0]....
.L_3593:
        /*008c*/ 	.word	0x00017940


	//   ....[1]....
        /*0090*/ 	.word	0x00017970


	//   ....[2]....
        /*0094*/ 	.word	0x00017990


	//   ....[3]....
        /*0098*/ 	.word	0x000179b0


	//   ....[4]....
        /*009c*/ 	.word	0x000179d0


	//   ....[5]....
        /*00a0*/ 	.word	0x00018200


	//   ....[6]....
        /*00a4*/ 	.word	0x00018220


	//   ....[7]....
        /*00a8*/ 	.word	0x00018240


	//   ....[8]....
        /*00ac*/ 	.word	0x00018260


	//   ....[9]....
        /*00b0*/ 	.word	0x00018280


	//   ....[10]....
        /*00b4*/ 	.word	0x00019280


	//   ....[11]....
        /*00b8*/ 	.word	0x000192e0


	//   ....[12]....
        /*00bc*/ 	.word	0x00019340


	//   ....[13]....
        /*00c0*/ 	.word	0x000193a0


	//   ....[14]....
        /*00c4*/ 	.word	0x00019400


	//   ....[15]....
        /*00c8*/ 	.word	0x00019c70


	//   ....[16]....
        /*00cc*/ 	.word	0x00019cd0


	//   ....[17]....
        /*00d0*/ 	.word	0x00019d30


	//   ....[18]....
        /*00d4*/ 	.word	0x00019d90


	//   ....[19]....
        /*00d8*/ 	.word	0x00019df0


	//----- nvinfo : EIATTR_EXIT_INSTR_OFFSETS
	.align		4
.L_3594:
        /*00dc*/ 	.byte	0x04, 0x1c
        /*00de*/ 	.short	(.L_3596 - .L_3595)


	//   ....[0]....
.L_3595:
        /*00e0*/ 	.word	0x00000920


	//   ....[1]....
        /*00e4*/ 	.word	0x00019220


	//----- nvinfo : EIATTR_MAX_THREADS
	.align		4
.L_3596:
        /*00e8*/ 	.byte	0x04, 0x05
        /*00ea*/ 	.short	(.L_3598 - .L_3597)
.L_3597:
        /*00ec*/ 	.word	0x00000080
        /*00f0*/ 	.word	0x00000001
        /*00f4*/ 	.word	0x00000001


	//----- nvinfo : EIATTR_CRS_STACK_SIZE
	.align		4
.L_3598:
        /*00f8*/ 	.byte	0x04, 0x1e
        /*00fa*/ 	.short	(.L_3600 - .L_3599)
.L_3599:
        /*00fc*/ 	.word	0x00000000
.L_3600:


//--------------------- .nv.info._ZN10layer_norm13ln_fwd_kernelINS_13Kernel_traitsI6__halfffffjLj2048ELj1ELj4ELj1ELj16ENS_18Kernel_traits_baseILj2048ES2_ffffjLj128EEEEELb1ELb0ELb1ELb0EEEvNS_9FwdParamsE --------------------------
	.section	.nv.info._ZN10layer_norm13ln_fwd_kernelINS_13Kernel_traitsI6__halfffffjLj2048ELj1ELj4ELj1ELj16ENS_18Kernel_traits_baseILj2048ES2_ffffjLj128EEEEELb1ELb0ELb1ELb0EEEvNS_9FwdParamsE,"",@"SHT_CUDA_INFO"
	.sectionflags	@""
	.align	4


	//----- nvinfo : EIATTR_CUDA_API_VERSION
	.align		4
        /*0000*/ 	.byte	0x04, 0x37
        /*0002*/ 	.short	(.L_3602 - .L_3601)
.L_3601:
        /*0004*/ 	.word	0x00000082


	//----- nvinfo : EIATTR_SW2861232_WAR
	.align		4
.L_3602:
        /*0008*/ 	.byte	0x01, 0x35
	.zero		2


	//----- nvinfo : EIATTR_PARAM_CBANK
	.align		4
        /*000c*/ 	.byte	0x04, 0x0a
        /*000e*/ 	.short	(.L_3604 - .L_3603)
	.align		4
.L_3603:
        /*0010*/ 	.word	index@(.nv.constant0._ZN10layer_norm13ln_fwd_kernelINS_13Kernel_traitsI6__halfffffjLj2048ELj1ELj4ELj1ELj16ENS_18Kernel_traits_baseILj2048ES2_ffffjLj128EEEEELb1ELb0ELb1ELb0EEEvNS_9FwdParamsE)
        /*0014*/ 	.short	0x0160
        /*0016*/ 	.short	0x00e8


	//----- nvinfo : EIATTR_CBANK_PARAM_SIZE
	.align		4
.L_3604:
        /*0018*/ 	.byte	0x03, 0x19
        /*001a*/ 	.short	0x00e8


	//----- nvinfo : EIATTR_KPARAM_INFO
	.align		4
        /*001c*/ 	.byte	0x04, 0x17
        /*001e*/ 	.short	(.L_3606 - .L_3605)
.L_3605:
        /*0020*/ 	.word	0x00000000
        /*0024*/ 	.short	0x0000
        /*0026*/ 	.short	0x0000
        /*0028*/ 	.byte	0x00, 0xf0, 0xa1, 0x03


	//----- nvinfo : EIATTR_MAXREG_COUNT
	.align		4
.L_3606:
        /*002c*/ 	.byte	0x03, 0x1b
        /*002e*/ 	.short	0x00ff


	//----- nvinfo : EIATTR_MERCURY_ISA_VERSION
	.align		4
        /*0030*/ 	.byte	0x03, 0x5f
        /*0032*/ 	.short	0x0000


	//----- nvinfo : EIATTR_COOP_GROUP_MASK_REGIDS
	.align		4
        /*0034*/ 	.byte	0x04, 0x29
        /*0036*/ 	.short	(.L_3608 - .L_3607)


	//   ....[0]....
.L_3607:
        /*0038*/ 	.word	0xffffffff


	//   ....[1]....
        /*003c*/ 	.word	0xffffffff


	//   ....[2]....
        /*0040*/ 	.word	0xffffffff


	//   ....[3]....
        /*0044*/ 	.word	0xffffffff


	//   ....[4]....
        /*0048*/ 	.word	0xffffffff


	//   ....[5]....
        /*004c*/ 	.word	0xffffffff


	//   ....[6]....
        /*0050*/ 	.word	0xffffffff


	//   ....[7]....
        /*0054*/ 	.word	0xffffffff


	//   ....[8]....
        /*0058*/ 	.word	0xffffffff


	//   ....[9]....
        /*005c*/ 	.word	0xffffffff


	//   ....[10]....
        /*0060*/ 	.word	0xffffffff


	//   ....[11]....
        /*0064*/ 	.word	0xffffffff


	//   ....[12]....
        /*0068*/ 	.word	0xffffffff


	//   ....[13]....
        /*006c*/ 	.word	0xffffffff


	//   ....[14]....
        /*0070*/ 	.word	0xffffffff


	//   ....[15]....
        /*0074*/ 	.word	0xffffffff


	//   ....[16]....
        /*0078*/ 	.word	0xffffffff


	//   ....[17]....
        /*007c*/ 	.word	0xffffffff


	//   ....[18]....
        /*0080*/ 	.word	0xffffffff


	//   ....[19]....
        /*0084*/ 	.word	0xffffffff


	//----- nvinfo : EIATTR_COOP_GROUP_INSTR_OFFSETS
	.align		4
.L_3608:
        /*0088*/ 	.byte	0x04, 0x28
        /*008a*/ 	.short	(.L_3610 - .L_3609)


	//   ....[0]....
.L_3609:
        /*008c*/ 	.word	0x0001ba50


	//   ....[1]....
        /*0090*/ 	.word	0x0001ba80


	//   ....[2]....
        /*0094*/ 	.word	0x0001bb00


	//   ....[3]....
        /*0098*/ 	.word	0x0001bb20


	//   ....[4]....
        /*009c*/ 	.word	0x0001bb40


	//   ....[5]....
        /*00a0*/ 	.word	0x0001c410


	//   ....[6]....
        /*00a4*/ 	.word	0x0001c430


	//   ....[7]....
        /*00a8*/ 	.word	0x0001c450


	//   ....[8]....
        /*00ac*/ 	.word	0x0001c470


	//   ....[9]....
        /*00b0*/ 	.word	0x0001c490


	//   ....[10]....
        /*00b4*/ 	.word	0x0001dba0


	//   ....[11]....
        /*00b8*/ 	.word	0x0001dc20


	//   ....[12]....
        /*00bc*/ 	.word	0x0001dc80


	//   ....[13]....
        /*00c0*/ 	.word	0x0001dce0


	//   ....[14]....
        /*00c4*/ 	.word	0x0001dd40


	//   ....[15]....
        /*00c8*/ 	.word	0x0001e6b0


	//   ....[16]....
        /*00cc*/ 	.word	0x0001e710


	//   ....[17]....
        /*00d0*/ 	.word	0x0001e770


	//   ....[18]....
        /*00d4*/ 	.word	0x0001e7d0


	//   ....[19]....
        /*00d8*/ 	.word	0x0001e840


	//----- nvinfo : EIATTR_EXIT_INSTR_OFFSETS
	.align		4
.L_3610:
        /*00dc*/ 	.byte	0x04, 0x1c
        /*00de*/ 	.short	(.L_3612 - .L_3611)


	//   ....[0]....
.L_3611:
        /*00e0*/ 	.word	0x00001520


	//   ....[1]....
        /*00e4*/ 	.word	0x0001db50


	//----- nvinfo : EIATTR_MAX_THREADS
	.align		4
.L_3612:
        /*00e8*/ 	.byte	0x04, 0x05
        /*00ea*/ 	.short	(.L_3614 - .L_3613)
.L_3613:
        /*00ec*/ 	.word	0x00000080
        /*00f0*/ 	.word	0x00000001
        /*00f4*/ 	.word	0x00000001


	//----- nvinfo : EIATTR_CRS_STACK_SIZE
	.align		4
.L_3614:
        /*00f8*/ 	.byte	0x04, 0x1e
        /*00fa*/ 	.short	(.L_3616 - .L_3615)
.L_3615:
        /*00fc*/ 	.word	0x00000000
.L_3616:


//--------------------- .nv.info._ZN10layer_norm13ln_fwd_kernelINS_13Kernel_traitsI6__halfffffjLj2048ELj1ELj4ELj1ELj16ENS_18Kernel_traits_baseILj2048ES2_ffffjLj128EEEEELb1ELb0ELb1ELb1EEEvNS_9FwdParamsE --------------------------
	.section	.nv.info._ZN10layer_norm13ln_fwd_kernelINS_13Kernel_traitsI6__halfffffjLj2048ELj1ELj4ELj1ELj16ENS_18Kernel_traits_baseILj2048ES2_ffffjLj128EEEEELb1ELb0ELb1ELb1EEEvNS_9FwdParamsE,"",@"SHT_CUDA_INFO"
	.sectionflags	@""
	.align	4


	//----- nvinfo : EIATTR_CUDA_API_VERSION
	.align		4
        /*0000*/ 	.byte	0x04, 0x37
        /*0002*/ 	.short	(.L_3618 - .L_3617)
.L_3617:
        /*0004*/ 	.word	0x00000082


	//----- nvinfo : EIATTR_SW2861232_WAR
	.align		4
.L_3618:
        /*0008*/ 	.byte	0x01, 0x35
	.zero		2


	//----- nvinfo : EIATTR_PARAM_CBANK
	.align		4
        /*000c*/ 	.byte	0x04, 0x0a
        /*000e*/ 	.short	(.L_3620 - .L_3619)
	.align		4
.L_3619:
        /*0010*/ 	.word	index@(.nv.constant0._ZN10layer_norm13ln_fwd_kernelINS_13Kernel_traitsI6__halfffffjLj2048ELj1ELj4ELj1ELj16ENS_18Kernel_traits_baseILj2048ES2_ffffjLj128EEEEELb1ELb0ELb1ELb1EEEvNS_9FwdParamsE)
        /*0014*/ 	.short	0x0160
        /*0016*/ 	.short	0x00e8


	//----- nvinfo : EIATTR_CBANK_PARAM_SIZE
	.align		4
.L_3620:
        /*0018*/ 	.byte	0x03, 0x19
        /*001a*/ 	.short	0x00e8


	//----- nvinfo : EIATTR_KPARAM_INFO
	.align		4
        /*001c*/ 	.byte	0x04, 0x17
        /*001e*/ 	.short	(.L_3622 - .L_3621)
.L_3621:
        /*0020*/ 	.word	0x00000000
        /*0024*/ 	.short	0x0000
        /*0026*/ 	.short	0x0000
        /*0028*/ 	.byte	0x00, 0xf0, 0xa1, 0x03


	//----- nvinfo : EIATTR_MAXREG_COUNT
	.align		4
.L_3622:
        /*002c*/ 	.byte	0x03, 0x1b
        /*002e*/ 	.short	0x00ff


	//----- nvinfo : EIATTR_MERCURY_ISA_VERSION
	.align		4
        /*0030*/ 	.byte	0x03, 0x5f
        /*0032*/ 	.short	0x0000


	//----- nvinfo : EIATTR_COOP_GROUP_MASK_REGIDS
	.align		4
        /*0034*/ 	.byte	0x04, 0x29
        /*0036*/ 	.short	(.L_3624 - .L_3623)


	//   ....[0]....
.L_3623:
        /*0038*/ 	.word	0xffffffff


	//   ....[1]....
        /*003c*/ 	.word	0xffffffff


	//   ....[2]....
        /*0040*/ 	.word	0xffffffff


	//   ....[3]....
        /*0044*/ 	.word	0xffffffff


	//   ....[4]....
        /*0048*/ 	.word	0xffffffff


	//   ....[5]....
        /*004c*/ 	.word	0xffffffff


	//   ....[6]....
        /*0050*/ 	.word	0xffffffff


	//   ....[7]....
        /*0054*/ 	.word	0xffffffff


	//   ....[8]....
        /*0058*/ 	.word	0xffffffff


	//   ....[9]....
        /*005c*/ 	.word	0xffffffff


	//   ....[10]....
        /*0060*/ 	.word	0xffffffff


	//   ....[11]....
        /*0064*/ 	.word	0xffffffff


	//   ....[12]....
        /*0068*/ 	.word	0xffffffff


	//   ....[13]....
        /*006c*/ 	.word	0xffffffff


	//   ....[14]....
        /*0070*/ 	.word	0xffffffff


	//   ....[15]....
        /*0074*/ 	.word	0xffffffff


	//   ....[16]....
        /*0078*/ 	.word	0xffffffff


	//   ....[17]....
        /*007c*/ 	.word	0xffffffff


	//   ....[18]....
        /*0080*/ 	.word	0xffffffff


	//   ....[19]....
        /*0084*/ 	.word	0xffffffff


	//----- nvinfo : EIATTR_COOP_GROUP_INSTR_OFFSETS
	.align		4
.L_3624:
        /*0088*/ 	.byte	0x04, 0x28
        /*008a*/ 	.short	(.L_3626 - .L_3625)


	//   ....[0]....
.L_3625:
        /*008c*/ 	.word	0x00019f60


	//   ....[1]....
        /*0090*/ 	.word	0x00019f90


	//   ....[2]....
        /*0094*/ 	.word	0x00019fb0


	//   ....[3]....
        /*0098*/ 	.word	0x00019fd0


	//   ....[4]....
        /*009c*/ 	.word	0x00019ff0


	//   ....[5]....
        /*00a0*/ 	.word	0x0001a820


	//   ....[6]....
        /*00a4*/ 	.word	0x0001a840


	//   ....[7]....
        /*00a8*/ 	.word	0x0001a860


	//   ....[8]....
        /*00ac*/ 	.word	0x0001a880


	//   ....[9]....
        /*00b0*/ 	.word	0x0001a8a0


	//   ....[10]....
        /*00b4*/ 	.word	0x0001b9e0


	//   ....[11]....
        /*00b8*/ 	.word	0x0001ba50


	//   ....[12]....
        /*00bc*/ 	.word	0x0001bab0


	//   ....[13]....
        /*00c0*/ 	.word	0x0001bb10


	//   ....[14]....
        /*00c4*/ 	.word	0x0001bb70


	//   ....[15]....
        /*00c8*/ 	.word	0x0001c3e0


	//   ....[16]....
        /*00cc*/ 	.word	0x0001c440


	//   ....[17]....
        /*00d0*/ 	.word	0x0001c4a0


	//   ....[18]....
        /*00d4*/ 	.word	0x0001c500


	//   ....[19]....
        /*00d8*/ 	.word	0x0001c560


	//----- nvinfo : EIATTR_EXIT_INSTR_OFFSETS
	.align		4
.L_3626:
        /*00dc*/ 	.byte	0x04, 0x1c
        /*00de*/ 	.short	(.L_3628 - .L_3627)


	//   ....[0]....
.L_3627:
        /*00e0*/ 	.word	0x00000920


	//   ....[1]....
        /*00e4*/ 	.word	0x0001b990


	//----- nvinfo : EIATTR_MAX_THREADS
	.align		4
.L_3628:
        /*00e8*/ 	.byte	0x04, 0x05
        /*00ea*/ 	.short	(.L_3630 - .L_3629)
.L_3629:
        /*00ec*/ 	.word	0x00000080
        /*00f0*/ 	.word	0x00000001
        /*00f4*/ 	.word	0x00000001


	//----- nvinfo : EIATTR_CRS_STACK_SIZE
	.align		4
.L_3630:
        /*00f8*/ 	.byte	0x04, 0x1e
        /*00fa*/ 	.short	(.L_3632 - .L_3631)
.L_3631:
        /*00fc*/ 	.word	0x00000000
.L_3632:


//--------------------- .nv.info._ZN10layer_norm13ln_fwd_kernelINS_13Kernel_traitsI6__halfffffjLj2048ELj1ELj4ELj1ELj16ENS_18Kernel_traits_baseILj2048ES2_ffffjLj128EEEEELb1ELb1ELb0ELb0EEEvNS_9FwdParamsE --------------------------
	.section	.nv.info._ZN10layer_norm13ln_fwd_kernelINS_13Kernel_traitsI6__halfffffjLj2048ELj1ELj4ELj1ELj16ENS_18Kernel_traits_baseILj2048ES2_ffffjLj128EEEEELb1ELb1ELb0ELb0EEEvNS_9FwdParamsE,"",@"SHT_CUDA_INFO"
	.sectionflags	@""
	.align	4


	//----- nvinfo : EIATTR_CUDA_API_VERSION
	.align		4
        /*0000*/ 	.byte	0x04, 0x37
        /*0002*/ 	.short	(.L_3634 - .L_3633)
.L_3633:
        /*0004*/ 	.word	0x00000082


	//----- nvinfo : EIATTR_SW2861232_WAR
	.align		4
.L_3634:
        /*0008*/ 	.byte	0x01, 0x35
	.zero		2


	//----- nvinfo : EIATTR_PARAM_CBANK
	.align		4
        /*000c*/ 	.byte	0x04, 0x0a
        /*000e*/ 	.short	(.L_3636 - .L_3635)
	.align		4
.L_3635:
        /*0010*/ 	.word	index@(.nv.constant0._ZN10layer_norm13ln_fwd_kernelINS_13Kernel_traitsI6__halfffffjLj2048ELj1ELj4ELj1ELj16ENS_18Kernel_traits_baseILj2048ES2_ffffjLj128EEEEELb1ELb1ELb0ELb0EEEvNS_9FwdParamsE)
        /*0014*/ 	.short	0x0160
        /*0016*/ 	.short	0x00e8


	//----- nvinfo : EIATTR_CBANK_PARAM_SIZE
	.align		4
.L_3636:
        /*0018*/ 	.byte	0x03, 0x19
        /*001a*/ 	.short	0x00e8


	//----- nvinfo : EIATTR_KPARAM_INFO
	.align		4
        /*001c*/ 	.byte	0x04, 0x17
        /*001e*/ 	.short	(.L_3638 - .L_3637)
.L_3637:
        /*0020*/ 	.word	0x00000000
        /*0024*/ 	.short	0x0000
        /*0026*/ 	.short	0x0000
        /*0028*/ 	.byte	0x00, 0xf0, 0xa1, 0x03


	//----- nvinfo : EIATTR_MAXREG_COUNT
	.align		4
.L_3638:
        /*002c*/ 	.byte	0x03, 0x1b
        /*002e*/ 	.short	0x00ff


	//----- nvinfo : EIATTR_ANNOTATIONS
	.align		4
        /*0030*/ 	.byte	0x04, 0x55
        /*0032*/ 	.short	(.L_3640 - .L_3639)


	//   ....[0]....
.L_3639:
        /* <DEDUP_REMOVED lines=30> */


	//----- nvinfo : EIATTR_MERCURY_ISA_VERSION
	.align		4
.L_3640:
        /*0204*/ 	.byte	0x03, 0x5f
        /*0206*/ 	.short	0x0000


	//----- nvinfo : EIATTR_COOP_GROUP_MASK_REGIDS
	.align		4
        /*0208*/ 	.byte	0x04, 0x29
        /*020a*/ 	.short	(.L_3642 - .L_3641)


	//   ....[0]....
.L_3641:
        /*020c*/ 	.word	0xffffffff


	//   ....[1]....
        /*0210*/ 	.word	0xffffffff


	//   ....[2]....
        /*0214*/ 	.word	0xffffffff


	//   ....[3]....
        /*0218*/ 	.word	0xffffffff


	//   ....[4]....
        /*021c*/ 	.word	0xffffffff


	//   ....[5]....
        /*0220*/ 	.word	0xffffffff


	//   ....[6]....
        /*0224*/ 	.word	0xffffffff


	//   ....[7]....
        /*0228*/ 	.word	0xffffffff


	//   ....[8]....
        /*022c*/ 	.word	0xffffffff


	//   ....[9]....
        /*0230*/ 	.word	0xffffffff


	//   ....[10]....
        /*0234*/ 	.word	0xffffffff


	//   ....[11]....
        /*0238*/ 	.word	0xffffffff


	//   ....[12]....
        /*023c*/ 	.word	0xffffffff


	//   ....[13]....
        /*0240*/ 	.word	0xffffffff


	//   ....[14]....
        /*0244*/ 	.word	0xffffffff


	//   ....[15]....
        /*0248*/ 	.word	0xffffffff


	//   ....[16]....
        /*024c*/ 	.word	0xffffffff


	//   ....[17]....
        /*0250*/ 	.word	0xffffffff


	//   ....[18]....
        /*0254*/ 	.word	0xffffffff


	//   ....[19]....
        /*0258*/ 	.word	0xffffffff


	//----- nvinfo : EIATTR_COOP_GROUP_INSTR_OFFSETS
	.align		4
.L_3642:
        /*025c*/ 	.byte	0x04, 0x28
        /*025e*/ 	.short	(.L_3644 - .L_3643)


	//   ....[0]....
.L_3643:
        /*0260*/ 	.word	0x0001a1a0


	//   ....[1]....
        /*0264*/ 	.word	0x0001a1d0


	//   ....[2]....
        /*0268*/ 	.word	0x0001a270


	//   ....[3]....
        /*026c*/ 	.word	0x0001a2a0


	//   ....[4]....
        /*0270*/ 	.word	0x0001a2c0


	//   ....[5]....
        /*0274*/ 	.word	0x0001aba0


	//   ....[6]....
        /*0278*/ 	.word	0x0001abc0


	//   ....[7]....
        /*027c*/ 	.word	0x0001abe0


	//   ....[8]....
        /*0280*/ 	.word	0x0001ac00


	//   ....[9]....
        /*0284*/ 	.word	0x0001ac20


	//   ....[10]....
        /*0288*/ 	.word	0x0001c2d0


	//   ....[11]....
        /*028c*/ 	.word	0x0001c330


	//   ....[12]....
        /*0290*/ 	.word	0x0001c390


	//   ....[13]....
        /*0294*/ 	.word	0x0001c3f0


	//   ....[14]....
        /*0298*/ 	.word	0x0001c450


	//   ....[15]....
        /*029c*/ 	.word	0x0001ce00


	//   ....[16]....
        /*02a0*/ 	.word	0x0001ce60


	//   ....[17]....
        /*02a4*/ 	.word	0x0001cec0


	//   ....[18]....
        /*02a8*/ 	.word	0x0001cf20


	//   ....[19]....
        /*02ac*/ 	.word	0x0001cf80


	//----- nvinfo : EIATTR_EXIT_INSTR_OFFSETS
	.align		4
.L_3644:
        /*02b0*/ 	.byte	0x04, 0x1c
        /*02b2*/ 	.short	(.L_3646 - .L_3645)


	//   ....[0]....
.L_3645:
        /*02b4*/ 	.word	0x00001830


	//   ....[1]....
        /*02b8*/ 	.word	0x0001c280


	//----- nvinfo : EIATTR_MAX_THREADS
	.align		4
.L_3646:
        /*02bc*/ 	.byte	0x04, 0x05
        /*02be*/ 	.short	(.L_3648 - .L_3647)
.L_3647:
        /*02c0*/ 	.word	0x00000080
        /*02c4*/ 	.word	0x00000001
        /*02c8*/ 	.word	0x00000001


	//----- nvinfo : EIATTR_CRS_STACK_SIZE
	.align		4
.L_3648:
        /*02cc*/ 	.byte	0x04, 0x1e
        /*02ce*/ 	.short	(.L_3650 - .L_3649)
.L_3649:
        /*02d0*/ 	.word	0x00000000
.L_3650:


//--------------------- .nv.info._ZN10layer_norm13ln_fwd_kernelINS_13Kernel_traitsI6__halfffffjLj2048ELj1ELj4ELj1ELj16ENS_18Kernel_traits_baseILj2048ES2_ffffjLj128EEEEELb1ELb1ELb0ELb1EEEvNS_9FwdParamsE --------------------------
	.section	.nv.info._ZN10layer_norm13ln_fwd_kernelINS_13Kernel_traitsI6__halfffffjLj2048ELj1ELj4ELj1ELj16ENS_18Kernel_traits_baseILj2048ES2_ffffjLj128EEEEELb1ELb1ELb0ELb1EEEvNS_9FwdParamsE,"",@"SHT_CUDA_INFO"
	.sectionflags	@""
	.align	4


	//----- nvinfo : EIATTR_CUDA_API_VERSION
	.align		4
        /*0000*/ 	.byte	0x04, 0x37
        /*0002*/ 	.short	(.L_3652 - .L_3651)
.L_3651:
        /*0004*/ 	.word	0x00000082


	//----- nvinfo : EIATTR_SW2861232_WAR
	.align		4
.L_3652:
        /*0008*/ 	.byte	0x01, 0x35
	.zero		2


	//----- nvinfo : EIATTR_PARAM_CBANK
	.align		4
        /*000c*/ 	.byte	0x04, 0x0a
        /*000e*/ 	.short	(.L_3654 - .L_3653)
	.align		4
.L_3653:
        /*0010*/ 	.word	index@(.nv.constant0._ZN10layer_norm13ln_fwd_kernelINS_13Kernel_traitsI6__halfffffjLj2048ELj1ELj4ELj1ELj16ENS_18Kernel_traits_baseILj2048ES2_ffffjLj128EEEEELb1ELb1ELb0ELb1EEEvNS_9FwdParamsE)
        /*0014*/ 	.short	0x0160
        /*0016*/ 	.short	0x00e8


	//----- nvinfo : EIATTR_CBANK_PARAM_SIZE
	.align		4
.L_3654:
        /*0018*/ 	.byte	0x03, 0x19
        /*001a*/ 	.short	0x00e8


	//----- nvinfo : EIATTR_KPARAM_INFO
	.align		4
        /*001c*/ 	.byte	0x04, 0x17
        /*001e*/ 	.short	(.L_3656 - .L_3655)
.L_3655:
        /*0020*/ 	.word	0x00000000
        /*0024*/ 	.short	0x0000
        /*0026*/ 	.short	0x0000
        /*0028*/ 	.byte	0x00, 0xf0, 0xa1, 0x03


	//----- nvinfo : EIATTR_MAXREG_COUNT
	.align		4
.L_3656:
        /*002c*/ 	.byte	0x03, 0x1b
        /*002e*/ 	.short	0x00ff


	//----- nvinfo : EIATTR_ANNOTATIONS
	.align		4
        /*0030*/ 	.byte	0x04, 0x55
        /*0032*/ 	.short	(.L_3658 - .L_3657)


	//   ....[0]....
.L_3657:
        /* <DEDUP_REMOVED lines=43> */


	//----- nvinfo : EIATTR_MERCURY_ISA_VERSION
	.align		4
.L_3658:
        /*02d4*/ 	.byte	0x03, 0x5f
        /*02d6*/ 	.short	0x0000


	//----- nvinfo : EIATTR_COOP_GROUP_MASK_REGIDS
	.align		4
        /*02d8*/ 	.byte	0x04, 0x29
        /*02da*/ 	.short	(.L_3660 - .L_3659)


	//   ....[0]....
.L_3659:
        /*02dc*/ 	.word	0xffffffff


	//   ....[1]....
        /*02e0*/ 	.word	0xffffffff


	//   ....[2]....
        /*02e4*/ 	.word	0xffffffff


	//   ....[3]....
        /*02e8*/ 	.word	0xffffffff


	//   ....[4]....
        /*02ec*/ 	.word	0xffffffff


	//   ....[5]....
        /*02f0*/ 	.word	0xffffffff


	//   ....[6]....
        /*02f4*/ 	.word	0xffffffff


	//   ....[7]....
        /*02f8*/ 	.word	0xffffffff


	//   ....[8]....
        /*02fc*/ 	.word	0xffffffff


	//   ....[9]....
        /*0300*/ 	.word	0xffffffff


	//   ....[10]....
        /*0304*/ 	.word	0xffffffff


	//   ....[11]....
        /*0308*/ 	.word	0xffffffff


	//   ....[12]....
        /*030c*/ 	.word	0xffffffff


	//   ....[13]....
        /*0310*/ 	.word	0xffffffff


	//   ....[14]....
        /*0314*/ 	.word	0xffffffff


	//   ....[15]....
        /*0318*/ 	.word	0xffffffff


	//   ....[16]....
        /*031c*/ 	.word	0xffffffff


	//   ....[17]....
        /*0320*/ 	.word	0xffffffff


	//   ....[18]....
        /*0324*/ 	.word	0xffffffff


	//   ....[19]....
        /*0328*/ 	.word	0xffffffff


	//----- nvinfo : EIATTR_COOP_GROUP_INSTR_OFFSETS
	.align		4
.L_3660:
        /*032c*/ 	.byte	0x04, 0x28
        /*032e*/ 	.short	(.L_3662 - .L_3661)


	//   ....[0]....
.L_3661:
        /*0330*/ 	.word	0x00018c10


	//   ....[1]....
        /*0334*/ 	.word	0x00018c40


	//   ....[2]....
        /*0338*/ 	.word	0x00018c60


	//   ....[3]....
        /*033c*/ 	.word	0x00018c80


	//   ....[4]....
        /*0340*/ 	.word	0x00018ca0


	//   ....[5]....
        /*0344*/ 	.word	0x000194d0


	//   ....[6]....
        /*0348*/ 	.word	0x000194f0


	//   ....[7]....
        /*034c*/ 	.word	0x00019510


	//   ....[8]....
        /*0350*/ 	.word	0x00019530


	//   ....[9]....
        /*0354*/ 	.word	0x00019550


	//   ....[10]....
        /*0358*/ 	.word	0x0001a570


	//   ....[11]....
        /*035c*/ 	.word	0x0001a5e0


	//   ....[12]....
        /*0360*/ 	.word	0x0001a650


	//   ....[13]....
        /*0364*/ 	.word	0x0001a6c0


	//   ....[14]....
        /*0368*/ 	.word	0x0001a730


	//   ....[15]....
        /*036c*/ 	.word	0x0001afa0


	//   ....[16]....
        /*0370*/ 	.word	0x0001b000


	//   ....[17]....
        /*0374*/ 	.word	0x0001b060


	//   ....[18]....
        /*0378*/ 	.word	0x0001b0c0


	//   ....[19]....
        /*037c*/ 	.word	0x0001b120


	//----- nvinfo : EIATTR_EXIT_INSTR_OFFSETS
	.align		4
.L_3662:
        /*0380*/ 	.byte	0x04, 0x1c
        /*0382*/ 	.short	(.L_3664 - .L_3663)


	//   ....[0]....
.L_3663:
        /*0384*/ 	.word	0x00000950


	//   ....[1]....
        /*0388*/ 	.word	0x0001a510


	//----- nvinfo : EIATTR_MAX_THREADS
	.align		4
.L_3664:
        /*038c*/ 	.byte	0x04, 0x05
        /*038e*/ 	.short	(.L_3666 - .L_3665)
.L_3665:
        /*0390*/ 	.word	0x00000080
        /*0394*/ 	.word	0x00000001
        /*0398*/ 	.word	0x00000001


	//----- nvinfo : EIATTR_CRS_STACK_SIZE
	.align		4
.L_3666:
        /*039c*/ 	.byte	0x04, 0x1e
        /*039e*/ 	.short	(.L_3668 - .L_3667)
.L_3667:
        /*03a0*/ 	.word	0x00000000
.L_3668:


//--------------------- .nv.info._ZN10layer_norm13ln_fwd_kernelINS_13Kernel_traitsI6__halfffffjLj2048ELj1ELj4ELj1ELj16ENS_18Kernel_traits_baseILj2048ES2_ffffjLj128EEEEELb1ELb1ELb1ELb0EEEvNS_9FwdParamsE --------------------------
	.section	.nv.info._ZN10layer_norm13ln_fwd_kernelINS_13Kernel_traitsI6__halfffffjLj2048ELj1ELj4ELj1ELj16ENS_18Kernel_traits_baseILj2048ES2_ffffjLj128EEEEELb1ELb1ELb1ELb0EEEvNS_9FwdParamsE,"",@"SHT_CUDA_INFO"
	.sectionflags	@""
	.align	4


	//----- nvinfo : EIATTR_CUDA_API_VERSION
	.align		4
        /*0000*/ 	.byte	0x04, 0x37
        /*0002*/ 	.short	(.L_3670 - .L_3669)
.L_3669:
        /*0004*/ 	.word	0x00000082


	//----- nvinfo : EIATTR_SW2861232_WAR
	.align		4
.L_3670:
        /*0008*/ 	.byte	0x01, 0x35
	.zero		2


	//----- nvinfo : EIATTR_PARAM_CBANK
	.align		4
        /*000c*/ 	.byte	0x04, 0x0a
        /*000e*/ 	.short	(.L_3672 - .L_3671)
	.align		4
.L_3671:
        /*0010*/ 	.word	index@(.nv.constant0._ZN10layer_norm13ln_fwd_kernelINS_13Kernel_traitsI6__halfffffjLj2048ELj1ELj4ELj1ELj16ENS_18Kernel_traits_baseILj2048ES2_ffffjLj128EEEEELb1ELb1ELb1ELb0EEEvNS_9FwdParamsE)
        /*0014*/ 	.short	0x0160
        /*0016*/ 	.short	0x00e8


	//----- nvinfo : EIATTR_CBANK_PARAM_SIZE
	.align		4
.L_3672:
        /*0018*/ 	.byte	0x03, 0x19
        /*001a*/ 	.short	0x00e8


	//----- nvinfo : EIATTR_KPARAM_INFO
	.align		4
        /*001c*/ 	.byte	0x04, 0x17
        /*001e*/ 	.short	(.L_3674 - .L_3673)
.L_3673:
        /*0020*/ 	.word	0x00000000
        /*0024*/ 	.short	0x0000
        /*0026*/ 	.short	0x0000
        /*0028*/ 	.byte	0x00, 0xf0, 0xa1, 0x03


	//----- nvinfo : EIATTR_MAXREG_COUNT
	.align		4
.L_3674:
        /*002c*/ 	.byte	0x03, 0x1b
        /*002e*/ 	.short	0x00ff


	//----- nvinfo : EIATTR_ANNOTATIONS
	.align		4
        /*0030*/ 	.byte	0x04, 0x55
        /*0032*/ 	.short	(.L_3676 - .L_3675)


	//   ....[0]....
.L_3675:
        /* <DEDUP_REMOVED lines=39> */


	//----- nvinfo : EIATTR_MERCURY_ISA_VERSION
	.align		4
.L_3676:
        /*0294*/ 	.byte	0x03, 0x5f
        /*0296*/ 	.short	0x0000


	//----- nvinfo : EIATTR_COOP_GROUP_MASK_REGIDS
	.align		4
        /*0298*/ 	.byte	0x04, 0x29
        /*029a*/ 	.short	(.L_3678 - .L_3677)


	//   ....[0]....
.L_3677:
        /*029c*/ 	.word	0xffffffff


	//   ....[1]....
        /*02a0*/ 	.word	0xffffffff


	//   ....[2]....
        /*02a4*/ 	.word	0xffffffff


	//   ....[3]....
        /*02a8*/ 	.word	0xffffffff


	//   ....[4]....
        /*02ac*/ 	.word	0xffffffff


	//   ....[5]....
        /*02b0*/ 	.word	0xffffffff


	//   ....[6]....
        /*02b4*/ 	.word	0xffffffff


	//   ....[7]....
        /*02b8*/ 	.word	0xffffffff


	//   ....[8]....
        /*02bc*/ 	.word	0xffffffff


	//   ....[9]....
        /*02c0*/ 	.word	0xffffffff


	//   ....[10]....
        /*02c4*/ 	.word	0xffffffff


	//   ....[11]....
        /*02c8*/ 	.word	0xffffffff


	//   ....[12]....
        /*02cc*/ 	.word	0xffffffff


	//   ....[13]....
        /*02d0*/ 	.word	0xffffffff


	//   ....[14]....
        /*02d4*/ 	.word	0xffffffff


	//   ....[15]....
        /*02d8*/ 	.word	0xffffffff


	//   ....[16]....
        /*02dc*/ 	.word	0xffffffff


	//   ....[17]....
        /*02e0*/ 	.word	0xffffffff


	//   ....[18]....
        /*02e4*/ 	.word	0xffffffff


	//   ....[19]....
        /*02e8*/ 	.word	0xffffffff


	//----- nvinfo : EIATTR_COOP_GROUP_INSTR_OFFSETS
	.align		4
.L_3678:
        /*02ec*/ 	.byte	0x04, 0x28
        /*02ee*/ 	.short	(.L_3680 - .L_3679)


	//   ....[0]....
.L_3679:
        /*02f0*/ 	.word	0x0001cb10


	//   ....[1]....
        /*02f4*/ 	.word	0x0001cb40


	//   ....[2]....
        /*02f8*/ 	.word	0x0001cbe0


	//   ....[3]....
        /*02fc*/ 	.word	0x0001cc10


	//   ....[4]....
        /*0300*/ 	.word	0x0001cc30


	//   ....[5]....
        /*0304*/ 	.word	0x0001d500


	//   ....[6]....
        /*0308*/ 	.word	0x0001d520


	//   ....[7]....
        /*030c*/ 	.word	0x0001d540


	//   ....[8]....
        /*0310*/ 	.word	0x0001d560


	//   ....[9]....
        /*0314*/ 	.word	0x0001d580


	//   ....[10]....
        /*0318*/ 	.word	0x0001ece0


	//   ....[11]....
        /*031c*/ 	.word	0x0001ed50


	//   ....[12]....
        /*0320*/ 	.word	0x0001edc0


	//   ....[13]....
        /*0324*/ 	.word	0x0001ee30


	//   ....[14]....
        /*0328*/ 	.word	0x0001eea0


	//   ....[15]....
        /*032c*/ 	.word	0x0001f840


	//   ....[16]....
        /*0330*/ 	.word	0x0001f8a0


	//   ....[17]....
        /*0334*/ 	.word	0x0001f900


	//   ....[18]....
        /*0338*/ 	.word	0x0001f960


	//   ....[19]....
        /*033c*/ 	.word	0x0001f9c0


	//----- nvinfo : EIATTR_EXIT_INSTR_OFFSETS
	.align		4
.L_3680:
        /*0340*/ 	.byte	0x04, 0x1c
        /*0342*/ 	.short	(.L_3682 - .L_3681)


	//   ....[0]....
.L_3681:
        /*0344*/ 	.word	0x00001830


	//   ....[1]....
        /*0348*/ 	.word	0x0001ec80


	//----- nvinfo : EIATTR_MAX_THREADS
	.align		4
.L_3682:
        /*034c*/ 	.byte	0x04, 0x05
        /*034e*/ 	.short	(.L_3684 - .L_3683)
.L_3683:
        /*0350*/ 	.word	0x00000080
        /*0354*/ 	.word	0x00000001
        /*0358*/ 	.word	0x00000001


	//----- nvinfo : EIATTR_CRS_STACK_SIZE
	.align		4
.L_3684:
        /*035c*/ 	.byte	0x04, 0x1e
        /*035e*/ 	.short	(.L_3686 - .L_3685)
.L_3685:
        /*0360*/ 	.word	0x00000000
.L_3686:


//--------------------- .nv.info._ZN10layer_norm13ln_fwd_kernelINS_13Kernel_traitsI6__halfffffjLj2048ELj1ELj4ELj1ELj16ENS_18Kernel_traits_baseILj2048ES2_ffffjLj128EEEEELb1ELb1ELb1ELb1EEEvNS_9FwdParamsE --------------------------
	.section	.nv.info._ZN10layer_norm13ln_fwd_kernelINS_13Kernel_traitsI6__halfffffjLj2048ELj1ELj4ELj1ELj16ENS_18Kernel_traits_baseILj2048ES2_ffffjLj128EEEEELb1ELb1ELb1ELb1EEEvNS_9FwdParamsE,"",@"SHT_CUDA_INFO"
	.sectionflags	@""
	.align	4


	//----- nvinfo : EIATTR_CUDA_API_VERSION
	.align		4
        /*0000*/ 	.byte	0x04, 0x37
        /*0002*/ 	.short	(.L_3688 - .L_3687)
.L_3687:
        /*0004*/ 	.word	0x00000082


	//----- nvinfo : EIATTR_SW2861232_WAR
	.align		4
.L_3688:
        /*0008*/ 	.byte	0x01, 0x35
	.zero		2


	//----- nvinfo : EIATTR_PARAM_CBANK
	.align		4
        /*000c*/ 	.byte	0x04, 0x0a
        /*000e*/ 	.short	(.L_3690 - .L_3689)
	.align		4
.L_3689:
        /*0010*/ 	.word	index@(.nv.constant0._ZN10layer_norm13ln_fwd_kernelINS_13Kernel_traitsI6__halfffffjLj2048ELj1ELj4ELj1ELj16ENS_18Kernel_traits_baseILj2048ES2_ffffjLj128EEEEELb1ELb1ELb1ELb1EEEvNS_9FwdParamsE)
        /*0014*/ 	.short	0x0160
        /*0016*/ 	.short	0x00e8


	//----- nvinfo : EIATTR_CBANK_PARAM_SIZE
	.align		4
.L_3690:
        /*0018*/ 	.byte	0x03, 0x19
        /*001a*/ 	.short	0x00e8


	//----- nvinfo : EIATTR_KPARAM_INFO
	.align		4
        /*001c*/ 	.byte	0x04, 0x17
        /*001e*/ 	.short	(.L_3692 - .L_3691)
.L_3691:
        /*0020*/ 	.word	0x00000000
        /*0024*/ 	.short	0x0000
        /*0026*/ 	.short	0x0000
        /*0028*/ 	.byte	0x00, 0xf0, 0xa1, 0x03


	//----- nvinfo : EIATTR_MAXREG_COUNT
	.align		4
.L_3692:
        /*002c*/ 	.byte	0x03, 0x1b
        /*002e*/ 	.short	0x00ff


	//----- nvinfo : EIATTR_ANNOTATIONS
	.align		4
        /*0030*/ 	.byte	0x04, 0x55
        /*0032*/ 	.short	(.L_3694 - .L_3693)


	//   ....[0]....
.L_3693:
        /* <DEDUP_REMOVED lines=35> */


	//----- nvinfo : EIATTR_MERCURY_ISA_VERSION
	.align		4
.L_3694:
        /*0254*/ 	.byte	0x03, 0x5f
        /*0256*/ 	.short	0x0000


	//----- nvinfo : EIATTR_COOP_GROUP_MASK_REGIDS
	.align		4
        /*0258*/ 	.byte	0x04, 0x29
        /*025a*/ 	.short	(.L_3696 - .L_3695)


	//   ....[0]....
.L_3695:
        /*025c*/ 	.word	0xffffffff


	//   ....[1]....
        /*0260*/ 	.word	0xffffffff


	//   ....[2]....
        /*0264*/ 	.word	0xffffffff


	//   ....[3]....
        /*0268*/ 	.word	0xffffffff


	//   ....[4]....
        /*026c*/ 	.word	0xffffffff


	//   ....[5]....
        /*0270*/ 	.word	0xffffffff


	//   ....[6]....
        /*0274*/ 	.word	0xffffffff


	//   ....[7]....
        /*0278*/ 	.word	0xffffffff


	//   ....[8]....
        /*027c*/ 	.word	0xffffffff


	//   ....[9]....
        /*0280*/ 	.word	0xffffffff


	//   ....[10]....
        /*0284*/ 	.word	0xffffffff


	//   ....[11]....
        /*0288*/ 	.word	0xffffffff


	//   ....[12]....
        /*028c*/ 	.word	0xffffffff


	//   ....[13]....
        /*0290*/ 	.word	0xffffffff


	//   ....[14]....
        /*0294*/ 	.word	0xffffffff


	//   ....[15]....
        /*0298*/ 	.word	0xffffffff


	//   ....[16]....
        /*029c*/ 	.word	0xffffffff


	//   ....[17]....
        /*02a0*/ 	.word	0xffffffff


	//   ....[18]....
        /*02a4*/ 	.word	0xffffffff


	//   ....[19]....
        /*02a8*/ 	.word	0xffffffff


	//----- nvinfo : EIATTR_COOP_GROUP_INSTR_OFFSETS
	.align		4
.L_3696:
        /*02ac*/ 	.byte	0x04, 0x28
        /*02ae*/ 	.short	(.L_3698 - .L_3697)


	//   ....[0]....
.L_3697:
        /*02b0*/ 	.word	0x0001b430


	//   ....[1]....
        /*02b4*/ 	.word	0x0001b460


	//   ....[2]....
        /*02b8*/ 	.word	0x0001b480


	//   ....[3]....
        /*02bc*/ 	.word	0x0001b4a0


	//   ....[4]....
        /*02c0*/ 	.word	0x0001b4c0


	//   ....[5]....
        /*02c4*/ 	.word	0x0001bcf0


	//   ....[6]....
        /*02c8*/ 	.word	0x0001bd10


	//   ....[7]....
        /*02cc*/ 	.word	0x0001bd30


	//   ....[8]....
        /*02d0*/ 	.word	0x0001bd50


	//   ....[9]....
        /*02d4*/ 	.word	0x0001bd70


	//   ....[10]....
        /*02d8*/ 	.word	0x0001cee0


	//   ....[11]....
        /*02dc*/ 	.word	0x0001cf50


	//   ....[12]....
        /*02e0*/ 	.word	0x0001cfc0


	//   ....[13]....
        /*02e4*/ 	.word	0x0001d030


	//   ....[14]....
        /*02e8*/ 	.word	0x0001d0a0


	//   ....[15]....
        /*02ec*/ 	.word	0x0001d910


	//   ....[16]....
        /*02f0*/ 	.word	0x0001d970


	//   ....[17]....
        /*02f4*/ 	.word	0x0001d9d0


	//   ....[18]....
        /*02f8*/ 	.word	0x0001da30


	//   ....[19]....
        /*02fc*/ 	.word	0x0001da90


	//----- nvinfo : EIATTR_EXIT_INSTR_OFFSETS
	.align		4
.L_3698:
        /*0300*/ 	.byte	0x04, 0x1c
        /*0302*/ 	.short	(.L_3700 - .L_3699)


	//   ....[0]....
.L_3699:
        /*0304*/ 	.word	0x00000950


	//   ....[1]....
        /*0308*/ 	.word	0x0001ce80


	//----- nvinfo : EIATTR_MAX_THREADS
	.align		4
.L_3700:
        /*030c*/ 	.byte	0x04, 0x05
        /*030e*/ 	.short	(.L_3702 - .L_3701)
.L_3701:
        /*0310*/ 	.word	0x00000080
        /*0314*/ 	.word	0x00000001
        /*0318*/ 	.word	0x00000001


	//----- nvinfo : EIATTR_CRS_STACK_SIZE
	.align		4
.L_3702:
        /*031c*/ 	.byte	0x04, 0x1e
        /*031e*/ 	.short	(.L_3704 - .L_3703)
.L_3703:
        /*0320*/ 	.word	0x00000000
.L_3704:


//--------------------- .nv.info._ZN10layer_norm13ln_fwd_kernelINS_13Kernel_traitsIfffffjLj2048ELj1ELj4ELj1ELj16ENS_18Kernel_traits_baseILj2048EfffffjLj128EEEEELb0ELb0ELb0ELb0EEEvNS_9FwdParamsE --------------------------
	.section	.nv.info._ZN10layer_norm13ln_fwd_kernelINS_13Kernel_traitsIfffffjLj2048ELj1ELj4ELj1ELj16ENS_18Kernel_traits_baseILj2048EfffffjLj128EEEEELb0ELb0ELb0ELb0EEEvNS_9FwdParamsE,"",@"SHT_CUDA_INFO"
	.sectionflags	@""
	.align	4


	//----- nvinfo : EIATTR_CUDA_API_VERSION
	.align		4
        /*0000*/ 	.byte	0x04, 0x37
        /*0002*/ 	.short	(.L_3706 - .L_3705)
.L_3705:
        /*0004*/ 	.word	0x00000082


	//----- nvinfo : EIATTR_SW2861232_WAR
	.align		4
.L_3706:
        /*0008*/ 	.byte	0x01, 0x35
	.zero		2


	//----- nvinfo : EIATTR_PARAM_CBANK
	.align		4
        /*000c*/ 	.byte	0x04, 0x0a
        /*000e*/ 	.short	(.L_3708 - .L_3707)
	.align		4
.L_3707:
        /*0010*/ 	.word	index@(.nv.constant0._ZN10layer_norm13ln_fwd_kernelINS_13Kernel_traitsIfffffjLj2048ELj1ELj4ELj1ELj16ENS_18Kernel_traits_baseILj2048EfffffjLj128EEEEELb0ELb0ELb0ELb0EEEvNS_9FwdParamsE)
        /*0014*/ 	.short	0x0160
        /*0016*/ 	.short	0x00e8


	//----- nvinfo : EIATTR_CBANK_PARAM_SIZE
	.align		4
.L_3708:
        /*0018*/ 	.byte	0x03, 0x19
        /*001a*/ 	.short	0x00e8


	//----- nvinfo : EIATTR_KPARAM_INFO
	.align		4
        /*001c*/ 	.byte	0x04, 0x17
        /*001e*/ 	.short	(.L_3710 - .L_3709)
.L_3709:
        /*0020*/ 	.word	0x00000000
        /*0024*/ 	.short	0x0000
        /*0026*/ 	.short	0x0000
        /*0028*/ 	.byte	0x00, 0xf0, 0xa1, 0x03


	//----- nvinfo : EIATTR_MAXREG_COUNT
	.align		4
.L_3710:
        /*002c*/ 	.byte	0x03, 0x1b
        /*002e*/ 	.short	0x00ff


	//----- nvinfo : EIATTR_MERCURY_ISA_VERSION
	.align		4
        /*0030*/ 	.byte	0x03, 0x5f
        /*0032*/ 	.short	0x0000


	//----- nvinfo : EIATTR_COOP_GROUP_MASK_REGIDS
	.align		4
        /*0034*/ 	.byte	0x04, 0x29
        /*0036*/ 	.short	(.L_3712 - .L_3711)


	//   ....[0]....
.L_3711:
        /*0038*/ 	.word	0xffffffff


	//   ....[1]....
        /*003c*/ 	.word	0xffffffff


	//   ....[2]....
        /*0040*/ 	.word	0xffffffff


	//   ....[3]....
        /*0044*/ 	.word	0xffffffff


	//   ....[4]....
        /*0048*/ 	.word	0xffffffff


	//   ....[5]....
        /*004c*/ 	.word	0xffffffff


	//   ....[6]....
        /*0050*/ 	.word	0xffffffff


	//   ....[7]....
        /*0054*/ 	.word	0xffffffff


	//   ....[8]....
        /*0058*/ 	.word	0xffffffff


	//   ....[9]....
        /*005c*/ 	.word	0xffffffff


	//   ....[10]....
        /*0060*/ 	.word	0xffffffff


	//   ....[11]....
        /*0064*/ 	.word	0xffffffff


	//   ....[12]....
        /*0068*/ 	.word	0xffffffff


	//   ....[13]....
        /*006c*/ 	.word	0xffffffff


	//   ....[14]....
        /*0070*/ 	.word	0xffffffff


	//   ....[15]....
        /*0074*/ 	.word	0xffffffff


	//   ....[16]....
        /*0078*/ 	.word	0xffffffff


	//   ....[17]....
        /*007c*/ 	.word	0xffffffff


	//   ....[18]....
        /*0080*/ 	.word	0xffffffff


	//   ....[19]....
        /*0084*/ 	.word	0xffffffff


	//----- nvinfo : EIATTR_COOP_GROUP_INSTR_OFFSETS
	.align		4
.L_3712:
        /*0088*/ 	.byte	0x04, 0x28
        /*008a*/ 	.short	(.L_3714 - .L_3713)


	//   ....[0]....
.L_3713:
        /*008c*/ 	.word	0x00004330


	//   ....[1]....
        /*0090*/ 	.word	0x00004360


	//   ....[2]....
        /*0094*/ 	.word	0x000043a0


	//   ....[3]....
        /*0098*/ 	.word	0x000043c0


	//   ....[4]....
        /*009c*/ 	.word	0x000043e0


	//   ....[5]....
        /*00a0*/ 	.word	0x00004cd0


	//   ....[6]....
        /*00a4*/ 	.word	0x00004cf0


	//   ....[7]....
        /*00a8*/ 	.word	0x00004d10


	//   ....[8]....
        /*00ac*/ 	.word	0x00004d30


	//   ....[9]....
        /*00b0*/ 	.word	0x00004d50


	//   ....[10]....
        /*00b4*/ 	.word	0x000063c0


	//   ....[11]....
        /*00b8*/ 	.word	0x00006440


	//   ....[12]....
        /*00bc*/ 	.word	0x000064a0


	//   ....[13]....
        /*00c0*/ 	.word	0x00006500


	//   ....[14]....
        /*00c4*/ 	.word	0x00006560


	//   ....[15]....
        /*00c8*/ 	.word	0x00006eb0


	//   ....[16]....
        /*00cc*/ 	.word	0x00006f10


	//   ....[17]....
        /*00d0*/ 	.word	0x00006f70


	//   ....[18]....
        /*00d4*/ 	.word	0x00006fd0


	//   ....[19]....
        /*00d8*/ 	.word	0x00007040


	//----- nvinfo : EIATTR_EXIT_INSTR_OFFSETS
	.align		4
.L_3714:
        /*00dc*/ 	.byte	0x04, 0x1c
        /*00de*/ 	.short	(.L_3716 - .L_3715)


	//   ....[0]....
.L_3715:
        /*00e0*/ 	.word	0x000011e0


	//   ....[1]....
        /*00e4*/ 	.word	0x00006370


	//----- nvinfo : EIATTR_MAX_THREADS
	.align		4
.L_3716:
        /*00e8*/ 	.byte	0x04, 0x05
        /*00ea*/ 	.short	(.L_3718 - .L_3717)
.L_3717:
        /*00ec*/ 	.word	0x00000080
        /*00f0*/ 	.word	0x00000001
        /*00f4*/ 	.word	0x00000001


	//----- nvinfo : EIATTR_CRS_STACK_SIZE
	.align		4
.L_3718:
        /*00f8*/ 	.byte	0x04, 0x1e
        /*00fa*/ 	.short	(.L_3720 - .L_3719)
.L_3719:
        /*00fc*/ 	.word	0x00000000
.L_3720:


//--------------------- .nv.info._ZN10layer_norm13ln_fwd_kernelINS_13Kernel_traitsIfffffjLj2048ELj1ELj4ELj1ELj16ENS_18Kernel_traits_baseILj2048EfffffjLj128EEEEELb0ELb0ELb0ELb1EEEvNS_9FwdParamsE --------------------------
	.section	.nv.info._ZN10layer_norm13ln_fwd_kernelINS_13Kernel_traitsIfffffjLj2048ELj1ELj4ELj1ELj16ENS_18Kernel_traits_baseILj2048EfffffjLj128EEEEELb0ELb0ELb0ELb1EEEvNS_9FwdParamsE,"",@"SHT_CUDA_INFO"
	.sectionflags	@""
	.align	4


	//----- nvinfo : EIATTR_CUDA_API_VERSION
	.align		4
        /*0000*/ 	.byte	0x04, 0x37
        /*0002*/ 	.short	(.L_3722 - .L_3721)
.L_3721:
        /*0004*/ 	.word	0x00000082


	//----- nvinfo : EIATTR_SW2861232_WAR
	.align		4
.L_3722:
        /*0008*/ 	.byte	0x01, 0x35
	.zero		2


	//----- nvinfo : EIATTR_PARAM_CBANK
	.align		4
        /*000c*/ 	.byte	0x04, 0x0a
        /*000e*/ 	.short	(.L_3724 - .L_3723)
	.align		4
.L_3723:
        /*0010*/ 	.word	index@(.nv.constant0._ZN10layer_norm13ln_fwd_kernelINS_13Kernel_traitsIfffffjLj2048ELj1ELj4ELj1ELj16ENS_18Kernel_traits_baseILj2048EfffffjLj128EEEEELb0ELb0ELb0ELb1EEEvNS_9FwdParamsE)
        /*0014*/ 	.short	0x0160
        /*0016*/ 	.short	0x00e8


	//----- nvinfo : EIATTR_CBANK_PARAM_SIZE
	.align		4
.L_3724:
        /*0018*/ 	.byte	0x03, 0x19
        /*001a*/ 	.short	0x00e8


	//----- nvinfo : EIATTR_KPARAM_INFO
	.align		4
        /*001c*/ 	.byte	0x04, 0x17
        /*001e*/ 	.short	(.L_3726 - .L_3725)
.L_3725:
        /*0020*/ 	.word	0x00000000
        /*0024*/ 	.short	0x0000
        /*0026*/ 	.short	0x0000
        /*0028*/ 	.byte	0x00, 0xf0, 0xa1, 0x03


	//----- nvinfo : EIATTR_MAXREG_COUNT
	.align		4
.L_3726:
        /*002c*/ 	.byte	0x03, 0x1b
        /*002e*/ 	.short	0x00ff


	//----- nvinfo : EIATTR_MERCURY_ISA_VERSION
	.align		4
        /*0030*/ 	.byte	0x03, 0x5f
        /*0032*/ 	.short	0x0000


	//----- nvinfo : EIATTR_COOP_GROUP_MASK_REGIDS
	.align		4
        /*0034*/ 	.byte	0x04, 0x29
        /*0036*/ 	.short	(.L_3728 - .L_3727)


	//   ....[0]....
.L_3727:
        /*0038*/ 	.word	0xffffffff


	//   ....[1]....
        /*003c*/ 	.word	0xffffffff


	//   ....[2]....
        /*0040*/ 	.word	0xffffffff


	//   ....[3]....
        /*0044*/ 	.word	0xffffffff


	//   ....[4]....
        /*0048*/ 	.word	0xffffffff


	//   ....[5]....
        /*004c*/ 	.word	0xffffffff


	//   ....[6]....
        /*0050*/ 	.word	0xffffffff


	//   ....[7]....
        /*0054*/ 	.word	0xffffffff


	//   ....[8]....
        /*0058*/ 	.word	0xffffffff


	//   ....[9]....
        /*005c*/ 	.word	0xffffffff


	//   ....[10]....
        /*0060*/ 	.word	0xffffffff


	//   ....[11]....
        /*0064*/ 	.word	0xffffffff


	//   ....[12]....
        /*0068*/ 	.word	0xffffffff


	//   ....[13]....
        /*006c*/ 	.word	0xffffffff


	//   ....[14]....
        /*0070*/ 	.word	0xffffffff


	//   ....[15]....
        /*0074*/ 	.word	0xffffffff


	//   ....[16]....
        /*0078*/ 	.word	0xffffffff


	//   ....[17]....
        /*007c*/ 	.word	0xffffffff


	//   ....[18]....
        /*0080*/ 	.word	0xffffffff


	//   ....[19]....
        /*0084*/ 	.word	0xffffffff


	//----- nvinfo : EIATTR_COOP_GROUP_INSTR_OFFSETS
	.align		4
.L_3728:
        /*0088*/ 	.byte	0x04, 0x28
        /*008a*/ 	.short	(.L_3730 - .L_3729)


	//   ....[0]....
.L_3729:
        /*008c*/ 	.word	0x00002d50


	//   ....[1]....
        /*0090*/ 	.word	0x00002d80


	//   ....[2]....
        /*0094*/ 	.word	0x00002da0


	//   ....[3]....
        /*0098*/ 	.word	0x00002dc0


	//   ....[4]....
        /*009c*/ 	.word	0x00002de0


	//   ....[5]....
        /*00a0*/ 	.word	0x00003610


	//   ....[6]....
        /*00a4*/ 	.word	0x00003630


	//   ....[7]....
        /*00a8*/ 	.word	0x00003650


	//   ....[8]....
        /*00ac*/ 	.word	0x00003670


	//   ....[9]....
        /*00b0*/ 	.word	0x00003690


	//   ....[10]....
        /*00b4*/ 	.word	0x00004630


	//   ....[11]....
        /*00b8*/ 	.word	0x000046a0


	//   ....[12]....
        /*00bc*/ 	.word	0x00004700


	//   ....[13]....
        /*00c0*/ 	.word	0x00004760


	//   ....[14]....
        /*00c4*/ 	.word	0x000047c0


	//   ....[15]....
        /*00c8*/ 	.word	0x00005030


	//   ....[16]....
        /*00cc*/ 	.word	0x00005090


	//   ....[17]....
        /*00d0*/ 	.word	0x000050f0


	//   ....[18]....
        /*00d4*/ 	.word	0x00005150


	//   ....[19]....
        /*00d8*/ 	.word	0x000051b0


	//----- nvinfo : EIATTR_EXIT_INSTR_OFFSETS
	.align		4
.L_3730:
        /*00dc*/ 	.byte	0x04, 0x1c
        /*00de*/ 	.short	(.L_3732 - .L_3731)


	//   ....[0]....
.L_3731:
        /*00e0*/ 	.word	0x000007d0


	//   ....[1]....
        /*00e4*/ 	.word	0x000045e0


	//----- nvinfo : EIATTR_MAX_THREADS
	.align		4
.L_3732:
        /*00e8*/ 	.byte	0x04, 0x05
        /*00ea*/ 	.short	(.L_3734 - .L_3733)
.L_3733:
        /*00ec*/ 	.word	0x00000080
        /*00f0*/ 	.word	0x00000001
        /*00f4*/ 	.word	0x00000001


	//----- nvinfo : EIATTR_CRS_STACK_SIZE
	.align		4
.L_3734:
        /*00f8*/ 	.byte	0x04, 0x1e
        /*00fa*/ 	.short	(.L_3736 - .L_3735)
.L_3735:
        /*00fc*/ 	.word	0x00000000
.L_3736:


//--------------------- .nv.info._ZN10layer_norm13ln_fwd_kernelINS_13Kernel_traitsIfffffjLj2048ELj1ELj4ELj1ELj16ENS_18Kernel_traits_baseILj2048EfffffjLj128EEEEELb0ELb0ELb1ELb0EEEvNS_9FwdParamsE --------------------------
	.section	.nv.info._ZN10layer_norm13ln_fwd_kernelINS_13Kernel_traitsIfffffjLj2048ELj1ELj4ELj1ELj16ENS_18Kernel_traits_baseILj2048EfffffjLj128EEEEELb0ELb0ELb1ELb0EEEvNS_9FwdParamsE,"",@"SHT_CUDA_INFO"
	.sectionflags	@""
	.align	4


	//----- nvinfo : EIATTR_CUDA_API_VERSION
	.align		4
        /*0000*/ 	.byte	0x04, 0x37
        /*0002*/ 	.short	(.L_3738 - .L_3737)
.L_3737:
        /*0004*/ 	.word	0x00000082


	//----- nvinfo : EIATTR_SW2861232_WAR
	.align		4
.L_3738:
        /*0008*/ 	.byte	0x01, 0x35
	.zero		2


	//----- nvinfo : EIATTR_PARAM_CBANK
	.align		4
        /*000c*/ 	.byte	0x04, 0x0a
        /*000e*/ 	.short	(.L_3740 - .L_3739)
	.align		4
.L_3739:
        /*0010*/ 	.word	index@(.nv.constant0._ZN10layer_norm13ln_fwd_kernelINS_13Kernel_traitsIfffffjLj2048ELj1ELj4ELj1ELj16ENS_18Kernel_traits_baseILj2048EfffffjLj128EEEEELb0ELb0ELb1ELb0EEEvNS_9FwdParamsE)
        /*0014*/ 	.short	0x0160
        /*0016*/ 	.short	0x00e8


	//----- nvinfo : EIATTR_CBANK_PARAM_SIZE
	.align		4
.L_3740:
        /*0018*/ 	.byte	0x03, 0x19
        /*001a*/ 	.short	0x00e8


	//----- nvinfo : EIATTR_KPARAM_INFO
	.align		4
        /*001c*/ 	.byte	0x04, 0x17
        /*001e*/ 	.short	(.L_3742 - .L_3741)
.L_3741:
        /*0020*/ 	.word	0x00000000
        /*0024*/ 	.short	0x0000
        /*0026*/ 	.short	0x0000
        /*0028*/ 	.byte	0x00, 0xf0, 0xa1, 0x03


	//----- nvinfo : EIATTR_MAXREG_COUNT
	.align		4
.L_3742:
        /*002c*/ 	.byte	0x03, 0x1b
        /*002e*/ 	.short	0x00ff


	//----- nvinfo : EIATTR_MERCURY_ISA_VERSION
	.align		4
        /*0030*/ 	.byte	0x03, 0x5f
        /*0032*/ 	.short	0x0000


	//----- nvinfo : EIATTR_COOP_GROUP_MASK_REGIDS
	.align		4
        /*0034*/ 	.byte	0x04, 0x29
        /*0036*/ 	.short	(.L_3744 - .L_3743)


	//   ....[0]....
.L_3743:
        /*0038*/ 	.word	0xffffffff


	//   ....[1]....
        /*003c*/ 	.word	0xffffffff


	//   ....[2]....
        /*0040*/ 	.word	0xffffffff


	//   ....[3]....
        /*0044*/ 	.word	0xffffffff


	//   ....[4]....
        /*0048*/ 	.word	0xffffffff


	//   ....[5]....
        /*004c*/ 	.word	0xffffffff


	//   ....[6]....
        /*0050*/ 	.word	0xffffffff


	//   ....[7]....
        /*0054*/ 	.word	0xffffffff


	//   ....[8]....
        /*0058*/ 	.word	0xffffffff


	//   ....[9]....
        /*005c*/ 	.word	0xffffffff


	//   ....[10]....
        /*0060*/ 	.word	0xffffffff


	//   ....[11]....
        /*0064*/ 	.word	0xffffffff


	//   ....[12]....
        /*0068*/ 	.word	0xffffffff


	//   ....[13]....
        /*006c*/ 	.word	0xffffffff


	//   ....[14]....
        /*0070*/ 	.word	0xffffffff


	//   ....[15]....
        /*0074*/ 	.word	0xffffffff


	//   ....[16]....
        /*0078*/ 	.word	0xffffffff


	//   ....[17]....
        /*007c*/ 	.word	0xffffffff


	//   ....[18]....
        /*0080*/ 	.word	0xffffffff


	//   ....[19]....
        /*0084*/ 	.word	0xffffffff


	//----- nvinfo : EIATTR_COOP_GROUP_INSTR_OFFSETS
	.align		4
.L_3744:
        /*0088*/ 	.byte	0x04, 0x28
        /*008a*/ 	.short	(.L_3746 - .L_3745)


	//   ....[0]....
.L_3745:
        /*008c*/ 	.word	0x00004b50


	//   ....[1]....
        /*0090*/ 	.word	0x00004b80


	//   ....[2]....
        /*0094*/ 	.word	0x00004bc0


	//   ....[3]....
        /*0098*/ 	.word	0x00004be0


	//   ....[4]....
        /*009c*/ 	.word	0x00004c00


	//   ....[5]....
        /*00a0*/ 	.word	0x000054d0


	//   ....[6]....
        /*00a4*/ 	.word	0x000054f0


	//   ....[7]....
        /*00a8*/ 	.word	0x00005510


	//   ....[8]....
        /*00ac*/ 	.word	0x00005530


	//   ....[9]....
        /*00b0*/ 	.word	0x00005550


	//   ....[10]....
        /*00b4*/ 	.word	0x00006c50


	//   ....[11]....
        /*00b8*/ 	.word	0x00006cc0


	//   ....[12]....
        /*00bc*/ 	.word	0x00006d20


	//   ....[13]....
        /*00c0*/ 	.word	0x00006d80


	//   ....[14]....
        /*00c4*/ 	.word	0x00006de0


	//   ....[15]....
        /*00c8*/ 	.word	0x00007710


	//   ....[16]....
        /*00cc*/ 	.word	0x00007770


	//   ....[17]....
        /*00d0*/ 	.word	0x000077d0


	//   ....[18]....
        /*00d4*/ 	.word	0x00007830


	//   ....[19]....
        /*00d8*/ 	.word	0x000078a0


	//----- nvinfo : EIATTR_EXIT_INSTR_OFFSETS
	.align		4
.L_3746:
        /*00dc*/ 	.byte	0x04, 0x1c
        /*00de*/ 	.short	(.L_3748 - .L_3747)


	//   ....[0]....
.L_3747:
        /*00e0*/ 	.word	0x000011a0


	//   ....[1]....
        /*00e4*/ 	.word	0x00006c00


	//----- nvinfo : EIATTR_MAX_THREADS
	.align		4
.L_3748:
        /*00e8*/ 	.byte	0x04, 0x05
        /*00ea*/ 	.short	(.L_3750 - .L_3749)
.L_3749:
        /*00ec*/ 	.word	0x00000080
        /*00f0*/ 	.word	0x00000001
        /*00f4*/ 	.word	0x00000001


	//----- nvinfo : EIATTR_CRS_STACK_SIZE
	.align		4
.L_3750:
        /*00f8*/ 	.byte	0x04, 0x1e
        /*00fa*/ 	.short	(.L_3752 - .L_3751)
.L_3751:
        /*00fc*/ 	.word	0x00000000
.L_3752:


//--------------------- .nv.info._ZN10layer_norm13ln_fwd_kernelINS_13Kernel_traitsIfffffjLj2048ELj1ELj4ELj1ELj16ENS_18Kernel_traits_baseILj2048EfffffjLj128EEEEELb0ELb0ELb1ELb1EEEvNS_9FwdParamsE --------------------------
	.section	.nv.info._ZN10layer_norm13ln_fwd_kernelINS_13Kernel_traitsIfffffjLj2048ELj1ELj4ELj1ELj16ENS_18Kernel_traits_baseILj2048EfffffjLj128EEEEELb0ELb0ELb1ELb1EEEvNS_9FwdParamsE,"",@"SHT_CUDA_INFO"
	.sectionflags	@""
	.align	4


	//----- nvinfo : EIATTR_CUDA_API_VERSION
	.align		4
        /*0000*/ 	.byte	0x04, 0x37
        /*0002*/ 	.short	(.L_3754 - .L_3753)
.L_3753:
        /*0004*/ 	.word	0x00000082


	//----- nvinfo : EIATTR_SW2861232_WAR
	.align		4
.L_3754:
        /*0008*/ 	.byte	0x01, 0x35
	.zero		2


	//----- nvinfo : EIATTR_PARAM_CBANK
	.align		4
        /*000c*/ 	.byte	0x04, 0x0a
        /*000e*/ 	.short	(.L_3756 - .L_3755)
	.align		4
.L_3755:
        /*0010*/ 	.word	index@(.nv.constant0._ZN10layer_norm13ln_fwd_kernelINS_13Kernel_traitsIfffffjLj2048ELj1ELj4ELj1ELj16ENS_18Kernel_traits_baseILj2048EfffffjLj128EEEEELb0ELb0ELb1ELb1EEEvNS_9FwdParamsE)
        /*0014*/ 	.short	0x0160
        /*0016*/ 	.short	0x00e8


	//----- nvinfo : EIATTR_CBANK_PARAM_SIZE
	.align		4
.L_3756:
        /*0018*/ 	.byte	0x03, 0x19
        /*001a*/ 	.short	0x00e8


	//----- nvinfo : EIATTR_KPARAM_INFO
	.align		4
        /*001c*/ 	.byte	0x04, 0x17
        /*001e*/ 	.short	(.L_3758 - .L_3757)
.L_3757:
        /*0020*/ 	.word	0x00000000
        /*0024*/ 	.short	0x0000
        /*0026*/ 	.short	0x0000
        /*0028*/ 	.byte	0x00, 0xf0, 0xa1, 0x03


	//----- nvinfo : EIATTR_MAXREG_COUNT
	.align		4
.L_3758:
        /*002c*/ 	.byte	0x03, 0x1b
        /*002e*/ 	.short	0x00ff


	//----- nvinfo : EIATTR_MERCURY_ISA_VERSION
	.align		4
        /*0030*/ 	.byte	0x03, 0x5f
        /*0032*/ 	.short	0x0000


	//----- nvinfo : EIATTR_COOP_GROUP_MASK_REGIDS
	.align		4
        /*0034*/ 	.byte	0x04, 0x29
        /*0036*/ 	.short	(.L_3760 - .L_3759)


	//   ....[0]....
.L_3759:
        /*0038*/ 	.word	0xffffffff


	//   ....[1]....
        /*003c*/ 	.word	0xffffffff


	//   ....[2]....
        /*0040*/ 	.word	0xffffffff


	//   ....[3]....
        /*0044*/ 	.word	0xffffffff


	//   ....[4]....
        /*0048*/ 	.word	0xffffffff


	//   ....[5]....
        /*004c*/ 	.word	0xffffffff


	//   ....[6]....
        /*0050*/ 	.word	0xffffffff


	//   ....[7]....
        /*0054*/ 	.word	0xffffffff


	//   ....[8]....
        /*0058*/ 	.word	0xffffffff


	//   ....[9]....
        /*005c*/ 	.word	0xffffffff


	//   ....[10]....
        /*0060*/ 	.word	0xffffffff


	//   ....[11]....
        /*0064*/ 	.word	0xffffffff


	//   ....[12]....
        /*0068*/ 	.word	0xffffffff


	//   ....[13]....
        /*006c*/ 	.word	0xffffffff


	//   ....[14]....
        /*0070*/ 	.word	0xffffffff


	//   ....[15]....
        /*0074*/ 	.word	0xffffffff


	//   ....[16]....
        /*0078*/ 	.word	0xffffffff


	//   ....[17]....
        /*007c*/ 	.word	0xffffffff


	//   ....[18]....
        /*0080*/ 	.word	0xffffffff


	//   ....[19]....
        /*0084*/ 	.word	0xffffffff


	//----- nvinfo : EIATTR_COOP_GROUP_INSTR_OFFSETS
	.align		4
.L_3760:
        /*0088*/ 	.byte	0x04, 0x28
        /*008a*/ 	.short	(.L_3762 - .L_3761)


	//   ....[0]....
.L_3761:
        /*008c*/ 	.word	0x00003670


	//   ....[1]....
        /*0090*/ 	.word	0x000036a0


	//   ....[2]....
        /*0094*/ 	.word	0x000036c0


	//   ....[3]....
        /*0098*/ 	.word	0x000036e0


	//   ....[4]....
        /*009c*/ 	.word	0x00003700


	//   ....[5]....
        /*00a0*/ 	.word	0x00003f30


	//   ....[6]....
        /*00a4*/ 	.word	0x00003f50


	//   ....[7]....
        /*00a8*/ 	.word	0x00003f70


	//   ....[8]....
        /*00ac*/ 	.word	0x00003f90


	//   ....[9]....
        /*00b0*/ 	.word	0x00003fb0


	//   ....[10]....
        /*00b4*/ 	.word	0x000050e0


	//   ....[11]....
        /*00b8*/ 	.word	0x00005150


	//   ....[12]....
        /*00bc*/ 	.word	0x000051b0


	//   ....[13]....
        /*00c0*/ 	.word	0x00005210


	//   ....[14]....
        /*00c4*/ 	.word	0x00005270


	//   ....[15]....
        /*00c8*/ 	.word	0x00005ae0


	//   ....[16]....
        /*00cc*/ 	.word	0x00005b40


	//   ....[17]....
        /*00d0*/ 	.word	0x00005ba0


	//   ....[18]....
        /*00d4*/ 	.word	0x00005c00


	//   ....[19]....
        /*00d8*/ 	.word	0x00005c60


	//----- nvinfo : EIATTR_EXIT_INSTR_OFFSETS
	.align		4
.L_3762:
        /*00dc*/ 	.byte	0x04, 0x1c
        /*00de*/ 	.short	(.L_3764 - .L_3763)


	//   ....[0]....
.L_3763:
        /*00e0*/ 	.word	0x000007d0


	//   ....[1]....
        /*00e4*/ 	.word	0x00005090


	//----- nvinfo : EIATTR_MAX_THREADS
	.align		4
.L_3764:
        /*00e8*/ 	.byte	0x04, 0x05
        /*00ea*/ 	.short	(.L_3766 - .L_3765)
.L_3765:
        /*00ec*/ 	.word	0x00000080
        /*00f0*/ 	.word	0x00000001
        /*00f4*/ 	.word	0x00000001


	//----- nvinfo : EIATTR_CRS_STACK_SIZE
	.align		4
.L_3766:
        /*00f8*/ 	.byte	0x04, 0x1e
        /*00fa*/ 	.short	(.L_3768 - .L_3767)
.L_3767:
        /*00fc*/ 	.word	0x00000000
.L_3768:


//--------------------- .nv.info._ZN10layer_norm13ln_fwd_kernelINS_13Kernel_traitsIfffffjLj2048ELj1ELj4ELj1ELj16ENS_18Kernel_traits_baseILj2048EfffffjLj128EEEEELb0ELb1ELb0ELb0EEEvNS_9FwdParamsE --------------------------
	.section	.nv.info._ZN10layer_norm13ln_fwd_kernelINS_13Kernel_traitsIfffffjLj2048ELj1ELj4ELj1ELj16ENS_18Kernel_traits_baseILj2048EfffffjLj128EEEEELb0ELb1ELb0ELb0EEEvNS_9FwdParamsE,"",@"SHT_CUDA_INFO"
	.sectionflags	@""
	.align	4


	//----- nvinfo : EIATTR_CUDA_API_VERSION
	.align		4
        /*0000*/ 	.byte	0x04, 0x37
        /*0002*/ 	.short	(.L_3770 - .L_3769)
.L_3769:
        /*0004*/ 	.word	0x00000082


	//----- nvinfo : EIATTR_SW2861232_WAR
	.align		4
.L_3770:
        /*0008*/ 	.byte	0x01, 0x35
	.zero		2


	//----- nvinfo : EIATTR_PARAM_CBANK
	.align		4
        /*000c*/ 	.byte	0x04, 0x0a
        /*000e*/ 	.short	(.L_3772 - .L_3771)
	.align		4
.L_3771:
        /*0010*/ 	.word	index@(.nv.constant0._ZN10layer_norm13ln_fwd_kernelINS_13Kernel_traitsIfffffjLj2048ELj1ELj4ELj1ELj16ENS_18Kernel_traits_baseILj2048EfffffjLj128EEEEELb0ELb1ELb0ELb0EEEvNS_9FwdParamsE)
        /*0014*/ 	.short	0x0160
        /*0016*/ 	.short	0x00e8


	//----- nvinfo : EIATTR_CBANK_PARAM_SIZE
	.align		4
.L_3772:
        /*0018*/ 	.byte	0x03, 0x19
        /*001a*/ 	.short	0x00e8


	//----- nvinfo : EIATTR_KPARAM_INFO
	.align		4
        /*001c*/ 	.byte	0x04, 0x17
        /*001e*/ 	.short	(.L_3774 - .L_3773)
.L_3773:
        /*0020*/ 	.word	0x00000000
        /*0024*/ 	.short	0x0000
        /*0026*/ 	.short	0x0000
        /*0028*/ 	.byte	0x00, 0xf0, 0xa1, 0x03


	//----- nvinfo : EIATTR_MAXREG_COUNT
	.align		4
.L_3774:
        /*002c*/ 	.byte	0x03, 0x1b
        /*002e*/ 	.short	0x00ff


	//----- nvinfo : EIATTR_ANNOTATIONS
	.align		4
        /*0030*/ 	.byte	0x04, 0x55
        /*0032*/ 	.short	(.L_3776 - .L_3775)


	//   ....[0]....
.L_3775:
        /* <DEDUP_REMOVED lines=18> */


	//----- nvinfo : EIATTR_MERCURY_ISA_VERSION
	.align		4
.L_3776:
        /*0144*/ 	.byte	0x03, 0x5f
        /*0146*/ 	.short	0x0000


	//----- nvinfo : EIATTR_COOP_GROUP_MASK_REGIDS
	.align		4
        /*0148*/ 	.byte	0x04, 0x29
        /*014a*/ 	.short	(.L_3778 - .L_3777)


	//   ....[0]....
.L_3777:
        /*014c*/ 	.word	0xffffffff


	//   ....[1]....
        /*0150*/ 	.word	0xffffffff


	//   ....[2]....
        /*0154*/ 	.word	0xffffffff


	//   ....[3]....
        /*0158*/ 	.word	0xffffffff


	//   ....[4]....
        /*015c*/ 	.word	0xffffffff


	//   ....[5]....
        /*0160*/ 	.word	0xffffffff


	//   ....[6]....
        /*0164*/ 	.word	0xffffffff


	//   ....[7]....
        /*0168*/ 	.word	0xffffffff


	//   ....[8]....
        /*016c*/ 	.word	0xffffffff


	//   ....[9]....
        /*0170*/ 	.word	0xffffffff


	//   ....[10]....
        /*0174*/ 	.word	0xffffffff


	//   ....[11]....
        /*0178*/ 	.word	0xffffffff


	//   ....[12]....
        /*017c*/ 	.word	0xffffffff


	//   ....[13]....
        /*0180*/ 	.word	0xffffffff


	//   ....[14]....
        /*0184*/ 	.word	0xffffffff


	//   ....[15]....
        /*0188*/ 	.word	0xffffffff


	//   ....[16]....
        /*018c*/ 	.word	0xffffffff


	//   ....[17]....
        /*0190*/ 	.word	0xffffffff


	//   ....[18]....
        /*0194*/ 	.word	0xffffffff


	//   ....[19]....
        /*0198*/ 	.word	0xffffffff


	//----- nvinfo : EIATTR_COOP_GROUP_INSTR_OFFSETS
	.align		4
.L_3778:
        /*019c*/ 	.byte	0x04, 0x28
        /*019e*/ 	.short	(.L_3780 - .L_3779)


	//   ....[0]....
.L_3779:
        /*01a0*/ 	.word	0x00003b80


	//   ....[1]....
        /*01a4*/ 	.word	0x00003bb0


	//   ....[2]....
        /*01a8*/ 	.word	0x00003c00


	//   ....[3]....
        /*01ac*/ 	.word	0x00003c20


	//   ....[4]....
        /*01b0*/ 	.word	0x00003c40


	//   ....[5]....
        /*01b4*/ 	.word	0x00004520


	//   ....[6]....
        /*01b8*/ 	.word	0x00004540


	//   ....[7]....
        /*01bc*/ 	.word	0x00004560


	//   ....[8]....
        /*01c0*/ 	.word	0x00004580


	//   ....[9]....
        /*01c4*/ 	.word	0x000045a0


	//   ....[10]....
        /*01c8*/ 	.word	0x00005ca0


	//   ....[11]....
        /*01cc*/ 	.word	0x00005d10


	//   ....[12]....
        /*01d0*/ 	.word	0x00005d80


	//   ....[13]....
        /*01d4*/ 	.word	0x00005df0


	//   ....[14]....
        /*01d8*/ 	.word	0x00005e60


	//   ....[15]....
        /*01dc*/ 	.word	0x000067b0


	//   ....[16]....
        /*01e0*/ 	.word	0x00006810


	//   ....[17]....
        /*01e4*/ 	.word	0x00006870


	//   ....[18]....
        /*01e8*/ 	.word	0x000068d0


	//   ....[19]....
        /*01ec*/ 	.word	0x00006930


	//----- nvinfo : EIATTR_EXIT_INSTR_OFFSETS
	.align		4
.L_3780:
        /*01f0*/ 	.byte	0x04, 0x1c
        /*01f2*/ 	.short	(.L_3782 - .L_3781)


	//   ....[0]....
.L_3781:
        /*01f4*/ 	.word	0x00001550


	//   ....[1]....
        /*01f8*/ 	.word	0x00005c40


	//----- nvinfo : EIATTR_MAX_THREADS
	.align		4
.L_3782:
        /*01fc*/ 	.byte	0x04, 0x05
        /*01fe*/ 	.short	(.L_3784 - .L_3783)
.L_3783:
        /*0200*/ 	.word	0x00000080
        /*0204*/ 	.word	0x00000001
        /*0208*/ 	.word	0x00000001


	//----- nvinfo : EIATTR_CRS_STACK_SIZE
	.align		4
.L_3784:
        /*020c*/ 	.byte	0x04, 0x1e
        /*020e*/ 	.short	(.L_3786 - .L_3785)
.L_3785:
        /*0210*/ 	.word	0x00000000
.L_3786:


//--------------------- .nv.info._ZN10layer_norm13ln_fwd_kernelINS_13Kernel_traitsIfffffjLj2048ELj1ELj4ELj1ELj16ENS_18Kernel_traits_baseILj2048EfffffjLj128EEEEELb0ELb1ELb0ELb1EEEvNS_9FwdParamsE --------------------------
	.section	.nv.info._ZN10layer_norm13ln_fwd_kernelINS_13Kernel_traitsIfffffjLj2048ELj1ELj4ELj1ELj16ENS_18Kernel_traits_baseILj2048EfffffjLj128EEEEELb0ELb1ELb0ELb1EEEvNS_9FwdParamsE,"",@"SHT_CUDA_INFO"
	.sectionflags	@""
	.align	4


	//----- nvinfo : EIATTR_CUDA_API_VERSION
	.align		4
        /*0000*/ 	.byte	0x04, 0x37
        /*0002*/ 	.short	(.L_3788 - .L_3787)
.L_3787:
        /*0004*/ 	.word	0x00000082


	//----- nvinfo : EIATTR_SW2861232_WAR
	.align		4
.L_3788:
        /*0008*/ 	.byte	0x01, 0x35
	.zero		2


	//----- nvinfo : EIATTR_PARAM_CBANK
	.align		4
        /*000c*/ 	.byte	0x04, 0x0a
        /*000e*/ 	.short	(.L_3790 - .L_3789)
	.align		4
.L_3789:
        /*0010*/ 	.word	index@(.nv.constant0._ZN10layer_norm13ln_fwd_kernelINS_13Kernel_traitsIfffffjLj2048ELj1ELj4ELj1ELj16ENS_18Kernel_traits_baseILj2048EfffffjLj128EEEEELb0ELb1ELb0ELb1EEEvNS_9FwdParamsE)
        /*0014*/ 	.short	0x0160
        /*0016*/ 	.short	0x00e8


	//----- nvinfo : EIATTR_CBANK_PARAM_SIZE
	.align		4
.L_3790:
        /*0018*/ 	.byte	0x03, 0x19
        /*001a*/ 	.short	0x00e8


	//----- nvinfo : EIATTR_KPARAM_INFO
	.align		4
        /*001c*/ 	.byte	0x04, 0x17
        /*001e*/ 	.short	(.L_3792 - .L_3791)
.L_3791:
        /*0020*/ 	.word	0x00000000
        /*0024*/ 	.short	0x0000
        /*0026*/ 	.short	0x0000
        /*0028*/ 	.byte	0x00, 0xf0, 0xa1, 0x03


	//----- nvinfo : EIATTR_MAXREG_COUNT
	.align		4
.L_3792:
        /*002c*/ 	.byte	0x03, 0x1b
        /*002e*/ 	.short	0x00ff


	//----- nvinfo : EIATTR_ANNOTATIONS
	.align		4
        /*0030*/ 	.byte	0x04, 0x55
        /*0032*/ 	.short	(.L_3794 - .L_3793)


	//   ....[0]....
.L_3793:
        /* <DEDUP_REMOVED lines=26> */


	//----- nvinfo : EIATTR_MERCURY_ISA_VERSION
	.align		4
.L_3794:
        /*01c4*/ 	.byte	0x03, 0x5f
        /*01c6*/ 	.short	0x0000


	//----- nvinfo : EIATTR_COOP_GROUP_MASK_REGIDS
	.align		4
        /*01c8*/ 	.byte	0x04, 0x29
        /*01ca*/ 	.short	(.L_3796 - .L_3795)


	//   ....[0]....
.L_3795:
        /*01cc*/ 	.word	0xffffffff


	//   ....[1]....
        /*01d0*/ 	.word	0xffffffff


	//   ....[2]....
        /*01d4*/ 	.word	0xffffffff


	//   ....[3]....
        /*01d8*/ 	.word	0xffffffff


	//   ....[4]....
        /*01dc*/ 	.word	0xffffffff


	//   ....[5]....
        /*01e0*/ 	.word	0xffffffff


	//   ....[6]....
        /*01e4*/ 	.word	0xffffffff


	//   ....[7]....
        /*01e8*/ 	.word	0xffffffff


	//   ....[8]....
        /*01ec*/ 	.word	0xffffffff


	//   ....[9]....
        /*01f0*/ 	.word	0xffffffff


	//   ....[10]....
        /*01f4*/ 	.word	0xffffffff


	//   ....[11]....
        /*01f8*/ 	.word	0xffffffff


	//   ....[12]....
        /*01fc*/ 	.word	0xffffffff


	//   ....[13]....
        /*0200*/ 	.word	0xffffffff


	//   ....[14]....
        /*0204*/ 	.word	0xffffffff


	//   ....[15]....
        /*0208*/ 	.word	0xffffffff


	//   ....[16]....
        /*020c*/ 	.word	0xffffffff


	//   ....[17]....
        /*0210*/ 	.word	0xffffffff


	//   ....[18]....
        /*0214*/ 	.word	0xffffffff


	//   ....[19]....
        /*0218*/ 	.word	0xffffffff


	//----- nvinfo : EIATTR_COOP_GROUP_INSTR_OFFSETS
	.align		4
.L_3796:
        /*021c*/ 	.byte	0x04, 0x28
        /*021e*/ 	.short	(.L_3798 - .L_3797)


	//   ....[0]....
.L_3797:
        /*0220*/ 	.word	0x00002a80


	//   ....[1]....
        /*0224*/ 	.word	0x00002ab0


	//   ....[2]....
        /*0228*/ 	.word	0x00002ad0


	//   ....[3]....
        /*022c*/ 	.word	0x00002af0


	//   ....[4]....
        /*0230*/ 	.word	0x00002b10


	//   ....[5]....
        /*0234*/ 	.word	0x00003340


	//   ....[6]....
        /*0238*/ 	.word	0x00003360


	//   ....[7]....
        /*023c*/ 	.word	0x00003380


	//   ....[8]....
        /*0240*/ 	.word	0x000033a0


	//   ....[9]....
        /*0244*/ 	.word	0x000033c0


	//   ....[10]....
        /*0248*/ 	.word	0x000044b0


	//   ....[11]....
        /*024c*/ 	.word	0x00004510


	//   ....[12]....
        /*0250*/ 	.word	0x00004570


	//   ....[13]....
        /*0254*/ 	.word	0x000045d0


	//   ....[14]....
        /*0258*/ 	.word	0x00004630


	//   ....[15]....
        /*025c*/ 	.word	0x00004ea0


	//   ....[16]....
        /*0260*/ 	.word	0x00004f00


	//   ....[17]....
        /*0264*/ 	.word	0x00004f60


	//   ....[18]....
        /*0268*/ 	.word	0x00004fc0


	//   ....[19]....
        /*026c*/ 	.word	0x00005020


	//----- nvinfo : EIATTR_EXIT_INSTR_OFFSETS
	.align		4
.L_3798:
        /*0270*/ 	.byte	0x04, 0x1c
        /*0272*/ 	.short	(.L_3800 - .L_3799)


	//   ....[0]....
.L_3799:
        /*0274*/ 	.word	0x000009e0


	//   ....[1]....
        /*0278*/ 	.word	0x00004460


	//----- nvinfo : EIATTR_MAX_THREADS
	.align		4
.L_3800:
        /*027c*/ 	.byte	0x04, 0x05
        /*027e*/ 	.short	(.L_3802 - .L_3801)
.L_3801:
        /*0280*/ 	.word	0x00000080
        /*0284*/ 	.word	0x00000001
        /*0288*/ 	.word	0x00000001


	//----- nvinfo : EIATTR_CRS_STACK_SIZE
	.align		4
.L_3802:
        /*028c*/ 	.byte	0x04, 0x1e
        /*028e*/ 	.short	(.L_3804 - .L_3803)
.L_3803:
        /*0290*/ 	.word	0x00000000
.L_3804:


//--------------------- .nv.info._ZN10layer_norm13ln_fwd_kernelINS_13Kernel_traitsIfffffjLj2048ELj1ELj4ELj1ELj16ENS_18Kernel_traits_baseILj2048EfffffjLj128EEEEELb0ELb1ELb1ELb0EEEvNS_9FwdParamsE --------------------------
	.section	.nv.info._ZN10layer_norm13ln_fwd_kernelINS_13Kernel_traitsIfffffjLj2048ELj1ELj4ELj1ELj16ENS_18Kernel_traits_baseILj2048EfffffjLj128EEEEELb0ELb1ELb1ELb0EEEvNS_9FwdParamsE,"",@"SHT_CUDA_INFO"
	.sectionflags	@""
	.align	4


	//----- nvinfo : EIATTR_CUDA_API_VERSION
	.align		4
        /*0000*/ 	.byte	0x04, 0x37
        /*0002*/ 	.short	(.L_3806 - .L_3805)
.L_3805:
        /*0004*/ 	.word	0x00000082


	//----- nvinfo : EIATTR_SW2861232_WAR
	.align		4
.L_3806:
        /*0008*/ 	.byte	0x01, 0x35
	.zero		2


	//----- nvinfo : EIATTR_PARAM_CBANK
	.align		4
        /*000c*/ 	.byte	0x04, 0x0a
        /*000e*/ 	.short	(.L_3808 - .L_3807)
	.align		4
.L_3807:
        /*0010*/ 	.word	index@(.nv.constant0._ZN10layer_norm13ln_fwd_kernelINS_13Kernel_traitsIfffffjLj2048ELj1ELj4ELj1ELj16ENS_18Kernel_traits_baseILj2048EfffffjLj128EEEEELb0ELb1ELb1ELb0EEEvNS_9FwdParamsE)
        /*0014*/ 	.short	0x0160
        /*0016*/ 	.short	0x00e8


	//----- nvinfo : EIATTR_CBANK_PARAM_SIZE
	.align		4
.L_3808:
        /*0018*/ 	.byte	0x03, 0x19
        /*001a*/ 	.short	0x00e8


	//----- nvinfo : EIATTR_KPARAM_INFO
	.align		4
        /*001c*/ 	.byte	0x04, 0x17
        /*001e*/ 	.short	(.L_3810 - .L_3809)
.L_3809:
        /*0020*/ 	.word	0x00000000
        /*0024*/ 	.short	0x0000
        /*0026*/ 	.short	0x0000
        /*0028*/ 	.byte	0x00, 0xf0, 0xa1, 0x03


	//----- nvinfo : EIATTR_MAXREG_COUNT
	.align		4
.L_3810:
        /*002c*/ 	.byte	0x03, 0x1b
        /*002e*/ 	.short	0x00ff


	//----- nvinfo : EIATTR_ANNOTATIONS
	.align		4
        /*0030*/ 	.byte	0x04, 0x55
        /*0032*/ 	.short	(.L_3812 - .L_3811)


	//   ....[0]....
.L_3811:
        /* <DEDUP_REMOVED lines=34> */


	//----- nvinfo : EIATTR_MERCURY_ISA_VERSION
	.align		4
.L_3812:
        /*0244*/ 	.byte	0x03, 0x5f
        /*0246*/ 	.short	0x0000


	//----- nvinfo : EIATTR_COOP_GROUP_MASK_REGIDS
	.align		4
        /*0248*/ 	.byte	0x04, 0x29
        /*024a*/ 	.short	(.L_3814 - .L_3813)


	//   ....[0]....
.L_3813:
        /*024c*/ 	.word	0xffffffff


	//   ....[1]....
        /*0250*/ 	.word	0xffffffff


	//   ....[2]....
        /*0254*/ 	.word	0xffffffff


	//   ....[3]....
        /*0258*/ 	.word	0xffffffff


	//   ....[4]....
        /*025c*/ 	.word	0xffffffff


	//   ....[5]....
        /*0260*/ 	.word	0xffffffff


	//   ....[6]....
        /*0264*/ 	.word	0xffffffff


	//   ....[7]....
        /*0268*/ 	.word	0xffffffff


	//   ....[8]....
        /*026c*/ 	.word	0xffffffff


	//   ....[9]....
        /*0270*/ 	.word	0xffffffff


	//   ....[10]....
        /*0274*/ 	.word	0xffffffff


	//   ....[11]....
        /*0278*/ 	.word	0xffffffff


	//   ....[12]....
        /*027c*/ 	.word	0xffffffff


	//   ....[13]....
        /*0280*/ 	.word	0xffffffff


	//   ....[14]....
        /*0284*/ 	.word	0xffffffff


	//   ....[15]....
        /*0288*/ 	.word	0xffffffff


	//   ....[16]....
        /*028c*/ 	.word	0xffffffff


	//   ....[17]....
        /*0290*/ 	.word	0xffffffff


	//   ....[18]....
        /*0294*/ 	.word	0xffffffff


	//   ....[19]....
        /*0298*/ 	.word	0xffffffff


	//----- nvinfo : EIATTR_COOP_GROUP_INSTR_OFFSETS
	.align		4
.L_3814:
        /*029c*/ 	.byte	0x04, 0x28
        /*029e*/ 	.short	(.L_3816 - .L_3815)


	//   ....[0]....
.L_3815:
        /*02a0*/ 	.word	0x00005470


	//   ....[1]....
        /*02a4*/ 	.word	0x000054a0


	//   ....[2]....
        /*02a8*/ 	.word	0x000054f0


	//   ....[3]....
        /*02ac*/ 	.word	0x00005510


	//   ....[4]....
        /*02b0*/ 	.word	0x00005530


	//   ....[5]....
        /*02b4*/ 	.word	0x00005e00


	//   ....[6]....
        /*02b8*/ 	.word	0x00005e20


	//   ....[7]....
        /*02bc*/ 	.word	0x00005e40


	//   ....[8]....
        /*02c0*/ 	.word	0x00005e60


	//   ....[9]....
        /*02c4*/ 	.word	0x00005e80


	//   ....[10]....
        /*02c8*/ 	.word	0x000077b0


	//   ....[11]....
        /*02cc*/ 	.word	0x00007820


	//   ....[12]....
        /*02d0*/ 	.word	0x00007890


	//   ....[13]....
        /*02d4*/ 	.word	0x00007900


	//   ....[14]....
        /*02d8*/ 	.word	0x00007970


	//   ....[15]....
        /*02dc*/ 	.word	0x000082b0


	//   ....[16]....
        /*02e0*/ 	.word	0x00008310


	//   ....[17]....
        /*02e4*/ 	.word	0x00008370


	//   ....[18]....
        /*02e8*/ 	.word	0x000083d0


	//   ....[19]....
        /*02ec*/ 	.word	0x00008430


	//----- nvinfo : EIATTR_EXIT_INSTR_OFFSETS
	.align		4
.L_3816:
        /*02f0*/ 	.byte	0x04, 0x1c
        /*02f2*/ 	.short	(.L_3818 - .L_3817)


	//   ....[0]....
.L_3817:
        /*02f4*/ 	.word	0x00001570


	//   ....[1]....
        /*02f8*/ 	.word	0x00007750


	//----- nvinfo : EIATTR_MAX_THREADS
	.align		4
.L_3818:
        /*02fc*/ 	.byte	0x04, 0x05
        /*02fe*/ 	.short	(.L_3820 - .L_3819)
.L_3819:
        /*0300*/ 	.word	0x00000080
        /*0304*/ 	.word	0x00000001
        /*0308*/ 	.word	0x00000001


	//----- nvinfo : EIATTR_CRS_STACK_SIZE
	.align		4
.L_3820:
        /*030c*/ 	.byte	0x04, 0x1e
        /*030e*/ 	.short	(.L_3822 - .L_3821)
.L_3821:
        /*0310*/ 	.word	0x00000000
.L_3822:


//--------------------- .nv.info._ZN10layer_norm13ln_fwd_kernelINS_13Kernel_traitsIfffffjLj2048ELj1ELj4ELj1ELj16ENS_18Kernel_traits_baseILj2048EfffffjLj128EEEEELb0ELb1ELb1ELb1EEEvNS_9FwdParamsE --------------------------
	.section	.nv.info._ZN10layer_norm13ln_fwd_kernelINS_13Kernel_traitsIfffffjLj2048ELj1ELj4ELj1ELj16ENS_18Kernel_traits_baseILj2048EfffffjLj128EEEEELb0ELb1ELb1ELb1EEEvNS_9FwdParamsE,"",@"SHT_CUDA_INFO"
	.sectionflags	@""
	.align	4


	//----- nvinfo : EIATTR_CUDA_API_VERSION
	.align		4
        /*0000*/ 	.byte	0x04, 0x37
        /*0002*/ 	.short	(.L_3824 - .L_3823)
.L_3823:
        /*0004*/ 	.word	0x00000082


	//----- nvinfo : EIATTR_SW2861232_WAR
	.align		4
.L_3824:
        /*0008*/ 	.byte	0x01, 0x35
	.zero		2


	//----- nvinfo : EIATTR_PARAM_CBANK
	.align		4
        /*000c*/ 	.byte	0x04, 0x0a
        /*000e*/ 	.short	(.L_3826 - .L_3825)
	.align		4
.L_3825:
        /*0010*/ 	.word	index@(.nv.constant0._ZN10layer_norm13ln_fwd_kernelINS_13Kernel_traitsIfffffjLj2048ELj1ELj4ELj1ELj16ENS_18Kernel_traits_baseILj2048EfffffjLj128EEEEELb0ELb1ELb1ELb1EEEvNS_9FwdParamsE)
        /*0014*/ 	.short	0x0160
        /*0016*/ 	.short	0x00e8


	//----- nvinfo : EIATTR_CBANK_PARAM_SIZE
	.align		4
.L_3826:
        /*0018*/ 	.byte	0x03, 0x19
        /*001a*/ 	.short	0x00e8


	//----- nvinfo : EIATTR_KPARAM_INFO
	.align		4
        /*001c*/ 	.byte	0x04, 0x17
        /*001e*/ 	.short	(.L_3828 - .L_3827)
.L_3827:
        /*0020*/ 	.word	0x00000000
        /*0024*/ 	.short	0x0000
        /*0026*/ 	.short	0x0000
        /*0028*/ 	.byte	0x00, 0xf0, 0xa1, 0x03


	//----- nvinfo : EIATTR_MAXREG_COUNT
	.align		4
.L_3828:
        /*002c*/ 	.byte	0x03, 0x1b
        /*002e*/ 	.short	0x00ff


	//----- nvinfo : EIATTR_ANNOTATIONS
	.align		4
        /*0030*/ 	.byte	0x04, 0x55
        /*0032*/ 	.short	(.L_3830 - .L_3829)


	//   ....[0]....
.L_3829:
        /* <DEDUP_REMOVED lines=18> */


	//----- nvinfo : EIATTR_MERCURY_ISA_VERSION
	.align		4
.L_3830:
        /*0144*/ 	.byte	0x03, 0x5f
        /*0146*/ 	.short	0x0000


	//----- nvinfo : EIATTR_COOP_GROUP_MASK_REGIDS
	.align		4
        /*0148*/ 	.byte	0x04, 0x29
        /*014a*/ 	.short	(.L_3832 - .L_3831)


	//   ....[0]....
.L_3831:
        /*014c*/ 	.word	0xffffffff


	//   ....[1]....
        /*0150*/ 	.word	0xffffffff


	//   ....[2]....
        /*0154*/ 	.word	0xffffffff


	//   ....[3]....
        /*0158*/ 	.word	0xffffffff


	//   ....[4]....
        /*015c*/ 	.word	0xffffffff


	//   ....[5]....
        /*0160*/ 	.word	0xffffffff


	//   ....[6]....
        /*0164*/ 	.word	0xffffffff


	//   ....[7]....
        /*0168*/ 	.word	0xffffffff


	//   ....[8]....
        /*016c*/ 	.word	0xffffffff


	//   ....[9]....
        /*0170*/ 	.word	0xffffffff


	//   ....[10]....
        /*0174*/ 	.word	0xffffffff


	//   ....[11]....
        /*0178*/ 	.word	0xffffffff


	//   ....[12]....
        /*017c*/ 	.word	0xffffffff


	//   ....[13]....
        /*0180*/ 	.word	0xffffffff


	//   ....[14]....
        /*0184*/ 	.word	0xffffffff


	//   ....[15]....
        /*0188*/ 	.word	0xffffffff


	//   ....[16]....
        /*018c*/ 	.word	0xffffffff


	//   ....[17]....
        /*0190*/ 	.word	0xffffffff


	//   ....[18]....
        /*0194*/ 	.word	0xffffffff


	//   ....[19]....
        /*0198*/ 	.word	0xffffffff


	//----- nvinfo : EIATTR_COOP_GROUP_INSTR_OFFSETS
	.align		4
.L_3832:
        /*019c*/ 	.byte	0x04, 0x28
        /*019e*/ 	.short	(.L_3834 - .L_3833)


	//   ....[0]....
.L_3833:
        /*01a0*/ 	.word	0x00003eb0


	//   ....[1]....
        /*01a4*/ 	.word	0x00003ee0


	//   ....[2]....
        /*01a8*/ 	.word	0x00003f00


	//   ....[3]....
        /*01ac*/ 	.word	0x00003f20


	//   ....[4]....
        /*01b0*/ 	.word	0x00003f40


	//   ....[5]....
        /*01b4*/ 	.word	0x00004770


	//   ....[6]....
        /*01b8*/ 	.word	0x00004790


	//   ....[7]....
        /*01bc*/ 	.word	0x000047b0


	//   ....[8]....
        /*01c0*/ 	.word	0x000047d0


	//   ....[9]....
        /*01c4*/ 	.word	0x000047f0


	//   ....[10]....
        /*01c8*/ 	.word	0x00005a30


	//   ....[11]....
        /*01cc*/ 	.word	0x00005a90


	//   ....[12]....
        /*01d0*/ 	.word	0x00005af0


	//   ....[13]....
        /*01d4*/ 	.word	0x00005b50


	//   ....[14]....
        /*01d8*/ 	.word	0x00005bb0


	//   ....[15]....
        /*01dc*/ 	.word	0x00006410


	//   ....[16]....
        /*01e0*/ 	.word	0x00006460


	//   ....[17]....
        /*01e4*/ 	.word	0x000064b0


	//   ....[18]....
        /*01e8*/ 	.word	0x00006500


	//   ....[19]....
        /*01ec*/ 	.word	0x00006550


	//----- nvinfo : EIATTR_EXIT_INSTR_OFFSETS
	.align		4
.L_3834:
        /*01f0*/ 	.byte	0x04, 0x1c
        /*01f2*/ 	.short	(.L_3836 - .L_3835)


	//   ....[0]....
.L_3835:
        /*01f4*/ 	.word	0x000009e0


	//   ....[1]....
        /*01f8*/ 	.word	0x000059e0


	//----- nvinfo : EIATTR_MAX_THREADS
	.align		4
.L_3836:
        /*01fc*/ 	.byte	0x04, 0x05
        /*01fe*/ 	.short	(.L_3838 - .L_3837)
.L_3837:
        /*0200*/ 	.word	0x00000080
        /*0204*/ 	.word	0x00000001
        /*0208*/ 	.word	0x00000001


	//----- nvinfo : EIATTR_CRS_STACK_SIZE
	.align		4
.L_3838:
        /*020c*/ 	.byte	0x04, 0x1e
        /*020e*/ 	.short	(.L_3840 - .L_3839)
.L_3839:
        /*0210*/ 	.word	0x00000000
.L_3840:


//--------------------- .nv.info._ZN10layer_norm13ln_fwd_kernelINS_13Kernel_traitsIfffffjLj2048ELj1ELj4ELj1ELj16ENS_18Kernel_traits_baseILj2048EfffffjLj128EEEEELb1ELb0ELb0ELb0EEEvNS_9FwdParamsE --------------------------
	.section	.nv.info._ZN10layer_norm13ln_fwd_kernelINS_13Kernel_traitsIfffffjLj2048ELj1ELj4ELj1ELj16ENS_18Kernel_traits_baseILj2048EfffffjLj128EEEEELb1ELb0ELb0ELb0EEEvNS_9FwdParamsE,"",@"SHT_CUDA_INFO"
	.sectionflags	@""
	.align	4


	//----- nvinfo : EIATTR_CUDA_API_VERSION
	.align		4
        /*0000*/ 	.byte	0x04, 0x37
        /*0002*/ 	.short	(.L_3842 - .L_3841)
.L_3841:
        /*0004*/ 	.word	0x00000082


	//----- nvinfo : EIATTR_SW2861232_WAR
	.align		4
.L_3842:
        /*0008*/ 	.byte	0x01, 0x35
	.zero		2


	//----- nvinfo : EIATTR_PARAM_CBANK
	.align		4
        /*000c*/ 	.byte	0x04, 0x0a
        /*000e*/ 	.short	(.L_3844 - .L_3843)
	.align		4
.L_3843:
        /*0010*/ 	.word	index@(.nv.constant0._ZN10layer_norm13ln_fwd_kernelINS_13Kernel_traitsIfffffjLj2048ELj1ELj4ELj1ELj16ENS_18Kernel_traits_baseILj2048EfffffjLj128EEEEELb1ELb0ELb0ELb0EEEvNS_9FwdParamsE)
        /*0014*/ 	.short	0x0160
        /*0016*/ 	.short	0x00e8


	//----- nvinfo : EIATTR_CBANK_PARAM_SIZE
	.align		4
.L_3844:
        /*0018*/ 	.byte	0x03, 0x19
        /*001a*/ 	.short	0x00e8


	//----- nvinfo : EIATTR_KPARAM_INFO
	.align		4
        /*001c*/ 	.byte	0x04, 0x17
        /*001e*/ 	.short	(.L_3846 - .L_3845)
.L_3845:
        /*0020*/ 	.word	0x00000000
        /*0024*/ 	.short	0x0000
        /*0026*/ 	.short	0x0000
        /*0028*/ 	.byte	0x00, 0xf0, 0xa1, 0x03


	//----- nvinfo : EIATTR_MAXREG_COUNT
	.align		4
.L_3846:
        /*002c*/ 	.byte	0x03, 0x1b
        /*002e*/ 	.short	0x00ff


	//----- nvinfo : EIATTR_MERCURY_ISA_VERSION
	.align		4
        /*0030*/ 	.byte	0x03, 0x5f
        /*0032*/ 	.short	0x0000


	//----- nvinfo : EIATTR_COOP_GROUP_MASK_REGIDS
	.align		4
        /*0034*/ 	.byte	0x04, 0x29
        /*0036*/ 	.short	(.L_3848 - .L_3847)


	//   ....[0]....
.L_3847:
        /*0038*/ 	.word	0xffffffff


	//   ....[1]....
        /*003c*/ 	.word	0xffffffff


	//   ....[2]....
        /*0040*/ 	.word	0xffffffff


	//   ....[3]....
        /*0044*/ 	.word	0xffffffff


	//   ....[4]....
        /*0048*/ 	.word	0xffffffff


	//   ....[5]....
        /*004c*/ 	.word	0xffffffff


	//   ....[6]....
        /*0050*/ 	.word	0xffffffff


	//   ....[7]....
        /*0054*/ 	.word	0xffffffff


	//   ....[8]....
        /*0058*/ 	.word	0xffffffff


	//   ....[9]....
        /*005c*/ 	.word	0xffffffff


	//   ....[10]....
        /*0060*/ 	.word	0xffffffff


	//   ....[11]....
        /*0064*/ 	.word	0xffffffff


	//   ....[12]....
        /*0068*/ 	.word	0xffffffff


	//   ....[13]....
        /*006c*/ 	.word	0xffffffff


	//   ....[14]....
        /*0070*/ 	.word	0xffffffff


	//   ....[15]....
        /*0074*/ 	.word	0xffffffff


	//   ....[16]....
        /*0078*/ 	.word	0xffffffff


	//   ....[17]....
        /*007c*/ 	.word	0xffffffff


	//   ....[18]....
        /*0080*/ 	.word	0xffffffff


	//   ....[19]....
        /*0084*/ 	.word	0xffffffff


	//----- nvinfo : EIATTR_COOP_GROUP_INSTR_OFFSETS
	.align		4
.L_3848:
        /*0088*/ 	.byte	0x04, 0x28
        /*008a*/ 	.short	(.L_3850 - .L_3849)


	//   ....[0]....
.L_3849:
        /*008c*/ 	.word	0x000185e0


	//   ....[1]....
        /*0090*/ 	.word	0x00018610


	//   ....[2]....
        /*0094*/ 	.word	0x00018690


	//   ....[3]....
        /*0098*/ 	.word	0x000186b0


	//   ....[4]....
        /*009c*/ 	.word	0x000186d0


	//   ....[5]....
        /*00a0*/ 	.word	0x00018fb0


	//   ....[6]....
        /*00a4*/ 	.word	0x00018fd0


	//   ....[7]....
        /*00a8*/ 	.word	0x00018ff0


	//   ....[8]....
        /*00ac*/ 	.word	0x00019010


	//   ....[9]....
        /*00b0*/ 	.word	0x00019030


	//   ....[10]....
        /*00b4*/ 	.word	0x0001a6c0


	//   ....[11]....
        /*00b8*/ 	.word	0x0001a740


	//   ....[12]....
        /*00bc*/ 	.word	0x0001a7a0


	//   ....[13]....
        /*00c0*/ 	.word	0x0001a800


	//   ....[14]....
        /*00c4*/ 	.word	0x0001a860


	//   ....[15]....
        /*00c8*/ 	.word	0x0001b1e0


	//   ....[16]....
        /*00cc*/ 	.word	0x0001b240


	//   ....[17]....
        /*00d0*/ 	.word	0x0001b2a0


	//   ....[18]....
        /*00d4*/ 	.word	0x0001b300


	//   ....[19]....
        /*00d8*/ 	.word	0x0001b370


	//----- nvinfo : EIATTR_EXIT_INSTR_OFFSETS
	.align		4
.L_3850:
        /*00dc*/ 	.byte	0x04, 0x1c
        /*00de*/ 	.short	(.L_3852 - .L_3851)


	//   ....[0]....
.L_3851:
        /*00e0*/ 	.word	0x00001600


	//   ....[1]....
        /*00e4*/ 	.word	0x0001a660


	//----- nvinfo : EIATTR_MAX_THREADS
	.align		4
.L_3852:
        /*00e8*/ 	.byte	0x04, 0x05
        /*00ea*/ 	.short	(.L_3854 - .L_3853)
.L_3853:
        /*00ec*/ 	.word	0x00000080
        /*00f0*/ 	.word	0x00000001
        /*00f4*/ 	.word	0x00000001


	//----- nvinfo : EIATTR_CRS_STACK_SIZE
	.align		4
.L_3854:
        /*00f8*/ 	.byte	0x04, 0x1e
        /*00fa*/ 	.short	(.L_3856 - .L_3855)
.L_3855:
        /*00fc*/ 	.word	0x00000000
.L_3856:


//--------------------- .nv.info._ZN10layer_norm13ln_fwd_kernelINS_13Kernel_traitsIfffffjLj2048ELj1ELj4ELj1ELj16ENS_18Kernel_traits_baseILj2048EfffffjLj128EEEEELb1ELb0ELb0ELb1EEEvNS_9FwdParamsE --------------------------
	.section	.nv.info._ZN10layer_norm13ln_fwd_kernelINS_13Kernel_traitsIfffffjLj2048ELj1ELj4ELj1ELj16ENS_18Kernel_traits_baseILj2048EfffffjLj128EEEEELb1ELb0ELb0ELb1EEEvNS_9FwdParamsE,"",@"SHT_CUDA_INFO"
	.sectionflags	@""
	.align	4


	//----- nvinfo : EIATTR_CUDA_API_VERSION
	.align		4
        /*0000*/ 	.byte	0x04, 0x37
        /*0002*/ 	.short	(.L_3858 - .L_3857)
.L_3857:
        /*0004*/ 	.word	0x00000082


	//----- nvinfo : EIATTR_SW2861232_WAR
	.align		4
.L_3858:
        /*0008*/ 	.byte	0x01, 0x35
	.zero		2


	//----- nvinfo : EIATTR_PARAM_CBANK
	.align		4
        /*000c*/ 	.byte	0x04, 0x0a
        /*000e*/ 	.short	(.L_3860 - .L_3859)
	.align		4
.L_3859:
        /*0010*/ 	.word	index@(.nv.constant0._ZN10layer_norm13ln_fwd_kernelINS_13Kernel_traitsIfffffjLj2048ELj1ELj4ELj1ELj16ENS_18Kernel_traits_baseILj2048EfffffjLj128EEEEELb1ELb0ELb0ELb1EEEvNS_9FwdParamsE)
        /*0014*/ 	.short	0x0160
        /*0016*/ 	.short	0x00e8


	//----- nvinfo : EIATTR_CBANK_PARAM_SIZE
	.align		4
.L_3860:
        /*0018*/ 	.byte	0x03, 0x19
        /*001a*/ 	.short	0x00e8


	//----- nvinfo : EIATTR_KPARAM_INFO
	.align		4
        /*001c*/ 	.byte	0x04, 0x17
        /*001e*/ 	.short	(.L_3862 - .L_3861)
.L_3861:
        /*0020*/ 	.word	0x00000000
        /*0024*/ 	.short	0x0000
        /*0026*/ 	.short	0x0000
        /*0028*/ 	.byte	0x00, 0xf0, 0xa1, 0x03


	//----- nvinfo : EIATTR_MAXREG_COUNT
	.align		4
.L_3862:
        /*002c*/ 	.byte	0x03, 0x1b
        /*002e*/ 	.short	0x00ff


	//----- nvinfo : EIATTR_MERCURY_ISA_VERSION
	.align		4
        /*0030*/ 	.byte	0x03, 0x5f
        /*0032*/ 	.short	0x0000


	//----- nvinfo : EIATTR_COOP_GROUP_MASK_REGIDS
	.align		4
        /*0034*/ 	.byte	0x04, 0x29
        /*0036*/ 	.short	(.L_3864 - .L_3863)


	//   ....[0]....
.L_3863:
        /*0038*/ 	.word	0xffffffff


	//   ....[1]....
        /*003c*/ 	.word	0xffffffff


	//   ....[2]....
        /*0040*/ 	.word	0xffffffff


	//   ....[3]....
        /*0044*/ 	.word	0xffffffff


	//   ....[4]....
        /*0048*/ 	.word	0xffffffff


	//   ....[5]....
        /*004c*/ 	.word	0xffffffff


	//   ....[6]....
        /*0050*/ 	.word	0xffffffff


	//   ....[7]....
        /*0054*/ 	.word	0xffffffff


	//   ....[8]....
        /*0058*/ 	.word	0xffffffff


	//   ....[9]....
        /*005c*/ 	.word	0xffffffff


	//   ....[10]....
        /*0060*/ 	.word	0xffffffff


	//   ....[11]....
        /*0064*/ 	.word	0xffffffff


	//   ....[12]....
        /*0068*/ 	.word	0xffffffff


	//   ....[13]....
        /*006c*/ 	.word	0xffffffff


	//   ....[14]....
        /*0070*/ 	.word	0xffffffff


	//   ....[15]....
        /*0074*/ 	.word	0xffffffff


	//   ....[16]....
        /*0078*/ 	.word	0xffffffff


	//   ....[17]....
        /*007c*/ 	.word	0xffffffff


	//   ....[18]....
        /*0080*/ 	.word	0xffffffff


	//   ....[19]....
        /*0084*/ 	.word	0xffffffff


	//----- nvinfo : EIATTR_COOP_GROUP_INSTR_OFFSETS
	.align		4
.L_3864:
        /*0088*/ 	.byte	0x04, 0x28
        /*008a*/ 	.short	(.L_3866 - .L_3865)


	//   ....[0]....
.L_3865:
        /*008c*/ 	.word	0x00016c80


	//   ....[1]....
        /*0090*/ 	.word	0x00016cb0


	//   ....[2]....
        /*0094*/ 	.word	0x00016cd0


	//   ....[3]....
        /*0098*/ 	.word	0x00016cf0


	//   ....[4]....
        /*009c*/ 	.word	0x00016d10


	//   ....[5]....
        /*00a0*/ 	.word	0x00017540


	//   ....[6]....
        /*00a4*/ 	.word	0x00017560


	//   ....[7]....
        /*00a8*/ 	.word	0x00017580


	//   ....[8]....
        /*00ac*/ 	.word	0x000175a0


	//   ....[9]....
        /*00b0*/ 	.word	0x000175c0


	//   ....[10]....
        /*00b4*/ 	.word	0x000185b0


	//   ....[11]....
        /*00b8*/ 	.word	0x00018610


	//   ....[12]....
        /*00bc*/ 	.word	0x00018670


	//   ....[13]....
        /*00c0*/ 	.word	0x000186d0


	//   ....[14]....
        /*00c4*/ 	.word	0x00018730


	//   ....[15]....
        /*00c8*/ 	.word	0x00018fa0


	//   ....[16]....
        /*00cc*/ 	.word	0x00019000


	//   ....[17]....
        /*00d0*/ 	.word	0x00019060


	//   ....[18]....
        /*00d4*/ 	.word	0x000190c0


	//   ....[19]....
        /*00d8*/ 	.word	0x00019120


	//----- nvinfo : EIATTR_EXIT_INSTR_OFFSETS
	.align		4
.L_3866:
        /*00dc*/ 	.byte	0x04, 0x1c
        /*00de*/ 	.short	(.L_3868 - .L_3867)


	//   ....[0]....
.L_3867:
        /*00e0*/ 	.word	0x00000bf0


	//   ....[1]....
        /*00e4*/ 	.word	0x00018560


	//----- nvinfo : EIATTR_MAX_THREADS
	.align		4
.L_3868:
        /*00e8*/ 	.byte	0x04, 0x05
        /*00ea*/ 	.short	(.L_3870 - .L_3869)
.L_3869:
        /*00ec*/ 	.word	0x00000080
        /*00f0*/ 	.word	0x00000001
        /*00f4*/ 	.word	0x00000001


	//----- nvinfo : EIATTR_CRS_STACK_SIZE
	.align		4
.L_3870:
        /*00f8*/ 	.byte	0x04, 0x1e
        /*00fa*/ 	.short	(.L_3872 - .L_3871)
.L_3871:
        /*00fc*/ 	.word	0x00000000
.L_3872:


//--------------------- .nv.info._ZN10layer_norm13ln_fwd_kernelINS_13Kernel_traitsIfffffjLj2048ELj1ELj4ELj1ELj16ENS_18Kernel_traits_baseILj2048EfffffjLj128EEEEELb1ELb0ELb1ELb0EEEvNS_9FwdParamsE --------------------------
	.section	.nv.info._ZN10layer_norm13ln_fwd_kernelINS_13Kernel_traitsIfffffjLj2048ELj1ELj4ELj1ELj16ENS_18Kernel_traits_baseILj2048EfffffjLj128EEEEELb1ELb0ELb1ELb0EEEvNS_9FwdParamsE,"",@"SHT_CUDA_INFO"
	.sectionflags	@""
	.align	4


	//----- nvinfo : EIATTR_CUDA_API_VERSION
	.align		4
        /*0000*/ 	.byte	0x04, 0x37
        /*0002*/ 	.short	(.L_3874 - .L_3873)
.L_3873:
        /*0004*/ 	.word	0x00000082


	//----- nvinfo : EIATTR_SW2861232_WAR
	.align		4
.L_3874:
        /*0008*/ 	.byte	0x01, 0x35
	.zero		2


	//----- nvinfo : EIATTR_PARAM_CBANK
	.align		4
        /*000c*/ 	.byte	0x04, 0x0a
        /*000e*/ 	.short	(.L_3876 - .L_3875)
	.align		4
.L_3875:
        /*0010*/ 	.word	index@(.nv.constant0._ZN10layer_norm13ln_fwd_kernelINS_13Kernel_traitsIfffffjLj2048ELj1ELj4ELj1ELj16ENS_18Kernel_traits_baseILj2048EfffffjLj128EEEEELb1ELb0ELb1ELb0EEEvNS_9FwdParamsE)
        /*0014*/ 	.short	0x0160
        /*0016*/ 	.short	0x00e8


	//----- nvinfo : EIATTR_CBANK_PARAM_SIZE
	.align		4
.L_3876:
        /*0018*/ 	.byte	0x03, 0x19
        /*001a*/ 	.short	0x00e8


	//----- nvinfo : EIATTR_KPARAM_INFO
	.align		4
        /*001c*/ 	.byte	0x04, 0x17
        /*001e*/ 	.short	(.L_3878 - .L_3877)
.L_3877:
        /*0020*/ 	.word	0x00000000
        /*0024*/ 	.short	0x0000
        /*0026*/ 	.short	0x0000
        /*0028*/ 	.byte	0x00, 0xf0, 0xa1, 0x03


	//----- nvinfo : EIATTR_MAXREG_COUNT
	.align		4
.L_3878:
        /*002c*/ 	.byte	0x03, 0x1b
        /*002e*/ 	.short	0x00ff


	//----- nvinfo : EIATTR_MERCURY_ISA_VERSION
	.align		4
        /*0030*/ 	.byte	0x03, 0x5f
        /*0032*/ 	.short	0x0000


	//----- nvinfo : EIATTR_COOP_GROUP_MASK_REGIDS
	.align		4
        /*0034*/ 	.byte	0x04, 0x29
        /*0036*/ 	.short	(.L_3880 - .L_3879)


	//   ....[0]....
.L_3879:
        /*0038*/ 	.word	0xffffffff


	//   ....[1]....
        /*003c*/ 	.word	0xffffffff


	//   ....[2]....
        /*0040*/ 	.word	0xffffffff


	//   ....[3]....
        /*0044*/ 	.word	0xffffffff


	//   ....[4]....
        /*0048*/ 	.word	0xffffffff


	//   ....[5]....
        /*004c*/ 	.word	0xffffffff


	//   ....[6]....
        /*0050*/ 	.word	0xffffffff


	//   ....[7]....
        /*0054*/ 	.word	0xffffffff


	//   ....[8]....
        /*0058*/ 	.word	0xffffffff


	//   ....[9]....
        /*005c*/ 	.word	0xffffffff


	//   ....[10]....
        /*0060*/ 	.word	0xffffffff


	//   ....[11]....
        /*0064*/ 	.word	0xffffffff


	//   ....[12]....
        /*0068*/ 	.word	0xffffffff


	//   ....[13]....
        /*006c*/ 	.word	0xffffffff


	//   ....[14]....
        /*0070*/ 	.word	0xffffffff


	//   ....[15]....
        /*0074*/ 	.word	0xffffffff


	//   ....[16]....
        /*0078*/ 	.word	0xffffffff


	//   ....[17]....
        /*007c*/ 	.word	0xffffffff


	//   ....[18]....
        /*0080*/ 	.word	0xffffffff


	//   ....[19]....
        /*0084*/ 	.word	0xffffffff


	//----- nvinfo : EIATTR_COOP_GROUP_INSTR_OFFSETS
	.align		4
.L_3880:
        /*0088*/ 	.byte	0x04, 0x28
        /*008a*/ 	.short	(.L_3882 - .L_3881)


	//   ....[0]....
.L_3881:
        /*008c*/ 	.word	0x0001ac30


	//   ....[1]....
        /*0090*/ 	.word	0x0001ac60


	//   ....[2]....
        /*0094*/ 	.word	0x0001ace0


	//   ....[3]....
        /*0098*/ 	.word	0x0001ad00


	//   ....[4]....
        /*009c*/ 	.word	0x0001ad20


	//   ....[5]....
        /*00a0*/ 	.word	0x0001b5f0


	//   ....[6]....
        /*00a4*/ 	.word	0x0001b610


	//   ....[7]....
        /*00a8*/ 	.word	0x0001b630


	//   ....[8]....
        /*00ac*/ 	.word	0x0001b650


	//   ....[9]....
        /*00b0*/ 	.word	0x0001b670


	//   ....[10]....
        /*00b4*/ 	.word	0x0001cd90


	//   ....[11]....
        /*00b8*/ 	.word	0x0001ce10


	//   ....[12]....
        /*00bc*/ 	.word	0x0001ce70


	//   ....[13]....
        /*00c0*/ 	.word	0x0001ced0


	//   ....[14]....
        /*00c4*/ 	.word	0x0001cf30


	//   ....[15]....
        /*00c8*/ 	.word	0x0001d8a0


	//   ....[16]....
        /*00cc*/ 	.word	0x0001d900


	//   ....[17]....
        /*00d0*/ 	.word	0x0001d960


	//   ....[18]....
        /*00d4*/ 	.word	0x0001d9c0


	//   ....[19]....
        /*00d8*/ 	.word	0x0001da30


	//----- nvinfo : EIATTR_EXIT_INSTR_OFFSETS
	.align		4
.L_3882:
        /*00dc*/ 	.byte	0x04, 0x1c
        /*00de*/ 	.short	(.L_3884 - .L_3883)


	//   ....[0]....
.L_3883:
        /*00e0*/ 	.word	0x00001600


	//   ....[1]....
        /*00e4*/ 	.word	0x0001cd30


	//----- nvinfo : EIATTR_MAX_THREADS
	.align		4
.L_3884:
        /*00e8*/ 	.byte	0x04, 0x05
        /*00ea*/ 	.short	(.L_3886 - .L_3885)
.L_3885:
        /*00ec*/ 	.word	0x00000080
        /*00f0*/ 	.word	0x00000001
        /*00f4*/ 	.word	0x00000001


	//----- nvinfo : EIATTR_CRS_STACK_SIZE
	.align		4
.L_3886:
        /*00f8*/ 	.byte	0x04, 0x1e
        /*00fa*/ 	.short	(.L_3888 - .L_3887)
.L_3887:
        /*00fc*/ 	.word	0x00000000
.L_3888:


//--------------------- .nv.info._ZN10layer_norm13ln_fwd_kernelINS_13Kernel_traitsIfffffjLj2048ELj1ELj4ELj1ELj16ENS_18Kernel_traits_baseILj2048EfffffjLj128EEEEELb1ELb0ELb1ELb1EEEvNS_9FwdParamsE --------------------------
	.section	.nv.info._ZN10layer_norm13ln_fwd_kernelINS_13Kernel_traitsIfffffjLj2048ELj1ELj4ELj1ELj16ENS_18Kernel_traits_baseILj2048EfffffjLj128EEEEELb1ELb0ELb1ELb1EEEvNS_9FwdParamsE,"",@"SHT_CUDA_INFO"
	.sectionflags	@""
	.align	4


	//----- nvinfo : EIATTR_CUDA_API_VERSION
	.align		4
        /*0000*/ 	.byte	0x04, 0x37
        /*0002*/ 	.short	(.L_3890 - .L_3889)
.L_3889:
        /*0004*/ 	.word	0x00000082


	//----- nvinfo : EIATTR_SW2861232_WAR
	.align		4
.L_3890:
        /*0008*/ 	.byte	0x01, 0x35
	.zero		2


	//----- nvinfo : EIATTR_PARAM_CBANK
	.align		4
        /*000c*/ 	.byte	0x04, 0x0a
        /*000e*/ 	.short	(.L_3892 - .L_3891)
	.align		4
.L_3891:
        /*0010*/ 	.word	index@(.nv.constant0._ZN10layer_norm13ln_fwd_kernelINS_13Kernel_traitsIfffffjLj2048ELj1ELj4ELj1ELj16ENS_18Kernel_traits_baseILj2048EfffffjLj128EEEEELb1ELb0ELb1ELb1EEEvNS_9FwdParamsE)
        /*0014*/ 	.short	0x0160
        /*0016*/ 	.short	0x00e8


	//----- nvinfo : EIATTR_CBANK_PARAM_SIZE
	.align		4
.L_3892:
        /*0018*/ 	.byte	0x03, 0x19
        /*001a*/ 	.short	0x00e8


	//----- nvinfo : EIATTR_KPARAM_INFO
	.align		4
        /*001c*/ 	.byte	0x04, 0x17
        /*001e*/ 	.short	(.L_3894 - .L_3893)
.L_3893:
        /*0020*/ 	.word	0x00000000
        /*0024*/ 	.short	0x0000
        /*0026*/ 	.short	0x0000
        /*0028*/ 	.byte	0x00, 0xf0, 0xa1, 0x03


	//----- nvinfo : EIATTR_MAXREG_COUNT
	.align		4
.L_3894:
        /*002c*/ 	.byte	0x03, 0x1b
        /*002e*/ 	.short	0x00ff


	//----- nvinfo : EIATTR_MERCURY_ISA_VERSION
	.align		4
        /*0030*/ 	.byte	0x03, 0x5f
        /*0032*/ 	.short	0x0000


	//----- nvinfo : EIATTR_COOP_GROUP_MASK_REGIDS
	.align		4
        /*0034*/ 	.byte	0x04, 0x29
        /*0036*/ 	.short	(.L_3896 - .L_3895)


	//   ....[0]....
.L_3895:
        /*0038*/ 	.word	0xffffffff


	//   ....[1]....
        /*003c*/ 	.word	0xffffffff


	//   ....[2]....
        /*0040*/ 	.word	0xffffffff


	//   ....[3]....
        /*0044*/ 	.word	0xffffffff


	//   ....[4]....
        /*0048*/ 	.word	0xffffffff


	//   ....[5]....
        /*004c*/ 	.word	0xffffffff


	//   ....[6]....
        /*0050*/ 	.word	0xffffffff


	//   ....[7]....
        /*0054*/ 	.word	0xffffffff


	//   ....[8]....
        /*0058*/ 	.word	0xffffffff


	//   ....[9]....
        /*005c*/ 	.word	0xffffffff


	//   ....[10]....
        /*0060*/ 	.word	0xffffffff


	//   ....[11]....
        /*0064*/ 	.word	0xffffffff


	//   ....[12]....
        /*0068*/ 	.word	0xffffffff


	//   ....[13]....
        /*006c*/ 	.word	0xffffffff


	//   ....[14]....
        /*0070*/ 	.word	0xffffffff


	//   ....[15]....
        /*0074*/ 	.word	0xffffffff


	//   ....[16]....
        /*0078*/ 	.word	0xffffffff


	//   ....[17]....
        /*007c*/ 	.word	0xffffffff


	//   ....[18]....
        /*0080*/ 	.word	0xffffffff


	//   ....[19]....
        /*0084*/ 	.word	0xffffffff


	//----- nvinfo : EIATTR_COOP_GROUP_INSTR_OFFSETS
	.align		4
.L_3896:
        /*0088*/ 	.byte	0x04, 0x28
        /*008a*/ 	.short	(.L_3898 - .L_3897)


	//   ....[0]....
.L_3897:
        /*008c*/ 	.word	0x00019660


	//   ....[1]....
        /*0090*/ 	.word	0x00019690


	//   ....[2]....
        /*0094*/ 	.word	0x000196b0


	//   ....[3]....
        /*0098*/ 	.word	0x000196d0


	//   ....[4]....
        /*009c*/ 	.word	0x000196f0


	//   ....[5]....
        /*00a0*/ 	.word	0x00019f20


	//   ....[6]....
        /*00a4*/ 	.word	0x00019f40


	//   ....[7]....
        /*00a8*/ 	.word	0x00019f60


	//   ....[8]....
        /*00ac*/ 	.word	0x00019f80


	//   ....[9]....
        /*00b0*/ 	.word	0x00019fa0


	//   ....[10]....
        /*00b4*/ 	.word	0x0001b0e0


	//   ....[11]....
        /*00b8*/ 	.word	0x0001b150


	//   ....[12]....
        /*00bc*/ 	.word	0x0001b1b0


	//   ....[13]....
        /*00c0*/ 	.word	0x0001b210


	//   ....[14]....
        /*00c4*/ 	.word	0x0001b270


	//   ....[15]....
        /*00c8*/ 	.word	0x0001bae0


	//   ....[16]....
        /*00cc*/ 	.word	0x0001bb40


	//   ....[17]....
        /*00d0*/ 	.word	0x0001bba0


	//   ....[18]....
        /*00d4*/ 	.word	0x0001bc00


	//   ....[19]....
        /*00d8*/ 	.word	0x0001bc60


	//----- nvinfo : EIATTR_EXIT_INSTR_OFFSETS
	.align		4
.L_3898:
        /*00dc*/ 	.byte	0x04, 0x1c
        /*00de*/ 	.short	(.L_3900 - .L_3899)


	//   ....[0]....
.L_3899:
        /*00e0*/ 	.word	0x00000bd0


	//   ....[1]....
        /*00e4*/ 	.word	0x0001b090


	//----- nvinfo : EIATTR_MAX_THREADS
	.align		4
.L_3900:
        /*00e8*/ 	.byte	0x04, 0x05
        /*00ea*/ 	.short	(.L_3902 - .L_3901)
.L_3901:
        /*00ec*/ 	.word	0x00000080
        /*00f0*/ 	.word	0x00000001
        /*00f4*/ 	.word	0x00000001


	//----- nvinfo : EIATTR_CRS_STACK_SIZE
	.align		4
.L_3902:
        /*00f8*/ 	.byte	0x04, 0x1e
        /*00fa*/ 	.short	(.L_3904 - .L_3903)
.L_3903:
        /*00fc*/ 	.word	0x00000000
.L_3904:


//--------------------- .nv.info._ZN10layer_norm13ln_fwd_kernelINS_13Kernel_traitsIfffffjLj2048ELj1ELj4ELj1ELj16ENS_18Kernel_traits_baseILj2048EfffffjLj128EEEEELb1ELb1ELb0ELb0EEEvNS_9FwdParamsE --------------------------
	.section	.nv.info._ZN10layer_norm13ln_fwd_kernelINS_13Kernel_traitsIfffffjLj2048ELj1ELj4ELj1ELj16ENS_18Kernel_traits_baseILj2048EfffffjLj128EEEEELb1ELb1ELb0ELb0EEEvNS_9FwdParamsE,"",@"SHT_CUDA_INFO"
	.sectionflags	@""
	.align	4


	//----- nvinfo : EIATTR_CUDA_API_VERSION
	.align		4
        /*0000*/ 	.byte	0x04, 0x37
        /*0002*/ 	.short	(.L_3906 - .L_3905)
.L_3905:
        /*0004*/ 	.word	0x00000082


	//----- nvinfo : EIATTR_SW2861232_WAR
	.align		4
.L_3906:
        /*0008*/ 	.byte	0x01, 0x35
	.zero		2


	//----- nvinfo : EIATTR_PARAM_CBANK
	.align		4
        /*000c*/ 	.byte	0x04, 0x0a
        /*000e*/ 	.short	(.L_3908 - .L_3907)
	.align		4
.L_3907:
        /*0010*/ 	.word	index@(.nv.constant0._ZN10layer_norm13ln_fwd_kernelINS_13Kernel_traitsIfffffjLj2048ELj1ELj4ELj1ELj16ENS_18Kernel_traits_baseILj2048EfffffjLj128EEEEELb1ELb1ELb0ELb0EEEvNS_9FwdParamsE)
        /*0014*/ 	.short	0x0160
        /*0016*/ 	.short	0x00e8


	//----- nvinfo : EIATTR_CBANK_PARAM_SIZE
	.align		4
.L_3908:
        /*0018*/ 	.byte	0x03, 0x19
        /*001a*/ 	.short	0x00e8


	//----- nvinfo : EIATTR_KPARAM_INFO
	.align		4
        /*001c*/ 	.byte	0x04, 0x17
        /*001e*/ 	.short	(.L_3910 - .L_3909)
.L_3909:
        /*0020*/ 	.word	0x00000000
        /*0024*/ 	.short	0x0000
        /*0026*/ 	.short	0x0000
        /*0028*/ 	.byte	0x00, 0xf0, 0xa1, 0x03


	//----- nvinfo : EIATTR_MAXREG_COUNT
	.align		4
.L_3910:
        /*002c*/ 	.byte	0x03, 0x1b
        /*002e*/ 	.short	0x00ff


	//----- nvinfo : EIATTR_ANNOTATIONS
	.align		4
        /*0030*/ 	.byte	0x04, 0x55
        /*0032*/ 	.short	(.L_3912 - .L_3911)


	//   ....[0]....
.L_3911:
        /* <DEDUP_REMOVED lines=25> */


	//----- nvinfo : EIATTR_MERCURY_ISA_VERSION
	.align		4
.L_3912:
        /*01b4*/ 	.byte	0x03, 0x5f
        /*01b6*/ 	.short	0x0000


	//----- nvinfo : EIATTR_COOP_GROUP_MASK_REGIDS
	.align		4
        /*01b8*/ 	.byte	0x04, 0x29
        /*01ba*/ 	.short	(.L_3914 - .L_3913)


	//   ....[0]....
.L_3913:
        /*01bc*/ 	.word	0xffffffff


	//   ....[1]....
        /*01c0*/ 	.word	0xffffffff


	//   ....[2]....
        /*01c4*/ 	.word	0xffffffff


	//   ....[3]....
        /*01c8*/ 	.word	0xffffffff


	//   ....[4]....
        /*01cc*/ 	.word	0xffffffff


	//   ....[5]....
        /*01d0*/ 	.word	0xffffffff


	//   ....[6]....
        /*01d4*/ 	.word	0xffffffff


	//   ....[7]....
        /*01d8*/ 	.word	0xffffffff


	//   ....[8]....
        /*01dc*/ 	.word	0xffffffff


	//   ....[9]....
        /*01e0*/ 	.word	0xffffffff


	//   ....[10]....
        /*01e4*/ 	.word	0xffffffff


	//   ....[11]....
        /*01e8*/ 	.word	0xffffffff


	//   ....[12]....
        /*01ec*/ 	.word	0xffffffff


	//   ....[13]....
        /*01f0*/ 	.word	0xffffffff


	//   ....[14]....
        /*01f4*/ 	.word	0xffffffff


	//   ....[15]....
        /*01f8*/ 	.word	0xffffffff


	//   ....[16]....
        /*01fc*/ 	.word	0xffffffff


	//   ....[17]....
        /*0200*/ 	.word	0xffffffff


	//   ....[18]....
        /*0204*/ 	.word	0xffffffff


	//   ....[19]....
        /*0208*/ 	.word	0xffffffff


	//----- nvinfo : EIATTR_COOP_GROUP_INSTR_OFFSETS
	.align		4
.L_3914:
        /*020c*/ 	.byte	0x04, 0x28
        /*020e*/ 	.short	(.L_3916 - .L_3915)


	//   ....[0]....
.L_3915:
        /*0210*/ 	.word	0x00018f80


	//   ....[1]....
        /*0214*/ 	.word	0x00018fb0


	//   ....[2]....
        /*0218*/ 	.word	0x00019050


	//   ....[3]....
        /*021c*/ 	.word	0x00019080


	//   ....[4]....
        /*0220*/ 	.word	0x000190a0


	//   ....[5]....
        /*0224*/ 	.word	0x00019980


	//   ....[6]....
        /*0228*/ 	.word	0x000199a0


	//   ....[7]....
        /*022c*/ 	.word	0x000199c0


	//   ....[8]....
        /*0230*/ 	.word	0x000199e0


	//   ....[9]....
        /*0234*/ 	.word	0x00019a00


	//   ....[10]....
        /*0238*/ 	.word	0x0001b0d0


	//   ....[11]....
        /*023c*/ 	.word	0x0001b140


	//   ....[12]....
        /*0240*/ 	.word	0x0001b1b0


	//   ....[13]....
        /*0244*/ 	.word	0x0001b220


	//   ....[14]....
        /*0248*/ 	.word	0x0001b290


	//   ....[15]....
        /*024c*/ 	.word	0x0001bc40


	//   ....[16]....
        /*0250*/ 	.word	0x0001bca0


	//   ....[17]....
        /*0254*/ 	.word	0x0001bd00


	//   ....[18]....
        /*0258*/ 	.word	0x0001bd60


	//   ....[19]....
        /*025c*/ 	.word	0x0001bdc0


	//----- nvinfo : EIATTR_EXIT_INSTR_OFFSETS
	.align		4
.L_3916:
        /*0260*/ 	.byte	0x04, 0x1c
        /*0262*/ 	.short	(.L_3918 - .L_3917)


	//   ....[0]....
.L_3917:
        /*0264*/ 	.word	0x00001a10


	//   ....[1]....
        /*0268*/ 	.word	0x0001b070


	//----- nvinfo : EIATTR_MAX_THREADS
	.align		4
.L_3918:
        /*026c*/ 	.byte	0x04, 0x05
        /*026e*/ 	.short	(.L_3920 - .L_3919)
.L_3919:
        /*0270*/ 	.word	0x00000080
        /*0274*/ 	.word	0x00000001
        /*0278*/ 	.word	0x00000001


	//----- nvinfo : EIATTR_CRS_STACK_SIZE
	.align		4
.L_3920:
        /*027c*/ 	.byte	0x04, 0x1e
        /*027e*/ 	.short	(.L_3922 - .L_3921)
.L_3921:
        /*0280*/ 	.word	0x00000000
.L_3922:


//--------------------- .nv.info._ZN10layer_norm13ln_fwd_kernelINS_13Kernel_traitsIfffffjLj2048ELj1ELj4ELj1ELj16ENS_18Kernel_traits_baseILj2048EfffffjLj128EEEEELb1ELb1ELb0ELb1EEEvNS_9FwdParamsE --------------------------
	.section	.nv.info._ZN10layer_norm13ln_fwd_kernelINS_13Kernel_traitsIfffffjLj2048ELj1ELj4ELj1ELj16ENS_18Kernel_traits_baseILj2048EfffffjLj128EEEEELb1ELb1ELb0ELb1EEEvNS_9FwdParamsE,"",@"SHT_CUDA_INFO"
	.sectionflags	@""
	.align	4


	//----- nvinfo : EIATTR_CUDA_API_VERSION
	.align		4
        /*0000*/ 	.byte	0x04, 0x37
        /*0002*/ 	.short	(.L_3924 - .L_3923)
.L_3923:
        /*0004*/ 	.word	0x00000082


	//----- nvinfo : EIATTR_SW2861232_WAR
	.align		4
.L_3924:
        /*0008*/ 	.byte	0x01, 0x35
	.zero		2


	//----- nvinfo : EIATTR_PARAM_CBANK
	.align		4
        /*000c*/ 	.byte	0x04, 0x0a
        /*000e*/ 	.short	(.L_3926 - .L_3925)
	.align		4
.L_3925:
        /*0010*/ 	.word	index@(.nv.constant0._ZN10layer_norm13ln_fwd_kernelINS_13Kernel_traitsIfffffjLj2048ELj1ELj4ELj1ELj16ENS_18Kernel_traits_baseILj2048EfffffjLj128EEEEELb1ELb1ELb0ELb1EEEvNS_9FwdParamsE)
        /*0014*/ 	.short	0x0160
        /*0016*/ 	.short	0x00e8


	//----- nvinfo : EIATTR_CBANK_PARAM_SIZE
	.align		4
.L_3926:
        /*0018*/ 	.byte	0x03, 0x19
        /*001a*/ 	.short	0x00e8


	//----- nvinfo : EIATTR_KPARAM_INFO
	.align		4
        /*001c*/ 	.byte	0x04, 0x17
        /*001e*/ 	.short	(.L_3928 - .L_3927)
.L_3927:
        /*0020*/ 	.word	0x00000000
        /*0024*/ 	.short	0x0000
        /*0026*/ 	.short	0x0000
        /*0028*/ 	.byte	0x00, 0xf0, 0xa1, 0x03


	//----- nvinfo : EIATTR_MAXREG_COUNT
	.align		4
.L_3928:
        /*002c*/ 	.byte	0x03, 0x1b
        /*002e*/ 	.short	0x00ff


	//----- nvinfo : EIATTR_ANNOTATIONS
	.align		4
        /*0030*/ 	.byte	0x04, 0x55
        /*0032*/ 	.short	(.L_3930 - .L_3929)


	//   ....[0]....
.L_3929:
        /* <DEDUP_REMOVED lines=34> */


	//----- nvinfo : EIATTR_MERCURY_ISA_VERSION
	.align		4
.L_3930:
        /*0244*/ 	.byte	0x03, 0x5f
        /*0246*/ 	.short	0x0000


	//----- nvinfo : EIATTR_COOP_GROUP_MASK_REGIDS
	.align		4
        /*0248*/ 	.byte	0x04, 0x29
        /*024a*/ 	.short	(.L_3932 - .L_3931)


	//   ....[0]....
.L_3931:
        /*024c*/ 	.word	0xffffffff


	//   ....[1]....
        /*0250*/ 	.word	0xffffffff


	//   ....[2]....
        /*0254*/ 	.word	0xffffffff


	//   ....[3]....
        /*0258*/ 	.word	0xffffffff


	//   ....[4]....
        /*025c*/ 	.word	0xffffffff


	//   ....[5]....
        /*0260*/ 	.word	0xffffffff


	//   ....[6]....
        /*0264*/ 	.word	0xffffffff


	//   ....[7]....
        /*0268*/ 	.word	0xffffffff


	//   ....[8]....
        /*026c*/ 	.word	0xffffffff


	//   ....[9]....
        /*0270*/ 	.word	0xffffffff


	//   ....[10]....
        /*0274*/ 	.word	0xffffffff


	//   ....[11]....
        /*0278*/ 	.word	0xffffffff


	//   ....[12]....
        /*027c*/ 	.word	0xffffffff


	//   ....[13]....
        /*0280*/ 	.word	0xffffffff


	//   ....[14]....
        /*0284*/ 	.word	0xffffffff


	//   ....[15]....
        /*0288*/ 	.word	0xffffffff


	//   ....[16]....
        /*028c*/ 	.word	0xffffffff


	//   ....[17]....
        /*0290*/ 	.word	0xffffffff


	//   ....[18]....
        /*0294*/ 	.word	0xffffffff


	//   ....[19]....
        /*0298*/ 	.word	0xffffffff


	//----- nvinfo : EIATTR_COOP_GROUP_INSTR_OFFSETS
	.align		4
.L_3932:
        /*029c*/ 	.byte	0x04, 0x28
        /*029e*/ 	.short	(.L_3934 - .L_3933)


	//   ....[0]....
.L_3933:
        /*02a0*/ 	.word	0x000177f0


	//   ....[1]....
        /*02a4*/ 	.word	0x00017820


	//   ....[2]....
        /*02a8*/ 	.word	0x00017840


	//   ....[3]....
        /*02ac*/ 	.word	0x00017860


	//   ....[4]....
        /*02b0*/ 	.word	0x00017880


	//   ....[5]....
        /*02b4*/ 	.word	0x000180b0


	//   ....[6]....
        /*02b8*/ 	.word	0x000180d0


	//   ....[7]....
        /*02bc*/ 	.word	0x000180f0


	//   ....[8]....
        /*02c0*/ 	.word	0x00018110


	//   ....[9]....
        /*02c4*/ 	.word	0x00018130


	//   ....[10]....
        /*02c8*/ 	.word	0x000192e0


	//   ....[11]....
        /*02cc*/ 	.word	0x00019350


	//   ....[12]....
        /*02d0*/ 	.word	0x000193c0


	//   ....[13]....
        /*02d4*/ 	.word	0x00019430


	//   ....[14]....
        /*02d8*/ 	.word	0x000194a0


	//   ....[15]....
        /*02dc*/ 	.word	0x00019d10


	//   ....[16]....
        /*02e0*/ 	.word	0x00019d70


	//   ....[17]....
        /*02e4*/ 	.word	0x00019dd0


	//   ....[18]....
        /*02e8*/ 	.word	0x00019e30


	//   ....[19]....
        /*02ec*/ 	.word	0x00019e90


	//----- nvinfo : EIATTR_EXIT_INSTR_OFFSETS
	.align		4
.L_3934:
        /*02f0*/ 	.byte	0x04, 0x1c
        /*02f2*/ 	.short	(.L_3936 - .L_3935)


	//   ....[0]....
.L_3935:
        /*02f4*/ 	.word	0x00000e00


	//   ....[1]....
        /*02f8*/ 	.word	0x00019280


	//----- nvinfo : EIATTR_MAX_THREADS
	.align		4
.L_3936:
        /*02fc*/ 	.byte	0x04, 0x05
        /*02fe*/ 	.short	(.L_3938 - .L_3937)
.L_3937:
        /*0300*/ 	.word	0x00000080
        /*0304*/ 	.word	0x00000001
        /*0308*/ 	.word	0x00000001


	//----- nvinfo : EIATTR_CRS_STACK_SIZE
	.align		4
.L_3938:
        /*030c*/ 	.byte	0x04, 0x1e
        /*030e*/ 	.short	(.L_3940 - .L_3939)
.L_3939:
        /*0310*/ 	.word	0x00000000
.L_3940:


//--------------------- .nv.info._ZN10layer_norm13ln_fwd_kernelINS_13Kernel_traitsIfffffjLj2048ELj1ELj4ELj1ELj16ENS_18Kernel_traits_baseILj2048EfffffjLj128EEEEELb1ELb1ELb1ELb0EEEvNS_9FwdParamsE --------------------------
	.section	.nv.info._ZN10layer_norm13ln_fwd_kernelINS_13Kernel_traitsIfffffjLj2048ELj1ELj4ELj1ELj16ENS_18Kernel_traits_baseILj2048EfffffjLj128EEEEELb1ELb1ELb1ELb0EEEvNS_9FwdParamsE,"",@"SHT_CUDA_INFO"
	.sectionflags	@""
	.align	4


	//----- nvinfo : EIATTR_CUDA_API_VERSION
	.align		4
        /*0000*/ 	.byte	0x04, 0x37
        /*0002*/ 	.short	(.L_3942 - .L_3941)
.L_3941:
        /*0004*/ 	.word	0x00000082


	//----- nvinfo : EIATTR_SW2861232_WAR
	.align		4
.L_3942:
        /*0008*/ 	.byte	0x01, 0x35
	.zero		2


	//----- nvinfo : EIATTR_PARAM_CBANK
	.align		4
        /*000c*/ 	.byte	0x04, 0x0a
        /*000e*/ 	.short	(.L_3944 - .L_3943)
	.align		4
.L_3943:
        /*0010*/ 	.word	index@(.nv.constant0._ZN10layer_norm13ln_fwd_kernelINS_13Kernel_traitsIfffffjLj2048ELj1ELj4ELj1ELj16ENS_18Kernel_traits_baseILj2048EfffffjLj128EEEEELb1ELb1ELb1ELb0EEEvNS_9FwdParamsE)
        /*0014*/ 	.short	0x0160
        /*0016*/ 	.short	0x00e8


	//----- nvinfo : EIATTR_CBANK_PARAM_SIZE
	.align		4
.L_3944:
        /*0018*/ 	.byte	0x03, 0x19
        /*001a*/ 	.short	0x00e8


	//----- nvinfo : EIATTR_KPARAM_INFO
	.align		4
        /*001c*/ 	.byte	0x04, 0x17
        /*001e*/ 	.short	(.L_3946 - .L_3945)
.L_3945:
        /*0020*/ 	.word	0x00000000
        /*0024*/ 	.short	0x0000
        /*0026*/ 	.short	0x0000
        /*0028*/ 	.byte	0x00, 0xf0, 0xa1, 0x03


	//----- nvinfo : EIATTR_MAXREG_COUNT
	.align		4
.L_3946:
        /*002c*/ 	.byte	0x03, 0x1b
        /*002e*/ 	.short	0x00ff


	//----- nvinfo : EIATTR_ANNOTATIONS
	.align		4
        /*0030*/ 	.byte	0x04, 0x55
        /*0032*/ 	.short	(.L_3948 - .L_3947)


	//   ....[0]....
.L_3947:
        /* <DEDUP_REMOVED lines=31> */


	//----- nvinfo : EIATTR_MERCURY_ISA_VERSION
	.align		4
.L_3948:
        /*0214*/ 	.byte	0x03, 0x5f
        /*0216*/ 	.short	0x0000


	//----- nvinfo : EIATTR_COOP_GROUP_MASK_REGIDS
	.align		4
        /*0218*/ 	.byte	0x04, 0x29
        /*021a*/ 	.short	(.L_3950 - .L_3949)


	//   ....[0]....
.L_3949:
        /*021c*/ 	.word	0xffffffff


	//   ....[1]....
        /*0220*/ 	.word	0xffffffff


	//   ....[2]....
        /*0224*/ 	.word	0xffffffff


	//   ....[3]....
        /*0228*/ 	.word	0xffffffff


	//   ....[4]....
        /*022c*/ 	.word	0xffffffff


	//   ....[5]....
        /*0230*/ 	.word	0xffffffff


	//   ....[6]....
        /*0234*/ 	.word	0xffffffff


	//   ....[7]....
        /*0238*/ 	.word	0xffffffff


	//   ....[8]....
        /*023c*/ 	.word	0xffffffff


	//   ....[9]....
        /*0240*/ 	.word	0xffffffff


	//   ....[10]....
        /*0244*/ 	.word	0xffffffff


	//   ....[11]....
        /*0248*/ 	.word	0xffffffff


	//   ....[12]....
        /*024c*/ 	.word	0xffffffff


	//   ....[13]....
        /*0250*/ 	.word	0xffffffff


	//   ....[14]....
        /*0254*/ 	.word	0xffffffff


	//   ....[15]....
        /*0258*/ 	.word	0xffffffff


	//   ....[16]....
        /*025c*/ 	.word	0xffffffff


	//   ....[17]....
        /*0260*/ 	.word	0xffffffff


	//   ....[18]....
        /*0264*/ 	.word	0xffffffff


	//   ....[19]....
        /*0268*/ 	.word	0xffffffff


	//----- nvinfo : EIATTR_COOP_GROUP_INSTR_OFFSETS
	.align		4
.L_3950:
        /*026c*/ 	.byte	0x04, 0x28
        /*026e*/ 	.short	(.L_3952 - .L_3951)


	//   ....[0]....
.L_3951:
        /*0270*/ 	.word	0x0001bac0


	//   ....[1]....
        /*0274*/ 	.word	0x0001baf0


	//   ....[2]....
        /*0278*/ 	.word	0x0001bb90


	//   ....[3]....
        /*027c*/ 	.word	0x0001bbc0


	//   ....[4]....
        /*0280*/ 	.word	0x0001bbe0


	//   ....[5]....
        /*0284*/ 	.word	0x0001c4b0


	//   ....[6]....
        /*0288*/ 	.word	0x0001c4d0


	//   ....[7]....
        /*028c*/ 	.word	0x0001c4f0


	//   ....[8]....
        /*0290*/ 	.word	0x0001c510


	//   ....[9]....
        /*0294*/ 	.word	0x0001c530


	//   ....[10]....
        /*0298*/ 	.word	0x0001dc90


	//   ....[11]....
        /*029c*/ 	.word	0x0001dd10


	//   ....[12]....
        /*02a0*/ 	.word	0x0001dd80


	//   ....[13]....
        /*02a4*/ 	.word	0x0001ddf0


	//   ....[14]....
        /*02a8*/ 	.word	0x0001de60


	//   ....[15]....
        /*02ac*/ 	.word	0x0001e800


	//   ....[16]....
        /*02b0*/ 	.word	0x0001e860


	//   ....[17]....
        /*02b4*/ 	.word	0x0001e8c0


	//   ....[18]....
        /*02b8*/ 	.word	0x0001e920


	//   ....[19]....
        /*02bc*/ 	.word	0x0001e980


	//----- nvinfo : EIATTR_EXIT_INSTR_OFFSETS
	.align		4
.L_3952:
        /*02c0*/ 	.byte	0x04, 0x1c
        /*02c2*/ 	.short	(.L_3954 - .L_3953)


	//   ....[0]....
.L_3953:
        /*02c4*/ 	.word	0x00001a50


	//   ....[1]....
        /*02c8*/ 	.word	0x0001dc30


	//----- nvinfo : EIATTR_MAX_THREADS
	.align		4
.L_3954:
        /*02cc*/ 	.byte	0x04, 0x05
        /*02ce*/ 	.short	(.L_3956 - .L_3955)
.L_3955:
        /*02d0*/ 	.word	0x00000080
        /*02d4*/ 	.word	0x00000001
        /*02d8*/ 	.word	0x00000001


	//----- nvinfo : EIATTR_CRS_STACK_SIZE
	.align		4
.L_3956:
        /*02dc*/ 	.byte	0x04, 0x1e
        /*02de*/ 	.short	(.L_3958 - .L_3957)
.L_3957:
        /*02e0*/ 	.word	0x00000000
.L_3958:


//--------------------- .nv.info._ZN10layer_norm13ln_fwd_kernelINS_13Kernel_traitsIfffffjLj2048ELj1ELj4ELj1ELj16ENS_18Kernel_traits_baseILj2048EfffffjLj128EEEEELb1ELb1ELb1ELb1EEEvNS_9FwdParamsE --------------------------
	.section	.nv.info._ZN10layer_norm13ln_fwd_kernelINS_13Kernel_traitsIfffffjLj2048ELj1ELj4ELj1ELj16ENS_18Kernel_traits_baseILj2048EfffffjLj128EEEEELb1ELb1ELb1ELb1EEEvNS_9FwdParamsE,"",@"SHT_CUDA_INFO"
	.sectionflags	@""
	.align	4


	//----- nvinfo : EIATTR_CUDA_API_VERSION
	.align		4
        /*0000*/ 	.byte	0x04, 0x37
        /*0002*/ 	.short	(.L_3960 - .L_3959)
.L_3959:
        /*0004*/ 	.word	0x00000082


	//----- nvinfo : EIATTR_SW2861232_WAR
	.align		4
.L_3960:
        /*0008*/ 	.byte	0x01, 0x35
	.zero		2


	//----- nvinfo : EIATTR_PARAM_CBANK
	.align		4
        /*000c*/ 	.byte	0x04, 0x0a
        /*000e*/ 	.short	(.L_3962 - .L_3961)
	.align		4
.L_3961:
        /*0010*/ 	.word	index@(.nv.constant0._ZN10layer_norm13ln_fwd_kernelINS_13Kernel_traitsIfffffjLj2048ELj1ELj4ELj1ELj16ENS_18Kernel_traits_baseILj2048EfffffjLj128EEEEELb1ELb1ELb1ELb1EEEvNS_9FwdParamsE)
        /*0014*/ 	.short	0x0160
        /*0016*/ 	.short	0x00e8


	//----- nvinfo : EIATTR_CBANK_PARAM_SIZE
	.align		4
.L_3962:
        /*0018*/ 	.byte	0x03, 0x19
        /*001a*/ 	.short	0x00e8


	//----- nvinfo : EIATTR_KPARAM_INFO
	.align		4
        /*001c*/ 	.byte	0x04, 0x17
        /*001e*/ 	.short	(.L_3964 - .L_3963)
.L_3963:
        /*0020*/ 	.word	0x00000000
        /*0024*/ 	.short	0x0000
        /*0026*/ 	.short	0x0000
        /*0028*/ 	.byte	0x00, 0xf0, 0xa1, 0x03


	//----- nvinfo : EIATTR_MAXREG_COUNT
	.align		4
.L_3964:
        /*002c*/ 	.byte	0x03, 0x1b
        /*002e*/ 	.short	0x00ff


	//----- nvinfo : EIATTR_ANNOTATIONS
	.align		4
        /*0030*/ 	.byte	0x04, 0x55
        /*0032*/ 	.short	(.L_3966 - .L_3965)


	//   ....[0]....
.L_3965:
        /* <DEDUP_REMOVED lines=28> */


	//----- nvinfo : EIATTR_MERCURY_ISA_VERSION
	.align		4
.L_3966:
        /*01e4*/ 	.byte	0x03, 0x5f
        /*01e6*/ 	.short	0x0000


	//----- nvinfo : EIATTR_COOP_GROUP_MASK_REGIDS
	.align		4
        /*01e8*/ 	.byte	0x04, 0x29
        /*01ea*/ 	.short	(.L_3968 - .L_3967)


	//   ....[0]....
.L_3967:
        /*01ec*/ 	.word	0xffffffff


	//   ....[1]....
        /*01f0*/ 	.word	0xffffffff


	//   ....[2]....
        /*01f4*/ 	.word	0xffffffff


	//   ....[3]....
        /*01f8*/ 	.word	0xffffffff


	//   ....[4]....
        /*01fc*/ 	.word	0xffffffff


	//   ....[5]....
        /*0200*/ 	.word	0xffffffff


	//   ....[6]....
        /*0204*/ 	.word	0xffffffff


	//   ....[7]....
        /*0208*/ 	.word	0xffffffff


	//   ....[8]....
        /*020c*/ 	.word	0xffffffff


	//   ....[9]....
        /*0210*/ 	.word	0xffffffff


	//   ....[10]....
        /*0214*/ 	.word	0xffffffff


	//   ....[11]....
        /*0218*/ 	.word	0xffffffff


	//   ....[12]....
        /*021c*/ 	.word	0xffffffff


	//   ....[13]....
        /*0220*/ 	.word	0xffffffff


	//   ....[14]....
        /*0224*/ 	.word	0xffffffff


	//   ....[15]....
        /*0228*/ 	.word	0xffffffff


	//   ....[16]....
        /*022c*/ 	.word	0xffffffff


	//   ....[17]....
        /*0230*/ 	.word	0xffffffff


	//   ....[18]....
        /*0234*/ 	.word	0xffffffff


	//   ....[19]....
        /*0238*/ 	.word	0xffffffff


	//----- nvinfo : EIATTR_COOP_GROUP_INSTR_OFFSETS
	.align		4
.L_3968:
        /*023c*/ 	.byte	0x04, 0x28
        /*023e*/ 	.short	(.L_3970 - .L_3969)


	//   ....[0]....
.L_3969:
        /*0240*/ 	.word	0x0001a360


	//   ....[1]....
        /*0244*/ 	.word	0x0001a390


	//   ....[2]....
        /*0248*/ 	.word	0x0001a3b0


	//   ....[3]....
        /*024c*/ 	.word	0x0001a3d0


	//   ....[4]....
        /*0250*/ 	.word	0x0001a3f0


	//   ....[5]....
        /*0254*/ 	.word	0x0001ac20


	//   ....[6]....
        /*0258*/ 	.word	0x0001ac40


	//   ....[7]....
        /*025c*/ 	.word	0x0001ac60


	//   ....[8]....
        /*0260*/ 	.word	0x0001ac80


	//   ....[9]....
        /*0264*/ 	.word	0x0001aca0


	//   ....[10]....
        /*0268*/ 	.word	0x0001bf40


	//   ....[11]....
        /*026c*/ 	.word	0x0001bfa0


	//   ....[12]....
        /*0270*/ 	.word	0x0001c000


	//   ....[13]....
        /*0274*/ 	.word	0x0001c060


	//   ....[14]....
        /*0278*/ 	.word	0x0001c0c0


	//   ....[15]....
        /*027c*/ 	.word	0x0001c930


	//   ....[16]....
        /*0280*/ 	.word	0x0001c990


	//   ....[17]....
        /*0284*/ 	.word	0x0001c9f0


	//   ....[18]....
        /*0288*/ 	.word	0x0001ca50


	//   ....[19]....
        /*028c*/ 	.word	0x0001cab0


	//----- nvinfo : EIATTR_EXIT_INSTR_OFFSETS
	.align		4
.L_3970:
        /*0290*/ 	.byte	0x04, 0x1c
        /*0292*/ 	.short	(.L_3972 - .L_3971)


	//   ....[0]....
.L_3971:
        /*0294*/ 	.word	0x00000de0


	//   ....[1]....
        /*0298*/ 	.word	0x0001bef0


	//----- nvinfo : EIATTR_MAX_THREADS
	.align		4
.L_3972:
        /*029c*/ 	.byte	0x04, 0x05
        /*029e*/ 	.short	(.L_3974 - .L_3973)
.L_3973:
        /*02a0*/ 	.word	0x00000080
        /*02a4*/ 	.word	0x00000001
        /*02a8*/ 	.word	0x00000001


	//----- nvinfo : EIATTR_CRS_STACK_SIZE
	.align		4
.L_3974:
        /*02ac*/ 	.byte	0x04, 0x1e
        /*02ae*/ 	.short	(.L_3976 - .L_3975)
.L_3975:
        /*02b0*/ 	.word	0x00000000
.L_3976:


//--------------------- .nv.callgraph             --------------------------
	.section	.nv.callgraph,"",@"SHT_CUDA_CALLGRAPH"
	.align	4
	.sectionentsize	8
	.align		4
        /*0000*/ 	.word	0x00000000
	.align		4
        /*0004*/ 	.word	0xffffffff
	.align		4
        /*0008*/ 	.word	0x00000000
	.align		4
        /*000c*/ 	.word	0xfffffffe
	.align		4
        /*0010*/ 	.word	0x00000000
	.align		4
        /*0014*/ 	.word	0xfffffffd
	.align		4
        /*0018*/ 	.word	0x00000000
	.align		4
        /*001c*/ 	.word	0xfffffffc


//--------------------- .nv.rel.action            --------------------------
	.section	.nv.rel.action,"",@"SHT_CUDA_RELOCINFO"
	.align	8
	.sectionentsize	8
        /*0000*/ 	.byte	0x73, 0x00, 0x00, 0x00, 0x00, 0x00, 0x00, 0x00, 0x00, 0x00, 0x00, 0x11, 0x25, 0x00, 0x05, 0x36


//--------------------- .nv.constant4             --------------------------
	.section	.nv.constant4,"a",@progbits
	.align	8
	.align		8
.nv.constant4:
        /*0000*/ 	.dword	precalc_xorwow_matrix
	.align		8
        /*0008*/ 	.dword	precalc_xorwow_offset_matrix
	.align		8
        /*0010*/ 	.dword	mrg32k3aM1
	.align		8
        /*0018*/ 	.dword	mrg32k3aM2
	.align		8
        /*0020*/ 	.dword	mrg32k3aM1SubSeq
	.align		8
        /*0028*/ 	.dword	mrg32k3aM2SubSeq
	.align		8
        /*0030*/ 	.dword	mrg32k3aM1Seq
	.align		8
        /*0038*/ 	.dword	mrg32k3aM2Seq


//--------------------- .nv.constant3             --------------------------
	.section	.nv.constant3,"a",@progbits
	.align	8
.nv.constant3:
	.type		__cr_lgamma_table,@object
	.size		__cr_lgamma_table,(.L_8 - __cr_lgamma_table)
__cr_lgamma_table:
        /*0000*/ 	.byte	0x00, 0x00, 0x00, 0x00, 0x00, 0x00, 0x00, 0x00, 0x00, 0x00, 0x00, 0x00, 0x00, 0x00, 0x00, 0x00
        /*0010*/ 	.byte	0xef, 0x39, 0xfa, 0xfe, 0x42, 0x2e, 0xe6, 0x3f, 0x02, 0x20, 0x2a, 0xfa, 0x0b, 0xab, 0xfc, 0x3f
        /*0020*/ 	.byte	0xf9, 0x2c, 0x92, 0x7c, 0xa7, 0x6c, 0x09, 0x40, 0xc9, 0x79, 0x44, 0x3c, 0x64, 0x26, 0x13, 0x40
        /*0030*/ 	.byte	0xca, 0x01, 0xcf, 0x3a, 0x27, 0x51, 0x1a, 0x40, 0x30, 0xcc, 0x2d, 0xf3, 0xe1, 0x0c, 0x21, 0x40
        /*0040*/ 	.byte	0x0d, 0xb7, 0xfc, 0x82, 0x8e, 0x35, 0x25, 0x40
.L_8:


//--------------------- .nv.constant0._ZN10layer_norm13ln_fwd_kernelINS_13Kernel_traitsI13__nv_bfloat16S2_S2_S2_fjLj2048ELj1ELj4ELj1ELj16ENS_18Kernel_traits_baseILj2048ES2_S2_S2_S2_fjLj128EEEEELb0ELb0ELb0ELb0EEEvNS_9FwdParamsE --------------------------
	.section	.nv.constant0._ZN10layer_norm13ln_fwd_kernelINS_13Kernel_traitsI13__nv_bfloat16S2_S2_S2_fjLj2048ELj1ELj4ELj1ELj16ENS_18Kernel_traits_baseILj2048ES2_S2_S2_S2_fjLj128EEEEELb0ELb0ELb0ELb0EEEvNS_9FwdParamsE,"a",@progbits
	.sectionflags	@""
	.align	4
.nv.constant0._ZN10layer_norm13ln_fwd_kernelINS_13Kernel_traitsI13__nv_bfloat16S2_S2_S2_fjLj2048ELj1ELj4ELj1ELj16ENS_18Kernel_traits_baseILj2048ES2_S2_S2_S2_fjLj128EEEEELb0ELb0ELb0ELb0EEEvNS_9FwdParamsE:
	.zero		584


//--------------------- .nv.constant0._ZN10layer_norm13ln_fwd_kernelINS_13Kernel_traitsI13__nv_bfloat16S2_S2_S2_fjLj2048ELj1ELj4ELj1ELj16ENS_18Kernel_traits_baseILj2048ES2_S2_S2_S2_fjLj128EEEEELb0ELb0ELb0ELb1EEEvNS_9FwdParamsE --------------------------
	.section	.nv.constant0._ZN10layer_norm13ln_fwd_kernelINS_13Kernel_traitsI13__nv_bfloat16S2_S2_S2_fjLj2048ELj1ELj4ELj1ELj16ENS_18Kernel_traits_baseILj2048ES2_S2_S2_S2_fjLj128EEEEELb0ELb0ELb0ELb1EEEvNS_9FwdParamsE,"a",@progbits
	.sectionflags	@""
	.align	4
.nv.constant0._ZN10layer_norm13ln_fwd_kernelINS_13Kernel_traitsI13__nv_bfloat16S2_S2_S2_fjLj2048ELj1ELj4ELj1ELj16ENS_18Kernel_traits_baseILj2048ES2_S2_S2_S2_fjLj128EEEEELb0ELb0ELb0ELb1EEEvNS_9FwdParamsE:
	.zero		584


//--------------------- .nv.constant0._ZN10layer_norm13ln_fwd_kernelINS_13Kernel_traitsI13__nv_bfloat16S2_S2_S2_fjLj2048ELj1ELj4ELj1ELj16ENS_18Kernel_traits_baseILj2048ES2_S2_S2_S2_fjLj128EEEEELb0ELb0ELb1ELb0EEEvNS_9FwdParamsE --------------------------
	.section	.nv.constant0._ZN10layer_norm13ln_fwd_kernelINS_13Kernel_traitsI13__nv_bfloat16S2_S2_S2_fjLj2048ELj1ELj4ELj1ELj16ENS_18Kernel_traits_baseILj2048ES2_S2_S2_S2_fjLj128EEEEELb0ELb0ELb1ELb0EEEvNS_9FwdParamsE,"a",@progbits
	.sectionflags	@""
	.align	4
.nv.constant0._ZN10layer_norm13ln_fwd_kernelINS_13Kernel_traitsI13__nv_bfloat16S2_S2_S2_fjLj2048ELj1ELj4ELj1ELj16ENS_18Kernel_traits_baseILj2048ES2_S2_S2_S2_fjLj128EEEEELb0ELb0ELb1ELb0EEEvNS_9FwdParamsE:
	.zero		584


//--------------------- .nv.constant0._ZN10layer_norm13ln_fwd_kernelINS_13Kernel_traitsI13__nv_bfloat16S2_S2_S2_fjLj2048ELj1ELj4ELj1ELj16ENS_18Kernel_traits_baseILj2048ES2_S2_S2_S2_fjLj128EEEEELb0ELb0ELb1ELb1EEEvNS_9FwdParamsE --------------------------
	.section	.nv.constant0._ZN10layer_norm13ln_fwd_kernelINS_13Kernel_traitsI13__nv_bfloat16S2_S2_S2_fjLj2048ELj1ELj4ELj1ELj16ENS_18Kernel_traits_baseILj2048ES2_S2_S2_S2_fjLj128EEEEELb0ELb0ELb1ELb1EEEvNS_9FwdParamsE,"a",@progbits
	.sectionflags	@""
	.align	4
.nv.constant0._ZN10layer_norm13ln_fwd_kernelINS_13Kernel_traitsI13__nv_bfloat16S2_S2_S2_fjLj2048ELj1ELj4ELj1ELj16ENS_18Kernel_traits_baseILj2048ES2_S2_S2_S2_fjLj128EEEEELb0ELb0ELb1ELb1EEEvNS_9FwdParamsE:
	.zero		584


//--------------------- .nv.constant0._ZN10layer_norm13ln_fwd_kernelINS_13Kernel_traitsI13__nv_bfloat16S2_S2_S2_fjLj2048ELj1ELj4ELj1ELj16ENS_18Kernel_traits_baseILj2048ES2_S2_S2_S2_fjLj128EEEEELb0ELb1ELb0ELb0EEEvNS_9FwdParamsE --------------------------
	.section	.nv.constant0._ZN10layer_norm13ln_fwd_kernelINS_13Kernel_traitsI13__nv_bfloat16S2_S2_S2_fjLj2048ELj1ELj4ELj1ELj16ENS_18Kernel_traits_baseILj2048ES2_S2_S2_S2_fjLj128EEEEELb0ELb1ELb0ELb0EEEvNS_9FwdParamsE,"a",@progbits
	.sectionflags	@""
	.align	4
.nv.constant0._ZN10layer_norm13ln_fwd_kernelINS_13Kernel_traitsI13__nv_bfloat16S2_S2_S2_fjLj2048ELj1ELj4ELj1ELj16ENS_18Kernel_traits_baseILj2048ES2_S2_S2_S2_fjLj128EEEEELb0ELb1ELb0ELb0EEEvNS_9FwdParamsE:
	.zero		584


//--------------------- .nv.constant0._ZN10layer_norm13ln_fwd_kernelINS_13Kernel_traitsI13__nv_bfloat16S2_S2_S2_fjLj2048ELj1ELj4ELj1ELj16ENS_18Kernel_traits_baseILj2048ES2_S2_S2_S2_fjLj128EEEEELb0ELb1ELb0ELb1EEEvNS_9FwdParamsE --------------------------
	.section	.nv.constant0._ZN10layer_norm13ln_fwd_kernelINS_13Kernel_traitsI13__nv_bfloat16S2_S2_S2_fjLj2048ELj1ELj4ELj1ELj16ENS_18Kernel_traits_baseILj2048ES2_S2_S2_S2_fjLj128EEEEELb0ELb1ELb0ELb1EEEvNS_9FwdParamsE,"a",@progbits
	.sectionflags	@""
	.align	4
.nv.constant0._ZN10layer_norm13ln_fwd_kernelINS_13Kernel_traitsI13__nv_bfloat16S2_S2_S2_fjLj2048ELj1ELj4ELj1ELj16ENS_18Kernel_traits_baseILj2048ES2_S2_S2_S2_fjLj128EEEEELb0ELb1ELb0ELb1EEEvNS_9FwdParamsE:
	.zero		584


//--------------------- .nv.constant0._ZN10layer_norm13ln_fwd_kernelINS_13Kernel_traitsI13__nv_bfloat16S2_S2_S2_fjLj2048ELj1ELj4ELj1ELj16ENS_18Kernel_traits_baseILj2048ES2_S2_S2_S2_fjLj128EEEEELb0ELb1ELb1ELb0EEEvNS_9FwdParamsE --------------------------
	.section	.nv.constant0._ZN10layer_norm13ln_fwd_kernelINS_13Kernel_traitsI13__nv_bfloat16S2_S2_S2_fjLj2048ELj1ELj4ELj1ELj16ENS_18Kernel_traits_baseILj2048ES2_S2_S2_S2_fjLj128EEEEELb0ELb1ELb1ELb0EEEvNS_9FwdParamsE,"a",@progbits
	.sectionflags	@""
	.align	4
.nv.constant0._ZN10layer_norm13ln_fwd_kernelINS_13Kernel_traitsI13__nv_bfloat16S2_S2_S2_fjLj2048ELj1ELj4ELj1ELj16ENS_18Kernel_traits_baseILj2048ES2_S2_S2_S2_fjLj128EEEEELb0ELb1ELb1ELb0EEEvNS_9FwdParamsE:
	.zero		584


//--------------------- .nv.constant0._ZN10layer_norm13ln_fwd_kernelINS_13Kernel_traitsI13__nv_bfloat16S2_S2_S2_fjLj2048ELj1ELj4ELj1ELj16ENS_18Kernel_traits_baseILj2048ES2_S2_S2_S2_fjLj128EEEEELb0ELb1ELb1ELb1EEEvNS_9FwdParamsE --------------------------
	.section	.nv.constant0._ZN10layer_norm13ln_fwd_kernelINS_13Kernel_traitsI13__nv_bfloat16S2_S2_S2_fjLj2048ELj1ELj4ELj1ELj16ENS_18Kernel_traits_baseILj2048ES2_S2_S2_S2_fjLj128EEEEELb0ELb1ELb1ELb1EEEvNS_9FwdParamsE,"a",@progbits
	.sectionflags	@""
	.align	4
.nv.constant0._ZN10layer_norm13ln_fwd_kernelINS_13Kernel_traitsI13__nv_bfloat16S2_S2_S2_fjLj2048ELj1ELj4ELj1ELj16ENS_18Kernel_traits_baseILj2048ES2_S2_S2_S2_fjLj128EEEEELb0ELb1ELb1ELb1EEEvNS_9FwdParamsE:
	.zero		584


//--------------------- .nv.constant0._ZN10layer_norm13ln_fwd_kernelINS_13Kernel_traitsI13__nv_bfloat16S2_S2_S2_fjLj2048ELj1ELj4ELj1ELj16ENS_18Kernel_traits_baseILj2048ES2_S2_S2_S2_fjLj128EEEEELb1ELb0ELb0ELb0EEEvNS_9FwdParamsE --------------------------
	.section	.nv.constant0._ZN10layer_norm13ln_fwd_kernelINS_13Kernel_traitsI13__nv_bfloat16S2_S2_S2_fjLj2048ELj1ELj4ELj1ELj16ENS_18Kernel_traits_baseILj2048ES2_S2_S2_S2_fjLj128EEEEELb1ELb0ELb0ELb0EEEvNS_9FwdParamsE,"a",@progbits
	.sectionflags	@""
	.align	4
.nv.constant0._ZN10layer_norm13ln_fwd_kernelINS_13Kernel_traitsI13__nv_bfloat16S2_S2_S2_fjLj2048ELj1ELj4ELj1ELj16ENS_18Kernel_traits_baseILj2048ES2_S2_S2_S2_fjLj128EEEEELb1ELb0ELb0ELb0EEEvNS_9FwdParamsE:
	.zero		584


//--------------------- .nv.constant0._ZN10layer_norm13ln_fwd_kernelINS_13Kernel_traitsI13__nv_bfloat16S2_S2_S2_fjLj2048ELj1ELj4ELj1ELj16ENS_18Kernel_traits_baseILj2048ES2_S2_S2_S2_fjLj128EEEEELb1ELb0ELb0ELb1EEEvNS_9FwdParamsE --------------------------
	.section	.nv.constant0._ZN10layer_norm13ln_fwd_kernelINS_13Kernel_traitsI13__nv_bfloat16S2_S2_S2_fjLj2048ELj1ELj4ELj1ELj16ENS_18Kernel_traits_baseILj2048ES2_S2_S2_S2_fjLj128EEEEELb1ELb0ELb0ELb1EEEvNS_9FwdParamsE,"a",@progbits
	.sectionflags	@""
	.align	4
.nv.constant0._ZN10layer_norm13ln_fwd_kernelINS_13Kernel_traitsI13__nv_bfloat16S2_S2_S2_fjLj2048ELj1ELj4ELj1ELj16ENS_18Kernel_traits_baseILj2048ES2_S2_S2_S2_fjLj128EEEEELb1ELb0ELb0ELb1EEEvNS_9FwdParamsE:
	.zero		584


//--------------------- .nv.constant0._ZN10layer_norm13ln_fwd_kernelINS_13Kernel_traitsI13__nv_bfloat16S2_S2_S2_fjLj2048ELj1ELj4ELj1ELj16ENS_18Kernel_traits_baseILj2048ES2_S2_S2_S2_fjLj128EEEEELb1ELb0ELb1ELb0EEEvNS_9FwdParamsE --------------------------
	.section	.nv.constant0._ZN10layer_norm13ln_fwd_kernelINS_13Kernel_traitsI13__nv_bfloat16S2_S2_S2_fjLj2048ELj1ELj4ELj1ELj16ENS_18Kernel_traits_baseILj2048ES2_S2_S2_S2_fjLj128EEEEELb1ELb0ELb1ELb0EEEvNS_9FwdParamsE,"a",@progbits
	.sectionflags	@""
	.align	4
.nv.constant0._ZN10layer_norm13ln_fwd_kernelINS_13Kernel_traitsI13__nv_bfloat16S2_S2_S2_fjLj2048ELj1ELj4ELj1ELj16ENS_18Kernel_traits_baseILj2048ES2_S2_S2_S2_fjLj128EEEEELb1ELb0ELb1ELb0EEEvNS_9FwdParamsE:
	.zero		584


//--------------------- .nv.constant0._ZN10layer_norm13ln_fwd_kernelINS_13Kernel_traitsI13__nv_bfloat16S2_S2_S2_fjLj2048ELj1ELj4ELj1ELj16ENS_18Kernel_traits_baseILj2048ES2_S2_S2_S2_fjLj128EEEEELb1ELb0ELb1ELb1EEEvNS_9FwdParamsE --------------------------
	.section	.nv.constant0._ZN10layer_norm13ln_fwd_kernelINS_13Kernel_traitsI13__nv_bfloat16S2_S2_S2_fjLj2048ELj1ELj4ELj1ELj16ENS_18Kernel_traits_baseILj2048ES2_S2_S2_S2_fjLj128EEEEELb1ELb0ELb1ELb1EEEvNS_9FwdParamsE,"a",@progbits
	.sectionflags	@""
	.align	4
.nv.constant0._ZN10layer_norm13ln_fwd_kernelINS_13Kernel_traitsI13__nv_bfloat16S2_S2_S2_fjLj2048ELj1ELj4ELj1ELj16ENS_18Kernel_traits_baseILj2048ES2_S2_S2_S2_fjLj128EEEEELb1ELb0ELb1ELb1EEEvNS_9FwdParamsE:
	.zero		584


//--------------------- .nv.constant0._ZN10layer_norm13ln_fwd_kernelINS_13Kernel_traitsI13__nv_bfloat16S2_S2_S2_fjLj2048ELj1ELj4ELj1ELj16ENS_18Kernel_traits_baseILj2048ES2_S2_S2_S2_fjLj128EEEEELb1ELb1ELb0ELb0EEEvNS_9FwdParamsE --------------------------
	.section	.nv.constant0._ZN10layer_norm13ln_fwd_kernelINS_13Kernel_traitsI13__nv_bfloat16S2_S2_S2_fjLj2048ELj1ELj4ELj1ELj16ENS_18Kernel_traits_baseILj2048ES2_S2_S2_S2_fjLj128EEEEELb1ELb1ELb0ELb0EEEvNS_9FwdParamsE,"a",@progbits
	.sectionflags	@""
	.align	4
.nv.constant0._ZN10layer_norm13ln_fwd_kernelINS_13Kernel_traitsI13__nv_bfloat16S2_S2_S2_fjLj2048ELj1ELj4ELj1ELj16ENS_18Kernel_traits_baseILj2048ES2_S2_S2_S2_fjLj128EEEEELb1ELb1ELb0ELb0EEEvNS_9FwdParamsE:
	.zero		584


//--------------------- .nv.constant0._ZN10layer_norm13ln_fwd_kernelINS_13Kernel_traitsI13__nv_bfloat16S2_S2_S2_fjLj2048ELj1ELj4ELj1ELj16ENS_18Kernel_traits_baseILj2048ES2_S2_S2_S2_fjLj128EEEEELb1ELb1ELb0ELb1EEEvNS_9FwdParamsE --------------------------
	.section	.nv.constant0._ZN10layer_norm13ln_fwd_kernelINS_13Kernel_traitsI13__nv_bfloat16S2_S2_S2_fjLj2048ELj1ELj4ELj1ELj16ENS_18Kernel_traits_baseILj2048ES2_S2_S2_S2_fjLj128EEEEELb1ELb1ELb0ELb1EEEvNS_9FwdParamsE,"a",@progbits
	.sectionflags	@""
	.align	4
.nv.constant0._ZN10layer_norm13ln_fwd_kernelINS_13Kernel_traitsI13__nv_bfloat16S2_S2_S2_fjLj2048ELj1ELj4ELj1ELj16ENS_18Kernel_traits_baseILj2048ES2_S2_S2_S2_fjLj128EEEEELb1ELb1ELb0ELb1EEEvNS_9FwdParamsE:
	.zero		584


//--------------------- .nv.constant0._ZN10layer_norm13ln_fwd_kernelINS_13Kernel_traitsI13__nv_bfloat16S2_S2_S2_fjLj2048ELj1ELj4ELj1ELj16ENS_18Kernel_traits_baseILj2048ES2_S2_S2_S2_fjLj128EEEEELb1ELb1ELb1ELb0EEEvNS_9FwdParamsE --------------------------
	.section	.nv.constant0._ZN10layer_norm13ln_fwd_kernelINS_13Kernel_traitsI13__nv_bfloat16S2_S2_S2_fjLj2048ELj1ELj4ELj1ELj16ENS_18Kernel_traits_baseILj2048ES2_S2_S2_S2_fjLj128EEEEELb1ELb1ELb1ELb0EEEvNS_9FwdParamsE,"a",@progbits
	.sectionflags	@""
	.align	4
.nv.constant0._ZN10layer_norm13ln_fwd_kernelINS_13Kernel_traitsI13__nv_bfloat16S2_S2_S2_fjLj2048ELj1ELj4ELj1ELj16ENS_18Kernel_traits_baseILj2048ES2_S2_S2_S2_fjLj128EEEEELb1ELb1ELb1ELb0EEEvNS_9FwdParamsE:
	.zero		584


//--------------------- .nv.constant0._ZN10layer_norm13ln_fwd_kernelINS_13Kernel_traitsI13__nv_bfloat16S2_S2_S2_fjLj2048ELj1ELj4ELj1ELj16ENS_18Kernel_traits_baseILj2048ES2_S2_S2_S2_fjLj128EEEEELb1ELb1ELb1ELb1EEEvNS_9FwdParamsE --------------------------
	.section	.nv.constant0._ZN10layer_norm13ln_fwd_kernelINS_13Kernel_traitsI13__nv_bfloat16S2_S2_S2_fjLj2048ELj1ELj4ELj1ELj16ENS_18Kernel_traits_baseILj2048ES2_S2_S2_S2_fjLj128EEEEELb1ELb1ELb1ELb1EEEvNS_9FwdParamsE,"a",@progbits
	.sectionflags	@""
	.align	4
.nv.constant0._ZN10layer_norm13ln_fwd_kernelINS_13Kernel_traitsI13__nv_bfloat16S2_S2_S2_fjLj2048ELj1ELj4ELj1ELj16ENS_18Kernel_traits_baseILj2048ES2_S2_S2_S2_fjLj128EEEEELb1ELb1ELb1ELb1EEEvNS_9FwdParamsE:
	.zero		584


//--------------------- .nv.constant0._ZN10layer_norm13ln_fwd_kernelINS_13Kernel_traitsI6__halfS2_S2_S2_fjLj2048ELj1ELj4ELj1ELj16ENS_18Kernel_traits_baseILj2048ES2_S2_S2_S2_fjLj128EEEEELb0ELb0ELb0ELb0EEEvNS_9FwdParamsE --------------------------
	.section	.nv.constant0._ZN10layer_norm13ln_fwd_kernelINS_13Kernel_traitsI6__halfS2_S2_S2_fjLj2048ELj1ELj4ELj1ELj16ENS_18Kernel_traits_baseILj2048ES2_S2_S2_S2_fjLj128EEEEELb0ELb0ELb0ELb0EEEvNS_9FwdParamsE,"a",@progbits
	.sectionflags	@""
	.align	4
.nv.constant0._ZN10layer_norm13ln_fwd_kernelINS_13Kernel_traitsI6__halfS2_S2_S2_fjLj2048ELj1ELj4ELj1ELj16ENS_18Kernel_traits_baseILj2048ES2_S2_S2_S2_fjLj128EEEEELb0ELb0ELb0ELb0EEEvNS_9FwdParamsE:
	.zero		584


//--------------------- .nv.constant0._ZN10layer_norm13ln_fwd_kernelINS_13Kernel_traitsI6__halfS2_S2_S2_fjLj2048ELj1ELj4ELj1ELj16ENS_18Kernel_traits_baseILj2048ES2_S2_S2_S2_fjLj128EEEEELb0ELb0ELb0ELb1EEEvNS_9FwdParamsE --------------------------
	.section	.nv.constant0._ZN10layer_norm13ln_fwd_kernelINS_13Kernel_traitsI6__halfS2_S2_S2_fjLj2048ELj1ELj4ELj1ELj16ENS_18Kernel_traits_baseILj2048ES2_S2_S2_S2_fjLj128EEEEELb0ELb0ELb0ELb1EEEvNS_9FwdParamsE,"a",@progbits
	.sectionflags	@""
	.align	4
.nv.constant0._ZN10layer_norm13ln_fwd_kernelINS_13Kernel_traitsI6__halfS2_S2_S2_fjLj2048ELj1ELj4ELj1ELj16ENS_18Kernel_traits_baseILj2048ES2_S2_S2_S2_fjLj128EEEEELb0ELb0ELb0ELb1EEEvNS_9FwdParamsE:
	.zero		584


//--------------------- .nv.constant0._ZN10layer_norm13ln_fwd_kernelINS_13Kernel_traitsI6__halfS2_S2_S2_fjLj2048ELj1ELj4ELj1ELj16ENS_18Kernel_traits_baseILj2048ES2_S2_S2_S2_fjLj128EEEEELb0ELb0ELb1ELb0EEEvNS_9FwdParamsE --------------------------
	.section	.nv.constant0._ZN10layer_norm13ln_fwd_kernelINS_13Kernel_traitsI6__halfS2_S2_S2_fjLj2048ELj1ELj4ELj1ELj16ENS_18Kernel_traits_baseILj2048ES2_S2_S2_S2_fjLj128EEEEELb0ELb0ELb1ELb0EEEvNS_9FwdParamsE,"a",@progbits
	.sectionflags	@""
	.align	4
.nv.constant0._ZN10layer_norm13ln_fwd_kernelINS_13Kernel_traitsI6__halfS2_S2_S2_fjLj2048ELj1ELj4ELj1ELj16ENS_18Kernel_traits_baseILj2048ES2_S2_S2_S2_fjLj128EEEEELb0ELb0ELb1ELb0EEEvNS_9FwdParamsE:
	.zero		584


//--------------------- .nv.constant0._ZN10layer_norm13ln_fwd_kernelINS_13Kernel_traitsI6__halfS2_S2_S2_fjLj2048ELj1ELj4ELj1ELj16ENS_18Kernel_traits_baseILj2048ES2_S2_S2_S2_fjLj128EEEEELb0ELb0ELb1ELb1EEEvNS_9FwdParamsE --------------------------
	.section	.nv.constant0._ZN10layer_norm13ln_fwd_kernelINS_13Kernel_traitsI6__halfS2_S2_S2_fjLj2048ELj1ELj4ELj1ELj16ENS_18Kernel_traits_baseILj2048ES2_S2_S2_S2_fjLj128EEEEELb0ELb0ELb1ELb1EEEvNS_9FwdParamsE,"a",@progbits
	.sectionflags	@""
	.align	4
.nv.constant0._ZN10layer_norm13ln_fwd_kernelINS_13Kernel_traitsI6__halfS2_S2_S2_fjLj2048ELj1ELj4ELj1ELj16ENS_18Kernel_traits_baseILj2048ES2_S2_S2_S2_fjLj128EEEEELb0ELb0ELb1ELb1EEEvNS_9FwdParamsE:
	.zero		584


//--------------------- .nv.constant0._ZN10layer_norm13ln_fwd_kernelINS_13Kernel_traitsI6__halfS2_S2_S2_fjLj2048ELj1ELj4ELj1ELj16ENS_18Kernel_traits_baseILj2048ES2_S2_S2_S2_fjLj128EEEEELb0ELb1ELb0ELb0EEEvNS_9FwdParamsE --------------------------
	.section	.nv.constant0._ZN10layer_norm13ln_fwd_kernelINS_13Kernel_traitsI6__halfS2_S2_S2_fjLj2048ELj1ELj4ELj1ELj16ENS_18Kernel_traits_baseILj2048ES2_S2_S2_S2_fjLj128EEEEELb0ELb1ELb0ELb0EEEvNS_9FwdParamsE,"a",@progbits
	.sectionflags	@""
	.align	4
.nv.constant0._ZN10layer_norm13ln_fwd_kernelINS_13Kernel_traitsI6__halfS2_S2_S2_fjLj2048ELj1ELj4ELj1ELj16ENS_18Kernel_traits_baseILj2048ES2_S2_S2_S2_fjLj128EEEEELb0ELb1ELb0ELb0EEEvNS_9FwdParamsE:
	.zero		584


//--------------------- .nv.constant0._ZN10layer_norm13ln_fwd_kernelINS_13Kernel_traitsI6__halfS2_S2_S2_fjLj2048ELj1ELj4ELj1ELj16ENS_18Kernel_traits_baseILj2048ES2_S2_S2_S2_fjLj128EEEEELb0ELb1ELb0ELb1EEEvNS_9FwdParamsE --------------------------
	.section	.nv.constant0._ZN10layer_norm13ln_fwd_kernelINS_13Kernel_traitsI6__halfS2_S2_S2_fjLj2048ELj1ELj4ELj1ELj16ENS_18Kernel_traits_baseILj2048ES2_S2_S2_S2_fjLj128EEEEELb0ELb1ELb0ELb1EEEvNS_9FwdParamsE,"a",@progbits
	.sectionflags	@""
	.align	4
.nv.constant0._ZN10layer_norm13ln_fwd_kernelINS_13Kernel_traitsI6__halfS2_S2_S2_fjLj2048ELj1ELj4ELj1ELj16ENS_18Kernel_traits_baseILj2048ES2_S2_S2_S2_fjLj128EEEEELb0ELb1ELb0ELb1EEEvNS_9FwdParamsE:
	.zero		584


//--------------------- .nv.constant0._ZN10layer_norm13ln_fwd_kernelINS_13Kernel_traitsI6__halfS2_S2_S2_fjLj2048ELj1ELj4ELj1ELj16ENS_18Kernel_traits_baseILj2048ES2_S2_S2_S2_fjLj128EEEEELb0ELb1ELb1ELb0EEEvNS_9FwdParamsE --------------------------
	.section	.nv.constant0._ZN10layer_norm13ln_fwd_kernelINS_13Kernel_traitsI6__halfS2_S2_S2_fjLj2048ELj1ELj4ELj1ELj16ENS_18Kernel_traits_baseILj2048ES2_S2_S2_S2_fjLj128EEEEELb0ELb1ELb1ELb0EEEvNS_9FwdParamsE,"a",@progbits
	.sectionflags	@""
	.align	4
.nv.constant0._ZN10layer_norm13ln_fwd_kernelINS_13Kernel_traitsI6__halfS2_S2_S2_fjLj2048ELj1ELj4ELj1ELj16ENS_18Kernel_traits_baseILj2048ES2_S2_S2_S2_fjLj128EEEEELb0ELb1ELb1ELb0EEEvNS_9FwdParamsE:
	.zero		584


//--------------------- .nv.constant0._ZN10layer_norm13ln_fwd_kernelINS_13Kernel_traitsI6__halfS2_S2_S2_fjLj2048ELj1ELj4ELj1ELj16ENS_18Kernel_traits_baseILj2048ES2_S2_S2_S2_fjLj128EEEEELb0ELb1ELb1ELb1EEEvNS_9FwdParamsE --------------------------
	.section	.nv.constant0._ZN10layer_norm13ln_fwd_kernelINS_13Kernel_traitsI6__halfS2_S2_S2_fjLj2048ELj1ELj4ELj1ELj16ENS_18Kernel_traits_baseILj2048ES2_S2_S2_S2_fjLj128EEEEELb0ELb1ELb1ELb1EEEvNS_9FwdParamsE,"a",@progbits
	.sectionflags	@""
	.align	4
.nv.constant0._ZN10layer_norm13ln_fwd_kernelINS_13Kernel_traitsI6__halfS2_S2_S2_fjLj2048ELj1ELj4ELj1ELj16ENS_18Kernel_traits_baseILj2048ES2_S2_S2_S2_fjLj128EEEEELb0ELb1ELb1ELb1EEEvNS_9FwdParamsE:
	.zero		584


//--------------------- .nv.constant0._ZN10layer_norm13ln_fwd_kernelINS_13Kernel_traitsI6__halfS2_S2_S2_fjLj2048ELj1ELj4ELj1ELj16ENS_18Kernel_traits_baseILj2048ES2_S2_S2_S2_fjLj128EEEEELb1ELb0ELb0ELb0EEEvNS_9FwdParamsE --------------------------
	.section	.nv.constant0._ZN10layer_norm13ln_fwd_kernelINS_13Kernel_traitsI6__halfS2_S2_S2_fjLj2048ELj1ELj4ELj1ELj16ENS_18Kernel_traits_baseILj2048ES2_S2_S2_S2_fjLj128EEEEELb1ELb0ELb0ELb0EEEvNS_9FwdParamsE,"a",@progbits
	.sectionflags	@""
	.align	4
.nv.constant0._ZN10layer_norm13ln_fwd_kernelINS_13Kernel_traitsI6__halfS2_S2_S2_fjLj2048ELj1ELj4ELj1ELj16ENS_18Kernel_traits_baseILj2048ES2_S2_S2_S2_fjLj128EEEEELb1ELb0ELb0ELb0EEEvNS_9FwdParamsE:
	.zero		584


//--------------------- .nv.constant0._ZN10layer_norm13ln_fwd_kernelINS_13Kernel_traitsI6__halfS2_S2_S2_fjLj2048ELj1ELj4ELj1ELj16ENS_18Kernel_traits_baseILj2048ES2_S2_S2_S2_fjLj128EEEEELb1ELb0ELb0ELb1EEEvNS_9FwdParamsE --------------------------
	.section	.nv.constant0._ZN10layer_norm13ln_fwd_kernelINS_13Kernel_traitsI6__halfS2_S2_S2_fjLj2048ELj1ELj4ELj1ELj16ENS_18Kernel_traits_baseILj2048ES2_S2_S2_S2_fjLj128EEEEELb1ELb0ELb0ELb1EEEvNS_9FwdParamsE,"a",@progbits
	.sectionflags	@""
	.align	4
.nv.constant0._ZN10layer_norm13ln_fwd_kernelINS_13Kernel_traitsI6__halfS2_S2_S2_fjLj2048ELj1ELj4ELj1ELj16ENS_18Kernel_traits_baseILj2048ES2_S2_S2_S2_fjLj128EEEEELb1ELb0ELb0ELb1EEEvNS_9FwdParamsE:
	.zero		584


//--------------------- .nv.constant0._ZN10layer_norm13ln_fwd_kernelINS_13Kernel_traitsI6__halfS2_S2_S2_fjLj2048ELj1ELj4ELj1ELj16ENS_18Kernel_traits_baseILj2048ES2_S2_S2_S2_fjLj128EEEEELb1ELb0ELb1ELb0EEEvNS_9FwdParamsE --------------------------
	.section	.nv.constant0._ZN10layer_norm13ln_fwd_kernelINS_13Kernel_traitsI6__halfS2_S2_S2_fjLj2048ELj1ELj4ELj1ELj16ENS_18Kernel_traits_baseILj2048ES2_S2_S2_S2_fjLj128EEEEELb1ELb0ELb1ELb0EEEvNS_9FwdParamsE,"a",@progbits
	.sectionflags	@""
	.align	4
.nv.constant0._ZN10layer_norm13ln_fwd_kernelINS_13Kernel_traitsI6__halfS2_S2_S2_fjLj2048ELj1ELj4ELj1ELj16ENS_18Kernel_traits_baseILj2048ES2_S2_S2_S2_fjLj128EEEEELb1ELb0ELb1ELb0EEEvNS_9FwdParamsE:
	.zero		584


//--------------------- .nv.constant0._ZN10layer_norm13ln_fwd_kernelINS_13Kernel_traitsI6__halfS2_S2_S2_fjLj2048ELj1ELj4ELj1ELj16ENS_18Kernel_traits_baseILj2048ES2_S2_S2_S2_fjLj128EEEEELb1ELb0ELb1ELb1EEEvNS_9FwdParamsE --------------------------
	.section	.nv.constant0._ZN10layer_norm13ln_fwd_kernelINS_13Kernel_traitsI6__halfS2_S2_S2_fjLj2048ELj1ELj4ELj1ELj16ENS_18Kernel_traits_baseILj2048ES2_S2_S2_S2_fjLj128EEEEELb1ELb0ELb1ELb1EEEvNS_9FwdParamsE,"a",@progbits
	.sectionflags	@""
	.align	4
.nv.constant0._ZN10layer_norm13ln_fwd_kernelINS_13Kernel_traitsI6__halfS2_S2_S2_fjLj2048ELj1ELj4ELj1ELj16ENS_18Kernel_traits_baseILj2048ES2_S2_S2_S2_fjLj128EEEEELb1ELb0ELb1ELb1EEEvNS_9FwdParamsE:
	.zero		584


//--------------------- .nv.constant0._ZN10layer_norm13ln_fwd_kernelINS_13Kernel_traitsI6__halfS2_S2_S2_fjLj2048ELj1ELj4ELj1ELj16ENS_18Kernel_traits_baseILj2048ES2_S2_S2_S2_fjLj128EEEEELb1ELb1ELb0ELb0EEEvNS_9FwdParamsE --------------------------
	.section	.nv.constant0._ZN10layer_norm13ln_fwd_kernelINS_13Kernel_traitsI6__halfS2_S2_S2_fjLj2048ELj1ELj4ELj1ELj16ENS_18Kernel_traits_baseILj2048ES2_S2_S2_S2_fjLj128EEEEELb1ELb1ELb0ELb0EEEvNS_9FwdParamsE,"a",@progbits
	.sectionflags	@""
	.align	4
.nv.constant0._ZN10layer_norm13ln_fwd_kernelINS_13Kernel_traitsI6__halfS2_S2_S2_fjLj2048ELj1ELj4ELj1ELj16ENS_18Kernel_traits_baseILj2048ES2_S2_S2_S2_fjLj128EEEEELb1ELb1ELb0ELb0EEEvNS_9FwdParamsE:
	.zero		584


//--------------------- .nv.constant0._ZN10layer_norm13ln_fwd_kernelINS_13Kernel_traitsI6__halfS2_S2_S2_fjLj2048ELj1ELj4ELj1ELj16ENS_18Kernel_traits_baseILj2048ES2_S2_S2_S2_fjLj128EEEEELb1ELb1ELb0ELb1EEEvNS_9FwdParamsE --------------------------
	.section	.nv.constant0._ZN10layer_norm13ln_fwd_kernelINS_13Kernel_traitsI6__halfS2_S2_S2_fjLj2048ELj1ELj4ELj1ELj16ENS_18Kernel_traits_baseILj2048ES2_S2_S2_S2_fjLj128EEEEELb1ELb1ELb0ELb1EEEvNS_9FwdParamsE,"a",@progbits
	.sectionflags	@""
	.align	4
.nv.constant0._ZN10layer_norm13ln_fwd_kernelINS_13Kernel_traitsI6__halfS2_S2_S2_fjLj2048ELj1ELj4ELj1ELj16ENS_18Kernel_traits_baseILj2048ES2_S2_S2_S2_fjLj128EEEEELb1ELb1ELb0ELb1EEEvNS_9FwdParamsE:
	.zero		584


//--------------------- .nv.constant0._ZN10layer_norm13ln_fwd_kernelINS_13Kernel_traitsI6__halfS2_S2_S2_fjLj2048ELj1ELj4ELj1ELj16ENS_18Kernel_traits_baseILj2048ES2_S2_S2_S2_fjLj128EEEEELb1ELb1ELb1ELb0EEEvNS_9FwdParamsE --------------------------
	.section	.nv.constant0._ZN10layer_norm13ln_fwd_kernelINS_13Kernel_traitsI6__halfS2_S2_S2_fjLj2048ELj1ELj4ELj1ELj16ENS_18Kernel_traits_baseILj2048ES2_S2_S2_S2_fjLj128EEEEELb1ELb1ELb1ELb0EEEvNS_9FwdParamsE,"a",@progbits
	.sectionflags	@""
	.align	4
.nv.constant0._ZN10layer_norm13ln_fwd_kernelINS_13Kernel_traitsI6__halfS2_S2_S2_fjLj2048ELj1ELj4ELj1ELj16ENS_18Kernel_traits_baseILj2048ES2_S2_S2_S2_fjLj128EEEEELb1ELb1ELb1ELb0EEEvNS_9FwdParamsE:
	.zero		584


//--------------------- .nv.constant0._ZN10layer_norm13ln_fwd_kernelINS_13Kernel_traitsI6__halfS2_S2_S2_fjLj2048ELj1ELj4ELj1ELj16ENS_18Kernel_traits_baseILj2048ES2_S2_S2_S2_fjLj128EEEEELb1ELb1ELb1ELb1EEEvNS_9FwdParamsE --------------------------
	.section	.nv.constant0._ZN10layer_norm13ln_fwd_kernelINS_13Kernel_traitsI6__halfS2_S2_S2_fjLj2048ELj1ELj4ELj1ELj16ENS_18Kernel_traits_baseILj2048ES2_S2_S2_S2_fjLj128EEEEELb1ELb1ELb1ELb1EEEvNS_9FwdParamsE,"a",@progbits
	.sectionflags	@""
	.align	4
.nv.constant0._ZN10layer_norm13ln_fwd_kernelINS_13Kernel_traitsI6__halfS2_S2_S2_fjLj2048ELj1ELj4ELj1ELj16ENS_18Kernel_traits_baseILj2048ES2_S2_S2_S2_fjLj128EEEEELb1ELb1ELb1ELb1EEEvNS_9FwdParamsE:
	.zero		584


//--------------------- .nv.constant0._ZN10layer_norm13ln_fwd_kernelINS_13Kernel_traitsIf13__nv_bfloat16S2_S2_fjLj2048ELj1ELj4ELj1ELj16ENS_18Kernel_traits_baseILj2048EfS2_S2_S2_fjLj128EEEEELb0ELb0ELb0ELb0EEEvNS_9FwdParamsE --------------------------
	.section	.nv.constant0._ZN10layer_norm13ln_fwd_kernelINS_13Kernel_traitsIf13__nv_bfloat16S2_S2_fjLj2048ELj1ELj4ELj1ELj16ENS_18Kernel_traits_baseILj2048EfS2_S2_S2_fjLj128EEEEELb0ELb0ELb0ELb0EEEvNS_9FwdParamsE,"a",@progbits
	.sectionflags	@""
	.align	4
.nv.constant0._ZN10layer_norm13ln_fwd_kernelINS_13Kernel_traitsIf13__nv_bfloat16S2_S2_fjLj2048ELj1ELj4ELj1ELj16ENS_18Kernel_traits_baseILj2048EfS2_S2_S2_fjLj128EEEEELb0ELb0ELb0ELb0EEEvNS_9FwdParamsE:
	.zero		584


//--------------------- .nv.constant0._ZN10layer_norm13ln_fwd_kernelINS_13Kernel_traitsIf13__nv_bfloat16S2_S2_fjLj2048ELj1ELj4ELj1ELj16ENS_18Kernel_traits_baseILj2048EfS2_S2_S2_fjLj128EEEEELb0ELb0ELb0ELb1EEEvNS_9FwdParamsE --------------------------
	.section	.nv.constant0._ZN10layer_norm13ln_fwd_kernelINS_13Kernel_traitsIf13__nv_bfloat16S2_S2_fjLj2048ELj1ELj4ELj1ELj16ENS_18Kernel_traits_baseILj2048EfS2_S2_S2_fjLj128EEEEELb0ELb0ELb0ELb1EEEvNS_9FwdParamsE,"a",@progbits
	.sectionflags	@""
	.align	4
.nv.constant0._ZN10layer_norm13ln_fwd_kernelINS_13Kernel_traitsIf13__nv_bfloat16S2_S2_fjLj2048ELj1ELj4ELj1ELj16ENS_18Kernel_traits_baseILj2048EfS2_S2_S2_fjLj128EEEEELb0ELb0ELb0ELb1EEEvNS_9FwdParamsE:
	.zero		584


//--------------------- .nv.constant0._ZN10layer_norm13ln_fwd_kernelINS_13Kernel_traitsIf13__nv_bfloat16S2_S2_fjLj2048ELj1ELj4ELj1ELj16ENS_18Kernel_traits_baseILj2048EfS2_S2_S2_fjLj128EEEEELb0ELb0ELb1ELb0EEEvNS_9FwdParamsE --------------------------
	.section	.nv.constant0._ZN10layer_norm13ln_fwd_kernelINS_13Kernel_traitsIf13__nv_bfloat16S2_S2_fjLj2048ELj1ELj4ELj1ELj16ENS_18Kernel_traits_baseILj2048EfS2_S2_S2_fjLj128EEEEELb0ELb0ELb1ELb0EEEvNS_9FwdParamsE,"a",@progbits
	.sectionflags	@""
	.align	4
.nv.constant0._ZN10layer_norm13ln_fwd_kernelINS_13Kernel_traitsIf13__nv_bfloat16S2_S2_fjLj2048ELj1ELj4ELj1ELj16ENS_18Kernel_traits_baseILj2048EfS2_S2_S2_fjLj128EEEEELb0ELb0ELb1ELb0EEEvNS_9FwdParamsE:
	.zero		584


//--------------------- .nv.constant0._ZN10layer_norm13ln_fwd_kernelINS_13Kernel_traitsIf13__nv_bfloat16S2_S2_fjLj2048ELj1ELj4ELj1ELj16ENS_18Kernel_traits_baseILj2048EfS2_S2_S2_fjLj128EEEEELb0ELb0ELb1ELb1EEEvNS_9FwdParamsE --------------------------
	.section	.nv.constant0._ZN10layer_norm13ln_fwd_kernelINS_13Kernel_traitsIf13__nv_bfloat16S2_S2_fjLj2048ELj1ELj4ELj1ELj16ENS_18Kernel_traits_baseILj2048EfS2_S2_S2_fjLj128EEEEELb0ELb0ELb1ELb1EEEvNS_9FwdParamsE,"a",@progbits
	.sectionflags	@""
	.align	4
.nv.constant0._ZN10layer_norm13ln_fwd_kernelINS_13Kernel_traitsIf13__nv_bfloat16S2_S2_fjLj2048ELj1ELj4ELj1ELj16ENS_18Kernel_traits_baseILj2048EfS2_S2_S2_fjLj128EEEEELb0ELb0ELb1ELb1EEEvNS_9FwdParamsE:
	.zero		584


//--------------------- .nv.constant0._ZN10layer_norm13ln_fwd_kernelINS_13Kernel_traitsIf13__nv_bfloat16S2_S2_fjLj2048ELj1ELj4ELj1ELj16ENS_18Kernel_traits_baseILj2048EfS2_S2_S2_fjLj128EEEEELb0ELb1ELb0ELb0EEEvNS_9FwdParamsE --------------------------
	.section	.nv.constant0._ZN10layer_norm13ln_fwd_kernelINS_13Kernel_traitsIf13__nv_bfloat16S2_S2_fjLj2048ELj1ELj4ELj1ELj16ENS_18Kernel_traits_baseILj2048EfS2_S2_S2_fjLj128EEEEELb0ELb1ELb0ELb0EEEvNS_9FwdParamsE,"a",@progbits
	.sectionflags	@""
	.align	4
.nv.constant0._ZN10layer_norm13ln_fwd_kernelINS_13Kernel_traitsIf13__nv_bfloat16S2_S2_fjLj2048ELj1ELj4ELj1ELj16ENS_18Kernel_traits_baseILj2048EfS2_S2_S2_fjLj128EEEEELb0ELb1ELb0ELb0EEEvNS_9FwdParamsE:
	.zero		584


//--------------------- .nv.constant0._ZN10layer_norm13ln_fwd_kernelINS_13Kernel_traitsIf13__nv_bfloat16S2_S2_fjLj2048ELj1ELj4ELj1ELj16ENS_18Kernel_traits_baseILj2048EfS2_S2_S2_fjLj128EEEEELb0ELb1ELb0ELb1EEEvNS_9FwdParamsE --------------------------
	.section	.nv.constant0._ZN10layer_norm13ln_fwd_kernelINS_13Kernel_traitsIf13__nv_bfloat16S2_S2_fjLj2048ELj1ELj4ELj1ELj16ENS_18Kernel_traits_baseILj2048EfS2_S2_S2_fjLj128EEEEELb0ELb1ELb0ELb1EEEvNS_9FwdParamsE,"a",@progbits
	.sectionflags	@""
	.align	4
.nv.constant0._ZN10layer_norm13ln_fwd_kernelINS_13Kernel_traitsIf13__nv_bfloat16S2_S2_fjLj2048ELj1ELj4ELj1ELj16ENS_18Kernel_traits_baseILj2048EfS2_S2_S2_fjLj128EEEEELb0ELb1ELb0ELb1EEEvNS_9FwdParamsE:
	.zero		584


//--------------------- .nv.constant0._ZN10layer_norm13ln_fwd_kernelINS_13Kernel_traitsIf13__nv_bfloat16S2_S2_fjLj2048ELj1ELj4ELj1ELj16ENS_18Kernel_traits_baseILj2048EfS2_S2_S2_fjLj128EEEEELb0ELb1ELb1ELb0EEEvNS_9FwdParamsE --------------------------
	.section	.nv.constant0._ZN10layer_norm13ln_fwd_kernelINS_13Kernel_traitsIf13__nv_bfloat16S2_S2_fjLj2048ELj1ELj4ELj1ELj16ENS_18Kernel_traits_baseILj2048EfS2_S2_S2_fjLj128EEEEELb0ELb1ELb1ELb0EEEvNS_9FwdParamsE,"a",@progbits
	.sectionflags	@""
	.align	4
.nv.constant0._ZN10layer_norm13ln_fwd_kernelINS_13Kernel_traitsIf13__nv_bfloat16S2_S2_fjLj2048ELj1ELj4ELj1ELj16ENS_18Kernel_traits_baseILj2048EfS2_S2_S2_fjLj128EEEEELb0ELb1ELb1ELb0EEEvNS_9FwdParamsE:
	.zero		584


//--------------------- .nv.constant0._ZN10layer_norm13ln_fwd_kernelINS_13Kernel_traitsIf13__nv_bfloat16S2_S2_fjLj2048ELj1ELj4ELj1ELj16ENS_18Kernel_traits_baseILj2048EfS2_S2_S2_fjLj128EEEEELb0ELb1ELb1ELb1EEEvNS_9FwdParamsE --------------------------
	.section	.nv.constant0._ZN10layer_norm13ln_fwd_kernelINS_13Kernel_traitsIf13__nv_bfloat16S2_S2_fjLj2048ELj1ELj4ELj1ELj16ENS_18Kernel_traits_baseILj2048EfS2_S2_S2_fjLj128EEEEELb0ELb1ELb1ELb1EEEvNS_9FwdParamsE,"a",@progbits
	.sectionflags	@""
	.align	4
.nv.constant0._ZN10layer_norm13ln_fwd_kernelINS_13Kernel_traitsIf13__nv_bfloat16S2_S2_fjLj2048ELj1ELj4ELj1ELj16ENS_18Kernel_traits_baseILj2048EfS2_S2_S2_fjLj128EEEEELb0ELb1ELb1ELb1EEEvNS_9FwdParamsE:
	.zero		584


//--------------------- .nv.constant0._ZN10layer_norm13ln_fwd_kernelINS_13Kernel_traitsIf13__nv_bfloat16S2_S2_fjLj2048ELj1ELj4ELj1ELj16ENS_18Kernel_traits_baseILj2048EfS2_S2_S2_fjLj128EEEEELb1ELb0ELb0ELb0EEEvNS_9FwdParamsE --------------------------
	.section	.nv.constant0._ZN10layer_norm13ln_fwd_kernelINS_13Kernel_traitsIf13__nv_bfloat16S2_S2_fjLj2048ELj1ELj4ELj1ELj16ENS_18Kernel_traits_baseILj2048EfS2_S2_S2_fjLj128EEEEELb1ELb0ELb0ELb0EEEvNS_9FwdParamsE,"a",@progbits
	.sectionflags	@""
	.align	4
.nv.constant0._ZN10layer_norm13ln_fwd_kernelINS_13Kernel_traitsIf13__nv_bfloat16S2_S2_fjLj2048ELj1ELj4ELj1ELj16ENS_18Kernel_traits_baseILj2048EfS2_S2_S2_fjLj128EEEEELb1ELb0ELb0ELb0EEEvNS_9FwdParamsE:
	.zero		584


//--------------------- .nv.constant0._ZN10layer_norm13ln_fwd_kernelINS_13Kernel_traitsIf13__nv_bfloat16S2_S2_fjLj2048ELj1ELj4ELj1ELj16ENS_18Kernel_traits_baseILj2048EfS2_S2_S2_fjLj128EEEEELb1ELb0ELb0ELb1EEEvNS_9FwdParamsE --------------------------
	.section	.nv.constant0._ZN10layer_norm13ln_fwd_kernelINS_13Kernel_traitsIf13__nv_bfloat16S2_S2_fjLj2048ELj1ELj4ELj1ELj16ENS_18Kernel_traits_baseILj2048EfS2_S2_S2_fjLj128EEEEELb1ELb0ELb0ELb1EEEvNS_9FwdParamsE,"a",@progbits
	.sectionflags	@""
	.align	4
.nv.constant0._ZN10layer_norm13ln_fwd_kernelINS_13Kernel_traitsIf13__nv_bfloat16S2_S2_fjLj2048ELj1ELj4ELj1ELj16ENS_18Kernel_traits_baseILj2048EfS2_S2_S2_fjLj128EEEEELb1ELb0ELb0ELb1EEEvNS_9FwdParamsE:
	.zero		584


//--------------------- .nv.constant0._ZN10layer_norm13ln_fwd_kernelINS_13Kernel_traitsIf13__nv_bfloat16S2_S2_fjLj2048ELj1ELj4ELj1ELj16ENS_18Kernel_traits_baseILj2048EfS2_S2_S2_fjLj128EEEEELb1ELb0ELb1ELb0EEEvNS_9FwdParamsE --------------------------
	.section	.nv.constant0._ZN10layer_norm13ln_fwd_kernelINS_13Kernel_traitsIf13__nv_bfloat16S2_S2_fjLj2048ELj1ELj4ELj1ELj16ENS_18Kernel_traits_baseILj2048EfS2_S2_S2_fjLj128EEEEELb1ELb0ELb1ELb0EEEvNS_9FwdParamsE,"a",@progbits
	.sectionflags	@""
	.align	4
.nv.constant0._ZN10layer_norm13ln_fwd_kernelINS_13Kernel_traitsIf13__nv_bfloat16S2_S2_fjLj2048ELj1ELj4ELj1ELj16ENS_18Kernel_traits_baseILj2048EfS2_S2_S2_fjLj128EEEEELb1ELb0ELb1ELb0EEEvNS_9FwdParamsE:
	.zero		584


//--------------------- .nv.constant0._ZN10layer_norm13ln_fwd_kernelINS_13Kernel_traitsIf13__nv_bfloat16S2_S2_fjLj2048ELj1ELj4ELj1ELj16ENS_18Kernel_traits_baseILj2048EfS2_S2_S2_fjLj128EEEEELb1ELb0ELb1ELb1EEEvNS_9FwdParamsE --------------------------
	.section	.nv.constant0._ZN10layer_norm13ln_fwd_kernelINS_13Kernel_traitsIf13__nv_bfloat16S2_S2_fjLj2048ELj1ELj4ELj1ELj16ENS_18Kernel_traits_baseILj2048EfS2_S2_S2_fjLj128EEEEELb1ELb0ELb1ELb1EEEvNS_9FwdParamsE,"a",@progbits
	.sectionflags	@""
	.align	4
.nv.constant0._ZN10layer_norm13ln_fwd_kernelINS_13Kernel_traitsIf13__nv_bfloat16S2_S2_fjLj2048ELj1ELj4ELj1ELj16ENS_18Kernel_traits_baseILj2048EfS2_S2_S2_fjLj128EEEEELb1ELb0ELb1ELb1EEEvNS_9FwdParamsE:
	.zero		584


//--------------------- .nv.constant0._ZN10layer_norm13ln_fwd_kernelINS_13Kernel_traitsIf13__nv_bfloat16S2_S2_fjLj2048ELj1ELj4ELj1ELj16ENS_18Kernel_traits_baseILj2048EfS2_S2_S2_fjLj128EEEEELb1ELb1ELb0ELb0EEEvNS_9FwdParamsE --------------------------
	.section	.nv.constant0._ZN10layer_norm13ln_fwd_kernelINS_13Kernel_traitsIf13__nv_bfloat16S2_S2_fjLj2048ELj1ELj4ELj1ELj16ENS_18Kernel_traits_baseILj2048EfS2_S2_S2_fjLj128EEEEELb1ELb1ELb0ELb0EEEvNS_9FwdParamsE,"a",@progbits
	.sectionflags	@""
	.align	4
.nv.constant0._ZN10layer_norm13ln_fwd_kernelINS_13Kernel_traitsIf13__nv_bfloat16S2_S2_fjLj2048ELj1ELj4ELj1ELj16ENS_18Kernel_traits_baseILj2048EfS2_S2_S2_fjLj128EEEEELb1ELb1ELb0ELb0EEEvNS_9FwdParamsE:
	.zero		584


//--------------------- .nv.constant0._ZN10layer_norm13ln_fwd_kernelINS_13Kernel_traitsIf13__nv_bfloat16S2_S2_fjLj2048ELj1ELj4ELj1ELj16ENS_18Kernel_traits_baseILj2048EfS2_S2_S2_fjLj128EEEEELb1ELb1ELb0ELb1EEEvNS_9FwdParamsE --------------------------
	.section	.nv.constant0._ZN10layer_norm13ln_fwd_kernelINS_13Kernel_traitsIf13__nv_bfloat16S2_S2_fjLj2048ELj1ELj4ELj1ELj16ENS_18Kernel_traits_baseILj2048EfS2_S2_S2_fjLj128EEEEELb1ELb1ELb0ELb1EEEvNS_9FwdParamsE,"a",@progbits
	.sectionflags	@""
	.align	4
.nv.constant0._ZN10layer_norm13ln_fwd_kernelINS_13Kernel_traitsIf13__nv_bfloat16S2_S2_fjLj2048ELj1ELj4ELj1ELj16ENS_18Kernel_traits_baseILj2048EfS2_S2_S2_fjLj128EEEEELb1ELb1ELb0ELb1EEEvNS_9FwdParamsE:
	.zero		584


//--------------------- .nv.constant0._ZN10layer_norm13ln_fwd_kernelINS_13Kernel_traitsIf13__nv_bfloat16S2_S2_fjLj2048ELj1ELj4ELj1ELj16ENS_18Kernel_traits_baseILj2048EfS2_S2_S2_fjLj128EEEEELb1ELb1ELb1ELb0EEEvNS_9FwdParamsE --------------------------
	.section	.nv.constant0._ZN10layer_norm13ln_fwd_kernelINS_13Kernel_traitsIf13__nv_bfloat16S2_S2_fjLj2048ELj1ELj4ELj1ELj16ENS_18Kernel_traits_baseILj2048EfS2_S2_S2_fjLj128EEEEELb1ELb1ELb1ELb0EEEvNS_9FwdParamsE,"a",@progbits
	.sectionflags	@""
	.align	4
.nv.constant0._ZN10layer_norm13ln_fwd_kernelINS_13Kernel_traitsIf13__nv_bfloat16S2_S2_fjLj2048ELj1ELj4ELj1ELj16ENS_18Kernel_traits_baseILj2048EfS2_S2_S2_fjLj128EEEEELb1ELb1ELb1ELb0EEEvNS_9FwdParamsE:
	.zero		584


//--------------------- .nv.constant0._ZN10layer_norm13ln_fwd_kernelINS_13Kernel_traitsIf13__nv_bfloat16S2_S2_fjLj2048ELj1ELj4ELj1ELj16ENS_18Kernel_traits_baseILj2048EfS2_S2_S2_fjLj128EEEEELb1ELb1ELb1ELb1EEEvNS_9FwdParamsE --------------------------
	.section	.nv.constant0._ZN10layer_norm13ln_fwd_kernelINS_13Kernel_traitsIf13__nv_bfloat16S2_S2_fjLj2048ELj1ELj4ELj1ELj16ENS_18Kernel_traits_baseILj2048EfS2_S2_S2_fjLj128EEEEELb1ELb1ELb1ELb1EEEvNS_9FwdParamsE,"a",@progbits
	.sectionflags	@""
	.align	4
.nv.constant0._ZN10layer_norm13ln_fwd_kernelINS_13Kernel_traitsIf13__nv_bfloat16S2_S2_fjLj2048ELj1ELj4ELj1ELj16ENS_18Kernel_traits_baseILj2048EfS2_S2_S2_fjLj128EEEEELb1ELb1ELb1ELb1EEEvNS_9FwdParamsE:
	.zero		584


//--------------------- .nv.constant0._ZN10layer_norm13ln_fwd_kernelINS_13Kernel_traitsI13__nv_bfloat16S2_fS2_fjLj2048ELj1ELj4ELj1ELj16ENS_18Kernel_traits_baseILj2048ES2_S2_fS2_fjLj128EEEEELb0ELb0ELb0ELb0EEEvNS_9FwdParamsE --------------------------
	.section	.nv.constant0._ZN10layer_norm13ln_fwd_kernelINS_13Kernel_traitsI13__nv_bfloat16S2_fS2_fjLj2048ELj1ELj4ELj1ELj16ENS_18Kernel_traits_baseILj2048ES2_S2_fS2_fjLj128EEEEELb0ELb0ELb0ELb0EEEvNS_9FwdParamsE,"a",@progbits
	.sectionflags	@""
	.align	4
.nv.constant0._ZN10layer_norm13ln_fwd_kernelINS_13Kernel_traitsI13__nv_bfloat16S2_fS2_fjLj2048ELj1ELj4ELj1ELj16ENS_18Kernel_traits_baseILj2048ES2_S2_fS2_fjLj128EEEEELb0ELb0ELb0ELb0EEEvNS_9FwdParamsE:
	.zero		584


//--------------------- .nv.constant0._ZN10layer_norm13ln_fwd_kernelINS_13Kernel_traitsI13__nv_bfloat16S2_fS2_fjLj2048ELj1ELj4ELj1ELj16ENS_18Kernel_traits_baseILj2048ES2_S2_fS2_fjLj128EEEEELb0ELb0ELb0ELb1EEEvNS_9FwdParamsE --------------------------
	.section	.nv.constant0._ZN10layer_norm13ln_fwd_kernelINS_13Kernel_traitsI13__nv_bfloat16S2_fS2_fjLj2048ELj1ELj4ELj1ELj16ENS_18Kernel_traits_baseILj2048ES2_S2_fS2_fjLj128EEEEELb0ELb0ELb0ELb1EEEvNS_9FwdParamsE,"a",@progbits
	.sectionflags	@""
	.align	4
.nv.constant0._ZN10layer_norm13ln_fwd_kernelINS_13Kernel_traitsI13__nv_bfloat16S2_fS2_fjLj2048ELj1ELj4ELj1ELj16ENS_18Kernel_traits_baseILj2048ES2_S2_fS2_fjLj128EEEEELb0ELb0ELb0ELb1EEEvNS_9FwdParamsE:
	.zero		584


//--------------------- .nv.constant0._ZN10layer_norm13ln_fwd_kernelINS_13Kernel_traitsI13__nv_bfloat16S2_fS2_fjLj2048ELj1ELj4ELj1ELj16ENS_18Kernel_traits_baseILj2048ES2_S2_fS2_fjLj128EEEEELb0ELb0ELb1ELb0EEEvNS_9FwdParamsE --------------------------
	.section	.nv.constant0._ZN10layer_norm13ln_fwd_kernelINS_13Kernel_traitsI13__nv_bfloat16S2_fS2_fjLj2048ELj1ELj4ELj1ELj16ENS_18Kernel_traits_baseILj2048ES2_S2_fS2_fjLj128EEEEELb0ELb0ELb1ELb0EEEvNS_9FwdParamsE,"a",@progbits
	.sectionflags	@""
	.align	4
.nv.constant0._ZN10layer_norm13ln_fwd_kernelINS_13Kernel_traitsI13__nv_bfloat16S2_fS2_fjLj2048ELj1ELj4ELj1ELj16ENS_18Kernel_traits_baseILj2048ES2_S2_fS2_fjLj128EEEEELb0ELb0ELb1ELb0EEEvNS_9FwdParamsE:
	.zero		584


//--------------------- .nv.constant0._ZN10layer_norm13ln_fwd_kernelINS_13Kernel_traitsI13__nv_bfloat16S2_fS2_fjLj2048ELj1ELj4ELj1ELj16ENS_18Kernel_traits_baseILj2048ES2_S2_fS2_fjLj128EEEEELb0ELb0ELb1ELb1EEEvNS_9FwdParamsE --------------------------
	.section	.nv.constant0._ZN10layer_norm13ln_fwd_kernelINS_13Kernel_traitsI13__nv_bfloat16S2_fS2_fjLj2048ELj1ELj4ELj1ELj16ENS_18Kernel_traits_baseILj2048ES2_S2_fS2_fjLj128EEEEELb0ELb0ELb1ELb1EEEvNS_9FwdParamsE,"a",@progbits
	.sectionflags	@""
	.align	4
.nv.constant0._ZN10layer_norm13ln_fwd_kernelINS_13Kernel_traitsI13__nv_bfloat16S2_fS2_fjLj2048ELj1ELj4ELj1ELj16ENS_18Kernel_traits_baseILj2048ES2_S2_fS2_fjLj128EEEEELb0ELb0ELb1ELb1EEEvNS_9FwdParamsE:
	.zero		584


//--------------------- .nv.constant0._ZN10layer_norm13ln_fwd_kernelINS_13Kernel_traitsI13__nv_bfloat16S2_fS2_fjLj2048ELj1ELj4ELj1ELj16ENS_18Kernel_traits_baseILj2048ES2_S2_fS2_fjLj128EEEEELb0ELb1ELb0ELb0EEEvNS_9FwdParamsE --------------------------
	.section	.nv.constant0._ZN10layer_norm13ln_fwd_kernelINS_13Kernel_traitsI13__nv_bfloat16S2_fS2_fjLj2048ELj1ELj4ELj1ELj16ENS_18Kernel_traits_baseILj2048ES2_S2_fS2_fjLj128EEEEELb0ELb1ELb0ELb0EEEvNS_9FwdParamsE,"a",@progbits
	.sectionflags	@""
	.align	4
.nv.constant0._ZN10layer_norm13ln_fwd_kernelINS_13Kernel_traitsI13__nv_bfloat16S2_fS2_fjLj2048ELj1ELj4ELj1ELj16ENS_18Kernel_traits_baseILj2048ES2_S2_fS2_fjLj128EEEEELb0ELb1ELb0ELb0EEEvNS_9FwdParamsE:
	.zero		584


//--------------------- .nv.constant0._ZN10layer_norm13ln_fwd_kernelINS_13Kernel_traitsI13__nv_bfloat16S2_fS2_fjLj2048ELj1ELj4ELj1ELj16ENS_18Kernel_traits_baseILj2048ES2_S2_fS2_fjLj128EEEEELb0ELb1ELb0ELb1EEEvNS_9FwdParamsE --------------------------
	.section	.nv.constant0._ZN10layer_norm13ln_fwd_kernelINS_13Kernel_traitsI13__nv_bfloat16S2_fS2_fjLj2048ELj1ELj4ELj1ELj16ENS_18Kernel_traits_baseILj2048ES2_S2_fS2_fjLj128EEEEELb0ELb1ELb0ELb1EEEvNS_9FwdParamsE,"a",@progbits
	.sectionflags	@""
	.align	4
.nv.constant0._ZN10layer_norm13ln_fwd_kernelINS_13Kernel_traitsI13__nv_bfloat16S2_fS2_fjLj2048ELj1ELj4ELj1ELj16ENS_18Kernel_traits_baseILj2048ES2_S2_fS2_fjLj128EEEEELb0ELb1ELb0ELb1EEEvNS_9FwdParamsE:
	.zero		584


//--------------------- .nv.constant0._ZN10layer_norm13ln_fwd_kernelINS_13Kernel_traitsI13__nv_bfloat16S2_fS2_fjLj2048ELj1ELj4ELj1ELj16ENS_18Kernel_traits_baseILj2048ES2_S2_fS2_fjLj128EEEEELb0ELb1ELb1ELb0EEEvNS_9FwdParamsE --------------------------
	.section	.nv.constant0._ZN10layer_norm13ln_fwd_kernelINS_13Kernel_traitsI13__nv_bfloat16S2_fS2_fjLj2048ELj1ELj4ELj1ELj16ENS_18Kernel_traits_baseILj2048ES2_S2_fS2_fjLj128EEEEELb0ELb1ELb1ELb0EEEvNS_9FwdParamsE,"a",@progbits
	.sectionflags	@""
	.align	4
.nv.constant0._ZN10layer_norm13ln_fwd_kernelINS_13Kernel_traitsI13__nv_bfloat16S2_fS2_fjLj2048ELj1ELj4ELj1ELj16ENS_18Kernel_traits_baseILj2048ES2_S2_fS2_fjLj128EEEEELb0ELb1ELb1ELb0EEEvNS_9FwdParamsE:
	.zero		584


//--------------------- .nv.constant0._ZN10layer_norm13ln_fwd_kernelINS_13Kernel_traitsI13__nv_bfloat16S2_fS2_fjLj2048ELj1ELj4ELj1ELj16ENS_18Kernel_traits_baseILj2048ES2_S2_fS2_fjLj128EEEEELb0ELb1ELb1ELb1EEEvNS_9FwdParamsE --------------------------
	.section	.nv.constant0._ZN10layer_norm13ln_fwd_kernelINS_13Kernel_traitsI13__nv_bfloat16S2_fS2_fjLj2048ELj1ELj4ELj1ELj16ENS_18Kernel_traits_baseILj2048ES2_S2_fS2_fjLj128EEEEELb0ELb1ELb1ELb1EEEvNS_9FwdParamsE,"a",@progbits
	.sectionflags	@""
	.align	4
.nv.constant0._ZN10layer_norm13ln_fwd_kernelINS_13Kernel_traitsI13__nv_bfloat16S2_fS2_fjLj2048ELj1ELj4ELj1ELj16ENS_18Kernel_traits_baseILj2048ES2_S2_fS2_fjLj128EEEEELb0ELb1ELb1ELb1EEEvNS_9FwdParamsE:
	.zero		584


//--------------------- .nv.constant0._ZN10layer_norm13ln_fwd_kernelINS_13Kernel_traitsI13__nv_bfloat16S2_fS2_fjLj2048ELj1ELj4ELj1ELj16ENS_18Kernel_traits_baseILj2048ES2_S2_fS2_fjLj128EEEEELb1ELb0ELb0ELb0EEEvNS_9FwdParamsE --------------------------
	.section	.nv.constant0._ZN10layer_norm13ln_fwd_kernelINS_13Kernel_traitsI13__nv_bfloat16S2_fS2_fjLj2048ELj1ELj4ELj1ELj16ENS_18Kernel_traits_baseILj2048ES2_S2_fS2_fjLj128EEEEELb1ELb0ELb0ELb0EEEvNS_9FwdParamsE,"a",@progbits
	.sectionflags	@""
	.align	4
.nv.constant0._ZN10layer_norm13ln_fwd_kernelINS_13Kernel_traitsI13__nv_bfloat16S2_fS2_fjLj2048ELj1ELj4ELj1ELj16ENS_18Kernel_traits_baseILj2048ES2_S2_fS2_fjLj128EEEEELb1ELb0ELb0ELb0EEEvNS_9FwdParamsE:
	.zero		584


//--------------------- .nv.constant0._ZN10layer_norm13ln_fwd_kernelINS_13Kernel_traitsI13__nv_bfloat16S2_fS2_fjLj2048ELj1ELj4ELj1ELj16ENS_18Kernel_traits_baseILj2048ES2_S2_fS2_fjLj128EEEEELb1ELb0ELb0ELb1EEEvNS_9FwdParamsE --------------------------
	.section	.nv.constant0._ZN10layer_norm13ln_fwd_kernelINS_13Kernel_traitsI13__nv_bfloat16S2_fS2_fjLj2048ELj1ELj4ELj1ELj16ENS_18Kernel_traits_baseILj2048ES2_S2_fS2_fjLj128EEEEELb1ELb0ELb0ELb1EEEvNS_9FwdParamsE,"a",@progbits
	.sectionflags	@""
	.align	4
.nv.constant0._ZN10layer_norm13ln_fwd_kernelINS_13Kernel_traitsI13__nv_bfloat16S2_fS2_fjLj2048ELj1ELj4ELj1ELj16ENS_18Kernel_traits_baseILj2048ES2_S2_fS2_fjLj128EEEEELb1ELb0ELb0ELb1EEEvNS_9FwdParamsE:
	.zero		584


//--------------------- .nv.constant0._ZN10layer_norm13ln_fwd_kernelINS_13Kernel_traitsI13__nv_bfloat16S2_fS2_fjLj2048ELj1ELj4ELj1ELj16ENS_18Kernel_traits_baseILj2048ES2_S2_fS2_fjLj128EEEEELb1ELb0ELb1ELb0EEEvNS_9FwdParamsE --------------------------
	.section	.nv.constant0._ZN10layer_norm13ln_fwd_kernelINS_13Kernel_traitsI13__nv_bfloat16S2_fS2_fjLj2048ELj1ELj4ELj1ELj16ENS_18Kernel_traits_baseILj2048ES2_S2_fS2_fjLj128EEEEELb1ELb0ELb1ELb0EEEvNS_9FwdParamsE,"a",@progbits
	.sectionflags	@""
	.align	4
.nv.constant0._ZN10layer_norm13ln_fwd_kernelINS_13Kernel_traitsI13__nv_bfloat16S2_fS2_fjLj2048ELj1ELj4ELj1ELj16ENS_18Kernel_traits_baseILj2048ES2_S2_fS2_fjLj128EEEEELb1ELb0ELb1ELb0EEEvNS_9FwdParamsE:
	.zero		584


//--------------------- .nv.constant0._ZN10layer_norm13ln_fwd_kernelINS_13Kernel_traitsI13__nv_bfloat16S2_fS2_fjLj2048ELj1ELj4ELj1ELj16ENS_18Kernel_traits_baseILj2048ES2_S2_fS2_fjLj128EEEEELb1ELb0ELb1ELb1EEEvNS_9FwdParamsE --------------------------
	.section	.nv.constant0._ZN10layer_norm13ln_fwd_kernelINS_13Kernel_traitsI13__nv_bfloat16S2_fS2_fjLj2048ELj1ELj4ELj1ELj16ENS_18Kernel_traits_baseILj2048ES2_S2_fS2_fjLj128EEEEELb1ELb0ELb1ELb1EEEvNS_9FwdParamsE,"a",@progbits
	.sectionflags	@""
	.align	4
.nv.constant0._ZN10layer_norm13ln_fwd_kernelINS_13Kernel_traitsI13__nv_bfloat16S2_fS2_fjLj2048ELj1ELj4ELj1ELj16ENS_18Kernel_traits_baseILj2048ES2_S2_fS2_fjLj128EEEEELb1ELb0ELb1ELb1EEEvNS_9FwdParamsE:
	.zero		584


//--------------------- .nv.constant0._ZN10layer_norm13ln_fwd_kernelINS_13Kernel_traitsI13__nv_bfloat16S2_fS2_fjLj2048ELj1ELj4ELj1ELj16ENS_18Kernel_traits_baseILj2048ES2_S2_fS2_fjLj128EEEEELb1ELb1ELb0ELb0EEEvNS_9FwdParamsE --------------------------
	.section	.nv.constant0._ZN10layer_norm13ln_fwd_kernelINS_13Kernel_traitsI13__nv_bfloat16S2_fS2_fjLj2048ELj1ELj4ELj1ELj16ENS_18Kernel_traits_baseILj2048ES2_S2_fS2_fjLj128EEEEELb1ELb1ELb0ELb0EEEvNS_9FwdParamsE,"a",@progbits
	.sectionflags	@""
	.align	4
.nv.constant0._ZN10layer_norm13ln_fwd_kernelINS_13Kernel_traitsI13__nv_bfloat16S2_fS2_fjLj2048ELj1ELj4ELj1ELj16ENS_18Kernel_traits_baseILj2048ES2_S2_fS2_fjLj128EEEEELb1ELb1ELb0ELb0EEEvNS_9FwdParamsE:
	.zero		584


//--------------------- .nv.constant0._ZN10layer_norm13ln_fwd_kernelINS_13Kernel_traitsI13__nv_bfloat16S2_fS2_fjLj2048ELj1ELj4ELj1ELj16ENS_18Kernel_traits_baseILj2048ES2_S2_fS2_fjLj128EEEEELb1ELb1ELb0ELb1EEEvNS_9FwdParamsE --------------------------
	.section	.nv.constant0._ZN10layer_norm13ln_fwd_kernelINS_13Kernel_traitsI13__nv_bfloat16S2_fS2_fjLj2048ELj1ELj4ELj1ELj16ENS_18Kernel_traits_baseILj2048ES2_S2_fS2_fjLj128EEEEELb1ELb1ELb0ELb1EEEvNS_9FwdParamsE,"a",@progbits
	.sectionflags	@""
	.align	4
.nv.constant0._ZN10layer_norm13ln_fwd_kernelINS_13Kernel_traitsI13__nv_bfloat16S2_fS2_fjLj2048ELj1ELj4ELj1ELj16ENS_18Kernel_traits_baseILj2048ES2_S2_fS2_fjLj128EEEEELb1ELb1ELb0ELb1EEEvNS_9FwdParamsE:
	.zero		584


//--------------------- .nv.constant0._ZN10layer_norm13ln_fwd_kernelINS_13Kernel_traitsI13__nv_bfloat16S2_fS2_fjLj2048ELj1ELj4ELj1ELj16ENS_18Kernel_traits_baseILj2048ES2_S2_fS2_fjLj128EEEEELb1ELb1ELb1ELb0EEEvNS_9FwdParamsE --------------------------
	.section	.nv.constant0._ZN10layer_norm13ln_fwd_kernelINS_13Kernel_traitsI13__nv_bfloat16S2_fS2_fjLj2048ELj1ELj4ELj1ELj16ENS_18Kernel_traits_baseILj2048ES2_S2_fS2_fjLj128EEEEELb1ELb1ELb1ELb0EEEvNS_9FwdParamsE,"a",@progbits
	.sectionflags	@""
	.align	4
.nv.constant0._ZN10layer_norm13ln_fwd_kernelINS_13Kernel_traitsI13__nv_bfloat16S2_fS2_fjLj2048ELj1ELj4ELj1ELj16ENS_18Kernel_traits_baseILj2048ES2_S2_fS2_fjLj128EEEEELb1ELb1ELb1ELb0EEEvNS_9FwdParamsE:
	.zero		584


//--------------------- .nv.constant0._ZN10layer_norm13ln_fwd_kernelINS_13Kernel_traitsI13__nv_bfloat16S2_fS2_fjLj2048ELj1ELj4ELj1ELj16ENS_18Kernel_traits_baseILj2048ES2_S2_fS2_fjLj128EEEEELb1ELb1ELb1ELb1EEEvNS_9FwdParamsE --------------------------
	.section	.nv.constant0._ZN10layer_norm13ln_fwd_kernelINS_13Kernel_traitsI13__nv_bfloat16S2_fS2_fjLj2048ELj1ELj4ELj1ELj16ENS_18Kernel_traits_baseILj2048ES2_S2_fS2_fjLj128EEEEELb1ELb1ELb1ELb1EEEvNS_9FwdParamsE,"a",@progbits
	.sectionflags	@""
	.align	4
.nv.constant0._ZN10layer_norm13ln_fwd_kernelINS_13Kernel_traitsI13__nv_bfloat16S2_fS2_fjLj2048ELj1ELj4ELj1ELj16ENS_18Kernel_traits_baseILj2048ES2_S2_fS2_fjLj128EEEEELb1ELb1ELb1ELb1EEEvNS_9FwdParamsE:
	.zero		584


//--------------------- .nv.constant0._ZN10layer_norm13ln_fwd_kernelINS_13Kernel_traitsIf13__nv_bfloat16fS2_fjLj2048ELj1ELj4ELj1ELj16ENS_18Kernel_traits_baseILj2048EfS2_fS2_fjLj128EEEEELb0ELb0ELb0ELb0EEEvNS_9FwdParamsE --------------------------
	.section	.nv.constant0._ZN10layer_norm13ln_fwd_kernelINS_13Kernel_traitsIf13__nv_bfloat16fS2_fjLj2048ELj1ELj4ELj1ELj16ENS_18Kernel_traits_baseILj2048EfS2_fS2_fjLj128EEEEELb0ELb0ELb0ELb0EEEvNS_9FwdParamsE,"a",@progbits
	.sectionflags	@""
	.align	4
.nv.constant0._ZN10layer_norm13ln_fwd_kernelINS_13Kernel_traitsIf13__nv_bfloat16fS2_fjLj2048ELj1ELj4ELj1ELj16ENS_18Kernel_traits_baseILj2048EfS2_fS2_fjLj128EEEEELb0ELb0ELb0ELb0EEEvNS_9FwdParamsE:
	.zero		584


//--------------------- .nv.constant0._ZN10layer_norm13ln_fwd_kernelINS_13Kernel_traitsIf13__nv_bfloat16fS2_fjLj2048ELj1ELj4ELj1ELj16ENS_18Kernel_traits_baseILj2048EfS2_fS2_fjLj128EEEEELb0ELb0ELb0ELb1EEEvNS_9FwdParamsE --------------------------
	.section	.nv.constant0._ZN10layer_norm13ln_fwd_kernelINS_13Kernel_traitsIf13__nv_bfloat16fS2_fjLj2048ELj1ELj4ELj1ELj16ENS_18Kernel_traits_baseILj2048EfS2_fS2_fjLj128EEEEELb0ELb0ELb0ELb1EEEvNS_9FwdParamsE,"a",@progbits
	.sectionflags	@""
	.align	4
.nv.constant0._ZN10layer_norm13ln_fwd_kernelINS_13Kernel_traitsIf13__nv_bfloat16fS2_fjLj2048ELj1ELj4ELj1ELj16ENS_18Kernel_traits_baseILj2048EfS2_fS2_fjLj128EEEEELb0ELb0ELb0ELb1EEEvNS_9FwdParamsE:
	.zero		584


//--------------------- .nv.constant0._ZN10layer_norm13ln_fwd_kernelINS_13Kernel_traitsIf13__nv_bfloat16fS2_fjLj2048ELj1ELj4ELj1ELj16ENS_18Kernel_traits_baseILj2048EfS2_fS2_fjLj128EEEEELb0ELb0ELb1ELb0EEEvNS_9FwdParamsE --------------------------
	.section	.nv.constant0._ZN10layer_norm13ln_fwd_kernelINS_13Kernel_traitsIf13__nv_bfloat16fS2_fjLj2048ELj1ELj4ELj1ELj16ENS_18Kernel_traits_baseILj2048EfS2_fS2_fjLj128EEEEELb0ELb0ELb1ELb0EEEvNS_9FwdParamsE,"a",@progbits
	.sectionflags	@""
	.align	4
.nv.constant0._ZN10layer_norm13ln_fwd_kernelINS_13Kernel_traitsIf13__nv_bfloat16fS2_fjLj2048ELj1ELj4ELj1ELj16ENS_18Kernel_traits_baseILj2048EfS2_fS2_fjLj128EEEEELb0ELb0ELb1ELb0EEEvNS_9FwdParamsE:
	.zero		584


//--------------------- .nv.constant0._ZN10layer_norm13ln_fwd_kernelINS_13Kernel_traitsIf13__nv_bfloat16fS2_fjLj2048ELj1ELj4ELj1ELj16ENS_18Kernel_traits_baseILj2048EfS2_fS2_fjLj128EEEEELb0ELb0ELb1ELb1EEEvNS_9FwdParamsE --------------------------
	.section	.nv.constant0._ZN10layer_norm13ln_fwd_kernelINS_13Kernel_traitsIf13__nv_bfloat16fS2_fjLj2048ELj1ELj4ELj1ELj16ENS_18Kernel_traits_baseILj2048EfS2_fS2_fjLj128EEEEELb0ELb0ELb1ELb1EEEvNS_9FwdParamsE,"a",@progbits
	.sectionflags	@""
	.align	4
.nv.constant0._ZN10layer_norm13ln_fwd_kernelINS_13Kernel_traitsIf13__nv_bfloat16fS2_fjLj2048ELj1ELj4ELj1ELj16ENS_18Kernel_traits_baseILj2048EfS2_fS2_fjLj128EEEEELb0ELb0ELb1ELb1EEEvNS_9FwdParamsE:
	.zero		584


//--------------------- .nv.constant0._ZN10layer_norm13ln_fwd_kernelINS_13Kernel_traitsIf13__nv_bfloat16fS2_fjLj2048ELj1ELj4ELj1ELj16ENS_18Kernel_traits_baseILj2048EfS2_fS2_fjLj128EEEEELb0ELb1ELb0ELb0EEEvNS_9FwdParamsE --------------------------
	.section	.nv.constant0._ZN10layer_norm13ln_fwd_kernelINS_13Kernel_traitsIf13__nv_bfloat16fS2_fjLj2048ELj1ELj4ELj1ELj16ENS_18Kernel_traits_baseILj2048EfS2_fS2_fjLj128EEEEELb0ELb1ELb0ELb0EEEvNS_9FwdParamsE,"a",@progbits
	.sectionflags	@""
	.align	4
.nv.constant0._ZN10layer_norm13ln_fwd_kernelINS_13Kernel_traitsIf13__nv_bfloat16fS2_fjLj2048ELj1ELj4ELj1ELj16ENS_18Kernel_traits_baseILj2048EfS2_fS2_fjLj128EEEEELb0ELb1ELb0ELb0EEEvNS_9FwdParamsE:
	.zero		584


//--------------------- .nv.constant0._ZN10layer_norm13ln_fwd_kernelINS_13Kernel_traitsIf13__nv_bfloat16fS2_fjLj2048ELj1ELj4ELj1ELj16ENS_18Kernel_traits_baseILj2048EfS2_fS2_fjLj128EEEEELb0ELb1ELb0ELb1EEEvNS_9FwdParamsE --------------------------
	.section	.nv.constant0._ZN10layer_norm13ln_fwd_kernelINS_13Kernel_traitsIf13__nv_bfloat16fS2_fjLj2048ELj1ELj4ELj1ELj16ENS_18Kernel_traits_baseILj2048EfS2_fS2_fjLj128EEEEELb0ELb1ELb0ELb1EEEvNS_9FwdParamsE,"a",@progbits
	.sectionflags	@""
	.align	4
.nv.constant0._ZN10layer_norm13ln_fwd_kernelINS_13Kernel_traitsIf13__nv_bfloat16fS2_fjLj2048ELj1ELj4ELj1ELj16ENS_18Kernel_traits_baseILj2048EfS2_fS2_fjLj128EEEEELb0ELb1ELb0ELb1EEEvNS_9FwdParamsE:
	.zero		584


//--------------------- .nv.constant0._ZN10layer_norm13ln_fwd_kernelINS_13Kernel_traitsIf13__nv_bfloat16fS2_fjLj2048ELj1ELj4ELj1ELj16ENS_18Kernel_traits_baseILj2048EfS2_fS2_fjLj128EEEEELb0ELb1ELb1ELb0EEEvNS_9FwdParamsE --------------------------
	.section	.nv.constant0._ZN10layer_norm13ln_fwd_kernelINS_13Kernel_traitsIf13__nv_bfloat16fS2_fjLj2048ELj1ELj4ELj1ELj16ENS_18Kernel_traits_baseILj2048EfS2_fS2_fjLj128EEEEELb0ELb1ELb1ELb0EEEvNS_9FwdParamsE,"a",@progbits
	.sectionflags	@""
	.align	4
.nv.constant0._ZN10layer_norm13ln_fwd_kernelINS_13Kernel_traitsIf13__nv_bfloat16fS2_fjLj2048ELj1ELj4ELj1ELj16ENS_18Kernel_traits_baseILj2048EfS2_fS2_fjLj128EEEEELb0ELb1ELb1ELb0EEEvNS_9FwdParamsE:
	.zero		584


//--------------------- .nv.constant0._ZN10layer_norm13ln_fwd_kernelINS_13Kernel_traitsIf13__nv_bfloat16fS2_fjLj2048ELj1ELj4ELj1ELj16ENS_18Kernel_traits_baseILj2048EfS2_fS2_fjLj128EEEEELb0ELb1ELb1ELb1EEEvNS_9FwdParamsE --------------------------
	.section	.nv.constant0._ZN10layer_norm13ln_fwd_kernelINS_13Kernel_traitsIf13__nv_bfloat16fS2_fjLj2048ELj1ELj4ELj1ELj16ENS_18Kernel_traits_baseILj2048EfS2_fS2_fjLj128EEEEELb0ELb1ELb1ELb1EEEvNS_9FwdParamsE,"a",@progbits
	.sectionflags	@""
	.align	4
.nv.constant0._ZN10layer_norm13ln_fwd_kernelINS_13Kernel_traitsIf13__nv_bfloat16fS2_fjLj2048ELj1ELj4ELj1ELj16ENS_18Kernel_traits_baseILj2048EfS2_fS2_fjLj128EEEEELb0ELb1ELb1ELb1EEEvNS_9FwdParamsE:
	.zero		584


//--------------------- .nv.constant0._ZN10layer_norm13ln_fwd_kernelINS_13Kernel_traitsIf13__nv_bfloat16fS2_fjLj2048ELj1ELj4ELj1ELj16ENS_18Kernel_traits_baseILj2048EfS2_fS2_fjLj128EEEEELb1ELb0ELb0ELb0EEEvNS_9FwdParamsE --------------------------
	.section	.nv.constant0._ZN10layer_norm13ln_fwd_kernelINS_13Kernel_traitsIf13__nv_bfloat16fS2_fjLj2048ELj1ELj4ELj1ELj16ENS_18Kernel_traits_baseILj2048EfS2_fS2_fjLj128EEEEELb1ELb0ELb0ELb0EEEvNS_9FwdParamsE,"a",@progbits
	.sectionflags	@""
	.align	4
.nv.constant0._ZN10layer_norm13ln_fwd_kernelINS_13Kernel_traitsIf13__nv_bfloat16fS2_fjLj2048ELj1ELj4ELj1ELj16ENS_18Kernel_traits_baseILj2048EfS2_fS2_fjLj128EEEEELb1ELb0ELb0ELb0EEEvNS_9FwdParamsE:
	.zero		584


//--------------------- .nv.constant0._ZN10layer_norm13ln_fwd_kernelINS_13Kernel_traitsIf13__nv_bfloat16fS2_fjLj2048ELj1ELj4ELj1ELj16ENS_18Kernel_traits_baseILj2048EfS2_fS2_fjLj128EEEEELb1ELb0ELb0ELb1EEEvNS_9FwdParamsE --------------------------
	.section	.nv.constant0._ZN10layer_norm13ln_fwd_kernelINS_13Kernel_traitsIf13__nv_bfloat16fS2_fjLj2048ELj1ELj4ELj1ELj16ENS_18Kernel_traits_baseILj2048EfS2_fS2_fjLj128EEEEELb1ELb0ELb0ELb1EEEvNS_9FwdParamsE,"a",@progbits
	.sectionflags	@""
	.align	4
.nv.constant0._ZN10layer_norm13ln_fwd_kernelINS_13Kernel_traitsIf13__nv_bfloat16fS2_fjLj2048ELj1ELj4ELj1ELj16ENS_18Kernel_traits_baseILj2048EfS2_fS2_fjLj128EEEEELb1ELb0ELb0ELb1EEEvNS_9FwdParamsE:
	.zero		584


//--------------------- .nv.constant0._ZN10layer_norm13ln_fwd_kernelINS_13Kernel_traitsIf13__nv_bfloat16fS2_fjLj2048ELj1ELj4ELj1ELj16ENS_18Kernel_traits_baseILj2048EfS2_fS2_fjLj128EEEEELb1ELb0ELb1ELb0EEEvNS_9FwdParamsE --------------------------
	.section	.nv.constant0._ZN10layer_norm13ln_fwd_kernelINS_13Kernel_traitsIf13__nv_bfloat16fS2_fjLj2048ELj1ELj4ELj1ELj16ENS_18Kernel_traits_baseILj2048EfS2_fS2_fjLj128EEEEELb1ELb0ELb1ELb0EEEvNS_9FwdParamsE,"a",@progbits
	.sectionflags	@""
	.align	4
.nv.constant0._ZN10layer_norm13ln_fwd_kernelINS_13Kernel_traitsIf13__nv_bfloat16fS2_fjLj2048ELj1ELj4ELj1ELj16ENS_18Kernel_traits_baseILj2048EfS2_fS2_fjLj128EEEEELb1ELb0ELb1ELb0EEEvNS_9FwdParamsE:
	.zero		584


//--------------------- .nv.constant0._ZN10layer_norm13ln_fwd_kernelINS_13Kernel_traitsIf13__nv_bfloat16fS2_fjLj2048ELj1ELj4ELj1ELj16ENS_18Kernel_traits_baseILj2048EfS2_fS2_fjLj128EEEEELb1ELb0ELb1ELb1EEEvNS_9FwdParamsE --------------------------
	.section	.nv.constant0._ZN10layer_norm13ln_fwd_kernelINS_13Kernel_traitsIf13__nv_bfloat16fS2_fjLj2048ELj1ELj4ELj1ELj16ENS_18Kernel_traits_baseILj2048EfS2_fS2_fjLj128EEEEELb1ELb0ELb1ELb1EEEvNS_9FwdParamsE,"a",@progbits
	.sectionflags	@""
	.align	4
.nv.constant0._ZN10layer_norm13ln_fwd_kernelINS_13Kernel_traitsIf13__nv_bfloat16fS2_fjLj2048ELj1ELj4ELj1ELj16ENS_18Kernel_traits_baseILj2048EfS2_fS2_fjLj128EEEEELb1ELb0ELb1ELb1EEEvNS_9FwdParamsE:
	.zero		584


//--------------------- .nv.constant0._ZN10layer_norm13ln_fwd_kernelINS_13Kernel_traitsIf13__nv_bfloat16fS2_fjLj2048ELj1ELj4ELj1ELj16ENS_18Kernel_traits_baseILj2048EfS2_fS2_fjLj128EEEEELb1ELb1ELb0ELb0EEEvNS_9FwdParamsE --------------------------
	.section	.nv.constant0._ZN10layer_norm13ln_fwd_kernelINS_13Kernel_traitsIf13__nv_bfloat16fS2_fjLj2048ELj1ELj4ELj1ELj16ENS_18Kernel_traits_baseILj2048EfS2_fS2_fjLj128EEEEELb1ELb1ELb0ELb0EEEvNS_9FwdParamsE,"a",@progbits
	.sectionflags	@""
	.align	4
.nv.constant0._ZN10layer_norm13ln_fwd_kernelINS_13Kernel_traitsIf13__nv_bfloat16fS2_fjLj2048ELj1ELj4ELj1ELj16ENS_18Kernel_traits_baseILj2048EfS2_fS2_fjLj128EEEEELb1ELb1ELb0ELb0EEEvNS_9FwdParamsE:
	.zero		584


//--------------------- .nv.constant0._ZN10layer_norm13ln_fwd_kernelINS_13Kernel_traitsIf13__nv_bfloat16fS2_fjLj2048ELj1ELj4ELj1ELj16ENS_18Kernel_traits_baseILj2048EfS2_fS2_fjLj128EEEEELb1ELb1ELb0ELb1EEEvNS_9FwdParamsE --------------------------
	.section	.nv.constant0._ZN10layer_norm13ln_fwd_kernelINS_13Kernel_traitsIf13__nv_bfloat16fS2_fjLj2048ELj1ELj4ELj1ELj16ENS_18Kernel_traits_baseILj2048EfS2_fS2_fjLj128EEEEELb1ELb1ELb0ELb1EEEvNS_9FwdParamsE,"a",@progbits
	.sectionflags	@""
	.align	4
.nv.constant0._ZN10layer_norm13ln_fwd_kernelINS_13Kernel_traitsIf13__nv_bfloat16fS2_fjLj2048ELj1ELj4ELj1ELj16ENS_18Kernel_traits_baseILj2048EfS2_fS2_fjLj128EEEEELb1ELb1ELb0ELb1EEEvNS_9FwdParamsE:
	.zero		584


//--------------------- .nv.constant0._ZN10layer_norm13ln_fwd_kernelINS_13Kernel_traitsIf13__nv_bfloat16fS2_fjLj2048ELj1ELj4ELj1ELj16ENS_18Kernel_traits_baseILj2048EfS2_fS2_fjLj128EEEEELb1ELb1ELb1ELb0EEEvNS_9FwdParamsE --------------------------
	.section	.nv.constant0._ZN10layer_norm13ln_fwd_kernelINS_13Kernel_traitsIf13__nv_bfloat16fS2_fjLj2048ELj1ELj4ELj1ELj16ENS_18Kernel_traits_baseILj2048EfS2_fS2_fjLj128EEEEELb1ELb1ELb1ELb0EEEvNS_9FwdParamsE,"a",@progbits
	.sectionflags	@""
	.align	4
.nv.constant0._ZN10layer_norm13ln_fwd_kernelINS_13Kernel_traitsIf13__nv_bfloat16fS2_fjLj2048ELj1ELj4ELj1ELj16ENS_18Kernel_traits_baseILj2048EfS2_fS2_fjLj128EEEEELb1ELb1ELb1ELb0EEEvNS_9FwdParamsE:
	.zero		584


//--------------------- .nv.constant0._ZN10layer_norm13ln_fwd_kernelINS_13Kernel_traitsIf13__nv_bfloat16fS2_fjLj2048ELj1ELj4ELj1ELj16ENS_18Kernel_traits_baseILj2048EfS2_fS2_fjLj128EEEEELb1ELb1ELb1ELb1EEEvNS_9FwdParamsE --------------------------
	.section	.nv.constant0._ZN10layer_norm13ln_fwd_kernelINS_13Kernel_traitsIf13__nv_bfloat16fS2_fjLj2048ELj1ELj4ELj1ELj16ENS_18Kernel_traits_baseILj2048EfS2_fS2_fjLj128EEEEELb1ELb1ELb1ELb1EEEvNS_9FwdParamsE,"a",@progbits
	.sectionflags	@""
	.align	4
.nv.constant0._ZN10layer_norm13ln_fwd_kernelINS_13Kernel_traitsIf13__nv_bfloat16fS2_fjLj2048ELj1ELj4ELj1ELj16ENS_18Kernel_traits_baseILj2048EfS2_fS2_fjLj128EEEEELb1ELb1ELb1ELb1EEEvNS_9FwdParamsE:
	.zero		584


//--------------------- .nv.constant0._ZN10layer_norm13ln_fwd_kernelINS_13Kernel_traitsIf6__halfS2_S2_fjLj2048ELj1ELj4ELj1ELj16ENS_18Kernel_traits_baseILj2048EfS2_S2_S2_fjLj128EEEEELb0ELb0ELb0ELb0EEEvNS_9FwdParamsE --------------------------
	.section	.nv.constant0._ZN10layer_norm13ln_fwd_kernelINS_13Kernel_traitsIf6__halfS2_S2_fjLj2048ELj1ELj4ELj1ELj16ENS_18Kernel_traits_baseILj2048EfS2_S2_S2_fjLj128EEEEELb0ELb0ELb0ELb0EEEvNS_9FwdParamsE,"a",@progbits
	.sectionflags	@""
	.align	4
.nv.constant0._ZN10layer_norm13ln_fwd_kernelINS_13Kernel_traitsIf6__halfS2_S2_fjLj2048ELj1ELj4ELj1ELj16ENS_18Kernel_traits_baseILj2048EfS2_S2_S2_fjLj128EEEEELb0ELb0ELb0ELb0EEEvNS_9FwdParamsE:
	.zero		584


//--------------------- .nv.constant0._ZN10layer_norm13ln_fwd_kernelINS_13Kernel_traitsIf6__halfS2_S2_fjLj2048ELj1ELj4ELj1ELj16ENS_18Kernel_traits_baseILj2048EfS2_S2_S2_fjLj128EEEEELb0ELb0ELb0ELb1EEEvNS_9FwdParamsE --------------------------
	.section	.nv.constant0._ZN10layer_norm13ln_fwd_kernelINS_13Kernel_traitsIf6__halfS2_S2_fjLj2048ELj1ELj4ELj1ELj16ENS_18Kernel_traits_baseILj2048EfS2_S2_S2_fjLj128EEEEELb0ELb0ELb0ELb1EEEvNS_9FwdParamsE,"a",@progbits
	.sectionflags	@""
	.align	4
.nv.constant0._ZN10layer_norm13ln_fwd_kernelINS_13Kernel_traitsIf6__halfS2_S2_fjLj2048ELj1ELj4ELj1ELj16ENS_18Kernel_traits_baseILj2048EfS2_S2_S2_fjLj128EEEEELb0ELb0ELb0ELb1EEEvNS_9FwdParamsE:
	.zero		584


//--------------------- .nv.constant0._ZN10layer_norm13ln_fwd_kernelINS_13Kernel_traitsIf6__halfS2_S2_fjLj2048ELj1ELj4ELj1ELj16ENS_18Kernel_traits_baseILj2048EfS2_S2_S2_fjLj128EEEEELb0ELb0ELb1ELb0EEEvNS_9FwdParamsE --------------------------
	.section	.nv.constant0._ZN10layer_norm13ln_fwd_kernelINS_13Kernel_traitsIf6__halfS2_S2_fjLj2048ELj1ELj4ELj1ELj16ENS_18Kernel_traits_baseILj2048EfS2_S2_S2_fjLj128EEEEELb0ELb0ELb1ELb0EEEvNS_9FwdParamsE,"a",@progbits
	.sectionflags	@""
	.align	4
.nv.constant0._ZN10layer_norm13ln_fwd_kernelINS_13Kernel_traitsIf6__halfS2_S2_fjLj2048ELj1ELj4ELj1ELj16ENS_18Kernel_traits_baseILj2048EfS2_S2_S2_fjLj128EEEEELb0ELb0ELb1ELb0EEEvNS_9FwdParamsE:
	.zero		584


//--------------------- .nv.constant0._ZN10layer_norm13ln_fwd_kernelINS_13Kernel_traitsIf6__halfS2_S2_fjLj2048ELj1ELj4ELj1ELj16ENS_18Kernel_traits_baseILj2048EfS2_S2_S2_fjLj128EEEEELb0ELb0ELb1ELb1EEEvNS_9FwdParamsE --------------------------
	.section	.nv.constant0._ZN10layer_norm13ln_fwd_kernelINS_13Kernel_traitsIf6__halfS2_S2_fjLj2048ELj1ELj4ELj1ELj16ENS_18Kernel_traits_baseILj2048EfS2_S2_S2_fjLj128EEEEELb0ELb0ELb1ELb1EEEvNS_9FwdParamsE,"a",@progbits
	.sectionflags	@""
	.align	4
.nv.constant0._ZN10layer_norm13ln_fwd_kernelINS_13Kernel_traitsIf6__halfS2_S2_fjLj2048ELj1ELj4ELj1ELj16ENS_18Kernel_traits_baseILj2048EfS2_S2_S2_fjLj128EEEEELb0ELb0ELb1ELb1EEEvNS_9FwdParamsE:
	.zero		584


//--------------------- .nv.constant0._ZN10layer_norm13ln_fwd_kernelINS_13Kernel_traitsIf6__halfS2_S2_fjLj2048ELj1ELj4ELj1ELj16ENS_18Kernel_traits_baseILj2048EfS2_S2_S2_fjLj128EEEEELb0ELb1ELb0ELb0EEEvNS_9FwdParamsE --------------------------
	.section	.nv.constant0._ZN10layer_norm13ln_fwd_kernelINS_13Kernel_traitsIf6__halfS2_S2_fjLj2048ELj1ELj4ELj1ELj16ENS_18Kernel_traits_baseILj2048EfS2_S2_S2_fjLj128EEEEELb0ELb1ELb0ELb0EEEvNS_9FwdParamsE,"a",@progbits
	.sectionflags	@""
	.align	4
.nv.constant0._ZN10layer_norm13ln_fwd_kernelINS_13Kernel_traitsIf6__halfS2_S2_fjLj2048ELj1ELj4ELj1ELj16ENS_18Kernel_traits_baseILj2048EfS2_S2_S2_fjLj128EEEEELb0ELb1ELb0ELb0EEEvNS_9FwdParamsE:
	.zero		584


//--------------------- .nv.constant0._ZN10layer_norm13ln_fwd_kernelINS_13Kernel_traitsIf6__halfS2_S2_fjLj2048ELj1ELj4ELj1ELj16ENS_18Kernel_traits_baseILj2048EfS2_S2_S2_fjLj128EEEEELb0ELb1ELb0ELb1EEEvNS_9FwdParamsE --------------------------
	.section	.nv.constant0._ZN10layer_norm13ln_fwd_kernelINS_13Kernel_traitsIf6__halfS2_S2_fjLj2048ELj1ELj4ELj1ELj16ENS_18Kernel_traits_baseILj2048EfS2_S2_S2_fjLj128EEEEELb0ELb1ELb0ELb1EEEvNS_9FwdParamsE,"a",@progbits
	.sectionflags	@""
	.align	4
.nv.constant0._ZN10layer_norm13ln_fwd_kernelINS_13Kernel_traitsIf6__halfS2_S2_fjLj2048ELj1ELj4ELj1ELj16ENS_18Kernel_traits_baseILj2048EfS2_S2_S2_fjLj128EEEEELb0ELb1ELb0ELb1EEEvNS_9FwdParamsE:
	.zero		584


//--------------------- .nv.constant0._ZN10layer_norm13ln_fwd_kernelINS_13Kernel_traitsIf6__halfS2_S2_fjLj2048ELj1ELj4ELj1ELj16ENS_18Kernel_traits_baseILj2048EfS2_S2_S2_fjLj128EEEEELb0ELb1ELb1ELb0EEEvNS_9FwdParamsE --------------------------
	.section	.nv.constant0._ZN10layer_norm13ln_fwd_kernelINS_13Kernel_traitsIf6__halfS2_S2_fjLj2048ELj1ELj4ELj1ELj16ENS_18Kernel_traits_baseILj2048EfS2_S2_S2_fjLj128EEEEELb0ELb1ELb1ELb0EEEvNS_9FwdParamsE,"a",@progbits
	.sectionflags	@""
	.align	4
.nv.constant0._ZN10layer_norm13ln_fwd_kernelINS_13Kernel_traitsIf6__halfS2_S2_fjLj2048ELj1ELj4ELj1ELj16ENS_18Kernel_traits_baseILj2048EfS2_S2_S2_fjLj128EEEEELb0ELb1ELb1ELb0EEEvNS_9FwdParamsE:
	.zero		584


//--------------------- .nv.constant0._ZN10layer_norm13ln_fwd_kernelINS_13Kernel_traitsIf6__halfS2_S2_fjLj2048ELj1ELj4ELj1ELj16ENS_18Kernel_traits_baseILj2048EfS2_S2_S2_fjLj128EEEEELb0ELb1ELb1ELb1EEEvNS_9FwdParamsE --------------------------
	.section	.nv.constant0._ZN10layer_norm13ln_fwd_kernelINS_13Kernel_traitsIf6__halfS2_S2_fjLj2048ELj1ELj4ELj1ELj16ENS_18Kernel_traits_baseILj2048EfS2_S2_S2_fjLj128EEEEELb0ELb1ELb1ELb1EEEvNS_9FwdParamsE,"a",@progbits
	.sectionflags	@""
	.align	4
.nv.constant0._ZN10layer_norm13ln_fwd_kernelINS_13Kernel_traitsIf6__halfS2_S2_fjLj2048ELj1ELj4ELj1ELj16ENS_18Kernel_traits_baseILj2048EfS2_S2_S2_fjLj128EEEEELb0ELb1ELb1ELb1EEEvNS_9FwdParamsE:
	.zero		584


//--------------------- .nv.constant0._ZN10layer_norm13ln_fwd_kernelINS_13Kernel_traitsIf6__halfS2_S2_fjLj2048ELj1ELj4ELj1ELj16ENS_18Kernel_traits_baseILj2048EfS2_S2_S2_fjLj128EEEEELb1ELb0ELb0ELb0EEEvNS_9FwdParamsE --------------------------
	.section	.nv.constant0._ZN10layer_norm13ln_fwd_kernelINS_13Kernel_traitsIf6__halfS2_S2_fjLj2048ELj1ELj4ELj1ELj16ENS_18Kernel_traits_baseILj2048EfS2_S2_S2_fjLj128EEEEELb1ELb0ELb0ELb0EEEvNS_9FwdParamsE,"a",@progbits
	.sectionflags	@""
	.align	4
.nv.constant0._ZN10layer_norm13ln_fwd_kernelINS_13Kernel_traitsIf6__halfS2_S2_fjLj2048ELj1ELj4ELj1ELj16ENS_18Kernel_traits_baseILj2048EfS2_S2_S2_fjLj128EEEEELb1ELb0ELb0ELb0EEEvNS_9FwdParamsE:
	.zero		584


//--------------------- .nv.constant0._ZN10layer_norm13ln_fwd_kernelINS_13Kernel_traitsIf6__halfS2_S2_fjLj2048ELj1ELj4ELj1ELj16ENS_18Kernel_traits_baseILj2048EfS2_S2_S2_fjLj128EEEEELb1ELb0ELb0ELb1EEEvNS_9FwdParamsE --------------------------
	.section	.nv.constant0._ZN10layer_norm13ln_fwd_kernelINS_13Kernel_traitsIf6__halfS2_S2_fjLj2048ELj1ELj4ELj1ELj16ENS_18Kernel_traits_baseILj2048EfS2_S2_S2_fjLj128EEEEELb1ELb0ELb0ELb1EEEvNS_9FwdParamsE,"a",@progbits
	.sectionflags	@""
	.align	4
.nv.constant0._ZN10layer_norm13ln_fwd_kernelINS_13Kernel_traitsIf6__halfS2_S2_fjLj2048ELj1ELj4ELj1ELj16ENS_18Kernel_traits_baseILj2048EfS2_S2_S2_fjLj128EEEEELb1ELb0ELb0ELb1EEEvNS_9FwdParamsE:
	.zero		584


//--------------------- .nv.constant0._ZN10layer_norm13ln_fwd_kernelINS_13Kernel_traitsIf6__halfS2_S2_fjLj2048ELj1ELj4ELj1ELj16ENS_18Kernel_traits_baseILj2048EfS2_S2_S2_fjLj128EEEEELb1ELb0ELb1ELb0EEEvNS_9FwdParamsE --------------------------
	.section	.nv.constant0._ZN10layer_norm13ln_fwd_kernelINS_13Kernel_traitsIf6__halfS2_S2_fjLj2048ELj1ELj4ELj1ELj16ENS_18Kernel_traits_baseILj2048EfS2_S2_S2_fjLj128EEEEELb1ELb0ELb1ELb0EEEvNS_9FwdParamsE,"a",@progbits
	.sectionflags	@""
	.align	4
.nv.constant0._ZN10layer_norm13ln_fwd_kernelINS_13Kernel_traitsIf6__halfS2_S2_fjLj2048ELj1ELj4ELj1ELj16ENS_18Kernel_traits_baseILj2048EfS2_S2_S2_fjLj128EEEEELb1ELb0ELb1ELb0EEEvNS_9FwdParamsE:
	.zero		584


//--------------------- .nv.constant0._ZN10layer_norm13ln_fwd_kernelINS_13Kernel_traitsIf6__halfS2_S2_fjLj2048ELj1ELj4ELj1ELj16ENS_18Kernel_traits_baseILj2048EfS2_S2_S2_fjLj128EEEEELb1ELb0ELb1ELb1EEEvNS_9FwdParamsE --------------------------
	.section	.nv.constant0._ZN10layer_norm13ln_fwd_kernelINS_13Kernel_traitsIf6__halfS2_S2_fjLj2048ELj1ELj4ELj1ELj16ENS_18Kernel_traits_baseILj2048EfS2_S2_S2_fjLj128EEEEELb1ELb0ELb1ELb1EEEvNS_9FwdParamsE,"a",@progbits
	.sectionflags	@""
	.align	4
.nv.constant0._ZN10layer_norm13ln_fwd_kernelINS_13Kernel_traitsIf6__halfS2_S2_fjLj2048ELj1ELj4ELj1ELj16ENS_18Kernel_traits_baseILj2048EfS2_S2_S2_fjLj128EEEEELb1ELb0ELb1ELb1EEEvNS_9FwdParamsE:
	.zero		584


//--------------------- .nv.constant0._ZN10layer_norm13ln_fwd_kernelINS_13Kernel_traitsIf6__halfS2_S2_fjLj2048ELj1ELj4ELj1ELj16ENS_18Kernel_traits_baseILj2048EfS2_S2_S2_fjLj128EEEEELb1ELb1ELb0ELb0EEEvNS_9FwdParamsE --------------------------
	.section	.nv.constant0._ZN10layer_norm13ln_fwd_kernelINS_13Kernel_traitsIf6__halfS2_S2_fjLj2048ELj1ELj4ELj1ELj16ENS_18Kernel_traits_baseILj2048EfS2_S2_S2_fjLj128EEEEELb1ELb1ELb0ELb0EEEvNS_9FwdParamsE,"a",@progbits
	.sectionflags	@""
	.align	4
.nv.constant0._ZN10layer_norm13ln_fwd_kernelINS_13Kernel_traitsIf6__halfS2_S2_fjLj2048ELj1ELj4ELj1ELj16ENS_18Kernel_traits_baseILj2048EfS2_S2_S2_fjLj128EEEEELb1ELb1ELb0ELb0EEEvNS_9FwdParamsE:
	.zero		584


//--------------------- .nv.constant0._ZN10layer_norm13ln_fwd_kernelINS_13Kernel_traitsIf6__halfS2_S2_fjLj2048ELj1ELj4ELj1ELj16ENS_18Kernel_traits_baseILj2048EfS2_S2_S2_fjLj128EEEEELb1ELb1ELb0ELb1EEEvNS_9FwdParamsE --------------------------
	.section	.nv.constant0._ZN10layer_norm13ln_fwd_kernelINS_13Kernel_traitsIf6__halfS2_S2_fjLj2048ELj1ELj4ELj1ELj16ENS_18Kernel_traits_baseILj2048EfS2_S2_S2_fjLj128EEEEELb1ELb1ELb0ELb1EEEvNS_9FwdParamsE,"a",@progbits
	.sectionflags	@""
	.align	4
.nv.constant0._ZN10layer_norm13ln_fwd_kernelINS_13Kernel_traitsIf6__halfS2_S2_fjLj2048ELj1ELj4ELj1ELj16ENS_18Kernel_traits_baseILj2048EfS2_S2_S2_fjLj128EEEEELb1ELb1ELb0ELb1EEEvNS_9FwdParamsE:
	.zero		584


//--------------------- .nv.constant0._ZN10layer_norm13ln_fwd_kernelINS_13Kernel_traitsIf6__halfS2_S2_fjLj2048ELj1ELj4ELj1ELj16ENS_18Kernel_traits_baseILj2048EfS2_S2_S2_fjLj128EEEEELb1ELb1ELb1ELb0EEEvNS_9FwdParamsE --------------------------
	.section	.nv.constant0._ZN10layer_norm13ln_fwd_kernelINS_13Kernel_traitsIf6__halfS2_S2_fjLj2048ELj1ELj4ELj1ELj16ENS_18Kernel_traits_baseILj2048EfS2_S2_S2_fjLj128EEEEELb1ELb1ELb1ELb0EEEvNS_9FwdParamsE,"a",@progbits
	.sectionflags	@""
	.align	4
.nv.constant0._ZN10layer_norm13ln_fwd_kernelINS_13Kernel_traitsIf6__halfS2_S2_fjLj2048ELj1ELj4ELj1ELj16ENS_18Kernel_traits_baseILj2048EfS2_S2_S2_fjLj128EEEEELb1ELb1ELb1ELb0EEEvNS_9FwdParamsE:
	.zero		584


//--------------------- .nv.constant0._ZN10layer_norm13ln_fwd_kernelINS_13Kernel_traitsIf6__halfS2_S2_fjLj2048ELj1ELj4ELj1ELj16ENS_18Kernel_traits_baseILj2048EfS2_S2_S2_fjLj128EEEEELb1ELb1ELb1ELb1EEEvNS_9FwdParamsE --------------------------
	.section	.nv.constant0._ZN10layer_norm13ln_fwd_kernelINS_13Kernel_traitsIf6__halfS2_S2_fjLj2048ELj1ELj4ELj1ELj16ENS_18Kernel_traits_baseILj2048EfS2_S2_S2_fjLj128EEEEELb1ELb1ELb1ELb1EEEvNS_9FwdParamsE,"a",@progbits
	.sectionflags	@""
	.align	4
.nv.constant0._ZN10layer_norm13ln_fwd_kernelINS_13Kernel_traitsIf6__halfS2_S2_fjLj2048ELj1ELj4ELj1ELj16ENS_18Kernel_traits_baseILj2048EfS2_S2_S2_fjLj128EEEEELb1ELb1ELb1ELb1EEEvNS_9FwdParamsE:
	.zero		584


//--------------------- .nv.constant0._ZN10layer_norm13ln_fwd_kernelINS_13Kernel_traitsI6__halfS2_fS2_fjLj2048ELj1ELj4ELj1ELj16ENS_18Kernel_traits_baseILj2048ES2_S2_fS2_fjLj128EEEEELb0ELb0ELb0ELb0EEEvNS_9FwdParamsE --------------------------
	.section	.nv.constant0._ZN10layer_norm13ln_fwd_kernelINS_13Kernel_traitsI6__halfS2_fS2_fjLj2048ELj1ELj4ELj1ELj16ENS_18Kernel_traits_baseILj2048ES2_S2_fS2_fjLj128EEEEELb0ELb0ELb0ELb0EEEvNS_9FwdParamsE,"a",@progbits
	.sectionflags	@""
	.align	4
.nv.constant0._ZN10layer_norm13ln_fwd_kernelINS_13Kernel_traitsI6__halfS2_fS2_fjLj2048ELj1ELj4ELj1ELj16ENS_18Kernel_traits_baseILj2048ES2_S2_fS2_fjLj128EEEEELb0ELb0ELb0ELb0EEEvNS_9FwdParamsE:
	.zero		584


//--------------------- .nv.constant0._ZN10layer_norm13ln_fwd_kernelINS_13Kernel_traitsI6__halfS2_fS2_fjLj2048ELj1ELj4ELj1ELj16ENS_18Kernel_traits_baseILj2048ES2_S2_fS2_fjLj128EEEEELb0ELb0ELb0ELb1EEEvNS_9FwdParamsE --------------------------
	.section	.nv.constant0._ZN10layer_norm13ln_fwd_kernelINS_13Kernel_traitsI6__halfS2_fS2_fjLj2048ELj1ELj4ELj1ELj16ENS_18Kernel_traits_baseILj2048ES2_S2_fS2_fjLj128EEEEELb0ELb0ELb0ELb1EEEvNS_9FwdParamsE,"a",@progbits
	.sectionflags	@""
	.align	4
.nv.constant0._ZN10layer_norm13ln_fwd_kernelINS_13Kernel_traitsI6__halfS2_fS2_fjLj2048ELj1ELj4ELj1ELj16ENS_18Kernel_traits_baseILj2048ES2_S2_fS2_fjLj128EEEEELb0ELb0ELb0ELb1EEEvNS_9FwdParamsE:
	.zero		584


//--------------------- .nv.constant0._ZN10layer_norm13ln_fwd_kernelINS_13Kernel_traitsI6__halfS2_fS2_fjLj2048ELj1ELj4ELj1ELj16ENS_18Kernel_traits_baseILj2048ES2_S2_fS2_fjLj128EEEEELb0ELb0ELb1ELb0EEEvNS_9FwdParamsE --------------------------
	.section	.nv.constant0._ZN10layer_norm13ln_fwd_kernelINS_13Kernel_traitsI6__halfS2_fS2_fjLj2048ELj1ELj4ELj1ELj16ENS_18Kernel_traits_baseILj2048ES2_S2_fS2_fjLj128EEEEELb0ELb0ELb1ELb0EEEvNS_9FwdParamsE,"a",@progbits
	.sectionflags	@""
	.align	4
.nv.constant0._ZN10layer_norm13ln_fwd_kernelINS_13Kernel_traitsI6__halfS2_fS2_fjLj2048ELj1ELj4ELj1ELj16ENS_18Kernel_traits_baseILj2048ES2_S2_fS2_fjLj128EEEEELb0ELb0ELb1ELb0EEEvNS_9FwdParamsE:
	.zero		584


//--------------------- .nv.constant0._ZN10layer_norm13ln_fwd_kernelINS_13Kernel_traitsI6__halfS2_fS2_fjLj2048ELj1ELj4ELj1ELj16ENS_18Kernel_traits_baseILj2048ES2_S2_fS2_fjLj128EEEEELb0ELb0ELb1ELb1EEEvNS_9FwdParamsE --------------------------
	.section	.nv.constant0._ZN10layer_norm13ln_fwd_kernelINS_13Kernel_traitsI6__halfS2_fS2_fjLj2048ELj1ELj4ELj1ELj16ENS_18Kernel_traits_baseILj2048ES2_S2_fS2_fjLj128EEEEELb0ELb0ELb1ELb1EEEvNS_9FwdParamsE,"a",@progbits
	.sectionflags	@""
	.align	4
.nv.constant0._ZN10layer_norm13ln_fwd_kernelINS_13Kernel_traitsI6__halfS2_fS2_fjLj2048ELj1ELj4ELj1ELj16ENS_18Kernel_traits_baseILj2048ES2_S2_fS2_fjLj128EEEEELb0ELb0ELb1ELb1EEEvNS_9FwdParamsE:
	.zero		584


//--------------------- .nv.constant0._ZN10layer_norm13ln_fwd_kernelINS_13Kernel_traitsI6__halfS2_fS2_fjLj2048ELj1ELj4ELj1ELj16ENS_18Kernel_traits_baseILj2048ES2_S2_fS2_fjLj128EEEEELb0ELb1ELb0ELb0EEEvNS_9FwdParamsE --------------------------
	.section	.nv.constant0._ZN10layer_norm13ln_fwd_kernelINS_13Kernel_traitsI6__halfS2_fS2_fjLj2048ELj1ELj4ELj1ELj16ENS_18Kernel_traits_baseILj2048ES2_S2_fS2_fjLj128EEEEELb0ELb1ELb0ELb0EEEvNS_9FwdParamsE,"a",@progbits
	.sectionflags	@""
	.align	4
.nv.constant0._ZN10layer_norm13ln_fwd_kernelINS_13Kernel_traitsI6__halfS2_fS2_fjLj2048ELj1ELj4ELj1ELj16ENS_18Kernel_traits_baseILj2048ES2_S2_fS2_fjLj128EEEEELb0ELb1ELb0ELb0EEEvNS_9FwdParamsE:
	.zero		584


//--------------------- .nv.constant0._ZN10layer_norm13ln_fwd_kernelINS_13Kernel_traitsI6__halfS2_fS2_fjLj2048ELj1ELj4ELj1ELj16ENS_18Kernel_traits_baseILj2048ES2_S2_fS2_fjLj128EEEEELb0ELb1ELb0ELb1EEEvNS_9FwdParamsE --------------------------
	.section	.nv.constant0._ZN10layer_norm13ln_fwd_kernelINS_13Kernel_traitsI6__halfS2_fS2_fjLj2048ELj1ELj4ELj1ELj16ENS_18Kernel_traits_baseILj2048ES2_S2_fS2_fjLj128EEEEELb0ELb1ELb0ELb1EEEvNS_9FwdParamsE,"a",@progbits
	.sectionflags	@""
	.align	4
.nv.constant0._ZN10layer_norm13ln_fwd_kernelINS_13Kernel_traitsI6__halfS2_fS2_fjLj2048ELj1ELj4ELj1ELj16ENS_18Kernel_traits_baseILj2048ES2_S2_fS2_fjLj128EEEEELb0ELb1ELb0ELb1EEEvNS_9FwdParamsE:
	.zero		584


//--------------------- .nv.constant0._ZN10layer_norm13ln_fwd_kernelINS_13Kernel_traitsI6__halfS2_fS2_fjLj2048ELj1ELj4ELj1ELj16ENS_18Kernel_traits_baseILj2048ES2_S2_fS2_fjLj128EEEEELb0ELb1ELb1ELb0EEEvNS_9FwdParamsE --------------------------
	.section	.nv.constant0._ZN10layer_norm13ln_fwd_kernelINS_13Kernel_traitsI6__halfS2_fS2_fjLj2048ELj1ELj4ELj1ELj16ENS_18Kernel_traits_baseILj2048ES2_S2_fS2_fjLj128EEEEELb0ELb1ELb1ELb0EEEvNS_9FwdParamsE,"a",@progbits
	.sectionflags	@""
	.align	4
.nv.constant0._ZN10layer_norm13ln_fwd_kernelINS_13Kernel_traitsI6__halfS2_fS2_fjLj2048ELj1ELj4ELj1ELj16ENS_18Kernel_traits_baseILj2048ES2_S2_fS2_fjLj128EEEEELb0ELb1ELb1ELb0EEEvNS_9FwdParamsE:
	.zero		584


//--------------------- .nv.constant0._ZN10layer_norm13ln_fwd_kernelINS_13Kernel_traitsI6__halfS2_fS2_fjLj2048ELj1ELj4ELj1ELj16ENS_18Kernel_traits_baseILj2048ES2_S2_fS2_fjLj128EEEEELb0ELb1ELb1ELb1EEEvNS_9FwdParamsE --------------------------
	.section	.nv.constant0._ZN10layer_norm13ln_fwd_kernelINS_13Kernel_traitsI6__halfS2_fS2_fjLj2048ELj1ELj4ELj1ELj16ENS_18Kernel_traits_baseILj2048ES2_S2_fS2_fjLj128EEEEELb0ELb1ELb1ELb1EEEvNS_9FwdParamsE,"a",@progbits
	.sectionflags	@""
	.align	4
.nv.constant0._ZN10layer_norm13ln_fwd_kernelINS_13Kernel_traitsI6__halfS2_fS2_fjLj2048ELj1ELj4ELj1ELj16ENS_18Kernel_traits_baseILj2048ES2_S2_fS2_fjLj128EEEEELb0ELb1ELb1ELb1EEEvNS_9FwdParamsE:
	.zero		584


//--------------------- .nv.constant0._ZN10layer_norm13ln_fwd_kernelINS_13Kernel_traitsI6__halfS2_fS2_fjLj2048ELj1ELj4ELj1ELj16ENS_18Kernel_traits_baseILj2048ES2_S2_fS2_fjLj128EEEEELb1ELb0ELb0ELb0EEEvNS_9FwdParamsE --------------------------
	.section	.nv.constant0._ZN10layer_norm13ln_fwd_kernelINS_13Kernel_traitsI6__halfS2_fS2_fjLj2048ELj1ELj4ELj1ELj16ENS_18Kernel_traits_baseILj2048ES2_S2_fS2_fjLj128EEEEELb1ELb0ELb0ELb0EEEvNS_9FwdParamsE,"a",@progbits
	.sectionflags	@""
	.align	4
.nv.constant0._ZN10layer_norm13ln_fwd_kernelINS_13Kernel_traitsI6__halfS2_fS2_fjLj2048ELj1ELj4ELj1ELj16ENS_18Kernel_traits_baseILj2048ES2_S2_fS2_fjLj128EEEEELb1ELb0ELb0ELb0EEEvNS_9FwdParamsE:
	.zero		584


//--------------------- .nv.constant0._ZN10layer_norm13ln_fwd_kernelINS_13Kernel_traitsI6__halfS2_fS2_fjLj2048ELj1ELj4ELj1ELj16ENS_18Kernel_traits_baseILj2048ES2_S2_fS2_fjLj128EEEEELb1ELb0ELb0ELb1EEEvNS_9FwdParamsE --------------------------
	.section	.nv.constant0._ZN10layer_norm13ln_fwd_kernelINS_13Kernel_traitsI6__halfS2_fS2_fjLj2048ELj1ELj4ELj1ELj16ENS_18Kernel_traits_baseILj2048ES2_S2_fS2_fjLj128EEEEELb1ELb0ELb0ELb1EEEvNS_9FwdParamsE,"a",@progbits
	.sectionflags	@""
	.align	4
.nv.constant0._ZN10layer_norm13ln_fwd_kernelINS_13Kernel_traitsI6__halfS2_fS2_fjLj2048ELj1ELj4ELj1ELj16ENS_18Kernel_traits_baseILj2048ES2_S2_fS2_fjLj128EEEEELb1ELb0ELb0ELb1EEEvNS_9FwdParamsE:
	.zero		584


//--------------------- .nv.constant0._ZN10layer_norm13ln_fwd_kernelINS_13Kernel_traitsI6__halfS2_fS2_fjLj2048ELj1ELj4ELj1ELj16ENS_18Kernel_traits_baseILj2048ES2_S2_fS2_fjLj128EEEEELb1ELb0ELb1ELb0EEEvNS_9FwdParamsE --------------------------
	.section	.nv.constant0._ZN10layer_norm13ln_fwd_kernelINS_13Kernel_traitsI6__halfS2_fS2_fjLj2048ELj1ELj4ELj1ELj16ENS_18Kernel_traits_baseILj2048ES2_S2_fS2_fjLj128EEEEELb1ELb0ELb1ELb0EEEvNS_9FwdParamsE,"a",@progbits
	.sectionflags	@""
	.align	4
.nv.constant0._ZN10layer_norm13ln_fwd_kernelINS_13Kernel_traitsI6__halfS2_fS2_fjLj2048ELj1ELj4ELj1ELj16ENS_18Kernel_traits_baseILj2048ES2_S2_fS2_fjLj128EEEEELb1ELb0ELb1ELb0EEEvNS_9FwdParamsE:
	.zero		584


//--------------------- .nv.constant0._ZN10layer_norm13ln_fwd_kernelINS_13Kernel_traitsI6__halfS2_fS2_fjLj2048ELj1ELj4ELj1ELj16ENS_18Kernel_traits_baseILj2048ES2_S2_fS2_fjLj128EEEEELb1ELb0ELb1ELb1EEEvNS_9FwdParamsE --------------------------
	.section	.nv.constant0._ZN10layer_norm13ln_fwd_kernelINS_13Kernel_traitsI6__halfS2_fS2_fjLj2048ELj1ELj4ELj1ELj16ENS_18Kernel_traits_baseILj2048ES2_S2_fS2_fjLj128EEEEELb1ELb0ELb1ELb1EEEvNS_9FwdParamsE,"a",@progbits
	.sectionflags	@""
	.align	4
.nv.constant0._ZN10layer_norm13ln_fwd_kernelINS_13Kernel_traitsI6__halfS2_fS2_fjLj2048ELj1ELj4ELj1ELj16ENS_18Kernel_traits_baseILj2048ES2_S2_fS2_fjLj128EEEEELb1ELb0ELb1ELb1EEEvNS_9FwdParamsE:
	.zero		584


//--------------------- .nv.constant0._ZN10layer_norm13ln_fwd_kernelINS_13Kernel_traitsI6__halfS2_fS2_fjLj2048ELj1ELj4ELj1ELj16ENS_18Kernel_traits_baseILj2048ES2_S2_fS2_fjLj128EEEEELb1ELb1ELb0ELb0EEEvNS_9FwdParamsE --------------------------
	.section	.nv.constant0._ZN10layer_norm13ln_fwd_kernelINS_13Kernel_traitsI6__halfS2_fS2_fjLj2048ELj1ELj4ELj1ELj16ENS_18Kernel_traits_baseILj2048ES2_S2_fS2_fjLj128EEEEELb1ELb1ELb0ELb0EEEvNS_9FwdParamsE,"a",@progbits
	.sectionflags	@""
	.align	4
.nv.constant0._ZN10layer_norm13ln_fwd_kernelINS_13Kernel_traitsI6__halfS2_fS2_fjLj2048ELj1ELj4ELj1ELj16ENS_18Kernel_traits_baseILj2048ES2_S2_fS2_fjLj128EEEEELb1ELb1ELb0ELb0EEEvNS_9FwdParamsE:
	.zero		584


//--------------------- .nv.constant0._ZN10layer_norm13ln_fwd_kernelINS_13Kernel_traitsI6__halfS2_fS2_fjLj2048ELj1ELj4ELj1ELj16ENS_18Kernel_traits_baseILj2048ES2_S2_fS2_fjLj128EEEEELb1ELb1ELb0ELb1EEEvNS_9FwdParamsE --------------------------
	.section	.nv.constant0._ZN10layer_norm13ln_fwd_kernelINS_13Kernel_traitsI6__halfS2_fS2_fjLj2048ELj1ELj4ELj1ELj16ENS_18Kernel_traits_baseILj2048ES2_S2_fS2_fjLj128EEEEELb1ELb1ELb0ELb1EEEvNS_9FwdParamsE,"a",@progbits
	.sectionflags	@""
	.align	4
.nv.constant0._ZN10layer_norm13ln_fwd_kernelINS_13Kernel_traitsI6__halfS2_fS2_fjLj2048ELj1ELj4ELj1ELj16ENS_18Kernel_traits_baseILj2048ES2_S2_fS2_fjLj128EEEEELb1ELb1ELb0ELb1EEEvNS_9FwdParamsE:
	.zero		584


//--------------------- .nv.constant0._ZN10layer_norm13ln_fwd_kernelINS_13Kernel_traitsI6__halfS2_fS2_fjLj2048ELj1ELj4ELj1ELj16ENS_18Kernel_traits_baseILj2048ES2_S2_fS2_fjLj128EEEEELb1ELb1ELb1ELb0EEEvNS_9FwdParamsE --------------------------
	.section	.nv.constant0._ZN10layer_norm13ln_fwd_kernelINS_13Kernel_traitsI6__halfS2_fS2_fjLj2048ELj1ELj4ELj1ELj16ENS_18Kernel_traits_baseILj2048ES2_S2_fS2_fjLj128EEEEELb1ELb1ELb1ELb0EEEvNS_9FwdParamsE,"a",@progbits
	.sectionflags	@""
	.align	4
.nv.constant0._ZN10layer_norm13ln_fwd_kernelINS_13Kernel_traitsI6__halfS2_fS2_fjLj2048ELj1ELj4ELj1ELj16ENS_18Kernel_traits_baseILj2048ES2_S2_fS2_fjLj128EEEEELb1ELb1ELb1ELb0EEEvNS_9FwdParamsE:
	.zero		584


//--------------------- .nv.constant0._ZN10layer_norm13ln_fwd_kernelINS_13Kernel_traitsI6__halfS2_fS2_fjLj2048ELj1ELj4ELj1ELj16ENS_18Kernel_traits_baseILj2048ES2_S2_fS2_fjLj128EEEEELb1ELb1ELb1ELb1EEEvNS_9FwdParamsE --------------------------
	.section	.nv.constant0._ZN10layer_norm13ln_fwd_kernelINS_13Kernel_traitsI6__halfS2_fS2_fjLj2048ELj1ELj4ELj1ELj16ENS_18Kernel_traits_baseILj2048ES2_S2_fS2_fjLj128EEEEELb1ELb1ELb1ELb1EEEvNS_9FwdParamsE,"a",@progbits
	.sectionflags	@""
	.align	4
.nv.constant0._ZN10layer_norm13ln_fwd_kernelINS_13Kernel_traitsI6__halfS2_fS2_fjLj2048ELj1ELj4ELj1ELj16ENS_18Kernel_traits_baseILj2048ES2_S2_fS2_fjLj128EEEEELb1ELb1ELb1ELb1EEEvNS_9FwdParamsE:
	.zero		584


//--------------------- .nv.constant0._ZN10layer_norm13ln_fwd_kernelINS_13Kernel_traitsIf6__halffS2_fjLj2048ELj1ELj4ELj1ELj16ENS_18Kernel_traits_baseILj2048EfS2_fS2_fjLj128EEEEELb0ELb0ELb0ELb0EEEvNS_9FwdParamsE --------------------------
	.section	.nv.constant0._ZN10layer_norm13ln_fwd_kernelINS_13Kernel_traitsIf6__halffS2_fjLj2048ELj1ELj4ELj1ELj16ENS_18Kernel_traits_baseILj2048EfS2_fS2_fjLj128EEEEELb0ELb0ELb0ELb0EEEvNS_9FwdParamsE,"a",@progbits
	.sectionflags	@""
	.align	4
.nv.constant0._ZN10layer_norm13ln_fwd_kernelINS_13Kernel_traitsIf6__halffS2_fjLj2048ELj1ELj4ELj1ELj16ENS_18Kernel_traits_baseILj2048EfS2_fS2_fjLj128EEEEELb0ELb0ELb0ELb0EEEvNS_9FwdParamsE:
	.zero		584


//--------------------- .nv.constant0._ZN10layer_norm13ln_fwd_kernelINS_13Kernel_traitsIf6__halffS2_fjLj2048ELj1ELj4ELj1ELj16ENS_18Kernel_traits_baseILj2048EfS2_fS2_fjLj128EEEEELb0ELb0ELb0ELb1EEEvNS_9FwdParamsE --------------------------
	.section	.nv.constant0._ZN10layer_norm13ln_fwd_kernelINS_13Kernel_traitsIf6__halffS2_fjLj2048ELj1ELj4ELj1ELj16ENS_18Kernel_traits_baseILj2048EfS2_fS2_fjLj128EEEEELb0ELb0ELb0ELb1EEEvNS_9FwdParamsE,"a",@progbits
	.sectionflags	@""
	.align	4
.nv.constant0._ZN10layer_norm13ln_fwd_kernelINS_13Kernel_traitsIf6__halffS2_fjLj2048ELj1ELj4ELj1ELj16ENS_18Kernel_traits_baseILj2048EfS2_fS2_fjLj128EEEEELb0ELb0ELb0ELb1EEEvNS_9FwdParamsE:
	.zero		584


//--------------------- .nv.constant0._ZN10layer_norm13ln_fwd_kernelINS_13Kernel_traitsIf6__halffS2_fjLj2048ELj1ELj4ELj1ELj16ENS_18Kernel_traits_baseILj2048EfS2_fS2_fjLj128EEEEELb0ELb0ELb1ELb0EEEvNS_9FwdParamsE --------------------------
	.section	.nv.constant0._ZN10layer_norm13ln_fwd_kernelINS_13Kernel_traitsIf6__halffS2_fjLj2048ELj1ELj4ELj1ELj16ENS_18Kernel_traits_baseILj2048EfS2_fS2_fjLj128EEEEELb0ELb0ELb1ELb0EEEvNS_9FwdParamsE,"a",@progbits
	.sectionflags	@""
	.align	4
.nv.constant0._ZN10layer_norm13ln_fwd_kernelINS_13Kernel_traitsIf6__halffS2_fjLj2048ELj1ELj4ELj1ELj16ENS_18Kernel_traits_baseILj2048EfS2_fS2_fjLj128EEEEELb0ELb0ELb1ELb0EEEvNS_9FwdParamsE:
	.zero		584


//--------------------- .nv.constant0._ZN10layer_norm13ln_fwd_kernelINS_13Kernel_traitsIf6__halffS2_fjLj2048ELj1ELj4ELj1ELj16ENS_18Kernel_traits_baseILj2048EfS2_fS2_fjLj128EEEEELb0ELb0ELb1ELb1EEEvNS_9FwdParamsE --------------------------
	.section	.nv.constant0._ZN10layer_norm13ln_fwd_kernelINS_13Kernel_traitsIf6__halffS2_fjLj2048ELj1ELj4ELj1ELj16ENS_18Kernel_traits_baseILj2048EfS2_fS2_fjLj128EEEEELb0ELb0ELb1ELb1EEEvNS_9FwdParamsE,"a",@progbits
	.sectionflags	@""
	.align	4
.nv.constant0._ZN10layer_norm13ln_fwd_kernelINS_13Kernel_traitsIf6__halffS2_fjLj2048ELj1ELj4ELj1ELj16ENS_18Kernel_traits_baseILj2048EfS2_fS2_fjLj128EEEEELb0ELb0ELb1ELb1EEEvNS_9FwdParamsE:
	.zero		584


//--------------------- .nv.constant0._ZN10layer_norm13ln_fwd_kernelINS_13Kernel_traitsIf6__halffS2_fjLj2048ELj1ELj4ELj1ELj16ENS_18Kernel_traits_baseILj2048EfS2_fS2_fjLj128EEEEELb0ELb1ELb0ELb0EEEvNS_9FwdParamsE --------------------------
	.section	.nv.constant0._ZN10layer_norm13ln_fwd_kernelINS_13Kernel_traitsIf6__halffS2_fjLj2048ELj1ELj4ELj1ELj16ENS_18Kernel_traits_baseILj2048EfS2_fS2_fjLj128EEEEELb0ELb1ELb0ELb0EEEvNS_9FwdParamsE,"a",@progbits
	.sectionflags	@""
	.align	4
.nv.constant0._ZN10layer_norm13ln_fwd_kernelINS_13Kernel_traitsIf6__halffS2_fjLj2048ELj1ELj4ELj1ELj16ENS_18Kernel_traits_baseILj2048EfS2_fS2_fjLj128EEEEELb0ELb1ELb0ELb0EEEvNS_9FwdParamsE:
	.zero		584


//--------------------- .nv.constant0._ZN10layer_norm13ln_fwd_kernelINS_13Kernel_traitsIf6__halffS2_fjLj2048ELj1ELj4ELj1ELj16ENS_18Kernel_traits_baseILj2048EfS2_fS2_fjLj128EEEEELb0ELb1ELb0ELb1EEEvNS_9FwdParamsE --------------------------
	.section	.nv.constant0._ZN10layer_norm13ln_fwd_kernelINS_13Kernel_traitsIf6__halffS2_fjLj2048ELj1ELj4ELj1ELj16ENS_18Kernel_traits_baseILj2048EfS2_fS2_fjLj128EEEEELb0ELb1ELb0ELb1EEEvNS_9FwdParamsE,"a",@progbits
	.sectionflags	@""
	.align	4
.nv.constant0._ZN10layer_norm13ln_fwd_kernelINS_13Kernel_traitsIf6__halffS2_fjLj2048ELj1ELj4ELj1ELj16ENS_18Kernel_traits_baseILj2048EfS2_fS2_fjLj128EEEEELb0ELb1ELb0ELb1EEEvNS_9FwdParamsE:
	.zero		584


//--------------------- .nv.constant0._ZN10layer_norm13ln_fwd_kernelINS_13Kernel_traitsIf6__halffS2_fjLj2048ELj1ELj4ELj1ELj16ENS_18Kernel_traits_baseILj2048EfS2_fS2_fjLj128EEEEELb0ELb1ELb1ELb0EEEvNS_9FwdParamsE --------------------------
	.section	.nv.constant0._ZN10layer_norm13ln_fwd_kernelINS_13Kernel_traitsIf6__halffS2_fjLj2048ELj1ELj4ELj1ELj16ENS_18Kernel_traits_baseILj2048EfS2_fS2_fjLj128EEEEELb0ELb1ELb1ELb0EEEvNS_9FwdParamsE,"a",@progbits
	.sectionflags	@""
	.align	4
.nv.constant0._ZN10layer_norm13ln_fwd_kernelINS_13Kernel_traitsIf6__halffS2_fjLj2048ELj1ELj4ELj1ELj16ENS_18Kernel_traits_baseILj2048EfS2_fS2_fjLj128EEEEELb0ELb1ELb1ELb0EEEvNS_9FwdParamsE:
	.zero		584


//--------------------- .nv.constant0._ZN10layer_norm13ln_fwd_kernelINS_13Kernel_traitsIf6__halffS2_fjLj2048ELj1ELj4ELj1ELj16ENS_18Kernel_traits_baseILj2048EfS2_fS2_fjLj128EEEEELb0ELb1ELb1ELb1EEEvNS_9FwdParamsE --------------------------
	.section	.nv.constant0._ZN10layer_norm13ln_fwd_kernelINS_13Kernel_traitsIf6__halffS2_fjLj2048ELj1ELj4ELj1ELj16ENS_18Kernel_traits_baseILj2048EfS2_fS2_fjLj128EEEEELb0ELb1ELb1ELb1EEEvNS_9FwdParamsE,"a",@progbits
	.sectionflags	@""
	.align	4
.nv.constant0._ZN10layer_norm13ln_fwd_kernelINS_13Kernel_traitsIf6__halffS2_fjLj2048ELj1ELj4ELj1ELj16ENS_18Kernel_traits_baseILj2048EfS2_fS2_fjLj128EEEEELb0ELb1ELb1ELb1EEEvNS_9FwdParamsE:
	.zero		584


//--------------------- .nv.constant0._ZN10layer_norm13ln_fwd_kernelINS_13Kernel_traitsIf6__halffS2_fjLj2048ELj1ELj4ELj1ELj16ENS_18Kernel_traits_baseILj2048EfS2_fS2_fjLj128EEEEELb1ELb0ELb0ELb0EEEvNS_9FwdParamsE --------------------------
	.section	.nv.constant0._ZN10layer_norm13ln_fwd_kernelINS_13Kernel_traitsIf6__halffS2_fjLj2048ELj1ELj4ELj1ELj16ENS_18Kernel_traits_baseILj2048EfS2_fS2_fjLj128EEEEELb1ELb0ELb0ELb0EEEvNS_9FwdParamsE,"a",@progbits
	.sectionflags	@""
	.align	4
.nv.constant0._ZN10layer_norm13ln_fwd_kernelINS_13Kernel_traitsIf6__halffS2_fjLj2048ELj1ELj4ELj1ELj16ENS_18Kernel_traits_baseILj2048EfS2_fS2_fjLj128EEEEELb1ELb0ELb0ELb0EEEvNS_9FwdParamsE:
	.zero		584


//--------------------- .nv.constant0._ZN10layer_norm13ln_fwd_kernelINS_13Kernel_traitsIf6__halffS2_fjLj2048ELj1ELj4ELj1ELj16ENS_18Kernel_traits_baseILj2048EfS2_fS2_fjLj128EEEEELb1ELb0ELb0ELb1EEEvNS_9FwdParamsE --------------------------
	.section	.nv.constant0._ZN10layer_norm13ln_fwd_kernelINS_13Kernel_traitsIf6__halffS2_fjLj2048ELj1ELj4ELj1ELj16ENS_18Kernel_traits_baseILj2048EfS2_fS2_fjLj128EEEEELb1ELb0ELb0ELb1EEEvNS_9FwdParamsE,"a",@progbits
	.sectionflags	@""
	.align	4
.nv.constant0._ZN10layer_norm13ln_fwd_kernelINS_13Kernel_traitsIf6__halffS2_fjLj2048ELj1ELj4ELj1ELj16ENS_18Kernel_traits_baseILj2048EfS2_fS2_fjLj128EEEEELb1ELb0ELb0ELb1EEEvNS_9FwdParamsE:
	.zero		584


//--------------------- .nv.constant0._ZN10layer_norm13ln_fwd_kernelINS_13Kernel_traitsIf6__halffS2_fjLj2048ELj1ELj4ELj1ELj16ENS_18Kernel_traits_baseILj2048EfS2_fS2_fjLj128EEEEELb1ELb0ELb1ELb0EEEvNS_9FwdParamsE --------------------------
	.section	.nv.constant0._ZN10layer_norm13ln_fwd_kernelINS_13Kernel_traitsIf6__halffS2_fjLj2048ELj1ELj4ELj1ELj16ENS_18Kernel_traits_baseILj2048EfS2_fS2_fjLj128EEEEELb1ELb0ELb1ELb0EEEvNS_9FwdParamsE,"a",@progbits
	.sectionflags	@""
	.align	4
.nv.constant0._ZN10layer_norm13ln_fwd_kernelINS_13Kernel_traitsIf6__halffS2_fjLj2048ELj1ELj4ELj1ELj16ENS_18Kernel_traits_baseILj2048EfS2_fS2_fjLj128EEEEELb1ELb0ELb1ELb0EEEvNS_9FwdParamsE:
	.zero		584


//--------------------- .nv.constant0._ZN10layer_norm13ln_fwd_kernelINS_13Kernel_traitsIf6__halffS2_fjLj2048ELj1ELj4ELj1ELj16ENS_18Kernel_traits_baseILj2048EfS2_fS2_fjLj128EEEEELb1ELb0ELb1ELb1EEEvNS_9FwdParamsE --------------------------
	.section	.nv.constant0._ZN10layer_norm13ln_fwd_kernelINS_13Kernel_traitsIf6__halffS2_fjLj2048ELj1ELj4ELj1ELj16ENS_18Kernel_traits_baseILj2048EfS2_fS2_fjLj128EEEEELb1ELb0ELb1ELb1EEEvNS_9FwdParamsE,"a",@progbits
	.sectionflags	@""
	.align	4
.nv.constant0._ZN10layer_norm13ln_fwd_kernelINS_13Kernel_traitsIf6__halffS2_fjLj2048ELj1ELj4ELj1ELj16ENS_18Kernel_traits_baseILj2048EfS2_fS2_fjLj128EEEEELb1ELb0ELb1ELb1EEEvNS_9FwdParamsE:
	.zero		584


//--------------------- .nv.constant0._ZN10layer_norm13ln_fwd_kernelINS_13Kernel_traitsIf6__halffS2_fjLj2048ELj1ELj4ELj1ELj16ENS_18Kernel_traits_baseILj2048EfS2_fS2_fjLj128EEEEELb1ELb1ELb0ELb0EEEvNS_9FwdParamsE --------------------------
	.section	.nv.constant0._ZN10layer_norm13ln_fwd_kernelINS_13Kernel_traitsIf6__halffS2_fjLj2048ELj1ELj4ELj1ELj16ENS_18Kernel_traits_baseILj2048EfS2_fS2_fjLj128EEEEELb1ELb1ELb0ELb0EEEvNS_9FwdParamsE,"a",@progbits
	.sectionflags	@""
	.align	4
.nv.constant0._ZN10layer_norm13ln_fwd_kernelINS_13Kernel_traitsIf6__halffS2_fjLj2048ELj1ELj4ELj1ELj16ENS_18Kernel_traits_baseILj2048EfS2_fS2_fjLj128EEEEELb1ELb1ELb0ELb0EEEvNS_9FwdParamsE:
	.zero		584


//--------------------- .nv.constant0._ZN10layer_norm13ln_fwd_kernelINS_13Kernel_traitsIf6__halffS2_fjLj2048ELj1ELj4ELj1ELj16ENS_18Kernel_traits_baseILj2048EfS2_fS2_fjLj128EEEEELb1ELb1ELb0ELb1EEEvNS_9FwdParamsE --------------------------
	.section	.nv.constant0._ZN10layer_norm13ln_fwd_kernelINS_13Kernel_traitsIf6__halffS2_fjLj2048ELj1ELj4ELj1ELj16ENS_18Kernel_traits_baseILj2048EfS2_fS2_fjLj128EEEEELb1ELb1ELb0ELb1EEEvNS_9FwdParamsE,"a",@progbits
	.sectionflags	@""
	.align	4
.nv.constant0._ZN10layer_norm13ln_fwd_kernelINS_13Kernel_traitsIf6__halffS2_fjLj2048ELj1ELj4ELj1ELj16ENS_18Kernel_traits_baseILj2048EfS2_fS2_fjLj128EEEEELb1ELb1ELb0ELb1EEEvNS_9FwdParamsE:
	.zero		584


//--------------------- .nv.constant0._ZN10layer_norm13ln_fwd_kernelINS_13Kernel_traitsIf6__halffS2_fjLj2048ELj1ELj4ELj1ELj16ENS_18Kernel_traits_baseILj2048EfS2_fS2_fjLj128EEEEELb1ELb1ELb1ELb0EEEvNS_9FwdParamsE --------------------------
	.section	.nv.constant0._ZN10layer_norm13ln_fwd_kernelINS_13Kernel_traitsIf6__halffS2_fjLj2048ELj1ELj4ELj1ELj16ENS_18Kernel_traits_baseILj2048EfS2_fS2_fjLj128EEEEELb1ELb1ELb1ELb0EEEvNS_9FwdParamsE,"a",@progbits
	.sectionflags	@""
	.align	4
.nv.constant0._ZN10layer_norm13ln_fwd_kernelINS_13Kernel_traitsIf6__halffS2_fjLj2048ELj1ELj4ELj1ELj16ENS_18Kernel_traits_baseILj2048EfS2_fS2_fjLj128EEEEELb1ELb1ELb1ELb0EEEvNS_9FwdParamsE:
	.zero		584


//--------------------- .nv.constant0._ZN10layer_norm13ln_fwd_kernelINS_13Kernel_traitsIf6__halffS2_fjLj2048ELj1ELj4ELj1ELj16ENS_18Kernel_traits_baseILj2048EfS2_fS2_fjLj128EEEEELb1ELb1ELb1ELb1EEEvNS_9FwdParamsE --------------------------
	.section	.nv.constant0._ZN10layer_norm13ln_fwd_kernelINS_13Kernel_traitsIf6__halffS2_fjLj2048ELj1ELj4ELj1ELj16ENS_18Kernel_traits_baseILj2048EfS2_fS2_fjLj128EEEEELb1ELb1ELb1ELb1EEEvNS_9FwdParamsE,"a",@progbits
	.sectionflags	@""
	.align	4
.nv.constant0._ZN10layer_norm13ln_fwd_kernelINS_13Kernel_traitsIf6__halffS2_fjLj2048ELj1ELj4ELj1ELj16ENS_18Kernel_traits_baseILj2048EfS2_fS2_fjLj128EEEEELb1ELb1ELb1ELb1EEEvNS_9FwdParamsE:
	.zero		584


//--------------------- .nv.constant0._ZN10layer_norm13ln_fwd_kernelINS_13Kernel_traitsI6__halfffffjLj2048ELj1ELj4ELj1ELj16ENS_18Kernel_traits_baseILj2048ES2_ffffjLj128EEEEELb0ELb0ELb0ELb0EEEvNS_9FwdParamsE --------------------------
	.section	.nv.constant0._ZN10layer_norm13ln_fwd_kernelINS_13Kernel_traitsI6__halfffffjLj2048ELj1ELj4ELj1ELj16ENS_18Kernel_traits_baseILj2048ES2_ffffjLj128EEEEELb0ELb0ELb0ELb0EEEvNS_9FwdParamsE,"a",@progbits
	.sectionflags	@""
	.align	4
.nv.constant0._ZN10layer_norm13ln_fwd_kernelINS_13Kernel_traitsI6__halfffffjLj2048ELj1ELj4ELj1ELj16ENS_18Kernel_traits_baseILj2048ES2_ffffjLj128EEEEELb0ELb0ELb0ELb0EEEvNS_9FwdParamsE:
	.zero		584


//--------------------- .nv.constant0._ZN10layer_norm13ln_fwd_kernelINS_13Kernel_traitsI6__halfffffjLj2048ELj1ELj4ELj1ELj16ENS_18Kernel_traits_baseILj2048ES2_ffffjLj128EEEEELb0ELb0ELb0ELb1EEEvNS_9FwdParamsE --------------------------
	.section	.nv.constant0._ZN10layer_norm13ln_fwd_kernelINS_13Kernel_traitsI6__halfffffjLj2048ELj1ELj4ELj1ELj16ENS_18Kernel_traits_baseILj2048ES2_ffffjLj128EEEEELb0ELb0ELb0ELb1EEEvNS_9FwdParamsE,"a",@progbits
	.sectionflags	@""
	.align	4
.nv.constant0._ZN10layer_norm13ln_fwd_kernelINS_13Kernel_traitsI6__halfffffjLj2048ELj1ELj4ELj1ELj16ENS_18Kernel_traits_baseILj2048ES2_ffffjLj128EEEEELb0ELb0ELb0ELb1EEEvNS_9FwdParamsE:
	.zero		584


//--------------------- .nv.constant0._ZN10layer_norm13ln_fwd_kernelINS_13Kernel_traitsI6__halfffffjLj2048ELj1ELj4ELj1ELj16ENS_18Kernel_traits_baseILj2048ES2_ffffjLj128EEEEELb0ELb0ELb1ELb0EEEvNS_9FwdParamsE --------------------------
	.section	.nv.constant0._ZN10layer_norm13ln_fwd_kernelINS_13Kernel_traitsI6__halfffffjLj2048ELj1ELj4ELj1ELj16ENS_18Kernel_traits_baseILj2048ES2_ffffjLj128EEEEELb0ELb0ELb1ELb0EEEvNS_9FwdParamsE,"a",@progbits
	.sectionflags	@""
	.align	4
.nv.constant0._ZN10layer_norm13ln_fwd_kernelINS_13Kernel_traitsI6__halfffffjLj2048ELj1ELj4ELj1ELj16ENS_18Kernel_traits_baseILj2048ES2_ffffjLj128EEEEELb0ELb0ELb1ELb0EEEvNS_9FwdParamsE:
	.zero		584


//--------------------- .nv.constant0._ZN10layer_norm13ln_fwd_kernelINS_13Kernel_traitsI6__halfffffjLj2048ELj1ELj4ELj1ELj16ENS_18Kernel_traits_baseILj2048ES2_ffffjLj128EEEEELb0ELb0ELb1ELb1EEEvNS_9FwdParamsE --------------------------
	.section	.nv.constant0._ZN10layer_norm13ln_fwd_kernelINS_13Kernel_traitsI6__halfffffjLj2048ELj1ELj4ELj1ELj16ENS_18Kernel_traits_baseILj2048ES2_ffffjLj128EEEEELb0ELb0ELb1ELb1EEEvNS_9FwdParamsE,"a",@progbits
	.sectionflags	@""
	.align	4
.nv.constant0._ZN10layer_norm13ln_fwd_kernelINS_13Kernel_traitsI6__halfffffjLj2048ELj1ELj4ELj1ELj16ENS_18Kernel_traits_baseILj2048ES2_ffffjLj128EEEEELb0ELb0ELb1ELb1EEEvNS_9FwdParamsE:
	.zero		584


//--------------------- .nv.constant0._ZN10layer_norm13ln_fwd_kernelINS_13Kernel_traitsI6__halfffffjLj2048ELj1ELj4ELj1ELj16ENS_18Kernel_traits_baseILj2048ES2_ffffjLj128EEEEELb0ELb1ELb0ELb0EEEvNS_9FwdParamsE --------------------------
	.section	.nv.constant0._ZN10layer_norm13ln_fwd_kernelINS_13Kernel_traitsI6__halfffffjLj2048ELj1ELj4ELj1ELj16ENS_18Kernel_traits_baseILj2048ES2_ffffjLj128EEEEELb0ELb1ELb0ELb0EEEvNS_9FwdParamsE,"a",@progbits
	.sectionflags	@""
	.align	4
.nv.constant0._ZN10layer_norm13ln_fwd_kernelINS_13Kernel_traitsI6__halfffffjLj2048ELj1ELj4ELj1ELj16ENS_18Kernel_traits_baseILj2048ES2_ffffjLj128EEEEELb0ELb1ELb0ELb0EEEvNS_9FwdParamsE:
	.zero		584


//--------------------- .nv.constant0._ZN10layer_norm13ln_fwd_kernelINS_13Kernel_traitsI6__halfffffjLj2048ELj1ELj4ELj1ELj16ENS_18Kernel_traits_baseILj2048ES2_ffffjLj128EEEEELb0ELb1ELb0ELb1EEEvNS_9FwdParamsE --------------------------
	.section	.nv.constant0._ZN10layer_norm13ln_fwd_kernelINS_13Kernel_traitsI6__halfffffjLj2048ELj1ELj4ELj1ELj16ENS_18Kernel_traits_baseILj2048ES2_ffffjLj128EEEEELb0ELb1ELb0ELb1EEEvNS_9FwdParamsE,"a",@progbits
	.sectionflags	@""
	.align	4
.nv.constant0._ZN10layer_norm13ln_fwd_kernelINS_13Kernel_traitsI6__halfffffjLj2048ELj1ELj4ELj1ELj16ENS_18Kernel_traits_baseILj2048ES2_ffffjLj128EEEEELb0ELb1ELb0ELb1EEEvNS_9FwdParamsE:
	.zero		584


//--------------------- .nv.constant0._ZN10layer_norm13ln_fwd_kernelINS_13Kernel_traitsI6__halfffffjLj2048ELj1ELj4ELj1ELj16ENS_18Kernel_traits_baseILj2048ES2_ffffjLj128EEEEELb0ELb1ELb1ELb0EEEvNS_9FwdParamsE --------------------------
	.section	.nv.constant0._ZN10layer_norm13ln_fwd_kernelINS_13Kernel_traitsI6__halfffffjLj2048ELj1ELj4ELj1ELj16ENS_18Kernel_traits_baseILj2048ES2_ffffjLj128EEEEELb0ELb1ELb1ELb0EEEvNS_9FwdParamsE,"a",@progbits
	.sectionflags	@""
	.align	4
.nv.constant0._ZN10layer_norm13ln_fwd_kernelINS_13Kernel_traitsI6__halfffffjLj2048ELj1ELj4ELj1ELj16ENS_18Kernel_traits_baseILj2048ES2_ffffjLj128EEEEELb0ELb1ELb1ELb0EEEvNS_9FwdParamsE:
	.zero		584


//--------------------- .nv.constant0._ZN10layer_norm13ln_fwd_kernelINS_13Kernel_traitsI6__halfffffjLj2048ELj1ELj4ELj1ELj16ENS_18Kernel_traits_baseILj2048ES2_ffffjLj128EEEEELb0ELb1ELb1ELb1EEEvNS_9FwdParamsE --------------------------
	.section	.nv.constant0._ZN10layer_norm13ln_fwd_kernelINS_13Kernel_traitsI6__halfffffjLj2048ELj1ELj4ELj1ELj16ENS_18Kernel_traits_baseILj2048ES2_ffffjLj128EEEEELb0ELb1ELb1ELb1EEEvNS_9FwdParamsE,"a",@progbits
	.sectionflags	@""
	.align	4
.nv.constant0._ZN10layer_norm13ln_fwd_kernelINS_13Kernel_traitsI6__halfffffjLj2048ELj1ELj4ELj1ELj16ENS_18Kernel_traits_baseILj2048ES2_ffffjLj128EEEEELb0ELb1ELb1ELb1EEEvNS_9FwdParamsE:
	.zero		584


//--------------------- .nv.constant0._ZN10layer_norm13ln_fwd_kernelINS_13Kernel_traitsI6__halfffffjLj2048ELj1ELj4ELj1ELj16ENS_18Kernel_traits_baseILj2048ES2_ffffjLj128EEEEELb1ELb0ELb0ELb0EEEvNS_9FwdParamsE --------------------------
	.section	.nv.constant0._ZN10layer_norm13ln_fwd_kernelINS_13Kernel_traitsI6__halfffffjLj2048ELj1ELj4ELj1ELj16ENS_18Kernel_traits_baseILj2048ES2_ffffjLj128EEEEELb1ELb0ELb0ELb0EEEvNS_9FwdParamsE,"a",@progbits
	.sectionflags	@""
	.align	4
.nv.constant0._ZN10layer_norm13ln_fwd_kernelINS_13Kernel_traitsI6__halfffffjLj2048ELj1ELj4ELj1ELj16ENS_18Kernel_traits_baseILj2048ES2_ffffjLj128EEEEELb1ELb0ELb0ELb0EEEvNS_9FwdParamsE:
	.zero		584


//--------------------- .nv.constant0._ZN10layer_norm13ln_fwd_kernelINS_13Kernel_traitsI6__halfffffjLj2048ELj1ELj4ELj1ELj16ENS_18Kernel_traits_baseILj2048ES2_ffffjLj128EEEEELb1ELb0ELb0ELb1EEEvNS_9FwdParamsE --------------------------
	.section	.nv.constant0._ZN10layer_norm13ln_fwd_kernelINS_13Kernel_traitsI6__halfffffjLj2048ELj1ELj4ELj1ELj16ENS_18Kernel_traits_baseILj2048ES2_ffffjLj128EEEEELb1ELb0ELb0ELb1EEEvNS_9FwdParamsE,"a",@progbits
	.sectionflags	@""
	.align	4
.nv.constant0._ZN10layer_norm13ln_fwd_kernelINS_13Kernel_traitsI6__halfffffjLj2048ELj1ELj4ELj1ELj16ENS_18Kernel_traits_baseILj2048ES2_ffffjLj128EEEEELb1ELb0ELb0ELb1EEEvNS_9FwdParamsE:
	.zero		584


//--------------------- .nv.constant0._ZN10layer_norm13ln_fwd_kernelINS_13Kernel_traitsI6__halfffffjLj2048ELj1ELj4ELj1ELj16ENS_18Kernel_traits_baseILj2048ES2_ffffjLj128EEEEELb1ELb0ELb1ELb0EEEvNS_9FwdParamsE --------------------------
	.section	.nv.constant0._ZN10layer_norm13ln_fwd_kernelINS_13Kernel_traitsI6__halfffffjLj2048ELj1ELj4ELj1ELj16ENS_18Kernel_traits_baseILj2048ES2_ffffjLj128EEEEELb1ELb0ELb1ELb0EEEvNS_9FwdParamsE,"a",@progbits
	.sectionflags	@""
	.align	4
.nv.constant0._ZN10layer_norm13ln_fwd_kernelINS_13Kernel_traitsI6__halfffffjLj2048ELj1ELj4ELj1ELj16ENS_18Kernel_traits_baseILj2048ES2_ffffjLj128EEEEELb1ELb0ELb1ELb0EEEvNS_9FwdParamsE:
	.zero		584


//--------------------- .nv.constant0._ZN10layer_norm13ln_fwd_kernelINS_13Kernel_traitsI6__halfffffjLj2048ELj1ELj4ELj1ELj16ENS_18Kernel_traits_baseILj2048ES2_ffffjLj128EEEEELb1ELb0ELb1ELb1EEEvNS_9FwdParamsE --------------------------
	.section	.nv.constant0._ZN10layer_norm13ln_fwd_kernelINS_13Kernel_traitsI6__halfffffjLj2048ELj1ELj4ELj1ELj16ENS_18Kernel_traits_baseILj2048ES2_ffffjLj128EEEEELb1ELb0ELb1ELb1EEEvNS_9FwdParamsE,"a",@progbits
	.sectionflags	@""
	.align	4
.nv.constant0._ZN10layer_norm13ln_fwd_kernelINS_13Kernel_traitsI6__halfffffjLj2048ELj1ELj4ELj1ELj16ENS_18Kernel_traits_baseILj2048ES2_ffffjLj128EEEEELb1ELb0ELb1ELb1EEEvNS_9FwdParamsE:
	.zero		584


//--------------------- .nv.constant0._ZN10layer_norm13ln_fwd_kernelINS_13Kernel_traitsI6__halfffffjLj2048ELj1ELj4ELj1ELj16ENS_18Kernel_traits_baseILj2048ES2_ffffjLj128EEEEELb1ELb1ELb0ELb0EEEvNS_9FwdParamsE --------------------------
	.section	.nv.constant0._ZN10layer_norm13ln_fwd_kernelINS_13Kernel_traitsI6__halfffffjLj2048ELj1ELj4ELj1ELj16ENS_18Kernel_traits_baseILj2048ES2_ffffjLj128EEEEELb1ELb1ELb0ELb0EEEvNS_9FwdParamsE,"a",@progbits
	.sectionflags	@""
	.align	4
.nv.constant0._ZN10layer_norm13ln_fwd_kernelINS_13Kernel_traitsI6__halfffffjLj2048ELj1ELj4ELj1ELj16ENS_18Kernel_traits_baseILj2048ES2_ffffjLj128EEEEELb1ELb1ELb0ELb0EEEvNS_9FwdParamsE:
	.zero		584


//--------------------- .nv.constant0._ZN10layer_norm13ln_fwd_kernelINS_13Kernel_traitsI6__halfffffjLj2048ELj1ELj4ELj1ELj16ENS_18Kernel_traits_baseILj2048ES2_ffffjLj128EEEEELb1ELb1ELb0ELb1EEEvNS_9FwdParamsE --------------------------
	.section	.nv.constant0._ZN10layer_norm13ln_fwd_kernelINS_13Kernel_traitsI6__halfffffjLj2048ELj1ELj4ELj1ELj16ENS_18Kernel_traits_baseILj2048ES2_ffffjLj128EEEEELb1ELb1ELb0ELb1EEEvNS_9FwdParamsE,"a",@progbits
	.sectionflags	@""
	.align	4
.nv.constant0._ZN10layer_norm13ln_fwd_kernelINS_13Kernel_traitsI6__halfffffjLj2048ELj1ELj4ELj1ELj16ENS_18Kernel_traits_baseILj2048ES2_ffffjLj128EEEEELb1ELb1ELb0ELb1EEEvNS_9FwdParamsE:
	.zero		584


//--------------------- .nv.constant0._ZN10layer_norm13ln_fwd_kernelINS_13Kernel_traitsI6__halfffffjLj2048ELj1ELj4ELj1ELj16ENS_18Kernel_traits_baseILj2048ES2_ffffjLj128EEEEELb1ELb1ELb1ELb0EEEvNS_9FwdParamsE --------------------------
	.section	.nv.constant0._ZN10layer_norm13ln_fwd_kernelINS_13Kernel_traitsI6__halfffffjLj2048ELj1ELj4ELj1ELj16ENS_18Kernel_traits_baseILj2048ES2_ffffjLj128EEEEELb1ELb1ELb1ELb0EEEvNS_9FwdParamsE,"a",@progbits
	.sectionflags	@""
	.align	4
.nv.constant0._ZN10layer_norm13ln_fwd_kernelINS_13Kernel_traitsI6__halfffffjLj2048ELj1ELj4ELj1ELj16ENS_18Kernel_traits_baseILj2048ES2_ffffjLj128EEEEELb1ELb1ELb1ELb0EEEvNS_9FwdParamsE:
	.zero		584


//--------------------- .nv.constant0._ZN10layer_norm13ln_fwd_kernelINS_13Kernel_traitsI6__halfffffjLj2048ELj1ELj4ELj1ELj16ENS_18Kernel_traits_baseILj2048ES2_ffffjLj128EEEEELb1ELb1ELb1ELb1EEEvNS_9FwdParamsE --------------------------
	.section	.nv.constant0._ZN10layer_norm13ln_fwd_kernelINS_13Kernel_traitsI6__halfffffjLj2048ELj1ELj4ELj1ELj16ENS_18Kernel_traits_baseILj2048ES2_ffffjLj128EEEEELb1ELb1ELb1ELb1EEEvNS_9FwdParamsE,"a",@progbits
	.sectionflags	@""
	.align	4
.nv.constant0._ZN10layer_norm13ln_fwd_kernelINS_13Kernel_traitsI6__halfffffjLj2048ELj1ELj4ELj1ELj16ENS_18Kernel_traits_baseILj2048ES2_ffffjLj128EEEEELb1ELb1ELb1ELb1EEEvNS_9FwdParamsE:
	.zero		584


//--------------------- .nv.constant0._ZN10layer_norm13ln_fwd_kernelINS_13Kernel_traitsIfffffjLj2048ELj1ELj4ELj1ELj16ENS_18Kernel_traits_baseILj2048EfffffjLj128EEEEELb0ELb0ELb0ELb0EEEvNS_9FwdParamsE --------------------------
	.section	.nv.constant0._ZN10layer_norm13ln_fwd_kernelINS_13Kernel_traitsIfffffjLj2048ELj1ELj4ELj1ELj16ENS_18Kernel_traits_baseILj2048EfffffjLj128EEEEELb0ELb0ELb0ELb0EEEvNS_9FwdParamsE,"a",@progbits
	.sectionflags	@""
	.align	4
.nv.constant0._ZN10layer_norm13ln_fwd_kernelINS_13Kernel_traitsIfffffjLj2048ELj1ELj4ELj1ELj16ENS_18Kernel_traits_baseILj2048EfffffjLj128EEEEELb0ELb0ELb0ELb0EEEvNS_9FwdParamsE:
	.zero		584


//--------------------- .nv.constant0._ZN10layer_norm13ln_fwd_kernelINS_13Kernel_traitsIfffffjLj2048ELj1ELj4ELj1ELj16ENS_18Kernel_traits_baseILj2048EfffffjLj128EEEEELb0ELb0ELb0ELb1EEEvNS_9FwdParamsE --------------------------
	.section	.nv.constant0._ZN10layer_norm13ln_fwd_kernelINS_13Kernel_traitsIfffffjLj2048ELj1ELj4ELj1ELj16ENS_18Kernel_traits_baseILj2048EfffffjLj128EEEEELb0ELb0ELb0ELb1EEEvNS_9FwdParamsE,"a",@progbits
	.sectionflags	@""
	.align	4
.nv.constant0._ZN10layer_norm13ln_fwd_kernelINS_13Kernel_traitsIfffffjLj2048ELj1ELj4ELj1ELj16ENS_18Kernel_traits_baseILj2048EfffffjLj128EEEEELb0ELb0ELb0ELb1EEEvNS_9FwdParamsE:
	.zero		584


//--------------------- .nv.constant0._ZN10layer_norm13ln_fwd_kernelINS_13Kernel_traitsIfffffjLj2048ELj1ELj4ELj1ELj16ENS_18Kernel_traits_baseILj2048EfffffjLj128EEEEELb0ELb0ELb1ELb0EEEvNS_9FwdParamsE --------------------------
	.section	.nv.constant0._ZN10layer_norm13ln_fwd_kernelINS_13Kernel_traitsIfffffjLj2048ELj1ELj4ELj1ELj16ENS_18Kernel_traits_baseILj2048EfffffjLj128EEEEELb0ELb0ELb1ELb0EEEvNS_9FwdParamsE,"a",@progbits
	.sectionflags	@""
	.align	4
.nv.constant0._ZN10layer_norm13ln_fwd_kernelINS_13Kernel_traitsIfffffjLj2048ELj1ELj4ELj1ELj16ENS_18Kernel_traits_baseILj2048EfffffjLj128EEEEELb0ELb0ELb1ELb0EEEvNS_9FwdParamsE:
	.zero		584


//--------------------- .nv.constant0._ZN10layer_norm13ln_fwd_kernelINS_13Kernel_traitsIfffffjLj2048ELj1ELj4ELj1ELj16ENS_18Kernel_traits_baseILj2048EfffffjLj128EEEEELb0ELb0ELb1ELb1EEEvNS_9FwdParamsE --------------------------
	.section	.nv.constant0._ZN10layer_norm13ln_fwd_kernelINS_13Kernel_traitsIfffffjLj2048ELj1ELj4ELj1ELj16ENS_18Kernel_traits_baseILj2048EfffffjLj128EEEEELb0ELb0ELb1ELb1EEEvNS_9FwdParamsE,"a",@progbits
	.sectionflags	@""
	.align	4
.nv.constant0._ZN10layer_norm13ln_fwd_kernelINS_13Kernel_traitsIfffffjLj2048ELj1ELj4ELj1ELj16ENS_18Kernel_traits_baseILj2048EfffffjLj128EEEEELb0ELb0ELb1ELb1EEEvNS_9FwdParamsE:
	.zero		584


//--------------------- .nv.constant0._ZN10layer_norm13ln_fwd_kernelINS_13Kernel_traitsIfffffjLj2048ELj1ELj4ELj1ELj16ENS_18Kernel_traits_baseILj2048EfffffjLj128EEEEELb0ELb1ELb0ELb0EEEvNS_9FwdParamsE --------------------------
	.section	.nv.constant0._ZN10layer_norm13ln_fwd_kernelINS_13Kernel_traitsIfffffjLj2048ELj1ELj4ELj1ELj16ENS_18Kernel_traits_baseILj2048EfffffjLj128EEEEELb0ELb1ELb0ELb0EEEvNS_9FwdParamsE,"a",@progbits
	.sectionflags	@""
	.align	4
.nv.constant0._ZN10layer_norm13ln_fwd_kernelINS_13Kernel_traitsIfffffjLj2048ELj1ELj4ELj1ELj16ENS_18Kernel_traits_baseILj2048EfffffjLj128EEEEELb0ELb1ELb0ELb0EEEvNS_9FwdParamsE:
	.zero		584


//--------------------- .nv.constant0._ZN10layer_norm13ln_fwd_kernelINS_13Kernel_traitsIfffffjLj2048ELj1ELj4ELj1ELj16ENS_18Kernel_traits_baseILj2048EfffffjLj128EEEEELb0ELb1ELb0ELb1EEEvNS_9FwdParamsE --------------------------
	.section	.nv.constant0._ZN10layer_norm13ln_fwd_kernelINS_13Kernel_traitsIfffffjLj2048ELj1ELj4ELj1ELj16ENS_18Kernel_traits_baseILj2048EfffffjLj128EEEEELb0ELb1ELb0ELb1EEEvNS_9FwdParamsE,"a",@progbits
	.sectionflags	@""
	.align	4
.nv.constant0._ZN10layer_norm13ln_fwd_kernelINS_13Kernel_traitsIfffffjLj2048ELj1ELj4ELj1ELj16ENS_18Kernel_traits_baseILj2048EfffffjLj128EEEEELb0ELb1ELb0ELb1EEEvNS_9FwdParamsE:
	.zero		584


//--------------------- .nv.constant0._ZN10layer_norm13ln_fwd_kernelINS_13Kernel_traitsIfffffjLj2048ELj1ELj4ELj1ELj16ENS_18Kernel_traits_baseILj2048EfffffjLj128EEEEELb0ELb1ELb1ELb0EEEvNS_9FwdParamsE --------------------------
	.section	.nv.constant0._ZN10layer_norm13ln_fwd_kernelINS_13Kernel_traitsIfffffjLj2048ELj1ELj4ELj1ELj16ENS_18Kernel_traits_baseILj2048EfffffjLj128EEEEELb0ELb1ELb1ELb0EEEvNS_9FwdParamsE,"a",@progbits
	.sectionflags	@""
	.align	4
.nv.constant0._ZN10layer_norm13ln_fwd_kernelINS_13Kernel_traitsIfffffjLj2048ELj1ELj4ELj1ELj16ENS_18Kernel_traits_baseILj2048EfffffjLj128EEEEELb0ELb1ELb1ELb0EEEvNS_9FwdParamsE:
	.zero		584


//--------------------- .nv.constant0._ZN10layer_norm13ln_fwd_kernelINS_13Kernel_traitsIfffffjLj2048ELj1ELj4ELj1ELj16ENS_18Kernel_traits_baseILj2048EfffffjLj128EEEEELb0ELb1ELb1ELb1EEEvNS_9FwdParamsE --------------------------
	.section	.nv.constant0._ZN10layer_norm13ln_fwd_kernelINS_13Kernel_traitsIfffffjLj2048ELj1ELj4ELj1ELj16ENS_18Kernel_traits_baseILj2048EfffffjLj128EEEEELb0ELb1ELb1ELb1EEEvNS_9FwdParamsE,"a",@progbits
	.sectionflags	@""
	.align	4
.nv.constant0._ZN10layer_norm13ln_fwd_kernelINS_13Kernel_traitsIfffffjLj2048ELj1ELj4ELj1ELj16ENS_18Kernel_traits_baseILj2048EfffffjLj128EEEEELb0ELb1ELb1ELb1EEEvNS_9FwdParamsE:
	.zero		584


//--------------------- .nv.constant0._ZN10layer_norm13ln_fwd_kernelINS_13Kernel_traitsIfffffjLj2048ELj1ELj4ELj1ELj16ENS_18Kernel_traits_baseILj2048EfffffjLj128EEEEELb1ELb0ELb0ELb0EEEvNS_9FwdParamsE --------------------------
	.section	.nv.constant0._ZN10layer_norm13ln_fwd_kernelINS_13Kernel_traitsIfffffjLj2048ELj1ELj4ELj1ELj16ENS_18Kernel_traits_baseILj2048EfffffjLj128EEEEELb1ELb0ELb0ELb0EEEvNS_9FwdParamsE,"a",@progbits
	.sectionflags	@""
	.align	4
.nv.constant0._ZN10layer_norm13ln_fwd_kernelINS_13Kernel_traitsIfffffjLj2048ELj1ELj4ELj1ELj16ENS_18Kernel_traits_baseILj2048EfffffjLj128EEEEELb1ELb0ELb0ELb0EEEvNS_9FwdParamsE:
	.zero		584


//--------------------- .nv.constant0._ZN10layer_norm13ln_fwd_kernelINS_13Kernel_traitsIfffffjLj2048ELj1ELj4ELj1ELj16ENS_18Kernel_traits_baseILj2048EfffffjLj128EEEEELb1ELb0ELb0ELb1EEEvNS_9FwdParamsE --------------------------
	.section	.nv.constant0._ZN10layer_norm13ln_fwd_kernelINS_13Kernel_traitsIfffffjLj2048ELj1ELj4ELj1ELj16ENS_18Kernel_traits_baseILj2048EfffffjLj128EEEEELb1ELb0ELb0ELb1EEEvNS_9FwdParamsE,"a",@progbits
	.sectionflags	@""
	.align	4
.nv.constant0._ZN10layer_norm13ln_fwd_kernelINS_13Kernel_traitsIfffffjLj2048ELj1ELj4ELj1ELj16ENS_18Kernel_traits_baseILj2048EfffffjLj128EEEEELb1ELb0ELb0ELb1EEEvNS_9FwdParamsE:
	.zero		584


//--------------------- .nv.constant0._ZN10layer_norm13ln_fwd_kernelINS_13Kernel_traitsIfffffjLj2048ELj1ELj4ELj1ELj16ENS_18Kernel_traits_baseILj2048EfffffjLj128EEEEELb1ELb0ELb1ELb0EEEvNS_9FwdParamsE --------------------------
	.section	.nv.constant0._ZN10layer_norm13ln_fwd_kernelINS_13Kernel_traitsIfffffjLj2048ELj1ELj4ELj1ELj16ENS_18Kernel_traits_baseILj2048EfffffjLj128EEEEELb1ELb0ELb1ELb0EEEvNS_9FwdParamsE,"a",@progbits
	.sectionflags	@""
	.align	4
.nv.constant0._ZN10layer_norm13ln_fwd_kernelINS_13Kernel_traitsIfffffjLj2048ELj1ELj4ELj1ELj16ENS_18Kernel_traits_baseILj2048EfffffjLj128EEEEELb1ELb0ELb1ELb0EEEvNS_9FwdParamsE:
	.zero		584


//--------------------- .nv.constant0._ZN10layer_norm13ln_fwd_kernelINS_13Kernel_traitsIfffffjLj2048ELj1ELj4ELj1ELj16ENS_18Kernel_traits_baseILj2048EfffffjLj128EEEEELb1ELb0ELb1ELb1EEEvNS_9FwdParamsE --------------------------
	.section	.nv.constant0._ZN10layer_norm13ln_fwd_kernelINS_13Kernel_traitsIfffffjLj2048ELj1ELj4ELj1ELj16ENS_18Kernel_traits_baseILj2048EfffffjLj128EEEEELb1ELb0ELb1ELb1EEEvNS_9FwdParamsE,"a",@progbits
	.sectionflags	@""
	.align	4
.nv.constant0._ZN10layer_norm13ln_fwd_kernelINS_13Kernel_traitsIfffffjLj2048ELj1ELj4ELj1ELj16ENS_18Kernel_traits_baseILj2048EfffffjLj128EEEEELb1ELb0ELb1ELb1EEEvNS_9FwdParamsE:
	.zero		584


//--------------------- .nv.constant0._ZN10layer_norm13ln_fwd_kernelINS_13Kernel_traitsIfffffjLj2048ELj1ELj4ELj1ELj16ENS_18Kernel_traits_baseILj2048EfffffjLj128EEEEELb1ELb1ELb0ELb0EEEvNS_9FwdParamsE --------------------------
	.section	.nv.constant0._ZN10layer_norm13ln_fwd_kernelINS_13Kernel_traitsIfffffjLj2048ELj1ELj4ELj1ELj16ENS_18Kernel_traits_baseILj2048EfffffjLj128EEEEELb1ELb1ELb0ELb0EEEvNS_9FwdParamsE,"a",@progbits
	.sectionflags	@""
	.align	4
.nv.constant0._ZN10layer_norm13ln_fwd_kernelINS_13Kernel_traitsIfffffjLj2048ELj1ELj4ELj1ELj16ENS_18Kernel_traits_baseILj2048EfffffjLj128EEEEELb1ELb1ELb0ELb0EEEvNS_9FwdParamsE:
	.zero		584


//--------------------- .nv.constant0._ZN10layer_norm13ln_fwd_kernelINS_13Kernel_traitsIfffffjLj2048ELj1ELj4ELj1ELj16ENS_18Kernel_traits_baseILj2048EfffffjLj128EEEEELb1ELb1ELb0ELb1EEEvNS_9FwdParamsE --------------------------
	.section	.nv.constant0._ZN10layer_norm13ln_fwd_kernelINS_13Kernel_traitsIfffffjLj2048ELj1ELj4ELj1ELj16ENS_18Kernel_traits_baseILj2048EfffffjLj128EEEEELb1ELb1ELb0ELb1EEEvNS_9FwdParamsE,"a",@progbits
	.sectionflags	@""
	.align	4
.nv.constant0._ZN10layer_norm13ln_fwd_kernelINS_13Kernel_traitsIfffffjLj2048ELj1ELj4ELj1ELj16ENS_18Kernel_traits_baseILj2048EfffffjLj128EEEEELb1ELb1ELb0ELb1EEEvNS_9FwdParamsE:
	.zero		584


//--------------------- .nv.constant0._ZN10layer_norm13ln_fwd_kernelINS_13Kernel_traitsIfffffjLj2048ELj1ELj4ELj1ELj16ENS_18Kernel_traits_baseILj2048EfffffjLj128EEEEELb1ELb1ELb1ELb0EEEvNS_9FwdParamsE --------------------------
	.section	.nv.constant0._ZN10layer_norm13ln_fwd_kernelINS_13Kernel_traitsIfffffjLj2048ELj1ELj4ELj1ELj16ENS_18Kernel_traits_baseILj2048EfffffjLj128EEEEELb1ELb1ELb1ELb0EEEvNS_9FwdParamsE,"a",@progbits
	.sectionflags	@""
	.align	4
.nv.constant0._ZN10layer_norm13ln_fwd_kernelINS_13Kernel_traitsIfffffjLj2048ELj1ELj4ELj1ELj16ENS_18Kernel_traits_baseILj2048EfffffjLj128EEEEELb1ELb1ELb1ELb0EEEvNS_9FwdParamsE:
	.zero		584


//--------------------- .nv.constant0._ZN10layer_norm13ln_fwd_kernelINS_13Kernel_traitsIfffffjLj2048ELj1ELj4ELj1ELj16ENS_18Kernel_traits_baseILj2048EfffffjLj128EEEEELb1ELb1ELb1ELb1EEEvNS_9FwdParamsE --------------------------
	.section	.nv.constant0._ZN10layer_norm13ln_fwd_kernelINS_13Kernel_traitsIfffffjLj2048ELj1ELj4ELj1ELj16ENS_18Kernel_traits_baseILj2048EfffffjLj128EEEEELb1ELb1ELb1ELb1EEEvNS_9FwdParamsE,"a",@progbits
	.sectionflags	@""
	.align	4
.nv.constant0._ZN10layer_norm13ln_fwd_kernelINS_13Kernel_traitsIfffffjLj2048ELj1ELj4ELj1ELj16ENS_18Kernel_traits_baseILj2048EfffffjLj128EEEEELb1ELb1ELb1ELb1EEEvNS_9FwdParamsE:
	.zero		584


//--------------------- .text._ZN10layer_norm13ln_fwd_kernelINS_13Kernel_traitsI13__nv_bfloat16S2_S2_S2_fjLj2048ELj1ELj4ELj1ELj16ENS_18Kernel_traits_baseILj2048ES2_S2_S2_S2_fjLj128EEEEELb0ELb0ELb0ELb0EEEvNS_9FwdParamsE --------------------------
	.section	.text._ZN10layer_norm13ln_fwd_kernelINS_13Kernel_traitsI13__nv_bfloat16S2_S2_S2_fjLj2048ELj1ELj4ELj1ELj16ENS_18Kernel_traits_baseILj2048ES2_S2_S2_S2_fjLj128EEEEELb0ELb0ELb0ELb0EEEvNS_9FwdParamsE,"ax",@progbits
	.sectioninfo	@"SHI_REGISTERS=223"
	.align	128
        .global         _ZN10layer_norm13ln_fwd_kernelINS_13Kernel_traitsI13__nv_bfloat16S2_S2_S2_fjLj2048ELj1ELj4ELj1ELj16ENS_18Kernel_traits_baseILj2048ES2_S2_S2_S2_fjLj128EEEEELb0ELb0ELb0ELb0EEEvNS_9FwdParamsE
        .type           _ZN10layer_norm13ln_fwd_kernelINS_13Kernel_traitsI13__nv_bfloat16S2_S2_S2_fjLj2048ELj1ELj4ELj1ELj16ENS_18Kernel_traits_baseILj2048ES2_S2_S2_S2_fjLj128EEEEELb0ELb0ELb0ELb0EEEvNS_9FwdParamsE,@function
        .size           _ZN10layer_norm13ln_fwd_kernelINS_13Kernel_traitsI13__nv_bfloat16S2_S2_S2_fjLj2048ELj1ELj4ELj1ELj16ENS_18Kernel_traits_baseILj2048ES2_S2_S2_S2_fjLj128EEEEELb0ELb0ELb0ELb0EEEvNS_9FwdParamsE,(.L_x_57040 - _ZN10layer_norm13ln_fwd_kernelINS_13Kernel_traitsI13__nv_bfloat16S2_S2_S2_fjLj2048ELj1ELj4ELj1ELj16ENS_18Kernel_traits_baseILj2048ES2_S2_S2_S2_fjLj128EEEEELb0ELb0ELb0ELb0EEEvNS_9FwdParamsE)
        .other          _ZN10layer_norm13ln_fwd_kernelINS_13Kernel_traitsI13__nv_bfloat16S2_S2_S2_fjLj2048ELj1ELj4ELj1ELj16ENS_18Kernel_traits_baseILj2048ES2_S2_S2_S2_fjLj128EEEEELb0ELb0ELb0ELb0EEEvNS_9FwdParamsE,@"STO_CUDA_ENTRY STV_DEFAULT"
_ZN10layer_norm13ln_fwd_kernelINS_13Kernel_traitsI13__nv_bfloat16S2_S2_S2_fjLj2048ELj1ELj4ELj1ELj16ENS_18Kernel_traits_baseILj2048ES2_S2_S2_S2_fjLj128EEEEELb0ELb0ELb0ELb0EEEvNS_9FwdParamsE:
.text._ZN10layer_norm13ln_fwd_kernelINS_13Kernel_traitsI13__nv_bfloat16S2_S2_S2_fjLj2048ELj1ELj4ELj1ELj16ENS_18Kernel_traits_baseILj2048ES2_S2_S2_S2_fjLj128EEEEELb0ELb0ELb0ELb0EEEvNS_9FwdParamsE:
[----:B------:R-:W-:Y:S02]  /*0000*/  MOV R1, c[0x0][0x28] ;  /* 0x00000a0000017a02 */ /* 0x000fe40000000f00 */
[----:B------:R-:W0:Y:S01]  /*0010*/  S2R R16, SR_TID.X ;  /* 0x0000000000107919 */ /* 0x000e220000002100 */
[----:B------:R-:W-:Y:S01]  /*0020*/  MOV R0, c[0x0][0x168] ;  /* 0x00005a0000007a02 */ /* 0x000fe20000000f00 */
[----:B------:R-:W-:Y:S01]  /*0030*/  ULDC.64 UR4, c[0x0][0x118] ;  /* 0x0000460000047ab9 */ /* 0x000fe20000000a00 */
[----:B------:R-:W-:Y:S01]  /*0040*/  LOP3.LUT R50, R50, 0xfffffdff, RZ, 0xc0, !PT ;  /* 0xfffffdff32327812 */ /* 0x000fe200078ec0ff */
[----:B------:R-:W1:Y:S01]  /*0050*/  S2R R17, SR_CTAID.X ;  /* 0x0000000000117919 */ /* 0x000e620000002500 */
[----:B------:R-:W-:Y:S01]  /*0060*/  SHF.R.S32.HI R0, RZ, 0x1f, R0 ;  /* 0x0000001fff007819 */ /* 0x000fe20000011400 */
[----:B------:R-:W-:Y:S03]  /*0070*/  BSSY B0, `(.L_x_0) ;  /* 0x000001d000007945 */ /* 0x000fe60003800000 */
[----:B------:R-:W-:Y:S02]  /*0080*/  LEA.HI R0, R0, c[0x0][0x168], RZ, 0x3 ;  /* 0x00005a0000007a11 */ /* 0x000fe400078f18ff */
[----:B0-----:R-:W-:-:S02]  /*0090*/  LOP3.LUT R51, R16, 0x1f, RZ, 0xc, !PT ;  /* 0x0000001f10337812 */ /* 0x001fc400078e0cff */
[----:B------:R-:W-:Y:S02]  /*00a0*/  LOP3.LUT R56, R16, 0x1f, RZ, 0xc0, !PT ;  /* 0x0000001f10387812 */ /* 0x000fe400078ec0ff */
[----:B------:R-:W-:-:S04]  /*00b0*/  LEA.HI.SX32 R51, R0, R51, 0x1d ;  /* 0x0000003300337211 */ /* 0x000fc800078feaff */
[C---:B------:R-:W-:Y:S02]  /*00c0*/  ISETP.GE.U32.AND P6, PT, R51.reuse, 0x40, PT ;  /* 0x000000403300780c */ /* 0x040fe40003fc6070 */
[C---:B------:R-:W-:Y:S02]  /*00d0*/  ISETP.GE.U32.AND P5, PT, R51.reuse, 0x60, PT ;  /* 0x000000603300780c */ /* 0x040fe40003fa6070 */
[C---:B------:R-:W-:Y:S02]  /*00e0*/  ISETP.GE.U32.AND P4, PT, R51.reuse, 0x80, PT ;  /* 0x000000803300780c */ /* 0x040fe40003f86070 */
[C---:B------:R-:W-:Y:S02]  /*00f0*/  LOP3.LUT P1, RZ, R51.reuse, 0xffffffe0, RZ, 0xc0, !PT ;  /* 0xffffffe033ff7812 */ /* 0x040fe4000782c0ff */
[----:B------:R-:W-:-:S05]  /*0100*/  ISETP.GE.U32.AND P3, PT, R51, 0xa0, PT ;  /* 0x000000a03300780c */ /* 0x000fca0003f66070 */
[----:B------:R-:W-:-:S04]  /*0110*/  @P6 LOP3.LUT R50, R50, 0x200, RZ, 0xfc, !PT ;  /* 0x0000020032326812 */ /* 0x000fc800078efcff */
[----:B------:R-:W-:-:S04]  /*0120*/  LOP3.LUT R50, R50, 0xfffffeff, RZ, 0xc0, !PT ;  /* 0xfffffeff32327812 */ /* 0x000fc800078ec0ff */
[----:B------:R-:W-:-:S04]  /*0130*/  @P5 LOP3.LUT R50, R50, 0x100, RZ, 0xfc, !PT ;  /* 0x0000010032325812 */ /* 0x000fc800078efcff */
[----:B------:R-:W-:-:S04]  /*0140*/  LOP3.LUT R50, R50, 0xffffff7f, RZ, 0xc0, !PT ;  /* 0xffffff7f32327812 */ /* 0x000fc800078ec0ff */
[----:B------:R-:W-:-:S04]  /*0150*/  @P4 LOP3.LUT R50, R50, 0x80, RZ, 0xfc, !PT ;  /* 0x0000008032324812 */ /* 0x000fc800078efcff */
[----:B------:R-:W-:-:S04]  /*0160*/  LOP3.LUT R50, R50, 0xffffffbf, RZ, 0xc0, !PT ;  /* 0xffffffbf32327812 */ /* 0x000fc800078ec0ff */
[----:B------:R-:W-:Y:S01]  /*0170*/  @P3 LOP3.LUT R50, R50, 0x40, RZ, 0xfc, !PT ;  /* 0x0000004032323812 */ /* 0x000fe200078efcff */
[----:B------:R-:W-:Y:S05]  /*0180*/  @!P1 BRA `(.L_x_1) ;  /* 0x000000b000009947 */ /* 0x000fea0003800000 */
[----:B-1----:R-:W-:Y:S01]  /*0190*/  ISETP.NE.U32.AND P0, PT, RZ, c[0x0][0x218], PT ;  /* 0x00008600ff007a0c */ /* 0x002fe20003f05070 */
[----:B------:R-:W-:-:S03]  /*01a0*/  HFMA2.MMA R3, -RZ, RZ, 0, 9.5367431640625e-07 ;  /* 0x00000010ff037435 */ /* 0x000fc600000001ff */
[----:B------:R-:W-:-:S13]  /*01b0*/  ISETP.NE.AND.EX P0, PT, RZ, c[0x0][0x21c], PT, P0 ;  /* 0x00008700ff007a0c */ /* 0x000fda0003f05300 */
[----:B------:R-:W-:-:S04]  /*01c0*/  @P0 LEA R4, P2, R56, c[0x0][0x218], 0x4 ;  /* 0x0000860038040a11 */ /* 0x000fc800078420ff */
[C---:B------:R-:W-:Y:S01]  /*01d0*/  @P0 LEA.HI.X R5, R56.reuse, c[0x0][0x21c], RZ, 0x4, P2 ;  /* 0x0000870038050a11 */ /* 0x040fe200010f24ff */
[----:B------:R-:W-:-:S04]  /*01e0*/  IMAD.WIDE.U32 R2, R56, R3, c[0x0][0x1b0] ;  /* 0x00006c0038027625 */ /* 0x000fc800078e0003 */
[----:B------:R0:W5:Y:S04]  /*01f0*/  @P0 LDG.E.128 R12, [R4.64] ;  /* 0x00000004040c0981 */ /* 0x000168000c1e1d00 */
[----:B------:R0:W5:Y:S01]  /*0200*/  LDG.E.128 R40, [R2.64] ;  /* 0x0000000402287981 */ /* 0x000162000c1e1d00 */
[----:B------:R-:W-:Y:S01]  /*0210*/  LOP3.LUT R56, R56, 0x20, RZ, 0xfc, !PT ;  /* 0x0000002038387812 */ /* 0x000fe200078efcff */
[----:B------:R-:W-:Y:S01]  /*0220*/  @!P0 CS2R R12, SRZ ;  /* 0x00000000000c8805 */ /* 0x000fe2000001ff00 */
[----:B------:R-:W-:Y:S02]  /*0230*/  @!P0 CS2R R14, SRZ ;  /* 0x00000000000e8805 */ /* 0x000fe4000001ff00 */
.L_x_1:
[----:B01----:R-:W-:Y:S05]  /*0240*/  BSYNC B0 ;  /* 0x0000000000007941 */ /* 0x003fea0003800000 */
.L_x_0:
[----:B------:R-:W-:Y:S01]  /*0250*/  BSSY B0, `(.L_x_2) ;  /* 0x000000d000007945 */ /* 0x000fe20003800000 */
[----:B------:R-:W-:Y:S05]  /*0260*/  @!P6 BRA `(.L_x_3) ;  /* 0x000000b00000e947 */ /* 0x000fea0003800000 */
[----:B------:R-:W-:Y:S02]  /*0270*/  ISETP.NE.U32.AND P0, PT, RZ, c[0x0][0x218], PT ;  /* 0x00008600ff007a0c */ /* 0x000fe40003f05070 */
[----:B------:R-:W-:-:S02]  /*0280*/  MOV R25, 0x10 ;  /* 0x0000001000197802 */ /* 0x000fc40000000f00 */
[----:B------:R-:W-:-:S03]  /*0290*/  ISETP.NE.AND.EX P0, PT, RZ, c[0x0][0x21c], PT, P0 ;  /* 0x00008700ff007a0c */ /* 0x000fc60003f05300 */
[----:B------:R-:W-:-:S06]  /*02a0*/  IMAD.WIDE.U32 R24, R56, R25, c[0x0][0x1b0] ;  /* 0x00006c0038187625 */ /* 0x000fcc00078e0019 */
[----:B------:R-:W5:Y:S04]  /*02b0*/  LDG.E.128 R24, [R24.64] ;  /* 0x0000000418187981 */ /* 0x000f68000c1e1d00 */
[----:B------:R-:W-:-:S04]  /*02c0*/  @P0 LEA R2, P2, R56, c[0x0][0x218], 0x4 ;  /* 0x0000860038020a11 */ /* 0x000fc800078420ff */
[----:B------:R-:W-:-:S05]  /*02d0*/  @P0 LEA.HI.X R3, R56, c[0x0][0x21c], RZ, 0x4, P2 ;  /* 0x0000870038030a11 */ /* 0x000fca00010f24ff */
[----:B------:R0:W5:Y:S01]  /*02e0*/  @P0 LDG.E.128 R4, [R2.64] ;  /* 0x0000000402040981 */ /* 0x000162000c1e1d00 */
[----:B------:R-:W-:Y:S01]  /*02f0*/  IADD3 R56, R56, 0x20, RZ ;  /* 0x0000002038387810 */ /* 0x000fe20007ffe0ff */
[----:B------:R-:W-:Y:S01]  /*0300*/  @!P0 CS2R R4, SRZ ;  /* 0x0000000000048805 */ /* 0x000fe2000001ff00 */
[----:B------:R-:W-:Y:S02]  /*0310*/  @!P0 CS2R R6, SRZ ;  /* 0x0000000000068805 */ /* 0x000fe4000001ff00 */
.L_x_3:
[----:B0-----:R-:W-:Y:S05]  /*0320*/  BSYNC B0 ;  /* 0x0000000000007941 */ /* 0x001fea0003800000 */
.L_x_2:
[----:B------:R-:W-:Y:S01]  /*0330*/  BSSY B0, `(.L_x_4) ;  /* 0x000000d000007945 */ /* 0x000fe20003800000 */
[----:B------:R-:W-:Y:S05]  /*0340*/  @!P5 BRA `(.L_x_5) ;  /* 0x000000b00000d947 */ /* 0x000fea0003800000 */
[----:B------:R-:W-:Y:S01]  /*0350*/  ISETP.NE.U32.AND P0, PT, RZ, c[0x0][0x218], PT ;  /* 0x00008600ff007a0c */ /* 0x000fe20003f05070 */
[----:B------:R-:W-:-:S03]  /*0360*/  HFMA2.MMA R9, -RZ, RZ, 0, 9.5367431640625e-07 ;  /* 0x00000010ff097435 */ /* 0x000fc600000001ff */
[----:B------:R-:W-:-:S13]  /*0370*/  ISETP.NE.AND.EX P0, PT, RZ, c[0x0][0x21c], PT, P0 ;  /* 0x00008700ff007a0c */ /* 0x000fda0003f05300 */
[C---:B------:R-:W-:Y:S01]  /*0380*/  @P0 LEA R2, P2, R56.reuse, c[0x0][0x218], 0x4 ;  /* 0x0000860038020a11 */ /* 0x040fe200078420ff */
[----:B------:R-:W-:-:S03]  /*0390*/  IMAD.WIDE.U32 R8, R56, R9, c[0x0][0x1b0] ;  /* 0x00006c0038087625 */ /* 0x000fc600078e0009 */
[----:B------:R-:W-:-:S03]  /*03a0*/  @P0 LEA.HI.X R3, R56, c[0x0][0x21c], RZ, 0x4, P2 ;  /* 0x0000870038030a11 */ /* 0x000fc600010f24ff */
[----:B------:R-:W5:Y:S04]  /*03b0*/  LDG.E.128 R8, [R8.64] ;  /* 0x0000000408087981 */ /* 0x000f68000c1e1d00 */
[----:B------:R0:W5:Y:S01]  /*03c0*/  @P0 LDG.E.128 R92, [R2.64] ;  /* 0x00000004025c0981 */ /* 0x000162000c1e1d00 */
[----:B------:R-:W-:Y:S01]  /*03d0*/  IADD3 R56, R56, 0x20, RZ ;  /* 0x0000002038387810 */ /* 0x000fe20007ffe0ff */
[----:B------:R-:W-:Y:S01]  /*03e0*/  @!P0 CS2R R92, SRZ ;  /* 0x00000000005c8805 */ /* 0x000fe2000001ff00 */
[----:B------:R-:W-:Y:S02]  /*03f0*/  @!P0 CS2R R94, SRZ ;  /* 0x00000000005e8805 */ /* 0x000fe4000001ff00 */
.L_x_5:
[----:B0-----:R-:W-:Y:S05]  /*0400*/  BSYNC B0 ;  /* 0x0000000000007941 */ /* 0x001fea0003800000 */
.L_x_4:
        /* <DEDUP_REMOVED lines=13> */
.L_x_7:
[----:B0-----:R-:W-:Y:S05]  /*04e0*/  BSYNC B0 ;  /* 0x0000000000007941 */ /* 0x001fea0003800000 */
.L_x_6:
        /* <DEDUP_REMOVED lines=13> */
.L_x_9:
[----:B0-----:R-:W-:Y:S05]  /*05c0*/  BSYNC B0 ;  /* 0x0000000000007941 */ /* 0x001fea0003800000 */
.L_x_8:
[----:B------:R-:W-:Y:S01]  /*05d0*/  ISETP.GE.U32.AND P0, PT, R51, 0xc0, PT ;  /* 0x000000c03300780c */ /* 0x000fe20003f06070 */
[----:B------:R-:W-:Y:S01]  /*05e0*/  BSSY B0, `(.L_x_10) ;  /* 0x000000f000007945 */ /* 0x000fe20003800000 */
[----:B------:R-:W-:-:S11]  /*05f0*/  LOP3.LUT R50, R50, 0xffffffdf, RZ, 0xc0, !PT ;  /* 0xffffffdf32327812 */ /* 0x000fd600078ec0ff */
[----:B------:R-:W-:Y:S01]  /*0600*/  @P0 LOP3.LUT R50, R50, 0x20, RZ, 0xfc, !PT ;  /* 0x0000002032320812 */ /* 0x000fe200078efcff */
[----:B------:R-:W-:Y:S05]  /*0610*/  @!P0 BRA `(.L_x_11) ;  /* 0x000000b000008947 */ /* 0x000fea0003800000 */
[----:B------:R-:W-:Y:S02]  /*0620*/  ISETP.NE.U32.AND P0, PT, RZ, c[0x0][0x218], PT ;  /* 0x00008600ff007a0c */ /* 0x000fe40003f05070 */
[----:B------:R-:W-:Y:S02]  /*0630*/  MOV R73, 0x10 ;  /* 0x0000001000497802 */ /* 0x000fe40000000f00 */
        /* <DEDUP_REMOVED lines=9> */
.L_x_11:
[----:B0-----:R-:W-:Y:S05]  /*06d0*/  BSYNC B0 ;  /* 0x0000000000007941 */ /* 0x001fea0003800000 */
.L_x_10:
[----:B------:R-:W-:Y:S01]  /*06e0*/  ISETP.GE.U32.AND P0, PT, R51, 0xe0, PT ;  /* 0x000000e03300780c */ /* 0x000fe20003f06070 */
[----:B------:R-:W-:Y:S01]  /*06f0*/  BSSY B0, `(.L_x_12) ;  /* 0x0000012000007945 */ /* 0x000fe20003800000 */
[----:B------:R-:W-:Y:S02]  /*0700*/  SHF.R.U32.HI R0, RZ, 0x5, R16 ;  /* 0x00000005ff007819 */ /* 0x000fe40000011610 */
[----:B------:R-:W-:Y:S02]  /*0710*/  LOP3.LUT R50, R50, 0xffffffef, RZ, 0xc0, !PT ;  /* 0xffffffef32327812 */ /* 0x000fe400078ec0ff */
[----:B------:R-:W-:Y:S02]  /*0720*/  LEA R136, R17, R0, 0x2 ;  /* 0x0000000011887211 */ /* 0x000fe400078e10ff */
[----:B------:R-:W-:-:S05]  /*0730*/  MOV R0, c[0x0][0x180] ;  /* 0x0000600000007a02 */ /* 0x000fca0000000f00 */
[----:B------:R-:W-:Y:S01]  /*0740*/  @P0 LOP3.LUT R50, R50, 0x10, RZ, 0xfc, !PT ;  /* 0x0000001032320812 */ /* 0x000fe200078efcff */
[----:B------:R-:W-:Y:S05]  /*0750*/  @!P0 BRA `(.L_x_13) ;  /* 0x000000b000008947 */ /* 0x000fea0003800000 */
[----:B------:R-:W-:-:S04]  /*0760*/  ISETP.NE.U32.AND P0, PT, RZ, c[0x0][0x218], PT ;  /* 0x00008600ff007a0c */ /* 0x000fc80003f05070 */
[----:B------:R-:W-:Y:S01]  /*0770*/  ISETP.NE.AND.EX P0, PT, RZ, c[0x0][0x21c], PT, P0 ;  /* 0x00008700ff007a0c */ /* 0x000fe20003f05300 */
[----:B------:R-:W-:-:S12]  /*0780*/  HFMA2.MMA R65, -RZ, RZ, 0, 9.5367431640625e-07 ;  /* 0x00000010ff417435 */ /* 0x000fd800000001ff */
        /* <DEDUP_REMOVED lines=8> */
.L_x_13:
[----:B0-----:R-:W-:Y:S05]  /*0810*/  BSYNC B0 ;  /* 0x0000000000007941 */ /* 0x001fea0003800000 */
.L_x_12:
[----:B------:R-:W-:Y:S01]  /*0820*/  ISETP.GE.U32.AND P0, PT, R51, 0x100, PT ;  /* 0x000001003300780c */ /* 0x000fe20003f06070 */
[----:B------:R-:W-:Y:S01]  /*0830*/  BSSY B0, `(.L_x_14) ;  /* 0x000000e000007945 */ /* 0x000fe20003800000 */
[----:B------:R-:W-:-:S11]  /*0840*/  LOP3.LUT R50, R50, 0xfffffff7, RZ, 0xc0, !PT ;  /* 0xfffffff732327812 */ /* 0x000fd600078ec0ff */
[----:B------:R-:W-:Y:S01]  /*0850*/  @P0 LOP3.LUT R50, R50, 0x8, RZ, 0xfc, !PT ;  /* 0x0000000832320812 */ /* 0x000fe200078efcff */
[----:B------:R-:W-:Y:S05]  /*0860*/  @!P0 BRA `(.L_x_15) ;  /* 0x000000a000008947 */ /* 0x000fea0003800000 */
[----:B------:R-:W-:-:S04]  /*0870*/  ISETP.NE.U32.AND P0, PT, RZ, c[0x0][0x218], PT ;  /* 0x00008600ff007a0c */ /* 0x000fc80003f05070 */
[----:B------:R-:W-:Y:S02]  /*0880*/  ISETP.NE.AND.EX P0, PT, RZ, c[0x0][0x21c], PT, P0 ;  /* 0x00008700ff007a0c */ /* 0x000fe40003f05300 */
[----:B------:R-:W-:-:S11]  /*0890*/  MOV R57, 0x10 ;  /* 0x0000001000397802 */ /* 0x000fd60000000f00 */
[----:B------:R-:W-:-:S04]  /*08a0*/  @P0 LEA R2, P2, R56, c[0x0][0x218], 0x4 ;  /* 0x0000860038020a11 */ /* 0x000fc800078420ff */
[C---:B------:R-:W-:Y:S01]  /*08b0*/  @P0 LEA.HI.X R3, R56.reuse, c[0x0][0x21c], RZ, 0x4, P2 ;  /* 0x0000870038030a11 */ /* 0x040fe200010f24ff */
[----:B------:R-:W-:-:S04]  /*08c0*/  IMAD.WIDE.U32 R56, R56, R57, c[0x0][0x1b0] ;  /* 0x00006c0038387625 */ /* 0x000fc800078e0039 */
[----:B------:R0:W5:Y:S04]  /*08d0*/  @P0 LDG.E.128 R60, [R2.64] ;  /* 0x00000004023c0981 */ /* 0x000168000c1e1d00 */
[----:B------:R-:W5:Y:S01]  /*08e0*/  LDG.E.128 R56, [R56.64] ;  /* 0x0000000438387981 */ /* 0x000f62000c1e1d00 */
[----:B------:R-:W-:Y:S01]  /*08f0*/  @!P0 CS2R R60, SRZ ;  /* 0x00000000003c8805 */ /* 0x000fe2000001ff00 */
[----:B------:R-:W-:Y:S02]  /*0900*/  @!P0 CS2R R62, SRZ ;  /* 0x00000000003e8805 */ /* 0x000fe4000001ff00 */
.L_x_15:
[----:B0-----:R-:W-:Y:S05]  /*0910*/  BSYNC B0 ;  /* 0x0000000000007941 */ /* 0x001fea0003800000 */
.L_x_14:
[----:B------:R-:W-:Y:S02]  /*0920*/  ISETP.GE.AND P2, PT, R136, c[0x0][0x164], PT ;  /* 0x0000590088007a0c */ /* 0x000fe40003f46270 */
[----:B------:R-:W-:Y:S02]  /*0930*/  MOV R2, c[0x0][0x184] ;  /* 0x0000610000027a02 */ /* 0x000fe40000000f00 */
[----:B------:R-:W-:-:S04]  /*0940*/  LOP3.LUT P0, RZ, R0, c[0x0][0x1c0], RZ, 0xfc, !PT ;  /* 0x0000700000ff7a12 */ /* 0x000fc8000780fcff */
[----:B------:R-:W-:-:S05]  /*0950*/  LOP3.LUT P0, RZ, R2, c[0x0][0x1c4], RZ, 0xfc, P0 ;  /* 0x0000710002ff7a12 */ /* 0x000fca000000fcff */
[----:B------:R-:W-:Y:S08]  /*0960*/  @P2 EXIT ;  /* 0x000000000000294d */ /* 0x000ff00003800000 */
[--C-:B-----5:R-:W-:Y:S01]  /*0970*/  PRMT R37, RZ, 0x5410, R14.reuse ;  /* 0x00005410ff257816 */ /* 0x120fe2000000000e */
[----:B------:R-:W-:Y:S01]  /*0980*/  ULDC.U8 UR6, c[0x0][0x1f0] ;  /* 0x00007c0000067ab9 */ /* 0x000fe20000000000 */
[----:B------:R-:W-:Y:S02]  /*0990*/  PRMT R36, RZ, 0x7610, R14 ;  /* 0x00007610ff247816 */ /* 0x000fe4000000000e */
[--C-:B------:R-:W-:Y:S02]  /*09a0*/  PRMT R35, RZ, 0x5410, R15.reuse ;  /* 0x00005410ff237816 */ /* 0x100fe4000000000f */
[----:B------:R-:W-:Y:S02]  /*09b0*/  PRMT R34, RZ, 0x7610, R15 ;  /* 0x00007610ff227816 */ /* 0x000fe4000000000f */
[--C-:B------:R-:W-:Y:S02]  /*09c0*/  PRMT R16, RZ, 0x5410, R8.reuse ;  /* 0x00005410ff107816 */ /* 0x100fe40000000008 */
[----:B------:R-:W-:-:S02]  /*09d0*/  PRMT R17, RZ, 0x7610, R8 ;  /* 0x00007610ff117816 */ /* 0x000fc40000000008 */
[--C-:B------:R-:W-:Y:S02]  /*09e0*/  PRMT R14, RZ, 0x5410, R9.reuse ;  /* 0x00005410ff0e7816 */ /* 0x100fe40000000009 */
        /* <DEDUP_REMOVED lines=75> */
[----:B------:R-:W-:Y:S02]  /*0ea0*/  PRMT R42, RZ, 0x5410, R43 ;  /* 0x00005410ff2a7816 */ /* 0x000fe4000000002b */
[----:B------:R-:W-:-:S02]  /*0eb0*/  PRMT R26, RZ, 0x5410, R27 ;  /* 0x00005410ff1a7816 */ /* 0x000fc4000000001b */
[----:B------:R-:W-:Y:S02]  /*0ec0*/  PRMT R10, RZ, 0x5410, R11 ;  /* 0x00005410ff0a7816 */ /* 0x000fe4000000000b */
[----:B------:R-:W-:Y:S02]  /*0ed0*/  PRMT R83, RZ, 0x5410, R84 ;  /* 0x00005410ff537816 */ /* 0x000fe40000000054 */
[----:B------:R-:W-:Y:S02]  /*0ee0*/  PRMT R105, RZ, 0x5410, R85 ;  /* 0x00005410ff697816 */ /* 0x000fe40000000055 */
[----:B------:R-:W-:Y:S02]  /*0ef0*/  PRMT R75, RZ, 0x5410, R76 ;  /* 0x00005410ff4b7816 */ /* 0x000fe4000000004c */
[----:B------:R-:W-:Y:S02]  /*0f00*/  PRMT R113, RZ, 0x5410, R77 ;  /* 0x00005410ff717816 */ /* 0x000fe4000000004d */
[----:B------:R-:W-:-:S02]  /*0f10*/  PRMT R112, RZ, 0x5410, R78 ;  /* 0x00005410ff707816 */ /* 0x000fc4000000004e */
[----:B------:R-:W-:Y:S02]  /*0f20*/  PRMT R117, RZ, 0x7610, R78 ;  /* 0x00007610ff757816 */ /* 0x000fe4000000004e */
[--C-:B------:R-:W-:Y:S02]  /*0f30*/  PRMT R115, RZ, 0x5410, R79.reuse ;  /* 0x00005410ff737816 */ /* 0x100fe4000000004f */
[----:B------:R-:W-:Y:S02]  /*0f40*/  PRMT R114, RZ, 0x7610, R79 ;  /* 0x00007610ff727816 */ /* 0x000fe4000000004f */
[----:B------:R-:W-:Y:S02]  /*0f50*/  PRMT R69, RZ, 0x5410, R70 ;  /* 0x00005410ff457816 */ /* 0x000fe40000000046 */
[--C-:B------:R-:W-:Y:S02]  /*0f60*/  PRMT R127, RZ, 0x5410, R71.reuse ;  /* 0x00005410ff7f7816 */ /* 0x100fe40000000047 */
        /* <DEDUP_REMOVED lines=10> */
[--C-:B------:R-:W-:Y:S02]  /*1010*/  PRMT R79, RZ, 0x5410, R65.reuse ;  /* 0x00005410ff4f7816 */ /* 0x100fe40000000041 */
        /* <DEDUP_REMOVED lines=22> */
.L_x_243:
[----:B------:R-:W-:-:S04]  /*1180*/  ISETP.NE.U32.AND P2, PT, RZ, c[0x0][0x1c0], PT ;  /* 0x00007000ff007a0c */ /* 0x000fc80003f45070 */
[----:B------:R-:W-:-:S13]  /*1190*/  ISETP.NE.AND.EX P2, PT, RZ, c[0x0][0x1c4], PT, P2 ;  /* 0x00007100ff007a0c */ /* 0x000fda0003f45320 */
[----:B------:R-:W-:-:S05]  /*11a0*/  @P2 MOV R65, 0x2 ;  /* 0x0000000200412802 */ /* 0x000fca0000000f00 */
[----:B------:R-:W-:-:S06]  /*11b0*/  @P2 IMAD.WIDE R64, R136, R65, c[0x0][0x1c0] ;  /* 0x0000700088402625 */ /* 0x000fcc00078e0241 */
[----:B------:R-:W2:Y:S01]  /*11c0*/  @P2 LDG.E.U16 R64, [R64.64] ;  /* 0x0000000440402981 */ /* 0x000ea2000c1e1500 */
[----:B------:R-:W-:Y:S01]  /*11d0*/  IMAD R66, R136, c[0x0][0x168], RZ ;  /* 0x00005a0088427a24 */ /* 0x000fe200078e02ff */
[----:B------:R-:W-:Y:S01]  /*11e0*/  HFMA2.MMA R210, -RZ, RZ, 1.875, 0 ;  /* 0x3f800000ffd27435 */ /* 0x000fe200000001ff */
[----:B------:R-:W-:Y:S01]  /*11f0*/  BSSY B0, `(.L_x_16) ;  /* 0x000005f000007945 */ /* 0x000fe20003800000 */
[----:B------:R-:W0:Y:S02]  /*1200*/  S2R R209, SR_TID.X ;  /* 0x0000000000d17919 */ /* 0x000e240000002100 */
[----:B------:R-:W-:-:S04]  /*1210*/  SHF.R.S32.HI R67, RZ, 0x1f, R66 ;  /* 0x0000001fff437819 */ /* 0x000fc80000011442 */
[----:B------:R-:W-:Y:S02]  /*1220*/  LEA.HI R66, R67, R66, RZ, 0x3 ;  /* 0x0000004243427211 */ /* 0x000fe400078f18ff */
[----:B0-----:R-:W-:-:S04]  /*1230*/  LOP3.LUT R209, R209, 0x1f, RZ, 0xc0, !PT ;  /* 0x0000001fd1d17812 */ /* 0x001fc800078ec0ff */
[----:B------:R-:W-:-:S04]  /*1240*/  LEA.HI.SX32 R145, R66, R209, 0x1d ;  /* 0x000000d142917211 */ /* 0x000fc800078feaff */
[----:B------:R-:W-:Y:S02]  /*1250*/  MOV R211, R145 ;  /* 0x0000009100d37202 */ /* 0x000fe40000000f00 */
[----:B--2---:R-:W-:Y:S01]  /*1260*/  @P2 PRMT R210, RZ, 0x5410, R64 ;  /* 0x00005410ffd22816 */ /* 0x004fe20000000040 */
[----:B------:R-:W-:Y:S05]  /*1270*/  @!P1 BRA `(.L_x_17) ;  /* 0x0000056000009947 */ /* 0x000fea0003800000 */
[----:B------:R-:W-:Y:S02]  /*1280*/  MOV R64, 0x10 ;  /* 0x0000001000407802 */ /* 0x000fe40000000f00 */
[----:B------:R-:W-:-:S03]  /*1290*/  ISETP.NE.U32.AND P2, PT, RZ, c[0x0][0x180], PT ;  /* 0x00006000ff007a0c */ /* 0x000fc60003f45070 */
[----:B------:R-:W-:Y:S01]  /*12a0*/  IMAD.WIDE.U32 R64, R145, R64, c[0x0][0x170] ;  /* 0x00005c0091407625 */ /* 0x000fe200078e0040 */
[----:B------:R-:W-:-:S05]  /*12b0*/  ISETP.NE.AND.EX P2, PT, RZ, c[0x0][0x184], PT, P2 ;  /* 0x00006100ff007a0c */ /* 0x000fca0003f45320 */
[----:B------:R-:W2:Y:S08]  /*12c0*/  LDG.E.128 R64, [R64.64] ;  /* 0x0000000440407981 */ /* 0x000eb0000c1e1d00 */
[----:B------:R-:W-:-:S04]  /*12d0*/  @P2 LEA R194, P3, R145, c[0x0][0x180], 0x4 ;  /* 0x0000600091c22a11 */ /* 0x000fc800078620ff */
[----:B------:R-:W-:-:S05]  /*12e0*/  @P2 LEA.HI.X R195, R145, c[0x0][0x184], RZ, 0x4, P3 ;  /* 0x0000610091c32a11 */ /* 0x000fca00018f24ff */
[----:B------:R0:W5:Y:S01]  /*12f0*/  @P2 LDG.E.128 R60, [R194.64] ;  /* 0x00000004c23c2981 */ /* 0x000162000c1e1d00 */
[----:B------:R-:W-:-:S04]  /*1300*/  ISETP.NE.U32.AND P2, PT, RZ, c[0x0][0x180], PT ;  /* 0x00006000ff007a0c */ /* 0x000fc80003f45070 */
[----:B------:R-:W-:Y:S02]  /*1310*/  ISETP.NE.AND.EX P2, PT, RZ, c[0x0][0x184], PT, P2 ;  /* 0x00006100ff007a0c */ /* 0x000fe40003f45320 */
[----:B--2---:R-:W-:-:S05]  /*1320*/  PRMT R153, RZ, 0x5410, R64 ;  /* 0x00005410ff997816 */ /* 0x004fca0000000040 */
[----:B------:R-:W-:-:S06]  /*1330*/  FMUL.FTZ R144, R153, R210 ;  /* 0x000000d299907220 */ /* 0x000fcc0000410000 */
[----:B------:R-:W-:Y:S05]  /*1340*/  @P2 BRA `(.L_x_18) ;  /* 0x0000002000002947 */ /* 0x000fea0003800000 */
[----:B0-----:R-:W-:Y:S05]  /*1350*/  @P0 BRA `(.L_x_19) ;  /* 0x0000003000000947 */ /* 0x001fea0003800000 */
[----:B------:R-:W-:Y:S05]  /*1360*/  BRA `(.L_x_20) ;  /* 0x0000004000007947 */ /* 0x000fea0003800000 */
.L_x_18:
[----:B0----5:R-:W-:-:S05]  /*1370*/  PRMT R153, RZ, 0x5410, R60 ;  /* 0x00005410ff997816 */ /* 0x021fca000000003c */
[----:B------:R-:W-:-:S05]  /*1380*/  FADD.FTZ R144, R153, R144 ;  /* 0x0000009099907221 */ /* 0x000fca0000010000 */
.L_x_19:
[----:B------:R-:W-:-:S04]  /*1390*/  F2FP.BF16.PACK_AB R153, RZ, R144 ;  /* 0x00000090ff99723e */ /* 0x000fc800000010ff */
[----:B------:R-:W-:Y:S02]  /*13a0*/  PRMT R56, R153, 0x7610, R56 ;  /* 0x0000761099387816 */ /* 0x000fe40000000038 */
.L_x_20:
[----:B------:R-:W-:-:S05]  /*13b0*/  PRMT R153, RZ, 0x7610, R64 ;  /* 0x00007610ff997816 */ /* 0x000fca0000000040 */
[----:B------:R-:W-:Y:S01]  /*13c0*/  FMUL.FTZ R154, R153, R210 ;  /* 0x000000d2999a7220 */ /* 0x000fe20000410000 */
[----:B------:R-:W-:Y:S05]  /*13d0*/  @P2 BRA `(.L_x_21) ;  /* 0x0000002000002947 */ /* 0x000fea0003800000 */
[----:B------:R-:W-:Y:S05]  /*13e0*/  @P0 BRA `(.L_x_22) ;  /* 0x0000003000000947 */ /* 0x000fea0003800000 */
[----:B------:R-:W-:Y:S05]  /*13f0*/  BRA `(.L_x_23) ;  /* 0x0000004000007947 */ /* 0x000fea0003800000 */
.L_x_21:
[----:B-----5:R-:W-:-:S05]  /*1400*/  PRMT R153, RZ, 0x7610, R60 ;  /* 0x00007610ff997816 */ /* 0x020fca000000003c */
[----:B------:R-:W-:-:S05]  /*1410*/  FADD.FTZ R154, R153, R154 ;  /* 0x0000009a999a7221 */ /* 0x000fca0000010000 */
.L_x_22:
[----:B------:R-:W-:-:S04]  /*1420*/  F2FP.BF16.PACK_AB R64, RZ, R154 ;  /* 0x0000009aff40723e */ /* 0x000fc800000010ff */
[----:B------:R-:W-:Y:S02]  /*1430*/  PRMT R56, R56, 0x5410, R64 ;  /* 0x0000541038387816 */ /* 0x000fe40000000040 */
.L_x_23:
[----:B------:R-:W-:-:S05]  /*1440*/  PRMT R153, RZ, 0x5410, R65 ;  /* 0x00005410ff997816 */ /* 0x000fca0000000041 */
[----:B------:R-:W-:Y:S01]  /*1450*/  FMUL.FTZ R153, R153, R210 ;  /* 0x000000d299997220 */ /* 0x000fe20000410000 */
[----:B------:R-:W-:Y:S05]  /*1460*/  @P2 BRA `(.L_x_24) ;  /* 0x0000002000002947 */ /* 0x000fea0003800000 */
[----:B------:R-:W-:Y:S05]  /*1470*/  @P0 BRA `(.L_x_25) ;  /* 0x0000003000000947 */ /* 0x000fea0003800000 */
[----:B------:R-:W-:Y:S05]  /*1480*/  BRA `(.L_x_26) ;  /* 0x0000004000007947 */ /* 0x000fea0003800000 */
.L_x_24:
[----:B-----5:R-:W-:-:S05]  /*1490*/  PRMT R64, RZ, 0x5410, R61 ;  /* 0x00005410ff407816 */ /* 0x020fca000000003d */
[----:B------:R-:W-:-:S05]  /*14a0*/  FADD.FTZ R153, R64, R153 ;  /* 0x0000009940997221 */ /* 0x000fca0000010000 */
.L_x_25:
[----:B------:R-:W-:-:S04]  /*14b0*/  F2FP.BF16.PACK_AB R64, RZ, R153 ;  /* 0x00000099ff40723e */ /* 0x000fc800000010ff */
[----:B------:R-:W-:Y:S02]  /*14c0*/  PRMT R57, R64, 0x7610, R57 ;  /* 0x0000761040397816 */ /* 0x000fe40000000039 */
.L_x_26:
[----:B------:R-:W-:-:S05]  /*14d0*/  PRMT R65, RZ, 0x7610, R65 ;  /* 0x00007610ff417816 */ /* 0x000fca0000000041 */
[----:B------:R-:W-:Y:S01]  /*14e0*/  FMUL.FTZ R170, R65, R210 ;  /* 0x000000d241aa7220 */ /* 0x000fe20000410000 */
[----:B------:R-:W-:Y:S05]  /*14f0*/  @P2 BRA `(.L_x_27) ;  /* 0x0000002000002947 */ /* 0x000fea0003800000 */
[----:B------:R-:W-:Y:S05]  /*1500*/  @P0 BRA `(.L_x_28) ;  /* 0x0000003000000947 */ /* 0x000fea0003800000 */
[----:B------:R-:W-:Y:S05]  /*1510*/  BRA `(.L_x_29) ;  /* 0x0000004000007947 */ /* 0x000fea0003800000 */
.L_x_27:
[----:B-----5:R-:W-:-:S05]  /*1520*/  PRMT R65, RZ, 0x7610, R61 ;  /* 0x00007610ff417816 */ /* 0x020fca000000003d */
[----:B------:R-:W-:-:S05]  /*1530*/  FADD.FTZ R170, R65, R170 ;  /* 0x000000aa41aa7221 */ /* 0x000fca0000010000 */
.L_x_28:
[----:B------:R-:W-:-:S04]  /*1540*/  F2FP.BF16.PACK_AB R64, RZ, R170 ;  /* 0x000000aaff40723e */ /* 0x000fc800000010ff */
[----:B------:R-:W-:Y:S02]  /*1550*/  PRMT R57, R57, 0x5410, R64 ;  /* 0x0000541039397816 */ /* 0x000fe40000000040 */
.L_x_29:
[----:B------:R-:W-:-:S05]  /*1560*/  PRMT R169, RZ, 0x5410, R66 ;  /* 0x00005410ffa97816 */ /* 0x000fca0000000042 */
[----:B------:R-:W-:Y:S01]  /*1570*/  FMUL.FTZ R169, R169, R210 ;  /* 0x000000d2a9a97220 */ /* 0x000fe20000410000 */
[----:B------:R-:W-:Y:S05]  /*1580*/  @P2 BRA `(.L_x_30) ;  /* 0x0000002000002947 */ /* 0x000fea0003800000 */
[----:B------:R-:W-:Y:S05]  /*1590*/  @P0 BRA `(.L_x_31) ;  /* 0x0000003000000947 */ /* 0x000fea0003800000 */
[----:B------:R-:W-:Y:S05]  /*15a0*/  BRA `(.L_x_32) ;  /* 0x0000004000007947 */ /* 0x000fea0003800000 */
.L_x_30:
[----:B-----5:R-:W-:-:S05]  /*15b0*/  PRMT R64, RZ, 0x5410, R62 ;  /* 0x00005410ff407816 */ /* 0x020fca000000003e */
[----:B------:R-:W-:-:S05]  /*15c0*/  FADD.FTZ R169, R64, R169 ;  /* 0x000000a940a97221 */ /* 0x000fca0000010000 */
.L_x_31:
[----:B------:R-:W-:-:S04]  /*15d0*/  F2FP.BF16.PACK_AB R64, RZ, R169 ;  /* 0x000000a9ff40723e */ /* 0x000fc800000010ff */
[----:B------:R-:W-:Y:S02]  /*15e0*/  PRMT R58, R64, 0x7610, R58 ;  /* 0x00007610403a7816 */ /* 0x000fe4000000003a */
.L_x_32:
[----:B------:R-:W-:-:S05]  /*15f0*/  PRMT R195, RZ, 0x7610, R66 ;  /* 0x00007610ffc37816 */ /* 0x000fca0000000042 */
[----:B------:R-:W-:Y:S01]  /*1600*/  FMUL.FTZ R195, R195, R210 ;  /* 0x000000d2c3c37220 */ /* 0x000fe20000410000 */
[----:B------:R-:W-:Y:S05]  /*1610*/  @P2 BRA `(.L_x_33) ;  /* 0x0000002000002947 */ /* 0x000fea0003800000 */
[----:B------:R-:W-:Y:S05]  /*1620*/  @P0 BRA `(.L_x_34) ;  /* 0x0000003000000947 */ /* 0x000fea0003800000 */
[----:B------:R-:W-:Y:S05]  /*1630*/  BRA `(.L_x_35) ;  /* 0x0000004000007947 */ /* 0x000fea0003800000 */
.L_x_33:
[----:B-----5:R-:W-:-:S05]  /*1640*/  PRMT R64, RZ, 0x7610, R62 ;  /* 0x00007610ff407816 */ /* 0x020fca000000003e */
[----:B------:R-:W-:-:S05]  /*1650*/  FADD.FTZ R195, R64, R195 ;  /* 0x000000c340c37221 */ /* 0x000fca0000010000 */
.L_x_34:
[----:B------:R-:W-:-:S04]  /*1660*/  F2FP.BF16.PACK_AB R64, RZ, R195 ;  /* 0x000000c3ff40723e */ /* 0x000fc800000010ff */
[----:B------:R-:W-:Y:S02]  /*1670*/  PRMT R58, R58, 0x5410, R64 ;  /* 0x000054103a3a7816 */ /* 0x000fe40000000040 */
.L_x_35:
[----:B------:R-:W-:-:S05]  /*1680*/  PRMT R65, RZ, 0x5410, R67 ;  /* 0x00005410ff417816 */ /* 0x000fca0000000043 */
[----:B------:R-:W-:Y:S01]  /*1690*/  FMUL.FTZ R194, R65, R210 ;  /* 0x000000d241c27220 */ /* 0x000fe20000410000 */
[----:B------:R-:W-:Y:S05]  /*16a0*/  @P2 BRA `(.L_x_36) ;  /* 0x0000002000002947 */ /* 0x000fea0003800000 */
[----:B------:R-:W-:Y:S05]  /*16b0*/  @P0 BRA `(.L_x_37) ;  /* 0x0000003000000947 */ /* 0x000fea0003800000 */
[----:B------:R-:W-:Y:S05]  /*16c0*/  BRA `(.L_x_38) ;  /* 0x0000004000007947 */ /* 0x000fea0003800000 */
.L_x_36:
[----:B-----5:R-:W-:-:S05]  /*16d0*/  PRMT R65, RZ, 0x5410, R63 ;  /* 0x00005410ff417816 */ /* 0x020fca000000003f */
[----:B------:R-:W-:-:S05]  /*16e0*/  FADD.FTZ R194, R65, R194 ;  /* 0x000000c241c27221 */ /* 0x000fca0000010000 */
.L_x_37:
[----:B------:R-:W-:-:S04]  /*16f0*/  F2FP.BF16.PACK_AB R64, RZ, R194 ;  /* 0x000000c2ff40723e */ /* 0x000fc800000010ff */
[----:B------:R-:W-:Y:S02]  /*1700*/  PRMT R59, R64, 0x7610, R59 ;  /* 0x00007610403b7816 */ /* 0x000fe4000000003b */
.L_x_38:
[----:B------:R-:W-:-:S05]  /*1710*/  PRMT R67, RZ, 0x7610, R67 ;  /* 0x00007610ff437816 */ /* 0x000fca0000000043 */
[----:B------:R-:W-:Y:S01]  /*1720*/  FMUL.FTZ R201, R67, R210 ;  /* 0x000000d243c97220 */ /* 0x000fe20000410000 */
[----:B------:R-:W-:Y:S05]  /*1730*/  @P2 BRA `(.L_x_39) ;  /* 0x0000002000002947 */ /* 0x000fea0003800000 */
[----:B------:R-:W-:Y:S05]  /*1740*/  @P0 BRA `(.L_x_40) ;  /* 0x0000003000000947 */ /* 0x000fea0003800000 */
[----:B------:R-:W-:Y:S05]  /*1750*/  BRA `(.L_x_41) ;  /* 0x0000004000007947 */ /* 0x000fea0003800000 */
.L_x_39:
[----:B-----5:R-:W-:-:S05]  /*1760*/  PRMT R64, RZ, 0x7610, R63 ;  /* 0x00007610ff407816 */ /* 0x020fca000000003f */
[----:B------:R-:W-:-:S05]  /*1770*/  FADD.FTZ R201, R64, R201 ;  /* 0x000000c940c97221 */ /* 0x000fca0000010000 */
.L_x_40:
[----:B------:R-:W-:-:S04]  /*1780*/  F2FP.BF16.PACK_AB R64, RZ, R201 ;  /* 0x000000c9ff40723e */ /* 0x000fc800000010ff */
[----:B------:R-:W-:Y:S02]  /*1790*/  PRMT R59, R59, 0x5410, R64 ;  /* 0x000054103b3b7816 */ /* 0x000fe40000000040 */
.L_x_41:
[C---:B------:R-:W-:Y:S02]  /*17a0*/  @P0 LEA R64, P2, R145.reuse, c[0x0][0x188], 0x4 ;  /* 0x0000620091400a11 */ /* 0x040fe400078420ff */
[C---:B------:R-:W-:Y:S02]  /*17b0*/  IADD3 R211, R145.reuse, 0x20, RZ ;  /* 0x0000002091d37810 */ /* 0x040fe40007ffe0ff */
[----:B------:R-:W-:-:S05]  /*17c0*/  @P0 LEA.HI.X R65, R145, c[0x0][0x18c], RZ, 0x4, P2 ;  /* 0x0000630091410a11 */ /* 0x000fca00010f24ff */
[----:B------:R0:W-:Y:S04]  /*17d0*/  @P0 STG.E.128 [R64.64], R56 ;  /* 0x0000003840000986 */ /* 0x0001e8000c101d04 */
.L_x_17:
[----:B------:R-:W-:Y:S05]  /*17e0*/  BSYNC B0 ;  /* 0x0000000000007941 */ /* 0x000fea0003800000 */
.L_x_16:
[----:B------:R-:W-:Y:S01]  /*17f0*/  ISETP.GE.U32.AND P2, PT, R51, 0x40, PT ;  /* 0x000000403300780c */ /* 0x000fe20003f46070 */
[----:B------:R-:W-:-:S12]  /*1800*/  BSSY B0, `(.L_x_42) ;  /* 0x0000058000007945 */ /* 0x000fd80003800000 */
[----:B------:R-:W-:Y:S05]  /*1810*/  @!P2 BRA `(.L_x_43) ;  /* 0x000005600000a947 */ /* 0x000fea0003800000 */
[----:B0-----:R-:W-:Y:S01]  /*1820*/  HFMA2.MMA R64, -RZ, RZ, 0, 9.5367431640625e-07 ;  /* 0x00000010ff407435 */ /* 0x001fe200000001ff */
[----:B------:R-:W-:-:S04]  /*1830*/  ISETP.NE.U32.AND P2, PT, RZ, c[0x0][0x180], PT ;  /* 0x00006000ff007a0c */ /* 0x000fc80003f45070 */
[----:B------:R-:W-:-:S05]  /*1840*/  ISETP.NE.AND.EX P2, PT, RZ, c[0x0][0x184], PT, P2 ;  /* 0x00006100ff007a0c */ /* 0x000fca0003f45320 */
[----:B------:R-:W-:-:S06]  /*1850*/  IMAD.WIDE.U32 R64, R211, R64, c[0x0][0x170] ;  /* 0x00005c00d3407625 */ /* 0x000fcc00078e0040 */
[----:B------:R-:W2:Y:S02]  /*1860*/  LDG.E.128 R64, [R64.64] ;  /* 0x0000000440407981 */ /* 0x000ea4000c1e1d00 */
[----:B------:R-:W-:-:S04]  /*1870*/  @P2 LEA R192, P3, R211, c[0x0][0x180], 0x4 ;  /* 0x00006000d3c02a11 */ /* 0x000fc800078620ff */
[----:B------:R-:W-:-:S05]  /*1880*/  @P2 LEA.HI.X R193, R211, c[0x0][0x184], RZ, 0x4, P3 ;  /* 0x00006100d3c12a11 */ /* 0x000fca00018f24ff */
[----:B-----5:R0:W5:Y:S01]  /*1890*/  @P2 LDG.E.128 R60, [R192.64] ;  /* 0x00000004c03c2981 */ /* 0x020162000c1e1d00 */
[----:B------:R-:W-:-:S04]  /*18a0*/  ISETP.NE.U32.AND P2, PT, RZ, c[0x0][0x180], PT ;  /* 0x00006000ff007a0c */ /* 0x000fc80003f45070 */
[----:B------:R-:W-:Y:S02]  /*18b0*/  ISETP.NE.AND.EX P2, PT, RZ, c[0x0][0x184], PT, P2 ;  /* 0x00006100ff007a0c */ /* 0x000fe40003f45320 */
[----:B--2---:R-:W-:-:S05]  /*18c0*/  PRMT R155, RZ, 0x5410, R64 ;  /* 0x00005410ff9b7816 */ /* 0x004fca0000000040 */
[----:B------:R-:W-:-:S06]  /*18d0*/  FMUL.FTZ R142, R155, R210 ;  /* 0x000000d29b8e7220 */ /* 0x000fcc0000410000 */
[----:B------:R-:W-:Y:S05]  /*18e0*/  @P2 BRA `(.L_x_44) ;  /* 0x0000002000002947 */ /* 0x000fea0003800000 */
[----:B0-----:R-:W-:Y:S05]  /*18f0*/  @P0 BRA `(.L_x_45) ;  /* 0x0000003000000947 */ /* 0x001fea0003800000 */
[----:B------:R-:W-:Y:S05]  /*1900*/  BRA `(.L_x_46) ;  /* 0x0000004000007947 */ /* 0x000fea0003800000 */
.L_x_44:
[----:B0----5:R-:W-:-:S05]  /*1910*/  PRMT R155, RZ, 0x5410, R60 ;  /* 0x00005410ff9b7816 */ /* 0x021fca000000003c */
[----:B------:R-:W-:-:S05]  /*1920*/  FADD.FTZ R142, R155, R142 ;  /* 0x0000008e9b8e7221 */ /* 0x000fca0000010000 */
.L_x_45:
[----:B------:R-:W-:-:S04]  /*1930*/  F2FP.BF16.PACK_AB R155, RZ, R142 ;  /* 0x0000008eff9b723e */ /* 0x000fc800000010ff */
[----:B------:R-:W-:Y:S02]  /*1940*/  PRMT R56, R155, 0x7610, R56 ;  /* 0x000076109b387816 */ /* 0x000fe40000000038 */
.L_x_46:
[----:B------:R-:W-:-:S05]  /*1950*/  PRMT R155, RZ, 0x7610, R64 ;  /* 0x00007610ff9b7816 */ /* 0x000fca0000000040 */
[----:B------:R-:W-:Y:S01]  /*1960*/  FMUL.FTZ R155, R155, R210 ;  /* 0x000000d29b9b7220 */ /* 0x000fe20000410000 */
[----:B------:R-:W-:Y:S05]  /*1970*/  @P2 BRA `(.L_x_47) ;  /* 0x0000002000002947 */ /* 0x000fea0003800000 */
[----:B------:R-:W-:Y:S05]  /*1980*/  @P0 BRA `(.L_x_48) ;  /* 0x0000003000000947 */ /* 0x000fea0003800000 */
[----:B------:R-:W-:Y:S05]  /*1990*/  BRA `(.L_x_49) ;  /* 0x0000004000007947 */ /* 0x000fea0003800000 */
.L_x_47:
[----:B-----5:R-:W-:-:S05]  /*19a0*/  PRMT R64, RZ, 0x7610, R60 ;  /* 0x00007610ff407816 */ /* 0x020fca000000003c */
[----:B------:R-:W-:-:S05]  /*19b0*/  FADD.FTZ R155, R64, R155 ;  /* 0x0000009b409b7221 */ /* 0x000fca0000010000 */
.L_x_48:
[----:B------:R-:W-:-:S04]  /*19c0*/  F2FP.BF16.PACK_AB R64, RZ, R155 ;  /* 0x0000009bff40723e */ /* 0x000fc800000010ff */
[----:B------:R-:W-:Y:S02]  /*19d0*/  PRMT R56, R56, 0x5410, R64 ;  /* 0x0000541038387816 */ /* 0x000fe40000000040 */
.L_x_49:
[----:B------:R-:W-:-:S05]  /*19e0*/  PRMT R171, RZ, 0x5410, R65 ;  /* 0x00005410ffab7816 */ /* 0x000fca0000000041 */
[----:B------:R-:W-:Y:S01]  /*19f0*/  FMUL.FTZ R156, R171, R210 ;  /* 0x000000d2ab9c7220 */ /* 0x000fe20000410000 */
[----:B------:R-:W-:Y:S05]  /*1a00*/  @P2 BRA `(.L_x_50) ;  /* 0x0000002000002947 */ /* 0x000fea0003800000 */
[----:B------:R-:W-:Y:S05]  /*1a10*/  @P0 BRA `(.L_x_51) ;  /* 0x0000003000000947 */ /* 0x000fea0003800000 */
[----:B------:R-:W-:Y:S05]  /*1a20*/  BRA `(.L_x_52) ;  /* 0x0000004000007947 */ /* 0x000fea0003800000 */
.L_x_50:
[----:B-----5:R-:W-:-:S05]  /*1a30*/  PRMT R171, RZ, 0x5410, R61 ;  /* 0x00005410ffab7816 */ /* 0x020fca000000003d */
[----:B------:R-:W-:-:S05]  /*1a40*/  FADD.FTZ R156, R171, R156 ;  /* 0x0000009cab9c7221 */ /* 0x000fca0000010000 */
.L_x_51:
[----:B------:R-:W-:-:S04]  /*1a50*/  F2FP.BF16.PACK_AB R64, RZ, R156 ;  /* 0x0000009cff40723e */ /* 0x000fc800000010ff */
[----:B------:R-:W-:Y:S02]  /*1a60*/  PRMT R57, R64, 0x7610, R57 ;  /* 0x0000761040397816 */ /* 0x000fe40000000039 */
.L_x_52:
[----:B------:R-:W-:-:S05]  /*1a70*/  PRMT R65, RZ, 0x7610, R65 ;  /* 0x00007610ff417816 */ /* 0x000fca0000000041 */
[----:B------:R-:W-:Y:S01]  /*1a80*/  FMUL.FTZ R171, R65, R210 ;  /* 0x000000d241ab7220 */ /* 0x000fe20000410000 */
[----:B------:R-:W-:Y:S05]  /*1a90*/  @P2 BRA `(.L_x_53) ;  /* 0x0000002000002947 */ /* 0x000fea0003800000 */
[----:B------:R-:W-:Y:S05]  /*1aa0*/  @P0 BRA `(.L_x_54) ;  /* 0x0000003000000947 */ /* 0x000fea0003800000 */
[----:B------:R-:W-:Y:S05]  /*1ab0*/  BRA `(.L_x_55) ;  /* 0x0000004000007947 */ /* 0x000fea0003800000 */
.L_x_53:
[----:B-----5:R-:W-:-:S05]  /*1ac0*/  PRMT R64, RZ, 0x7610, R61 ;  /* 0x00007610ff407816 */ /* 0x020fca000000003d */
[----:B------:R-:W-:-:S05]  /*1ad0*/  FADD.FTZ R171, R64, R171 ;  /* 0x000000ab40ab7221 */ /* 0x000fca0000010000 */
.L_x_54:
[----:B------:R-:W-:-:S04]  /*1ae0*/  F2FP.BF16.PACK_AB R64, RZ, R171 ;  /* 0x000000abff40723e */ /* 0x000fc800000010ff */
[----:B------:R-:W-:Y:S02]  /*1af0*/  PRMT R57, R57, 0x5410, R64 ;  /* 0x0000541039397816 */ /* 0x000fe40000000040 */
.L_x_55:
[----:B------:R-:W-:-:S05]  /*1b00*/  PRMT R65, RZ, 0x5410, R66 ;  /* 0x00005410ff417816 */ /* 0x000fca0000000042 */
[----:B------:R-:W-:Y:S01]  /*1b10*/  FMUL.FTZ R172, R65, R210 ;  /* 0x000000d241ac7220 */ /* 0x000fe20000410000 */
[----:B------:R-:W-:Y:S05]  /*1b20*/  @P2 BRA `(.L_x_56) ;  /* 0x0000002000002947 */ /* 0x000fea0003800000 */
[----:B------:R-:W-:Y:S05]  /*1b30*/  @P0 BRA `(.L_x_57) ;  /* 0x0000003000000947 */ /* 0x000fea0003800000 */
[----:B------:R-:W-:Y:S05]  /*1b40*/  BRA `(.L_x_58) ;  /* 0x0000004000007947 */ /* 0x000fea0003800000 */
.L_x_56:
[----:B-----5:R-:W-:-:S05]  /*1b50*/  PRMT R65, RZ, 0x5410, R62 ;  /* 0x00005410ff417816 */ /* 0x020fca000000003e */
[----:B------:R-:W-:-:S05]  /*1b60*/  FADD.FTZ R172, R65, R172 ;  /* 0x000000ac41ac7221 */ /* 0x000fca0000010000 */
.L_x_57:
[----:B------:R-:W-:-:S04]  /*1b70*/  F2FP.BF16.PACK_AB R64, RZ, R172 ;  /* 0x000000acff40723e */ /* 0x000fc800000010ff */
[----:B------:R-:W-:Y:S02]  /*1b80*/  PRMT R58, R64, 0x7610, R58 ;  /* 0x00007610403a7816 */ /* 0x000fe4000000003a */
.L_x_58:
[----:B------:R-:W-:-:S05]  /*1b90*/  PRMT R193, RZ, 0x7610, R66 ;  /* 0x00007610ffc17816 */ /* 0x000fca0000000042 */
[----:B------:R-:W-:Y:S01]  /*1ba0*/  FMUL.FTZ R193, R193, R210 ;  /* 0x000000d2c1c17220 */ /* 0x000fe20000410000 */
[----:B------:R-:W-:Y:S05]  /*1bb0*/  @P2 BRA `(.L_x_59) ;  /* 0x0000002000002947 */ /* 0x000fea0003800000 */
[----:B------:R-:W-:Y:S05]  /*1bc0*/  @P0 BRA `(.L_x_60) ;  /* 0x0000003000000947 */ /* 0x000fea0003800000 */
[----:B------:R-:W-:Y:S05]  /*1bd0*/  BRA `(.L_x_61) ;  /* 0x0000004000007947 */ /* 0x000fea0003800000 */
.L_x_59:
[----:B-----5:R-:W-:-:S05]  /*1be0*/  PRMT R64, RZ, 0x7610, R62 ;  /* 0x00007610ff407816 */ /* 0x020fca000000003e */
[----:B------:R-:W-:-:S05]  /*1bf0*/  FADD.FTZ R193, R64, R193 ;  /* 0x000000c140c17221 */ /* 0x000fca0000010000 */
.L_x_60:
[----:B------:R-:W-:-:S04]  /*1c00*/  F2FP.BF16.PACK_AB R64, RZ, R193 ;  /* 0x000000c1ff40723e */ /* 0x000fc800000010ff */
[----:B------:R-:W-:Y:S02]  /*1c10*/  PRMT R58, R58, 0x5410, R64 ;  /* 0x000054103a3a7816 */ /* 0x000fe40000000040 */
.L_x_61:
[----:B------:R-:W-:-:S05]  /*1c20*/  PRMT R65, RZ, 0x5410, R67 ;  /* 0x00005410ff417816 */ /* 0x000fca0000000043 */
[----:B------:R-:W-:Y:S01]  /*1c30*/  FMUL.FTZ R192, R65, R210 ;  /* 0x000000d241c07220 */ /* 0x000fe20000410000 */
[----:B------:R-:W-:Y:S05]  /*1c40*/  @P2 BRA `(.L_x_62) ;  /* 0x0000002000002947 */ /* 0x000fea0003800000 */
[----:B------:R-:W-:Y:S05]  /*1c50*/  @P0 BRA `(.L_x_63) ;  /* 0x0000003000000947 */ /* 0x000fea0003800000 */
[----:B------:R-:W-:Y:S05]  /*1c60*/  BRA `(.L_x_64) ;  /* 0x0000004000007947 */ /* 0x000fea0003800000 */
.L_x_62:
[----:B-----5:R-:W-:-:S05]  /*1c70*/  PRMT R65, RZ, 0x5410, R63 ;  /* 0x00005410ff417816 */ /* 0x020fca000000003f */
[----:B------:R-:W-:-:S05]  /*1c80*/  FADD.FTZ R192, R65, R192 ;  /* 0x000000c041c07221 */ /* 0x000fca0000010000 */
.L_x_63:
[----:B------:R-:W-:-:S04]  /*1c90*/  F2FP.BF16.PACK_AB R64, RZ, R192 ;  /* 0x000000c0ff40723e */ /* 0x000fc800000010ff */
[----:B------:R-:W-:Y:S02]  /*1ca0*/  PRMT R59, R64, 0x7610, R59 ;  /* 0x00007610403b7816 */ /* 0x000fe4000000003b */
.L_x_64:
[----:B------:R-:W-:-:S05]  /*1cb0*/  PRMT R67, RZ, 0x7610, R67 ;  /* 0x00007610ff437816 */ /* 0x000fca0000000043 */
[----:B------:R-:W-:Y:S01]  /*1cc0*/  FMUL.FTZ R202, R67, R210 ;  /* 0x000000d243ca7220 */ /* 0x000fe20000410000 */
[----:B------:R-:W-:Y:S05]  /*1cd0*/  @P2 BRA `(.L_x_65) ;  /* 0x0000002000002947 */ /* 0x000fea0003800000 */
[----:B------:R-:W-:Y:S05]  /*1ce0*/  @P0 BRA `(.L_x_66) ;  /* 0x0000003000000947 */ /* 0x000fea0003800000 */
[----:B------:R-:W-:Y:S05]  /*1cf0*/  BRA `(.L_x_67) ;  /* 0x0000004000007947 */ /* 0x000fea0003800000 */
.L_x_65:
[----:B-----5:R-:W-:-:S05]  /*1d00*/  PRMT R65, RZ, 0x7610, R63 ;  /* 0x00007610ff417816 */ /* 0x020fca000000003f */
[----:B------:R-:W-:-:S05]  /*1d10*/  FADD.FTZ R202, R65, R202 ;  /* 0x000000ca41ca7221 */ /* 0x000fca0000010000 */
.L_x_66:
[----:B------:R-:W-:-:S04]  /*1d20*/  F2FP.BF16.PACK_AB R64, RZ, R202 ;  /* 0x000000caff40723e */ /* 0x000fc800000010ff */
[----:B------:R-:W-:Y:S02]  /*1d30*/  PRMT R59, R59, 0x5410, R64 ;  /* 0x000054103b3b7816 */ /* 0x000fe40000000040 */
.L_x_67:
[----:B------:R-:W-:-:S04]  /*1d40*/  @P0 LEA R64, P2, R211, c[0x0][0x188], 0x4 ;  /* 0x00006200d3400a11 */ /* 0x000fc800078420ff */
[C---:B------:R-:W-:Y:S02]  /*1d50*/  @P0 LEA.HI.X R65, R211.reuse, c[0x0][0x18c], RZ, 0x4, P2 ;  /* 0x00006300d3410a11 */ /* 0x040fe400010f24ff */
[----:B------:R-:W-:-:S03]  /*1d60*/  IADD3 R211, R211, 0x20, RZ ;  /* 0x00000020d3d37810 */ /* 0x000fc60007ffe0ff */
[----:B------:R0:W-:Y:S04]  /*1d70*/  @P0 STG.E.128 [R64.64], R56 ;  /* 0x0000003840000986 */ /* 0x0001e8000c101d04 */
.L_x_43:
[----:B------:R-:W-:Y:S05]  /*1d80*/  BSYNC B0 ;  /* 0x0000000000007941 */ /* 0x000fea0003800000 */
.L_x_42:
[----:B------:R-:W-:Y:S01]  /*1d90*/  ISETP.GE.U32.AND P2, PT, R51, 0x60, PT ;  /* 0x000000603300780c */ /* 0x000fe20003f46070 */
[----:B------:R-:W-:-:S12]  /*1da0*/  BSSY B0, `(.L_x_68) ;  /* 0x0000058000007945 */ /* 0x000fd80003800000 */
[----:B------:R-:W-:Y:S05]  /*1db0*/  @!P2 BRA `(.L_x_69) ;  /* 0x000005600000a947 */ /* 0x000fea0003800000 */
[----:B0-----:R-:W-:Y:S02]  /*1dc0*/  MOV R64, 0x10 ;  /* 0x0000001000407802 */ /* 0x001fe40000000f00 */
[----:B------:R-:W-:-:S03]  /*1dd0*/  ISETP.NE.U32.AND P2, PT, RZ, c[0x0][0x180], PT ;  /* 0x00006000ff007a0c */ /* 0x000fc60003f45070 */
[----:B------:R-:W-:Y:S01]  /*1de0*/  IMAD.WIDE.U32 R64, R211, R64, c[0x0][0x170] ;  /* 0x00005c00d3407625 */ /* 0x000fe200078e0040 */
[----:B------:R-:W-:-:S05]  /*1df0*/  ISETP.NE.AND.EX P2, PT, RZ, c[0x0][0x184], PT, P2 ;  /* 0x00006100ff007a0c */ /* 0x000fca0003f45320 */
[----:B------:R-:W2:Y:S08]  /*1e00*/  LDG.E.128 R64, [R64.64] ;  /* 0x0000000440407981 */ /* 0x000eb0000c1e1d00 */
        /* <DEDUP_REMOVED lines=10> */
.L_x_70:
[----:B0----5:R-:W-:-:S05]  /*1eb0*/  PRMT R158, RZ, 0x5410, R60 ;  /* 0x00005410ff9e7816 */ /* 0x021fca000000003c */
[----:B------:R-:W-:-:S05]  /*1ec0*/  FADD.FTZ R147, R158, R147 ;  /* 0x000000939e937221 */ /* 0x000fca0000010000 */
.L_x_71:
[----:B------:R-:W-:-:S04]  /*1ed0*/  F2FP.BF16.PACK_AB R157, RZ, R147 ;  /* 0x00000093ff9d723e */ /* 0x000fc800000010ff */
[----:B------:R-:W-:Y:S02]  /*1ee0*/  PRMT R56, R157, 0x7610, R56 ;  /* 0x000076109d387816 */ /* 0x000fe40000000038 */
.L_x_72:
[----:B------:R-:W-:-:S05]  /*1ef0*/  PRMT R157, RZ, 0x7610, R64 ;  /* 0x00007610ff9d7816 */ /* 0x000fca0000000040 */
[----:B------:R-:W-:Y:S01]  /*1f00*/  FMUL.FTZ R157, R157, R210 ;  /* 0x000000d29d9d7220 */ /* 0x000fe20000410000 */
[----:B------:R-:W-:Y:S05]  /*1f10*/  @P2 BRA `(.L_x_73) ;  /* 0x0000002000002947 */ /* 0x000fea0003800000 */
[----:B------:R-:W-:Y:S05]  /*1f20*/  @P0 BRA `(.L_x_74) ;  /* 0x0000003000000947 */ /* 0x000fea0003800000 */
[----:B------:R-:W-:Y:S05]  /*1f30*/  BRA `(.L_x_75) ;  /* 0x0000004000007947 */ /* 0x000fea0003800000 */
.L_x_73:
[----:B-----5:R-:W-:-:S05]  /*1f40*/  PRMT R64, RZ, 0x7610, R60 ;  /* 0x00007610ff407816 */ /* 0x020fca000000003c */
[----:B------:R-:W-:-:S05]  /*1f50*/  FADD.FTZ R157, R64, R157 ;  /* 0x0000009d409d7221 */ /* 0x000fca0000010000 */
.L_x_74:
[----:B------:R-:W-:-:S04]  /*1f60*/  F2FP.BF16.PACK_AB R64, RZ, R157 ;  /* 0x0000009dff40723e */ /* 0x000fc800000010ff */
[----:B------:R-:W-:Y:S02]  /*1f70*/  PRMT R56, R56, 0x5410, R64 ;  /* 0x0000541038387816 */ /* 0x000fe40000000040 */
.L_x_75:
[----:B------:R-:W-:-:S05]  /*1f80*/  PRMT R173, RZ, 0x5410, R65 ;  /* 0x00005410ffad7816 */ /* 0x000fca0000000041 */
[----:B------:R-:W-:Y:S01]  /*1f90*/  FMUL.FTZ R158, R173, R210 ;  /* 0x000000d2ad9e7220 */ /* 0x000fe20000410000 */
[----:B------:R-:W-:Y:S05]  /*1fa0*/  @P2 BRA `(.L_x_76) ;  /* 0x0000002000002947 */ /* 0x000fea0003800000 */
[----:B------:R-:W-:Y:S05]  /*1fb0*/  @P0 BRA `(.L_x_77) ;  /* 0x0000003000000947 */ /* 0x000fea0003800000 */
[----:B------:R-:W-:Y:S05]  /*1fc0*/  BRA `(.L_x_78) ;  /* 0x0000004000007947 */ /* 0x000fea0003800000 */
.L_x_76:
[----:B-----5:R-:W-:-:S05]  /*1fd0*/  PRMT R173, RZ, 0x5410, R61 ;  /* 0x00005410ffad7816 */ /* 0x020fca000000003d */
[----:B------:R-:W-:-:S05]  /*1fe0*/  FADD.FTZ R158, R173, R158 ;  /* 0x0000009ead9e7221 */ /* 0x000fca0000010000 */
.L_x_77:
[----:B------:R-:W-:-:S04]  /*1ff0*/  F2FP.BF16.PACK_AB R64, RZ, R158 ;  /* 0x0000009eff40723e */ /* 0x000fc800000010ff */
[----:B------:R-:W-:Y:S02]  /*2000*/  PRMT R57, R64, 0x7610, R57 ;  /* 0x0000761040397816 */ /* 0x000fe40000000039 */
.L_x_78:
[----:B------:R-:W-:-:S05]  /*2010*/  PRMT R65, RZ, 0x7610, R65 ;  /* 0x00007610ff417816 */ /* 0x000fca0000000041 */
[----:B------:R-:W-:Y:S01]  /*2020*/  FMUL.FTZ R173, R65, R210 ;  /* 0x000000d241ad7220 */ /* 0x000fe20000410000 */
[----:B------:R-:W-:Y:S05]  /*2030*/  @P2 BRA `(.L_x_79) ;  /* 0x0000002000002947 */ /* 0x000fea0003800000 */
[----:B------:R-:W-:Y:S05]  /*2040*/  @P0 BRA `(.L_x_80) ;  /* 0x0000003000000947 */ /* 0x000fea0003800000 */
[----:B------:R-:W-:Y:S05]  /*2050*/  BRA `(.L_x_81) ;  /* 0x0000004000007947 */ /* 0x000fea0003800000 */
.L_x_79:
[----:B-----5:R-:W-:-:S05]  /*2060*/  PRMT R64, RZ, 0x7610, R61 ;  /* 0x00007610ff407816 */ /* 0x020fca000000003d */
[----:B------:R-:W-:-:S05]  /*2070*/  FADD.FTZ R173, R64, R173 ;  /* 0x000000ad40ad7221 */ /* 0x000fca0000010000 */
.L_x_80:
[----:B------:R-:W-:-:S04]  /*2080*/  F2FP.BF16.PACK_AB R64, RZ, R173 ;  /* 0x000000adff40723e */ /* 0x000fc800000010ff */
[----:B------:R-:W-:Y:S02]  /*2090*/  PRMT R57, R57, 0x5410, R64 ;  /* 0x0000541039397816 */ /* 0x000fe40000000040 */
.L_x_81:
[----:B------:R-:W-:-:S05]  /*20a0*/  PRMT R65, RZ, 0x5410, R66 ;  /* 0x00005410ff417816 */ /* 0x000fca0000000042 */
[----:B------:R-:W-:Y:S01]  /*20b0*/  FMUL.FTZ R174, R65, R210 ;  /* 0x000000d241ae7220 */ /* 0x000fe20000410000 */
[----:B------:R-:W-:Y:S05]  /*20c0*/  @P2 BRA `(.L_x_82) ;  /* 0x0000002000002947 */ /* 0x000fea0003800000 */
[----:B------:R-:W-:Y:S05]  /*20d0*/  @P0 BRA `(.L_x_83) ;  /* 0x0000003000000947 */ /* 0x000fea0003800000 */
[----:B------:R-:W-:Y:S05]  /*20e0*/  BRA `(.L_x_84) ;  /* 0x0000004000007947 */ /* 0x000fea0003800000 */
.L_x_82:
[----:B-----5:R-:W-:-:S05]  /*20f0*/  PRMT R65, RZ, 0x5410, R62 ;  /* 0x00005410ff417816 */ /* 0x020fca000000003e */
[----:B------:R-:W-:-:S05]  /*2100*/  FADD.FTZ R174, R65, R174 ;  /* 0x000000ae41ae7221 */ /* 0x000fca0000010000 */
.L_x_83:
[----:B------:R-:W-:-:S04]  /*2110*/  F2FP.BF16.PACK_AB R64, RZ, R174 ;  /* 0x000000aeff40723e */ /* 0x000fc800000010ff */
[----:B------:R-:W-:Y:S02]  /*2120*/  PRMT R58, R64, 0x7610, R58 ;  /* 0x00007610403a7816 */ /* 0x000fe4000000003a */
.L_x_84:
[----:B------:R-:W-:-:S05]  /*2130*/  PRMT R191, RZ, 0x7610, R66 ;  /* 0x00007610ffbf7816 */ /* 0x000fca0000000042 */
[----:B------:R-:W-:Y:S01]  /*2140*/  FMUL.FTZ R191, R191, R210 ;  /* 0x000000d2bfbf7220 */ /* 0x000fe20000410000 */
[----:B------:R-:W-:Y:S05]  /*2150*/  @P2 BRA `(.L_x_85) ;  /* 0x0000002000002947 */ /* 0x000fea0003800000 */
[----:B------:R-:W-:Y:S05]  /*2160*/  @P0 BRA `(.L_x_86) ;  /* 0x0000003000000947 */ /* 0x000fea0003800000 */
[----:B------:R-:W-:Y:S05]  /*2170*/  BRA `(.L_x_87) ;  /* 0x0000004000007947 */ /* 0x000fea0003800000 */
.L_x_85:
[----:B-----5:R-:W-:-:S05]  /*2180*/  PRMT R64, RZ, 0x7610, R62 ;  /* 0x00007610ff407816 */ /* 0x020fca000000003e */
[----:B------:R-:W-:-:S05]  /*2190*/  FADD.FTZ R191, R64, R191 ;  /* 0x000000bf40bf7221 */ /* 0x000fca0000010000 */
.L_x_86:
[----:B------:R-:W-:-:S04]  /*21a0*/  F2FP.BF16.PACK_AB R64, RZ, R191 ;  /* 0x000000bfff40723e */ /* 0x000fc800000010ff */
[----:B------:R-:W-:Y:S02]  /*21b0*/  PRMT R58, R58, 0x5410, R64 ;  /* 0x000054103a3a7816 */ /* 0x000fe40000000040 */
.L_x_87:
[----:B------:R-:W-:-:S05]  /*21c0*/  PRMT R65, RZ, 0x5410, R67 ;  /* 0x00005410ff417816 */ /* 0x000fca0000000043 */
[----:B------:R-:W-:Y:S01]  /*21d0*/  FMUL.FTZ R190, R65, R210 ;  /* 0x000000d241be7220 */ /* 0x000fe20000410000 */
[----:B------:R-:W-:Y:S05]  /*21e0*/  @P2 BRA `(.L_x_88) ;  /* 0x0000002000002947 */ /* 0x000fea0003800000 */
[----:B------:R-:W-:Y:S05]  /*21f0*/  @P0 BRA `(.L_x_89) ;  /* 0x0000003000000947 */ /* 0x000fea0003800000 */
[----:B------:R-:W-:Y:S05]  /*2200*/  BRA `(.L_x_90) ;  /* 0x0000004000007947 */ /* 0x000fea0003800000 */
.L_x_88:
[----:B-----5:R-:W-:-:S05]  /*2210*/  PRMT R65, RZ, 0x5410, R63 ;  /* 0x00005410ff417816 */ /* 0x020fca000000003f */
[----:B------:R-:W-:-:S05]  /*2220*/  FADD.FTZ R190, R65, R190 ;  /* 0x000000be41be7221 */ /* 0x000fca0000010000 */
.L_x_89:
[----:B------:R-:W-:-:S04]  /*2230*/  F2FP.BF16.PACK_AB R64, RZ, R190 ;  /* 0x000000beff40723e */ /* 0x000fc800000010ff */
[----:B------:R-:W-:Y:S02]  /*2240*/  PRMT R59, R64, 0x7610, R59 ;  /* 0x00007610403b7816 */ /* 0x000fe4000000003b */
.L_x_90:
[----:B------:R-:W-:-:S05]  /*2250*/  PRMT R67, RZ, 0x7610, R67 ;  /* 0x00007610ff437816 */ /* 0x000fca0000000043 */
[----:B------:R-:W-:Y:S01]  /*2260*/  FMUL.FTZ R203, R67, R210 ;  /* 0x000000d243cb7220 */ /* 0x000fe20000410000 */
[----:B------:R-:W-:Y:S05]  /*2270*/  @P2 BRA `(.L_x_91) ;  /* 0x0000002000002947 */ /* 0x000fea0003800000 */
[----:B------:R-:W-:Y:S05]  /*2280*/  @P0 BRA `(.L_x_92) ;  /* 0x0000003000000947 */ /* 0x000fea0003800000 */
[----:B------:R-:W-:Y:S05]  /*2290*/  BRA `(.L_x_93) ;  /* 0x0000004000007947 */ /* 0x000fea0003800000 */
.L_x_91:
[----:B-----5:R-:W-:-:S05]  /*22a0*/  PRMT R64, RZ, 0x7610, R63 ;  /* 0x00007610ff407816 */ /* 0x020fca000000003f */
[----:B------:R-:W-:-:S05]  /*22b0*/  FADD.FTZ R203, R64, R203 ;  /* 0x000000cb40cb7221 */ /* 0x000fca0000010000 */
.L_x_92:
[----:B------:R-:W-:-:S04]  /*22c0*/  F2FP.BF16.PACK_AB R64, RZ, R203 ;  /* 0x000000cbff40723e */ /* 0x000fc800000010ff */
[----:B------:R-:W-:Y:S02]  /*22d0*/  PRMT R59, R59, 0x5410, R64 ;  /* 0x000054103b3b7816 */ /* 0x000fe40000000040 */
.L_x_93:
[----:B------:R-:W-:-:S04]  /*22e0*/  @P0 LEA R64, P2, R211, c[0x0][0x188], 0x4 ;  /* 0x00006200d3400a11 */ /* 0x000fc800078420ff */
[C---:B------:R-:W-:Y:S02]  /*22f0*/  @P0 LEA.HI.X R65, R211.reuse, c[0x0][0x18c], RZ, 0x4, P2 ;  /* 0x00006300d3410a11 */ /* 0x040fe400010f24ff */
[----:B------:R-:W-:-:S03]  /*2300*/  IADD3 R211, R211, 0x20, RZ ;  /* 0x00000020d3d37810 */ /* 0x000fc60007ffe0ff */
[----:B------:R0:W-:Y:S04]  /*2310*/  @P0 STG.E.128 [R64.64], R56 ;  /* 0x0000003840000986 */ /* 0x0001e8000c101d04 */
.L_x_69:
[----:B------:R-:W-:Y:S05]  /*2320*/  BSYNC B0 ;  /* 0x0000000000007941 */ /* 0x000fea0003800000 */
.L_x_68:
        /* <DEDUP_REMOVED lines=18> */
.L_x_96:
[----:B0----5:R-:W-:-:S05]  /*2450*/  PRMT R159, RZ, 0x5410, R60 ;  /* 0x00005410ff9f7816 */ /* 0x021fca000000003c */
[----:B------:R-:W-:-:S05]  /*2460*/  FADD.FTZ R148, R159, R148 ;  /* 0x000000949f947221 */ /* 0x000fca0000010000 */
.L_x_97:
[----:B------:R-:W-:-:S04]  /*2470*/  F2FP.BF16.PACK_AB R159, RZ, R148 ;  /* 0x00000094ff9f723e */ /* 0x000fc800000010ff */
[----:B------:R-:W-:Y:S02]  /*2480*/  PRMT R56, R159, 0x7610, R56 ;  /* 0x000076109f387816 */ /* 0x000fe40000000038 */
.L_x_98:
[----:B------:R-:W-:-:S05]  /*2490*/  PRMT R159, RZ, 0x7610, R64 ;  /* 0x00007610ff9f7816 */ /* 0x000fca0000000040 */
[----:B------:R-:W-:Y:S01]  /*24a0*/  FMUL.FTZ R159, R159, R210 ;  /* 0x000000d29f9f7220 */ /* 0x000fe20000410000 */
[----:B------:R-:W-:Y:S05]  /*24b0*/  @P2 BRA `(.L_x_99) ;  /* 0x0000002000002947 */ /* 0x000fea0003800000 */
[----:B------:R-:W-:Y:S05]  /*24c0*/  @P0 BRA `(.L_x_100) ;  /* 0x0000003000000947 */ /* 0x000fea0003800000 */
[----:B------:R-:W-:Y:S05]  /*24d0*/  BRA `(.L_x_101) ;  /* 0x0000004000007947 */ /* 0x000fea0003800000 */
.L_x_99:
[----:B-----5:R-:W-:-:S05]  /*24e0*/  PRMT R64, RZ, 0x7610, R60 ;  /* 0x00007610ff407816 */ /* 0x020fca000000003c */
[----:B------:R-:W-:-:S05]  /*24f0*/  FADD.FTZ R159, R64, R159 ;  /* 0x0000009f409f7221 */ /* 0x000fca0000010000 */
.L_x_100:
[----:B------:R-:W-:-:S04]  /*2500*/  F2FP.BF16.PACK_AB R64, RZ, R159 ;  /* 0x0000009fff40723e */ /* 0x000fc800000010ff */
[----:B------:R-:W-:Y:S02]  /*2510*/  PRMT R56, R56, 0x5410, R64 ;  /* 0x0000541038387816 */ /* 0x000fe40000000040 */
.L_x_101:
[----:B------:R-:W-:-:S05]  /*2520*/  PRMT R175, RZ, 0x5410, R65 ;  /* 0x00005410ffaf7816 */ /* 0x000fca0000000041 */
[----:B------:R-:W-:Y:S01]  /*2530*/  FMUL.FTZ R160, R175, R210 ;  /* 0x000000d2afa07220 */ /* 0x000fe20000410000 */
[----:B------:R-:W-:Y:S05]  /*2540*/  @P2 BRA `(.L_x_102) ;  /* 0x0000002000002947 */ /* 0x000fea0003800000 */
[----:B------:R-:W-:Y:S05]  /*2550*/  @P0 BRA `(.L_x_103) ;  /* 0x0000003000000947 */ /* 0x000fea0003800000 */
[----:B------:R-:W-:Y:S05]  /*2560*/  BRA `(.L_x_104) ;  /* 0x0000004000007947 */ /* 0x000fea0003800000 */
.L_x_102:
[----:B-----5:R-:W-:-:S05]  /*2570*/  PRMT R175, RZ, 0x5410, R61 ;  /* 0x00005410ffaf7816 */ /* 0x020fca000000003d */
[----:B------:R-:W-:-:S05]  /*2580*/  FADD.FTZ R160, R175, R160 ;  /* 0x000000a0afa07221 */ /* 0x000fca0000010000 */
.L_x_103:
[----:B------:R-:W-:-:S04]  /*2590*/  F2FP.BF16.PACK_AB R64, RZ, R160 ;  /* 0x000000a0ff40723e */ /* 0x000fc800000010ff */
[----:B------:R-:W-:Y:S02]  /*25a0*/  PRMT R57, R64, 0x7610, R57 ;  /* 0x0000761040397816 */ /* 0x000fe40000000039 */
.L_x_104:
[----:B------:R-:W-:-:S05]  /*25b0*/  PRMT R65, RZ, 0x7610, R65 ;  /* 0x00007610ff417816 */ /* 0x000fca0000000041 */
[----:B------:R-:W-:Y:S01]  /*25c0*/  FMUL.FTZ R175, R65, R210 ;  /* 0x000000d241af7220 */ /* 0x000fe20000410000 */
[----:B------:R-:W-:Y:S05]  /*25d0*/  @P2 BRA `(.L_x_105) ;  /* 0x0000002000002947 */ /* 0x000fea0003800000 */
[----:B------:R-:W-:Y:S05]  /*25e0*/  @P0 BRA `(.L_x_106) ;  /* 0x0000003000000947 */ /* 0x000fea0003800000 */
[----:B------:R-:W-:Y:S05]  /*25f0*/  BRA `(.L_x_107) ;  /* 0x0000004000007947 */ /* 0x000fea0003800000 */
.L_x_105:
[----:B-----5:R-:W-:-:S05]  /*2600*/  PRMT R64, RZ, 0x7610, R61 ;  /* 0x00007610ff407816 */ /* 0x020fca000000003d */
[----:B------:R-:W-:-:S05]  /*2610*/  FADD.FTZ R175, R64, R175 ;  /* 0x000000af40af7221 */ /* 0x000fca0000010000 */
.L_x_106:
[----:B------:R-:W-:-:S04]  /*2620*/  F2FP.BF16.PACK_AB R64, RZ, R175 ;  /* 0x000000afff40723e */ /* 0x000fc800000010ff */
[----:B------:R-:W-:Y:S02]  /*2630*/  PRMT R57, R57, 0x5410, R64 ;  /* 0x0000541039397816 */ /* 0x000fe40000000040 */
.L_x_107:
[----:B------:R-:W-:-:S05]  /*2640*/  PRMT R65, RZ, 0x5410, R66 ;  /* 0x00005410ff417816 */ /* 0x000fca0000000042 */
[----:B------:R-:W-:Y:S01]  /*2650*/  FMUL.FTZ R176, R65, R210 ;  /* 0x000000d241b07220 */ /* 0x000fe20000410000 */
[----:B------:R-:W-:Y:S05]  /*2660*/  @P2 BRA `(.L_x_108) ;  /* 0x0000002000002947 */ /* 0x000fea0003800000 */
[----:B------:R-:W-:Y:S05]  /*2670*/  @P0 BRA `(.L_x_109) ;  /* 0x0000003000000947 */ /* 0x000fea0003800000 */
[----:B------:R-:W-:Y:S05]  /*2680*/  BRA `(.L_x_110) ;  /* 0x0000004000007947 */ /* 0x000fea0003800000 */
.L_x_108:
[----:B-----5:R-:W-:-:S05]  /*2690*/  PRMT R65, RZ, 0x5410, R62 ;  /* 0x00005410ff417816 */ /* 0x020fca000000003e */
[----:B------:R-:W-:-:S05]  /*26a0*/  FADD.FTZ R176, R65, R176 ;  /* 0x000000b041b07221 */ /* 0x000fca0000010000 */
.L_x_109:
[----:B------:R-:W-:-:S04]  /*26b0*/  F2FP.BF16.PACK_AB R64, RZ, R176 ;  /* 0x000000b0ff40723e */ /* 0x000fc800000010ff */
[----:B------:R-:W-:Y:S02]  /*26c0*/  PRMT R58, R64, 0x7610, R58 ;  /* 0x00007610403a7816 */ /* 0x000fe4000000003a */
.L_x_110:
[----:B------:R-:W-:-:S05]  /*26d0*/  PRMT R189, RZ, 0x7610, R66 ;  /* 0x00007610ffbd7816 */ /* 0x000fca0000000042 */
[----:B------:R-:W-:Y:S01]  /*26e0*/  FMUL.FTZ R189, R189, R210 ;  /* 0x000000d2bdbd7220 */ /* 0x000fe20000410000 */
[----:B------:R-:W-:Y:S05]  /*26f0*/  @P2 BRA `(.L_x_111) ;  /* 0x0000002000002947 */ /* 0x000fea0003800000 */
[----:B------:R-:W-:Y:S05]  /*2700*/  @P0 BRA `(.L_x_112) ;  /* 0x0000003000000947 */ /* 0x000fea0003800000 */
[----:B------:R-:W-:Y:S05]  /*2710*/  BRA `(.L_x_113) ;  /* 0x0000004000007947 */ /* 0x000fea0003800000 */
.L_x_111:
[----:B-----5:R-:W-:-:S05]  /*2720*/  PRMT R64, RZ, 0x7610, R62 ;  /* 0x00007610ff407816 */ /* 0x020fca000000003e */
[----:B------:R-:W-:-:S05]  /*2730*/  FADD.FTZ R189, R64, R189 ;  /* 0x000000bd40bd7221 */ /* 0x000fca0000010000 */
.L_x_112:
[----:B------:R-:W-:-:S04]  /*2740*/  F2FP.BF16.PACK_AB R64, RZ, R189 ;  /* 0x000000bdff40723e */ /* 0x000fc800000010ff */
[----:B------:R-:W-:Y:S02]  /*2750*/  PRMT R58, R58, 0x5410, R64 ;  /* 0x000054103a3a7816 */ /* 0x000fe40000000040 */
.L_x_113:
[----:B------:R-:W-:-:S05]  /*2760*/  PRMT R65, RZ, 0x5410, R67 ;  /* 0x00005410ff417816 */ /* 0x000fca0000000043 */
[----:B------:R-:W-:Y:S01]  /*2770*/  FMUL.FTZ R188, R65, R210 ;  /* 0x000000d241bc7220 */ /* 0x000fe20000410000 */
[----:B------:R-:W-:Y:S05]  /*2780*/  @P2 BRA `(.L_x_114) ;  /* 0x0000002000002947 */ /* 0x000fea0003800000 */
[----:B------:R-:W-:Y:S05]  /*2790*/  @P0 BRA `(.L_x_115) ;  /* 0x0000003000000947 */ /* 0x000fea0003800000 */
[----:B------:R-:W-:Y:S05]  /*27a0*/  BRA `(.L_x_116) ;  /* 0x0000004000007947 */ /* 0x000fea0003800000 */
.L_x_114:
[----:B-----5:R-:W-:-:S05]  /*27b0*/  PRMT R65, RZ, 0x5410, R63 ;  /* 0x00005410ff417816 */ /* 0x020fca000000003f */
[----:B------:R-:W-:-:S05]  /*27c0*/  FADD.FTZ R188, R65, R188 ;  /* 0x000000bc41bc7221 */ /* 0x000fca0000010000 */
.L_x_115:
[----:B------:R-:W-:-:S04]  /*27d0*/  F2FP.BF16.PACK_AB R64, RZ, R188 ;  /* 0x000000bcff40723e */ /* 0x000fc800000010ff */
[----:B------:R-:W-:Y:S02]  /*27e0*/  PRMT R59, R64, 0x7610, R59 ;  /* 0x00007610403b7816 */ /* 0x000fe4000000003b */
.L_x_116:
[----:B------:R-:W-:-:S05]  /*27f0*/  PRMT R67, RZ, 0x7610, R67 ;  /* 0x00007610ff437816 */ /* 0x000fca0000000043 */
[----:B------:R-:W-:Y:S01]  /*2800*/  FMUL.FTZ R204, R67, R210 ;  /* 0x000000d243cc7220 */ /* 0x000fe20000410000 */
[----:B------:R-:W-:Y:S05]  /*2810*/  @P2 BRA `(.L_x_117) ;  /* 0x0000002000002947 */ /* 0x000fea0003800000 */
[----:B------:R-:W-:Y:S05]  /*2820*/  @P0 BRA `(.L_x_118) ;  /* 0x0000003000000947 */ /* 0x000fea0003800000 */
[----:B------:R-:W-:Y:S05]  /*2830*/  BRA `(.L_x_119) ;  /* 0x0000004000007947 */ /* 0x000fea0003800000 */
.L_x_117:
[----:B-----5:R-:W-:-:S05]  /*2840*/  PRMT R65, RZ, 0x7610, R63 ;  /* 0x00007610ff417816 */ /* 0x020fca000000003f */
[----:B------:R-:W-:-:S05]  /*2850*/  FADD.FTZ R204, R65, R204 ;  /* 0x000000cc41cc7221 */ /* 0x000fca0000010000 */
.L_x_118:
[----:B------:R-:W-:-:S04]  /*2860*/  F2FP.BF16.PACK_AB R64, RZ, R204 ;  /* 0x000000ccff40723e */ /* 0x000fc800000010ff */
[----:B------:R-:W-:Y:S02]  /*2870*/  PRMT R59, R59, 0x5410, R64 ;  /* 0x000054103b3b7816 */ /* 0x000fe40000000040 */
.L_x_119:
[----:B------:R-:W-:-:S04]  /*2880*/  @P0 LEA R64, P2, R211, c[0x0][0x188], 0x4 ;  /* 0x00006200d3400a11 */ /* 0x000fc800078420ff */
[C---:B------:R-:W-:Y:S02]  /*2890*/  @P0 LEA.HI.X R65, R211.reuse, c[0x0][0x18c], RZ, 0x4, P2 ;  /* 0x00006300d3410a11 */ /* 0x040fe400010f24ff */
[----:B------:R-:W-:-:S03]  /*28a0*/  IADD3 R211, R211, 0x20, RZ ;  /* 0x00000020d3d37810 */ /* 0x000fc60007ffe0ff */
[----:B------:R0:W-:Y:S04]  /*28b0*/  @P0 STG.E.128 [R64.64], R56 ;  /* 0x0000003840000986 */ /* 0x0001e8000c101d04 */
.L_x_95:
[----:B------:R-:W-:Y:S05]  /*28c0*/  BSYNC B0 ;  /* 0x0000000000007941 */ /* 0x000fea0003800000 */
.L_x_94:
        /* <DEDUP_REMOVED lines=18> */
.L_x_122:
[----:B0----5:R-:W-:-:S05]  /*29f0*/  PRMT R162, RZ, 0x5410, R60 ;  /* 0x00005410ffa27816 */ /* 0x021fca000000003c */
[----:B------:R-:W-:-:S05]  /*2a00*/  FADD.FTZ R149, R162, R149 ;  /* 0x00000095a2957221 */ /* 0x000fca0000010000 */
.L_x_123:
[----:B------:R-:W-:-:S04]  /*2a10*/  F2FP.BF16.PACK_AB R161, RZ, R149 ;  /* 0x00000095ffa1723e */ /* 0x000fc800000010ff */
[----:B------:R-:W-:Y:S02]  /*2a20*/  PRMT R56, R161, 0x7610, R56 ;  /* 0x00007610a1387816 */ /* 0x000fe40000000038 */
.L_x_124:
[----:B------:R-:W-:-:S05]  /*2a30*/  PRMT R161, RZ, 0x7610, R64 ;  /* 0x00007610ffa17816 */ /* 0x000fca0000000040 */
[----:B------:R-:W-:Y:S01]  /*2a40*/  FMUL.FTZ R161, R161, R210 ;  /* 0x000000d2a1a17220 */ /* 0x000fe20000410000 */
[----:B------:R-:W-:Y:S05]  /*2a50*/  @P2 BRA `(.L_x_125) ;  /* 0x0000002000002947 */ /* 0x000fea0003800000 */
[----:B------:R-:W-:Y:S05]  /*2a60*/  @P0 BRA `(.L_x_126) ;  /* 0x0000003000000947 */ /* 0x000fea0003800000 */
[----:B------:R-:W-:Y:S05]  /*2a70*/  BRA `(.L_x_127) ;  /* 0x0000004000007947 */ /* 0x000fea0003800000 */
.L_x_125:
[----:B-----5:R-:W-:-:S05]  /*2a80*/  PRMT R64, RZ, 0x7610, R60 ;  /* 0x00007610ff407816 */ /* 0x020fca000000003c */
[----:B------:R-:W-:-:S05]  /*2a90*/  FADD.FTZ R161, R64, R161 ;  /* 0x000000a140a17221 */ /* 0x000fca0000010000 */
.L_x_126:
[----:B------:R-:W-:-:S04]  /*2aa0*/  F2FP.BF16.PACK_AB R64, RZ, R161 ;  /* 0x000000a1ff40723e */ /* 0x000fc800000010ff */
[----:B------:R-:W-:Y:S02]  /*2ab0*/  PRMT R56, R56, 0x5410, R64 ;  /* 0x0000541038387816 */ /* 0x000fe40000000040 */
.L_x_127:
[----:B------:R-:W-:-:S05]  /*2ac0*/  PRMT R177, RZ, 0x5410, R65 ;  /* 0x00005410ffb17816 */ /* 0x000fca0000000041 */
[----:B------:R-:W-:Y:S01]  /*2ad0*/  FMUL.FTZ R162, R177, R210 ;  /* 0x000000d2b1a27220 */ /* 0x000fe20000410000 */
[----:B------:R-:W-:Y:S05]  /*2ae0*/  @P2 BRA `(.L_x_128) ;  /* 0x0000002000002947 */ /* 0x000fea0003800000 */
[----:B------:R-:W-:Y:S05]  /*2af0*/  @P0 BRA `(.L_x_129) ;  /* 0x0000003000000947 */ /* 0x000fea0003800000 */
[----:B------:R-:W-:Y:S05]  /*2b00*/  BRA `(.L_x_130) ;  /* 0x0000004000007947 */ /* 0x000fea0003800000 */
.L_x_128:
[----:B-----5:R-:W-:-:S05]  /*2b10*/  PRMT R177, RZ, 0x5410, R61 ;  /* 0x00005410ffb17816 */ /* 0x020fca000000003d */
[----:B------:R-:W-:-:S05]  /*2b20*/  FADD.FTZ R162, R177, R162 ;  /* 0x000000a2b1a27221 */ /* 0x000fca0000010000 */
.L_x_129:
[----:B------:R-:W-:-:S04]  /*2b30*/  F2FP.BF16.PACK_AB R64, RZ, R162 ;  /* 0x000000a2ff40723e */ /* 0x000fc800000010ff */
[----:B------:R-:W-:Y:S02]  /*2b40*/  PRMT R57, R64, 0x7610, R57 ;  /* 0x0000761040397816 */ /* 0x000fe40000000039 */
.L_x_130:
[----:B------:R-:W-:-:S05]  /*2b50*/  PRMT R65, RZ, 0x7610, R65 ;  /* 0x00007610ff417816 */ /* 0x000fca0000000041 */
[----:B------:R-:W-:Y:S01]  /*2b60*/  FMUL.FTZ R177, R65, R210 ;  /* 0x000000d241b17220 */ /* 0x000fe20000410000 */
[----:B------:R-:W-:Y:S05]  /*2b70*/  @P2 BRA `(.L_x_131) ;  /* 0x0000002000002947 */ /* 0x000fea0003800000 */
[----:B------:R-:W-:Y:S05]  /*2b80*/  @P0 BRA `(.L_x_132) ;  /* 0x0000003000000947 */ /* 0x000fea0003800000 */
[----:B------:R-:W-:Y:S05]  /*2b90*/  BRA `(.L_x_133) ;  /* 0x0000004000007947 */ /* 0x000fea0003800000 */
.L_x_131:
[----:B-----5:R-:W-:-:S05]  /*2ba0*/  PRMT R64, RZ, 0x7610, R61 ;  /* 0x00007610ff407816 */ /* 0x020fca000000003d */
[----:B------:R-:W-:-:S05]  /*2bb0*/  FADD.FTZ R177, R64, R177 ;  /* 0x000000b140b17221 */ /* 0x000fca0000010000 */
.L_x_132:
[----:B------:R-:W-:-:S04]  /*2bc0*/  F2FP.BF16.PACK_AB R64, RZ, R177 ;  /* 0x000000b1ff40723e */ /* 0x000fc800000010ff */
[----:B------:R-:W-:Y:S02]  /*2bd0*/  PRMT R57, R57, 0x5410, R64 ;  /* 0x0000541039397816 */ /* 0x000fe40000000040 */
.L_x_133:
[----:B------:R-:W-:-:S05]  /*2be0*/  PRMT R65, RZ, 0x5410, R66 ;  /* 0x00005410ff417816 */ /* 0x000fca0000000042 */
[----:B------:R-:W-:Y:S01]  /*2bf0*/  FMUL.FTZ R178, R65, R210 ;  /* 0x000000d241b27220 */ /* 0x000fe20000410000 */
[----:B------:R-:W-:Y:S05]  /*2c00*/  @P2 BRA `(.L_x_134) ;  /* 0x0000002000002947 */ /* 0x000fea0003800000 */
[----:B------:R-:W-:Y:S05]  /*2c10*/  @P0 BRA `(.L_x_135) ;  /* 0x0000003000000947 */ /* 0x000fea0003800000 */
[----:B------:R-:W-:Y:S05]  /*2c20*/  BRA `(.L_x_136) ;  /* 0x0000004000007947 */ /* 0x000fea0003800000 */
.L_x_134:
[----:B-----5:R-:W-:-:S05]  /*2c30*/  PRMT R65, RZ, 0x5410, R62 ;  /* 0x00005410ff417816 */ /* 0x020fca000000003e */
[----:B------:R-:W-:-:S05]  /*2c40*/  FADD.FTZ R178, R65, R178 ;  /* 0x000000b241b27221 */ /* 0x000fca0000010000 */
.L_x_135:
[----:B------:R-:W-:-:S04]  /*2c50*/  F2FP.BF16.PACK_AB R64, RZ, R178 ;  /* 0x000000b2ff40723e */ /* 0x000fc800000010ff */
[----:B------:R-:W-:Y:S02]  /*2c60*/  PRMT R58, R64, 0x7610, R58 ;  /* 0x00007610403a7816 */ /* 0x000fe4000000003a */
.L_x_136:
[----:B------:R-:W-:-:S05]  /*2c70*/  PRMT R187, RZ, 0x7610, R66 ;  /* 0x00007610ffbb7816 */ /* 0x000fca0000000042 */
[----:B------:R-:W-:Y:S01]  /*2c80*/  FMUL.FTZ R187, R187, R210 ;  /* 0x000000d2bbbb7220 */ /* 0x000fe20000410000 */
[----:B------:R-:W-:Y:S05]  /*2c90*/  @P2 BRA `(.L_x_137) ;  /* 0x0000002000002947 */ /* 0x000fea0003800000 */
[----:B------:R-:W-:Y:S05]  /*2ca0*/  @P0 BRA `(.L_x_138) ;  /* 0x0000003000000947 */ /* 0x000fea0003800000 */
[----:B------:R-:W-:Y:S05]  /*2cb0*/  BRA `(.L_x_139) ;  /* 0x0000004000007947 */ /* 0x000fea0003800000 */
.L_x_137:
[----:B-----5:R-:W-:-:S05]  /*2cc0*/  PRMT R64, RZ, 0x7610, R62 ;  /* 0x00007610ff407816 */ /* 0x020fca000000003e */
[----:B------:R-:W-:-:S05]  /*2cd0*/  FADD.FTZ R187, R64, R187 ;  /* 0x000000bb40bb7221 */ /* 0x000fca0000010000 */
.L_x_138:
[----:B------:R-:W-:-:S04]  /*2ce0*/  F2FP.BF16.PACK_AB R64, RZ, R187 ;  /* 0x000000bbff40723e */ /* 0x000fc800000010ff */
[----:B------:R-:W-:Y:S02]  /*2cf0*/  PRMT R58, R58, 0x5410, R64 ;  /* 0x000054103a3a7816 */ /* 0x000fe40000000040 */
.L_x_139:
[----:B------:R-:W-:-:S05]  /*2d00*/  PRMT R65, RZ, 0x5410, R67 ;  /* 0x00005410ff417816 */ /* 0x000fca0000000043 */
[----:B------:R-:W-:Y:S01]  /*2d10*/  FMUL.FTZ R186, R65, R210 ;  /* 0x000000d241ba7220 */ /* 0x000fe20000410000 */
[----:B------:R-:W-:Y:S05]  /*2d20*/  @P2 BRA `(.L_x_140) ;  /* 0x0000002000002947 */ /* 0x000fea0003800000 */
[----:B------:R-:W-:Y:S05]  /*2d30*/  @P0 BRA `(.L_x_141) ;  /* 0x0000003000000947 */ /* 0x000fea0003800000 */
[----:B------:R-:W-:Y:S05]  /*2d40*/  BRA `(.L_x_142) ;  /* 0x0000004000007947 */ /* 0x000fea0003800000 */
.L_x_140:
[----:B-----5:R-:W-:-:S05]  /*2d50*/  PRMT R65, RZ, 0x5410, R63 ;  /* 0x00005410ff417816 */ /* 0x020fca000000003f */
[----:B------:R-:W-:-:S05]  /*2d60*/  FADD.FTZ R186, R65, R186 ;  /* 0x000000ba41ba7221 */ /* 0x000fca0000010000 */
.L_x_141:
[----:B------:R-:W-:-:S04]  /*2d70*/  F2FP.BF16.PACK_AB R64, RZ, R186 ;  /* 0x000000baff40723e */ /* 0x000fc800000010ff */
[----:B------:R-:W-:Y:S02]  /*2d80*/  PRMT R59, R64, 0x7610, R59 ;  /* 0x00007610403b7816 */ /* 0x000fe4000000003b */
.L_x_142:
[----:B------:R-:W-:-:S05]  /*2d90*/  PRMT R67, RZ, 0x7610, R67 ;  /* 0x00007610ff437816 */ /* 0x000fca0000000043 */
[----:B------:R-:W-:Y:S01]  /*2da0*/  FMUL.FTZ R205, R67, R210 ;  /* 0x000000d243cd7220 */ /* 0x000fe20000410000 */
[----:B------:R-:W-:Y:S05]  /*2db0*/  @P2 BRA `(.L_x_143) ;  /* 0x0000002000002947 */ /* 0x000fea0003800000 */
[----:B------:R-:W-:Y:S05]  /*2dc0*/  @P0 BRA `(.L_x_144) ;  /* 0x0000003000000947 */ /* 0x000fea0003800000 */
[----:B------:R-:W-:Y:S05]  /*2dd0*/  BRA `(.L_x_145) ;  /* 0x0000004000007947 */ /* 0x000fea0003800000 */
.L_x_143:
[----:B-----5:R-:W-:-:S05]  /*2de0*/  PRMT R64, RZ, 0x7610, R63 ;  /* 0x00007610ff407816 */ /* 0x020fca000000003f */
[----:B------:R-:W-:-:S05]  /*2df0*/  FADD.FTZ R205, R64, R205 ;  /* 0x000000cd40cd7221 */ /* 0x000fca0000010000 */
.L_x_144:
[----:B------:R-:W-:-:S04]  /*2e00*/  F2FP.BF16.PACK_AB R64, RZ, R205 ;  /* 0x000000cdff40723e */ /* 0x000fc800000010ff */
[----:B------:R-:W-:Y:S02]  /*2e10*/  PRMT R59, R59, 0x5410, R64 ;  /* 0x000054103b3b7816 */ /* 0x000fe40000000040 */
.L_x_145:
[----:B------:R-:W-:-:S04]  /*2e20*/  @P0 LEA R64, P2, R211, c[0x0][0x188], 0x4 ;  /* 0x00006200d3400a11 */ /* 0x000fc800078420ff */
[C---:B------:R-:W-:Y:S02]  /*2e30*/  @P0 LEA.HI.X R65, R211.reuse, c[0x0][0x18c], RZ, 0x4, P2 ;  /* 0x00006300d3410a11 */ /* 0x040fe400010f24ff */
[----:B------:R-:W-:-:S03]  /*2e40*/  IADD3 R211, R211, 0x20, RZ ;  /* 0x00000020d3d37810 */ /* 0x000fc60007ffe0ff */
[----:B------:R0:W-:Y:S04]  /*2e50*/  @P0 STG.E.128 [R64.64], R56 ;  /* 0x0000003840000986 */ /* 0x0001e8000c101d04 */
.L_x_121:
[----:B------:R-:W-:Y:S05]  /*2e60*/  BSYNC B0 ;  /* 0x0000000000007941 */ /* 0x000fea0003800000 */
.L_x_120:
        /* <DEDUP_REMOVED lines=18> */
.L_x_148:
[----:B0----5:R-:W-:-:S05]  /*2f90*/  PRMT R163, RZ, 0x5410, R60 ;  /* 0x00005410ffa37816 */ /* 0x021fca000000003c */
[----:B------:R-:W-:-:S05]  /*2fa0*/  FADD.FTZ R150, R163, R150 ;  /* 0x00000096a3967221 */ /* 0x000fca0000010000 */
.L_x_149:
[----:B------:R-:W-:-:S04]  /*2fb0*/  F2FP.BF16.PACK_AB R163, RZ, R150 ;  /* 0x00000096ffa3723e */ /* 0x000fc800000010ff */
[----:B------:R-:W-:Y:S02]  /*2fc0*/  PRMT R56, R163, 0x7610, R56 ;  /* 0x00007610a3387816 */ /* 0x000fe40000000038 */
.L_x_150:
[----:B------:R-:W-:-:S05]  /*2fd0*/  PRMT R163, RZ, 0x7610, R64 ;  /* 0x00007610ffa37816 */ /* 0x000fca0000000040 */
[----:B------:R-:W-:Y:S01]  /*2fe0*/  FMUL.FTZ R163, R163, R210 ;  /* 0x000000d2a3a37220 */ /* 0x000fe20000410000 */
[----:B------:R-:W-:Y:S05]  /*2ff0*/  @P2 BRA `(.L_x_151) ;  /* 0x0000002000002947 */ /* 0x000fea0003800000 */
[----:B------:R-:W-:Y:S05]  /*3000*/  @P0 BRA `(.L_x_152) ;  /* 0x0000003000000947 */ /* 0x000fea0003800000 */
[----:B------:R-:W-:Y:S05]  /*3010*/  BRA `(.L_x_153) ;  /* 0x0000004000007947 */ /* 0x000fea0003800000 */
.L_x_151:
[----:B-----5:R-:W-:-:S05]  /*3020*/  PRMT R64, RZ, 0x7610, R60 ;  /* 0x00007610ff407816 */ /* 0x020fca000000003c */
[----:B------:R-:W-:-:S05]  /*3030*/  FADD.FTZ R163, R64, R163 ;  /* 0x000000a340a37221 */ /* 0x000fca0000010000 */
.L_x_152:
[----:B------:R-:W-:-:S04]  /*3040*/  F2FP.BF16.PACK_AB R64, RZ, R163 ;  /* 0x000000a3ff40723e */ /* 0x000fc800000010ff */
[----:B------:R-:W-:Y:S02]  /*3050*/  PRMT R56, R56, 0x5410, R64 ;  /* 0x0000541038387816 */ /* 0x000fe40000000040 */
.L_x_153:
[----:B------:R-:W-:-:S05]  /*3060*/  PRMT R179, RZ, 0x5410, R65 ;  /* 0x00005410ffb37816 */ /* 0x000fca0000000041 */
[----:B------:R-:W-:Y:S01]  /*3070*/  FMUL.FTZ R164, R179, R210 ;  /* 0x000000d2b3a47220 */ /* 0x000fe20000410000 */
[----:B------:R-:W-:Y:S05]  /*3080*/  @P2 BRA `(.L_x_154) ;  /* 0x0000002000002947 */ /* 0x000fea0003800000 */
[----:B------:R-:W-:Y:S05]  /*3090*/  @P0 BRA `(.L_x_155) ;  /* 0x0000003000000947 */ /* 0x000fea0003800000 */
[----:B------:R-:W-:Y:S05]  /*30a0*/  BRA `(.L_x_156) ;  /* 0x0000004000007947 */ /* 0x000fea0003800000 */
.L_x_154:
[----:B-----5:R-:W-:-:S05]  /*30b0*/  PRMT R179, RZ, 0x5410, R61 ;  /* 0x00005410ffb37816 */ /* 0x020fca000000003d */
[----:B------:R-:W-:-:S05]  /*30c0*/  FADD.FTZ R164, R179, R164 ;  /* 0x000000a4b3a47221 */ /* 0x000fca0000010000 */
.L_x_155:
[----:B------:R-:W-:-:S04]  /*30d0*/  F2FP.BF16.PACK_AB R64, RZ, R164 ;  /* 0x000000a4ff40723e */ /* 0x000fc800000010ff */
[----:B------:R-:W-:Y:S02]  /*30e0*/  PRMT R57, R64, 0x7610, R57 ;  /* 0x0000761040397816 */ /* 0x000fe40000000039 */
.L_x_156:
[----:B------:R-:W-:-:S05]  /*30f0*/  PRMT R65, RZ, 0x7610, R65 ;  /* 0x00007610ff417816 */ /* 0x000fca0000000041 */
[----:B------:R-:W-:Y:S01]  /*3100*/  FMUL.FTZ R179, R65, R210 ;  /* 0x000000d241b37220 */ /* 0x000fe20000410000 */
[----:B------:R-:W-:Y:S05]  /*3110*/  @P2 BRA `(.L_x_157) ;  /* 0x0000002000002947 */ /* 0x000fea0003800000 */
[----:B------:R-:W-:Y:S05]  /*3120*/  @P0 BRA `(.L_x_158) ;  /* 0x0000003000000947 */ /* 0x000fea0003800000 */
[----:B------:R-:W-:Y:S05]  /*3130*/  BRA `(.L_x_159) ;  /* 0x0000004000007947 */ /* 0x000fea0003800000 */
.L_x_157:
[----:B-----5:R-:W-:-:S05]  /*3140*/  PRMT R64, RZ, 0x7610, R61 ;  /* 0x00007610ff407816 */ /* 0x020fca000000003d */
[----:B------:R-:W-:-:S05]  /*3150*/  FADD.FTZ R179, R64, R179 ;  /* 0x000000b340b37221 */ /* 0x000fca0000010000 */
.L_x_158:
[----:B------:R-:W-:-:S04]  /*3160*/  F2FP.BF16.PACK_AB R64, RZ, R179 ;  /* 0x000000b3ff40723e */ /* 0x000fc800000010ff */
[----:B------:R-:W-:Y:S02]  /*3170*/  PRMT R57, R57, 0x5410, R64 ;  /* 0x0000541039397816 */ /* 0x000fe40000000040 */
.L_x_159:
[----:B------:R-:W-:-:S05]  /*3180*/  PRMT R65, RZ, 0x5410, R66 ;  /* 0x00005410ff417816 */ /* 0x000fca0000000042 */
[----:B------:R-:W-:Y:S01]  /*3190*/  FMUL.FTZ R180, R65, R210 ;  /* 0x000000d241b47220 */ /* 0x000fe20000410000 */
[----:B------:R-:W-:Y:S05]  /*31a0*/  @P2 BRA `(.L_x_160) ;  /* 0x0000002000002947 */ /* 0x000fea0003800000 */
[----:B------:R-:W-:Y:S05]  /*31b0*/  @P0 BRA `(.L_x_161) ;  /* 0x0000003000000947 */ /* 0x000fea0003800000 */
[----:B------:R-:W-:Y:S05]  /*31c0*/  BRA `(.L_x_162) ;  /* 0x0000004000007947 */ /* 0x000fea0003800000 */
.L_x_160:
[----:B-----5:R-:W-:-:S05]  /*31d0*/  PRMT R65, RZ, 0x5410, R62 ;  /* 0x00005410ff417816 */ /* 0x020fca000000003e */
[----:B------:R-:W-:-:S05]  /*31e0*/  FADD.FTZ R180, R65, R180 ;  /* 0x000000b441b47221 */ /* 0x000fca0000010000 */
.L_x_161:
[----:B------:R-:W-:-:S04]  /*31f0*/  F2FP.BF16.PACK_AB R64, RZ, R180 ;  /* 0x000000b4ff40723e */ /* 0x000fc800000010ff */
[----:B------:R-:W-:Y:S02]  /*3200*/  PRMT R58, R64, 0x7610, R58 ;  /* 0x00007610403a7816 */ /* 0x000fe4000000003a */
.L_x_162:
[----:B------:R-:W-:-:S05]  /*3210*/  PRMT R185, RZ, 0x7610, R66 ;  /* 0x00007610ffb97816 */ /* 0x000fca0000000042 */
[----:B------:R-:W-:Y:S01]  /*3220*/  FMUL.FTZ R185, R185, R210 ;  /* 0x000000d2b9b97220 */ /* 0x000fe20000410000 */
[----:B------:R-:W-:Y:S05]  /*3230*/  @P2 BRA `(.L_x_163) ;  /* 0x0000002000002947 */ /* 0x000fea0003800000 */
[----:B------:R-:W-:Y:S05]  /*3240*/  @P0 BRA `(.L_x_164) ;  /* 0x0000003000000947 */ /* 0x000fea0003800000 */
[----:B------:R-:W-:Y:S05]  /*3250*/  BRA `(.L_x_165) ;  /* 0x0000004000007947 */ /* 0x000fea0003800000 */
.L_x_163:
[----:B-----5:R-:W-:-:S05]  /*3260*/  PRMT R64, RZ, 0x7610, R62 ;  /* 0x00007610ff407816 */ /* 0x020fca000000003e */
[----:B------:R-:W-:-:S05]  /*3270*/  FADD.FTZ R185, R64, R185 ;  /* 0x000000b940b97221 */ /* 0x000fca0000010000 */
.L_x_164:
[----:B------:R-:W-:-:S04]  /*3280*/  F2FP.BF16.PACK_AB R64, RZ, R185 ;  /* 0x000000b9ff40723e */ /* 0x000fc800000010ff */
[----:B------:R-:W-:Y:S02]  /*3290*/  PRMT R58, R58, 0x5410, R64 ;  /* 0x000054103a3a7816 */ /* 0x000fe40000000040 */
.L_x_165:
[----:B------:R-:W-:-:S05]  /*32a0*/  PRMT R65, RZ, 0x5410, R67 ;  /* 0x00005410ff417816 */ /* 0x000fca0000000043 */
[----:B------:R-:W-:Y:S01]  /*32b0*/  FMUL.FTZ R196, R65, R210 ;  /* 0x000000d241c47220 */ /* 0x000fe20000410000 */
[----:B------:R-:W-:Y:S05]  /*32c0*/  @P2 BRA `(.L_x_166) ;  /* 0x0000002000002947 */ /* 0x000fea0003800000 */
[----:B------:R-:W-:Y:S05]  /*32d0*/  @P0 BRA `(.L_x_167) ;  /* 0x0000003000000947 */ /* 0x000fea0003800000 */
[----:B------:R-:W-:Y:S05]  /*32e0*/  BRA `(.L_x_168) ;  /* 0x0000004000007947 */ /* 0x000fea0003800000 */
.L_x_166:
[----:B-----5:R-:W-:-:S05]  /*32f0*/  PRMT R65, RZ, 0x5410, R63 ;  /* 0x00005410ff417816 */ /* 0x020fca000000003f */
[----:B------:R-:W-:-:S05]  /*3300*/  FADD.FTZ R196, R65, R196 ;  /* 0x000000c441c47221 */ /* 0x000fca0000010000 */
.L_x_167:
[----:B------:R-:W-:-:S04]  /*3310*/  F2FP.BF16.PACK_AB R64, RZ, R196 ;  /* 0x000000c4ff40723e */ /* 0x000fc800000010ff */
[----:B------:R-:W-:Y:S02]  /*3320*/  PRMT R59, R64, 0x7610, R59 ;  /* 0x00007610403b7816 */ /* 0x000fe4000000003b */
.L_x_168:
[----:B------:R-:W-:-:S05]  /*3330*/  PRMT R67, RZ, 0x7610, R67 ;  /* 0x00007610ff437816 */ /* 0x000fca0000000043 */
[----:B------:R-:W-:Y:S01]  /*3340*/  FMUL.FTZ R206, R67, R210 ;  /* 0x000000d243ce7220 */ /* 0x000fe20000410000 */
[----:B------:R-:W-:Y:S05]  /*3350*/  @P2 BRA `(.L_x_169) ;  /* 0x0000002000002947 */ /* 0x000fea0003800000 */
[----:B------:R-:W-:Y:S05]  /*3360*/  @P0 BRA `(.L_x_170) ;  /* 0x0000003000000947 */ /* 0x000fea0003800000 */
[----:B------:R-:W-:Y:S05]  /*3370*/  BRA `(.L_x_171) ;  /* 0x0000004000007947 */ /* 0x000fea0003800000 */
.L_x_169:
[----:B-----5:R-:W-:-:S05]  /*3380*/  PRMT R65, RZ, 0x7610, R63 ;  /* 0x00007610ff417816 */ /* 0x020fca000000003f */
[----:B------:R-:W-:-:S05]  /*3390*/  FADD.FTZ R206, R65, R206 ;  /* 0x000000ce41ce7221 */ /* 0x000fca0000010000 */
.L_x_170:
[----:B------:R-:W-:-:S04]  /*33a0*/  F2FP.BF16.PACK_AB R64, RZ, R206 ;  /* 0x000000ceff40723e */ /* 0x000fc800000010ff */
[----:B------:R-:W-:Y:S02]  /*33b0*/  PRMT R59, R59, 0x5410, R64 ;  /* 0x000054103b3b7816 */ /* 0x000fe40000000040 */
.L_x_171:
[----:B------:R-:W-:-:S04]  /*33c0*/  @P0 LEA R64, P2, R211, c[0x0][0x188], 0x4 ;  /* 0x00006200d3400a11 */ /* 0x000fc800078420ff */
[C---:B------:R-:W-:Y:S02]  /*33d0*/  @P0 LEA.HI.X R65, R211.reuse, c[0x0][0x18c], RZ, 0x4, P2 ;  /* 0x00006300d3410a11 */ /* 0x040fe400010f24ff */
[----:B------:R-:W-:-:S03]  /*33e0*/  IADD3 R211, R211, 0x20, RZ ;  /* 0x00000020d3d37810 */ /* 0x000fc60007ffe0ff */
[----:B------:R0:W-:Y:S04]  /*33f0*/  @P0 STG.E.128 [R64.64], R56 ;  /* 0x0000003840000986 */ /* 0x0001e8000c101d04 */
.L_x_147:
[----:B------:R-:W-:Y:S05]  /*3400*/  BSYNC B0 ;  /* 0x0000000000007941 */ /* 0x000fea0003800000 */
.L_x_146:
        /* <DEDUP_REMOVED lines=18> */
.L_x_174:
[----:B0----5:R-:W-:-:S05]  /*3530*/  PRMT R166, RZ, 0x5410, R60 ;  /* 0x00005410ffa67816 */ /* 0x021fca000000003c */
[----:B------:R-:W-:-:S05]  /*3540*/  FADD.FTZ R151, R166, R151 ;  /* 0x00000097a6977221 */ /* 0x000fca0000010000 */
.L_x_175:
[----:B------:R-:W-:-:S04]  /*3550*/  F2FP.BF16.PACK_AB R165, RZ, R151 ;  /* 0x00000097ffa5723e */ /* 0x000fc800000010ff */
[----:B------:R-:W-:Y:S02]  /*3560*/  PRMT R56, R165, 0x7610, R56 ;  /* 0x00007610a5387816 */ /* 0x000fe40000000038 */
.L_x_176:
[----:B------:R-:W-:-:S05]  /*3570*/  PRMT R165, RZ, 0x7610, R64 ;  /* 0x00007610ffa57816 */ /* 0x000fca0000000040 */
[----:B------:R-:W-:Y:S01]  /*3580*/  FMUL.FTZ R165, R165, R210 ;  /* 0x000000d2a5a57220 */ /* 0x000fe20000410000 */
[----:B------:R-:W-:Y:S05]  /*3590*/  @P2 BRA `(.L_x_177) ;  /* 0x0000002000002947 */ /* 0x000fea0003800000 */
[----:B------:R-:W-:Y:S05]  /*35a0*/  @P0 BRA `(.L_x_178) ;  /* 0x0000003000000947 */ /* 0x000fea0003800000 */
[----:B------:R-:W-:Y:S05]  /*35b0*/  BRA `(.L_x_179) ;  /* 0x0000004000007947 */ /* 0x000fea0003800000 */
.L_x_177:
[----:B-----5:R-:W-:-:S05]  /*35c0*/  PRMT R64, RZ, 0x7610, R60 ;  /* 0x00007610ff407816 */ /* 0x020fca000000003c */
[----:B------:R-:W-:-:S05]  /*35d0*/  FADD.FTZ R165, R64, R165 ;  /* 0x000000a540a57221 */ /* 0x000fca0000010000 */
.L_x_178:
[----:B------:R-:W-:-:S04]  /*35e0*/  F2FP.BF16.PACK_AB R64, RZ, R165 ;  /* 0x000000a5ff40723e */ /* 0x000fc800000010ff */
[----:B------:R-:W-:Y:S02]  /*35f0*/  PRMT R56, R56, 0x5410, R64 ;  /* 0x0000541038387816 */ /* 0x000fe40000000040 */
.L_x_179:
[----:B------:R-:W-:-:S05]  /*3600*/  PRMT R181, RZ, 0x5410, R65 ;  /* 0x00005410ffb57816 */ /* 0x000fca0000000041 */
[----:B------:R-:W-:Y:S01]  /*3610*/  FMUL.FTZ R166, R181, R210 ;  /* 0x000000d2b5a67220 */ /* 0x000fe20000410000 */
[----:B------:R-:W-:Y:S05]  /*3620*/  @P2 BRA `(.L_x_180) ;  /* 0x0000002000002947 */ /* 0x000fea0003800000 */
[----:B------:R-:W-:Y:S05]  /*3630*/  @P0 BRA `(.L_x_181) ;  /* 0x0000003000000947 */ /* 0x000fea0003800000 */
[----:B------:R-:W-:Y:S05]  /*3640*/  BRA `(.L_x_182) ;  /* 0x0000004000007947 */ /* 0x000fea0003800000 */
.L_x_180:
[----:B-----5:R-:W-:-:S05]  /*3650*/  PRMT R181, RZ, 0x5410, R61 ;  /* 0x00005410ffb57816 */ /* 0x020fca000000003d */
[----:B------:R-:W-:-:S05]  /*3660*/  FADD.FTZ R166, R181, R166 ;  /* 0x000000a6b5a67221 */ /* 0x000fca0000010000 */
.L_x_181:
[----:B------:R-:W-:-:S04]  /*3670*/  F2FP.BF16.PACK_AB R64, RZ, R166 ;  /* 0x000000a6ff40723e */ /* 0x000fc800000010ff */
[----:B------:R-:W-:Y:S02]  /*3680*/  PRMT R57, R64, 0x7610, R57 ;  /* 0x0000761040397816 */ /* 0x000fe40000000039 */
.L_x_182:
[----:B------:R-:W-:-:S05]  /*3690*/  PRMT R65, RZ, 0x7610, R65 ;  /* 0x00007610ff417816 */ /* 0x000fca0000000041 */
[----:B------:R-:W-:Y:S01]  /*36a0*/  FMUL.FTZ R181, R65, R210 ;  /* 0x000000d241b57220 */ /* 0x000fe20000410000 */
[----:B------:R-:W-:Y:S05]  /*36b0*/  @P2 BRA `(.L_x_183) ;  /* 0x0000002000002947 */ /* 0x000fea0003800000 */
[----:B------:R-:W-:Y:S05]  /*36c0*/  @P0 BRA `(.L_x_184) ;  /* 0x0000003000000947 */ /* 0x000fea0003800000 */
[----:B------:R-:W-:Y:S05]  /*36d0*/  BRA `(.L_x_185) ;  /* 0x0000004000007947 */ /* 0x000fea0003800000 */
.L_x_183:
[----:B-----5:R-:W-:-:S05]  /*36e0*/  PRMT R64, RZ, 0x7610, R61 ;  /* 0x00007610ff407816 */ /* 0x020fca000000003d */
[----:B------:R-:W-:-:S05]  /*36f0*/  FADD.FTZ R181, R64, R181 ;  /* 0x000000b540b57221 */ /* 0x000fca0000010000 */
.L_x_184:
[----:B------:R-:W-:-:S04]  /*3700*/  F2FP.BF16.PACK_AB R64, RZ, R181 ;  /* 0x000000b5ff40723e */ /* 0x000fc800000010ff */
[----:B------:R-:W-:Y:S02]  /*3710*/  PRMT R57, R57, 0x5410, R64 ;  /* 0x0000541039397816 */ /* 0x000fe40000000040 */
.L_x_185:
[----:B------:R-:W-:-:S05]  /*3720*/  PRMT R65, RZ, 0x5410, R66 ;  /* 0x00005410ff417816 */ /* 0x000fca0000000042 */
[----:B------:R-:W-:Y:S01]  /*3730*/  FMUL.FTZ R182, R65, R210 ;  /* 0x000000d241b67220 */ /* 0x000fe20000410000 */
[----:B------:R-:W-:Y:S05]  /*3740*/  @P2 BRA `(.L_x_186) ;  /* 0x0000002000002947 */ /* 0x000fea0003800000 */
[----:B------:R-:W-:Y:S05]  /*3750*/  @P0 BRA `(.L_x_187) ;  /* 0x0000003000000947 */ /* 0x000fea0003800000 */
[----:B------:R-:W-:Y:S05]  /*3760*/  BRA `(.L_x_188) ;  /* 0x0000004000007947 */ /* 0x000fea0003800000 */
.L_x_186:
[----:B-----5:R-:W-:-:S05]  /*3770*/  PRMT R65, RZ, 0x5410, R62 ;  /* 0x00005410ff417816 */ /* 0x020fca000000003e */
[----:B------:R-:W-:-:S05]  /*3780*/  FADD.FTZ R182, R65, R182 ;  /* 0x000000b641b67221 */ /* 0x000fca0000010000 */
.L_x_187:
[----:B------:R-:W-:-:S04]  /*3790*/  F2FP.BF16.PACK_AB R64, RZ, R182 ;  /* 0x000000b6ff40723e */ /* 0x000fc800000010ff */
[----:B------:R-:W-:Y:S02]  /*37a0*/  PRMT R58, R64, 0x7610, R58 ;  /* 0x00007610403a7816 */ /* 0x000fe4000000003a */
.L_x_188:
[----:B------:R-:W-:-:S05]  /*37b0*/  PRMT R197, RZ, 0x7610, R66 ;  /* 0x00007610ffc57816 */ /* 0x000fca0000000042 */
[----:B------:R-:W-:Y:S01]  /*37c0*/  FMUL.FTZ R197, R197, R210 ;  /* 0x000000d2c5c57220 */ /* 0x000fe20000410000 */
[----:B------:R-:W-:Y:S05]  /*37d0*/  @P2 BRA `(.L_x_189) ;  /* 0x0000002000002947 */ /* 0x000fea0003800000 */
[----:B------:R-:W-:Y:S05]  /*37e0*/  @P0 BRA `(.L_x_190) ;  /* 0x0000003000000947 */ /* 0x000fea0003800000 */
[----:B------:R-:W-:Y:S05]  /*37f0*/  BRA `(.L_x_191) ;  /* 0x0000004000007947 */ /* 0x000fea0003800000 */
.L_x_189:
[----:B-----5:R-:W-:-:S05]  /*3800*/  PRMT R64, RZ, 0x7610, R62 ;  /* 0x00007610ff407816 */ /* 0x020fca000000003e */
[----:B------:R-:W-:-:S05]  /*3810*/  FADD.FTZ R197, R64, R197 ;  /* 0x000000c540c57221 */ /* 0x000fca0000010000 */
.L_x_190:
[----:B------:R-:W-:-:S04]  /*3820*/  F2FP.BF16.PACK_AB R64, RZ, R197 ;  /* 0x000000c5ff40723e */ /* 0x000fc800000010ff */
[----:B------:R-:W-:Y:S02]  /*3830*/  PRMT R58, R58, 0x5410, R64 ;  /* 0x000054103a3a7816 */ /* 0x000fe40000000040 */
.L_x_191:
[----:B------:R-:W-:-:S05]  /*3840*/  PRMT R65, RZ, 0x5410, R67 ;  /* 0x00005410ff417816 */ /* 0x000fca0000000043 */
[----:B------:R-:W-:Y:S01]  /*3850*/  FMUL.FTZ R198, R65, R210 ;  /* 0x000000d241c67220 */ /* 0x000fe20000410000 */
[----:B------:R-:W-:Y:S05]  /*3860*/  @P2 BRA `(.L_x_192) ;  /* 0x0000002000002947 */ /* 0x000fea0003800000 */
[----:B------:R-:W-:Y:S05]  /*3870*/  @P0 BRA `(.L_x_193) ;  /* 0x0000003000000947 */ /* 0x000fea0003800000 */
[----:B------:R-:W-:Y:S05]  /*3880*/  BRA `(.L_x_194) ;  /* 0x0000004000007947 */ /* 0x000fea0003800000 */
.L_x_192:
[----:B-----5:R-:W-:-:S05]  /*3890*/  PRMT R65, RZ, 0x5410, R63 ;  /* 0x00005410ff417816 */ /* 0x020fca000000003f */
[----:B------:R-:W-:-:S05]  /*38a0*/  FADD.FTZ R198, R65, R198 ;  /* 0x000000c641c67221 */ /* 0x000fca0000010000 */
.L_x_193:
[----:B------:R-:W-:-:S04]  /*38b0*/  F2FP.BF16.PACK_AB R64, RZ, R198 ;  /* 0x000000c6ff40723e */ /* 0x000fc800000010ff */
[----:B------:R-:W-:Y:S02]  /*38c0*/  PRMT R59, R64, 0x7610, R59 ;  /* 0x00007610403b7816 */ /* 0x000fe4000000003b */
.L_x_194:
[----:B------:R-:W-:-:S05]  /*38d0*/  PRMT R67, RZ, 0x7610, R67 ;  /* 0x00007610ff437816 */ /* 0x000fca0000000043 */
[----:B------:R-:W-:Y:S01]  /*38e0*/  FMUL.FTZ R207, R67, R210 ;  /* 0x000000d243cf7220 */ /* 0x000fe20000410000 */
[----:B------:R-:W-:Y:S05]  /*38f0*/  @P2 BRA `(.L_x_195) ;  /* 0x0000002000002947 */ /* 0x000fea0003800000 */
[----:B------:R-:W-:Y:S05]  /*3900*/  @P0 BRA `(.L_x_196) ;  /* 0x0000003000000947 */ /* 0x000fea0003800000 */
[----:B------:R-:W-:Y:S05]  /*3910*/  BRA `(.L_x_197) ;  /* 0x0000004000007947 */ /* 0x000fea0003800000 */
.L_x_195:
[----:B-----5:R-:W-:-:S05]  /*3920*/  PRMT R64, RZ, 0x7610, R63 ;  /* 0x00007610ff407816 */ /* 0x020fca000000003f */
[----:B------:R-:W-:-:S05]  /*3930*/  FADD.FTZ R207, R64, R207 ;  /* 0x000000cf40cf7221 */ /* 0x000fca0000010000 */
.L_x_196:
[----:B------:R-:W-:-:S04]  /*3940*/  F2FP.BF16.PACK_AB R64, RZ, R207 ;  /* 0x000000cfff40723e */ /* 0x000fc800000010ff */
[----:B------:R-:W-:Y:S02]  /*3950*/  PRMT R59, R59, 0x5410, R64 ;  /* 0x000054103b3b7816 */ /* 0x000fe40000000040 */
.L_x_197:
[----:B------:R-:W-:-:S04]  /*3960*/  @P0 LEA R64, P2, R211, c[0x0][0x188], 0x4 ;  /* 0x00006200d3400a11 */ /* 0x000fc800078420ff */
[C---:B------:R-:W-:Y:S02]  /*3970*/  @P0 LEA.HI.X R65, R211.reuse, c[0x0][0x18c], RZ, 0x4, P2 ;  /* 0x00006300d3410a11 */ /* 0x040fe400010f24ff */
[----:B------:R-:W-:-:S03]  /*3980*/  IADD3 R211, R211, 0x20, RZ ;  /* 0x00000020d3d37810 */ /* 0x000fc60007ffe0ff */
[----:B------:R0:W-:Y:S04]  /*3990*/  @P0 STG.E.128 [R64.64], R56 ;  /* 0x0000003840000986 */ /* 0x0001e8000c101d04 */
.L_x_173:
[----:B------:R-:W-:Y:S05]  /*39a0*/  BSYNC B0 ;  /* 0x0000000000007941 */ /* 0x000fea0003800000 */
.L_x_172:
        /* <DEDUP_REMOVED lines=18> */
.L_x_200:
[----:B0----5:R-:W-:-:S05]  /*3ad0*/  PRMT R167, RZ, 0x5410, R60 ;  /* 0x00005410ffa77816 */ /* 0x021fca000000003c */
[----:B------:R-:W-:-:S05]  /*3ae0*/  FADD.FTZ R152, R167, R152 ;  /* 0x00000098a7987221 */ /* 0x000fca0000010000 */
.L_x_201:
[----:B------:R-:W-:-:S04]  /*3af0*/  F2FP.BF16.PACK_AB R167, RZ, R152 ;  /* 0x00000098ffa7723e */ /* 0x000fc800000010ff */
[----:B------:R-:W-:Y:S02]  /*3b00*/  PRMT R56, R167, 0x7610, R56 ;  /* 0x00007610a7387816 */ /* 0x000fe40000000038 */
.L_x_202:
[----:B------:R-:W-:-:S05]  /*3b10*/  PRMT R167, RZ, 0x7610, R64 ;  /* 0x00007610ffa77816 */ /* 0x000fca0000000040 */
[----:B------:R-:W-:Y:S01]  /*3b20*/  FMUL.FTZ R167, R167, R210 ;  /* 0x000000d2a7a77220 */ /* 0x000fe20000410000 */
[----:B------:R-:W-:Y:S05]  /*3b30*/  @P2 BRA `(.L_x_203) ;  /* 0x0000002000002947 */ /* 0x000fea0003800000 */
[----:B------:R-:W-:Y:S05]  /*3b40*/  @P0 BRA `(.L_x_204) ;  /* 0x0000003000000947 */ /* 0x000fea0003800000 */
[----:B------:R-:W-:Y:S05]  /*3b50*/  BRA `(.L_x_205) ;  /* 0x0000004000007947 */ /* 0x000fea0003800000 */
.L_x_203:
[----:B-----5:R-:W-:-:S05]  /*3b60*/  PRMT R64, RZ, 0x7610, R60 ;  /* 0x00007610ff407816 */ /* 0x020fca000000003c */
[----:B------:R-:W-:-:S05]  /*3b70*/  FADD.FTZ R167, R64, R167 ;  /* 0x000000a740a77221 */ /* 0x000fca0000010000 */
.L_x_204:
[----:B------:R-:W-:-:S04]  /*3b80*/  F2FP.BF16.PACK_AB R64, RZ, R167 ;  /* 0x000000a7ff40723e */ /* 0x000fc800000010ff */
[----:B------:R-:W-:Y:S02]  /*3b90*/  PRMT R56, R56, 0x5410, R64 ;  /* 0x0000541038387816 */ /* 0x000fe40000000040 */
.L_x_205:
[----:B------:R-:W-:-:S05]  /*3ba0*/  PRMT R183, RZ, 0x5410, R65 ;  /* 0x00005410ffb77816 */ /* 0x000fca0000000041 */
[----:B------:R-:W-:Y:S01]  /*3bb0*/  FMUL.FTZ R168, R183, R210 ;  /* 0x000000d2b7a87220 */ /* 0x000fe20000410000 */
[----:B------:R-:W-:Y:S05]  /*3bc0*/  @P2 BRA `(.L_x_206) ;  /* 0x0000002000002947 */ /* 0x000fea0003800000 */
[----:B------:R-:W-:Y:S05]  /*3bd0*/  @P0 BRA `(.L_x_207) ;  /* 0x0000003000000947 */ /* 0x000fea0003800000 */
[----:B------:R-:W-:Y:S05]  /*3be0*/  BRA `(.L_x_208) ;  /* 0x0000004000007947 */ /* 0x000fea0003800000 */
.L_x_206:
[----:B-----5:R-:W-:-:S05]  /*3bf0*/  PRMT R183, RZ, 0x5410, R61 ;  /* 0x00005410ffb77816 */ /* 0x020fca000000003d */
[----:B------:R-:W-:-:S05]  /*3c00*/  FADD.FTZ R168, R183, R168 ;  /* 0x000000a8b7a87221 */ /* 0x000fca0000010000 */
.L_x_207:
[----:B------:R-:W-:-:S04]  /*3c10*/  F2FP.BF16.PACK_AB R64, RZ, R168 ;  /* 0x000000a8ff40723e */ /* 0x000fc800000010ff */
[----:B------:R-:W-:Y:S02]  /*3c20*/  PRMT R57, R64, 0x7610, R57 ;  /* 0x0000761040397816 */ /* 0x000fe40000000039 */
.L_x_208:
[----:B------:R-:W-:-:S05]  /*3c30*/  PRMT R65, RZ, 0x7610, R65 ;  /* 0x00007610ff417816 */ /* 0x000fca0000000041 */
[----:B------:R-:W-:Y:S01]  /*3c40*/  FMUL.FTZ R183, R65, R210 ;  /* 0x000000d241b77220 */ /* 0x000fe20000410000 */
[----:B------:R-:W-:Y:S05]  /*3c50*/  @P2 BRA `(.L_x_209) ;  /* 0x0000002000002947 */ /* 0x000fea0003800000 */
[----:B------:R-:W-:Y:S05]  /*3c60*/  @P0 BRA `(.L_x_210) ;  /* 0x0000003000000947 */ /* 0x000fea0003800000 */
[----:B------:R-:W-:Y:S05]  /*3c70*/  BRA `(.L_x_211) ;  /* 0x0000004000007947 */ /* 0x000fea0003800000 */
.L_x_209:
[----:B-----5:R-:W-:-:S05]  /*3c80*/  PRMT R64, RZ, 0x7610, R61 ;  /* 0x00007610ff407816 */ /* 0x020fca000000003d */
[----:B------:R-:W-:-:S05]  /*3c90*/  FADD.FTZ R183, R64, R183 ;  /* 0x000000b740b77221 */ /* 0x000fca0000010000 */
.L_x_210:
[----:B------:R-:W-:-:S04]  /*3ca0*/  F2FP.BF16.PACK_AB R64, RZ, R183 ;  /* 0x000000b7ff40723e */ /* 0x000fc800000010ff */
[----:B------:R-:W-:Y:S02]  /*3cb0*/  PRMT R57, R57, 0x5410, R64 ;  /* 0x0000541039397816 */ /* 0x000fe40000000040 */
.L_x_211:
[----:B------:R-:W-:-:S05]  /*3cc0*/  PRMT R65, RZ, 0x5410, R66 ;  /* 0x00005410ff417816 */ /* 0x000fca0000000042 */
[----:B------:R-:W-:Y:S01]  /*3cd0*/  FMUL.FTZ R184, R65, R210 ;  /* 0x000000d241b87220 */ /* 0x000fe20000410000 */
[----:B------:R-:W-:Y:S05]  /*3ce0*/  @P2 BRA `(.L_x_212) ;  /* 0x0000002000002947 */ /* 0x000fea0003800000 */
[----:B------:R-:W-:Y:S05]  /*3cf0*/  @P0 BRA `(.L_x_213) ;  /* 0x0000003000000947 */ /* 0x000fea0003800000 */
[----:B------:R-:W-:Y:S05]  /*3d00*/  BRA `(.L_x_214) ;  /* 0x0000004000007947 */ /* 0x000fea0003800000 */
.L_x_212:
[----:B-----5:R-:W-:-:S05]  /*3d10*/  PRMT R65, RZ, 0x5410, R62 ;  /* 0x00005410ff417816 */ /* 0x020fca000000003e */
[----:B------:R-:W-:-:S05]  /*3d20*/  FADD.FTZ R184, R65, R184 ;  /* 0x000000b841b87221 */ /* 0x000fca0000010000 */
.L_x_213:
[----:B------:R-:W-:-:S04]  /*3d30*/  F2FP.BF16.PACK_AB R64, RZ, R184 ;  /* 0x000000b8ff40723e */ /* 0x000fc800000010ff */
[----:B------:R-:W-:Y:S02]  /*3d40*/  PRMT R58, R64, 0x7610, R58 ;  /* 0x00007610403a7816 */ /* 0x000fe4000000003a */
.L_x_214:
[----:B------:R-:W-:-:S05]  /*3d50*/  PRMT R199, RZ, 0x7610, R66 ;  /* 0x00007610ffc77816 */ /* 0x000fca0000000042 */
[----:B------:R-:W-:Y:S01]  /*3d60*/  FMUL.FTZ R199, R199, R210 ;  /* 0x000000d2c7c77220 */ /* 0x000fe20000410000 */
[----:B------:R-:W-:Y:S05]  /*3d70*/  @P2 BRA `(.L_x_215) ;  /* 0x0000002000002947 */ /* 0x000fea0003800000 */
[----:B------:R-:W-:Y:S05]  /*3d80*/  @P0 BRA `(.L_x_216) ;  /* 0x0000003000000947 */ /* 0x000fea0003800000 */
[----:B------:R-:W-:Y:S05]  /*3d90*/  BRA `(.L_x_217) ;  /* 0x0000004000007947 */ /* 0x000fea0003800000 */
.L_x_215:
[----:B-----5:R-:W-:-:S05]  /*3da0*/  PRMT R64, RZ, 0x7610, R62 ;  /* 0x00007610ff407816 */ /* 0x020fca000000003e */
[----:B------:R-:W-:-:S05]  /*3db0*/  FADD.FTZ R199, R64, R199 ;  /* 0x000000c740c77221 */ /* 0x000fca0000010000 */
.L_x_216:
[----:B------:R-:W-:-:S04]  /*3dc0*/  F2FP.BF16.PACK_AB R64, RZ, R199 ;  /* 0x000000c7ff40723e */ /* 0x000fc800000010ff */
[----:B------:R-:W-:Y:S02]  /*3dd0*/  PRMT R58, R58, 0x5410, R64 ;  /* 0x000054103a3a7816 */ /* 0x000fe40000000040 */
.L_x_217:
[----:B------:R-:W-:-:S05]  /*3de0*/  PRMT R65, RZ, 0x5410, R67 ;  /* 0x00005410ff417816 */ /* 0x000fca0000000043 */
[----:B------:R-:W-:Y:S01]  /*3df0*/  FMUL.FTZ R200, R65, R210 ;  /* 0x000000d241c87220 */ /* 0x000fe20000410000 */
[----:B------:R-:W-:Y:S05]  /*3e00*/  @P2 BRA `(.L_x_218) ;  /* 0x0000002000002947 */ /* 0x000fea0003800000 */
[----:B------:R-:W-:Y:S05]  /*3e10*/  @P0 BRA `(.L_x_219) ;  /* 0x0000003000000947 */ /* 0x000fea0003800000 */
[----:B------:R-:W-:Y:S05]  /*3e20*/  BRA `(.L_x_220) ;  /* 0x0000004000007947 */ /* 0x000fea0003800000 */
.L_x_218:
[----:B-----5:R-:W-:-:S05]  /*3e30*/  PRMT R65, RZ, 0x5410, R63 ;  /* 0x00005410ff417816 */ /* 0x020fca000000003f */
[----:B------:R-:W-:-:S05]  /*3e40*/  FADD.FTZ R200, R65, R200 ;  /* 0x000000c841c87221 */ /* 0x000fca0000010000 */
.L_x_219:
[----:B------:R-:W-:-:S04]  /*3e50*/  F2FP.BF16.PACK_AB R64, RZ, R200 ;  /* 0x000000c8ff40723e */ /* 0x000fc800000010ff */
[----:B------:R-:W-:Y:S02]  /*3e60*/  PRMT R59, R64, 0x7610, R59 ;  /* 0x00007610403b7816 */ /* 0x000fe4000000003b */
.L_x_220:
[----:B------:R-:W-:-:S05]  /*3e70*/  PRMT R67, RZ, 0x7610, R67 ;  /* 0x00007610ff437816 */ /* 0x000fca0000000043 */
[----:B------:R-:W-:Y:S01]  /*3e80*/  FMUL.FTZ R208, R67, R210 ;  /* 0x000000d243d07220 */ /* 0x000fe20000410000 */
[----:B------:R-:W-:Y:S05]  /*3e90*/  @P2 BRA `(.L_x_221) ;  /* 0x0000002000002947 */ /* 0x000fea0003800000 */
[----:B------:R-:W-:Y:S05]  /*3ea0*/  @P0 BRA `(.L_x_222) ;  /* 0x0000003000000947 */ /* 0x000fea0003800000 */
[----:B------:R-:W-:Y:S05]  /*3eb0*/  BRA `(.L_x_223) ;  /* 0x0000004000007947 */ /* 0x000fea0003800000 */
.L_x_221:
[----:B-----5:R-:W-:-:S05]  /*3ec0*/  PRMT R65, RZ, 0x7610, R63 ;  /* 0x00007610ff417816 */ /* 0x020fca000000003f */
[----:B------:R-:W-:-:S05]  /*3ed0*/  FADD.FTZ R208, R65, R208 ;  /* 0x000000d041d07221 */ /* 0x000fca0000010000 */
.L_x_222:
[----:B------:R-:W-:-:S04]  /*3ee0*/  F2FP.BF16.PACK_AB R64, RZ, R208 ;  /* 0x000000d0ff40723e */ /* 0x000fc800000010ff */
[----:B------:R-:W-:Y:S02]  /*3ef0*/  PRMT R59, R59, 0x5410, R64 ;  /* 0x000054103b3b7816 */ /* 0x000fe40000000040 */
.L_x_223:
[----:B------:R-:W-:-:S04]  /*3f00*/  @P0 LEA R64, P2, R211, c[0x0][0x188], 0x4 ;  /* 0x00006200d3400a11 */ /* 0x000fc800078420ff */
[----:B------:R-:W-:-:S05]  /*3f10*/  @P0 LEA.HI.X R65, R211, c[0x0][0x18c], RZ, 0x4, P2 ;  /* 0x00006300d3410a11 */ /* 0x000fca00010f24ff */
[----:B------:R0:W-:Y:S04]  /*3f20*/  @P0 STG.E.128 [R64.64], R56 ;  /* 0x0000003840000986 */ /* 0x0001e8000c101d04 */
.L_x_199:
[----:B------:R-:W-:Y:S05]  /*3f30*/  BSYNC B0 ;  /* 0x0000000000007941 */ /* 0x000fea0003800000 */
.L_x_198:
[----:B0-----:R-:W-:Y:S01]  /*3f40*/  FADD.FTZ R65, RZ, R144 ;  /* 0x00000090ff417221 */ /* 0x001fe20000010000 */
[C---:B------:R-:W-:Y:S02]  /*3f50*/  ISETP.GT.U32.AND P2, PT, R51.reuse, 0x3f, PT ;  /* 0x0000003f3300780c */ /* 0x040fe40003f44070 */
[----:B------:R-:W-:Y:S01]  /*3f60*/  LOP3.LUT R50, R50, 0xfffffffb, RZ, 0xc0, !PT ;  /* 0xfffffffb32327812 */ /* 0x000fe200078ec0ff */
[----:B------:R-:W-:Y:S01]  /*3f70*/  FADD.FTZ R64, R154, R65 ;  /* 0x000000419a407221 */ /* 0x000fe20000010000 */
[C---:B------:R-:W-:Y:S02]  /*3f80*/  ISETP.GT.U32.AND P3, PT, R51.reuse, 0xbf, PT ;  /* 0x000000bf3300780c */ /* 0x040fe40003f64070 */
[----:B------:R-:W-:Y:S01]  /*3f90*/  ISETP.GT.U32.AND P4, PT, R51, 0xdf, PT ;  /* 0x000000df3300780c */ /* 0x000fe20003f84070 */
[----:B------:R-:W-:Y:S01]  /*3fa0*/  FADD.FTZ R65, R153, R64 ;  /* 0x0000004099417221 */ /* 0x000fe20000010000 */
[----:B------:R-:W-:Y:S02]  /*3fb0*/  ISETP.GT.U32.AND P5, PT, R51, 0xff, PT ;  /* 0x000000ff3300780c */ /* 0x000fe40003fa4070 */
[----:B------:R-:W-:Y:S01]  /*3fc0*/  ISETP.NE.AND P6, PT, R209, RZ, PT ;  /* 0x000000ffd100720c */ /* 0x000fe20003fc5270 */
[----:B------:R-:W-:-:S02]  /*3fd0*/  FADD.FTZ R64, R170, R65 ;  /* 0x00000041aa407221 */ /* 0x000fc40000010000 */
[----:B------:R-:W-:Y:S02]  /*3fe0*/  @P2 LOP3.LUT R50, R50, 0x4, RZ, 0xfc, !PT ;  /* 0x0000000432322812 */ /* 0x000fe400078efcff */
[----:B------:R-:W-:Y:S02]  /*3ff0*/  FADD.FTZ R64, R169, R64 ;  /* 0x00000040a9407221 */ /* 0x000fe40000010000 */
[----:B------:R-:W-:Y:S02]  /*4000*/  LOP3.LUT R50, R50, 0xfffffffd, RZ, 0xc0, !PT ;  /* 0xfffffffd32327812 */ /* 0x000fe400078ec0ff */
[----:B------:R-:W-:-:S04]  /*4010*/  FADD.FTZ R65, R195, R64 ;  /* 0x00000040c3417221 */ /* 0x000fc80000010000 */
[----:B------:R-:W-:-:S04]  /*4020*/  FADD.FTZ R64, R194, R65 ;  /* 0x00000041c2407221 */ /* 0x000fc80000010000 */
[----:B------:R-:W-:-:S05]  /*4030*/  FADD.FTZ R64, R201, R64 ;  /* 0x00000040c9407221 */ /* 0x000fca0000010000 */
[----:B------:R-:W-:-:S05]  /*4040*/  FSEL R67, R64, RZ, P1 ;  /* 0x000000ff40437208 */ /* 0x000fca0000800000 */
[----:B------:R-:W-:-:S04]  /*4050*/  FADD.FTZ R64, R142, R67 ;  /* 0x000000438e407221 */ /* 0x000fc80000010000 */
[----:B------:R-:W-:-:S04]  /*4060*/  FADD.FTZ R65, R155, R64 ;  /* 0x000000409b417221 */ /* 0x000fc80000010000 */
[----:B------:R-:W-:-:S04]  /*4070*/  FADD.FTZ R64, R156, R65 ;  /* 0x000000419c407221 */ /* 0x000fc80000010000 */
[----:B------:R-:W-:-:S04]  /*4080*/  FADD.FTZ R65, R171, R64 ;  /* 0x00000040ab417221 */ /* 0x000fc80000010000 */
[----:B------:R-:W-:-:S04]  /*4090*/  FADD.FTZ R64, R172, R65 ;  /* 0x00000041ac407221 */ /* 0x000fc80000010000 */
[----:B------:R-:W-:-:S04]  /*40a0*/  FADD.FTZ R65, R193, R64 ;  /* 0x00000040c1417221 */ /* 0x000fc80000010000 */
[----:B------:R-:W-:-:S04]  /*40b0*/  FADD.FTZ R65, R192, R65 ;  /* 0x00000041c0417221 */ /* 0x000fc80000010000 */
[----:B------:R-:W-:Y:S01]  /*40c0*/  @P2 FADD.FTZ R67, R202, R65 ;  /* 0x00000041ca432221 */ /* 0x000fe20000010000 */
[----:B------:R-:W-:-:S03]  /*40d0*/  ISETP.GT.U32.AND P2, PT, R51, 0x5f, PT ;  /* 0x0000005f3300780c */ /* 0x000fc60003f44070 */
[----:B------:R-:W-:-:S04]  /*40e0*/  FADD.FTZ R64, R147, R67 ;  /* 0x0000004393407221 */ /* 0x000fc80000010000 */
[----:B------:R-:W-:-:S04]  /*40f0*/  FADD.FTZ R65, R157, R64 ;  /* 0x000000409d417221 */ /* 0x000fc80000010000 */
[----:B------:R-:W-:Y:S02]  /*4100*/  FADD.FTZ R64, R158, R65 ;  /* 0x000000419e407221 */ /* 0x000fe40000010000 */
[----:B------:R-:W-:Y:S02]  /*4110*/  @P2 LOP3.LUT R50, R50, 0x2, RZ, 0xfc, !PT ;  /* 0x0000000232322812 */ /* 0x000fe400078efcff */
[----:B------:R-:W-:Y:S02]  /*4120*/  FADD.FTZ R65, R173, R64 ;  /* 0x00000040ad417221 */ /* 0x000fe40000010000 */
[----:B------:R-:W-:Y:S02]  /*4130*/  LOP3.LUT R50, R50, 0xfffffffe, RZ, 0xc0, !PT ;  /* 0xfffffffe32327812 */ /* 0x000fe400078ec0ff */
        /* <DEDUP_REMOVED lines=17> */
[----:B------:R-:W-:-:S04]  /*4250*/  FADD.FTZ R64, R162, R65 ;  /* 0x00000041a2407221 */ /* 0x000fc80000010000 */
[----:B------:R-:W-:-:S04]  /*4260*/  FADD.FTZ R65, R177, R64 ;  /* 0x00000040b1417221 */ /* 0x000fc80000010000 */
[----:B------:R-:W-:-:S04]  /*4270*/  FADD.FTZ R64, R178, R65 ;  /* 0x00000041b2407221 */ /* 0x000fc80000010000 */
[----:B------:R-:W-:-:S04]  /*4280*/  FADD.FTZ R65, R187, R64 ;  /* 0x00000040bb417221 */ /* 0x000fc80000010000 */
[----:B------:R-:W-:-:S04]  /*4290*/  FADD.FTZ R64, R186, R65 ;  /* 0x00000041ba407221 */ /* 0x000fc80000010000 */
[----:B------:R-:W-:-:S04]  /*42a0*/  @P2 FADD.FTZ R67, R205, R64 ;  /* 0x00000040cd432221 */ /* 0x000fc80000010000 */
        /* <DEDUP_REMOVED lines=24> */
[----:B------:R-:W-:Y:S05]  /*4430*/  BRA.DIV ~URZ, `(.L_x_224) ;  /* 0x00001ce27f007947 */ /* 0x000fea000b800000 */
[----:B------:R0:W1:Y:S02]  /*4440*/  SHFL.BFLY PT, R64, R67, 0x1, 0x1f ;  /* 0x0c201f0043407f89 */ /* 0x00006400000e0000 */
.L_x_244:
[----:B-1----:R-:W-:Y:S01]  /*4450*/  FADD.FTZ R214, R67, R64 ;  /* 0x0000004043d67221 */ /* 0x002fe20000010000 */
[----:B------:R-:W-:Y:S05]  /*4460*/  BRA.DIV ~URZ, `(.L_x_225) ;  /* 0x00001d327f007947 */ /* 0x000fea000b800000 */
[----:B------:R-:W1:Y:S01]  /*4470*/  SHFL.BFLY PT, R64, R214, 0x2, 0x1f ;  /* 0x0c401f00d6407f89 */ /* 0x000e6200000e0000 */
[----:B------:R-:W-:Y:S02]  /*4480*/  P2R R209, PR, RZ, 0x1 ;  /* 0x00000001ffd17803 */ /* 0x000fe40000000000 */
[----:B------:R-:W-:Y:S01]  /*4490*/  ISETP.GT.U32.AND P0, PT, R51, 0x3f, PT ;  /* 0x0000003f3300780c */ /* 0x000fe20003f04070 */
[----:B-1----:R-:W-:-:S05]  /*44a0*/  FADD.FTZ R64, R214, R64 ;  /* 0x00000040d6407221 */ /* 0x002fca0000010000 */
[----:B------:R-:W1:Y:S02]  /*44b0*/  SHFL.BFLY PT, R65, R64, 0x4, 0x1f ;  /* 0x0c801f0040417f89 */ /* 0x000e6400000e0000 */
[----:B-1----:R-:W-:-:S05]  /*44c0*/  FADD.FTZ R65, R64, R65 ;  /* 0x0000004140417221 */ /* 0x002fca0000010000 */
[----:B------:R-:W1:Y:S02]  /*44d0*/  SHFL.BFLY PT, R66, R65, 0x8, 0x1f ;  /* 0x0d001f0041427f89 */ /* 0x000e6400000e0000 */
[----:B-1----:R-:W-:-:S05]  /*44e0*/  FADD.FTZ R66, R65, R66 ;  /* 0x0000004241427221 */ /* 0x002fca0000010000 */
[----:B0-----:R-:W0:Y:S02]  /*44f0*/  SHFL.BFLY PT, R67, R66, 0x10, 0x1f ;  /* 0x0e001f0042437f89 */ /* 0x001e2400000e0000 */
[----:B0-----:R-:W-:-:S04]  /*4500*/  FADD.FTZ R67, R66, R67 ;  /* 0x0000004342437221 */ /* 0x001fc80000010000 */
[----:B------:R-:W-:-:S04]  /*4510*/  FMUL.FTZ R211, R67, c[0x0][0x1e0] ;  /* 0x0000780043d37a20 */ /* 0x000fc80000410000 */
[--C-:B------:R-:W-:Y:S02]  /*4520*/  FADD.FTZ R67, R144, -R211.reuse ;  /* 0x800000d390437221 */ /* 0x100fe40000010000 */
[--C-:B------:R-:W-:Y:S02]  /*4530*/  FADD.FTZ R210, R154, -R211.reuse ;  /* 0x800000d39ad27221 */ /* 0x100fe40000010000 */
[----:B------:R-:W-:Y:S02]  /*4540*/  FFMA.FTZ R67, R67, R67, RZ ;  /* 0x0000004343437223 */ /* 0x000fe400000100ff */
[----:B------:R-:W-:Y:S02]  /*4550*/  FADD.FTZ R212, R153, -R211 ;  /* 0x800000d399d47221 */ /* 0x000fe40000010000 */
[----:B------:R-:W-:Y:S02]  /*4560*/  FFMA.FTZ R67, R210, R210, R67 ;  /* 0x000000d2d2437223 */ /* 0x000fe40000010043 */
[----:B------:R-:W-:-:S02]  /*4570*/  FADD.FTZ R64, R170, -R211 ;  /* 0x800000d3aa407221 */ /* 0x000fc40000010000 */
[----:B------:R-:W-:Y:S02]  /*4580*/  FFMA.FTZ R67, R212, R212, R67 ;  /* 0x000000d4d4437223 */ /* 0x000fe40000010043 */
[----:B------:R-:W-:Y:S02]  /*4590*/  FADD.FTZ R210, R169, -R211 ;  /* 0x800000d3a9d27221 */ /* 0x000fe40000010000 */
[----:B------:R-:W-:Y:S02]  /*45a0*/  FFMA.FTZ R67, R64, R64, R67 ;  /* 0x0000004040437223 */ /* 0x000fe40000010043 */
        /* <DEDUP_REMOVED lines=9> */
[----:B------:R-:W-:Y:S01]  /*4640*/  FADD.FTZ R210, R156, -R211 ;  /* 0x800000d39cd27221 */ /* 0x000fe20000010000 */
[----:B------:R-:W-:-:S05]  /*4650*/  FSEL R64, R64, RZ, P1 ;  /* 0x000000ff40407208 */ /* 0x000fca0000800000 */
[----:B------:R-:W-:-:S04]  /*4660*/  FFMA.FTZ R65, R65, R65, R64 ;  /* 0x0000004141417223 */ /* 0x000fc80000010040 */
        /* <DEDUP_REMOVED lines=12> */
[----:B------:R-:W-:Y:S01]  /*4730*/  @P0 FFMA.FTZ R64, R66, R66, R65 ;  /* 0x0000004242400223 */ /* 0x000fe20000010041 */
[----:B------:R-:W-:Y:S01]  /*4740*/  ISETP.GT.U32.AND P0, PT, R51, 0x5f, PT ;  /* 0x0000005f3300780c */ /* 0x000fe20003f04070 */
[--C-:B------:R-:W-:Y:S02]  /*4750*/  FADD.FTZ R65, R147, -R211.reuse ;  /* 0x800000d393417221 */ /* 0x100fe40000010000 */
[----:B------:R-:W-:Y:S02]  /*4760*/  FADD.FTZ R66, R157, -R211 ;  /* 0x800000d39d427221 */ /* 0x000fe40000010000 */
        /* <DEDUP_REMOVED lines=31> */
[----:B------:R-:W-:Y:S01]  /*4960*/  ISETP.NE.AND P0, PT, R209, RZ, PT ;  /* 0x000000ffd100720c */ /* 0x000fe20003f05270 */
        /* <DEDUP_REMOVED lines=15> */
[----:B------:R-:W-:Y:S02]  /*4a60*/  @P2 FFMA.FTZ R64, R66, R66, R65 ;  /* 0x0000004242402223 */ /* 0x000fe40000010041 */
        /* <DEDUP_REMOVED lines=45> */
[----:B------:R-:W-:-:S04]  /*4d40*/  FFMA.FTZ R65, R210, R210, R65 ;  /* 0x000000d2d2417223 */ /* 0x000fc80000010041 */
[----:B------:R-:W-:-:S05]  /*4d50*/  @P5 FFMA.FTZ R64, R66, R66, R65 ;  /* 0x0000004242405223 */ /* 0x000fca0000010041 */
[----:B------:R-:W0:Y:S02]  /*4d60*/  SHFL.BFLY PT, R65, R64, 0x1, 0x1f ;  /* 0x0c201f0040417f89 */ /* 0x000e2400000e0000 */
[----:B0-----:R-:W-:-:S05]  /*4d70*/  FADD.FTZ R65, R64, R65 ;  /* 0x0000004140417221 */ /* 0x001fca0000010000 */
[----:B------:R-:W0:Y:S02]  /*4d80*/  SHFL.BFLY PT, R66, R65, 0x2, 0x1f ;  /* 0x0c401f0041427f89 */ /* 0x000e2400000e0000 */
[----:B0-----:R-:W-:-:S05]  /*4d90*/  FADD.FTZ R66, R65, R66 ;  /* 0x0000004241427221 */ /* 0x001fca0000010000 */
[----:B------:R-:W0:Y:S02]  /*4da0*/  SHFL.BFLY PT, R67, R66, 0x4, 0x1f ;  /* 0x0c801f0042437f89 */ /* 0x000e2400000e0000 */
[----:B0-----:R-:W-:-:S05]  /*4db0*/  FADD.FTZ R67, R66, R67 ;  /* 0x0000004342437221 */ /* 0x001fca0000010000 */
[----:B------:R-:W0:Y:S02]  /*4dc0*/  SHFL.BFLY PT, R210, R67, 0x8, 0x1f ;  /* 0x0d001f0043d27f89 */ /* 0x000e2400000e0000 */
[----:B0-----:R-:W-:-:S05]  /*4dd0*/  FADD.FTZ R210, R67, R210 ;  /* 0x000000d243d27221 */ /* 0x001fca0000010000 */
[----:B------:R0:W1:Y:S02]  /*4de0*/  SHFL.BFLY PT, R213, R210, 0x10, 0x1f ;  /* 0x0e001f00d2d57f89 */ /* 0x00006400000e0000 */
.L_x_245:
[----:B------:R-:W-:Y:S01]  /*4df0*/  FMUL.FTZ R64, R211, R211 ;  /* 0x000000d3d3407220 */ /* 0x000fe20000410000 */
[----:B------:R-:W-:Y:S01]  /*4e00*/  ISETP.NE.AND P2, PT, RZ, UR6, PT ;  /* 0x00000006ff007c0c */ /* 0x000fe2000bf45270 */
[----:B-1----:R-:W-:Y:S01]  /*4e10*/  FADD.FTZ R213, R213, R210 ;  /* 0x000000d2d5d57221 */ /* 0x002fe20000010000 */
[----:B------:R-:W-:Y:S01]  /*4e20*/  @!P6 MOV R67, 0x4 ;  /* 0x000000040043e802 */ /* 0x000fe20000000f00 */
[----:B------:R-:W-:Y:S01]  /*4e30*/  BSSY B0, `(.L_x_226) ;  /* 0x000002d000007945 */ /* 0x000fe20003800000 */
[----:B------:R-:W-:Y:S02]  /*4e40*/  FSEL R65, R64, RZ, P2 ;  /* 0x000000ff40417208 */ /* 0x000fe40001000000 */
[----:B------:R-:W-:Y:S01]  /*4e50*/  MOV R64, c[0x0][0x1e0] ;  /* 0x0000780000407a02 */ /* 0x000fe20000000f00 */
[----:B------:R-:W-:Y:S01]  /*4e60*/  @!P6 IMAD.WIDE R66, R136, R67, c[0x0][0x1a0] ;  /* 0x000068008842e625 */ /* 0x000fe200078e0243 */
[----:B------:R-:W-:-:S03]  /*4e70*/  FSEL R209, R211, RZ, !P2 ;  /* 0x000000ffd3d17208 */ /* 0x000fc60005000000 */
[----:B------:R-:W-:Y:S01]  /*4e80*/  FFMA.FTZ R64, R213, R64, c[0x0][0x228] ;  /* 0x00008a00d5407623 */ /* 0x000fe20000010040 */
[----:B------:R1:W-:Y:S03]  /*4e90*/  @!P6 STG.E [R66.64], R211 ;  /* 0x000000d34200e986 */ /* 0x0003e6000c101904 */
[----:B------:R-:W-:Y:S01]  /*4ea0*/  FADD.FTZ R213, R64, R65 ;  /* 0x0000004140d57221 */ /* 0x000fe20000010000 */
[----:B------:R-:W-:-:S05]  /*4eb0*/  @!P6 MOV R65, 0x4 ;  /* 0x000000040041e802 */ /* 0x000fca0000000f00 */
[----:B------:R-:W2:Y:S01]  /*4ec0*/  MUFU.RSQ R213, R213 ;  /* 0x000000d500d57308 */ /* 0x000ea20000001400 */
[----:B------:R-:W-:-:S05]  /*4ed0*/  @!P6 IMAD.WIDE R64, R136, R65, c[0x0][0x1a8] ;  /* 0x00006a008840e625 */ /* 0x000fca00078e0241 */
[----:B--2---:R1:W-:Y:S01]  /*4ee0*/  @!P6 STG.E [R64.64], R213 ;  /* 0x000000d54000e986 */ /* 0x0043e2000c101904 */
[----:B------:R-:W-:Y:S05]  /*4ef0*/  @!P1 BRA `(.L_x_227) ;  /* 0x0000020000009947 */ /* 0x000fea0003800000 */
[--C-:B------:R-:W-:Y:S02]  /*4f00*/  FADD.FTZ R212, R170, -R209.reuse ;  /* 0x800000d1aad47221 */ /* 0x100fe40000010000 */
[--C-:B-1----:R-:W-:Y:S02]  /*4f10*/  FADD.FTZ R64, R144, -R209.reuse ;  /* 0x800000d190407221 */ /* 0x102fe40000010000 */
[--C-:B------:R-:W-:Y:S02]  /*4f20*/  FADD.FTZ R66, R154, -R209.reuse ;  /* 0x800000d19a427221 */ /* 0x100fe40000010000 */
[----:B------:R-:W-:Y:S02]  /*4f30*/  FMUL.FTZ R212, R213, R212 ;  /* 0x000000d4d5d47220 */ /* 0x000fe40000410000 */
[--C-:B0-----:R-:W-:Y:S02]  /*4f40*/  FADD.FTZ R210, R153, -R209.reuse ;  /* 0x800000d199d27221 */ /* 0x101fe40000010000 */
[----:B------:R-:W-:-:S02]  /*4f50*/  FADD.FTZ R214, R169, -R209 ;  /* 0x800000d1a9d67221 */ /* 0x000fc40000010000 */
[--C-:B------:R-:W-:Y:S02]  /*4f60*/  FADD.FTZ R216, R195, -R209.reuse ;  /* 0x800000d1c3d87221 */ /* 0x100fe40000010000 */
[--C-:B------:R-:W-:Y:S02]  /*4f70*/  FADD.FTZ R218, R194, -R209.reuse ;  /* 0x800000d1c2da7221 */ /* 0x100fe40000010000 */
[----:B------:R-:W-:Y:S02]  /*4f80*/  FADD.FTZ R220, R201, -R209 ;  /* 0x800000d1c9dc7221 */ /* 0x000fe40000010000 */
[C---:B------:R-:W-:Y:S02]  /*4f90*/  FMUL.FTZ R64, R213.reuse, R64 ;  /* 0x00000040d5407220 */ /* 0x040fe40000410000 */
[----:B------:R-:W-:Y:S02]  /*4fa0*/  FMUL.FTZ R66, R213, R66 ;  /* 0x00000042d5427220 */ /* 0x000fe40000410000 */
[----:B------:R-:W-:Y:S01]  /*4fb0*/  FFMA.FTZ R67, R47, R212, R38 ;  /* 0x000000d42f437223 */ /* 0x000fe20000010026 */
[----:B------:R-:W-:Y:S01]  /*4fc0*/  HFMA2.MMA R212, -RZ, RZ, 0, 9.5367431640625e-07 ;  /* 0x00000010ffd47435 */ /* 0x000fe200000001ff */
[----:B------:R-:W-:-:S02]  /*4fd0*/  FMUL.FTZ R210, R213, R210 ;  /* 0x000000d2d5d27220 */ /* 0x000fc40000410000 */
[C---:B------:R-:W-:Y:S02]  /*4fe0*/  FMUL.FTZ R214, R213.reuse, R214 ;  /* 0x000000d6d5d67220 */ /* 0x040fe40000410000 */
[C---:B------:R-:W-:Y:S02]  /*4ff0*/  FMUL.FTZ R216, R213.reuse, R216 ;  /* 0x000000d8d5d87220 */ /* 0x040fe40000410000 */
[C---:B------:R-:W-:Y:S02]  /*5000*/  FMUL.FTZ R218, R213.reuse, R218 ;  /* 0x000000dad5da7220 */ /* 0x040fe40000410000 */
[----:B------:R-:W-:Y:S02]  /*5010*/  FMUL.FTZ R220, R213, R220 ;  /* 0x000000dcd5dc7220 */ /* 0x000fe40000410000 */
[----:B------:R-:W-:Y:S02]  /*5020*/  FFMA.FTZ R64, R48, R64, R41 ;  /* 0x0000004030407223 */ /* 0x000fe40000010029 */
[----:B------:R-:W-:-:S02]  /*5030*/  FFMA.FTZ R65, R49, R66, R40 ;  /* 0x0000004231417223 */ /* 0x000fc40000010028 */
[----:B------:R-:W-:Y:S02]  /*5040*/  FFMA.FTZ R210, R46, R210, R39 ;  /* 0x000000d22ed27223 */ /* 0x000fe40000010027 */
[----:B------:R-:W-:Y:S01]  /*5050*/  FFMA.FTZ R66, R44, R214, R37 ;  /* 0x000000d62c427223 */ /* 0x000fe20000010025 */
[----:B------:R-:W-:Y:S01]  /*5060*/  F2FP.BF16.PACK_AB R64, R65, R64 ;  /* 0x000000404140723e */ /* 0x000fe200000010ff */
[----:B------:R-:W-:Y:S01]  /*5070*/  FFMA.FTZ R211, R45, R216, R36 ;  /* 0x000000d82dd37223 */ /* 0x000fe20000010024 */
[----:B------:R-:W-:Y:S01]  /*5080*/  F2FP.BF16.PACK_AB R65, R67, R210 ;  /* 0x000000d24341723e */ /* 0x000fe200000010ff */
[----:B------:R-:W-:Y:S02]  /*5090*/  FFMA.FTZ R218, R42, R218, R35 ;  /* 0x000000da2ada7223 */ /* 0x000fe40000010023 */
[----:B------:R-:W-:Y:S01]  /*50a0*/  FFMA.FTZ R215, R43, R220, R34 ;  /* 0x000000dc2bd77223 */ /* 0x000fe20000010022 */
[----:B------:R-:W-:Y:S01]  /*50b0*/  F2FP.BF16.PACK_AB R66, R211, R66 ;  /* 0x00000042d342723e */ /* 0x000fe200000010ff */
[C---:B------:R-:W-:Y:S01]  /*50c0*/  IMAD.WIDE.U32 R210, R145.reuse, R212, c[0x0][0x208] ;  /* 0x0000820091d27625 */ /* 0x040fe200078e00d4 */
[----:B------:R-:W-:-:S02]  /*50d0*/  IADD3 R145, R145, 0x20, RZ ;  /* 0x0000002091917810 */ /* 0x000fc40007ffe0ff */
[----:B------:R-:W-:-:S05]  /*50e0*/  F2FP.BF16.PACK_AB R67, R215, R218 ;  /* 0x000000dad743723e */ /* 0x000fca00000010ff */
[----:B------:R0:W-:Y:S02]  /*50f0*/  STG.E.128 [R210.64], R64 ;  /* 0x00000040d2007986 */ /* 0x0001e4000c101d04 */
.L_x_227:
[----:B------:R-:W-:Y:S05]  /*5100*/  BSYNC B0 ;  /* 0x0000000000007941 */ /* 0x000fea0003800000 */
.L_x_226:
[----:B------:R-:W-:Y:S01]  /*5110*/  ISETP.GE.U32.AND P2, PT, R51, 0x40, PT ;  /* 0x000000403300780c */ /* 0x000fe20003f46070 */
[----:B------:R-:W-:-:S12]  /*5120*/  BSSY B0, `(.L_x_228) ;  /* 0x0000022000007945 */ /* 0x000fd80003800000 */
[----:B------:R-:W-:Y:S05]  /*5130*/  @!P2 BRA `(.L_x_229) ;  /* 0x000002000000a947 */ /* 0x000fea0003800000 */
[--C-:B01----:R-:W-:Y:S02]  /*5140*/  FADD.FTZ R64, R142, -R209.reuse ;  /* 0x800000d18e407221 */ /* 0x103fe40000010000 */
[--C-:B------:R-:W-:Y:S02]  /*5150*/  FADD.FTZ R66, R155, -R209.reuse ;  /* 0x800000d19b427221 */ /* 0x100fe40000010000 */
[--C-:B------:R-:W-:Y:S02]  /*5160*/  FADD.FTZ R210, R156, -R209.reuse ;  /* 0x800000d19cd27221 */ /* 0x100fe40000010000 */
[--C-:B------:R-:W-:Y:S02]  /*5170*/  FADD.FTZ R212, R171, -R209.reuse ;  /* 0x800000d1abd47221 */ /* 0x100fe40000010000 */
[--C-:B------:R-:W-:Y:S02]  /*5180*/  FADD.FTZ R214, R172, -R209.reuse ;  /* 0x800000d1acd67221 */ /* 0x100fe40000010000 */
[----:B------:R-:W-:-:S02]  /*5190*/  FADD.FTZ R216, R193, -R209 ;  /* 0x800000d1c1d87221 */ /* 0x000fc40000010000 */
[--C-:B------:R-:W-:Y:S02]  /*51a0*/  FADD.FTZ R218, R192, -R209.reuse ;  /* 0x800000d1c0da7221 */ /* 0x100fe40000010000 */
[----:B------:R-:W-:Y:S02]  /*51b0*/  FADD.FTZ R220, R202, -R209 ;  /* 0x800000d1cadc7221 */ /* 0x000fe40000010000 */
[C---:B------:R-:W-:Y:S02]  /*51c0*/  FMUL.FTZ R64, R213.reuse, R64 ;  /* 0x00000040d5407220 */ /* 0x040fe40000410000 */
[C---:B------:R-:W-:Y:S02]  /*51d0*/  FMUL.FTZ R66, R213.reuse, R66 ;  /* 0x00000042d5427220 */ /* 0x040fe40000410000 */
[C---:B------:R-:W-:Y:S02]  /*51e0*/  FMUL.FTZ R210, R213.reuse, R210 ;  /* 0x000000d2d5d27220 */ /* 0x040fe40000410000 */
        /* <DEDUP_REMOVED lines=9> */
[----:B------:R-:W-:Y:S01]  /*5280*/  MOV R212, 0x10 ;  /* 0x0000001000d47802 */ /* 0x000fe20000000f00 */
        /* <DEDUP_REMOVED lines=11> */
.L_x_229:
[----:B------:R-:W-:Y:S05]  /*5340*/  BSYNC B0 ;  /* 0x0000000000007941 */ /* 0x000fea0003800000 */
.L_x_228:
[----:B------:R-:W-:Y:S01]  /*5350*/  ISETP.GE.U32.AND P2, PT, R51, 0x60, PT ;  /* 0x000000603300780c */ /* 0x000fe20003f46070 */
[----:B------:R-:W-:-:S12]  /*5360*/  BSSY B0, `(.L_x_230) ;  /* 0x0000022000007945 */ /* 0x000fd80003800000 */
[----:B------:R-:W-:Y:S05]  /*5370*/  @!P2 BRA `(.L_x_231) ;  /* 0x000002000000a947 */ /* 0x000fea0003800000 */
[--C-:B------:R-:W-:Y:S02]  /*5380*/  FADD.FTZ R212, R173, -R209.reuse ;  /* 0x800000d1add47221 */ /* 0x100fe40000010000 */
[--C-:B01----:R-:W-:Y:S02]  /*5390*/  FADD.FTZ R64, R147, -R209.reuse ;  /* 0x800000d193407221 */ /* 0x103fe40000010000 */
[--C-:B------:R-:W-:Y:S02]  /*53a0*/  FADD.FTZ R66, R157, -R209.reuse ;  /* 0x800000d19d427221 */ /* 0x100fe40000010000 */
[----:B------:R-:W-:Y:S02]  /*53b0*/  FMUL.FTZ R212, R213, R212 ;  /* 0x000000d4d5d47220 */ /* 0x000fe40000410000 */
[--C-:B------:R-:W-:Y:S02]  /*53c0*/  FADD.FTZ R210, R158, -R209.reuse ;  /* 0x800000d19ed27221 */ /* 0x100fe40000010000 */
        /* <DEDUP_REMOVED lines=27> */
.L_x_231:
[----:B------:R-:W-:Y:S05]  /*5580*/  BSYNC B0 ;  /* 0x0000000000007941 */ /* 0x000fea0003800000 */
.L_x_230:
        /* <DEDUP_REMOVED lines=35> */
.L_x_233:
[----:B------:R-:W-:Y:S05]  /*57c0*/  BSYNC B0 ;  /* 0x0000000000007941 */ /* 0x000fea0003800000 */
.L_x_232:
        /* <DEDUP_REMOVED lines=13> */
[C---:B------:R-:W-:Y:S02]  /*58a0*/  FMUL.FTZ R66, R213.reuse, R66 ;  /* 0x00000042d5427220 */ /* 0x040fe40000410000 */
        /* <DEDUP_REMOVED lines=21> */
.L_x_235:
[----:B------:R-:W-:Y:S05]  /*5a00*/  BSYNC B0 ;  /* 0x0000000000007941 */ /* 0x000fea0003800000 */
.L_x_234:
        /* <DEDUP_REMOVED lines=35> */
.L_x_237:
[----:B------:R-:W-:Y:S05]  /*5c40*/  BSYNC B0 ;  /* 0x0000000000007941 */ /* 0x000fea0003800000 */
.L_x_236:
        /* <DEDUP_REMOVED lines=35> */
.L_x_239:
[----:B------:R-:W-:Y:S05]  /*5e80*/  BSYNC B0 ;  /* 0x0000000000007941 */ /* 0x000fea0003800000 */
.L_x_238:
[----:B------:R-:W-:Y:S01]  /*5e90*/  ISETP.GE.U32.AND P2, PT, R51, 0x100, PT ;  /* 0x000001003300780c */ /* 0x000fe20003f46070 */
[----:B------:R-:W-:-:S12]  /*5ea0*/  BSSY B0, `(.L_x_240) ;  /* 0x0000021000007945 */ /* 0x000fd80003800000 */
[----:B------:R-:W-:Y:S05]  /*5eb0*/  @!P2 BRA `(.L_x_241) ;  /* 0x000001f00000a947 */ /* 0x000fea0003800000 */
[--C-:B------:R-:W-:Y:S02]  /*5ec0*/  FADD.FTZ R214, R184, -R209.reuse ;  /* 0x800000d1b8d67221 */ /* 0x100fe40000010000 */
[--C-:B------:R-:W-:Y:S02]  /*5ed0*/  FADD.FTZ R216, R199, -R209.reuse ;  /* 0x800000d1c7d87221 */ /* 0x100fe40000010000 */
[--C-:B01----:R-:W-:Y:S02]  /*5ee0*/  FADD.FTZ R64, R152, -R209.reuse ;  /* 0x800000d198407221 */ /* 0x103fe40000010000 */
        /* <DEDUP_REMOVED lines=16> */
[----:B------:R-:W-:Y:S02]  /*5ff0*/  FFMA.FTZ R65, R126, R210, R137 ;  /* 0x000000d27e417223 */ /* 0x000fe40000010089 */
[----:B------:R-:W-:Y:S02]  /*6000*/  FFMA.FTZ R67, R132, R218, R143 ;  /* 0x000000da84437223 */ /* 0x000fe4000001008f */
[----:B------:R-:W-:Y:S02]  /*6010*/  FFMA.FTZ R220, R135, R220, R146 ;  /* 0x000000dc87dc7223 */ /* 0x000fe40000010092 */
[----:B------:R-:W-:Y:S02]  /*6020*/  FFMA.FTZ R212, R131, R212, R138 ;  /* 0x000000d483d47223 */ /* 0x000fe4000001008a */
[----:B------:R-:W-:Y:S01]  /*6030*/  FFMA.FTZ R209, R128, R66, R139 ;  /* 0x0000004280d17223 */ /* 0x000fe2000001008b */
[----:B------:R-:W-:Y:S01]  /*6040*/  F2FP.BF16.PACK_AB R66, R211, R214 ;  /* 0x000000d6d342723e */ /* 0x000fe200000010ff */
[----:B------:R-:W-:Y:S01]  /*6050*/  IMAD.MOV.U32 R210, RZ, RZ, 0x10 ;  /* 0x00000010ffd27424 */ /* 0x000fe200078e00ff */
[----:B------:R-:W-:-:S02]  /*6060*/  F2FP.BF16.PACK_AB R67, R220, R67 ;  /* 0x00000043dc43723e */ /* 0x000fc400000010ff */
[----:B------:R-:W-:Y:S01]  /*6070*/  F2FP.BF16.PACK_AB R65, R212, R65 ;  /* 0x00000041d441723e */ /* 0x000fe200000010ff */
[----:B------:R-:W-:Y:S01]  /*6080*/  IMAD.WIDE.U32 R210, R145, R210, c[0x0][0x208] ;  /* 0x0000820091d27625 */ /* 0x000fe200078e00d2 */
[----:B------:R-:W-:-:S05]  /*6090*/  F2FP.BF16.PACK_AB R64, R209, R64 ;  /* 0x00000040d140723e */ /* 0x000fca00000010ff */
[----:B------:R0:W-:Y:S02]  /*60a0*/  STG.E.128 [R210.64], R64 ;  /* 0x00000040d2007986 */ /* 0x0001e4000c101d04 */
.L_x_241:
[----:B------:R-:W-:Y:S05]  /*60b0*/  BSYNC B0 ;  /* 0x0000000000007941 */ /* 0x000fea0003800000 */
.L_x_240:
[----:B01----:R-:W-:-:S05]  /*60c0*/  MOV R65, 0x4 ;  /* 0x0000000400417802 */ /* 0x003fca0000000f00 */
[----:B------:R-:W-:-:S05]  /*60d0*/  IMAD R136, R65, c[0x0][0x160], R136 ;  /* 0x0000580041887a24 */ /* 0x000fca00078e0288 */
[----:B------:R-:W-:-:S13]  /*60e0*/  ISETP.GE.AND P2, PT, R136, c[0x0][0x164], PT ;  /* 0x0000590088007a0c */ /* 0x000fda0003f46270 */
[----:B-----5:R-:W-:Y:S01]  /*60f0*/  @P2 CALL.REL.NOINC `(.L_x_242) ;  /* 0x0000001000002944 */ /* 0x020fe20003c00000 */
[----:B------:R-:W-:Y:S05]  /*6100*/  BRA `(.L_x_243) ;  /* 0xffffb07000007947 */ /* 0x000fea000383ffff */
.L_x_242:
[----:B------:R-:W-:Y:S05]  /*6110*/  EXIT ;  /* 0x000000000000794d */ /* 0x000fea0003800000 */
.L_x_224:
[----:B------:R-:W-:Y:S01]  /*6120*/  HFMA2.MMA R213, -RZ, RZ, 0, 5.9604644775390625e-08 ;  /* 0x00000001ffd57435 */ /* 0x000fe200000001ff */
[----:B------:R-:W-:Y:S02]  /*6130*/  MOV R66, R67 ;  /* 0x0000004300427202 */ /* 0x000fe40000000f00 */
[----:B------:R-:W-:Y:S02]  /*6140*/  MOV R209, 0x1f ;  /* 0x0000001f00d17802 */ /* 0x000fe40000000f00 */
[----:B------:R-:W-:Y:S02]  /*6150*/  MOV R212, 0xffffffff ;  /* 0xffffffff00d47802 */ /* 0x000fe40000000f00 */
[----:B------:R-:W-:Y:S02]  /*6160*/  MOV R64, 0x6180 ;  /* 0x0000618000407802 */ /* 0x000fe40000000f00 */
[----:B-----5:R-:W-:Y:S05]  /*6170*/  CALL.REL.NOINC `($__internal_0_$__cuda_sm70_shflsync_bfly_p) ;  /* 0x00000c1000007944 */ /* 0x020fea0003c00000 */
[----:B-1----:R-:W-:Y:S01]  /*6180*/  MOV R64, R213 ;  /* 0x000000d500407202 */ /* 0x002fe20000000f00 */
[----:B0-----:R-:W-:Y:S05]  /*6190*/  BRA `(.L_x_244) ;  /* 0xffffe2b000007947 */ /* 0x001fea000383ffff */
.L_x_225:
[----:B------:R-:W-:Y:S01]  /*61a0*/  HFMA2.MMA R213, -RZ, RZ, 0, 1.1920928955078125e-07 ;  /* 0x00000002ffd57435 */ /* 0x000fe200000001ff */
[----:B------:R-:W-:Y:S02]  /*61b0*/  MOV R66, R214 ;  /* 0x000000d600427202 */ /* 0x000fe40000000f00 */
[----:B------:R-:W-:-:S02]  /*61c0*/  MOV R209, 0x1f ;  /* 0x0000001f00d17802 */ /* 0x000fc40000000f00 */
[----:B------:R-:W-:Y:S02]  /*61d0*/  MOV R212, 0xffffffff ;  /* 0xffffffff00d47802 */ /* 0x000fe40000000f00 */
[----:B------:R-:W-:Y:S02]  /*61e0*/  MOV R64, 0x6200 ;  /* 0x0000620000407802 */ /* 0x000fe40000000f00 */
[----:B0----5:R-:W-:Y:S05]  /*61f0*/  CALL.REL.NOINC `($__internal_0_$__cuda_sm70_shflsync_bfly_p) ;  /* 0x00000b9000007944 */ /* 0x021fea0003c00000 */
[----:B01----:R-:W-:Y:S01]  /*6200*/  FADD.FTZ R66, R214, R213 ;  /* 0x000000d5d6427221 */ /* 0x003fe20000010000 */
[----:B------:R-:W-:Y:S01]  /*6210*/  HFMA2.MMA R213, -RZ, RZ, 0, 2.384185791015625e-07 ;  /* 0x00000004ffd57435 */ /* 0x000fe200000001ff */
[----:B------:R-:W-:Y:S02]  /*6220*/  MOV R209, 0x1f ;  /* 0x0000001f00d17802 */ /* 0x000fe40000000f00 */
[----:B------:R-:W-:Y:S02]  /*6230*/  MOV R212, 0xffffffff ;  /* 0xffffffff00d47802 */ /* 0x000fe40000000f00 */
[----:B------:R-:W-:Y:S02]  /*6240*/  MOV R64, 0x6260 ;  /* 0x0000626000407802 */ /* 0x000fe40000000f00 */
[----:B------:R-:W-:Y:S05]  /*6250*/  CALL.REL.NOINC `($__internal_0_$__cuda_sm70_shflsync_bfly_p) ;  /* 0x00000b3000007944 */ /* 0x000fea0003c00000 */
[----:B01----:R-:W-:Y:S01]  /*6260*/  FADD.FTZ R66, R66, R213 ;  /* 0x000000d542427221 */ /* 0x003fe20000010000 */
[----:B------:R-:W-:Y:S01]  /*6270*/  HFMA2.MMA R213, -RZ, RZ, 0, 4.76837158203125e-07 ;  /* 0x00000008ffd57435 */ /* 0x000fe200000001ff */
[----:B------:R-:W-:-:S02]  /*6280*/  MOV R209, 0x1f ;  /* 0x0000001f00d17802 */ /* 0x000fc40000000f00 */
[----:B------:R-:W-:Y:S02]  /*6290*/  MOV R212, 0xffffffff ;  /* 0xffffffff00d47802 */ /* 0x000fe40000000f00 */
[----:B------:R-:W-:Y:S02]  /*62a0*/  MOV R64, 0x62c0 ;  /* 0x000062c000407802 */ /* 0x000fe40000000f00 */
[----:B------:R-:W-:Y:S05]  /*62b0*/  CALL.REL.NOINC `($__internal_0_$__cuda_sm70_shflsync_bfly_p) ;  /* 0x00000ad000007944 */ /* 0x000fea0003c00000 */
[----:B01----:R-:W-:Y:S01]  /*62c0*/  FADD.FTZ R66, R66, R213 ;  /* 0x000000d542427221 */ /* 0x003fe20000010000 */
[----:B------:R-:W-:Y:S01]  /*62d0*/  HFMA2.MMA R213, -RZ, RZ, 0, 9.5367431640625e-07 ;  /* 0x00000010ffd57435 */ /* 0x000fe200000001ff */
[----:B------:R-:W-:Y:S01]  /*62e0*/  IMAD.MOV.U32 R209, RZ, RZ, 0x1f ;  /* 0x0000001fffd17424 */ /* 0x000fe200078e00ff */
[----:B------:R-:W-:Y:S02]  /*62f0*/  MOV R212, 0xffffffff ;  /* 0xffffffff00d47802 */ /* 0x000fe40000000f00 */
[----:B------:R-:W-:Y:S02]  /*6300*/  MOV R64, 0x6320 ;  /* 0x0000632000407802 */ /* 0x000fe40000000f00 */
[----:B------:R-:W-:Y:S05]  /*6310*/  CALL.REL.NOINC `($__internal_0_$__cuda_sm70_shflsync_bfly_p) ;  /* 0x00000a7000007944 */ /* 0x000fea0003c00000 */
[----:B-1----:R-:W-:Y:S01]  /*6320*/  FADD.FTZ R211, R66, R213 ;  /* 0x000000d542d37221 */ /* 0x002fe20000010000 */
[----:B0-----:R-:W-:Y:S01]  /*6330*/  P2R R209, PR, RZ, 0x1 ;  /* 0x00000001ffd17803 */ /* 0x001fe20000000000 */
[----:B------:R-:W-:Y:S01]  /*6340*/  HFMA2.MMA R213, -RZ, RZ, 0, 5.9604644775390625e-08 ;  /* 0x00000001ffd57435 */ /* 0x000fe200000001ff */
[----:B------:R-:W-:Y:S01]  /*6350*/  ISETP.GT.U32.AND P0, PT, R51, 0x3f, PT ;  /* 0x0000003f3300780c */ /* 0x000fe20003f04070 */
[----:B------:R-:W-:Y:S01]  /*6360*/  FMUL.FTZ R211, R211, c[0x0][0x1e0] ;  /* 0x00007800d3d37a20 */ /* 0x000fe20000410000 */
[----:B------:R-:W-:-:S03]  /*6370*/  MOV R212, 0xffffffff ;  /* 0xffffffff00d47802 */ /* 0x000fc60000000f00 */
[--C-:B------:R-:W-:Y:S02]  /*6380*/  FADD.FTZ R64, R144, -R211.reuse ;  /* 0x800000d390407221 */ /* 0x100fe40000010000 */
[--C-:B------:R-:W-:Y:S02]  /*6390*/  FADD.FTZ R65, R154, -R211.reuse ;  /* 0x800000d39a417221 */ /* 0x100fe40000010000 */
[----:B------:R-:W-:Y:S02]  /*63a0*/  FFMA.FTZ R64, R64, R64, RZ ;  /* 0x0000004040407223 */ /* 0x000fe400000100ff */
[--C-:B------:R-:W-:Y:S02]  /*63b0*/  FADD.FTZ R67, R153, -R211.reuse ;  /* 0x800000d399437221 */ /* 0x100fe40000010000 */
[----:B------:R-:W-:Y:S02]  /*63c0*/  FFMA.FTZ R64, R65, R65, R64 ;  /* 0x0000004141407223 */ /* 0x000fe40000010040 */
[----:B------:R-:W-:-:S02]  /*63d0*/  FADD.FTZ R65, R170, -R211 ;  /* 0x800000d3aa417221 */ /* 0x000fc40000010000 */
[----:B------:R-:W-:Y:S02]  /*63e0*/  FFMA.FTZ R64, R67, R67, R64 ;  /* 0x0000004343407223 */ /* 0x000fe40000010040 */
[--C-:B------:R-:W-:Y:S02]  /*63f0*/  FADD.FTZ R67, R169, -R211.reuse ;  /* 0x800000d3a9437221 */ /* 0x100fe40000010000 */
[----:B------:R-:W-:Y:S02]  /*6400*/  FFMA.FTZ R64, R65, R65, R64 ;  /* 0x0000004141407223 */ /* 0x000fe40000010040 */
        /* <DEDUP_REMOVED lines=8> */
[----:B------:R-:W-:-:S03]  /*6490*/  FADD.FTZ R65, R142, -R211 ;  /* 0x800000d38e417221 */ /* 0x000fc60000010000 */
[----:B------:R-:W-:Y:S01]  /*64a0*/  FSEL R66, R64, RZ, P1 ;  /* 0x000000ff40427208 */ /* 0x000fe20000800000 */
[----:B------:R-:W-:-:S04]  /*64b0*/  FADD.FTZ R64, R155, -R211 ;  /* 0x800000d39b407221 */ /* 0x000fc80000010000 */
        /* <DEDUP_REMOVED lines=49> */
[--C-:B------:R-:W-:Y:S01]  /*67d0*/  FADD.FTZ R65, R149, -R211.reuse ;  /* 0x800000d395417221 */ /* 0x100fe20000010000 */
[----:B------:R-:W-:Y:S01]  /*67e0*/  MOV R209, 0x1f ;  /* 0x0000001f00d17802 */ /* 0x000fe20000000f00 */
        /* <DEDUP_REMOVED lines=61> */
[----:B------:R-:W-:Y:S01]  /*6bc0*/  @P5 FFMA.FTZ R66, R64, R64, R65 ;  /* 0x0000004040425223 */ /* 0x000fe20000010041 */
[----:B------:R-:W-:Y:S02]  /*6bd0*/  MOV R64, 0x6bf0 ;  /* 0x00006bf000407802 */ /* 0x000fe40000000f00 */
[----:B------:R-:W-:Y:S05]  /*6be0*/  CALL.REL.NOINC `($__internal_0_$__cuda_sm70_shflsync_bfly_p) ;  /* 0x000001a000007944 */ /* 0x000fea0003c00000 */
[----:B01----:R-:W-:Y:S01]  /*6bf0*/  FADD.FTZ R66, R66, R213 ;  /* 0x000000d542427221 */ /* 0x003fe20000010000 */
[----:B------:R-:W-:Y:S01]  /*6c00*/  HFMA2.MMA R213, -RZ, RZ, 0, 1.1920928955078125e-07 ;  /* 0x00000002ffd57435 */ /* 0x000fe200000001ff */
[----:B------:R-:W-:Y:S02]  /*6c10*/  MOV R209, 0x1f ;  /* 0x0000001f00d17802 */ /* 0x000fe40000000f00 */
[----:B------:R-:W-:Y:S02]  /*6c20*/  MOV R212, 0xffffffff ;  /* 0xffffffff00d47802 */ /* 0x000fe40000000f00 */
[----:B------:R-:W-:Y:S02]  /*6c30*/  MOV R64, 0x6c50 ;  /* 0x00006c5000407802 */ /* 0x000fe40000000f00 */
[----:B------:R-:W-:Y:S05]  /*6c40*/  CALL.REL.NOINC `($__internal_0_$__cuda_sm70_shflsync_bfly_p) ;  /* 0x0000014000007944 */ /* 0x000fea0003c00000 */
[----:B01----:R-:W-:Y:S01]  /*6c50*/  FADD.FTZ R66, R66, R213 ;  /* 0x000000d542427221 */ /* 0x003fe20000010000 */
[----:B------:R-:W-:Y:S01]  /*6c60*/  HFMA2.MMA R213, -RZ, RZ, 0, 2.384185791015625e-07 ;  /* 0x00000004ffd57435 */ /* 0x000fe200000001ff */
[----:B------:R-:W-:Y:S02]  /*6c70*/  MOV R209, 0x1f ;  /* 0x0000001f00d17802 */ /* 0x000fe40000000f00 */
[----:B------:R-:W-:-:S02]  /*6c80*/  MOV R212, 0xffffffff ;  /* 0xffffffff00d47802 */ /* 0x000fc40000000f00 */
[----:B------:R-:W-:Y:S02]  /*6c90*/  MOV R64, 0x6cb0 ;  /* 0x00006cb000407802 */ /* 0x000fe40000000f00 */
[----:B------:R-:W-:Y:S05]  /*6ca0*/  CALL.REL.NOINC `($__internal_0_$__cuda_sm70_shflsync_bfly_p) ;  /* 0x000000e000007944 */ /* 0x000fea0003c00000 */
[----:B01----:R-:W-:Y:S01]  /*6cb0*/  FADD.FTZ R66, R66, R213 ;  /* 0x000000d542427221 */ /* 0x003fe20000010000 */
[----:B------:R-:W-:Y:S01]  /*6cc0*/  HFMA2.MMA R213, -RZ, RZ, 0, 4.76837158203125e-07 ;  /* 0x00000008ffd57435 */ /* 0x000fe200000001ff */
[----:B------:R-:W-:Y:S02]  /*6cd0*/  MOV R209, 0x1f ;  /* 0x0000001f00d17802 */ /* 0x000fe40000000f00 */
[----:B------:R-:W-:Y:S02]  /*6ce0*/  MOV R212, 0xffffffff ;  /* 0xffffffff00d47802 */ /* 0x000fe40000000f00 */
[----:B------:R-:W-:Y:S02]  /*6cf0*/  MOV R64, 0x6d10 ;  /* 0x00006d1000407802 */ /* 0x000fe40000000f00 */
[----:B------:R-:W-:Y:S05]  /*6d00*/  CALL.REL.NOINC `($__internal_0_$__cuda_sm70_shflsync_bfly_p) ;  /* 0x0000008000007944 */ /* 0x000fea0003c00000 */
[----:B-1----:R-:W-:Y:S01]  /*6d10*/  FADD.FTZ R210, R66, R213 ;  /* 0x000000d542d27221 */ /* 0x002fe20000010000 */
[----:B------:R-:W-:Y:S01]  /*6d20*/  HFMA2.MMA R213, -RZ, RZ, 0, 9.5367431640625e-07 ;  /* 0x00000010ffd57435 */ /* 0x000fe200000001ff */
[----:B0-----:R-:W-:Y:S02]  /*6d30*/  MOV R209, 0x1f ;  /* 0x0000001f00d17802 */ /* 0x001fe40000000f00 */
[----:B------:R-:W-:-:S02]  /*6d40*/  MOV R212, 0xffffffff ;  /* 0xffffffff00d47802 */ /* 0x000fc40000000f00 */
[----:B------:R-:W-:Y:S02]  /*6d50*/  MOV R66, R210 ;  /* 0x000000d200427202 */ /* 0x000fe40000000f00 */
[----:B------:R-:W-:Y:S02]  /*6d60*/  MOV R64, 0x6d80 ;  /* 0x00006d8000407802 */ /* 0x000fe40000000f00 */
[----:B------:R-:W-:Y:S05]  /*6d70*/  CALL.REL.NOINC `($__internal_0_$__cuda_sm70_shflsync_bfly_p) ;  /* 0x0000001000007944 */ /* 0x000fea0003c00000 */
[----:B01----:R-:W-:Y:S05]  /*6d80*/  BRA `(.L_x_245) ;  /* 0xffffe06000007947 */ /* 0x003fea000383ffff */
        .weak           $__internal_0_$__cuda_sm70_shflsync_bfly_p
        .type           $__internal_0_$__cuda_sm70_shflsync_bfly_p,@function
        .size           $__internal_0_$__cuda_sm70_shflsync_bfly_p,(.L_x_57040 - $__internal_0_$__cuda_sm70_shflsync_bfly_p)
$__internal_0_$__cuda_sm70_shflsync_bfly_p:
[----:B------:R-:W-:Y:S01]  /*6d90*/  HFMA2.MMA R65, -RZ, RZ, 0, 0 ;  /* 0x00000000ff417435 */ /* 0x000fe200000001ff */
[----:B------:R-:W-:Y:S04]  /*6da0*/  WARPSYNC R212 ;  /* 0x000000d400007348 */ /* 0x000fe80003800000 */
[----:B------:R0:W1:Y:S01]  /*6db0*/  SHFL.BFLY PT, R213, R66, R213, R209 ;  /* 0x0c0000d542d57389 */ /* 0x00006200000e00d1 */
[----:B------:R-:W-:Y:S05]  /*6dc0*/  RET.REL.NODEC R64 `(_ZN10layer_norm13ln_fwd_kernelINS_13Kernel_traitsI13__nv_bfloat16S2_S2_S2_fjLj2048ELj1ELj4ELj1ELj16ENS_18Kernel_traits_baseILj2048ES2_S2_S2_S2_fjLj128EEEEELb0ELb0ELb0ELb0EEEvNS_9FwdParamsE) ;  /* 0xffff923040007950 */ /* 0x000fea0003c3ffff */
.L_x_246:
[----:B------:R-:W-:-:S00]  /*6dd0*/  BRA `(.L_x_246) ;  /* 0xfffffff000007947 */ /* 0x000fc0000383ffff */
[----:B------:R-:W-:-:S00]  /*6de0*/  NOP ;  /* 0x0000000000007918 */ /* 0x000fc00000000000 */
        /* <DEDUP_REMOVED lines=9> */
.L_x_57040:


//--------------------- .text._ZN10layer_norm13ln_fwd_kernelINS_13Kernel_traitsI13__nv_bfloat16S2_S2_S2_fjLj2048ELj1ELj4ELj1ELj16ENS_18Kernel_traits_baseILj2048ES2_S2_S2_S2_fjLj128EEEEELb0ELb0ELb0ELb1EEEvNS_9FwdParamsE --------------------------
	.section	.text._ZN10layer_norm13ln_fwd_kernelINS_13Kernel_traitsI13__nv_bfloat16S2_S2_S2_fjLj2048ELj1ELj4ELj1ELj16ENS_18Kernel_traits_baseILj2048ES2_S2_S2_S2_fjLj128EEEEELb0ELb0ELb0ELb1EEEvNS_9FwdParamsE,"ax",@progbits
	.sectioninfo	@"SHI_REGISTERS=255"
	.align	128
        .global         _ZN10layer_norm13ln_fwd_kernelINS_13Kernel_traitsI13__nv_bfloat16S2_S2_S2_fjLj2048ELj1ELj4ELj1ELj16ENS_18Kernel_traits_baseILj2048ES2_S2_S2_S2_fjLj128EEEEELb0ELb0ELb0ELb1EEEvNS_9FwdParamsE
        .type           _ZN10layer_norm13ln_fwd_kernelINS_13Kernel_traitsI13__nv_bfloat16S2_S2_S2_fjLj2048ELj1ELj4ELj1ELj16ENS_18Kernel_traits_baseILj2048ES2_S2_S2_S2_fjLj128EEEEELb0ELb0ELb0ELb1EEEvNS_9FwdParamsE,@function
        .size           _ZN10layer_norm13ln_fwd_kernelINS_13Kernel_traitsI13__nv_bfloat16S2_S2_S2_fjLj2048ELj1ELj4ELj1ELj16ENS_18Kernel_traits_baseILj2048ES2_S2_S2_S2_fjLj128EEEEELb0ELb0ELb0ELb1EEEvNS_9FwdParamsE,(.L_x_57041 - _ZN10layer_norm13ln_fwd_kernelINS_13Kernel_traitsI13__nv_bfloat16S2_S2_S2_fjLj2048ELj1ELj4ELj1ELj16ENS_18Kernel_traits_baseILj2048ES2_S2_S2_S2_fjLj128EEEEELb0ELb0ELb0ELb1EEEvNS_9FwdParamsE)
        .other          _ZN10layer_norm13ln_fwd_kernelINS_13Kernel_traitsI13__nv_bfloat16S2_S2_S2_fjLj2048ELj1ELj4ELj1ELj16ENS_18Kernel_traits_baseILj2048ES2_S2_S2_S2_fjLj128EEEEELb0ELb0ELb0ELb1EEEvNS_9FwdParamsE,@"STO_CUDA_ENTRY STV_DEFAULT"
_ZN10layer_norm13ln_fwd_kernelINS_13Kernel_traitsI13__nv_bfloat16S2_S2_S2_fjLj2048ELj1ELj4ELj1ELj16ENS_18Kernel_traits_baseILj2048ES2_S2_S2_S2_fjLj128EEEEELb0ELb0ELb0ELb1EEEvNS_9FwdParamsE:
.text._ZN10layer_norm13ln_fwd_kernelINS_13Kernel_traitsI13__nv_bfloat16S2_S2_S2_fjLj2048ELj1ELj4ELj1ELj16ENS_18Kernel_traits_baseILj2048ES2_S2_S2_S2_fjLj128EEEEELb0ELb0ELb0ELb1EEEvNS_9FwdParamsE:
[----:B------:R-:W-:Y:S02]  /*0000*/  MOV R1, c[0x0][0x28] ;  /* 0x00000a0000017a02 */ /* 0x000fe40000000f00 */
[----:B------:R-:W0:Y:S01]  /*0010*/  S2R R2, SR_TID.X ;  /* 0x0000000000027919 */ /* 0x000e220000002100 */
[----:B------:R-:W-:Y:S01]  /*0020*/  ISETP.NE.U32.AND P1, PT, RZ, c[0x0][0x218], PT ;  /* 0x00008600ff007a0c */ /* 0x000fe20003f25070 */
[----:B------:R-:W-:-:S03]  /*0030*/  ULDC.64 UR4, c[0x0][0x118] ;  /* 0x0000460000047ab9 */ /* 0x000fc60000000a00 */
[----:B------:R-:W-:Y:S02]  /*0040*/  ISETP.NE.AND.EX P1, PT, RZ, c[0x0][0x21c], PT, P1 ;  /* 0x00008700ff007a0c */ /* 0x000fe40003f25310 */
[----:B0-----:R-:W-:-:S04]  /*0050*/  SHF.L.U32 R0, R2, 0x4, RZ ;  /* 0x0000000402007819 */ /* 0x001fc800000006ff */
[----:B------:R-:W-:-:S04]  /*0060*/  LOP3.LUT R3, R0, 0x1f0, RZ, 0xc0, !PT ;  /* 0x000001f000037812 */ /* 0x000fc800078ec0ff */
[----:B------:R-:W-:-:S04]  /*0070*/  IADD3 R4, P0, R3, c[0x0][0x218], RZ ;  /* 0x0000860003047a10 */ /* 0x000fc80007f1e0ff */
[----:B------:R-:W-:-:S05]  /*0080*/  IADD3.X R5, RZ, c[0x0][0x21c], RZ, P0, !PT ;  /* 0x00008700ff057a10 */ /* 0x000fca00007fe4ff */
[----:B------:R0:W5:Y:S04]  /*0090*/  @P1 LDG.E.128 R48, [R4.64] ;  /* 0x0000000404301981 */ /* 0x000168000c1e1d00 */
[----:B------:R0:W5:Y:S04]  /*00a0*/  @P1 LDG.E.128 R52, [R4.64+0x200] ;  /* 0x0002000404341981 */ /* 0x000168000c1e1d00 */
[----:B------:R0:W5:Y:S04]  /*00b0*/  @P1 LDG.E.128 R56, [R4.64+0x400] ;  /* 0x0004000404381981 */ /* 0x000168000c1e1d00 */
[----:B------:R0:W5:Y:S04]  /*00c0*/  @P1 LDG.E.128 R60, [R4.64+0x600] ;  /* 0x00060004043c1981 */ /* 0x000168000c1e1d00 */
[----:B------:R0:W5:Y:S04]  /*00d0*/  @P1 LDG.E.128 R44, [R4.64+0x800] ;  /* 0x00080004042c1981 */ /* 0x000168000c1e1d00 */
[----:B------:R0:W5:Y:S04]  /*00e0*/  @P1 LDG.E.128 R40, [R4.64+0xa00] ;  /* 0x000a000404281981 */ /* 0x000168000c1e1d00 */
[----:B------:R0:W5:Y:S04]  /*00f0*/  @P1 LDG.E.128 R36, [R4.64+0xc00] ;  /* 0x000c000404241981 */ /* 0x000168000c1e1d00 */
[----:B------:R0:W5:Y:S04]  /*0100*/  @P1 LDG.E.128 R32, [R4.64+0xe00] ;  /* 0x000e000404201981 */ /* 0x000168000c1e1d00 */
[----:B------:R-:W1:Y:S01]  /*0110*/  S2R R121, SR_CTAID.X ;  /* 0x0000000000797919 */ /* 0x000e620000002500 */
[----:B------:R-:W-:-:S02]  /*0120*/  SHF.R.U32.HI R0, RZ, 0x5, R2 ;  /* 0x00000005ff007819 */ /* 0x000fc40000011602 */
[----:B------:R-:W-:Y:S02]  /*0130*/  IADD3 R2, P2, R3, c[0x0][0x1b0], RZ ;  /* 0x00006c0003027a10 */ /* 0x000fe40007f5e0ff */
[----:B-1----:R-:W-:-:S04]  /*0140*/  LEA R121, R121, R0, 0x2 ;  /* 0x0000000079797211 */ /* 0x002fc800078e10ff */
[----:B------:R-:W-:Y:S02]  /*0150*/  ISETP.GE.AND P0, PT, R121, c[0x0][0x164], PT ;  /* 0x0000590079007a0c */ /* 0x000fe40003f06270 */
[----:B------:R-:W-:-:S11]  /*0160*/  IADD3.X R3, RZ, c[0x0][0x1b4], RZ, P2, !PT ;  /* 0x00006d00ff037a10 */ /* 0x000fd600017fe4ff */
[----:B------:R-:W-:Y:S05]  /*0170*/  @P0 EXIT ;  /* 0x000000000000094d */ /* 0x000fea0003800000 */
[----:B0-----:R0:W5:Y:S04]  /*0180*/  LDG.E.128 R92, [R2.64] ;  /* 0x00000004025c7981 */ /* 0x001168000c1e1d00 */
[----:B------:R0:W5:Y:S04]  /*0190*/  LDG.E.128 R28, [R2.64+0x200] ;  /* 0x00020004021c7981 */ /* 0x000168000c1e1d00 */
[----:B------:R0:W5:Y:S04]  /*01a0*/  LDG.E.128 R24, [R2.64+0x400] ;  /* 0x0004000402187981 */ /* 0x000168000c1e1d00 */
[----:B------:R0:W5:Y:S04]  /*01b0*/  LDG.E.128 R20, [R2.64+0x600] ;  /* 0x0006000402147981 */ /* 0x000168000c1e1d00 */
[----:B------:R0:W5:Y:S04]  /*01c0*/  LDG.E.128 R16, [R2.64+0x800] ;  /* 0x0008000402107981 */ /* 0x000168000c1e1d00 */
[----:B------:R0:W5:Y:S04]  /*01d0*/  LDG.E.128 R12, [R2.64+0xa00] ;  /* 0x000a0004020c7981 */ /* 0x000168000c1e1d00 */
[----:B------:R0:W5:Y:S04]  /*01e0*/  LDG.E.128 R8, [R2.64+0xc00] ;  /* 0x000c000402087981 */ /* 0x000168000c1e1d00 */
[----:B------:R0:W5:Y:S01]  /*01f0*/  LDG.E.128 R4, [R2.64+0xe00] ;  /* 0x000e000402047981 */ /* 0x000162000c1e1d00 */
[----:B------:R-:W-:Y:S01]  /*0200*/  MOV R0, c[0x0][0x180] ;  /* 0x0000600000007a02 */ /* 0x000fe20000000f00 */
[----:B-----5:R-:W-:Y:S01]  /*0210*/  @!P1 CS2R R60, SRZ ;  /* 0x00000000003c9805 */ /* 0x020fe2000001ff00 */
[----:B------:R-:W-:Y:S01]  /*0220*/  @!P1 CS2R R62, SRZ ;  /* 0x00000000003e9805 */ /* 0x000fe2000001ff00 */
[----:B------:R-:W-:Y:S01]  /*0230*/  @!P1 CS2R R48, SRZ ;  /* 0x0000000000309805 */ /* 0x000fe2000001ff00 */
[----:B------:R-:W-:Y:S01]  /*0240*/  LOP3.LUT P0, RZ, R0, c[0x0][0x1c0], RZ, 0xfc, !PT ;  /* 0x0000700000ff7a12 */ /* 0x000fe2000780fcff */
[----:B------:R-:W-:Y:S01]  /*0250*/  @!P1 CS2R R50, SRZ ;  /* 0x0000000000329805 */ /* 0x000fe2000001ff00 */
        /* <DEDUP_REMOVED lines=12> */
[----:B------:R-:W-:Y:S01]  /*0320*/  MOV R0, c[0x0][0x184] ;  /* 0x0000610000007a02 */ /* 0x000fe20000000f00 */
[----:B------:R-:W-:Y:S01]  /*0330*/  ULDC.U8 UR6, c[0x0][0x1f0] ;  /* 0x00007c0000067ab9 */ /* 0x000fe20000000000 */
[----:B------:R-:W-:-:S02]  /*0340*/  PRMT R75, RZ, 0x5410, R60 ;  /* 0x00005410ff4b7816 */ /* 0x000fc4000000003c */
[----:B------:R-:W-:Y:S02]  /*0350*/  LOP3.LUT P0, RZ, R0, c[0x0][0x1c4], RZ, 0xfc, P0 ;  /* 0x0000710000ff7a12 */ /* 0x000fe4000000fcff */
        /* <DEDUP_REMOVED lines=62> */
[----:B0-----:R-:W-:Y:S02]  /*0740*/  PRMT R127, RZ, 0x7610, R35 ;  /* 0x00007610ff7f7816 */ /* 0x001fe40000000023 */
.L_x_442:
[----:B------:R-:W0:Y:S01]  /*0750*/  S2R R56, SR_TID.X ;  /* 0x0000000000387919 */ /* 0x000e220000002100 */
[----:B------:R-:W-:Y:S01]  /*0760*/  ISETP.NE.U32.AND P1, PT, RZ, c[0x0][0x1c0], PT ;  /* 0x00007000ff007a0c */ /* 0x000fe20003f25070 */
[----:B------:R-:W-:Y:S01]  /*0770*/  IMAD R2, R121, c[0x0][0x168], RZ ;  /* 0x00005a0079027a24 */ /* 0x000fe200078e02ff */
[----:B------:R-:W-:Y:S01]  /*0780*/  ISETP.NE.U32.AND P2, PT, RZ, c[0x0][0x180], PT ;  /* 0x00006000ff007a0c */ /* 0x000fe20003f45070 */
[----:B------:R-:W-:Y:S01]  /*0790*/  HFMA2.MMA R58, -RZ, RZ, 0, 9.5367431640625e-07 ;  /* 0x00000010ff3a7435 */ /* 0x000fe200000001ff */
[----:B------:R-:W-:-:S02]  /*07a0*/  ISETP.NE.AND.EX P1, PT, RZ, c[0x0][0x1c4], PT, P1 ;  /* 0x00007100ff007a0c */ /* 0x000fc40003f25310 */
[----:B------:R-:W-:Y:S02]  /*07b0*/  SHF.R.S32.HI R3, RZ, 0x1f, R2 ;  /* 0x0000001fff037819 */ /* 0x000fe40000011402 */
[----:B------:R-:W-:Y:S02]  /*07c0*/  ISETP.NE.AND.EX P2, PT, RZ, c[0x0][0x184], PT, P2 ;  /* 0x00006100ff007a0c */ /* 0x000fe40003f45320 */
[----:B------:R-:W-:-:S07]  /*07d0*/  LEA.HI R3, R3, R2, RZ, 0x3 ;  /* 0x0000000203037211 */ /* 0x000fce00078f18ff */
[----:B------:R-:W-:Y:S02]  /*07e0*/  @P1 MOV R2, 0x2 ;  /* 0x0000000200021802 */ /* 0x000fe40000000f00 */
[----:B0-----:R-:W-:-:S04]  /*07f0*/  LOP3.LUT R56, R56, 0x1f, RZ, 0xc0, !PT ;  /* 0x0000001f38387812 */ /* 0x001fc800078ec0ff */
[----:B------:R-:W-:Y:S01]  /*0800*/  LEA.HI.SX32 R46, R3, R56, 0x1d ;  /* 0x00000038032e7211 */ /* 0x000fe200078feaff */
[----:B------:R-:W-:-:S03]  /*0810*/  @P1 IMAD.WIDE R2, R121, R2, c[0x0][0x1c0] ;  /* 0x0000700079021625 */ /* 0x000fc600078e0202 */
[C---:B------:R-:W-:Y:S01]  /*0820*/  @P2 LEA R44, P3, R46.reuse, c[0x0][0x180], 0x4 ;  /* 0x000060002e2c2a11 */ /* 0x040fe200078620ff */
[C---:B------:R-:W-:Y:S02]  /*0830*/  IMAD.WIDE.U32 R40, R46.reuse, R58, c[0x0][0x170] ;  /* 0x00005c002e287625 */ /* 0x040fe400078e003a */
[----:B------:R-:W2:Y:S04]  /*0840*/  @P1 LDG.E.U16 R2, [R2.64] ;  /* 0x0000000402021981 */ /* 0x000ea8000c1e1500 */
[----:B------:R-:W3:Y:S01]  /*0850*/  LDG.E.128 R40, [R40.64] ;  /* 0x0000000428287981 */ /* 0x000ee2000c1e1d00 */
[----:B------:R-:W-:-:S05]  /*0860*/  @P2 LEA.HI.X R45, R46, c[0x0][0x184], RZ, 0x4, P3 ;  /* 0x000061002e2d2a11 */ /* 0x000fca00018f24ff */
[----:B------:R0:W5:Y:S01]  /*0870*/  @P2 LDG.E.128 R32, [R44.64] ;  /* 0x000000042c202981 */ /* 0x000162000c1e1d00 */
[----:B------:R-:W-:Y:S01]  /*0880*/  ISETP.NE.U32.AND P3, PT, RZ, c[0x0][0x180], PT ;  /* 0x00006000ff007a0c */ /* 0x000fe20003f65070 */
[----:B------:R-:W-:-:S03]  /*0890*/  HFMA2.MMA R134, -RZ, RZ, 1.875, 0 ;  /* 0x3f800000ff867435 */ /* 0x000fc600000001ff */
[----:B------:R-:W-:-:S03]  /*08a0*/  ISETP.NE.AND.EX P3, PT, RZ, c[0x0][0x184], PT, P3 ;  /* 0x00006100ff007a0c */ /* 0x000fc60003f65330 */
[----:B--2---:R-:W-:Y:S02]  /*08b0*/  @P1 PRMT R134, RZ, 0x5410, R2 ;  /* 0x00005410ff861816 */ /* 0x004fe40000000002 */
[----:B---3--:R-:W-:-:S05]  /*08c0*/  PRMT R3, RZ, 0x5410, R40 ;  /* 0x00005410ff037816 */ /* 0x008fca0000000028 */
[----:B------:R-:W-:-:S03]  /*08d0*/  FMUL.FTZ R48, R3, R134 ;  /* 0x0000008603307220 */ /* 0x000fc60000410000 */
[----:B------:R-:W-:Y:S05]  /*08e0*/  @P3 BRA `(.L_x_247) ;  /* 0x0000002000003947 */ /* 0x000fea0003800000 */
[----:B0-----:R-:W-:Y:S05]  /*08f0*/  @P0 BRA `(.L_x_248) ;  /* 0x0000003000000947 */ /* 0x001fea0003800000 */
[----:B------:R-:W-:Y:S05]  /*0900*/  BRA `(.L_x_249) ;  /* 0x0000004000007947 */ /* 0x000fea0003800000 */
.L_x_247:
[----:B0----5:R-:W-:-:S05]  /*0910*/  PRMT R3, RZ, 0x5410, R32 ;  /* 0x00005410ff037816 */ /* 0x021fca0000000020 */
[----:B------:R-:W-:-:S05]  /*0920*/  FADD.FTZ R48, R48, R3 ;  /* 0x0000000330307221 */ /* 0x000fca0000010000 */
.L_x_248:
[----:B------:R-:W-:-:S04]  /*0930*/  F2FP.BF16.PACK_AB R2, RZ, R48 ;  /* 0x00000030ff02723e */ /* 0x000fc800000010ff */
[----:B------:R-:W-:Y:S02]  /*0940*/  PRMT R36, R2, 0x7610, R36 ;  /* 0x0000761002247816 */ /* 0x000fe40000000024 */
.L_x_249:
[----:B------:R-:W-:-:S05]  /*0950*/  PRMT R49, RZ, 0x7610, R40 ;  /* 0x00007610ff317816 */ /* 0x000fca0000000028 */
[----:B------:R-:W-:Y:S01]  /*0960*/  FMUL.FTZ R49, R49, R134 ;  /* 0x0000008631317220 */ /* 0x000fe20000410000 */
[----:B------:R-:W-:Y:S05]  /*0970*/  @P3 BRA `(.L_x_250) ;  /* 0x0000002000003947 */ /* 0x000fea0003800000 */
[----:B------:R-:W-:Y:S05]  /*0980*/  @P0 BRA `(.L_x_251) ;  /* 0x0000003000000947 */ /* 0x000fea0003800000 */
[----:B------:R-:W-:Y:S05]  /*0990*/  BRA `(.L_x_252) ;  /* 0x0000004000007947 */ /* 0x000fea0003800000 */
.L_x_250:
[----:B-----5:R-:W-:-:S05]  /*09a0*/  PRMT R2, RZ, 0x7610, R32 ;  /* 0x00007610ff027816 */ /* 0x020fca0000000020 */
[----:B------:R-:W-:-:S05]  /*09b0*/  FADD.FTZ R49, R49, R2 ;  /* 0x0000000231317221 */ /* 0x000fca0000010000 */
.L_x_251:
[----:B------:R-:W-:-:S04]  /*09c0*/  F2FP.BF16.PACK_AB R2, RZ, R49 ;  /* 0x00000031ff02723e */ /* 0x000fc800000010ff */
[----:B------:R-:W-:Y:S02]  /*09d0*/  PRMT R36, R36, 0x5410, R2 ;  /* 0x0000541024247816 */ /* 0x000fe40000000002 */
.L_x_252:
[----:B------:R-:W-:-:S05]  /*09e0*/  PRMT R3, RZ, 0x5410, R41 ;  /* 0x00005410ff037816 */ /* 0x000fca0000000029 */
[----:B------:R-:W-:Y:S01]  /*09f0*/  FMUL.FTZ R50, R3, R134 ;  /* 0x0000008603327220 */ /* 0x000fe20000410000 */
[----:B------:R-:W-:Y:S05]  /*0a00*/  @P3 BRA `(.L_x_253) ;  /* 0x0000002000003947 */ /* 0x000fea0003800000 */
[----:B------:R-:W-:Y:S05]  /*0a10*/  @P0 BRA `(.L_x_254) ;  /* 0x0000003000000947 */ /* 0x000fea0003800000 */
[----:B------:R-:W-:Y:S05]  /*0a20*/  BRA `(.L_x_255) ;  /* 0x0000004000007947 */ /* 0x000fea0003800000 */
.L_x_253:
[----:B-----5:R-:W-:-:S05]  /*0a30*/  PRMT R3, RZ, 0x5410, R33 ;  /* 0x00005410ff037816 */ /* 0x020fca0000000021 */
[----:B------:R-:W-:-:S05]  /*0a40*/  FADD.FTZ R50, R50, R3 ;  /* 0x0000000332327221 */ /* 0x000fca0000010000 */
.L_x_254:
[----:B------:R-:W-:-:S04]  /*0a50*/  F2FP.BF16.PACK_AB R2, RZ, R50 ;  /* 0x00000032ff02723e */ /* 0x000fc800000010ff */
[----:B------:R-:W-:Y:S02]  /*0a60*/  PRMT R37, R2, 0x7610, R37 ;  /* 0x0000761002257816 */ /* 0x000fe40000000025 */
.L_x_255:
[----:B------:R-:W-:-:S05]  /*0a70*/  PRMT R41, RZ, 0x7610, R41 ;  /* 0x00007610ff297816 */ /* 0x000fca0000000029 */
[----:B------:R-:W-:Y:S01]  /*0a80*/  FMUL.FTZ R51, R41, R134 ;  /* 0x0000008629337220 */ /* 0x000fe20000410000 */
[----:B------:R-:W-:Y:S05]  /*0a90*/  @P3 BRA `(.L_x_256) ;  /* 0x0000002000003947 */ /* 0x000fea0003800000 */
[----:B------:R-:W-:Y:S05]  /*0aa0*/  @P0 BRA `(.L_x_257) ;  /* 0x0000003000000947 */ /* 0x000fea0003800000 */
[----:B------:R-:W-:Y:S05]  /*0ab0*/  BRA `(.L_x_258) ;  /* 0x0000004000007947 */ /* 0x000fea0003800000 */
.L_x_256:
[----:B-----5:R-:W-:-:S05]  /*0ac0*/  PRMT R2, RZ, 0x7610, R33 ;  /* 0x00007610ff027816 */ /* 0x020fca0000000021 */
[----:B------:R-:W-:-:S05]  /*0ad0*/  FADD.FTZ R51, R51, R2 ;  /* 0x0000000233337221 */ /* 0x000fca0000010000 */
.L_x_257:
[----:B------:R-:W-:-:S04]  /*0ae0*/  F2FP.BF16.PACK_AB R2, RZ, R51 ;  /* 0x00000033ff02723e */ /* 0x000fc800000010ff */
[----:B------:R-:W-:Y:S02]  /*0af0*/  PRMT R37, R37, 0x5410, R2 ;  /* 0x0000541025257816 */ /* 0x000fe40000000002 */
.L_x_258:
[----:B------:R-:W-:-:S05]  /*0b00*/  PRMT R3, RZ, 0x5410, R42 ;  /* 0x00005410ff037816 */ /* 0x000fca000000002a */
[----:B------:R-:W-:Y:S01]  /*0b10*/  FMUL.FTZ R52, R3, R134 ;  /* 0x0000008603347220 */ /* 0x000fe20000410000 */
[----:B------:R-:W-:Y:S05]  /*0b20*/  @P3 BRA `(.L_x_259) ;  /* 0x0000002000003947 */ /* 0x000fea0003800000 */
[----:B------:R-:W-:Y:S05]  /*0b30*/  @P0 BRA `(.L_x_260) ;  /* 0x0000003000000947 */ /* 0x000fea0003800000 */
[----:B------:R-:W-:Y:S05]  /*0b40*/  BRA `(.L_x_261) ;  /* 0x0000004000007947 */ /* 0x000fea0003800000 */
.L_x_259:
[----:B-----5:R-:W-:-:S05]  /*0b50*/  PRMT R3, RZ, 0x5410, R34 ;  /* 0x00005410ff037816 */ /* 0x020fca0000000022 */
[----:B------:R-:W-:-:S05]  /*0b60*/  FADD.FTZ R52, R52, R3 ;  /* 0x0000000334347221 */ /* 0x000fca0000010000 */
.L_x_260:
[----:B------:R-:W-:-:S04]  /*0b70*/  F2FP.BF16.PACK_AB R2, RZ, R52 ;  /* 0x00000034ff02723e */ /* 0x000fc800000010ff */
[----:B------:R-:W-:Y:S02]  /*0b80*/  PRMT R38, R2, 0x7610, R38 ;  /* 0x0000761002267816 */ /* 0x000fe40000000026 */
.L_x_261:
[----:B------:R-:W-:-:S05]  /*0b90*/  PRMT R53, RZ, 0x7610, R42 ;  /* 0x00007610ff357816 */ /* 0x000fca000000002a */
[----:B------:R-:W-:Y:S01]  /*0ba0*/  FMUL.FTZ R53, R53, R134 ;  /* 0x0000008635357220 */ /* 0x000fe20000410000 */
[----:B------:R-:W-:Y:S05]  /*0bb0*/  @P3 BRA `(.L_x_262) ;  /* 0x0000002000003947 */ /* 0x000fea0003800000 */
[----:B------:R-:W-:Y:S05]  /*0bc0*/  @P0 BRA `(.L_x_263) ;  /* 0x0000003000000947 */ /* 0x000fea0003800000 */
[----:B------:R-:W-:Y:S05]  /*0bd0*/  BRA `(.L_x_264) ;  /* 0x0000004000007947 */ /* 0x000fea0003800000 */
.L_x_262:
[----:B-----5:R-:W-:-:S05]  /*0be0*/  PRMT R2, RZ, 0x7610, R34 ;  /* 0x00007610ff027816 */ /* 0x020fca0000000022 */
[----:B------:R-:W-:-:S05]  /*0bf0*/  FADD.FTZ R53, R53, R2 ;  /* 0x0000000235357221 */ /* 0x000fca0000010000 */
.L_x_263:
[----:B------:R-:W-:-:S04]  /*0c00*/  F2FP.BF16.PACK_AB R2, RZ, R53 ;  /* 0x00000035ff02723e */ /* 0x000fc800000010ff */
[----:B------:R-:W-:Y:S02]  /*0c10*/  PRMT R38, R38, 0x5410, R2 ;  /* 0x0000541026267816 */ /* 0x000fe40000000002 */
.L_x_264:
[----:B------:R-:W-:-:S05]  /*0c20*/  PRMT R3, RZ, 0x5410, R43 ;  /* 0x00005410ff037816 */ /* 0x000fca000000002b */
[----:B------:R-:W-:Y:S01]  /*0c30*/  FMUL.FTZ R54, R3, R134 ;  /* 0x0000008603367220 */ /* 0x000fe20000410000 */
[----:B------:R-:W-:Y:S05]  /*0c40*/  @P3 BRA `(.L_x_265) ;  /* 0x0000002000003947 */ /* 0x000fea0003800000 */
[----:B------:R-:W-:Y:S05]  /*0c50*/  @P0 BRA `(.L_x_266) ;  /* 0x0000003000000947 */ /* 0x000fea0003800000 */
[----:B------:R-:W-:Y:S05]  /*0c60*/  BRA `(.L_x_267) ;  /* 0x0000004000007947 */ /* 0x000fea0003800000 */
.L_x_265:
[----:B-----5:R-:W-:-:S05]  /*0c70*/  PRMT R3, RZ, 0x5410, R35 ;  /* 0x00005410ff037816 */ /* 0x020fca0000000023 */
[----:B------:R-:W-:-:S05]  /*0c80*/  FADD.FTZ R54, R54, R3 ;  /* 0x0000000336367221 */ /* 0x000fca0000010000 */
.L_x_266:
[----:B------:R-:W-:-:S04]  /*0c90*/  F2FP.BF16.PACK_AB R2, RZ, R54 ;  /* 0x00000036ff02723e */ /* 0x000fc800000010ff */
[----:B------:R-:W-:Y:S02]  /*0ca0*/  PRMT R39, R2, 0x7610, R39 ;  /* 0x0000761002277816 */ /* 0x000fe40000000027 */
.L_x_267:
[----:B------:R-:W-:-:S05]  /*0cb0*/  PRMT R43, RZ, 0x7610, R43 ;  /* 0x00007610ff2b7816 */ /* 0x000fca000000002b */
[----:B------:R-:W-:Y:S01]  /*0cc0*/  FMUL.FTZ R55, R43, R134 ;  /* 0x000000862b377220 */ /* 0x000fe20000410000 */
[----:B------:R-:W-:Y:S05]  /*0cd0*/  @P3 BRA `(.L_x_268) ;  /* 0x0000002000003947 */ /* 0x000fea0003800000 */
[----:B------:R-:W-:Y:S05]  /*0ce0*/  @P0 BRA `(.L_x_269) ;  /* 0x0000003000000947 */ /* 0x000fea0003800000 */
[----:B------:R-:W-:Y:S05]  /*0cf0*/  BRA `(.L_x_270) ;  /* 0x0000004000007947 */ /* 0x000fea0003800000 */
.L_x_268:
[----:B-----5:R-:W-:-:S05]  /*0d00*/  PRMT R2, RZ, 0x7610, R35 ;  /* 0x00007610ff027816 */ /* 0x020fca0000000023 */
[----:B------:R-:W-:-:S05]  /*0d10*/  FADD.FTZ R55, R55, R2 ;  /* 0x0000000237377221 */ /* 0x000fca0000010000 */
.L_x_269:
[----:B------:R-:W-:-:S04]  /*0d20*/  F2FP.BF16.PACK_AB R2, RZ, R55 ;  /* 0x00000037ff02723e */ /* 0x000fc800000010ff */
[----:B------:R-:W-:Y:S02]  /*0d30*/  PRMT R39, R39, 0x5410, R2 ;  /* 0x0000541027277816 */ /* 0x000fe40000000002 */
.L_x_270:
[C---:B------:R-:W-:Y:S02]  /*0d40*/  IADD3 R47, R46.reuse, 0x20, RZ ;  /* 0x000000202e2f7810 */ /* 0x040fe40007ffe0ff */
[----:B------:R-:W-:-:S03]  /*0d50*/  @P0 LEA R44, P1, R46, c[0x0][0x188], 0x4 ;  /* 0x000062002e2c0a11 */ /* 0x000fc600078220ff */
[----:B------:R-:W-:Y:S01]  /*0d60*/  IMAD.WIDE.U32 R40, R47, R58, c[0x0][0x170] ;  /* 0x00005c002f287625 */ /* 0x000fe200078e003a */
[----:B------:R-:W-:-:S05]  /*0d70*/  @P0 LEA.HI.X R45, R46, c[0x0][0x18c], RZ, 0x4, P1 ;  /* 0x000063002e2d0a11 */ /* 0x000fca00008f24ff */
[----:B------:R0:W-:Y:S04]  /*0d80*/  @P0 STG.E.128 [R44.64], R36 ;  /* 0x000000242c000986 */ /* 0x0001e8000c101d04 */
[----:B------:R-:W2:Y:S01]  /*0d90*/  LDG.E.128 R40, [R40.64] ;  /* 0x0000000428287981 */ /* 0x000ea2000c1e1d00 */
[----:B------:R-:W-:-:S05]  /*0da0*/  @P2 IMAD.WIDE.U32 R2, R47, R58, c[0x0][0x180] ;  /* 0x000060002f022625 */ /* 0x000fca00078e003a */
[----:B-----5:R0:W5:Y:S01]  /*0db0*/  @P2 LDG.E.128 R32, [R2.64] ;  /* 0x0000000402202981 */ /* 0x020162000c1e1d00 */
[----:B--2---:R-:W-:-:S05]  /*0dc0*/  PRMT R57, RZ, 0x5410, R40 ;  /* 0x00005410ff397816 */ /* 0x004fca0000000028 */
[----:B------:R-:W-:Y:S01]  /*0dd0*/  FMUL.FTZ R57, R57, R134 ;  /* 0x0000008639397220 */ /* 0x000fe20000410000 */
[----:B------:R-:W-:Y:S05]  /*0de0*/  @P3 BRA `(.L_x_271) ;  /* 0x0000002000003947 */ /* 0x000fea0003800000 */
[----:B0-----:R-:W-:Y:S05]  /*0df0*/  @P0 BRA `(.L_x_272) ;  /* 0x0000003000000947 */ /* 0x001fea0003800000 */
[----:B------:R-:W-:Y:S05]  /*0e00*/  BRA `(.L_x_273) ;  /* 0x0000004000007947 */ /* 0x000fea0003800000 */
.L_x_271:
[----:B0----5:R-:W-:-:S05]  /*0e10*/  PRMT R2, RZ, 0x5410, R32 ;  /* 0x00005410ff027816 */ /* 0x021fca0000000020 */
[----:B------:R-:W-:-:S05]  /*0e20*/  FADD.FTZ R57, R2, R57 ;  /* 0x0000003902397221 */ /* 0x000fca0000010000 */
.L_x_272:
[----:B------:R-:W-:-:S04]  /*0e30*/  F2FP.BF16.PACK_AB R2, RZ, R57 ;  /* 0x00000039ff02723e */ /* 0x000fc800000010ff */
[----:B------:R-:W-:Y:S02]  /*0e40*/  PRMT R36, R2, 0x7610, R36 ;  /* 0x0000761002247816 */ /* 0x000fe40000000024 */
.L_x_273:
[----:B------:R-:W-:-:S05]  /*0e50*/  PRMT R59, RZ, 0x7610, R40 ;  /* 0x00007610ff3b7816 */ /* 0x000fca0000000028 */
[----:B------:R-:W-:Y:S01]  /*0e60*/  FMUL.FTZ R59, R59, R134 ;  /* 0x000000863b3b7220 */ /* 0x000fe20000410000 */
[----:B------:R-:W-:Y:S05]  /*0e70*/  @P3 BRA `(.L_x_274) ;  /* 0x0000002000003947 */ /* 0x000fea0003800000 */
[----:B------:R-:W-:Y:S05]  /*0e80*/  @P0 BRA `(.L_x_275) ;  /* 0x0000003000000947 */ /* 0x000fea0003800000 */
[----:B------:R-:W-:Y:S05]  /*0e90*/  BRA `(.L_x_276) ;  /* 0x0000004000007947 */ /* 0x000fea0003800000 */
.L_x_274:
[----:B-----5:R-:W-:-:S05]  /*0ea0*/  PRMT R2, RZ, 0x7610, R32 ;  /* 0x00007610ff027816 */ /* 0x020fca0000000020 */
[----:B------:R-:W-:-:S05]  /*0eb0*/  FADD.FTZ R59, R2, R59 ;  /* 0x0000003b023b7221 */ /* 0x000fca0000010000 */
.L_x_275:
[----:B------:R-:W-:-:S04]  /*0ec0*/  F2FP.BF16.PACK_AB R2, RZ, R59 ;  /* 0x0000003bff02723e */ /* 0x000fc800000010ff */
[----:B------:R-:W-:Y:S02]  /*0ed0*/  PRMT R36, R36, 0x5410, R2 ;  /* 0x0000541024247816 */ /* 0x000fe40000000002 */
.L_x_276:
[----:B------:R-:W-:-:S05]  /*0ee0*/  PRMT R135, RZ, 0x5410, R41 ;  /* 0x00005410ff877816 */ /* 0x000fca0000000029 */
[----:B------:R-:W-:Y:S01]  /*0ef0*/  FMUL.FTZ R135, R135, R134 ;  /* 0x0000008687877220 */ /* 0x000fe20000410000 */
[----:B------:R-:W-:Y:S05]  /*0f00*/  @P3 BRA `(.L_x_277) ;  /* 0x0000002000003947 */ /* 0x000fea0003800000 */
[----:B------:R-:W-:Y:S05]  /*0f10*/  @P0 BRA `(.L_x_278) ;  /* 0x0000003000000947 */ /* 0x000fea0003800000 */
[----:B------:R-:W-:Y:S05]  /*0f20*/  BRA `(.L_x_279) ;  /* 0x0000004000007947 */ /* 0x000fea0003800000 */
.L_x_277:
[----:B-----5:R-:W-:-:S05]  /*0f30*/  PRMT R2, RZ, 0x5410, R33 ;  /* 0x00005410ff027816 */ /* 0x020fca0000000021 */
[----:B------:R-:W-:-:S05]  /*0f40*/  FADD.FTZ R135, R2, R135 ;  /* 0x0000008702877221 */ /* 0x000fca0000010000 */
.L_x_278:
[----:B------:R-:W-:-:S04]  /*0f50*/  F2FP.BF16.PACK_AB R2, RZ, R135 ;  /* 0x00000087ff02723e */ /* 0x000fc800000010ff */
[----:B------:R-:W-:Y:S02]  /*0f60*/  PRMT R37, R2, 0x7610, R37 ;  /* 0x0000761002257816 */ /* 0x000fe40000000025 */
.L_x_279:
[----:B------:R-:W-:-:S05]  /*0f70*/  PRMT R41, RZ, 0x7610, R41 ;  /* 0x00007610ff297816 */ /* 0x000fca0000000029 */
[----:B------:R-:W-:Y:S01]  /*0f80*/  FMUL.FTZ R136, R41, R134 ;  /* 0x0000008629887220 */ /* 0x000fe20000410000 */
[----:B------:R-:W-:Y:S05]  /*0f90*/  @P3 BRA `(.L_x_280) ;  /* 0x0000002000003947 */ /* 0x000fea0003800000 */
[----:B------:R-:W-:Y:S05]  /*0fa0*/  @P0 BRA `(.L_x_281) ;  /* 0x0000003000000947 */ /* 0x000fea0003800000 */
[----:B------:R-:W-:Y:S05]  /*0fb0*/  BRA `(.L_x_282) ;  /* 0x0000004000007947 */ /* 0x000fea0003800000 */
.L_x_280:
[----:B-----5:R-:W-:-:S05]  /*0fc0*/  PRMT R3, RZ, 0x7610, R33 ;  /* 0x00007610ff037816 */ /* 0x020fca0000000021 */
[----:B------:R-:W-:-:S05]  /*0fd0*/  FADD.FTZ R136, R3, R136 ;  /* 0x0000008803887221 */ /* 0x000fca0000010000 */
.L_x_281:
[----:B------:R-:W-:-:S04]  /*0fe0*/  F2FP.BF16.PACK_AB R2, RZ, R136 ;  /* 0x00000088ff02723e */ /* 0x000fc800000010ff */
[----:B------:R-:W-:Y:S02]  /*0ff0*/  PRMT R37, R37, 0x5410, R2 ;  /* 0x0000541025257816 */ /* 0x000fe40000000002 */
.L_x_282:
[----:B------:R-:W-:-:S05]  /*1000*/  PRMT R137, RZ, 0x5410, R42 ;  /* 0x00005410ff897816 */ /* 0x000fca000000002a */
[----:B------:R-:W-:Y:S01]  /*1010*/  FMUL.FTZ R137, R137, R134 ;  /* 0x0000008689897220 */ /* 0x000fe20000410000 */
[----:B------:R-:W-:Y:S05]  /*1020*/  @P3 BRA `(.L_x_283) ;  /* 0x0000002000003947 */ /* 0x000fea0003800000 */
[----:B------:R-:W-:Y:S05]  /*1030*/  @P0 BRA `(.L_x_284) ;  /* 0x0000003000000947 */ /* 0x000fea0003800000 */
[----:B------:R-:W-:Y:S05]  /*1040*/  BRA `(.L_x_285) ;  /* 0x0000004000007947 */ /* 0x000fea0003800000 */
.L_x_283:
[----:B-----5:R-:W-:-:S05]  /*1050*/  PRMT R2, RZ, 0x5410, R34 ;  /* 0x00005410ff027816 */ /* 0x020fca0000000022 */
[----:B------:R-:W-:-:S05]  /*1060*/  FADD.FTZ R137, R2, R137 ;  /* 0x0000008902897221 */ /* 0x000fca0000010000 */
.L_x_284:
[----:B------:R-:W-:-:S04]  /*1070*/  F2FP.BF16.PACK_AB R2, RZ, R137 ;  /* 0x00000089ff02723e */ /* 0x000fc800000010ff */
[----:B------:R-:W-:Y:S02]  /*1080*/  PRMT R38, R2, 0x7610, R38 ;  /* 0x0000761002267816 */ /* 0x000fe40000000026 */
.L_x_285:
[----:B------:R-:W-:-:S05]  /*1090*/  PRMT R3, RZ, 0x7610, R42 ;  /* 0x00007610ff037816 */ /* 0x000fca000000002a */
[----:B------:R-:W-:Y:S01]  /*10a0*/  FMUL.FTZ R138, R3, R134 ;  /* 0x00000086038a7220 */ /* 0x000fe20000410000 */
[----:B------:R-:W-:Y:S05]  /*10b0*/  @P3 BRA `(.L_x_286) ;  /* 0x0000002000003947 */ /* 0x000fea0003800000 */
[----:B------:R-:W-:Y:S05]  /*10c0*/  @P0 BRA `(.L_x_287) ;  /* 0x0000003000000947 */ /* 0x000fea0003800000 */
[----:B------:R-:W-:Y:S05]  /*10d0*/  BRA `(.L_x_288) ;  /* 0x0000004000007947 */ /* 0x000fea0003800000 */
.L_x_286:
[----:B-----5:R-:W-:-:S05]  /*10e0*/  PRMT R3, RZ, 0x7610, R34 ;  /* 0x00007610ff037816 */ /* 0x020fca0000000022 */
[----:B------:R-:W-:-:S05]  /*10f0*/  FADD.FTZ R138, R3, R138 ;  /* 0x0000008a038a7221 */ /* 0x000fca0000010000 */
.L_x_287:
[----:B------:R-:W-:-:S04]  /*1100*/  F2FP.BF16.PACK_AB R2, RZ, R138 ;  /* 0x0000008aff02723e */ /* 0x000fc800000010ff */
[----:B------:R-:W-:Y:S02]  /*1110*/  PRMT R38, R38, 0x5410, R2 ;  /* 0x0000541026267816 */ /* 0x000fe40000000002 */
.L_x_288:
[----:B------:R-:W-:-:S05]  /*1120*/  PRMT R139, RZ, 0x5410, R43 ;  /* 0x00005410ff8b7816 */ /* 0x000fca000000002b */
[----:B------:R-:W-:Y:S01]  /*1130*/  FMUL.FTZ R139, R139, R134 ;  /* 0x000000868b8b7220 */ /* 0x000fe20000410000 */
[----:B------:R-:W-:Y:S05]  /*1140*/  @P3 BRA `(.L_x_289) ;  /* 0x0000002000003947 */ /* 0x000fea0003800000 */
[----:B------:R-:W-:Y:S05]  /*1150*/  @P0 BRA `(.L_x_290) ;  /* 0x0000003000000947 */ /* 0x000fea0003800000 */
[----:B------:R-:W-:Y:S05]  /*1160*/  BRA `(.L_x_291) ;  /* 0x0000004000007947 */ /* 0x000fea0003800000 */
.L_x_289:
[----:B-----5:R-:W-:-:S05]  /*1170*/  PRMT R2, RZ, 0x5410, R35 ;  /* 0x00005410ff027816 */ /* 0x020fca0000000023 */
[----:B------:R-:W-:-:S05]  /*1180*/  FADD.FTZ R139, R2, R139 ;  /* 0x0000008b028b7221 */ /* 0x000fca0000010000 */
.L_x_290:
[----:B------:R-:W-:-:S04]  /*1190*/  F2FP.BF16.PACK_AB R2, RZ, R139 ;  /* 0x0000008bff02723e */ /* 0x000fc800000010ff */
[----:B------:R-:W-:Y:S02]  /*11a0*/  PRMT R39, R2, 0x7610, R39 ;  /* 0x0000761002277816 */ /* 0x000fe40000000027 */
.L_x_291:
[----:B------:R-:W-:-:S05]  /*11b0*/  PRMT R43, RZ, 0x7610, R43 ;  /* 0x00007610ff2b7816 */ /* 0x000fca000000002b */
[----:B------:R-:W-:Y:S01]  /*11c0*/  FMUL.FTZ R140, R43, R134 ;  /* 0x000000862b8c7220 */ /* 0x000fe20000410000 */
[----:B------:R-:W-:Y:S05]  /*11d0*/  @P3 BRA `(.L_x_292) ;  /* 0x0000002000003947 */ /* 0x000fea0003800000 */
[----:B------:R-:W-:Y:S05]  /*11e0*/  @P0 BRA `(.L_x_293) ;  /* 0x0000003000000947 */ /* 0x000fea0003800000 */
[----:B------:R-:W-:Y:S05]  /*11f0*/  BRA `(.L_x_294) ;  /* 0x0000004000007947 */ /* 0x000fea0003800000 */
.L_x_292:
[----:B-----5:R-:W-:-:S05]  /*1200*/  PRMT R3, RZ, 0x7610, R35 ;  /* 0x00007610ff037816 */ /* 0x020fca0000000023 */
[----:B------:R-:W-:-:S05]  /*1210*/  FADD.FTZ R140, R3, R140 ;  /* 0x0000008c038c7221 */ /* 0x000fca0000010000 */
.L_x_293:
[----:B------:R-:W-:-:S04]  /*1220*/  F2FP.BF16.PACK_AB R2, RZ, R140 ;  /* 0x0000008cff02723e */ /* 0x000fc800000010ff */
[----:B------:R-:W-:Y:S02]  /*1230*/  PRMT R39, R39, 0x5410, R2 ;  /* 0x0000541027277816 */ /* 0x000fe40000000002 */
.L_x_294:
[----:B------:R-:W-:Y:S01]  /*1240*/  IADD3 R131, R46, 0x40, RZ ;  /* 0x000000402e837810 */ /* 0x000fe20007ffe0ff */
[----:B------:R-:W-:-:S04]  /*1250*/  @P0 IMAD.WIDE.U32 R2, R47, R58, c[0x0][0x188] ;  /* 0x000062002f020625 */ /* 0x000fc800078e003a */
[CC--:B------:R-:W-:Y:S01]  /*1260*/  IMAD.WIDE.U32 R40, R131.reuse, R58.reuse, c[0x0][0x170] ;  /* 0x00005c0083287625 */ /* 0x0c0fe200078e003a */
[----:B------:R0:W-:Y:S05]  /*1270*/  @P0 STG.E.128 [R2.64], R36 ;  /* 0x0000002402000986 */ /* 0x0001ea000c101d04 */
        /* <DEDUP_REMOVED lines=8> */
.L_x_295:
[----:B0----5:R-:W-:-:S05]  /*1300*/  PRMT R2, RZ, 0x5410, R32 ;  /* 0x00005410ff027816 */ /* 0x021fca0000000020 */
[----:B------:R-:W-:-:S05]  /*1310*/  FADD.FTZ R141, R2, R141 ;  /* 0x0000008d028d7221 */ /* 0x000fca0000010000 */
.L_x_296:
[----:B------:R-:W-:-:S04]  /*1320*/  F2FP.BF16.PACK_AB R2, RZ, R141 ;  /* 0x0000008dff02723e */ /* 0x000fc800000010ff */
[----:B------:R-:W-:Y:S02]  /*1330*/  PRMT R36, R2, 0x7610, R36 ;  /* 0x0000761002247816 */ /* 0x000fe40000000024 */
.L_x_297:
[----:B------:R-:W-:-:S05]  /*1340*/  PRMT R3, RZ, 0x7610, R40 ;  /* 0x00007610ff037816 */ /* 0x000fca0000000028 */
[----:B------:R-:W-:Y:S01]  /*1350*/  FMUL.FTZ R142, R3, R134 ;  /* 0x00000086038e7220 */ /* 0x000fe20000410000 */
[----:B------:R-:W-:Y:S05]  /*1360*/  @P3 BRA `(.L_x_298) ;  /* 0x0000002000003947 */ /* 0x000fea0003800000 */
[----:B------:R-:W-:Y:S05]  /*1370*/  @P0 BRA `(.L_x_299) ;  /* 0x0000003000000947 */ /* 0x000fea0003800000 */
[----:B------:R-:W-:Y:S05]  /*1380*/  BRA `(.L_x_300) ;  /* 0x0000004000007947 */ /* 0x000fea0003800000 */
.L_x_298:
[----:B-----5:R-:W-:-:S05]  /*1390*/  PRMT R3, RZ, 0x7610, R32 ;  /* 0x00007610ff037816 */ /* 0x020fca0000000020 */
[----:B------:R-:W-:-:S05]  /*13a0*/  FADD.FTZ R142, R3, R142 ;  /* 0x0000008e038e7221 */ /* 0x000fca0000010000 */
.L_x_299:
[----:B------:R-:W-:-:S04]  /*13b0*/  F2FP.BF16.PACK_AB R2, RZ, R142 ;  /* 0x0000008eff02723e */ /* 0x000fc800000010ff */
[----:B------:R-:W-:Y:S02]  /*13c0*/  PRMT R36, R36, 0x5410, R2 ;  /* 0x0000541024247816 */ /* 0x000fe40000000002 */
.L_x_300:
[----:B------:R-:W-:-:S05]  /*13d0*/  PRMT R143, RZ, 0x5410, R41 ;  /* 0x00005410ff8f7816 */ /* 0x000fca0000000029 */
[----:B------:R-:W-:Y:S01]  /*13e0*/  FMUL.FTZ R143, R143, R134 ;  /* 0x000000868f8f7220 */ /* 0x000fe20000410000 */
[----:B------:R-:W-:Y:S05]  /*13f0*/  @P3 BRA `(.L_x_301) ;  /* 0x0000002000003947 */ /* 0x000fea0003800000 */
[----:B------:R-:W-:Y:S05]  /*1400*/  @P0 BRA `(.L_x_302) ;  /* 0x0000003000000947 */ /* 0x000fea0003800000 */
[----:B------:R-:W-:Y:S05]  /*1410*/  BRA `(.L_x_303) ;  /* 0x0000004000007947 */ /* 0x000fea0003800000 */
.L_x_301:
[----:B-----5:R-:W-:-:S05]  /*1420*/  PRMT R2, RZ, 0x5410, R33 ;  /* 0x00005410ff027816 */ /* 0x020fca0000000021 */
[----:B------:R-:W-:-:S05]  /*1430*/  FADD.FTZ R143, R2, R143 ;  /* 0x0000008f028f7221 */ /* 0x000fca0000010000 */
.L_x_302:
[----:B------:R-:W-:-:S04]  /*1440*/  F2FP.BF16.PACK_AB R2, RZ, R143 ;  /* 0x0000008fff02723e */ /* 0x000fc800000010ff */
[----:B------:R-:W-:Y:S02]  /*1450*/  PRMT R37, R2, 0x7610, R37 ;  /* 0x0000761002257816 */ /* 0x000fe40000000025 */
.L_x_303:
[----:B------:R-:W-:-:S05]  /*1460*/  PRMT R41, RZ, 0x7610, R41 ;  /* 0x00007610ff297816 */ /* 0x000fca0000000029 */
[----:B------:R-:W-:Y:S01]  /*1470*/  FMUL.FTZ R144, R41, R134 ;  /* 0x0000008629907220 */ /* 0x000fe20000410000 */
[----:B------:R-:W-:Y:S05]  /*1480*/  @P3 BRA `(.L_x_304) ;  /* 0x0000002000003947 */ /* 0x000fea0003800000 */
[----:B------:R-:W-:Y:S05]  /*1490*/  @P0 BRA `(.L_x_305) ;  /* 0x0000003000000947 */ /* 0x000fea0003800000 */
[----:B------:R-:W-:Y:S05]  /*14a0*/  BRA `(.L_x_306) ;  /* 0x0000004000007947 */ /* 0x000fea0003800000 */
.L_x_304:
[----:B-----5:R-:W-:-:S05]  /*14b0*/  PRMT R3, RZ, 0x7610, R33 ;  /* 0x00007610ff037816 */ /* 0x020fca0000000021 */
[----:B------:R-:W-:-:S05]  /*14c0*/  FADD.FTZ R144, R3, R144 ;  /* 0x0000009003907221 */ /* 0x000fca0000010000 */
.L_x_305:
[----:B------:R-:W-:-:S04]  /*14d0*/  F2FP.BF16.PACK_AB R2, RZ, R144 ;  /* 0x00000090ff02723e */ /* 0x000fc800000010ff */
[----:B------:R-:W-:Y:S02]  /*14e0*/  PRMT R37, R37, 0x5410, R2 ;  /* 0x0000541025257816 */ /* 0x000fe40000000002 */
.L_x_306:
[----:B------:R-:W-:-:S05]  /*14f0*/  PRMT R145, RZ, 0x5410, R42 ;  /* 0x00005410ff917816 */ /* 0x000fca000000002a */
[----:B------:R-:W-:Y:S01]  /*1500*/  FMUL.FTZ R145, R145, R134 ;  /* 0x0000008691917220 */ /* 0x000fe20000410000 */
[----:B------:R-:W-:Y:S05]  /*1510*/  @P3 BRA `(.L_x_307) ;  /* 0x0000002000003947 */ /* 0x000fea0003800000 */
[----:B------:R-:W-:Y:S05]  /*1520*/  @P0 BRA `(.L_x_308) ;  /* 0x0000003000000947 */ /* 0x000fea0003800000 */
[----:B------:R-:W-:Y:S05]  /*1530*/  BRA `(.L_x_309) ;  /* 0x0000004000007947 */ /* 0x000fea0003800000 */
.L_x_307:
[----:B-----5:R-:W-:-:S05]  /*1540*/  PRMT R2, RZ, 0x5410, R34 ;  /* 0x00005410ff027816 */ /* 0x020fca0000000022 */
[----:B------:R-:W-:-:S05]  /*1550*/  FADD.FTZ R145, R2, R145 ;  /* 0x0000009102917221 */ /* 0x000fca0000010000 */
.L_x_308:
[----:B------:R-:W-:-:S04]  /*1560*/  F2FP.BF16.PACK_AB R2, RZ, R145 ;  /* 0x00000091ff02723e */ /* 0x000fc800000010ff */
[----:B------:R-:W-:Y:S02]  /*1570*/  PRMT R38, R2, 0x7610, R38 ;  /* 0x0000761002267816 */ /* 0x000fe40000000026 */
.L_x_309:
[----:B------:R-:W-:-:S05]  /*1580*/  PRMT R3, RZ, 0x7610, R42 ;  /* 0x00007610ff037816 */ /* 0x000fca000000002a */
[----:B------:R-:W-:Y:S01]  /*1590*/  FMUL.FTZ R146, R3, R134 ;  /* 0x0000008603927220 */ /* 0x000fe20000410000 */
[----:B------:R-:W-:Y:S05]  /*15a0*/  @P3 BRA `(.L_x_310) ;  /* 0x0000002000003947 */ /* 0x000fea0003800000 */
[----:B------:R-:W-:Y:S05]  /*15b0*/  @P0 BRA `(.L_x_311) ;  /* 0x0000003000000947 */ /* 0x000fea0003800000 */
[----:B------:R-:W-:Y:S05]  /*15c0*/  BRA `(.L_x_312) ;  /* 0x0000004000007947 */ /* 0x000fea0003800000 */
.L_x_310:
[----:B-----5:R-:W-:-:S05]  /*15d0*/  PRMT R3, RZ, 0x7610, R34 ;  /* 0x00007610ff037816 */ /* 0x020fca0000000022 */
[----:B------:R-:W-:-:S05]  /*15e0*/  FADD.FTZ R146, R3, R146 ;  /* 0x0000009203927221 */ /* 0x000fca0000010000 */
.L_x_311:
[----:B------:R-:W-:-:S04]  /*15f0*/  F2FP.BF16.PACK_AB R2, RZ, R146 ;  /* 0x00000092ff02723e */ /* 0x000fc800000010ff */
[----:B------:R-:W-:Y:S02]  /*1600*/  PRMT R38, R38, 0x5410, R2 ;  /* 0x0000541026267816 */ /* 0x000fe40000000002 */
.L_x_312:
[----:B------:R-:W-:-:S05]  /*1610*/  PRMT R147, RZ, 0x5410, R43 ;  /* 0x00005410ff937816 */ /* 0x000fca000000002b */
[----:B------:R-:W-:Y:S01]  /*1620*/  FMUL.FTZ R147, R147, R134 ;  /* 0x0000008693937220 */ /* 0x000fe20000410000 */
[----:B------:R-:W-:Y:S05]  /*1630*/  @P3 BRA `(.L_x_313) ;  /* 0x0000002000003947 */ /* 0x000fea0003800000 */
[----:B------:R-:W-:Y:S05]  /*1640*/  @P0 BRA `(.L_x_314) ;  /* 0x0000003000000947 */ /* 0x000fea0003800000 */
[----:B------:R-:W-:Y:S05]  /*1650*/  BRA `(.L_x_315) ;  /* 0x0000004000007947 */ /* 0x000fea0003800000 */
.L_x_313:
[----:B-----5:R-:W-:-:S05]  /*1660*/  PRMT R2, RZ, 0x5410, R35 ;  /* 0x00005410ff027816 */ /* 0x020fca0000000023 */
[----:B------:R-:W-:-:S05]  /*1670*/  FADD.FTZ R147, R2, R147 ;  /* 0x0000009302937221 */ /* 0x000fca0000010000 */
.L_x_314:
[----:B------:R-:W-:-:S04]  /*1680*/  F2FP.BF16.PACK_AB R2, RZ, R147 ;  /* 0x00000093ff02723e */ /* 0x000fc800000010ff */
[----:B------:R-:W-:Y:S02]  /*1690*/  PRMT R39, R2, 0x7610, R39 ;  /* 0x0000761002277816 */ /* 0x000fe40000000027 */
.L_x_315:
[----:B------:R-:W-:-:S05]  /*16a0*/  PRMT R43, RZ, 0x7610, R43 ;  /* 0x00007610ff2b7816 */ /* 0x000fca000000002b */
[----:B------:R-:W-:Y:S01]  /*16b0*/  FMUL.FTZ R148, R43, R134 ;  /* 0x000000862b947220 */ /* 0x000fe20000410000 */
[----:B------:R-:W-:Y:S05]  /*16c0*/  @P3 BRA `(.L_x_316) ;  /* 0x0000002000003947 */ /* 0x000fea0003800000 */
[----:B------:R-:W-:Y:S05]  /*16d0*/  @P0 BRA `(.L_x_317) ;  /* 0x0000003000000947 */ /* 0x000fea0003800000 */
[----:B------:R-:W-:Y:S05]  /*16e0*/  BRA `(.L_x_318) ;  /* 0x0000004000007947 */ /* 0x000fea0003800000 */
.L_x_316:
[----:B-----5:R-:W-:-:S05]  /*16f0*/  PRMT R3, RZ, 0x7610, R35 ;  /* 0x00007610ff037816 */ /* 0x020fca0000000023 */
[----:B------:R-:W-:-:S05]  /*1700*/  FADD.FTZ R148, R3, R148 ;  /* 0x0000009403947221 */ /* 0x000fca0000010000 */
.L_x_317:
[----:B------:R-:W-:-:S04]  /*1710*/  F2FP.BF16.PACK_AB R2, RZ, R148 ;  /* 0x00000094ff02723e */ /* 0x000fc800000010ff */
[----:B------:R-:W-:Y:S02]  /*1720*/  PRMT R39, R39, 0x5410, R2 ;  /* 0x0000541027277816 */ /* 0x000fe40000000002 */
.L_x_318:
        /* <DEDUP_REMOVED lines=12> */
.L_x_319:
[----:B0----5:R-:W-:-:S05]  /*17f0*/  PRMT R2, RZ, 0x5410, R32 ;  /* 0x00005410ff027816 */ /* 0x021fca0000000020 */
[----:B------:R-:W-:-:S05]  /*1800*/  FADD.FTZ R149, R2, R149 ;  /* 0x0000009502957221 */ /* 0x000fca0000010000 */
.L_x_320:
[----:B------:R-:W-:-:S04]  /*1810*/  F2FP.BF16.PACK_AB R2, RZ, R149 ;  /* 0x00000095ff02723e */ /* 0x000fc800000010ff */
[----:B------:R-:W-:Y:S02]  /*1820*/  PRMT R36, R2, 0x7610, R36 ;  /* 0x0000761002247816 */ /* 0x000fe40000000024 */
.L_x_321:
[----:B------:R-:W-:-:S05]  /*1830*/  PRMT R3, RZ, 0x7610, R40 ;  /* 0x00007610ff037816 */ /* 0x000fca0000000028 */
[----:B------:R-:W-:Y:S01]  /*1840*/  FMUL.FTZ R150, R3, R134 ;  /* 0x0000008603967220 */ /* 0x000fe20000410000 */
[----:B------:R-:W-:Y:S05]  /*1850*/  @P3 BRA `(.L_x_322) ;  /* 0x0000002000003947 */ /* 0x000fea0003800000 */
[----:B------:R-:W-:Y:S05]  /*1860*/  @P0 BRA `(.L_x_323) ;  /* 0x0000003000000947 */ /* 0x000fea0003800000 */
[----:B------:R-:W-:Y:S05]  /*1870*/  BRA `(.L_x_324) ;  /* 0x0000004000007947 */ /* 0x000fea0003800000 */
.L_x_322:
[----:B-----5:R-:W-:-:S05]  /*1880*/  PRMT R3, RZ, 0x7610, R32 ;  /* 0x00007610ff037816 */ /* 0x020fca0000000020 */
[----:B------:R-:W-:-:S05]  /*1890*/  FADD.FTZ R150, R3, R150 ;  /* 0x0000009603967221 */ /* 0x000fca0000010000 */
.L_x_323:
[----:B------:R-:W-:-:S04]  /*18a0*/  F2FP.BF16.PACK_AB R2, RZ, R150 ;  /* 0x00000096ff02723e */ /* 0x000fc800000010ff */
[----:B------:R-:W-:Y:S02]  /*18b0*/  PRMT R36, R36, 0x5410, R2 ;  /* 0x0000541024247816 */ /* 0x000fe40000000002 */
.L_x_324:
[----:B------:R-:W-:-:S05]  /*18c0*/  PRMT R151, RZ, 0x5410, R41 ;  /* 0x00005410ff977816 */ /* 0x000fca0000000029 */
[----:B------:R-:W-:Y:S01]  /*18d0*/  FMUL.FTZ R151, R151, R134 ;  /* 0x0000008697977220 */ /* 0x000fe20000410000 */
[----:B------:R-:W-:Y:S05]  /*18e0*/  @P3 BRA `(.L_x_325) ;  /* 0x0000002000003947 */ /* 0x000fea0003800000 */
[----:B------:R-:W-:Y:S05]  /*18f0*/  @P0 BRA `(.L_x_326) ;  /* 0x0000003000000947 */ /* 0x000fea0003800000 */
[----:B------:R-:W-:Y:S05]  /*1900*/  BRA `(.L_x_327) ;  /* 0x0000004000007947 */ /* 0x000fea0003800000 */
.L_x_325:
[----:B-----5:R-:W-:-:S05]  /*1910*/  PRMT R2, RZ, 0x5410, R33 ;  /* 0x00005410ff027816 */ /* 0x020fca0000000021 */
[----:B------:R-:W-:-:S05]  /*1920*/  FADD.FTZ R151, R2, R151 ;  /* 0x0000009702977221 */ /* 0x000fca0000010000 */
.L_x_326:
[----:B------:R-:W-:-:S04]  /*1930*/  F2FP.BF16.PACK_AB R2, RZ, R151 ;  /* 0x00000097ff02723e */ /* 0x000fc800000010ff */
[----:B------:R-:W-:Y:S02]  /*1940*/  PRMT R37, R2, 0x7610, R37 ;  /* 0x0000761002257816 */ /* 0x000fe40000000025 */
.L_x_327:
[----:B------:R-:W-:-:S05]  /*1950*/  PRMT R41, RZ, 0x7610, R41 ;  /* 0x00007610ff297816 */ /* 0x000fca0000000029 */
[----:B------:R-:W-:Y:S01]  /*1960*/  FMUL.FTZ R152, R41, R134 ;  /* 0x0000008629987220 */ /* 0x000fe20000410000 */
[----:B------:R-:W-:Y:S05]  /*1970*/  @P3 BRA `(.L_x_328) ;  /* 0x0000002000003947 */ /* 0x000fea0003800000 */
[----:B------:R-:W-:Y:S05]  /*1980*/  @P0 BRA `(.L_x_329) ;  /* 0x0000003000000947 */ /* 0x000fea0003800000 */
[----:B------:R-:W-:Y:S05]  /*1990*/  BRA `(.L_x_330) ;  /* 0x0000004000007947 */ /* 0x000fea0003800000 */
.L_x_328:
[----:B-----5:R-:W-:-:S05]  /*19a0*/  PRMT R3, RZ, 0x7610, R33 ;  /* 0x00007610ff037816 */ /* 0x020fca0000000021 */
[----:B------:R-:W-:-:S05]  /*19b0*/  FADD.FTZ R152, R3, R152 ;  /* 0x0000009803987221 */ /* 0x000fca0000010000 */
.L_x_329:
[----:B------:R-:W-:-:S04]  /*19c0*/  F2FP.BF16.PACK_AB R2, RZ, R152 ;  /* 0x00000098ff02723e */ /* 0x000fc800000010ff */
[----:B------:R-:W-:Y:S02]  /*19d0*/  PRMT R37, R37, 0x5410, R2 ;  /* 0x0000541025257816 */ /* 0x000fe40000000002 */
.L_x_330:
[----:B------:R-:W-:-:S05]  /*19e0*/  PRMT R153, RZ, 0x5410, R42 ;  /* 0x00005410ff997816 */ /* 0x000fca000000002a */
[----:B------:R-:W-:Y:S01]  /*19f0*/  FMUL.FTZ R153, R153, R134 ;  /* 0x0000008699997220 */ /* 0x000fe20000410000 */
[----:B------:R-:W-:Y:S05]  /*1a00*/  @P3 BRA `(.L_x_331) ;  /* 0x0000002000003947 */ /* 0x000fea0003800000 */
[----:B------:R-:W-:Y:S05]  /*1a10*/  @P0 BRA `(.L_x_332) ;  /* 0x0000003000000947 */ /* 0x000fea0003800000 */
[----:B------:R-:W-:Y:S05]  /*1a20*/  BRA `(.L_x_333) ;  /* 0x0000004000007947 */ /* 0x000fea0003800000 */
.L_x_331:
[----:B-----5:R-:W-:-:S05]  /*1a30*/  PRMT R2, RZ, 0x5410, R34 ;  /* 0x00005410ff027816 */ /* 0x020fca0000000022 */
[----:B------:R-:W-:-:S05]  /*1a40*/  FADD.FTZ R153, R2, R153 ;  /* 0x0000009902997221 */ /* 0x000fca0000010000 */
.L_x_332:
[----:B------:R-:W-:-:S04]  /*1a50*/  F2FP.BF16.PACK_AB R2, RZ, R153 ;  /* 0x00000099ff02723e */ /* 0x000fc800000010ff */
[----:B------:R-:W-:Y:S02]  /*1a60*/  PRMT R38, R2, 0x7610, R38 ;  /* 0x0000761002267816 */ /* 0x000fe40000000026 */
.L_x_333:
[----:B------:R-:W-:-:S05]  /*1a70*/  PRMT R3, RZ, 0x7610, R42 ;  /* 0x00007610ff037816 */ /* 0x000fca000000002a */
[----:B------:R-:W-:Y:S01]  /*1a80*/  FMUL.FTZ R154, R3, R134 ;  /* 0x00000086039a7220 */ /* 0x000fe20000410000 */
[----:B------:R-:W-:Y:S05]  /*1a90*/  @P3 BRA `(.L_x_334) ;  /* 0x0000002000003947 */ /* 0x000fea0003800000 */
[----:B------:R-:W-:Y:S05]  /*1aa0*/  @P0 BRA `(.L_x_335) ;  /* 0x0000003000000947 */ /* 0x000fea0003800000 */
[----:B------:R-:W-:Y:S05]  /*1ab0*/  BRA `(.L_x_336) ;  /* 0x0000004000007947 */ /* 0x000fea0003800000 */
.L_x_334:
[----:B-----5:R-:W-:-:S05]  /*1ac0*/  PRMT R3, RZ, 0x7610, R34 ;  /* 0x00007610ff037816 */ /* 0x020fca0000000022 */
[----:B------:R-:W-:-:S05]  /*1ad0*/  FADD.FTZ R154, R3, R154 ;  /* 0x0000009a039a7221 */ /* 0x000fca0000010000 */
.L_x_335:
[----:B------:R-:W-:-:S04]  /*1ae0*/  F2FP.BF16.PACK_AB R2, RZ, R154 ;  /* 0x0000009aff02723e */ /* 0x000fc800000010ff */
[----:B------:R-:W-:Y:S02]  /*1af0*/  PRMT R38, R38, 0x5410, R2 ;  /* 0x0000541026267816 */ /* 0x000fe40000000002 */
.L_x_336:
[----:B------:R-:W-:-:S05]  /*1b00*/  PRMT R155, RZ, 0x5410, R43 ;  /* 0x00005410ff9b7816 */ /* 0x000fca000000002b */
[----:B------:R-:W-:Y:S01]  /*1b10*/  FMUL.FTZ R155, R155, R134 ;  /* 0x000000869b9b7220 */ /* 0x000fe20000410000 */
[----:B------:R-:W-:Y:S05]  /*1b20*/  @P3 BRA `(.L_x_337) ;  /* 0x0000002000003947 */ /* 0x000fea0003800000 */
[----:B------:R-:W-:Y:S05]  /*1b30*/  @P0 BRA `(.L_x_338) ;  /* 0x0000003000000947 */ /* 0x000fea0003800000 */
[----:B------:R-:W-:Y:S05]  /*1b40*/  BRA `(.L_x_339) ;  /* 0x0000004000007947 */ /* 0x000fea0003800000 */
.L_x_337:
[----:B-----5:R-:W-:-:S05]  /*1b50*/  PRMT R2, RZ, 0x5410, R35 ;  /* 0x00005410ff027816 */ /* 0x020fca0000000023 */
[----:B------:R-:W-:-:S05]  /*1b60*/  FADD.FTZ R155, R2, R155 ;  /* 0x0000009b029b7221 */ /* 0x000fca0000010000 */
.L_x_338:
[----:B------:R-:W-:-:S04]  /*1b70*/  F2FP.BF16.PACK_AB R2, RZ, R155 ;  /* 0x0000009bff02723e */ /* 0x000fc800000010ff */
[----:B------:R-:W-:Y:S02]  /*1b80*/  PRMT R39, R2, 0x7610, R39 ;  /* 0x0000761002277816 */ /* 0x000fe40000000027 */
.L_x_339:
[----:B------:R-:W-:-:S05]  /*1b90*/  PRMT R43, RZ, 0x7610, R43 ;  /* 0x00007610ff2b7816 */ /* 0x000fca000000002b */
[----:B------:R-:W-:Y:S01]  /*1ba0*/  FMUL.FTZ R156, R43, R134 ;  /* 0x000000862b9c7220 */ /* 0x000fe20000410000 */
[----:B------:R-:W-:Y:S05]  /*1bb0*/  @P3 BRA `(.L_x_340) ;  /* 0x0000002000003947 */ /* 0x000fea0003800000 */
[----:B------:R-:W-:Y:S05]  /*1bc0*/  @P0 BRA `(.L_x_341) ;  /* 0x0000003000000947 */ /* 0x000fea0003800000 */
[----:B------:R-:W-:Y:S05]  /*1bd0*/  BRA `(.L_x_342) ;  /* 0x0000004000007947 */ /* 0x000fea0003800000 */
.L_x_340:
[----:B-----5:R-:W-:-:S05]  /*1be0*/  PRMT R3, RZ, 0x7610, R35 ;  /* 0x00007610ff037816 */ /* 0x020fca0000000023 */
[----:B------:R-:W-:-:S05]  /*1bf0*/  FADD.FTZ R156, R3, R156 ;  /* 0x0000009c039c7221 */ /* 0x000fca0000010000 */
.L_x_341:
[----:B------:R-:W-:-:S04]  /*1c00*/  F2FP.BF16.PACK_AB R2, RZ, R156 ;  /* 0x0000009cff02723e */ /* 0x000fc800000010ff */
[----:B------:R-:W-:Y:S02]  /*1c10*/  PRMT R39, R39, 0x5410, R2 ;  /* 0x0000541027277816 */ /* 0x000fe40000000002 */
.L_x_342:
        /* <DEDUP_REMOVED lines=12> */
.L_x_343:
[----:B0----5:R-:W-:-:S05]  /*1ce0*/  PRMT R2, RZ, 0x5410, R32 ;  /* 0x00005410ff027816 */ /* 0x021fca0000000020 */
[----:B------:R-:W-:-:S05]  /*1cf0*/  FADD.FTZ R157, R2, R157 ;  /* 0x0000009d029d7221 */ /* 0x000fca0000010000 */
.L_x_344:
[----:B------:R-:W-:-:S04]  /*1d00*/  F2FP.BF16.PACK_AB R2, RZ, R157 ;  /* 0x0000009dff02723e */ /* 0x000fc800000010ff */
[----:B------:R-:W-:Y:S02]  /*1d10*/  PRMT R36, R2, 0x7610, R36 ;  /* 0x0000761002247816 */ /* 0x000fe40000000024 */
.L_x_345:
[----:B------:R-:W-:-:S05]  /*1d20*/  PRMT R3, RZ, 0x7610, R40 ;  /* 0x00007610ff037816 */ /* 0x000fca0000000028 */
[----:B------:R-:W-:Y:S01]  /*1d30*/  FMUL.FTZ R158, R3, R134 ;  /* 0x00000086039e7220 */ /* 0x000fe20000410000 */
[----:B------:R-:W-:Y:S05]  /*1d40*/  @P3 BRA `(.L_x_346) ;  /* 0x0000002000003947 */ /* 0x000fea0003800000 */
[----:B------:R-:W-:Y:S05]  /*1d50*/  @P0 BRA `(.L_x_347) ;  /* 0x0000003000000947 */ /* 0x000fea0003800000 */
[----:B------:R-:W-:Y:S05]  /*1d60*/  BRA `(.L_x_348) ;  /* 0x0000004000007947 */ /* 0x000fea0003800000 */
.L_x_346:
[----:B-----5:R-:W-:-:S05]  /*1d70*/  PRMT R3, RZ, 0x7610, R32 ;  /* 0x00007610ff037816 */ /* 0x020fca0000000020 */
[----:B------:R-:W-:-:S05]  /*1d80*/  FADD.FTZ R158, R3, R158 ;  /* 0x0000009e039e7221 */ /* 0x000fca0000010000 */
.L_x_347:
[----:B------:R-:W-:-:S04]  /*1d90*/  F2FP.BF16.PACK_AB R2, RZ, R158 ;  /* 0x0000009eff02723e */ /* 0x000fc800000010ff */
[----:B------:R-:W-:Y:S02]  /*1da0*/  PRMT R36, R36, 0x5410, R2 ;  /* 0x0000541024247816 */ /* 0x000fe40000000002 */
.L_x_348:
[----:B------:R-:W-:-:S05]  /*1db0*/  PRMT R159, RZ, 0x5410, R41 ;  /* 0x00005410ff9f7816 */ /* 0x000fca0000000029 */
[----:B------:R-:W-:Y:S01]  /*1dc0*/  FMUL.FTZ R159, R159, R134 ;  /* 0x000000869f9f7220 */ /* 0x000fe20000410000 */
[----:B------:R-:W-:Y:S05]  /*1dd0*/  @P3 BRA `(.L_x_349) ;  /* 0x0000002000003947 */ /* 0x000fea0003800000 */
[----:B------:R-:W-:Y:S05]  /*1de0*/  @P0 BRA `(.L_x_350) ;  /* 0x0000003000000947 */ /* 0x000fea0003800000 */
[----:B------:R-:W-:Y:S05]  /*1df0*/  BRA `(.L_x_351) ;  /* 0x0000004000007947 */ /* 0x000fea0003800000 */
.L_x_349:
[----:B-----5:R-:W-:-:S05]  /*1e00*/  PRMT R2, RZ, 0x5410, R33 ;  /* 0x00005410ff027816 */ /* 0x020fca0000000021 */
[----:B------:R-:W-:-:S05]  /*1e10*/  FADD.FTZ R159, R2, R159 ;  /* 0x0000009f029f7221 */ /* 0x000fca0000010000 */
.L_x_350:
[----:B------:R-:W-:-:S04]  /*1e20*/  F2FP.BF16.PACK_AB R2, RZ, R159 ;  /* 0x0000009fff02723e */ /* 0x000fc800000010ff */
[----:B------:R-:W-:Y:S02]  /*1e30*/  PRMT R37, R2, 0x7610, R37 ;  /* 0x0000761002257816 */ /* 0x000fe40000000025 */
.L_x_351:
[----:B------:R-:W-:-:S05]  /*1e40*/  PRMT R41, RZ, 0x7610, R41 ;  /* 0x00007610ff297816 */ /* 0x000fca0000000029 */
[----:B------:R-:W-:Y:S01]  /*1e50*/  FMUL.FTZ R160, R41, R134 ;  /* 0x0000008629a07220 */ /* 0x000fe20000410000 */
[----:B------:R-:W-:Y:S05]  /*1e60*/  @P3 BRA `(.L_x_352) ;  /* 0x0000002000003947 */ /* 0x000fea0003800000 */
[----:B------:R-:W-:Y:S05]  /*1e70*/  @P0 BRA `(.L_x_353) ;  /* 0x0000003000000947 */ /* 0x000fea0003800000 */
[----:B------:R-:W-:Y:S05]  /*1e80*/  BRA `(.L_x_354) ;  /* 0x0000004000007947 */ /* 0x000fea0003800000 */
.L_x_352:
[----:B-----5:R-:W-:-:S05]  /*1e90*/  PRMT R3, RZ, 0x7610, R33 ;  /* 0x00007610ff037816 */ /* 0x020fca0000000021 */
[----:B------:R-:W-:-:S05]  /*1ea0*/  FADD.FTZ R160, R3, R160 ;  /* 0x000000a003a07221 */ /* 0x000fca0000010000 */
.L_x_353:
[----:B------:R-:W-:-:S04]  /*1eb0*/  F2FP.BF16.PACK_AB R2, RZ, R160 ;  /* 0x000000a0ff02723e */ /* 0x000fc800000010ff */
[----:B------:R-:W-:Y:S02]  /*1ec0*/  PRMT R37, R37, 0x5410, R2 ;  /* 0x0000541025257816 */ /* 0x000fe40000000002 */
.L_x_354:
[----:B------:R-:W-:-:S05]  /*1ed0*/  PRMT R161, RZ, 0x5410, R42 ;  /* 0x00005410ffa17816 */ /* 0x000fca000000002a */
[----:B------:R-:W-:Y:S01]  /*1ee0*/  FMUL.FTZ R161, R161, R134 ;  /* 0x00000086a1a17220 */ /* 0x000fe20000410000 */
[----:B------:R-:W-:Y:S05]  /*1ef0*/  @P3 BRA `(.L_x_355) ;  /* 0x0000002000003947 */ /* 0x000fea0003800000 */
[----:B------:R-:W-:Y:S05]  /*1f00*/  @P0 BRA `(.L_x_356) ;  /* 0x0000003000000947 */ /* 0x000fea0003800000 */
[----:B------:R-:W-:Y:S05]  /*1f10*/  BRA `(.L_x_357) ;  /* 0x0000004000007947 */ /* 0x000fea0003800000 */
.L_x_355:
[----:B-----5:R-:W-:-:S05]  /*1f20*/  PRMT R2, RZ, 0x5410, R34 ;  /* 0x00005410ff027816 */ /* 0x020fca0000000022 */
[----:B------:R-:W-:-:S05]  /*1f30*/  FADD.FTZ R161, R2, R161 ;  /* 0x000000a102a17221 */ /* 0x000fca0000010000 */
.L_x_356:
[----:B------:R-:W-:-:S04]  /*1f40*/  F2FP.BF16.PACK_AB R2, RZ, R161 ;  /* 0x000000a1ff02723e */ /* 0x000fc800000010ff */
[----:B------:R-:W-:Y:S02]  /*1f50*/  PRMT R38, R2, 0x7610, R38 ;  /* 0x0000761002267816 */ /* 0x000fe40000000026 */
.L_x_357:
[----:B------:R-:W-:-:S05]  /*1f60*/  PRMT R3, RZ, 0x7610, R42 ;  /* 0x00007610ff037816 */ /* 0x000fca000000002a */
[----:B------:R-:W-:Y:S01]  /*1f70*/  FMUL.FTZ R162, R3, R134 ;  /* 0x0000008603a27220 */ /* 0x000fe20000410000 */
[----:B------:R-:W-:Y:S05]  /*1f80*/  @P3 BRA `(.L_x_358) ;  /* 0x0000002000003947 */ /* 0x000fea0003800000 */
[----:B------:R-:W-:Y:S05]  /*1f90*/  @P0 BRA `(.L_x_359) ;  /* 0x0000003000000947 */ /* 0x000fea0003800000 */
[----:B------:R-:W-:Y:S05]  /*1fa0*/  BRA `(.L_x_360) ;  /* 0x0000004000007947 */ /* 0x000fea0003800000 */
.L_x_358:
[----:B-----5:R-:W-:-:S05]  /*1fb0*/  PRMT R3, RZ, 0x7610, R34 ;  /* 0x00007610ff037816 */ /* 0x020fca0000000022 */
[----:B------:R-:W-:-:S05]  /*1fc0*/  FADD.FTZ R162, R3, R162 ;  /* 0x000000a203a27221 */ /* 0x000fca0000010000 */
.L_x_359:
[----:B------:R-:W-:-:S04]  /*1fd0*/  F2FP.BF16.PACK_AB R2, RZ, R162 ;  /* 0x000000a2ff02723e */ /* 0x000fc800000010ff */
[----:B------:R-:W-:Y:S02]  /*1fe0*/  PRMT R38, R38, 0x5410, R2 ;  /* 0x0000541026267816 */ /* 0x000fe40000000002 */
.L_x_360:
[----:B------:R-:W-:-:S05]  /*1ff0*/  PRMT R163, RZ, 0x5410, R43 ;  /* 0x00005410ffa37816 */ /* 0x000fca000000002b */
[----:B------:R-:W-:Y:S01]  /*2000*/  FMUL.FTZ R163, R163, R134 ;  /* 0x00000086a3a37220 */ /* 0x000fe20000410000 */
[----:B------:R-:W-:Y:S05]  /*2010*/  @P3 BRA `(.L_x_361) ;  /* 0x0000002000003947 */ /* 0x000fea0003800000 */
[----:B------:R-:W-:Y:S05]  /*2020*/  @P0 BRA `(.L_x_362) ;  /* 0x0000003000000947 */ /* 0x000fea0003800000 */
[----:B------:R-:W-:Y:S05]  /*2030*/  BRA `(.L_x_363) ;  /* 0x0000004000007947 */ /* 0x000fea0003800000 */
.L_x_361:
[----:B-----5:R-:W-:-:S05]  /*2040*/  PRMT R2, RZ, 0x5410, R35 ;  /* 0x00005410ff027816 */ /* 0x020fca0000000023 */
[----:B------:R-:W-:-:S05]  /*2050*/  FADD.FTZ R163, R2, R163 ;  /* 0x000000a302a37221 */ /* 0x000fca0000010000 */
.L_x_362:
[----:B------:R-:W-:-:S04]  /*2060*/  F2FP.BF16.PACK_AB R2, RZ, R163 ;  /* 0x000000a3ff02723e */ /* 0x000fc800000010ff */
[----:B------:R-:W-:Y:S02]  /*2070*/  PRMT R39, R2, 0x7610, R39 ;  /* 0x0000761002277816 */ /* 0x000fe40000000027 */
.L_x_363:
[----:B------:R-:W-:-:S05]  /*2080*/  PRMT R43, RZ, 0x7610, R43 ;  /* 0x00007610ff2b7816 */ /* 0x000fca000000002b */
[----:B------:R-:W-:Y:S01]  /*2090*/  FMUL.FTZ R164, R43, R134 ;  /* 0x000000862ba47220 */ /* 0x000fe20000410000 */
[----:B------:R-:W-:Y:S05]  /*20a0*/  @P3 BRA `(.L_x_364) ;  /* 0x0000002000003947 */ /* 0x000fea0003800000 */
[----:B------:R-:W-:Y:S05]  /*20b0*/  @P0 BRA `(.L_x_365) ;  /* 0x0000003000000947 */ /* 0x000fea0003800000 */
[----:B------:R-:W-:Y:S05]  /*20c0*/  BRA `(.L_x_366) ;  /* 0x0000004000007947 */ /* 0x000fea0003800000 */
.L_x_364:
[----:B-----5:R-:W-:-:S05]  /*20d0*/  PRMT R3, RZ, 0x7610, R35 ;  /* 0x00007610ff037816 */ /* 0x020fca0000000023 */
[----:B------:R-:W-:-:S05]  /*20e0*/  FADD.FTZ R164, R3, R164 ;  /* 0x000000a403a47221 */ /* 0x000fca0000010000 */
.L_x_365:
[----:B------:R-:W-:-:S04]  /*20f0*/  F2FP.BF16.PACK_AB R2, RZ, R164 ;  /* 0x000000a4ff02723e */ /* 0x000fc800000010ff */
[----:B------:R-:W-:Y:S02]  /*2100*/  PRMT R39, R39, 0x5410, R2 ;  /* 0x0000541027277816 */ /* 0x000fe40000000002 */
.L_x_366:
        /* <DEDUP_REMOVED lines=12> */
.L_x_367:
[----:B0----5:R-:W-:-:S05]  /*21d0*/  PRMT R2, RZ, 0x5410, R32 ;  /* 0x00005410ff027816 */ /* 0x021fca0000000020 */
[----:B------:R-:W-:-:S05]  /*21e0*/  FADD.FTZ R165, R2, R165 ;  /* 0x000000a502a57221 */ /* 0x000fca0000010000 */
.L_x_368:
[----:B------:R-:W-:-:S04]  /*21f0*/  F2FP.BF16.PACK_AB R2, RZ, R165 ;  /* 0x000000a5ff02723e */ /* 0x000fc800000010ff */
[----:B------:R-:W-:Y:S02]  /*2200*/  PRMT R36, R2, 0x7610, R36 ;  /* 0x0000761002247816 */ /* 0x000fe40000000024 */
.L_x_369:
[----:B------:R-:W-:-:S05]  /*2210*/  PRMT R3, RZ, 0x7610, R40 ;  /* 0x00007610ff037816 */ /* 0x000fca0000000028 */
[----:B------:R-:W-:Y:S01]  /*2220*/  FMUL.FTZ R166, R3, R134 ;  /* 0x0000008603a67220 */ /* 0x000fe20000410000 */
[----:B------:R-:W-:Y:S05]  /*2230*/  @P3 BRA `(.L_x_370) ;  /* 0x0000002000003947 */ /* 0x000fea0003800000 */
[----:B------:R-:W-:Y:S05]  /*2240*/  @P0 BRA `(.L_x_371) ;  /* 0x0000003000000947 */ /* 0x000fea0003800000 */
[----:B------:R-:W-:Y:S05]  /*2250*/  BRA `(.L_x_372) ;  /* 0x0000004000007947 */ /* 0x000fea0003800000 */
.L_x_370:
[----:B-----5:R-:W-:-:S05]  /*2260*/  PRMT R3, RZ, 0x7610, R32 ;  /* 0x00007610ff037816 */ /* 0x020fca0000000020 */
[----:B------:R-:W-:-:S05]  /*2270*/  FADD.FTZ R166, R3, R166 ;  /* 0x000000a603a67221 */ /* 0x000fca0000010000 */
.L_x_371:
[----:B------:R-:W-:-:S04]  /*2280*/  F2FP.BF16.PACK_AB R2, RZ, R166 ;  /* 0x000000a6ff02723e */ /* 0x000fc800000010ff */
[----:B------:R-:W-:Y:S02]  /*2290*/  PRMT R36, R36, 0x5410, R2 ;  /* 0x0000541024247816 */ /* 0x000fe40000000002 */
.L_x_372:
[----:B------:R-:W-:-:S05]  /*22a0*/  PRMT R167, RZ, 0x5410, R41 ;  /* 0x00005410ffa77816 */ /* 0x000fca0000000029 */
[----:B------:R-:W-:Y:S01]  /*22b0*/  FMUL.FTZ R167, R167, R134 ;  /* 0x00000086a7a77220 */ /* 0x000fe20000410000 */
[----:B------:R-:W-:Y:S05]  /*22c0*/  @P3 BRA `(.L_x_373) ;  /* 0x0000002000003947 */ /* 0x000fea0003800000 */
[----:B------:R-:W-:Y:S05]  /*22d0*/  @P0 BRA `(.L_x_374) ;  /* 0x0000003000000947 */ /* 0x000fea0003800000 */
[----:B------:R-:W-:Y:S05]  /*22e0*/  BRA `(.L_x_375) ;  /* 0x0000004000007947 */ /* 0x000fea0003800000 */
.L_x_373:
[----:B-----5:R-:W-:-:S05]  /*22f0*/  PRMT R2, RZ, 0x5410, R33 ;  /* 0x00005410ff027816 */ /* 0x020fca0000000021 */
[----:B------:R-:W-:-:S05]  /*2300*/  FADD.FTZ R167, R2, R167 ;  /* 0x000000a702a77221 */ /* 0x000fca0000010000 */
.L_x_374:
[----:B------:R-:W-:-:S04]  /*2310*/  F2FP.BF16.PACK_AB R2, RZ, R167 ;  /* 0x000000a7ff02723e */ /* 0x000fc800000010ff */
[----:B------:R-:W-:Y:S02]  /*2320*/  PRMT R37, R2, 0x7610, R37 ;  /* 0x0000761002257816 */ /* 0x000fe40000000025 */
.L_x_375:
[----:B------:R-:W-:-:S05]  /*2330*/  PRMT R41, RZ, 0x7610, R41 ;  /* 0x00007610ff297816 */ /* 0x000fca0000000029 */
[----:B------:R-:W-:Y:S01]  /*2340*/  FMUL.FTZ R168, R41, R134 ;  /* 0x0000008629a87220 */ /* 0x000fe20000410000 */
[----:B------:R-:W-:Y:S05]  /*2350*/  @P3 BRA `(.L_x_376) ;  /* 0x0000002000003947 */ /* 0x000fea0003800000 */
[----:B------:R-:W-:Y:S05]  /*2360*/  @P0 BRA `(.L_x_377) ;  /* 0x0000003000000947 */ /* 0x000fea0003800000 */
[----:B------:R-:W-:Y:S05]  /*2370*/  BRA `(.L_x_378) ;  /* 0x0000004000007947 */ /* 0x000fea0003800000 */
.L_x_376:
[----:B-----5:R-:W-:-:S05]  /*2380*/  PRMT R3, RZ, 0x7610, R33 ;  /* 0x00007610ff037816 */ /* 0x020fca0000000021 */
[----:B------:R-:W-:-:S05]  /*2390*/  FADD.FTZ R168, R3, R168 ;  /* 0x000000a803a87221 */ /* 0x000fca0000010000 */
.L_x_377:
[----:B------:R-:W-:-:S04]  /*23a0*/  F2FP.BF16.PACK_AB R2, RZ, R168 ;  /* 0x000000a8ff02723e */ /* 0x000fc800000010ff */
[----:B------:R-:W-:Y:S02]  /*23b0*/  PRMT R37, R37, 0x5410, R2 ;  /* 0x0000541025257816 */ /* 0x000fe40000000002 */
.L_x_378:
[----:B------:R-:W-:-:S05]  /*23c0*/  PRMT R169, RZ, 0x5410, R42 ;  /* 0x00005410ffa97816 */ /* 0x000fca000000002a */
[----:B------:R-:W-:Y:S01]  /*23d0*/  FMUL.FTZ R169, R169, R134 ;  /* 0x00000086a9a97220 */ /* 0x000fe20000410000 */
[----:B------:R-:W-:Y:S05]  /*23e0*/  @P3 BRA `(.L_x_379) ;  /* 0x0000002000003947 */ /* 0x000fea0003800000 */
[----:B------:R-:W-:Y:S05]  /*23f0*/  @P0 BRA `(.L_x_380) ;  /* 0x0000003000000947 */ /* 0x000fea0003800000 */
[----:B------:R-:W-:Y:S05]  /*2400*/  BRA `(.L_x_381) ;  /* 0x0000004000007947 */ /* 0x000fea0003800000 */
.L_x_379:
[----:B-----5:R-:W-:-:S05]  /*2410*/  PRMT R2, RZ, 0x5410, R34 ;  /* 0x00005410ff027816 */ /* 0x020fca0000000022 */
[----:B------:R-:W-:-:S05]  /*2420*/  FADD.FTZ R169, R2, R169 ;  /* 0x000000a902a97221 */ /* 0x000fca0000010000 */
.L_x_380:
[----:B------:R-:W-:-:S04]  /*2430*/  F2FP.BF16.PACK_AB R2, RZ, R169 ;  /* 0x000000a9ff02723e */ /* 0x000fc800000010ff */
[----:B------:R-:W-:Y:S02]  /*2440*/  PRMT R38, R2, 0x7610, R38 ;  /* 0x0000761002267816 */ /* 0x000fe40000000026 */
.L_x_381:
[----:B------:R-:W-:-:S05]  /*2450*/  PRMT R3, RZ, 0x7610, R42 ;  /* 0x00007610ff037816 */ /* 0x000fca000000002a */
[----:B------:R-:W-:Y:S01]  /*2460*/  FMUL.FTZ R170, R3, R134 ;  /* 0x0000008603aa7220 */ /* 0x000fe20000410000 */
[----:B------:R-:W-:Y:S05]  /*2470*/  @P3 BRA `(.L_x_382) ;  /* 0x0000002000003947 */ /* 0x000fea0003800000 */
[----:B------:R-:W-:Y:S05]  /*2480*/  @P0 BRA `(.L_x_383) ;  /* 0x0000003000000947 */ /* 0x000fea0003800000 */
[----:B------:R-:W-:Y:S05]  /*2490*/  BRA `(.L_x_384) ;  /* 0x0000004000007947 */ /* 0x000fea0003800000 */
.L_x_382:
[----:B-----5:R-:W-:-:S05]  /*24a0*/  PRMT R3, RZ, 0x7610, R34 ;  /* 0x00007610ff037816 */ /* 0x020fca0000000022 */
[----:B------:R-:W-:-:S05]  /*24b0*/  FADD.FTZ R170, R3, R170 ;  /* 0x000000aa03aa7221 */ /* 0x000fca0000010000 */
.L_x_383:
[----:B------:R-:W-:-:S04]  /*24c0*/  F2FP.BF16.PACK_AB R2, RZ, R170 ;  /* 0x000000aaff02723e */ /* 0x000fc800000010ff */
[----:B------:R-:W-:Y:S02]  /*24d0*/  PRMT R38, R38, 0x5410, R2 ;  /* 0x0000541026267816 */ /* 0x000fe40000000002 */
.L_x_384:
[----:B------:R-:W-:-:S05]  /*24e0*/  PRMT R171, RZ, 0x5410, R43 ;  /* 0x00005410ffab7816 */ /* 0x000fca000000002b */
[----:B------:R-:W-:Y:S01]  /*24f0*/  FMUL.FTZ R171, R171, R134 ;  /* 0x00000086abab7220 */ /* 0x000fe20000410000 */
[----:B------:R-:W-:Y:S05]  /*2500*/  @P3 BRA `(.L_x_385) ;  /* 0x0000002000003947 */ /* 0x000fea0003800000 */
[----:B------:R-:W-:Y:S05]  /*2510*/  @P0 BRA `(.L_x_386) ;  /* 0x0000003000000947 */ /* 0x000fea0003800000 */
[----:B------:R-:W-:Y:S05]  /*2520*/  BRA `(.L_x_387) ;  /* 0x0000004000007947 */ /* 0x000fea0003800000 */
.L_x_385:
[----:B-----5:R-:W-:-:S05]  /*2530*/  PRMT R2, RZ, 0x5410, R35 ;  /* 0x00005410ff027816 */ /* 0x020fca0000000023 */
[----:B------:R-:W-:-:S05]  /*2540*/  FADD.FTZ R171, R2, R171 ;  /* 0x000000ab02ab7221 */ /* 0x000fca0000010000 */
.L_x_386:
[----:B------:R-:W-:-:S04]  /*2550*/  F2FP.BF16.PACK_AB R2, RZ, R171 ;  /* 0x000000abff02723e */ /* 0x000fc800000010ff */
[----:B------:R-:W-:Y:S02]  /*2560*/  PRMT R39, R2, 0x7610, R39 ;  /* 0x0000761002277816 */ /* 0x000fe40000000027 */
.L_x_387:
[----:B------:R-:W-:-:S05]  /*2570*/  PRMT R43, RZ, 0x7610, R43 ;  /* 0x00007610ff2b7816 */ /* 0x000fca000000002b */
[----:B------:R-:W-:Y:S01]  /*2580*/  FMUL.FTZ R172, R43, R134 ;  /* 0x000000862bac7220 */ /* 0x000fe20000410000 */
[----:B------:R-:W-:Y:S05]  /*2590*/  @P3 BRA `(.L_x_388) ;  /* 0x0000002000003947 */ /* 0x000fea0003800000 */
[----:B------:R-:W-:Y:S05]  /*25a0*/  @P0 BRA `(.L_x_389) ;  /* 0x0000003000000947 */ /* 0x000fea0003800000 */
[----:B------:R-:W-:Y:S05]  /*25b0*/  BRA `(.L_x_390) ;  /* 0x0000004000007947 */ /* 0x000fea0003800000 */
.L_x_388:
[----:B-----5:R-:W-:-:S05]  /*25c0*/  PRMT R3, RZ, 0x7610, R35 ;  /* 0x00007610ff037816 */ /* 0x020fca0000000023 */
[----:B------:R-:W-:-:S05]  /*25d0*/  FADD.FTZ R172, R3, R172 ;  /* 0x000000ac03ac7221 */ /* 0x000fca0000010000 */
.L_x_389:
[----:B------:R-:W-:-:S04]  /*25e0*/  F2FP.BF16.PACK_AB R2, RZ, R172 ;  /* 0x000000acff02723e */ /* 0x000fc800000010ff */
[----:B------:R-:W-:Y:S02]  /*25f0*/  PRMT R39, R39, 0x5410, R2 ;  /* 0x0000541027277816 */ /* 0x000fe40000000002 */
.L_x_390:
        /* <DEDUP_REMOVED lines=12> */
.L_x_391:
[----:B0----5:R-:W-:-:S05]  /*26c0*/  PRMT R2, RZ, 0x5410, R32 ;  /* 0x00005410ff027816 */ /* 0x021fca0000000020 */
[----:B------:R-:W-:-:S05]  /*26d0*/  FADD.FTZ R173, R2, R173 ;  /* 0x000000ad02ad7221 */ /* 0x000fca0000010000 */
.L_x_392:
[----:B------:R-:W-:-:S04]  /*26e0*/  F2FP.BF16.PACK_AB R2, RZ, R173 ;  /* 0x000000adff02723e */ /* 0x000fc800000010ff */
[----:B------:R-:W-:Y:S02]  /*26f0*/  PRMT R36, R2, 0x7610, R36 ;  /* 0x0000761002247816 */ /* 0x000fe40000000024 */
.L_x_393:
[----:B------:R-:W-:-:S05]  /*2700*/  PRMT R3, RZ, 0x7610, R40 ;  /* 0x00007610ff037816 */ /* 0x000fca0000000028 */
[----:B------:R-:W-:Y:S01]  /*2710*/  FMUL.FTZ R174, R3, R134 ;  /* 0x0000008603ae7220 */ /* 0x000fe20000410000 */
[----:B------:R-:W-:Y:S05]  /*2720*/  @P3 BRA `(.L_x_394) ;  /* 0x0000002000003947 */ /* 0x000fea0003800000 */
[----:B------:R-:W-:Y:S05]  /*2730*/  @P0 BRA `(.L_x_395) ;  /* 0x0000003000000947 */ /* 0x000fea0003800000 */
[----:B------:R-:W-:Y:S05]  /*2740*/  BRA `(.L_x_396) ;  /* 0x0000004000007947 */ /* 0x000fea0003800000 */
.L_x_394:
[----:B-----5:R-:W-:-:S05]  /*2750*/  PRMT R3, RZ, 0x7610, R32 ;  /* 0x00007610ff037816 */ /* 0x020fca0000000020 */
[----:B------:R-:W-:-:S05]  /*2760*/  FADD.FTZ R174, R3, R174 ;  /* 0x000000ae03ae7221 */ /* 0x000fca0000010000 */
.L_x_395:
[----:B------:R-:W-:-:S04]  /*2770*/  F2FP.BF16.PACK_AB R2, RZ, R174 ;  /* 0x000000aeff02723e */ /* 0x000fc800000010ff */
[----:B------:R-:W-:Y:S02]  /*2780*/  PRMT R36, R36, 0x5410, R2 ;  /* 0x0000541024247816 */ /* 0x000fe40000000002 */
.L_x_396:
[----:B------:R-:W-:-:S05]  /*2790*/  PRMT R175, RZ, 0x5410, R41 ;  /* 0x00005410ffaf7816 */ /* 0x000fca0000000029 */
[----:B------:R-:W-:Y:S01]  /*27a0*/  FMUL.FTZ R175, R175, R134 ;  /* 0x00000086afaf7220 */ /* 0x000fe20000410000 */
[----:B------:R-:W-:Y:S05]  /*27b0*/  @P3 BRA `(.L_x_397) ;  /* 0x0000002000003947 */ /* 0x000fea0003800000 */
[----:B------:R-:W-:Y:S05]  /*27c0*/  @P0 BRA `(.L_x_398) ;  /* 0x0000003000000947 */ /* 0x000fea0003800000 */
[----:B------:R-:W-:Y:S05]  /*27d0*/  BRA `(.L_x_399) ;  /* 0x0000004000007947 */ /* 0x000fea0003800000 */
.L_x_397:
[----:B-----5:R-:W-:-:S05]  /*27e0*/  PRMT R2, RZ, 0x5410, R33 ;  /* 0x00005410ff027816 */ /* 0x020fca0000000021 */
[----:B------:R-:W-:-:S05]  /*27f0*/  FADD.FTZ R175, R2, R175 ;  /* 0x000000af02af7221 */ /* 0x000fca0000010000 */
.L_x_398:
[----:B------:R-:W-:-:S04]  /*2800*/  F2FP.BF16.PACK_AB R2, RZ, R175 ;  /* 0x000000afff02723e */ /* 0x000fc800000010ff */
[----:B------:R-:W-:Y:S02]  /*2810*/  PRMT R37, R2, 0x7610, R37 ;  /* 0x0000761002257816 */ /* 0x000fe40000000025 */
.L_x_399:
[----:B------:R-:W-:-:S05]  /*2820*/  PRMT R41, RZ, 0x7610, R41 ;  /* 0x00007610ff297816 */ /* 0x000fca0000000029 */
[----:B------:R-:W-:Y:S01]  /*2830*/  FMUL.FTZ R176, R41, R134 ;  /* 0x0000008629b07220 */ /* 0x000fe20000410000 */
[----:B------:R-:W-:Y:S05]  /*2840*/  @P3 BRA `(.L_x_400) ;  /* 0x0000002000003947 */ /* 0x000fea0003800000 */
[----:B------:R-:W-:Y:S05]  /*2850*/  @P0 BRA `(.L_x_401) ;  /* 0x0000003000000947 */ /* 0x000fea0003800000 */
[----:B------:R-:W-:Y:S05]  /*2860*/  BRA `(.L_x_402) ;  /* 0x0000004000007947 */ /* 0x000fea0003800000 */
.L_x_400:
[----:B-----5:R-:W-:-:S05]  /*2870*/  PRMT R3, RZ, 0x7610, R33 ;  /* 0x00007610ff037816 */ /* 0x020fca0000000021 */
[----:B------:R-:W-:-:S05]  /*2880*/  FADD.FTZ R176, R3, R176 ;  /* 0x000000b003b07221 */ /* 0x000fca0000010000 */
.L_x_401:
[----:B------:R-:W-:-:S04]  /*2890*/  F2FP.BF16.PACK_AB R2, RZ, R176 ;  /* 0x000000b0ff02723e */ /* 0x000fc800000010ff */
[----:B------:R-:W-:Y:S02]  /*28a0*/  PRMT R37, R37, 0x5410, R2 ;  /* 0x0000541025257816 */ /* 0x000fe40000000002 */
.L_x_402:
[----:B------:R-:W-:-:S05]  /*28b0*/  PRMT R177, RZ, 0x5410, R42 ;  /* 0x00005410ffb17816 */ /* 0x000fca000000002a */
[----:B------:R-:W-:Y:S01]  /*28c0*/  FMUL.FTZ R177, R177, R134 ;  /* 0x00000086b1b17220 */ /* 0x000fe20000410000 */
[----:B------:R-:W-:Y:S05]  /*28d0*/  @P3 BRA `(.L_x_403) ;  /* 0x0000002000003947 */ /* 0x000fea0003800000 */
[----:B------:R-:W-:Y:S05]  /*28e0*/  @P0 BRA `(.L_x_404) ;  /* 0x0000003000000947 */ /* 0x000fea0003800000 */
[----:B------:R-:W-:Y:S05]  /*28f0*/  BRA `(.L_x_405) ;  /* 0x0000004000007947 */ /* 0x000fea0003800000 */
.L_x_403:
[----:B-----5:R-:W-:-:S05]  /*2900*/  PRMT R2, RZ, 0x5410, R34 ;  /* 0x00005410ff027816 */ /* 0x020fca0000000022 */
[----:B------:R-:W-:-:S05]  /*2910*/  FADD.FTZ R177, R2, R177 ;  /* 0x000000b102b17221 */ /* 0x000fca0000010000 */
.L_x_404:
[----:B------:R-:W-:-:S04]  /*2920*/  F2FP.BF16.PACK_AB R2, RZ, R177 ;  /* 0x000000b1ff02723e */ /* 0x000fc800000010ff */
[----:B------:R-:W-:Y:S02]  /*2930*/  PRMT R38, R2, 0x7610, R38 ;  /* 0x0000761002267816 */ /* 0x000fe40000000026 */
.L_x_405:
[----:B------:R-:W-:-:S05]  /*2940*/  PRMT R3, RZ, 0x7610, R42 ;  /* 0x00007610ff037816 */ /* 0x000fca000000002a */
[----:B------:R-:W-:Y:S01]  /*2950*/  FMUL.FTZ R178, R3, R134 ;  /* 0x0000008603b27220 */ /* 0x000fe20000410000 */
[----:B------:R-:W-:Y:S05]  /*2960*/  @P3 BRA `(.L_x_406) ;  /* 0x0000002000003947 */ /* 0x000fea0003800000 */
[----:B------:R-:W-:Y:S05]  /*2970*/  @P0 BRA `(.L_x_407) ;  /* 0x0000003000000947 */ /* 0x000fea0003800000 */
[----:B------:R-:W-:Y:S05]  /*2980*/  BRA `(.L_x_408) ;  /* 0x0000004000007947 */ /* 0x000fea0003800000 */
.L_x_406:
[----:B-----5:R-:W-:-:S05]  /*2990*/  PRMT R3, RZ, 0x7610, R34 ;  /* 0x00007610ff037816 */ /* 0x020fca0000000022 */
[----:B------:R-:W-:-:S05]  /*29a0*/  FADD.FTZ R178, R3, R178 ;  /* 0x000000b203b27221 */ /* 0x000fca0000010000 */
.L_x_407:
[----:B------:R-:W-:-:S04]  /*29b0*/  F2FP.BF16.PACK_AB R2, RZ, R178 ;  /* 0x000000b2ff02723e */ /* 0x000fc800000010ff */
[----:B------:R-:W-:Y:S02]  /*29c0*/  PRMT R38, R38, 0x5410, R2 ;  /* 0x0000541026267816 */ /* 0x000fe40000000002 */
.L_x_408:
[----:B------:R-:W-:-:S05]  /*29d0*/  PRMT R179, RZ, 0x5410, R43 ;  /* 0x00005410ffb37816 */ /* 0x000fca000000002b */
[----:B------:R-:W-:Y:S01]  /*29e0*/  FMUL.FTZ R179, R179, R134 ;  /* 0x00000086b3b37220 */ /* 0x000fe20000410000 */
[----:B------:R-:W-:Y:S05]  /*29f0*/  @P3 BRA `(.L_x_409) ;  /* 0x0000002000003947 */ /* 0x000fea0003800000 */
[----:B------:R-:W-:Y:S05]  /*2a00*/  @P0 BRA `(.L_x_410) ;  /* 0x0000003000000947 */ /* 0x000fea0003800000 */
[----:B------:R-:W-:Y:S05]  /*2a10*/  BRA `(.L_x_411) ;  /* 0x0000004000007947 */ /* 0x000fea0003800000 */
.L_x_409:
[----:B-----5:R-:W-:-:S05]  /*2a20*/  PRMT R2, RZ, 0x5410, R35 ;  /* 0x00005410ff027816 */ /* 0x020fca0000000023 */
[----:B------:R-:W-:-:S05]  /*2a30*/  FADD.FTZ R179, R2, R179 ;  /* 0x000000b302b37221 */ /* 0x000fca0000010000 */
.L_x_410:
[----:B------:R-:W-:-:S04]  /*2a40*/  F2FP.BF16.PACK_AB R2, RZ, R179 ;  /* 0x000000b3ff02723e */ /* 0x000fc800000010ff */
[----:B------:R-:W-:Y:S02]  /*2a50*/  PRMT R39, R2, 0x7610, R39 ;  /* 0x0000761002277816 */ /* 0x000fe40000000027 */
.L_x_411:
[----:B------:R-:W-:-:S05]  /*2a60*/  PRMT R43, RZ, 0x7610, R43 ;  /* 0x00007610ff2b7816 */ /* 0x000fca000000002b */
[----:B------:R-:W-:Y:S01]  /*2a70*/  FMUL.FTZ R180, R43, R134 ;  /* 0x000000862bb47220 */ /* 0x000fe20000410000 */
[----:B------:R-:W-:Y:S05]  /*2a80*/  @P3 BRA `(.L_x_412) ;  /* 0x0000002000003947 */ /* 0x000fea0003800000 */
[----:B------:R-:W-:Y:S05]  /*2a90*/  @P0 BRA `(.L_x_413) ;  /* 0x0000003000000947 */ /* 0x000fea0003800000 */
[----:B------:R-:W-:Y:S05]  /*2aa0*/  BRA `(.L_x_414) ;  /* 0x0000004000007947 */ /* 0x000fea0003800000 */
.L_x_412:
[----:B-----5:R-:W-:-:S05]  /*2ab0*/  PRMT R3, RZ, 0x7610, R35 ;  /* 0x00007610ff037816 */ /* 0x020fca0000000023 */
[----:B------:R-:W-:-:S05]  /*2ac0*/  FADD.FTZ R180, R3, R180 ;  /* 0x000000b403b47221 */ /* 0x000fca0000010000 */
.L_x_413:
[----:B------:R-:W-:-:S04]  /*2ad0*/  F2FP.BF16.PACK_AB R2, RZ, R180 ;  /* 0x000000b4ff02723e */ /* 0x000fc800000010ff */
[----:B------:R-:W-:Y:S02]  /*2ae0*/  PRMT R39, R39, 0x5410, R2 ;  /* 0x0000541027277816 */ /* 0x000fe40000000002 */
.L_x_414:
        /* <DEDUP_REMOVED lines=12> */
.L_x_415:
[----:B0----5:R-:W-:-:S05]  /*2bb0*/  PRMT R2, RZ, 0x5410, R32 ;  /* 0x00005410ff027816 */ /* 0x021fca0000000020 */
[----:B------:R-:W-:-:S05]  /*2bc0*/  FADD.FTZ R181, R2, R181 ;  /* 0x000000b502b57221 */ /* 0x000fca0000010000 */
.L_x_416:
[----:B------:R-:W-:-:S04]  /*2bd0*/  F2FP.BF16.PACK_AB R2, RZ, R181 ;  /* 0x000000b5ff02723e */ /* 0x000fc800000010ff */
[----:B------:R-:W-:Y:S02]  /*2be0*/  PRMT R36, R2, 0x7610, R36 ;  /* 0x0000761002247816 */ /* 0x000fe40000000024 */
.L_x_417:
[----:B------:R-:W-:-:S05]  /*2bf0*/  PRMT R3, RZ, 0x7610, R40 ;  /* 0x00007610ff037816 */ /* 0x000fca0000000028 */
[----:B------:R-:W-:Y:S01]  /*2c00*/  FMUL.FTZ R44, R3, R134 ;  /* 0x00000086032c7220 */ /* 0x000fe20000410000 */
[----:B------:R-:W-:Y:S05]  /*2c10*/  @P3 BRA `(.L_x_418) ;  /* 0x0000002000003947 */ /* 0x000fea0003800000 */
[----:B------:R-:W-:Y:S05]  /*2c20*/  @P0 BRA `(.L_x_419) ;  /* 0x0000003000000947 */ /* 0x000fea0003800000 */
[----:B------:R-:W-:Y:S05]  /*2c30*/  BRA `(.L_x_420) ;  /* 0x0000004000007947 */ /* 0x000fea0003800000 */
.L_x_418:
[----:B-----5:R-:W-:-:S05]  /*2c40*/  PRMT R3, RZ, 0x7610, R32 ;  /* 0x00007610ff037816 */ /* 0x020fca0000000020 */
[----:B------:R-:W-:-:S05]  /*2c50*/  FADD.FTZ R44, R3, R44 ;  /* 0x0000002c032c7221 */ /* 0x000fca0000010000 */
.L_x_419:
[----:B------:R-:W-:-:S04]  /*2c60*/  F2FP.BF16.PACK_AB R2, RZ, R44 ;  /* 0x0000002cff02723e */ /* 0x000fc800000010ff */
[----:B------:R-:W-:Y:S02]  /*2c70*/  PRMT R36, R36, 0x5410, R2 ;  /* 0x0000541024247816 */ /* 0x000fe40000000002 */
.L_x_420:
[----:B------:R-:W-:-:S05]  /*2c80*/  PRMT R45, RZ, 0x5410, R41 ;  /* 0x00005410ff2d7816 */ /* 0x000fca0000000029 */
[----:B------:R-:W-:Y:S01]  /*2c90*/  FMUL.FTZ R45, R45, R134 ;  /* 0x000000862d2d7220 */ /* 0x000fe20000410000 */
[----:B------:R-:W-:Y:S05]  /*2ca0*/  @P3 BRA `(.L_x_421) ;  /* 0x0000002000003947 */ /* 0x000fea0003800000 */
[----:B------:R-:W-:Y:S05]  /*2cb0*/  @P0 BRA `(.L_x_422) ;  /* 0x0000003000000947 */ /* 0x000fea0003800000 */
[----:B------:R-:W-:Y:S05]  /*2cc0*/  BRA `(.L_x_423) ;  /* 0x0000004000007947 */ /* 0x000fea0003800000 */
.L_x_421:
[----:B-----5:R-:W-:-:S05]  /*2cd0*/  PRMT R2, RZ, 0x5410, R33 ;  /* 0x00005410ff027816 */ /* 0x020fca0000000021 */
[----:B------:R-:W-:-:S05]  /*2ce0*/  FADD.FTZ R45, R2, R45 ;  /* 0x0000002d022d7221 */ /* 0x000fca0000010000 */
.L_x_422:
[----:B------:R-:W-:-:S04]  /*2cf0*/  F2FP.BF16.PACK_AB R2, RZ, R45 ;  /* 0x0000002dff02723e */ /* 0x000fc800000010ff */
[----:B------:R-:W-:Y:S02]  /*2d00*/  PRMT R37, R2, 0x7610, R37 ;  /* 0x0000761002257816 */ /* 0x000fe40000000025 */
.L_x_423:
[----:B------:R-:W-:-:S05]  /*2d10*/  PRMT R41, RZ, 0x7610, R41 ;  /* 0x00007610ff297816 */ /* 0x000fca0000000029 */
[----:B------:R-:W-:Y:S01]  /*2d20*/  FMUL.FTZ R182, R41, R134 ;  /* 0x0000008629b67220 */ /* 0x000fe20000410000 */
[----:B------:R-:W-:Y:S05]  /*2d30*/  @P3 BRA `(.L_x_424) ;  /* 0x0000002000003947 */ /* 0x000fea0003800000 */
[----:B------:R-:W-:Y:S05]  /*2d40*/  @P0 BRA `(.L_x_425) ;  /* 0x0000003000000947 */ /* 0x000fea0003800000 */
[----:B------:R-:W-:Y:S05]  /*2d50*/  BRA `(.L_x_426) ;  /* 0x0000004000007947 */ /* 0x000fea0003800000 */
.L_x_424:
[----:B-----5:R-:W-:-:S05]  /*2d60*/  PRMT R3, RZ, 0x7610, R33 ;  /* 0x00007610ff037816 */ /* 0x020fca0000000021 */
[----:B------:R-:W-:-:S05]  /*2d70*/  FADD.FTZ R182, R3, R182 ;  /* 0x000000b603b67221 */ /* 0x000fca0000010000 */
.L_x_425:
[----:B------:R-:W-:-:S04]  /*2d80*/  F2FP.BF16.PACK_AB R2, RZ, R182 ;  /* 0x000000b6ff02723e */ /* 0x000fc800000010ff */
[----:B------:R-:W-:Y:S02]  /*2d90*/  PRMT R37, R37, 0x5410, R2 ;  /* 0x0000541025257816 */ /* 0x000fe40000000002 */
.L_x_426:
[----:B------:R-:W-:-:S05]  /*2da0*/  PRMT R183, RZ, 0x5410, R42 ;  /* 0x00005410ffb77816 */ /* 0x000fca000000002a */
[----:B------:R-:W-:Y:S01]  /*2db0*/  FMUL.FTZ R183, R183, R134 ;  /* 0x00000086b7b77220 */ /* 0x000fe20000410000 */
[----:B------:R-:W-:Y:S05]  /*2dc0*/  @P3 BRA `(.L_x_427) ;  /* 0x0000002000003947 */ /* 0x000fea0003800000 */
[----:B------:R-:W-:Y:S05]  /*2dd0*/  @P0 BRA `(.L_x_428) ;  /* 0x0000003000000947 */ /* 0x000fea0003800000 */
[----:B------:R-:W-:Y:S05]  /*2de0*/  BRA `(.L_x_429) ;  /* 0x0000004000007947 */ /* 0x000fea0003800000 */
.L_x_427:
[----:B-----5:R-:W-:-:S05]  /*2df0*/  PRMT R2, RZ, 0x5410, R34 ;  /* 0x00005410ff027816 */ /* 0x020fca0000000022 */
[----:B------:R-:W-:-:S05]  /*2e00*/  FADD.FTZ R183, R2, R183 ;  /* 0x000000b702b77221 */ /* 0x000fca0000010000 */
.L_x_428:
[----:B------:R-:W-:-:S04]  /*2e10*/  F2FP.BF16.PACK_AB R2, RZ, R183 ;  /* 0x000000b7ff02723e */ /* 0x000fc800000010ff */
[----:B------:R-:W-:Y:S02]  /*2e20*/  PRMT R38, R2, 0x7610, R38 ;  /* 0x0000761002267816 */ /* 0x000fe40000000026 */
.L_x_429:
[----:B------:R-:W-:-:S05]  /*2e30*/  PRMT R3, RZ, 0x7610, R42 ;  /* 0x00007610ff037816 */ /* 0x000fca000000002a */
[----:B------:R-:W-:Y:S01]  /*2e40*/  FMUL.FTZ R42, R3, R134 ;  /* 0x00000086032a7220 */ /* 0x000fe20000410000 */
[----:B------:R-:W-:Y:S05]  /*2e50*/  @P3 BRA `(.L_x_430) ;  /* 0x0000002000003947 */ /* 0x000fea0003800000 */
[----:B------:R-:W-:Y:S05]  /*2e60*/  @P0 BRA `(.L_x_431) ;  /* 0x0000003000000947 */ /* 0x000fea0003800000 */
[----:B------:R-:W-:Y:S05]  /*2e70*/  BRA `(.L_x_432) ;  /* 0x0000004000007947 */ /* 0x000fea0003800000 */
.L_x_430:
[----:B-----5:R-:W-:-:S05]  /*2e80*/  PRMT R3, RZ, 0x7610, R34 ;  /* 0x00007610ff037816 */ /* 0x020fca0000000022 */
[----:B------:R-:W-:-:S05]  /*2e90*/  FADD.FTZ R42, R3, R42 ;  /* 0x0000002a032a7221 */ /* 0x000fca0000010000 */
.L_x_431:
[----:B------:R-:W-:-:S04]  /*2ea0*/  F2FP.BF16.PACK_AB R2, RZ, R42 ;  /* 0x0000002aff02723e */ /* 0x000fc800000010ff */
[----:B------:R-:W-:Y:S02]  /*2eb0*/  PRMT R38, R38, 0x5410, R2 ;  /* 0x0000541026267816 */ /* 0x000fe40000000002 */
.L_x_432:
[----:B------:R-:W-:-:S05]  /*2ec0*/  PRMT R3, RZ, 0x5410, R43 ;  /* 0x00005410ff037816 */ /* 0x000fca000000002b */
[----:B------:R-:W-:Y:S01]  /*2ed0*/  FMUL.FTZ R184, R3, R134 ;  /* 0x0000008603b87220 */ /* 0x000fe20000410000 */
[----:B------:R-:W-:Y:S05]  /*2ee0*/  @P3 BRA `(.L_x_433) ;  /* 0x0000002000003947 */ /* 0x000fea0003800000 */
[----:B------:R-:W-:Y:S05]  /*2ef0*/  @P0 BRA `(.L_x_434) ;  /* 0x0000003000000947 */ /* 0x000fea0003800000 */
[----:B------:R-:W-:Y:S05]  /*2f00*/  BRA `(.L_x_435) ;  /* 0x0000004000007947 */ /* 0x000fea0003800000 */
.L_x_433:
[----:B-----5:R-:W-:-:S05]  /*2f10*/  PRMT R3, RZ, 0x5410, R35 ;  /* 0x00005410ff037816 */ /* 0x020fca0000000023 */
[----:B------:R-:W-:-:S05]  /*2f20*/  FADD.FTZ R184, R3, R184 ;  /* 0x000000b803b87221 */ /* 0x000fca0000010000 */
.L_x_434:
[----:B------:R-:W-:-:S04]  /*2f30*/  F2FP.BF16.PACK_AB R2, RZ, R184 ;  /* 0x000000b8ff02723e */ /* 0x000fc800000010ff */
[----:B------:R-:W-:Y:S02]  /*2f40*/  PRMT R39, R2, 0x7610, R39 ;  /* 0x0000761002277816 */ /* 0x000fe40000000027 */
.L_x_435:
[----:B------:R-:W-:-:S05]  /*2f50*/  PRMT R43, RZ, 0x7610, R43 ;  /* 0x00007610ff2b7816 */ /* 0x000fca000000002b */
[----:B------:R-:W-:Y:S01]  /*2f60*/  FMUL.FTZ R43, R43, R134 ;  /* 0x000000862b2b7220 */ /* 0x000fe20000410000 */
[----:B------:R-:W-:Y:S05]  /*2f70*/  @P3 BRA `(.L_x_436) ;  /* 0x0000002000003947 */ /* 0x000fea0003800000 */
[----:B------:R-:W-:Y:S05]  /*2f80*/  @P0 BRA `(.L_x_437) ;  /* 0x0000003000000947 */ /* 0x000fea0003800000 */
[----:B------:R-:W-:Y:S05]  /*2f90*/  BRA `(.L_x_438) ;  /* 0x0000004000007947 */ /* 0x000fea0003800000 */
.L_x_436:
[----:B-----5:R-:W-:-:S05]  /*2fa0*/  PRMT R2, RZ, 0x7610, R35 ;  /* 0x00007610ff027816 */ /* 0x020fca0000000023 */
[----:B------:R-:W-:-:S05]  /*2fb0*/  FADD.FTZ R43, R2, R43 ;  /* 0x0000002b022b7221 */ /* 0x000fca0000010000 */
.L_x_437:
[----:B------:R-:W-:-:S04]  /*2fc0*/  F2FP.BF16.PACK_AB R2, RZ, R43 ;  /* 0x0000002bff02723e */ /* 0x000fc800000010ff */
[----:B------:R-:W-:Y:S02]  /*2fd0*/  PRMT R39, R39, 0x5410, R2 ;  /* 0x0000541027277816 */ /* 0x000fe40000000002 */
.L_x_438:
[----:B------:R-:W-:Y:S01]  /*2fe0*/  FADD.FTZ R2, RZ, R48 ;  /* 0x00000030ff027221 */ /* 0x000fe20000010000 */
[----:B------:R-:W-:-:S03]  /*2ff0*/  ISETP.NE.AND P2, PT, R56, RZ, PT ;  /* 0x000000ff3800720c */ /* 0x000fc60003f45270 */
[----:B------:R-:W-:-:S04]  /*3000*/  FADD.FTZ R3, R2, R49 ;  /* 0x0000003102037221 */ /* 0x000fc80000010000 */
        /* <DEDUP_REMOVED lines=55> */
[----:B------:R-:W-:Y:S02]  /*3380*/  FADD.FTZ R40, R3, R44 ;  /* 0x0000002c03287221 */ /* 0x000fe40000010000 */
[----:B------:R-:W-:-:S04]  /*3390*/  @P0 IMAD.WIDE.U32 R2, R133, R58, c[0x0][0x188] ;  /* 0x0000620085020625 */ /* 0x000fc800078e003a */
[----:B------:R-:W-:Y:S01]  /*33a0*/  FADD.FTZ R41, R40, R45 ;  /* 0x0000002d28297221 */ /* 0x000fe20000010000 */
[----:B------:R0:W-:Y:S03]  /*33b0*/  @P0 STG.E.128 [R2.64], R36 ;  /* 0x0000002402000986 */ /* 0x0001e6000c101d04 */
[----:B------:R-:W-:-:S04]  /*33c0*/  FADD.FTZ R40, R41, R182 ;  /* 0x000000b629287221 */ /* 0x000fc80000010000 */
[----:B------:R-:W-:-:S04]  /*33d0*/  FADD.FTZ R41, R40, R183 ;  /* 0x000000b728297221 */ /* 0x000fc80000010000 */
[----:B------:R-:W-:-:S04]  /*33e0*/  FADD.FTZ R41, R41, R42 ;  /* 0x0000002a29297221 */ /* 0x000fc80000010000 */
[----:B------:R-:W-:-:S04]  /*33f0*/  FADD.FTZ R40, R41, R184 ;  /* 0x000000b829287221 */ /* 0x000fc80000010000 */
[----:B------:R-:W-:Y:S01]  /*3400*/  FADD.FTZ R185, R40, R43 ;  /* 0x0000002b28b97221 */ /* 0x000fe20000010000 */
[----:B------:R-:W-:Y:S05]  /*3410*/  BRA.DIV ~URZ, `(.L_x_439) ;  /* 0x00001da27f007947 */ /* 0x000fea000b800000 */
[----:B0-----:R0:W1:Y:S02]  /*3420*/  SHFL.BFLY PT, R2, R185, 0x1, 0x1f ;  /* 0x0c201f00b9027f89 */ /* 0x00106400000e0000 */
.L_x_443:
[----:B01----:R-:W-:Y:S01]  /*3430*/  FADD.FTZ R185, R185, R2 ;  /* 0x00000002b9b97221 */ /* 0x003fe20000010000 */
[----:B------:R-:W-:Y:S05]  /*3440*/  BRA.DIV ~URZ, `(.L_x_440) ;  /* 0x00001de27f007947 */ /* 0x000fea000b800000 */
[----:B------:R-:W0:Y:S02]  /*3450*/  SHFL.BFLY PT, R2, R185, 0x2, 0x1f ;  /* 0x0c401f00b9027f89 */ /* 0x000e2400000e0000 */
[----:B0-----:R-:W-:-:S05]  /*3460*/  FADD.FTZ R2, R185, R2 ;  /* 0x00000002b9027221 */ /* 0x001fca0000010000 */
[----:B------:R-:W0:Y:S02]  /*3470*/  SHFL.BFLY PT, R3, R2, 0x4, 0x1f ;  /* 0x0c801f0002037f89 */ /* 0x000e2400000e0000 */
[----:B0-----:R-:W-:-:S05]  /*3480*/  FADD.FTZ R3, R2, R3 ;  /* 0x0000000302037221 */ /* 0x001fca0000010000 */
[----:B------:R-:W0:Y:S02]  /*3490*/  SHFL.BFLY PT, R40, R3, 0x8, 0x1f ;  /* 0x0d001f0003287f89 */ /* 0x000e2400000e0000 */
[----:B0-----:R-:W-:-:S05]  /*34a0*/  FADD.FTZ R40, R3, R40 ;  /* 0x0000002803287221 */ /* 0x001fca0000010000 */
[----:B------:R-:W0:Y:S02]  /*34b0*/  SHFL.BFLY PT, R41, R40, 0x10, 0x1f ;  /* 0x0e001f0028297f89 */ /* 0x000e2400000e0000 */
[----:B0-----:R-:W-:-:S04]  /*34c0*/  FADD.FTZ R41, R40, R41 ;  /* 0x0000002928297221 */ /* 0x001fc80000010000 */
[----:B------:R-:W-:-:S04]  /*34d0*/  FMUL.FTZ R56, R41, c[0x0][0x1e0] ;  /* 0x0000780029387a20 */ /* 0x000fc80000410000 */
[C---:B------:R-:W-:Y:S02]  /*34e0*/  FADD.FTZ R41, -R56.reuse, R48 ;  /* 0x0000003038297221 */ /* 0x040fe40000010100 */
[C---:B------:R-:W-:Y:S02]  /*34f0*/  FADD.FTZ R58, -R56.reuse, R49 ;  /* 0x00000031383a7221 */ /* 0x040fe40000010100 */
[----:B------:R-:W-:Y:S02]  /*3500*/  FFMA.FTZ R41, R41, R41, RZ ;  /* 0x0000002929297223 */ /* 0x000fe400000100ff */
[----:B------:R-:W-:Y:S02]  /*3510*/  FADD.FTZ R134, -R56, R50 ;  /* 0x0000003238867221 */ /* 0x000fe40000010100 */
[----:B------:R-:W-:Y:S02]  /*3520*/  FFMA.FTZ R41, R58, R58, R41 ;  /* 0x0000003a3a297223 */ /* 0x000fe40000010029 */
[----:B------:R-:W-:-:S02]  /*3530*/  FADD.FTZ R2, -R56, R51 ;  /* 0x0000003338027221 */ /* 0x000fc40000010100 */
[----:B------:R-:W-:Y:S02]  /*3540*/  FFMA.FTZ R41, R134, R134, R41 ;  /* 0x0000008686297223 */ /* 0x000fe40000010029 */
[----:B------:R-:W-:Y:S02]  /*3550*/  FADD.FTZ R58, -R56, R52 ;  /* 0x00000034383a7221 */ /* 0x000fe40000010100 */
[----:B------:R-:W-:Y:S02]  /*3560*/  FFMA.FTZ R41, R2, R2, R41 ;  /* 0x0000000202297223 */ /* 0x000fe40000010029 */
        /* <DEDUP_REMOVED lines=117> */
[----:B------:R-:W-:-:S04]  /*3cc0*/  FFMA.FTZ R41, R40, R40, R41 ;  /* 0x0000002828297223 */ /* 0x000fc80000010029 */
[----:B------:R-:W-:-:S05]  /*3cd0*/  FFMA.FTZ R41, R2, R2, R41 ;  /* 0x0000000202297223 */ /* 0x000fca0000010029 */
        /* <DEDUP_REMOVED lines=9> */
.L_x_444:
[----:B------:R-:W-:Y:S01]  /*3d70*/  FMUL.FTZ R40, R56, R56 ;  /* 0x0000003838287220 */ /* 0x000fe20000410000 */
[----:B------:R-:W-:Y:S01]  /*3d80*/  ISETP.NE.AND P1, PT, RZ, UR6, PT ;  /* 0x00000006ff007c0c */ /* 0x000fe2000bf25270 */
[----:B01----:R-:W-:Y:S01]  /*3d90*/  FADD.FTZ R185, R58, R185 ;  /* 0x000000b93ab97221 */ /* 0x003fe20000010000 */
[----:B------:R-:W-:Y:S02]  /*3da0*/  MOV R186, c[0x0][0x1e0] ;  /* 0x0000780000ba7a02 */ /* 0x000fe40000000f00 */
[----:B------:R-:W-:Y:S02]  /*3db0*/  FSEL R41, R40, RZ, P1 ;  /* 0x000000ff28297208 */ /* 0x000fe40000800000 */
[----:B------:R-:W-:Y:S01]  /*3dc0*/  MOV R134, 0x4 ;  /* 0x0000000400867802 */ /* 0x000fe20000000f00 */
[----:B------:R-:W-:Y:S01]  /*3dd0*/  FFMA.FTZ R40, R185, R186, c[0x0][0x228] ;  /* 0x00008a00b9287623 */ /* 0x000fe200000100ba */
[----:B------:R-:W-:-:S03]  /*3de0*/  FSEL R186, R56, RZ, !P1 ;  /* 0x000000ff38ba7208 */ /* 0x000fc60004800000 */
[----:B------:R-:W-:Y:S02]  /*3df0*/  FADD.FTZ R58, R40, R41 ;  /* 0x00000029283a7221 */ /* 0x000fe40000010000 */
[C---:B------:R-:W-:Y:S02]  /*3e00*/  FADD.FTZ R212, -R186.reuse, R147 ;  /* 0x00000093bad47221 */ /* 0x040fe40000010100 */
[----:B------:R-:W0:Y:S01]  /*3e10*/  MUFU.RSQ R147, R58 ;  /* 0x0000003a00937308 */ /* 0x000e220000001400 */
[C---:B------:R-:W-:Y:S02]  /*3e20*/  FADD.FTZ R48, -R186.reuse, R48 ;  /* 0x00000030ba307221 */ /* 0x040fe40000010100 */
[C---:B------:R-:W-:Y:S02]  /*3e30*/  FADD.FTZ R176, -R186.reuse, R176 ;  /* 0x000000b0bab07221 */ /* 0x040fe40000010100 */
[C---:B------:R-:W-:Y:S02]  /*3e40*/  FADD.FTZ R196, -R186.reuse, R135 ;  /* 0x00000087bac47221 */ /* 0x040fe40000010100 */
[----:B------:R-:W-:-:S02]  /*3e50*/  FADD.FTZ R220, -R186, R152 ;  /* 0x00000098badc7221 */ /* 0x000fc40000010100 */
[----:B------:R-:W-:Y:S02]  /*3e60*/  FADD.FTZ R240, -R186, R164 ;  /* 0x000000a4baf07221 */ /* 0x000fe40000010100 */
[----:B------:R-:W-:-:S04]  /*3e70*/  @!P2 IMAD.WIDE R2, R121, R134, c[0x0][0x1a0] ;  /* 0x000068007902a625 */ /* 0x000fc800078e0286 */
[C---:B------:R-:W-:Y:S01]  /*3e80*/  FADD.FTZ R136, -R186.reuse, R136 ;  /* 0x00000088ba887221 */ /* 0x040fe20000010100 */
[----:B------:R1:W-:Y:S01]  /*3e90*/  @!P2 STG.E [R2.64], R56 ;  /* 0x000000380200a986 */ /* 0x0003e2000c101904 */
[C---:B0-----:R-:W-:Y:S02]  /*3ea0*/  FMUL.FTZ R152, R147.reuse, R48 ;  /* 0x0000003093987220 */ /* 0x041fe40000410000 */
[C---:B------:R-:W-:Y:S01]  /*3eb0*/  FMUL.FTZ R48, R147.reuse, R176 ;  /* 0x000000b093307220 */ /* 0x040fe20000410000 */
[----:B------:R-:W-:Y:S01]  /*3ec0*/  PRMT R176, RZ, 0x5410, R29 ;  /* 0x00005410ffb07816 */ /* 0x000fe2000000001d */
[C---:B------:R-:W-:Y:S02]  /*3ed0*/  FMUL.FTZ R164, R147.reuse, R196 ;  /* 0x000000c493a47220 */ /* 0x040fe40000410000 */
[----:B------:R-:W-:Y:S02]  /*3ee0*/  FADD.FTZ R250, -R186, R169 ;  /* 0x000000a9bafa7221 */ /* 0x000fe40000010100 */
[----:B------:R-:W-:Y:S01]  /*3ef0*/  FFMA.FTZ R164, R164, R176, R89 ;  /* 0x000000b0a4a47223 */ /* 0x000fe20000010059 */
[----:B------:R-:W-:Y:S01]  /*3f00*/  PRMT R176, RZ, 0x7610, R29 ;  /* 0x00007610ffb07816 */ /* 0x000fe2000000001d */
[----:B------:R-:W-:-:S02]  /*3f10*/  FMUL.FTZ R169, R147, R136 ;  /* 0x0000008893a97220 */ /* 0x000fc40000410000 */
[C---:B-1----:R-:W-:Y:S02]  /*3f20*/  FADD.FTZ R2, -R186.reuse, R57 ;  /* 0x00000039ba027221 */ /* 0x042fe40000010100 */
[----:B------:R-:W-:Y:S01]  /*3f30*/  FFMA.FTZ R169, R169, R176, R88 ;  /* 0x000000b0a9a97223 */ /* 0x000fe20000010058 */
[----:B------:R-:W-:Y:S01]  /*3f40*/  PRMT R176, RZ, 0x5410, R28 ;  /* 0x00005410ffb07816 */ /* 0x000fe2000000001c */
[C---:B------:R-:W-:Y:S02]  /*3f50*/  FADD.FTZ R244, -R186.reuse, R166 ;  /* 0x000000a6baf47221 */ /* 0x040fe40000010100 */
[----:B------:R-:W-:Y:S02]  /*3f60*/  FMUL.FTZ R166, R147, R2 ;  /* 0x0000000293a67220 */ /* 0x000fe40000410000 */
[C---:B------:R-:W-:Y:S02]  /*3f70*/  FADD.FTZ R56, -R186.reuse, R59 ;  /* 0x0000003bba387221 */ /* 0x040fe40000010100 */
[----:B------:R-:W-:-:S02]  /*3f80*/  FADD.FTZ R200, -R186, R139 ;  /* 0x0000008bbac87221 */ /* 0x000fc40000010100 */
[----:B------:R-:W-:Y:S01]  /*3f90*/  FFMA.FTZ R166, R166, R176, R91 ;  /* 0x000000b0a6a67223 */ /* 0x000fe2000001005b */
[----:B------:R-:W-:Y:S01]  /*3fa0*/  PRMT R176, RZ, 0x7610, R28 ;  /* 0x00007610ffb07816 */ /* 0x000fe2000000001c */
[C---:B------:R-:W-:Y:S02]  /*3fb0*/  FADD.FTZ R139, -R186.reuse, R171 ;  /* 0x000000abba8b7221 */ /* 0x040fe40000010100 */
[----:B------:R-:W-:Y:S02]  /*3fc0*/  FMUL.FTZ R171, R147, R56 ;  /* 0x0000003893ab7220 */ /* 0x000fe40000410000 */
[----:B------:R-:W-:Y:S02]  /*3fd0*/  FADD.FTZ R252, -R186, R170 ;  /* 0x000000aabafc7221 */ /* 0x000fe40000010100 */
[----:B------:R-:W-:Y:S01]  /*3fe0*/  FFMA.FTZ R171, R171, R176, R90 ;  /* 0x000000b0abab7223 */ /* 0x000fe2000001005a */
[----:B------:R-:W-:Y:S01]  /*3ff0*/  PRMT R176, RZ, 0x5410, R27 ;  /* 0x00005410ffb07816 */ /* 0x000fe2000000001b */
[----:B------:R-:W-:-:S02]  /*4000*/  FMUL.FTZ R170, R147, R212 ;  /* 0x000000d493aa7220 */ /* 0x000fc40000410000 */
[C---:B------:R-:W-:Y:S02]  /*4010*/  FADD.FTZ R148, -R186.reuse, R148 ;  /* 0x00000094ba947221 */ /* 0x040fe40000010100 */
[----:B------:R-:W-:Y:S02]  /*4020*/  FADD.FTZ R188, -R186, R49 ;  /* 0x00000031babc7221 */ /* 0x000fe40000010100 */
[----:B------:R-:W-:Y:S01]  /*4030*/  FFMA.FTZ R170, R170, R176, R77 ;  /* 0x000000b0aaaa7223 */ /* 0x000fe2000001004d */
[----:B------:R-:W-:Y:S01]  /*4040*/  PRMT R176, RZ, 0x7610, R27 ;  /* 0x00007610ffb07816 */ /* 0x000fe2000000001b */
[C---:B------:R-:W-:Y:S02]  /*4050*/  FADD.FTZ R49, -R186.reuse, R175 ;  /* 0x000000afba317221 */ /* 0x040fe40000010100 */
[----:B------:R-:W-:Y:S02]  /*4060*/  FMUL.FTZ R175, R147, R148 ;  /* 0x0000009493af7220 */ /* 0x000fe40000410000 */
        /* <DEDUP_REMOVED lines=8> */
[----:B------:R-:W-:-:S02]  /*40f0*/  FADD.FTZ R57, -R186, R177 ;  /* 0x000000b1ba397221 */ /* 0x000fc40000010100 */
[----:B------:R-:W-:Y:S02]  /*4100*/  FMUL.FTZ R177, R147, R210 ;  /* 0x000000d293b17220 */ /* 0x000fe40000410000 */
[C---:B------:R-:W-:Y:S02]  /*4110*/  FADD.FTZ R206, -R186.reuse, R143 ;  /* 0x0000008fbace7221 */ /* 0x040fe40000010100 */
[C---:B------:R-:W-:Y:S02]  /*4120*/  FADD.FTZ R198, -R186.reuse, R137 ;  /* 0x00000089bac67221 */ /* 0x040fe40000010100 */
[----:B------:R-:W-:Y:S01]  /*4130*/  FFMA.FTZ R177, R177, R176, R78 ;  /* 0x000000b0b1b17223 */ /* 0x000fe2000001004e */
[----:B------:R-:W-:Y:S01]  /*4140*/  PRMT R176, RZ, 0x5410, R25 ;  /* 0x00005410ffb07816 */ /* 0x000fe20000000019 */
[----:B------:R-:W-:Y:S02]  /*4150*/  FADD.FTZ R137, -R186, R172 ;  /* 0x000000acba897221 */ /* 0x000fe40000010100 */
[----:B------:R-:W-:-:S02]  /*4160*/  FMUL.FTZ R172, R147, R206 ;  /* 0x000000ce93ac7220 */ /* 0x000fc40000410000 */
[----:B------:R-:W-:Y:S02]  /*4170*/  FADD.FTZ R144, -R186, R144 ;  /* 0x00000090ba907221 */ /* 0x000fe40000010100 */
[----:B------:R-:W-:Y:S01]  /*4180*/  FFMA.FTZ R172, R172, R176, R81 ;  /* 0x000000b0acac7223 */ /* 0x000fe20000010051 */
[----:B------:R-:W-:Y:S01]  /*4190*/  PRMT R176, RZ, 0x7610, R25 ;  /* 0x00007610ffb07816 */ /* 0x000fe20000000019 */
[C---:B------:R-:W-:Y:S02]  /*41a0*/  FADD.FTZ R3, -R186.reuse, R173 ;  /* 0x000000adba037221 */ /* 0x040fe40000010100 */
[----:B------:R-:W-:Y:S02]  /*41b0*/  FMUL.FTZ R173, R147, R144 ;  /* 0x0000009093ad7220 */ /* 0x000fe40000410000 */
[C---:B------:R-:W-:Y:S02]  /*41c0*/  FADD.FTZ R204, -R186.reuse, R141 ;  /* 0x0000008dbacc7221 */ /* 0x040fe40000010100 */
[----:B------:R-:W-:Y:S01]  /*41d0*/  FFMA.FTZ R173, R173, R176, R80 ;  /* 0x000000b0adad7223 */ /* 0x000fe20000010050 */
[----:B------:R-:W-:Y:S01]  /*41e0*/  PRMT R176, RZ, 0x5410, R24 ;  /* 0x00005410ffb07816 */ /* 0x000fe20000000018 */
[----:B------:R-:W-:-:S02]  /*41f0*/  FADD.FTZ R230, -R186, R158 ;  /* 0x0000009ebae67221 */ /* 0x000fc40000010100 */
[C---:B------:R-:W-:Y:S02]  /*4200*/  FMUL.FTZ R158, R147.reuse, R204 ;  /* 0x000000cc939e7220 */ /* 0x040fe40000410000 */
        /* <DEDUP_REMOVED lines=14> */
[----:B------:R-:W-:Y:S01]  /*42f0*/  FMUL.FTZ R179, R147, R156 ;  /* 0x0000009c93b37220 */ /* 0x000fe20000410000 */
[----:B------:R-:W-:Y:S01]  /*4300*/  PRMT R156, RZ, 0x5410, R92 ;  /* 0x00005410ff9c7816 */ /* 0x000fe2000000005c */
[C---:B------:R-:W-:Y:S02]  /*4310*/  FADD.FTZ R222, -R186.reuse, R153 ;  /* 0x00000099bade7221 */ /* 0x040fe40000010100 */
        /* <DEDUP_REMOVED lines=13> */
[----:B------:R-:W-:Y:S02]  /*43f0*/  FMUL.FTZ R153, R147, R220 ;  /* 0x000000dc93997220 */ /* 0x000fe40000410000 */
[----:B------:R-:W-:Y:S01]  /*4400*/  FFMA.FTZ R154, R154, R178, R73 ;  /* 0x000000b29a9a7223 */ /* 0x000fe20000010049 */
[----:B------:R-:W-:Y:S01]  /*4410*/  PRMT R178, RZ, 0x7610, R21 ;  /* 0x00007610ffb27816 */ /* 0x000fe20000000015 */
[----:B------:R-:W-:Y:S02]  /*4420*/  FADD.FTZ R214, -R186, R149 ;  /* 0x00000095bad67221 */ /* 0x000fe40000010100 */
[----:B------:R-:W-:-:S04]  /*4430*/  @!P2 IMAD.WIDE R40, R121, R134, c[0x0][0x1a8] ;  /* 0x00006a007928a625 */ /* 0x000fc800078e0286 */
[C---:B------:R-:W-:Y:S01]  /*4440*/  FADD.FTZ R50, -R186.reuse, R50 ;  /* 0x00000032ba327221 */ /* 0x040fe20000010100 */
[----:B------:R0:W-:Y:S01]  /*4450*/  @!P2 STG.E [R40.64], R147 ;  /* 0x000000932800a986 */ /* 0x0001e2000c101904 */
[C---:B------:R-:W-:Y:S02]  /*4460*/  FADD.FTZ R190, -R186.reuse, R51 ;  /* 0x00000033babe7221 */ /* 0x040fe40000010100 */
[C---:B------:R-:W-:Y:S02]  /*4470*/  FADD.FTZ R52, -R186.reuse, R52 ;  /* 0x00000034ba347221 */ /* 0x040fe40000010100 */
[C---:B------:R-:W-:Y:S02]  /*4480*/  FADD.FTZ R192, -R186.reuse, R53 ;  /* 0x00000035bac07221 */ /* 0x040fe40000010100 */
[C---:B------:R-:W-:Y:S02]  /*4490*/  FADD.FTZ R54, -R186.reuse, R54 ;  /* 0x00000036ba367221 */ /* 0x040fe40000010100 */
[----:B------:R-:W-:-:S02]  /*44a0*/  FADD.FTZ R194, -R186, R55 ;  /* 0x00000037bac27221 */ /* 0x000fc40000010100 */
[C---:B------:R-:W-:Y:S02]  /*44b0*/  FADD.FTZ R138, -R186.reuse, R138 ;  /* 0x0000008aba8a7221 */ /* 0x040fe40000010100 */
        /* <DEDUP_REMOVED lines=16> */
[----:B------:R-:W-:Y:S01]  /*45c0*/  FFMA.FTZ R153, R153, R178, R72 ;  /* 0x000000b299997223 */ /* 0x000fe20000010048 */
[----:B------:R-:W-:Y:S01]  /*45d0*/  PRMT R178, RZ, 0x5410, R20 ;  /* 0x00005410ffb27816 */ /* 0x000fe20000000014 */
[----:B------:R-:W-:-:S02]  /*45e0*/  FADD.FTZ R186, -R186, R43 ;  /* 0x0000002bbaba7221 */ /* 0x000fc40000010100 */
[C---:B------:R-:W-:Y:S02]  /*45f0*/  FMUL.FTZ R142, R147.reuse, R214 ;  /* 0x000000d6938e7220 */ /* 0x040fe40000410000 */
[C---:B------:R-:W-:Y:S02]  /*4600*/  FMUL.FTZ R150, R147.reuse, R50 ;  /* 0x0000003293967220 */ /* 0x040fe40000410000 */
[C---:B------:R-:W-:Y:S02]  /*4610*/  FMUL.FTZ R146, R147.reuse, R52 ;  /* 0x0000003493927220 */ /* 0x040fe40000410000 */
[C---:B------:R-:W-:Y:S02]  /*4620*/  FMUL.FTZ R140, R147.reuse, R54 ;  /* 0x00000036938c7220 */ /* 0x040fe40000410000 */
[C---:B------:R-:W-:Y:S02]  /*4630*/  FMUL.FTZ R181, R147.reuse, R138 ;  /* 0x0000008a93b57220 */ /* 0x040fe40000410000 */
[----:B------:R-:W-:-:S02]  /*4640*/  FMUL.FTZ R149, R147, R162 ;  /* 0x000000a293957220 */ /* 0x000fc40000410000 */
        /* <DEDUP_REMOVED lines=30> */
[C---:B0-----:R-:W-:Y:S02]  /*4830*/  FMUL.FTZ R41, R147.reuse, R187 ;  /* 0x000000bb93297220 */ /* 0x041fe40000410000 */
[C---:B------:R-:W-:Y:S02]  /*4840*/  FMUL.FTZ R3, R147.reuse, R189 ;  /* 0x000000bd93037220 */ /* 0x040fe40000410000 */
[C---:B------:R-:W-:Y:S02]  /*4850*/  FMUL.FTZ R43, R147.reuse, R191 ;  /* 0x000000bf932b7220 */ /* 0x040fe40000410000 */
[C---:B------:R-:W-:Y:S02]  /*4860*/  FMUL.FTZ R57, R147.reuse, R182 ;  /* 0x000000b693397220 */ /* 0x040fe40000410000 */
[C---:B------:R-:W-:Y:S02]  /*4870*/  FMUL.FTZ R2, R147.reuse, R183 ;  /* 0x000000b793027220 */ /* 0x040fe40000410000 */
[----:B------:R-:W-:-:S02]  /*4880*/  FMUL.FTZ R59, R147, R193 ;  /* 0x000000c1933b7220 */ /* 0x000fc40000410000 */
[C---:B------:R-:W-:Y:S02]  /*4890*/  FMUL.FTZ R40, R147.reuse, R184 ;  /* 0x000000b893287220 */ /* 0x040fe40000410000 */
[----:B------:R-:W-:Y:S01]  /*48a0*/  FMUL.FTZ R138, R147, R186 ;  /* 0x000000ba938a7220 */ /* 0x000fe20000410000 */
[----:B------:R-:W-:Y:S01]  /*48b0*/  PRMT R147, RZ, 0x5410, R95 ;  /* 0x00005410ff937816 */ /* 0x000fe2000000005f */
[----:B------:R-:W-:Y:S01]  /*48c0*/  FFMA.FTZ R142, R142, R178, R75 ;  /* 0x000000b28e8e7223 */ /* 0x000fe2000001004b */
        /* <DEDUP_REMOVED lines=13> */
[----:B------:R-:W-:-:S02]  /*49a0*/  FFMA.FTZ R156, R200, R156, R85 ;  /* 0x0000009cc89c7223 */ /* 0x000fc40000010055 */
[----:B------:R-:W-:Y:S01]  /*49b0*/  FFMA.FTZ R146, R146, R151, R99 ;  /* 0x0000009792927223 */ /* 0x000fe20000010063 */
[----:B------:R-:W-:Y:S01]  /*49c0*/  PRMT R151, RZ, 0x7610, R94 ;  /* 0x00007610ff977816 */ /* 0x000fe2000000005e */
[----:B------:R-:W-:Y:S01]  /*49d0*/  FFMA.FTZ R163, R163, R178, R60 ;  /* 0x000000b2a3a37223 */ /* 0x000fe2000001003c */
[----:B------:R-:W-:Y:S01]  /*49e0*/  PRMT R178, RZ, 0x5410, R18 ;  /* 0x00005410ffb27816 */ /* 0x000fe20000000012 */
[----:B------:R-:W-:Y:S02]  /*49f0*/  IMAD R121, R134, c[0x0][0x160], R121 ;  /* 0x0000580086797a24 */ /* 0x000fe400078e0279 */
[----:B------:R-:W-:Y:S01]  /*4a00*/  FFMA.FTZ R151, R155, R151, R98 ;  /* 0x000000979b977223 */ /* 0x000fe20000010062 */
[----:B------:R-:W-:Y:S01]  /*4a10*/  PRMT R155, RZ, 0x5410, R93 ;  /* 0x00005410ff9b7816 */ /* 0x000fe2000000005d */
[----:B------:R-:W-:Y:S01]  /*4a20*/  FFMA.FTZ R148, R148, R178, R63 ;  /* 0x000000b294947223 */ /* 0x000fe2000001003f */
[----:B------:R-:W-:-:S03]  /*4a30*/  PRMT R178, RZ, 0x7610, R18 ;  /* 0x00007610ffb27816 */ /* 0x000fc60000000012 */
        /* <DEDUP_REMOVED lines=16> */
[----:B------:R-:W-:Y:S02]  /*4b40*/  FFMA.FTZ R165, R181, R165, R86 ;  /* 0x000000a5b5a57223 */ /* 0x000fe40000010056 */
[----:B------:R-:W-:Y:S01]  /*4b50*/  FFMA.FTZ R181, R141, R136, R66 ;  /* 0x000000888db57223 */ /* 0x000fe20000010042 */
[----:B------:R-:W-:-:S05]  /*4b60*/  PRMT R136, RZ, 0x5410, R15 ;  /* 0x00005410ff887816 */ /* 0x000fca000000000f */
[----:B------:R-:W-:Y:S01]  /*4b70*/  FFMA.FTZ R186, R139, R136, R108 ;  /* 0x000000888bba7223 */ /* 0x000fe2000001006c */
[----:B------:R-:W-:-:S05]  /*4b80*/  PRMT R136, RZ, 0x7610, R15 ;  /* 0x00007610ff887816 */ /* 0x000fca000000000f */
[----:B------:R-:W-:Y:S01]  /*4b90*/  FFMA.FTZ R189, R137, R136, R110 ;  /* 0x0000008889bd7223 */ /* 0x000fe2000001006e */
[----:B------:R-:W-:-:S05]  /*4ba0*/  PRMT R136, RZ, 0x5410, R14 ;  /* 0x00005410ff887816 */ /* 0x000fca000000000e */
[----:B------:R-:W-:Y:S01]  /*4bb0*/  FFMA.FTZ R184, R55, R136, R106 ;  /* 0x0000008837b87223 */ /* 0x000fe2000001006a */
[----:B------:R-:W-:Y:S02]  /*4bc0*/  PRMT R55, RZ, 0x7610, R14 ;  /* 0x00007610ff377816 */ /* 0x000fe4000000000e */
[----:B------:R-:W-:-:S03]  /*4bd0*/  LEA R136, P1, R46, c[0x0][0x208], 0x4 ;  /* 0x000082002e887a11 */ /* 0x000fc600078220ff */
[----:B------:R-:W-:Y:S01]  /*4be0*/  FFMA.FTZ R187, R58, R55, R109 ;  /* 0x000000373abb7223 */ /* 0x000fe2000001006d */
[--C-:B------:R-:W-:Y:S02]  /*4bf0*/  PRMT R55, RZ, 0x5410, R13.reuse ;  /* 0x00005410ff377816 */ /* 0x100fe4000000000d */
[----:B------:R-:W-:Y:S02]  /*4c00*/  LEA.HI.X R137, R46, c[0x0][0x20c], RZ, 0x4, P1 ;  /* 0x000083002e897a11 */ /* 0x000fe400008f24ff */
[----:B------:R-:W-:Y:S01]  /*4c10*/  F2FP.BF16.PACK_AB R58, R177, R174 ;  /* 0x000000aeb13a723e */ /* 0x000fe200000010ff */
[----:B------:R-:W-:Y:S01]  /*4c20*/  FFMA.FTZ R182, R53, R55, R104 ;  /* 0x0000003735b67223 */ /* 0x000fe20000010068 */
[----:B------:R-:W-:Y:S02]  /*4c30*/  PRMT R53, RZ, 0x7610, R13 ;  /* 0x00007610ff357816 */ /* 0x000fe4000000000d */
[----:B------:R-:W-:Y:S02]  /*4c40*/  F2FP.BF16.PACK_AB R55, R161, R156 ;  /* 0x0000009ca137723e */ /* 0x000fe400000010ff */
[----:B------:R-:W-:Y:S01]  /*4c50*/  F2FP.BF16.PACK_AB R46, R149, R148 ;  /* 0x00000094952e723e */ /* 0x000fe200000010ff */
[----:B------:R-:W-:Y:S01]  /*4c60*/  FFMA.FTZ R185, R56, R53, R107 ;  /* 0x0000003538b97223 */ /* 0x000fe2000001006b */
[----:B------:R-:W-:-:S02]  /*4c70*/  PRMT R53, RZ, 0x5410, R12 ;  /* 0x00005410ff357816 */ /* 0x000fc4000000000c */
[----:B------:R-:W-:Y:S02]  /*4c80*/  F2FP.BF16.PACK_AB R56, R159, R176 ;  /* 0x000000b09f38723e */ /* 0x000fe400000010ff */
[----:B------:R-:W-:Y:S01]  /*4c90*/  ISETP.GE.AND P1, PT, R121, c[0x0][0x164], PT ;  /* 0x0000590079007a0c */ /* 0x000fe20003f26270 */
[----:B------:R-:W-:Y:S01]  /*4ca0*/  FFMA.FTZ R180, R51, R53, R0 ;  /* 0x0000003533b47223 */ /* 0x000fe20000010000 */
[----:B------:R-:W-:Y:S02]  /*4cb0*/  PRMT R51, RZ, 0x7610, R12 ;  /* 0x00007610ff337816 */ /* 0x000fe4000000000c */
[----:B------:R-:W-:-:S03]  /*4cc0*/  F2FP.BF16.PACK_AB R53, R169, R164 ;  /* 0x000000a4a935723e */ /* 0x000fc600000010ff */
        /* <DEDUP_REMOVED lines=14> */
[----:B------:R-:W-:Y:S01]  /*4db0*/  F2FP.BF16.PACK_AB R50, R151, R146 ;  /* 0x000000929732723e */ /* 0x000fe200000010ff */
[----:B------:R-:W-:Y:S02]  /*4dc0*/  HFMA2.MMA R146, -RZ, RZ, 0, 9.5367431640625e-07 ;  /* 0x00000010ff927435 */ /* 0x000fe400000001ff */
[----:B------:R-:W-:Y:S01]  /*4dd0*/  FFMA.FTZ R190, R44, R45, R113 ;  /* 0x0000002d2cbe7223 */ /* 0x000fe20000010071 */
[----:B------:R-:W-:Y:S02]  /*4de0*/  PRMT R44, RZ, 0x7610, R9 ;  /* 0x00007610ff2c7816 */ /* 0x000fe40000000009 */
[----:B------:R-:W-:-:S03]  /*4df0*/  F2FP.BF16.PACK_AB R45, R145, R144 ;  /* 0x00000090912d723e */ /* 0x000fc600000010ff */
[----:B------:R-:W-:Y:S01]  /*4e00*/  FFMA.FTZ R191, R48, R44, R115 ;  /* 0x0000002c30bf7223 */ /* 0x000fe20000010073 */
[----:B------:R-:W-:Y:S01]  /*4e10*/  PRMT R44, RZ, 0x5410, R8 ;  /* 0x00005410ff2c7816 */ /* 0x000fe20000000008 */
[----:B------:R-:W-:Y:S01]  /*4e20*/  IMAD.WIDE.U32 R140, R131, R146, c[0x0][0x208] ;  /* 0x00008200838c7625 */ /* 0x000fe200078e0092 */
[----:B------:R-:W-:-:S03]  /*4e30*/  F2FP.BF16.PACK_AB R48, R157, R152 ;  /* 0x000000989d30723e */ /* 0x000fc600000010ff */
[----:B------:R-:W-:Y:S01]  /*4e40*/  FFMA.FTZ R188, R42, R44, R111 ;  /* 0x0000002c2abc7223 */ /* 0x000fe2000001006f */
[----:B------:R-:W-:Y:S01]  /*4e50*/  PRMT R42, RZ, 0x7610, R8 ;  /* 0x00007610ff2a7816 */ /* 0x000fe20000000008 */
[----:B------:R0:W-:Y:S01]  /*4e60*/  STG.E.128 [R136.64], R48 ;  /* 0x0000003088007986 */ /* 0x0001e2000c101d04 */
[----:B------:R-:W-:Y:S01]  /*4e70*/  F2FP.BF16.PACK_AB R44, R181, R178 ;  /* 0x000000b2b52c723e */ /* 0x000fe200000010ff */
[----:B------:R-:W-:-:S04]  /*4e80*/  IMAD.WIDE.U32 R130, R130, R146, c[0x0][0x208] ;  /* 0x0000820082827625 */ /* 0x000fc800078e0092 */
[----:B------:R-:W-:Y:S01]  /*4e90*/  FFMA.FTZ R135, R135, R42, R112 ;  /* 0x0000002a87877223 */ /* 0x000fe20000010070 */
[----:B------:R-:W-:-:S05]  /*4ea0*/  PRMT R42, RZ, 0x5410, R7 ;  /* 0x00005410ff2a7816 */ /* 0x000fca0000000007 */
[----:B------:R-:W-:Y:S01]  /*4eb0*/  FFMA.FTZ R200, R40, R42, R125 ;  /* 0x0000002a28c87223 */ /* 0x000fe2000001007d */
[----:B------:R-:W-:Y:S02]  /*4ec0*/  PRMT R40, RZ, 0x7610, R7 ;  /* 0x00007610ff287816 */ /* 0x000fe40000000007 */
[----:B------:R-:W-:-:S03]  /*4ed0*/  F2FP.BF16.PACK_AB R42, R167, R168 ;  /* 0x000000a8a72a723e */ /* 0x000fc600000010ff */
[----:B------:R-:W-:Y:S01]  /*4ee0*/  FFMA.FTZ R201, R138, R40, R127 ;  /* 0x000000288ac97223 */ /* 0x000fe2000001007f */
[--C-:B------:R-:W-:Y:S01]  /*4ef0*/  PRMT R40, RZ, 0x5410, R6.reuse ;  /* 0x00005410ff287816 */ /* 0x100fe20000000006 */
[----:B------:R-:W-:Y:S01]  /*4f00*/  IMAD.WIDE.U32 R138, R47, R146, c[0x0][0x208] ;  /* 0x000082002f8a7625 */ /* 0x000fe200078e0092 */
[----:B------:R-:W-:Y:S02]  /*4f10*/  F2FP.BF16.PACK_AB R47, R163, R162 ;  /* 0x000000a2a32f723e */ /* 0x000fe400000010ff */
[----:B0-----:R-:W-:Y:S01]  /*4f20*/  F2FP.BF16.PACK_AB R51, R189, R186 ;  /* 0x000000babd33723e */ /* 0x001fe200000010ff */
[----:B------:R-:W-:Y:S01]  /*4f30*/  FFMA.FTZ R198, R2, R40, R123 ;  /* 0x0000002802c67223 */ /* 0x000fe2000001007b */
[----:B------:R-:W-:Y:S01]  /*4f40*/  PRMT R2, RZ, 0x7610, R6 ;  /* 0x00007610ff027816 */ /* 0x000fe20000000006 */
[----:B------:R0:W-:Y:S01]  /*4f50*/  STG.E.128 [R138.64], R52 ;  /* 0x000000348a007986 */ /* 0x0001e2000c101d04 */
[----:B------:R-:W-:Y:S01]  /*4f60*/  PRMT R40, RZ, 0x7610, R4 ;  /* 0x00007610ff287816 */ /* 0x000fe20000000004 */
[----:B------:R-:W-:Y:S01]  /*4f70*/  IMAD.WIDE.U32 R136, R132, R146, c[0x0][0x208] ;  /* 0x0000820084887625 */ /* 0x000fe200078e0092 */
[----:B------:R-:W-:-:S02]  /*4f80*/  F2FP.BF16.PACK_AB R50, R187, R184 ;  /* 0x000000b8bb32723e */ /* 0x000fc400000010ff */
[----:B------:R-:W-:Y:S01]  /*4f90*/  F2FP.BF16.PACK_AB R49, R185, R182 ;  /* 0x000000b6b931723e */ /* 0x000fe200000010ff */
[----:B------:R-:W-:Y:S01]  /*4fa0*/  FFMA.FTZ R199, R59, R2, R126 ;  /* 0x000000023bc77223 */ /* 0x000fe2000001007e */
[--C-:B------:R-:W-:Y:S01]  /*4fb0*/  PRMT R2, RZ, 0x5410, R5.reuse ;  /* 0x00005410ff027816 */ /* 0x100fe20000000005 */
[----:B------:R-:W-:Y:S01]  /*4fc0*/  FFMA.FTZ R3, R3, R40, R122 ;  /* 0x0000002803037223 */ /* 0x000fe2000001007a */
[----:B------:R-:W-:Y:S01]  /*4fd0*/  F2FP.BF16.PACK_AB R59, R175, R170 ;  /* 0x000000aaaf3b723e */ /* 0x000fe200000010ff */
[----:B------:R-:W-:Y:S01]  /*4fe0*/  IMAD.WIDE.U32 R132, R133, R146, c[0x0][0x208] ;  /* 0x0000820085847625 */ /* 0x000fe200078e0092 */
[----:B------:R-:W-:Y:S02]  /*4ff0*/  F2FP.BF16.PACK_AB R40, R143, R142 ;  /* 0x0000008e8f28723e */ /* 0x000fe400000010ff */
[----:B------:R-:W-:Y:S01]  /*5000*/  F2FP.BF16.PACK_AB R48, R183, R180 ;  /* 0x000000b4b730723e */ /* 0x000fe200000010ff */
[----:B------:R-:W-:Y:S01]  /*5010*/  FFMA.FTZ R196, R43, R2, R120 ;  /* 0x000000022bc47223 */ /* 0x000fe20000010078 */
[----:B------:R-:W-:-:S02]  /*5020*/  PRMT R2, RZ, 0x7610, R5 ;  /* 0x00007610ff027816 */ /* 0x000fc40000000005 */
[----:B------:R-:W-:Y:S02]  /*5030*/  F2FP.BF16.PACK_AB R43, R179, R158 ;  /* 0x0000009eb32b723e */ /* 0x000fe400000010ff */
[----:B0-----:R-:W-:Y:S01]  /*5040*/  F2FP.BF16.PACK_AB R55, R195, R194 ;  /* 0x000000c2c337723e */ /* 0x001fe200000010ff */
[----:B------:R-:W-:Y:S01]  /*5050*/  FFMA.FTZ R197, R57, R2, R124 ;  /* 0x0000000239c57223 */ /* 0x000fe2000001007c */
[----:B------:R-:W-:Y:S02]  /*5060*/  PRMT R2, RZ, 0x5410, R4 ;  /* 0x00005410ff027816 */ /* 0x000fe40000000004 */
[----:B------:R-:W-:Y:S02]  /*5070*/  F2FP.BF16.PACK_AB R57, R173, R172 ;  /* 0x000000acad39723e */ /* 0x000fe400000010ff */
[----:B------:R-:W-:Y:S01]  /*5080*/  F2FP.BF16.PACK_AB R54, R193, R192 ;  /* 0x000000c0c136723e */ /* 0x000fe200000010ff */
[----:B------:R-:W-:Y:S01]  /*5090*/  FFMA.FTZ R2, R41, R2, R118 ;  /* 0x0000000229027223 */ /* 0x000fe20000010076 */
[----:B------:R-:W-:Y:S01]  /*50a0*/  F2FP.BF16.PACK_AB R41, R153, R154 ;  /* 0x0000009a9929723e */ /* 0x000fe200000010ff */
[----:B------:R0:W-:Y:S01]  /*50b0*/  STG.E.128 [R140.64], R56 ;  /* 0x000000388c007986 */ /* 0x0001e2000c101d04 */
[----:B------:R-:W-:-:S02]  /*50c0*/  F2FP.BF16.PACK_AB R53, R191, R190 ;  /* 0x000000bebf35723e */ /* 0x000fc400000010ff */
[----:B------:R-:W-:Y:S02]  /*50d0*/  F2FP.BF16.PACK_AB R52, R135, R188 ;  /* 0x000000bc8734723e */ /* 0x000fe400000010ff */
[----:B0-----:R-:W-:Y:S01]  /*50e0*/  F2FP.BF16.PACK_AB R56, R3, R2 ;  /* 0x000000020338723e */ /* 0x001fe200000010ff */
[----:B------:R-:W-:Y:S01]  /*50f0*/  IMAD.WIDE.U32 R2, R128, R146, c[0x0][0x208] ;  /* 0x0000820080027625 */ /* 0x000fe200078e0092 */
[----:B------:R-:W-:Y:S02]  /*5100*/  F2FP.BF16.PACK_AB R59, R201, R200 ;  /* 0x000000c8c93b723e */ /* 0x000fe400000010ff */
[----:B------:R-:W-:Y:S01]  /*5110*/  F2FP.BF16.PACK_AB R58, R199, R198 ;  /* 0x000000c6c73a723e */ /* 0x000fe200000010ff */
[----:B------:R-:W-:Y:S01]  /*5120*/  IMAD.WIDE.U32 R128, R129, R146, c[0x0][0x208] ;  /* 0x0000820081807625 */ /* 0x000fe200078e0092 */
[----:B------:R-:W-:Y:S01]  /*5130*/  F2FP.BF16.PACK_AB R57, R197, R196 ;  /* 0x000000c4c539723e */ /* 0x000fe200000010ff */
[----:B------:R0:W-:Y:S04]  /*5140*/  STG.E.128 [R2.64], R40 ;  /* 0x0000002802007986 */ /* 0x0001e8000c101d04 */
[----:B------:R0:W-:Y:S04]  /*5150*/  STG.E.128 [R128.64], R44 ;  /* 0x0000002c80007986 */ /* 0x0001e8000c101d04 */
[----:B------:R0:W-:Y:S04]  /*5160*/  STG.E.128 [R130.64], R48 ;  /* 0x0000003082007986 */ /* 0x0001e8000c101d04 */
[----:B------:R0:W-:Y:S04]  /*5170*/  STG.E.128 [R136.64], R52 ;  /* 0x0000003488007986 */ /* 0x0001e8000c101d04 */
[----:B------:R0:W-:Y:S02]  /*5180*/  STG.E.128 [R132.64], R56 ;  /* 0x0000003884007986 */ /* 0x0001e4000c101d04 */
[----:B0----5:R-:W-:Y:S01]  /*5190*/  @P1 CALL.REL.NOINC `(.L_x_441) ;  /* 0x0000001000001944 */ /* 0x021fe20003c00000 */
[----:B------:R-:W-:Y:S05]  /*51a0*/  BRA `(.L_x_442) ;  /* 0xffffb5a000007947 */ /* 0x000fea000383ffff */
.L_x_441:
[----:B------:R-:W-:Y:S05]  /*51b0*/  EXIT ;  /* 0x000000000000794d */ /* 0x000fea0003800000 */
.L_x_439:
[----:B0-----:R-:W-:Y:S01]  /*51c0*/  HFMA2.MMA R40, -RZ, RZ, 0, 1.847743988037109375e-06 ;  /* 0x0000001fff287435 */ /* 0x001fe200000001ff */
[----:B------:R-:W-:-:S02]  /*51d0*/  MOV R58, 0x1 ;  /* 0x00000001003a7802 */ /* 0x000fc40000000f00 */
[----:B------:R-:W-:Y:S02]  /*51e0*/  MOV R41, 0xffffffff ;  /* 0xffffffff00297802 */ /* 0x000fe40000000f00 */
[----:B------:R-:W-:Y:S02]  /*51f0*/  MOV R2, 0x5210 ;  /* 0x0000521000027802 */ /* 0x000fe40000000f00 */
[----:B-----5:R-:W-:Y:S05]  /*5200*/  CALL.REL.NOINC `($__internal_1_$__cuda_sm70_shflsync_bfly_p) ;  /* 0x00000b9000007944 */ /* 0x020fea0003c00000 */
[----:B-1----:R-:W-:Y:S01]  /*5210*/  MOV R2, R58 ;  /* 0x0000003a00027202 */ /* 0x002fe20000000f00 */
[----:B0-----:R-:W-:Y:S05]  /*5220*/  BRA `(.L_x_443) ;  /* 0xffffe20000007947 */ /* 0x001fea000383ffff */
.L_x_440:
[----:B------:R-:W-:Y:S01]  /*5230*/  HFMA2.MMA R58, -RZ, RZ, 0, 1.1920928955078125e-07 ;  /* 0x00000002ff3a7435 */ /* 0x000fe200000001ff */
[----:B------:R-:W-:Y:S02]  /*5240*/  MOV R40, 0x1f ;  /* 0x0000001f00287802 */ /* 0x000fe40000000f00 */
[----:B------:R-:W-:Y:S02]  /*5250*/  MOV R41, 0xffffffff ;  /* 0xffffffff00297802 */ /* 0x000fe40000000f00 */
[----:B------:R-:W-:Y:S02]  /*5260*/  MOV R2, 0x5280 ;  /* 0x0000528000027802 */ /* 0x000fe40000000f00 */
[----:B-----5:R-:W-:Y:S05]  /*5270*/  CALL.REL.NOINC `($__internal_1_$__cuda_sm70_shflsync_bfly_p) ;  /* 0x00000b2000007944 */ /* 0x020fea0003c00000 */
[----:B01----:R-:W-:Y:S01]  /*5280*/  FADD.FTZ R185, R185, R58 ;  /* 0x0000003ab9b97221 */ /* 0x003fe20000010000 */
[----:B------:R-:W-:Y:S01]  /*5290*/  HFMA2.MMA R58, -RZ, RZ, 0, 2.384185791015625e-07 ;  /* 0x00000004ff3a7435 */ /* 0x000fe200000001ff */
[----:B------:R-:W-:-:S02]  /*52a0*/  MOV R40, 0x1f ;  /* 0x0000001f00287802 */ /* 0x000fc40000000f00 */
[----:B------:R-:W-:Y:S02]  /*52b0*/  MOV R41, 0xffffffff ;  /* 0xffffffff00297802 */ /* 0x000fe40000000f00 */
[----:B------:R-:W-:Y:S02]  /*52c0*/  MOV R2, 0x52e0 ;  /* 0x000052e000027802 */ /* 0x000fe40000000f00 */
[----:B------:R-:W-:Y:S05]  /*52d0*/  CALL.REL.NOINC `($__internal_1_$__cuda_sm70_shflsync_bfly_p) ;  /* 0x00000ac000007944 */ /* 0x000fea0003c00000 */
[----:B01----:R-:W-:Y:S01]  /*52e0*/  FADD.FTZ R185, R185, R58 ;  /* 0x0000003ab9b97221 */ /* 0x003fe20000010000 */
[----:B------:R-:W-:Y:S01]  /*52f0*/  HFMA2.MMA R58, -RZ, RZ, 0, 4.76837158203125e-07 ;  /* 0x00000008ff3a7435 */ /* 0x000fe200000001ff */
[----:B------:R-:W-:Y:S02]  /*5300*/  MOV R40, 0x1f ;  /* 0x0000001f00287802 */ /* 0x000fe40000000f00 */
[----:B------:R-:W-:Y:S02]  /*5310*/  MOV R41, 0xffffffff ;  /* 0xffffffff00297802 */ /* 0x000fe40000000f00 */
[----:B------:R-:W-:Y:S02]  /*5320*/  MOV R2, 0x5340 ;  /* 0x0000534000027802 */ /* 0x000fe40000000f00 */
[----:B------:R-:W-:Y:S05]  /*5330*/  CALL.REL.NOINC `($__internal_1_$__cuda_sm70_shflsync_bfly_p) ;  /* 0x00000a6000007944 */ /* 0x000fea0003c00000 */
[----:B01----:R-:W-:Y:S01]  /*5340*/  FADD.FTZ R185, R185, R58 ;  /* 0x0000003ab9b97221 */ /* 0x003fe20000010000 */
[----:B------:R-:W-:Y:S01]  /*5350*/  HFMA2.MMA R58, -RZ, RZ, 0, 9.5367431640625e-07 ;  /* 0x00000010ff3a7435 */ /* 0x000fe200000001ff */
[----:B------:R-:W-:-:S02]  /*5360*/  MOV R40, 0x1f ;  /* 0x0000001f00287802 */ /* 0x000fc40000000f00 */
[----:B------:R-:W-:Y:S02]  /*5370*/  MOV R41, 0xffffffff ;  /* 0xffffffff00297802 */ /* 0x000fe40000000f00 */
[----:B------:R-:W-:Y:S02]  /*5380*/  MOV R2, 0x53a0 ;  /* 0x000053a000027802 */ /* 0x000fe40000000f00 */
[----:B------:R-:W-:Y:S05]  /*5390*/  CALL.REL.NOINC `($__internal_1_$__cuda_sm70_shflsync_bfly_p) ;  /* 0x00000a0000007944 */ /* 0x000fea0003c00000 */
[----:B-1----:R-:W-:Y:S01]  /*53a0*/  FADD.FTZ R56, R185, R58 ;  /* 0x0000003ab9387221 */ /* 0x002fe20000010000 */
[----:B------:R-:W-:Y:S01]  /*53b0*/  HFMA2.MMA R58, -RZ, RZ, 0, 5.9604644775390625e-08 ;  /* 0x00000001ff3a7435 */ /* 0x000fe200000001ff */
[----:B0-----:R-:W-:Y:S02]  /*53c0*/  MOV R40, 0x1f ;  /* 0x0000001f00287802 */ /* 0x001fe40000000f00 */
[----:B------:R-:W-:-:S04]  /*53d0*/  FMUL.FTZ R56, R56, c[0x0][0x1e0] ;  /* 0x0000780038387a20 */ /* 0x000fc80000410000 */
[C---:B------:R-:W-:Y:S02]  /*53e0*/  FADD.FTZ R2, -R56.reuse, R48 ;  /* 0x0000003038027221 */ /* 0x040fe40000010100 */
[----:B------:R-:W-:Y:S02]  /*53f0*/  FADD.FTZ R3, -R56, R49 ;  /* 0x0000003138037221 */ /* 0x000fe40000010100 */
[----:B------:R-:W-:Y:S02]  /*5400*/  FFMA.FTZ R2, R2, R2, RZ ;  /* 0x0000000202027223 */ /* 0x000fe400000100ff */
[C---:B------:R-:W-:Y:S02]  /*5410*/  FADD.FTZ R41, -R56.reuse, R50 ;  /* 0x0000003238297221 */ /* 0x040fe40000010100 */
[----:B------:R-:W-:Y:S02]  /*5420*/  FFMA.FTZ R2, R3, R3, R2 ;  /* 0x0000000303027223 */ /* 0x000fe40000010002 */
[----:B------:R-:W-:-:S02]  /*5430*/  FADD.FTZ R3, -R56, R51 ;  /* 0x0000003338037221 */ /* 0x000fc40000010100 */
[----:B------:R-:W-:Y:S02]  /*5440*/  FFMA.FTZ R2, R41, R41, R2 ;  /* 0x0000002929027223 */ /* 0x000fe40000010002 */
[C---:B------:R-:W-:Y:S02]  /*5450*/  FADD.FTZ R41, -R56.reuse, R52 ;  /* 0x0000003438297221 */ /* 0x040fe40000010100 */
[----:B------:R-:W-:Y:S02]  /*5460*/  FFMA.FTZ R2, R3, R3, R2 ;  /* 0x0000000303027223 */ /* 0x000fe40000010002 */
        /* <DEDUP_REMOVED lines=117> */
[----:B------:R-:W-:Y:S01]  /*5bc0*/  FFMA.FTZ R2, R41, R41, R2 ;  /* 0x0000002929027223 */ /* 0x000fe20000010002 */
[----:B------:R-:W-:-:S03]  /*5bd0*/  MOV R41, 0xffffffff ;  /* 0xffffffff00297802 */ /* 0x000fc60000000f00 */
[----:B------:R-:W-:Y:S01]  /*5be0*/  FFMA.FTZ R185, R3, R3, R2 ;  /* 0x0000000303b97223 */ /* 0x000fe20000010002 */
[----:B------:R-:W-:Y:S02]  /*5bf0*/  MOV R2, 0x5c10 ;  /* 0x00005c1000027802 */ /* 0x000fe40000000f00 */
[----:B------:R-:W-:Y:S05]  /*5c00*/  CALL.REL.NOINC `($__internal_1_$__cuda_sm70_shflsync_bfly_p) ;  /* 0x0000019000007944 */ /* 0x000fea0003c00000 */
[----:B01----:R-:W-:Y:S01]  /*5c10*/  FADD.FTZ R185, R185, R58 ;  /* 0x0000003ab9b97221 */ /* 0x003fe20000010000 */
[----:B------:R-:W-:Y:S01]  /*5c20*/  HFMA2.MMA R58, -RZ, RZ, 0, 1.1920928955078125e-07 ;  /* 0x00000002ff3a7435 */ /* 0x000fe200000001ff */
[----:B------:R-:W-:Y:S02]  /*5c30*/  MOV R40, 0x1f ;  /* 0x0000001f00287802 */ /* 0x000fe40000000f00 */
[----:B------:R-:W-:Y:S02]  /*5c40*/  MOV R41, 0xffffffff ;  /* 0xffffffff00297802 */ /* 0x000fe40000000f00 */
[----:B------:R-:W-:Y:S02]  /*5c50*/  MOV R2, 0x5c70 ;  /* 0x00005c7000027802 */ /* 0x000fe40000000f00 */
[----:B------:R-:W-:Y:S05]  /*5c60*/  CALL.REL.NOINC `($__internal_1_$__cuda_sm70_shflsync_bfly_p) ;  /* 0x0000013000007944 */ /* 0x000fea0003c00000 */
[----:B01----:R-:W-:Y:S01]  /*5c70*/  FADD.FTZ R185, R185, R58 ;  /* 0x0000003ab9b97221 */ /* 0x003fe20000010000 */
[----:B------:R-:W-:Y:S01]  /*5c80*/  HFMA2.MMA R58, -RZ, RZ, 0, 2.384185791015625e-07 ;  /* 0x00000004ff3a7435 */ /* 0x000fe200000001ff */
[----:B------:R-:W-:Y:S02]  /*5c90*/  MOV R40, 0x1f ;  /* 0x0000001f00287802 */ /* 0x000fe40000000f00 */
[----:B------:R-:W-:-:S02]  /*5ca0*/  MOV R41, 0xffffffff ;  /* 0xffffffff00297802 */ /* 0x000fc40000000f00 */
        /* <DEDUP_REMOVED lines=10> */
[----:B------:R-:W-:Y:S02]  /*5d50*/  MOV R40, 0x1f ;  /* 0x0000001f00287802 */ /* 0x000fe40000000f00 */
[----:B------:R-:W-:-:S02]  /*5d60*/  MOV R41, 0xffffffff ;  /* 0xffffffff00297802 */ /* 0x000fc40000000f00 */
[----:B------:R-:W-:Y:S02]  /*5d70*/  MOV R2, 0x5d90 ;  /* 0x00005d9000027802 */ /* 0x000fe40000000f00 */
[----:B------:R-:W-:Y:S05]  /*5d80*/  CALL.REL.NOINC `($__internal_1_$__cuda_sm70_shflsync_bfly_p) ;  /* 0x0000001000007944 */ /* 0x000fea0003c00000 */
[----:B01----:R-:W-:Y:S05]  /*5d90*/  BRA `(.L_x_444) ;  /* 0xffffdfd000007947 */ /* 0x003fea000383ffff */
        .weak           $__internal_1_$__cuda_sm70_shflsync_bfly_p
        .type           $__internal_1_$__cuda_sm70_shflsync_bfly_p,@function
        .size           $__internal_1_$__cuda_sm70_shflsync_bfly_p,(.L_x_57041 - $__internal_1_$__cuda_sm70_shflsync_bfly_p)
$__internal_1_$__cuda_sm70_shflsync_bfly_p:
[----:B------:R-:W-:Y:S01]  /*5da0*/  HFMA2.MMA R3, -RZ, RZ, 0, 0 ;  /* 0x00000000ff037435 */ /* 0x000fe200000001ff */
[----:B------:R-:W-:Y:S04]  /*5db0*/  WARPSYNC R41 ;  /* 0x0000002900007348 */ /* 0x000fe80003800000 */
[----:B------:R0:W1:Y:S01]  /*5dc0*/  SHFL.BFLY PT, R58, R185, R58, R40 ;  /* 0x0c00003ab93a7389 */ /* 0x00006200000e0028 */
[----:B------:R-:W-:Y:S05]  /*5dd0*/  RET.REL.NODEC R2 `(_ZN10layer_norm13ln_fwd_kernelINS_13Kernel_traitsI13__nv_bfloat16S2_S2_S2_fjLj2048ELj1ELj4ELj1ELj16ENS_18Kernel_traits_baseILj2048ES2_S2_S2_S2_fjLj128EEEEELb0ELb0ELb0ELb1EEEvNS_9FwdParamsE) ;  /* 0xffffa22002007950 */ /* 0x000fea0003c3ffff */
.L_x_445:
        /* <DEDUP_REMOVED lines=10> */
.L_x_57041:


//--------------------- .text._ZN10layer_norm13ln_fwd_kernelINS_13Kernel_traitsI13__nv_bfloat16S2_S2_S2_fjLj2048ELj1ELj4ELj1ELj16ENS_18Kernel_traits_baseILj2048ES2_S2_S2_S2_fjLj128EEEEELb0ELb0ELb1ELb0EEEvNS_9FwdParamsE --------------------------
	.section	.text._ZN10layer_norm13ln_fwd_kernelINS_13Kernel_traitsI13__nv_bfloat16S2_S2_S2_fjLj2048ELj1ELj4ELj1ELj16ENS_18Kernel_traits_baseILj2048ES2_S2_S2_S2_fjLj128EEEEELb0ELb0ELb1ELb0EEEvNS_9FwdParamsE,"ax",@progbits
	.sectioninfo	@"SHI_REGISTERS=225"
	.align	128
        .global         _ZN10layer_norm13ln_fwd_kernelINS_13Kernel_traitsI13__nv_bfloat16S2_S2_S2_fjLj2048ELj1ELj4ELj1ELj16ENS_18Kernel_traits_baseILj2048ES2_S2_S2_S2_fjLj128EEEEELb0ELb0ELb1ELb0EEEvNS_9FwdParamsE
        .type           _ZN10layer_norm13ln_fwd_kernelINS_13Kernel_traitsI13__nv_bfloat16S2_S2_S2_fjLj2048ELj1ELj4ELj1ELj16ENS_18Kernel_traits_baseILj2048ES2_S2_S2_S2_fjLj128EEEEELb0ELb0ELb1ELb0EEEvNS_9FwdParamsE,@function
        .size           _ZN10layer_norm13ln_fwd_kernelINS_13Kernel_traitsI13__nv_bfloat16S2_S2_S2_fjLj2048ELj1ELj4ELj1ELj16ENS_18Kernel_traits_baseILj2048ES2_S2_S2_S2_fjLj128EEEEELb0ELb0ELb1ELb0EEEvNS_9FwdParamsE,(.L_x_57042 - _ZN10layer_norm13ln_fwd_kernelINS_13Kernel_traitsI13__nv_bfloat16S2_S2_S2_fjLj2048ELj1ELj4ELj1ELj16ENS_18Kernel_traits_baseILj2048ES2_S2_S2_S2_fjLj128EEEEELb0ELb0ELb1ELb0EEEvNS_9FwdParamsE)
        .other          _ZN10layer_norm13ln_fwd_kernelINS_13Kernel_traitsI13__nv_bfloat16S2_S2_S2_fjLj2048ELj1ELj4ELj1ELj16ENS_18Kernel_traits_baseILj2048ES2_S2_S2_S2_fjLj128EEEEELb0ELb0ELb1ELb0EEEvNS_9FwdParamsE,@"STO_CUDA_ENTRY STV_DEFAULT"
_ZN10layer_norm13ln_fwd_kernelINS_13Kernel_traitsI13__nv_bfloat16S2_S2_S2_fjLj2048ELj1ELj4ELj1ELj16ENS_18Kernel_traits_baseILj2048ES2_S2_S2_S2_fjLj128EEEEELb0ELb0ELb1ELb0EEEvNS_9FwdParamsE:
.text._ZN10layer_norm13ln_fwd_kernelINS_13Kernel_traitsI13__nv_bfloat16S2_S2_S2_fjLj2048ELj1ELj4ELj1ELj16ENS_18Kernel_traits_baseILj2048ES2_S2_S2_S2_fjLj128EEEEELb0ELb0ELb1ELb0EEEvNS_9FwdParamsE:
        /* <DEDUP_REMOVED lines=36> */
.L_x_447:
[----:B01----:R-:W-:Y:S05]  /*0240*/  BSYNC B0 ;  /* 0x0000000000007941 */ /* 0x003fea0003800000 */
.L_x_446:
        /* <DEDUP_REMOVED lines=13> */
.L_x_449:
[----:B0-----:R-:W-:Y:S05]  /*0320*/  BSYNC B0 ;  /* 0x0000000000007941 */ /* 0x001fea0003800000 */
.L_x_448:
        /* <DEDUP_REMOVED lines=13> */
.L_x_451:
[----:B0-----:R-:W-:Y:S05]  /*0400*/  BSYNC B0 ;  /* 0x0000000000007941 */ /* 0x001fea0003800000 */
.L_x_450:
        /* <DEDUP_REMOVED lines=13> */
.L_x_453:
[----:B0-----:R-:W-:Y:S05]  /*04e0*/  BSYNC B0 ;  /* 0x0000000000007941 */ /* 0x001fea0003800000 */
.L_x_452:
        /* <DEDUP_REMOVED lines=13> */
.L_x_455:
[----:B0-----:R-:W-:Y:S05]  /*05c0*/  BSYNC B0 ;  /* 0x0000000000007941 */ /* 0x001fea0003800000 */
.L_x_454:
        /* <DEDUP_REMOVED lines=16> */
.L_x_457:
[----:B0-----:R-:W-:Y:S05]  /*06d0*/  BSYNC B0 ;  /* 0x0000000000007941 */ /* 0x001fea0003800000 */
.L_x_456:
[----:B------:R-:W-:Y:S01]  /*06e0*/  ISETP.GE.U32.AND P1, PT, R51, 0xe0, PT ;  /* 0x000000e03300780c */ /* 0x000fe20003f26070 */
[----:B------:R-:W-:Y:S01]  /*06f0*/  BSSY B0, `(.L_x_458) ;  /* 0x0000011000007945 */ /* 0x000fe20003800000 */
[----:B------:R-:W-:Y:S02]  /*0700*/  SHF.R.U32.HI R0, RZ, 0x5, R16 ;  /* 0x00000005ff007819 */ /* 0x000fe40000011610 */
[----:B------:R-:W-:Y:S02]  /*0710*/  LOP3.LUT R50, R50, 0xfffffffb, RZ, 0xc0, !PT ;  /* 0xfffffffb32327812 */ /* 0x000fe400078ec0ff */
[----:B------:R-:W-:-:S07]  /*0720*/  LEA R136, R17, R0, 0x2 ;  /* 0x0000000011887211 */ /* 0x000fce00078e10ff */
        /* <DEDUP_REMOVED lines=13> */
.L_x_459:
[----:B0-----:R-:W-:Y:S05]  /*0800*/  BSYNC B0 ;  /* 0x0000000000007941 */ /* 0x001fea0003800000 */
.L_x_458:
        /* <DEDUP_REMOVED lines=15> */
.L_x_461:
[----:B0-----:R-:W-:Y:S05]  /*0900*/  BSYNC B0 ;  /* 0x0000000000007941 */ /* 0x001fea0003800000 */
.L_x_460:
[----:B------:R-:W-:-:S13]  /*0910*/  ISETP.GE.AND P1, PT, R136, c[0x0][0x164], PT ;  /* 0x0000590088007a0c */ /* 0x000fda0003f26270 */
[----:B------:R-:W-:Y:S05]  /*0920*/  @P1 EXIT ;  /* 0x000000000000194d */ /* 0x000fea0003800000 */
        /* <DEDUP_REMOVED lines=129> */
.L_x_689:
[----:B------:R-:W-:-:S10]  /*1140*/  HFMA2.MMA R65, -RZ, RZ, 0, 2.384185791015625e-07 ;  /* 0x00000004ff417435 */ /* 0x000fd400000001ff */
[----:B------:R-:W-:-:S05]  /*1150*/  IMAD.WIDE R66, R136, R65, c[0x0][0x1d0] ;  /* 0x0000740088427625 */ /* 0x000fca00078e0241 */
[----:B------:R0:W2:Y:S01]  /*1160*/  LDG.E R214, [R66.64] ;  /* 0x0000000442d67981 */ /* 0x0000a2000c1e1900 */
[----:B------:R-:W-:-:S05]  /*1170*/  IMAD.WIDE R64, R136, R65, c[0x0][0x1d8] ;  /* 0x0000760088407625 */ /* 0x000fca00078e0241 */
[----:B------:R1:W5:Y:S01]  /*1180*/  LDG.E R210, [R64.64] ;  /* 0x0000000440d27981 */ /* 0x000362000c1e1900 */
[----:B------:R-:W-:Y:S01]  /*1190*/  IMAD R208, R136, c[0x0][0x168], RZ ;  /* 0x00005a0088d07a24 */ /* 0x000fe200078e02ff */
[----:B------:R-:W-:Y:S01]  /*11a0*/  BSSY B0, `(.L_x_462) ;  /* 0x0000079000007945 */ /* 0x000fe20003800000 */
[----:B------:R-:W-:Y:S01]  /*11b0*/  MOV R215, RZ ;  /* 0x000000ff00d77202 */ /* 0x000fe20000000f00 */
[----:B------:R-:W0:Y:S02]  /*11c0*/  S2R R211, SR_TID.X ;  /* 0x0000000000d37919 */ /* 0x000e240000002100 */
[----:B0-----:R-:W-:Y:S02]  /*11d0*/  LOP3.LUT R66, R211, 0x1f, RZ, 0xc0, !PT ;  /* 0x0000001fd3427812 */ /* 0x001fe400078ec0ff */
[----:B--2---:R-:W-:-:S13]  /*11e0*/  ISETP.GE.AND P1, PT, R214, 0x1, PT ;  /* 0x00000001d600780c */ /* 0x004fda0003f26270 */
[----:B------:R-:W-:-:S05]  /*11f0*/  @P1 IADD3 R209, R214, -0x1, RZ ;  /* 0xffffffffd6d11810 */ /* 0x000fca0007ffe0ff */
[----:B------:R-:W-:Y:S01]  /*1200*/  @P1 IMAD R212, R209, c[0x0][0x168], RZ ;  /* 0x00005a00d1d41a24 */ /* 0x000fe200078e02ff */
[----:B------:R-:W-:-:S04]  /*1210*/  SHF.R.S32.HI R209, RZ, 0x1f, R208 ;  /* 0x0000001fffd17819 */ /* 0x000fc800000114d0 */
[----:B------:R-:W-:Y:S02]  /*1220*/  @P1 SHF.R.S32.HI R213, RZ, 0x1f, R212 ;  /* 0x0000001fffd51819 */ /* 0x000fe400000114d4 */
[----:B------:R-:W-:Y:S02]  /*1230*/  LEA.HI R209, R209, R208, RZ, 0x3 ;  /* 0x000000d0d1d17211 */ /* 0x000fe400078f18ff */
[----:B------:R-:W-:Y:S02]  /*1240*/  @P1 LEA.HI R213, R213, R212, RZ, 0x3 ;  /* 0x000000d4d5d51211 */ /* 0x000fe400078f18ff */
[-C--:B------:R-:W-:Y:S02]  /*1250*/  LEA.HI.SX32 R212, R209, R66.reuse, 0x1d ;  /* 0x00000042d1d47211 */ /* 0x080fe400078feaff */
[----:B------:R-:W-:Y:S02]  /*1260*/  @P1 LEA.HI.SX32 R215, R213, R66, 0x1d ;  /* 0x00000042d5d71211 */ /* 0x000fe400078feaff */
[----:B------:R-:W-:Y:S01]  /*1270*/  SHF.R.S32.HI R213, RZ, 0x1f, R136 ;  /* 0x0000001fffd57819 */ /* 0x000fe20000011488 */
[----:B------:R-:W-:Y:S05]  /*1280*/  @!P0 BRA `(.L_x_463) ;  /* 0x000006a000008947 */ /* 0x000fea0003800000 */
[----:B-1----:R-:W-:Y:S02]  /*1290*/  ISETP.NE.U32.AND P2, PT, RZ, c[0x0][0x180], PT ;  /* 0x00006000ff007a0c */ /* 0x002fe40003f45070 */
[----:B------:R-:W-:-:S02]  /*12a0*/  @P1 MOV R66, 0x10 ;  /* 0x0000001000421802 */ /* 0x000fc40000000f00 */
[----:B------:R-:W-:-:S03]  /*12b0*/  ISETP.NE.AND.EX P2, PT, RZ, c[0x0][0x184], PT, P2 ;  /* 0x00006100ff007a0c */ /* 0x000fc60003f45320 */
[----:B------:R-:W-:-:S05]  /*12c0*/  @P1 IMAD.WIDE.U32 R66, R215, R66, c[0x0][0x170] ;  /* 0x00005c00d7421625 */ /* 0x000fca00078e0042 */
[----:B------:R0:W5:Y:S05]  /*12d0*/  @P1 LDG.E.128 R56, [R66.64] ;  /* 0x0000000442381981 */ /* 0x00016a000c1e1d00 */
[----:B------:R-:W-:-:S05]  /*12e0*/  @P2 MOV R65, 0x10 ;  /* 0x0000001000412802 */ /* 0x000fca0000000f00 */
[----:B------:R-:W-:-:S05]  /*12f0*/  @P2 IMAD.WIDE.U32 R64, R212, R65, c[0x0][0x180] ;  /* 0x00006000d4402625 */ /* 0x000fca00078e0041 */
[----:B------:R0:W5:Y:S01]  /*1300*/  @P2 LDG.E.128 R60, [R64.64] ;  /* 0x00000004403c2981 */ /* 0x000162000c1e1d00 */
[----:B------:R-:W-:Y:S01]  /*1310*/  ISETP.GT.AND P3, PT, R214, RZ, PT ;  /* 0x000000ffd600720c */ /* 0x000fe20003f64270 */
[----:B------:R-:W-:-:S12]  /*1320*/  BSSY B1, `(.L_x_464) ;  /* 0x000000a000017945 */ /* 0x000fd80003800000 */
[----:B------:R-:W-:Y:S05]  /*1330*/  @P3 BRA `(.L_x_465) ;  /* 0x0000004000003947 */ /* 0x000fea0003800000 */
[----:B0-----:R-:W-:Y:S01]  /*1340*/  HFMA2.MMA R191, -RZ, RZ, 0, 0 ;  /* 0x00000000ffbf7435 */ /* 0x001fe200000001ff */
[----:B------:R-:W-:Y:S05]  /*1350*/  @!P2 BRA `(.L_x_466) ;  /* 0x000000600000a947 */ /* 0x000fea0003800000 */
[----:B-----5:R-:W-:Y:S01]  /*1360*/  PRMT R191, RZ, 0x5410, R60 ;  /* 0x00005410ffbf7816 */ /* 0x020fe2000000003c */
[----:B------:R-:W-:Y:S05]  /*1370*/  BRA `(.L_x_466) ;  /* 0x0000004000007947 */ /* 0x000fea0003800000 */
.L_x_465:
[----:B0----5:R-:W-:Y:S02]  /*1380*/  PRMT R191, RZ, 0x5410, R56 ;  /* 0x00005410ffbf7816 */ /* 0x021fe40000000038 */
[----:B------:R-:W-:-:S03]  /*1390*/  @P2 PRMT R64, RZ, 0x5410, R60 ;  /* 0x00005410ff402816 */ /* 0x000fc6000000003c */
[----:B------:R-:W-:-:S04]  /*13a0*/  FMUL.FTZ R191, R191, c[0x0][0x1ec] ;  /* 0x00007b00bfbf7a20 */ /* 0x000fc80000410000 */
[----:B------:R-:W-:Y:S02]  /*13b0*/  @P2 FADD.FTZ R191, R64, R191 ;  /* 0x000000bf40bf2221 */ /* 0x000fe40000010000 */
.L_x_466:
[----:B------:R-:W-:Y:S05]  /*13c0*/  BSYNC B1 ;  /* 0x0000000000017941 */ /* 0x000fea0003800000 */
.L_x_464:
[----:B------:R-:W-:Y:S01]  /*13d0*/  BSSY B1, `(.L_x_467) ;  /* 0x000000a000017945 */ /* 0x000fe20003800000 */
[----:B------:R-:W-:Y:S05]  /*13e0*/  @P3 BRA `(.L_x_468) ;  /* 0x0000004000003947 */ /* 0x000fea0003800000 */
[----:B------:R-:W-:Y:S01]  /*13f0*/  MOV R190, RZ ;  /* 0x000000ff00be7202 */ /* 0x000fe20000000f00 */
[----:B------:R-:W-:Y:S05]  /*1400*/  @!P2 BRA `(.L_x_469) ;  /* 0x000000600000a947 */ /* 0x000fea0003800000 */
[----:B-----5:R-:W-:Y:S01]  /*1410*/  PRMT R190, RZ, 0x7610, R60 ;  /* 0x00007610ffbe7816 */ /* 0x020fe2000000003c */
[----:B------:R-:W-:Y:S05]  /*1420*/  BRA `(.L_x_469) ;  /* 0x0000004000007947 */ /* 0x000fea0003800000 */
.L_x_468:
[----:B-----5:R-:W-:Y:S02]  /*1430*/  PRMT R190, RZ, 0x7610, R56 ;  /* 0x00007610ffbe7816 */ /* 0x020fe40000000038 */
[----:B------:R-:W-:-:S03]  /*1440*/  @P2 PRMT R65, RZ, 0x7610, R60 ;  /* 0x00007610ff412816 */ /* 0x000fc6000000003c */
[----:B------:R-:W-:-:S04]  /*1450*/  FMUL.FTZ R190, R190, c[0x0][0x1ec] ;  /* 0x00007b00bebe7a20 */ /* 0x000fc80000410000 */
[----:B------:R-:W-:Y:S02]  /*1460*/  @P2 FADD.FTZ R190, R65, R190 ;  /* 0x000000be41be2221 */ /* 0x000fe40000010000 */
.L_x_469:
[----:B------:R-:W-:Y:S05]  /*1470*/  BSYNC B1 ;  /* 0x0000000000017941 */ /* 0x000fea0003800000 */
.L_x_467:
[----:B------:R-:W-:Y:S01]  /*1480*/  BSSY B1, `(.L_x_470) ;  /* 0x000000a000017945 */ /* 0x000fe20003800000 */
[----:B------:R-:W-:Y:S05]  /*1490*/  @P3 BRA `(.L_x_471) ;  /* 0x0000004000003947 */ /* 0x000fea0003800000 */
[----:B------:R-:W-:Y:S01]  /*14a0*/  HFMA2.MMA R189, -RZ, RZ, 0, 0 ;  /* 0x00000000ffbd7435 */ /* 0x000fe200000001ff */
[----:B------:R-:W-:Y:S05]  /*14b0*/  @!P2 BRA `(.L_x_472) ;  /* 0x000000600000a947 */ /* 0x000fea0003800000 */
[----:B-----5:R-:W-:Y:S01]  /*14c0*/  PRMT R189, RZ, 0x5410, R61 ;  /* 0x00005410ffbd7816 */ /* 0x020fe2000000003d */
[----:B------:R-:W-:Y:S05]  /*14d0*/  BRA `(.L_x_472) ;  /* 0x0000004000007947 */ /* 0x000fea0003800000 */
.L_x_471:
[----:B-----5:R-:W-:Y:S02]  /*14e0*/  PRMT R189, RZ, 0x5410, R57 ;  /* 0x00005410ffbd7816 */ /* 0x020fe40000000039 */
[----:B------:R-:W-:-:S03]  /*14f0*/  @P2 PRMT R64, RZ, 0x5410, R61 ;  /* 0x00005410ff402816 */ /* 0x000fc6000000003d */
[----:B------:R-:W-:-:S04]  /*1500*/  FMUL.FTZ R189, R189, c[0x0][0x1ec] ;  /* 0x00007b00bdbd7a20 */ /* 0x000fc80000410000 */
[----:B------:R-:W-:Y:S02]  /*1510*/  @P2 FADD.FTZ R189, R64, R189 ;  /* 0x000000bd40bd2221 */ /* 0x000fe40000010000 */
.L_x_472:
[----:B------:R-:W-:Y:S05]  /*1520*/  BSYNC B1 ;  /* 0x0000000000017941 */ /* 0x000fea0003800000 */
.L_x_470:
[----:B------:R-:W-:Y:S01]  /*1530*/  BSSY B1, `(.L_x_473) ;  /* 0x000000a000017945 */ /* 0x000fe20003800000 */
[----:B------:R-:W-:Y:S05]  /*1540*/  @P3 BRA `(.L_x_474) ;  /* 0x0000004000003947 */ /* 0x000fea0003800000 */
[----:B------:R-:W-:Y:S01]  /*1550*/  MOV R188, RZ ;  /* 0x000000ff00bc7202 */ /* 0x000fe20000000f00 */
[----:B------:R-:W-:Y:S05]  /*1560*/  @!P2 BRA `(.L_x_475) ;  /* 0x000000600000a947 */ /* 0x000fea0003800000 */
[----:B-----5:R-:W-:Y:S01]  /*1570*/  PRMT R188, RZ, 0x7610, R61 ;  /* 0x00007610ffbc7816 */ /* 0x020fe2000000003d */
[----:B------:R-:W-:Y:S05]  /*1580*/  BRA `(.L_x_475) ;  /* 0x0000004000007947 */ /* 0x000fea0003800000 */
.L_x_474:
[----:B-----5:R-:W-:Y:S02]  /*1590*/  PRMT R188, RZ, 0x7610, R57 ;  /* 0x00007610ffbc7816 */ /* 0x020fe40000000039 */
[----:B------:R-:W-:-:S03]  /*15a0*/  @P2 PRMT R65, RZ, 0x7610, R61 ;  /* 0x00007610ff412816 */ /* 0x000fc6000000003d */
[----:B------:R-:W-:-:S04]  /*15b0*/  FMUL.FTZ R188, R188, c[0x0][0x1ec] ;  /* 0x00007b00bcbc7a20 */ /* 0x000fc80000410000 */
[----:B------:R-:W-:Y:S02]  /*15c0*/  @P2 FADD.FTZ R188, R65, R188 ;  /* 0x000000bc41bc2221 */ /* 0x000fe40000010000 */
.L_x_475:
[----:B------:R-:W-:Y:S05]  /*15d0*/  BSYNC B1 ;  /* 0x0000000000017941 */ /* 0x000fea0003800000 */
.L_x_473:
[----:B------:R-:W-:Y:S01]  /*15e0*/  BSSY B1, `(.L_x_476) ;  /* 0x000000a000017945 */ /* 0x000fe20003800000 */
[----:B------:R-:W-:Y:S05]  /*15f0*/  @P3 BRA `(.L_x_477) ;  /* 0x0000004000003947 */ /* 0x000fea0003800000 */
[----:B------:R-:W-:Y:S01]  /*1600*/  HFMA2.MMA R187, -RZ, RZ, 0, 0 ;  /* 0x00000000ffbb7435 */ /* 0x000fe200000001ff */
[----:B------:R-:W-:Y:S05]  /*1610*/  @!P2 BRA `(.L_x_478) ;  /* 0x000000600000a947 */ /* 0x000fea0003800000 */
[----:B-----5:R-:W-:Y:S01]  /*1620*/  PRMT R187, RZ, 0x5410, R62 ;  /* 0x00005410ffbb7816 */ /* 0x020fe2000000003e */
[----:B------:R-:W-:Y:S05]  /*1630*/  BRA `(.L_x_478) ;  /* 0x0000004000007947 */ /* 0x000fea0003800000 */
.L_x_477:
[----:B-----5:R-:W-:Y:S02]  /*1640*/  PRMT R187, RZ, 0x5410, R58 ;  /* 0x00005410ffbb7816 */ /* 0x020fe4000000003a */
[----:B------:R-:W-:-:S03]  /*1650*/  @P2 PRMT R64, RZ, 0x5410, R62 ;  /* 0x00005410ff402816 */ /* 0x000fc6000000003e */
[----:B------:R-:W-:-:S04]  /*1660*/  FMUL.FTZ R187, R187, c[0x0][0x1ec] ;  /* 0x00007b00bbbb7a20 */ /* 0x000fc80000410000 */
[----:B------:R-:W-:Y:S02]  /*1670*/  @P2 FADD.FTZ R187, R64, R187 ;  /* 0x000000bb40bb2221 */ /* 0x000fe40000010000 */
.L_x_478:
[----:B------:R-:W-:Y:S05]  /*1680*/  BSYNC B1 ;  /* 0x0000000000017941 */ /* 0x000fea0003800000 */
.L_x_476:
[----:B------:R-:W-:Y:S01]  /*1690*/  BSSY B1, `(.L_x_479) ;  /* 0x000000a000017945 */ /* 0x000fe20003800000 */
[----:B------:R-:W-:Y:S05]  /*16a0*/  @P3 BRA `(.L_x_480) ;  /* 0x0000004000003947 */ /* 0x000fea0003800000 */
[----:B------:R-:W-:Y:S01]  /*16b0*/  MOV R186, RZ ;  /* 0x000000ff00ba7202 */ /* 0x000fe20000000f00 */
[----:B------:R-:W-:Y:S05]  /*16c0*/  @!P2 BRA `(.L_x_481) ;  /* 0x000000600000a947 */ /* 0x000fea0003800000 */
[----:B-----5:R-:W-:Y:S01]  /*16d0*/  PRMT R186, RZ, 0x7610, R62 ;  /* 0x00007610ffba7816 */ /* 0x020fe2000000003e */
[----:B------:R-:W-:Y:S05]  /*16e0*/  BRA `(.L_x_481) ;  /* 0x0000004000007947 */ /* 0x000fea0003800000 */
.L_x_480:
[----:B-----5:R-:W-:Y:S02]  /*16f0*/  PRMT R186, RZ, 0x7610, R58 ;  /* 0x00007610ffba7816 */ /* 0x020fe4000000003a */
[----:B------:R-:W-:-:S03]  /*1700*/  @P2 PRMT R65, RZ, 0x7610, R62 ;  /* 0x00007610ff412816 */ /* 0x000fc6000000003e */
[----:B------:R-:W-:-:S04]  /*1710*/  FMUL.FTZ R186, R186, c[0x0][0x1ec] ;  /* 0x00007b00baba7a20 */ /* 0x000fc80000410000 */
[----:B------:R-:W-:Y:S02]  /*1720*/  @P2 FADD.FTZ R186, R65, R186 ;  /* 0x000000ba41ba2221 */ /* 0x000fe40000010000 */
.L_x_481:
[----:B------:R-:W-:Y:S05]  /*1730*/  BSYNC B1 ;  /* 0x0000000000017941 */ /* 0x000fea0003800000 */
.L_x_479:
[----:B------:R-:W-:Y:S01]  /*1740*/  BSSY B1, `(.L_x_482) ;  /* 0x000000a000017945 */ /* 0x000fe20003800000 */
[----:B------:R-:W-:Y:S05]  /*1750*/  @P3 BRA `(.L_x_483) ;  /* 0x0000004000003947 */ /* 0x000fea0003800000 */
[----:B------:R-:W-:Y:S01]  /*1760*/  HFMA2.MMA R185, -RZ, RZ, 0, 0 ;  /* 0x00000000ffb97435 */ /* 0x000fe200000001ff */
[----:B------:R-:W-:Y:S05]  /*1770*/  @!P2 BRA `(.L_x_484) ;  /* 0x000000600000a947 */ /* 0x000fea0003800000 */
[----:B-----5:R-:W-:Y:S01]  /*1780*/  PRMT R185, RZ, 0x5410, R63 ;  /* 0x00005410ffb97816 */ /* 0x020fe2000000003f */
[----:B------:R-:W-:Y:S05]  /*1790*/  BRA `(.L_x_484) ;  /* 0x0000004000007947 */ /* 0x000fea0003800000 */
.L_x_483:
[----:B-----5:R-:W-:Y:S02]  /*17a0*/  PRMT R185, RZ, 0x5410, R59 ;  /* 0x00005410ffb97816 */ /* 0x020fe4000000003b */
[----:B------:R-:W-:-:S03]  /*17b0*/  @P2 PRMT R64, RZ, 0x5410, R63 ;  /* 0x00005410ff402816 */ /* 0x000fc6000000003f */
[----:B------:R-:W-:-:S04]  /*17c0*/  FMUL.FTZ R185, R185, c[0x0][0x1ec] ;  /* 0x00007b00b9b97a20 */ /* 0x000fc80000410000 */
[----:B------:R-:W-:Y:S02]  /*17d0*/  @P2 FADD.FTZ R185, R64, R185 ;  /* 0x000000b940b92221 */ /* 0x000fe40000010000 */
.L_x_484:
[----:B------:R-:W-:Y:S05]  /*17e0*/  BSYNC B1 ;  /* 0x0000000000017941 */ /* 0x000fea0003800000 */
.L_x_482:
[----:B------:R-:W-:Y:S01]  /*17f0*/  BSSY B1, `(.L_x_485) ;  /* 0x000000a000017945 */ /* 0x000fe20003800000 */
[----:B------:R-:W-:Y:S05]  /*1800*/  @P3 BRA `(.L_x_486) ;  /* 0x0000004000003947 */ /* 0x000fea0003800000 */
[----:B------:R-:W-:Y:S01]  /*1810*/  MOV R184, RZ ;  /* 0x000000ff00b87202 */ /* 0x000fe20000000f00 */
[----:B------:R-:W-:Y:S05]  /*1820*/  @!P2 BRA `(.L_x_487) ;  /* 0x000000600000a947 */ /* 0x000fea0003800000 */
[----:B-----5:R-:W-:Y:S01]  /*1830*/  PRMT R184, RZ, 0x7610, R63 ;  /* 0x00007610ffb87816 */ /* 0x020fe2000000003f */
[----:B------:R-:W-:Y:S05]  /*1840*/  BRA `(.L_x_487) ;  /* 0x0000004000007947 */ /* 0x000fea0003800000 */
.L_x_486:
[----:B-----5:R-:W-:Y:S02]  /*1850*/  PRMT R184, RZ, 0x7610, R59 ;  /* 0x00007610ffb87816 */ /* 0x020fe4000000003b */
[----:B------:R-:W-:-:S03]  /*1860*/  @P2 PRMT R65, RZ, 0x7610, R63 ;  /* 0x00007610ff412816 */ /* 0x000fc6000000003f */
[----:B------:R-:W-:-:S04]  /*1870*/  FMUL.FTZ R184, R184, c[0x0][0x1ec] ;  /* 0x00007b00b8b87a20 */ /* 0x000fc80000410000 */
[----:B------:R-:W-:Y:S02]  /*1880*/  @P2 FADD.FTZ R184, R65, R184 ;  /* 0x000000b841b82221 */ /* 0x000fe40000010000 */
.L_x_487:
[----:B------:R-:W-:Y:S05]  /*1890*/  BSYNC B1 ;  /* 0x0000000000017941 */ /* 0x000fea0003800000 */
.L_x_485:
[----:B------:R-:W-:Y:S01]  /*18a0*/  HFMA2.MMA R209, -RZ, RZ, 0, 9.5367431640625e-07 ;  /* 0x00000010ffd17435 */ /* 0x000fe200000001ff */
[----:B------:R-:W-:Y:S02]  /*18b0*/  F2FP.BF16.PACK_AB R67, R184, R185 ;  /* 0x000000b9b843723e */ /* 0x000fe400000010ff */
[----:B------:R-:W-:Y:S02]  /*18c0*/  F2FP.BF16.PACK_AB R66, R186, R187 ;  /* 0x000000bbba42723e */ /* 0x000fe400000010ff */
[----:B------:R-:W-:Y:S02]  /*18d0*/  F2FP.BF16.PACK_AB R65, R188, R189 ;  /* 0x000000bdbc41723e */ /* 0x000fe400000010ff */
[----:B------:R-:W-:Y:S02]  /*18e0*/  F2FP.BF16.PACK_AB R64, R190, R191 ;  /* 0x000000bfbe40723e */ /* 0x000fe400000010ff */
[----:B------:R-:W-:Y:S01]  /*18f0*/  IADD3 R215, R215, 0x20, RZ ;  /* 0x00000020d7d77810 */ /* 0x000fe20007ffe0ff */
[C---:B------:R-:W-:Y:S01]  /*1900*/  IMAD.WIDE.U32 R208, R212.reuse, R209, c[0x0][0x188] ;  /* 0x00006200d4d07625 */ /* 0x040fe200078e00d1 */
[----:B------:R-:W-:-:S04]  /*1910*/  IADD3 R212, R212, 0x20, RZ ;  /* 0x00000020d4d47810 */ /* 0x000fc80007ffe0ff */
[----:B------:R0:W-:Y:S03]  /*1920*/  STG.E.128 [R208.64], R64 ;  /* 0x00000040d0007986 */ /* 0x0001e6000c101d04 */
.L_x_463:
[----:B-1----:R-:W-:Y:S05]  /*1930*/  BSYNC B0 ;  /* 0x0000000000007941 */ /* 0x002fea0003800000 */
.L_x_462:
[----:B------:R-:W-:Y:S01]  /*1940*/  ISETP.GE.U32.AND P2, PT, R51, 0x40, PT ;  /* 0x000000403300780c */ /* 0x000fe20003f46070 */
[----:B------:R-:W-:-:S12]  /*1950*/  BSSY B0, `(.L_x_488) ;  /* 0x000006c000007945 */ /* 0x000fd80003800000 */
[----:B------:R-:W-:Y:S05]  /*1960*/  @!P2 BRA `(.L_x_489) ;  /* 0x000006a00000a947 */ /* 0x000fea0003800000 */
[----:B------:R-:W-:Y:S02]  /*1970*/  ISETP.NE.U32.AND P2, PT, RZ, c[0x0][0x180], PT ;  /* 0x00006000ff007a0c */ /* 0x000fe40003f45070 */
[----:B0-----:R-:W-:Y:S02]  /*1980*/  @P1 MOV R66, 0x10 ;  /* 0x0000001000421802 */ /* 0x001fe40000000f00 */
[----:B------:R-:W-:-:S03]  /*1990*/  ISETP.NE.AND.EX P2, PT, RZ, c[0x0][0x184], PT, P2 ;  /* 0x00006100ff007a0c */ /* 0x000fc60003f45320 */
[----:B------:R-:W-:-:S05]  /*19a0*/  @P1 IMAD.WIDE.U32 R66, R215, R66, c[0x0][0x170] ;  /* 0x00005c00d7421625 */ /* 0x000fca00078e0042 */
[----:B-----5:R0:W5:Y:S05]  /*19b0*/  @P1 LDG.E.128 R56, [R66.64] ;  /* 0x0000000442381981 */ /* 0x02016a000c1e1d00 */
        /* <DEDUP_REMOVED lines=10> */
.L_x_491:
[----:B0----5:R-:W-:Y:S02]  /*1a60*/  PRMT R183, RZ, 0x5410, R56 ;  /* 0x00005410ffb77816 */ /* 0x021fe40000000038 */
[----:B------:R-:W-:-:S03]  /*1a70*/  @P2 PRMT R64, RZ, 0x5410, R60 ;  /* 0x00005410ff402816 */ /* 0x000fc6000000003c */
[----:B------:R-:W-:-:S04]  /*1a80*/  FMUL.FTZ R183, R183, c[0x0][0x1ec] ;  /* 0x00007b00b7b77a20 */ /* 0x000fc80000410000 */
[----:B------:R-:W-:Y:S02]  /*1a90*/  @P2 FADD.FTZ R183, R64, R183 ;  /* 0x000000b740b72221 */ /* 0x000fe40000010000 */
.L_x_492:
[----:B------:R-:W-:Y:S05]  /*1aa0*/  BSYNC B1 ;  /* 0x0000000000017941 */ /* 0x000fea0003800000 */
.L_x_490:
[----:B------:R-:W-:Y:S01]  /*1ab0*/  BSSY B1, `(.L_x_493) ;  /* 0x000000a000017945 */ /* 0x000fe20003800000 */
[----:B------:R-:W-:Y:S05]  /*1ac0*/  @P3 BRA `(.L_x_494) ;  /* 0x0000004000003947 */ /* 0x000fea0003800000 */
[----:B------:R-:W-:Y:S01]  /*1ad0*/  MOV R182, RZ ;  /* 0x000000ff00b67202 */ /* 0x000fe20000000f00 */
[----:B------:R-:W-:Y:S05]  /*1ae0*/  @!P2 BRA `(.L_x_495) ;  /* 0x000000600000a947 */ /* 0x000fea0003800000 */
[----:B-----5:R-:W-:Y:S01]  /*1af0*/  PRMT R182, RZ, 0x7610, R60 ;  /* 0x00007610ffb67816 */ /* 0x020fe2000000003c */
[----:B------:R-:W-:Y:S05]  /*1b00*/  BRA `(.L_x_495) ;  /* 0x0000004000007947 */ /* 0x000fea0003800000 */
.L_x_494:
[----:B-----5:R-:W-:Y:S02]  /*1b10*/  PRMT R182, RZ, 0x7610, R56 ;  /* 0x00007610ffb67816 */ /* 0x020fe40000000038 */
[----:B------:R-:W-:-:S03]  /*1b20*/  @P2 PRMT R65, RZ, 0x7610, R60 ;  /* 0x00007610ff412816 */ /* 0x000fc6000000003c */
[----:B------:R-:W-:-:S04]  /*1b30*/  FMUL.FTZ R182, R182, c[0x0][0x1ec] ;  /* 0x00007b00b6b67a20 */ /* 0x000fc80000410000 */
[----:B------:R-:W-:Y:S02]  /*1b40*/  @P2 FADD.FTZ R182, R65, R182 ;  /* 0x000000b641b62221 */ /* 0x000fe40000010000 */
.L_x_495:
[----:B------:R-:W-:Y:S05]  /*1b50*/  BSYNC B1 ;  /* 0x0000000000017941 */ /* 0x000fea0003800000 */
.L_x_493:
[----:B------:R-:W-:Y:S01]  /*1b60*/  BSSY B1, `(.L_x_496) ;  /* 0x000000a000017945 */ /* 0x000fe20003800000 */
[----:B------:R-:W-:Y:S05]  /*1b70*/  @P3 BRA `(.L_x_497) ;  /* 0x0000004000003947 */ /* 0x000fea0003800000 */
[----:B------:R-:W-:Y:S01]  /*1b80*/  HFMA2.MMA R181, -RZ, RZ, 0, 0 ;  /* 0x00000000ffb57435 */ /* 0x000fe200000001ff */
[----:B------:R-:W-:Y:S05]  /*1b90*/  @!P2 BRA `(.L_x_498) ;  /* 0x000000600000a947 */ /* 0x000fea0003800000 */
[----:B-----5:R-:W-:Y:S01]  /*1ba0*/  PRMT R181, RZ, 0x5410, R61 ;  /* 0x00005410ffb57816 */ /* 0x020fe2000000003d */
[----:B------:R-:W-:Y:S05]  /*1bb0*/  BRA `(.L_x_498) ;  /* 0x0000004000007947 */ /* 0x000fea0003800000 */
.L_x_497:
[----:B-----5:R-:W-:Y:S02]  /*1bc0*/  PRMT R181, RZ, 0x5410, R57 ;  /* 0x00005410ffb57816 */ /* 0x020fe40000000039 */
[----:B------:R-:W-:-:S03]  /*1bd0*/  @P2 PRMT R64, RZ, 0x5410, R61 ;  /* 0x00005410ff402816 */ /* 0x000fc6000000003d */
[----:B------:R-:W-:-:S04]  /*1be0*/  FMUL.FTZ R181, R181, c[0x0][0x1ec] ;  /* 0x00007b00b5b57a20 */ /* 0x000fc80000410000 */
[----:B------:R-:W-:Y:S02]  /*1bf0*/  @P2 FADD.FTZ R181, R64, R181 ;  /* 0x000000b540b52221 */ /* 0x000fe40000010000 */
.L_x_498:
[----:B------:R-:W-:Y:S05]  /*1c00*/  BSYNC B1 ;  /* 0x0000000000017941 */ /* 0x000fea0003800000 */
.L_x_496:
[----:B------:R-:W-:Y:S01]  /*1c10*/  BSSY B1, `(.L_x_499) ;  /* 0x000000a000017945 */ /* 0x000fe20003800000 */
[----:B------:R-:W-:Y:S05]  /*1c20*/  @P3 BRA `(.L_x_500) ;  /* 0x0000004000003947 */ /* 0x000fea0003800000 */
[----:B------:R-:W-:Y:S01]  /*1c30*/  MOV R180, RZ ;  /* 0x000000ff00b47202 */ /* 0x000fe20000000f00 */
[----:B------:R-:W-:Y:S05]  /*1c40*/  @!P2 BRA `(.L_x_501) ;  /* 0x000000600000a947 */ /* 0x000fea0003800000 */
[----:B-----5:R-:W-:Y:S01]  /*1c50*/  PRMT R180, RZ, 0x7610, R61 ;  /* 0x00007610ffb47816 */ /* 0x020fe2000000003d */
[----:B------:R-:W-:Y:S05]  /*1c60*/  BRA `(.L_x_501) ;  /* 0x0000004000007947 */ /* 0x000fea0003800000 */
.L_x_500:
[----:B-----5:R-:W-:Y:S02]  /*1c70*/  PRMT R180, RZ, 0x7610, R57 ;  /* 0x00007610ffb47816 */ /* 0x020fe40000000039 */
[----:B------:R-:W-:-:S03]  /*1c80*/  @P2 PRMT R65, RZ, 0x7610, R61 ;  /* 0x00007610ff412816 */ /* 0x000fc6000000003d */
[----:B------:R-:W-:-:S04]  /*1c90*/  FMUL.FTZ R180, R180, c[0x0][0x1ec] ;  /* 0x00007b00b4b47a20 */ /* 0x000fc80000410000 */
[----:B------:R-:W-:Y:S02]  /*1ca0*/  @P2 FADD.FTZ R180, R65, R180 ;  /* 0x000000b441b42221 */ /* 0x000fe40000010000 */
.L_x_501:
[----:B------:R-:W-:Y:S05]  /*1cb0*/  BSYNC B1 ;  /* 0x0000000000017941 */ /* 0x000fea0003800000 */
.L_x_499:
[----:B------:R-:W-:Y:S01]  /*1cc0*/  BSSY B1, `(.L_x_502) ;  /* 0x000000a000017945 */ /* 0x000fe20003800000 */
[----:B------:R-:W-:Y:S05]  /*1cd0*/  @P3 BRA `(.L_x_503) ;  /* 0x0000004000003947 */ /* 0x000fea0003800000 */
[----:B------:R-:W-:Y:S01]  /*1ce0*/  HFMA2.MMA R179, -RZ, RZ, 0, 0 ;  /* 0x00000000ffb37435 */ /* 0x000fe200000001ff */
[----:B------:R-:W-:Y:S05]  /*1cf0*/  @!P2 BRA `(.L_x_504) ;  /* 0x000000600000a947 */ /* 0x000fea0003800000 */
[----:B-----5:R-:W-:Y:S01]  /*1d00*/  PRMT R179, RZ, 0x5410, R62 ;  /* 0x00005410ffb37816 */ /* 0x020fe2000000003e */
[----:B------:R-:W-:Y:S05]  /*1d10*/  BRA `(.L_x_504) ;  /* 0x0000004000007947 */ /* 0x000fea0003800000 */
.L_x_503:
[----:B-----5:R-:W-:Y:S02]  /*1d20*/  PRMT R179, RZ, 0x5410, R58 ;  /* 0x00005410ffb37816 */ /* 0x020fe4000000003a */
[----:B------:R-:W-:-:S03]  /*1d30*/  @P2 PRMT R64, RZ, 0x5410, R62 ;  /* 0x00005410ff402816 */ /* 0x000fc6000000003e */
[----:B------:R-:W-:-:S04]  /*1d40*/  FMUL.FTZ R179, R179, c[0x0][0x1ec] ;  /* 0x00007b00b3b37a20 */ /* 0x000fc80000410000 */
[----:B------:R-:W-:Y:S02]  /*1d50*/  @P2 FADD.FTZ R179, R64, R179 ;  /* 0x000000b340b32221 */ /* 0x000fe40000010000 */
.L_x_504:
[----:B------:R-:W-:Y:S05]  /*1d60*/  BSYNC B1 ;  /* 0x0000000000017941 */ /* 0x000fea0003800000 */
.L_x_502:
[----:B------:R-:W-:Y:S01]  /*1d70*/  BSSY B1, `(.L_x_505) ;  /* 0x000000a000017945 */ /* 0x000fe20003800000 */
[----:B------:R-:W-:Y:S05]  /*1d80*/  @P3 BRA `(.L_x_506) ;  /* 0x0000004000003947 */ /* 0x000fea0003800000 */
[----:B------:R-:W-:Y:S01]  /*1d90*/  MOV R178, RZ ;  /* 0x000000ff00b27202 */ /* 0x000fe20000000f00 */
[----:B------:R-:W-:Y:S05]  /*1da0*/  @!P2 BRA `(.L_x_507) ;  /* 0x000000600000a947 */ /* 0x000fea0003800000 */
[----:B-----5:R-:W-:Y:S01]  /*1db0*/  PRMT R178, RZ, 0x7610, R62 ;  /* 0x00007610ffb27816 */ /* 0x020fe2000000003e */
[----:B------:R-:W-:Y:S05]  /*1dc0*/  BRA `(.L_x_507) ;  /* 0x0000004000007947 */ /* 0x000fea0003800000 */
.L_x_506:
[----:B-----5:R-:W-:Y:S02]  /*1dd0*/  PRMT R178, RZ, 0x7610, R58 ;  /* 0x00007610ffb27816 */ /* 0x020fe4000000003a */
[----:B------:R-:W-:-:S03]  /*1de0*/  @P2 PRMT R65, RZ, 0x7610, R62 ;  /* 0x00007610ff412816 */ /* 0x000fc6000000003e */
[----:B------:R-:W-:-:S04]  /*1df0*/  FMUL.FTZ R178, R178, c[0x0][0x1ec] ;  /* 0x00007b00b2b27a20 */ /* 0x000fc80000410000 */
[----:B------:R-:W-:Y:S02]  /*1e00*/  @P2 FADD.FTZ R178, R65, R178 ;  /* 0x000000b241b22221 */ /* 0x000fe40000010000 */
.L_x_507:
[----:B------:R-:W-:Y:S05]  /*1e10*/  BSYNC B1 ;  /* 0x0000000000017941 */ /* 0x000fea0003800000 */
.L_x_505:
[----:B------:R-:W-:Y:S01]  /*1e20*/  BSSY B1, `(.L_x_508) ;  /* 0x000000a000017945 */ /* 0x000fe20003800000 */
[----:B------:R-:W-:Y:S05]  /*1e30*/  @P3 BRA `(.L_x_509) ;  /* 0x0000004000003947 */ /* 0x000fea0003800000 */
[----:B------:R-:W-:Y:S01]  /*1e40*/  HFMA2.MMA R177, -RZ, RZ, 0, 0 ;  /* 0x00000000ffb17435 */ /* 0x000fe200000001ff */
[----:B------:R-:W-:Y:S05]  /*1e50*/  @!P2 BRA `(.L_x_510) ;  /* 0x000000600000a947 */ /* 0x000fea0003800000 */
[----:B-----5:R-:W-:Y:S01]  /*1e60*/  PRMT R177, RZ, 0x5410, R63 ;  /* 0x00005410ffb17816 */ /* 0x020fe2000000003f */
[----:B------:R-:W-:Y:S05]  /*1e70*/  BRA `(.L_x_510) ;  /* 0x0000004000007947 */ /* 0x000fea0003800000 */
.L_x_509:
[----:B-----5:R-:W-:Y:S02]  /*1e80*/  PRMT R177, RZ, 0x5410, R59 ;  /* 0x00005410ffb17816 */ /* 0x020fe4000000003b */
[----:B------:R-:W-:-:S03]  /*1e90*/  @P2 PRMT R64, RZ, 0x5410, R63 ;  /* 0x00005410ff402816 */ /* 0x000fc6000000003f */
[----:B------:R-:W-:-:S04]  /*1ea0*/  FMUL.FTZ R177, R177, c[0x0][0x1ec] ;  /* 0x00007b00b1b17a20 */ /* 0x000fc80000410000 */
[----:B------:R-:W-:Y:S02]  /*1eb0*/  @P2 FADD.FTZ R177, R64, R177 ;  /* 0x000000b140b12221 */ /* 0x000fe40000010000 */
.L_x_510:
[----:B------:R-:W-:Y:S05]  /*1ec0*/  BSYNC B1 ;  /* 0x0000000000017941 */ /* 0x000fea0003800000 */
.L_x_508:
[----:B------:R-:W-:Y:S01]  /*1ed0*/  BSSY B1, `(.L_x_511) ;  /* 0x000000a000017945 */ /* 0x000fe20003800000 */
[----:B------:R-:W-:Y:S05]  /*1ee0*/  @P3 BRA `(.L_x_512) ;  /* 0x0000004000003947 */ /* 0x000fea0003800000 */
[----:B------:R-:W-:Y:S01]  /*1ef0*/  MOV R176, RZ ;  /* 0x000000ff00b07202 */ /* 0x000fe20000000f00 */
[----:B------:R-:W-:Y:S05]  /*1f00*/  @!P2 BRA `(.L_x_513) ;  /* 0x000000600000a947 */ /* 0x000fea0003800000 */
[----:B-----5:R-:W-:Y:S01]  /*1f10*/  PRMT R176, RZ, 0x7610, R63 ;  /* 0x00007610ffb07816 */ /* 0x020fe2000000003f */
[----:B------:R-:W-:Y:S05]  /*1f20*/  BRA `(.L_x_513) ;  /* 0x0000004000007947 */ /* 0x000fea0003800000 */
.L_x_512:
[----:B-----5:R-:W-:Y:S02]  /*1f30*/  PRMT R176, RZ, 0x7610, R59 ;  /* 0x00007610ffb07816 */ /* 0x020fe4000000003b */
[----:B------:R-:W-:-:S03]  /*1f40*/  @P2 PRMT R65, RZ, 0x7610, R63 ;  /* 0x00007610ff412816 */ /* 0x000fc6000000003f */
[----:B------:R-:W-:-:S04]  /*1f50*/  FMUL.FTZ R176, R176, c[0x0][0x1ec] ;  /* 0x00007b00b0b07a20 */ /* 0x000fc80000410000 */
[----:B------:R-:W-:Y:S02]  /*1f60*/  @P2 FADD.FTZ R176, R65, R176 ;  /* 0x000000b041b02221 */ /* 0x000fe40000010000 */
.L_x_513:
[----:B------:R-:W-:Y:S05]  /*1f70*/  BSYNC B1 ;  /* 0x0000000000017941 */ /* 0x000fea0003800000 */
.L_x_511:
        /* <DEDUP_REMOVED lines=9> */
.L_x_489:
[----:B------:R-:W-:Y:S05]  /*2010*/  BSYNC B0 ;  /* 0x0000000000007941 */ /* 0x000fea0003800000 */
.L_x_488:
        /* <DEDUP_REMOVED lines=18> */
.L_x_517:
[----:B0----5:R-:W-:Y:S02]  /*2140*/  PRMT R175, RZ, 0x5410, R56 ;  /* 0x00005410ffaf7816 */ /* 0x021fe40000000038 */
[----:B------:R-:W-:-:S03]  /*2150*/  @P2 PRMT R64, RZ, 0x5410, R60 ;  /* 0x00005410ff402816 */ /* 0x000fc6000000003c */
[----:B------:R-:W-:-:S04]  /*2160*/  FMUL.FTZ R175, R175, c[0x0][0x1ec] ;  /* 0x00007b00afaf7a20 */ /* 0x000fc80000410000 */
[----:B------:R-:W-:Y:S02]  /*2170*/  @P2 FADD.FTZ R175, R64, R175 ;  /* 0x000000af40af2221 */ /* 0x000fe40000010000 */
.L_x_518:
[----:B------:R-:W-:Y:S05]  /*2180*/  BSYNC B1 ;  /* 0x0000000000017941 */ /* 0x000fea0003800000 */
.L_x_516:
[----:B------:R-:W-:Y:S01]  /*2190*/  BSSY B1, `(.L_x_519) ;  /* 0x000000a000017945 */ /* 0x000fe20003800000 */
[----:B------:R-:W-:Y:S05]  /*21a0*/  @P3 BRA `(.L_x_520) ;  /* 0x0000004000003947 */ /* 0x000fea0003800000 */
[----:B------:R-:W-:Y:S01]  /*21b0*/  MOV R174, RZ ;  /* 0x000000ff00ae7202 */ /* 0x000fe20000000f00 */
[----:B------:R-:W-:Y:S05]  /*21c0*/  @!P2 BRA `(.L_x_521) ;  /* 0x000000600000a947 */ /* 0x000fea0003800000 */
[----:B-----5:R-:W-:Y:S01]  /*21d0*/  PRMT R174, RZ, 0x7610, R60 ;  /* 0x00007610ffae7816 */ /* 0x020fe2000000003c */
[----:B------:R-:W-:Y:S05]  /*21e0*/  BRA `(.L_x_521) ;  /* 0x0000004000007947 */ /* 0x000fea0003800000 */
.L_x_520:
[----:B-----5:R-:W-:Y:S02]  /*21f0*/  PRMT R174, RZ, 0x7610, R56 ;  /* 0x00007610ffae7816 */ /* 0x020fe40000000038 */
[----:B------:R-:W-:-:S03]  /*2200*/  @P2 PRMT R65, RZ, 0x7610, R60 ;  /* 0x00007610ff412816 */ /* 0x000fc6000000003c */
[----:B------:R-:W-:-:S04]  /*2210*/  FMUL.FTZ R174, R174, c[0x0][0x1ec] ;  /* 0x00007b00aeae7a20 */ /* 0x000fc80000410000 */
[----:B------:R-:W-:Y:S02]  /*2220*/  @P2 FADD.FTZ R174, R65, R174 ;  /* 0x000000ae41ae2221 */ /* 0x000fe40000010000 */
.L_x_521:
[----:B------:R-:W-:Y:S05]  /*2230*/  BSYNC B1 ;  /* 0x0000000000017941 */ /* 0x000fea0003800000 */
.L_x_519:
[----:B------:R-:W-:Y:S01]  /*2240*/  BSSY B1, `(.L_x_522) ;  /* 0x000000a000017945 */ /* 0x000fe20003800000 */
[----:B------:R-:W-:Y:S05]  /*2250*/  @P3 BRA `(.L_x_523) ;  /* 0x0000004000003947 */ /* 0x000fea0003800000 */
[----:B------:R-:W-:Y:S01]  /*2260*/  HFMA2.MMA R173, -RZ, RZ, 0, 0 ;  /* 0x00000000ffad7435 */ /* 0x000fe200000001ff */
[----:B------:R-:W-:Y:S05]  /*2270*/  @!P2 BRA `(.L_x_524) ;  /* 0x000000600000a947 */ /* 0x000fea0003800000 */
[----:B-----5:R-:W-:Y:S01]  /*2280*/  PRMT R173, RZ, 0x5410, R61 ;  /* 0x00005410ffad7816 */ /* 0x020fe2000000003d */
[----:B------:R-:W-:Y:S05]  /*2290*/  BRA `(.L_x_524) ;  /* 0x0000004000007947 */ /* 0x000fea0003800000 */
.L_x_523:
[----:B-----5:R-:W-:Y:S02]  /*22a0*/  PRMT R173, RZ, 0x5410, R57 ;  /* 0x00005410ffad7816 */ /* 0x020fe40000000039 */
[----:B------:R-:W-:-:S03]  /*22b0*/  @P2 PRMT R64, RZ, 0x5410, R61 ;  /* 0x00005410ff402816 */ /* 0x000fc6000000003d */
[----:B------:R-:W-:-:S04]  /*22c0*/  FMUL.FTZ R173, R173, c[0x0][0x1ec] ;  /* 0x00007b00adad7a20 */ /* 0x000fc80000410000 */
[----:B------:R-:W-:Y:S02]  /*22d0*/  @P2 FADD.FTZ R173, R64, R173 ;  /* 0x000000ad40ad2221 */ /* 0x000fe40000010000 */
.L_x_524:
[----:B------:R-:W-:Y:S05]  /*22e0*/  BSYNC B1 ;  /* 0x0000000000017941 */ /* 0x000fea0003800000 */
.L_x_522:
[----:B------:R-:W-:Y:S01]  /*22f0*/  BSSY B1, `(.L_x_525) ;  /* 0x000000a000017945 */ /* 0x000fe20003800000 */
[----:B------:R-:W-:Y:S05]  /*2300*/  @P3 BRA `(.L_x_526) ;  /* 0x0000004000003947 */ /* 0x000fea0003800000 */
[----:B------:R-:W-:Y:S01]  /*2310*/  MOV R172, RZ ;  /* 0x000000ff00ac7202 */ /* 0x000fe20000000f00 */
[----:B------:R-:W-:Y:S05]  /*2320*/  @!P2 BRA `(.L_x_527) ;  /* 0x000000600000a947 */ /* 0x000fea0003800000 */
[----:B-----5:R-:W-:Y:S01]  /*2330*/  PRMT R172, RZ, 0x7610, R61 ;  /* 0x00007610ffac7816 */ /* 0x020fe2000000003d */
[----:B------:R-:W-:Y:S05]  /*2340*/  BRA `(.L_x_527) ;  /* 0x0000004000007947 */ /* 0x000fea0003800000 */
.L_x_526:
[----:B-----5:R-:W-:Y:S02]  /*2350*/  PRMT R172, RZ, 0x7610, R57 ;  /* 0x00007610ffac7816 */ /* 0x020fe40000000039 */
[----:B------:R-:W-:-:S03]  /*2360*/  @P2 PRMT R65, RZ, 0x7610, R61 ;  /* 0x00007610ff412816 */ /* 0x000fc6000000003d */
[----:B------:R-:W-:-:S04]  /*2370*/  FMUL.FTZ R172, R172, c[0x0][0x1ec] ;  /* 0x00007b00acac7a20 */ /* 0x000fc80000410000 */
[----:B------:R-:W-:Y:S02]  /*2380*/  @P2 FADD.FTZ R172, R65, R172 ;  /* 0x000000ac41ac2221 */ /* 0x000fe40000010000 */
.L_x_527:
[----:B------:R-:W-:Y:S05]  /*2390*/  BSYNC B1 ;  /* 0x0000000000017941 */ /* 0x000fea0003800000 */
.L_x_525:
[----:B------:R-:W-:Y:S01]  /*23a0*/  BSSY B1, `(.L_x_528) ;  /* 0x000000a000017945 */ /* 0x000fe20003800000 */
[----:B------:R-:W-:Y:S05]  /*23b0*/  @P3 BRA `(.L_x_529) ;  /* 0x0000004000003947 */ /* 0x000fea0003800000 */
[----:B------:R-:W-:Y:S01]  /*23c0*/  HFMA2.MMA R171, -RZ, RZ, 0, 0 ;  /* 0x00000000ffab7435 */ /* 0x000fe200000001ff */
[----:B------:R-:W-:Y:S05]  /*23d0*/  @!P2 BRA `(.L_x_530) ;  /* 0x000000600000a947 */ /* 0x000fea0003800000 */
[----:B-----5:R-:W-:Y:S01]  /*23e0*/  PRMT R171, RZ, 0x5410, R62 ;  /* 0x00005410ffab7816 */ /* 0x020fe2000000003e */
[----:B------:R-:W-:Y:S05]  /*23f0*/  BRA `(.L_x_530) ;  /* 0x0000004000007947 */ /* 0x000fea0003800000 */
.L_x_529:
[----:B-----5:R-:W-:Y:S02]  /*2400*/  PRMT R171, RZ, 0x5410, R58 ;  /* 0x00005410ffab7816 */ /* 0x020fe4000000003a */
[----:B------:R-:W-:-:S03]  /*2410*/  @P2 PRMT R64, RZ, 0x5410, R62 ;  /* 0x00005410ff402816 */ /* 0x000fc6000000003e */
[----:B------:R-:W-:-:S04]  /*2420*/  FMUL.FTZ R171, R171, c[0x0][0x1ec] ;  /* 0x00007b00abab7a20 */ /* 0x000fc80000410000 */
[----:B------:R-:W-:Y:S02]  /*2430*/  @P2 FADD.FTZ R171, R64, R171 ;  /* 0x000000ab40ab2221 */ /* 0x000fe40000010000 */
.L_x_530:
[----:B------:R-:W-:Y:S05]  /*2440*/  BSYNC B1 ;  /* 0x0000000000017941 */ /* 0x000fea0003800000 */
.L_x_528:
[----:B------:R-:W-:Y:S01]  /*2450*/  BSSY B1, `(.L_x_531) ;  /* 0x000000a000017945 */ /* 0x000fe20003800000 */
[----:B------:R-:W-:Y:S05]  /*2460*/  @P3 BRA `(.L_x_532) ;  /* 0x0000004000003947 */ /* 0x000fea0003800000 */
[----:B------:R-:W-:Y:S01]  /*2470*/  MOV R170, RZ ;  /* 0x000000ff00aa7202 */ /* 0x000fe20000000f00 */
[----:B------:R-:W-:Y:S05]  /*2480*/  @!P2 BRA `(.L_x_533) ;  /* 0x000000600000a947 */ /* 0x000fea0003800000 */
[----:B-----5:R-:W-:Y:S01]  /*2490*/  PRMT R170, RZ, 0x7610, R62 ;  /* 0x00007610ffaa7816 */ /* 0x020fe2000000003e */
[----:B------:R-:W-:Y:S05]  /*24a0*/  BRA `(.L_x_533) ;  /* 0x0000004000007947 */ /* 0x000fea0003800000 */
.L_x_532:
[----:B-----5:R-:W-:Y:S02]  /*24b0*/  PRMT R170, RZ, 0x7610, R58 ;  /* 0x00007610ffaa7816 */ /* 0x020fe4000000003a */
[----:B------:R-:W-:-:S03]  /*24c0*/  @P2 PRMT R65, RZ, 0x7610, R62 ;  /* 0x00007610ff412816 */ /* 0x000fc6000000003e */
[----:B------:R-:W-:-:S04]  /*24d0*/  FMUL.FTZ R170, R170, c[0x0][0x1ec] ;  /* 0x00007b00aaaa7a20 */ /* 0x000fc80000410000 */
[----:B------:R-:W-:Y:S02]  /*24e0*/  @P2 FADD.FTZ R170, R65, R170 ;  /* 0x000000aa41aa2221 */ /* 0x000fe40000010000 */
.L_x_533:
[----:B------:R-:W-:Y:S05]  /*24f0*/  BSYNC B1 ;  /* 0x0000000000017941 */ /* 0x000fea0003800000 */
.L_x_531:
[----:B------:R-:W-:Y:S01]  /*2500*/  BSSY B1, `(.L_x_534) ;  /* 0x000000a000017945 */ /* 0x000fe20003800000 */
[----:B------:R-:W-:Y:S05]  /*2510*/  @P3 BRA `(.L_x_535) ;  /* 0x0000004000003947 */ /* 0x000fea0003800000 */
[----:B------:R-:W-:Y:S01]  /*2520*/  HFMA2.MMA R169, -RZ, RZ, 0, 0 ;  /* 0x00000000ffa97435 */ /* 0x000fe200000001ff */
[----:B------:R-:W-:Y:S05]  /*2530*/  @!P2 BRA `(.L_x_536) ;  /* 0x000000600000a947 */ /* 0x000fea0003800000 */
[----:B-----5:R-:W-:Y:S01]  /*2540*/  PRMT R169, RZ, 0x5410, R63 ;  /* 0x00005410ffa97816 */ /* 0x020fe2000000003f */
[----:B------:R-:W-:Y:S05]  /*2550*/  BRA `(.L_x_536) ;  /* 0x0000004000007947 */ /* 0x000fea0003800000 */
.L_x_535:
[----:B-----5:R-:W-:Y:S02]  /*2560*/  PRMT R169, RZ, 0x5410, R59 ;  /* 0x00005410ffa97816 */ /* 0x020fe4000000003b */
[----:B------:R-:W-:-:S03]  /*2570*/  @P2 PRMT R64, RZ, 0x5410, R63 ;  /* 0x00005410ff402816 */ /* 0x000fc6000000003f */
[----:B------:R-:W-:-:S04]  /*2580*/  FMUL.FTZ R169, R169, c[0x0][0x1ec] ;  /* 0x00007b00a9a97a20 */ /* 0x000fc80000410000 */
[----:B------:R-:W-:Y:S02]  /*2590*/  @P2 FADD.FTZ R169, R64, R169 ;  /* 0x000000a940a92221 */ /* 0x000fe40000010000 */
.L_x_536:
[----:B------:R-:W-:Y:S05]  /*25a0*/  BSYNC B1 ;  /* 0x0000000000017941 */ /* 0x000fea0003800000 */
.L_x_534:
[----:B------:R-:W-:Y:S01]  /*25b0*/  BSSY B1, `(.L_x_537) ;  /* 0x000000a000017945 */ /* 0x000fe20003800000 */
[----:B------:R-:W-:Y:S05]  /*25c0*/  @P3 BRA `(.L_x_538) ;  /* 0x0000004000003947 */ /* 0x000fea0003800000 */
[----:B------:R-:W-:Y:S01]  /*25d0*/  MOV R168, RZ ;  /* 0x000000ff00a87202 */ /* 0x000fe20000000f00 */
[----:B------:R-:W-:Y:S05]  /*25e0*/  @!P2 BRA `(.L_x_539) ;  /* 0x000000600000a947 */ /* 0x000fea0003800000 */
[----:B-----5:R-:W-:Y:S01]  /*25f0*/  PRMT R168, RZ, 0x7610, R63 ;  /* 0x00007610ffa87816 */ /* 0x020fe2000000003f */
[----:B------:R-:W-:Y:S05]  /*2600*/  BRA `(.L_x_539) ;  /* 0x0000004000007947 */ /* 0x000fea0003800000 */
.L_x_538:
[----:B-----5:R-:W-:Y:S02]  /*2610*/  PRMT R168, RZ, 0x7610, R59 ;  /* 0x00007610ffa87816 */ /* 0x020fe4000000003b */
[----:B------:R-:W-:-:S03]  /*2620*/  @P2 PRMT R65, RZ, 0x7610, R63 ;  /* 0x00007610ff412816 */ /* 0x000fc6000000003f */
[----:B------:R-:W-:-:S04]  /*2630*/  FMUL.FTZ R168, R168, c[0x0][0x1ec] ;  /* 0x00007b00a8a87a20 */ /* 0x000fc80000410000 */
[----:B------:R-:W-:Y:S02]  /*2640*/  @P2 FADD.FTZ R168, R65, R168 ;  /* 0x000000a841a82221 */ /* 0x000fe40000010000 */
.L_x_539:
[----:B------:R-:W-:Y:S05]  /*2650*/  BSYNC B1 ;  /* 0x0000000000017941 */ /* 0x000fea0003800000 */
.L_x_537:
        /* <DEDUP_REMOVED lines=9> */
.L_x_515:
[----:B------:R-:W-:Y:S05]  /*26f0*/  BSYNC B0 ;  /* 0x0000000000007941 */ /* 0x000fea0003800000 */
.L_x_514:
        /* <DEDUP_REMOVED lines=8> */
[----:B------:R-:W-:-:S04]  /*2780*/  @P2 IMAD.MOV.U32 R65, RZ, RZ, 0x10 ;  /* 0x00000010ff412424 */ /* 0x000fc800078e00ff */
        /* <DEDUP_REMOVED lines=9> */
.L_x_543:
[----:B0----5:R-:W-:Y:S02]  /*2820*/  PRMT R167, RZ, 0x5410, R56 ;  /* 0x00005410ffa77816 */ /* 0x021fe40000000038 */
[----:B------:R-:W-:-:S03]  /*2830*/  @P2 PRMT R64, RZ, 0x5410, R60 ;  /* 0x00005410ff402816 */ /* 0x000fc6000000003c */
[----:B------:R-:W-:-:S04]  /*2840*/  FMUL.FTZ R167, R167, c[0x0][0x1ec] ;  /* 0x00007b00a7a77a20 */ /* 0x000fc80000410000 */
[----:B------:R-:W-:Y:S02]  /*2850*/  @P2 FADD.FTZ R167, R64, R167 ;  /* 0x000000a740a72221 */ /* 0x000fe40000010000 */
.L_x_544:
[----:B------:R-:W-:Y:S05]  /*2860*/  BSYNC B1 ;  /* 0x0000000000017941 */ /* 0x000fea0003800000 */
.L_x_542:
[----:B------:R-:W-:Y:S01]  /*2870*/  BSSY B1, `(.L_x_545) ;  /* 0x000000a000017945 */ /* 0x000fe20003800000 */
[----:B------:R-:W-:Y:S05]  /*2880*/  @P3 BRA `(.L_x_546) ;  /* 0x0000004000003947 */ /* 0x000fea0003800000 */
[----:B------:R-:W-:Y:S01]  /*2890*/  MOV R166, RZ ;  /* 0x000000ff00a67202 */ /* 0x000fe20000000f00 */
[----:B------:R-:W-:Y:S05]  /*28a0*/  @!P2 BRA `(.L_x_547) ;  /* 0x000000600000a947 */ /* 0x000fea0003800000 */
[----:B-----5:R-:W-:Y:S01]  /*28b0*/  PRMT R166, RZ, 0x7610, R60 ;  /* 0x00007610ffa67816 */ /* 0x020fe2000000003c */
[----:B------:R-:W-:Y:S05]  /*28c0*/  BRA `(.L_x_547) ;  /* 0x0000004000007947 */ /* 0x000fea0003800000 */
.L_x_546:
[----:B-----5:R-:W-:Y:S02]  /*28d0*/  PRMT R166, RZ, 0x7610, R56 ;  /* 0x00007610ffa67816 */ /* 0x020fe40000000038 */
[----:B------:R-:W-:-:S03]  /*28e0*/  @P2 PRMT R65, RZ, 0x7610, R60 ;  /* 0x00007610ff412816 */ /* 0x000fc6000000003c */
[----:B------:R-:W-:-:S04]  /*28f0*/  FMUL.FTZ R166, R166, c[0x0][0x1ec] ;  /* 0x00007b00a6a67a20 */ /* 0x000fc80000410000 */
[----:B------:R-:W-:Y:S02]  /*2900*/  @P2 FADD.FTZ R166, R65, R166 ;  /* 0x000000a641a62221 */ /* 0x000fe40000010000 */
.L_x_547:
[----:B------:R-:W-:Y:S05]  /*2910*/  BSYNC B1 ;  /* 0x0000000000017941 */ /* 0x000fea0003800000 */
.L_x_545:
[----:B------:R-:W-:Y:S01]  /*2920*/  BSSY B1, `(.L_x_548) ;  /* 0x000000a000017945 */ /* 0x000fe20003800000 */
[----:B------:R-:W-:Y:S05]  /*2930*/  @P3 BRA `(.L_x_549) ;  /* 0x0000004000003947 */ /* 0x000fea0003800000 */
[----:B------:R-:W-:Y:S01]  /*2940*/  HFMA2.MMA R165, -RZ, RZ, 0, 0 ;  /* 0x00000000ffa57435 */ /* 0x000fe200000001ff */
[----:B------:R-:W-:Y:S05]  /*2950*/  @!P2 BRA `(.L_x_550) ;  /* 0x000000600000a947 */ /* 0x000fea0003800000 */
[----:B-----5:R-:W-:Y:S01]  /*2960*/  PRMT R165, RZ, 0x5410, R61 ;  /* 0x00005410ffa57816 */ /* 0x020fe2000000003d */
[----:B------:R-:W-:Y:S05]  /*2970*/  BRA `(.L_x_550) ;  /* 0x0000004000007947 */ /* 0x000fea0003800000 */
.L_x_549:
[----:B-----5:R-:W-:Y:S02]  /*2980*/  PRMT R165, RZ, 0x5410, R57 ;  /* 0x00005410ffa57816 */ /* 0x020fe40000000039 */
[----:B------:R-:W-:-:S03]  /*2990*/  @P2 PRMT R64, RZ, 0x5410, R61 ;  /* 0x00005410ff402816 */ /* 0x000fc6000000003d */
[----:B------:R-:W-:-:S04]  /*29a0*/  FMUL.FTZ R165, R165, c[0x0][0x1ec] ;  /* 0x00007b00a5a57a20 */ /* 0x000fc80000410000 */
[----:B------:R-:W-:Y:S02]  /*29b0*/  @P2 FADD.FTZ R165, R64, R165 ;  /* 0x000000a540a52221 */ /* 0x000fe40000010000 */
.L_x_550:
[----:B------:R-:W-:Y:S05]  /*29c0*/  BSYNC B1 ;  /* 0x0000000000017941 */ /* 0x000fea0003800000 */
.L_x_548:
[----:B------:R-:W-:Y:S01]  /*29d0*/  BSSY B1, `(.L_x_551) ;  /* 0x000000a000017945 */ /* 0x000fe20003800000 */
[----:B------:R-:W-:Y:S05]  /*29e0*/  @P3 BRA `(.L_x_552) ;  /* 0x0000004000003947 */ /* 0x000fea0003800000 */
[----:B------:R-:W-:Y:S01]  /*29f0*/  MOV R164, RZ ;  /* 0x000000ff00a47202 */ /* 0x000fe20000000f00 */
[----:B------:R-:W-:Y:S05]  /*2a00*/  @!P2 BRA `(.L_x_553) ;  /* 0x000000600000a947 */ /* 0x000fea0003800000 */
[----:B-----5:R-:W-:Y:S01]  /*2a10*/  PRMT R164, RZ, 0x7610, R61 ;  /* 0x00007610ffa47816 */ /* 0x020fe2000000003d */
[----:B------:R-:W-:Y:S05]  /*2a20*/  BRA `(.L_x_553) ;  /* 0x0000004000007947 */ /* 0x000fea0003800000 */
.L_x_552:
[----:B-----5:R-:W-:Y:S02]  /*2a30*/  PRMT R164, RZ, 0x7610, R57 ;  /* 0x00007610ffa47816 */ /* 0x020fe40000000039 */
[----:B------:R-:W-:-:S03]  /*2a40*/  @P2 PRMT R65, RZ, 0x7610, R61 ;  /* 0x00007610ff412816 */ /* 0x000fc6000000003d */
[----:B------:R-:W-:-:S04]  /*2a50*/  FMUL.FTZ R164, R164, c[0x0][0x1ec] ;  /* 0x00007b00a4a47a20 */ /* 0x000fc80000410000 */
[----:B------:R-:W-:Y:S02]  /*2a60*/  @P2 FADD.FTZ R164, R65, R164 ;  /* 0x000000a441a42221 */ /* 0x000fe40000010000 */
.L_x_553:
[----:B------:R-:W-:Y:S05]  /*2a70*/  BSYNC B1 ;  /* 0x0000000000017941 */ /* 0x000fea0003800000 */
.L_x_551:
[----:B------:R-:W-:Y:S01]  /*2a80*/  BSSY B1, `(.L_x_554) ;  /* 0x000000a000017945 */ /* 0x000fe20003800000 */
[----:B------:R-:W-:Y:S05]  /*2a90*/  @P3 BRA `(.L_x_555) ;  /* 0x0000004000003947 */ /* 0x000fea0003800000 */
[----:B------:R-:W-:Y:S01]  /*2aa0*/  HFMA2.MMA R163, -RZ, RZ, 0, 0 ;  /* 0x00000000ffa37435 */ /* 0x000fe200000001ff */
[----:B------:R-:W-:Y:S05]  /*2ab0*/  @!P2 BRA `(.L_x_556) ;  /* 0x000000600000a947 */ /* 0x000fea0003800000 */
[----:B-----5:R-:W-:Y:S01]  /*2ac0*/  PRMT R163, RZ, 0x5410, R62 ;  /* 0x00005410ffa37816 */ /* 0x020fe2000000003e */
[----:B------:R-:W-:Y:S05]  /*2ad0*/  BRA `(.L_x_556) ;  /* 0x0000004000007947 */ /* 0x000fea0003800000 */
.L_x_555:
[----:B-----5:R-:W-:Y:S02]  /*2ae0*/  PRMT R163, RZ, 0x5410, R58 ;  /* 0x00005410ffa37816 */ /* 0x020fe4000000003a */
[----:B------:R-:W-:-:S03]  /*2af0*/  @P2 PRMT R64, RZ, 0x5410, R62 ;  /* 0x00005410ff402816 */ /* 0x000fc6000000003e */
[----:B------:R-:W-:-:S04]  /*2b00*/  FMUL.FTZ R163, R163, c[0x0][0x1ec] ;  /* 0x00007b00a3a37a20 */ /* 0x000fc80000410000 */
[----:B------:R-:W-:Y:S02]  /*2b10*/  @P2 FADD.FTZ R163, R64, R163 ;  /* 0x000000a340a32221 */ /* 0x000fe40000010000 */
.L_x_556:
[----:B------:R-:W-:Y:S05]  /*2b20*/  BSYNC B1 ;  /* 0x0000000000017941 */ /* 0x000fea0003800000 */
.L_x_554:
[----:B------:R-:W-:Y:S01]  /*2b30*/  BSSY B1, `(.L_x_557) ;  /* 0x000000a000017945 */ /* 0x000fe20003800000 */
[----:B------:R-:W-:Y:S05]  /*2b40*/  @P3 BRA `(.L_x_558) ;  /* 0x0000004000003947 */ /* 0x000fea0003800000 */
[----:B------:R-:W-:Y:S01]  /*2b50*/  MOV R162, RZ ;  /* 0x000000ff00a27202 */ /* 0x000fe20000000f00 */
[----:B------:R-:W-:Y:S05]  /*2b60*/  @!P2 BRA `(.L_x_559) ;  /* 0x000000600000a947 */ /* 0x000fea0003800000 */
[----:B-----5:R-:W-:Y:S01]  /*2b70*/  PRMT R162, RZ, 0x7610, R62 ;  /* 0x00007610ffa27816 */ /* 0x020fe2000000003e */
[----:B------:R-:W-:Y:S05]  /*2b80*/  BRA `(.L_x_559) ;  /* 0x0000004000007947 */ /* 0x000fea0003800000 */
.L_x_558:
[----:B-----5:R-:W-:Y:S02]  /*2b90*/  PRMT R162, RZ, 0x7610, R58 ;  /* 0x00007610ffa27816 */ /* 0x020fe4000000003a */
[----:B------:R-:W-:-:S03]  /*2ba0*/  @P2 PRMT R65, RZ, 0x7610, R62 ;  /* 0x00007610ff412816 */ /* 0x000fc6000000003e */
[----:B------:R-:W-:-:S04]  /*2bb0*/  FMUL.FTZ R162, R162, c[0x0][0x1ec] ;  /* 0x00007b00a2a27a20 */ /* 0x000fc80000410000 */
[----:B------:R-:W-:Y:S02]  /*2bc0*/  @P2 FADD.FTZ R162, R65, R162 ;  /* 0x000000a241a22221 */ /* 0x000fe40000010000 */
.L_x_559:
[----:B------:R-:W-:Y:S05]  /*2bd0*/  BSYNC B1 ;  /* 0x0000000000017941 */ /* 0x000fea0003800000 */
.L_x_557:
[----:B------:R-:W-:Y:S01]  /*2be0*/  BSSY B1, `(.L_x_560) ;  /* 0x000000a000017945 */ /* 0x000fe20003800000 */
[----:B------:R-:W-:Y:S05]  /*2bf0*/  @P3 BRA `(.L_x_561) ;  /* 0x0000004000003947 */ /* 0x000fea0003800000 */
[----:B------:R-:W-:Y:S01]  /*2c00*/  HFMA2.MMA R161, -RZ, RZ, 0, 0 ;  /* 0x00000000ffa17435 */ /* 0x000fe200000001ff */
[----:B------:R-:W-:Y:S05]  /*2c10*/  @!P2 BRA `(.L_x_562) ;  /* 0x000000600000a947 */ /* 0x000fea0003800000 */
[----:B-----5:R-:W-:Y:S01]  /*2c20*/  PRMT R161, RZ, 0x5410, R63 ;  /* 0x00005410ffa17816 */ /* 0x020fe2000000003f */
[----:B------:R-:W-:Y:S05]  /*2c30*/  BRA `(.L_x_562) ;  /* 0x0000004000007947 */ /* 0x000fea0003800000 */
.L_x_561:
[----:B-----5:R-:W-:Y:S02]  /*2c40*/  PRMT R161, RZ, 0x5410, R59 ;  /* 0x00005410ffa17816 */ /* 0x020fe4000000003b */
[----:B------:R-:W-:-:S03]  /*2c50*/  @P2 PRMT R64, RZ, 0x5410, R63 ;  /* 0x00005410ff402816 */ /* 0x000fc6000000003f */
[----:B------:R-:W-:-:S04]  /*2c60*/  FMUL.FTZ R161, R161, c[0x0][0x1ec] ;  /* 0x00007b00a1a17a20 */ /* 0x000fc80000410000 */
[----:B------:R-:W-:Y:S02]  /*2c70*/  @P2 FADD.FTZ R161, R64, R161 ;  /* 0x000000a140a12221 */ /* 0x000fe40000010000 */
.L_x_562:
[----:B------:R-:W-:Y:S05]  /*2c80*/  BSYNC B1 ;  /* 0x0000000000017941 */ /* 0x000fea0003800000 */
.L_x_560:
[----:B------:R-:W-:Y:S01]  /*2c90*/  BSSY B1, `(.L_x_563) ;  /* 0x000000a000017945 */ /* 0x000fe20003800000 */
[----:B------:R-:W-:Y:S05]  /*2ca0*/  @P3 BRA `(.L_x_564) ;  /* 0x0000004000003947 */ /* 0x000fea0003800000 */
[----:B------:R-:W-:Y:S01]  /*2cb0*/  MOV R160, RZ ;  /* 0x000000ff00a07202 */ /* 0x000fe20000000f00 */
[----:B------:R-:W-:Y:S05]  /*2cc0*/  @!P2 BRA `(.L_x_565) ;  /* 0x000000600000a947 */ /* 0x000fea0003800000 */
[----:B-----5:R-:W-:Y:S01]  /*2cd0*/  PRMT R160, RZ, 0x7610, R63 ;  /* 0x00007610ffa07816 */ /* 0x020fe2000000003f */
[----:B------:R-:W-:Y:S05]  /*2ce0*/  BRA `(.L_x_565) ;  /* 0x0000004000007947 */ /* 0x000fea0003800000 */
.L_x_564:
[----:B-----5:R-:W-:Y:S02]  /*2cf0*/  PRMT R160, RZ, 0x7610, R59 ;  /* 0x00007610ffa07816 */ /* 0x020fe4000000003b */
[----:B------:R-:W-:-:S03]  /*2d00*/  @P2 PRMT R65, RZ, 0x7610, R63 ;  /* 0x00007610ff412816 */ /* 0x000fc6000000003f */
[----:B------:R-:W-:-:S04]  /*2d10*/  FMUL.FTZ R160, R160, c[0x0][0x1ec] ;  /* 0x00007b00a0a07a20 */ /* 0x000fc80000410000 */
[----:B------:R-:W-:Y:S02]  /*2d20*/  @P2 FADD.FTZ R160, R65, R160 ;  /* 0x000000a041a02221 */ /* 0x000fe40000010000 */
.L_x_565:
[----:B------:R-:W-:Y:S05]  /*2d30*/  BSYNC B1 ;  /* 0x0000000000017941 */ /* 0x000fea0003800000 */
.L_x_563:
        /* <DEDUP_REMOVED lines=9> */
.L_x_541:
[----:B------:R-:W-:Y:S05]  /*2dd0*/  BSYNC B0 ;  /* 0x0000000000007941 */ /* 0x000fea0003800000 */
.L_x_540:
        /* <DEDUP_REMOVED lines=18> */
.L_x_569:
[----:B0----5:R-:W-:Y:S02]  /*2f00*/  PRMT R159, RZ, 0x5410, R56 ;  /* 0x00005410ff9f7816 */ /* 0x021fe40000000038 */
[----:B------:R-:W-:-:S03]  /*2f10*/  @P2 PRMT R64, RZ, 0x5410, R60 ;  /* 0x00005410ff402816 */ /* 0x000fc6000000003c */
[----:B------:R-:W-:-:S04]  /*2f20*/  FMUL.FTZ R159, R159, c[0x0][0x1ec] ;  /* 0x00007b009f9f7a20 */ /* 0x000fc80000410000 */
[----:B------:R-:W-:Y:S02]  /*2f30*/  @P2 FADD.FTZ R159, R64, R159 ;  /* 0x0000009f409f2221 */ /* 0x000fe40000010000 */
.L_x_570:
[----:B------:R-:W-:Y:S05]  /*2f40*/  BSYNC B1 ;  /* 0x0000000000017941 */ /* 0x000fea0003800000 */
.L_x_568:
[----:B------:R-:W-:Y:S01]  /*2f50*/  BSSY B1, `(.L_x_571) ;  /* 0x000000a000017945 */ /* 0x000fe20003800000 */
[----:B------:R-:W-:Y:S05]  /*2f60*/  @P3 BRA `(.L_x_572) ;  /* 0x0000004000003947 */ /* 0x000fea0003800000 */
[----:B------:R-:W-:Y:S01]  /*2f70*/  MOV R158, RZ ;  /* 0x000000ff009e7202 */ /* 0x000fe20000000f00 */
[----:B------:R-:W-:Y:S05]  /*2f80*/  @!P2 BRA `(.L_x_573) ;  /* 0x000000600000a947 */ /* 0x000fea0003800000 */
[----:B-----5:R-:W-:Y:S01]  /*2f90*/  PRMT R158, RZ, 0x7610, R60 ;  /* 0x00007610ff9e7816 */ /* 0x020fe2000000003c */
[----:B------:R-:W-:Y:S05]  /*2fa0*/  BRA `(.L_x_573) ;  /* 0x0000004000007947 */ /* 0x000fea0003800000 */
.L_x_572:
[----:B-----5:R-:W-:Y:S02]  /*2fb0*/  PRMT R158, RZ, 0x7610, R56 ;  /* 0x00007610ff9e7816 */ /* 0x020fe40000000038 */
[----:B------:R-:W-:-:S03]  /*2fc0*/  @P2 PRMT R65, RZ, 0x7610, R60 ;  /* 0x00007610ff412816 */ /* 0x000fc6000000003c */
[----:B------:R-:W-:-:S04]  /*2fd0*/  FMUL.FTZ R158, R158, c[0x0][0x1ec] ;  /* 0x00007b009e9e7a20 */ /* 0x000fc80000410000 */
[----:B------:R-:W-:Y:S02]  /*2fe0*/  @P2 FADD.FTZ R158, R65, R158 ;  /* 0x0000009e419e2221 */ /* 0x000fe40000010000 */
.L_x_573:
[----:B------:R-:W-:Y:S05]  /*2ff0*/  BSYNC B1 ;  /* 0x0000000000017941 */ /* 0x000fea0003800000 */
.L_x_571:
[----:B------:R-:W-:Y:S01]  /*3000*/  BSSY B1, `(.L_x_574) ;  /* 0x000000a000017945 */ /* 0x000fe20003800000 */
[----:B------:R-:W-:Y:S05]  /*3010*/  @P3 BRA `(.L_x_575) ;  /* 0x0000004000003947 */ /* 0x000fea0003800000 */
[----:B------:R-:W-:Y:S01]  /*3020*/  HFMA2.MMA R157, -RZ, RZ, 0, 0 ;  /* 0x00000000ff9d7435 */ /* 0x000fe200000001ff */
[----:B------:R-:W-:Y:S05]  /*3030*/  @!P2 BRA `(.L_x_576) ;  /* 0x000000600000a947 */ /* 0x000fea0003800000 */
[----:B-----5:R-:W-:Y:S01]  /*3040*/  PRMT R157, RZ, 0x5410, R61 ;  /* 0x00005410ff9d7816 */ /* 0x020fe2000000003d */
[----:B------:R-:W-:Y:S05]  /*3050*/  BRA `(.L_x_576) ;  /* 0x0000004000007947 */ /* 0x000fea0003800000 */
.L_x_575:
[----:B-----5:R-:W-:Y:S02]  /*3060*/  PRMT R157, RZ, 0x5410, R57 ;  /* 0x00005410ff9d7816 */ /* 0x020fe40000000039 */
[----:B------:R-:W-:-:S03]  /*3070*/  @P2 PRMT R64, RZ, 0x5410, R61 ;  /* 0x00005410ff402816 */ /* 0x000fc6000000003d */
[----:B------:R-:W-:-:S04]  /*3080*/  FMUL.FTZ R157, R157, c[0x0][0x1ec] ;  /* 0x00007b009d9d7a20 */ /* 0x000fc80000410000 */
[----:B------:R-:W-:Y:S02]  /*3090*/  @P2 FADD.FTZ R157, R64, R157 ;  /* 0x0000009d409d2221 */ /* 0x000fe40000010000 */
.L_x_576:
[----:B------:R-:W-:Y:S05]  /*30a0*/  BSYNC B1 ;  /* 0x0000000000017941 */ /* 0x000fea0003800000 */
.L_x_574:
[----:B------:R-:W-:Y:S01]  /*30b0*/  BSSY B1, `(.L_x_577) ;  /* 0x000000a000017945 */ /* 0x000fe20003800000 */
[----:B------:R-:W-:Y:S05]  /*30c0*/  @P3 BRA `(.L_x_578) ;  /* 0x0000004000003947 */ /* 0x000fea0003800000 */
[----:B------:R-:W-:Y:S01]  /*30d0*/  MOV R156, RZ ;  /* 0x000000ff009c7202 */ /* 0x000fe20000000f00 */
[----:B------:R-:W-:Y:S05]  /*30e0*/  @!P2 BRA `(.L_x_579) ;  /* 0x000000600000a947 */ /* 0x000fea0003800000 */
[----:B-----5:R-:W-:Y:S01]  /*30f0*/  PRMT R156, RZ, 0x7610, R61 ;  /* 0x00007610ff9c7816 */ /* 0x020fe2000000003d */
[----:B------:R-:W-:Y:S05]  /*3100*/  BRA `(.L_x_579) ;  /* 0x0000004000007947 */ /* 0x000fea0003800000 */
.L_x_578:
[----:B-----5:R-:W-:Y:S02]  /*3110*/  PRMT R156, RZ, 0x7610, R57 ;  /* 0x00007610ff9c7816 */ /* 0x020fe40000000039 */
[----:B------:R-:W-:-:S03]  /*3120*/  @P2 PRMT R65, RZ, 0x7610, R61 ;  /* 0x00007610ff412816 */ /* 0x000fc6000000003d */
[----:B------:R-:W-:-:S04]  /*3130*/  FMUL.FTZ R156, R156, c[0x0][0x1ec] ;  /* 0x00007b009c9c7a20 */ /* 0x000fc80000410000 */
[----:B------:R-:W-:Y:S02]  /*3140*/  @P2 FADD.FTZ R156, R65, R156 ;  /* 0x0000009c419c2221 */ /* 0x000fe40000010000 */
.L_x_579:
[----:B------:R-:W-:Y:S05]  /*3150*/  BSYNC B1 ;  /* 0x0000000000017941 */ /* 0x000fea0003800000 */
.L_x_577:
[----:B------:R-:W-:Y:S01]  /*3160*/  BSSY B1, `(.L_x_580) ;  /* 0x000000a000017945 */ /* 0x000fe20003800000 */
[----:B------:R-:W-:Y:S05]  /*3170*/  @P3 BRA `(.L_x_581) ;  /* 0x0000004000003947 */ /* 0x000fea0003800000 */
[----:B------:R-:W-:Y:S01]  /*3180*/  HFMA2.MMA R155, -RZ, RZ, 0, 0 ;  /* 0x00000000ff9b7435 */ /* 0x000fe200000001ff */
[----:B------:R-:W-:Y:S05]  /*3190*/  @!P2 BRA `(.L_x_582) ;  /* 0x000000600000a947 */ /* 0x000fea0003800000 */
[----:B-----5:R-:W-:Y:S01]  /*31a0*/  PRMT R155, RZ, 0x5410, R62 ;  /* 0x00005410ff9b7816 */ /* 0x020fe2000000003e */
[----:B------:R-:W-:Y:S05]  /*31b0*/  BRA `(.L_x_582) ;  /* 0x0000004000007947 */ /* 0x000fea0003800000 */
.L_x_581:
[----:B-----5:R-:W-:Y:S02]  /*31c0*/  PRMT R155, RZ, 0x5410, R58 ;  /* 0x00005410ff9b7816 */ /* 0x020fe4000000003a */
[----:B------:R-:W-:-:S03]  /*31d0*/  @P2 PRMT R64, RZ, 0x5410, R62 ;  /* 0x00005410ff402816 */ /* 0x000fc6000000003e */
[----:B------:R-:W-:-:S04]  /*31e0*/  FMUL.FTZ R155, R155, c[0x0][0x1ec] ;  /* 0x00007b009b9b7a20 */ /* 0x000fc80000410000 */
[----:B------:R-:W-:Y:S02]  /*31f0*/  @P2 FADD.FTZ R155, R64, R155 ;  /* 0x0000009b409b2221 */ /* 0x000fe40000010000 */
.L_x_582:
[----:B------:R-:W-:Y:S05]  /*3200*/  BSYNC B1 ;  /* 0x0000000000017941 */ /* 0x000fea0003800000 */
.L_x_580:
[----:B------:R-:W-:Y:S01]  /*3210*/  BSSY B1, `(.L_x_583) ;  /* 0x000000a000017945 */ /* 0x000fe20003800000 */
[----:B------:R-:W-:Y:S05]  /*3220*/  @P3 BRA `(.L_x_584) ;  /* 0x0000004000003947 */ /* 0x000fea0003800000 */
[----:B------:R-:W-:Y:S01]  /*3230*/  MOV R154, RZ ;  /* 0x000000ff009a7202 */ /* 0x000fe20000000f00 */
[----:B------:R-:W-:Y:S05]  /*3240*/  @!P2 BRA `(.L_x_585) ;  /* 0x000000600000a947 */ /* 0x000fea0003800000 */
[----:B-----5:R-:W-:Y:S01]  /*3250*/  PRMT R154, RZ, 0x7610, R62 ;  /* 0x00007610ff9a7816 */ /* 0x020fe2000000003e */
[----:B------:R-:W-:Y:S05]  /*3260*/  BRA `(.L_x_585) ;  /* 0x0000004000007947 */ /* 0x000fea0003800000 */
.L_x_584:
[----:B-----5:R-:W-:Y:S02]  /*3270*/  PRMT R154, RZ, 0x7610, R58 ;  /* 0x00007610ff9a7816 */ /* 0x020fe4000000003a */
[----:B------:R-:W-:-:S03]  /*3280*/  @P2 PRMT R65, RZ, 0x7610, R62 ;  /* 0x00007610ff412816 */ /* 0x000fc6000000003e */
[----:B------:R-:W-:-:S04]  /*3290*/  FMUL.FTZ R154, R154, c[0x0][0x1ec] ;  /* 0x00007b009a9a7a20 */ /* 0x000fc80000410000 */
[----:B------:R-:W-:Y:S02]  /*32a0*/  @P2 FADD.FTZ R154, R65, R154 ;  /* 0x0000009a419a2221 */ /* 0x000fe40000010000 */
.L_x_585:
[----:B------:R-:W-:Y:S05]  /*32b0*/  BSYNC B1 ;  /* 0x0000000000017941 */ /* 0x000fea0003800000 */
.L_x_583:
[----:B------:R-:W-:Y:S01]  /*32c0*/  BSSY B1, `(.L_x_586) ;  /* 0x000000a000017945 */ /* 0x000fe20003800000 */
[----:B------:R-:W-:Y:S05]  /*32d0*/  @P3 BRA `(.L_x_587) ;  /* 0x0000004000003947 */ /* 0x000fea0003800000 */
[----:B------:R-:W-:Y:S01]  /*32e0*/  HFMA2.MMA R153, -RZ, RZ, 0, 0 ;  /* 0x00000000ff997435 */ /* 0x000fe200000001ff */
[----:B------:R-:W-:Y:S05]  /*32f0*/  @!P2 BRA `(.L_x_588) ;  /* 0x000000600000a947 */ /* 0x000fea0003800000 */
[----:B-----5:R-:W-:Y:S01]  /*3300*/  PRMT R153, RZ, 0x5410, R63 ;  /* 0x00005410ff997816 */ /* 0x020fe2000000003f */
[----:B------:R-:W-:Y:S05]  /*3310*/  BRA `(.L_x_588) ;  /* 0x0000004000007947 */ /* 0x000fea0003800000 */
.L_x_587:
[----:B-----5:R-:W-:Y:S02]  /*3320*/  PRMT R153, RZ, 0x5410, R59 ;  /* 0x00005410ff997816 */ /* 0x020fe4000000003b */
[----:B------:R-:W-:-:S03]  /*3330*/  @P2 PRMT R64, RZ, 0x5410, R63 ;  /* 0x00005410ff402816 */ /* 0x000fc6000000003f */
[----:B------:R-:W-:-:S04]  /*3340*/  FMUL.FTZ R153, R153, c[0x0][0x1ec] ;  /* 0x00007b0099997a20 */ /* 0x000fc80000410000 */
[----:B------:R-:W-:Y:S02]  /*3350*/  @P2 FADD.FTZ R153, R64, R153 ;  /* 0x0000009940992221 */ /* 0x000fe40000010000 */
.L_x_588:
[----:B------:R-:W-:Y:S05]  /*3360*/  BSYNC B1 ;  /* 0x0000000000017941 */ /* 0x000fea0003800000 */
.L_x_586:
[----:B------:R-:W-:Y:S01]  /*3370*/  BSSY B1, `(.L_x_589) ;  /* 0x000000a000017945 */ /* 0x000fe20003800000 */
[----:B------:R-:W-:Y:S05]  /*3380*/  @P3 BRA `(.L_x_590) ;  /* 0x0000004000003947 */ /* 0x000fea0003800000 */
[----:B------:R-:W-:Y:S01]  /*3390*/  MOV R152, RZ ;  /* 0x000000ff00987202 */ /* 0x000fe20000000f00 */
[----:B------:R-:W-:Y:S05]  /*33a0*/  @!P2 BRA `(.L_x_591) ;  /* 0x000000600000a947 */ /* 0x000fea0003800000 */
[----:B-----5:R-:W-:Y:S01]  /*33b0*/  PRMT R152, RZ, 0x7610, R63 ;  /* 0x00007610ff987816 */ /* 0x020fe2000000003f */
[----:B------:R-:W-:Y:S05]  /*33c0*/  BRA `(.L_x_591) ;  /* 0x0000004000007947 */ /* 0x000fea0003800000 */
.L_x_590:
[----:B-----5:R-:W-:Y:S02]  /*33d0*/  PRMT R152, RZ, 0x7610, R59 ;  /* 0x00007610ff987816 */ /* 0x020fe4000000003b */
[----:B------:R-:W-:-:S03]  /*33e0*/  @P2 PRMT R65, RZ, 0x7610, R63 ;  /* 0x00007610ff412816 */ /* 0x000fc6000000003f */
[----:B------:R-:W-:-:S04]  /*33f0*/  FMUL.FTZ R152, R152, c[0x0][0x1ec] ;  /* 0x00007b0098987a20 */ /* 0x000fc80000410000 */
[----:B------:R-:W-:Y:S02]  /*3400*/  @P2 FADD.FTZ R152, R65, R152 ;  /* 0x0000009841982221 */ /* 0x000fe40000010000 */
.L_x_591:
[----:B------:R-:W-:Y:S05]  /*3410*/  BSYNC B1 ;  /* 0x0000000000017941 */ /* 0x000fea0003800000 */
.L_x_589:
        /* <DEDUP_REMOVED lines=9> */
.L_x_567:
[----:B------:R-:W-:Y:S05]  /*34b0*/  BSYNC B0 ;  /* 0x0000000000007941 */ /* 0x000fea0003800000 */
.L_x_566:
        /* <DEDUP_REMOVED lines=18> */
.L_x_595:
[----:B0----5:R-:W-:Y:S02]  /*35e0*/  PRMT R151, RZ, 0x5410, R56 ;  /* 0x00005410ff977816 */ /* 0x021fe40000000038 */
[----:B------:R-:W-:-:S03]  /*35f0*/  @P2 PRMT R64, RZ, 0x5410, R60 ;  /* 0x00005410ff402816 */ /* 0x000fc6000000003c */
[----:B------:R-:W-:-:S04]  /*3600*/  FMUL.FTZ R151, R151, c[0x0][0x1ec] ;  /* 0x00007b0097977a20 */ /* 0x000fc80000410000 */
[----:B------:R-:W-:Y:S02]  /*3610*/  @P2 FADD.FTZ R151, R64, R151 ;  /* 0x0000009740972221 */ /* 0x000fe40000010000 */
.L_x_596:
[----:B------:R-:W-:Y:S05]  /*3620*/  BSYNC B1 ;  /* 0x0000000000017941 */ /* 0x000fea0003800000 */
.L_x_594:
[----:B------:R-:W-:Y:S01]  /*3630*/  BSSY B1, `(.L_x_597) ;  /* 0x000000a000017945 */ /* 0x000fe20003800000 */
[----:B------:R-:W-:Y:S05]  /*3640*/  @P3 BRA `(.L_x_598) ;  /* 0x0000004000003947 */ /* 0x000fea0003800000 */
[----:B------:R-:W-:Y:S01]  /*3650*/  MOV R150, RZ ;  /* 0x000000ff00967202 */ /* 0x000fe20000000f00 */
[----:B------:R-:W-:Y:S05]  /*3660*/  @!P2 BRA `(.L_x_599) ;  /* 0x000000600000a947 */ /* 0x000fea0003800000 */
[----:B-----5:R-:W-:Y:S01]  /*3670*/  PRMT R150, RZ, 0x7610, R60 ;  /* 0x00007610ff967816 */ /* 0x020fe2000000003c */
[----:B------:R-:W-:Y:S05]  /*3680*/  BRA `(.L_x_599) ;  /* 0x0000004000007947 */ /* 0x000fea0003800000 */
.L_x_598:
[----:B-----5:R-:W-:Y:S02]  /*3690*/  PRMT R150, RZ, 0x7610, R56 ;  /* 0x00007610ff967816 */ /* 0x020fe40000000038 */
[----:B------:R-:W-:-:S03]  /*36a0*/  @P2 PRMT R65, RZ, 0x7610, R60 ;  /* 0x00007610ff412816 */ /* 0x000fc6000000003c */
[----:B------:R-:W-:-:S04]  /*36b0*/  FMUL.FTZ R150, R150, c[0x0][0x1ec] ;  /* 0x00007b0096967a20 */ /* 0x000fc80000410000 */
[----:B------:R-:W-:Y:S02]  /*36c0*/  @P2 FADD.FTZ R150, R65, R150 ;  /* 0x0000009641962221 */ /* 0x000fe40000010000 */
.L_x_599:
[----:B------:R-:W-:Y:S05]  /*36d0*/  BSYNC B1 ;  /* 0x0000000000017941 */ /* 0x000fea0003800000 */
.L_x_597:
[----:B------:R-:W-:Y:S01]  /*36e0*/  BSSY B1, `(.L_x_600) ;  /* 0x000000a000017945 */ /* 0x000fe20003800000 */
[----:B------:R-:W-:Y:S05]  /*36f0*/  @P3 BRA `(.L_x_601) ;  /* 0x0000004000003947 */ /* 0x000fea0003800000 */
[----:B------:R-:W-:Y:S01]  /*3700*/  HFMA2.MMA R149, -RZ, RZ, 0, 0 ;  /* 0x00000000ff957435 */ /* 0x000fe200000001ff */
[----:B------:R-:W-:Y:S05]  /*3710*/  @!P2 BRA `(.L_x_602) ;  /* 0x000000600000a947 */ /* 0x000fea0003800000 */
[----:B-----5:R-:W-:Y:S01]  /*3720*/  PRMT R149, RZ, 0x5410, R61 ;  /* 0x00005410ff957816 */ /* 0x020fe2000000003d */
[----:B------:R-:W-:Y:S05]  /*3730*/  BRA `(.L_x_602) ;  /* 0x0000004000007947 */ /* 0x000fea0003800000 */
.L_x_601:
[----:B-----5:R-:W-:Y:S02]  /*3740*/  PRMT R149, RZ, 0x5410, R57 ;  /* 0x00005410ff957816 */ /* 0x020fe40000000039 */
[----:B------:R-:W-:-:S03]  /*3750*/  @P2 PRMT R64, RZ, 0x5410, R61 ;  /* 0x00005410ff402816 */ /* 0x000fc6000000003d */
[----:B------:R-:W-:-:S04]  /*3760*/  FMUL.FTZ R149, R149, c[0x0][0x1ec] ;  /* 0x00007b0095957a20 */ /* 0x000fc80000410000 */
[----:B------:R-:W-:Y:S02]  /*3770*/  @P2 FADD.FTZ R149, R64, R149 ;  /* 0x0000009540952221 */ /* 0x000fe40000010000 */
.L_x_602:
[----:B------:R-:W-:Y:S05]  /*3780*/  BSYNC B1 ;  /* 0x0000000000017941 */ /* 0x000fea0003800000 */
.L_x_600:
[----:B------:R-:W-:Y:S01]  /*3790*/  BSSY B1, `(.L_x_603) ;  /* 0x000000a000017945 */ /* 0x000fe20003800000 */
[----:B------:R-:W-:Y:S05]  /*37a0*/  @P3 BRA `(.L_x_604) ;  /* 0x0000004000003947 */ /* 0x000fea0003800000 */
[----:B------:R-:W-:Y:S01]  /*37b0*/  MOV R148, RZ ;  /* 0x000000ff00947202 */ /* 0x000fe20000000f00 */
[----:B------:R-:W-:Y:S05]  /*37c0*/  @!P2 BRA `(.L_x_605) ;  /* 0x000000600000a947 */ /* 0x000fea0003800000 */
[----:B-----5:R-:W-:Y:S01]  /*37d0*/  PRMT R148, RZ, 0x7610, R61 ;  /* 0x00007610ff947816 */ /* 0x020fe2000000003d */
[----:B------:R-:W-:Y:S05]  /*37e0*/  BRA `(.L_x_605) ;  /* 0x0000004000007947 */ /* 0x000fea0003800000 */
.L_x_604:
[----:B-----5:R-:W-:Y:S02]  /*37f0*/  PRMT R148, RZ, 0x7610, R57 ;  /* 0x00007610ff947816 */ /* 0x020fe40000000039 */
[----:B------:R-:W-:-:S03]  /*3800*/  @P2 PRMT R65, RZ, 0x7610, R61 ;  /* 0x00007610ff412816 */ /* 0x000fc6000000003d */
[----:B------:R-:W-:-:S04]  /*3810*/  FMUL.FTZ R148, R148, c[0x0][0x1ec] ;  /* 0x00007b0094947a20 */ /* 0x000fc80000410000 */
[----:B------:R-:W-:Y:S02]  /*3820*/  @P2 FADD.FTZ R148, R65, R148 ;  /* 0x0000009441942221 */ /* 0x000fe40000010000 */
.L_x_605:
[----:B------:R-:W-:Y:S05]  /*3830*/  BSYNC B1 ;  /* 0x0000000000017941 */ /* 0x000fea0003800000 */
.L_x_603:
[----:B------:R-:W-:Y:S01]  /*3840*/  BSSY B1, `(.L_x_606) ;  /* 0x000000a000017945 */ /* 0x000fe20003800000 */
[----:B------:R-:W-:Y:S05]  /*3850*/  @P3 BRA `(.L_x_607) ;  /* 0x0000004000003947 */ /* 0x000fea0003800000 */
[----:B------:R-:W-:Y:S01]  /*3860*/  HFMA2.MMA R147, -RZ, RZ, 0, 0 ;  /* 0x00000000ff937435 */ /* 0x000fe200000001ff */
[----:B------:R-:W-:Y:S05]  /*3870*/  @!P2 BRA `(.L_x_608) ;  /* 0x000000600000a947 */ /* 0x000fea0003800000 */
[----:B-----5:R-:W-:Y:S01]  /*3880*/  PRMT R147, RZ, 0x5410, R62 ;  /* 0x00005410ff937816 */ /* 0x020fe2000000003e */
[----:B------:R-:W-:Y:S05]  /*3890*/  BRA `(.L_x_608) ;  /* 0x0000004000007947 */ /* 0x000fea0003800000 */
.L_x_607:
[----:B-----5:R-:W-:Y:S02]  /*38a0*/  PRMT R147, RZ, 0x5410, R58 ;  /* 0x00005410ff937816 */ /* 0x020fe4000000003a */
[----:B------:R-:W-:-:S03]  /*38b0*/  @P2 PRMT R64, RZ, 0x5410, R62 ;  /* 0x00005410ff402816 */ /* 0x000fc6000000003e */
[----:B------:R-:W-:-:S04]  /*38c0*/  FMUL.FTZ R147, R147, c[0x0][0x1ec] ;  /* 0x00007b0093937a20 */ /* 0x000fc80000410000 */
[----:B------:R-:W-:Y:S02]  /*38d0*/  @P2 FADD.FTZ R147, R64, R147 ;  /* 0x0000009340932221 */ /* 0x000fe40000010000 */
.L_x_608:
[----:B------:R-:W-:Y:S05]  /*38e0*/  BSYNC B1 ;  /* 0x0000000000017941 */ /* 0x000fea0003800000 */
.L_x_606:
[----:B------:R-:W-:Y:S01]  /*38f0*/  BSSY B1, `(.L_x_609) ;  /* 0x000000a000017945 */ /* 0x000fe20003800000 */
[----:B------:R-:W-:Y:S05]  /*3900*/  @P3 BRA `(.L_x_610) ;  /* 0x0000004000003947 */ /* 0x000fea0003800000 */
[----:B------:R-:W-:Y:S01]  /*3910*/  MOV R146, RZ ;  /* 0x000000ff00927202 */ /* 0x000fe20000000f00 */
[----:B------:R-:W-:Y:S05]  /*3920*/  @!P2 BRA `(.L_x_611) ;  /* 0x000000600000a947 */ /* 0x000fea0003800000 */
[----:B-----5:R-:W-:Y:S01]  /*3930*/  PRMT R146, RZ, 0x7610, R62 ;  /* 0x00007610ff927816 */ /* 0x020fe2000000003e */
[----:B------:R-:W-:Y:S05]  /*3940*/  BRA `(.L_x_611) ;  /* 0x0000004000007947 */ /* 0x000fea0003800000 */
.L_x_610:
[----:B-----5:R-:W-:Y:S02]  /*3950*/  PRMT R146, RZ, 0x7610, R58 ;  /* 0x00007610ff927816 */ /* 0x020fe4000000003a */
[----:B------:R-:W-:-:S03]  /*3960*/  @P2 PRMT R65, RZ, 0x7610, R62 ;  /* 0x00007610ff412816 */ /* 0x000fc6000000003e */
[----:B------:R-:W-:-:S04]  /*3970*/  FMUL.FTZ R146, R146, c[0x0][0x1ec] ;  /* 0x00007b0092927a20 */ /* 0x000fc80000410000 */
[----:B------:R-:W-:Y:S02]  /*3980*/  @P2 FADD.FTZ R146, R65, R146 ;  /* 0x0000009241922221 */ /* 0x000fe40000010000 */
.L_x_611:
[----:B------:R-:W-:Y:S05]  /*3990*/  BSYNC B1 ;  /* 0x0000000000017941 */ /* 0x000fea0003800000 */
.L_x_609:
[----:B------:R-:W-:Y:S01]  /*39a0*/  BSSY B1, `(.L_x_612) ;  /* 0x000000a000017945 */ /* 0x000fe20003800000 */
[----:B------:R-:W-:Y:S05]  /*39b0*/  @P3 BRA `(.L_x_613) ;  /* 0x0000004000003947 */ /* 0x000fea0003800000 */
[----:B------:R-:W-:Y:S01]  /*39c0*/  HFMA2.MMA R145, -RZ, RZ, 0, 0 ;  /* 0x00000000ff917435 */ /* 0x000fe200000001ff */
[----:B------:R-:W-:Y:S05]  /*39d0*/  @!P2 BRA `(.L_x_614) ;  /* 0x000000600000a947 */ /* 0x000fea0003800000 */
[----:B-----5:R-:W-:Y:S01]  /*39e0*/  PRMT R145, RZ, 0x5410, R63 ;  /* 0x00005410ff917816 */ /* 0x020fe2000000003f */
[----:B------:R-:W-:Y:S05]  /*39f0*/  BRA `(.L_x_614) ;  /* 0x0000004000007947 */ /* 0x000fea0003800000 */
.L_x_613:
[----:B-----5:R-:W-:Y:S02]  /*3a00*/  PRMT R145, RZ, 0x5410, R59 ;  /* 0x00005410ff917816 */ /* 0x020fe4000000003b */
[----:B------:R-:W-:-:S03]  /*3a10*/  @P2 PRMT R64, RZ, 0x5410, R63 ;  /* 0x00005410ff402816 */ /* 0x000fc6000000003f */
[----:B------:R-:W-:-:S04]  /*3a20*/  FMUL.FTZ R145, R145, c[0x0][0x1ec] ;  /* 0x00007b0091917a20 */ /* 0x000fc80000410000 */
[----:B------:R-:W-:Y:S02]  /*3a30*/  @P2 FADD.FTZ R145, R64, R145 ;  /* 0x0000009140912221 */ /* 0x000fe40000010000 */
.L_x_614:
[----:B------:R-:W-:Y:S05]  /*3a40*/  BSYNC B1 ;  /* 0x0000000000017941 */ /* 0x000fea0003800000 */
.L_x_612:
[----:B------:R-:W-:Y:S01]  /*3a50*/  BSSY B1, `(.L_x_615) ;  /* 0x000000a000017945 */ /* 0x000fe20003800000 */
[----:B------:R-:W-:Y:S05]  /*3a60*/  @P3 BRA `(.L_x_616) ;  /* 0x0000004000003947 */ /* 0x000fea0003800000 */
[----:B------:R-:W-:Y:S01]  /*3a70*/  MOV R144, RZ ;  /* 0x000000ff00907202 */ /* 0x000fe20000000f00 */
[----:B------:R-:W-:Y:S05]  /*3a80*/  @!P2 BRA `(.L_x_617) ;  /* 0x000000600000a947 */ /* 0x000fea0003800000 */
[----:B-----5:R-:W-:Y:S01]  /*3a90*/  PRMT R144, RZ, 0x7610, R63 ;  /* 0x00007610ff907816 */ /* 0x020fe2000000003f */
[----:B------:R-:W-:Y:S05]  /*3aa0*/  BRA `(.L_x_617) ;  /* 0x0000004000007947 */ /* 0x000fea0003800000 */
.L_x_616:
[----:B-----5:R-:W-:Y:S02]  /*3ab0*/  PRMT R144, RZ, 0x7610, R59 ;  /* 0x00007610ff907816 */ /* 0x020fe4000000003b */
[----:B------:R-:W-:-:S03]  /*3ac0*/  @P2 PRMT R65, RZ, 0x7610, R63 ;  /* 0x00007610ff412816 */ /* 0x000fc6000000003f */
[----:B------:R-:W-:-:S04]  /*3ad0*/  FMUL.FTZ R144, R144, c[0x0][0x1ec] ;  /* 0x00007b0090907a20 */ /* 0x000fc80000410000 */
[----:B------:R-:W-:Y:S02]  /*3ae0*/  @P2 FADD.FTZ R144, R65, R144 ;  /* 0x0000009041902221 */ /* 0x000fe40000010000 */
.L_x_617:
[----:B------:R-:W-:Y:S05]  /*3af0*/  BSYNC B1 ;  /* 0x0000000000017941 */ /* 0x000fea0003800000 */
.L_x_615:
        /* <DEDUP_REMOVED lines=9> */
.L_x_593:
[----:B------:R-:W-:Y:S05]  /*3b90*/  BSYNC B0 ;  /* 0x0000000000007941 */ /* 0x000fea0003800000 */
.L_x_592:
        /* <DEDUP_REMOVED lines=18> */
.L_x_621:
[----:B0----5:R-:W-:Y:S02]  /*3cc0*/  PRMT R142, RZ, 0x5410, R56 ;  /* 0x00005410ff8e7816 */ /* 0x021fe40000000038 */
[----:B------:R-:W-:-:S03]  /*3cd0*/  @P2 PRMT R65, RZ, 0x5410, R60 ;  /* 0x00005410ff412816 */ /* 0x000fc6000000003c */
[----:B------:R-:W-:-:S04]  /*3ce0*/  FMUL.FTZ R142, R142, c[0x0][0x1ec] ;  /* 0x00007b008e8e7a20 */ /* 0x000fc80000410000 */
[----:B------:R-:W-:Y:S02]  /*3cf0*/  @P2 FADD.FTZ R142, R65, R142 ;  /* 0x0000008e418e2221 */ /* 0x000fe40000010000 */
.L_x_622:
[----:B------:R-:W-:Y:S05]  /*3d00*/  BSYNC B1 ;  /* 0x0000000000017941 */ /* 0x000fea0003800000 */
.L_x_620:
[----:B------:R-:W-:Y:S01]  /*3d10*/  BSSY B1, `(.L_x_623) ;  /* 0x000000a000017945 */ /* 0x000fe20003800000 */
[----:B------:R-:W-:Y:S05]  /*3d20*/  @P3 BRA `(.L_x_624) ;  /* 0x0000004000003947 */ /* 0x000fea0003800000 */
[----:B------:R-:W-:Y:S01]  /*3d30*/  MOV R193, RZ ;  /* 0x000000ff00c17202 */ /* 0x000fe20000000f00 */
[----:B------:R-:W-:Y:S05]  /*3d40*/  @!P2 BRA `(.L_x_625) ;  /* 0x000000600000a947 */ /* 0x000fea0003800000 */
[----:B-----5:R-:W-:Y:S01]  /*3d50*/  PRMT R193, RZ, 0x7610, R60 ;  /* 0x00007610ffc17816 */ /* 0x020fe2000000003c */
[----:B------:R-:W-:Y:S05]  /*3d60*/  BRA `(.L_x_625) ;  /* 0x0000004000007947 */ /* 0x000fea0003800000 */
.L_x_624:
[----:B-----5:R-:W-:Y:S02]  /*3d70*/  PRMT R193, RZ, 0x7610, R56 ;  /* 0x00007610ffc17816 */ /* 0x020fe40000000038 */
[----:B------:R-:W-:-:S03]  /*3d80*/  @P2 PRMT R64, RZ, 0x7610, R60 ;  /* 0x00007610ff402816 */ /* 0x000fc6000000003c */
[----:B------:R-:W-:-:S04]  /*3d90*/  FMUL.FTZ R193, R193, c[0x0][0x1ec] ;  /* 0x00007b00c1c17a20 */ /* 0x000fc80000410000 */
[----:B------:R-:W-:Y:S02]  /*3da0*/  @P2 FADD.FTZ R193, R64, R193 ;  /* 0x000000c140c12221 */ /* 0x000fe40000010000 */
.L_x_625:
[----:B------:R-:W-:Y:S05]  /*3db0*/  BSYNC B1 ;  /* 0x0000000000017941 */ /* 0x000fea0003800000 */
.L_x_623:
[----:B------:R-:W-:Y:S01]  /*3dc0*/  BSSY B1, `(.L_x_626) ;  /* 0x000000a000017945 */ /* 0x000fe20003800000 */
[----:B------:R-:W-:Y:S05]  /*3dd0*/  @P3 BRA `(.L_x_627) ;  /* 0x0000004000003947 */ /* 0x000fea0003800000 */
[----:B------:R-:W-:Y:S01]  /*3de0*/  HFMA2.MMA R194, -RZ, RZ, 0, 0 ;  /* 0x00000000ffc27435 */ /* 0x000fe200000001ff */
[----:B------:R-:W-:Y:S05]  /*3df0*/  @!P2 BRA `(.L_x_628) ;  /* 0x000000600000a947 */ /* 0x000fea0003800000 */
[----:B-----5:R-:W-:Y:S01]  /*3e00*/  PRMT R194, RZ, 0x5410, R61 ;  /* 0x00005410ffc27816 */ /* 0x020fe2000000003d */
[----:B------:R-:W-:Y:S05]  /*3e10*/  BRA `(.L_x_628) ;  /* 0x0000004000007947 */ /* 0x000fea0003800000 */
.L_x_627:
[----:B-----5:R-:W-:Y:S02]  /*3e20*/  PRMT R194, RZ, 0x5410, R57 ;  /* 0x00005410ffc27816 */ /* 0x020fe40000000039 */
[----:B------:R-:W-:-:S03]  /*3e30*/  @P2 PRMT R65, RZ, 0x5410, R61 ;  /* 0x00005410ff412816 */ /* 0x000fc6000000003d */
[----:B------:R-:W-:-:S04]  /*3e40*/  FMUL.FTZ R194, R194, c[0x0][0x1ec] ;  /* 0x00007b00c2c27a20 */ /* 0x000fc80000410000 */
[----:B------:R-:W-:Y:S02]  /*3e50*/  @P2 FADD.FTZ R194, R65, R194 ;  /* 0x000000c241c22221 */ /* 0x000fe40000010000 */
.L_x_628:
[----:B------:R-:W-:Y:S05]  /*3e60*/  BSYNC B1 ;  /* 0x0000000000017941 */ /* 0x000fea0003800000 */
.L_x_626:
[----:B------:R-:W-:Y:S01]  /*3e70*/  BSSY B1, `(.L_x_629) ;  /* 0x000000a000017945 */ /* 0x000fe20003800000 */
[----:B------:R-:W-:Y:S05]  /*3e80*/  @P3 BRA `(.L_x_630) ;  /* 0x0000004000003947 */ /* 0x000fea0003800000 */
[----:B------:R-:W-:Y:S01]  /*3e90*/  MOV R195, RZ ;  /* 0x000000ff00c37202 */ /* 0x000fe20000000f00 */
[----:B------:R-:W-:Y:S05]  /*3ea0*/  @!P2 BRA `(.L_x_631) ;  /* 0x000000600000a947 */ /* 0x000fea0003800000 */
[----:B-----5:R-:W-:Y:S01]  /*3eb0*/  PRMT R195, RZ, 0x7610, R61 ;  /* 0x00007610ffc37816 */ /* 0x020fe2000000003d */
[----:B------:R-:W-:Y:S05]  /*3ec0*/  BRA `(.L_x_631) ;  /* 0x0000004000007947 */ /* 0x000fea0003800000 */
.L_x_630:
[----:B-----5:R-:W-:Y:S02]  /*3ed0*/  PRMT R195, RZ, 0x7610, R57 ;  /* 0x00007610ffc37816 */ /* 0x020fe40000000039 */
[----:B------:R-:W-:-:S03]  /*3ee0*/  @P2 PRMT R64, RZ, 0x7610, R61 ;  /* 0x00007610ff402816 */ /* 0x000fc6000000003d */
[----:B------:R-:W-:-:S04]  /*3ef0*/  FMUL.FTZ R195, R195, c[0x0][0x1ec] ;  /* 0x00007b00c3c37a20 */ /* 0x000fc80000410000 */
[----:B------:R-:W-:Y:S02]  /*3f00*/  @P2 FADD.FTZ R195, R64, R195 ;  /* 0x000000c340c32221 */ /* 0x000fe40000010000 */
.L_x_631:
[----:B------:R-:W-:Y:S05]  /*3f10*/  BSYNC B1 ;  /* 0x0000000000017941 */ /* 0x000fea0003800000 */
.L_x_629:
[----:B------:R-:W-:Y:S01]  /*3f20*/  BSSY B1, `(.L_x_632) ;  /* 0x000000a000017945 */ /* 0x000fe20003800000 */
[----:B------:R-:W-:Y:S05]  /*3f30*/  @P3 BRA `(.L_x_633) ;  /* 0x0000004000003947 */ /* 0x000fea0003800000 */
[----:B------:R-:W-:Y:S01]  /*3f40*/  HFMA2.MMA R196, -RZ, RZ, 0, 0 ;  /* 0x00000000ffc47435 */ /* 0x000fe200000001ff */
[----:B------:R-:W-:Y:S05]  /*3f50*/  @!P2 BRA `(.L_x_634) ;  /* 0x000000600000a947 */ /* 0x000fea0003800000 */
[----:B-----5:R-:W-:Y:S01]  /*3f60*/  PRMT R196, RZ, 0x5410, R62 ;  /* 0x00005410ffc47816 */ /* 0x020fe2000000003e */
[----:B------:R-:W-:Y:S05]  /*3f70*/  BRA `(.L_x_634) ;  /* 0x0000004000007947 */ /* 0x000fea0003800000 */
.L_x_633:
[----:B-----5:R-:W-:Y:S02]  /*3f80*/  PRMT R196, RZ, 0x5410, R58 ;  /* 0x00005410ffc47816 */ /* 0x020fe4000000003a */
[----:B------:R-:W-:-:S03]  /*3f90*/  @P2 PRMT R65, RZ, 0x5410, R62 ;  /* 0x00005410ff412816 */ /* 0x000fc6000000003e */
[----:B------:R-:W-:-:S04]  /*3fa0*/  FMUL.FTZ R196, R196, c[0x0][0x1ec] ;  /* 0x00007b00c4c47a20 */ /* 0x000fc80000410000 */
[----:B------:R-:W-:Y:S02]  /*3fb0*/  @P2 FADD.FTZ R196, R65, R196 ;  /* 0x000000c441c42221 */ /* 0x000fe40000010000 */
.L_x_634:
[----:B------:R-:W-:Y:S05]  /*3fc0*/  BSYNC B1 ;  /* 0x0000000000017941 */ /* 0x000fea0003800000 */
.L_x_632:
[----:B------:R-:W-:Y:S01]  /*3fd0*/  BSSY B1, `(.L_x_635) ;  /* 0x000000a000017945 */ /* 0x000fe20003800000 */
[----:B------:R-:W-:Y:S05]  /*3fe0*/  @P3 BRA `(.L_x_636) ;  /* 0x0000004000003947 */ /* 0x000fea0003800000 */
[----:B------:R-:W-:Y:S01]  /*3ff0*/  MOV R197, RZ ;  /* 0x000000ff00c57202 */ /* 0x000fe20000000f00 */
[----:B------:R-:W-:Y:S05]  /*4000*/  @!P2 BRA `(.L_x_637) ;  /* 0x000000600000a947 */ /* 0x000fea0003800000 */
[----:B-----5:R-:W-:Y:S01]  /*4010*/  PRMT R197, RZ, 0x7610, R62 ;  /* 0x00007610ffc57816 */ /* 0x020fe2000000003e */
[----:B------:R-:W-:Y:S05]  /*4020*/  BRA `(.L_x_637) ;  /* 0x0000004000007947 */ /* 0x000fea0003800000 */
.L_x_636:
[----:B-----5:R-:W-:Y:S02]  /*4030*/  PRMT R197, RZ, 0x7610, R58 ;  /* 0x00007610ffc57816 */ /* 0x020fe4000000003a */
[----:B------:R-:W-:-:S03]  /*4040*/  @P2 PRMT R64, RZ, 0x7610, R62 ;  /* 0x00007610ff402816 */ /* 0x000fc6000000003e */
[----:B------:R-:W-:-:S04]  /*4050*/  FMUL.FTZ R197, R197, c[0x0][0x1ec] ;  /* 0x00007b00c5c57a20 */ /* 0x000fc80000410000 */
[----:B------:R-:W-:Y:S02]  /*4060*/  @P2 FADD.FTZ R197, R64, R197 ;  /* 0x000000c540c52221 */ /* 0x000fe40000010000 */
.L_x_637:
[----:B------:R-:W-:Y:S05]  /*4070*/  BSYNC B1 ;  /* 0x0000000000017941 */ /* 0x000fea0003800000 */
.L_x_635:
[----:B------:R-:W-:Y:S01]  /*4080*/  BSSY B1, `(.L_x_638) ;  /* 0x000000a000017945 */ /* 0x000fe20003800000 */
[----:B------:R-:W-:Y:S05]  /*4090*/  @P3 BRA `(.L_x_639) ;  /* 0x0000004000003947 */ /* 0x000fea0003800000 */
[----:B------:R-:W-:Y:S01]  /*40a0*/  HFMA2.MMA R198, -RZ, RZ, 0, 0 ;  /* 0x00000000ffc67435 */ /* 0x000fe200000001ff */
[----:B------:R-:W-:Y:S05]  /*40b0*/  @!P2 BRA `(.L_x_640) ;  /* 0x000000600000a947 */ /* 0x000fea0003800000 */
[----:B-----5:R-:W-:Y:S01]  /*40c0*/  PRMT R198, RZ, 0x5410, R63 ;  /* 0x00005410ffc67816 */ /* 0x020fe2000000003f */
[----:B------:R-:W-:Y:S05]  /*40d0*/  BRA `(.L_x_640) ;  /* 0x0000004000007947 */ /* 0x000fea0003800000 */
.L_x_639:
[----:B-----5:R-:W-:Y:S02]  /*40e0*/  PRMT R198, RZ, 0x5410, R59 ;  /* 0x00005410ffc67816 */ /* 0x020fe4000000003b */
[----:B------:R-:W-:-:S03]  /*40f0*/  @P2 PRMT R65, RZ, 0x5410, R63 ;  /* 0x00005410ff412816 */ /* 0x000fc6000000003f */
[----:B------:R-:W-:-:S04]  /*4100*/  FMUL.FTZ R198, R198, c[0x0][0x1ec] ;  /* 0x00007b00c6c67a20 */ /* 0x000fc80000410000 */
[----:B------:R-:W-:Y:S02]  /*4110*/  @P2 FADD.FTZ R198, R65, R198 ;  /* 0x000000c641c62221 */ /* 0x000fe40000010000 */
.L_x_640:
[----:B------:R-:W-:Y:S05]  /*4120*/  BSYNC B1 ;  /* 0x0000000000017941 */ /* 0x000fea0003800000 */
.L_x_638:
[----:B------:R-:W-:Y:S01]  /*4130*/  BSSY B1, `(.L_x_641) ;  /* 0x000000a000017945 */ /* 0x000fe20003800000 */
[----:B------:R-:W-:Y:S05]  /*4140*/  @P3 BRA `(.L_x_642) ;  /* 0x0000004000003947 */ /* 0x000fea0003800000 */
[----:B------:R-:W-:Y:S01]  /*4150*/  MOV R199, RZ ;  /* 0x000000ff00c77202 */ /* 0x000fe20000000f00 */
[----:B------:R-:W-:Y:S05]  /*4160*/  @!P2 BRA `(.L_x_643) ;  /* 0x000000600000a947 */ /* 0x000fea0003800000 */
[----:B-----5:R-:W-:Y:S01]  /*4170*/  PRMT R199, RZ, 0x7610, R63 ;  /* 0x00007610ffc77816 */ /* 0x020fe2000000003f */
[----:B------:R-:W-:Y:S05]  /*4180*/  BRA `(.L_x_643) ;  /* 0x0000004000007947 */ /* 0x000fea0003800000 */
.L_x_642:
[----:B-----5:R-:W-:Y:S02]  /*4190*/  PRMT R199, RZ, 0x7610, R59 ;  /* 0x00007610ffc77816 */ /* 0x020fe4000000003b */
[----:B------:R-:W-:-:S03]  /*41a0*/  @P2 PRMT R64, RZ, 0x7610, R63 ;  /* 0x00007610ff402816 */ /* 0x000fc6000000003f */
[----:B------:R-:W-:-:S04]  /*41b0*/  FMUL.FTZ R199, R199, c[0x0][0x1ec] ;  /* 0x00007b00c7c77a20 */ /* 0x000fc80000410000 */
[----:B------:R-:W-:Y:S02]  /*41c0*/  @P2 FADD.FTZ R199, R64, R199 ;  /* 0x000000c740c72221 */ /* 0x000fe40000010000 */
.L_x_643:
[----:B------:R-:W-:Y:S05]  /*41d0*/  BSYNC B1 ;  /* 0x0000000000017941 */ /* 0x000fea0003800000 */
.L_x_641:
        /* <DEDUP_REMOVED lines=9> */
.L_x_619:
[----:B------:R-:W-:Y:S05]  /*4270*/  BSYNC B0 ;  /* 0x0000000000007941 */ /* 0x000fea0003800000 */
.L_x_618:
[----:B------:R-:W-:Y:S01]  /*4280*/  ISETP.GE.U32.AND P2, PT, R51, 0x100, PT ;  /* 0x000001003300780c */ /* 0x000fe20003f46070 */
[----:B------:R-:W-:-:S12]  /*4290*/  BSSY B0, `(.L_x_644) ;  /* 0x000006a000007945 */ /* 0x000fd80003800000 */
[----:B------:R-:W-:Y:S05]  /*42a0*/  @!P2 BRA `(.L_x_645) ;  /* 0x000006800000a947 */ /* 0x000fea0003800000 */
[----:B0-----:R-:W-:-:S05]  /*42b0*/  @P1 MOV R66, 0x10 ;  /* 0x0000001000421802 */ /* 0x001fca0000000f00 */
[----:B------:R-:W-:-:S05]  /*42c0*/  @P1 IMAD.WIDE.U32 R66, R215, R66, c[0x0][0x170] ;  /* 0x00005c00d7421625 */ /* 0x000fca00078e0042 */
[----:B-----5:R0:W5:Y:S01]  /*42d0*/  @P1 LDG.E.128 R56, [R66.64] ;  /* 0x0000000442381981 */ /* 0x020162000c1e1d00 */
[----:B------:R-:W-:-:S04]  /*42e0*/  ISETP.NE.U32.AND P1, PT, RZ, c[0x0][0x180], PT ;  /* 0x00006000ff007a0c */ /* 0x000fc80003f25070 */
[----:B------:R-:W-:-:S13]  /*42f0*/  ISETP.NE.AND.EX P1, PT, RZ, c[0x0][0x184], PT, P1 ;  /* 0x00006100ff007a0c */ /* 0x000fda0003f25310 */
        /* <DEDUP_REMOVED lines=10> */
.L_x_647:
[----:B0----5:R-:W-:Y:S02]  /*43a0*/  PRMT R200, RZ, 0x5410, R56 ;  /* 0x00005410ffc87816 */ /* 0x021fe40000000038 */
[----:B------:R-:W-:-:S03]  /*43b0*/  @P1 PRMT R65, RZ, 0x5410, R60 ;  /* 0x00005410ff411816 */ /* 0x000fc6000000003c */
[----:B------:R-:W-:-:S04]  /*43c0*/  FMUL.FTZ R200, R200, c[0x0][0x1ec] ;  /* 0x00007b00c8c87a20 */ /* 0x000fc80000410000 */
[----:B------:R-:W-:Y:S02]  /*43d0*/  @P1 FADD.FTZ R200, R65, R200 ;  /* 0x000000c841c81221 */ /* 0x000fe40000010000 */
.L_x_648:
[----:B------:R-:W-:Y:S05]  /*43e0*/  BSYNC B1 ;  /* 0x0000000000017941 */ /* 0x000fea0003800000 */
.L_x_646:
[----:B------:R-:W-:Y:S01]  /*43f0*/  BSSY B1, `(.L_x_649) ;  /* 0x000000a000017945 */ /* 0x000fe20003800000 */
[----:B------:R-:W-:Y:S05]  /*4400*/  @P2 BRA `(.L_x_650) ;  /* 0x0000004000002947 */ /* 0x000fea0003800000 */
[----:B------:R-:W-:Y:S01]  /*4410*/  MOV R201, RZ ;  /* 0x000000ff00c97202 */ /* 0x000fe20000000f00 */
[----:B------:R-:W-:Y:S05]  /*4420*/  @!P1 BRA `(.L_x_651) ;  /* 0x0000006000009947 */ /* 0x000fea0003800000 */
[----:B-----5:R-:W-:Y:S01]  /*4430*/  PRMT R201, RZ, 0x7610, R60 ;  /* 0x00007610ffc97816 */ /* 0x020fe2000000003c */
[----:B------:R-:W-:Y:S05]  /*4440*/  BRA `(.L_x_651) ;  /* 0x0000004000007947 */ /* 0x000fea0003800000 */
.L_x_650:
[----:B-----5:R-:W-:Y:S02]  /*4450*/  PRMT R201, RZ, 0x7610, R56 ;  /* 0x00007610ffc97816 */ /* 0x020fe40000000038 */
[----:B------:R-:W-:-:S03]  /*4460*/  @P1 PRMT R64, RZ, 0x7610, R60 ;  /* 0x00007610ff401816 */ /* 0x000fc6000000003c */
[----:B------:R-:W-:-:S04]  /*4470*/  FMUL.FTZ R201, R201, c[0x0][0x1ec] ;  /* 0x00007b00c9c97a20 */ /* 0x000fc80000410000 */
[----:B------:R-:W-:Y:S02]  /*4480*/  @P1 FADD.FTZ R201, R64, R201 ;  /* 0x000000c940c91221 */ /* 0x000fe40000010000 */
.L_x_651:
[----:B------:R-:W-:Y:S05]  /*4490*/  BSYNC B1 ;  /* 0x0000000000017941 */ /* 0x000fea0003800000 */
.L_x_649:
[----:B------:R-:W-:Y:S01]  /*44a0*/  BSSY B1, `(.L_x_652) ;  /* 0x000000a000017945 */ /* 0x000fe20003800000 */
[----:B------:R-:W-:Y:S05]  /*44b0*/  @P2 BRA `(.L_x_653) ;  /* 0x0000004000002947 */ /* 0x000fea0003800000 */
[----:B------:R-:W-:Y:S01]  /*44c0*/  HFMA2.MMA R202, -RZ, RZ, 0, 0 ;  /* 0x00000000ffca7435 */ /* 0x000fe200000001ff */
[----:B------:R-:W-:Y:S05]  /*44d0*/  @!P1 BRA `(.L_x_654) ;  /* 0x0000006000009947 */ /* 0x000fea0003800000 */
[----:B-----5:R-:W-:Y:S01]  /*44e0*/  PRMT R202, RZ, 0x5410, R61 ;  /* 0x00005410ffca7816 */ /* 0x020fe2000000003d */
[----:B------:R-:W-:Y:S05]  /*44f0*/  BRA `(.L_x_654) ;  /* 0x0000004000007947 */ /* 0x000fea0003800000 */
.L_x_653:
[----:B-----5:R-:W-:Y:S02]  /*4500*/  PRMT R202, RZ, 0x5410, R57 ;  /* 0x00005410ffca7816 */ /* 0x020fe40000000039 */
[----:B------:R-:W-:-:S03]  /*4510*/  @P1 PRMT R65, RZ, 0x5410, R61 ;  /* 0x00005410ff411816 */ /* 0x000fc6000000003d */
[----:B------:R-:W-:-:S04]  /*4520*/  FMUL.FTZ R202, R202, c[0x0][0x1ec] ;  /* 0x00007b00caca7a20 */ /* 0x000fc80000410000 */
[----:B------:R-:W-:Y:S02]  /*4530*/  @P1 FADD.FTZ R202, R65, R202 ;  /* 0x000000ca41ca1221 */ /* 0x000fe40000010000 */
.L_x_654:
[----:B------:R-:W-:Y:S05]  /*4540*/  BSYNC B1 ;  /* 0x0000000000017941 */ /* 0x000fea0003800000 */
.L_x_652:
[----:B------:R-:W-:Y:S01]  /*4550*/  BSSY B1, `(.L_x_655) ;  /* 0x000000a000017945 */ /* 0x000fe20003800000 */
[----:B------:R-:W-:Y:S05]  /*4560*/  @P2 BRA `(.L_x_656) ;  /* 0x0000004000002947 */ /* 0x000fea0003800000 */
[----:B------:R-:W-:Y:S01]  /*4570*/  MOV R203, RZ ;  /* 0x000000ff00cb7202 */ /* 0x000fe20000000f00 */
[----:B------:R-:W-:Y:S05]  /*4580*/  @!P1 BRA `(.L_x_657) ;  /* 0x0000006000009947 */ /* 0x000fea0003800000 */
[----:B-----5:R-:W-:Y:S01]  /*4590*/  PRMT R203, RZ, 0x7610, R61 ;  /* 0x00007610ffcb7816 */ /* 0x020fe2000000003d */
[----:B------:R-:W-:Y:S05]  /*45a0*/  BRA `(.L_x_657) ;  /* 0x0000004000007947 */ /* 0x000fea0003800000 */
.L_x_656:
[----:B-----5:R-:W-:Y:S02]  /*45b0*/  PRMT R203, RZ, 0x7610, R57 ;  /* 0x00007610ffcb7816 */ /* 0x020fe40000000039 */
[----:B------:R-:W-:-:S03]  /*45c0*/  @P1 PRMT R64, RZ, 0x7610, R61 ;  /* 0x00007610ff401816 */ /* 0x000fc6000000003d */
[----:B------:R-:W-:-:S04]  /*45d0*/  FMUL.FTZ R203, R203, c[0x0][0x1ec] ;  /* 0x00007b00cbcb7a20 */ /* 0x000fc80000410000 */
[----:B------:R-:W-:Y:S02]  /*45e0*/  @P1 FADD.FTZ R203, R64, R203 ;  /* 0x000000cb40cb1221 */ /* 0x000fe40000010000 */
.L_x_657:
[----:B------:R-:W-:Y:S05]  /*45f0*/  BSYNC B1 ;  /* 0x0000000000017941 */ /* 0x000fea0003800000 */
.L_x_655:
[----:B------:R-:W-:Y:S01]  /*4600*/  BSSY B1, `(.L_x_658) ;  /* 0x000000a000017945 */ /* 0x000fe20003800000 */
[----:B------:R-:W-:Y:S05]  /*4610*/  @P2 BRA `(.L_x_659) ;  /* 0x0000004000002947 */ /* 0x000fea0003800000 */
[----:B------:R-:W-:Y:S01]  /*4620*/  HFMA2.MMA R204, -RZ, RZ, 0, 0 ;  /* 0x00000000ffcc7435 */ /* 0x000fe200000001ff */
[----:B------:R-:W-:Y:S05]  /*4630*/  @!P1 BRA `(.L_x_660) ;  /* 0x0000006000009947 */ /* 0x000fea0003800000 */
[----:B-----5:R-:W-:Y:S01]  /*4640*/  PRMT R204, RZ, 0x5410, R62 ;  /* 0x00005410ffcc7816 */ /* 0x020fe2000000003e */
[----:B------:R-:W-:Y:S05]  /*4650*/  BRA `(.L_x_660) ;  /* 0x0000004000007947 */ /* 0x000fea0003800000 */
.L_x_659:
[----:B-----5:R-:W-:Y:S02]  /*4660*/  PRMT R204, RZ, 0x5410, R58 ;  /* 0x00005410ffcc7816 */ /* 0x020fe4000000003a */
[----:B------:R-:W-:-:S03]  /*4670*/  @P1 PRMT R65, RZ, 0x5410, R62 ;  /* 0x00005410ff411816 */ /* 0x000fc6000000003e */
[----:B------:R-:W-:-:S04]  /*4680*/  FMUL.FTZ R204, R204, c[0x0][0x1ec] ;  /* 0x00007b00cccc7a20 */ /* 0x000fc80000410000 */
[----:B------:R-:W-:Y:S02]  /*4690*/  @P1 FADD.FTZ R204, R65, R204 ;  /* 0x000000cc41cc1221 */ /* 0x000fe40000010000 */
.L_x_660:
[----:B------:R-:W-:Y:S05]  /*46a0*/  BSYNC B1 ;  /* 0x0000000000017941 */ /* 0x000fea0003800000 */
.L_x_658:
[----:B------:R-:W-:Y:S01]  /*46b0*/  BSSY B1, `(.L_x_661) ;  /* 0x000000a000017945 */ /* 0x000fe20003800000 */
[----:B------:R-:W-:Y:S05]  /*46c0*/  @P2 BRA `(.L_x_662) ;  /* 0x0000004000002947 */ /* 0x000fea0003800000 */
[----:B------:R-:W-:Y:S01]  /*46d0*/  MOV R205, RZ ;  /* 0x000000ff00cd7202 */ /* 0x000fe20000000f00 */
[----:B------:R-:W-:Y:S05]  /*46e0*/  @!P1 BRA `(.L_x_663) ;  /* 0x0000006000009947 */ /* 0x000fea0003800000 */
[----:B-----5:R-:W-:Y:S01]  /*46f0*/  PRMT R205, RZ, 0x7610, R62 ;  /* 0x00007610ffcd7816 */ /* 0x020fe2000000003e */
[----:B------:R-:W-:Y:S05]  /*4700*/  BRA `(.L_x_663) ;  /* 0x0000004000007947 */ /* 0x000fea0003800000 */
.L_x_662:
[----:B-----5:R-:W-:Y:S02]  /*4710*/  PRMT R205, RZ, 0x7610, R58 ;  /* 0x00007610ffcd7816 */ /* 0x020fe4000000003a */
[----:B------:R-:W-:-:S03]  /*4720*/  @P1 PRMT R64, RZ, 0x7610, R62 ;  /* 0x00007610ff401816 */ /* 0x000fc6000000003e */
[----:B------:R-:W-:-:S04]  /*4730*/  FMUL.FTZ R205, R205, c[0x0][0x1ec] ;  /* 0x00007b00cdcd7a20 */ /* 0x000fc80000410000 */
[----:B------:R-:W-:Y:S02]  /*4740*/  @P1 FADD.FTZ R205, R64, R205 ;  /* 0x000000cd40cd1221 */ /* 0x000fe40000010000 */
.L_x_663:
[----:B------:R-:W-:Y:S05]  /*4750*/  BSYNC B1 ;  /* 0x0000000000017941 */ /* 0x000fea0003800000 */
.L_x_661:
[----:B------:R-:W-:Y:S01]  /*4760*/  BSSY B1, `(.L_x_664) ;  /* 0x000000a000017945 */ /* 0x000fe20003800000 */
[----:B------:R-:W-:Y:S05]  /*4770*/  @P2 BRA `(.L_x_665) ;  /* 0x0000004000002947 */ /* 0x000fea0003800000 */
[----:B------:R-:W-:Y:S01]  /*4780*/  HFMA2.MMA R206, -RZ, RZ, 0, 0 ;  /* 0x00000000ffce7435 */ /* 0x000fe200000001ff */
[----:B------:R-:W-:Y:S05]  /*4790*/  @!P1 BRA `(.L_x_666) ;  /* 0x0000006000009947 */ /* 0x000fea0003800000 */
[----:B-----5:R-:W-:Y:S01]  /*47a0*/  PRMT R206, RZ, 0x5410, R63 ;  /* 0x00005410ffce7816 */ /* 0x020fe2000000003f */
[----:B------:R-:W-:Y:S05]  /*47b0*/  BRA `(.L_x_666) ;  /* 0x0000004000007947 */ /* 0x000fea0003800000 */
.L_x_665:
[----:B-----5:R-:W-:Y:S02]  /*47c0*/  PRMT R206, RZ, 0x5410, R59 ;  /* 0x00005410ffce7816 */ /* 0x020fe4000000003b */
[----:B------:R-:W-:-:S03]  /*47d0*/  @P1 PRMT R65, RZ, 0x5410, R63 ;  /* 0x00005410ff411816 */ /* 0x000fc6000000003f */
[----:B------:R-:W-:-:S04]  /*47e0*/  FMUL.FTZ R206, R206, c[0x0][0x1ec] ;  /* 0x00007b00cece7a20 */ /* 0x000fc80000410000 */
[----:B------:R-:W-:Y:S02]  /*47f0*/  @P1 FADD.FTZ R206, R65, R206 ;  /* 0x000000ce41ce1221 */ /* 0x000fe40000010000 */
.L_x_666:
[----:B------:R-:W-:Y:S05]  /*4800*/  BSYNC B1 ;  /* 0x0000000000017941 */ /* 0x000fea0003800000 */
.L_x_664:
[----:B------:R-:W-:Y:S01]  /*4810*/  BSSY B1, `(.L_x_667) ;  /* 0x000000a000017945 */ /* 0x000fe20003800000 */
[----:B------:R-:W-:Y:S05]  /*4820*/  @P2 BRA `(.L_x_668) ;  /* 0x0000004000002947 */ /* 0x000fea0003800000 */
[----:B------:R-:W-:Y:S01]  /*4830*/  MOV R207, RZ ;  /* 0x000000ff00cf7202 */ /* 0x000fe20000000f00 */
[----:B------:R-:W-:Y:S05]  /*4840*/  @!P1 BRA `(.L_x_669) ;  /* 0x0000006000009947 */ /* 0x000fea0003800000 */
[----:B-----5:R-:W-:Y:S01]  /*4850*/  PRMT R207, RZ, 0x7610, R63 ;  /* 0x00007610ffcf7816 */ /* 0x020fe2000000003f */
[----:B------:R-:W-:Y:S05]  /*4860*/  BRA `(.L_x_669) ;  /* 0x0000004000007947 */ /* 0x000fea0003800000 */
.L_x_668:
[----:B-----5:R-:W-:Y:S02]  /*4870*/  PRMT R207, RZ, 0x7610, R59 ;  /* 0x00007610ffcf7816 */ /* 0x020fe4000000003b */
[----:B------:R-:W-:-:S03]  /*4880*/  @P1 PRMT R64, RZ, 0x7610, R63 ;  /* 0x00007610ff401816 */ /* 0x000fc6000000003f */
[----:B------:R-:W-:-:S04]  /*4890*/  FMUL.FTZ R207, R207, c[0x0][0x1ec] ;  /* 0x00007b00cfcf7a20 */ /* 0x000fc80000410000 */
[----:B------:R-:W-:Y:S02]  /*48a0*/  @P1 FADD.FTZ R207, R64, R207 ;  /* 0x000000cf40cf1221 */ /* 0x000fe40000010000 */
.L_x_669:
[----:B------:R-:W-:Y:S05]  /*48b0*/  BSYNC B1 ;  /* 0x0000000000017941 */ /* 0x000fea0003800000 */
.L_x_667:
[----:B------:R-:W-:Y:S01]  /*48c0*/  HFMA2.MMA R209, -RZ, RZ, 0, 9.5367431640625e-07 ;  /* 0x00000010ffd17435 */ /* 0x000fe200000001ff */
[----:B------:R-:W-:Y:S02]  /*48d0*/  F2FP.BF16.PACK_AB R67, R207, R206 ;  /* 0x000000cecf43723e */ /* 0x000fe400000010ff */
[----:B------:R-:W-:Y:S02]  /*48e0*/  F2FP.BF16.PACK_AB R66, R205, R204 ;  /* 0x000000cccd42723e */ /* 0x000fe400000010ff */
[----:B------:R-:W-:Y:S02]  /*48f0*/  F2FP.BF16.PACK_AB R65, R203, R202 ;  /* 0x000000cacb41723e */ /* 0x000fe400000010ff */
[----:B------:R-:W-:-:S03]  /*4900*/  F2FP.BF16.PACK_AB R64, R201, R200 ;  /* 0x000000c8c940723e */ /* 0x000fc600000010ff */
[----:B------:R-:W-:-:S05]  /*4910*/  IMAD.WIDE.U32 R208, R212, R209, c[0x0][0x188] ;  /* 0x00006200d4d07625 */ /* 0x000fca00078e00d1 */
[----:B------:R0:W-:Y:S02]  /*4920*/  STG.E.128 [R208.64], R64 ;  /* 0x00000040d0007986 */ /* 0x0001e4000c101d04 */
.L_x_645:
[----:B------:R-:W-:Y:S05]  /*4930*/  BSYNC B0 ;  /* 0x0000000000007941 */ /* 0x000fea0003800000 */
.L_x_644:
[----:B0-----:R-:W-:Y:S01]  /*4940*/  FADD.FTZ R65, RZ, R191 ;  /* 0x000000bfff417221 */ /* 0x001fe20000010000 */
[C---:B------:R-:W-:Y:S02]  /*4950*/  ISETP.GT.U32.AND P1, PT, R51.reuse, 0x3f, PT ;  /* 0x0000003f3300780c */ /* 0x040fe40003f24070 */
[----:B------:R-:W-:Y:S01]  /*4960*/  LOP3.LUT R50, R50, 0xfffffffe, RZ, 0xc0, !PT ;  /* 0xfffffffe32327812 */ /* 0x000fe200078ec0ff */
[----:B------:R-:W-:Y:S01]  /*4970*/  FADD.FTZ R64, R190, R65 ;  /* 0x00000041be407221 */ /* 0x000fe20000010000 */
[C---:B------:R-:W-:Y:S02]  /*4980*/  ISETP.GT.U32.AND P2, PT, R51.reuse, 0x7f, PT ;  /* 0x0000007f3300780c */ /* 0x040fe40003f44070 */
[----:B------:R-:W-:Y:S01]  /*4990*/  ISETP.GT.U32.AND P3, PT, R51, 0x9f, PT ;  /* 0x0000009f3300780c */ /* 0x000fe20003f64070 */
[----:B------:R-:W-:Y:S01]  /*49a0*/  FADD.FTZ R65, R189, R64 ;  /* 0x00000040bd417221 */ /* 0x000fe20000010000 */
[C---:B------:R-:W-:Y:S02]  /*49b0*/  ISETP.GT.U32.AND P4, PT, R51.reuse, 0xbf, PT ;  /* 0x000000bf3300780c */ /* 0x040fe40003f84070 */
[----:B------:R-:W-:Y:S01]  /*49c0*/  ISETP.GT.U32.AND P5, PT, R51, 0xdf, PT ;  /* 0x000000df3300780c */ /* 0x000fe20003fa4070 */
[----:B------:R-:W-:Y:S01]  /*49d0*/  FADD.FTZ R64, R188, R65 ;  /* 0x00000041bc407221 */ /* 0x000fe20000010000 */
[----:B------:R-:W-:-:S02]  /*49e0*/  P2R R67, PR, RZ, 0x1 ;  /* 0x00000001ff437803 */ /* 0x000fc40000000000 */
[----:B------:R-:W-:Y:S01]  /*49f0*/  @P1 LOP3.LUT R50, R50, 0x1, RZ, 0xfc, !PT ;  /* 0x0000000132321812 */ /* 0x000fe200078efcff */
[----:B------:R-:W-:Y:S01]  /*4a00*/  FADD.FTZ R65, R187, R64 ;  /* 0x00000040bb417221 */ /* 0x000fe20000010000 */
[----:B------:R-:W-:Y:S02]  /*4a10*/  ISETP.GT.U32.AND P6, PT, R51, 0xff, PT ;  /* 0x000000ff3300780c */ /* 0x000fe40003fc4070 */
[----:B------:R-:W-:Y:S01]  /*4a20*/  LOP3.LUT R50, R50, 0xfffffff7, RZ, 0xc0, !PT ;  /* 0xfffffff732327812 */ /* 0x000fe200078ec0ff */
[----:B------:R-:W-:-:S04]  /*4a30*/  FADD.FTZ R64, R186, R65 ;  /* 0x00000041ba407221 */ /* 0x000fc80000010000 */
[----:B------:R-:W-:-:S04]  /*4a40*/  FADD.FTZ R65, R185, R64 ;  /* 0x00000040b9417221 */ /* 0x000fc80000010000 */
[----:B------:R-:W-:-:S05]  /*4a50*/  FADD.FTZ R65, R184, R65 ;  /* 0x00000041b8417221 */ /* 0x000fca0000010000 */
[----:B------:R-:W-:Y:S02]  /*4a60*/  FSEL R66, R65, RZ, P0 ;  /* 0x000000ff41427208 */ /* 0x000fe40000000000 */
[----:B------:R-:W-:-:S03]  /*4a70*/  LOP3.LUT P0, RZ, R211, 0x1f, RZ, 0xc0, !PT ;  /* 0x0000001fd3ff7812 */ /* 0x000fc6000780c0ff */
[----:B------:R-:W-:-:S04]  /*4a80*/  FADD.FTZ R65, R183, R66 ;  /* 0x00000042b7417221 */ /* 0x000fc80000010000 */
[----:B------:R-:W-:-:S04]  /*4a90*/  FADD.FTZ R64, R182, R65 ;  /* 0x00000041b6407221 */ /* 0x000fc80000010000 */
[----:B------:R-:W-:Y:S02]  /*4aa0*/  FADD.FTZ R65, R181, R64 ;  /* 0x00000040b5417221 */ /* 0x000fe40000010000 */
[----:B------:R-:W-:Y:S02]  /*4ab0*/  @P0 LOP3.LUT R50, R50, 0x8, RZ, 0xfc, !PT ;  /* 0x0000000832320812 */ /* 0x000fe400078efcff */
[----:B------:R-:W-:Y:S01]  /*4ac0*/  FADD.FTZ R64, R180, R65 ;  /* 0x00000041b4407221 */ /* 0x000fe20000010000 */
[----:B------:R-:W-:-:S03]  /*4ad0*/  ISETP.NE.AND P0, PT, R67, RZ, PT ;  /* 0x000000ff4300720c */ /* 0x000fc60003f05270 */
        /* <DEDUP_REMOVED lines=55> */
.L_x_690:
        /* <DEDUP_REMOVED lines=8> */
[----:B0-----:R-:W0:Y:S02]  /*4ed0*/  SHFL.BFLY PT, R66, R65, 0x8, 0x1f ;  /* 0x0d001f0041427f89 */ /* 0x001e2400000e0000 */
[----:B0-----:R-:W-:-:S05]  /*4ee0*/  FADD.FTZ R66, R65, R66 ;  /* 0x0000004241427221 */ /* 0x001fca0000010000 */
[----:B------:R-:W0:Y:S02]  /*4ef0*/  SHFL.BFLY PT, R67, R66, 0x10, 0x1f ;  /* 0x0e001f0042437f89 */ /* 0x000e2400000e0000 */
        /* <DEDUP_REMOVED lines=141> */
.L_x_691:
[----:B------:R-:W-:Y:S01]  /*57d0*/  LOP3.LUT P2, RZ, R211, 0x1f, RZ, 0xc0, !PT ;  /* 0x0000001fd3ff7812 */ /* 0x000fe2000784c0ff */
[----:B-1----:R-:W-:Y:S01]  /*57e0*/  FADD.FTZ R215, R215, R208 ;  /* 0x000000d0d7d77221 */ /* 0x002fe20000010000 */
[----:B------:R-:W-:Y:S01]  /*57f0*/  MOV R212, c[0x0][0x1e0] ;  /* 0x0000780000d47a02 */ /* 0x000fe20000000f00 */
[----:B0-----:R-:W-:Y:S01]  /*5800*/  FMUL.FTZ R208, R209, R209 ;  /* 0x000000d1d1d07220 */ /* 0x001fe20000410000 */
[----:B------:R-:W-:Y:S09]  /*5810*/  BSSY B0, `(.L_x_672) ;  /* 0x0000131000007945 */ /* 0x000ff20003800000 */
[----:B------:R-:W-:-:S04]  /*5820*/  @!P2 LEA R66, P1, R136, c[0x0][0x1a0], 0x2 ;  /* 0x000068008842aa11 */ /* 0x000fc800078210ff */
[C---:B------:R-:W-:Y:S02]  /*5830*/  @!P2 LEA.HI.X R67, R136.reuse, c[0x0][0x1a4], R213, 0x2, P1 ;  /* 0x000069008843aa11 */ /* 0x040fe400008f14d5 */
[----:B------:R-:W-:-:S03]  /*5840*/  @!P2 LEA R64, P1, R136, c[0x0][0x1a8], 0x2 ;  /* 0x00006a008840aa11 */ /* 0x000fc600078210ff */
[----:B------:R0:W-:Y:S01]  /*5850*/  @!P2 STG.E [R66.64], R209 ;  /* 0x000000d14200a986 */ /* 0x0001e2000c101904 */
[----:B------:R-:W-:Y:S02]  /*5860*/  @!P2 LEA.HI.X R65, R136, c[0x0][0x1ac], R213, 0x2, P1 ;  /* 0x00006b008841aa11 */ /* 0x000fe400008f14d5 */
[----:B------:R-:W-:-:S04]  /*5870*/  ISETP.NE.AND P1, PT, RZ, UR6, PT ;  /* 0x00000006ff007c0c */ /* 0x000fc8000bf25270 */
[----:B------:R-:W-:Y:S01]  /*5880*/  FSEL R213, R208, RZ, P1 ;  /* 0x000000ffd0d57208 */ /* 0x000fe20000800000 */
[----:B------:R-:W-:-:S04]  /*5890*/  FFMA.FTZ R208, R215, R212, c[0x0][0x228] ;  /* 0x00008a00d7d07623 */ /* 0x000fc800000100d4 */
[----:B------:R-:W-:-:S06]  /*58a0*/  FADD.FTZ R213, R208, R213 ;  /* 0x000000d5d0d57221 */ /* 0x000fcc0000010000 */
[----:B------:R-:W1:Y:S02]  /*58b0*/  MUFU.RSQ R213, R213 ;  /* 0x000000d500d57308 */ /* 0x000e640000001400 */
[----:B-1----:R0:W-:Y:S01]  /*58c0*/  @!P2 STG.E [R64.64], R213 ;  /* 0x000000d54000a986 */ /* 0x0021e2000c101904 */
[----:B-----5:R-:W-:-:S13]  /*58d0*/  ISETP.GE.AND P2, PT, R210, 0x1, PT ;  /* 0x00000001d200780c */ /* 0x020fda0003f46270 */
[----:B------:R-:W-:Y:S05]  /*58e0*/  @!P2 BRA `(.L_x_673) ;  /* 0x000012300000a947 */ /* 0x000fea0003800000 */
[----:B0-----:R-:W-:Y:S01]  /*58f0*/  IADD3 R210, R210, -0x1, RZ ;  /* 0xffffffffd2d27810 */ /* 0x001fe20007ffe0ff */
[----:B------:R-:W-:Y:S01]  /*5900*/  BSSY B1, `(.L_x_674) ;  /* 0x0000028000017945 */ /* 0x000fe20003800000 */
[----:B------:R-:W-:Y:S02]  /*5910*/  LOP3.LUT R64, R211, 0x1f, RZ, 0xc0, !PT ;  /* 0x0000001fd3407812 */ /* 0x000fe400078ec0ff */
[----:B------:R-:W-:Y:S01]  /*5920*/  FSEL R212, R209, RZ, !P1 ;  /* 0x000000ffd1d47208 */ /* 0x000fe20004800000 */
[----:B------:R-:W-:-:S05]  /*5930*/  IMAD R210, R210, c[0x0][0x168], RZ ;  /* 0x00005a00d2d27a24 */ /* 0x000fca00078e02ff */
[----:B------:R-:W-:-:S04]  /*5940*/  SHF.R.S32.HI R65, RZ, 0x1f, R210 ;  /* 0x0000001fff417819 */ /* 0x000fc800000114d2 */
[----:B------:R-:W-:-:S04]  /*5950*/  LEA.HI R65, R65, R210, RZ, 0x3 ;  /* 0x000000d241417211 */ /* 0x000fc800078f18ff */
[----:B------:R-:W-:Y:S01]  /*5960*/  LEA.HI.SX32 R210, R65, R64, 0x1d ;  /* 0x0000004041d27211 */ /* 0x000fe200078feaff */
[----:B------:R-:W-:Y:S05]  /*5970*/  @!P0 BRA `(.L_x_675) ;  /* 0x0000020000008947 */ /* 0x000fea0003800000 */
[--C-:B------:R-:W-:Y:S01]  /*5980*/  FADD.FTZ R64, R191, -R212.reuse ;  /* 0x800000d4bf407221 */ /* 0x100fe20000010000 */
[----:B------:R-:W-:Y:S01]  /*5990*/  HFMA2.MMA R215, -RZ, RZ, 0, 9.5367431640625e-07 ;  /* 0x00000010ffd77435 */ /* 0x000fe200000001ff */
        /* <DEDUP_REMOVED lines=20> */
[----:B------:R-:W-:Y:S02]  /*5ae0*/  FFMA.FTZ R66, R44, R216, R37 ;  /* 0x000000d82c427223 */ /* 0x000fe40000010025 */
        /* <DEDUP_REMOVED lines=9> */
.L_x_675:
[----:B------:R-:W-:Y:S05]  /*5b80*/  BSYNC B1 ;  /* 0x0000000000017941 */ /* 0x000fea0003800000 */
.L_x_674:
[----:B------:R-:W-:Y:S01]  /*5b90*/  ISETP.GE.U32.AND P1, PT, R51, 0x40, PT ;  /* 0x000000403300780c */ /* 0x000fe20003f26070 */
[----:B------:R-:W-:-:S12]  /*5ba0*/  BSSY B1, `(.L_x_676) ;  /* 0x0000022000017945 */ /* 0x000fd80003800000 */
[----:B------:R-:W-:Y:S05]  /*5bb0*/  @!P1 BRA `(.L_x_677) ;  /* 0x0000020000009947 */ /* 0x000fea0003800000 */
[--C-:B0-----:R-:W-:Y:S01]  /*5bc0*/  FADD.FTZ R64, R183, -R212.reuse ;  /* 0x800000d4b7407221 */ /* 0x101fe20000010000 */
[----:B------:R-:W-:Y:S01]  /*5bd0*/  MOV R215, 0x10 ;  /* 0x0000001000d77802 */ /* 0x000fe20000000f00 */
        /* <DEDUP_REMOVED lines=30> */
.L_x_677:
[----:B------:R-:W-:Y:S05]  /*5dc0*/  BSYNC B1 ;  /* 0x0000000000017941 */ /* 0x000fea0003800000 */
.L_x_676:
[----:B------:R-:W-:Y:S01]  /*5dd0*/  ISETP.GE.U32.AND P1, PT, R51, 0x60, PT ;  /* 0x000000603300780c */ /* 0x000fe20003f26070 */
[----:B------:R-:W-:-:S12]  /*5de0*/  BSSY B1, `(.L_x_678) ;  /* 0x0000022000017945 */ /* 0x000fd80003800000 */
[----:B------:R-:W-:Y:S05]  /*5df0*/  @!P1 BRA `(.L_x_679) ;  /* 0x0000020000009947 */ /* 0x000fea0003800000 */
[--C-:B0-----:R-:W-:Y:S01]  /*5e00*/  FADD.FTZ R64, R175, -R212.reuse ;  /* 0x800000d4af407221 */ /* 0x101fe20000010000 */
        /* <DEDUP_REMOVED lines=31> */
.L_x_679:
[----:B------:R-:W-:Y:S05]  /*6000*/  BSYNC B1 ;  /* 0x0000000000017941 */ /* 0x000fea0003800000 */
.L_x_678:
        /* <DEDUP_REMOVED lines=35> */
.L_x_681:
[----:B------:R-:W-:Y:S05]  /*6240*/  BSYNC B1 ;  /* 0x0000000000017941 */ /* 0x000fea0003800000 */
.L_x_680:
        /* <DEDUP_REMOVED lines=35> */
.L_x_683:
[----:B------:R-:W-:Y:S05]  /*6480*/  BSYNC B1 ;  /* 0x0000000000017941 */ /* 0x000fea0003800000 */
.L_x_682:
        /* <DEDUP_REMOVED lines=35> */
.L_x_685:
[----:B------:R-:W-:Y:S05]  /*66c0*/  BSYNC B1 ;  /* 0x0000000000017941 */ /* 0x000fea0003800000 */
.L_x_684:
        /* <DEDUP_REMOVED lines=35> */
.L_x_687:
[----:B------:R-:W-:Y:S05]  /*6900*/  BSYNC B1 ;  /* 0x0000000000017941 */ /* 0x000fea0003800000 */
.L_x_686:
[----:B------:R-:W-:-:S13]  /*6910*/  ISETP.GE.U32.AND P1, PT, R51, 0x100, PT ;  /* 0x000001003300780c */ /* 0x000fda0003f26070 */
[----:B------:R-:W-:Y:S05]  /*6920*/  @!P1 BRA `(.L_x_673) ;  /* 0x000001f000009947 */ /* 0x000fea0003800000 */
[--C-:B0-----:R-:W-:Y:S02]  /*6930*/  FADD.FTZ R64, R200, -R212.reuse ;  /* 0x800000d4c8407221 */ /* 0x101fe40000010000 */
        /* <DEDUP_REMOVED lines=14> */
[----:B------:R-:W-:Y:S01]  /*6a20*/  FMUL.FTZ R212, R213, R212 ;  /* 0x000000d4d5d47220 */ /* 0x000fe20000410000 */
[----:B------:R-:W-:Y:S01]  /*6a30*/  MOV R213, 0x10 ;  /* 0x0000001000d57802 */ /* 0x000fe20000000f00 */
[----:B------:R-:W-:Y:S02]  /*6a40*/  FFMA.FTZ R64, R71, R64, R134 ;  /* 0x0000004047407223 */ /* 0x000fe40000010086 */
[----:B------:R-:W-:-:S02]  /*6a50*/  FFMA.FTZ R209, R128, R66, R139 ;  /* 0x0000004280d17223 */ /* 0x000fc4000001008b */
[----:B------:R-:W-:Y:S02]  /*6a60*/  FFMA.FTZ R65, R126, R208, R137 ;  /* 0x000000d07e417223 */ /* 0x000fe40000010089 */
[----:B------:R-:W-:Y:S01]  /*6a70*/  FFMA.FTZ R216, R130, R216, R141 ;  /* 0x000000d882d87223 */ /* 0x000fe2000001008d */
[----:B------:R-:W-:Y:S01]  /*6a80*/  F2FP.BF16.PACK_AB R64, R209, R64 ;  /* 0x00000040d140723e */ /* 0x000fe200000010ff */
[----:B------:R-:W-:Y:S02]  /*6a90*/  FFMA.FTZ R67, R132, R220, R143 ;  /* 0x000000dc84437223 */ /* 0x000fe4000001008f */
[----:B------:R-:W-:Y:S02]  /*6aa0*/  FFMA.FTZ R212, R135, R212, R192 ;  /* 0x000000d487d47223 */ /* 0x000fe400000100c0 */
[----:B------:R-:W-:Y:S02]  /*6ab0*/  FFMA.FTZ R211, R133, R218, R140 ;  /* 0x000000da85d37223 */ /* 0x000fe4000001008c */
[----:B------:R-:W-:Y:S01]  /*6ac0*/  FFMA.FTZ R214, R131, R214, R138 ;  /* 0x000000d683d67223 */ /* 0x000fe2000001008a */
[----:B------:R-:W-:Y:S01]  /*6ad0*/  F2FP.BF16.PACK_AB R67, R212, R67 ;  /* 0x00000043d443723e */ /* 0x000fe200000010ff */
[----:B------:R-:W-:Y:S01]  /*6ae0*/  IMAD.WIDE.U32 R208, R210, R213, c[0x0][0x208] ;  /* 0x00008200d2d07625 */ /* 0x000fe200078e00d5 */
[----:B------:R-:W-:-:S02]  /*6af0*/  F2FP.BF16.PACK_AB R66, R211, R216 ;  /* 0x000000d8d342723e */ /* 0x000fc400000010ff */
[----:B------:R-:W-:-:S05]  /*6b00*/  F2FP.BF16.PACK_AB R65, R214, R65 ;  /* 0x00000041d641723e */ /* 0x000fca00000010ff */
[----:B------:R0:W-:Y:S02]  /*6b10*/  STG.E.128 [R208.64], R64 ;  /* 0x00000040d0007986 */ /* 0x0001e4000c101d04 */
.L_x_673:
[----:B0-----:R-:W-:Y:S05]  /*6b20*/  BSYNC B0 ;  /* 0x0000000000007941 */ /* 0x001fea0003800000 */
.L_x_672:
[----:B------:R-:W-:-:S04]  /*6b30*/  MOV R65, c[0x0][0x160] ;  /* 0x0000580000417a02 */ /* 0x000fc80000000f00 */
[----:B------:R-:W-:-:S04]  /*6b40*/  LEA R136, R65, R136, 0x2 ;  /* 0x0000008841887211 */ /* 0x000fc800078e10ff */
[----:B------:R-:W-:-:S13]  /*6b50*/  ISETP.GE.AND P1, PT, R136, c[0x0][0x164], PT ;  /* 0x0000590088007a0c */ /* 0x000fda0003f26270 */
[----:B------:R-:W-:Y:S01]  /*6b60*/  @P1 CALL.REL.NOINC `(.L_x_688) ;  /* 0x0000001000001944 */ /* 0x000fe20003c00000 */
[----:B------:R-:W-:Y:S05]  /*6b70*/  BRA `(.L_x_689) ;  /* 0xffffa5c000007947 */ /* 0x000fea000383ffff */
.L_x_688:
[----:B------:R-:W-:Y:S05]  /*6b80*/  EXIT ;  /* 0x000000000000794d */ /* 0x000fea0003800000 */
.L_x_670:
[----:B------:R-:W-:Y:S01]  /*6b90*/  HFMA2.MMA R215, -RZ, RZ, 0, 5.9604644775390625e-08 ;  /* 0x00000001ffd77435 */ /* 0x000fe200000001ff */
[----:B------:R-:W-:Y:S01]  /*6ba0*/  IMAD.MOV.U32 R67, RZ, RZ, 0x1f ;  /* 0x0000001fff437424 */ /* 0x000fe200078e00ff */
[----:B------:R-:W-:Y:S02]  /*6bb0*/  MOV R212, 0xffffffff ;  /* 0xffffffff00d47802 */ /* 0x000fe40000000f00 */
[----:B------:R-:W-:Y:S02]  /*6bc0*/  MOV R64, 0x6be0 ;  /* 0x00006be000407802 */ /* 0x000fe40000000f00 */
[----:B-----5:R-:W-:Y:S05]  /*6bd0*/  CALL.REL.NOINC `($__internal_2_$__cuda_sm70_shflsync_bfly_p) ;  /* 0x00000bf000007944 */ /* 0x020fea0003c00000 */
[----:B-1----:R-:W-:Y:S01]  /*6be0*/  MOV R65, R215 ;  /* 0x000000d700417202 */ /* 0x002fe20000000f00 */
[----:B0-----:R-:W-:Y:S05]  /*6bf0*/  BRA `(.L_x_690) ;  /* 0xffffe25000007947 */ /* 0x001fea000383ffff */
.L_x_671:
[----:B------:R-:W-:Y:S01]  /*6c00*/  HFMA2.MMA R215, -RZ, RZ, 0, 1.1920928955078125e-07 ;  /* 0x00000002ffd77435 */ /* 0x000fe200000001ff */
[----:B0-----:R-:W-:Y:S02]  /*6c10*/  MOV R66, R214 ;  /* 0x000000d600427202 */ /* 0x001fe40000000f00 */
[----:B------:R-:W-:Y:S02]  /*6c20*/  MOV R67, 0x1f ;  /* 0x0000001f00437802 */ /* 0x000fe40000000f00 */
[----:B------:R-:W-:-:S02]  /*6c30*/  MOV R212, 0xffffffff ;  /* 0xffffffff00d47802 */ /* 0x000fc40000000f00 */
[----:B------:R-:W-:Y:S02]  /*6c40*/  MOV R64, 0x6c60 ;  /* 0x00006c6000407802 */ /* 0x000fe40000000f00 */
[----:B-----5:R-:W-:Y:S05]  /*6c50*/  CALL.REL.NOINC `($__internal_2_$__cuda_sm70_shflsync_bfly_p) ;  /* 0x00000b7000007944 */ /* 0x020fea0003c00000 */
[----:B01----:R-:W-:Y:S01]  /*6c60*/  FADD.FTZ R66, R214, R215 ;  /* 0x000000d7d6427221 */ /* 0x003fe20000010000 */
[----:B------:R-:W-:Y:S01]  /*6c70*/  HFMA2.MMA R215, -RZ, RZ, 0, 2.384185791015625e-07 ;  /* 0x00000004ffd77435 */ /* 0x000fe200000001ff */
[----:B------:R-:W-:Y:S02]  /*6c80*/  MOV R67, 0x1f ;  /* 0x0000001f00437802 */ /* 0x000fe40000000f00 */
[----:B------:R-:W-:Y:S02]  /*6c90*/  MOV R212, 0xffffffff ;  /* 0xffffffff00d47802 */ /* 0x000fe40000000f00 */
[----:B------:R-:W-:Y:S02]  /*6ca0*/  MOV R64, 0x6cc0 ;  /* 0x00006cc000407802 */ /* 0x000fe40000000f00 */
[----:B------:R-:W-:Y:S05]  /*6cb0*/  CALL.REL.NOINC `($__internal_2_$__cuda_sm70_shflsync_bfly_p) ;  /* 0x00000b1000007944 */ /* 0x000fea0003c00000 */
[----:B01----:R-:W-:Y:S01]  /*6cc0*/  FADD.FTZ R66, R66, R215 ;  /* 0x000000d742427221 */ /* 0x003fe20000010000 */
[----:B------:R-:W-:Y:S01]  /*6cd0*/  HFMA2.MMA R215, -RZ, RZ, 0, 4.76837158203125e-07 ;  /* 0x00000008ffd77435 */ /* 0x000fe200000001ff */
[----:B------:R-:W-:Y:S02]  /*6ce0*/  MOV R67, 0x1f ;  /* 0x0000001f00437802 */ /* 0x000fe40000000f00 */
[----:B------:R-:W-:-:S02]  /*6cf0*/  MOV R212, 0xffffffff ;  /* 0xffffffff00d47802 */ /* 0x000fc40000000f00 */
[----:B------:R-:W-:Y:S02]  /*6d00*/  MOV R64, 0x6d20 ;  /* 0x00006d2000407802 */ /* 0x000fe40000000f00 */
[----:B------:R-:W-:Y:S05]  /*6d10*/  CALL.REL.NOINC `($__internal_2_$__cuda_sm70_shflsync_bfly_p) ;  /* 0x00000ab000007944 */ /* 0x000fea0003c00000 */
[----:B01----:R-:W-:Y:S01]  /*6d20*/  FADD.FTZ R66, R66, R215 ;  /* 0x000000d742427221 */ /* 0x003fe20000010000 */
[----:B------:R-:W-:Y:S01]  /*6d30*/  HFMA2.MMA R215, -RZ, RZ, 0, 9.5367431640625e-07 ;  /* 0x00000010ffd77435 */ /* 0x000fe200000001ff */
[----:B------:R-:W-:Y:S02]  /*6d40*/  MOV R67, 0x1f ;  /* 0x0000001f00437802 */ /* 0x000fe40000000f00 */
[----:B------:R-:W-:Y:S02]  /*6d50*/  MOV R212, 0xffffffff ;  /* 0xffffffff00d47802 */ /* 0x000fe40000000f00 */
[----:B------:R-:W-:Y:S02]  /*6d60*/  MOV R64, 0x6d80 ;  /* 0x00006d8000407802 */ /* 0x000fe40000000f00 */
[----:B------:R-:W-:Y:S05]  /*6d70*/  CALL.REL.NOINC `($__internal_2_$__cuda_sm70_shflsync_bfly_p) ;  /* 0x00000a5000007944 */ /* 0x000fea0003c00000 */
[----:B-1----:R-:W-:Y:S01]  /*6d80*/  FADD.FTZ R209, R66, R215 ;  /* 0x000000d742d17221 */ /* 0x002fe20000010000 */
[----:B0-----:R-:W-:Y:S01]  /*6d90*/  P2R R212, PR, RZ, 0x40 ;  /* 0x00000040ffd47803 */ /* 0x001fe20000000000 */
[----:B------:R-:W-:Y:S01]  /*6da0*/  HFMA2.MMA R215, -RZ, RZ, 0, 5.9604644775390625e-08 ;  /* 0x00000001ffd77435 */ /* 0x000fe200000001ff */
[----:B------:R-:W-:Y:S01]  /*6db0*/  ISETP.GT.U32.AND P6, PT, R51, 0x3f, PT ;  /* 0x0000003f3300780c */ /* 0x000fe20003fc4070 */
[----:B------:R-:W-:-:S04]  /*6dc0*/  FMUL.FTZ R209, R209, c[0x0][0x1e0] ;  /* 0x00007800d1d17a20 */ /* 0x000fc80000410000 */
        /* <DEDUP_REMOVED lines=14> */
[----:B------:R-:W-:Y:S01]  /*6eb0*/  FFMA.FTZ R64, R67, R67, R64 ;  /* 0x0000004343407223 */ /* 0x000fe20000010040 */
[----:B------:R-:W-:Y:S01]  /*6ec0*/  MOV R67, 0x1f ;  /* 0x0000001f00437802 */ /* 0x000fe20000000f00 */
        /* <DEDUP_REMOVED lines=117> */
[----:B------:R-:W-:Y:S05]  /*7620*/  CALL.REL.NOINC `($__internal_2_$__cuda_sm70_shflsync_bfly_p) ;  /* 0x000001a000007944 */ /* 0x000fea0003c00000 */
[----:B01----:R-:W-:Y:S01]  /*7630*/  FADD.FTZ R66, R66, R215 ;  /* 0x000000d742427221 */ /* 0x003fe20000010000 */
[----:B------:R-:W-:Y:S01]  /*7640*/  HFMA2.MMA R215, -RZ, RZ, 0, 1.1920928955078125e-07 ;  /* 0x00000002ffd77435 */ /* 0x000fe200000001ff */
[----:B------:R-:W-:Y:S02]  /*7650*/  MOV R67, 0x1f ;  /* 0x0000001f00437802 */ /* 0x000fe40000000f00 */
[----:B------:R-:W-:Y:S02]  /*7660*/  MOV R212, 0xffffffff ;  /* 0xffffffff00d47802 */ /* 0x000fe40000000f00 */
[----:B------:R-:W-:Y:S02]  /*7670*/  MOV R64, 0x7690 ;  /* 0x0000769000407802 */ /* 0x000fe40000000f00 */
[----:B------:R-:W-:Y:S05]  /*7680*/  CALL.REL.NOINC `($__internal_2_$__cuda_sm70_shflsync_bfly_p) ;  /* 0x0000014000007944 */ /* 0x000fea0003c00000 */
[----:B01----:R-:W-:Y:S01]  /*7690*/  FADD.FTZ R66, R66, R215 ;  /* 0x000000d742427221 */ /* 0x003fe20000010000 */
[----:B------:R-:W-:Y:S01]  /*76a0*/  HFMA2.MMA R215, -RZ, RZ, 0, 2.384185791015625e-07 ;  /* 0x00000004ffd77435 */ /* 0x000fe200000001ff */
[----:B------:R-:W-:Y:S02]  /*76b0*/  MOV R67, 0x1f ;  /* 0x0000001f00437802 */ /* 0x000fe40000000f00 */
[----:B------:R-:W-:-:S02]  /*76c0*/  MOV R212, 0xffffffff ;  /* 0xffffffff00d47802 */ /* 0x000fc40000000f00 */
[----:B------:R-:W-:Y:S02]  /*76d0*/  MOV R64, 0x76f0 ;  /* 0x000076f000407802 */ /* 0x000fe40000000f00 */
[----:B------:R-:W-:Y:S05]  /*76e0*/  CALL.REL.NOINC `($__internal_2_$__cuda_sm70_shflsync_bfly_p) ;  /* 0x000000e000007944 */ /* 0x000fea0003c00000 */
[----:B01----:R-:W-:Y:S01]  /*76f0*/  FADD.FTZ R66, R66, R215 ;  /* 0x000000d742427221 */ /* 0x003fe20000010000 */
[----:B------:R-:W-:Y:S01]  /*7700*/  HFMA2.MMA R215, -RZ, RZ, 0, 4.76837158203125e-07 ;  /* 0x00000008ffd77435 */ /* 0x000fe200000001ff */
[----:B------:R-:W-:Y:S02]  /*7710*/  MOV R67, 0x1f ;  /* 0x0000001f00437802 */ /* 0x000fe40000000f00 */
[----:B------:R-:W-:Y:S02]  /*7720*/  MOV R212, 0xffffffff ;  /* 0xffffffff00d47802 */ /* 0x000fe40000000f00 */
[----:B------:R-:W-:Y:S02]  /*7730*/  MOV R64, 0x7750 ;  /* 0x0000775000407802 */ /* 0x000fe40000000f00 */
[----:B------:R-:W-:Y:S05]  /*7740*/  CALL.REL.NOINC `($__internal_2_$__cuda_sm70_shflsync_bfly_p) ;  /* 0x0000008000007944 */ /* 0x000fea0003c00000 */
[----:B-1----:R-:W-:Y:S01]  /*7750*/  FADD.FTZ R208, R66, R215 ;  /* 0x000000d742d07221 */ /* 0x002fe20000010000 */
[----:B------:R-:W-:Y:S01]  /*7760*/  HFMA2.MMA R215, -RZ, RZ, 0, 9.5367431640625e-07 ;  /* 0x00000010ffd77435 */ /* 0x000fe200000001ff */
[----:B0-----:R-:W-:Y:S02]  /*7770*/  MOV R67, 0x1f ;  /* 0x0000001f00437802 */ /* 0x001fe40000000f00 */
[----:B------:R-:W-:-:S02]  /*7780*/  MOV R212, 0xffffffff ;  /* 0xffffffff00d47802 */ /* 0x000fc40000000f00 */
[----:B------:R-:W-:Y:S02]  /*7790*/  MOV R66, R208 ;  /* 0x000000d000427202 */ /* 0x000fe40000000f00 */
[----:B------:R-:W-:Y:S02]  /*77a0*/  MOV R64, 0x77c0 ;  /* 0x000077c000407802 */ /* 0x000fe40000000f00 */
[----:B------:R-:W-:Y:S05]  /*77b0*/  CALL.REL.NOINC `($__internal_2_$__cuda_sm70_shflsync_bfly_p) ;  /* 0x0000001000007944 */ /* 0x000fea0003c00000 */
[----:B01----:R-:W-:Y:S05]  /*77c0*/  BRA `(.L_x_691) ;  /* 0xffffe00000007947 */ /* 0x003fea000383ffff */
        .weak           $__internal_2_$__cuda_sm70_shflsync_bfly_p
        .type           $__internal_2_$__cuda_sm70_shflsync_bfly_p,@function
        .size           $__internal_2_$__cuda_sm70_shflsync_bfly_p,(.L_x_57042 - $__internal_2_$__cuda_sm70_shflsync_bfly_p)
$__internal_2_$__cuda_sm70_shflsync_bfly_p:
[----:B------:R-:W-:Y:S01]  /*77d0*/  HFMA2.MMA R65, -RZ, RZ, 0, 0 ;  /* 0x00000000ff417435 */ /* 0x000fe200000001ff */
[----:B------:R-:W-:Y:S04]  /*77e0*/  WARPSYNC R212 ;  /* 0x000000d400007348 */ /* 0x000fe80003800000 */
[----:B------:R0:W1:Y:S01]  /*77f0*/  SHFL.BFLY PT, R215, R66, R215, R67 ;  /* 0x0c0000d742d77389 */ /* 0x00006200000e0043 */
[----:B------:R-:W-:Y:S05]  /*7800*/  RET.REL.NODEC R64 `(_ZN10layer_norm13ln_fwd_kernelINS_13Kernel_traitsI13__nv_bfloat16S2_S2_S2_fjLj2048ELj1ELj4ELj1ELj16ENS_18Kernel_traits_baseILj2048ES2_S2_S2_S2_fjLj128EEEEELb0ELb0ELb1ELb0EEEvNS_9FwdParamsE) ;  /* 0xffff87f040007950 */ /* 0x000fea0003c3ffff */
.L_x_692:
        /* <DEDUP_REMOVED lines=15> */
.L_x_57042:


//--------------------- .text._ZN10layer_norm13ln_fwd_kernelINS_13Kernel_traitsI13__nv_bfloat16S2_S2_S2_fjLj2048ELj1ELj4ELj1ELj16ENS_18Kernel_traits_baseILj2048ES2_S2_S2_S2_fjLj128EEEEELb0ELb0ELb1ELb1EEEvNS_9FwdParamsE --------------------------
	.section	.text._ZN10layer_norm13ln_fwd_kernelINS_13Kernel_traitsI13__nv_bfloat16S2_S2_S2_fjLj2048ELj1ELj4ELj1ELj16ENS_18Kernel_traits_baseILj2048ES2_S2_S2_S2_fjLj128EEEEELb0ELb0ELb1ELb1EEEvNS_9FwdParamsE,"ax",@progbits
	.sectioninfo	@"SHI_REGISTERS=255"
	.align	128
        .global         _ZN10layer_norm13ln_fwd_kernelINS_13Kernel_traitsI13__nv_bfloat16S2_S2_S2_fjLj2048ELj1ELj4ELj1ELj16ENS_18Kernel_traits_baseILj2048ES2_S2_S2_S2_fjLj128EEEEELb0ELb0ELb1ELb1EEEvNS_9FwdParamsE
        .type           _ZN10layer_norm13ln_fwd_kernelINS_13Kernel_traitsI13__nv_bfloat16S2_S2_S2_fjLj2048ELj1ELj4ELj1ELj16ENS_18Kernel_traits_baseILj2048ES2_S2_S2_S2_fjLj128EEEEELb0ELb0ELb1ELb1EEEvNS_9FwdParamsE,@function
        .size           _ZN10layer_norm13ln_fwd_kernelINS_13Kernel_traitsI13__nv_bfloat16S2_S2_S2_fjLj2048ELj1ELj4ELj1ELj16ENS_18Kernel_traits_baseILj2048ES2_S2_S2_S2_fjLj128EEEEELb0ELb0ELb1ELb1EEEvNS_9FwdParamsE,(.L_x_57043 - _ZN10layer_norm13ln_fwd_kernelINS_13Kernel_traitsI13__nv_bfloat16S2_S2_S2_fjLj2048ELj1ELj4ELj1ELj16ENS_18Kernel_traits_baseILj2048ES2_S2_S2_S2_fjLj128EEEEELb0ELb0ELb1ELb1EEEvNS_9FwdParamsE)
        .other          _ZN10layer_norm13ln_fwd_kernelINS_13Kernel_traitsI13__nv_bfloat16S2_S2_S2_fjLj2048ELj1ELj4ELj1ELj16ENS_18Kernel_traits_baseILj2048ES2_S2_S2_S2_fjLj128EEEEELb0ELb0ELb1ELb1EEEvNS_9FwdParamsE,@"STO_CUDA_ENTRY STV_DEFAULT"
_ZN10layer_norm13ln_fwd_kernelINS_13Kernel_traitsI13__nv_bfloat16S2_S2_S2_fjLj2048ELj1ELj4ELj1ELj16ENS_18Kernel_traits_baseILj2048ES2_S2_S2_S2_fjLj128EEEEELb0ELb0ELb1ELb1EEEvNS_9FwdParamsE:
.text._ZN10layer_norm13ln_fwd_kernelINS_13Kernel_traitsI13__nv_bfloat16S2_S2_S2_fjLj2048ELj1ELj4ELj1ELj16ENS_18Kernel_traits_baseILj2048ES2_S2_S2_S2_fjLj128EEEEELb0ELb0ELb1ELb1EEEvNS_9FwdParamsE:
        /* <DEDUP_REMOVED lines=24> */
[----:B0-----:R0:W2:Y:S04]  /*0180*/  LDG.E.128 R24, [R2.64+0xc00] ;  /* 0x000c000402187981 */ /* 0x0010a8000c1e1d00 */
[----:B------:R0:W3:Y:S04]  /*0190*/  LDG.E.128 R28, [R2.64+0xe00] ;  /* 0x000e0004021c7981 */ /* 0x0000e8000c1e1d00 */
[----:B------:R0:W4:Y:S04]  /*01a0*/  LDG.E.128 R92, [R2.64+0x400] ;  /* 0x00040004025c7981 */ /* 0x000128000c1e1d00 */
[----:B------:R0:W4:Y:S04]  /*01b0*/  LDG.E.128 R20, [R2.64+0xa00] ;  /* 0x000a000402147981 */ /* 0x000128000c1e1d00 */
[----:B------:R0:W4:Y:S01]  /*01c0*/  LDG.E.128 R16, [R2.64+0x800] ;  /* 0x0008000402107981 */ /* 0x000122000c1e1d00 */
[----:B-----5:R-:W-:Y:S01]  /*01d0*/  @!P0 CS2R R100, SRZ ;  /* 0x0000000000648805 */ /* 0x020fe2000001ff00 */
        /* <DEDUP_REMOVED lines=15> */
[--C-:B------:R-:W-:Y:S01]  /*02d0*/  PRMT R89, RZ, 0x5410, R100.reuse ;  /* 0x00005410ff597816 */ /* 0x100fe20000000064 */
[----:B------:R0:W5:Y:S01]  /*02e0*/  LDG.E.128 R12, [R2.64] ;  /* 0x00000004020c7981 */ /* 0x000162000c1e1d00 */
[----:B------:R-:W-:-:S02]  /*02f0*/  PRMT R90, RZ, 0x7610, R100 ;  /* 0x00007610ff5a7816 */ /* 0x000fc40000000064 */
[--C-:B------:R-:W-:Y:S01]  /*0300*/  PRMT R91, RZ, 0x5410, R101.reuse ;  /* 0x00005410ff5b7816 */ /* 0x100fe20000000065 */
[----:B------:R0:W5:Y:S01]  /*0310*/  LDG.E.128 R8, [R2.64+0x200] ;  /* 0x0002000402087981 */ /* 0x000162000c1e1d00 */
[----:B------:R-:W-:Y:S02]  /*0320*/  PRMT R96, RZ, 0x7610, R101 ;  /* 0x00007610ff607816 */ /* 0x000fe40000000065 */
[--C-:B------:R-:W-:Y:S01]  /*0330*/  PRMT R97, RZ, 0x5410, R102.reuse ;  /* 0x00005410ff617816 */ /* 0x100fe20000000066 */
[----:B------:R0:W5:Y:S01]  /*0340*/  LDG.E.128 R4, [R2.64+0x600] ;  /* 0x0006000402047981 */ /* 0x000162000c1e1d00 */
[----:B------:R-:W-:Y:S02]  /*0350*/  PRMT R98, RZ, 0x7610, R102 ;  /* 0x00007610ff627816 */ /* 0x000fe40000000066 */
[--C-:B------:R-:W-:Y:S02]  /*0360*/  PRMT R99, RZ, 0x5410, R103.reuse ;  /* 0x00005410ff637816 */ /* 0x100fe40000000067 */
[----:B------:R-:W-:-:S02]  /*0370*/  PRMT R100, RZ, 0x7610, R103 ;  /* 0x00007610ff647816 */ /* 0x000fc40000000067 */
[--C-:B------:R-:W-:Y:S02]  /*0380*/  PRMT R0, RZ, 0x5410, R44.reuse ;  /* 0x00005410ff007816 */ /* 0x100fe4000000002c */
[--C-:B------:R-:W-:Y:S02]  /*0390*/  PRMT R60, RZ, 0x7610, R45.reuse ;  /* 0x00007610ff3c7816 */ /* 0x100fe4000000002d */
[----:B0-----:R-:W-:Y:S02]  /*03a0*/  PRMT R2, RZ, 0x7610, R44 ;  /* 0x00007610ff027816 */ /* 0x001fe4000000002c */
        /* <DEDUP_REMOVED lines=53> */
[----:B------:R-:W-:Y:S01]  /*0700*/  LOP3.LUT R126, R126, 0x1f, RZ, 0xc0, !PT ;  /* 0x0000001f7e7e7812 */ /* 0x000fe200078ec0ff */
[----:B------:R-:W-:Y:S01]  /*0710*/  ULDC.U8 UR6, c[0x0][0x1f0] ;  /* 0x00007c0000067ab9 */ /* 0x000fe20000000000 */
[--C-:B--2---:R-:W-:Y:S02]  /*0720*/  PRMT R136, RZ, 0x5410, R26.reuse ;  /* 0x00005410ff887816 */ /* 0x104fe4000000001a */
[----:B------:R-:W-:Y:S02]  /*0730*/  PRMT R139, RZ, 0x7610, R26 ;  /* 0x00007610ff8b7816 */ /* 0x000fe4000000001a */
[----:B---3--:R-:W-:-:S02]  /*0740*/  PRMT R26, RZ, 0x5410, R28 ;  /* 0x00005410ff1a7816 */ /* 0x008fc4000000001c */
[----:B------:R-:W-:Y:S02]  /*0750*/  PRMT R141, RZ, 0x7610, R28 ;  /* 0x00007610ff8d7816 */ /* 0x000fe4000000001c */
[----:B----4-:R-:W-:Y:S02]  /*0760*/  PRMT R124, RZ, 0x5410, R93 ;  /* 0x00005410ff7c7816 */ /* 0x010fe4000000005d */
[----:B------:R-:W-:Y:S02]  /*0770*/  PRMT R28, RZ, 0x5410, R29 ;  /* 0x00005410ff1c7816 */ /* 0x000fe4000000001d */
[--C-:B------:R-:W-:Y:S02]  /*0780*/  PRMT R132, RZ, 0x5410, R22.reuse ;  /* 0x00005410ff847816 */ /* 0x100fe40000000016 */
[----:B------:R-:W-:Y:S02]  /*0790*/  PRMT R133, RZ, 0x7610, R22 ;  /* 0x00007610ff857816 */ /* 0x000fe40000000016 */
[----:B------:R-:W-:-:S02]  /*07a0*/  PRMT R138, RZ, 0x5410, R30 ;  /* 0x00005410ff8a7816 */ /* 0x000fc4000000001e */
[----:B------:R-:W-:Y:S02]  /*07b0*/  PRMT R140, RZ, 0x7610, R30 ;  /* 0x00007610ff8c7816 */ /* 0x000fe4000000001e */
        /* <DEDUP_REMOVED lines=12> */
.L_x_890:
[----:B------:R-:W-:-:S10]  /*0880*/  HFMA2.MMA R42, -RZ, RZ, 0, 2.384185791015625e-07 ;  /* 0x00000004ff2a7435 */ /* 0x000fd400000001ff */
[----:B------:R-:W-:-:S05]  /*0890*/  IMAD.WIDE R20, R125, R42, c[0x0][0x1d0] ;  /* 0x000074007d147625 */ /* 0x000fca00078e022a */
[----:B------:R0:W2:Y:S01]  /*08a0*/  LDG.E R43, [R20.64] ;  /* 0x00000004142b7981 */ /* 0x0000a2000c1e1900 */
[----:B------:R-:W-:Y:S01]  /*08b0*/  ISETP.NE.U32.AND P0, PT, RZ, c[0x0][0x180], PT ;  /* 0x00006000ff007a0c */ /* 0x000fe20003f05070 */
[C---:B------:R-:W-:Y:S01]  /*08c0*/  IMAD R24, R125.reuse, c[0x0][0x168], RZ ;  /* 0x00005a007d187a24 */ /* 0x040fe200078e02ff */
[----:B------:R-:W-:Y:S02]  /*08d0*/  MOV R156, RZ ;  /* 0x000000ff009c7202 */ /* 0x000fe40000000f00 */
[----:B------:R-:W-:Y:S01]  /*08e0*/  ISETP.NE.AND.EX P0, PT, RZ, c[0x0][0x184], PT, P0 ;  /* 0x00006100ff007a0c */ /* 0x000fe20003f05300 */
[----:B0-----:R-:W-:-:S05]  /*08f0*/  IMAD.WIDE R20, R125, R42, c[0x0][0x1d8] ;  /* 0x000076007d147625 */ /* 0x001fca00078e022a */
[----:B-----5:R0:W5:Y:S01]  /*0900*/  LDG.E R53, [R20.64] ;  /* 0x0000000414357981 */ /* 0x020162000c1e1900 */
        /* <DEDUP_REMOVED lines=8> */
[----:B------:R-:W-:Y:S02]  /*0990*/  @P0 MOV R40, 0x10 ;  /* 0x0000001000280802 */ /* 0x000fe40000000f00 */
[----:B------:R-:W-:-:S02]  /*09a0*/  @P1 LEA.HI.SX32 R156, R41, R126, 0x1d ;  /* 0x0000007e299c1211 */ /* 0x000fc400078feaff */
[----:B------:R-:W-:Y:S01]  /*09b0*/  @P1 MOV R25, 0x10 ;  /* 0x0000001000191802 */ /* 0x000fe20000000f00 */
[----:B------:R-:W-:-:S04]  /*09c0*/  @P0 IMAD.WIDE.U32 R40, R157, R40, c[0x0][0x180] ;  /* 0x000060009d280625 */ /* 0x000fc800078e0028 */
[----:B------:R-:W-:Y:S01]  /*09d0*/  @P1 IMAD.WIDE.U32 R24, R156, R25, c[0x0][0x170] ;  /* 0x00005c009c181625 */ /* 0x000fe200078e0019 */
[----:B------:R0:W5:Y:S04]  /*09e0*/  @P0 LDG.E.128 R32, [R40.64] ;  /* 0x0000000428200981 */ /* 0x000168000c1e1d00 */
[----:B------:R0:W5:Y:S01]  /*09f0*/  @P1 LDG.E.128 R36, [R24.64] ;  /* 0x0000000418241981 */ /* 0x000162000c1e1d00 */
[----:B------:R-:W-:Y:S01]  /*0a00*/  ISETP.GT.AND P2, PT, R43, RZ, PT ;  /* 0x000000ff2b00720c */ /* 0x000fe20003f44270 */
[----:B------:R-:W-:Y:S01]  /*0a10*/  BSSY B0, `(.L_x_693) ;  /* 0x000000b000007945 */ /* 0x000fe20003800000 */
[----:B------:R-:W-:-:S11]  /*0a20*/  SHF.R.S32.HI R52, RZ, 0x1f, R125 ;  /* 0x0000001fff347819 */ /* 0x000fd6000001147d */
[----:B------:R-:W-:Y:S05]  /*0a30*/  @P2 BRA `(.L_x_694) ;  /* 0x0000004000002947 */ /* 0x000fea0003800000 */
[----:B0-----:R-:W-:Y:S01]  /*0a40*/  MOV R51, RZ ;  /* 0x000000ff00337202 */ /* 0x001fe20000000f00 */
[----:B------:R-:W-:Y:S05]  /*0a50*/  @!P0 BRA `(.L_x_695) ;  /* 0x0000006000008947 */ /* 0x000fea0003800000 */
[----:B-----5:R-:W-:Y:S01]  /*0a60*/  PRMT R51, RZ, 0x5410, R32 ;  /* 0x00005410ff337816 */ /* 0x020fe20000000020 */
[----:B------:R-:W-:Y:S05]  /*0a70*/  BRA `(.L_x_695) ;  /* 0x0000004000007947 */ /* 0x000fea0003800000 */
.L_x_694:
[----:B0----5:R-:W-:Y:S02]  /*0a80*/  PRMT R51, RZ, 0x5410, R36 ;  /* 0x00005410ff337816 */ /* 0x021fe40000000024 */
[----:B------:R-:W-:-:S03]  /*0a90*/  @P0 PRMT R20, RZ, 0x5410, R32 ;  /* 0x00005410ff140816 */ /* 0x000fc60000000020 */
[----:B------:R-:W-:-:S04]  /*0aa0*/  FMUL.FTZ R51, R51, c[0x0][0x1ec] ;  /* 0x00007b0033337a20 */ /* 0x000fc80000410000 */
[----:B------:R-:W-:Y:S02]  /*0ab0*/  @P0 FADD.FTZ R51, R51, R20 ;  /* 0x0000001433330221 */ /* 0x000fe40000010000 */
.L_x_695:
[----:B------:R-:W-:Y:S05]  /*0ac0*/  BSYNC B0 ;  /* 0x0000000000007941 */ /* 0x000fea0003800000 */
.L_x_693:
[----:B------:R-:W-:Y:S01]  /*0ad0*/  BSSY B0, `(.L_x_696) ;  /* 0x000000a000007945 */ /* 0x000fe20003800000 */
[----:B------:R-:W-:Y:S05]  /*0ae0*/  @P2 BRA `(.L_x_697) ;  /* 0x0000004000002947 */ /* 0x000fea0003800000 */
[----:B------:R-:W-:Y:S01]  /*0af0*/  HFMA2.MMA R50, -RZ, RZ, 0, 0 ;  /* 0x00000000ff327435 */ /* 0x000fe200000001ff */
[----:B------:R-:W-:Y:S05]  /*0b00*/  @!P0 BRA `(.L_x_698) ;  /* 0x0000006000008947 */ /* 0x000fea0003800000 */
[----:B-----5:R-:W-:Y:S01]  /*0b10*/  PRMT R50, RZ, 0x7610, R32 ;  /* 0x00007610ff327816 */ /* 0x020fe20000000020 */
[----:B------:R-:W-:Y:S05]  /*0b20*/  BRA `(.L_x_698) ;  /* 0x0000004000007947 */ /* 0x000fea0003800000 */
.L_x_697:
[----:B-----5:R-:W-:Y:S02]  /*0b30*/  PRMT R50, RZ, 0x7610, R36 ;  /* 0x00007610ff327816 */ /* 0x020fe40000000024 */
[----:B------:R-:W-:-:S03]  /*0b40*/  @P0 PRMT R21, RZ, 0x7610, R32 ;  /* 0x00007610ff150816 */ /* 0x000fc60000000020 */
[----:B------:R-:W-:-:S04]  /*0b50*/  FMUL.FTZ R50, R50, c[0x0][0x1ec] ;  /* 0x00007b0032327a20 */ /* 0x000fc80000410000 */
[----:B------:R-:W-:Y:S02]  /*0b60*/  @P0 FADD.FTZ R50, R50, R21 ;  /* 0x0000001532320221 */ /* 0x000fe40000010000 */
.L_x_698:
[----:B------:R-:W-:Y:S05]  /*0b70*/  BSYNC B0 ;  /* 0x0000000000007941 */ /* 0x000fea0003800000 */
.L_x_696:
[----:B------:R-:W-:Y:S01]  /*0b80*/  BSSY B0, `(.L_x_699) ;  /* 0x000000a000007945 */ /* 0x000fe20003800000 */
[----:B------:R-:W-:Y:S05]  /*0b90*/  @P2 BRA `(.L_x_700) ;  /* 0x0000004000002947 */ /* 0x000fea0003800000 */
[----:B------:R-:W-:Y:S01]  /*0ba0*/  MOV R49, RZ ;  /* 0x000000ff00317202 */ /* 0x000fe20000000f00 */
[----:B------:R-:W-:Y:S05]  /*0bb0*/  @!P0 BRA `(.L_x_701) ;  /* 0x0000006000008947 */ /* 0x000fea0003800000 */
[----:B-----5:R-:W-:Y:S01]  /*0bc0*/  PRMT R49, RZ, 0x5410, R33 ;  /* 0x00005410ff317816 */ /* 0x020fe20000000021 */
[----:B------:R-:W-:Y:S05]  /*0bd0*/  BRA `(.L_x_701) ;  /* 0x0000004000007947 */ /* 0x000fea0003800000 */
.L_x_700:
[----:B-----5:R-:W-:Y:S02]  /*0be0*/  PRMT R49, RZ, 0x5410, R37 ;  /* 0x00005410ff317816 */ /* 0x020fe40000000025 */
[----:B------:R-:W-:-:S03]  /*0bf0*/  @P0 PRMT R20, RZ, 0x5410, R33 ;  /* 0x00005410ff140816 */ /* 0x000fc60000000021 */
[----:B------:R-:W-:-:S04]  /*0c00*/  FMUL.FTZ R49, R49, c[0x0][0x1ec] ;  /* 0x00007b0031317a20 */ /* 0x000fc80000410000 */
[----:B------:R-:W-:Y:S02]  /*0c10*/  @P0 FADD.FTZ R49, R49, R20 ;  /* 0x0000001431310221 */ /* 0x000fe40000010000 */
.L_x_701:
[----:B------:R-:W-:Y:S05]  /*0c20*/  BSYNC B0 ;  /* 0x0000000000007941 */ /* 0x000fea0003800000 */
.L_x_699:
[----:B------:R-:W-:Y:S01]  /*0c30*/  BSSY B0, `(.L_x_702) ;  /* 0x000000a000007945 */ /* 0x000fe20003800000 */
[----:B------:R-:W-:Y:S05]  /*0c40*/  @P2 BRA `(.L_x_703) ;  /* 0x0000004000002947 */ /* 0x000fea0003800000 */
[----:B------:R-:W-:Y:S01]  /*0c50*/  HFMA2.MMA R48, -RZ, RZ, 0, 0 ;  /* 0x00000000ff307435 */ /* 0x000fe200000001ff */
[----:B------:R-:W-:Y:S05]  /*0c60*/  @!P0 BRA `(.L_x_704) ;  /* 0x0000006000008947 */ /* 0x000fea0003800000 */
[----:B-----5:R-:W-:Y:S01]  /*0c70*/  PRMT R48, RZ, 0x7610, R33 ;  /* 0x00007610ff307816 */ /* 0x020fe20000000021 */
[----:B------:R-:W-:Y:S05]  /*0c80*/  BRA `(.L_x_704) ;  /* 0x0000004000007947 */ /* 0x000fea0003800000 */
.L_x_703:
[----:B-----5:R-:W-:Y:S02]  /*0c90*/  PRMT R48, RZ, 0x7610, R37 ;  /* 0x00007610ff307816 */ /* 0x020fe40000000025 */
[----:B------:R-:W-:-:S03]  /*0ca0*/  @P0 PRMT R21, RZ, 0x7610, R33 ;  /* 0x00007610ff150816 */ /* 0x000fc60000000021 */
[----:B------:R-:W-:-:S04]  /*0cb0*/  FMUL.FTZ R48, R48, c[0x0][0x1ec] ;  /* 0x00007b0030307a20 */ /* 0x000fc80000410000 */
[----:B------:R-:W-:Y:S02]  /*0cc0*/  @P0 FADD.FTZ R48, R48, R21 ;  /* 0x0000001530300221 */ /* 0x000fe40000010000 */
.L_x_704:
[----:B------:R-:W-:Y:S05]  /*0cd0*/  BSYNC B0 ;  /* 0x0000000000007941 */ /* 0x000fea0003800000 */
.L_x_702:
[----:B------:R-:W-:Y:S01]  /*0ce0*/  BSSY B0, `(.L_x_705) ;  /* 0x000000a000007945 */ /* 0x000fe20003800000 */
[----:B------:R-:W-:Y:S05]  /*0cf0*/  @P2 BRA `(.L_x_706) ;  /* 0x0000004000002947 */ /* 0x000fea0003800000 */
[----:B------:R-:W-:Y:S01]  /*0d00*/  MOV R47, RZ ;  /* 0x000000ff002f7202 */ /* 0x000fe20000000f00 */
[----:B------:R-:W-:Y:S05]  /*0d10*/  @!P0 BRA `(.L_x_707) ;  /* 0x0000006000008947 */ /* 0x000fea0003800000 */
[----:B-----5:R-:W-:Y:S01]  /*0d20*/  PRMT R47, RZ, 0x5410, R34 ;  /* 0x00005410ff2f7816 */ /* 0x020fe20000000022 */
[----:B------:R-:W-:Y:S05]  /*0d30*/  BRA `(.L_x_707) ;  /* 0x0000004000007947 */ /* 0x000fea0003800000 */
.L_x_706:
[----:B-----5:R-:W-:Y:S02]  /*0d40*/  PRMT R47, RZ, 0x5410, R38 ;  /* 0x00005410ff2f7816 */ /* 0x020fe40000000026 */
[----:B------:R-:W-:-:S03]  /*0d50*/  @P0 PRMT R20, RZ, 0x5410, R34 ;  /* 0x00005410ff140816 */ /* 0x000fc60000000022 */
[----:B------:R-:W-:-:S04]  /*0d60*/  FMUL.FTZ R47, R47, c[0x0][0x1ec] ;  /* 0x00007b002f2f7a20 */ /* 0x000fc80000410000 */
[----:B------:R-:W-:Y:S02]  /*0d70*/  @P0 FADD.FTZ R47, R47, R20 ;  /* 0x000000142f2f0221 */ /* 0x000fe40000010000 */
.L_x_707:
[----:B------:R-:W-:Y:S05]  /*0d80*/  BSYNC B0 ;  /* 0x0000000000007941 */ /* 0x000fea0003800000 */
.L_x_705:
[----:B------:R-:W-:Y:S01]  /*0d90*/  BSSY B0, `(.L_x_708) ;  /* 0x000000a000007945 */ /* 0x000fe20003800000 */
[----:B------:R-:W-:Y:S05]  /*0da0*/  @P2 BRA `(.L_x_709) ;  /* 0x0000004000002947 */ /* 0x000fea0003800000 */
[----:B------:R-:W-:Y:S01]  /*0db0*/  HFMA2.MMA R46, -RZ, RZ, 0, 0 ;  /* 0x00000000ff2e7435 */ /* 0x000fe200000001ff */
[----:B------:R-:W-:Y:S05]  /*0dc0*/  @!P0 BRA `(.L_x_710) ;  /* 0x0000006000008947 */ /* 0x000fea0003800000 */
[----:B-----5:R-:W-:Y:S01]  /*0dd0*/  PRMT R46, RZ, 0x7610, R34 ;  /* 0x00007610ff2e7816 */ /* 0x020fe20000000022 */
[----:B------:R-:W-:Y:S05]  /*0de0*/  BRA `(.L_x_710) ;  /* 0x0000004000007947 */ /* 0x000fea0003800000 */
.L_x_709:
[----:B-----5:R-:W-:Y:S02]  /*0df0*/  PRMT R46, RZ, 0x7610, R38 ;  /* 0x00007610ff2e7816 */ /* 0x020fe40000000026 */
[----:B------:R-:W-:-:S03]  /*0e00*/  @P0 PRMT R21, RZ, 0x7610, R34 ;  /* 0x00007610ff150816 */ /* 0x000fc60000000022 */
[----:B------:R-:W-:-:S04]  /*0e10*/  FMUL.FTZ R46, R46, c[0x0][0x1ec] ;  /* 0x00007b002e2e7a20 */ /* 0x000fc80000410000 */
[----:B------:R-:W-:Y:S02]  /*0e20*/  @P0 FADD.FTZ R46, R46, R21 ;  /* 0x000000152e2e0221 */ /* 0x000fe40000010000 */
.L_x_710:
[----:B------:R-:W-:Y:S05]  /*0e30*/  BSYNC B0 ;  /* 0x0000000000007941 */ /* 0x000fea0003800000 */
.L_x_708:
[----:B------:R-:W-:Y:S01]  /*0e40*/  BSSY B0, `(.L_x_711) ;  /* 0x000000a000007945 */ /* 0x000fe20003800000 */
[----:B------:R-:W-:Y:S05]  /*0e50*/  @P2 BRA `(.L_x_712) ;  /* 0x0000004000002947 */ /* 0x000fea0003800000 */
[----:B------:R-:W-:Y:S01]  /*0e60*/  MOV R45, RZ ;  /* 0x000000ff002d7202 */ /* 0x000fe20000000f00 */
[----:B------:R-:W-:Y:S05]  /*0e70*/  @!P0 BRA `(.L_x_713) ;  /* 0x0000006000008947 */ /* 0x000fea0003800000 */
[----:B-----5:R-:W-:Y:S01]  /*0e80*/  PRMT R45, RZ, 0x5410, R35 ;  /* 0x00005410ff2d7816 */ /* 0x020fe20000000023 */
[----:B------:R-:W-:Y:S05]  /*0e90*/  BRA `(.L_x_713) ;  /* 0x0000004000007947 */ /* 0x000fea0003800000 */
.L_x_712:
[----:B-----5:R-:W-:Y:S02]  /*0ea0*/  PRMT R45, RZ, 0x5410, R39 ;  /* 0x00005410ff2d7816 */ /* 0x020fe40000000027 */
[----:B------:R-:W-:-:S03]  /*0eb0*/  @P0 PRMT R20, RZ, 0x5410, R35 ;  /* 0x00005410ff140816 */ /* 0x000fc60000000023 */
[----:B------:R-:W-:-:S04]  /*0ec0*/  FMUL.FTZ R45, R45, c[0x0][0x1ec] ;  /* 0x00007b002d2d7a20 */ /* 0x000fc80000410000 */
[----:B------:R-:W-:Y:S02]  /*0ed0*/  @P0 FADD.FTZ R45, R45, R20 ;  /* 0x000000142d2d0221 */ /* 0x000fe40000010000 */
.L_x_713:
[----:B------:R-:W-:Y:S05]  /*0ee0*/  BSYNC B0 ;  /* 0x0000000000007941 */ /* 0x000fea0003800000 */
.L_x_711:
[----:B------:R-:W-:Y:S01]  /*0ef0*/  BSSY B0, `(.L_x_714) ;  /* 0x000000a000007945 */ /* 0x000fe20003800000 */
[----:B------:R-:W-:Y:S05]  /*0f00*/  @P2 BRA `(.L_x_715) ;  /* 0x0000004000002947 */ /* 0x000fea0003800000 */
[----:B------:R-:W-:Y:S01]  /*0f10*/  HFMA2.MMA R44, -RZ, RZ, 0, 0 ;  /* 0x00000000ff2c7435 */ /* 0x000fe200000001ff */
[----:B------:R-:W-:Y:S05]  /*0f20*/  @!P0 BRA `(.L_x_716) ;  /* 0x0000006000008947 */ /* 0x000fea0003800000 */
[----:B-----5:R-:W-:Y:S01]  /*0f30*/  PRMT R44, RZ, 0x7610, R35 ;  /* 0x00007610ff2c7816 */ /* 0x020fe20000000023 */
[----:B------:R-:W-:Y:S05]  /*0f40*/  BRA `(.L_x_716) ;  /* 0x0000004000007947 */ /* 0x000fea0003800000 */
.L_x_715:
[----:B-----5:R-:W-:Y:S02]  /*0f50*/  PRMT R44, RZ, 0x7610, R39 ;  /* 0x00007610ff2c7816 */ /* 0x020fe40000000027 */
[----:B------:R-:W-:-:S03]  /*0f60*/  @P0 PRMT R21, RZ, 0x7610, R35 ;  /* 0x00007610ff150816 */ /* 0x000fc60000000023 */
[----:B------:R-:W-:-:S04]  /*0f70*/  FMUL.FTZ R44, R44, c[0x0][0x1ec] ;  /* 0x00007b002c2c7a20 */ /* 0x000fc80000410000 */
[----:B------:R-:W-:Y:S02]  /*0f80*/  @P0 FADD.FTZ R44, R44, R21 ;  /* 0x000000152c2c0221 */ /* 0x000fe40000010000 */
.L_x_716:
[----:B------:R-:W-:Y:S05]  /*0f90*/  BSYNC B0 ;  /* 0x0000000000007941 */ /* 0x000fea0003800000 */
.L_x_714:
[----:B------:R-:W-:Y:S02]  /*0fa0*/  MOV R154, 0x10 ;  /* 0x00000010009a7802 */ /* 0x000fe40000000f00 */
[----:B------:R-:W-:Y:S02]  /*0fb0*/  @P1 IADD3 R25, R156, 0x20, RZ ;  /* 0x000000209c191810 */ /* 0x000fe40007ffe0ff */
[C---:B------:R-:W-:Y:S01]  /*0fc0*/  IADD3 R145, R157.reuse, 0x20, RZ ;  /* 0x000000209d917810 */ /* 0x040fe20007ffe0ff */
[-C--:B------:R-:W-:Y:S01]  /*0fd0*/  IMAD.WIDE.U32 R20, R157, R154.reuse, c[0x0][0x188] ;  /* 0x000062009d147625 */ /* 0x080fe200078e009a */
[----:B------:R-:W-:Y:S02]  /*0fe0*/  F2FP.BF16.PACK_AB R43, R44, R45 ;  /* 0x0000002d2c2b723e */ /* 0x000fe400000010ff */
[----:B------:R-:W-:Y:S01]  /*0ff0*/  F2FP.BF16.PACK_AB R42, R46, R47 ;  /* 0x0000002f2e2a723e */ /* 0x000fe200000010ff */
[----:B------:R-:W-:Y:S01]  /*1000*/  @P1 IMAD.WIDE.U32 R24, R25, R154, c[0x0][0x170] ;  /* 0x00005c0019181625 */ /* 0x000fe200078e009a */
[----:B------:R-:W-:-:S02]  /*1010*/  F2FP.BF16.PACK_AB R41, R48, R49 ;  /* 0x000000313029723e */ /* 0x000fc400000010ff */
[----:B------:R-:W-:Y:S01]  /*1020*/  F2FP.BF16.PACK_AB R40, R50, R51 ;  /* 0x000000333228723e */ /* 0x000fe200000010ff */
[----:B------:R-:W-:-:S04]  /*1030*/  @P0 IMAD.WIDE.U32 R54, R145, R154, c[0x0][0x180] ;  /* 0x0000600091360625 */ /* 0x000fc800078e009a */
[----:B------:R0:W-:Y:S04]  /*1040*/  STG.E.128 [R20.64], R40 ;  /* 0x0000002814007986 */ /* 0x0001e8000c101d04 */
[----:B-----5:R0:W5:Y:S04]  /*1050*/  @P1 LDG.E.128 R36, [R24.64] ;  /* 0x0000000418241981 */ /* 0x020168000c1e1d00 */
[----:B------:R0:W5:Y:S01]  /*1060*/  @P0 LDG.E.128 R32, [R54.64] ;  /* 0x0000000436200981 */ /* 0x000162000c1e1d00 */
[----:B------:R-:W-:Y:S01]  /*1070*/  BSSY B0, `(.L_x_717) ;  /* 0x000000a000007945 */ /* 0x000fe20003800000 */
[----:B------:R-:W-:Y:S05]  /*1080*/  @P2 BRA `(.L_x_718) ;  /* 0x0000004000002947 */ /* 0x000fea0003800000 */
[----:B------:R-:W-:Y:S01]  /*1090*/  HFMA2.MMA R147, -RZ, RZ, 0, 0 ;  /* 0x00000000ff937435 */ /* 0x000fe200000001ff */
[----:B------:R-:W-:Y:S05]  /*10a0*/  @!P0 BRA `(.L_x_719) ;  /* 0x0000006000008947 */ /* 0x000fea0003800000 */
[----:B-----5:R-:W-:Y:S01]  /*10b0*/  PRMT R147, RZ, 0x5410, R32 ;  /* 0x00005410ff937816 */ /* 0x020fe20000000020 */
[----:B------:R-:W-:Y:S05]  /*10c0*/  BRA `(.L_x_719) ;  /* 0x0000004000007947 */ /* 0x000fea0003800000 */
.L_x_718:
[----:B-----5:R-:W-:Y:S02]  /*10d0*/  PRMT R147, RZ, 0x5410, R36 ;  /* 0x00005410ff937816 */ /* 0x020fe40000000024 */
[----:B0-----:R-:W-:-:S03]  /*10e0*/  @P0 PRMT R20, RZ, 0x5410, R32 ;  /* 0x00005410ff140816 */ /* 0x001fc60000000020 */
[----:B------:R-:W-:-:S04]  /*10f0*/  FMUL.FTZ R147, R147, c[0x0][0x1ec] ;  /* 0x00007b0093937a20 */ /* 0x000fc80000410000 */
[----:B------:R-:W-:Y:S02]  /*1100*/  @P0 FADD.FTZ R147, R20, R147 ;  /* 0x0000009314930221 */ /* 0x000fe40000010000 */
.L_x_719:
[----:B------:R-:W-:Y:S05]  /*1110*/  BSYNC B0 ;  /* 0x0000000000007941 */ /* 0x000fea0003800000 */
.L_x_717:
[----:B------:R-:W-:Y:S01]  /*1120*/  BSSY B0, `(.L_x_720) ;  /* 0x000000a000007945 */ /* 0x000fe20003800000 */
[----:B------:R-:W-:Y:S05]  /*1130*/  @P2 BRA `(.L_x_721) ;  /* 0x0000004000002947 */ /* 0x000fea0003800000 */
[----:B------:R-:W-:Y:S01]  /*1140*/  MOV R142, RZ ;  /* 0x000000ff008e7202 */ /* 0x000fe20000000f00 */
[----:B------:R-:W-:Y:S05]  /*1150*/  @!P0 BRA `(.L_x_722) ;  /* 0x0000006000008947 */ /* 0x000fea0003800000 */
[----:B-----5:R-:W-:Y:S01]  /*1160*/  PRMT R142, RZ, 0x7610, R32 ;  /* 0x00007610ff8e7816 */ /* 0x020fe20000000020 */
[----:B------:R-:W-:Y:S05]  /*1170*/  BRA `(.L_x_722) ;  /* 0x0000004000007947 */ /* 0x000fea0003800000 */
.L_x_721:
[----:B-----5:R-:W-:Y:S02]  /*1180*/  PRMT R142, RZ, 0x7610, R36 ;  /* 0x00007610ff8e7816 */ /* 0x020fe40000000024 */
[----:B0-----:R-:W-:-:S03]  /*1190*/  @P0 PRMT R21, RZ, 0x7610, R32 ;  /* 0x00007610ff150816 */ /* 0x001fc60000000020 */
[----:B------:R-:W-:-:S04]  /*11a0*/  FMUL.FTZ R142, R142, c[0x0][0x1ec] ;  /* 0x00007b008e8e7a20 */ /* 0x000fc80000410000 */
[----:B------:R-:W-:Y:S02]  /*11b0*/  @P0 FADD.FTZ R142, R21, R142 ;  /* 0x0000008e158e0221 */ /* 0x000fe40000010000 */
.L_x_722:
[----:B------:R-:W-:Y:S05]  /*11c0*/  BSYNC B0 ;  /* 0x0000000000007941 */ /* 0x000fea0003800000 */
.L_x_720:
[----:B------:R-:W-:Y:S01]  /*11d0*/  BSSY B0, `(.L_x_723) ;  /* 0x000000a000007945 */ /* 0x000fe20003800000 */
[----:B------:R-:W-:Y:S05]  /*11e0*/  @P2 BRA `(.L_x_724) ;  /* 0x0000004000002947 */ /* 0x000fea0003800000 */
[----:B------:R-:W-:Y:S01]  /*11f0*/  HFMA2.MMA R59, -RZ, RZ, 0, 0 ;  /* 0x00000000ff3b7435 */ /* 0x000fe200000001ff */
[----:B------:R-:W-:Y:S05]  /*1200*/  @!P0 BRA `(.L_x_725) ;  /* 0x0000006000008947 */ /* 0x000fea0003800000 */
[----:B-----5:R-:W-:Y:S01]  /*1210*/  PRMT R59, RZ, 0x5410, R33 ;  /* 0x00005410ff3b7816 */ /* 0x020fe20000000021 */
[----:B------:R-:W-:Y:S05]  /*1220*/  BRA `(.L_x_725) ;  /* 0x0000004000007947 */ /* 0x000fea0003800000 */
.L_x_724:
[----:B-----5:R-:W-:Y:S02]  /*1230*/  PRMT R59, RZ, 0x5410, R37 ;  /* 0x00005410ff3b7816 */ /* 0x020fe40000000025 */
[----:B0-----:R-:W-:-:S03]  /*1240*/  @P0 PRMT R20, RZ, 0x5410, R33 ;  /* 0x00005410ff140816 */ /* 0x001fc60000000021 */
[----:B------:R-:W-:-:S04]  /*1250*/  FMUL.FTZ R59, R59, c[0x0][0x1ec] ;  /* 0x00007b003b3b7a20 */ /* 0x000fc80000410000 */
[----:B------:R-:W-:Y:S02]  /*1260*/  @P0 FADD.FTZ R59, R20, R59 ;  /* 0x0000003b143b0221 */ /* 0x000fe40000010000 */
.L_x_725:
[----:B------:R-:W-:Y:S05]  /*1270*/  BSYNC B0 ;  /* 0x0000000000007941 */ /* 0x000fea0003800000 */
.L_x_723:
[----:B------:R-:W-:Y:S01]  /*1280*/  BSSY B0, `(.L_x_726) ;  /* 0x000000a000007945 */ /* 0x000fe20003800000 */
[----:B------:R-:W-:Y:S05]  /*1290*/  @P2 BRA `(.L_x_727) ;  /* 0x0000004000002947 */ /* 0x000fea0003800000 */
[----:B------:R-:W-:Y:S01]  /*12a0*/  MOV R58, RZ ;  /* 0x000000ff003a7202 */ /* 0x000fe20000000f00 */
[----:B------:R-:W-:Y:S05]  /*12b0*/  @!P0 BRA `(.L_x_728) ;  /* 0x0000006000008947 */ /* 0x000fea0003800000 */
[----:B-----5:R-:W-:Y:S01]  /*12c0*/  PRMT R58, RZ, 0x7610, R33 ;  /* 0x00007610ff3a7816 */ /* 0x020fe20000000021 */
[----:B------:R-:W-:Y:S05]  /*12d0*/  BRA `(.L_x_728) ;  /* 0x0000004000007947 */ /* 0x000fea0003800000 */
.L_x_727:
[----:B-----5:R-:W-:Y:S02]  /*12e0*/  PRMT R58, RZ, 0x7610, R37 ;  /* 0x00007610ff3a7816 */ /* 0x020fe40000000025 */
[----:B0-----:R-:W-:-:S03]  /*12f0*/  @P0 PRMT R21, RZ, 0x7610, R33 ;  /* 0x00007610ff150816 */ /* 0x001fc60000000021 */
[----:B------:R-:W-:-:S04]  /*1300*/  FMUL.FTZ R58, R58, c[0x0][0x1ec] ;  /* 0x00007b003a3a7a20 */ /* 0x000fc80000410000 */
[----:B------:R-:W-:Y:S02]  /*1310*/  @P0 FADD.FTZ R58, R21, R58 ;  /* 0x0000003a153a0221 */ /* 0x000fe40000010000 */
.L_x_728:
[----:B------:R-:W-:Y:S05]  /*1320*/  BSYNC B0 ;  /* 0x0000000000007941 */ /* 0x000fea0003800000 */
.L_x_726:
[----:B------:R-:W-:Y:S01]  /*1330*/  BSSY B0, `(.L_x_729) ;  /* 0x000000a000007945 */ /* 0x000fe20003800000 */
[----:B------:R-:W-:Y:S05]  /*1340*/  @P2 BRA `(.L_x_730) ;  /* 0x0000004000002947 */ /* 0x000fea0003800000 */
[----:B------:R-:W-:Y:S01]  /*1350*/  HFMA2.MMA R57, -RZ, RZ, 0, 0 ;  /* 0x00000000ff397435 */ /* 0x000fe200000001ff */
[----:B------:R-:W-:Y:S05]  /*1360*/  @!P0 BRA `(.L_x_731) ;  /* 0x0000006000008947 */ /* 0x000fea0003800000 */
[----:B-----5:R-:W-:Y:S01]  /*1370*/  PRMT R57, RZ, 0x5410, R34 ;  /* 0x00005410ff397816 */ /* 0x020fe20000000022 */
[----:B------:R-:W-:Y:S05]  /*1380*/  BRA `(.L_x_731) ;  /* 0x0000004000007947 */ /* 0x000fea0003800000 */
.L_x_730:
[----:B-----5:R-:W-:Y:S02]  /*1390*/  PRMT R57, RZ, 0x5410, R38 ;  /* 0x00005410ff397816 */ /* 0x020fe40000000026 */
[----:B0-----:R-:W-:-:S03]  /*13a0*/  @P0 PRMT R20, RZ, 0x5410, R34 ;  /* 0x00005410ff140816 */ /* 0x001fc60000000022 */
[----:B------:R-:W-:-:S04]  /*13b0*/  FMUL.FTZ R57, R57, c[0x0][0x1ec] ;  /* 0x00007b0039397a20 */ /* 0x000fc80000410000 */
[----:B------:R-:W-:Y:S02]  /*13c0*/  @P0 FADD.FTZ R57, R20, R57 ;  /* 0x0000003914390221 */ /* 0x000fe40000010000 */
.L_x_731:
[----:B------:R-:W-:Y:S05]  /*13d0*/  BSYNC B0 ;  /* 0x0000000000007941 */ /* 0x000fea0003800000 */
.L_x_729:
[----:B------:R-:W-:Y:S01]  /*13e0*/  BSSY B0, `(.L_x_732) ;  /* 0x000000a000007945 */ /* 0x000fe20003800000 */
[----:B------:R-:W-:Y:S05]  /*13f0*/  @P2 BRA `(.L_x_733) ;  /* 0x0000004000002947 */ /* 0x000fea0003800000 */
[----:B------:R-:W-:Y:S01]  /*1400*/  MOV R56, RZ ;  /* 0x000000ff00387202 */ /* 0x000fe20000000f00 */
[----:B------:R-:W-:Y:S05]  /*1410*/  @!P0 BRA `(.L_x_734) ;  /* 0x0000006000008947 */ /* 0x000fea0003800000 */
[----:B-----5:R-:W-:Y:S01]  /*1420*/  PRMT R56, RZ, 0x7610, R34 ;  /* 0x00007610ff387816 */ /* 0x020fe20000000022 */
[----:B------:R-:W-:Y:S05]  /*1430*/  BRA `(.L_x_734) ;  /* 0x0000004000007947 */ /* 0x000fea0003800000 */
.L_x_733:
[----:B-----5:R-:W-:Y:S02]  /*1440*/  PRMT R56, RZ, 0x7610, R38 ;  /* 0x00007610ff387816 */ /* 0x020fe40000000026 */
[----:B0-----:R-:W-:-:S03]  /*1450*/  @P0 PRMT R21, RZ, 0x7610, R34 ;  /* 0x00007610ff150816 */ /* 0x001fc60000000022 */
[----:B------:R-:W-:-:S04]  /*1460*/  FMUL.FTZ R56, R56, c[0x0][0x1ec] ;  /* 0x00007b0038387a20 */ /* 0x000fc80000410000 */
[----:B------:R-:W-:Y:S02]  /*1470*/  @P0 FADD.FTZ R56, R21, R56 ;  /* 0x0000003815380221 */ /* 0x000fe40000010000 */
.L_x_734:
[----:B------:R-:W-:Y:S05]  /*1480*/  BSYNC B0 ;  /* 0x0000000000007941 */ /* 0x000fea0003800000 */
.L_x_732:
[----:B------:R-:W-:Y:S01]  /*1490*/  BSSY B0, `(.L_x_735) ;  /* 0x000000a000007945 */ /* 0x000fe20003800000 */
[----:B------:R-:W-:Y:S05]  /*14a0*/  @P2 BRA `(.L_x_736) ;  /* 0x0000004000002947 */ /* 0x000fea0003800000 */
[----:B0-----:R-:W-:Y:S01]  /*14b0*/  HFMA2.MMA R55, -RZ, RZ, 0, 0 ;  /* 0x00000000ff377435 */ /* 0x001fe200000001ff */
[----:B------:R-:W-:Y:S05]  /*14c0*/  @!P0 BRA `(.L_x_737) ;  /* 0x0000006000008947 */ /* 0x000fea0003800000 */
[----:B-----5:R-:W-:Y:S01]  /*14d0*/  PRMT R55, RZ, 0x5410, R35 ;  /* 0x00005410ff377816 */ /* 0x020fe20000000023 */
[----:B------:R-:W-:Y:S05]  /*14e0*/  BRA `(.L_x_737) ;  /* 0x0000004000007947 */ /* 0x000fea0003800000 */
.L_x_736:
[----:B0----5:R-:W-:Y:S02]  /*14f0*/  PRMT R55, RZ, 0x5410, R39 ;  /* 0x00005410ff377816 */ /* 0x021fe40000000027 */
[----:B------:R-:W-:-:S03]  /*1500*/  @P0 PRMT R20, RZ, 0x5410, R35 ;  /* 0x00005410ff140816 */ /* 0x000fc60000000023 */
[----:B------:R-:W-:-:S04]  /*1510*/  FMUL.FTZ R55, R55, c[0x0][0x1ec] ;  /* 0x00007b0037377a20 */ /* 0x000fc80000410000 */
[----:B------:R-:W-:Y:S02]  /*1520*/  @P0 FADD.FTZ R55, R20, R55 ;  /* 0x0000003714370221 */ /* 0x000fe40000010000 */
.L_x_737:
[----:B------:R-:W-:Y:S05]  /*1530*/  BSYNC B0 ;  /* 0x0000000000007941 */ /* 0x000fea0003800000 */
.L_x_735:
[----:B------:R-:W-:Y:S01]  /*1540*/  BSSY B0, `(.L_x_738) ;  /* 0x000000a000007945 */ /* 0x000fe20003800000 */
[----:B------:R-:W-:Y:S05]  /*1550*/  @P2 BRA `(.L_x_739) ;  /* 0x0000004000002947 */ /* 0x000fea0003800000 */
[----:B------:R-:W-:Y:S01]  /*1560*/  MOV R54, RZ ;  /* 0x000000ff00367202 */ /* 0x000fe20000000f00 */
[----:B------:R-:W-:Y:S05]  /*1570*/  @!P0 BRA `(.L_x_740) ;  /* 0x0000006000008947 */ /* 0x000fea0003800000 */
[----:B-----5:R-:W-:Y:S01]  /*1580*/  PRMT R54, RZ, 0x7610, R35 ;  /* 0x00007610ff367816 */ /* 0x020fe20000000023 */
[----:B------:R-:W-:Y:S05]  /*1590*/  BRA `(.L_x_740) ;  /* 0x0000004000007947 */ /* 0x000fea0003800000 */
.L_x_739:
[----:B-----5:R-:W-:Y:S02]  /*15a0*/  PRMT R54, RZ, 0x7610, R39 ;  /* 0x00007610ff367816 */ /* 0x020fe40000000027 */
[----:B------:R-:W-:-:S03]  /*15b0*/  @P0 PRMT R21, RZ, 0x7610, R35 ;  /* 0x00007610ff150816 */ /* 0x000fc60000000023 */
[----:B------:R-:W-:-:S04]  /*15c0*/  FMUL.FTZ R54, R54, c[0x0][0x1ec] ;  /* 0x00007b0036367a20 */ /* 0x000fc80000410000 */
[----:B------:R-:W-:Y:S02]  /*15d0*/  @P0 FADD.FTZ R54, R21, R54 ;  /* 0x0000003615360221 */ /* 0x000fe40000010000 */
.L_x_740:
[----:B------:R-:W-:Y:S05]  /*15e0*/  BSYNC B0 ;  /* 0x0000000000007941 */ /* 0x000fea0003800000 */
.L_x_738:
[----:B------:R-:W-:Y:S01]  /*15f0*/  @P1 IADD3 R25, R156, 0x40, RZ ;  /* 0x000000409c191810 */ /* 0x000fe20007ffe0ff */
[-C--:B------:R-:W-:Y:S01]  /*1600*/  IMAD.WIDE.U32 R20, R145, R154.reuse, c[0x0][0x188] ;  /* 0x0000620091147625 */ /* 0x080fe200078e009a */
[----:B------:R-:W-:Y:S02]  /*1610*/  IADD3 R159, R157, 0x40, RZ ;  /* 0x000000409d9f7810 */ /* 0x000fe40007ffe0ff */
[----:B------:R-:W-:Y:S01]  /*1620*/  F2FP.BF16.PACK_AB R43, R54, R55 ;  /* 0x00000037362b723e */ /* 0x000fe200000010ff */
[-C--:B------:R-:W-:Y:S01]  /*1630*/  @P1 IMAD.WIDE.U32 R24, R25, R154.reuse, c[0x0][0x170] ;  /* 0x00005c0019181625 */ /* 0x080fe200078e009a */
[----:B------:R-:W-:Y:S02]  /*1640*/  F2FP.BF16.PACK_AB R42, R56, R57 ;  /* 0x00000039382a723e */ /* 0x000fe400000010ff */
[----:B------:R-:W-:Y:S01]  /*1650*/  F2FP.BF16.PACK_AB R41, R58, R59 ;  /* 0x0000003b3a29723e */ /* 0x000fe200000010ff */
[----:B------:R-:W-:Y:S01]  /*1660*/  @P0 IMAD.WIDE.U32 R144, R159, R154, c[0x0][0x180] ;  /* 0x000060009f900625 */ /* 0x000fe200078e009a */
[----:B------:R-:W-:-:S05]  /*1670*/  F2FP.BF16.PACK_AB R40, R142, R147 ;  /* 0x000000938e28723e */ /* 0x000fca00000010ff */
        /* <DEDUP_REMOVED lines=9> */
.L_x_742:
[----:B-----5:R-:W-:Y:S02]  /*1710*/  PRMT R155, RZ, 0x5410, R36 ;  /* 0x00005410ff9b7816 */ /* 0x020fe40000000024 */
[----:B0-----:R-:W-:-:S03]  /*1720*/  @P0 PRMT R20, RZ, 0x5410, R32 ;  /* 0x00005410ff140816 */ /* 0x001fc60000000020 */
[----:B------:R-:W-:-:S04]  /*1730*/  FMUL.FTZ R155, R155, c[0x0][0x1ec] ;  /* 0x00007b009b9b7a20 */ /* 0x000fc80000410000 */
[----:B------:R-:W-:Y:S02]  /*1740*/  @P0 FADD.FTZ R155, R20, R155 ;  /* 0x0000009b149b0221 */ /* 0x000fe40000010000 */
.L_x_743:
[----:B------:R-:W-:Y:S05]  /*1750*/  BSYNC B0 ;  /* 0x0000000000007941 */ /* 0x000fea0003800000 */
.L_x_741:
[----:B------:R-:W-:Y:S01]  /*1760*/  BSSY B0, `(.L_x_744) ;  /* 0x000000a000007945 */ /* 0x000fe20003800000 */
[----:B------:R-:W-:Y:S05]  /*1770*/  @P2 BRA `(.L_x_745) ;  /* 0x0000004000002947 */ /* 0x000fea0003800000 */
[----:B------:R-:W-:Y:S01]  /*1780*/  MOV R152, RZ ;  /* 0x000000ff00987202 */ /* 0x000fe20000000f00 */
[----:B------:R-:W-:Y:S05]  /*1790*/  @!P0 BRA `(.L_x_746) ;  /* 0x0000006000008947 */ /* 0x000fea0003800000 */
[----:B-----5:R-:W-:Y:S01]  /*17a0*/  PRMT R152, RZ, 0x7610, R32 ;  /* 0x00007610ff987816 */ /* 0x020fe20000000020 */
[----:B------:R-:W-:Y:S05]  /*17b0*/  BRA `(.L_x_746) ;  /* 0x0000004000007947 */ /* 0x000fea0003800000 */
.L_x_745:
[----:B-----5:R-:W-:Y:S02]  /*17c0*/  PRMT R152, RZ, 0x7610, R36 ;  /* 0x00007610ff987816 */ /* 0x020fe40000000024 */
[----:B0-----:R-:W-:-:S03]  /*17d0*/  @P0 PRMT R21, RZ, 0x7610, R32 ;  /* 0x00007610ff150816 */ /* 0x001fc60000000020 */
[----:B------:R-:W-:-:S04]  /*17e0*/  FMUL.FTZ R152, R152, c[0x0][0x1ec] ;  /* 0x00007b0098987a20 */ /* 0x000fc80000410000 */
[----:B------:R-:W-:Y:S02]  /*17f0*/  @P0 FADD.FTZ R152, R21, R152 ;  /* 0x0000009815980221 */ /* 0x000fe40000010000 */
.L_x_746:
[----:B------:R-:W-:Y:S05]  /*1800*/  BSYNC B0 ;  /* 0x0000000000007941 */ /* 0x000fea0003800000 */
.L_x_744:
[----:B------:R-:W-:Y:S01]  /*1810*/  BSSY B0, `(.L_x_747) ;  /* 0x000000a000007945 */ /* 0x000fe20003800000 */
[----:B------:R-:W-:Y:S05]  /*1820*/  @P2 BRA `(.L_x_748) ;  /* 0x0000004000002947 */ /* 0x000fea0003800000 */
[----:B------:R-:W-:Y:S01]  /*1830*/  HFMA2.MMA R153, -RZ, RZ, 0, 0 ;  /* 0x00000000ff997435 */ /* 0x000fe200000001ff */
[----:B------:R-:W-:Y:S05]  /*1840*/  @!P0 BRA `(.L_x_749) ;  /* 0x0000006000008947 */ /* 0x000fea0003800000 */
[----:B-----5:R-:W-:Y:S01]  /*1850*/  PRMT R153, RZ, 0x5410, R33 ;  /* 0x00005410ff997816 */ /* 0x020fe20000000021 */
[----:B------:R-:W-:Y:S05]  /*1860*/  BRA `(.L_x_749) ;  /* 0x0000004000007947 */ /* 0x000fea0003800000 */
.L_x_748:
[----:B-----5:R-:W-:Y:S02]  /*1870*/  PRMT R153, RZ, 0x5410, R37 ;  /* 0x00005410ff997816 */ /* 0x020fe40000000025 */
[----:B0-----:R-:W-:-:S03]  /*1880*/  @P0 PRMT R20, RZ, 0x5410, R33 ;  /* 0x00005410ff140816 */ /* 0x001fc60000000021 */
[----:B------:R-:W-:-:S04]  /*1890*/  FMUL.FTZ R153, R153, c[0x0][0x1ec] ;  /* 0x00007b0099997a20 */ /* 0x000fc80000410000 */
[----:B------:R-:W-:Y:S02]  /*18a0*/  @P0 FADD.FTZ R153, R20, R153 ;  /* 0x0000009914990221 */ /* 0x000fe40000010000 */
.L_x_749:
[----:B------:R-:W-:Y:S05]  /*18b0*/  BSYNC B0 ;  /* 0x0000000000007941 */ /* 0x000fea0003800000 */
.L_x_747:
[----:B------:R-:W-:Y:S01]  /*18c0*/  BSSY B0, `(.L_x_750) ;  /* 0x000000a000007945 */ /* 0x000fe20003800000 */
[----:B------:R-:W-:Y:S05]  /*18d0*/  @P2 BRA `(.L_x_751) ;  /* 0x0000004000002947 */ /* 0x000fea0003800000 */
[----:B------:R-:W-:Y:S01]  /*18e0*/  MOV R150, RZ ;  /* 0x000000ff00967202 */ /* 0x000fe20000000f00 */
[----:B------:R-:W-:Y:S05]  /*18f0*/  @!P0 BRA `(.L_x_752) ;  /* 0x0000006000008947 */ /* 0x000fea0003800000 */
[----:B-----5:R-:W-:Y:S01]  /*1900*/  PRMT R150, RZ, 0x7610, R33 ;  /* 0x00007610ff967816 */ /* 0x020fe20000000021 */
[----:B------:R-:W-:Y:S05]  /*1910*/  BRA `(.L_x_752) ;  /* 0x0000004000007947 */ /* 0x000fea0003800000 */
.L_x_751:
[----:B-----5:R-:W-:Y:S02]  /*1920*/  PRMT R150, RZ, 0x7610, R37 ;  /* 0x00007610ff967816 */ /* 0x020fe40000000025 */
[----:B0-----:R-:W-:-:S03]  /*1930*/  @P0 PRMT R21, RZ, 0x7610, R33 ;  /* 0x00007610ff150816 */ /* 0x001fc60000000021 */
[----:B------:R-:W-:-:S04]  /*1940*/  FMUL.FTZ R150, R150, c[0x0][0x1ec] ;  /* 0x00007b0096967a20 */ /* 0x000fc80000410000 */
[----:B------:R-:W-:Y:S02]  /*1950*/  @P0 FADD.FTZ R150, R21, R150 ;  /* 0x0000009615960221 */ /* 0x000fe40000010000 */
.L_x_752:
[----:B------:R-:W-:Y:S05]  /*1960*/  BSYNC B0 ;  /* 0x0000000000007941 */ /* 0x000fea0003800000 */
.L_x_750:
[----:B------:R-:W-:Y:S01]  /*1970*/  BSSY B0, `(.L_x_753) ;  /* 0x000000a000007945 */ /* 0x000fe20003800000 */
[----:B------:R-:W-:Y:S05]  /*1980*/  @P2 BRA `(.L_x_754) ;  /* 0x0000004000002947 */ /* 0x000fea0003800000 */
[----:B------:R-:W-:Y:S01]  /*1990*/  HFMA2.MMA R151, -RZ, RZ, 0, 0 ;  /* 0x00000000ff977435 */ /* 0x000fe200000001ff */
[----:B------:R-:W-:Y:S05]  /*19a0*/  @!P0 BRA `(.L_x_755) ;  /* 0x0000006000008947 */ /* 0x000fea0003800000 */
[----:B-----5:R-:W-:Y:S01]  /*19b0*/  PRMT R151, RZ, 0x5410, R34 ;  /* 0x00005410ff977816 */ /* 0x020fe20000000022 */
[----:B------:R-:W-:Y:S05]  /*19c0*/  BRA `(.L_x_755) ;  /* 0x0000004000007947 */ /* 0x000fea0003800000 */
.L_x_754:
[----:B-----5:R-:W-:Y:S02]  /*19d0*/  PRMT R151, RZ, 0x5410, R38 ;  /* 0x00005410ff977816 */ /* 0x020fe40000000026 */
[----:B0-----:R-:W-:-:S03]  /*19e0*/  @P0 PRMT R20, RZ, 0x5410, R34 ;  /* 0x00005410ff140816 */ /* 0x001fc60000000022 */
[----:B------:R-:W-:-:S04]  /*19f0*/  FMUL.FTZ R151, R151, c[0x0][0x1ec] ;  /* 0x00007b0097977a20 */ /* 0x000fc80000410000 */
[----:B------:R-:W-:Y:S02]  /*1a00*/  @P0 FADD.FTZ R151, R20, R151 ;  /* 0x0000009714970221 */ /* 0x000fe40000010000 */
.L_x_755:
[----:B------:R-:W-:Y:S05]  /*1a10*/  BSYNC B0 ;  /* 0x0000000000007941 */ /* 0x000fea0003800000 */
.L_x_753:
[----:B------:R-:W-:Y:S01]  /*1a20*/  BSSY B0, `(.L_x_756) ;  /* 0x000000a000007945 */ /* 0x000fe20003800000 */
[----:B------:R-:W-:Y:S05]  /*1a30*/  @P2 BRA `(.L_x_757) ;  /* 0x0000004000002947 */ /* 0x000fea0003800000 */
[----:B------:R-:W-:Y:S01]  /*1a40*/  MOV R148, RZ ;  /* 0x000000ff00947202 */ /* 0x000fe20000000f00 */
[----:B------:R-:W-:Y:S05]  /*1a50*/  @!P0 BRA `(.L_x_758) ;  /* 0x0000006000008947 */ /* 0x000fea0003800000 */
[----:B-----5:R-:W-:Y:S01]  /*1a60*/  PRMT R148, RZ, 0x7610, R34 ;  /* 0x00007610ff947816 */ /* 0x020fe20000000022 */
[----:B------:R-:W-:Y:S05]  /*1a70*/  BRA `(.L_x_758) ;  /* 0x0000004000007947 */ /* 0x000fea0003800000 */
.L_x_757:
[----:B-----5:R-:W-:Y:S02]  /*1a80*/  PRMT R148, RZ, 0x7610, R38 ;  /* 0x00007610ff947816 */ /* 0x020fe40000000026 */
[----:B0-----:R-:W-:-:S03]  /*1a90*/  @P0 PRMT R21, RZ, 0x7610, R34 ;  /* 0x00007610ff150816 */ /* 0x001fc60000000022 */
[----:B------:R-:W-:-:S04]  /*1aa0*/  FMUL.FTZ R148, R148, c[0x0][0x1ec] ;  /* 0x00007b0094947a20 */ /* 0x000fc80000410000 */
[----:B------:R-:W-:Y:S02]  /*1ab0*/  @P0 FADD.FTZ R148, R21, R148 ;  /* 0x0000009415940221 */ /* 0x000fe40000010000 */
.L_x_758:
[----:B------:R-:W-:Y:S05]  /*1ac0*/  BSYNC B0 ;  /* 0x0000000000007941 */ /* 0x000fea0003800000 */
.L_x_756:
[----:B------:R-:W-:Y:S01]  /*1ad0*/  BSSY B0, `(.L_x_759) ;  /* 0x000000a000007945 */ /* 0x000fe20003800000 */
[----:B------:R-:W-:Y:S05]  /*1ae0*/  @P2 BRA `(.L_x_760) ;  /* 0x0000004000002947 */ /* 0x000fea0003800000 */
[----:B------:R-:W-:Y:S01]  /*1af0*/  HFMA2.MMA R149, -RZ, RZ, 0, 0 ;  /* 0x00000000ff957435 */ /* 0x000fe200000001ff */
[----:B------:R-:W-:Y:S05]  /*1b00*/  @!P0 BRA `(.L_x_761) ;  /* 0x0000006000008947 */ /* 0x000fea0003800000 */
[----:B-----5:R-:W-:Y:S01]  /*1b10*/  PRMT R149, RZ, 0x5410, R35 ;  /* 0x00005410ff957816 */ /* 0x020fe20000000023 */
[----:B------:R-:W-:Y:S05]  /*1b20*/  BRA `(.L_x_761) ;  /* 0x0000004000007947 */ /* 0x000fea0003800000 */
.L_x_760:
[----:B-----5:R-:W-:Y:S02]  /*1b30*/  PRMT R149, RZ, 0x5410, R39 ;  /* 0x00005410ff957816 */ /* 0x020fe40000000027 */
[----:B0-----:R-:W-:-:S03]  /*1b40*/  @P0 PRMT R20, RZ, 0x5410, R35 ;  /* 0x00005410ff140816 */ /* 0x001fc60000000023 */
[----:B------:R-:W-:-:S04]  /*1b50*/  FMUL.FTZ R149, R149, c[0x0][0x1ec] ;  /* 0x00007b0095957a20 */ /* 0x000fc80000410000 */
[----:B------:R-:W-:Y:S02]  /*1b60*/  @P0 FADD.FTZ R149, R20, R149 ;  /* 0x0000009514950221 */ /* 0x000fe40000010000 */
.L_x_761:
[----:B------:R-:W-:Y:S05]  /*1b70*/  BSYNC B0 ;  /* 0x0000000000007941 */ /* 0x000fea0003800000 */
.L_x_759:
[----:B------:R-:W-:Y:S01]  /*1b80*/  BSSY B0, `(.L_x_762) ;  /* 0x000000a000007945 */ /* 0x000fe20003800000 */
[----:B------:R-:W-:Y:S05]  /*1b90*/  @P2 BRA `(.L_x_763) ;  /* 0x0000004000002947 */ /* 0x000fea0003800000 */
[----:B------:R-:W-:Y:S01]  /*1ba0*/  MOV R146, RZ ;  /* 0x000000ff00927202 */ /* 0x000fe20000000f00 */
[----:B------:R-:W-:Y:S05]  /*1bb0*/  @!P0 BRA `(.L_x_764) ;  /* 0x0000006000008947 */ /* 0x000fea0003800000 */
[----:B-----5:R-:W-:Y:S01]  /*1bc0*/  PRMT R146, RZ, 0x7610, R35 ;  /* 0x00007610ff927816 */ /* 0x020fe20000000023 */
[----:B------:R-:W-:Y:S05]  /*1bd0*/  BRA `(.L_x_764) ;  /* 0x0000004000007947 */ /* 0x000fea0003800000 */
.L_x_763:
[----:B-----5:R-:W-:Y:S02]  /*1be0*/  PRMT R146, RZ, 0x7610, R39 ;  /* 0x00007610ff927816 */ /* 0x020fe40000000027 */
[----:B0-----:R-:W-:-:S03]  /*1bf0*/  @P0 PRMT R21, RZ, 0x7610, R35 ;  /* 0x00007610ff150816 */ /* 0x001fc60000000023 */
[----:B------:R-:W-:-:S04]  /*1c00*/  FMUL.FTZ R146, R146, c[0x0][0x1ec] ;  /* 0x00007b0092927a20 */ /* 0x000fc80000410000 */
[----:B------:R-:W-:Y:S02]  /*1c10*/  @P0 FADD.FTZ R146, R21, R146 ;  /* 0x0000009215920221 */ /* 0x000fe40000010000 */
.L_x_764:
[----:B------:R-:W-:Y:S05]  /*1c20*/  BSYNC B0 ;  /* 0x0000000000007941 */ /* 0x000fea0003800000 */
.L_x_762:
[----:B0-----:R-:W-:Y:S01]  /*1c30*/  @P1 IADD3 R25, R156, 0x60, RZ ;  /* 0x000000609c191810 */ /* 0x001fe20007ffe0ff */
        /* <DEDUP_REMOVED lines=17> */
.L_x_766:
[----:B-----5:R-:W-:Y:S02]  /*1d50*/  PRMT R158, RZ, 0x5410, R36 ;  /* 0x00005410ff9e7816 */ /* 0x020fe40000000024 */
[----:B0-----:R-:W-:-:S03]  /*1d60*/  @P0 PRMT R21, RZ, 0x5410, R32 ;  /* 0x00005410ff150816 */ /* 0x001fc60000000020 */
[----:B------:R-:W-:-:S04]  /*1d70*/  FMUL.FTZ R158, R158, c[0x0][0x1ec] ;  /* 0x00007b009e9e7a20 */ /* 0x000fc80000410000 */
[----:B------:R-:W-:Y:S02]  /*1d80*/  @P0 FADD.FTZ R158, R21, R158 ;  /* 0x0000009e159e0221 */ /* 0x000fe40000010000 */
.L_x_767:
[----:B------:R-:W-:Y:S05]  /*1d90*/  BSYNC B0 ;  /* 0x0000000000007941 */ /* 0x000fea0003800000 */
.L_x_765:
[----:B------:R-:W-:Y:S01]  /*1da0*/  BSSY B0, `(.L_x_768) ;  /* 0x000000a000007945 */ /* 0x000fe20003800000 */
[----:B------:R-:W-:Y:S05]  /*1db0*/  @P2 BRA `(.L_x_769) ;  /* 0x0000004000002947 */ /* 0x000fea0003800000 */
[----:B------:R-:W-:Y:S01]  /*1dc0*/  MOV R159, RZ ;  /* 0x000000ff009f7202 */ /* 0x000fe20000000f00 */
[----:B------:R-:W-:Y:S05]  /*1dd0*/  @!P0 BRA `(.L_x_770) ;  /* 0x0000006000008947 */ /* 0x000fea0003800000 */
[----:B-----5:R-:W-:Y:S01]  /*1de0*/  PRMT R159, RZ, 0x7610, R32 ;  /* 0x00007610ff9f7816 */ /* 0x020fe20000000020 */
[----:B------:R-:W-:Y:S05]  /*1df0*/  BRA `(.L_x_770) ;  /* 0x0000004000007947 */ /* 0x000fea0003800000 */
.L_x_769:
[----:B-----5:R-:W-:Y:S02]  /*1e00*/  PRMT R159, RZ, 0x7610, R36 ;  /* 0x00007610ff9f7816 */ /* 0x020fe40000000024 */
[----:B0-----:R-:W-:-:S03]  /*1e10*/  @P0 PRMT R20, RZ, 0x7610, R32 ;  /* 0x00007610ff140816 */ /* 0x001fc60000000020 */
[----:B------:R-:W-:-:S04]  /*1e20*/  FMUL.FTZ R159, R159, c[0x0][0x1ec] ;  /* 0x00007b009f9f7a20 */ /* 0x000fc80000410000 */
[----:B------:R-:W-:Y:S02]  /*1e30*/  @P0 FADD.FTZ R159, R20, R159 ;  /* 0x0000009f149f0221 */ /* 0x000fe40000010000 */
.L_x_770:
[----:B------:R-:W-:Y:S05]  /*1e40*/  BSYNC B0 ;  /* 0x0000000000007941 */ /* 0x000fea0003800000 */
.L_x_768:
[----:B------:R-:W-:Y:S01]  /*1e50*/  BSSY B0, `(.L_x_771) ;  /* 0x000000a000007945 */ /* 0x000fe20003800000 */
[----:B------:R-:W-:Y:S05]  /*1e60*/  @P2 BRA `(.L_x_772) ;  /* 0x0000004000002947 */ /* 0x000fea0003800000 */
[----:B------:R-:W-:Y:S01]  /*1e70*/  HFMA2.MMA R160, -RZ, RZ, 0, 0 ;  /* 0x00000000ffa07435 */ /* 0x000fe200000001ff */
[----:B------:R-:W-:Y:S05]  /*1e80*/  @!P0 BRA `(.L_x_773) ;  /* 0x0000006000008947 */ /* 0x000fea0003800000 */
[----:B-----5:R-:W-:Y:S01]  /*1e90*/  PRMT R160, RZ, 0x5410, R33 ;  /* 0x00005410ffa07816 */ /* 0x020fe20000000021 */
[----:B------:R-:W-:Y:S05]  /*1ea0*/  BRA `(.L_x_773) ;  /* 0x0000004000007947 */ /* 0x000fea0003800000 */
.L_x_772:
[----:B-----5:R-:W-:Y:S02]  /*1eb0*/  PRMT R160, RZ, 0x5410, R37 ;  /* 0x00005410ffa07816 */ /* 0x020fe40000000025 */
[----:B0-----:R-:W-:-:S03]  /*1ec0*/  @P0 PRMT R21, RZ, 0x5410, R33 ;  /* 0x00005410ff150816 */ /* 0x001fc60000000021 */
[----:B------:R-:W-:-:S04]  /*1ed0*/  FMUL.FTZ R160, R160, c[0x0][0x1ec] ;  /* 0x00007b00a0a07a20 */ /* 0x000fc80000410000 */
[----:B------:R-:W-:Y:S02]  /*1ee0*/  @P0 FADD.FTZ R160, R21, R160 ;  /* 0x000000a015a00221 */ /* 0x000fe40000010000 */
.L_x_773:
[----:B------:R-:W-:Y:S05]  /*1ef0*/  BSYNC B0 ;  /* 0x0000000000007941 */ /* 0x000fea0003800000 */
.L_x_771:
[----:B------:R-:W-:Y:S01]  /*1f00*/  BSSY B0, `(.L_x_774) ;  /* 0x000000a000007945 */ /* 0x000fe20003800000 */
[----:B------:R-:W-:Y:S05]  /*1f10*/  @P2 BRA `(.L_x_775) ;  /* 0x0000004000002947 */ /* 0x000fea0003800000 */
[----:B------:R-:W-:Y:S01]  /*1f20*/  MOV R161, RZ ;  /* 0x000000ff00a17202 */ /* 0x000fe20000000f00 */
[----:B------:R-:W-:Y:S05]  /*1f30*/  @!P0 BRA `(.L_x_776) ;  /* 0x0000006000008947 */ /* 0x000fea0003800000 */
[----:B-----5:R-:W-:Y:S01]  /*1f40*/  PRMT R161, RZ, 0x7610, R33 ;  /* 0x00007610ffa17816 */ /* 0x020fe20000000021 */
[----:B------:R-:W-:Y:S05]  /*1f50*/  BRA `(.L_x_776) ;  /* 0x0000004000007947 */ /* 0x000fea0003800000 */
.L_x_775:
[----:B-----5:R-:W-:Y:S02]  /*1f60*/  PRMT R161, RZ, 0x7610, R37 ;  /* 0x00007610ffa17816 */ /* 0x020fe40000000025 */
[----:B0-----:R-:W-:-:S03]  /*1f70*/  @P0 PRMT R20, RZ, 0x7610, R33 ;  /* 0x00007610ff140816 */ /* 0x001fc60000000021 */
[----:B------:R-:W-:-:S04]  /*1f80*/  FMUL.FTZ R161, R161, c[0x0][0x1ec] ;  /* 0x00007b00a1a17a20 */ /* 0x000fc80000410000 */
[----:B------:R-:W-:Y:S02]  /*1f90*/  @P0 FADD.FTZ R161, R20, R161 ;  /* 0x000000a114a10221 */ /* 0x000fe40000010000 */
.L_x_776:
[----:B------:R-:W-:Y:S05]  /*1fa0*/  BSYNC B0 ;  /* 0x0000000000007941 */ /* 0x000fea0003800000 */
.L_x_774:
[----:B------:R-:W-:Y:S01]  /*1fb0*/  BSSY B0, `(.L_x_777) ;  /* 0x000000a000007945 */ /* 0x000fe20003800000 */
[----:B------:R-:W-:Y:S05]  /*1fc0*/  @P2 BRA `(.L_x_778) ;  /* 0x0000004000002947 */ /* 0x000fea0003800000 */
[----:B------:R-:W-:Y:S01]  /*1fd0*/  HFMA2.MMA R162, -RZ, RZ, 0, 0 ;  /* 0x00000000ffa27435 */ /* 0x000fe200000001ff */
[----:B------:R-:W-:Y:S05]  /*1fe0*/  @!P0 BRA `(.L_x_779) ;  /* 0x0000006000008947 */ /* 0x000fea0003800000 */
[----:B-----5:R-:W-:Y:S01]  /*1ff0*/  PRMT R162, RZ, 0x5410, R34 ;  /* 0x00005410ffa27816 */ /* 0x020fe20000000022 */
[----:B------:R-:W-:Y:S05]  /*2000*/  BRA `(.L_x_779) ;  /* 0x0000004000007947 */ /* 0x000fea0003800000 */
.L_x_778:
[----:B-----5:R-:W-:Y:S02]  /*2010*/  PRMT R162, RZ, 0x5410, R38 ;  /* 0x00005410ffa27816 */ /* 0x020fe40000000026 */
[----:B0-----:R-:W-:-:S03]  /*2020*/  @P0 PRMT R21, RZ, 0x5410, R34 ;  /* 0x00005410ff150816 */ /* 0x001fc60000000022 */
[----:B------:R-:W-:-:S04]  /*2030*/  FMUL.FTZ R162, R162, c[0x0][0x1ec] ;  /* 0x00007b00a2a27a20 */ /* 0x000fc80000410000 */
[----:B------:R-:W-:Y:S02]  /*2040*/  @P0 FADD.FTZ R162, R21, R162 ;  /* 0x000000a215a20221 */ /* 0x000fe40000010000 */
.L_x_779:
[----:B------:R-:W-:Y:S05]  /*2050*/  BSYNC B0 ;  /* 0x0000000000007941 */ /* 0x000fea0003800000 */
.L_x_777:
[----:B------:R-:W-:Y:S01]  /*2060*/  BSSY B0, `(.L_x_780) ;  /* 0x000000a000007945 */ /* 0x000fe20003800000 */
[----:B------:R-:W-:Y:S05]  /*2070*/  @P2 BRA `(.L_x_781) ;  /* 0x0000004000002947 */ /* 0x000fea0003800000 */
[----:B------:R-:W-:Y:S01]  /*2080*/  MOV R163, RZ ;  /* 0x000000ff00a37202 */ /* 0x000fe20000000f00 */
[----:B------:R-:W-:Y:S05]  /*2090*/  @!P0 BRA `(.L_x_782) ;  /* 0x0000006000008947 */ /* 0x000fea0003800000 */
[----:B-----5:R-:W-:Y:S01]  /*20a0*/  PRMT R163, RZ, 0x7610, R34 ;  /* 0x00007610ffa37816 */ /* 0x020fe20000000022 */
[----:B------:R-:W-:Y:S05]  /*20b0*/  BRA `(.L_x_782) ;  /* 0x0000004000007947 */ /* 0x000fea0003800000 */
.L_x_781:
[----:B-----5:R-:W-:Y:S02]  /*20c0*/  PRMT R163, RZ, 0x7610, R38 ;  /* 0x00007610ffa37816 */ /* 0x020fe40000000026 */
[----:B0-----:R-:W-:-:S03]  /*20d0*/  @P0 PRMT R20, RZ, 0x7610, R34 ;  /* 0x00007610ff140816 */ /* 0x001fc60000000022 */
[----:B------:R-:W-:-:S04]  /*20e0*/  FMUL.FTZ R163, R163, c[0x0][0x1ec] ;  /* 0x00007b00a3a37a20 */ /* 0x000fc80000410000 */
[----:B------:R-:W-:Y:S02]  /*20f0*/  @P0 FADD.FTZ R163, R20, R163 ;  /* 0x000000a314a30221 */ /* 0x000fe40000010000 */
.L_x_782:
[----:B------:R-:W-:Y:S05]  /*2100*/  BSYNC B0 ;  /* 0x0000000000007941 */ /* 0x000fea0003800000 */
.L_x_780:
[----:B------:R-:W-:Y:S01]  /*2110*/  BSSY B0, `(.L_x_783) ;  /* 0x000000a000007945 */ /* 0x000fe20003800000 */
[----:B------:R-:W-:Y:S05]  /*2120*/  @P2 BRA `(.L_x_784) ;  /* 0x0000004000002947 */ /* 0x000fea0003800000 */
[----:B------:R-:W-:Y:S01]  /*2130*/  HFMA2.MMA R164, -RZ, RZ, 0, 0 ;  /* 0x00000000ffa47435 */ /* 0x000fe200000001ff */
[----:B------:R-:W-:Y:S05]  /*2140*/  @!P0 BRA `(.L_x_785) ;  /* 0x0000006000008947 */ /* 0x000fea0003800000 */
[----:B-----5:R-:W-:Y:S01]  /*2150*/  PRMT R164, RZ, 0x5410, R35 ;  /* 0x00005410ffa47816 */ /* 0x020fe20000000023 */
[----:B------:R-:W-:Y:S05]  /*2160*/  BRA `(.L_x_785) ;  /* 0x0000004000007947 */ /* 0x000fea0003800000 */
.L_x_784:
[----:B-----5:R-:W-:Y:S02]  /*2170*/  PRMT R164, RZ, 0x5410, R39 ;  /* 0x00005410ffa47816 */ /* 0x020fe40000000027 */
[----:B0-----:R-:W-:-:S03]  /*2180*/  @P0 PRMT R21, RZ, 0x5410, R35 ;  /* 0x00005410ff150816 */ /* 0x001fc60000000023 */
[----:B------:R-:W-:-:S04]  /*2190*/  FMUL.FTZ R164, R164, c[0x0][0x1ec] ;  /* 0x00007b00a4a47a20 */ /* 0x000fc80000410000 */
[----:B------:R-:W-:Y:S02]  /*21a0*/  @P0 FADD.FTZ R164, R21, R164 ;  /* 0x000000a415a40221 */ /* 0x000fe40000010000 */
.L_x_785:
[----:B------:R-:W-:Y:S05]  /*21b0*/  BSYNC B0 ;  /* 0x0000000000007941 */ /* 0x000fea0003800000 */
.L_x_783:
[----:B------:R-:W-:Y:S01]  /*21c0*/  BSSY B0, `(.L_x_786) ;  /* 0x000000a000007945 */ /* 0x000fe20003800000 */
[----:B------:R-:W-:Y:S05]  /*21d0*/  @P2 BRA `(.L_x_787) ;  /* 0x0000004000002947 */ /* 0x000fea0003800000 */
[----:B------:R-:W-:Y:S01]  /*21e0*/  MOV R165, RZ ;  /* 0x000000ff00a57202 */ /* 0x000fe20000000f00 */
[----:B------:R-:W-:Y:S05]  /*21f0*/  @!P0 BRA `(.L_x_788) ;  /* 0x0000006000008947 */ /* 0x000fea0003800000 */
[----:B-----5:R-:W-:Y:S01]  /*2200*/  PRMT R165, RZ, 0x7610, R35 ;  /* 0x00007610ffa57816 */ /* 0x020fe20000000023 */
[----:B------:R-:W-:Y:S05]  /*2210*/  BRA `(.L_x_788) ;  /* 0x0000004000007947 */ /* 0x000fea0003800000 */
.L_x_787:
[----:B-----5:R-:W-:Y:S02]  /*2220*/  PRMT R165, RZ, 0x7610, R39 ;  /* 0x00007610ffa57816 */ /* 0x020fe40000000027 */
[----:B0-----:R-:W-:-:S03]  /*2230*/  @P0 PRMT R20, RZ, 0x7610, R35 ;  /* 0x00007610ff140816 */ /* 0x001fc60000000023 */
[----:B------:R-:W-:-:S04]  /*2240*/  FMUL.FTZ R165, R165, c[0x0][0x1ec] ;  /* 0x00007b00a5a57a20 */ /* 0x000fc80000410000 */
[----:B------:R-:W-:Y:S02]  /*2250*/  @P0 FADD.FTZ R165, R20, R165 ;  /* 0x000000a514a50221 */ /* 0x000fe40000010000 */
.L_x_788:
[----:B------:R-:W-:Y:S05]  /*2260*/  BSYNC B0 ;  /* 0x0000000000007941 */ /* 0x000fea0003800000 */
.L_x_786:
[----:B0-----:R-:W-:Y:S01]  /*2270*/  @P1 IADD3 R25, R156, 0x80, RZ ;  /* 0x000000809c191810 */ /* 0x001fe20007ffe0ff */
[----:B------:R-:W-:Y:S01]  /*2280*/  IMAD.WIDE.U32 R20, R167, R154, c[0x0][0x188] ;  /* 0x00006200a7147625 */ /* 0x000fe200078e009a */
[----:B------:R-:W-:Y:S02]  /*2290*/  IADD3 R175, R157, 0x80, RZ ;  /* 0x000000809daf7810 */ /* 0x000fe40007ffe0ff */
[----:B------:R-:W-:Y:S01]  /*22a0*/  F2FP.BF16.PACK_AB R43, R165, R164 ;  /* 0x000000a4a52b723e */ /* 0x000fe200000010ff */
[----:B------:R-:W-:Y:S01]  /*22b0*/  @P1 IMAD.WIDE.U32 R24, R25, R154, c[0x0][0x170] ;  /* 0x00005c0019181625 */ /* 0x000fe200078e009a */
        /* <DEDUP_REMOVED lines=13> */
.L_x_790:
[----:B-----5:R-:W-:Y:S02]  /*2390*/  PRMT R166, RZ, 0x5410, R36 ;  /* 0x00005410ffa67816 */ /* 0x020fe40000000024 */
[----:B0-----:R-:W-:-:S03]  /*23a0*/  @P0 PRMT R21, RZ, 0x5410, R32 ;  /* 0x00005410ff150816 */ /* 0x001fc60000000020 */
[----:B------:R-:W-:-:S04]  /*23b0*/  FMUL.FTZ R166, R166, c[0x0][0x1ec] ;  /* 0x00007b00a6a67a20 */ /* 0x000fc80000410000 */
[----:B------:R-:W-:Y:S02]  /*23c0*/  @P0 FADD.FTZ R166, R21, R166 ;  /* 0x000000a615a60221 */ /* 0x000fe40000010000 */
.L_x_791:
[----:B------:R-:W-:Y:S05]  /*23d0*/  BSYNC B0 ;  /* 0x0000000000007941 */ /* 0x000fea0003800000 */
.L_x_789:
[----:B------:R-:W-:Y:S01]  /*23e0*/  BSSY B0, `(.L_x_792) ;  /* 0x000000a000007945 */ /* 0x000fe20003800000 */
[----:B------:R-:W-:Y:S05]  /*23f0*/  @P2 BRA `(.L_x_793) ;  /* 0x0000004000002947 */ /* 0x000fea0003800000 */
[----:B------:R-:W-:Y:S01]  /*2400*/  MOV R167, RZ ;  /* 0x000000ff00a77202 */ /* 0x000fe20000000f00 */
[----:B------:R-:W-:Y:S05]  /*2410*/  @!P0 BRA `(.L_x_794) ;  /* 0x0000006000008947 */ /* 0x000fea0003800000 */
[----:B-----5:R-:W-:Y:S01]  /*2420*/  PRMT R167, RZ, 0x7610, R32 ;  /* 0x00007610ffa77816 */ /* 0x020fe20000000020 */
[----:B------:R-:W-:Y:S05]  /*2430*/  BRA `(.L_x_794) ;  /* 0x0000004000007947 */ /* 0x000fea0003800000 */
.L_x_793:
[----:B-----5:R-:W-:Y:S02]  /*2440*/  PRMT R167, RZ, 0x7610, R36 ;  /* 0x00007610ffa77816 */ /* 0x020fe40000000024 */
[----:B0-----:R-:W-:-:S03]  /*2450*/  @P0 PRMT R20, RZ, 0x7610, R32 ;  /* 0x00007610ff140816 */ /* 0x001fc60000000020 */
[----:B------:R-:W-:-:S04]  /*2460*/  FMUL.FTZ R167, R167, c[0x0][0x1ec] ;  /* 0x00007b00a7a77a20 */ /* 0x000fc80000410000 */
[----:B------:R-:W-:Y:S02]  /*2470*/  @P0 FADD.FTZ R167, R20, R167 ;  /* 0x000000a714a70221 */ /* 0x000fe40000010000 */
.L_x_794:
[----:B------:R-:W-:Y:S05]  /*2480*/  BSYNC B0 ;  /* 0x0000000000007941 */ /* 0x000fea0003800000 */
.L_x_792:
[----:B------:R-:W-:Y:S01]  /*2490*/  BSSY B0, `(.L_x_795) ;  /* 0x000000a000007945 */ /* 0x000fe20003800000 */
[----:B------:R-:W-:Y:S05]  /*24a0*/  @P2 BRA `(.L_x_796) ;  /* 0x0000004000002947 */ /* 0x000fea0003800000 */
[----:B------:R-:W-:Y:S01]  /*24b0*/  HFMA2.MMA R168, -RZ, RZ, 0, 0 ;  /* 0x00000000ffa87435 */ /* 0x000fe200000001ff */
[----:B------:R-:W-:Y:S05]  /*24c0*/  @!P0 BRA `(.L_x_797) ;  /* 0x0000006000008947 */ /* 0x000fea0003800000 */
[----:B-----5:R-:W-:Y:S01]  /*24d0*/  PRMT R168, RZ, 0x5410, R33 ;  /* 0x00005410ffa87816 */ /* 0x020fe20000000021 */
[----:B------:R-:W-:Y:S05]  /*24e0*/  BRA `(.L_x_797) ;  /* 0x0000004000007947 */ /* 0x000fea0003800000 */
.L_x_796:
[----:B-----5:R-:W-:Y:S02]  /*24f0*/  PRMT R168, RZ, 0x5410, R37 ;  /* 0x00005410ffa87816 */ /* 0x020fe40000000025 */
[----:B0-----:R-:W-:-:S03]  /*2500*/  @P0 PRMT R21, RZ, 0x5410, R33 ;  /* 0x00005410ff150816 */ /* 0x001fc60000000021 */
[----:B------:R-:W-:-:S04]  /*2510*/  FMUL.FTZ R168, R168, c[0x0][0x1ec] ;  /* 0x00007b00a8a87a20 */ /* 0x000fc80000410000 */
[----:B------:R-:W-:Y:S02]  /*2520*/  @P0 FADD.FTZ R168, R21, R168 ;  /* 0x000000a815a80221 */ /* 0x000fe40000010000 */
.L_x_797:
[----:B------:R-:W-:Y:S05]  /*2530*/  BSYNC B0 ;  /* 0x0000000000007941 */ /* 0x000fea0003800000 */
.L_x_795:
[----:B------:R-:W-:Y:S01]  /*2540*/  BSSY B0, `(.L_x_798) ;  /* 0x000000a000007945 */ /* 0x000fe20003800000 */
[----:B------:R-:W-:Y:S05]  /*2550*/  @P2 BRA `(.L_x_799) ;  /* 0x0000004000002947 */ /* 0x000fea0003800000 */
[----:B------:R-:W-:Y:S01]  /*2560*/  MOV R169, RZ ;  /* 0x000000ff00a97202 */ /* 0x000fe20000000f00 */
[----:B------:R-:W-:Y:S05]  /*2570*/  @!P0 BRA `(.L_x_800) ;  /* 0x0000006000008947 */ /* 0x000fea0003800000 */
[----:B-----5:R-:W-:Y:S01]  /*2580*/  PRMT R169, RZ, 0x7610, R33 ;  /* 0x00007610ffa97816 */ /* 0x020fe20000000021 */
[----:B------:R-:W-:Y:S05]  /*2590*/  BRA `(.L_x_800) ;  /* 0x0000004000007947 */ /* 0x000fea0003800000 */
.L_x_799:
[----:B-----5:R-:W-:Y:S02]  /*25a0*/  PRMT R169, RZ, 0x7610, R37 ;  /* 0x00007610ffa97816 */ /* 0x020fe40000000025 */
[----:B0-----:R-:W-:-:S03]  /*25b0*/  @P0 PRMT R20, RZ, 0x7610, R33 ;  /* 0x00007610ff140816 */ /* 0x001fc60000000021 */
[----:B------:R-:W-:-:S04]  /*25c0*/  FMUL.FTZ R169, R169, c[0x0][0x1ec] ;  /* 0x00007b00a9a97a20 */ /* 0x000fc80000410000 */
[----:B------:R-:W-:Y:S02]  /*25d0*/  @P0 FADD.FTZ R169, R20, R169 ;  /* 0x000000a914a90221 */ /* 0x000fe40000010000 */
.L_x_800:
[----:B------:R-:W-:Y:S05]  /*25e0*/  BSYNC B0 ;  /* 0x0000000000007941 */ /* 0x000fea0003800000 */
.L_x_798:
[----:B------:R-:W-:Y:S01]  /*25f0*/  BSSY B0, `(.L_x_801) ;  /* 0x000000a000007945 */ /* 0x000fe20003800000 */
[----:B------:R-:W-:Y:S05]  /*2600*/  @P2 BRA `(.L_x_802) ;  /* 0x0000004000002947 */ /* 0x000fea0003800000 */
[----:B------:R-:W-:Y:S01]  /*2610*/  HFMA2.MMA R170, -RZ, RZ, 0, 0 ;  /* 0x00000000ffaa7435 */ /* 0x000fe200000001ff */
[----:B------:R-:W-:Y:S05]  /*2620*/  @!P0 BRA `(.L_x_803) ;  /* 0x0000006000008947 */ /* 0x000fea0003800000 */
[----:B-----5:R-:W-:Y:S01]  /*2630*/  PRMT R170, RZ, 0x5410, R34 ;  /* 0x00005410ffaa7816 */ /* 0x020fe20000000022 */
[----:B------:R-:W-:Y:S05]  /*2640*/  BRA `(.L_x_803) ;  /* 0x0000004000007947 */ /* 0x000fea0003800000 */
.L_x_802:
[----:B-----5:R-:W-:Y:S02]  /*2650*/  PRMT R170, RZ, 0x5410, R38 ;  /* 0x00005410ffaa7816 */ /* 0x020fe40000000026 */
[----:B0-----:R-:W-:-:S03]  /*2660*/  @P0 PRMT R21, RZ, 0x5410, R34 ;  /* 0x00005410ff150816 */ /* 0x001fc60000000022 */
[----:B------:R-:W-:-:S04]  /*2670*/  FMUL.FTZ R170, R170, c[0x0][0x1ec] ;  /* 0x00007b00aaaa7a20 */ /* 0x000fc80000410000 */
[----:B------:R-:W-:Y:S02]  /*2680*/  @P0 FADD.FTZ R170, R21, R170 ;  /* 0x000000aa15aa0221 */ /* 0x000fe40000010000 */
.L_x_803:
[----:B------:R-:W-:Y:S05]  /*2690*/  BSYNC B0 ;  /* 0x0000000000007941 */ /* 0x000fea0003800000 */
.L_x_801:
[----:B------:R-:W-:Y:S01]  /*26a0*/  BSSY B0, `(.L_x_804) ;  /* 0x000000a000007945 */ /* 0x000fe20003800000 */
[----:B------:R-:W-:Y:S05]  /*26b0*/  @P2 BRA `(.L_x_805) ;  /* 0x0000004000002947 */ /* 0x000fea0003800000 */
[----:B------:R-:W-:Y:S01]  /*26c0*/  MOV R171, RZ ;  /* 0x000000ff00ab7202 */ /* 0x000fe20000000f00 */
[----:B------:R-:W-:Y:S05]  /*26d0*/  @!P0 BRA `(.L_x_806) ;  /* 0x0000006000008947 */ /* 0x000fea0003800000 */
[----:B-----5:R-:W-:Y:S01]  /*26e0*/  PRMT R171, RZ, 0x7610, R34 ;  /* 0x00007610ffab7816 */ /* 0x020fe20000000022 */
[----:B------:R-:W-:Y:S05]  /*26f0*/  BRA `(.L_x_806) ;  /* 0x0000004000007947 */ /* 0x000fea0003800000 */
.L_x_805:
[----:B-----5:R-:W-:Y:S02]  /*2700*/  PRMT R171, RZ, 0x7610, R38 ;  /* 0x00007610ffab7816 */ /* 0x020fe40000000026 */
[----:B0-----:R-:W-:-:S03]  /*2710*/  @P0 PRMT R20, RZ, 0x7610, R34 ;  /* 0x00007610ff140816 */ /* 0x001fc60000000022 */
[----:B------:R-:W-:-:S04]  /*2720*/  FMUL.FTZ R171, R171, c[0x0][0x1ec] ;  /* 0x00007b00abab7a20 */ /* 0x000fc80000410000 */
[----:B------:R-:W-:Y:S02]  /*2730*/  @P0 FADD.FTZ R171, R20, R171 ;  /* 0x000000ab14ab0221 */ /* 0x000fe40000010000 */
.L_x_806:
[----:B------:R-:W-:Y:S05]  /*2740*/  BSYNC B0 ;  /* 0x0000000000007941 */ /* 0x000fea0003800000 */
.L_x_804:
[----:B------:R-:W-:Y:S01]  /*2750*/  BSSY B0, `(.L_x_807) ;  /* 0x000000a000007945 */ /* 0x000fe20003800000 */
[----:B------:R-:W-:Y:S05]  /*2760*/  @P2 BRA `(.L_x_808) ;  /* 0x0000004000002947 */ /* 0x000fea0003800000 */
[----:B------:R-:W-:Y:S01]  /*2770*/  HFMA2.MMA R172, -RZ, RZ, 0, 0 ;  /* 0x00000000ffac7435 */ /* 0x000fe200000001ff */
[----:B------:R-:W-:Y:S05]  /*2780*/  @!P0 BRA `(.L_x_809) ;  /* 0x0000006000008947 */ /* 0x000fea0003800000 */
[----:B-----5:R-:W-:Y:S01]  /*2790*/  PRMT R172, RZ, 0x5410, R35 ;  /* 0x00005410ffac7816 */ /* 0x020fe20000000023 */
[----:B------:R-:W-:Y:S05]  /*27a0*/  BRA `(.L_x_809) ;  /* 0x0000004000007947 */ /* 0x000fea0003800000 */
.L_x_808:
[----:B-----5:R-:W-:Y:S02]  /*27b0*/  PRMT R172, RZ, 0x5410, R39 ;  /* 0x00005410ffac7816 */ /* 0x020fe40000000027 */
[----:B0-----:R-:W-:-:S03]  /*27c0*/  @P0 PRMT R21, RZ, 0x5410, R35 ;  /* 0x00005410ff150816 */ /* 0x001fc60000000023 */
[----:B------:R-:W-:-:S04]  /*27d0*/  FMUL.FTZ R172, R172, c[0x0][0x1ec] ;  /* 0x00007b00acac7a20 */ /* 0x000fc80000410000 */
[----:B------:R-:W-:Y:S02]  /*27e0*/  @P0 FADD.FTZ R172, R21, R172 ;  /* 0x000000ac15ac0221 */ /* 0x000fe40000010000 */
.L_x_809:
[----:B------:R-:W-:Y:S05]  /*27f0*/  BSYNC B0 ;  /* 0x0000000000007941 */ /* 0x000fea0003800000 */
.L_x_807:
[----:B------:R-:W-:Y:S01]  /*2800*/  BSSY B0, `(.L_x_810) ;  /* 0x000000a000007945 */ /* 0x000fe20003800000 */
[----:B------:R-:W-:Y:S05]  /*2810*/  @P2 BRA `(.L_x_811) ;  /* 0x0000004000002947 */ /* 0x000fea0003800000 */
[----:B------:R-:W-:Y:S01]  /*2820*/  MOV R173, RZ ;  /* 0x000000ff00ad7202 */ /* 0x000fe20000000f00 */
[----:B------:R-:W-:Y:S05]  /*2830*/  @!P0 BRA `(.L_x_812) ;  /* 0x0000006000008947 */ /* 0x000fea0003800000 */
[----:B-----5:R-:W-:Y:S01]  /*2840*/  PRMT R173, RZ, 0x7610, R35 ;  /* 0x00007610ffad7816 */ /* 0x020fe20000000023 */
[----:B------:R-:W-:Y:S05]  /*2850*/  BRA `(.L_x_812) ;  /* 0x0000004000007947 */ /* 0x000fea0003800000 */
.L_x_811:
[----:B-----5:R-:W-:Y:S02]  /*2860*/  PRMT R173, RZ, 0x7610, R39 ;  /* 0x00007610ffad7816 */ /* 0x020fe40000000027 */
[----:B0-----:R-:W-:-:S03]  /*2870*/  @P0 PRMT R20, RZ, 0x7610, R35 ;  /* 0x00007610ff140816 */ /* 0x001fc60000000023 */
[----:B------:R-:W-:-:S04]  /*2880*/  FMUL.FTZ R173, R173, c[0x0][0x1ec] ;  /* 0x00007b00adad7a20 */ /* 0x000fc80000410000 */
[----:B------:R-:W-:Y:S02]  /*2890*/  @P0 FADD.FTZ R173, R20, R173 ;  /* 0x000000ad14ad0221 */ /* 0x000fe40000010000 */
.L_x_812:
[----:B------:R-:W-:Y:S05]  /*28a0*/  BSYNC B0 ;  /* 0x0000000000007941 */ /* 0x000fea0003800000 */
.L_x_810:
        /* <DEDUP_REMOVED lines=18> */
.L_x_814:
[----:B-----5:R-:W-:Y:S02]  /*29d0*/  PRMT R174, RZ, 0x5410, R36 ;  /* 0x00005410ffae7816 */ /* 0x020fe40000000024 */
[----:B0-----:R-:W-:-:S03]  /*29e0*/  @P0 PRMT R21, RZ, 0x5410, R32 ;  /* 0x00005410ff150816 */ /* 0x001fc60000000020 */
[----:B------:R-:W-:-:S04]  /*29f0*/  FMUL.FTZ R174, R174, c[0x0][0x1ec] ;  /* 0x00007b00aeae7a20 */ /* 0x000fc80000410000 */
[----:B------:R-:W-:Y:S02]  /*2a00*/  @P0 FADD.FTZ R174, R21, R174 ;  /* 0x000000ae15ae0221 */ /* 0x000fe40000010000 */
.L_x_815:
[----:B------:R-:W-:Y:S05]  /*2a10*/  BSYNC B0 ;  /* 0x0000000000007941 */ /* 0x000fea0003800000 */
.L_x_813:
[----:B------:R-:W-:Y:S01]  /*2a20*/  BSSY B0, `(.L_x_816) ;  /* 0x000000a000007945 */ /* 0x000fe20003800000 */
[----:B------:R-:W-:Y:S05]  /*2a30*/  @P2 BRA `(.L_x_817) ;  /* 0x0000004000002947 */ /* 0x000fea0003800000 */
[----:B------:R-:W-:Y:S01]  /*2a40*/  MOV R175, RZ ;  /* 0x000000ff00af7202 */ /* 0x000fe20000000f00 */
[----:B------:R-:W-:Y:S05]  /*2a50*/  @!P0 BRA `(.L_x_818) ;  /* 0x0000006000008947 */ /* 0x000fea0003800000 */
[----:B-----5:R-:W-:Y:S01]  /*2a60*/  PRMT R175, RZ, 0x7610, R32 ;  /* 0x00007610ffaf7816 */ /* 0x020fe20000000020 */
[----:B------:R-:W-:Y:S05]  /*2a70*/  BRA `(.L_x_818) ;  /* 0x0000004000007947 */ /* 0x000fea0003800000 */
.L_x_817:
[----:B-----5:R-:W-:Y:S02]  /*2a80*/  PRMT R175, RZ, 0x7610, R36 ;  /* 0x00007610ffaf7816 */ /* 0x020fe40000000024 */
[----:B0-----:R-:W-:-:S03]  /*2a90*/  @P0 PRMT R20, RZ, 0x7610, R32 ;  /* 0x00007610ff140816 */ /* 0x001fc60000000020 */
[----:B------:R-:W-:-:S04]  /*2aa0*/  FMUL.FTZ R175, R175, c[0x0][0x1ec] ;  /* 0x00007b00afaf7a20 */ /* 0x000fc80000410000 */
[----:B------:R-:W-:Y:S02]  /*2ab0*/  @P0 FADD.FTZ R175, R20, R175 ;  /* 0x000000af14af0221 */ /* 0x000fe40000010000 */
.L_x_818:
[----:B------:R-:W-:Y:S05]  /*2ac0*/  BSYNC B0 ;  /* 0x0000000000007941 */ /* 0x000fea0003800000 */
.L_x_816:
[----:B------:R-:W-:Y:S01]  /*2ad0*/  BSSY B0, `(.L_x_819) ;  /* 0x000000a000007945 */ /* 0x000fe20003800000 */
[----:B------:R-:W-:Y:S05]  /*2ae0*/  @P2 BRA `(.L_x_820) ;  /* 0x0000004000002947 */ /* 0x000fea0003800000 */
[----:B------:R-:W-:Y:S01]  /*2af0*/  HFMA2.MMA R176, -RZ, RZ, 0, 0 ;  /* 0x00000000ffb07435 */ /* 0x000fe200000001ff */
[----:B------:R-:W-:Y:S05]  /*2b00*/  @!P0 BRA `(.L_x_821) ;  /* 0x0000006000008947 */ /* 0x000fea0003800000 */
[----:B-----5:R-:W-:Y:S01]  /*2b10*/  PRMT R176, RZ, 0x5410, R33 ;  /* 0x00005410ffb07816 */ /* 0x020fe20000000021 */
[----:B------:R-:W-:Y:S05]  /*2b20*/  BRA `(.L_x_821) ;  /* 0x0000004000007947 */ /* 0x000fea0003800000 */
.L_x_820:
[----:B-----5:R-:W-:Y:S02]  /*2b30*/  PRMT R176, RZ, 0x5410, R37 ;  /* 0x00005410ffb07816 */ /* 0x020fe40000000025 */
[----:B0-----:R-:W-:-:S03]  /*2b40*/  @P0 PRMT R21, RZ, 0x5410, R33 ;  /* 0x00005410ff150816 */ /* 0x001fc60000000021 */
[----:B------:R-:W-:-:S04]  /*2b50*/  FMUL.FTZ R176, R176, c[0x0][0x1ec] ;  /* 0x00007b00b0b07a20 */ /* 0x000fc80000410000 */
[----:B------:R-:W-:Y:S02]  /*2b60*/  @P0 FADD.FTZ R176, R21, R176 ;  /* 0x000000b015b00221 */ /* 0x000fe40000010000 */
.L_x_821:
[----:B------:R-:W-:Y:S05]  /*2b70*/  BSYNC B0 ;  /* 0x0000000000007941 */ /* 0x000fea0003800000 */
.L_x_819:
[----:B------:R-:W-:Y:S01]  /*2b80*/  BSSY B0, `(.L_x_822) ;  /* 0x000000a000007945 */ /* 0x000fe20003800000 */
[----:B------:R-:W-:Y:S05]  /*2b90*/  @P2 BRA `(.L_x_823) ;  /* 0x0000004000002947 */ /* 0x000fea0003800000 */
[----:B------:R-:W-:Y:S01]  /*2ba0*/  MOV R177, RZ ;  /* 0x000000ff00b17202 */ /* 0x000fe20000000f00 */
[----:B------:R-:W-:Y:S05]  /*2bb0*/  @!P0 BRA `(.L_x_824) ;  /* 0x0000006000008947 */ /* 0x000fea0003800000 */
[----:B-----5:R-:W-:Y:S01]  /*2bc0*/  PRMT R177, RZ, 0x7610, R33 ;  /* 0x00007610ffb17816 */ /* 0x020fe20000000021 */
[----:B------:R-:W-:Y:S05]  /*2bd0*/  BRA `(.L_x_824) ;  /* 0x0000004000007947 */ /* 0x000fea0003800000 */
.L_x_823:
[----:B-----5:R-:W-:Y:S02]  /*2be0*/  PRMT R177, RZ, 0x7610, R37 ;  /* 0x00007610ffb17816 */ /* 0x020fe40000000025 */
[----:B0-----:R-:W-:-:S03]  /*2bf0*/  @P0 PRMT R20, RZ, 0x7610, R33 ;  /* 0x00007610ff140816 */ /* 0x001fc60000000021 */
[----:B------:R-:W-:-:S04]  /*2c00*/  FMUL.FTZ R177, R177, c[0x0][0x1ec] ;  /* 0x00007b00b1b17a20 */ /* 0x000fc80000410000 */
[----:B------:R-:W-:Y:S02]  /*2c10*/  @P0 FADD.FTZ R177, R20, R177 ;  /* 0x000000b114b10221 */ /* 0x000fe40000010000 */
.L_x_824:
[----:B------:R-:W-:Y:S05]  /*2c20*/  BSYNC B0 ;  /* 0x0000000000007941 */ /* 0x000fea0003800000 */
.L_x_822:
[----:B------:R-:W-:Y:S01]  /*2c30*/  BSSY B0, `(.L_x_825) ;  /* 0x000000a000007945 */ /* 0x000fe20003800000 */
[----:B------:R-:W-:Y:S05]  /*2c40*/  @P2 BRA `(.L_x_826) ;  /* 0x0000004000002947 */ /* 0x000fea0003800000 */
[----:B------:R-:W-:Y:S01]  /*2c50*/  HFMA2.MMA R178, -RZ, RZ, 0, 0 ;  /* 0x00000000ffb27435 */ /* 0x000fe200000001ff */
[----:B------:R-:W-:Y:S05]  /*2c60*/  @!P0 BRA `(.L_x_827) ;  /* 0x0000006000008947 */ /* 0x000fea0003800000 */
[----:B-----5:R-:W-:Y:S01]  /*2c70*/  PRMT R178, RZ, 0x5410, R34 ;  /* 0x00005410ffb27816 */ /* 0x020fe20000000022 */
[----:B------:R-:W-:Y:S05]  /*2c80*/  BRA `(.L_x_827) ;  /* 0x0000004000007947 */ /* 0x000fea0003800000 */
.L_x_826:
[----:B-----5:R-:W-:Y:S02]  /*2c90*/  PRMT R178, RZ, 0x5410, R38 ;  /* 0x00005410ffb27816 */ /* 0x020fe40000000026 */
[----:B0-----:R-:W-:-:S03]  /*2ca0*/  @P0 PRMT R21, RZ, 0x5410, R34 ;  /* 0x00005410ff150816 */ /* 0x001fc60000000022 */
[----:B------:R-:W-:-:S04]  /*2cb0*/  FMUL.FTZ R178, R178, c[0x0][0x1ec] ;  /* 0x00007b00b2b27a20 */ /* 0x000fc80000410000 */
[----:B------:R-:W-:Y:S02]  /*2cc0*/  @P0 FADD.FTZ R178, R21, R178 ;  /* 0x000000b215b20221 */ /* 0x000fe40000010000 */
.L_x_827:
[----:B------:R-:W-:Y:S05]  /*2cd0*/  BSYNC B0 ;  /* 0x0000000000007941 */ /* 0x000fea0003800000 */
.L_x_825:
[----:B------:R-:W-:Y:S01]  /*2ce0*/  BSSY B0, `(.L_x_828) ;  /* 0x000000a000007945 */ /* 0x000fe20003800000 */
[----:B------:R-:W-:Y:S05]  /*2cf0*/  @P2 BRA `(.L_x_829) ;  /* 0x0000004000002947 */ /* 0x000fea0003800000 */
[----:B------:R-:W-:Y:S01]  /*2d00*/  MOV R179, RZ ;  /* 0x000000ff00b37202 */ /* 0x000fe20000000f00 */
[----:B------:R-:W-:Y:S05]  /*2d10*/  @!P0 BRA `(.L_x_830) ;  /* 0x0000006000008947 */ /* 0x000fea0003800000 */
[----:B-----5:R-:W-:Y:S01]  /*2d20*/  PRMT R179, RZ, 0x7610, R34 ;  /* 0x00007610ffb37816 */ /* 0x020fe20000000022 */
[----:B------:R-:W-:Y:S05]  /*2d30*/  BRA `(.L_x_830) ;  /* 0x0000004000007947 */ /* 0x000fea0003800000 */
.L_x_829:
[----:B-----5:R-:W-:Y:S02]  /*2d40*/  PRMT R179, RZ, 0x7610, R38 ;  /* 0x00007610ffb37816 */ /* 0x020fe40000000026 */
[----:B0-----:R-:W-:-:S03]  /*2d50*/  @P0 PRMT R20, RZ, 0x7610, R34 ;  /* 0x00007610ff140816 */ /* 0x001fc60000000022 */
[----:B------:R-:W-:-:S04]  /*2d60*/  FMUL.FTZ R179, R179, c[0x0][0x1ec] ;  /* 0x00007b00b3b37a20 */ /* 0x000fc80000410000 */
[----:B------:R-:W-:Y:S02]  /*2d70*/  @P0 FADD.FTZ R179, R20, R179 ;  /* 0x000000b314b30221 */ /* 0x000fe40000010000 */
.L_x_830:
[----:B------:R-:W-:Y:S05]  /*2d80*/  BSYNC B0 ;  /* 0x0000000000007941 */ /* 0x000fea0003800000 */
.L_x_828:
[----:B------:R-:W-:Y:S01]  /*2d90*/  BSSY B0, `(.L_x_831) ;  /* 0x000000a000007945 */ /* 0x000fe20003800000 */
[----:B------:R-:W-:Y:S05]  /*2da0*/  @P2 BRA `(.L_x_832) ;  /* 0x0000004000002947 */ /* 0x000fea0003800000 */
[----:B------:R-:W-:Y:S01]  /*2db0*/  HFMA2.MMA R180, -RZ, RZ, 0, 0 ;  /* 0x00000000ffb47435 */ /* 0x000fe200000001ff */
[----:B------:R-:W-:Y:S05]  /*2dc0*/  @!P0 BRA `(.L_x_833) ;  /* 0x0000006000008947 */ /* 0x000fea0003800000 */
[----:B-----5:R-:W-:Y:S01]  /*2dd0*/  PRMT R180, RZ, 0x5410, R35 ;  /* 0x00005410ffb47816 */ /* 0x020fe20000000023 */
[----:B------:R-:W-:Y:S05]  /*2de0*/  BRA `(.L_x_833) ;  /* 0x0000004000007947 */ /* 0x000fea0003800000 */
.L_x_832:
[----:B-----5:R-:W-:Y:S02]  /*2df0*/  PRMT R180, RZ, 0x5410, R39 ;  /* 0x00005410ffb47816 */ /* 0x020fe40000000027 */
[----:B0-----:R-:W-:-:S03]  /*2e00*/  @P0 PRMT R21, RZ, 0x5410, R35 ;  /* 0x00005410ff150816 */ /* 0x001fc60000000023 */
[----:B------:R-:W-:-:S04]  /*2e10*/  FMUL.FTZ R180, R180, c[0x0][0x1ec] ;  /* 0x00007b00b4b47a20 */ /* 0x000fc80000410000 */
[----:B------:R-:W-:Y:S02]  /*2e20*/  @P0 FADD.FTZ R180, R21, R180 ;  /* 0x000000b415b40221 */ /* 0x000fe40000010000 */
.L_x_833:
[----:B------:R-:W-:Y:S05]  /*2e30*/  BSYNC B0 ;  /* 0x0000000000007941 */ /* 0x000fea0003800000 */
.L_x_831:
[----:B------:R-:W-:Y:S01]  /*2e40*/  BSSY B0, `(.L_x_834) ;  /* 0x000000a000007945 */ /* 0x000fe20003800000 */
[----:B------:R-:W-:Y:S05]  /*2e50*/  @P2 BRA `(.L_x_835) ;  /* 0x0000004000002947 */ /* 0x000fea0003800000 */
[----:B------:R-:W-:Y:S01]  /*2e60*/  MOV R181, RZ ;  /* 0x000000ff00b57202 */ /* 0x000fe20000000f00 */
[----:B------:R-:W-:Y:S05]  /*2e70*/  @!P0 BRA `(.L_x_836) ;  /* 0x0000006000008947 */ /* 0x000fea0003800000 */
[----:B-----5:R-:W-:Y:S01]  /*2e80*/  PRMT R181, RZ, 0x7610, R35 ;  /* 0x00007610ffb57816 */ /* 0x020fe20000000023 */
[----:B------:R-:W-:Y:S05]  /*2e90*/  BRA `(.L_x_836) ;  /* 0x0000004000007947 */ /* 0x000fea0003800000 */
.L_x_835:
[----:B-----5:R-:W-:Y:S02]  /*2ea0*/  PRMT R181, RZ, 0x7610, R39 ;  /* 0x00007610ffb57816 */ /* 0x020fe40000000027 */
[----:B0-----:R-:W-:-:S03]  /*2eb0*/  @P0 PRMT R20, RZ, 0x7610, R35 ;  /* 0x00007610ff140816 */ /* 0x001fc60000000023 */
[----:B------:R-:W-:-:S04]  /*2ec0*/  FMUL.FTZ R181, R181, c[0x0][0x1ec] ;  /* 0x00007b00b5b57a20 */ /* 0x000fc80000410000 */
[----:B------:R-:W-:Y:S02]  /*2ed0*/  @P0 FADD.FTZ R181, R20, R181 ;  /* 0x000000b514b50221 */ /* 0x000fe40000010000 */
.L_x_836:
[----:B------:R-:W-:Y:S05]  /*2ee0*/  BSYNC B0 ;  /* 0x0000000000007941 */ /* 0x000fea0003800000 */
.L_x_834:
        /* <DEDUP_REMOVED lines=18> */
.L_x_838:
[----:B-----5:R-:W-:Y:S02]  /*3010*/  PRMT R182, RZ, 0x5410, R36 ;  /* 0x00005410ffb67816 */ /* 0x020fe40000000024 */
[----:B0-----:R-:W-:-:S03]  /*3020*/  @P0 PRMT R21, RZ, 0x5410, R32 ;  /* 0x00005410ff150816 */ /* 0x001fc60000000020 */
[----:B------:R-:W-:-:S04]  /*3030*/  FMUL.FTZ R182, R182, c[0x0][0x1ec] ;  /* 0x00007b00b6b67a20 */ /* 0x000fc80000410000 */
[----:B------:R-:W-:Y:S02]  /*3040*/  @P0 FADD.FTZ R182, R21, R182 ;  /* 0x000000b615b60221 */ /* 0x000fe40000010000 */
.L_x_839:
[----:B------:R-:W-:Y:S05]  /*3050*/  BSYNC B0 ;  /* 0x0000000000007941 */ /* 0x000fea0003800000 */
.L_x_837:
[----:B------:R-:W-:Y:S01]  /*3060*/  BSSY B0, `(.L_x_840) ;  /* 0x000000a000007945 */ /* 0x000fe20003800000 */
[----:B------:R-:W-:Y:S05]  /*3070*/  @P2 BRA `(.L_x_841) ;  /* 0x0000004000002947 */ /* 0x000fea0003800000 */
[----:B------:R-:W-:Y:S01]  /*3080*/  MOV R183, RZ ;  /* 0x000000ff00b77202 */ /* 0x000fe20000000f00 */
[----:B------:R-:W-:Y:S05]  /*3090*/  @!P0 BRA `(.L_x_842) ;  /* 0x0000006000008947 */ /* 0x000fea0003800000 */
[----:B-----5:R-:W-:Y:S01]  /*30a0*/  PRMT R183, RZ, 0x7610, R32 ;  /* 0x00007610ffb77816 */ /* 0x020fe20000000020 */
[----:B------:R-:W-:Y:S05]  /*30b0*/  BRA `(.L_x_842) ;  /* 0x0000004000007947 */ /* 0x000fea0003800000 */
.L_x_841:
[----:B-----5:R-:W-:Y:S02]  /*30c0*/  PRMT R183, RZ, 0x7610, R36 ;  /* 0x00007610ffb77816 */ /* 0x020fe40000000024 */
[----:B0-----:R-:W-:-:S03]  /*30d0*/  @P0 PRMT R20, RZ, 0x7610, R32 ;  /* 0x00007610ff140816 */ /* 0x001fc60000000020 */
[----:B------:R-:W-:-:S04]  /*30e0*/  FMUL.FTZ R183, R183, c[0x0][0x1ec] ;  /* 0x00007b00b7b77a20 */ /* 0x000fc80000410000 */
[----:B------:R-:W-:Y:S02]  /*30f0*/  @P0 FADD.FTZ R183, R20, R183 ;  /* 0x000000b714b70221 */ /* 0x000fe40000010000 */
.L_x_842:
[----:B------:R-:W-:Y:S05]  /*3100*/  BSYNC B0 ;  /* 0x0000000000007941 */ /* 0x000fea0003800000 */
.L_x_840:
[----:B------:R-:W-:Y:S01]  /*3110*/  BSSY B0, `(.L_x_843) ;  /* 0x000000a000007945 */ /* 0x000fe20003800000 */
[----:B------:R-:W-:Y:S05]  /*3120*/  @P2 BRA `(.L_x_844) ;  /* 0x0000004000002947 */ /* 0x000fea0003800000 */
[----:B------:R-:W-:Y:S01]  /*3130*/  HFMA2.MMA R184, -RZ, RZ, 0, 0 ;  /* 0x00000000ffb87435 */ /* 0x000fe200000001ff */
[----:B------:R-:W-:Y:S05]  /*3140*/  @!P0 BRA `(.L_x_845) ;  /* 0x0000006000008947 */ /* 0x000fea0003800000 */
[----:B-----5:R-:W-:Y:S01]  /*3150*/  PRMT R184, RZ, 0x5410, R33 ;  /* 0x00005410ffb87816 */ /* 0x020fe20000000021 */
[----:B------:R-:W-:Y:S05]  /*3160*/  BRA `(.L_x_845) ;  /* 0x0000004000007947 */ /* 0x000fea0003800000 */
.L_x_844:
[----:B-----5:R-:W-:Y:S02]  /*3170*/  PRMT R184, RZ, 0x5410, R37 ;  /* 0x00005410ffb87816 */ /* 0x020fe40000000025 */
[----:B0-----:R-:W-:-:S03]  /*3180*/  @P0 PRMT R21, RZ, 0x5410, R33 ;  /* 0x00005410ff150816 */ /* 0x001fc60000000021 */
[----:B------:R-:W-:-:S04]  /*3190*/  FMUL.FTZ R184, R184, c[0x0][0x1ec] ;  /* 0x00007b00b8b87a20 */ /* 0x000fc80000410000 */
[----:B------:R-:W-:Y:S02]  /*31a0*/  @P0 FADD.FTZ R184, R21, R184 ;  /* 0x000000b815b80221 */ /* 0x000fe40000010000 */
.L_x_845:
[----:B------:R-:W-:Y:S05]  /*31b0*/  BSYNC B0 ;  /* 0x0000000000007941 */ /* 0x000fea0003800000 */
.L_x_843:
[----:B------:R-:W-:Y:S01]  /*31c0*/  BSSY B0, `(.L_x_846) ;  /* 0x000000a000007945 */ /* 0x000fe20003800000 */
[----:B------:R-:W-:Y:S05]  /*31d0*/  @P2 BRA `(.L_x_847) ;  /* 0x0000004000002947 */ /* 0x000fea0003800000 */
[----:B------:R-:W-:Y:S01]  /*31e0*/  MOV R185, RZ ;  /* 0x000000ff00b97202 */ /* 0x000fe20000000f00 */
[----:B------:R-:W-:Y:S05]  /*31f0*/  @!P0 BRA `(.L_x_848) ;  /* 0x0000006000008947 */ /* 0x000fea0003800000 */
[----:B-----5:R-:W-:Y:S01]  /*3200*/  PRMT R185, RZ, 0x7610, R33 ;  /* 0x00007610ffb97816 */ /* 0x020fe20000000021 */
[----:B------:R-:W-:Y:S05]  /*3210*/  BRA `(.L_x_848) ;  /* 0x0000004000007947 */ /* 0x000fea0003800000 */
.L_x_847:
[----:B-----5:R-:W-:Y:S02]  /*3220*/  PRMT R185, RZ, 0x7610, R37 ;  /* 0x00007610ffb97816 */ /* 0x020fe40000000025 */
[----:B0-----:R-:W-:-:S03]  /*3230*/  @P0 PRMT R20, RZ, 0x7610, R33 ;  /* 0x00007610ff140816 */ /* 0x001fc60000000021 */
[----:B------:R-:W-:-:S04]  /*3240*/  FMUL.FTZ R185, R185, c[0x0][0x1ec] ;  /* 0x00007b00b9b97a20 */ /* 0x000fc80000410000 */
[----:B------:R-:W-:Y:S02]  /*3250*/  @P0 FADD.FTZ R185, R20, R185 ;  /* 0x000000b914b90221 */ /* 0x000fe40000010000 */
.L_x_848:
[----:B------:R-:W-:Y:S05]  /*3260*/  BSYNC B0 ;  /* 0x0000000000007941 */ /* 0x000fea0003800000 */
.L_x_846:
[----:B------:R-:W-:Y:S01]  /*3270*/  BSSY B0, `(.L_x_849) ;  /* 0x000000a000007945 */ /* 0x000fe20003800000 */
[----:B------:R-:W-:Y:S05]  /*3280*/  @P2 BRA `(.L_x_850) ;  /* 0x0000004000002947 */ /* 0x000fea0003800000 */
[----:B------:R-:W-:Y:S01]  /*3290*/  HFMA2.MMA R186, -RZ, RZ, 0, 0 ;  /* 0x00000000ffba7435 */ /* 0x000fe200000001ff */
[----:B------:R-:W-:Y:S05]  /*32a0*/  @!P0 BRA `(.L_x_851) ;  /* 0x0000006000008947 */ /* 0x000fea0003800000 */
[----:B-----5:R-:W-:Y:S01]  /*32b0*/  PRMT R186, RZ, 0x5410, R34 ;  /* 0x00005410ffba7816 */ /* 0x020fe20000000022 */
[----:B------:R-:W-:Y:S05]  /*32c0*/  BRA `(.L_x_851) ;  /* 0x0000004000007947 */ /* 0x000fea0003800000 */
.L_x_850:
[----:B-----5:R-:W-:Y:S02]  /*32d0*/  PRMT R186, RZ, 0x5410, R38 ;  /* 0x00005410ffba7816 */ /* 0x020fe40000000026 */
[----:B0-----:R-:W-:-:S03]  /*32e0*/  @P0 PRMT R21, RZ, 0x5410, R34 ;  /* 0x00005410ff150816 */ /* 0x001fc60000000022 */
[----:B------:R-:W-:-:S04]  /*32f0*/  FMUL.FTZ R186, R186, c[0x0][0x1ec] ;  /* 0x00007b00baba7a20 */ /* 0x000fc80000410000 */
[----:B------:R-:W-:Y:S02]  /*3300*/  @P0 FADD.FTZ R186, R21, R186 ;  /* 0x000000ba15ba0221 */ /* 0x000fe40000010000 */
.L_x_851:
[----:B------:R-:W-:Y:S05]  /*3310*/  BSYNC B0 ;  /* 0x0000000000007941 */ /* 0x000fea0003800000 */
.L_x_849:
[----:B------:R-:W-:Y:S01]  /*3320*/  BSSY B0, `(.L_x_852) ;  /* 0x000000a000007945 */ /* 0x000fe20003800000 */
[----:B------:R-:W-:Y:S05]  /*3330*/  @P2 BRA `(.L_x_853) ;  /* 0x0000004000002947 */ /* 0x000fea0003800000 */
[----:B------:R-:W-:Y:S01]  /*3340*/  MOV R187, RZ ;  /* 0x000000ff00bb7202 */ /* 0x000fe20000000f00 */
[----:B------:R-:W-:Y:S05]  /*3350*/  @!P0 BRA `(.L_x_854) ;  /* 0x0000006000008947 */ /* 0x000fea0003800000 */
[----:B-----5:R-:W-:Y:S01]  /*3360*/  PRMT R187, RZ, 0x7610, R34 ;  /* 0x00007610ffbb7816 */ /* 0x020fe20000000022 */
[----:B------:R-:W-:Y:S05]  /*3370*/  BRA `(.L_x_854) ;  /* 0x0000004000007947 */ /* 0x000fea0003800000 */
.L_x_853:
[----:B-----5:R-:W-:Y:S02]  /*3380*/  PRMT R187, RZ, 0x7610, R38 ;  /* 0x00007610ffbb7816 */ /* 0x020fe40000000026 */
[----:B0-----:R-:W-:-:S03]  /*3390*/  @P0 PRMT R20, RZ, 0x7610, R34 ;  /* 0x00007610ff140816 */ /* 0x001fc60000000022 */
[----:B------:R-:W-:-:S04]  /*33a0*/  FMUL.FTZ R187, R187, c[0x0][0x1ec] ;  /* 0x00007b00bbbb7a20 */ /* 0x000fc80000410000 */
[----:B------:R-:W-:Y:S02]  /*33b0*/  @P0 FADD.FTZ R187, R20, R187 ;  /* 0x000000bb14bb0221 */ /* 0x000fe40000010000 */
.L_x_854:
[----:B------:R-:W-:Y:S05]  /*33c0*/  BSYNC B0 ;  /* 0x0000000000007941 */ /* 0x000fea0003800000 */
.L_x_852:
[----:B------:R-:W-:Y:S01]  /*33d0*/  BSSY B0, `(.L_x_855) ;  /* 0x000000a000007945 */ /* 0x000fe20003800000 */
[----:B------:R-:W-:Y:S05]  /*33e0*/  @P2 BRA `(.L_x_856) ;  /* 0x0000004000002947 */ /* 0x000fea0003800000 */
[----:B------:R-:W-:Y:S01]  /*33f0*/  HFMA2.MMA R188, -RZ, RZ, 0, 0 ;  /* 0x00000000ffbc7435 */ /* 0x000fe200000001ff */
[----:B------:R-:W-:Y:S05]  /*3400*/  @!P0 BRA `(.L_x_857) ;  /* 0x0000006000008947 */ /* 0x000fea0003800000 */
[----:B-----5:R-:W-:Y:S01]  /*3410*/  PRMT R188, RZ, 0x5410, R35 ;  /* 0x00005410ffbc7816 */ /* 0x020fe20000000023 */
[----:B------:R-:W-:Y:S05]  /*3420*/  BRA `(.L_x_857) ;  /* 0x0000004000007947 */ /* 0x000fea0003800000 */
.L_x_856:
[----:B-----5:R-:W-:Y:S02]  /*3430*/  PRMT R188, RZ, 0x5410, R39 ;  /* 0x00005410ffbc7816 */ /* 0x020fe40000000027 */
[----:B0-----:R-:W-:-:S03]  /*3440*/  @P0 PRMT R21, RZ, 0x5410, R35 ;  /* 0x00005410ff150816 */ /* 0x001fc60000000023 */
[----:B------:R-:W-:-:S04]  /*3450*/  FMUL.FTZ R188, R188, c[0x0][0x1ec] ;  /* 0x00007b00bcbc7a20 */ /* 0x000fc80000410000 */
[----:B------:R-:W-:Y:S02]  /*3460*/  @P0 FADD.FTZ R188, R21, R188 ;  /* 0x000000bc15bc0221 */ /* 0x000fe40000010000 */
.L_x_857:
[----:B------:R-:W-:Y:S05]  /*3470*/  BSYNC B0 ;  /* 0x0000000000007941 */ /* 0x000fea0003800000 */
.L_x_855:
[----:B------:R-:W-:Y:S01]  /*3480*/  BSSY B0, `(.L_x_858) ;  /* 0x000000a000007945 */ /* 0x000fe20003800000 */
[----:B------:R-:W-:Y:S05]  /*3490*/  @P2 BRA `(.L_x_859) ;  /* 0x0000004000002947 */ /* 0x000fea0003800000 */
[----:B------:R-:W-:Y:S01]  /*34a0*/  MOV R189, RZ ;  /* 0x000000ff00bd7202 */ /* 0x000fe20000000f00 */
[----:B------:R-:W-:Y:S05]  /*34b0*/  @!P0 BRA `(.L_x_860) ;  /* 0x0000006000008947 */ /* 0x000fea0003800000 */
[----:B-----5:R-:W-:Y:S01]  /*34c0*/  PRMT R189, RZ, 0x7610, R35 ;  /* 0x00007610ffbd7816 */ /* 0x020fe20000000023 */
[----:B------:R-:W-:Y:S05]  /*34d0*/  BRA `(.L_x_860) ;  /* 0x0000004000007947 */ /* 0x000fea0003800000 */
.L_x_859:
[----:B-----5:R-:W-:Y:S02]  /*34e0*/  PRMT R189, RZ, 0x7610, R39 ;  /* 0x00007610ffbd7816 */ /* 0x020fe40000000027 */
[----:B0-----:R-:W-:-:S03]  /*34f0*/  @P0 PRMT R20, RZ, 0x7610, R35 ;  /* 0x00007610ff140816 */ /* 0x001fc60000000023 */
[----:B------:R-:W-:-:S04]  /*3500*/  FMUL.FTZ R189, R189, c[0x0][0x1ec] ;  /* 0x00007b00bdbd7a20 */ /* 0x000fc80000410000 */
[----:B------:R-:W-:Y:S02]  /*3510*/  @P0 FADD.FTZ R189, R20, R189 ;  /* 0x000000bd14bd0221 */ /* 0x000fe40000010000 */
.L_x_860:
[----:B------:R-:W-:Y:S05]  /*3520*/  BSYNC B0 ;  /* 0x0000000000007941 */ /* 0x000fea0003800000 */
.L_x_858:
[----:B------:R-:W-:Y:S01]  /*3530*/  IADD3 R195, R157, 0xe0, RZ ;  /* 0x000000e09dc37810 */ /* 0x000fe20007ffe0ff */
[----:B0-----:R-:W-:Y:S01]  /*3540*/  IMAD.WIDE.U32 R20, R191, R154, c[0x0][0x188] ;  /* 0x00006200bf147625 */ /* 0x001fe200078e009a */
[----:B------:R-:W-:Y:S02]  /*3550*/  @P1 IADD3 R25, R156, 0xe0, RZ ;  /* 0x000000e09c191810 */ /* 0x000fe40007ffe0ff */
        /* <DEDUP_REMOVED lines=11> */
[----:B0-----:R-:W-:Y:S01]  /*3610*/  HFMA2.MMA R144, -RZ, RZ, 0, 0 ;  /* 0x00000000ff907435 */ /* 0x001fe200000001ff */
[----:B------:R-:W-:Y:S05]  /*3620*/  @!P0 BRA `(.L_x_863) ;  /* 0x0000006000008947 */ /* 0x000fea0003800000 */
[----:B-----5:R-:W-:Y:S01]  /*3630*/  PRMT R144, RZ, 0x5410, R32 ;  /* 0x00005410ff907816 */ /* 0x020fe20000000020 */
[----:B------:R-:W-:Y:S05]  /*3640*/  BRA `(.L_x_863) ;  /* 0x0000004000007947 */ /* 0x000fea0003800000 */
.L_x_862:
[----:B0----5:R-:W-:Y:S02]  /*3650*/  PRMT R144, RZ, 0x5410, R36 ;  /* 0x00005410ff907816 */ /* 0x021fe40000000024 */
[----:B------:R-:W-:-:S03]  /*3660*/  @P0 PRMT R21, RZ, 0x5410, R32 ;  /* 0x00005410ff150816 */ /* 0x000fc60000000020 */
[----:B------:R-:W-:-:S04]  /*3670*/  FMUL.FTZ R144, R144, c[0x0][0x1ec] ;  /* 0x00007b0090907a20 */ /* 0x000fc80000410000 */
[----:B------:R-:W-:Y:S02]  /*3680*/  @P0 FADD.FTZ R144, R21, R144 ;  /* 0x0000009015900221 */ /* 0x000fe40000010000 */
.L_x_863:
[----:B------:R-:W-:Y:S05]  /*3690*/  BSYNC B0 ;  /* 0x0000000000007941 */ /* 0x000fea0003800000 */
.L_x_861:
[----:B------:R-:W-:Y:S01]  /*36a0*/  BSSY B0, `(.L_x_864) ;  /* 0x000000a000007945 */ /* 0x000fe20003800000 */
[----:B------:R-:W-:Y:S05]  /*36b0*/  @P2 BRA `(.L_x_865) ;  /* 0x0000004000002947 */ /* 0x000fea0003800000 */
[----:B------:R-:W-:Y:S01]  /*36c0*/  MOV R145, RZ ;  /* 0x000000ff00917202 */ /* 0x000fe20000000f00 */
[----:B------:R-:W-:Y:S05]  /*36d0*/  @!P0 BRA `(.L_x_866) ;  /* 0x0000006000008947 */ /* 0x000fea0003800000 */
[----:B-----5:R-:W-:Y:S01]  /*36e0*/  PRMT R145, RZ, 0x7610, R32 ;  /* 0x00007610ff917816 */ /* 0x020fe20000000020 */
[----:B------:R-:W-:Y:S05]  /*36f0*/  BRA `(.L_x_866) ;  /* 0x0000004000007947 */ /* 0x000fea0003800000 */
.L_x_865:
[----:B-----5:R-:W-:Y:S02]  /*3700*/  PRMT R145, RZ, 0x7610, R36 ;  /* 0x00007610ff917816 */ /* 0x020fe40000000024 */
[----:B------:R-:W-:-:S03]  /*3710*/  @P0 PRMT R20, RZ, 0x7610, R32 ;  /* 0x00007610ff140816 */ /* 0x000fc60000000020 */
[----:B------:R-:W-:-:S04]  /*3720*/  FMUL.FTZ R145, R145, c[0x0][0x1ec] ;  /* 0x00007b0091917a20 */ /* 0x000fc80000410000 */
[----:B------:R-:W-:Y:S02]  /*3730*/  @P0 FADD.FTZ R145, R20, R145 ;  /* 0x0000009114910221 */ /* 0x000fe40000010000 */
.L_x_866:
[----:B------:R-:W-:Y:S05]  /*3740*/  BSYNC B0 ;  /* 0x0000000000007941 */ /* 0x000fea0003800000 */
.L_x_864:
[----:B------:R-:W-:Y:S01]  /*3750*/  BSSY B0, `(.L_x_867) ;  /* 0x000000a000007945 */ /* 0x000fe20003800000 */
[----:B------:R-:W-:Y:S05]  /*3760*/  @P2 BRA `(.L_x_868) ;  /* 0x0000004000002947 */ /* 0x000fea0003800000 */
[----:B------:R-:W-:Y:S01]  /*3770*/  HFMA2.MMA R156, -RZ, RZ, 0, 0 ;  /* 0x00000000ff9c7435 */ /* 0x000fe200000001ff */
[----:B------:R-:W-:Y:S05]  /*3780*/  @!P0 BRA `(.L_x_869) ;  /* 0x0000006000008947 */ /* 0x000fea0003800000 */
[----:B-----5:R-:W-:Y:S01]  /*3790*/  PRMT R156, RZ, 0x5410, R33 ;  /* 0x00005410ff9c7816 */ /* 0x020fe20000000021 */
[----:B------:R-:W-:Y:S05]  /*37a0*/  BRA `(.L_x_869) ;  /* 0x0000004000007947 */ /* 0x000fea0003800000 */
.L_x_868:
[----:B-----5:R-:W-:Y:S02]  /*37b0*/  PRMT R156, RZ, 0x5410, R37 ;  /* 0x00005410ff9c7816 */ /* 0x020fe40000000025 */
[----:B------:R-:W-:-:S03]  /*37c0*/  @P0 PRMT R21, RZ, 0x5410, R33 ;  /* 0x00005410ff150816 */ /* 0x000fc60000000021 */
[----:B------:R-:W-:-:S04]  /*37d0*/  FMUL.FTZ R156, R156, c[0x0][0x1ec] ;  /* 0x00007b009c9c7a20 */ /* 0x000fc80000410000 */
[----:B------:R-:W-:Y:S02]  /*37e0*/  @P0 FADD.FTZ R156, R21, R156 ;  /* 0x0000009c159c0221 */ /* 0x000fe40000010000 */
.L_x_869:
[----:B------:R-:W-:Y:S05]  /*37f0*/  BSYNC B0 ;  /* 0x0000000000007941 */ /* 0x000fea0003800000 */
.L_x_867:
[----:B------:R-:W-:Y:S01]  /*3800*/  BSSY B0, `(.L_x_870) ;  /* 0x000000a000007945 */ /* 0x000fe20003800000 */
[----:B------:R-:W-:Y:S05]  /*3810*/  @P2 BRA `(.L_x_871) ;  /* 0x0000004000002947 */ /* 0x000fea0003800000 */
[----:B------:R-:W-:Y:S01]  /*3820*/  MOV R157, RZ ;  /* 0x000000ff009d7202 */ /* 0x000fe20000000f00 */
[----:B------:R-:W-:Y:S05]  /*3830*/  @!P0 BRA `(.L_x_872) ;  /* 0x0000006000008947 */ /* 0x000fea0003800000 */
[----:B-----5:R-:W-:Y:S01]  /*3840*/  PRMT R157, RZ, 0x7610, R33 ;  /* 0x00007610ff9d7816 */ /* 0x020fe20000000021 */
[----:B------:R-:W-:Y:S05]  /*3850*/  BRA `(.L_x_872) ;  /* 0x0000004000007947 */ /* 0x000fea0003800000 */
.L_x_871:
[----:B-----5:R-:W-:Y:S02]  /*3860*/  PRMT R157, RZ, 0x7610, R37 ;  /* 0x00007610ff9d7816 */ /* 0x020fe40000000025 */
[----:B------:R-:W-:-:S03]  /*3870*/  @P0 PRMT R20, RZ, 0x7610, R33 ;  /* 0x00007610ff140816 */ /* 0x000fc60000000021 */
[----:B------:R-:W-:-:S04]  /*3880*/  FMUL.FTZ R157, R157, c[0x0][0x1ec] ;  /* 0x00007b009d9d7a20 */ /* 0x000fc80000410000 */
[----:B------:R-:W-:Y:S02]  /*3890*/  @P0 FADD.FTZ R157, R20, R157 ;  /* 0x0000009d149d0221 */ /* 0x000fe40000010000 */
.L_x_872:
[----:B------:R-:W-:Y:S05]  /*38a0*/  BSYNC B0 ;  /* 0x0000000000007941 */ /* 0x000fea0003800000 */
.L_x_870:
[----:B------:R-:W-:Y:S01]  /*38b0*/  BSSY B0, `(.L_x_873) ;  /* 0x000000a000007945 */ /* 0x000fe20003800000 */
[----:B------:R-:W-:Y:S05]  /*38c0*/  @P2 BRA `(.L_x_874) ;  /* 0x0000004000002947 */ /* 0x000fea0003800000 */
[----:B------:R-:W-:Y:S01]  /*38d0*/  HFMA2.MMA R190, -RZ, RZ, 0, 0 ;  /* 0x00000000ffbe7435 */ /* 0x000fe200000001ff */
[----:B------:R-:W-:Y:S05]  /*38e0*/  @!P0 BRA `(.L_x_875) ;  /* 0x0000006000008947 */ /* 0x000fea0003800000 */
[----:B-----5:R-:W-:Y:S01]  /*38f0*/  PRMT R190, RZ, 0x5410, R34 ;  /* 0x00005410ffbe7816 */ /* 0x020fe20000000022 */
[----:B------:R-:W-:Y:S05]  /*3900*/  BRA `(.L_x_875) ;  /* 0x0000004000007947 */ /* 0x000fea0003800000 */
.L_x_874:
[----:B-----5:R-:W-:Y:S02]  /*3910*/  PRMT R190, RZ, 0x5410, R38 ;  /* 0x00005410ffbe7816 */ /* 0x020fe40000000026 */
[----:B------:R-:W-:-:S03]  /*3920*/  @P0 PRMT R21, RZ, 0x5410, R34 ;  /* 0x00005410ff150816 */ /* 0x000fc60000000022 */
[----:B------:R-:W-:-:S04]  /*3930*/  FMUL.FTZ R190, R190, c[0x0][0x1ec] ;  /* 0x00007b00bebe7a20 */ /* 0x000fc80000410000 */
[----:B------:R-:W-:Y:S02]  /*3940*/  @P0 FADD.FTZ R190, R21, R190 ;  /* 0x000000be15be0221 */ /* 0x000fe40000010000 */
.L_x_875:
[----:B------:R-:W-:Y:S05]  /*3950*/  BSYNC B0 ;  /* 0x0000000000007941 */ /* 0x000fea0003800000 */
.L_x_873:
[----:B------:R-:W-:Y:S01]  /*3960*/  BSSY B0, `(.L_x_876) ;  /* 0x000000a000007945 */ /* 0x000fe20003800000 */
[----:B------:R-:W-:Y:S05]  /*3970*/  @P2 BRA `(.L_x_877) ;  /* 0x0000004000002947 */ /* 0x000fea0003800000 */
[----:B------:R-:W-:Y:S01]  /*3980*/  MOV R191, RZ ;  /* 0x000000ff00bf7202 */ /* 0x000fe20000000f00 */
[----:B------:R-:W-:Y:S05]  /*3990*/  @!P0 BRA `(.L_x_878) ;  /* 0x0000006000008947 */ /* 0x000fea0003800000 */
[----:B-----5:R-:W-:Y:S01]  /*39a0*/  PRMT R191, RZ, 0x7610, R34 ;  /* 0x00007610ffbf7816 */ /* 0x020fe20000000022 */
[----:B------:R-:W-:Y:S05]  /*39b0*/  BRA `(.L_x_878) ;  /* 0x0000004000007947 */ /* 0x000fea0003800000 */
.L_x_877:
[----:B-----5:R-:W-:Y:S02]  /*39c0*/  PRMT R191, RZ, 0x7610, R38 ;  /* 0x00007610ffbf7816 */ /* 0x020fe40000000026 */
[----:B------:R-:W-:-:S03]  /*39d0*/  @P0 PRMT R20, RZ, 0x7610, R34 ;  /* 0x00007610ff140816 */ /* 0x000fc60000000022 */
[----:B------:R-:W-:-:S04]  /*39e0*/  FMUL.FTZ R191, R191, c[0x0][0x1ec] ;  /* 0x00007b00bfbf7a20 */ /* 0x000fc80000410000 */
[----:B------:R-:W-:Y:S02]  /*39f0*/  @P0 FADD.FTZ R191, R20, R191 ;  /* 0x000000bf14bf0221 */ /* 0x000fe40000010000 */
.L_x_878:
[----:B------:R-:W-:Y:S05]  /*3a00*/  BSYNC B0 ;  /* 0x0000000000007941 */ /* 0x000fea0003800000 */
.L_x_876:
[----:B------:R-:W-:Y:S01]  /*3a10*/  BSSY B0, `(.L_x_879) ;  /* 0x000000a000007945 */ /* 0x000fe20003800000 */
[----:B------:R-:W-:Y:S05]  /*3a20*/  @P2 BRA `(.L_x_880) ;  /* 0x0000004000002947 */ /* 0x000fea0003800000 */
[----:B------:R-:W-:Y:S01]  /*3a30*/  HFMA2.MMA R192, -RZ, RZ, 0, 0 ;  /* 0x00000000ffc07435 */ /* 0x000fe200000001ff */
[----:B------:R-:W-:Y:S05]  /*3a40*/  @!P0 BRA `(.L_x_881) ;  /* 0x0000006000008947 */ /* 0x000fea0003800000 */
[----:B-----5:R-:W-:Y:S01]  /*3a50*/  PRMT R192, RZ, 0x5410, R35 ;  /* 0x00005410ffc07816 */ /* 0x020fe20000000023 */
[----:B------:R-:W-:Y:S05]  /*3a60*/  BRA `(.L_x_881) ;  /* 0x0000004000007947 */ /* 0x000fea0003800000 */
.L_x_880:
[----:B-----5:R-:W-:Y:S02]  /*3a70*/  PRMT R192, RZ, 0x5410, R39 ;  /* 0x00005410ffc07816 */ /* 0x020fe40000000027 */
[----:B------:R-:W-:-:S03]  /*3a80*/  @P0 PRMT R21, RZ, 0x5410, R35 ;  /* 0x00005410ff150816 */ /* 0x000fc60000000023 */
[----:B------:R-:W-:-:S04]  /*3a90*/  FMUL.FTZ R192, R192, c[0x0][0x1ec] ;  /* 0x00007b00c0c07a20 */ /* 0x000fc80000410000 */
[----:B------:R-:W-:Y:S02]  /*3aa0*/  @P0 FADD.FTZ R192, R21, R192 ;  /* 0x000000c015c00221 */ /* 0x000fe40000010000 */
.L_x_881:
[----:B------:R-:W-:Y:S05]  /*3ab0*/  BSYNC B0 ;  /* 0x0000000000007941 */ /* 0x000fea0003800000 */
.L_x_879:
[----:B------:R-:W-:Y:S01]  /*3ac0*/  BSSY B0, `(.L_x_882) ;  /* 0x000000a000007945 */ /* 0x000fe20003800000 */
[----:B------:R-:W-:Y:S05]  /*3ad0*/  @P2 BRA `(.L_x_883) ;  /* 0x0000004000002947 */ /* 0x000fea0003800000 */
[----:B------:R-:W-:Y:S01]  /*3ae0*/  MOV R193, RZ ;  /* 0x000000ff00c17202 */ /* 0x000fe20000000f00 */
[----:B------:R-:W-:Y:S05]  /*3af0*/  @!P0 BRA `(.L_x_884) ;  /* 0x0000006000008947 */ /* 0x000fea0003800000 */
[----:B-----5:R-:W-:Y:S01]  /*3b00*/  PRMT R193, RZ, 0x7610, R35 ;  /* 0x00007610ffc17816 */ /* 0x020fe20000000023 */
[----:B------:R-:W-:Y:S05]  /*3b10*/  BRA `(.L_x_884) ;  /* 0x0000004000007947 */ /* 0x000fea0003800000 */
.L_x_883:
[----:B-----5:R-:W-:Y:S02]  /*3b20*/  PRMT R193, RZ, 0x7610, R39 ;  /* 0x00007610ffc17816 */ /* 0x020fe40000000027 */
[----:B------:R-:W-:-:S03]  /*3b30*/  @P0 PRMT R20, RZ, 0x7610, R35 ;  /* 0x00007610ff140816 */ /* 0x000fc60000000023 */
[----:B------:R-:W-:-:S04]  /*3b40*/  FMUL.FTZ R193, R193, c[0x0][0x1ec] ;  /* 0x00007b00c1c17a20 */ /* 0x000fc80000410000 */
[----:B------:R-:W-:Y:S02]  /*3b50*/  @P0 FADD.FTZ R193, R20, R193 ;  /* 0x000000c114c10221 */ /* 0x000fe40000010000 */
.L_x_884:
[----:B------:R-:W-:Y:S05]  /*3b60*/  BSYNC B0 ;  /* 0x0000000000007941 */ /* 0x000fea0003800000 */
.L_x_882:
[----:B------:R-:W-:Y:S01]  /*3b70*/  FADD.FTZ R21, RZ, R51 ;  /* 0x00000033ff157221 */ /* 0x000fe20000010000 */
[----:B------:R-:W-:Y:S02]  /*3b80*/  F2FP.BF16.PACK_AB R43, R193, R192 ;  /* 0x000000c0c12b723e */ /* 0x000fe400000010ff */
[----:B------:R-:W-:Y:S01]  /*3b90*/  F2FP.BF16.PACK_AB R42, R191, R190 ;  /* 0x000000bebf2a723e */ /* 0x000fe200000010ff */
[----:B------:R-:W-:Y:S01]  /*3ba0*/  FADD.FTZ R20, R21, R50 ;  /* 0x0000003215147221 */ /* 0x000fe20000010000 */
[----:B------:R-:W-:Y:S02]  /*3bb0*/  F2FP.BF16.PACK_AB R41, R157, R156 ;  /* 0x0000009c9d29723e */ /* 0x000fe400000010ff */
[----:B------:R-:W-:Y:S01]  /*3bc0*/  F2FP.BF16.PACK_AB R40, R145, R144 ;  /* 0x000000909128723e */ /* 0x000fe200000010ff */
[----:B------:R-:W-:Y:S01]  /*3bd0*/  FADD.FTZ R21, R20, R49 ;  /* 0x0000003114157221 */ /* 0x000fe20000010000 */
        /* <DEDUP_REMOVED lines=55> */
[----:B------:R-:W-:-:S04]  /*3f50*/  IMAD.WIDE.U32 R20, R195, R154, c[0x0][0x188] ;  /* 0x00006200c3147625 */ /* 0x000fc800078e009a */
[----:B------:R-:W-:Y:S01]  /*3f60*/  FADD.FTZ R25, R24, R145 ;  /* 0x0000009118197221 */ /* 0x000fe20000010000 */
[----:B------:R0:W-:Y:S03]  /*3f70*/  STG.E.128 [R20.64], R40 ;  /* 0x0000002814007986 */ /* 0x0001e6000c101d04 */
[----:B------:R-:W-:-:S04]  /*3f80*/  FADD.FTZ R24, R25, R156 ;  /* 0x0000009c19187221 */ /* 0x000fc80000010000 */
[----:B------:R-:W-:-:S04]  /*3f90*/  FADD.FTZ R25, R24, R157 ;  /* 0x0000009d18197221 */ /* 0x000fc80000010000 */
[----:B------:R-:W-:-:S04]  /*3fa0*/  FADD.FTZ R24, R25, R190 ;  /* 0x000000be19187221 */ /* 0x000fc80000010000 */
[----:B------:R-:W-:-:S04]  /*3fb0*/  FADD.FTZ R25, R24, R191 ;  /* 0x000000bf18197221 */ /* 0x000fc80000010000 */
[----:B------:R-:W-:-:S04]  /*3fc0*/  FADD.FTZ R24, R25, R192 ;  /* 0x000000c019187221 */ /* 0x000fc80000010000 */
[----:B------:R-:W-:Y:S01]  /*3fd0*/  FADD.FTZ R195, R24, R193 ;  /* 0x000000c118c37221 */ /* 0x000fe20000010000 */
[----:B------:R-:W-:Y:S05]  /*3fe0*/  BRA.DIV ~URZ, `(.L_x_885) ;  /* 0x00001d527f007947 */ /* 0x000fea000b800000 */
[----:B0-----:R0:W1:Y:S02]  /*3ff0*/  SHFL.BFLY PT, R20, R195, 0x1, 0x1f ;  /* 0x0c201f00c3147f89 */ /* 0x00106400000e0000 */
.L_x_891:
[----:B-1----:R-:W-:Y:S01]  /*4000*/  FADD.FTZ R43, R195, R20 ;  /* 0x00000014c32b7221 */ /* 0x002fe20000010000 */
[----:B------:R-:W-:Y:S05]  /*4010*/  BRA.DIV ~URZ, `(.L_x_886) ;  /* 0x00001da27f007947 */ /* 0x000fea000b800000 */
[----:B------:R-:W1:Y:S02]  /*4020*/  SHFL.BFLY PT, R20, R43, 0x2, 0x1f ;  /* 0x0c401f002b147f89 */ /* 0x000e6400000e0000 */
[----:B-1----:R-:W-:-:S05]  /*4030*/  FADD.FTZ R20, R43, R20 ;  /* 0x000000142b147221 */ /* 0x002fca0000010000 */
[----:B------:R-:W1:Y:S02]  /*4040*/  SHFL.BFLY PT, R21, R20, 0x4, 0x1f ;  /* 0x0c801f0014157f89 */ /* 0x000e6400000e0000 */
[----:B-1----:R-:W-:-:S05]  /*4050*/  FADD.FTZ R21, R20, R21 ;  /* 0x0000001514157221 */ /* 0x002fca0000010000 */
[----:B------:R-:W1:Y:S02]  /*4060*/  SHFL.BFLY PT, R24, R21, 0x8, 0x1f ;  /* 0x0d001f0015187f89 */ /* 0x000e6400000e0000 */
[----:B-1----:R-:W-:-:S05]  /*4070*/  FADD.FTZ R24, R21, R24 ;  /* 0x0000001815187221 */ /* 0x002fca0000010000 */
[----:B------:R-:W1:Y:S02]  /*4080*/  SHFL.BFLY PT, R25, R24, 0x10, 0x1f ;  /* 0x0e001f0018197f89 */ /* 0x000e6400000e0000 */
[----:B-1----:R-:W-:-:S04]  /*4090*/  FADD.FTZ R25, R24, R25 ;  /* 0x0000001918197221 */ /* 0x002fc80000010000 */
        /* <DEDUP_REMOVED lines=127> */
[----:B------:R-:W-:-:S04]  /*4890*/  FFMA.FTZ R25, R24, R24, R25 ;  /* 0x0000001818197223 */ /* 0x000fc80000010019 */
[----:B------:R-:W-:-:S05]  /*48a0*/  FFMA.FTZ R25, R20, R20, R25 ;  /* 0x0000001414197223 */ /* 0x000fca0000010019 */
[----:B------:R-:W1:Y:S02]  /*48b0*/  SHFL.BFLY PT, R20, R25, 0x1, 0x1f ;  /* 0x0c201f0019147f89 */ /* 0x000e6400000e0000 */
[----:B-1----:R-:W-:-:S05]  /*48c0*/  FADD.FTZ R20, R25, R20 ;  /* 0x0000001419147221 */ /* 0x002fca0000010000 */
[----:B------:R-:W1:Y:S02]  /*48d0*/  SHFL.BFLY PT, R21, R20, 0x2, 0x1f ;  /* 0x0c401f0014157f89 */ /* 0x000e6400000e0000 */
[----:B-1----:R-:W-:-:S05]  /*48e0*/  FADD.FTZ R21, R20, R21 ;  /* 0x0000001514157221 */ /* 0x002fca0000010000 */
[----:B------:R-:W1:Y:S02]  /*48f0*/  SHFL.BFLY PT, R24, R21, 0x4, 0x1f ;  /* 0x0c801f0015187f89 */ /* 0x000e6400000e0000 */
[----:B-1----:R-:W-:-:S05]  /*4900*/  FADD.FTZ R24, R21, R24 ;  /* 0x0000001815187221 */ /* 0x002fca0000010000 */
[----:B------:R-:W1:Y:S02]  /*4910*/  SHFL.BFLY PT, R43, R24, 0x8, 0x1f ;  /* 0x0d001f00182b7f89 */ /* 0x000e6400000e0000 */
[----:B-1----:R-:W-:-:S05]  /*4920*/  FADD.FTZ R43, R24, R43 ;  /* 0x0000002b182b7221 */ /* 0x002fca0000010000 */
[----:B------:R1:W2:Y:S02]  /*4930*/  SHFL.BFLY PT, R40, R43, 0x10, 0x1f ;  /* 0x0e001f002b287f89 */ /* 0x0002a400000e0000 */
.L_x_892:
[----:B------:R-:W-:Y:S01]  /*4940*/  FMUL.FTZ R20, R41, R41 ;  /* 0x0000002929147220 */ /* 0x000fe20000410000 */
[----:B------:R-:W-:Y:S01]  /*4950*/  ISETP.NE.AND P0, PT, RZ, UR6, PT ;  /* 0x00000006ff007c0c */ /* 0x000fe2000bf05270 */
[----:B-12---:R-:W-:Y:S01]  /*4960*/  FADD.FTZ R43, R40, R43 ;  /* 0x0000002b282b7221 */ /* 0x006fe20000010000 */
[----:B------:R-:W-:Y:S01]  /*4970*/  MOV R24, c[0x0][0x1e0] ;  /* 0x0000780000187a02 */ /* 0x000fe20000000f00 */
[----:B------:R-:W-:Y:S01]  /*4980*/  BSSY B0, `(.L_x_887) ;  /* 0x0000135000007945 */ /* 0x000fe20003800000 */
[----:B------:R-:W-:-:S03]  /*4990*/  FSEL R21, R20, RZ, P0 ;  /* 0x000000ff14157208 */ /* 0x000fc60000000000 */
[----:B------:R-:W-:Y:S01]  /*49a0*/  FFMA.FTZ R20, R43, R24, c[0x0][0x228] ;  /* 0x00008a002b147623 */ /* 0x000fe20000010018 */
[----:B------:R-:W-:-:S03]  /*49b0*/  @!P1 LEA R24, P3, R125, c[0x0][0x1a8], 0x2 ;  /* 0x00006a007d189a11 */ /* 0x000fc600078610ff */
[----:B------:R-:W-:Y:S01]  /*49c0*/  FADD.FTZ R43, R20, R21 ;  /* 0x00000015142b7221 */ /* 0x000fe20000010000 */
[C---:B------:R-:W-:Y:S02]  /*49d0*/  @!P1 LEA R20, P2, R125.reuse, c[0x0][0x1a0], 0x2 ;  /* 0x000068007d149a11 */ /* 0x040fe400078410ff */
[C-C-:B------:R-:W-:Y:S02]  /*49e0*/  @!P1 LEA.HI.X R25, R125.reuse, c[0x0][0x1ac], R52.reuse, 0x2, P3 ;  /* 0x00006b007d199a11 */ /* 0x140fe400018f1434 */
[----:B------:R-:W-:Y:S01]  /*49f0*/  @!P1 LEA.HI.X R21, R125, c[0x0][0x1a4], R52, 0x2, P2 ;  /* 0x000069007d159a11 */ /* 0x000fe200010f1434 */
[----:B------:R-:W1:Y:S04]  /*4a00*/  MUFU.RSQ R43, R43 ;  /* 0x0000002b002b7308 */ /* 0x000e680000001400 */
[----:B------:R2:W-:Y:S04]  /*4a10*/  @!P1 STG.E [R20.64], R41 ;  /* 0x0000002914009986 */ /* 0x0005e8000c101904 */
[----:B-1----:R2:W-:Y:S01]  /*4a20*/  @!P1 STG.E [R24.64], R43 ;  /* 0x0000002b18009986 */ /* 0x0025e2000c101904 */
[----:B------:R-:W-:-:S13]  /*4a30*/  ISETP.GE.AND P1, PT, R53, 0x1, PT ;  /* 0x000000013500780c */ /* 0x000fda0003f26270 */
[----:B------:R-:W-:Y:S05]  /*4a40*/  @!P1 BRA `(.L_x_888) ;  /* 0x0000128000009947 */ /* 0x000fea0003800000 */
[----:B--2---:R-:W-:-:S05]  /*4a50*/  FSEL R41, R41, RZ, !P0 ;  /* 0x000000ff29297208 */ /* 0x004fca0004000000 */
        /* <DEDUP_REMOVED lines=63> */
[----:B------:R-:W-:Y:S02]  /*4e50*/  FADD.FTZ R193, -R41, R193 ;  /* 0x000000c129c17221 */ /* 0x000fe40000010100 */
        /* <DEDUP_REMOVED lines=54> */
[C---:B------:R-:W-:Y:S01]  /*51c0*/  FMUL.FTZ R153, R43.reuse, R184 ;  /* 0x000000b82b997220 */ /* 0x040fe20000410000 */
[----:B------:R-:W-:Y:S01]  /*51d0*/  PRMT R184, RZ, 0x5410, R13 ;  /* 0x00005410ffb87816 */ /* 0x000fe2000000000d */
        /* <DEDUP_REMOVED lines=10> */
[----:B------:R-:W-:Y:S02]  /*5280*/  FFMA.FTZ R24, R30, R24, R77 ;  /* 0x000000181e187223 */ /* 0x000fe4000001004d */
[----:B------:R-:W-:Y:S02]  /*5290*/  FFMA.FTZ R21, R124, R21, R75 ;  /* 0x000000157c157223 */ /* 0x000fe4000001004b */
[----:B------:R-:W-:Y:S01]  /*52a0*/  FFMA.FTZ R43, R56, R43, R63 ;  /* 0x0000002b382b7223 */ /* 0x000fe2000001003f */
[----:B------:R-:W-:Y:S01]  /*52b0*/  PRMT R56, RZ, 0x7610, R15 ;  /* 0x00007610ff387816 */ /* 0x000fe2000000000f */
[----:B------:R-:W-:-:S02]  /*52c0*/  FFMA.FTZ R20, R93, R20, R76 ;  /* 0x000000145d147223 */ /* 0x000fc4000001004c */
[----:B------:R-:W-:Y:S02]  /*52d0*/  FFMA.FTZ R159, R129, R159, R102 ;  /* 0x0000009f819f7223 */ /* 0x000fe40000010066 */
[----:B------:R-:W-:Y:S01]  /*52e0*/  FFMA.FTZ R56, R167, R56, R64 ;  /* 0x00000038a7387223 */ /* 0x000fe20000010040 */
[----:B------:R-:W-:Y:S01]  /*52f0*/  IADD3 R167, R53, -0x1, RZ ;  /* 0xffffffff35a77810 */ /* 0x000fe20007ffe0ff */
[----:B------:R-:W-:Y:S01]  /*5300*/  FFMA.FTZ R160, R131, R160, R104 ;  /* 0x000000a083a07223 */ /* 0x000fe20000010068 */
[----:B------:R-:W-:Y:S01]  /*5310*/  PRMT R53, RZ, 0x5410, R14 ;  /* 0x00005410ff357816 */ /* 0x000fe2000000000e */
[----:B------:R-:W-:Y:S02]  /*5320*/  FFMA.FTZ R154, R137, R154, R112 ;  /* 0x0000009a899a7223 */ /* 0x000fe40000010070 */
[----:B------:R-:W-:Y:S02]  /*5330*/  FFMA.FTZ R151, R140, R151, R123 ;  /* 0x000000978c977223 */ /* 0x000fe4000001007b */
[----:B------:R-:W-:Y:S01]  /*5340*/  FFMA.FTZ R53, R170, R53, R61 ;  /* 0x00000035aa357223 */ /* 0x000fe2000001003d */
[----:B------:R-:W-:-:S05]  /*5350*/  PRMT R170, RZ, 0x7610, R14 ;  /* 0x00007610ffaa7816 */ /* 0x000fca000000000e */
[----:B------:R-:W-:Y:S02]  /*5360*/  FFMA.FTZ R170, R185, R170, R62 ;  /* 0x000000aab9aa7223 */ /* 0x000fe4000001003e */
[----:B------:R-:W-:Y:S02]  /*5370*/  IMAD R185, R167, c[0x0][0x168], RZ ;  /* 0x00005a00a7b97a24 */ /* 0x000fe400078e02ff */
[----:B------:R-:W-:Y:S01]  /*5380*/  FFMA.FTZ R167, R178, R184, R3 ;  /* 0x000000b8b2a77223 */ /* 0x000fe20000010003 */
[----:B------:R-:W-:Y:S02]  /*5390*/  PRMT R178, RZ, 0x7610, R13 ;  /* 0x00007610ffb27816 */ /* 0x000fe4000000000d */
[----:B------:R-:W-:Y:S02]  /*53a0*/  PRMT R184, RZ, 0x7610, R12 ;  /* 0x00007610ffb87816 */ /* 0x000fe4000000000c */
[----:B------:R-:W-:Y:S01]  /*53b0*/  SHF.R.S32.HI R186, RZ, 0x1f, R185 ;  /* 0x0000001fffba7819 */ /* 0x000fe200000114b9 */
[----:B------:R-:W-:Y:S01]  /*53c0*/  FFMA.FTZ R178, R181, R178, R60 ;  /* 0x000000b2b5b27223 */ /* 0x000fe2000001003c */
[----:B------:R-:W-:Y:S01]  /*53d0*/  PRMT R181, RZ, 0x5410, R12 ;  /* 0x00005410ffb57816 */ /* 0x000fe2000000000c */
[----:B------:R-:W-:Y:S01]  /*53e0*/  FFMA.FTZ R184, R165, R184, R2 ;  /* 0x000000b8a5b87223 */ /* 0x000fe20000010002 */
[----:B------:R-:W-:-:S03]  /*53f0*/  LEA.HI R165, R186, R185, RZ, 0x3 ;  /* 0x000000b9baa57211 */ /* 0x000fc600078f18ff */
[----:B------:R-:W-:Y:S01]  /*5400*/  FFMA.FTZ R175, R175, R181, R0 ;  /* 0x000000b5afaf7223 */ /* 0x000fe20000010000 */
[----:B------:R-:W-:Y:S02]  /*5410*/  PRMT R181, RZ, 0x5410, R11 ;  /* 0x00005410ffb57816 */ /* 0x000fe4000000000b */
[----:B------:R-:W-:-:S03]  /*5420*/  LEA.HI.SX32 R165, R165, R126, 0x1d ;  /* 0x0000007ea5a57211 */ /* 0x000fc600078feaff */
[----:B------:R-:W-:Y:S01]  /*5430*/  FFMA.FTZ R182, R182, R181, R71 ;  /* 0x000000b5b6b67223 */ /* 0x000fe20000010047 */
[----:B------:R-:W-:-:S05]  /*5440*/  PRMT R181, RZ, 0x7610, R11 ;  /* 0x00007610ffb57816 */ /* 0x000fca000000000b */
        /* <DEDUP_REMOVED lines=34> */
[----:B------:R-:W-:-:S03]  /*5670*/  IADD3 R144, R165, 0x40, RZ ;  /* 0x00000040a5907810 */ /* 0x000fc60007ffe0ff */
[----:B------:R-:W-:Y:S01]  /*5680*/  FFMA.FTZ R173, R57, R59, R84 ;  /* 0x0000003b39ad7223 */ /* 0x000fe20000010054 */
[----:B------:R-:W-:Y:S02]  /*5690*/  PRMT R57, RZ, 0x5410, R4 ;  /* 0x00005410ff397816 */ /* 0x000fe40000000004 */
[----:B------:R-:W-:-:S03]  /*56a0*/  F2FP.BF16.PACK_AB R59, R177, R176 ;  /* 0x000000b0b13b723e */ /* 0x000fc600000010ff */
[----:B------:R-:W-:Y:S01]  /*56b0*/  FFMA.FTZ R46, R46, R57, R81 ;  /* 0x000000392e2e7223 */ /* 0x000fe20000010051 */
[----:B------:R-:W-:-:S05]  /*56c0*/  PRMT R57, RZ, 0x7610, R4 ;  /* 0x00007610ff397816 */ /* 0x000fca0000000004 */
[----:B------:R-:W-:Y:S01]  /*56d0*/  FFMA.FTZ R163, R25, R57, R82 ;  /* 0x0000003919a37223 */ /* 0x000fe20000010052 */
[----:B------:R-:W-:Y:S02]  /*56e0*/  PRMT R25, RZ, 0x5410, R19 ;  /* 0x00005410ff197816 */ /* 0x000fe40000000013 */
[----:B------:R-:W-:-:S03]  /*56f0*/  F2FP.BF16.PACK_AB R57, R20, R21 ;  /* 0x000000151439723e */ /* 0x000fc600000010ff */
[----:B------:R-:W-:Y:S01]  /*5700*/  FFMA.FTZ R191, R166, R25, R99 ;  /* 0x00000019a6bf7223 */ /* 0x000fe20000010063 */
[----:B------:R-:W-:-:S05]  /*5710*/  PRMT R25, RZ, 0x7610, R19 ;  /* 0x00007610ff197816 */ /* 0x000fca0000000013 */
[----:B------:R-:W-:Y:S01]  /*5720*/  FFMA.FTZ R192, R161, R25, R100 ;  /* 0x00000019a1c07223 */ /* 0x000fe20000010064 */
[----:B------:R-:W-:-:S05]  /*5730*/  PRMT R25, RZ, 0x5410, R18 ;  /* 0x00005410ff197816 */ /* 0x000fca0000000012 */
[----:B------:R-:W-:Y:S01]  /*5740*/  FFMA.FTZ R190, R58, R25, R97 ;  /* 0x000000193abe7223 */ /* 0x000fe20000010061 */
[----:B------:R-:W-:Y:S02]  /*5750*/  PRMT R25, RZ, 0x5410, R17 ;  /* 0x00005410ff197816 */ /* 0x000fe40000000011 */
[----:B------:R-:W-:Y:S01]  /*5760*/  F2FP.BF16.PACK_AB R58, R171, R24 ;  /* 0x00000018ab3a723e */ /* 0x000fe200000010ff */
[----:B------:R-:W-:Y:S01]  /*5770*/  HFMA2.MMA R171, -RZ, RZ, 0, 9.5367431640625e-07 ;  /* 0x00000010ffab7435 */ /* 0x000fe200000001ff */
[----:B------:R-:W-:Y:S01]  /*5780*/  IADD3 R24, R165, 0x20, RZ ;  /* 0x00000020a5187810 */ /* 0x000fe20007ffe0ff */
        /* <DEDUP_REMOVED lines=8> */
[----:B------:R-:W-:Y:S02]  /*5810*/  PRMT R25, RZ, 0x7610, R16 ;  /* 0x00007610ff197816 */ /* 0x000fe40000000010 */
[----:B------:R-:W-:Y:S01]  /*5820*/  F2FP.BF16.PACK_AB R52, R145, R164 ;  /* 0x000000a49134723e */ /* 0x000fe200000010ff */
[----:B------:R-:W-:-:S04]  /*5830*/  IMAD.WIDE.U32 R144, R144, R171, c[0x0][0x208] ;  /* 0x0000820090907625 */ /* 0x000fc800078e00ab */
[----:B------:R-:W-:Y:S01]  /*5840*/  FFMA.FTZ R166, R41, R25, R90 ;  /* 0x0000001929a67223 */ /* 0x000fe2000001005a */
[----:B------:R-:W-:Y:S02]  /*5850*/  PRMT R25, RZ, 0x5410, R23 ;  /* 0x00005410ff197816 */ /* 0x000fe40000000017 */
[----:B------:R-:W-:-:S03]  /*5860*/  PRMT R41, RZ, 0x7610, R31 ;  /* 0x00007610ff297816 */ /* 0x000fc6000000001f */
[----:B------:R-:W-:Y:S01]  /*5870*/  FFMA.FTZ R193, R50, R25, R107 ;  /* 0x0000001932c17223 */ /* 0x000fe2000001006b */
[----:B------:R-:W-:Y:S01]  /*5880*/  PRMT R25, RZ, 0x7610, R23 ;  /* 0x00007610ff197816 */ /* 0x000fe20000000017 */
[----:B------:R-:W-:Y:S01]  /*5890*/  FFMA.FTZ R164, R42, R41, R127 ;  /* 0x000000292aa47223 */ /* 0x000fe2000001007f */
[----:B------:R-:W-:Y:S02]  /*58a0*/  F2FP.BF16.PACK_AB R50, R170, R53 ;  /* 0x00000035aa32723e */ /* 0x000fe400000010ff */
[----:B------:R-:W-:Y:S01]  /*58b0*/  F2FP.BF16.PACK_AB R53, R179, R172 ;  /* 0x000000acb335723e */ /* 0x000fe200000010ff */
[----:B------:R-:W-:Y:S01]  /*58c0*/  FFMA.FTZ R194, R51, R25, R108 ;  /* 0x0000001933c27223 */ /* 0x000fe2000001006c */
[----:B------:R-:W-:Y:S02]  /*58d0*/  PRMT R25, RZ, 0x5410, R27 ;  /* 0x00005410ff197816 */ /* 0x000fe4000000001b */
[----:B------:R-:W-:Y:S02]  /*58e0*/  F2FP.BF16.PACK_AB R51, R56, R43 ;  /* 0x0000002b3833723e */ /* 0x000fe400000010ff */
[----:B------:R-:W-:Y:S01]  /*58f0*/  F2FP.BF16.PACK_AB R56, R169, R162 ;  /* 0x000000a2a938723e */ /* 0x000fe200000010ff */
[----:B0-----:R-:W-:Y:S01]  /*5900*/  FFMA.FTZ R195, R48, R25, R115 ;  /* 0x0000001930c37223 */ /* 0x001fe20000010073 */
[----:B------:R-:W-:Y:S01]  /*5910*/  PRMT R25, RZ, 0x7610, R27 ;  /* 0x00007610ff197816 */ /* 0x000fe2000000001b */
[----:B------:R-:W-:Y:S01]  /*5920*/  FFMA.FTZ R162, R132, R44, R105 ;  /* 0x0000002c84a27223 */ /* 0x000fe20000010069 */
[----:B------:R-:W-:-:S02]  /*5930*/  F2FP.BF16.PACK_AB R48, R184, R175 ;  /* 0x000000afb830723e */ /* 0x000fc400000010ff */
[----:B------:R-:W-:Y:S01]  /*5940*/  F2FP.BF16.PACK_AB R43, R187, R186 ;  /* 0x000000babb2b723e */ /* 0x000fe200000010ff */
[----:B------:R-:W-:Y:S01]  /*5950*/  FFMA.FTZ R196, R49, R25, R116 ;  /* 0x0000001931c47223 */ /* 0x000fe20000010074 */
[----:B------:R-:W-:Y:S02]  /*5960*/  PRMT R25, RZ, 0x5410, R31 ;  /* 0x00005410ff197816 */ /* 0x000fe4000000001f */
[----:B------:R-:W-:Y:S01]  /*5970*/  F2FP.BF16.PACK_AB R49, R178, R167 ;  /* 0x000000a7b231723e */ /* 0x000fe200000010ff */
[----:B------:R-:W-:Y:S01]  /*5980*/  FFMA.FTZ R167, R143, R40, R98 ;  /* 0x000000288fa77223 */ /* 0x000fe20000010062 */
[----:B------:R-:W-:Y:S01]  /*5990*/  F2FP.BF16.PACK_AB R40, R163, R46 ;  /* 0x0000002ea328723e */ /* 0x000fe200000010ff */
[----:B------:R-:W-:Y:S01]  /*59a0*/  FFMA.FTZ R197, R47, R25, R122 ;  /* 0x000000192fc57223 */ /* 0x000fe2000001007a */
[----:B------:R-:W-:Y:S01]  /*59b0*/  F2FP.BF16.PACK_AB R42, R185, R174 ;  /* 0x000000aeb92a723e */ /* 0x000fe200000010ff */
[----:B------:R-:W-:Y:S01]  /*59c0*/  IMAD.WIDE.U32 R24, R24, R171, c[0x0][0x208] ;  /* 0x0000820018187625 */ /* 0x000fe200078e00ab */
[----:B------:R0:W-:Y:S01]  /*59d0*/  STG.E.128 [R20.64], R48 ;  /* 0x0000003014007986 */ /* 0x0001e2000c101d04 */
[----:B------:R-:W-:-:S02]  /*59e0*/  F2FP.BF16.PACK_AB R41, R173, R168 ;  /* 0x000000a8ad29723e */ /* 0x000fc400000010ff */
[----:B------:R-:W-:Y:S01]  /*59f0*/  FFMA.FTZ R163, R133, R45, R106 ;  /* 0x0000002d85a37223 */ /* 0x000fe2000001006a */
[----:B------:R1:W-:Y:S01]  /*5a00*/  STG.E.128 [R24.64], R52 ;  /* 0x0000003418007986 */ /* 0x0003e2000c101d04 */
[----:B------:R-:W-:Y:S02]  /*5a10*/  F2FP.BF16.PACK_AB R47, R192, R191 ;  /* 0x000000bfc02f723e */ /* 0x000fe400000010ff */
[----:B------:R-:W-:Y:S01]  /*5a20*/  F2FP.BF16.PACK_AB R46, R167, R190 ;  /* 0x000000bea72e723e */ /* 0x000fe200000010ff */
[----:B------:R2:W-:Y:S01]  /*5a30*/  STG.E.128 [R144.64], R56 ;  /* 0x0000003890007986 */ /* 0x0005e2000c101d04 */
[----:B------:R-:W-:Y:S02]  /*5a40*/  F2FP.BF16.PACK_AB R45, R189, R188 ;  /* 0x000000bcbd2d723e */ /* 0x000fe400000010ff */
[----:B------:R-:W-:Y:S01]  /*5a50*/  F2FP.BF16.PACK_AB R44, R166, R161 ;  /* 0x000000a1a62c723e */ /* 0x000fe200000010ff */
[----:B0-----:R-:W-:Y:S01]  /*5a60*/  FFMA.FTZ R21, R139, R158, R114 ;  /* 0x0000009e8b157223 */ /* 0x001fe20000010072 */
[----:B------:R-:W-:Y:S01]  /*5a70*/  F2FP.BF16.PACK_AB R51, R194, R193 ;  /* 0x000000c1c233723e */ /* 0x000fe200000010ff */
[----:B------:R-:W-:Y:S01]  /*5a80*/  FFMA.FTZ R20, R29, R147, R120 ;  /* 0x000000931d147223 */ /* 0x000fe20000010078 */
[----:B------:R-:W-:Y:S01]  /*5a90*/  F2FP.BF16.PACK_AB R50, R163, R162 ;  /* 0x000000a2a332723e */ /* 0x000fe200000010ff */
[----:B-1----:R-:W-:Y:S01]  /*5aa0*/  FFMA.FTZ R54, R136, R157, R113 ;  /* 0x0000009d88367223 */ /* 0x002fe20000010071 */
[C---:B------:R-:W-:Y:S01]  /*5ab0*/  IADD3 R24, R165.reuse, 0x80, RZ ;  /* 0x00000080a5187810 */ /* 0x040fe20007ffe0ff */
[----:B------:R-:W-:Y:S01]  /*5ac0*/  FFMA.FTZ R52, R22, R148, R109 ;  /* 0x0000009416347223 */ /* 0x000fe2000001006d */
[----:B------:R-:W-:Y:S01]  /*5ad0*/  IADD3 R148, R165, 0xe0, RZ ;  /* 0x000000e0a5947810 */ /* 0x000fe20007ffe0ff */
[----:B--2---:R-:W-:Y:S01]  /*5ae0*/  FFMA.FTZ R57, R28, R149, R119 ;  /* 0x000000951c397223 */ /* 0x004fe20000010077 */
[----:B------:R-:W-:Y:S01]  /*5af0*/  F2FP.BF16.PACK_AB R54, R21, R54 ;  /* 0x000000361536723e */ /* 0x000fe200000010ff */
[----:B------:R-:W-:Y:S01]  /*5b00*/  FFMA.FTZ R21, R135, R152, R110 ;  /* 0x0000009887157223 */ /* 0x000fe2000001006e */
[----:B------:R-:W-:Y:S01]  /*5b10*/  IADD3 R144, R165, 0xa0, RZ ;  /* 0x000000a0a5907810 */ /* 0x000fe20007ffe0ff */
[----:B------:R-:W-:Y:S01]  /*5b20*/  FFMA.FTZ R56, R26, R142, R117 ;  /* 0x0000008e1a387223 */ /* 0x000fe20000010075 */
[----:B------:R-:W-:Y:S01]  /*5b30*/  F2FP.BF16.PACK_AB R57, R20, R57 ;  /* 0x000000391439723e */ /* 0x000fe200000010ff */
[----:B------:R-:W-:Y:S01]  /*5b40*/  FFMA.FTZ R25, R141, R146, R118 ;  /* 0x000000928d197223 */ /* 0x000fe20000010076 */
[C---:B------:R-:W-:Y:S01]  /*5b50*/  IADD3 R20, R165.reuse, 0x60, RZ ;  /* 0x00000060a5147810 */ /* 0x040fe20007ffe0ff */
[----:B------:R-:W-:Y:S01]  /*5b60*/  FFMA.FTZ R48, R128, R156, R101 ;  /* 0x0000009c80307223 */ /* 0x000fe20000010065 */
[----:B------:R-:W-:Y:S01]  /*5b70*/  IADD3 R146, R165, 0xc0, RZ ;  /* 0x000000c0a5927810 */ /* 0x000fe20007ffe0ff */
[----:B------:R-:W-:Y:S01]  /*5b80*/  FFMA.FTZ R49, R130, R155, R103 ;  /* 0x0000009b82317223 */ /* 0x000fe20000010067 */
[----:B------:R-:W-:Y:S01]  /*5b90*/  F2FP.BF16.PACK_AB R52, R21, R52 ;  /* 0x000000341534723e */ /* 0x000fe200000010ff */
[----:B------:R-:W-:Y:S01]  /*5ba0*/  FFMA.FTZ R53, R134, R153, R111 ;  /* 0x0000009986357223 */ /* 0x000fe2000001006f */
[----:B------:R-:W-:Y:S01]  /*5bb0*/  F2FP.BF16.PACK_AB R56, R25, R56 ;  /* 0x000000381938723e */ /* 0x000fe200000010ff */
[----:B------:R-:W-:Y:S01]  /*5bc0*/  FFMA.FTZ R58, R138, R150, R121 ;  /* 0x000000968a3a7223 */ /* 0x000fe20000010079 */
[----:B------:R-:W-:Y:S01]  /*5bd0*/  F2FP.BF16.PACK_AB R49, R160, R49 ;  /* 0x00000031a031723e */ /* 0x000fe200000010ff */
[----:B------:R-:W-:Y:S01]  /*5be0*/  IMAD.WIDE.U32 R20, R20, R171, c[0x0][0x208] ;  /* 0x0000820014147625 */ /* 0x000fe200078e00ab */
[----:B------:R-:W-:-:S02]  /*5bf0*/  F2FP.BF16.PACK_AB R48, R159, R48 ;  /* 0x000000309f30723e */ /* 0x000fc400000010ff */
[----:B------:R-:W-:Y:S01]  /*5c00*/  F2FP.BF16.PACK_AB R55, R196, R195 ;  /* 0x000000c3c437723e */ /* 0x000fe200000010ff */
[----:B------:R-:W-:Y:S01]  /*5c10*/  IMAD.WIDE.U32 R24, R24, R171, c[0x0][0x208] ;  /* 0x0000820018187625 */ /* 0x000fe200078e00ab */
[----:B------:R-:W-:Y:S01]  /*5c20*/  F2FP.BF16.PACK_AB R53, R154, R53 ;  /* 0x000000359a35723e */ /* 0x000fe200000010ff */
[----:B------:R0:W-:Y:S01]  /*5c30*/  STG.E.128 [R20.64], R40 ;  /* 0x0000002814007986 */ /* 0x0001e2000c101d04 */
[----:B------:R-:W-:Y:S01]  /*5c40*/  F2FP.BF16.PACK_AB R59, R164, R197 ;  /* 0x000000c5a43b723e */ /* 0x000fe200000010ff */
[-C--:B------:R-:W-:Y:S01]  /*5c50*/  IMAD.WIDE.U32 R144, R144, R171.reuse, c[0x0][0x208] ;  /* 0x0000820090907625 */ /* 0x080fe200078e00ab */
[----:B------:R-:W-:Y:S01]  /*5c60*/  F2FP.BF16.PACK_AB R58, R151, R58 ;  /* 0x0000003a973a723e */ /* 0x000fe200000010ff */
[----:B------:R0:W-:Y:S02]  /*5c70*/  STG.E.128 [R24.64], R44 ;  /* 0x0000002c18007986 */ /* 0x0001e4000c101d04 */
[-C--:B------:R-:W-:Y:S02]  /*5c80*/  IMAD.WIDE.U32 R146, R146, R171.reuse, c[0x0][0x208] ;  /* 0x0000820092927625 */ /* 0x080fe400078e00ab */
[----:B------:R0:W-:Y:S02]  /*5c90*/  STG.E.128 [R144.64], R48 ;  /* 0x0000003090007986 */ /* 0x0001e4000c101d04 */
[----:B------:R-:W-:-:S02]  /*5ca0*/  IMAD.WIDE.U32 R148, R148, R171, c[0x0][0x208] ;  /* 0x0000820094947625 */ /* 0x000fc400078e00ab */
[----:B------:R0:W-:Y:S04]  /*5cb0*/  STG.E.128 [R146.64], R52 ;  /* 0x0000003492007986 */ /* 0x0001e8000c101d04 */
[----:B------:R0:W-:Y:S02]  /*5cc0*/  STG.E.128 [R148.64], R56 ;  /* 0x0000003894007986 */ /* 0x0001e4000c101d04 */
.L_x_888:
[----:B--2---:R-:W-:Y:S05]  /*5cd0*/  BSYNC B0 ;  /* 0x0000000000007941 */ /* 0x004fea0003800000 */
.L_x_887:
[----:B0-----:R-:W-:-:S04]  /*5ce0*/  MOV R20, c[0x0][0x160] ;  /* 0x0000580000147a02 */ /* 0x001fc80000000f00 */
[----:B------:R-:W-:-:S04]  /*5cf0*/  LEA R125, R20, R125, 0x2 ;  /* 0x0000007d147d7211 */ /* 0x000fc800078e10ff */
[----:B------:R-:W-:-:S13]  /*5d00*/  ISETP.GE.AND P0, PT, R125, c[0x0][0x164], PT ;  /* 0x000059007d007a0c */ /* 0x000fda0003f06270 */
[----:B-----5:R-:W-:Y:S01]  /*5d10*/  @P0 CALL.REL.NOINC `(.L_x_889) ;  /* 0x0000001000000944 */ /* 0x020fe20003c00000 */
[----:B------:R-:W-:Y:S05]  /*5d20*/  BRA `(.L_x_890) ;  /* 0xffffab5000007947 */ /* 0x000fea000383ffff */
.L_x_889:
[----:B------:R-:W-:Y:S05]  /*5d30*/  EXIT ;  /* 0x000000000000794d */ /* 0x000fea0003800000 */
.L_x_885:
[----:B0-----:R-:W-:Y:S01]  /*5d40*/  HFMA2.MMA R40, -RZ, RZ, 0, 5.9604644775390625e-08 ;  /* 0x00000001ff287435 */ /* 0x001fe200000001ff */
[----:B------:R-:W-:Y:S02]  /*5d50*/  MOV R43, R195 ;  /* 0x000000c3002b7202 */ /* 0x000fe40000000f00 */
[----:B------:R-:W-:Y:S02]  /*5d60*/  MOV R24, 0x1f ;  /* 0x0000001f00187802 */ /* 0x000fe40000000f00 */
[----:B------:R-:W-:Y:S02]  /*5d70*/  MOV R25, 0xffffffff ;  /* 0xffffffff00197802 */ /* 0x000fe40000000f00 */
[----:B------:R-:W-:Y:S02]  /*5d80*/  MOV R20, 0x5da0 ;  /* 0x00005da000147802 */ /* 0x000fe40000000f00 */
[----:B-----5:R-:W-:Y:S05]  /*5d90*/  CALL.REL.NOINC `($__internal_3_$__cuda_sm70_shflsync_bfly_p) ;  /* 0x00000b9000007944 */ /* 0x020fea0003c00000 */
[----:B-1----:R-:W-:Y:S01]  /*5da0*/  MOV R20, R40 ;  /* 0x0000002800147202 */ /* 0x002fe20000000f00 */
[----:B0-----:R-:W-:Y:S05]  /*5db0*/  BRA `(.L_x_891) ;  /* 0xffffe24000007947 */ /* 0x001fea000383ffff */
.L_x_886:
[----:B------:R-:W-:Y:S01]  /*5dc0*/  HFMA2.MMA R40, -RZ, RZ, 0, 1.1920928955078125e-07 ;  /* 0x00000002ff287435 */ /* 0x000fe200000001ff */
[----:B------:R-:W-:Y:S02]  /*5dd0*/  MOV R24, 0x1f ;  /* 0x0000001f00187802 */ /* 0x000fe40000000f00 */
[----:B------:R-:W-:-:S02]  /*5de0*/  MOV R25, 0xffffffff ;  /* 0xffffffff00197802 */ /* 0x000fc40000000f00 */
[----:B------:R-:W-:Y:S02]  /*5df0*/  MOV R20, 0x5e10 ;  /* 0x00005e1000147802 */ /* 0x000fe40000000f00 */
[----:B0----5:R-:W-:Y:S05]  /*5e00*/  CALL.REL.NOINC `($__internal_3_$__cuda_sm70_shflsync_bfly_p) ;  /* 0x00000b2000007944 */ /* 0x021fea0003c00000 */
[----:B01----:R-:W-:Y:S01]  /*5e10*/  FADD.FTZ R43, R43, R40 ;  /* 0x000000282b2b7221 */ /* 0x003fe20000010000 */
[----:B------:R-:W-:Y:S01]  /*5e20*/  HFMA2.MMA R40, -RZ, RZ, 0, 2.384185791015625e-07 ;  /* 0x00000004ff287435 */ /* 0x000fe200000001ff */
[----:B------:R-:W-:Y:S02]  /*5e30*/  MOV R24, 0x1f ;  /* 0x0000001f00187802 */ /* 0x000fe40000000f00 */
[----:B------:R-:W-:Y:S02]  /*5e40*/  MOV R25, 0xffffffff ;  /* 0xffffffff00197802 */ /* 0x000fe40000000f00 */
[----:B------:R-:W-:Y:S02]  /*5e50*/  MOV R20, 0x5e70 ;  /* 0x00005e7000147802 */ /* 0x000fe40000000f00 */
[----:B------:R-:W-:Y:S05]  /*5e60*/  CALL.REL.NOINC `($__internal_3_$__cuda_sm70_shflsync_bfly_p) ;  /* 0x00000ac000007944 */ /* 0x000fea0003c00000 */
[----:B01----:R-:W-:Y:S01]  /*5e70*/  FADD.FTZ R43, R43, R40 ;  /* 0x000000282b2b7221 */ /* 0x003fe20000010000 */
[----:B------:R-:W-:Y:S01]  /*5e80*/  HFMA2.MMA R40, -RZ, RZ, 0, 4.76837158203125e-07 ;  /* 0x00000008ff287435 */ /* 0x000fe200000001ff */
[----:B------:R-:W-:Y:S02]  /*5e90*/  MOV R24, 0x1f ;  /* 0x0000001f00187802 */ /* 0x000fe40000000f00 */
[----:B------:R-:W-:-:S02]  /*5ea0*/  MOV R25, 0xffffffff ;  /* 0xffffffff00197802 */ /* 0x000fc40000000f00 */
[----:B------:R-:W-:Y:S02]  /*5eb0*/  MOV R20, 0x5ed0 ;  /* 0x00005ed000147802 */ /* 0x000fe40000000f00 */
[----:B------:R-:W-:Y:S05]  /*5ec0*/  CALL.REL.NOINC `($__internal_3_$__cuda_sm70_shflsync_bfly_p) ;  /* 0x00000a6000007944 */ /* 0x000fea0003c00000 */
[----:B01----:R-:W-:Y:S01]  /*5ed0*/  FADD.FTZ R43, R43, R40 ;  /* 0x000000282b2b7221 */ /* 0x003fe20000010000 */
[----:B------:R-:W-:Y:S01]  /*5ee0*/  HFMA2.MMA R40, -RZ, RZ, 0, 9.5367431640625e-07 ;  /* 0x00000010ff287435 */ /* 0x000fe200000001ff */
[----:B------:R-:W-:Y:S02]  /*5ef0*/  MOV R24, 0x1f ;  /* 0x0000001f00187802 */ /* 0x000fe40000000f00 */
[----:B------:R-:W-:Y:S02]  /*5f00*/  MOV R25, 0xffffffff ;  /* 0xffffffff00197802 */ /* 0x000fe40000000f00 */
[----:B------:R-:W-:Y:S02]  /*5f10*/  MOV R20, 0x5f30 ;  /* 0x00005f3000147802 */ /* 0x000fe40000000f00 */
[----:B------:R-:W-:Y:S05]  /*5f20*/  CALL.REL.NOINC `($__internal_3_$__cuda_sm70_shflsync_bfly_p) ;  /* 0x00000a0000007944 */ /* 0x000fea0003c00000 */
[----:B-1----:R-:W-:Y:S01]  /*5f30*/  FADD.FTZ R40, R43, R40 ;  /* 0x000000282b287221 */ /* 0x002fe20000010000 */
[----:B0-----:R-:W-:-:S03]  /*5f40*/  MOV R24, 0x1f ;  /* 0x0000001f00187802 */ /* 0x001fc60000000f00 */
[----:B------:R-:W-:Y:S01]  /*5f50*/  FMUL.FTZ R41, R40, c[0x0][0x1e0] ;  /* 0x0000780028297a20 */ /* 0x000fe20000410000 */
[----:B------:R-:W-:-:S03]  /*5f60*/  HFMA2.MMA R40, -RZ, RZ, 0, 5.9604644775390625e-08 ;  /* 0x00000001ff287435 */ /* 0x000fc600000001ff */
        /* <DEDUP_REMOVED lines=126> */
[----:B------:R-:W-:Y:S01]  /*6750*/  FFMA.FTZ R20, R25, R25, R20 ;  /* 0x0000001919147223 */ /* 0x000fe20000010014 */
[----:B------:R-:W-:-:S03]  /*6760*/  MOV R25, 0xffffffff ;  /* 0xffffffff00197802 */ /* 0x000fc60000000f00 */
[----:B------:R-:W-:Y:S01]  /*6770*/  FFMA.FTZ R43, R21, R21, R20 ;  /* 0x00000015152b7223 */ /* 0x000fe20000010014 */
[----:B------:R-:W-:Y:S02]  /*6780*/  MOV R20, 0x67a0 ;  /* 0x000067a000147802 */ /* 0x000fe40000000f00 */
[----:B------:R-:W-:Y:S05]  /*6790*/  CALL.REL.NOINC `($__internal_3_$__cuda_sm70_shflsync_bfly_p) ;  /* 0x0000019000007944 */ /* 0x000fea0003c00000 */
[----:B01----:R-:W-:Y:S01]  /*67a0*/  FADD.FTZ R43, R43, R40 ;  /* 0x000000282b2b7221 */ /* 0x003fe20000010000 */
[----:B------:R-:W-:Y:S01]  /*67b0*/  HFMA2.MMA R40, -RZ, RZ, 0, 1.1920928955078125e-07 ;  /* 0x00000002ff287435 */ /* 0x000fe200000001ff */
[----:B------:R-:W-:Y:S02]  /*67c0*/  MOV R24, 0x1f ;  /* 0x0000001f00187802 */ /* 0x000fe40000000f00 */
[----:B------:R-:W-:Y:S02]  /*67d0*/  MOV R25, 0xffffffff ;  /* 0xffffffff00197802 */ /* 0x000fe40000000f00 */
[----:B------:R-:W-:Y:S02]  /*67e0*/  MOV R20, 0x6800 ;  /* 0x0000680000147802 */ /* 0x000fe40000000f00 */
[----:B------:R-:W-:Y:S05]  /*67f0*/  CALL.REL.NOINC `($__internal_3_$__cuda_sm70_shflsync_bfly_p) ;  /* 0x0000013000007944 */ /* 0x000fea0003c00000 */
[----:B01----:R-:W-:Y:S01]  /*6800*/  FADD.FTZ R43, R43, R40 ;  /* 0x000000282b2b7221 */ /* 0x003fe20000010000 */
[----:B------:R-:W-:Y:S01]  /*6810*/  HFMA2.MMA R40, -RZ, RZ, 0, 2.384185791015625e-07 ;  /* 0x00000004ff287435 */ /* 0x000fe200000001ff */
[----:B------:R-:W-:Y:S02]  /*6820*/  MOV R24, 0x1f ;  /* 0x0000001f00187802 */ /* 0x000fe40000000f00 */
[----:B------:R-:W-:-:S02]  /*6830*/  MOV R25, 0xffffffff ;  /* 0xffffffff00197802 */ /* 0x000fc40000000f00 */
[----:B------:R-:W-:Y:S02]  /*6840*/  MOV R20, 0x6860 ;  /* 0x0000686000147802 */ /* 0x000fe40000000f00 */
[----:B------:R-:W-:Y:S05]  /*6850*/  CALL.REL.NOINC `($__internal_3_$__cuda_sm70_shflsync_bfly_p) ;  /* 0x000000d000007944 */ /* 0x000fea0003c00000 */
[----:B01----:R-:W-:Y:S01]  /*6860*/  FADD.FTZ R43, R43, R40 ;  /* 0x000000282b2b7221 */ /* 0x003fe20000010000 */
[----:B------:R-:W-:Y:S01]  /*6870*/  HFMA2.MMA R40, -RZ, RZ, 0, 4.76837158203125e-07 ;  /* 0x00000008ff287435 */ /* 0x000fe200000001ff */
[----:B------:R-:W-:Y:S02]  /*6880*/  MOV R24, 0x1f ;  /* 0x0000001f00187802 */ /* 0x000fe40000000f00 */
[----:B------:R-:W-:Y:S02]  /*6890*/  MOV R25, 0xffffffff ;  /* 0xffffffff00197802 */ /* 0x000fe40000000f00 */
[----:B------:R-:W-:Y:S02]  /*68a0*/  MOV R20, 0x68c0 ;  /* 0x000068c000147802 */ /* 0x000fe40000000f00 */
[----:B------:R-:W-:Y:S05]  /*68b0*/  CALL.REL.NOINC `($__internal_3_$__cuda_sm70_shflsync_bfly_p) ;  /* 0x0000007000007944 */ /* 0x000fea0003c00000 */
[----:B01----:R-:W-:Y:S01]  /*68c0*/  FADD.FTZ R43, R43, R40 ;  /* 0x000000282b2b7221 */ /* 0x003fe20000010000 */
[----:B------:R-:W-:Y:S01]  /*68d0*/  HFMA2.MMA R40, -RZ, RZ, 0, 9.5367431640625e-07 ;  /* 0x00000010ff287435 */ /* 0x000fe200000001ff */
[----:B------:R-:W-:Y:S02]  /*68e0*/  MOV R24, 0x1f ;  /* 0x0000001f00187802 */ /* 0x000fe40000000f00 */
[----:B------:R-:W-:-:S02]  /*68f0*/  MOV R25, 0xffffffff ;  /* 0xffffffff00197802 */ /* 0x000fc40000000f00 */
[----:B------:R-:W-:Y:S02]  /*6900*/  MOV R20, 0x6920 ;  /* 0x0000692000147802 */ /* 0x000fe40000000f00 */
[----:B------:R-:W-:Y:S05]  /*6910*/  CALL.REL.NOINC `($__internal_3_$__cuda_sm70_shflsync_bfly_p) ;  /* 0x0000001000007944 */ /* 0x000fea0003c00000 */
[----:B01----:R-:W-:Y:S05]  /*6920*/  BRA `(.L_x_892) ;  /* 0xffffe01000007947 */ /* 0x003fea000383ffff */
        .weak           $__internal_3_$__cuda_sm70_shflsync_bfly_p
        .type           $__internal_3_$__cuda_sm70_shflsync_bfly_p,@function
        .size           $__internal_3_$__cuda_sm70_shflsync_bfly_p,(.L_x_57043 - $__internal_3_$__cuda_sm70_shflsync_bfly_p)
$__internal_3_$__cuda_sm70_shflsync_bfly_p:
[----:B------:R-:W-:Y:S01]  /*6930*/  HFMA2.MMA R21, -RZ, RZ, 0, 0 ;  /* 0x00000000ff157435 */ /* 0x000fe200000001ff */
[----:B------:R-:W-:Y:S04]  /*6940*/  WARPSYNC R25 ;  /* 0x0000001900007348 */ /* 0x000fe80003800000 */
[----:B------:R0:W1:Y:S01]  /*6950*/  SHFL.BFLY PT, R40, R43, R40, R24 ;  /* 0x0c0000282b287389 */ /* 0x00006200000e0018 */
[----:B------:R-:W-:Y:S05]  /*6960*/  RET.REL.NODEC R20 `(_ZN10layer_norm13ln_fwd_kernelINS_13Kernel_traitsI13__nv_bfloat16S2_S2_S2_fjLj2048ELj1ELj4ELj1ELj16ENS_18Kernel_traits_baseILj2048ES2_S2_S2_S2_fjLj128EEEEELb0ELb0ELb1ELb1EEEvNS_9FwdParamsE) ;  /* 0xffff969014007950 */ /* 0x000fea0003c3ffff */
.L_x_893:
        /* <DEDUP_REMOVED lines=9> */
.L_x_57043:


//--------------------- .text._ZN10layer_norm13ln_fwd_kernelINS_13Kernel_traitsI13__nv_bfloat16S2_S2_S2_fjLj2048ELj1ELj4ELj1ELj16ENS_18Kernel_traits_baseILj2048ES2_S2_S2_S2_fjLj128EEEEELb0ELb1ELb0ELb0EEEvNS_9FwdParamsE --------------------------
	.section	.text._ZN10layer_norm13ln_fwd_kernelINS_13Kernel_traitsI13__nv_bfloat16S2_S2_S2_fjLj2048ELj1ELj4ELj1ELj16ENS_18Kernel_traits_baseILj2048ES2_S2_S2_S2_fjLj128EEEEELb0ELb1ELb0ELb0EEEvNS_9FwdParamsE,"ax",@progbits
	.sectioninfo	@"SHI_REGISTERS=255"
	.align	128
        .global         _ZN10layer_norm13ln_fwd_kernelINS_13Kernel_traitsI13__nv_bfloat16S2_S2_S2_fjLj2048ELj1ELj4ELj1ELj16ENS_18Kernel_traits_baseILj2048ES2_S2_S2_S2_fjLj128EEEEELb0ELb1ELb0ELb0EEEvNS_9FwdParamsE
        .type           _ZN10layer_norm13ln_fwd_kernelINS_13Kernel_traitsI13__nv_bfloat16S2_S2_S2_fjLj2048ELj1ELj4ELj1ELj16ENS_18Kernel_traits_baseILj2048ES2_S2_S2_S2_fjLj128EEEEELb0ELb1ELb0ELb0EEEvNS_9FwdParamsE,@function
        .size           _ZN10layer_norm13ln_fwd_kernelINS_13Kernel_traitsI13__nv_bfloat16S2_S2_S2_fjLj2048ELj1ELj4ELj1ELj16ENS_18Kernel_traits_baseILj2048ES2_S2_S2_S2_fjLj128EEEEELb0ELb1ELb0ELb0EEEvNS_9FwdParamsE,(.L_x_57044 - _ZN10layer_norm13ln_fwd_kernelINS_13Kernel_traitsI13__nv_bfloat16S2_S2_S2_fjLj2048ELj1ELj4ELj1ELj16ENS_18Kernel_traits_baseILj2048ES2_S2_S2_S2_fjLj128EEEEELb0ELb1ELb0ELb0EEEvNS_9FwdParamsE)
        .other          _ZN10layer_norm13ln_fwd_kernelINS_13Kernel_traitsI13__nv_bfloat16S2_S2_S2_fjLj2048ELj1ELj4ELj1ELj16ENS_18Kernel_traits_baseILj2048ES2_S2_S2_S2_fjLj128EEEEELb0ELb1ELb0ELb0EEEvNS_9FwdParamsE,@"STO_CUDA_ENTRY STV_DEFAULT"
_ZN10layer_norm13ln_fwd_kernelINS_13Kernel_traitsI13__nv_bfloat16S2_S2_S2_fjLj2048ELj1ELj4ELj1ELj16ENS_18Kernel_traits_baseILj2048ES2_S2_S2_S2_fjLj128EEEEELb0ELb1ELb0ELb0EEEvNS_9FwdParamsE:
.text._ZN10layer_norm13ln_fwd_kernelINS_13Kernel_traitsI13__nv_bfloat16S2_S2_S2_fjLj2048ELj1ELj4ELj1ELj16ENS_18Kernel_traits_baseILj2048ES2_S2_S2_S2_fjLj128EEEEELb0ELb1ELb0ELb0EEEvNS_9FwdParamsE:
[----:B------:R-:W-:Y:S02]  /*0000*/  MOV R1, c[0x0][0x28] ;  /* 0x00000a0000017a02 */ /* 0x000fe40000000f00 */
[----:B------:R-:W0:Y:S01]  /*0010*/  S2R R64, SR_TID.X ;  /* 0x0000000000407919 */ /* 0x000e220000002100 */
[----:B------:R-:W-:Y:S01]  /*0020*/  MOV R0, c[0x0][0x168] ;  /* 0x00005a0000007a02 */ /* 0x000fe20000000f00 */
[----:B------:R-:W-:Y:S01]  /*0030*/  ULDC.64 UR4, c[0x0][0x118] ;  /* 0x0000460000047ab9 */ /* 0x000fe20000000a00 */
[----:B------:R-:W-:Y:S01]  /*0040*/  LOP3.LUT R2, R2, 0xfffffeff, RZ, 0xc0, !PT ;  /* 0xfffffeff02027812 */ /* 0x000fe200078ec0ff */
[----:B------:R-:W1:Y:S01]  /*0050*/  S2R R35, SR_CTAID.X ;  /* 0x0000000000237919 */ /* 0x000e620000002500 */
[----:B------:R-:W-:Y:S01]  /*0060*/  SHF.R.S32.HI R0, RZ, 0x1f, R0 ;  /* 0x0000001fff007819 */ /* 0x000fe20000011400 */
[----:B------:R-:W-:Y:S01]  /*0070*/  BSSY B0, `(.L_x_894) ;  /* 0x0000021000007945 */ /* 0x000fe20003800000 */
[----:B------:R-:W-:Y:S02]  /*0080*/  IADD3 R1, R1, -0x58, RZ ;  /* 0xffffffa801017810 */ /* 0x000fe40007ffe0ff */
        /* <DEDUP_REMOVED lines=21> */
[C---:B------:R-:W-:Y:S02]  /*01e0*/  @P1 LEA.HI.X R5, R48.reuse, c[0x0][0x21c], RZ, 0x4, P2 ;  /* 0x0000870030051a11 */ /* 0x040fe400010f24ff */
[C---:B------:R-:W-:Y:S01]  /*01f0*/  LEA R84, P2, R48.reuse, c[0x0][0x1c8], 0x4 ;  /* 0x0000720030547a11 */ /* 0x040fe200078420ff */
[C---:B------:R-:W-:Y:S02]  /*0200*/  IMAD.WIDE.U32 R196, R48.reuse, R197, c[0x0][0x1b0] ;  /* 0x00006c0030c47625 */ /* 0x040fe400078e00c5 */
[----:B------:R0:W5:Y:S01]  /*0210*/  @P1 LDG.E.128 R36, [R4.64] ;  /* 0x0000000404241981 */ /* 0x000162000c1e1d00 */
[----:B------:R-:W-:-:S03]  /*0220*/  LEA.HI.X R85, R48, c[0x0][0x1cc], RZ, 0x4, P2 ;  /* 0x0000730030557a11 */ /* 0x000fc600010f24ff */
[----:B------:R-:W5:Y:S04]  /*0230*/  LDG.E.128 R196, [R196.64] ;  /* 0x00000004c4c47981 */ /* 0x000f68000c1e1d00 */
[----:B------:R-:W5:Y:S01]  /*0240*/  LDG.E.128 R84, [R84.64] ;  /* 0x0000000454547981 */ /* 0x000f62000c1e1d00 */
[----:B------:R-:W-:Y:S01]  /*0250*/  LOP3.LUT R48, R48, 0x20, RZ, 0xfc, !PT ;  /* 0x0000002030307812 */ /* 0x000fe200078efcff */
[----:B------:R-:W-:Y:S01]  /*0260*/  @!P1 CS2R R36, SRZ ;  /* 0x0000000000249805 */ /* 0x000fe2000001ff00 */
[----:B------:R-:W-:Y:S02]  /*0270*/  @!P1 CS2R R38, SRZ ;  /* 0x0000000000269805 */ /* 0x000fe4000001ff00 */
.L_x_895:
[----:B01----:R-:W-:Y:S05]  /*0280*/  BSYNC B0 ;  /* 0x0000000000007941 */ /* 0x003fea0003800000 */
.L_x_894:
        /* <DEDUP_REMOVED lines=8> */
[C---:B------:R-:W-:Y:S02]  /*0310*/  @P1 LEA.HI.X R5, R48.reuse, c[0x0][0x21c], RZ, 0x4, P2 ;  /* 0x0000870030051a11 */ /* 0x040fe400010f24ff */
[----:B------:R-:W-:-:S03]  /*0320*/  LEA R80, P2, R48, c[0x0][0x1c8], 0x4 ;  /* 0x0000720030507a11 */ /* 0x000fc600078420ff */
[----:B------:R0:W5:Y:S01]  /*0330*/  @P1 LDG.E.128 R28, [R4.64] ;  /* 0x00000004041c1981 */ /* 0x000162000c1e1d00 */
[----:B------:R-:W-:-:S06]  /*0340*/  LEA.HI.X R81, R48, c[0x0][0x1cc], RZ, 0x4, P2 ;  /* 0x0000730030517a11 */ /* 0x000fcc00010f24ff */
[----:B------:R-:W5:Y:S01]  /*0350*/  LDG.E.128 R80, [R80.64] ;  /* 0x0000000450507981 */ /* 0x000f62000c1e1d00 */
[----:B------:R-:W-:Y:S01]  /*0360*/  IADD3 R48, R48, 0x20, RZ ;  /* 0x0000002030307810 */ /* 0x000fe20007ffe0ff */
[----:B------:R-:W-:Y:S01]  /*0370*/  @!P1 CS2R R28, SRZ ;  /* 0x00000000001c9805 */ /* 0x000fe2000001ff00 */
[----:B------:R-:W-:Y:S02]  /*0380*/  @!P1 CS2R R30, SRZ ;  /* 0x00000000001e9805 */ /* 0x000fe4000001ff00 */
.L_x_897:
[----:B0-----:R-:W-:Y:S05]  /*0390*/  BSYNC B0 ;  /* 0x0000000000007941 */ /* 0x001fea0003800000 */
.L_x_896:
[----:B------:R-:W-:Y:S01]  /*03a0*/  BSSY B0, `(.L_x_898) ;  /* 0x0000010000007945 */ /* 0x000fe20003800000 */
[----:B------:R-:W-:Y:S05]  /*03b0*/  @!P5 BRA `(.L_x_899) ;  /* 0x000000e00000d947 */ /* 0x000fea0003800000 */
[----:B------:R-:W-:Y:S01]  /*03c0*/  ISETP.NE.U32.AND P1, PT, RZ, c[0x0][0x218], PT ;  /* 0x00008600ff007a0c */ /* 0x000fe20003f25070 */
        /* <DEDUP_REMOVED lines=10> */
[----:B------:R-:W-:Y:S01]  /*0470*/  IADD3 R48, R48, 0x20, RZ ;  /* 0x0000002030307810 */ /* 0x000fe20007ffe0ff */
[----:B------:R-:W-:Y:S01]  /*0480*/  @!P1 CS2R R20, SRZ ;  /* 0x0000000000149805 */ /* 0x000fe2000001ff00 */
[----:B------:R-:W-:Y:S02]  /*0490*/  @!P1 CS2R R22, SRZ ;  /* 0x0000000000169805 */ /* 0x000fe4000001ff00 */
.L_x_899:
[----:B0-----:R-:W-:Y:S05]  /*04a0*/  BSYNC B0 ;  /* 0x0000000000007941 */ /* 0x001fea0003800000 */
.L_x_898:
        /* <DEDUP_REMOVED lines=16> */
.L_x_901:
[----:B0-----:R-:W-:Y:S05]  /*05b0*/  BSYNC B0 ;  /* 0x0000000000007941 */ /* 0x001fea0003800000 */
.L_x_900:
        /* <DEDUP_REMOVED lines=16> */
.L_x_903:
[----:B0-----:R-:W-:Y:S05]  /*06c0*/  BSYNC B0 ;  /* 0x0000000000007941 */ /* 0x001fea0003800000 */
.L_x_902:
        /* <DEDUP_REMOVED lines=19> */
.L_x_905:
[----:B0-----:R-:W-:Y:S05]  /*0800*/  BSYNC B0 ;  /* 0x0000000000007941 */ /* 0x001fea0003800000 */
.L_x_904:
        /* <DEDUP_REMOVED lines=21> */
.L_x_907:
[----:B0-----:R-:W-:Y:S05]  /*0960*/  BSYNC B0 ;  /* 0x0000000000007941 */ /* 0x001fea0003800000 */
.L_x_906:
        /* <DEDUP_REMOVED lines=9> */
[C---:B------:R-:W-:Y:S02]  /*0a00*/  @P1 LEA.HI.X R67, R48.reuse, c[0x0][0x21c], RZ, 0x4, P2 ;  /* 0x0000870030431a11 */ /* 0x040fe400010f24ff */
[----:B------:R-:W-:-:S03]  /*0a10*/  LEA R44, P2, R48, c[0x0][0x1c8], 0x4 ;  /* 0x00007200302c7a11 */ /* 0x000fc600078420ff */
[----:B------:R0:W5:Y:S01]  /*0a20*/  @P1 LDG.E.128 R56, [R66.64] ;  /* 0x0000000442381981 */ /* 0x000162000c1e1d00 */
[C---:B------:R-:W-:Y:S01]  /*0a30*/  LEA.HI.X R45, R48.reuse, c[0x0][0x1cc], RZ, 0x4, P2 ;  /* 0x00007300302d7a11 */ /* 0x040fe200010f24ff */
[----:B------:R-:W-:-:S05]  /*0a40*/  IMAD.WIDE.U32 R48, R48, R49, c[0x0][0x1b0] ;  /* 0x00006c0030307625 */ /* 0x000fca00078e0031 */
[----:B------:R-:W5:Y:S04]  /*0a50*/  LDG.E.128 R44, [R44.64] ;  /* 0x000000042c2c7981 */ /* 0x000f68000c1e1d00 */
[----:B------:R-:W5:Y:S01]  /*0a60*/  LDG.E.128 R48, [R48.64] ;  /* 0x0000000430307981 */ /* 0x000f62000c1e1d00 */
[----:B------:R-:W-:Y:S01]  /*0a70*/  @!P1 CS2R R56, SRZ ;  /* 0x0000000000389805 */ /* 0x000fe2000001ff00 */
[----:B------:R-:W-:Y:S02]  /*0a80*/  @!P1 CS2R R58, SRZ ;  /* 0x00000000003a9805 */ /* 0x000fe4000001ff00 */
.L_x_909:
[----:B0-----:R-:W-:Y:S05]  /*0a90*/  BSYNC B0 ;  /* 0x0000000000007941 */ /* 0x001fea0003800000 */
.L_x_908:
[----:B------:R-:W-:-:S13]  /*0aa0*/  ISETP.GE.AND P1, PT, R64, c[0x0][0x164], PT ;  /* 0x0000590040007a0c */ /* 0x000fda0003f26270 */
[----:B------:R-:W-:Y:S05]  /*0ab0*/  @P1 EXIT ;  /* 0x000000000000194d */ /* 0x000fea0003800000 */
[--C-:B-----5:R-:W-:Y:S01]  /*0ac0*/  PRMT R3, RZ, 0x5410, R84.reuse ;  /* 0x00005410ff037816 */ /* 0x120fe20000000054 */
[----:B------:R-:W-:Y:S01]  /*0ad0*/  ULDC.U8 UR6, c[0x0][0x1f0] ;  /* 0x00007c0000067ab9 */ /* 0x000fe20000000000 */
[----:B------:R-:W-:Y:S02]  /*0ae0*/  PRMT R66, RZ, 0x7610, R84 ;  /* 0x00007610ff427816 */ /* 0x000fe40000000054 */
[----:B------:R-:W-:Y:S01]  /*0af0*/  PRMT R65, RZ, 0x5410, R85 ;  /* 0x00005410ff417816 */ /* 0x000fe20000000055 */
[----:B------:R0:W-:Y:S01]  /*0b00*/  STL [R1+0x54], R3 ;  /* 0x0000540301007387 */ /* 0x0001e20000100800 */
[--C-:B------:R-:W-:Y:S02]  /*0b10*/  PRMT R158, RZ, 0x5410, R140.reuse ;  /* 0x00005410ff9e7816 */ /* 0x100fe4000000008c */
[----:B------:R-:W-:Y:S01]  /*0b20*/  PRMT R156, RZ, 0x7610, R140 ;  /* 0x00007610ff9c7816 */ /* 0x000fe2000000008c */
[----:B------:R1:W-:Y:S01]  /*0b30*/  STL [R1+0x50], R66 ;  /* 0x0000504201007387 */ /* 0x0003e20000100800 */
[----:B------:R-:W-:-:S02]  /*0b40*/  PRMT R149, RZ, 0x5410, R142 ;  /* 0x00005410ff957816 */ /* 0x000fc4000000008e */
[----:B------:R-:W-:Y:S01]  /*0b50*/  PRMT R147, RZ, 0x7610, R142 ;  /* 0x00007610ff937816 */ /* 0x000fe2000000008e */
[----:B------:R2:W-:Y:S01]  /*0b60*/  STL [R1+0x4c], R65 ;  /* 0x00004c4101007387 */ /* 0x0005e20000100800 */
[----:B------:R-:W-:Y:S02]  /*0b70*/  PRMT R154, RZ, 0x5410, R141 ;  /* 0x00005410ff9a7816 */ /* 0x000fe4000000008d */
[----:B0-----:R-:W-:Y:S02]  /*0b80*/  PRMT R3, RZ, 0x7610, R85 ;  /* 0x00007610ff037816 */ /* 0x001fe40000000055 */
[----:B------:R-:W-:Y:S02]  /*0b90*/  PRMT R151, RZ, 0x7610, R141 ;  /* 0x00007610ff977816 */ /* 0x000fe4000000008d */
[----:B-1----:R-:W-:Y:S01]  /*0ba0*/  PRMT R66, RZ, 0x5410, R86 ;  /* 0x00005410ff427816 */ /* 0x002fe20000000056 */
[----:B------:R0:W-:Y:S01]  /*0bb0*/  STL [R1+0x48], R3 ;  /* 0x0000480301007387 */ /* 0x0001e20000100800 */
[----:B------:R-:W-:-:S02]  /*0bc0*/  PRMT R142, RZ, 0x5410, R4 ;  /* 0x00005410ff8e7816 */ /* 0x000fc40000000004 */
[----:B--2---:R-:W-:Y:S01]  /*0bd0*/  PRMT R65, RZ, 0x7610, R86 ;  /* 0x00007610ff417816 */ /* 0x004fe20000000056 */
[----:B------:R1:W-:Y:S01]  /*0be0*/  STL [R1+0x44], R66 ;  /* 0x0000444201007387 */ /* 0x0003e20000100800 */
[----:B------:R-:W-:Y:S02]  /*0bf0*/  PRMT R140, RZ, 0x7610, R4 ;  /* 0x00007610ff8c7816 */ /* 0x000fe40000000004 */
[--C-:B------:R-:W-:Y:S01]  /*0c00*/  PRMT R138, RZ, 0x5410, R5.reuse ;  /* 0x00005410ff8a7816 */ /* 0x100fe20000000005 */
[----:B------:R2:W-:Y:S01]  /*0c10*/  STL [R1+0x40], R65 ;  /* 0x0000404101007387 */ /* 0x0005e20000100800 */
[----:B------:R-:W-:Y:S02]  /*0c20*/  PRMT R136, RZ, 0x7610, R5 ;  /* 0x00007610ff887816 */ /* 0x000fe40000000005 */
[----:B0-----:R-:W-:Y:S02]  /*0c30*/  PRMT R3, RZ, 0x5410, R87 ;  /* 0x00005410ff037816 */ /* 0x001fe40000000057 */
[----:B------:R-:W-:-:S02]  /*0c40*/  PRMT R134, RZ, 0x5410, R6 ;  /* 0x00005410ff867816 */ /* 0x000fc40000000006 */
[----:B-1----:R-:W-:Y:S01]  /*0c50*/  PRMT R66, RZ, 0x7610, R87 ;  /* 0x00007610ff427816 */ /* 0x002fe20000000057 */
[----:B------:R0:W-:Y:S01]  /*0c60*/  STL [R1+0x3c], R3 ;  /* 0x00003c0301007387 */ /* 0x0001e20000100800 */
[--C-:B------:R-:W-:Y:S02]  /*0c70*/  PRMT R4, RZ, 0x5410, R7.reuse ;  /* 0x00005410ff047816 */ /* 0x100fe40000000007 */
[----:B--2---:R-:W-:Y:S01]  /*0c80*/  PRMT R65, RZ, 0x5410, R80 ;  /* 0x00005410ff417816 */ /* 0x004fe20000000050 */
[----:B------:R1:W-:Y:S01]  /*0c90*/  STL [R1+0x38], R66 ;  /* 0x0000384201007387 */ /* 0x0003e20000100800 */
[----:B------:R-:W-:Y:S02]  /*0ca0*/  PRMT R5, RZ, 0x7610, R7 ;  /* 0x00007610ff057816 */ /* 0x000fe40000000007 */
[--C-:B------:R-:W-:Y:S01]  /*0cb0*/  PRMT R141, RZ, 0x5410, R8.reuse ;  /* 0x00005410ff8d7816 */ /* 0x100fe20000000008 */
[----:B------:R2:W-:Y:S01]  /*0cc0*/  STL [R1+0x34], R65 ;  /* 0x0000344101007387 */ /* 0x0005e20000100800 */
[----:B------:R-:W-:-:S02]  /*0cd0*/  PRMT R139, RZ, 0x7610, R8 ;  /* 0x00007610ff8b7816 */ /* 0x000fc40000000008 */
[----:B0-----:R-:W-:Y:S02]  /*0ce0*/  PRMT R3, RZ, 0x7610, R80 ;  /* 0x00007610ff037816 */ /* 0x001fe40000000050 */
[--C-:B------:R-:W-:Y:S02]  /*0cf0*/  PRMT R159, RZ, 0x5410, R12.reuse ;  /* 0x00005410ff9f7816 */ /* 0x100fe4000000000c */
[--C-:B-1----:R-:W-:Y:S01]  /*0d00*/  PRMT R66, RZ, 0x5410, R81.reuse ;  /* 0x00005410ff427816 */ /* 0x102fe20000000051 */
[----:B------:R0:W-:Y:S01]  /*0d10*/  STL [R1+0x30], R3 ;  /* 0x0000300301007387 */ /* 0x0001e20000100800 */
[----:B------:R-:W-:Y:S02]  /*0d20*/  PRMT R157, RZ, 0x7610, R12 ;  /* 0x00007610ff9d7816 */ /* 0x000fe4000000000c */
[----:B--2---:R-:W-:Y:S01]  /*0d30*/  PRMT R65, RZ, 0x7610, R81 ;  /* 0x00007610ff417816 */ /* 0x004fe20000000051 */
        /* <DEDUP_REMOVED lines=13> */
[----:B------:R-:W-:Y:S01]  /*0e10*/  PRMT R133, RZ, 0x5410, R10 ;  /* 0x00005410ff857816 */ /* 0x000fe2000000000a */
[----:B------:R2:W-:Y:S01]  /*0e20*/  STL [R1+0x1c], R65 ;  /* 0x00001c4101007387 */ /* 0x0005e20000100800 */
[----:B------:R-:W-:Y:S02]  /*0e30*/  PRMT R7, RZ, 0x5410, R11 ;  /* 0x00005410ff077816 */ /* 0x000fe4000000000b */
[----:B0-----:R-:W-:Y:S02]  /*0e40*/  PRMT R3, RZ, 0x7610, R83 ;  /* 0x00007610ff037816 */ /* 0x001fe40000000053 */
[----:B------:R-:W-:-:S02]  /*0e50*/  PRMT R8, RZ, 0x7610, R11 ;  /* 0x00007610ff087816 */ /* 0x000fc4000000000b */
[----:B-1----:R-:W-:Y:S01]  /*0e60*/  PRMT R66, RZ, 0x5410, R76 ;  /* 0x00005410ff427816 */ /* 0x002fe2000000004c */
[----:B------:R0:W-:Y:S01]  /*0e70*/  STL [R1+0x18], R3 ;  /* 0x0000180301007387 */ /* 0x0001e20000100800 */
[----:B------:R-:W-:Y:S02]  /*0e80*/  PRMT R192, RZ, 0x5410, R180 ;  /* 0x00005410ffc07816 */ /* 0x000fe400000000b4 */
[----:B--2---:R-:W-:Y:S01]  /*0e90*/  PRMT R65, RZ, 0x7610, R76 ;  /* 0x00007610ff417816 */ /* 0x004fe2000000004c */
[----:B------:R1:W-:Y:S01]  /*0ea0*/  STL [R1+0x14], R66 ;  /* 0x0000144201007387 */ /* 0x0003e20000100800 */
[----:B------:R-:W-:Y:S02]  /*0eb0*/  PRMT R190, RZ, 0x7610, R180 ;  /* 0x00007610ffbe7816 */ /* 0x000fe400000000b4 */
[--C-:B------:R-:W-:Y:S01]  /*0ec0*/  PRMT R172, RZ, 0x5410, R165.reuse ;  /* 0x00005410ffac7816 */ /* 0x100fe200000000a5 */
[----:B------:R2:W-:Y:S01]  /*0ed0*/  STL [R1+0x10], R65 ;  /* 0x0000104101007387 */ /* 0x0005e20000100800 */
[----:B------:R-:W-:-:S02]  /*0ee0*/  PRMT R170, RZ, 0x7610, R165 ;  /* 0x00007610ffaa7816 */ /* 0x000fc400000000a5 */
[----:B0-----:R-:W-:Y:S02]  /*0ef0*/  PRMT R3, RZ, 0x5410, R77 ;  /* 0x00005410ff037816 */ /* 0x001fe4000000004d */
[----:B------:R-:W-:Y:S02]  /*0f00*/  PRMT R163, RZ, 0x5410, R167 ;  /* 0x00005410ffa37816 */ /* 0x000fe400000000a7 */
[----:B-1----:R-:W-:Y:S01]  /*0f10*/  PRMT R66, RZ, 0x7610, R77 ;  /* 0x00007610ff427816 */ /* 0x002fe2000000004d */
[----:B------:R0:W-:Y:S01]  /*0f20*/  STL [R1+0xc], R3 ;  /* 0x00000c0301007387 */ /* 0x0001e20000100800 */
[----:B------:R-:W-:Y:S02]  /*0f30*/  PRMT R161, RZ, 0x7610, R167 ;  /* 0x00007610ffa17816 */ /* 0x000fe400000000a7 */
[----:B--2---:R-:W-:Y:S01]  /*0f40*/  PRMT R65, RZ, 0x5410, R78 ;  /* 0x00005410ff417816 */ /* 0x004fe2000000004e */
[----:B------:R-:W-:Y:S01]  /*0f50*/  STL [R1+0x8], R66 ;  /* 0x0000084201007387 */ /* 0x000fe20000100800 */
[----:B------:R-:W-:-:S02]  /*0f60*/  PRMT R146, RZ, 0x5410, R15 ;  /* 0x00005410ff927816 */ /* 0x000fc4000000000f */
[----:B------:R-:W-:Y:S01]  /*0f70*/  PRMT R144, RZ, 0x7610, R15 ;  /* 0x00007610ff907816 */ /* 0x000fe2000000000f */
[----:B------:R-:W-:Y:S01]  /*0f80*/  STL [R1+0x4], R65 ;  /* 0x0000044101007387 */ /* 0x000fe20000100800 */
[----:B------:R-:W-:Y:S02]  /*0f90*/  PRMT R9, RZ, 0x5410, R16 ;  /* 0x00005410ff097816 */ /* 0x000fe40000000010 */
[----:B0-----:R-:W-:Y:S02]  /*0fa0*/  PRMT R3, RZ, 0x7610, R78 ;  /* 0x00007610ff037816 */ /* 0x001fe4000000004e */
[--C-:B------:R-:W-:Y:S02]  /*0fb0*/  PRMT R11, RZ, 0x5410, R17.reuse ;  /* 0x00005410ff0b7816 */ /* 0x100fe40000000011 */
[----:B------:R-:W-:Y:S01]  /*0fc0*/  PRMT R12, RZ, 0x7610, R17 ;  /* 0x00007610ff0c7816 */ /* 0x000fe20000000011 */
[----:B------:R0:W-:Y:S01]  /*0fd0*/  STL [R1], R3 ;  /* 0x0000000301007387 */ /* 0x0001e20000100800 */
[----:B------:R-:W-:-:S02]  /*0fe0*/  PRMT R13, RZ, 0x5410, R18 ;  /* 0x00005410ff0d7816 */ /* 0x000fc40000000012 */
[----:B------:R-:W-:Y:S02]  /*0ff0*/  PRMT R14, RZ, 0x7610, R18 ;  /* 0x00007610ff0e7816 */ /* 0x000fe40000000012 */
[--C-:B------:R-:W-:Y:S02]  /*1000*/  PRMT R188, RZ, 0x5410, R181.reuse ;  /* 0x00005410ffbc7816 */ /* 0x100fe400000000b5 */
[----:B------:R-:W-:Y:S02]  /*1010*/  PRMT R186, RZ, 0x7610, R181 ;  /* 0x00007610ffba7816 */ /* 0x000fe400000000b5 */
[----:B------:R-:W-:Y:S02]  /*1020*/  PRMT R180, RZ, 0x5410, R183 ;  /* 0x00005410ffb47816 */ /* 0x000fe400000000b7 */
[----:B0-----:R-:W-:Y:S02]  /*1030*/  PRMT R3, RZ, 0x7610, R6 ;  /* 0x00007610ff037816 */ /* 0x001fe40000000006 */
        /* <DEDUP_REMOVED lines=81> */
[----:B------:R-:W-:Y:S02]  /*1550*/  PRMT R200, RZ, 0x5410, R198 ;  /* 0x00005410ffc87816 */ /* 0x000fe400000000c6 */
[----:B------:R-:W-:Y:S02]  /*1560*/  PRMT R184, RZ, 0x5410, R182 ;  /* 0x00005410ffb87816 */ /* 0x000fe400000000b6 */
[----:B------:R-:W-:Y:S02]  /*1570*/  PRMT R168, RZ, 0x5410, R166 ;  /* 0x00005410ffa87816 */ /* 0x000fe400000000a6 */
        /* <DEDUP_REMOVED lines=35> */
[--C-:B------:R-:W-:Y:S02]  /*17b0*/  PRMT R176, RZ, 0x5410, R164.reuse ;  /* 0x00005410ffb07816 */ /* 0x100fe400000000a4 */
[----:B------:R-:W-:-:S02]  /*17c0*/  PRMT R174, RZ, 0x7610, R164 ;  /* 0x00007610ffae7816 */ /* 0x000fc400000000a4 */
[----:B------:R-:W-:Y:S02]  /*17d0*/  PRMT R166, RZ, 0x7610, R166 ;  /* 0x00007610ffa67816 */ /* 0x000fe400000000a6 */
[----:B------:R-:W-:Y:S02]  /*17e0*/  PRMT R143, RZ, 0x7610, R143 ;  /* 0x00007610ff8f7816 */ /* 0x000fe4000000008f */
[----:B------:R-:W-:Y:S02]  /*17f0*/  MOV R51, R64 ;  /* 0x0000004000337202 */ /* 0x000fe40000000f00 */
[--C-:B------:R-:W-:Y:S02]  /*1800*/  PRMT R54, RZ, 0x5410, R58.reuse ;  /* 0x00005410ff367816 */ /* 0x100fe4000000003a */
[----:B------:R-:W-:Y:S02]  /*1810*/  PRMT R55, RZ, 0x7610, R58 ;  /* 0x00007610ff377816 */ /* 0x000fe4000000003a */
[----:B------:R-:W-:-:S02]  /*1820*/  PRMT R56, RZ, 0x5410, R59 ;  /* 0x00005410ff387816 */ /* 0x000fc4000000003b */
[----:B------:R-:W-:Y:S02]  /*1830*/  PRMT R57, RZ, 0x7610, R59 ;  /* 0x00007610ff397816 */ /* 0x000fe4000000003b */
.L_x_945:
[----:B------:R-:W-:-:S04]  /*1840*/  ISETP.NE.U32.AND P1, PT, RZ, c[0x0][0x1c0], PT ;  /* 0x00007000ff007a0c */ /* 0x000fc80003f25070 */
[----:B------:R-:W-:-:S13]  /*1850*/  ISETP.NE.AND.EX P1, PT, RZ, c[0x0][0x1c4], PT, P1 ;  /* 0x00007100ff007a0c */ /* 0x000fda0003f25310 */
[----:B------:R-:W-:-:S05]  /*1860*/  @P1 MOV R68, 0x2 ;  /* 0x0000000200441802 */ /* 0x000fca0000000f00 */
[----:B------:R-:W-:-:S06]  /*1870*/  @P1 IMAD.WIDE R68, R51, R68, c[0x0][0x1c0] ;  /* 0x0000700033441625 */ /* 0x000fcc00078e0244 */
[----:B------:R-:W2:Y:S01]  /*1880*/  @P1 LDG.E.U16 R68, [R68.64] ;  /* 0x0000000444441981 */ /* 0x000ea2000c1e1500 */
[----:B------:R-:W-:Y:S01]  /*1890*/  HFMA2.MMA R152, -RZ, RZ, 1.875, 0 ;  /* 0x3f800000ff987435 */ /* 0x000fe200000001ff */
[----:B------:R-:W-:Y:S01]  /*18a0*/  IMAD R60, R51, c[0x0][0x168], RZ ;  /* 0x00005a00333c7a24 */ /* 0x000fe200078e02ff */
[----:B------:R-:W-:Y:S01]  /*18b0*/  BSSY B0, `(.L_x_910) ;  /* 0x0000049000007945 */ /* 0x000fe20003800000 */
[----:B------:R-:W0:Y:S02]  /*18c0*/  S2R R251, SR_TID.X ;  /* 0x0000000000fb7919 */ /* 0x000e240000002100 */
[----:B0-----:R-:W-:Y:S02]  /*18d0*/  LOP3.LUT R251, R251, 0x1f, RZ, 0xc0, !PT ;  /* 0x0000001ffbfb7812 */ /* 0x001fe400078ec0ff */
[----:B--2---:R-:W-:Y:S02]  /*18e0*/  @P1 PRMT R152, RZ, 0x5410, R68 ;  /* 0x00005410ff981816 */ /* 0x004fe40000000044 */
[----:B------:R-:W-:-:S04]  /*18f0*/  SHF.R.S32.HI R68, RZ, 0x1f, R60 ;  /* 0x0000001fff447819 */ /* 0x000fc8000001143c */
[----:B------:R-:W-:-:S04]  /*1900*/  LEA.HI R60, R68, R60, RZ, 0x3 ;  /* 0x0000003c443c7211 */ /* 0x000fc800078f18ff */
[----:B------:R-:W-:-:S04]  /*1910*/  LEA.HI.SX32 R60, R60, R251, 0x1d ;  /* 0x000000fb3c3c7211 */ /* 0x000fc800078feaff */
[----:B------:R-:W-:Y:S01]  /*1920*/  MOV R164, R60 ;  /* 0x0000003c00a47202 */ /* 0x000fe20000000f00 */
[----:B------:R-:W-:Y:S05]  /*1930*/  @!P0 BRA `(.L_x_911) ;  /* 0x0000040000008947 */ /* 0x000fea0003800000 */
[----:B------:R-:W-:Y:S01]  /*1940*/  ISETP.NE.U32.AND P1, PT, RZ, c[0x0][0x180], PT ;  /* 0x00006000ff007a0c */ /* 0x000fe20003f25070 */
[----:B------:R-:W2:Y:S03]  /*1950*/  LDL R110, [R1+0x54] ;  /* 0x00005400016e7983 */ /* 0x000ea60000100800 */
[----:B------:R-:W-:Y:S01]  /*1960*/  ISETP.NE.AND.EX P1, PT, RZ, c[0x0][0x184], PT, P1 ;  /* 0x00006100ff007a0c */ /* 0x000fe20003f25310 */
[----:B------:R-:W3:Y:S04]  /*1970*/  LDL R130, [R1+0x4c] ;  /* 0x00004c0001827983 */ /* 0x000ee80000100800 */
[----:B------:R-:W4:Y:S04]  /*1980*/  LDL R252, [R1+0x50] ;  /* 0x0000500001fc7983 */ /* 0x000f280000100800 */
[----:B------:R-:W5:Y:S04]  /*1990*/  LDL R131, [R1+0x48] ;  /* 0x0000480001837983 */ /* 0x000f680000100800 */
[C---:B------:R-:W-:Y:S01]  /*19a0*/  @P1 LEA R68, P2, R60.reuse, c[0x0][0x180], 0x4 ;  /* 0x000060003c441a11 */ /* 0x040fe200078420ff */
[----:B------:R-:W2:Y:S03]  /*19b0*/  LDL R109, [R1+0x40] ;  /* 0x00004000016d7983 */ /* 0x000ea60000100800 */
[----:B------:R-:W-:-:S05]  /*19c0*/  @P1 LEA.HI.X R69, R60, c[0x0][0x184], RZ, 0x4, P2 ;  /* 0x000061003c451a11 */ /* 0x000fca00010f24ff */
[----:B------:R0:W2:Y:S02]  /*19d0*/  @P1 LDG.E.128 R64, [R68.64] ;  /* 0x0000000444401981 */ /* 0x0000a4000c1e1d00 */
[----:B0-----:R-:W-:-:S05]  /*19e0*/  MOV R68, 0x10 ;  /* 0x0000001000447802 */ /* 0x001fca0000000f00 */
[----:B------:R-:W-:-:S06]  /*19f0*/  IMAD.WIDE.U32 R68, R60, R68, c[0x0][0x170] ;  /* 0x00005c003c447625 */ /* 0x000fcc00078e0044 */
[----:B------:R-:W2:Y:S02]  /*1a00*/  LDG.E.128 R68, [R68.64] ;  /* 0x0000000444447981 */ /* 0x000ea4000c1e1d00 */
[----:B--2---:R-:W-:-:S05]  /*1a10*/  PRMT R80, RZ, 0x5410, R68 ;  /* 0x00005410ff507816 */ /* 0x004fca0000000044 */
[----:B------:R-:W-:Y:S01]  /*1a20*/  FMUL.FTZ R80, R80, R152 ;  /* 0x0000009850507220 */ /* 0x000fe20000410000 */
[----:B------:R-:W-:-:S03]  /*1a30*/  PRMT R81, RZ, 0x5410, R69 ;  /* 0x00005410ff517816 */ /* 0x000fc60000000045 */
[----:B------:R-:W-:Y:S02]  /*1a40*/  FMUL.FTZ R80, R110, R80 ;  /* 0x000000506e507220 */ /* 0x000fe40000410000 */
[----:B------:R-:W2:Y:S01]  /*1a50*/  LDL R110, [R1+0x44] ;  /* 0x00004400016e7983 */ /* 0x000ea20000100800 */
[----:B------:R-:W-:-:S04]  /*1a60*/  FMUL.FTZ R81, R81, R152 ;  /* 0x0000009851517220 */ /* 0x000fc80000410000 */
[----:B---3--:R-:W-:Y:S02]  /*1a70*/  FMUL.FTZ R81, R130, R81 ;  /* 0x0000005182517220 */ /* 0x008fe40000410000 */
[----:B------:R-:W3:Y:S01]  /*1a80*/  LDL R130, [R1+0x3c] ;  /* 0x00003c0001827983 */ /* 0x000ee20000100800 */
[----:B------:R-:W-:-:S03]  /*1a90*/  PRMT R82, RZ, 0x7610, R69 ;  /* 0x00007610ff527816 */ /* 0x000fc60000000045 */
[----:B------:R-:W3:Y:S01]  /*1aa0*/  LDL R69, [R1+0x38] ;  /* 0x0000380001457983 */ /* 0x000ee20000100800 */
[----:B------:R-:W-:Y:S02]  /*1ab0*/  PRMT R79, RZ, 0x7610, R68 ;  /* 0x00007610ff4f7816 */ /* 0x000fe40000000044 */
[----:B------:R-:W-:-:S03]  /*1ac0*/  @P1 PRMT R68, RZ, 0x5410, R64 ;  /* 0x00005410ff441816 */ /* 0x000fc60000000040 */
[----:B------:R-:W-:Y:S02]  /*1ad0*/  FMUL.FTZ R79, R79, R152 ;  /* 0x000000984f4f7220 */ /* 0x000fe40000410000 */
[----:B------:R-:W-:Y:S01]  /*1ae0*/  @P1 FADD.FTZ R80, R68, R80 ;  /* 0x0000005044501221 */ /* 0x000fe20000010000 */
[----:B------:R-:W-:Y:S01]  /*1af0*/  @P1 PRMT R68, RZ, 0x7610, R64 ;  /* 0x00007610ff441816 */ /* 0x000fe20000000040 */
[----:B----4-:R-:W-:-:S04]  /*1b00*/  FMUL.FTZ R79, R252, R79 ;  /* 0x0000004ffc4f7220 */ /* 0x010fc80000410000 */
[----:B------:R-:W-:Y:S01]  /*1b10*/  @P1 FADD.FTZ R79, R68, R79 ;  /* 0x0000004f444f1221 */ /* 0x000fe20000010000 */
[----:B------:R-:W-:Y:S01]  /*1b20*/  @P1 PRMT R68, RZ, 0x5410, R65 ;  /* 0x00005410ff441816 */ /* 0x000fe20000000041 */
[----:B------:R-:W-:Y:S01]  /*1b30*/  FMUL.FTZ R82, R82, R152 ;  /* 0x0000009852527220 */ /* 0x000fe20000410000 */
[--C-:B------:R-:W-:Y:S02]  /*1b40*/  PRMT R95, RZ, 0x5410, R70.reuse ;  /* 0x00005410ff5f7816 */ /* 0x100fe40000000046 */
[----:B------:R-:W-:Y:S01]  /*1b50*/  PRMT R96, RZ, 0x7610, R70 ;  /* 0x00007610ff607816 */ /* 0x000fe20000000046 */
[----:B------:R-:W-:Y:S01]  /*1b60*/  @P1 FADD.FTZ R81, R68, R81 ;  /* 0x0000005144511221 */ /* 0x000fe20000010000 */
[----:B------:R-:W-:Y:S01]  /*1b70*/  @P1 PRMT R68, RZ, 0x7610, R65 ;  /* 0x00007610ff441816 */ /* 0x000fe20000000041 */
[----:B-----5:R-:W-:Y:S02]  /*1b80*/  FMUL.FTZ R82, R131, R82 ;  /* 0x0000005283527220 */ /* 0x020fe40000410000 */
[----:B------:R-:W-:-:S02]  /*1b90*/  FMUL.FTZ R95, R95, R152 ;  /* 0x000000985f5f7220 */ /* 0x000fc40000410000 */
[----:B------:R-:W-:Y:S01]  /*1ba0*/  @P1 FADD.FTZ R82, R68, R82 ;  /* 0x0000005244521221 */ /* 0x000fe20000010000 */
[----:B------:R-:W-:Y:S01]  /*1bb0*/  @P1 PRMT R68, RZ, 0x5410, R66 ;  /* 0x00005410ff441816 */ /* 0x000fe20000000042 */
[----:B------:R-:W-:-:S04]  /*1bc0*/  FMUL.FTZ R96, R96, R152 ;  /* 0x0000009860607220 */ /* 0x000fc80000410000 */
[----:B------:R-:W-:Y:S01]  /*1bd0*/  FMUL.FTZ R96, R109, R96 ;  /* 0x000000606d607220 */ /* 0x000fe20000410000 */
[----:B------:R-:W-:-:S05]  /*1be0*/  PRMT R109, RZ, 0x5410, R71 ;  /* 0x00005410ff6d7816 */ /* 0x000fca0000000047 */
[----:B------:R-:W-:Y:S01]  /*1bf0*/  FMUL.FTZ R109, R109, R152 ;  /* 0x000000986d6d7220 */ /* 0x000fe20000410000 */
[----:B------:R-:W-:Y:S01]  /*1c00*/  IADD3 R164, R60, 0x20, RZ ;  /* 0x000000203ca47810 */ /* 0x000fe20007ffe0ff */
[----:B--2---:R-:W-:-:S04]  /*1c10*/  FMUL.FTZ R95, R110, R95 ;  /* 0x0000005f6e5f7220 */ /* 0x004fc80000410000 */
[----:B------:R-:W-:Y:S01]  /*1c20*/  @P1 FADD.FTZ R95, R68, R95 ;  /* 0x0000005f445f1221 */ /* 0x000fe20000010000 */
[----:B------:R-:W-:Y:S02]  /*1c30*/  @P1 PRMT R68, RZ, 0x7610, R66 ;  /* 0x00007610ff441816 */ /* 0x000fe40000000042 */
[----:B------:R-:W-:Y:S01]  /*1c40*/  PRMT R110, RZ, 0x7610, R71 ;  /* 0x00007610ff6e7816 */ /* 0x000fe20000000047 */
[----:B---3--:R-:W-:Y:S02]  /*1c50*/  FMUL.FTZ R109, R130, R109 ;  /* 0x0000006d826d7220 */ /* 0x008fe40000410000 */
[----:B------:R-:W-:Y:S01]  /*1c60*/  @P1 FADD.FTZ R96, R68, R96 ;  /* 0x0000006044601221 */ /* 0x000fe20000010000 */
[----:B------:R-:W-:Y:S01]  /*1c70*/  @P1 PRMT R68, RZ, 0x5410, R67 ;  /* 0x00005410ff441816 */ /* 0x000fe20000000043 */
[----:B------:R-:W-:-:S04]  /*1c80*/  FMUL.FTZ R110, R110, R152 ;  /* 0x000000986e6e7220 */ /* 0x000fc80000410000 */
[----:B------:R-:W-:Y:S01]  /*1c90*/  @P1 FADD.FTZ R109, R68, R109 ;  /* 0x0000006d446d1221 */ /* 0x000fe20000010000 */
[----:B------:R-:W-:Y:S01]  /*1ca0*/  @P1 PRMT R68, RZ, 0x7610, R67 ;  /* 0x00007610ff441816 */ /* 0x000fe20000000043 */
[----:B------:R-:W-:-:S04]  /*1cb0*/  FMUL.FTZ R110, R69, R110 ;  /* 0x0000006e456e7220 */ /* 0x000fc80000410000 */
[----:B------:R-:W-:Y:S01]  /*1cc0*/  @P1 FADD.FTZ R110, R68, R110 ;  /* 0x0000006e446e1221 */ /* 0x000fe20000010000 */
[----:B------:R-:W-:Y:S02]  /*1cd0*/  LEA R130, P1, R60, c[0x0][0x188], 0x4 ;  /* 0x000062003c827a11 */ /* 0x000fe400078220ff */
[----:B------:R-:W-:Y:S02]  /*1ce0*/  F2FP.BF16.PACK_AB R70, R96, R95 ;  /* 0x0000005f6046723e */ /* 0x000fe400000010ff */
[----:B------:R-:W-:Y:S02]  /*1cf0*/  LEA.HI.X R131, R60, c[0x0][0x18c], RZ, 0x4, P1 ;  /* 0x000063003c837a11 */ /* 0x000fe400008f24ff */
[----:B------:R-:W-:Y:S02]  /*1d00*/  F2FP.BF16.PACK_AB R69, R82, R81 ;  /* 0x000000515245723e */ /* 0x000fe400000010ff */
[----:B------:R-:W-:Y:S02]  /*1d10*/  F2FP.BF16.PACK_AB R68, R79, R80 ;  /* 0x000000504f44723e */ /* 0x000fe400000010ff */
[----:B------:R-:W-:-:S05]  /*1d20*/  F2FP.BF16.PACK_AB R71, R110, R109 ;  /* 0x0000006d6e47723e */ /* 0x000fca00000010ff */
[----:B------:R0:W-:Y:S02]  /*1d30*/  STG.E.128 [R130.64], R68 ;  /* 0x0000004482007986 */ /* 0x0001e4000c101d04 */
.L_x_911:
[----:B------:R-:W-:Y:S05]  /*1d40*/  BSYNC B0 ;  /* 0x0000000000007941 */ /* 0x000fea0003800000 */
.L_x_910:
[----:B------:R-:W-:Y:S01]  /*1d50*/  ISETP.GE.U32.AND P1, PT, R0, 0x40, PT ;  /* 0x000000400000780c */ /* 0x000fe20003f26070 */
[----:B------:R-:W-:-:S12]  /*1d60*/  BSSY B0, `(.L_x_912) ;  /* 0x0000042000007945 */ /* 0x000fd80003800000 */
[----:B------:R-:W-:Y:S05]  /*1d70*/  @!P1 BRA `(.L_x_913) ;  /* 0x0000040000009947 */ /* 0x000fea0003800000 */
[----:B------:R-:W-:Y:S01]  /*1d80*/  ISETP.NE.U32.AND P1, PT, RZ, c[0x0][0x180], PT ;  /* 0x00006000ff007a0c */ /* 0x000fe20003f25070 */
[----:B------:R-:W2:Y:S03]  /*1d90*/  LDL R112, [R1+0x34] ;  /* 0x0000340001707983 */ /* 0x000ea60000100800 */
[----:B------:R-:W-:Y:S01]  /*1da0*/  ISETP.NE.AND.EX P1, PT, RZ, c[0x0][0x184], PT, P1 ;  /* 0x00006100ff007a0c */ /* 0x000fe20003f25310 */
[----:B0-----:R-:W3:Y:S04]  /*1db0*/  LDL R130, [R1+0x28] ;  /* 0x0000280001827983 */ /* 0x001ee80000100800 */
[----:B------:R-:W4:Y:S04]  /*1dc0*/  LDL R252, [R1+0x30] ;  /* 0x0000300001fc7983 */ /* 0x000f280000100800 */
[----:B------:R-:W5:Y:S04]  /*1dd0*/  LDL R131, [R1+0x2c] ;  /* 0x00002c0001837983 */ /* 0x000f680000100800 */
[C---:B------:R-:W-:Y:S01]  /*1de0*/  @P1 LEA R68, P2, R164.reuse, c[0x0][0x180], 0x4 ;  /* 0x00006000a4441a11 */ /* 0x040fe200078420ff */
[----:B------:R-:W2:Y:S03]  /*1df0*/  LDL R111, [R1+0x20] ;  /* 0x00002000016f7983 */ /* 0x000ea60000100800 */
[----:B------:R-:W-:-:S05]  /*1e00*/  @P1 LEA.HI.X R69, R164, c[0x0][0x184], RZ, 0x4, P2 ;  /* 0x00006100a4451a11 */ /* 0x000fca00010f24ff */
[----:B------:R0:W2:Y:S02]  /*1e10*/  @P1 LDG.E.128 R64, [R68.64] ;  /* 0x0000000444401981 */ /* 0x0000a4000c1e1d00 */
[----:B0-----:R-:W-:-:S10]  /*1e20*/  HFMA2.MMA R68, -RZ, RZ, 0, 9.5367431640625e-07 ;  /* 0x00000010ff447435 */ /* 0x001fd400000001ff */
        /* <DEDUP_REMOVED lines=14> */
[-C--:B------:R-:W-:Y:S02]  /*1f10*/  FMUL.FTZ R77, R77, R152.reuse ;  /* 0x000000984d4d7220 */ /* 0x080fe40000410000 */
[----:B------:R-:W-:Y:S01]  /*1f20*/  @P1 FADD.FTZ R78, R68, R78 ;  /* 0x0000004e444e1221 */ /* 0x000fe20000010000 */
[----:B------:R-:W-:Y:S01]  /*1f30*/  @P1 PRMT R68, RZ, 0x7610, R64 ;  /* 0x00007610ff441816 */ /* 0x000fe20000000040 */
[----:B----4-:R-:W-:Y:S02]  /*1f40*/  FMUL.FTZ R77, R252, R77 ;  /* 0x0000004dfc4d7220 */ /* 0x010fe40000410000 */
[----:B------:R-:W-:Y:S02]  /*1f50*/  FMUL.FTZ R83, R83, R152 ;  /* 0x0000009853537220 */ /* 0x000fe40000410000 */
[----:B------:R-:W-:Y:S01]  /*1f60*/  @P1 FADD.FTZ R77, R68, R77 ;  /* 0x0000004d444d1221 */ /* 0x000fe20000010000 */
[----:B------:R-:W-:Y:S01]  /*1f70*/  @P1 PRMT R68, RZ, 0x5410, R65 ;  /* 0x00005410ff441816 */ /* 0x000fe20000000041 */
[----:B-----5:R-:W-:Y:S01]  /*1f80*/  FMUL.FTZ R83, R131, R83 ;  /* 0x0000005383537220 */ /* 0x020fe20000410000 */
[----:B------:R-:W-:-:S02]  /*1f90*/  PRMT R97, RZ, 0x5410, R70 ;  /* 0x00005410ff617816 */ /* 0x000fc40000000046 */
[----:B------:R-:W-:Y:S01]  /*1fa0*/  PRMT R98, RZ, 0x7610, R70 ;  /* 0x00007610ff627816 */ /* 0x000fe20000000046 */
[----:B------:R-:W-:Y:S01]  /*1fb0*/  @P1 FADD.FTZ R83, R68, R83 ;  /* 0x0000005344531221 */ /* 0x000fe20000010000 */
[----:B------:R-:W-:Y:S01]  /*1fc0*/  @P1 PRMT R68, RZ, 0x7610, R65 ;  /* 0x00007610ff441816 */ /* 0x000fe20000000041 */
[-C--:B------:R-:W-:Y:S02]  /*1fd0*/  FMUL.FTZ R97, R97, R152.reuse ;  /* 0x0000009861617220 */ /* 0x080fe40000410000 */
[----:B------:R-:W-:Y:S02]  /*1fe0*/  FMUL.FTZ R98, R98, R152 ;  /* 0x0000009862627220 */ /* 0x000fe40000410000 */
[----:B------:R-:W-:Y:S01]  /*1ff0*/  @P1 FADD.FTZ R84, R68, R84 ;  /* 0x0000005444541221 */ /* 0x000fe20000010000 */
[----:B------:R-:W-:Y:S01]  /*2000*/  @P1 PRMT R68, RZ, 0x5410, R66 ;  /* 0x00005410ff441816 */ /* 0x000fe20000000042 */
[----:B------:R-:W-:Y:S01]  /*2010*/  FMUL.FTZ R98, R111, R98 ;  /* 0x000000626f627220 */ /* 0x000fe20000410000 */
[----:B------:R-:W-:-:S05]  /*2020*/  PRMT R111, RZ, 0x5410, R71 ;  /* 0x00005410ff6f7816 */ /* 0x000fca0000000047 */
[----:B------:R-:W-:Y:S02]  /*2030*/  FMUL.FTZ R111, R111, R152 ;  /* 0x000000986f6f7220 */ /* 0x000fe40000410000 */
        /* <DEDUP_REMOVED lines=18> */
[----:B------:R0:W-:Y:S01]  /*2160*/  STG.E.128 [R130.64], R68 ;  /* 0x0000004482007986 */ /* 0x0001e2000c101d04 */
[----:B------:R-:W-:-:S03]  /*2170*/  IADD3 R164, R164, 0x20, RZ ;  /* 0x00000020a4a47810 */ /* 0x000fc60007ffe0ff */
.L_x_913:
[----:B------:R-:W-:Y:S05]  /*2180*/  BSYNC B0 ;  /* 0x0000000000007941 */ /* 0x000fea0003800000 */
.L_x_912:
[----:B------:R-:W-:Y:S01]  /*2190*/  ISETP.GE.U32.AND P1, PT, R0, 0x60, PT ;  /* 0x000000600000780c */ /* 0x000fe20003f26070 */
[----:B------:R-:W-:-:S12]  /*21a0*/  BSSY B0, `(.L_x_914) ;  /* 0x0000040000007945 */ /* 0x000fd80003800000 */
[----:B------:R-:W-:Y:S05]  /*21b0*/  @!P1 BRA `(.L_x_915) ;  /* 0x000003e000009947 */ /* 0x000fea0003800000 */
[----:B------:R-:W-:Y:S01]  /*21c0*/  ISETP.NE.U32.AND P1, PT, RZ, c[0x0][0x180], PT ;  /* 0x00006000ff007a0c */ /* 0x000fe20003f25070 */
[----:B------:R-:W2:Y:S03]  /*21d0*/  LDL R114, [R1+0x14] ;  /* 0x0000140001727983 */ /* 0x000ea60000100800 */
[----:B------:R-:W-:Y:S01]  /*21e0*/  ISETP.NE.AND.EX P1, PT, RZ, c[0x0][0x184], PT, P1 ;  /* 0x00006100ff007a0c */ /* 0x000fe20003f25310 */
[----:B------:R-:W3:Y:S04]  /*21f0*/  LDL R252, [R1+0x10] ;  /* 0x0000100001fc7983 */ /* 0x000ee80000100800 */
[----:B0-----:R-:W4:Y:S04]  /*2200*/  LDL R131, [R1+0xc] ;  /* 0x00000c0001837983 */ /* 0x001f280000100800 */
[----:B------:R-:W5:Y:S04]  /*2210*/  LDL R130, [R1+0x8] ;  /* 0x0000080001827983 */ /* 0x000f680000100800 */
[C---:B------:R-:W-:Y:S01]  /*2220*/  @P1 LEA R68, P2, R164.reuse, c[0x0][0x180], 0x4 ;  /* 0x00006000a4441a11 */ /* 0x040fe200078420ff */
[----:B------:R-:W2:Y:S03]  /*2230*/  LDL R113, [R1] ;  /* 0x0000000001717983 */ /* 0x000ea60000100800 */
[----:B------:R-:W-:-:S05]  /*2240*/  @P1 LEA.HI.X R69, R164, c[0x0][0x184], RZ, 0x4, P2 ;  /* 0x00006100a4451a11 */ /* 0x000fca00010f24ff */
[----:B------:R0:W2:Y:S02]  /*2250*/  @P1 LDG.E.128 R64, [R68.64] ;  /* 0x0000000444401981 */ /* 0x0000a4000c1e1d00 */
[----:B0-----:R-:W-:-:S05]  /*2260*/  MOV R68, 0x10 ;  /* 0x0000001000447802 */ /* 0x001fca0000000f00 */
[----:B------:R-:W-:-:S06]  /*2270*/  IMAD.WIDE.U32 R68, R164, R68, c[0x0][0x170] ;  /* 0x00005c00a4447625 */ /* 0x000fcc00078e0044 */
[----:B------:R-:W2:Y:S02]  /*2280*/  LDG.E.128 R68, [R68.64] ;  /* 0x0000000444447981 */ /* 0x000ea4000c1e1d00 */
[--C-:B--2---:R-:W-:Y:S02]  /*2290*/  PRMT R76, RZ, 0x5410, R68.reuse ;  /* 0x00005410ff4c7816 */ /* 0x104fe40000000044 */
[----:B------:R-:W-:-:S03]  /*22a0*/  PRMT R75, RZ, 0x7610, R68 ;  /* 0x00007610ff4b7816 */ /* 0x000fc60000000044 */
[-C--:B------:R-:W-:Y:S01]  /*22b0*/  FMUL.FTZ R76, R76, R152.reuse ;  /* 0x000000984c4c7220 */ /* 0x080fe20000410000 */
[----:B------:R-:W-:Y:S01]  /*22c0*/  @P1 PRMT R68, RZ, 0x5410, R64 ;  /* 0x00005410ff441816 */ /* 0x000fe20000000040 */
[----:B------:R-:W-:Y:S02]  /*22d0*/  FMUL.FTZ R75, R75, R152 ;  /* 0x000000984b4b7220 */ /* 0x000fe40000410000 */
[----:B------:R-:W-:Y:S02]  /*22e0*/  FMUL.FTZ R76, R114, R76 ;  /* 0x0000004c724c7220 */ /* 0x000fe40000410000 */
[----:B------:R-:W2:Y:S01]  /*22f0*/  LDL R114, [R1+0x4] ;  /* 0x0000040001727983 */ /* 0x000ea20000100800 */
[--C-:B------:R-:W-:Y:S01]  /*2300*/  PRMT R85, RZ, 0x5410, R69.reuse ;  /* 0x00005410ff557816 */ /* 0x100fe20000000045 */
[----:B------:R-:W-:Y:S01]  /*2310*/  @P1 FADD.FTZ R76, R68, R76 ;  /* 0x0000004c444c1221 */ /* 0x000fe20000010000 */
[----:B------:R-:W-:Y:S01]  /*2320*/  @P1 PRMT R68, RZ, 0x7610, R64 ;  /* 0x00007610ff441816 */ /* 0x000fe20000000040 */
[----:B---3--:R-:W-:Y:S01]  /*2330*/  FMUL.FTZ R75, R252, R75 ;  /* 0x0000004bfc4b7220 */ /* 0x008fe20000410000 */
[----:B------:R-:W-:Y:S01]  /*2340*/  PRMT R86, RZ, 0x7610, R69 ;  /* 0x00007610ff567816 */ /* 0x000fe20000000045 */
[----:B------:R-:W-:-:S02]  /*2350*/  FMUL.FTZ R85, R85, R152 ;  /* 0x0000009855557220 */ /* 0x000fc40000410000 */
[----:B------:R-:W-:Y:S01]  /*2360*/  @P1 FADD.FTZ R75, R68, R75 ;  /* 0x0000004b444b1221 */ /* 0x000fe20000010000 */
[----:B------:R-:W-:Y:S01]  /*2370*/  @P1 PRMT R68, RZ, 0x5410, R65 ;  /* 0x00005410ff441816 */ /* 0x000fe20000000041 */
[----:B----4-:R-:W-:Y:S01]  /*2380*/  FMUL.FTZ R85, R131, R85 ;  /* 0x0000005583557220 */ /* 0x010fe20000410000 */
[--C-:B------:R-:W-:Y:S01]  /*2390*/  PRMT R99, RZ, 0x5410, R70.reuse ;  /* 0x00005410ff637816 */ /* 0x100fe20000000046 */
[----:B------:R-:W-:Y:S01]  /*23a0*/  FMUL.FTZ R86, R86, R152 ;  /* 0x0000009856567220 */ /* 0x000fe20000410000 */
        /* <DEDUP_REMOVED lines=10> */
[----:B------:R-:W-:-:S04]  /*2450*/  FMUL.FTZ R113, R113, R152 ;  /* 0x0000009871717220 */ /* 0x000fc80000410000 */
[----:B------:R-:W-:Y:S01]  /*2460*/  FMUL.FTZ R113, R250, R113 ;  /* 0x00000071fa717220 */ /* 0x000fe20000410000 */
[----:B------:R-:W-:Y:S01]  /*2470*/  F2FP.BF16.PACK_AB R69, R86, R85 ;  /* 0x000000555645723e */ /* 0x000fe200000010ff */
[----:B--2---:R-:W-:-:S04]  /*2480*/  FMUL.FTZ R99, R114, R99 ;  /* 0x0000006372637220 */ /* 0x004fc80000410000 */
[----:B------:R-:W-:Y:S01]  /*2490*/  @P1 FADD.FTZ R99, R68, R99 ;  /* 0x0000006344631221 */ /* 0x000fe20000010000 */
[----:B------:R-:W-:Y:S02]  /*24a0*/  @P1 PRMT R68, RZ, 0x7610, R66 ;  /* 0x00007610ff441816 */ /* 0x000fe40000000042 */
[----:B------:R-:W-:-:S03]  /*24b0*/  PRMT R114, RZ, 0x7610, R71 ;  /* 0x00007610ff727816 */ /* 0x000fc60000000047 */
        /* <DEDUP_REMOVED lines=11> */
[----:B------:R-:W-:-:S05]  /*2570*/  F2FP.BF16.PACK_AB R71, R114, R113 ;  /* 0x000000717247723e */ /* 0x000fca00000010ff */
[----:B------:R0:W-:Y:S01]  /*2580*/  STG.E.128 [R130.64], R68 ;  /* 0x0000004482007986 */ /* 0x0001e2000c101d04 */
[----:B------:R-:W-:-:S03]  /*2590*/  IADD3 R164, R164, 0x20, RZ ;  /* 0x00000020a4a47810 */ /* 0x000fc60007ffe0ff */
.L_x_915:
[----:B------:R-:W-:Y:S05]  /*25a0*/  BSYNC B0 ;  /* 0x0000000000007941 */ /* 0x000fea0003800000 */
.L_x_914:
[----:B------:R-:W-:Y:S01]  /*25b0*/  ISETP.GE.U32.AND P1, PT, R0, 0x80, PT ;  /* 0x000000800000780c */ /* 0x000fe20003f26070 */
[----:B------:R-:W-:-:S12]  /*25c0*/  BSSY B0, `(.L_x_916) ;  /* 0x000003a000007945 */ /* 0x000fd80003800000 */
[----:B------:R-:W-:Y:S05]  /*25d0*/  @!P1 BRA `(.L_x_917) ;  /* 0x0000038000009947 */ /* 0x000fea0003800000 */
[----:B------:R-:W-:-:S04]  /*25e0*/  ISETP.NE.U32.AND P1, PT, RZ, c[0x0][0x180], PT ;  /* 0x00006000ff007a0c */ /* 0x000fc80003f25070 */
[----:B------:R-:W-:-:S13]  /*25f0*/  ISETP.NE.AND.EX P1, PT, RZ, c[0x0][0x184], PT, P1 ;  /* 0x00006100ff007a0c */ /* 0x000fda0003f25310 */
[----:B0-----:R-:W-:-:S04]  /*2600*/  @P1 LEA R68, P2, R164, c[0x0][0x180], 0x4 ;  /* 0x00006000a4441a11 */ /* 0x001fc800078420ff */
[----:B------:R-:W-:-:S05]  /*2610*/  @P1 LEA.HI.X R69, R164, c[0x0][0x184], RZ, 0x4, P2 ;  /* 0x00006100a4451a11 */ /* 0x000fca00010f24ff */
[----:B------:R0:W2:Y:S02]  /*2620*/  @P1 LDG.E.128 R64, [R68.64] ;  /* 0x0000000444401981 */ /* 0x0000a4000c1e1d00 */
[----:B0-----:R-:W-:-:S10]  /*2630*/  HFMA2.MMA R68, -RZ, RZ, 0, 9.5367431640625e-07 ;  /* 0x00000010ff447435 */ /* 0x001fd400000001ff */
[----:B------:R-:W-:-:S06]  /*2640*/  IMAD.WIDE.U32 R68, R164, R68, c[0x0][0x170] ;  /* 0x00005c00a4447625 */ /* 0x000fcc00078e0044 */
[----:B------:R-:W3:Y:S02]  /*2650*/  LDG.E.128 R68, [R68.64] ;  /* 0x0000000444447981 */ /* 0x000ee4000c1e1d00 */
[--C-:B---3--:R-:W-:Y:S02]  /*2660*/  PRMT R74, RZ, 0x5410, R68.reuse ;  /* 0x00005410ff4a7816 */ /* 0x108fe40000000044 */
[----:B------:R-:W-:Y:S02]  /*2670*/  PRMT R73, RZ, 0x7610, R68 ;  /* 0x00007610ff497816 */ /* 0x000fe40000000044 */
[----:B--2---:R-:W-:Y:S01]  /*2680*/  @P1 PRMT R68, RZ, 0x5410, R64 ;  /* 0x00005410ff441816 */ /* 0x004fe20000000040 */
[-C--:B------:R-:W-:Y:S01]  /*2690*/  FMUL.FTZ R74, R74, R152.reuse ;  /* 0x000000984a4a7220 */ /* 0x080fe20000410000 */
[--C-:B------:R-:W-:Y:S01]  /*26a0*/  PRMT R87, RZ, 0x5410, R69.reuse ;  /* 0x00005410ff577816 */ /* 0x100fe20000000045 */
[----:B------:R-:W-:Y:S01]  /*26b0*/  FMUL.FTZ R73, R73, R152 ;  /* 0x0000009849497220 */ /* 0x000fe20000410000 */
[----:B------:R-:W-:Y:S01]  /*26c0*/  PRMT R88, RZ, 0x7610, R69 ;  /* 0x00007610ff587816 */ /* 0x000fe20000000045 */
[----:B------:R-:W-:Y:S01]  /*26d0*/  FMUL.FTZ R74, R248, R74 ;  /* 0x0000004af84a7220 */ /* 0x000fe20000410000 */
[--C-:B------:R-:W-:Y:S01]  /*26e0*/  PRMT R101, RZ, 0x5410, R70.reuse ;  /* 0x00005410ff657816 */ /* 0x100fe20000000046 */
[----:B------:R-:W-:Y:S01]  /*26f0*/  FMUL.FTZ R73, R247, R73 ;  /* 0x00000049f7497220 */ /* 0x000fe20000410000 */
[----:B------:R-:W-:Y:S01]  /*2700*/  PRMT R102, RZ, 0x7610, R70 ;  /* 0x00007610ff667816 */ /* 0x000fe20000000046 */
[----:B------:R-:W-:Y:S01]  /*2710*/  @P1 FADD.FTZ R74, R68, R74 ;  /* 0x0000004a444a1221 */ /* 0x000fe20000010000 */
[----:B------:R-:W-:Y:S01]  /*2720*/  @P1 PRMT R68, RZ, 0x7610, R64 ;  /* 0x00007610ff441816 */ /* 0x000fe20000000040 */
[-C--:B------:R-:W-:Y:S01]  /*2730*/  FMUL.FTZ R87, R87, R152.reuse ;  /* 0x0000009857577220 */ /* 0x080fe20000410000 */
[--C-:B------:R-:W-:Y:S01]  /*2740*/  PRMT R115, RZ, 0x5410, R71.reuse ;  /* 0x00005410ff737816 */ /* 0x100fe20000000047 */
[----:B------:R-:W-:Y:S01]  /*2750*/  FMUL.FTZ R88, R88, R152 ;  /* 0x0000009858587220 */ /* 0x000fe20000410000 */
[----:B------:R-:W-:Y:S01]  /*2760*/  PRMT R116, RZ, 0x7610, R71 ;  /* 0x00007610ff747816 */ /* 0x000fe20000000047 */
[----:B------:R-:W-:Y:S01]  /*2770*/  @P1 FADD.FTZ R73, R68, R73 ;  /* 0x0000004944491221 */ /* 0x000fe20000010000 */
[----:B------:R-:W-:Y:S01]  /*2780*/  @P1 PRMT R68, RZ, 0x5410, R65 ;  /* 0x00005410ff441816 */ /* 0x000fe20000000041 */
[----:B------:R-:W-:-:S02]  /*2790*/  FMUL.FTZ R87, R246, R87 ;  /* 0x00000057f6577220 */ /* 0x000fc40000410000 */
[----:B------:R-:W-:Y:S02]  /*27a0*/  FMUL.FTZ R88, R245, R88 ;  /* 0x00000058f5587220 */ /* 0x000fe40000410000 */
[----:B------:R-:W-:Y:S01]  /*27b0*/  @P1 FADD.FTZ R87, R68, R87 ;  /* 0x0000005744571221 */ /* 0x000fe20000010000 */
[----:B------:R-:W-:Y:S01]  /*27c0*/  @P1 PRMT R68, RZ, 0x7610, R65 ;  /* 0x00007610ff441816 */ /* 0x000fe20000000041 */
[-C--:B------:R-:W-:Y:S02]  /*27d0*/  FMUL.FTZ R101, R101, R152.reuse ;  /* 0x0000009865657220 */ /* 0x080fe40000410000 */
[----:B------:R-:W-:Y:S02]  /*27e0*/  FMUL.FTZ R102, R102, R152 ;  /* 0x0000009866667220 */ /* 0x000fe40000410000 */
[----:B------:R-:W-:Y:S01]  /*27f0*/  @P1 FADD.FTZ R88, R68, R88 ;  /* 0x0000005844581221 */ /* 0x000fe20000010000 */
[----:B------:R-:W-:Y:S01]  /*2800*/  @P1 PRMT R68, RZ, 0x5410, R66 ;  /* 0x00005410ff441816 */ /* 0x000fe20000000042 */
[----:B------:R-:W-:-:S02]  /*2810*/  FMUL.FTZ R101, R244, R101 ;  /* 0x00000065f4657220 */ /* 0x000fc40000410000 */
[----:B------:R-:W-:Y:S01]  /*2820*/  FMUL.FTZ R102, R243, R102 ;  /* 0x00000066f3667220 */ /* 0x000fe20000410000 */
[----:B------:R-:W-:Y:S01]  /*2830*/  F2FP.BF16.PACK_AB R69, R88, R87 ;  /* 0x000000575845723e */ /* 0x000fe200000010ff */
        /* <DEDUP_REMOVED lines=10> */
[----:B------:R-:W-:-:S05]  /*28e0*/  @P1 PRMT R68, RZ, 0x7610, R67 ;  /* 0x00007610ff441816 */ /* 0x000fca0000000043 */
[----:B------:R-:W-:Y:S01]  /*28f0*/  @P1 FADD.FTZ R116, R68, R116 ;  /* 0x0000007444741221 */ /* 0x000fe20000010000 */
[C---:B------:R-:W-:Y:S02]  /*2900*/  LEA R130, P1, R164.reuse, c[0x0][0x188], 0x4 ;  /* 0x00006200a4827a11 */ /* 0x040fe400078220ff */
[----:B------:R-:W-:Y:S02]  /*2910*/  F2FP.BF16.PACK_AB R68, R73, R74 ;  /* 0x0000004a4944723e */ /* 0x000fe400000010ff */
[----:B------:R-:W-:Y:S02]  /*2920*/  LEA.HI.X R131, R164, c[0x0][0x18c], RZ, 0x4, P1 ;  /* 0x00006300a4837a11 */ /* 0x000fe400008f24ff */
[----:B------:R-:W-:Y:S02]  /*2930*/  F2FP.BF16.PACK_AB R71, R116, R115 ;  /* 0x000000737447723e */ /* 0x000fe400000010ff */
[----:B------:R-:W-:-:S03]  /*2940*/  IADD3 R164, R164, 0x20, RZ ;  /* 0x00000020a4a47810 */ /* 0x000fc60007ffe0ff */
[----:B------:R0:W-:Y:S04]  /*2950*/  STG.E.128 [R130.64], R68 ;  /* 0x0000004482007986 */ /* 0x0001e8000c101d04 */
.L_x_917:
[----:B------:R-:W-:Y:S05]  /*2960*/  BSYNC B0 ;  /* 0x0000000000007941 */ /* 0x000fea0003800000 */
.L_x_916:
        /* <DEDUP_REMOVED lines=8> */
[----:B0-----:R-:W-:-:S05]  /*29f0*/  MOV R68, 0x10 ;  /* 0x0000001000447802 */ /* 0x001fca0000000f00 */
        /* <DEDUP_REMOVED lines=50> */
.L_x_919:
[----:B------:R-:W-:Y:S05]  /*2d20*/  BSYNC B0 ;  /* 0x0000000000007941 */ /* 0x000fea0003800000 */
.L_x_918:
        /* <DEDUP_REMOVED lines=59> */
.L_x_921:
[----:B------:R-:W-:Y:S05]  /*30e0*/  BSYNC B0 ;  /* 0x0000000000007941 */ /* 0x000fea0003800000 */
.L_x_920:
[----:B------:R-:W-:Y:S01]  /*30f0*/  ISETP.GE.U32.AND P1, PT, R0, 0xe0, PT ;  /* 0x000000e00000780c */ /* 0x000fe20003f26070 */
[----:B------:R-:W-:-:S12]  /*3100*/  BSSY B0, `(.L_x_922) ;  /* 0x000003a000007945 */ /* 0x000fd80003800000 */
[----:B------:R-:W-:Y:S05]  /*3110*/  @!P1 BRA `(.L_x_923) ;  /* 0x0000038000009947 */ /* 0x000fea0003800000 */
[----:B------:R-:W-:-:S04]  /*3120*/  ISETP.NE.U32.AND P1, PT, RZ, c[0x0][0x180], PT ;  /* 0x00006000ff007a0c */ /* 0x000fc80003f25070 */
[----:B------:R-:W-:Y:S02]  /*3130*/  ISETP.NE.AND.EX P1, PT, RZ, c[0x0][0x184], PT, P1 ;  /* 0x00006100ff007a0c */ /* 0x000fe40003f25310 */
[----:B0-----:R-:W-:-:S05]  /*3140*/  MOV R68, 0x10 ;  /* 0x0000001000447802 */ /* 0x001fca0000000f00 */
[----:B------:R-:W-:-:S06]  /*3150*/  IMAD.WIDE.U32 R68, R164, R68, c[0x0][0x170] ;  /* 0x00005c00a4447625 */ /* 0x000fcc00078e0044 */
[C---:B------:R-:W-:Y:S01]  /*3160*/  @P1 LEA R58, P2, R164.reuse, c[0x0][0x180], 0x4 ;  /* 0x00006000a43a1a11 */ /* 0x040fe200078420ff */
[----:B------:R-:W2:Y:S03]  /*3170*/  LDG.E.128 R68, [R68.64] ;  /* 0x0000000444447981 */ /* 0x000ea6000c1e1d00 */
[----:B------:R-:W-:-:S05]  /*3180*/  @P1 LEA.HI.X R59, R164, c[0x0][0x184], RZ, 0x4, P2 ;  /* 0x00006100a43b1a11 */ /* 0x000fca00010f24ff */
[----:B------:R2:W3:Y:S02]  /*3190*/  @P1 LDG.E.128 R64, [R58.64] ;  /* 0x000000043a401981 */ /* 0x0004e4000c1e1d00 */
[--C-:B--2---:R-:W-:Y:S02]  /*31a0*/  PRMT R59, RZ, 0x5410, R68.reuse ;  /* 0x00005410ff3b7816 */ /* 0x104fe40000000044 */
[----:B------:R-:W-:-:S03]  /*31b0*/  PRMT R58, RZ, 0x7610, R68 ;  /* 0x00007610ff3a7816 */ /* 0x000fc60000000044 */
[----:B------:R-:W-:Y:S01]  /*31c0*/  FMUL.FTZ R59, R59, R152 ;  /* 0x000000983b3b7220 */ /* 0x000fe20000410000 */
[----:B---3--:R-:W-:-:S03]  /*31d0*/  @P1 PRMT R68, RZ, 0x5410, R64 ;  /* 0x00005410ff441816 */ /* 0x008fc60000000040 */
[----:B------:R-:W-:Y:S01]  /*31e0*/  FMUL.FTZ R59, R224, R59 ;  /* 0x0000003be03b7220 */ /* 0x000fe20000410000 */
[----:B------:R-:W-:Y:S01]  /*31f0*/  PRMT R93, RZ, 0x5410, R69 ;  /* 0x00005410ff5d7816 */ /* 0x000fe20000000045 */
[----:B------:R-:W-:Y:S02]  /*3200*/  FMUL.FTZ R58, R58, R152 ;  /* 0x000000983a3a7220 */ /* 0x000fe40000410000 */
[----:B------:R-:W-:Y:S01]  /*3210*/  @P1 FADD.FTZ R59, R68, R59 ;  /* 0x0000003b443b1221 */ /* 0x000fe20000010000 */
[----:B------:R-:W-:Y:S01]  /*3220*/  @P1 PRMT R68, RZ, 0x7610, R64 ;  /* 0x00007610ff441816 */ /* 0x000fe20000000040 */
[----:B------:R-:W-:Y:S01]  /*3230*/  FMUL.FTZ R58, R223, R58 ;  /* 0x0000003adf3a7220 */ /* 0x000fe20000410000 */
[----:B------:R-:W-:Y:S01]  /*3240*/  PRMT R94, RZ, 0x7610, R69 ;  /* 0x00007610ff5e7816 */ /* 0x000fe20000000045 */
[-C--:B------:R-:W-:Y:S02]  /*3250*/  FMUL.FTZ R93, R93, R152.reuse ;  /* 0x000000985d5d7220 */ /* 0x080fe40000410000 */
[----:B------:R-:W-:Y:S01]  /*3260*/  @P1 FADD.FTZ R58, R68, R58 ;  /* 0x0000003a443a1221 */ /* 0x000fe20000010000 */
[----:B------:R-:W-:Y:S01]  /*3270*/  @P1 PRMT R68, RZ, 0x5410, R65 ;  /* 0x00005410ff441816 */ /* 0x000fe20000000041 */
[----:B------:R-:W-:Y:S01]  /*3280*/  FMUL.FTZ R93, R222, R93 ;  /* 0x0000005dde5d7220 */ /* 0x000fe20000410000 */
[----:B------:R-:W-:Y:S01]  /*3290*/  PRMT R107, RZ, 0x5410, R70 ;  /* 0x00005410ff6b7816 */ /* 0x000fe20000000046 */
[----:B------:R-:W-:-:S02]  /*32a0*/  FMUL.FTZ R94, R94, R152 ;  /* 0x000000985e5e7220 */ /* 0x000fc40000410000 */
        /* <DEDUP_REMOVED lines=17> */
[----:B------:R-:W-:Y:S02]  /*33c0*/  FMUL.FTZ R121, R218, R121 ;  /* 0x00000079da797220 */ /* 0x000fe40000410000 */
[----:B------:R-:W-:-:S02]  /*33d0*/  FMUL.FTZ R122, R122, R152 ;  /* 0x000000987a7a7220 */ /* 0x000fc40000410000 */
        /* <DEDUP_REMOVED lines=12> */
.L_x_923:
[----:B------:R-:W-:Y:S05]  /*34a0*/  BSYNC B0 ;  /* 0x0000000000007941 */ /* 0x000fea0003800000 */
.L_x_922:
[----:B------:R-:W-:Y:S01]  /*34b0*/  ISETP.GE.U32.AND P1, PT, R0, 0x100, PT ;  /* 0x000001000000780c */ /* 0x000fe20003f26070 */
[----:B------:R-:W-:-:S12]  /*34c0*/  BSSY B0, `(.L_x_924) ;  /* 0x0000039000007945 */ /* 0x000fd80003800000 */
[----:B------:R-:W-:Y:S05]  /*34d0*/  @!P1 BRA `(.L_x_925) ;  /* 0x0000037000009947 */ /* 0x000fea0003800000 */
[----:B------:R-:W-:Y:S01]  /*34e0*/  ISETP.NE.U32.AND P1, PT, RZ, c[0x0][0x180], PT ;  /* 0x00006000ff007a0c */ /* 0x000fe20003f25070 */
[----:B0-----:R-:W-:-:S03]  /*34f0*/  HFMA2.MMA R68, -RZ, RZ, 0, 9.5367431640625e-07 ;  /* 0x00000010ff447435 */ /* 0x001fc600000001ff */
[----:B------:R-:W-:-:S07]  /*3500*/  ISETP.NE.AND.EX P1, PT, RZ, c[0x0][0x184], PT, P1 ;  /* 0x00006100ff007a0c */ /* 0x000fce0003f25310 */
[----:B------:R-:W-:-:S06]  /*3510*/  IMAD.WIDE.U32 R68, R164, R68, c[0x0][0x170] ;  /* 0x00005c00a4447625 */ /* 0x000fcc00078e0044 */
[C---:B------:R-:W-:Y:S01]  /*3520*/  @P1 LEA R124, P2, R164.reuse, c[0x0][0x180], 0x4 ;  /* 0x00006000a47c1a11 */ /* 0x040fe200078420ff */
[----:B------:R-:W2:Y:S03]  /*3530*/  LDG.E.128 R68, [R68.64] ;  /* 0x0000000444447981 */ /* 0x000ea6000c1e1d00 */
[----:B------:R-:W-:-:S05]  /*3540*/  @P1 LEA.HI.X R125, R164, c[0x0][0x184], RZ, 0x4, P2 ;  /* 0x00006100a47d1a11 */ /* 0x000fca00010f24ff */
[----:B------:R0:W3:Y:S01]  /*3550*/  @P1 LDG.E.128 R64, [R124.64] ;  /* 0x000000047c401981 */ /* 0x0000e2000c1e1d00 */
[--C-:B--2---:R-:W-:Y:S02]  /*3560*/  PRMT R123, RZ, 0x5410, R68.reuse ;  /* 0x00005410ff7b7816 */ /* 0x104fe40000000044 */
[----:B0-----:R-:W-:-:S03]  /*3570*/  PRMT R124, RZ, 0x7610, R68 ;  /* 0x00007610ff7c7816 */ /* 0x001fc60000000044 */
        /* <DEDUP_REMOVED lines=45> */
.L_x_925:
[----:B------:R-:W-:Y:S05]  /*3850*/  BSYNC B0 ;  /* 0x0000000000007941 */ /* 0x000fea0003800000 */
.L_x_924:
[----:B0-----:R-:W-:Y:S01]  /*3860*/  FADD.FTZ R68, RZ, R80 ;  /* 0x00000050ff447221 */ /* 0x001fe20000010000 */
[----:B------:R-:W-:Y:S02]  /*3870*/  ISETP.GT.U32.AND P1, PT, R0, 0x3f, PT ;  /* 0x0000003f0000780c */ /* 0x000fe40003f24070 */
[----:B------:R-:W-:Y:S01]  /*3880*/  LOP3.LUT R2, R2, 0xfffffffd, RZ, 0xc0, !PT ;  /* 0xfffffffd02027812 */ /* 0x000fe200078ec0ff */
[----:B------:R-:W-:Y:S01]  /*3890*/  FADD.FTZ R68, R79, R68 ;  /* 0x000000444f447221 */ /* 0x000fe20000010000 */
[C---:B------:R-:W-:Y:S02]  /*38a0*/  ISETP.GT.U32.AND P2, PT, R0.reuse, 0x9f, PT ;  /* 0x0000009f0000780c */ /* 0x040fe40003f44070 */
[C---:B------:R-:W-:Y:S01]  /*38b0*/  ISETP.GT.U32.AND P3, PT, R0.reuse, 0xbf, PT ;  /* 0x000000bf0000780c */ /* 0x040fe20003f64070 */
[----:B------:R-:W-:Y:S01]  /*38c0*/  FADD.FTZ R68, R81, R68 ;  /* 0x0000004451447221 */ /* 0x000fe20000010000 */
[C---:B------:R-:W-:Y:S02]  /*38d0*/  ISETP.GT.U32.AND P4, PT, R0.reuse, 0xdf, PT ;  /* 0x000000df0000780c */ /* 0x040fe40003f84070 */
[----:B------:R-:W-:Y:S01]  /*38e0*/  ISETP.GT.U32.AND P5, PT, R0, 0xff, PT ;  /* 0x000000ff0000780c */ /* 0x000fe20003fa4070 */
[----:B------:R-:W-:Y:S01]  /*38f0*/  FADD.FTZ R68, R82, R68 ;  /* 0x0000004452447221 */ /* 0x000fe20000010000 */
[----:B------:R-:W-:-:S02]  /*3900*/  ISETP.NE.AND P6, PT, R251, RZ, PT ;  /* 0x000000fffb00720c */ /* 0x000fc40003fc5270 */
[----:B------:R-:W-:Y:S01]  /*3910*/  @P1 LOP3.LUT R2, R2, 0x2, RZ, 0xfc, !PT ;  /* 0x0000000202021812 */ /* 0x000fe200078efcff */
[----:B------:R-:W-:-:S03]  /*3920*/  FADD.FTZ R68, R95, R68 ;  /* 0x000000445f447221 */ /* 0x000fc60000010000 */
[----:B------:R-:W-:Y:S01]  /*3930*/  LOP3.LUT R2, R2, 0xfffffffe, RZ, 0xc0, !PT ;  /* 0xfffffffe02027812 */ /* 0x000fe200078ec0ff */
        /* <DEDUP_REMOVED lines=65> */
.L_x_946:
[----:B01----:R-:W-:Y:S01]  /*3d50*/  FADD.FTZ R71, R71, R70 ;  /* 0x0000004647477221 */ /* 0x003fe20000010000 */
[----:B------:R-:W-:Y:S05]  /*3d60*/  BRA.DIV ~URZ, `(.L_x_927) ;  /* 0x00001d227f007947 */ /* 0x000fea000b800000 */
[----:B------:R-:W0:Y:S01]  /*3d70*/  SHFL.BFLY PT, R68, R71, 0x2, 0x1f ;  /* 0x0c401f0047447f89 */ /* 0x000e2200000e0000 */
[----:B------:R-:W-:-:S04]  /*3d80*/  LOP3.LUT R2, R2, 0xfffffdff, RZ, 0xc0, !PT ;  /* 0xfffffdff02027812 */ /* 0x000fc800078ec0ff */
[----:B------:R-:W-:Y:S02]  /*3d90*/  @P6 LOP3.LUT R2, R2, 0x200, RZ, 0xfc, !PT ;  /* 0x0000020002026812 */ /* 0x000fe400078efcff */
[----:B------:R-:W-:Y:S01]  /*3da0*/  ISETP.GT.U32.AND P6, PT, R0, 0x3f, PT ;  /* 0x0000003f0000780c */ /* 0x000fe20003fc4070 */
        /* <DEDUP_REMOVED lines=8> */
[--C-:B------:R-:W-:Y:S02]  /*3e30*/  FADD.FTZ R68, R80, -R71.reuse ;  /* 0x8000004750447221 */ /* 0x100fe40000010000 */
[--C-:B------:R-:W-:Y:S02]  /*3e40*/  FADD.FTZ R69, R79, -R71.reuse ;  /* 0x800000474f457221 */ /* 0x100fe40000010000 */
[----:B------:R-:W-:Y:S02]  /*3e50*/  FFMA.FTZ R68, R68, R68, RZ ;  /* 0x0000004444447223 */ /* 0x000fe400000100ff */
[--C-:B------:R-:W-:Y:S02]  /*3e60*/  FADD.FTZ R70, R77, -R71.reuse ;  /* 0x800000474d467221 */ /* 0x100fe40000010000 */
[----:B------:R-:W-:Y:S02]  /*3e70*/  FFMA.FTZ R68, R69, R69, R68 ;  /* 0x0000004545447223 */ /* 0x000fe40000010044 */
[----:B------:R-:W-:-:S04]  /*3e80*/  FADD.FTZ R69, R81, -R71 ;  /* 0x8000004751457221 */ /* 0x000fc80000010000 */
        /* <DEDUP_REMOVED lines=11> */
[----:B------:R-:W-:-:S03]  /*3f40*/  FADD.FTZ R69, R78, -R71 ;  /* 0x800000474e457221 */ /* 0x000fc60000010000 */
[----:B------:R-:W-:-:S05]  /*3f50*/  FSEL R68, R68, RZ, P0 ;  /* 0x000000ff44447208 */ /* 0x000fca0000000000 */
[----:B------:R-:W-:-:S04]  /*3f60*/  FFMA.FTZ R69, R69, R69, R68 ;  /* 0x0000004545457223 */ /* 0x000fc80000010044 */
        /* <DEDUP_REMOVED lines=12> */
[----:B------:R-:W-:Y:S01]  /*4030*/  @P6 FFMA.FTZ R68, R70, R70, R69 ;  /* 0x0000004646446223 */ /* 0x000fe20000010045 */
[----:B------:R-:W-:Y:S01]  /*4040*/  ISETP.GT.U32.AND P6, PT, R0, 0x5f, PT ;  /* 0x0000005f0000780c */ /* 0x000fe20003fc4070 */
[--C-:B------:R-:W-:Y:S02]  /*4050*/  FADD.FTZ R69, R76, -R71.reuse ;  /* 0x800000474c457221 */ /* 0x100fe40000010000 */
[----:B------:R-:W-:Y:S02]  /*4060*/  FADD.FTZ R70, R75, -R71 ;  /* 0x800000474b467221 */ /* 0x000fe40000010000 */
        /* <DEDUP_REMOVED lines=14> */
[----:B------:R-:W-:Y:S01]  /*4150*/  LOP3.LUT P6, RZ, R2, 0x200, RZ, 0xc0, !PT ;  /* 0x0000020002ff7812 */ /* 0x000fe200078cc0ff */
        /* <DEDUP_REMOVED lines=15> */
[----:B------:R-:W-:Y:S02]  /*4250*/  @P1 FFMA.FTZ R68, R70, R70, R69 ;  /* 0x0000004646441223 */ /* 0x000fe40000010045 */
        /* <DEDUP_REMOVED lines=73> */
.L_x_947:
[----:B------:R-:W-:Y:S01]  /*46f0*/  @!P6 MOV R68, 0x4 ;  /* 0x000000040044e802 */ /* 0x000fe20000000f00 */
[----:B01----:R-:W-:Y:S01]  /*4700*/  FADD.FTZ R130, R70, R130 ;  /* 0x0000008246827221 */ /* 0x003fe20000010000 */
[----:B------:R-:W-:Y:S01]  /*4710*/  ISETP.NE.AND P1, PT, RZ, UR6, PT ;  /* 0x00000006ff007c0c */ /* 0x000fe2000bf25270 */
[----:B------:R-:W-:Y:S02]  /*4720*/  BSSY B0, `(.L_x_928) ;  /* 0x000002e000007945 */ /* 0x000fe40003800000 */
[----:B------:R-:W-:Y:S01]  /*4730*/  @!P6 IMAD.WIDE R68, R51, R68, c[0x0][0x1a0] ;  /* 0x000068003344e625 */ /* 0x000fe200078e0244 */
[----:B------:R-:W-:-:S04]  /*4740*/  FSEL R164, R71, RZ, !P1 ;  /* 0x000000ff47a47208 */ /* 0x000fc80004800000 */
[----:B------:R0:W-:Y:S02]  /*4750*/  @!P6 STG.E [R68.64], R71 ;  /* 0x000000474400e986 */ /* 0x0001e4000c101904 */
[----:B0-----:R-:W-:-:S05]  /*4760*/  MOV R68, c[0x0][0x1e0] ;  /* 0x0000780000447a02 */ /* 0x001fca0000000f00 */
[----:B------:R-:W-:Y:S02]  /*4770*/  FFMA.FTZ R130, R130, R68, c[0x0][0x228] ;  /* 0x00008a0082827623 */ /* 0x000fe40000010044 */
[----:B------:R-:W-:-:S05]  /*4780*/  FMUL.FTZ R68, R71, R71 ;  /* 0x0000004747447220 */ /* 0x000fca0000410000 */
[----:B------:R-:W-:-:S05]  /*4790*/  FSEL R68, R68, RZ, P1 ;  /* 0x000000ff44447208 */ /* 0x000fca0000800000 */
[----:B------:R-:W-:-:S04]  /*47a0*/  FADD.FTZ R68, R130, R68 ;  /* 0x0000004482447221 */ /* 0x000fc80000010000 */
[----:B------:R0:W1:Y:S02]  /*47b0*/  MUFU.RSQ R152, R68 ;  /* 0x0000004400987308 */ /* 0x0000640000001400 */
[----:B0-----:R-:W-:-:S05]  /*47c0*/  @!P6 MOV R68, 0x4 ;  /* 0x000000040044e802 */ /* 0x001fca0000000f00 */
[----:B------:R-:W-:-:S05]  /*47d0*/  @!P6 IMAD.WIDE R68, R51, R68, c[0x0][0x1a8] ;  /* 0x00006a003344e625 */ /* 0x000fca00078e0244 */
[----:B-1----:R0:W-:Y:S01]  /*47e0*/  @!P6 STG.E [R68.64], R152 ;  /* 0x000000984400e986 */ /* 0x0021e2000c101904 */
[----:B------:R-:W-:Y:S05]  /*47f0*/  @!P0 BRA `(.L_x_929) ;  /* 0x0000020000008947 */ /* 0x000fea0003800000 */
[--C-:B0-----:R-:W-:Y:S02]  /*4800*/  FADD.FTZ R68, R80, -R164.reuse ;  /* 0x800000a450447221 */ /* 0x101fe40000010000 */
[----:B------:R-:W-:Y:S02]  /*4810*/  FADD.FTZ R69, R79, -R164 ;  /* 0x800000a44f457221 */ /* 0x000fe40000010000 */
[C---:B------:R-:W-:Y:S02]  /*4820*/  FMUL.FTZ R68, R152.reuse, R68 ;  /* 0x0000004498447220 */ /* 0x040fe40000410000 */
[----:B------:R-:W-:Y:S02]  /*4830*/  FMUL.FTZ R69, R152, R69 ;  /* 0x0000004598457220 */ /* 0x000fe40000410000 */
[----:B------:R-:W-:Y:S02]  /*4840*/  FFMA.FTZ R68, R208, R68, R207 ;  /* 0x00000044d0447223 */ /* 0x000fe400000100cf */
[----:B------:R-:W-:-:S02]  /*4850*/  FFMA.FTZ R69, R206, R69, R205 ;  /* 0x00000045ce457223 */ /* 0x000fc400000100cd */
[--C-:B------:R-:W-:Y:S02]  /*4860*/  FADD.FTZ R70, R82, -R164.reuse ;  /* 0x800000a452467221 */ /* 0x100fe40000010000 */
[--C-:B------:R-:W-:Y:S01]  /*4870*/  FADD.FTZ R71, R96, -R164.reuse ;  /* 0x800000a460477221 */ /* 0x100fe20000010000 */
[----:B------:R-:W-:Y:S01]  /*4880*/  F2FP.BF16.PACK_AB R68, R69, R68 ;  /* 0x000000444544723e */ /* 0x000fe200000010ff */
[----:B------:R-:W-:Y:S02]  /*4890*/  FADD.FTZ R69, R81, -R164 ;  /* 0x800000a451457221 */ /* 0x000fe40000010000 */
[C---:B------:R-:W-:Y:S02]  /*48a0*/  FMUL.FTZ R70, R152.reuse, R70 ;  /* 0x0000004698467220 */ /* 0x040fe40000410000 */
[----:B------:R-:W-:Y:S02]  /*48b0*/  FMUL.FTZ R69, R152, R69 ;  /* 0x0000004598457220 */ /* 0x000fe40000410000 */
[----:B------:R-:W-:-:S02]  /*48c0*/  FFMA.FTZ R70, R202, R70, R201 ;  /* 0x00000046ca467223 */ /* 0x000fc400000100c9 */
[----:B------:R-:W-:Y:S02]  /*48d0*/  FFMA.FTZ R69, R204, R69, R203 ;  /* 0x00000045cc457223 */ /* 0x000fe400000100cb */
[----:B------:R-:W-:Y:S02]  /*48e0*/  FMUL.FTZ R71, R152, R71 ;  /* 0x0000004798477220 */ /* 0x000fe40000410000 */
[--C-:B------:R-:W-:Y:S01]  /*48f0*/  FADD.FTZ R130, R110, -R164.reuse ;  /* 0x800000a46e827221 */ /* 0x100fe20000010000 */
[----:B------:R-:W-:Y:S01]  /*4900*/  F2FP.BF16.PACK_AB R69, R70, R69 ;  /* 0x000000454645723e */ /* 0x000fe200000010ff */
[----:B------:R-:W-:Y:S02]  /*4910*/  FADD.FTZ R70, R95, -R164 ;  /* 0x800000a45f467221 */ /* 0x000fe40000010000 */
[----:B------:R-:W-:Y:S02]  /*4920*/  FFMA.FTZ R71, R198, R71, R197 ;  /* 0x00000047c6477223 */ /* 0x000fe400000100c5 */
[----:B------:R-:W-:-:S02]  /*4930*/  FMUL.FTZ R70, R152, R70 ;  /* 0x0000004698467220 */ /* 0x000fc40000410000 */
[----:B------:R-:W-:Y:S02]  /*4940*/  FMUL.FTZ R130, R152, R130 ;  /* 0x0000008298827220 */ /* 0x000fe40000410000 */
[----:B------:R-:W-:Y:S02]  /*4950*/  FFMA.FTZ R70, R200, R70, R199 ;  /* 0x00000046c8467223 */ /* 0x000fe400000100c7 */
[----:B------:R-:W-:-:S03]  /*4960*/  FFMA.FTZ R130, R194, R130, R193 ;  /* 0x00000082c2827223 */ /* 0x000fc600000100c1 */
[----:B------:R-:W-:Y:S01]  /*4970*/  F2FP.BF16.PACK_AB R70, R71, R70 ;  /* 0x000000464746723e */ /* 0x000fe200000010ff */
[----:B------:R-:W-:-:S04]  /*4980*/  FADD.FTZ R71, R109, -R164 ;  /* 0x800000a46d477221 */ /* 0x000fc80000010000 */
[----:B------:R-:W-:-:S04]  /*4990*/  FMUL.FTZ R71, R152, R71 ;  /* 0x0000004798477220 */ /* 0x000fc80000410000 */
[----:B------:R-:W-:-:S05]  /*49a0*/  FFMA.FTZ R71, R196, R71, R195 ;  /* 0x00000047c4477223 */ /* 0x000fca00000100c3 */
[----:B------:R-:W-:Y:S01]  /*49b0*/  F2FP.BF16.PACK_AB R71, R130, R71 ;  /* 0x000000478247723e */ /* 0x000fe200000010ff */
[----:B------:R-:W-:-:S10]  /*49c0*/  HFMA2.MMA R130, -RZ, RZ, 0, 9.5367431640625e-07 ;  /* 0x00000010ff827435 */ /* 0x000fd400000001ff */
[C---:B------:R-:W-:Y:S01]  /*49d0*/  IMAD.WIDE.U32 R130, R60.reuse, R130, c[0x0][0x208] ;  /* 0x000082003c827625 */ /* 0x040fe200078e0082 */
[----:B------:R-:W-:-:S04]  /*49e0*/  IADD3 R60, R60, 0x20, RZ ;  /* 0x000000203c3c7810 */ /* 0x000fc80007ffe0ff */
[----:B------:R0:W-:Y:S03]  /*49f0*/  STG.E.128 [R130.64], R68 ;  /* 0x0000004482007986 */ /* 0x0001e6000c101d04 */
.L_x_929:
[----:B------:R-:W-:Y:S05]  /*4a00*/  BSYNC B0 ;  /* 0x0000000000007941 */ /* 0x000fea0003800000 */
.L_x_928:
[----:B------:R-:W-:Y:S01]  /*4a10*/  ISETP.GE.U32.AND P1, PT, R0, 0x40, PT ;  /* 0x000000400000780c */ /* 0x000fe20003f26070 */
[----:B------:R-:W-:-:S12]  /*4a20*/  BSSY B0, `(.L_x_930) ;  /* 0x0000022000007945 */ /* 0x000fd80003800000 */
        /* <DEDUP_REMOVED lines=28> */
[----:B------:R-:W-:Y:S02]  /*4bf0*/  F2FP.BF16.PACK_AB R71, R130, R71 ;  /* 0x000000478247723e */ /* 0x000fe400000010ff */
[----:B------:R-:W-:-:S05]  /*4c00*/  MOV R130, 0x10 ;  /* 0x0000001000827802 */ /* 0x000fca0000000f00 */
[C---:B------:R-:W-:Y:S01]  /*4c10*/  IMAD.WIDE.U32 R130, R60.reuse, R130, c[0x0][0x208] ;  /* 0x000082003c827625 */ /* 0x040fe200078e0082 */
[----:B------:R-:W-:-:S04]  /*4c20*/  IADD3 R60, R60, 0x20, RZ ;  /* 0x000000203c3c7810 */ /* 0x000fc80007ffe0ff */
[----:B------:R0:W-:Y:S03]  /*4c30*/  STG.E.128 [R130.64], R68 ;  /* 0x0000004482007986 */ /* 0x0001e6000c101d04 */
.L_x_931:
[----:B------:R-:W-:Y:S05]  /*4c40*/  BSYNC B0 ;  /* 0x0000000000007941 */ /* 0x000fea0003800000 */
.L_x_930:
        /* <DEDUP_REMOVED lines=35> */
.L_x_933:
[----:B------:R-:W-:Y:S05]  /*4e80*/  BSYNC B0 ;  /* 0x0000000000007941 */ /* 0x000fea0003800000 */
.L_x_932:
        /* <DEDUP_REMOVED lines=35> */
.L_x_935:
[----:B------:R-:W-:Y:S05]  /*50c0*/  BSYNC B0 ;  /* 0x0000000000007941 */ /* 0x000fea0003800000 */
.L_x_934:
        /* <DEDUP_REMOVED lines=35> */
.L_x_937:
[----:B------:R-:W-:Y:S05]  /*5300*/  BSYNC B0 ;  /* 0x0000000000007941 */ /* 0x000fea0003800000 */
.L_x_936:
        /* <DEDUP_REMOVED lines=35> */
.L_x_939:
[----:B------:R-:W-:Y:S05]  /*5540*/  BSYNC B0 ;  /* 0x0000000000007941 */ /* 0x000fea0003800000 */
.L_x_938:
        /* <DEDUP_REMOVED lines=35> */
.L_x_941:
[----:B------:R-:W-:Y:S05]  /*5780*/  BSYNC B0 ;  /* 0x0000000000007941 */ /* 0x000fea0003800000 */
.L_x_940:
[----:B------:R-:W-:Y:S01]  /*5790*/  ISETP.GE.U32.AND P1, PT, R0, 0x100, PT ;  /* 0x000001000000780c */ /* 0x000fe20003f26070 */
[----:B------:R-:W-:-:S12]  /*57a0*/  BSSY B0, `(.L_x_942) ;  /* 0x0000021000007945 */ /* 0x000fd80003800000 */
        /* <DEDUP_REMOVED lines=14> */
[----:B------:R-:W-:Y:S02]  /*5890*/  FMUL.FTZ R131, R152, R131 ;  /* 0x0000008398837220 */ /* 0x000fe40000410000 */
[----:B------:R-:W-:Y:S02]  /*58a0*/  FFMA.FTZ R69, R45, R69, R54 ;  /* 0x000000452d457223 */ /* 0x000fe40000010036 */
[----:B------:R-:W-:Y:S02]  /*58b0*/  FFMA.FTZ R70, R46, R70, R55 ;  /* 0x000000462e467223 */ /* 0x000fe40000010037 */
[----:B------:R-:W-:Y:S02]  /*58c0*/  FFMA.FTZ R164, R43, R164, R52 ;  /* 0x000000a42ba47223 */ /* 0x000fe40000010034 */
[----:B------:R-:W-:Y:S01]  /*58d0*/  FFMA.FTZ R68, R44, R68, R53 ;  /* 0x000000442c447223 */ /* 0x000fe20000010035 */
[----:B------:R-:W-:Y:S01]  /*58e0*/  F2FP.BF16.PACK_AB R70, R70, R69 ;  /* 0x000000454646723e */ /* 0x000fe200000010ff */
[----:B------:R-:W-:-:S02]  /*58f0*/  FFMA.FTZ R130, R41, R130, R49 ;  /* 0x0000008229827223 */ /* 0x000fc40000010031 */
[----:B------:R-:W-:Y:S01]  /*5900*/  FFMA.FTZ R131, R42, R131, R50 ;  /* 0x000000832a837223 */ /* 0x000fe20000010032 */
[----:B------:R-:W-:Y:S01]  /*5910*/  F2FP.BF16.PACK_AB R69, R68, R164 ;  /* 0x000000a44445723e */ /* 0x000fe200000010ff */
[C---:B------:R-:W-:Y:S02]  /*5920*/  FMUL.FTZ R71, R152.reuse, R71 ;  /* 0x0000004798477220 */ /* 0x040fe40000410000 */
[----:B------:R-:W-:Y:S01]  /*5930*/  FMUL.FTZ R251, R152, R251 ;  /* 0x000000fb98fb7220 */ /* 0x000fe20000410000 */
[----:B------:R-:W-:Y:S01]  /*5940*/  F2FP.BF16.PACK_AB R68, R131, R130 ;  /* 0x000000828344723e */ /* 0x000fe200000010ff */
[----:B------:R-:W-:Y:S01]  /*5950*/  FFMA.FTZ R71, R47, R71, R56 ;  /* 0x000000472f477223 */ /* 0x000fe20000010038 */
[----:B------:R-:W-:Y:S01]  /*5960*/  MOV R130, 0x10 ;  /* 0x0000001000827802 */ /* 0x000fe20000000f00 */
[----:B------:R-:W-:-:S04]  /*5970*/  FFMA.FTZ R251, R48, R251, R57 ;  /* 0x000000fb30fb7223 */ /* 0x000fc80000010039 */
[----:B------:R-:W-:Y:S01]  /*5980*/  IMAD.WIDE.U32 R130, R60, R130, c[0x0][0x208] ;  /* 0x000082003c827625 */ /* 0x000fe200078e0082 */
[----:B------:R-:W-:-:S05]  /*5990*/  F2FP.BF16.PACK_AB R71, R251, R71 ;  /* 0x00000047fb47723e */ /* 0x000fca00000010ff */
[----:B------:R0:W-:Y:S02]  /*59a0*/  STG.E.128 [R130.64], R68 ;  /* 0x0000004482007986 */ /* 0x0001e4000c101d04 */
.L_x_943:
[----:B------:R-:W-:Y:S05]  /*59b0*/  BSYNC B0 ;  /* 0x0000000000007941 */ /* 0x000fea0003800000 */
.L_x_942:
[----:B------:R-:W-:-:S10]  /*59c0*/  HFMA2.MMA R60, -RZ, RZ, 0, 2.384185791015625e-07 ;  /* 0x00000004ff3c7435 */ /* 0x000fd400000001ff */
[----:B------:R-:W-:-:S05]  /*59d0*/  IMAD R51, R60, c[0x0][0x160], R51 ;  /* 0x000058003c337a24 */ /* 0x000fca00078e0233 */
[----:B------:R-:W-:-:S13]  /*59e0*/  ISETP.GE.AND P1, PT, R51, c[0x0][0x164], PT ;  /* 0x0000590033007a0c */ /* 0x000fda0003f26270 */
[----:B0-----:R-:W-:Y:S01]  /*59f0*/  @P1 CALL.REL.NOINC `(.L_x_944) ;  /* 0x0000001000001944 */ /* 0x001fe20003c00000 */
[----:B------:R-:W-:Y:S05]  /*5a00*/  BRA `(.L_x_945) ;  /* 0xffffbe3000007947 */ /* 0x000fea000383ffff */
.L_x_944:
[----:B------:R-:W-:Y:S05]  /*5a10*/  EXIT ;  /* 0x000000000000794d */ /* 0x000fea0003800000 */
.L_x_926:
[----:B------:R-:W-:Y:S01]  /*5a20*/  HFMA2.MMA R70, -RZ, RZ, 0, 5.9604644775390625e-08 ;  /* 0x00000001ff467435 */ /* 0x000fe200000001ff */
[----:B------:R-:W-:Y:S02]  /*5a30*/  MOV R130, R71 ;  /* 0x0000004700827202 */ /* 0x000fe40000000f00 */
[----:B------:R-:W-:Y:S02]  /*5a40*/  MOV R131, 0x1f ;  /* 0x0000001f00837802 */ /* 0x000fe40000000f00 */
[----:B------:R-:W-:Y:S02]  /*5a50*/  MOV R69, 0xffffffff ;  /* 0xffffffff00457802 */ /* 0x000fe40000000f00 */
[----:B------:R-:W-:Y:S02]  /*5a60*/  MOV R68, 0x5a80 ;  /* 0x00005a8000447802 */ /* 0x000fe40000000f00 */
[----:B------:R-:W-:Y:S05]  /*5a70*/  CALL.REL.NOINC `($__internal_4_$__cuda_sm70_shflsync_bfly_p) ;  /* 0x00000c2000007944 */ /* 0x000fea0003c00000 */
[----:B-1----:R-:W-:Y:S05]  /*5a80*/  BRA `(.L_x_946) ;  /* 0xffffe2c000007947 */ /* 0x002fea000383ffff */
.L_x_927:
[----:B------:R-:W-:Y:S01]  /*5a90*/  HFMA2.MMA R70, -RZ, RZ, 0, 1.1920928955078125e-07 ;  /* 0x00000002ff467435 */ /* 0x000fe200000001ff */
[----:B------:R-:W-:Y:S02]  /*5aa0*/  MOV R130, R71 ;  /* 0x0000004700827202 */ /* 0x000fe40000000f00 */
[----:B------:R-:W-:-:S02]  /*5ab0*/  MOV R131, 0x1f ;  /* 0x0000001f00837802 */ /* 0x000fc40000000f00 */
[----:B------:R-:W-:Y:S02]  /*5ac0*/  MOV R69, 0xffffffff ;  /* 0xffffffff00457802 */ /* 0x000fe40000000f00 */
[----:B------:R-:W-:Y:S02]  /*5ad0*/  MOV R68, 0x5af0 ;  /* 0x00005af000447802 */ /* 0x000fe40000000f00 */
[----:B------:R-:W-:Y:S05]  /*5ae0*/  CALL.REL.NOINC `($__internal_4_$__cuda_sm70_shflsync_bfly_p) ;  /* 0x00000bb000007944 */ /* 0x000fea0003c00000 */
[----:B-1----:R-:W-:Y:S01]  /*5af0*/  FADD.FTZ R71, R71, R70 ;  /* 0x0000004647477221 */ /* 0x002fe20000010000 */
[----:B------:R-:W-:Y:S01]  /*5b00*/  HFMA2.MMA R70, -RZ, RZ, 0, 2.384185791015625e-07 ;  /* 0x00000004ff467435 */ /* 0x000fe200000001ff */
[----:B------:R-:W-:Y:S02]  /*5b10*/  MOV R131, 0x1f ;  /* 0x0000001f00837802 */ /* 0x000fe40000000f00 */
[----:B------:R-:W-:Y:S02]  /*5b20*/  MOV R69, 0xffffffff ;  /* 0xffffffff00457802 */ /* 0x000fe40000000f00 */
[----:B------:R-:W-:Y:S02]  /*5b30*/  MOV R130, R71 ;  /* 0x0000004700827202 */ /* 0x000fe40000000f00 */
[----:B------:R-:W-:-:S02]  /*5b40*/  MOV R68, 0x5b60 ;  /* 0x00005b6000447802 */ /* 0x000fc40000000f00 */
[----:B------:R-:W-:Y:S05]  /*5b50*/  CALL.REL.NOINC `($__internal_4_$__cuda_sm70_shflsync_bfly_p) ;  /* 0x00000b4000007944 */ /* 0x000fea0003c00000 */
[----:B-1----:R-:W-:Y:S01]  /*5b60*/  FADD.FTZ R71, R71, R70 ;  /* 0x0000004647477221 */ /* 0x002fe20000010000 */
[----:B------:R-:W-:Y:S01]  /*5b70*/  HFMA2.MMA R70, -RZ, RZ, 0, 4.76837158203125e-07 ;  /* 0x00000008ff467435 */ /* 0x000fe200000001ff */
[----:B------:R-:W-:-:S02]  /*5b80*/  MOV R131, 0x1f ;  /* 0x0000001f00837802 */ /* 0x000fc40000000f00 */
[----:B------:R-:W-:Y:S02]  /*5b90*/  MOV R69, 0xffffffff ;  /* 0xffffffff00457802 */ /* 0x000fe40000000f00 */
[----:B------:R-:W-:Y:S02]  /*5ba0*/  MOV R130, R71 ;  /* 0x0000004700827202 */ /* 0x000fe40000000f00 */
[----:B------:R-:W-:Y:S02]  /*5bb0*/  MOV R68, 0x5bd0 ;  /* 0x00005bd000447802 */ /* 0x000fe40000000f00 */
[----:B------:R-:W-:Y:S05]  /*5bc0*/  CALL.REL.NOINC `($__internal_4_$__cuda_sm70_shflsync_bfly_p) ;  /* 0x00000ad000007944 */ /* 0x000fea0003c00000 */
[----:B-1----:R-:W-:Y:S01]  /*5bd0*/  FADD.FTZ R71, R71, R70 ;  /* 0x0000004647477221 */ /* 0x002fe20000010000 */
[----:B------:R-:W-:Y:S01]  /*5be0*/  HFMA2.MMA R70, -RZ, RZ, 0, 9.5367431640625e-07 ;  /* 0x00000010ff467435 */ /* 0x000fe200000001ff */
[----:B------:R-:W-:Y:S02]  /*5bf0*/  MOV R131, 0x1f ;  /* 0x0000001f00837802 */ /* 0x000fe40000000f00 */
[----:B------:R-:W-:Y:S02]  /*5c00*/  MOV R69, 0xffffffff ;  /* 0xffffffff00457802 */ /* 0x000fe40000000f00 */
[----:B------:R-:W-:-:S02]  /*5c10*/  MOV R130, R71 ;  /* 0x0000004700827202 */ /* 0x000fc40000000f00 */
[----:B------:R-:W-:Y:S02]  /*5c20*/  MOV R68, 0x5c40 ;  /* 0x00005c4000447802 */ /* 0x000fe40000000f00 */
[----:B------:R-:W-:Y:S05]  /*5c30*/  CALL.REL.NOINC `($__internal_4_$__cuda_sm70_shflsync_bfly_p) ;  /* 0x00000a6000007944 */ /* 0x000fea0003c00000 */
[----:B-1----:R-:W-:Y:S01]  /*5c40*/  FADD.FTZ R71, R71, R70 ;  /* 0x0000004647477221 */ /* 0x002fe20000010000 */
[----:B------:R-:W-:Y:S01]  /*5c50*/  LOP3.LUT R2, R2, 0xfffffdff, RZ, 0xc0, !PT ;  /* 0xfffffdff02027812 */ /* 0x000fe200078ec0ff */
[----:B------:R-:W-:Y:S01]  /*5c60*/  HFMA2.MMA R70, -RZ, RZ, 0, 5.9604644775390625e-08 ;  /* 0x00000001ff467435 */ /* 0x000fe200000001ff */
[----:B------:R-:W-:Y:S01]  /*5c70*/  MOV R131, 0x1f ;  /* 0x0000001f00837802 */ /* 0x000fe20000000f00 */
[----:B------:R-:W-:Y:S01]  /*5c80*/  FMUL.FTZ R71, R71, c[0x0][0x1e0] ;  /* 0x0000780047477a20 */ /* 0x000fe20000410000 */
[----:B------:R-:W-:Y:S02]  /*5c90*/  @P6 LOP3.LUT R2, R2, 0x200, RZ, 0xfc, !PT ;  /* 0x0000020002026812 */ /* 0x000fe400078efcff */
[----:B------:R-:W-:Y:S01]  /*5ca0*/  ISETP.GT.U32.AND P6, PT, R0, 0x3f, PT ;  /* 0x0000003f0000780c */ /* 0x000fe20003fc4070 */
[--C-:B------:R-:W-:Y:S02]  /*5cb0*/  FADD.FTZ R68, R80, -R71.reuse ;  /* 0x8000004750447221 */ /* 0x100fe40000010000 */
[----:B------:R-:W-:-:S02]  /*5cc0*/  FADD.FTZ R69, R79, -R71 ;  /* 0x800000474f457221 */ /* 0x000fc40000010000 */
[----:B------:R-:W-:-:S04]  /*5cd0*/  FFMA.FTZ R68, R68, R68, RZ ;  /* 0x0000004444447223 */ /* 0x000fc800000100ff */
        /* <DEDUP_REMOVED lines=14> */
[----:B------:R-:W-:Y:S01]  /*5dc0*/  FSEL R130, R68, RZ, P0 ;  /* 0x000000ff44827208 */ /* 0x000fe20000000000 */
[----:B------:R-:W-:-:S04]  /*5dd0*/  FADD.FTZ R68, R78, -R71 ;  /* 0x800000474e447221 */ /* 0x000fc80000010000 */
        /* <DEDUP_REMOVED lines=112> */
[----:B------:R-:W-:Y:S02]  /*64e0*/  MOV R69, 0xffffffff ;  /* 0xffffffff00457802 */ /* 0x000fe40000000f00 */
[----:B------:R-:W-:Y:S02]  /*64f0*/  MOV R68, 0x6510 ;  /* 0x0000651000447802 */ /* 0x000fe40000000f00 */
[----:B------:R-:W-:Y:S05]  /*6500*/  CALL.REL.NOINC `($__internal_4_$__cuda_sm70_shflsync_bfly_p) ;  /* 0x0000019000007944 */ /* 0x000fea0003c00000 */
[----:B-1----:R-:W-:Y:S01]  /*6510*/  FADD.FTZ R130, R130, R70 ;  /* 0x0000004682827221 */ /* 0x002fe20000010000 */
[----:B------:R-:W-:Y:S01]  /*6520*/  HFMA2.MMA R70, -RZ, RZ, 0, 1.1920928955078125e-07 ;  /* 0x00000002ff467435 */ /* 0x000fe200000001ff */
[----:B------:R-:W-:Y:S02]  /*6530*/  MOV R131, 0x1f ;  /* 0x0000001f00837802 */ /* 0x000fe40000000f00 */
[----:B------:R-:W-:Y:S02]  /*6540*/  MOV R69, 0xffffffff ;  /* 0xffffffff00457802 */ /* 0x000fe40000000f00 */
[----:B------:R-:W-:Y:S02]  /*6550*/  MOV R68, 0x6570 ;  /* 0x0000657000447802 */ /* 0x000fe40000000f00 */
[----:B------:R-:W-:Y:S05]  /*6560*/  CALL.REL.NOINC `($__internal_4_$__cuda_sm70_shflsync_bfly_p) ;  /* 0x0000013000007944 */ /* 0x000fea0003c00000 */
[----:B-1----:R-:W-:Y:S01]  /*6570*/  FADD.FTZ R130, R130, R70 ;  /* 0x0000004682827221 */ /* 0x002fe20000010000 */
[----:B------:R-:W-:Y:S01]  /*6580*/  HFMA2.MMA R70, -RZ, RZ, 0, 2.384185791015625e-07 ;  /* 0x00000004ff467435 */ /* 0x000fe200000001ff */
[----:B------:R-:W-:-:S02]  /*6590*/  MOV R131, 0x1f ;  /* 0x0000001f00837802 */ /* 0x000fc40000000f00 */
[----:B------:R-:W-:Y:S02]  /*65a0*/  MOV R69, 0xffffffff ;  /* 0xffffffff00457802 */ /* 0x000fe40000000f00 */
[----:B------:R-:W-:Y:S02]  /*65b0*/  MOV R68, 0x65d0 ;  /* 0x000065d000447802 */ /* 0x000fe40000000f00 */
[----:B------:R-:W-:Y:S05]  /*65c0*/  CALL.REL.NOINC `($__internal_4_$__cuda_sm70_shflsync_bfly_p) ;  /* 0x000000d000007944 */ /* 0x000fea0003c00000 */
[----:B-1----:R-:W-:Y:S01]  /*65d0*/  FADD.FTZ R130, R130, R70 ;  /* 0x0000004682827221 */ /* 0x002fe20000010000 */
[----:B------:R-:W-:Y:S01]  /*65e0*/  HFMA2.MMA R70, -RZ, RZ, 0, 4.76837158203125e-07 ;  /* 0x00000008ff467435 */ /* 0x000fe200000001ff */
[----:B------:R-:W-:Y:S02]  /*65f0*/  MOV R131, 0x1f ;  /* 0x0000001f00837802 */ /* 0x000fe40000000f00 */
[----:B------:R-:W-:Y:S02]  /*6600*/  MOV R69, 0xffffffff ;  /* 0xffffffff00457802 */ /* 0x000fe40000000f00 */
[----:B------:R-:W-:Y:S02]  /*6610*/  MOV R68, 0x6630 ;  /* 0x0000663000447802 */ /* 0x000fe40000000f00 */
[----:B------:R-:W-:Y:S05]  /*6620*/  CALL.REL.NOINC `($__internal_4_$__cuda_sm70_shflsync_bfly_p) ;  /* 0x0000007000007944 */ /* 0x000fea0003c00000 */
[----:B-1----:R-:W-:Y:S01]  /*6630*/  FADD.FTZ R130, R130, R70 ;  /* 0x0000004682827221 */ /* 0x002fe20000010000 */
[----:B------:R-:W-:Y:S01]  /*6640*/  HFMA2.MMA R70, -RZ, RZ, 0, 9.5367431640625e-07 ;  /* 0x00000010ff467435 */ /* 0x000fe200000001ff */
[----:B------:R-:W-:-:S02]  /*6650*/  MOV R131, 0x1f ;  /* 0x0000001f00837802 */ /* 0x000fc40000000f00 */
[----:B------:R-:W-:Y:S02]  /*6660*/  MOV R69, 0xffffffff ;  /* 0xffffffff00457802 */ /* 0x000fe40000000f00 */
[----:B------:R-:W-:Y:S02]  /*6670*/  MOV R68, 0x6690 ;  /* 0x0000669000447802 */ /* 0x000fe40000000f00 */
[----:B------:R-:W-:Y:S05]  /*6680*/  CALL.REL.NOINC `($__internal_4_$__cuda_sm70_shflsync_bfly_p) ;  /* 0x0000001000007944 */ /* 0x000fea0003c00000 */
[----:B-1----:R-:W-:Y:S05]  /*6690*/  BRA `(.L_x_947) ;  /* 0xffffe05000007947 */ /* 0x002fea000383ffff */
        .weak           $__internal_4_$__cuda_sm70_shflsync_bfly_p
        .type           $__internal_4_$__cuda_sm70_shflsync_bfly_p,@function
        .size           $__internal_4_$__cuda_sm70_shflsync_bfly_p,(.L_x_57044 - $__internal_4_$__cuda_sm70_shflsync_bfly_p)
$__internal_4_$__cuda_sm70_shflsync_bfly_p:
[----:B------:R-:W-:Y:S04]  /*66a0*/  WARPSYNC R69 ;  /* 0x0000004500007348 */ /* 0x000fe80003800000 */
[----:B------:R0:W1:Y:S02]  /*66b0*/  SHFL.BFLY PT, R70, R130, R70, R131 ;  /* 0x0c00004682467389 */ /* 0x00006400000e0083 */
[----:B0-----:R-:W-:-:S06]  /*66c0*/  HFMA2.MMA R69, -RZ, RZ, 0, 0 ;  /* 0x00000000ff457435 */ /* 0x001fcc00000001ff */
[----:B------:R-:W-:Y:S05]  /*66d0*/  RET.REL.NODEC R68 `(_ZN10layer_norm13ln_fwd_kernelINS_13Kernel_traitsI13__nv_bfloat16S2_S2_S2_fjLj2048ELj1ELj4ELj1ELj16ENS_18Kernel_traits_baseILj2048ES2_S2_S2_S2_fjLj128EEEEELb0ELb1ELb0ELb0EEEvNS_9FwdParamsE) ;  /* 0xffff992044007950 */ /* 0x000fea0003c3ffff */
.L_x_948:
        /* <DEDUP_REMOVED lines=10> */
.L_x_57044:


//--------------------- .text._ZN10layer_norm13ln_fwd_kernelINS_13Kernel_traitsI13__nv_bfloat16S2_S2_S2_fjLj2048ELj1ELj4ELj1ELj16ENS_18Kernel_traits_baseILj2048ES2_S2_S2_S2_fjLj128EEEEELb0ELb1ELb0ELb1EEEvNS_9FwdParamsE --------------------------
	.section	.text._ZN10layer_norm13ln_fwd_kernelINS_13Kernel_traitsI13__nv_bfloat16S2_S2_S2_fjLj2048ELj1ELj4ELj1ELj16ENS_18Kernel_traits_baseILj2048ES2_S2_S2_S2_fjLj128EEEEELb0ELb1ELb0ELb1EEEvNS_9FwdParamsE,"ax",@progbits
	.sectioninfo	@"SHI_REGISTERS=249"
	.align	128
        .global         _ZN10layer_norm13ln_fwd_kernelINS_13Kernel_traitsI13__nv_bfloat16S2_S2_S2_fjLj2048ELj1ELj4ELj1ELj16ENS_18Kernel_traits_baseILj2048ES2_S2_S2_S2_fjLj128EEEEELb0ELb1ELb0ELb1EEEvNS_9FwdParamsE
        .type           _ZN10layer_norm13ln_fwd_kernelINS_13Kernel_traitsI13__nv_bfloat16S2_S2_S2_fjLj2048ELj1ELj4ELj1ELj16ENS_18Kernel_traits_baseILj2048ES2_S2_S2_S2_fjLj128EEEEELb0ELb1ELb0ELb1EEEvNS_9FwdParamsE,@function
        .size           _ZN10layer_norm13ln_fwd_kernelINS_13Kernel_traitsI13__nv_bfloat16S2_S2_S2_fjLj2048ELj1ELj4ELj1ELj16ENS_18Kernel_traits_baseILj2048ES2_S2_S2_S2_fjLj128EEEEELb0ELb1ELb0ELb1EEEvNS_9FwdParamsE,(.L_x_57045 - _ZN10layer_norm13ln_fwd_kernelINS_13Kernel_traitsI13__nv_bfloat16S2_S2_S2_fjLj2048ELj1ELj4ELj1ELj16ENS_18Kernel_traits_baseILj2048ES2_S2_S2_S2_fjLj128EEEEELb0ELb1ELb0ELb1EEEvNS_9FwdParamsE)
        .other          _ZN10layer_norm13ln_fwd_kernelINS_13Kernel_traitsI13__nv_bfloat16S2_S2_S2_fjLj2048ELj1ELj4ELj1ELj16ENS_18Kernel_traits_baseILj2048ES2_S2_S2_S2_fjLj128EEEEELb0ELb1ELb0ELb1EEEvNS_9FwdParamsE,@"STO_CUDA_ENTRY STV_DEFAULT"
_ZN10layer_norm13ln_fwd_kernelINS_13Kernel_traitsI13__nv_bfloat16S2_S2_S2_fjLj2048ELj1ELj4ELj1ELj16ENS_18Kernel_traits_baseILj2048ES2_S2_S2_S2_fjLj128EEEEELb0ELb1ELb0ELb1EEEvNS_9FwdParamsE:
.text._ZN10layer_norm13ln_fwd_kernelINS_13Kernel_traitsI13__nv_bfloat16S2_S2_S2_fjLj2048ELj1ELj4ELj1ELj16ENS_18Kernel_traits_baseILj2048ES2_S2_S2_S2_fjLj128EEEEELb0ELb1ELb0ELb1EEEvNS_9FwdParamsE:
        /* <DEDUP_REMOVED lines=19> */
[----:B------:R-:W-:-:S04]  /*0130*/  LOP3.LUT R171, R171, 0x1f, RZ, 0xc0, !PT ;  /* 0x0000001fabab7812 */ /* 0x000fc800078ec0ff */
[----:B------:R-:W-:Y:S02]  /*0140*/  LEA R10, P2, R171, c[0x0][0x1c8], 0x4 ;  /* 0x00007200ab0a7a11 */ /* 0x000fe400078420ff */
[----:B-1----:R-:W-:-:S04]  /*0150*/  LEA R158, R3, R0, 0x2 ;  /* 0x00000000039e7211 */ /* 0x002fc800078e10ff */
[----:B------:R-:W-:Y:S02]  /*0160*/  ISETP.GE.AND P1, PT, R158, c[0x0][0x164], PT ;  /* 0x000059009e007a0c */ /* 0x000fe40003f26270 */
[----:B------:R-:W-:Y:S02]  /*0170*/  IADD3.X R11, RZ, c[0x0][0x1cc], RZ, P2, !PT ;  /* 0x00007300ff0b7a10 */ /* 0x000fe400017fe4ff */
[----:B------:R-:W-:-:S09]  /*0180*/  IADD3 R2, P2, R2, c[0x0][0x1b0], RZ ;  /* 0x00006c0002027a10 */ /* 0x000fd20007f5e0ff */
[----:B------:R-:W-:Y:S05]  /*0190*/  @P1 EXIT ;  /* 0x000000000000194d */ /* 0x000fea0003800000 */
[----:B0-----:R0:W2:Y:S01]  /*01a0*/  LDG.E.128 R96, [R10.64+0x200] ;  /* 0x000200040a607981 */ /* 0x0010a2000c1e1d00 */
[----:B------:R-:W-:-:S03]  /*01b0*/  IADD3.X R3, RZ, c[0x0][0x1b4], RZ, P2, !PT ;  /* 0x00006d00ff037a10 */ /* 0x000fc600017fe4ff */
[----:B------:R0:W3:Y:S04]  /*01c0*/  LDG.E.128 R92, [R10.64+0x400] ;  /* 0x000400040a5c7981 */ /* 0x0000e8000c1e1d00 */
[----:B------:R0:W4:Y:S04]  /*01d0*/  LDG.E.128 R88, [R10.64+0x600] ;  /* 0x000600040a587981 */ /* 0x000128000c1e1d00 */
[----:B------:R0:W4:Y:S04]  /*01e0*/  LDG.E.128 R84, [R10.64+0x800] ;  /* 0x000800040a547981 */ /* 0x000128000c1e1d00 */
[----:B------:R0:W4:Y:S04]  /*01f0*/  LDG.E.128 R80, [R10.64+0xa00] ;  /* 0x000a00040a507981 */ /* 0x000128000c1e1d00 */
[----:B------:R0:W4:Y:S04]  /*0200*/  LDG.E.128 R100, [R10.64] ;  /* 0x000000040a647981 */ /* 0x000128000c1e1d00 */
        /* <DEDUP_REMOVED lines=28> */
[--C-:B------:R-:W-:Y:S01]  /*03d0*/  PRMT R35, RZ, 0x5410, R15.reuse ;  /* 0x00005410ff237816 */ /* 0x100fe2000000000f */
[----:B------:R1:W5:Y:S01]  /*03e0*/  LDG.E.128 R56, [R2.64+0x600] ;  /* 0x0006000402387981 */ /* 0x000362000c1e1d00 */
        /* <DEDUP_REMOVED lines=18> */
[--C-:B0-----:R-:W-:Y:S02]  /*0510*/  PRMT R11, RZ, 0x5410, R7.reuse ;  /* 0x00005410ff0b7816 */ /* 0x101fe40000000007 */
        /* <DEDUP_REMOVED lines=15> */
[--C-:B-1----:R-:W-:Y:S02]  /*0610*/  PRMT R3, RZ, 0x5410, R123.reuse ;  /* 0x00005410ff037816 */ /* 0x102fe4000000007b */
        /* <DEDUP_REMOVED lines=24> */
[----:B------:R-:W-:Y:S01]  /*07a0*/  PRMT R149, RZ, 0x7610, R107 ;  /* 0x00007610ff957816 */ /* 0x000fe2000000006b */
[----:B------:R-:W-:Y:S01]  /*07b0*/  ULDC.U8 UR6, c[0x0][0x1f0] ;  /* 0x00007c0000067ab9 */ /* 0x000fe20000000000 */
[--C-:B--2---:R-:W-:Y:S02]  /*07c0*/  PRMT R159, RZ, 0x5410, R99.reuse ;  /* 0x00005410ff9f7816 */ /* 0x104fe40000000063 */
[----:B------:R-:W-:Y:S02]  /*07d0*/  PRMT R160, RZ, 0x7610, R99 ;  /* 0x00007610ffa07816 */ /* 0x000fe40000000063 */
[--C-:B---3--:R-:W-:Y:S02]  /*07e0*/  PRMT R99, RZ, 0x5410, R95.reuse ;  /* 0x00005410ff637816 */ /* 0x108fe4000000005f */
[----:B------:R-:W-:-:S02]  /*07f0*/  PRMT R161, RZ, 0x7610, R95 ;  /* 0x00007610ffa17816 */ /* 0x000fc4000000005f */
[--C-:B----4-:R-:W-:Y:S02]  /*0800*/  PRMT R95, RZ, 0x5410, R91.reuse ;  /* 0x00005410ff5f7816 */ /* 0x110fe4000000005b */
        /* <DEDUP_REMOVED lines=17> */
[----:B------:R-:W-:Y:S02]  /*0920*/  PRMT R166, RZ, 0x7610, R74 ;  /* 0x00007610ffa67816 */ /* 0x000fe4000000004a */
.L_x_952:
[----:B------:R-:W-:Y:S01]  /*0930*/  ISETP.NE.U32.AND P0, PT, RZ, c[0x0][0x1c0], PT ;  /* 0x00007000ff007a0c */ /* 0x000fe20003f05070 */
[----:B------:R-:W-:Y:S01]  /*0940*/  IMAD R108, R158, c[0x0][0x168], RZ ;  /* 0x00005a009e6c7a24 */ /* 0x000fe200078e02ff */
[----:B------:R-:W-:Y:S01]  /*0950*/  HFMA2.MMA R169, -RZ, RZ, 0, 9.5367431640625e-07 ;  /* 0x00000010ffa97435 */ /* 0x000fe200000001ff */
[----:B------:R-:W-:Y:S02]  /*0960*/  ISETP.NE.U32.AND P1, PT, RZ, c[0x0][0x180], PT ;  /* 0x00006000ff007a0c */ /* 0x000fe40003f25070 */
[----:B------:R-:W-:Y:S02]  /*0970*/  ISETP.NE.AND.EX P0, PT, RZ, c[0x0][0x1c4], PT, P0 ;  /* 0x00007100ff007a0c */ /* 0x000fe40003f05300 */
[----:B------:R-:W-:-:S04]  /*0980*/  SHF.R.S32.HI R109, RZ, 0x1f, R108 ;  /* 0x0000001fff6d7819 */ /* 0x000fc8000001146c */
[----:B------:R-:W-:-:S04]  /*0990*/  LEA.HI R180, R109, R108, RZ, 0x3 ;  /* 0x0000006c6db47211 */ /* 0x000fc800078f18ff */
[----:B------:R-:W-:-:S03]  /*09a0*/  LEA.HI.SX32 R180, R180, R171, 0x1d ;  /* 0x000000abb4b47211 */ /* 0x000fc600078feaff */
[----:B------:R-:W-:Y:S02]  /*09b0*/  @P0 MOV R115, 0x2 ;  /* 0x0000000200730802 */ /* 0x000fe40000000f00 */
[----:B------:R-:W-:-:S04]  /*09c0*/  IMAD.WIDE.U32 R108, R180, R169, c[0x0][0x170] ;  /* 0x00005c00b46c7625 */ /* 0x000fc800078e00a9 */
[----:B------:R-:W-:Y:S01]  /*09d0*/  @P0 IMAD.WIDE R114, R158, R115, c[0x0][0x1c0] ;  /* 0x000070009e720625 */ /* 0x000fe200078e0273 */
[----:B------:R-:W-:Y:S01]  /*09e0*/  ISETP.NE.AND.EX P1, PT, RZ, c[0x0][0x184], PT, P1 ;  /* 0x00006100ff007a0c */ /* 0x000fe20003f25310 */
[----:B------:R-:W2:Y:S04]  /*09f0*/  LDG.E.128 R108, [R108.64] ;  /* 0x000000046c6c7981 */ /* 0x000ea8000c1e1d00 */
[----:B------:R-:W3:Y:S08]  /*0a00*/  @P0 LDG.E.U16 R114, [R114.64] ;  /* 0x0000000472720981 */ /* 0x000ef0000c1e1500 */
[----:B------:R-:W-:-:S04]  /*0a10*/  @P1 LEA R112, P2, R180, c[0x0][0x180], 0x4 ;  /* 0x00006000b4701a11 */ /* 0x000fc800078420ff */
[----:B------:R-:W-:-:S05]  /*0a20*/  @P1 LEA.HI.X R113, R180, c[0x0][0x184], RZ, 0x4, P2 ;  /* 0x00006100b4711a11 */ /* 0x000fca00010f24ff */
[----:B------:R2:W4:Y:S01]  /*0a30*/  @P1 LDG.E.128 R104, [R112.64] ;  /* 0x0000000470681981 */ /* 0x000522000c1e1d00 */
[----:B------:R-:W-:Y:S01]  /*0a40*/  HFMA2.MMA R127, -RZ, RZ, 1.875, 0 ;  /* 0x3f800000ff7f7435 */ /* 0x000fe200000001ff */
[----:B------:R-:W-:Y:S02]  /*0a50*/  PRMT R125, RZ, 0x7610, R100 ;  /* 0x00007610ff7d7816 */ /* 0x000fe40000000064 */
[----:B------:R-:W-:Y:S02]  /*0a60*/  PRMT R121, RZ, 0x7610, R102 ;  /* 0x00007610ff797816 */ /* 0x000fe40000000066 */
[----:B------:R-:W-:Y:S02]  /*0a70*/  PRMT R123, RZ, 0x7610, R101 ;  /* 0x00007610ff7b7816 */ /* 0x000fe40000000065 */
[----:B------:R-:W-:Y:S02]  /*0a80*/  IADD3 R178, R180, 0x20, RZ ;  /* 0x00000020b4b27810 */ /* 0x000fe40007ffe0ff */
[----:B--2---:R-:W-:-:S02]  /*0a90*/  PRMT R112, RZ, 0x5410, R108 ;  /* 0x00005410ff707816 */ /* 0x004fc4000000006c */
[----:B---3--:R-:W-:Y:S02]  /*0aa0*/  @P0 PRMT R127, RZ, 0x5410, R114 ;  /* 0x00005410ff7f0816 */ /* 0x008fe40000000072 */
[--C-:B------:R-:W-:Y:S02]  /*0ab0*/  PRMT R114, RZ, 0x5410, R109.reuse ;  /* 0x00005410ff727816 */ /* 0x100fe4000000006d */
[----:B------:R-:W-:Y:S01]  /*0ac0*/  PRMT R116, RZ, 0x7610, R109 ;  /* 0x00007610ff747816 */ /* 0x000fe2000000006d */
[-C--:B------:R-:W-:Y:S01]  /*0ad0*/  FMUL.FTZ R126, R112, R127.reuse ;  /* 0x0000007f707e7220 */ /* 0x080fe20000410000 */
[----:B------:R-:W-:Y:S01]  /*0ae0*/  PRMT R109, RZ, 0x5410, R100 ;  /* 0x00005410ff6d7816 */ /* 0x000fe20000000064 */
[----:B------:R-:W-:Y:S01]  /*0af0*/  FMUL.FTZ R114, R114, R127 ;  /* 0x0000007f72727220 */ /* 0x000fe20000410000 */
[----:B------:R-:W-:-:S03]  /*0b00*/  PRMT R108, RZ, 0x7610, R108 ;  /* 0x00007610ff6c7816 */ /* 0x000fc6000000006c */
[----:B------:R-:W-:Y:S01]  /*0b10*/  FMUL.FTZ R126, R126, R109 ;  /* 0x0000006d7e7e7220 */ /* 0x000fe20000410000 */
[----:B------:R-:W-:Y:S02]  /*0b20*/  PRMT R109, RZ, 0x5410, R101 ;  /* 0x00005410ff6d7816 */ /* 0x000fe40000000065 */
[----:B------:R-:W-:Y:S01]  /*0b30*/  PRMT R118, RZ, 0x5410, R110 ;  /* 0x00005410ff767816 */ /* 0x000fe2000000006e */
[----:B------:R-:W-:Y:S02]  /*0b40*/  FMUL.FTZ R108, R108, R127 ;  /* 0x0000007f6c6c7220 */ /* 0x000fe40000410000 */
[----:B------:R-:W-:Y:S01]  /*0b50*/  FMUL.FTZ R124, R114, R109 ;  /* 0x0000006d727c7220 */ /* 0x000fe20000410000 */
[----:B------:R-:W-:Y:S01]  /*0b60*/  PRMT R109, RZ, 0x5410, R102 ;  /* 0x00005410ff6d7816 */ /* 0x000fe20000000066 */
[----:B------:R-:W-:Y:S01]  /*0b70*/  FMUL.FTZ R118, R118, R127 ;  /* 0x0000007f76767220 */ /* 0x000fe20000410000 */
[----:B------:R-:W-:Y:S01]  /*0b80*/  PRMT R110, RZ, 0x7610, R110 ;  /* 0x00007610ff6e7816 */ /* 0x000fe2000000006e */
[----:B------:R-:W-:Y:S01]  /*0b90*/  FMUL.FTZ R125, R108, R125 ;  /* 0x0000007d6c7d7220 */ /* 0x000fe20000410000 */
[--C-:B----4-:R-:W-:Y:S01]  /*0ba0*/  @P1 PRMT R108, RZ, 0x7610, R104.reuse ;  /* 0x00007610ff6c1816 */ /* 0x110fe20000000068 */
[----:B------:R-:W-:Y:S01]  /*0bb0*/  FMUL.FTZ R122, R118, R109 ;  /* 0x0000006d767a7220 */ /* 0x000fe20000410000 */
[----:B------:R-:W-:Y:S01]  /*0bc0*/  @P1 PRMT R109, RZ, 0x5410, R104 ;  /* 0x00005410ff6d1816 */ /* 0x000fe20000000068 */
[----:B------:R-:W-:Y:S01]  /*0bd0*/  FMUL.FTZ R110, R110, R127 ;  /* 0x0000007f6e6e7220 */ /* 0x000fe20000410000 */
[----:B------:R-:W-:Y:S01]  /*0be0*/  PRMT R112, RZ, 0x7610, R111 ;  /* 0x00007610ff707816 */ /* 0x000fe2000000006f */
[----:B------:R-:W-:Y:S01]  /*0bf0*/  @P1 FADD.FTZ R125, R125, R108 ;  /* 0x0000006c7d7d1221 */ /* 0x000fe20000010000 */
[----:B------:R-:W-:Y:S01]  /*0c00*/  @P1 PRMT R108, RZ, 0x7610, R106 ;  /* 0x00007610ff6c1816 */ /* 0x000fe2000000006a */
[----:B------:R-:W-:Y:S01]  /*0c10*/  @P1 FADD.FTZ R126, R126, R109 ;  /* 0x0000006d7e7e1221 */ /* 0x000fe20000010000 */
[----:B------:R-:W-:Y:S01]  /*0c20*/  @P1 PRMT R109, RZ, 0x5410, R105 ;  /* 0x00005410ff6d1816 */ /* 0x000fe20000000069 */
[----:B------:R-:W-:Y:S01]  /*0c30*/  FMUL.FTZ R121, R110, R121 ;  /* 0x000000796e797220 */ /* 0x000fe20000410000 */
[----:B------:R-:W-:Y:S01]  /*0c40*/  PRMT R120, RZ, 0x5410, R111 ;  /* 0x00005410ff787816 */ /* 0x000fe2000000006f */
[----:B------:R-:W-:-:S02]  /*0c50*/  FMUL.FTZ R112, R112, R127 ;  /* 0x0000007f70707220 */ /* 0x000fc40000410000 */
[----:B------:R-:W-:Y:S01]  /*0c60*/  @P1 FADD.FTZ R124, R124, R109 ;  /* 0x0000006d7c7c1221 */ /* 0x000fe20000010000 */
[----:B------:R-:W-:Y:S01]  /*0c70*/  @P1 PRMT R109, RZ, 0x5410, R106 ;  /* 0x00005410ff6d1816 */ /* 0x000fe2000000006a */
[----:B------:R-:W-:Y:S01]  /*0c80*/  @P1 FADD.FTZ R121, R121, R108 ;  /* 0x0000006c79791221 */ /* 0x000fe20000010000 */
[----:B------:R-:W-:Y:S01]  /*0c90*/  @P1 PRMT R108, RZ, 0x7610, R107 ;  /* 0x00007610ff6c1816 */ /* 0x000fe2000000006b */
[----:B------:R-:W-:Y:S02]  /*0ca0*/  FMUL.FTZ R119, R103, R112 ;  /* 0x0000007067777220 */ /* 0x000fe40000410000 */
[-C--:B------:R-:W-:Y:S02]  /*0cb0*/  FMUL.FTZ R116, R116, R127.reuse ;  /* 0x0000007f74747220 */ /* 0x080fe40000410000 */
[----:B------:R-:W-:Y:S02]  /*0cc0*/  FMUL.FTZ R120, R120, R127 ;  /* 0x0000007f78787220 */ /* 0x000fe40000410000 */
[----:B------:R-:W-:Y:S01]  /*0cd0*/  @P1 FADD.FTZ R122, R122, R109 ;  /* 0x0000006d7a7a1221 */ /* 0x000fe20000010000 */
[----:B------:R-:W-:Y:S01]  /*0ce0*/  @P1 PRMT R109, RZ, 0x5410, R107 ;  /* 0x00005410ff6d1816 */ /* 0x000fe2000000006b */
[----:B------:R-:W-:Y:S01]  /*0cf0*/  @P1 FADD.FTZ R119, R119, R108 ;  /* 0x0000006c77771221 */ /* 0x000fe20000010000 */
[----:B------:R-:W-:Y:S01]  /*0d00*/  @P1 PRMT R108, RZ, 0x7610, R105 ;  /* 0x00007610ff6c1816 */ /* 0x000fe20000000069 */
[----:B------:R-:W-:-:S02]  /*0d10*/  FMUL.FTZ R123, R116, R123 ;  /* 0x0000007b747b7220 */ /* 0x000fc40000410000 */
[----:B------:R-:W-:Y:S01]  /*0d20*/  FMUL.FTZ R120, R157, R120 ;  /* 0x000000789d787220 */ /* 0x000fe20000410000 */
[----:B------:R-:W-:Y:S01]  /*0d30*/  LEA R116, P0, R180, c[0x0][0x188], 0x4 ;  /* 0x00006200b4747a11 */ /* 0x000fe200078020ff */
[----:B------:R-:W-:Y:S02]  /*0d40*/  @P1 FADD.FTZ R123, R123, R108 ;  /* 0x0000006c7b7b1221 */ /* 0x000fe40000010000 */
[----:B------:R-:W-:Y:S01]  /*0d50*/  @P1 FADD.FTZ R120, R120, R109 ;  /* 0x0000006d78781221 */ /* 0x000fe20000010000 */
[----:B------:R-:W-:Y:S01]  /*0d60*/  LEA.HI.X R117, R180, c[0x0][0x18c], RZ, 0x4, P0 ;  /* 0x00006300b4757a11 */ /* 0x000fe200000f24ff */
[----:B------:R-:W-:Y:S01]  /*0d70*/  IMAD.WIDE.U32 R112, R178, R169, c[0x0][0x170] ;  /* 0x00005c00b2707625 */ /* 0x000fe200078e00a9 */
[----:B------:R-:W-:Y:S02]  /*0d80*/  F2FP.BF16.PACK_AB R110, R121, R122 ;  /* 0x0000007a796e723e */ /* 0x000fe400000010ff */
[----:B------:R-:W-:Y:S02]  /*0d90*/  F2FP.BF16.PACK_AB R111, R119, R120 ;  /* 0x00000078776f723e */ /* 0x000fe400000010ff */
[----:B------:R-:W-:-:S02]  /*0da0*/  F2FP.BF16.PACK_AB R109, R123, R124 ;  /* 0x0000007c7b6d723e */ /* 0x000fc400000010ff */
[----:B------:R-:W-:-:S05]  /*0db0*/  F2FP.BF16.PACK_AB R108, R125, R126 ;  /* 0x0000007e7d6c723e */ /* 0x000fca00000010ff */
[----:B------:R0:W-:Y:S04]  /*0dc0*/  STG.E.128 [R116.64], R108 ;  /* 0x0000006c74007986 */ /* 0x0001e8000c101d04 */
[----:B------:R-:W2:Y:S01]  /*0dd0*/  LDG.E.128 R112, [R112.64] ;  /* 0x0000000470707981 */ /* 0x000ea2000c1e1d00 */
[----:B------:R-:W-:-:S04]  /*0de0*/  @P1 LEA R170, P0, R178, c[0x0][0x180], 0x4 ;  /* 0x00006000b2aa1a11 */ /* 0x000fc800078020ff */
[----:B------:R-:W-:-:S05]  /*0df0*/  @P1 LEA.HI.X R171, R178, c[0x0][0x184], RZ, 0x4, P0 ;  /* 0x00006100b2ab1a11 */ /* 0x000fca00000f24ff */
[----:B------:R-:W3:Y:S01]  /*0e00*/  @P1 LDG.E.128 R104, [R170.64] ;  /* 0x00000004aa681981 */ /* 0x000ee2000c1e1d00 */
[--C-:B0-----:R-:W-:Y:S02]  /*0e10*/  PRMT R109, RZ, 0x7610, R96.reuse ;  /* 0x00007610ff6d7816 */ /* 0x101fe40000000060 */
[----:B------:R-:W-:Y:S02]  /*0e20*/  PRMT R177, RZ, 0x5410, R96 ;  /* 0x00005410ffb17816 */ /* 0x000fe40000000060 */
[----:B------:R-:W-:Y:S02]  /*0e30*/  PRMT R175, RZ, 0x5410, R97 ;  /* 0x00005410ffaf7816 */ /* 0x000fe40000000061 */
[----:B------:R-:W-:Y:S02]  /*0e40*/  PRMT R173, RZ, 0x5410, R98 ;  /* 0x00005410ffad7816 */ /* 0x000fe40000000062 */
[----:B------:R-:W-:Y:S02]  /*0e50*/  SHF.L.U32 R165, R178, 0x4, RZ ;  /* 0x00000004b2a57819 */ /* 0x000fe400000006ff */
[----:B------:R-:W-:-:S02]  /*0e60*/  IADD3 R192, R180, 0x40, RZ ;  /* 0x00000040b4c07810 */ /* 0x000fc40007ffe0ff */
[--C-:B--2---:R-:W-:Y:S02]  /*0e70*/  PRMT R108, RZ, 0x5410, R112.reuse ;  /* 0x00005410ff6c7816 */ /* 0x104fe40000000070 */
[----:B------:R-:W-:Y:S02]  /*0e80*/  PRMT R112, RZ, 0x7610, R112 ;  /* 0x00007610ff707816 */ /* 0x000fe40000000070 */
[----:B------:R-:W-:-:S03]  /*0e90*/  PRMT R116, RZ, 0x7610, R113 ;  /* 0x00007610ff747816 */ /* 0x000fc60000000071 */
[-C--:B------:R-:W-:Y:S01]  /*0ea0*/  FMUL.FTZ R112, R112, R127.reuse ;  /* 0x0000007f70707220 */ /* 0x080fe20000410000 */
[--C-:B------:R-:W-:Y:S01]  /*0eb0*/  PRMT R118, RZ, 0x5410, R114.reuse ;  /* 0x00005410ff767816 */ /* 0x100fe20000000072 */
[----:B------:R-:W-:Y:S02]  /*0ec0*/  FMUL.FTZ R116, R116, R127 ;  /* 0x0000007f74747220 */ /* 0x000fe40000410000 */
        /* <DEDUP_REMOVED lines=9> */
[--C-:B---3--:R-:W-:Y:S01]  /*0f60*/  @P1 PRMT R108, RZ, 0x5410, R104.reuse ;  /* 0x00005410ff6c1816 */ /* 0x108fe20000000068 */
[----:B------:R-:W-:Y:S01]  /*0f70*/  FMUL.FTZ R172, R114, R109 ;  /* 0x0000006d72ac7220 */ /* 0x000fe20000410000 */
[----:B------:R-:W-:Y:S01]  /*0f80*/  @P1 PRMT R109, RZ, 0x7610, R104 ;  /* 0x00007610ff6d1816 */ /* 0x000fe20000000068 */
[----:B------:R-:W-:Y:S01]  /*0f90*/  FMUL.FTZ R110, R110, R127 ;  /* 0x0000007f6e6e7220 */ /* 0x000fe20000410000 */
[----:B------:R-:W-:Y:S01]  /*0fa0*/  PRMT R170, RZ, 0x7610, R115 ;  /* 0x00007610ffaa7816 */ /* 0x000fe20000000073 */
[----:B------:R-:W-:Y:S01]  /*0fb0*/  @P1 FADD.FTZ R177, R108, R177 ;  /* 0x000000b16cb11221 */ /* 0x000fe20000010000 */
[----:B------:R-:W-:Y:S01]  /*0fc0*/  @P1 PRMT R108, RZ, 0x5410, R105 ;  /* 0x00005410ff6c1816 */ /* 0x000fe20000000069 */
[----:B------:R-:W-:-:S02]  /*0fd0*/  @P1 FADD.FTZ R176, R109, R176 ;  /* 0x000000b06db01221 */ /* 0x000fc40000010000 */
[----:B------:R-:W-:Y:S02]  /*0fe0*/  FMUL.FTZ R175, R110, R175 ;  /* 0x000000af6eaf7220 */ /* 0x000fe40000410000 */
[-C--:B------:R-:W-:Y:S01]  /*0ff0*/  FMUL.FTZ R109, R170, R127.reuse ;  /* 0x0000007faa6d7220 */ /* 0x080fe20000410000 */
[----:B------:R-:W-:Y:S01]  /*1000*/  PRMT R168, RZ, 0x5410, R115 ;  /* 0x00005410ffa87816 */ /* 0x000fe20000000073 */
[----:B------:R-:W-:Y:S02]  /*1010*/  FMUL.FTZ R118, R118, R127 ;  /* 0x0000007f76767220 */ /* 0x000fe40000410000 */
[----:B------:R-:W-:Y:S01]  /*1020*/  @P1 FADD.FTZ R175, R108, R175 ;  /* 0x000000af6caf1221 */ /* 0x000fe20000010000 */
[----:B------:R-:W-:Y:S01]  /*1030*/  @P1 PRMT R108, RZ, 0x5410, R106 ;  /* 0x00005410ff6c1816 */ /* 0x000fe2000000006a */
[----:B------:R-:W-:Y:S01]  /*1040*/  FMUL.FTZ R170, R160, R109 ;  /* 0x0000006da0aa7220 */ /* 0x000fe20000410000 */
[----:B------:R-:W-:Y:S01]  /*1050*/  @P1 PRMT R109, RZ, 0x7610, R107 ;  /* 0x00007610ff6d1816 */ /* 0x000fe2000000006b */
[----:B------:R-:W-:-:S02]  /*1060*/  FMUL.FTZ R173, R118, R173 ;  /* 0x000000ad76ad7220 */ /* 0x000fc40000410000 */
[----:B------:R-:W-:Y:S01]  /*1070*/  FMUL.FTZ R168, R168, R127 ;  /* 0x0000007fa8a87220 */ /* 0x000fe20000410000 */
[----:B------:R-:W-:Y:S01]  /*1080*/  @P1 PRMT R111, RZ, 0x7610, R106 ;  /* 0x00007610ff6f1816 */ /* 0x000fe2000000006a */
[----:B------:R-:W-:Y:S01]  /*1090*/  @P1 FADD.FTZ R173, R108, R173 ;  /* 0x000000ad6cad1221 */ /* 0x000fe20000010000 */
[----:B------:R-:W-:Y:S01]  /*10a0*/  @P1 PRMT R108, RZ, 0x5410, R107 ;  /* 0x00005410ff6c1816 */ /* 0x000fe2000000006b */
[----:B------:R-:W-:Y:S01]  /*10b0*/  @P1 FADD.FTZ R170, R109, R170 ;  /* 0x000000aa6daa1221 */ /* 0x000fe20000010000 */
[----:B------:R-:W-:Y:S01]  /*10c0*/  @P1 PRMT R109, RZ, 0x7610, R105 ;  /* 0x00007610ff6d1816 */ /* 0x000fe20000000069 */
[----:B------:R-:W-:Y:S01]  /*10d0*/  FMUL.FTZ R171, R159, R168 ;  /* 0x000000a89fab7220 */ /* 0x000fe20000410000 */
[----:B------:R-:W-:Y:S01]  /*10e0*/  SHF.R.U32.HI R118, RZ, 0x1c, R178 ;  /* 0x0000001cff767819 */ /* 0x000fe200000116b2 */
[----:B------:R-:W-:Y:S01]  /*10f0*/  @P1 FADD.FTZ R172, R111, R172 ;  /* 0x000000ac6fac1221 */ /* 0x000fe20000010000 */
[----:B------:R-:W-:Y:S01]  /*1100*/  IADD3 R116, P0, R165, c[0x0][0x188], RZ ;  /* 0x00006200a5747a10 */ /* 0x000fe20007f1e0ff */
[----:B------:R-:W-:-:S02]  /*1110*/  @P1 FADD.FTZ R171, R108, R171 ;  /* 0x000000ab6cab1221 */ /* 0x000fc40000010000 */
[----:B------:R-:W-:Y:S01]  /*1120*/  @P1 FADD.FTZ R174, R109, R174 ;  /* 0x000000ae6dae1221 */ /* 0x000fe20000010000 */
[----:B------:R-:W-:Y:S01]  /*1130*/  IADD3.X R117, R118, c[0x0][0x18c], RZ, P0, !PT ;  /* 0x0000630076757a10 */ /* 0x000fe200007fe4ff */
[----:B------:R-:W-:Y:S01]  /*1140*/  IMAD.WIDE.U32 R112, R192, R169, c[0x0][0x170] ;  /* 0x00005c00c0707625 */ /* 0x000fe200078e00a9 */
[----:B------:R-:W-:Y:S02]  /*1150*/  F2FP.BF16.PACK_AB R111, R170, R171 ;  /* 0x000000abaa6f723e */ /* 0x000fe400000010ff */
[----:B------:R-:W-:Y:S02]  /*1160*/  F2FP.BF16.PACK_AB R110, R172, R173 ;  /* 0x000000adac6e723e */ /* 0x000fe400000010ff */
[----:B------:R-:W-:Y:S02]  /*1170*/  F2FP.BF16.PACK_AB R109, R174, R175 ;  /* 0x000000afae6d723e */ /* 0x000fe400000010ff */
        /* <DEDUP_REMOVED lines=12> */
[----:B--2---:R-:W-:Y:S02]  /*1240*/  PRMT R108, RZ, 0x5410, R112 ;  /* 0x00005410ff6c7816 */ /* 0x004fe40000000070 */
[----:B------:R-:W-:-:S03]  /*1250*/  PRMT R110, RZ, 0x5410, R113 ;  /* 0x00005410ff6e7816 */ /* 0x000fc60000000071 */
[-C--:B------:R-:W-:Y:S01]  /*1260*/  FMUL.FTZ R108, R108, R127.reuse ;  /* 0x0000007f6c6c7220 */ /* 0x080fe20000410000 */
[----:B------:R-:W-:Y:S01]  /*1270*/  PRMT R168, RZ, 0x5410, R114 ;  /* 0x00005410ffa87816 */ /* 0x000fe20000000072 */
        /* <DEDUP_REMOVED lines=8> */
[----:B------:R-:W-:-:S02]  /*1300*/  PRMT R114, RZ, 0x7610, R114 ;  /* 0x00007610ff727816 */ /* 0x000fc40000000072 */
[--C-:B---3--:R-:W-:Y:S01]  /*1310*/  @P1 PRMT R108, RZ, 0x7610, R104.reuse ;  /* 0x00007610ff6c1816 */ /* 0x108fe20000000068 */
[----:B------:R-:W-:Y:S01]  /*1320*/  FMUL.FTZ R186, R168, R109 ;  /* 0x0000006da8ba7220 */ /* 0x000fe20000410000 */
[----:B------:R-:W-:Y:S01]  /*1330*/  @P1 PRMT R109, RZ, 0x5410, R104 ;  /* 0x00005410ff6d1816 */ /* 0x000fe20000000068 */
[----:B------:R-:W-:Y:S01]  /*1340*/  FMUL.FTZ R189, R112, R189 ;  /* 0x000000bd70bd7220 */ /* 0x000fe20000410000 */
[----:B------:R-:W-:Y:S01]  /*1350*/  PRMT R182, RZ, 0x7610, R115 ;  /* 0x00007610ffb67816 */ /* 0x000fe20000000073 */
[----:B------:R-:W-:Y:S02]  /*1360*/  FMUL.FTZ R114, R114, R127 ;  /* 0x0000007f72727220 */ /* 0x000fe40000410000 */
[----:B------:R-:W-:Y:S01]  /*1370*/  @P1 FADD.FTZ R190, R109, R190 ;  /* 0x000000be6dbe1221 */ /* 0x000fe20000010000 */
[----:B------:R-:W-:Y:S01]  /*1380*/  @P1 PRMT R109, RZ, 0x5410, R105 ;  /* 0x00005410ff6d1816 */ /* 0x000fe20000000069 */
[----:B------:R-:W-:Y:S01]  /*1390*/  @P1 FADD.FTZ R189, R108, R189 ;  /* 0x000000bd6cbd1221 */ /* 0x000fe20000010000 */
[----:B------:R-:W-:Y:S01]  /*13a0*/  @P1 PRMT R108, RZ, 0x7610, R106 ;  /* 0x00007610ff6c1816 */ /* 0x000fe2000000006a */
[----:B------:R-:W-:Y:S01]  /*13b0*/  FMUL.FTZ R185, R114, R185 ;  /* 0x000000b972b97220 */ /* 0x000fe20000410000 */
[----:B------:R-:W-:Y:S01]  /*13c0*/  PRMT R116, RZ, 0x7610, R113 ;  /* 0x00007610ff747816 */ /* 0x000fe20000000071 */
[----:B------:R-:W-:Y:S01]  /*13d0*/  FMUL.FTZ R182, R182, R127 ;  /* 0x0000007fb6b67220 */ /* 0x000fe20000410000 */
[----:B------:R-:W-:Y:S01]  /*13e0*/  PRMT R178, RZ, 0x5410, R115 ;  /* 0x00005410ffb27816 */ /* 0x000fe20000000073 */
[----:B------:R-:W-:Y:S01]  /*13f0*/  @P1 FADD.FTZ R188, R109, R188 ;  /* 0x000000bc6dbc1221 */ /* 0x000fe20000010000 */
[----:B------:R-:W-:Y:S01]  /*1400*/  @P1 PRMT R109, RZ, 0x5410, R106 ;  /* 0x00005410ff6d1816 */ /* 0x000fe2000000006a */
[----:B------:R-:W-:Y:S01]  /*1410*/  @P1 FADD.FTZ R185, R108, R185 ;  /* 0x000000b96cb91221 */ /* 0x000fe20000010000 */
[----:B------:R-:W-:Y:S01]  /*1420*/  @P1 PRMT R108, RZ, 0x7610, R107 ;  /* 0x00007610ff6c1816 */ /* 0x000fe2000000006b */
[----:B------:R-:W-:-:S02]  /*1430*/  FMUL.FTZ R183, R161, R182 ;  /* 0x000000b6a1b77220 */ /* 0x000fc40000410000 */
[-C--:B------:R-:W-:Y:S02]  /*1440*/  FMUL.FTZ R116, R116, R127.reuse ;  /* 0x0000007f74747220 */ /* 0x080fe40000410000 */
[----:B------:R-:W-:Y:S02]  /*1450*/  FMUL.FTZ R178, R178, R127 ;  /* 0x0000007fb2b27220 */ /* 0x000fe40000410000 */
[----:B------:R-:W-:Y:S01]  /*1460*/  @P1 FADD.FTZ R186, R109, R186 ;  /* 0x000000ba6dba1221 */ /* 0x000fe20000010000 */
[----:B------:R-:W-:Y:S01]  /*1470*/  @P1 PRMT R109, RZ, 0x5410, R107 ;  /* 0x00005410ff6d1816 */ /* 0x000fe2000000006b */
[----:B------:R-:W-:Y:S01]  /*1480*/  @P1 FADD.FTZ R183, R108, R183 ;  /* 0x000000b76cb71221 */ /* 0x000fe20000010000 */
[----:B------:R-:W-:Y:S01]  /*1490*/  @P1 PRMT R108, RZ, 0x7610, R105 ;  /* 0x00007610ff6c1816 */ /* 0x000fe20000000069 */
[----:B------:R-:W-:Y:S02]  /*14a0*/  FMUL.FTZ R187, R116, R187 ;  /* 0x000000bb74bb7220 */ /* 0x000fe40000410000 */
[----:B------:R-:W-:Y:S01]  /*14b0*/  FMUL.FTZ R184, R99, R178 ;  /* 0x000000b263b87220 */ /* 0x000fe20000410000 */
[----:B------:R-:W-:Y:S01]  /*14c0*/  SHF.R.U32.HI R116, RZ, 0x1c, R192 ;  /* 0x0000001cff747819 */ /* 0x000fe200000116c0 */
[----:B------:R-:W-:Y:S01]  /*14d0*/  @P1 FADD.FTZ R187, R108, R187 ;  /* 0x000000bb6cbb1221 */ /* 0x000fe20000010000 */
[----:B------:R-:W-:Y:S01]  /*14e0*/  IADD3 R178, P0, R117, c[0x0][0x188], RZ ;  /* 0x0000620075b27a10 */ /* 0x000fe20007f1e0ff */
[----:B------:R-:W-:Y:S01]  /*14f0*/  @P1 FADD.FTZ R184, R109, R184 ;  /* 0x000000b86db81221 */ /* 0x000fe20000010000 */
[----:B------:R-:W-:Y:S01]  /*1500*/  F2FP.BF16.PACK_AB R110, R185, R186 ;  /* 0x000000bab96e723e */ /* 0x000fe200000010ff */
[----:B------:R-:W-:Y:S01]  /*1510*/  IMAD.WIDE.U32 R112, R202, R169, c[0x0][0x170] ;  /* 0x00005c00ca707625 */ /* 0x000fe200078e00a9 */
[----:B------:R-:W-:-:S02]  /*1520*/  IADD3.X R179, R116, c[0x0][0x18c], RZ, P0, !PT ;  /* 0x0000630074b37a10 */ /* 0x000fc400007fe4ff */
        /* <DEDUP_REMOVED lines=12> */
[----:B------:R-:W-:Y:S02]  /*15f0*/  IADD3 R210, R180, 0x80, RZ ;  /* 0x00000080b4d27810 */ /* 0x000fe40007ffe0ff */
[----:B------:R-:W-:-:S02]  /*1600*/  SHF.R.U32.HI R167, RZ, 0x1c, R202 ;  /* 0x0000001cffa77819 */ /* 0x000fc400000116ca */
        /* <DEDUP_REMOVED lines=38> */
[----:B------:R-:W-:Y:S01]  /*1870*/  FMUL.FTZ R197, R168, R197 ;  /* 0x000000c5a8c57220 */ /* 0x000fe20000410000 */
[----:B------:R-:W-:Y:S01]  /*1880*/  SHF.L.U32 R168, R202, 0x4, RZ ;  /* 0x00000004caa87819 */ /* 0x000fe200000006ff */
[----:B------:R-:W-:-:S02]  /*1890*/  FMUL.FTZ R194, R95, R182 ;  /* 0x000000b65fc27220 */ /* 0x000fc40000410000 */
[----:B------:R-:W-:Y:S01]  /*18a0*/  @P1 FADD.FTZ R197, R108, R197 ;  /* 0x000000c56cc51221 */ /* 0x000fe20000010000 */
[----:B------:R-:W-:Y:S01]  /*18b0*/  IADD3 R178, P0, R168, c[0x0][0x188], RZ ;  /* 0x00006200a8b27a10 */ /* 0x000fe20007f1e0ff */
[----:B------:R-:W-:Y:S01]  /*18c0*/  @P1 FADD.FTZ R194, R109, R194 ;  /* 0x000000c26dc21221 */ /* 0x000fe20000010000 */
[----:B------:R-:W-:Y:S01]  /*18d0*/  F2FP.BF16.PACK_AB R110, R195, R196 ;  /* 0x000000c4c36e723e */ /* 0x000fe200000010ff */
[----:B------:R-:W-:Y:S01]  /*18e0*/  IMAD.WIDE.U32 R112, R210, R169, c[0x0][0x170] ;  /* 0x00005c00d2707625 */ /* 0x000fe200078e00a9 */
[----:B------:R-:W-:Y:S02]  /*18f0*/  IADD3.X R179, R167, c[0x0][0x18c], RZ, P0, !PT ;  /* 0x00006300a7b37a10 */ /* 0x000fe400007fe4ff */
        /* <DEDUP_REMOVED lines=41> */
[----:B------:R-:W-:Y:S02]  /*1b90*/  FMUL.FTZ R202, R202, R127 ;  /* 0x0000007fcaca7220 */ /* 0x000fe40000410000 */
[----:B------:R-:W-:Y:S01]  /*1ba0*/  @P1 FADD.FTZ R207, R108, R207 ;  /* 0x000000cf6ccf1221 */ /* 0x000fe20000010000 */
[----:B------:R-:W-:Y:S01]  /*1bb0*/  @P1 PRMT R108, RZ, 0x5410, R106 ;  /* 0x00005410ff6c1816 */ /* 0x000fe2000000006a */
[----:B------:R-:W-:Y:S01]  /*1bc0*/  @P1 FADD.FTZ R204, R109, R204 ;  /* 0x000000cc6dcc1221 */ /* 0x000fe20000010000 */
[----:B------:R-:W-:Y:S01]  /*1bd0*/  @P1 PRMT R109, RZ, 0x7610, R107 ;  /* 0x00007610ff6d1816 */ /* 0x000fe2000000006b */
[----:B------:R-:W-:Y:S02]  /*1be0*/  FMUL.FTZ R205, R182, R205 ;  /* 0x000000cdb6cd7220 */ /* 0x000fe40000410000 */
[----:B------:R-:W-:Y:S02]  /*1bf0*/  FMUL.FTZ R202, R163, R202 ;  /* 0x000000caa3ca7220 */ /* 0x000fe40000410000 */
[----:B------:R-:W-:-:S02]  /*1c00*/  FMUL.FTZ R192, R192, R127 ;  /* 0x0000007fc0c07220 */ /* 0x000fc40000410000 */
[----:B------:R-:W-:Y:S01]  /*1c10*/  @P1 FADD.FTZ R205, R108, R205 ;  /* 0x000000cd6ccd1221 */ /* 0x000fe20000010000 */
[----:B------:R-:W-:Y:S01]  /*1c20*/  @P1 PRMT R108, RZ, 0x5410, R107 ;  /* 0x00005410ff6c1816 */ /* 0x000fe2000000006b */
[----:B------:R-:W-:Y:S01]  /*1c30*/  @P1 FADD.FTZ R202, R109, R202 ;  /* 0x000000ca6dca1221 */ /* 0x000fe20000010000 */
[----:B------:R-:W-:Y:S01]  /*1c40*/  @P1 PRMT R109, RZ, 0x7610, R105 ;  /* 0x00007610ff6d1816 */ /* 0x000fe20000000069 */
[----:B------:R-:W-:Y:S01]  /*1c50*/  FMUL.FTZ R203, R91, R192 ;  /* 0x000000c05bcb7220 */ /* 0x000fe20000410000 */
[----:B------:R-:W-:-:S03]  /*1c60*/  SHF.L.U32 R182, R210, 0x4, RZ ;  /* 0x00000004d2b67819 */ /* 0x000fc600000006ff */
        /* <DEDUP_REMOVED lines=13> */
[----:B------:R1:W3:Y:S01]  /*1d40*/  @P1 LDG.E.128 R104, [R210.64] ;  /* 0x00000004d2681981 */ /* 0x0002e2000c1e1d00 */
[--C-:B0-----:R-:W-:Y:S02]  /*1d50*/  PRMT R109, RZ, 0x5410, R80.reuse ;  /* 0x00005410ff6d7816 */ /* 0x101fe40000000050 */
[----:B------:R-:W-:Y:S02]  /*1d60*/  PRMT R217, RZ, 0x7610, R80 ;  /* 0x00007610ffd97816 */ /* 0x000fe40000000050 */
[----:B-1----:R-:W-:Y:S02]  /*1d70*/  PRMT R211, RZ, 0x5410, R82 ;  /* 0x00005410ffd37816 */ /* 0x002fe40000000052 */
[----:B------:R-:W-:Y:S02]  /*1d80*/  PRMT R213, RZ, 0x7610, R81 ;  /* 0x00007610ffd57816 */ /* 0x000fe40000000051 */
[----:B------:R-:W-:Y:S02]  /*1d90*/  SHF.L.U32 R179, R220, 0x4, RZ ;  /* 0x00000004dcb37819 */ /* 0x000fe400000006ff */
[----:B------:R-:W-:-:S02]  /*1da0*/  IADD3 R226, R180, 0xc0, RZ ;  /* 0x000000c0b4e27810 */ /* 0x000fc40007ffe0ff */
[----:B--2---:R-:W-:Y:S02]  /*1db0*/  PRMT R108, RZ, 0x5410, R112 ;  /* 0x00005410ff6c7816 */ /* 0x004fe40000000070 */
[----:B------:R-:W-:-:S03]  /*1dc0*/  PRMT R110, RZ, 0x5410, R113 ;  /* 0x00005410ff6e7816 */ /* 0x000fc60000000071 */
[-C--:B------:R-:W-:Y:S01]  /*1dd0*/  FMUL.FTZ R108, R108, R127.reuse ;  /* 0x0000007f6c6c7220 */ /* 0x080fe20000410000 */
[--C-:B------:R-:W-:Y:S01]  /*1de0*/  PRMT R192, RZ, 0x5410, R114.reuse ;  /* 0x00005410ffc07816 */ /* 0x100fe20000000072 */
[----:B------:R-:W-:Y:S02]  /*1df0*/  FMUL.FTZ R110, R110, R127 ;  /* 0x0000007f6e6e7220 */ /* 0x000fe40000410000 */
[----:B------:R-:W-:Y:S01]  /*1e00*/  FMUL.FTZ R216, R108, R109 ;  /* 0x0000006d6cd87220 */ /* 0x000fe20000410000 */
[----:B------:R-:W-:Y:S02]  /*1e10*/  PRMT R109, RZ, 0x5410, R81 ;  /* 0x00005410ff6d7816 */ /* 0x000fe40000000051 */
[----:B------:R-:W-:Y:S02]  /*1e20*/  PRMT R114, RZ, 0x7610, R114 ;  /* 0x00007610ff727816 */ /* 0x000fe40000000072 */
[----:B------:R-:W-:Y:S01]  /*1e30*/  PRMT R112, RZ, 0x7610, R112 ;  /* 0x00007610ff707816 */ /* 0x000fe20000000070 */
[----:B------:R-:W-:Y:S01]  /*1e40*/  FMUL.FTZ R210, R110, R109 ;  /* 0x0000006d6ed27220 */ /* 0x000fe20000410000 */
[----:B------:R-:W-:Y:S01]  /*1e50*/  PRMT R109, RZ, 0x7610, R82 ;  /* 0x00007610ff6d7816 */ /* 0x000fe20000000052 */
[----:B------:R-:W-:-:S02]  /*1e60*/  FMUL.FTZ R114, R114, R127 ;  /* 0x0000007f72727220 */ /* 0x000fc40000410000 */
[----:B------:R-:W-:Y:S01]  /*1e70*/  FMUL.FTZ R112, R112, R127 ;  /* 0x0000007f70707220 */ /* 0x000fe20000410000 */
        /* <DEDUP_REMOVED lines=16> */
[----:B------:R-:W-:-:S02]  /*1f80*/  @P1 FADD.FTZ R210, R109, R210 ;  /* 0x000000d26dd21221 */ /* 0x000fc40000010000 */
[-C--:B------:R-:W-:Y:S02]  /*1f90*/  FMUL.FTZ R109, R218, R127.reuse ;  /* 0x0000007fda6d7220 */ /* 0x080fe40000410000 */
[----:B------:R-:W-:Y:S02]  /*1fa0*/  FMUL.FTZ R215, R87, R214 ;  /* 0x000000d657d77220 */ /* 0x000fe40000410000 */
[----:B------:R-:W-:Y:S01]  /*1fb0*/  FMUL.FTZ R178, R178, R127 ;  /* 0x0000007fb2b27220 */ /* 0x000fe20000410000 */
[----:B------:R-:W-:Y:S01]  /*1fc0*/  @P1 PRMT R111, RZ, 0x7610, R106 ;  /* 0x00007610ff6f1816 */ /* 0x000fe2000000006a */
[----:B------:R-:W-:Y:S01]  /*1fd0*/  FMUL.FTZ R214, R164, R109 ;  /* 0x0000006da4d67220 */ /* 0x000fe20000410000 */
        /* <DEDUP_REMOVED lines=22> */
[----:B------:R-:W-:Y:S02]  /*2140*/  PRMT R219, RZ, 0x5410, R78 ;  /* 0x00005410ffdb7816 */ /* 0x000fe4000000004e */
[----:B-1----:R-:W-:Y:S02]  /*2150*/  PRMT R221, RZ, 0x7610, R77 ;  /* 0x00007610ffdd7816 */ /* 0x002fe4000000004d */
[----:B------:R-:W-:Y:S02]  /*2160*/  SHF.R.U32.HI R191, RZ, 0x1c, R226 ;  /* 0x0000001cffbf7819 */ /* 0x000fe400000116e2 */
[----:B--2---:R-:W-:-:S02]  /*2170*/  PRMT R108, RZ, 0x5410, R112 ;  /* 0x00005410ff6c7816 */ /* 0x004fc40000000070 */
        /* <DEDUP_REMOVED lines=39> */
[----:B------:R-:W-:Y:S01]  /*23f0*/  FMUL.FTZ R218, R83, R228 ;  /* 0x000000e453da7220 */ /* 0x000fe20000410000 */
[----:B------:R-:W-:Y:S01]  /*2400*/  IADD3 R230, R180, 0xe0, RZ ;  /* 0x000000e0b4e67810 */ /* 0x000fe20007ffe0ff */
        /* <DEDUP_REMOVED lines=8> */
[----:B------:R-:W-:Y:S02]  /*2490*/  F2FP.BF16.PACK_AB R108, R225, R224 ;  /* 0x000000e0e16c723e */ /* 0x000fe400000010ff */
[----:B------:R-:W-:-:S03]  /*24a0*/  @P1 LEA R228, P0, R230, c[0x0][0x180], 0x4 ;  /* 0x00006000e6e41a11 */ /* 0x000fc600078020ff */
[----:B------:R0:W-:Y:S04]  /*24b0*/  STG.E.128 [R226.64], R108 ;  /* 0x0000006ce2007986 */ /* 0x0001e8000c101d04 */
[----:B------:R-:W2:Y:S01]  /*24c0*/  LDG.E.128 R112, [R112.64] ;  /* 0x0000000470707981 */ /* 0x000ea2000c1e1d00 */
[----:B------:R-:W-:-:S05]  /*24d0*/  @P1 LEA.HI.X R229, R230, c[0x0][0x184], RZ, 0x4, P0 ;  /* 0x00006100e6e51a11 */ /* 0x000fca00000f24ff */
[----:B------:R1:W3:Y:S01]  /*24e0*/  @P1 LDG.E.128 R104, [R228.64] ;  /* 0x00000004e4681981 */ /* 0x0002e2000c1e1d00 */
[----:B------:R-:W-:-:S04]  /*24f0*/  FADD.FTZ R180, RZ, R126 ;  /* 0x0000007effb47221 */ /* 0x000fc80000010000 */
[----:B------:R-:W-:-:S04]  /*2500*/  FADD.FTZ R169, R180, R125 ;  /* 0x0000007db4a97221 */ /* 0x000fc80000010000 */
[----:B------:R-:W-:-:S04]  /*2510*/  FADD.FTZ R180, R169, R124 ;  /* 0x0000007ca9b47221 */ /* 0x000fc80000010000 */
[----:B------:R-:W-:-:S04]  /*2520*/  FADD.FTZ R169, R180, R123 ;  /* 0x0000007bb4a97221 */ /* 0x000fc80000010000 */
[----:B------:R-:W-:-:S04]  /*2530*/  FADD.FTZ R180, R169, R122 ;  /* 0x0000007aa9b47221 */ /* 0x000fc80000010000 */
[----:B------:R-:W-:-:S04]  /*2540*/  FADD.FTZ R169, R180, R121 ;  /* 0x00000079b4a97221 */ /* 0x000fc80000010000 */
[----:B0-----:R-:W-:-:S04]  /*2550*/  FADD.FTZ R108, R169, R120 ;  /* 0x00000078a96c7221 */ /* 0x001fc80000010000 */
        /* <DEDUP_REMOVED lines=40> */
[----:B------:R-:W-:Y:S01]  /*27e0*/  FADD.FTZ R201, R201, R214 ;  /* 0x000000d6c9c97221 */ /* 0x000fe20000010000 */
[----:B-1----:R-:W0:Y:S02]  /*27f0*/  S2R R229, SR_TID.X ;  /* 0x0000000000e57919 */ /* 0x002e240000002100 */
[----:B0-----:R-:W-:Y:S02]  /*2800*/  LOP3.LUT R229, R229, 0x1f, RZ, 0xc0, !PT ;  /* 0x0000001fe5e57812 */ /* 0x001fe400078ec0ff */
[----:B--2---:R-:W-:Y:S02]  /*2810*/  PRMT R108, RZ, 0x5410, R112 ;  /* 0x00005410ff6c7816 */ /* 0x004fe40000000070 */
[----:B------:R-:W-:Y:S02]  /*2820*/  PRMT R110, RZ, 0x5410, R113 ;  /* 0x00005410ff6e7816 */ /* 0x000fe40000000071 */
[--C-:B------:R-:W-:Y:S02]  /*2830*/  PRMT R226, RZ, 0x5410, R114.reuse ;  /* 0x00005410ffe27816 */ /* 0x100fe40000000072 */
[----:B------:R-:W-:Y:S01]  /*2840*/  PRMT R114, RZ, 0x7610, R114 ;  /* 0x00007610ff727816 */ /* 0x000fe20000000072 */
[----:B------:R-:W-:Y:S01]  /*2850*/  FMUL.FTZ R109, R108, R127 ;  /* 0x0000007f6c6d7220 */ /* 0x000fe20000410000 */
[----:B------:R-:W-:-:S02]  /*2860*/  PRMT R112, RZ, 0x7610, R112 ;  /* 0x00007610ff707816 */ /* 0x000fc40000000070 */
[----:B------:R-:W-:Y:S01]  /*2870*/  PRMT R228, RZ, 0x7610, R115 ;  /* 0x00007610ffe47816 */ /* 0x000fe20000000073 */
[-C--:B------:R-:W-:Y:S01]  /*2880*/  FMUL.FTZ R111, R110, R127.reuse ;  /* 0x0000007f6e6f7220 */ /* 0x080fe20000410000 */
[----:B------:R-:W-:Y:S01]  /*2890*/  PRMT R180, RZ, 0x7610, R113 ;  /* 0x00007610ffb47816 */ /* 0x000fe20000000071 */
[-C--:B------:R-:W-:Y:S01]  /*28a0*/  FMUL.FTZ R110, R114, R127.reuse ;  /* 0x0000007f726e7220 */ /* 0x080fe20000410000 */
[----:B------:R-:W-:Y:S01]  /*28b0*/  PRMT R232, RZ, 0x5410, R115 ;  /* 0x00005410ffe87816 */ /* 0x000fe20000000073 */
[----:B------:R-:W-:Y:S02]  /*28c0*/  FMUL.FTZ R108, R112, R127 ;  /* 0x0000007f706c7220 */ /* 0x000fe40000410000 */
[----:B------:R-:W-:Y:S01]  /*28d0*/  FMUL.FTZ R114, R148, R109 ;  /* 0x0000006d94727220 */ /* 0x000fe20000410000 */
[----:B---3--:R-:W-:Y:S01]  /*28e0*/  @P1 PRMT R109, RZ, 0x5410, R104 ;  /* 0x00005410ff6d1816 */ /* 0x008fe20000000068 */
[-C--:B------:R-:W-:Y:S02]  /*28f0*/  FMUL.FTZ R115, R228, R127.reuse ;  /* 0x0000007fe4737220 */ /* 0x080fe40000410000 */
[----:B------:R-:W-:-:S02]  /*2900*/  FMUL.FTZ R228, R180, R127 ;  /* 0x0000007fb4e47220 */ /* 0x000fc40000410000 */
[----:B------:R-:W-:Y:S02]  /*2910*/  FADD.FTZ R180, R201, R224 ;  /* 0x000000e0c9b47221 */ /* 0x000fe40000010000 */
[----:B------:R-:W-:Y:S01]  /*2920*/  FMUL.FTZ R227, R151, R108 ;  /* 0x0000006c97e37220 */ /* 0x000fe20000410000 */
[----:B------:R-:W-:Y:S01]  /*2930*/  @P1 PRMT R108, RZ, 0x7610, R104 ;  /* 0x00007610ff6c1816 */ /* 0x000fe20000000068 */
[----:B------:R-:W-:Y:S02]  /*2940*/  @P1 FADD.FTZ R114, R109, R114 ;  /* 0x000000726d721221 */ /* 0x000fe40000010000 */
[----:B------:R-:W-:Y:S02]  /*2950*/  FADD.FTZ R109, R180, R225 ;  /* 0x000000e1b46d7221 */ /* 0x000fe40000010000 */
[----:B------:R-:W-:Y:S02]  /*2960*/  FMUL.FTZ R113, R226, R127 ;  /* 0x0000007fe2717220 */ /* 0x000fe40000410000 */
[----:B------:R-:W-:-:S02]  /*2970*/  @P1 FADD.FTZ R227, R108, R227 ;  /* 0x000000e36ce31221 */ /* 0x000fc40000010000 */
[----:B------:R-:W-:Y:S01]  /*2980*/  FADD.FTZ R108, R109, R220 ;  /* 0x000000dc6d6c7221 */ /* 0x000fe20000010000 */
[----:B------:R-:W-:Y:S01]  /*2990*/  @P1 PRMT R109, RZ, 0x5410, R106 ;  /* 0x00005410ff6d1816 */ /* 0x000fe2000000006a */
[----:B------:R-:W-:Y:S01]  /*29a0*/  FMUL.FTZ R112, R156, R115 ;  /* 0x000000739c707220 */ /* 0x000fe20000410000 */
[----:B------:R-:W-:Y:S01]  /*29b0*/  @P1 PRMT R115, RZ, 0x7610, R107 ;  /* 0x00007610ff731816 */ /* 0x000fe2000000006b */
[----:B------:R-:W-:Y:S02]  /*29c0*/  FMUL.FTZ R226, R152, R113 ;  /* 0x0000007198e27220 */ /* 0x000fe40000410000 */
[----:B------:R-:W-:Y:S02]  /*29d0*/  FADD.FTZ R108, R108, R221 ;  /* 0x000000dd6c6c7221 */ /* 0x000fe40000010000 */
[----:B------:R-:W-:Y:S02]  /*29e0*/  @P1 FADD.FTZ R226, R109, R226 ;  /* 0x000000e26de21221 */ /* 0x000fe40000010000 */
[----:B------:R-:W-:Y:S01]  /*29f0*/  FADD.FTZ R109, R108, R219 ;  /* 0x000000db6c6d7221 */ /* 0x000fe20000010000 */
[----:B------:R-:W-:Y:S01]  /*2a00*/  @P1 PRMT R108, RZ, 0x7610, R106 ;  /* 0x00007610ff6c1816 */ /* 0x000fe2000000006a */
[----:B------:R-:W-:-:S02]  /*2a10*/  @P1 FADD.FTZ R112, R115, R112 ;  /* 0x0000007073701221 */ /* 0x000fc40000010000 */
[----:B------:R-:W-:Y:S02]  /*2a20*/  FMUL.FTZ R115, R155, R110 ;  /* 0x0000006e9b737220 */ /* 0x000fe40000410000 */
[----:B------:R-:W-:Y:S02]  /*2a30*/  FMUL.FTZ R169, R232, R127 ;  /* 0x0000007fe8a97220 */ /* 0x000fe40000410000 */
[----:B------:R-:W-:Y:S01]  /*2a40*/  @P1 FADD.FTZ R115, R108, R115 ;  /* 0x000000736c731221 */ /* 0x000fe20000010000 */
[----:B------:R-:W-:Y:S01]  /*2a50*/  @P1 PRMT R108, RZ, 0x5410, R107 ;  /* 0x00005410ff6c1816 */ /* 0x000fe2000000006b */
[----:B------:R-:W-:Y:S02]  /*2a60*/  FMUL.FTZ R113, R154, R169 ;  /* 0x000000a99a717220 */ /* 0x000fe40000410000 */
[----:B------:R-:W-:Y:S01]  /*2a70*/  FADD.FTZ R109, R109, R222 ;  /* 0x000000de6d6d7221 */ /* 0x000fe20000010000 */
[----:B------:R-:W-:Y:S01]  /*2a80*/  @P1 PRMT R180, RZ, 0x5410, R105 ;  /* 0x00005410ffb41816 */ /* 0x000fe20000000069 */
[----:B------:R-:W-:-:S02]  /*2a90*/  @P1 FADD.FTZ R113, R108, R113 ;  /* 0x000000716c711221 */ /* 0x000fc40000010000 */
[----:B------:R-:W-:Y:S02]  /*2aa0*/  FMUL.FTZ R127, R150, R111 ;  /* 0x0000006f967f7220 */ /* 0x000fe40000410000 */
[----:B------:R-:W-:Y:S01]  /*2ab0*/  FADD.FTZ R108, R109, R218 ;  /* 0x000000da6d6c7221 */ /* 0x000fe20000010000 */
[----:B------:R-:W-:Y:S01]  /*2ac0*/  @P1 PRMT R111, RZ, 0x7610, R105 ;  /* 0x00007610ff6f1816 */ /* 0x000fe20000000069 */
[----:B------:R-:W-:Y:S01]  /*2ad0*/  @P1 FADD.FTZ R127, R180, R127 ;  /* 0x0000007fb47f1221 */ /* 0x000fe20000010000 */
[----:B------:R-:W-:Y:S01]  /*2ae0*/  SHF.L.U32 R180, R230, 0x4, RZ ;  /* 0x00000004e6b47819 */ /* 0x000fe200000006ff */
[----:B------:R-:W-:Y:S02]  /*2af0*/  FMUL.FTZ R228, R153, R228 ;  /* 0x000000e499e47220 */ /* 0x000fe40000410000 */
[----:B------:R-:W-:Y:S01]  /*2b00*/  FADD.FTZ R109, R108, R223 ;  /* 0x000000df6c6d7221 */ /* 0x000fe20000010000 */
[----:B------:R-:W-:Y:S01]  /*2b10*/  SHF.R.U32.HI R169, RZ, 0x1c, R230 ;  /* 0x0000001cffa97819 */ /* 0x000fe200000116e6 */
[----:B------:R-:W-:Y:S01]  /*2b20*/  @P1 FADD.FTZ R228, R111, R228 ;  /* 0x000000e46fe41221 */ /* 0x000fe20000010000 */
[----:B------:R-:W-:Y:S01]  /*2b30*/  IADD3 R230, P0, R180, c[0x0][0x188], RZ ;  /* 0x00006200b4e67a10 */ /* 0x000fe20007f1e0ff */
[----:B------:R-:W-:Y:S01]  /*2b40*/  FADD.FTZ R108, R109, R114 ;  /* 0x000000726d6c7221 */ /* 0x000fe20000010000 */
[----:B------:R-:W-:-:S02]  /*2b50*/  F2FP.BF16.PACK_AB R111, R112, R113 ;  /* 0x00000071706f723e */ /* 0x000fc400000010ff */
[----:B------:R-:W-:Y:S01]  /*2b60*/  IADD3.X R231, R169, c[0x0][0x18c], RZ, P0, !PT ;  /* 0x00006300a9e77a10 */ /* 0x000fe200007fe4ff */
[----:B------:R-:W-:Y:S01]  /*2b70*/  FADD.FTZ R232, R108, R227 ;  /* 0x000000e36ce87221 */ /* 0x000fe20000010000 */
[----:B------:R-:W-:Y:S02]  /*2b80*/  F2FP.BF16.PACK_AB R110, R115, R226 ;  /* 0x000000e2736e723e */ /* 0x000fe400000010ff */
[----:B------:R-:W-:Y:S02]  /*2b90*/  F2FP.BF16.PACK_AB R109, R228, R127 ;  /* 0x0000007fe46d723e */ /* 0x000fe400000010ff */
[----:B------:R-:W-:Y:S01]  /*2ba0*/  F2FP.BF16.PACK_AB R108, R227, R114 ;  /* 0x00000072e36c723e */ /* 0x000fe200000010ff */
[----:B------:R-:W-:-:S04]  /*2bb0*/  FADD.FTZ R201, R232, R127 ;  /* 0x0000007fe8c97221 */ /* 0x000fc80000010000 */
[----:B------:R0:W-:Y:S01]  /*2bc0*/  STG.E.128 [R230.64], R108 ;  /* 0x0000006ce6007986 */ /* 0x0001e2000c101d04 */
[----:B------:R-:W-:-:S04]  /*2bd0*/  FADD.FTZ R201, R201, R228 ;  /* 0x000000e4c9c97221 */ /* 0x000fc80000010000 */
[----:B------:R-:W-:-:S04]  /*2be0*/  FADD.FTZ R232, R201, R226 ;  /* 0x000000e2c9e87221 */ /* 0x000fc80000010000 */
[----:B------:R-:W-:-:S04]  /*2bf0*/  FADD.FTZ R232, R232, R115 ;  /* 0x00000073e8e87221 */ /* 0x000fc80000010000 */
[----:B------:R-:W-:Y:S01]  /*2c00*/  FADD.FTZ R201, R232, R113 ;  /* 0x00000071e8c97221 */ /* 0x000fe20000010000 */
[----:B------:R-:W-:-:S03]  /*2c10*/  ISETP.NE.AND P1, PT, R229, RZ, PT ;  /* 0x000000ffe500720c */ /* 0x000fc60003f25270 */
[----:B------:R-:W-:Y:S01]  /*2c20*/  FADD.FTZ R201, R201, R112 ;  /* 0x00000070c9c97221 */ /* 0x000fe20000010000 */
[----:B------:R-:W-:Y:S07]  /*2c30*/  BRA.DIV ~URZ, `(.L_x_949) ;  /* 0x00001e527f007947 */ /* 0x000fee000b800000 */
[----:B0-----:R0:W1:Y:S02]  /*2c40*/  SHFL.BFLY PT, R108, R201, 0x1, 0x1f ;  /* 0x0c201f00c96c7f89 */ /* 0x00106400000e0000 */
.L_x_953:
        /* <DEDUP_REMOVED lines=148> */
.L_x_954:
[C---:B------:R-:W-:Y:S01]  /*3590*/  FMUL.FTZ R108, R233.reuse, R233 ;  /* 0x000000e9e96c7220 */ /* 0x040fe20000410000 */
[----:B------:R-:W-:Y:S01]  /*35a0*/  ISETP.NE.AND P0, PT, RZ, UR6, PT ;  /* 0x00000006ff007c0c */ /* 0x000fe2000bf05270 */
[----:B-1----:R-:W-:Y:S01]  /*35b0*/  FADD.FTZ R110, R230, R201 ;  /* 0x000000c9e66e7221 */ /* 0x002fe20000010000 */
[----:B------:R-:W-:Y:S01]  /*35c0*/  MOV R111, c[0x0][0x1e0] ;  /* 0x00007800006f7a02 */ /* 0x000fe20000000f00 */
[----:B------:R-:W-:Y:S01]  /*35d0*/  IMAD R109, R158, c[0x0][0x168], RZ ;  /* 0x00005a009e6d7a24 */ /* 0x000fe200078e02ff */
[----:B------:R-:W-:Y:S02]  /*35e0*/  FSEL R108, R108, RZ, P0 ;  /* 0x000000ff6c6c7208 */ /* 0x000fe40000000000 */
[----:B0-----:R-:W-:Y:S01]  /*35f0*/  MOV R201, 0x4 ;  /* 0x0000000400c97802 */ /* 0x001fe20000000f00 */
[----:B------:R-:W-:Y:S01]  /*3600*/  FFMA.FTZ R111, R110, R111, c[0x0][0x228] ;  /* 0x00008a006e6f7623 */ /* 0x000fe2000001006f */
[----:B------:R-:W-:Y:S02]  /*3610*/  SHF.R.S32.HI R110, RZ, 0x1f, R109 ;  /* 0x0000001fff6e7819 */ /* 0x000fe4000001146d */
[----:B------:R-:W-:Y:S01]  /*3620*/  FSEL R229, R233, RZ, !P0 ;  /* 0x000000ffe9e57208 */ /* 0x000fe20004000000 */
[----:B------:R-:W-:Y:S01]  /*3630*/  FADD.FTZ R111, R111, R108 ;  /* 0x0000006c6f6f7221 */ /* 0x000fe20000010000 */
[----:B------:R-:W-:Y:S01]  /*3640*/  LEA.HI R110, R110, R109, RZ, 0x3 ;  /* 0x0000006d6e6e7211 */ /* 0x000fe200078f18ff */
[----:B------:R-:W-:Y:S01]  /*3650*/  @!P1 IMAD.WIDE R230, R158, R201, c[0x0][0x1a0] ;  /* 0x000068009ee69625 */ /* 0x000fe200078e02c9 */
[----:B------:R-:W-:-:S03]  /*3660*/  IADD3 R182, P2, R182, c[0x0][0x208], RZ ;  /* 0x00008200b6b67a10 */ /* 0x000fc60007f5e0ff */
[----:B------:R-:W0:Y:S01]  /*3670*/  MUFU.RSQ R111, R111 ;  /* 0x0000006f006f7308 */ /* 0x000e220000001400 */
[----:B------:R-:W-:Y:S01]  /*3680*/  @!P1 IMAD.WIDE R108, R158, R201, c[0x0][0x1a8] ;  /* 0x00006a009e6c9625 */ /* 0x000fe200078e02c9 */
[----:B------:R1:W-:Y:S03]  /*3690*/  @!P1 STG.E [R230.64], R233 ;  /* 0x000000e9e6009986 */ /* 0x0003e6000c101904 */
[C---:B------:R-:W-:Y:S02]  /*36a0*/  FADD.FTZ R174, -R229.reuse, R174 ;  /* 0x000000aee5ae7221 */ /* 0x040fe40000010100 */
[C---:B------:R-:W-:Y:S02]  /*36b0*/  FADD.FTZ R172, -R229.reuse, R172 ;  /* 0x000000ace5ac7221 */ /* 0x040fe40000010100 */
[C---:B------:R-:W-:Y:S02]  /*36c0*/  FADD.FTZ R177, -R229.reuse, R177 ;  /* 0x000000b1e5b17221 */ /* 0x040fe40000010100 */
[----:B------:R-:W-:-:S02]  /*36d0*/  FADD.FTZ R175, -R229, R175 ;  /* 0x000000afe5af7221 */ /* 0x000fc40000010100 */
[C---:B------:R-:W-:Y:S02]  /*36e0*/  FADD.FTZ R173, -R229.reuse, R173 ;  /* 0x000000ade5ad7221 */ /* 0x040fe40000010100 */
[C---:B------:R-:W-:Y:S01]  /*36f0*/  FADD.FTZ R171, -R229.reuse, R171 ;  /* 0x000000abe5ab7221 */ /* 0x040fe20000010100 */
[----:B0-----:R0:W-:Y:S01]  /*3700*/  @!P1 STG.E [R108.64], R111 ;  /* 0x0000006f6c009986 */ /* 0x0011e2000c101904 */
        /* <DEDUP_REMOVED lines=44> */
[C---:B-1----:R-:W-:Y:S02]  /*39d0*/  FADD.FTZ R230, -R229.reuse, R225 ;  /* 0x000000e1e5e67221 */ /* 0x042fe40000010100 */
[----:B------:R-:W-:-:S02]  /*39e0*/  FADD.FTZ R220, -R229, R220 ;  /* 0x000000dce5dc7221 */ /* 0x000fc40000010100 */
[C---:B------:R-:W-:Y:S02]  /*39f0*/  FADD.FTZ R232, -R229.reuse, R221 ;  /* 0x000000dde5e87221 */ /* 0x040fe40000010100 */
[C---:B------:R-:W-:Y:S02]  /*3a00*/  FADD.FTZ R234, -R229.reuse, R219 ;  /* 0x000000dbe5ea7221 */ /* 0x040fe40000010100 */
[C---:B------:R-:W-:Y:S02]  /*3a10*/  FADD.FTZ R222, -R229.reuse, R222 ;  /* 0x000000dee5de7221 */ /* 0x040fe40000010100 */
[C---:B------:R-:W-:Y:S02]  /*3a20*/  FADD.FTZ R218, -R229.reuse, R218 ;  /* 0x000000dae5da7221 */ /* 0x040fe40000010100 */
[C---:B------:R-:W-:Y:S02]  /*3a30*/  FADD.FTZ R236, -R229.reuse, R223 ;  /* 0x000000dfe5ec7221 */ /* 0x040fe40000010100 */
[----:B------:R-:W-:-:S02]  /*3a40*/  FADD.FTZ R114, -R229, R114 ;  /* 0x00000072e5727221 */ /* 0x000fc40000010100 */
[C---:B------:R-:W-:Y:S01]  /*3a50*/  FADD.FTZ R238, -R229.reuse, R227 ;  /* 0x000000e3e5ee7221 */ /* 0x040fe20000010100 */
[----:B-----5:R-:W-:Y:S01]  /*3a60*/  PRMT R227, RZ, 0x7610, R52 ;  /* 0x00007610ffe37816 */ /* 0x020fe20000000034 */
[C---:B------:R-:W-:Y:S02]  /*3a70*/  FADD.FTZ R240, -R229.reuse, R127 ;  /* 0x0000007fe5f07221 */ /* 0x040fe40000010100 */
[C---:B------:R-:W-:Y:S02]  /*3a80*/  FADD.FTZ R228, -R229.reuse, R228 ;  /* 0x000000e4e5e47221 */ /* 0x040fe40000010100 */
[C---:B------:R-:W-:Y:S02]  /*3a90*/  FADD.FTZ R226, -R229.reuse, R226 ;  /* 0x000000e2e5e27221 */ /* 0x040fe40000010100 */
[C---:B------:R-:W-:Y:S02]  /*3aa0*/  FADD.FTZ R244, -R229.reuse, R113 ;  /* 0x00000071e5f47221 */ /* 0x040fe40000010100 */
[----:B------:R-:W-:-:S02]  /*3ab0*/  FADD.FTZ R112, -R229, R112 ;  /* 0x00000070e5707221 */ /* 0x000fc40000010100 */
[C---:B0-----:R-:W-:Y:S02]  /*3ac0*/  FMUL.FTZ R109, R111.reuse, R174 ;  /* 0x000000ae6f6d7220 */ /* 0x041fe40000410000 */
        /* <DEDUP_REMOVED lines=55> */
[C---:B------:R-:W-:Y:S01]  /*3e40*/  FMUL.FTZ R219, R111.reuse, R114 ;  /* 0x000000726fdb7220 */ /* 0x040fe20000410000 */
[----:B------:R-:W-:Y:S01]  /*3e50*/  PRMT R114, RZ, 0x5410, R68 ;  /* 0x00005410ff727816 */ /* 0x000fe20000000044 */
[C---:B------:R-:W-:Y:S02]  /*3e60*/  FMUL.FTZ R238, R111.reuse, R238 ;  /* 0x000000ee6fee7220 */ /* 0x040fe40000410000 */
[----:B------:R-:W-:Y:S01]  /*3e70*/  FMUL.FTZ R221, R111, R240 ;  /* 0x000000f06fdd7220 */ /* 0x000fe20000410000 */
[----:B------:R-:W-:Y:S01]  /*3e80*/  IADD3 R240, P1, R165, c[0x0][0x208], RZ ;  /* 0x00008200a5f07a10 */ /* 0x000fe20007f3e0ff */
[----:B------:R-:W-:-:S02]  /*3e90*/  FMUL.FTZ R228, R111, R228 ;  /* 0x000000e46fe47220 */ /* 0x000fc40000410000 */
[C---:B------:R-:W-:Y:S01]  /*3ea0*/  FMUL.FTZ R223, R111.reuse, R226 ;  /* 0x000000e26fdf7220 */ /* 0x040fe20000410000 */
[----:B------:R-:W-:Y:S01]  /*3eb0*/  IADD3.X R241, R118, c[0x0][0x20c], RZ, P1, !PT ;  /* 0x0000830076f17a10 */ /* 0x000fe20000ffe4ff */
[C---:B------:R-:W-:Y:S02]  /*3ec0*/  FMUL.FTZ R242, R111.reuse, R242 ;  /* 0x000000f26ff27220 */ /* 0x040fe40000410000 */
[C---:B------:R-:W-:Y:S02]  /*3ed0*/  FMUL.FTZ R225, R111.reuse, R244 ;  /* 0x000000f46fe17220 */ /* 0x040fe40000410000 */
[----:B------:R-:W-:Y:S01]  /*3ee0*/  FMUL.FTZ R112, R111, R112 ;  /* 0x000000706f707220 */ /* 0x000fe20000410000 */
        /* <DEDUP_REMOVED lines=8> */
[----:B------:R-:W0:Y:S01]  /*3f70*/  S2R R171, SR_TID.X ;  /* 0x0000000000ab7919 */ /* 0x000e220000002100 */
[----:B------:R-:W-:Y:S02]  /*3f80*/  FFMA.FTZ R242, R166, R242, R147 ;  /* 0x000000f2a6f27223 */ /* 0x000fe40000010093 */
[----:B------:R-:W-:Y:S01]  /*3f90*/  FFMA.FTZ R119, R119, R111, R34 ;  /* 0x0000006f77777223 */ /* 0x000fe20000010022 */
[----:B------:R-:W-:Y:S01]  /*3fa0*/  PRMT R111, RZ, 0x5410, R70 ;  /* 0x00005410ff6f7816 */ /* 0x000fe20000000046 */
[----:B------:R-:W-:Y:S01]  /*3fb0*/  FFMA.FTZ R172, R172, R114, R27 ;  /* 0x00000072acac7223 */ /* 0x000fe2000001001b */
[----:B------:R-:W-:Y:S01]  /*3fc0*/  PRMT R114, RZ, 0x7610, R67 ;  /* 0x00007610ff727816 */ /* 0x000fe20000000043 */
[----:B------:R-:W-:-:S02]  /*3fd0*/  IMAD R158, R201, c[0x0][0x160], R158 ;  /* 0x00005800c99e7a24 */ /* 0x000fc400078e029e */
[----:B------:R-:W-:Y:S01]  /*3fe0*/  FFMA.FTZ R122, R122, R111, R37 ;  /* 0x0000006f7a7a7223 */ /* 0x000fe20000010025 */
[----:B------:R-:W-:Y:S01]  /*3ff0*/  PRMT R111, RZ, 0x7610, R70 ;  /* 0x00007610ff6f7816 */ /* 0x000fe20000000046 */
[----:B------:R-:W-:Y:S01]  /*4000*/  FFMA.FTZ R127, R127, R114, R26 ;  /* 0x000000727f7f7223 */ /* 0x000fe2000001001a */
[----:B------:R-:W-:-:S03]  /*4010*/  PRMT R114, RZ, 0x5410, R66 ;  /* 0x00005410ff727816 */ /* 0x000fc60000000042 */
[----:B------:R-:W-:Y:S01]  /*4020*/  FFMA.FTZ R121, R121, R111, R36 ;  /* 0x0000006f79797223 */ /* 0x000fe20000010024 */
[----:B------:R-:W-:Y:S01]  /*4030*/  PRMT R111, RZ, 0x5410, R69 ;  /* 0x00005410ff6f7816 */ /* 0x000fe20000000045 */
[----:B------:R-:W-:Y:S01]  /*4040*/  FFMA.FTZ R174, R174, R114, R29 ;  /* 0x00000072aeae7223 */ /* 0x000fe2000001001d */
[----:B------:R-:W-:Y:S02]  /*4050*/  PRMT R114, RZ, 0x7610, R66 ;  /* 0x00007610ff727816 */ /* 0x000fe40000000042 */
[----:B------:R-:W-:Y:S01]  /*4060*/  F2FP.BF16.PACK_AB R127, R127, R172 ;  /* 0x000000ac7f7f723e */ /* 0x000fe200000010ff */
[----:B------:R-:W-:Y:S01]  /*4070*/  FFMA.FTZ R124, R124, R111, R39 ;  /* 0x0000006f7c7c7223 */ /* 0x000fe20000010027 */
[----:B------:R-:W-:Y:S01]  /*4080*/  PRMT R111, RZ, 0x7610, R69 ;  /* 0x00007610ff6f7816 */ /* 0x000fe20000000045 */
[----:B------:R-:W-:Y:S01]  /*4090*/  FFMA.FTZ R115, R115, R114, R28 ;  /* 0x0000007273737223 */ /* 0x000fe2000001001c */
[----:B------:R-:W-:Y:S02]  /*40a0*/  PRMT R114, RZ, 0x5410, R65 ;  /* 0x00005410ff727816 */ /* 0x000fe40000000041 */
[----:B0-----:R-:W-:Y:S01]  /*40b0*/  LOP3.LUT R171, R171, 0x1f, RZ, 0xc0, !PT ;  /* 0x0000001fabab7812 */ /* 0x001fe200078ec0ff */
[----:B------:R-:W-:Y:S01]  /*40c0*/  FFMA.FTZ R111, R123, R111, R38 ;  /* 0x0000006f7b6f7223 */ /* 0x000fe20000010026 */
[----:B------:R-:W-:Y:S01]  /*40d0*/  PRMT R123, RZ, 0x7610, R58 ;  /* 0x00007610ff7b7816 */ /* 0x000fe2000000003a */
[----:B------:R-:W-:Y:S01]  /*40e0*/  FFMA.FTZ R108, R108, R114, R31 ;  /* 0x000000726c6c7223 */ /* 0x000fe2000001001f */
[----:B------:R-:W-:-:S02]  /*40f0*/  PRMT R114, RZ, 0x7610, R65 ;  /* 0x00007610ff727816 */ /* 0x000fc40000000041 */
[----:B------:R-:W-:Y:S01]  /*4100*/  LEA.HI.SX32 R110, R110, R171, 0x1d ;  /* 0x000000ab6e6e7211 */ /* 0x000fe200078feaff */
[----:B------:R-:W-:Y:S01]  /*4110*/  FFMA.FTZ R195, R195, R123, R12 ;  /* 0x0000007bc3c37223 */ /* 0x000fe2000001000c */
[----:B------:R-:W-:Y:S01]  /*4120*/  PRMT R123, RZ, 0x5410, R57 ;  /* 0x00005410ff7b7816 */ /* 0x000fe20000000039 */
[----:B------:R-:W-:Y:S01]  /*4130*/  FFMA.FTZ R109, R109, R114, R30 ;  /* 0x000000726d6d7223 */ /* 0x000fe2000001001e */
[--C-:B------:R-:W-:Y:S02]  /*4140*/  PRMT R114, RZ, 0x5410, R64.reuse ;  /* 0x00005410ff727816 */ /* 0x100fe40000000040 */
[----:B------:R-:W-:Y:S01]  /*4150*/  LEA R234, P0, R110, c[0x0][0x208], 0x4 ;  /* 0x000082006eea7a11 */ /* 0x000fe200078020ff */
[----:B------:R-:W-:Y:S01]  /*4160*/  FFMA.FTZ R198, R198, R123, R15 ;  /* 0x0000007bc6c67223 */ /* 0x000fe2000001000f */
[----:B------:R-:W-:Y:S01]  /*4170*/  PRMT R123, RZ, 0x7610, R57 ;  /* 0x00007610ff7b7816 */ /* 0x000fe20000000039 */
[----:B------:R-:W-:Y:S01]  /*4180*/  FFMA.FTZ R246, R246, R114, R33 ;  /* 0x00000072f6f67223 */ /* 0x000fe20000010021 */
[----:B------:R-:W-:-:S02]  /*4190*/  PRMT R114, RZ, 0x7610, R64 ;  /* 0x00007610ff727816 */ /* 0x000fc40000000040 */
[----:B------:R-:W-:Y:S01]  /*41a0*/  LEA.HI.X R235, R110, c[0x0][0x20c], RZ, 0x4, P0 ;  /* 0x000083006eeb7a11 */ /* 0x000fe200000f24ff */
        /* <DEDUP_REMOVED lines=8> */
[----:B------:R-:W-:-:S02]  /*4230*/  PRMT R114, RZ, 0x7610, R63 ;  /* 0x00007610ff727816 */ /* 0x000fc4000000003f */
[----:B------:R-:W-:Y:S01]  /*4240*/  IADD3 R172, P1, R168, c[0x0][0x208], RZ ;  /* 0x00008200a8ac7a10 */ /* 0x000fe20007f3e0ff */
[----:B------:R-:W-:Y:S01]  /*4250*/  FFMA.FTZ R199, R199, R123, R16 ;  /* 0x0000007bc7c77223 */ /* 0x000fe20000010010 */
[----:B------:R-:W-:Y:S01]  /*4260*/  PRMT R123, RZ, 0x5410, R55 ;  /* 0x00005410ff7b7816 */ /* 0x000fe20000000037 */
[----:B------:R-:W-:Y:S01]  /*4270*/  FFMA.FTZ R183, R183, R114, R18 ;  /* 0x00000072b7b77223 */ /* 0x000fe20000010012 */
[--C-:B------:R-:W-:Y:S02]  /*4280*/  PRMT R114, RZ, 0x5410, R62.reuse ;  /* 0x00005410ff727816 */ /* 0x100fe4000000003e */
[----:B------:R-:W-:Y:S01]  /*4290*/  F2FP.BF16.PACK_AB R121, R111, R124 ;  /* 0x0000007c6f79723e */ /* 0x000fe200000010ff */
[----:B------:R-:W-:Y:S01]  /*42a0*/  FFMA.FTZ R204, R204, R123, R3 ;  /* 0x0000007bcccc7223 */ /* 0x000fe20000010003 */
[----:B------:R-:W-:Y:S01]  /*42b0*/  PRMT R123, RZ, 0x7610, R55 ;  /* 0x00007610ff7b7816 */ /* 0x000fe20000000037 */
[----:B------:R-:W-:Y:S01]  /*42c0*/  FFMA.FTZ R186, R186, R114, R21 ;  /* 0x00000072baba7223 */ /* 0x000fe20000010015 */
[----:B------:R-:W-:-:S02]  /*42d0*/  PRMT R114, RZ, 0x7610, R62 ;  /* 0x00007610ff727816 */ /* 0x000fc4000000003e */
[----:B------:R-:W-:Y:S01]  /*42e0*/  F2FP.BF16.PACK_AB R124, R113, R246 ;  /* 0x000000f6717c723e */ /* 0x000fe200000010ff */
        /* <DEDUP_REMOVED lines=24> */
[----:B------:R-:W-:Y:S01]  /*4470*/  IADD3.X R183, R181, c[0x0][0x20c], RZ, P2, !PT ;  /* 0x00008300b5b77a10 */ /* 0x000fe200017fe4ff */
        /* <DEDUP_REMOVED lines=34> */
[----:B------:R-:W-:-:S03]  /*46a0*/  F2FP.BF16.PACK_AB R112, R199, R200 ;  /* 0x000000c8c770723e */ /* 0x000fc600000010ff */
        /* <DEDUP_REMOVED lines=19> */
[----:B------:R-:W-:Y:S02]  /*47e0*/  F2FP.BF16.PACK_AB R123, R119, R120 ;  /* 0x00000078777b723e */ /* 0x000fe400000010ff */
[----:B------:R-:W-:Y:S02]  /*47f0*/  F2FP.BF16.PACK_AB R120, R125, R126 ;  /* 0x0000007e7d78723e */ /* 0x000fe400000010ff */
[----:B------:R-:W-:Y:S02]  /*4800*/  F2FP.BF16.PACK_AB R125, R109, R108 ;  /* 0x0000006c6d7d723e */ /* 0x000fe400000010ff */
[----:B------:R-:W-:Y:S01]  /*4810*/  PRMT R108, RZ, 0x7610, R72 ;  /* 0x00007610ff6c7816 */ /* 0x000fe20000000048 */
[----:B------:R0:W-:Y:S01]  /*4820*/  STG.E.128 [R234.64], R120 ;  /* 0x00000078ea007986 */ /* 0x0001e2000c101d04 */
[----:B------:R-:W-:Y:S02]  /*4830*/  F2FP.BF16.PACK_AB R126, R115, R174 ;  /* 0x000000ae737e723e */ /* 0x000fe400000010ff */
[----:B------:R-:W-:Y:S01]  /*4840*/  IADD3 R174, P0, R117, c[0x0][0x208], RZ ;  /* 0x0000820075ae7a10 */ /* 0x000fe20007f1e0ff */
[----:B------:R-:W-:Y:S01]  /*4850*/  FFMA.FTZ R238, R238, R108, R143 ;  /* 0x0000006ceeee7223 */ /* 0x000fe2000001008f */
[----:B------:R-:W-:Y:S01]  /*4860*/  F2FP.BF16.PACK_AB R109, R187, R188 ;  /* 0x000000bcbb6d723e */ /* 0x000fe200000010ff */
[----:B------:R1:W-:Y:S01]  /*4870*/  STG.E.128 [R240.64], R124 ;  /* 0x0000007cf0007986 */ /* 0x0003e2000c101d04 */
[----:B------:R-:W-:-:S02]  /*4880*/  F2FP.BF16.PACK_AB R108, R189, R190 ;  /* 0x000000bebd6c723e */ /* 0x000fc400000010ff */
[----:B------:R-:W-:Y:S02]  /*4890*/  IADD3.X R175, R116, c[0x0][0x20c], RZ, P0, !PT ;  /* 0x0000830074af7a10 */ /* 0x000fe400007fe4ff */
[----:B------:R-:W-:Y:S02]  /*48a0*/  F2FP.BF16.PACK_AB R117, R173, R176 ;  /* 0x000000b0ad75723e */ /* 0x000fe400000010ff */
[----:B------:R-:W-:Y:S01]  /*48b0*/  F2FP.BF16.PACK_AB R115, R193, R194 ;  /* 0x000000c2c173723e */ /* 0x000fe200000010ff */
[----:B------:R-:W-:Y:S01]  /*48c0*/  STG.E.128 [R174.64], R108 ;  /* 0x0000006cae007986 */ /* 0x000fe2000c101d04 */
[----:B------:R-:W-:Y:S02]  /*48d0*/  IADD3.X R173, R167, c[0x0][0x20c], RZ, P1, !PT ;  /* 0x00008300a7ad7a10 */ /* 0x000fe40000ffe4ff */
[----:B------:R-:W-:Y:S02]  /*48e0*/  IADD3 R192, P1, R192, c[0x0][0x208], RZ ;  /* 0x00008200c0c07a10 */ /* 0x000fe40007f3e0ff */
[----:B------:R-:W-:Y:S01]  /*48f0*/  F2FP.BF16.PACK_AB R119, R177, R204 ;  /* 0x000000ccb177723e */ /* 0x000fe200000010ff */
[----:B------:R2:W-:Y:S01]  /*4900*/  STG.E.128 [R172.64], R112 ;  /* 0x00000070ac007986 */ /* 0x0005e2000c101d04 */
[----:B------:R-:W-:-:S02]  /*4910*/  F2FP.BF16.PACK_AB R116, R227, R170 ;  /* 0x000000aae374723e */ /* 0x000fc400000010ff */
[----:B0-----:R-:W-:Y:S02]  /*4920*/  F2FP.BF16.PACK_AB R123, R214, R215 ;  /* 0x000000d7d67b723e */ /* 0x001fe400000010ff */
[----:B------:R-:W-:Y:S01]  /*4930*/  F2FP.BF16.PACK_AB R122, R212, R211 ;  /* 0x000000d3d47a723e */ /* 0x000fe200000010ff */
[----:B------:R0:W-:Y:S01]  /*4940*/  STG.E.128 [R182.64], R116 ;  /* 0x00000074b6007986 */ /* 0x0001e2000c101d04 */
[----:B------:R-:W-:Y:S02]  /*4950*/  F2FP.BF16.PACK_AB R121, R208, R205 ;  /* 0x000000cdd079723e */ /* 0x000fe400000010ff */
[----:B------:R-:W-:Y:S02]  /*4960*/  F2FP.BF16.PACK_AB R120, R202, R203 ;  /* 0x000000cbca78723e */ /* 0x000fe400000010ff */
[----:B-1----:R-:W-:Y:S02]  /*4970*/  F2FP.BF16.PACK_AB R127, R236, R217 ;  /* 0x000000d9ec7f723e */ /* 0x002fe400000010ff */
[----:B------:R-:W-:-:S02]  /*4980*/  F2FP.BF16.PACK_AB R126, R222, R213 ;  /* 0x000000d5de7e723e */ /* 0x000fc400000010ff */
[----:B------:R-:W-:Y:S02]  /*4990*/  F2FP.BF16.PACK_AB R125, R232, R209 ;  /* 0x000000d1e87d723e */ /* 0x000fe400000010ff */
[----:B------:R-:W-:Y:S02]  /*49a0*/  F2FP.BF16.PACK_AB R124, R230, R207 ;  /* 0x000000cfe67c723e */ /* 0x000fe400000010ff */
[----:B--2---:R-:W-:Y:S02]  /*49b0*/  IADD3 R112, P0, R179, c[0x0][0x208], RZ ;  /* 0x00008200b3707a10 */ /* 0x004fe40007f1e0ff */
[----:B------:R-:W-:Y:S02]  /*49c0*/  IADD3.X R193, R191, c[0x0][0x20c], RZ, P1, !PT ;  /* 0x00008300bfc17a10 */ /* 0x000fe40000ffe4ff */
[----:B------:R-:W-:Y:S02]  /*49d0*/  IADD3.X R113, R178, c[0x0][0x20c], RZ, P0, !PT ;  /* 0x00008300b2717a10 */ /* 0x000fe400007fe4ff */
[----:B------:R-:W-:-:S02]  /*49e0*/  F2FP.BF16.PACK_AB R111, R196, R225 ;  /* 0x000000e1c46f723e */ /* 0x000fc400000010ff */
[----:B------:R-:W-:Y:S01]  /*49f0*/  F2FP.BF16.PACK_AB R110, R242, R223 ;  /* 0x000000dff26e723e */ /* 0x000fe200000010ff */
[----:B------:R0:W-:Y:S01]  /*4a00*/  STG.E.128 [R112.64], R120 ;  /* 0x0000007870007986 */ /* 0x0001e2000c101d04 */
[----:B------:R-:W-:Y:S02]  /*4a10*/  F2FP.BF16.PACK_AB R109, R228, R221 ;  /* 0x000000dde46d723e */ /* 0x000fe400000010ff */
[----:B------:R-:W-:Y:S01]  /*4a20*/  F2FP.BF16.PACK_AB R108, R238, R219 ;  /* 0x000000dbee6c723e */ /* 0x000fe200000010ff */
[----:B------:R0:W-:Y:S01]  /*4a30*/  STG.E.128 [R192.64], R124 ;  /* 0x0000007cc0007986 */ /* 0x0001e2000c101d04 */
[----:B------:R-:W-:-:S03]  /*4a40*/  ISETP.GE.AND P0, PT, R158, c[0x0][0x164], PT ;  /* 0x000059009e007a0c */ /* 0x000fc60003f06270 */
[----:B------:R0:W-:Y:S10]  /*4a50*/  STG.E.128 [R180.64], R108 ;  /* 0x0000006cb4007986 */ /* 0x0001f4000c101d04 */
[----:B0-----:R-:W-:Y:S01]  /*4a60*/  @P0 CALL.REL.NOINC `(.L_x_951) ;  /* 0x0000001000000944 */ /* 0x001fe20003c00000 */
[----:B------:R-:W-:Y:S05]  /*4a70*/  BRA `(.L_x_952) ;  /* 0xffffbeb000007947 */ /* 0x000fea000383ffff */
.L_x_951:
[----:B------:R-:W-:Y:S05]  /*4a80*/  EXIT ;  /* 0x000000000000794d */ /* 0x000fea0003800000 */
.L_x_949:
[----:B0-----:R-:W-:Y:S02]  /*4a90*/  MOV R230, 0x1 ;  /* 0x0000000100e67802 */ /* 0x001fe40000000f00 */
[----:B------:R-:W-:-:S02]  /*4aa0*/  MOV R110, 0x1f ;  /* 0x0000001f006e7802 */ /* 0x000fc40000000f00 */
[----:B------:R-:W-:Y:S02]  /*4ab0*/  MOV R111, 0xffffffff ;  /* 0xffffffff006f7802 */ /* 0x000fe40000000f00 */
[----:B------:R-:W-:Y:S02]  /*4ac0*/  MOV R108, 0x4ae0 ;  /* 0x00004ae0006c7802 */ /* 0x000fe40000000f00 */
[----:B-----5:R-:W-:Y:S05]  /*4ad0*/  CALL.REL.NOINC `($__internal_5_$__cuda_sm70_shflsync_bfly_p) ;  /* 0x00000b9000007944 */ /* 0x020fea0003c00000 */
[----:B-1----:R-:W-:Y:S01]  /*4ae0*/  MOV R108, R230 ;  /* 0x000000e6006c7202 */ /* 0x002fe20000000f00 */
[----:B0-----:R-:W-:Y:S05]  /*4af0*/  BRA `(.L_x_953) ;  /* 0xffffe15000007947 */ /* 0x001fea000383ffff */
.L_x_950:
[----:B------:R-:W-:Y:S01]  /*4b00*/  HFMA2.MMA R230, -RZ, RZ, 0, 1.1920928955078125e-07 ;  /* 0x00000002ffe67435 */ /* 0x000fe200000001ff */
[----:B------:R-:W-:Y:S02]  /*4b10*/  MOV R110, 0x1f ;  /* 0x0000001f006e7802 */ /* 0x000fe40000000f00 */
[----:B------:R-:W-:Y:S02]  /*4b20*/  MOV R111, 0xffffffff ;  /* 0xffffffff006f7802 */ /* 0x000fe40000000f00 */
[----:B------:R-:W-:Y:S02]  /*4b30*/  MOV R108, 0x4b50 ;  /* 0x00004b50006c7802 */ /* 0x000fe40000000f00 */
[----:B-----5:R-:W-:Y:S05]  /*4b40*/  CALL.REL.NOINC `($__internal_5_$__cuda_sm70_shflsync_bfly_p) ;  /* 0x00000b2000007944 */ /* 0x020fea0003c00000 */
[----:B01----:R-:W-:Y:S01]  /*4b50*/  FADD.FTZ R201, R201, R230 ;  /* 0x000000e6c9c97221 */ /* 0x003fe20000010000 */
[----:B------:R-:W-:Y:S01]  /*4b60*/  HFMA2.MMA R230, -RZ, RZ, 0, 2.384185791015625e-07 ;  /* 0x00000004ffe67435 */ /* 0x000fe200000001ff */
[----:B------:R-:W-:-:S02]  /*4b70*/  MOV R110, 0x1f ;  /* 0x0000001f006e7802 */ /* 0x000fc40000000f00 */
[----:B------:R-:W-:Y:S02]  /*4b80*/  MOV R111, 0xffffffff ;  /* 0xffffffff006f7802 */ /* 0x000fe40000000f00 */
[----:B------:R-:W-:Y:S02]  /*4b90*/  MOV R108, 0x4bb0 ;  /* 0x00004bb0006c7802 */ /* 0x000fe40000000f00 */
[----:B------:R-:W-:Y:S05]  /*4ba0*/  CALL.REL.NOINC `($__internal_5_$__cuda_sm70_shflsync_bfly_p) ;  /* 0x00000ac000007944 */ /* 0x000fea0003c00000 */
[----:B01----:R-:W-:Y:S01]  /*4bb0*/  FADD.FTZ R201, R201, R230 ;  /* 0x000000e6c9c97221 */ /* 0x003fe20000010000 */
[----:B------:R-:W-:Y:S01]  /*4bc0*/  HFMA2.MMA R230, -RZ, RZ, 0, 4.76837158203125e-07 ;  /* 0x00000008ffe67435 */ /* 0x000fe200000001ff */
[----:B------:R-:W-:Y:S02]  /*4bd0*/  MOV R110, 0x1f ;  /* 0x0000001f006e7802 */ /* 0x000fe40000000f00 */
[----:B------:R-:W-:Y:S02]  /*4be0*/  MOV R111, 0xffffffff ;  /* 0xffffffff006f7802 */ /* 0x000fe40000000f00 */
[----:B------:R-:W-:Y:S02]  /*4bf0*/  MOV R108, 0x4c10 ;  /* 0x00004c10006c7802 */ /* 0x000fe40000000f00 */
[----:B------:R-:W-:Y:S05]  /*4c00*/  CALL.REL.NOINC `($__internal_5_$__cuda_sm70_shflsync_bfly_p) ;  /* 0x00000a6000007944 */ /* 0x000fea0003c00000 */
[----:B01----:R-:W-:Y:S01]  /*4c10*/  FADD.FTZ R201, R201, R230 ;  /* 0x000000e6c9c97221 */ /* 0x003fe20000010000 */
[----:B------:R-:W-:Y:S01]  /*4c20*/  HFMA2.MMA R230, -RZ, RZ, 0, 9.5367431640625e-07 ;  /* 0x00000010ffe67435 */ /* 0x000fe200000001ff */
[----:B------:R-:W-:-:S02]  /*4c30*/  MOV R110, 0x1f ;  /* 0x0000001f006e7802 */ /* 0x000fc40000000f00 */
[----:B------:R-:W-:Y:S02]  /*4c40*/  MOV R111, 0xffffffff ;  /* 0xffffffff006f7802 */ /* 0x000fe40000000f00 */
[----:B------:R-:W-:Y:S02]  /*4c50*/  MOV R108, 0x4c70 ;  /* 0x00004c70006c7802 */ /* 0x000fe40000000f00 */
[----:B------:R-:W-:Y:S05]  /*4c60*/  CALL.REL.NOINC `($__internal_5_$__cuda_sm70_shflsync_bfly_p) ;  /* 0x00000a0000007944 */ /* 0x000fea0003c00000 */
        /* <DEDUP_REMOVED lines=134> */
[----:B------:R-:W-:Y:S05]  /*54d0*/  CALL.REL.NOINC `($__internal_5_$__cuda_sm70_shflsync_bfly_p) ;  /* 0x0000019000007944 */ /* 0x000fea0003c00000 */
[----:B01----:R-:W-:Y:S01]  /*54e0*/  FADD.FTZ R201, R201, R230 ;  /* 0x000000e6c9c97221 */ /* 0x003fe20000010000 */
[----:B------:R-:W-:Y:S01]  /*54f0*/  HFMA2.MMA R230, -RZ, RZ, 0, 1.1920928955078125e-07 ;  /* 0x00000002ffe67435 */ /* 0x000fe200000001ff */
[----:B------:R-:W-:Y:S02]  /*5500*/  MOV R110, 0x1f ;  /* 0x0000001f006e7802 */ /* 0x000fe40000000f00 */
[----:B------:R-:W-:Y:S02]  /*5510*/  MOV R111, 0xffffffff ;  /* 0xffffffff006f7802 */ /* 0x000fe40000000f00 */
[----:B------:R-:W-:Y:S02]  /*5520*/  MOV R108, 0x5540 ;  /* 0x00005540006c7802 */ /* 0x000fe40000000f00 */
[----:B------:R-:W-:Y:S05]  /*5530*/  CALL.REL.NOINC `($__internal_5_$__cuda_sm70_shflsync_bfly_p) ;  /* 0x0000013000007944 */ /* 0x000fea0003c00000 */
[----:B01----:R-:W-:Y:S01]  /*5540*/  FADD.FTZ R201, R201, R230 ;  /* 0x000000e6c9c97221 */ /* 0x003fe20000010000 */
[----:B------:R-:W-:Y:S01]  /*5550*/  HFMA2.MMA R230, -RZ, RZ, 0, 2.384185791015625e-07 ;  /* 0x00000004ffe67435 */ /* 0x000fe200000001ff */
[----:B------:R-:W-:Y:S02]  /*5560*/  MOV R110, 0x1f ;  /* 0x0000001f006e7802 */ /* 0x000fe40000000f00 */
[----:B------:R-:W-:-:S02]  /*5570*/  MOV R111, 0xffffffff ;  /* 0xffffffff006f7802 */ /* 0x000fc40000000f00 */
        /* <DEDUP_REMOVED lines=10> */
[----:B------:R-:W-:Y:S02]  /*5620*/  MOV R110, 0x1f ;  /* 0x0000001f006e7802 */ /* 0x000fe40000000f00 */
[----:B------:R-:W-:-:S02]  /*5630*/  MOV R111, 0xffffffff ;  /* 0xffffffff006f7802 */ /* 0x000fc40000000f00 */
[----:B------:R-:W-:Y:S02]  /*5640*/  MOV R108, 0x5660 ;  /* 0x00005660006c7802 */ /* 0x000fe40000000f00 */
[----:B------:R-:W-:Y:S05]  /*5650*/  CALL.REL.NOINC `($__internal_5_$__cuda_sm70_shflsync_bfly_p) ;  /* 0x0000001000007944 */ /* 0x000fea0003c00000 */
[----:B01----:R-:W-:Y:S05]  /*5660*/  BRA `(.L_x_954) ;  /* 0xffffdf2000007947 */ /* 0x003fea000383ffff */
        .weak           $__internal_5_$__cuda_sm70_shflsync_bfly_p
        .type           $__internal_5_$__cuda_sm70_shflsync_bfly_p,@function
        .size           $__internal_5_$__cuda_sm70_shflsync_bfly_p,(.L_x_57045 - $__internal_5_$__cuda_sm70_shflsync_bfly_p)
$__internal_5_$__cuda_sm70_shflsync_bfly_p:
[----:B------:R-:W-:Y:S01]  /*5670*/  HFMA2.MMA R109, -RZ, RZ, 0, 0 ;  /* 0x00000000ff6d7435 */ /* 0x000fe200000001ff */
[----:B------:R-:W-:Y:S04]  /*5680*/  WARPSYNC R111 ;  /* 0x0000006f00007348 */ /* 0x000fe80003800000 */
[----:B------:R0:W1:Y:S01]  /*5690*/  SHFL.BFLY PT, R230, R201, R230, R110 ;  /* 0x0c0000e6c9e67389 */ /* 0x00006200000e006e */
[----:B------:R-:W-:Y:S05]  /*56a0*/  RET.REL.NODEC R108 `(_ZN10layer_norm13ln_fwd_kernelINS_13Kernel_traitsI13__nv_bfloat16S2_S2_S2_fjLj2048ELj1ELj4ELj1ELj16ENS_18Kernel_traits_baseILj2048ES2_S2_S2_S2_fjLj128EEEEELb0ELb1ELb0ELb1EEEvNS_9FwdParamsE) ;  /* 0xffffa9506c007950 */ /* 0x000fea0003c3ffff */
.L_x_955:
        /* <DEDUP_REMOVED lines=13> */
.L_x_57045:


//--------------------- .text._ZN10layer_norm13ln_fwd_kernelINS_13Kernel_traitsI13__nv_bfloat16S2_S2_S2_fjLj2048ELj1ELj4ELj1ELj16ENS_18Kernel_traits_baseILj2048ES2_S2_S2_S2_fjLj128EEEEELb0ELb1ELb1ELb0EEEvNS_9FwdParamsE --------------------------
	.section	.text._ZN10layer_norm13ln_fwd_kernelINS_13Kernel_traitsI13__nv_bfloat16S2_S2_S2_fjLj2048ELj1ELj4ELj1ELj16ENS_18Kernel_traits_baseILj2048ES2_S2_S2_S2_fjLj128EEEEELb0ELb1ELb1ELb0EEEvNS_9FwdParamsE,"ax",@progbits
	.sectioninfo	@"SHI_REGISTERS=255"
	.align	128
        .global         _ZN10layer_norm13ln_fwd_kernelINS_13Kernel_traitsI13__nv_bfloat16S2_S2_S2_fjLj2048ELj1ELj4ELj1ELj16ENS_18Kernel_traits_baseILj2048ES2_S2_S2_S2_fjLj128EEEEELb0ELb1ELb1ELb0EEEvNS_9FwdParamsE
        .type           _ZN10layer_norm13ln_fwd_kernelINS_13Kernel_traitsI13__nv_bfloat16S2_S2_S2_fjLj2048ELj1ELj4ELj1ELj16ENS_18Kernel_traits_baseILj2048ES2_S2_S2_S2_fjLj128EEEEELb0ELb1ELb1ELb0EEEvNS_9FwdParamsE,@function
        .size           _ZN10layer_norm13ln_fwd_kernelINS_13Kernel_traitsI13__nv_bfloat16S2_S2_S2_fjLj2048ELj1ELj4ELj1ELj16ENS_18Kernel_traits_baseILj2048ES2_S2_S2_S2_fjLj128EEEEELb0ELb1ELb1ELb0EEEvNS_9FwdParamsE,(.L_x_57046 - _ZN10layer_norm13ln_fwd_kernelINS_13Kernel_traitsI13__nv_bfloat16S2_S2_S2_fjLj2048ELj1ELj4ELj1ELj16ENS_18Kernel_traits_baseILj2048ES2_S2_S2_S2_fjLj128EEEEELb0ELb1ELb1ELb0EEEvNS_9FwdParamsE)
        .other          _ZN10layer_norm13ln_fwd_kernelINS_13Kernel_traitsI13__nv_bfloat16S2_S2_S2_fjLj2048ELj1ELj4ELj1ELj16ENS_18Kernel_traits_baseILj2048ES2_S2_S2_S2_fjLj128EEEEELb0ELb1ELb1ELb0EEEvNS_9FwdParamsE,@"STO_CUDA_ENTRY STV_DEFAULT"
_ZN10layer_norm13ln_fwd_kernelINS_13Kernel_traitsI13__nv_bfloat16S2_S2_S2_fjLj2048ELj1ELj4ELj1ELj16ENS_18Kernel_traits_baseILj2048ES2_S2_S2_S2_fjLj128EEEEELb0ELb1ELb1ELb0EEEvNS_9FwdParamsE:
.text._ZN10layer_norm13ln_fwd_kernelINS_13Kernel_traitsI13__nv_bfloat16S2_S2_S2_fjLj2048ELj1ELj4ELj1ELj16ENS_18Kernel_traits_baseILj2048ES2_S2_S2_S2_fjLj128EEEEELb0ELb1ELb1ELb0EEEvNS_9FwdParamsE:
        /* <DEDUP_REMOVED lines=10> */
[----:B0-----:R-:W-:-:S04]  /*00a0*/  LOP3.LUT R3, R58, 0x1f, RZ, 0xc, !PT ;  /* 0x0000001f3a037812 */ /* 0x001fc800078e0cff */
[----:B------:R-:W-:Y:S02]  /*00b0*/  LEA.HI.SX32 R0, R0, R3, 0x1d ;  /* 0x0000000300007211 */ /* 0x000fe400078feaff */
[----:B------:R-:W-:Y:S02]  /*00c0*/  LOP3.LUT R3, R58, 0x1f, RZ, 0xc0, !PT ;  /* 0x0000001f3a037812 */ /* 0x000fe400078ec0ff */
[C---:B------:R-:W-:Y:S02]  /*00d0*/  ISETP.GE.U32.AND P6, PT, R0.reuse, 0x40, PT ;  /* 0x000000400000780c */ /* 0x040fe40003fc6070 */
[C---:B------:R-:W-:Y:S02]  /*00e0*/  ISETP.GE.U32.AND P5, PT, R0.reuse, 0x60, PT ;  /* 0x000000600000780c */ /* 0x040fe40003fa6070 */
[C---:B------:R-:W-:Y:S02]  /*00f0*/  ISETP.GE.U32.AND P4, PT, R0.reuse, 0x80, PT ;  /* 0x000000800000780c */ /* 0x040fe40003f86070 */
[----:B------:R-:W-:-:S02]  /*0100*/  LOP3.LUT P0, RZ, R0, 0xffffffe0, RZ, 0xc0, !PT ;  /* 0xffffffe000ff7812 */ /* 0x000fc4000780c0ff */
        /* <DEDUP_REMOVED lines=23> */
.L_x_957:
[----:B01----:R-:W-:Y:S05]  /*0280*/  BSYNC B0 ;  /* 0x0000000000007941 */ /* 0x003fea0003800000 */
.L_x_956:
        /* <DEDUP_REMOVED lines=16> */
.L_x_959:
[----:B0-----:R-:W-:Y:S05]  /*0390*/  BSYNC B0 ;  /* 0x0000000000007941 */ /* 0x001fea0003800000 */
.L_x_958:
        /* <DEDUP_REMOVED lines=16> */
.L_x_961:
[----:B0-----:R-:W-:Y:S05]  /*04a0*/  BSYNC B0 ;  /* 0x0000000000007941 */ /* 0x001fea0003800000 */
.L_x_960:
        /* <DEDUP_REMOVED lines=16> */
.L_x_963:
[----:B0-----:R-:W-:Y:S05]  /*05b0*/  BSYNC B0 ;  /* 0x0000000000007941 */ /* 0x001fea0003800000 */
.L_x_962:
        /* <DEDUP_REMOVED lines=16> */
.L_x_965:
[----:B0-----:R-:W-:Y:S05]  /*06c0*/  BSYNC B0 ;  /* 0x0000000000007941 */ /* 0x001fea0003800000 */
.L_x_964:
        /* <DEDUP_REMOVED lines=19> */
.L_x_967:
[----:B0-----:R-:W-:Y:S05]  /*0800*/  BSYNC B0 ;  /* 0x0000000000007941 */ /* 0x001fea0003800000 */
.L_x_966:
        /* <DEDUP_REMOVED lines=21> */
.L_x_969:
[----:B0-----:R-:W-:Y:S05]  /*0960*/  BSYNC B0 ;  /* 0x0000000000007941 */ /* 0x001fea0003800000 */
.L_x_968:
[----:B------:R-:W-:Y:S01]  /*0970*/  ISETP.GE.U32.AND P1, PT, R0, 0x100, PT ;  /* 0x000001000000780c */ /* 0x000fe20003f26070 */
[----:B------:R-:W-:Y:S01]  /*0980*/  BSSY B0, `(.L_x_970) ;  /* 0x0000011000007945 */ /* 0x000fe20003800000 */
[----:B------:R-:W-:-:S11]  /*0990*/  LOP3.LUT R2, R2, 0xfffffffd, RZ, 0xc0, !PT ;  /* 0xfffffffd02027812 */ /* 0x000fd600078ec0ff */
[----:B------:R-:W-:Y:S01]  /*09a0*/  @P1 LOP3.LUT R2, R2, 0x2, RZ, 0xfc, !PT ;  /* 0x0000000202021812 */ /* 0x000fe200078efcff */
[----:B------:R-:W-:Y:S05]  /*09b0*/  @!P1 BRA `(.L_x_971) ;  /* 0x000000d000009947 */ /* 0x000fea0003800000 */
[----:B------:R-:W-:-:S04]  /*09c0*/  ISETP.NE.U32.AND P1, PT, RZ, c[0x0][0x218], PT ;  /* 0x00008600ff007a0c */ /* 0x000fc80003f25070 */
[----:B------:R-:W-:Y:S01]  /*09d0*/  ISETP.NE.AND.EX P1, PT, RZ, c[0x0][0x21c], PT, P1 ;  /* 0x00008700ff007a0c */ /* 0x000fe20003f25310 */
[----:B------:R-:W-:-:S12]  /*09e0*/  IMAD.MOV.U32 R52, RZ, RZ, 0x10 ;  /* 0x00000010ff347424 */ /* 0x000fd800078e00ff */
        /* <DEDUP_REMOVED lines=8> */
[----:B------:R-:W-:Y:S01]  /*0a70*/  @!P1 CS2R R60, SRZ ;  /* 0x00000000003c9805 */ /* 0x000fe2000001ff00 */
[----:B------:R-:W-:Y:S02]  /*0a80*/  @!P1 CS2R R62, SRZ ;  /* 0x00000000003e9805 */ /* 0x000fe4000001ff00 */
.L_x_971:
[----:B0-----:R-:W-:Y:S05]  /*0a90*/  BSYNC B0 ;  /* 0x0000000000007941 */ /* 0x001fea0003800000 */
.L_x_970:
        /* <DEDUP_REMOVED lines=13> */
[--C-:B------:R-:W-:Y:S02]  /*0b70*/  PRMT R246, RZ, 0x5410, R236.reuse ;  /* 0x00005410fff67816 */ /* 0x100fe400000000ec */
        /* <DEDUP_REMOVED lines=20> */
[----:B------:R-:W-:Y:S01]  /*0cc0*/  STL [R1+0x44], R57 ;  /* 0x0000443901007387 */ /* 0x000fe20000100800 */
[----:B------:R-:W-:-:S02]  /*0cd0*/  PRMT R229, RZ, 0x7610, R220 ;  /* 0x00007610ffe57816 */ /* 0x000fc400000000dc */
[----:B0-----:R-:W-:Y:S02]  /*0ce0*/  PRMT R56, RZ, 0x7610, R48 ;  /* 0x00007610ff387816 */ /* 0x001fe40000000030 */
[--C-:B------:R-:W-:Y:S02]  /*0cf0*/  PRMT R48, RZ, 0x7610, R49.reuse ;  /* 0x00007610ff307816 */ /* 0x100fe40000000031 */
[----:B-1----:R-:W-:Y:S01]  /*0d00*/  PRMT R3, RZ, 0x5410, R49 ;  /* 0x00005410ff037816 */ /* 0x002fe20000000031 */
[----:B------:R-:W-:Y:S01]  /*0d10*/  STL [R1+0x40], R56 ;  /* 0x0000403801007387 */ /* 0x000fe20000100800 */
[----:B------:R-:W-:Y:S02]  /*0d20*/  PRMT R49, RZ, 0x5410, R50 ;  /* 0x00005410ff317816 */ /* 0x000fe40000000032 */
[----:B------:R-:W-:Y:S01]  /*0d30*/  PRMT R238, RZ, 0x5410, R228 ;  /* 0x00005410ffee7816 */ /* 0x000fe200000000e4 */
[----:B------:R0:W-:Y:S01]  /*0d40*/  STL [R1+0x3c], R3 ;  /* 0x00003c0301007387 */ /* 0x0001e20000100800 */
[----:B------:R-:W-:-:S02]  /*0d50*/  PRMT R220, RZ, 0x5410, R213 ;  /* 0x00005410ffdc7816 */ /* 0x000fc400000000d5 */
[----:B------:R-:W-:Y:S01]  /*0d60*/  PRMT R219, RZ, 0x7610, R213 ;  /* 0x00007610ffdb7816 */ /* 0x000fe200000000d5 */
[----:B------:R1:W-:Y:S01]  /*0d70*/  STL [R1+0x38], R48 ;  /* 0x0000383001007387 */ /* 0x0003e20000100800 */
[----:B------:R-:W-:Y:S02]  /*0d80*/  PRMT R227, RZ, 0x7610, R221 ;  /* 0x00007610ffe37816 */ /* 0x000fe400000000dd */
[--C-:B------:R-:W-:Y:S01]  /*0d90*/  PRMT R226, RZ, 0x5410, R222.reuse ;  /* 0x00005410ffe27816 */ /* 0x100fe200000000de */
[----:B------:R2:W-:Y:S01]  /*0da0*/  STL [R1+0x34], R49 ;  /* 0x0000343101007387 */ /* 0x0005e20000100800 */
[----:B------:R-:W-:Y:S02]  /*0db0*/  PRMT R225, RZ, 0x7610, R222 ;  /* 0x00007610ffe17816 */ /* 0x000fe400000000de */
[----:B0-----:R-:W-:Y:S02]  /*0dc0*/  PRMT R3, RZ, 0x7610, R50 ;  /* 0x00007610ff037816 */ /* 0x001fe40000000032 */
[----:B------:R-:W-:-:S02]  /*0dd0*/  PRMT R213, RZ, 0x5410, R196 ;  /* 0x00005410ffd57816 */ /* 0x000fc400000000c4 */
[--C-:B-1----:R-:W-:Y:S01]  /*0de0*/  PRMT R48, RZ, 0x5410, R51.reuse ;  /* 0x00005410ff307816 */ /* 0x102fe20000000033 */
[----:B------:R0:W-:Y:S01]  /*0df0*/  STL [R1+0x30], R3 ;  /* 0x0000300301007387 */ /* 0x0001e20000100800 */
[----:B------:R-:W-:Y:S02]  /*0e00*/  PRMT R211, RZ, 0x7610, R196 ;  /* 0x00007610ffd37816 */ /* 0x000fe400000000c4 */
[----:B--2---:R-:W-:Y:S01]  /*0e10*/  PRMT R49, RZ, 0x7610, R51 ;  /* 0x00007610ff317816 */ /* 0x004fe20000000033 */
[----:B------:R1:W-:Y:S01]  /*0e20*/  STL [R1+0x2c], R48 ;  /* 0x00002c3001007387 */ /* 0x0003e20000100800 */
[--C-:B------:R-:W-:Y:S02]  /*0e30*/  PRMT R205, RZ, 0x5410, R198.reuse ;  /* 0x00005410ffcd7816 */ /* 0x100fe400000000c6 */
[----:B------:R-:W-:Y:S01]  /*0e40*/  PRMT R203, RZ, 0x7610, R198 ;  /* 0x00007610ffcb7816 */ /* 0x000fe200000000c6 */
[----:B------:R-:W-:Y:S01]  /*0e50*/  STL [R1+0x28], R49 ;  /* 0x0000283101007387 */ /* 0x000fe20000100800 */
[----:B------:R-:W-:-:S02]  /*0e60*/  PRMT R179, RZ, 0x5410, R160 ;  /* 0x00005410ffb37816 */ /* 0x000fc400000000a0 */
[----:B0-----:R-:W-:Y:S02]  /*0e70*/  PRMT R3, RZ, 0x5410, R40 ;  /* 0x00005410ff037816 */ /* 0x001fe40000000028 */
[----:B------:R-:W-:Y:S02]  /*0e80*/  PRMT R177, RZ, 0x7610, R160 ;  /* 0x00007610ffb17816 */ /* 0x000fe400000000a0 */
[----:B-1----:R-:W-:Y:S01]  /*0e90*/  PRMT R48, RZ, 0x7610, R40 ;  /* 0x00007610ff307816 */ /* 0x002fe20000000028 */
[----:B------:R0:W-:Y:S01]  /*0ea0*/  STL [R1+0x24], R3 ;  /* 0x0000240301007387 */ /* 0x0001e20000100800 */
[----:B------:R-:W-:Y:S02]  /*0eb0*/  PRMT R40, RZ, 0x5410, R41 ;  /* 0x00005410ff287816 */ /* 0x000fe40000000029 */
[--C-:B------:R-:W-:Y:S01]  /*0ec0*/  PRMT R157, RZ, 0x5410, R145.reuse ;  /* 0x00005410ff9d7816 */ /* 0x100fe20000000091 */
[----:B------:R-:W-:Y:S01]  /*0ed0*/  STL [R1+0x20], R48 ;  /* 0x0000203001007387 */ /* 0x000fe20000100800 */
[----:B------:R-:W-:-:S02]  /*0ee0*/  PRMT R155, RZ, 0x7610, R145 ;  /* 0x00007610ff9b7816 */ /* 0x000fc40000000091 */
[--C-:B------:R-:W-:Y:S01]  /*0ef0*/  PRMT R153, RZ, 0x5410, R146.reuse ;  /* 0x00005410ff997816 */ /* 0x100fe20000000092 */
[----:B------:R1:W-:Y:S01]  /*0f00*/  STL [R1+0x1c], R40 ;  /* 0x00001c2801007387 */ /* 0x0003e20000100800 */
[----:B------:R-:W-:Y:S02]  /*0f10*/  PRMT R151, RZ, 0x7610, R146 ;  /* 0x00007610ff977816 */ /* 0x000fe40000000092 */
[----:B0-----:R-:W-:Y:S02]  /*0f20*/  PRMT R3, RZ, 0x7610, R41 ;  /* 0x00007610ff037816 */ /* 0x001fe40000000029 */
[----:B------:R-:W-:Y:S02]  /*0f30*/  PRMT R41, RZ, 0x5410, R42 ;  /* 0x00005410ff297816 */ /* 0x000fe4000000002a */
[----:B------:R-:W-:Y:S01]  /*0f40*/  PRMT R222, RZ, 0x5410, R212 ;  /* 0x00005410ffde7816 */ /* 0x000fe200000000d4 */
[----:B------:R0:W-:Y:S01]  /*0f50*/  STL [R1+0x18], R3 ;  /* 0x0000180301007387 */ /* 0x0001e20000100800 */
[----:B------:R-:W-:-:S02]  /*0f60*/  PRMT R218, RZ, 0x5410, R214 ;  /* 0x00005410ffda7816 */ /* 0x000fc400000000d6 */
[----:B-1----:R-:W-:Y:S01]  /*0f70*/  PRMT R40, RZ, 0x7610, R42 ;  /* 0x00007610ff287816 */ /* 0x002fe2000000002a */
        /* <DEDUP_REMOVED lines=11> */
[----:B------:R-:W-:Y:S01]  /*1030*/  STL [R1+0x8], R41 ;  /* 0x0000082901007387 */ /* 0x000fe20000100800 */
[--C-:B------:R-:W-:Y:S02]  /*1040*/  PRMT R175, RZ, 0x5410, R161.reuse ;  /* 0x00005410ffaf7816 */ /* 0x100fe400000000a1 */
[----:B------:R-:W-:Y:S01]  /*1050*/  PRMT R173, RZ, 0x7610, R161 ;  /* 0x00007610ffad7816 */ /* 0x000fe200000000a1 */
[----:B------:R-:W-:Y:S01]  /*1060*/  STL [R1+0x4], R40 ;  /* 0x0000042801007387 */ /* 0x000fe20000100800 */
[----:B------:R-:W-:-:S02]  /*1070*/  PRMT R171, RZ, 0x5410, R162 ;  /* 0x00005410ffab7816 */ /* 0x000fc400000000a2 */
[----:B0-----:R-:W-:Y:S02]  /*1080*/  PRMT R3, RZ, 0x7610, R244 ;  /* 0x00007610ff037816 */ /* 0x001fe400000000f4 */
[----:B------:R-:W-:Y:S02]  /*1090*/  PRMT R244, RZ, 0x5410, R237 ;  /* 0x00005410fff47816 */ /* 0x000fe400000000ed */
[----:B------:R-:W-:Y:S01]  /*10a0*/  PRMT R237, RZ, 0x7610, R228 ;  /* 0x00007610ffed7816 */ /* 0x000fe200000000e4 */
[----:B------:R0:W-:Y:S01]  /*10b0*/  STL [R1], R3 ;  /* 0x0000000301007387 */ /* 0x0001e20000100800 */
        /* <DEDUP_REMOVED lines=39> */
[--C-:B0-----:R-:W-:Y:S02]  /*1330*/  PRMT R3, RZ, 0x5410, R9.reuse ;  /* 0x00005410ff037816 */ /* 0x101fe40000000009 */
        /* <DEDUP_REMOVED lines=62> */
[--C-:B------:R-:W-:Y:S02]  /*1720*/  PRMT R194, RZ, 0x5410, R181.reuse ;  /* 0x00005410ffc27816 */ /* 0x100fe400000000b5 */
        /* <DEDUP_REMOVED lines=20> */
.L_x_1199:
[----:B------:R-:W-:-:S10]  /*1870*/  HFMA2.MMA R70, -RZ, RZ, 0, 2.384185791015625e-07 ;  /* 0x00000004ff467435 */ /* 0x000fd400000001ff */
[----:B------:R-:W-:-:S05]  /*1880*/  IMAD.WIDE R68, R58, R70, c[0x0][0x1d0] ;  /* 0x000074003a447625 */ /* 0x000fca00078e0246 */
[----:B------:R0:W2:Y:S01]  /*1890*/  LDG.E R181, [R68.64] ;  /* 0x0000000444b57981 */ /* 0x0000a2000c1e1900 */
[----:B------:R-:W-:Y:S01]  /*18a0*/  IMAD R182, R58, c[0x0][0x168], RZ ;  /* 0x00005a003ab67a24 */ /* 0x000fe200078e02ff */
[----:B------:R-:W-:Y:S02]  /*18b0*/  MOV R186, RZ ;  /* 0x000000ff00ba7202 */ /* 0x000fe40000000f00 */
[----:B------:R-:W1:Y:S02]  /*18c0*/  S2R R71, SR_TID.X ;  /* 0x0000000000477919 */ /* 0x000e640000002100 */
[----:B0-----:R-:W-:-:S04]  /*18d0*/  SHF.R.S32.HI R69, RZ, 0x1f, R182 ;  /* 0x0000001fff457819 */ /* 0x001fc800000114b6 */
[----:B------:R-:W-:Y:S02]  /*18e0*/  LEA.HI R182, R69, R182, RZ, 0x3 ;  /* 0x000000b645b67211 */ /* 0x000fe400078f18ff */
[----:B--2---:R-:W-:-:S13]  /*18f0*/  ISETP.GE.AND P1, PT, R181, 0x1, PT ;  /* 0x00000001b500780c */ /* 0x004fda0003f26270 */
[----:B------:R-:W-:-:S05]  /*1900*/  @P1 IADD3 R68, R181, -0x1, RZ ;  /* 0xffffffffb5441810 */ /* 0x000fca0007ffe0ff */
[----:B------:R-:W-:-:S05]  /*1910*/  @P1 IMAD R68, R68, c[0x0][0x168], RZ ;  /* 0x00005a0044441a24 */ /* 0x000fca00078e02ff */
[----:B------:R-:W-:-:S04]  /*1920*/  @P1 SHF.R.S32.HI R69, RZ, 0x1f, R68 ;  /* 0x0000001fff451819 */ /* 0x000fc80000011444 */
[----:B------:R-:W-:Y:S02]  /*1930*/  @P1 LEA.HI R68, R69, R68, RZ, 0x3 ;  /* 0x0000004445441211 */ /* 0x000fe400078f18ff */
[----:B-1----:R-:W-:-:S04]  /*1940*/  LOP3.LUT R69, R71, 0x1f, RZ, 0xc0, !PT ;  /* 0x0000001f47457812 */ /* 0x002fc800078ec0ff */
[-C--:B------:R-:W-:Y:S02]  /*1950*/  LEA.HI.SX32 R182, R182, R69.reuse, 0x1d ;  /* 0x00000045b6b67211 */ /* 0x080fe400078feaff */
[----:B------:R-:W-:Y:S01]  /*1960*/  @P1 LEA.HI.SX32 R186, R68, R69, 0x1d ;  /* 0x0000004544ba1211 */ /* 0x000fe200078feaff */
[----:B------:R-:W-:-:S05]  /*1970*/  IMAD.WIDE R68, R58, R70, c[0x0][0x1d8] ;  /* 0x000076003a447625 */ /* 0x000fca00078e0246 */
[----:B------:R0:W5:Y:S01]  /*1980*/  LDG.E R169, [R68.64] ;  /* 0x0000000444a97981 */ /* 0x000162000c1e1900 */
[----:B------:R-:W-:Y:S01]  /*1990*/  BSSY B0, `(.L_x_972) ;  /* 0x000007d000007945 */ /* 0x000fe20003800000 */
[----:B------:R-:W-:Y:S01]  /*19a0*/  SHF.R.S32.HI R170, RZ, 0x1f, R58 ;  /* 0x0000001fffaa7819 */ /* 0x000fe2000001143a */
[----:B------:R-:W-:Y:S05]  /*19b0*/  @!P0 BRA `(.L_x_973) ;  /* 0x000007a000008947 */ /* 0x000fea0003800000 */
[----:B------:R-:W-:Y:S02]  /*19c0*/  ISETP.NE.U32.AND P2, PT, RZ, c[0x0][0x180], PT ;  /* 0x00006000ff007a0c */ /* 0x000fe40003f45070 */
[----:B0-----:R-:W-:Y:S02]  /*19d0*/  @P1 MOV R68, 0x10 ;  /* 0x0000001000441802 */ /* 0x001fe40000000f00 */
[----:B------:R-:W-:-:S03]  /*19e0*/  ISETP.NE.AND.EX P2, PT, RZ, c[0x0][0x184], PT, P2 ;  /* 0x00006100ff007a0c */ /* 0x000fc60003f45320 */
[----:B------:R-:W-:-:S05]  /*19f0*/  @P1 IMAD.WIDE.U32 R68, R186, R68, c[0x0][0x170] ;  /* 0x00005c00ba441625 */ /* 0x000fca00078e0044 */
[----:B------:R0:W5:Y:S05]  /*1a00*/  @P1 LDG.E.128 R60, [R68.64] ;  /* 0x00000004443c1981 */ /* 0x00016a000c1e1d00 */
[----:B0-----:R-:W-:-:S05]  /*1a10*/  @P2 MOV R68, 0x10 ;  /* 0x0000001000442802 */ /* 0x001fca0000000f00 */
        /* <DEDUP_REMOVED lines=9> */
.L_x_975:
[----:B0-----:R-:W2:Y:S01]  /*1ab0*/  LDL R69, [R1+0x64] ;  /* 0x0000640001457983 */ /* 0x001ea20000100800 */
[----:B-----5:R-:W-:-:S05]  /*1ac0*/  PRMT R68, RZ, 0x5410, R60 ;  /* 0x00005410ff447816 */ /* 0x020fca000000003c */
[----:B------:R-:W-:-:S04]  /*1ad0*/  FMUL.FTZ R68, R68, c[0x0][0x1ec] ;  /* 0x00007b0044447a20 */ /* 0x000fc80000410000 */
[----:B--2---:R-:W-:Y:S01]  /*1ae0*/  FMUL.FTZ R117, R69, R68 ;  /* 0x0000004445757220 */ /* 0x004fe20000410000 */
[----:B------:R-:W-:-:S05]  /*1af0*/  @P2 PRMT R68, RZ, 0x5410, R64 ;  /* 0x00005410ff442816 */ /* 0x000fca0000000040 */
[----:B------:R-:W-:Y:S02]  /*1b00*/  @P2 FADD.FTZ R117, R68, R117 ;  /* 0x0000007544752221 */ /* 0x000fe40000010000 */
.L_x_976:
[----:B------:R-:W-:Y:S05]  /*1b10*/  BSYNC B1 ;  /* 0x0000000000017941 */ /* 0x000fea0003800000 */
.L_x_974:
[----:B------:R-:W-:Y:S01]  /*1b20*/  BSSY B1, `(.L_x_977) ;  /* 0x000000c000017945 */ /* 0x000fe20003800000 */
[----:B------:R-:W-:Y:S05]  /*1b30*/  @P3 BRA `(.L_x_978) ;  /* 0x0000004000003947 */ /* 0x000fea0003800000 */
[----:B------:R-:W-:Y:S01]  /*1b40*/  MOV R118, RZ ;  /* 0x000000ff00767202 */ /* 0x000fe20000000f00 */
[----:B------:R-:W-:Y:S05]  /*1b50*/  @!P2 BRA `(.L_x_979) ;  /* 0x000000800000a947 */ /* 0x000fea0003800000 */
[----:B-----5:R-:W-:Y:S01]  /*1b60*/  PRMT R118, RZ, 0x7610, R64 ;  /* 0x00007610ff767816 */ /* 0x020fe20000000040 */
[----:B------:R-:W-:Y:S05]  /*1b70*/  BRA `(.L_x_979) ;  /* 0x0000006000007947 */ /* 0x000fea0003800000 */
.L_x_978:
[----:B------:R-:W2:Y:S01]  /*1b80*/  LDL R69, [R1+0x60] ;  /* 0x0000600001457983 */ /* 0x000ea20000100800 */
[----:B-----5:R-:W-:-:S05]  /*1b90*/  PRMT R68, RZ, 0x7610, R60 ;  /* 0x00007610ff447816 */ /* 0x020fca000000003c */
[----:B------:R-:W-:-:S04]  /*1ba0*/  FMUL.FTZ R68, R68, c[0x0][0x1ec] ;  /* 0x00007b0044447a20 */ /* 0x000fc80000410000 */
[----:B--2---:R-:W-:Y:S01]  /*1bb0*/  FMUL.FTZ R118, R69, R68 ;  /* 0x0000004445767220 */ /* 0x004fe20000410000 */
[----:B------:R-:W-:-:S05]  /*1bc0*/  @P2 PRMT R68, RZ, 0x7610, R64 ;  /* 0x00007610ff442816 */ /* 0x000fca0000000040 */
[----:B------:R-:W-:Y:S02]  /*1bd0*/  @P2 FADD.FTZ R118, R68, R118 ;  /* 0x0000007644762221 */ /* 0x000fe40000010000 */
.L_x_979:
[----:B------:R-:W-:Y:S05]  /*1be0*/  BSYNC B1 ;  /* 0x0000000000017941 */ /* 0x000fea0003800000 */
.L_x_977:
[----:B------:R-:W-:Y:S01]  /*1bf0*/  BSSY B1, `(.L_x_980) ;  /* 0x000000c000017945 */ /* 0x000fe20003800000 */
[----:B------:R-:W-:Y:S05]  /*1c00*/  @P3 BRA `(.L_x_981) ;  /* 0x0000004000003947 */ /* 0x000fea0003800000 */
[----:B------:R-:W-:Y:S01]  /*1c10*/  HFMA2.MMA R119, -RZ, RZ, 0, 0 ;  /* 0x00000000ff777435 */ /* 0x000fe200000001ff */
[----:B------:R-:W-:Y:S05]  /*1c20*/  @!P2 BRA `(.L_x_982) ;  /* 0x000000800000a947 */ /* 0x000fea0003800000 */
[----:B-----5:R-:W-:Y:S01]  /*1c30*/  PRMT R119, RZ, 0x5410, R65 ;  /* 0x00005410ff777816 */ /* 0x020fe20000000041 */
[----:B------:R-:W-:Y:S05]  /*1c40*/  BRA `(.L_x_982) ;  /* 0x0000006000007947 */ /* 0x000fea0003800000 */
.L_x_981:
[----:B------:R-:W2:Y:S01]  /*1c50*/  LDL R69, [R1+0x5c] ;  /* 0x00005c0001457983 */ /* 0x000ea20000100800 */
[----:B-----5:R-:W-:-:S05]  /*1c60*/  PRMT R68, RZ, 0x5410, R61 ;  /* 0x00005410ff447816 */ /* 0x020fca000000003d */
[----:B------:R-:W-:-:S04]  /*1c70*/  FMUL.FTZ R68, R68, c[0x0][0x1ec] ;  /* 0x00007b0044447a20 */ /* 0x000fc80000410000 */
[----:B--2---:R-:W-:Y:S01]  /*1c80*/  FMUL.FTZ R119, R69, R68 ;  /* 0x0000004445777220 */ /* 0x004fe20000410000 */
[----:B------:R-:W-:-:S05]  /*1c90*/  @P2 PRMT R68, RZ, 0x5410, R65 ;  /* 0x00005410ff442816 */ /* 0x000fca0000000041 */
[----:B------:R-:W-:Y:S02]  /*1ca0*/  @P2 FADD.FTZ R119, R68, R119 ;  /* 0x0000007744772221 */ /* 0x000fe40000010000 */
.L_x_982:
[----:B------:R-:W-:Y:S05]  /*1cb0*/  BSYNC B1 ;  /* 0x0000000000017941 */ /* 0x000fea0003800000 */
.L_x_980:
[----:B------:R-:W-:Y:S01]  /*1cc0*/  BSSY B1, `(.L_x_983) ;  /* 0x000000c000017945 */ /* 0x000fe20003800000 */
[----:B------:R-:W-:Y:S05]  /*1cd0*/  @P3 BRA `(.L_x_984) ;  /* 0x0000004000003947 */ /* 0x000fea0003800000 */
[----:B------:R-:W-:Y:S01]  /*1ce0*/  MOV R120, RZ ;  /* 0x000000ff00787202 */ /* 0x000fe20000000f00 */
[----:B------:R-:W-:Y:S05]  /*1cf0*/  @!P2 BRA `(.L_x_985) ;  /* 0x000000800000a947 */ /* 0x000fea0003800000 */
[----:B-----5:R-:W-:Y:S01]  /*1d00*/  PRMT R120, RZ, 0x7610, R65 ;  /* 0x00007610ff787816 */ /* 0x020fe20000000041 */
[----:B------:R-:W-:Y:S05]  /*1d10*/  BRA `(.L_x_985) ;  /* 0x0000006000007947 */ /* 0x000fea0003800000 */
.L_x_984:
[----:B------:R-:W2:Y:S01]  /*1d20*/  LDL R69, [R1+0x58] ;  /* 0x0000580001457983 */ /* 0x000ea20000100800 */
[----:B-----5:R-:W-:-:S05]  /*1d30*/  PRMT R68, RZ, 0x7610, R61 ;  /* 0x00007610ff447816 */ /* 0x020fca000000003d */
[----:B------:R-:W-:-:S04]  /*1d40*/  FMUL.FTZ R68, R68, c[0x0][0x1ec] ;  /* 0x00007b0044447a20 */ /* 0x000fc80000410000 */
[----:B--2---:R-:W-:Y:S01]  /*1d50*/  FMUL.FTZ R120, R69, R68 ;  /* 0x0000004445787220 */ /* 0x004fe20000410000 */
[----:B------:R-:W-:-:S05]  /*1d60*/  @P2 PRMT R68, RZ, 0x7610, R65 ;  /* 0x00007610ff442816 */ /* 0x000fca0000000041 */
[----:B------:R-:W-:Y:S02]  /*1d70*/  @P2 FADD.FTZ R120, R68, R120 ;  /* 0x0000007844782221 */ /* 0x000fe40000010000 */
.L_x_985:
[----:B------:R-:W-:Y:S05]  /*1d80*/  BSYNC B1 ;  /* 0x0000000000017941 */ /* 0x000fea0003800000 */
.L_x_983:
[----:B------:R-:W-:Y:S01]  /*1d90*/  BSSY B1, `(.L_x_986) ;  /* 0x000000c000017945 */ /* 0x000fe20003800000 */
[----:B------:R-:W-:Y:S05]  /*1da0*/  @P3 BRA `(.L_x_987) ;  /* 0x0000004000003947 */ /* 0x000fea0003800000 */
[----:B------:R-:W-:Y:S01]  /*1db0*/  HFMA2.MMA R121, -RZ, RZ, 0, 0 ;  /* 0x00000000ff797435 */ /* 0x000fe200000001ff */
[----:B------:R-:W-:Y:S05]  /*1dc0*/  @!P2 BRA `(.L_x_988) ;  /* 0x000000800000a947 */ /* 0x000fea0003800000 */
[----:B-----5:R-:W-:Y:S01]  /*1dd0*/  PRMT R121, RZ, 0x5410, R66 ;  /* 0x00005410ff797816 */ /* 0x020fe20000000042 */
[----:B------:R-:W-:Y:S05]  /*1de0*/  BRA `(.L_x_988) ;  /* 0x0000006000007947 */ /* 0x000fea0003800000 */
.L_x_987:
[----:B------:R-:W2:Y:S01]  /*1df0*/  LDL R69, [R1+0x54] ;  /* 0x0000540001457983 */ /* 0x000ea20000100800 */
[----:B-----5:R-:W-:-:S05]  /*1e00*/  PRMT R68, RZ, 0x5410, R62 ;  /* 0x00005410ff447816 */ /* 0x020fca000000003e */
[----:B------:R-:W-:-:S04]  /*1e10*/  FMUL.FTZ R68, R68, c[0x0][0x1ec] ;  /* 0x00007b0044447a20 */ /* 0x000fc80000410000 */
[----:B--2---:R-:W-:Y:S01]  /*1e20*/  FMUL.FTZ R121, R69, R68 ;  /* 0x0000004445797220 */ /* 0x004fe20000410000 */
[----:B------:R-:W-:-:S05]  /*1e30*/  @P2 PRMT R68, RZ, 0x5410, R66 ;  /* 0x00005410ff442816 */ /* 0x000fca0000000042 */
[----:B------:R-:W-:Y:S02]  /*1e40*/  @P2 FADD.FTZ R121, R68, R121 ;  /* 0x0000007944792221 */ /* 0x000fe40000010000 */
.L_x_988:
[----:B------:R-:W-:Y:S05]  /*1e50*/  BSYNC B1 ;  /* 0x0000000000017941 */ /* 0x000fea0003800000 */
.L_x_986:
[----:B------:R-:W-:Y:S01]  /*1e60*/  BSSY B1, `(.L_x_989) ;  /* 0x000000c000017945 */ /* 0x000fe20003800000 */
[----:B------:R-:W-:Y:S05]  /*1e70*/  @P3 BRA `(.L_x_990) ;  /* 0x0000004000003947 */ /* 0x000fea0003800000 */
[----:B------:R-:W-:Y:S01]  /*1e80*/  MOV R122, RZ ;  /* 0x000000ff007a7202 */ /* 0x000fe20000000f00 */
[----:B------:R-:W-:Y:S05]  /*1e90*/  @!P2 BRA `(.L_x_991) ;  /* 0x000000800000a947 */ /* 0x000fea0003800000 */
[----:B-----5:R-:W-:Y:S01]  /*1ea0*/  PRMT R122, RZ, 0x7610, R66 ;  /* 0x00007610ff7a7816 */ /* 0x020fe20000000042 */
[----:B------:R-:W-:Y:S05]  /*1eb0*/  BRA `(.L_x_991) ;  /* 0x0000006000007947 */ /* 0x000fea0003800000 */
.L_x_990:
[----:B------:R-:W2:Y:S01]  /*1ec0*/  LDL R69, [R1+0x50] ;  /* 0x0000500001457983 */ /* 0x000ea20000100800 */
[----:B-----5:R-:W-:-:S05]  /*1ed0*/  PRMT R68, RZ, 0x7610, R62 ;  /* 0x00007610ff447816 */ /* 0x020fca000000003e */
[----:B------:R-:W-:-:S04]  /*1ee0*/  FMUL.FTZ R68, R68, c[0x0][0x1ec] ;  /* 0x00007b0044447a20 */ /* 0x000fc80000410000 */
[----:B--2---:R-:W-:Y:S01]  /*1ef0*/  FMUL.FTZ R122, R69, R68 ;  /* 0x00000044457a7220 */ /* 0x004fe20000410000 */
[----:B------:R-:W-:-:S05]  /*1f00*/  @P2 PRMT R68, RZ, 0x7610, R66 ;  /* 0x00007610ff442816 */ /* 0x000fca0000000042 */
[----:B------:R-:W-:Y:S02]  /*1f10*/  @P2 FADD.FTZ R122, R68, R122 ;  /* 0x0000007a447a2221 */ /* 0x000fe40000010000 */
.L_x_991:
[----:B------:R-:W-:Y:S05]  /*1f20*/  BSYNC B1 ;  /* 0x0000000000017941 */ /* 0x000fea0003800000 */
.L_x_989:
[----:B------:R-:W-:Y:S01]  /*1f30*/  BSSY B1, `(.L_x_992) ;  /* 0x000000c000017945 */ /* 0x000fe20003800000 */
[----:B------:R-:W-:Y:S05]  /*1f40*/  @P3 BRA `(.L_x_993) ;  /* 0x0000004000003947 */ /* 0x000fea0003800000 */
[----:B------:R-:W-:Y:S01]  /*1f50*/  IMAD.MOV.U32 R123, RZ, RZ, RZ ;  /* 0x000000ffff7b7224 */ /* 0x000fe200078e00ff */
[----:B------:R-:W-:Y:S05]  /*1f60*/  @!P2 BRA `(.L_x_994) ;  /* 0x000000800000a947 */ /* 0x000fea0003800000 */
[----:B-----5:R-:W-:Y:S01]  /*1f70*/  PRMT R123, RZ, 0x5410, R67 ;  /* 0x00005410ff7b7816 */ /* 0x020fe20000000043 */
[----:B------:R-:W-:Y:S05]  /*1f80*/  BRA `(.L_x_994) ;  /* 0x0000006000007947 */ /* 0x000fea0003800000 */
.L_x_993:
[----:B------:R-:W2:Y:S01]  /*1f90*/  LDL R69, [R1+0x4c] ;  /* 0x00004c0001457983 */ /* 0x000ea20000100800 */
[----:B-----5:R-:W-:-:S05]  /*1fa0*/  PRMT R68, RZ, 0x5410, R63 ;  /* 0x00005410ff447816 */ /* 0x020fca000000003f */
[----:B------:R-:W-:-:S04]  /*1fb0*/  FMUL.FTZ R68, R68, c[0x0][0x1ec] ;  /* 0x00007b0044447a20 */ /* 0x000fc80000410000 */
[----:B--2---:R-:W-:Y:S01]  /*1fc0*/  FMUL.FTZ R123, R69, R68 ;  /* 0x00000044457b7220 */ /* 0x004fe20000410000 */
[----:B------:R-:W-:-:S05]  /*1fd0*/  @P2 PRMT R68, RZ, 0x5410, R67 ;  /* 0x00005410ff442816 */ /* 0x000fca0000000043 */
[----:B------:R-:W-:Y:S02]  /*1fe0*/  @P2 FADD.FTZ R123, R68, R123 ;  /* 0x0000007b447b2221 */ /* 0x000fe40000010000 */
.L_x_994:
[----:B------:R-:W-:Y:S05]  /*1ff0*/  BSYNC B1 ;  /* 0x0000000000017941 */ /* 0x000fea0003800000 */
.L_x_992:
[----:B------:R-:W-:Y:S01]  /*2000*/  BSSY B1, `(.L_x_995) ;  /* 0x000000c000017945 */ /* 0x000fe20003800000 */
[----:B------:R-:W-:Y:S05]  /*2010*/  @P3 BRA `(.L_x_996) ;  /* 0x0000004000003947 */ /* 0x000fea0003800000 */
[----:B------:R-:W-:Y:S01]  /*2020*/  HFMA2.MMA R124, -RZ, RZ, 0, 0 ;  /* 0x00000000ff7c7435 */ /* 0x000fe200000001ff */
[----:B------:R-:W-:Y:S05]  /*2030*/  @!P2 BRA `(.L_x_997) ;  /* 0x000000800000a947 */ /* 0x000fea0003800000 */
[----:B-----5:R-:W-:Y:S01]  /*2040*/  PRMT R124, RZ, 0x7610, R67 ;  /* 0x00007610ff7c7816 */ /* 0x020fe20000000043 */
[----:B------:R-:W-:Y:S05]  /*2050*/  BRA `(.L_x_997) ;  /* 0x0000006000007947 */ /* 0x000fea0003800000 */
.L_x_996:
[----:B------:R-:W2:Y:S01]  /*2060*/  LDL R69, [R1+0x48] ;  /* 0x0000480001457983 */ /* 0x000ea20000100800 */
[----:B-----5:R-:W-:-:S05]  /*2070*/  PRMT R68, RZ, 0x7610, R63 ;  /* 0x00007610ff447816 */ /* 0x020fca000000003f */
[----:B------:R-:W-:-:S04]  /*2080*/  FMUL.FTZ R68, R68, c[0x0][0x1ec] ;  /* 0x00007b0044447a20 */ /* 0x000fc80000410000 */
[----:B--2---:R-:W-:Y:S01]  /*2090*/  FMUL.FTZ R124, R69, R68 ;  /* 0x00000044457c7220 */ /* 0x004fe20000410000 */
[----:B------:R-:W-:-:S05]  /*20a0*/  @P2 PRMT R68, RZ, 0x7610, R67 ;  /* 0x00007610ff442816 */ /* 0x000fca0000000043 */
[----:B------:R-:W-:Y:S02]  /*20b0*/  @P2 FADD.FTZ R124, R68, R124 ;  /* 0x0000007c447c2221 */ /* 0x000fe40000010000 */
.L_x_997:
[----:B------:R-:W-:Y:S05]  /*20c0*/  BSYNC B1 ;  /* 0x0000000000017941 */ /* 0x000fea0003800000 */
.L_x_995:
[----:B------:R-:W-:Y:S02]  /*20d0*/  MOV R132, 0x10 ;  /* 0x0000001000847802 */ /* 0x000fe40000000f00 */
[----:B------:R-:W-:Y:S02]  /*20e0*/  F2FP.BF16.PACK_AB R71, R124, R123 ;  /* 0x0000007b7c47723e */ /* 0x000fe400000010ff */
[----:B------:R-:W-:Y:S01]  /*20f0*/  F2FP.BF16.PACK_AB R70, R122, R121 ;  /* 0x000000797a46723e */ /* 0x000fe200000010ff */
[----:B------:R-:W-:Y:S01]  /*2100*/  IMAD.WIDE.U32 R132, R182, R132, c[0x0][0x188] ;  /* 0x00006200b6847625 */ /* 0x000fe200078e0084 */
[----:B------:R-:W-:Y:S02]  /*2110*/  F2FP.BF16.PACK_AB R69, R120, R119 ;  /* 0x000000777845723e */ /* 0x000fe400000010ff */
[----:B------:R-:W-:Y:S02]  /*2120*/  F2FP.BF16.PACK_AB R68, R118, R117 ;  /* 0x000000757644723e */ /* 0x000fe400000010ff */
[----:B------:R-:W-:-:S02]  /*2130*/  IADD3 R186, R186, 0x20, RZ ;  /* 0x00000020baba7810 */ /* 0x000fc40007ffe0ff */
[----:B------:R-:W-:Y:S01]  /*2140*/  IADD3 R182, R182, 0x20, RZ ;  /* 0x00000020b6b67810 */ /* 0x000fe20007ffe0ff */
[----:B------:R0:W-:Y:S04]  /*2150*/  STG.E.128 [R132.64], R68 ;  /* 0x0000004484007986 */ /* 0x0001e8000c101d04 */
.L_x_973:
[----:B------:R-:W-:Y:S05]  /*2160*/  BSYNC B0 ;  /* 0x0000000000007941 */ /* 0x000fea0003800000 */
.L_x_972:
        /* <DEDUP_REMOVED lines=18> */
.L_x_1001:
[----:B0-----:R-:W2:Y:S01]  /*2290*/  LDL R69, [R1+0x44] ;  /* 0x0000440001457983 */ /* 0x001ea20000100800 */
[----:B-----5:R-:W-:-:S05]  /*22a0*/  PRMT R68, RZ, 0x5410, R60 ;  /* 0x00005410ff447816 */ /* 0x020fca000000003c */
[----:B------:R-:W-:-:S04]  /*22b0*/  FMUL.FTZ R68, R68, c[0x0][0x1ec] ;  /* 0x00007b0044447a20 */ /* 0x000fc80000410000 */
[----:B--2---:R-:W-:Y:S01]  /*22c0*/  FMUL.FTZ R125, R69, R68 ;  /* 0x00000044457d7220 */ /* 0x004fe20000410000 */
[----:B------:R-:W-:-:S05]  /*22d0*/  @P2 PRMT R68, RZ, 0x5410, R64 ;  /* 0x00005410ff442816 */ /* 0x000fca0000000040 */
[----:B------:R-:W-:Y:S02]  /*22e0*/  @P2 FADD.FTZ R125, R68, R125 ;  /* 0x0000007d447d2221 */ /* 0x000fe40000010000 */
.L_x_1002:
[----:B------:R-:W-:Y:S05]  /*22f0*/  BSYNC B1 ;  /* 0x0000000000017941 */ /* 0x000fea0003800000 */
.L_x_1000:
[----:B------:R-:W-:Y:S01]  /*2300*/  BSSY B1, `(.L_x_1003) ;  /* 0x000000c000017945 */ /* 0x000fe20003800000 */
[----:B------:R-:W-:Y:S05]  /*2310*/  @P3 BRA `(.L_x_1004) ;  /* 0x0000004000003947 */ /* 0x000fea0003800000 */
[----:B------:R-:W-:Y:S01]  /*2320*/  MOV R126, RZ ;  /* 0x000000ff007e7202 */ /* 0x000fe20000000f00 */
[----:B------:R-:W-:Y:S05]  /*2330*/  @!P2 BRA `(.L_x_1005) ;  /* 0x000000800000a947 */ /* 0x000fea0003800000 */
[----:B-----5:R-:W-:Y:S01]  /*2340*/  PRMT R126, RZ, 0x7610, R64 ;  /* 0x00007610ff7e7816 */ /* 0x020fe20000000040 */
[----:B------:R-:W-:Y:S05]  /*2350*/  BRA `(.L_x_1005) ;  /* 0x0000006000007947 */ /* 0x000fea0003800000 */
.L_x_1004:
[----:B------:R-:W2:Y:S01]  /*2360*/  LDL R69, [R1+0x40] ;  /* 0x0000400001457983 */ /* 0x000ea20000100800 */
[----:B-----5:R-:W-:-:S05]  /*2370*/  PRMT R68, RZ, 0x7610, R60 ;  /* 0x00007610ff447816 */ /* 0x020fca000000003c */
[----:B------:R-:W-:-:S04]  /*2380*/  FMUL.FTZ R68, R68, c[0x0][0x1ec] ;  /* 0x00007b0044447a20 */ /* 0x000fc80000410000 */
[----:B--2---:R-:W-:Y:S01]  /*2390*/  FMUL.FTZ R126, R69, R68 ;  /* 0x00000044457e7220 */ /* 0x004fe20000410000 */
[----:B------:R-:W-:-:S05]  /*23a0*/  @P2 PRMT R68, RZ, 0x7610, R64 ;  /* 0x00007610ff442816 */ /* 0x000fca0000000040 */
[----:B------:R-:W-:Y:S02]  /*23b0*/  @P2 FADD.FTZ R126, R68, R126 ;  /* 0x0000007e447e2221 */ /* 0x000fe40000010000 */
.L_x_1005:
[----:B------:R-:W-:Y:S05]  /*23c0*/  BSYNC B1 ;  /* 0x0000000000017941 */ /* 0x000fea0003800000 */
.L_x_1003:
[----:B------:R-:W-:Y:S01]  /*23d0*/  BSSY B1, `(.L_x_1006) ;  /* 0x000000c000017945 */ /* 0x000fe20003800000 */
[----:B------:R-:W-:Y:S05]  /*23e0*/  @P3 BRA `(.L_x_1007) ;  /* 0x0000004000003947 */ /* 0x000fea0003800000 */
[----:B------:R-:W-:Y:S01]  /*23f0*/  HFMA2.MMA R127, -RZ, RZ, 0, 0 ;  /* 0x00000000ff7f7435 */ /* 0x000fe200000001ff */
[----:B------:R-:W-:Y:S05]  /*2400*/  @!P2 BRA `(.L_x_1008) ;  /* 0x000000800000a947 */ /* 0x000fea0003800000 */
[----:B-----5:R-:W-:Y:S01]  /*2410*/  PRMT R127, RZ, 0x5410, R65 ;  /* 0x00005410ff7f7816 */ /* 0x020fe20000000041 */
[----:B------:R-:W-:Y:S05]  /*2420*/  BRA `(.L_x_1008) ;  /* 0x0000006000007947 */ /* 0x000fea0003800000 */
.L_x_1007:
[----:B------:R-:W2:Y:S01]  /*2430*/  LDL R69, [R1+0x3c] ;  /* 0x00003c0001457983 */ /* 0x000ea20000100800 */
[----:B-----5:R-:W-:-:S05]  /*2440*/  PRMT R68, RZ, 0x5410, R61 ;  /* 0x00005410ff447816 */ /* 0x020fca000000003d */
[----:B------:R-:W-:-:S04]  /*2450*/  FMUL.FTZ R68, R68, c[0x0][0x1ec] ;  /* 0x00007b0044447a20 */ /* 0x000fc80000410000 */
[----:B--2---:R-:W-:Y:S01]  /*2460*/  FMUL.FTZ R127, R69, R68 ;  /* 0x00000044457f7220 */ /* 0x004fe20000410000 */
[----:B------:R-:W-:-:S05]  /*2470*/  @P2 PRMT R68, RZ, 0x5410, R65 ;  /* 0x00005410ff442816 */ /* 0x000fca0000000041 */
[----:B------:R-:W-:Y:S02]  /*2480*/  @P2 FADD.FTZ R127, R68, R127 ;  /* 0x0000007f447f2221 */ /* 0x000fe40000010000 */
.L_x_1008:
[----:B------:R-:W-:Y:S05]  /*2490*/  BSYNC B1 ;  /* 0x0000000000017941 */ /* 0x000fea0003800000 */
.L_x_1006:
[----:B------:R-:W-:Y:S01]  /*24a0*/  BSSY B1, `(.L_x_1009) ;  /* 0x000000c000017945 */ /* 0x000fe20003800000 */
[----:B------:R-:W-:Y:S05]  /*24b0*/  @P3 BRA `(.L_x_1010) ;  /* 0x0000004000003947 */ /* 0x000fea0003800000 */
[----:B------:R-:W-:Y:S01]  /*24c0*/  MOV R128, RZ ;  /* 0x000000ff00807202 */ /* 0x000fe20000000f00 */
[----:B------:R-:W-:Y:S05]  /*24d0*/  @!P2 BRA `(.L_x_1011) ;  /* 0x000000800000a947 */ /* 0x000fea0003800000 */
[----:B-----5:R-:W-:Y:S01]  /*24e0*/  PRMT R128, RZ, 0x7610, R65 ;  /* 0x00007610ff807816 */ /* 0x020fe20000000041 */
[----:B------:R-:W-:Y:S05]  /*24f0*/  BRA `(.L_x_1011) ;  /* 0x0000006000007947 */ /* 0x000fea0003800000 */
.L_x_1010:
[----:B------:R-:W2:Y:S01]  /*2500*/  LDL R69, [R1+0x38] ;  /* 0x0000380001457983 */ /* 0x000ea20000100800 */
[----:B-----5:R-:W-:-:S05]  /*2510*/  PRMT R68, RZ, 0x7610, R61 ;  /* 0x00007610ff447816 */ /* 0x020fca000000003d */
[----:B------:R-:W-:-:S04]  /*2520*/  FMUL.FTZ R68, R68, c[0x0][0x1ec] ;  /* 0x00007b0044447a20 */ /* 0x000fc80000410000 */
[----:B--2---:R-:W-:Y:S01]  /*2530*/  FMUL.FTZ R128, R69, R68 ;  /* 0x0000004445807220 */ /* 0x004fe20000410000 */
[----:B------:R-:W-:-:S05]  /*2540*/  @P2 PRMT R68, RZ, 0x7610, R65 ;  /* 0x00007610ff442816 */ /* 0x000fca0000000041 */
[----:B------:R-:W-:Y:S02]  /*2550*/  @P2 FADD.FTZ R128, R68, R128 ;  /* 0x0000008044802221 */ /* 0x000fe40000010000 */
.L_x_1011:
[----:B------:R-:W-:Y:S05]  /*2560*/  BSYNC B1 ;  /* 0x0000000000017941 */ /* 0x000fea0003800000 */
.L_x_1009:
[----:B------:R-:W-:Y:S01]  /*2570*/  BSSY B1, `(.L_x_1012) ;  /* 0x000000c000017945 */ /* 0x000fe20003800000 */
[----:B------:R-:W-:Y:S05]  /*2580*/  @P3 BRA `(.L_x_1013) ;  /* 0x0000004000003947 */ /* 0x000fea0003800000 */
[----:B------:R-:W-:Y:S01]  /*2590*/  HFMA2.MMA R129, -RZ, RZ, 0, 0 ;  /* 0x00000000ff817435 */ /* 0x000fe200000001ff */
[----:B------:R-:W-:Y:S05]  /*25a0*/  @!P2 BRA `(.L_x_1014) ;  /* 0x000000800000a947 */ /* 0x000fea0003800000 */
[----:B-----5:R-:W-:Y:S01]  /*25b0*/  PRMT R129, RZ, 0x5410, R66 ;  /* 0x00005410ff817816 */ /* 0x020fe20000000042 */
[----:B------:R-:W-:Y:S05]  /*25c0*/  BRA `(.L_x_1014) ;  /* 0x0000006000007947 */ /* 0x000fea0003800000 */
.L_x_1013:
[----:B------:R-:W2:Y:S01]  /*25d0*/  LDL R69, [R1+0x34] ;  /* 0x0000340001457983 */ /* 0x000ea20000100800 */
[----:B-----5:R-:W-:-:S05]  /*25e0*/  PRMT R68, RZ, 0x5410, R62 ;  /* 0x00005410ff447816 */ /* 0x020fca000000003e */
[----:B------:R-:W-:-:S04]  /*25f0*/  FMUL.FTZ R68, R68, c[0x0][0x1ec] ;  /* 0x00007b0044447a20 */ /* 0x000fc80000410000 */
[----:B--2---:R-:W-:Y:S01]  /*2600*/  FMUL.FTZ R129, R69, R68 ;  /* 0x0000004445817220 */ /* 0x004fe20000410000 */
[----:B------:R-:W-:-:S05]  /*2610*/  @P2 PRMT R68, RZ, 0x5410, R66 ;  /* 0x00005410ff442816 */ /* 0x000fca0000000042 */
[----:B------:R-:W-:Y:S02]  /*2620*/  @P2 FADD.FTZ R129, R68, R129 ;  /* 0x0000008144812221 */ /* 0x000fe40000010000 */
.L_x_1014:
[----:B------:R-:W-:Y:S05]  /*2630*/  BSYNC B1 ;  /* 0x0000000000017941 */ /* 0x000fea0003800000 */
.L_x_1012:
[----:B------:R-:W-:Y:S01]  /*2640*/  BSSY B1, `(.L_x_1015) ;  /* 0x000000c000017945 */ /* 0x000fe20003800000 */
[----:B------:R-:W-:Y:S05]  /*2650*/  @P3 BRA `(.L_x_1016) ;  /* 0x0000004000003947 */ /* 0x000fea0003800000 */
[----:B------:R-:W-:Y:S01]  /*2660*/  MOV R130, RZ ;  /* 0x000000ff00827202 */ /* 0x000fe20000000f00 */
[----:B------:R-:W-:Y:S05]  /*2670*/  @!P2 BRA `(.L_x_1017) ;  /* 0x000000800000a947 */ /* 0x000fea0003800000 */
[----:B-----5:R-:W-:Y:S01]  /*2680*/  PRMT R130, RZ, 0x7610, R66 ;  /* 0x00007610ff827816 */ /* 0x020fe20000000042 */
[----:B------:R-:W-:Y:S05]  /*2690*/  BRA `(.L_x_1017) ;  /* 0x0000006000007947 */ /* 0x000fea0003800000 */
.L_x_1016:
[----:B------:R-:W2:Y:S01]  /*26a0*/  LDL R69, [R1+0x30] ;  /* 0x0000300001457983 */ /* 0x000ea20000100800 */
[----:B-----5:R-:W-:-:S05]  /*26b0*/  PRMT R68, RZ, 0x7610, R62 ;  /* 0x00007610ff447816 */ /* 0x020fca000000003e */
[----:B------:R-:W-:-:S04]  /*26c0*/  FMUL.FTZ R68, R68, c[0x0][0x1ec] ;  /* 0x00007b0044447a20 */ /* 0x000fc80000410000 */
[----:B--2---:R-:W-:Y:S01]  /*26d0*/  FMUL.FTZ R130, R69, R68 ;  /* 0x0000004445827220 */ /* 0x004fe20000410000 */
[----:B------:R-:W-:-:S05]  /*26e0*/  @P2 PRMT R68, RZ, 0x7610, R66 ;  /* 0x00007610ff442816 */ /* 0x000fca0000000042 */
[----:B------:R-:W-:Y:S02]  /*26f0*/  @P2 FADD.FTZ R130, R68, R130 ;  /* 0x0000008244822221 */ /* 0x000fe40000010000 */
.L_x_1017:
[----:B------:R-:W-:Y:S05]  /*2700*/  BSYNC B1 ;  /* 0x0000000000017941 */ /* 0x000fea0003800000 */
.L_x_1015:
[----:B------:R-:W-:Y:S01]  /*2710*/  BSSY B1, `(.L_x_1018) ;  /* 0x000000c000017945 */ /* 0x000fe20003800000 */
[----:B------:R-:W-:Y:S05]  /*2720*/  @P3 BRA `(.L_x_1019) ;  /* 0x0000004000003947 */ /* 0x000fea0003800000 */
[----:B------:R-:W-:Y:S01]  /*2730*/  IMAD.MOV.U32 R131, RZ, RZ, RZ ;  /* 0x000000ffff837224 */ /* 0x000fe200078e00ff */
[----:B------:R-:W-:Y:S05]  /*2740*/  @!P2 BRA `(.L_x_1020) ;  /* 0x000000800000a947 */ /* 0x000fea0003800000 */
[----:B-----5:R-:W-:Y:S01]  /*2750*/  PRMT R131, RZ, 0x5410, R67 ;  /* 0x00005410ff837816 */ /* 0x020fe20000000043 */
[----:B------:R-:W-:Y:S05]  /*2760*/  BRA `(.L_x_1020) ;  /* 0x0000006000007947 */ /* 0x000fea0003800000 */
.L_x_1019:
[----:B------:R-:W2:Y:S01]  /*2770*/  LDL R69, [R1+0x2c] ;  /* 0x00002c0001457983 */ /* 0x000ea20000100800 */
[----:B-----5:R-:W-:-:S05]  /*2780*/  PRMT R68, RZ, 0x5410, R63 ;  /* 0x00005410ff447816 */ /* 0x020fca000000003f */
[----:B------:R-:W-:-:S04]  /*2790*/  FMUL.FTZ R68, R68, c[0x0][0x1ec] ;  /* 0x00007b0044447a20 */ /* 0x000fc80000410000 */
[----:B--2---:R-:W-:Y:S01]  /*27a0*/  FMUL.FTZ R131, R69, R68 ;  /* 0x0000004445837220 */ /* 0x004fe20000410000 */
[----:B------:R-:W-:-:S05]  /*27b0*/  @P2 PRMT R68, RZ, 0x5410, R67 ;  /* 0x00005410ff442816 */ /* 0x000fca0000000043 */
[----:B------:R-:W-:Y:S02]  /*27c0*/  @P2 FADD.FTZ R131, R68, R131 ;  /* 0x0000008344832221 */ /* 0x000fe40000010000 */
.L_x_1020:
[----:B------:R-:W-:Y:S05]  /*27d0*/  BSYNC B1 ;  /* 0x0000000000017941 */ /* 0x000fea0003800000 */
.L_x_1018:
[----:B------:R-:W-:Y:S01]  /*27e0*/  BSSY B1, `(.L_x_1021) ;  /* 0x000000c000017945 */ /* 0x000fe20003800000 */
[----:B------:R-:W-:Y:S05]  /*27f0*/  @P3 BRA `(.L_x_1022) ;  /* 0x0000004000003947 */ /* 0x000fea0003800000 */
[----:B------:R-:W-:Y:S01]  /*2800*/  HFMA2.MMA R134, -RZ, RZ, 0, 0 ;  /* 0x00000000ff867435 */ /* 0x000fe200000001ff */
[----:B------:R-:W-:Y:S05]  /*2810*/  @!P2 BRA `(.L_x_1023) ;  /* 0x000000800000a947 */ /* 0x000fea0003800000 */
[----:B-----5:R-:W-:Y:S01]  /*2820*/  PRMT R134, RZ, 0x7610, R67 ;  /* 0x00007610ff867816 */ /* 0x020fe20000000043 */
[----:B------:R-:W-:Y:S05]  /*2830*/  BRA `(.L_x_1023) ;  /* 0x0000006000007947 */ /* 0x000fea0003800000 */
.L_x_1022:
[----:B------:R-:W2:Y:S01]  /*2840*/  LDL R69, [R1+0x28] ;  /* 0x0000280001457983 */ /* 0x000ea20000100800 */
[----:B-----5:R-:W-:-:S05]  /*2850*/  PRMT R68, RZ, 0x7610, R63 ;  /* 0x00007610ff447816 */ /* 0x020fca000000003f */
[----:B------:R-:W-:-:S04]  /*2860*/  FMUL.FTZ R68, R68, c[0x0][0x1ec] ;  /* 0x00007b0044447a20 */ /* 0x000fc80000410000 */
[----:B--2---:R-:W-:Y:S01]  /*2870*/  FMUL.FTZ R134, R69, R68 ;  /* 0x0000004445867220 */ /* 0x004fe20000410000 */
[----:B------:R-:W-:-:S05]  /*2880*/  @P2 PRMT R68, RZ, 0x7610, R67 ;  /* 0x00007610ff442816 */ /* 0x000fca0000000043 */
[----:B------:R-:W-:Y:S02]  /*2890*/  @P2 FADD.FTZ R134, R68, R134 ;  /* 0x0000008644862221 */ /* 0x000fe40000010000 */
.L_x_1023:
[----:B------:R-:W-:Y:S05]  /*28a0*/  BSYNC B1 ;  /* 0x0000000000017941 */ /* 0x000fea0003800000 */
.L_x_1021:
        /* <DEDUP_REMOVED lines=9> */
.L_x_999:
[----:B------:R-:W-:Y:S05]  /*2940*/  BSYNC B0 ;  /* 0x0000000000007941 */ /* 0x000fea0003800000 */
.L_x_998:
        /* <DEDUP_REMOVED lines=18> */
.L_x_1027:
[----:B0-----:R-:W2:Y:S01]  /*2a70*/  LDL R69, [R1+0x24] ;  /* 0x0000240001457983 */ /* 0x001ea20000100800 */
[----:B-----5:R-:W-:-:S05]  /*2a80*/  PRMT R68, RZ, 0x5410, R60 ;  /* 0x00005410ff447816 */ /* 0x020fca000000003c */
[----:B------:R-:W-:-:S04]  /*2a90*/  FMUL.FTZ R68, R68, c[0x0][0x1ec] ;  /* 0x00007b0044447a20 */ /* 0x000fc80000410000 */
[----:B--2---:R-:W-:Y:S01]  /*2aa0*/  FMUL.FTZ R135, R69, R68 ;  /* 0x0000004445877220 */ /* 0x004fe20000410000 */
[----:B------:R-:W-:-:S05]  /*2ab0*/  @P2 PRMT R68, RZ, 0x5410, R64 ;  /* 0x00005410ff442816 */ /* 0x000fca0000000040 */
[----:B------:R-:W-:Y:S02]  /*2ac0*/  @P2 FADD.FTZ R135, R68, R135 ;  /* 0x0000008744872221 */ /* 0x000fe40000010000 */
.L_x_1028:
[----:B------:R-:W-:Y:S05]  /*2ad0*/  BSYNC B1 ;  /* 0x0000000000017941 */ /* 0x000fea0003800000 */
.L_x_1026:
[----:B------:R-:W-:Y:S01]  /*2ae0*/  BSSY B1, `(.L_x_1029) ;  /* 0x000000c000017945 */ /* 0x000fe20003800000 */
[----:B------:R-:W-:Y:S05]  /*2af0*/  @P3 BRA `(.L_x_1030) ;  /* 0x0000004000003947 */ /* 0x000fea0003800000 */
[----:B------:R-:W-:Y:S01]  /*2b00*/  MOV R136, RZ ;  /* 0x000000ff00887202 */ /* 0x000fe20000000f00 */
[----:B------:R-:W-:Y:S05]  /*2b10*/  @!P2 BRA `(.L_x_1031) ;  /* 0x000000800000a947 */ /* 0x000fea0003800000 */
[----:B-----5:R-:W-:Y:S01]  /*2b20*/  PRMT R136, RZ, 0x7610, R64 ;  /* 0x00007610ff887816 */ /* 0x020fe20000000040 */
[----:B------:R-:W-:Y:S05]  /*2b30*/  BRA `(.L_x_1031) ;  /* 0x0000006000007947 */ /* 0x000fea0003800000 */
.L_x_1030:
[----:B------:R-:W2:Y:S01]  /*2b40*/  LDL R69, [R1+0x20] ;  /* 0x0000200001457983 */ /* 0x000ea20000100800 */
[----:B-----5:R-:W-:-:S05]  /*2b50*/  PRMT R68, RZ, 0x7610, R60 ;  /* 0x00007610ff447816 */ /* 0x020fca000000003c */
[----:B------:R-:W-:-:S04]  /*2b60*/  FMUL.FTZ R68, R68, c[0x0][0x1ec] ;  /* 0x00007b0044447a20 */ /* 0x000fc80000410000 */
[----:B--2---:R-:W-:Y:S01]  /*2b70*/  FMUL.FTZ R136, R69, R68 ;  /* 0x0000004445887220 */ /* 0x004fe20000410000 */
[----:B------:R-:W-:-:S05]  /*2b80*/  @P2 PRMT R68, RZ, 0x7610, R64 ;  /* 0x00007610ff442816 */ /* 0x000fca0000000040 */
[----:B------:R-:W-:Y:S02]  /*2b90*/  @P2 FADD.FTZ R136, R68, R136 ;  /* 0x0000008844882221 */ /* 0x000fe40000010000 */
.L_x_1031:
[----:B------:R-:W-:Y:S05]  /*2ba0*/  BSYNC B1 ;  /* 0x0000000000017941 */ /* 0x000fea0003800000 */
.L_x_1029:
[----:B------:R-:W-:Y:S01]  /*2bb0*/  BSSY B1, `(.L_x_1032) ;  /* 0x000000c000017945 */ /* 0x000fe20003800000 */
[----:B------:R-:W-:Y:S05]  /*2bc0*/  @P3 BRA `(.L_x_1033) ;  /* 0x0000004000003947 */ /* 0x000fea0003800000 */
[----:B------:R-:W-:Y:S01]  /*2bd0*/  HFMA2.MMA R137, -RZ, RZ, 0, 0 ;  /* 0x00000000ff897435 */ /* 0x000fe200000001ff */
[----:B------:R-:W-:Y:S05]  /*2be0*/  @!P2 BRA `(.L_x_1034) ;  /* 0x000000800000a947 */ /* 0x000fea0003800000 */
[----:B-----5:R-:W-:Y:S01]  /*2bf0*/  PRMT R137, RZ, 0x5410, R65 ;  /* 0x00005410ff897816 */ /* 0x020fe20000000041 */
[----:B------:R-:W-:Y:S05]  /*2c00*/  BRA `(.L_x_1034) ;  /* 0x0000006000007947 */ /* 0x000fea0003800000 */
.L_x_1033:
[----:B------:R-:W2:Y:S01]  /*2c10*/  LDL R69, [R1+0x1c] ;  /* 0x00001c0001457983 */ /* 0x000ea20000100800 */
[----:B-----5:R-:W-:-:S05]  /*2c20*/  PRMT R68, RZ, 0x5410, R61 ;  /* 0x00005410ff447816 */ /* 0x020fca000000003d */
[----:B------:R-:W-:-:S04]  /*2c30*/  FMUL.FTZ R68, R68, c[0x0][0x1ec] ;  /* 0x00007b0044447a20 */ /* 0x000fc80000410000 */
[----:B--2---:R-:W-:Y:S01]  /*2c40*/  FMUL.FTZ R137, R69, R68 ;  /* 0x0000004445897220 */ /* 0x004fe20000410000 */
[----:B------:R-:W-:-:S05]  /*2c50*/  @P2 PRMT R68, RZ, 0x5410, R65 ;  /* 0x00005410ff442816 */ /* 0x000fca0000000041 */
[----:B------:R-:W-:Y:S02]  /*2c60*/  @P2 FADD.FTZ R137, R68, R137 ;  /* 0x0000008944892221 */ /* 0x000fe40000010000 */
.L_x_1034:
[----:B------:R-:W-:Y:S05]  /*2c70*/  BSYNC B1 ;  /* 0x0000000000017941 */ /* 0x000fea0003800000 */
.L_x_1032:
[----:B------:R-:W-:Y:S01]  /*2c80*/  BSSY B1, `(.L_x_1035) ;  /* 0x000000c000017945 */ /* 0x000fe20003800000 */
[----:B------:R-:W-:Y:S05]  /*2c90*/  @P3 BRA `(.L_x_1036) ;  /* 0x0000004000003947 */ /* 0x000fea0003800000 */
[----:B------:R-:W-:Y:S01]  /*2ca0*/  MOV R138, RZ ;  /* 0x000000ff008a7202 */ /* 0x000fe20000000f00 */
[----:B------:R-:W-:Y:S05]  /*2cb0*/  @!P2 BRA `(.L_x_1037) ;  /* 0x000000800000a947 */ /* 0x000fea0003800000 */
[----:B-----5:R-:W-:Y:S01]  /*2cc0*/  PRMT R138, RZ, 0x7610, R65 ;  /* 0x00007610ff8a7816 */ /* 0x020fe20000000041 */
[----:B------:R-:W-:Y:S05]  /*2cd0*/  BRA `(.L_x_1037) ;  /* 0x0000006000007947 */ /* 0x000fea0003800000 */
.L_x_1036:
[----:B------:R-:W2:Y:S01]  /*2ce0*/  LDL R69, [R1+0x18] ;  /* 0x0000180001457983 */ /* 0x000ea20000100800 */
[----:B-----5:R-:W-:-:S05]  /*2cf0*/  PRMT R68, RZ, 0x7610, R61 ;  /* 0x00007610ff447816 */ /* 0x020fca000000003d */
[----:B------:R-:W-:-:S04]  /*2d00*/  FMUL.FTZ R68, R68, c[0x0][0x1ec] ;  /* 0x00007b0044447a20 */ /* 0x000fc80000410000 */
[----:B--2---:R-:W-:Y:S01]  /*2d10*/  FMUL.FTZ R138, R69, R68 ;  /* 0x00000044458a7220 */ /* 0x004fe20000410000 */
[----:B------:R-:W-:-:S05]  /*2d20*/  @P2 PRMT R68, RZ, 0x7610, R65 ;  /* 0x00007610ff442816 */ /* 0x000fca0000000041 */
[----:B------:R-:W-:Y:S02]  /*2d30*/  @P2 FADD.FTZ R138, R68, R138 ;  /* 0x0000008a448a2221 */ /* 0x000fe40000010000 */
.L_x_1037:
[----:B------:R-:W-:Y:S05]  /*2d40*/  BSYNC B1 ;  /* 0x0000000000017941 */ /* 0x000fea0003800000 */
.L_x_1035:
[----:B------:R-:W-:Y:S01]  /*2d50*/  BSSY B1, `(.L_x_1038) ;  /* 0x000000c000017945 */ /* 0x000fe20003800000 */
[----:B------:R-:W-:Y:S05]  /*2d60*/  @P3 BRA `(.L_x_1039) ;  /* 0x0000004000003947 */ /* 0x000fea0003800000 */
[----:B------:R-:W-:Y:S01]  /*2d70*/  HFMA2.MMA R139, -RZ, RZ, 0, 0 ;  /* 0x00000000ff8b7435 */ /* 0x000fe200000001ff */
[----:B------:R-:W-:Y:S05]  /*2d80*/  @!P2 BRA `(.L_x_1040) ;  /* 0x000000800000a947 */ /* 0x000fea0003800000 */
[----:B-----5:R-:W-:Y:S01]  /*2d90*/  PRMT R139, RZ, 0x5410, R66 ;  /* 0x00005410ff8b7816 */ /* 0x020fe20000000042 */
[----:B------:R-:W-:Y:S05]  /*2da0*/  BRA `(.L_x_1040) ;  /* 0x0000006000007947 */ /* 0x000fea0003800000 */
.L_x_1039:
[----:B------:R-:W2:Y:S01]  /*2db0*/  LDL R69, [R1+0x14] ;  /* 0x0000140001457983 */ /* 0x000ea20000100800 */
[----:B-----5:R-:W-:-:S05]  /*2dc0*/  PRMT R68, RZ, 0x5410, R62 ;  /* 0x00005410ff447816 */ /* 0x020fca000000003e */
[----:B------:R-:W-:-:S04]  /*2dd0*/  FMUL.FTZ R68, R68, c[0x0][0x1ec] ;  /* 0x00007b0044447a20 */ /* 0x000fc80000410000 */
[----:B--2---:R-:W-:Y:S01]  /*2de0*/  FMUL.FTZ R139, R69, R68 ;  /* 0x00000044458b7220 */ /* 0x004fe20000410000 */
[----:B------:R-:W-:-:S05]  /*2df0*/  @P2 PRMT R68, RZ, 0x5410, R66 ;  /* 0x00005410ff442816 */ /* 0x000fca0000000042 */
[----:B------:R-:W-:Y:S02]  /*2e00*/  @P2 FADD.FTZ R139, R68, R139 ;  /* 0x0000008b448b2221 */ /* 0x000fe40000010000 */
.L_x_1040:
[----:B------:R-:W-:Y:S05]  /*2e10*/  BSYNC B1 ;  /* 0x0000000000017941 */ /* 0x000fea0003800000 */
.L_x_1038:
[----:B------:R-:W-:Y:S01]  /*2e20*/  BSSY B1, `(.L_x_1041) ;  /* 0x000000c000017945 */ /* 0x000fe20003800000 */
[----:B------:R-:W-:Y:S05]  /*2e30*/  @P3 BRA `(.L_x_1042) ;  /* 0x0000004000003947 */ /* 0x000fea0003800000 */
[----:B------:R-:W-:Y:S01]  /*2e40*/  MOV R140, RZ ;  /* 0x000000ff008c7202 */ /* 0x000fe20000000f00 */
[----:B------:R-:W-:Y:S05]  /*2e50*/  @!P2 BRA `(.L_x_1043) ;  /* 0x000000800000a947 */ /* 0x000fea0003800000 */
[----:B-----5:R-:W-:Y:S01]  /*2e60*/  PRMT R140, RZ, 0x7610, R66 ;  /* 0x00007610ff8c7816 */ /* 0x020fe20000000042 */
[----:B------:R-:W-:Y:S05]  /*2e70*/  BRA `(.L_x_1043) ;  /* 0x0000006000007947 */ /* 0x000fea0003800000 */
.L_x_1042:
[----:B------:R-:W2:Y:S01]  /*2e80*/  LDL R69, [R1+0x10] ;  /* 0x0000100001457983 */ /* 0x000ea20000100800 */
[----:B-----5:R-:W-:-:S05]  /*2e90*/  PRMT R68, RZ, 0x7610, R62 ;  /* 0x00007610ff447816 */ /* 0x020fca000000003e */
[----:B------:R-:W-:-:S04]  /*2ea0*/  FMUL.FTZ R68, R68, c[0x0][0x1ec] ;  /* 0x00007b0044447a20 */ /* 0x000fc80000410000 */
[----:B--2---:R-:W-:Y:S01]  /*2eb0*/  FMUL.FTZ R140, R69, R68 ;  /* 0x00000044458c7220 */ /* 0x004fe20000410000 */
[----:B------:R-:W-:-:S05]  /*2ec0*/  @P2 PRMT R68, RZ, 0x7610, R66 ;  /* 0x00007610ff442816 */ /* 0x000fca0000000042 */
[----:B------:R-:W-:Y:S02]  /*2ed0*/  @P2 FADD.FTZ R140, R68, R140 ;  /* 0x0000008c448c2221 */ /* 0x000fe40000010000 */
.L_x_1043:
[----:B------:R-:W-:Y:S05]  /*2ee0*/  BSYNC B1 ;  /* 0x0000000000017941 */ /* 0x000fea0003800000 */
.L_x_1041:
[----:B------:R-:W-:Y:S01]  /*2ef0*/  BSSY B1, `(.L_x_1044) ;  /* 0x000000c000017945 */ /* 0x000fe20003800000 */
[----:B------:R-:W-:Y:S05]  /*2f00*/  @P3 BRA `(.L_x_1045) ;  /* 0x0000004000003947 */ /* 0x000fea0003800000 */
[----:B------:R-:W-:Y:S01]  /*2f10*/  IMAD.MOV.U32 R141, RZ, RZ, RZ ;  /* 0x000000ffff8d7224 */ /* 0x000fe200078e00ff */
[----:B------:R-:W-:Y:S05]  /*2f20*/  @!P2 BRA `(.L_x_1046) ;  /* 0x000000800000a947 */ /* 0x000fea0003800000 */
[----:B-----5:R-:W-:Y:S01]  /*2f30*/  PRMT R141, RZ, 0x5410, R67 ;  /* 0x00005410ff8d7816 */ /* 0x020fe20000000043 */
[----:B------:R-:W-:Y:S05]  /*2f40*/  BRA `(.L_x_1046) ;  /* 0x0000006000007947 */ /* 0x000fea0003800000 */
.L_x_1045:
[----:B------:R-:W2:Y:S01]  /*2f50*/  LDL R69, [R1+0xc] ;  /* 0x00000c0001457983 */ /* 0x000ea20000100800 */
[----:B-----5:R-:W-:-:S05]  /*2f60*/  PRMT R68, RZ, 0x5410, R63 ;  /* 0x00005410ff447816 */ /* 0x020fca000000003f */
[----:B------:R-:W-:-:S04]  /*2f70*/  FMUL.FTZ R68, R68, c[0x0][0x1ec] ;  /* 0x00007b0044447a20 */ /* 0x000fc80000410000 */
[----:B--2---:R-:W-:Y:S01]  /*2f80*/  FMUL.FTZ R141, R69, R68 ;  /* 0x00000044458d7220 */ /* 0x004fe20000410000 */
[----:B------:R-:W-:-:S05]  /*2f90*/  @P2 PRMT R68, RZ, 0x5410, R67 ;  /* 0x00005410ff442816 */ /* 0x000fca0000000043 */
[----:B------:R-:W-:Y:S02]  /*2fa0*/  @P2 FADD.FTZ R141, R68, R141 ;  /* 0x0000008d448d2221 */ /* 0x000fe40000010000 */
.L_x_1046:
[----:B------:R-:W-:Y:S05]  /*2fb0*/  BSYNC B1 ;  /* 0x0000000000017941 */ /* 0x000fea0003800000 */
.L_x_1044:
[----:B------:R-:W-:Y:S01]  /*2fc0*/  BSSY B1, `(.L_x_1047) ;  /* 0x000000c000017945 */ /* 0x000fe20003800000 */
[----:B------:R-:W-:Y:S05]  /*2fd0*/  @P3 BRA `(.L_x_1048) ;  /* 0x0000004000003947 */ /* 0x000fea0003800000 */
[----:B------:R-:W-:Y:S01]  /*2fe0*/  HFMA2.MMA R142, -RZ, RZ, 0, 0 ;  /* 0x00000000ff8e7435 */ /* 0x000fe200000001ff */
[----:B------:R-:W-:Y:S05]  /*2ff0*/  @!P2 BRA `(.L_x_1049) ;  /* 0x000000800000a947 */ /* 0x000fea0003800000 */
[----:B-----5:R-:W-:Y:S01]  /*3000*/  PRMT R142, RZ, 0x7610, R67 ;  /* 0x00007610ff8e7816 */ /* 0x020fe20000000043 */
[----:B------:R-:W-:Y:S05]  /*3010*/  BRA `(.L_x_1049) ;  /* 0x0000006000007947 */ /* 0x000fea0003800000 */
.L_x_1048:
[----:B------:R-:W2:Y:S01]  /*3020*/  LDL R69, [R1+0x8] ;  /* 0x0000080001457983 */ /* 0x000ea20000100800 */
[----:B-----5:R-:W-:-:S05]  /*3030*/  PRMT R68, RZ, 0x7610, R63 ;  /* 0x00007610ff447816 */ /* 0x020fca000000003f */
[----:B------:R-:W-:-:S04]  /*3040*/  FMUL.FTZ R68, R68, c[0x0][0x1ec] ;  /* 0x00007b0044447a20 */ /* 0x000fc80000410000 */
[----:B--2---:R-:W-:Y:S01]  /*3050*/  FMUL.FTZ R142, R69, R68 ;  /* 0x00000044458e7220 */ /* 0x004fe20000410000 */
[----:B------:R-:W-:-:S05]  /*3060*/  @P2 PRMT R68, RZ, 0x7610, R67 ;  /* 0x00007610ff442816 */ /* 0x000fca0000000043 */
[----:B------:R-:W-:Y:S02]  /*3070*/  @P2 FADD.FTZ R142, R68, R142 ;  /* 0x0000008e448e2221 */ /* 0x000fe40000010000 */
.L_x_1049:
[----:B------:R-:W-:Y:S05]  /*3080*/  BSYNC B1 ;  /* 0x0000000000017941 */ /* 0x000fea0003800000 */
.L_x_1047:
        /* <DEDUP_REMOVED lines=9> */
.L_x_1025:
[----:B------:R-:W-:Y:S05]  /*3120*/  BSYNC B0 ;  /* 0x0000000000007941 */ /* 0x000fea0003800000 */
.L_x_1024:
        /* <DEDUP_REMOVED lines=18> */
.L_x_1053:
[----:B0-----:R-:W2:Y:S01]  /*3250*/  LDL R69, [R1+0x4] ;  /* 0x0000040001457983 */ /* 0x001ea20000100800 */
[----:B-----5:R-:W-:-:S05]  /*3260*/  PRMT R68, RZ, 0x5410, R60 ;  /* 0x00005410ff447816 */ /* 0x020fca000000003c */
[----:B------:R-:W-:-:S04]  /*3270*/  FMUL.FTZ R68, R68, c[0x0][0x1ec] ;  /* 0x00007b0044447a20 */ /* 0x000fc80000410000 */
[----:B--2---:R-:W-:Y:S01]  /*3280*/  FMUL.FTZ R77, R69, R68 ;  /* 0x00000044454d7220 */ /* 0x004fe20000410000 */
[----:B------:R-:W-:-:S05]  /*3290*/  @P2 PRMT R68, RZ, 0x5410, R64 ;  /* 0x00005410ff442816 */ /* 0x000fca0000000040 */
[----:B------:R-:W-:Y:S02]  /*32a0*/  @P2 FADD.FTZ R77, R68, R77 ;  /* 0x0000004d444d2221 */ /* 0x000fe40000010000 */
.L_x_1054:
[----:B------:R-:W-:Y:S05]  /*32b0*/  BSYNC B1 ;  /* 0x0000000000017941 */ /* 0x000fea0003800000 */
.L_x_1052:
[----:B------:R-:W-:Y:S01]  /*32c0*/  BSSY B1, `(.L_x_1055) ;  /* 0x000000c000017945 */ /* 0x000fe20003800000 */
[----:B------:R-:W-:Y:S05]  /*32d0*/  @P3 BRA `(.L_x_1056) ;  /* 0x0000004000003947 */ /* 0x000fea0003800000 */
[----:B------:R-:W-:Y:S01]  /*32e0*/  MOV R78, RZ ;  /* 0x000000ff004e7202 */ /* 0x000fe20000000f00 */
[----:B------:R-:W-:Y:S05]  /*32f0*/  @!P2 BRA `(.L_x_1057) ;  /* 0x000000800000a947 */ /* 0x000fea0003800000 */
[----:B-----5:R-:W-:Y:S01]  /*3300*/  PRMT R78, RZ, 0x7610, R64 ;  /* 0x00007610ff4e7816 */ /* 0x020fe20000000040 */
[----:B------:R-:W-:Y:S05]  /*3310*/  BRA `(.L_x_1057) ;  /* 0x0000006000007947 */ /* 0x000fea0003800000 */
.L_x_1056:
[----:B------:R-:W2:Y:S01]  /*3320*/  LDL R69, [R1] ;  /* 0x0000000001457983 */ /* 0x000ea20000100800 */
[----:B-----5:R-:W-:-:S05]  /*3330*/  PRMT R68, RZ, 0x7610, R60 ;  /* 0x00007610ff447816 */ /* 0x020fca000000003c */
[----:B------:R-:W-:-:S04]  /*3340*/  FMUL.FTZ R68, R68, c[0x0][0x1ec] ;  /* 0x00007b0044447a20 */ /* 0x000fc80000410000 */
[----:B--2---:R-:W-:Y:S01]  /*3350*/  FMUL.FTZ R78, R69, R68 ;  /* 0x00000044454e7220 */ /* 0x004fe20000410000 */
[----:B------:R-:W-:-:S05]  /*3360*/  @P2 PRMT R68, RZ, 0x7610, R64 ;  /* 0x00007610ff442816 */ /* 0x000fca0000000040 */
[----:B------:R-:W-:Y:S02]  /*3370*/  @P2 FADD.FTZ R78, R68, R78 ;  /* 0x0000004e444e2221 */ /* 0x000fe40000010000 */
.L_x_1057:
[----:B------:R-:W-:Y:S05]  /*3380*/  BSYNC B1 ;  /* 0x0000000000017941 */ /* 0x000fea0003800000 */
.L_x_1055:
[----:B------:R-:W-:Y:S01]  /*3390*/  BSSY B1, `(.L_x_1058) ;  /* 0x000000b000017945 */ /* 0x000fe20003800000 */
[----:B------:R-:W-:Y:S05]  /*33a0*/  @P3 BRA `(.L_x_1059) ;  /* 0x0000004000003947 */ /* 0x000fea0003800000 */
[----:B------:R-:W-:Y:S01]  /*33b0*/  HFMA2.MMA R79, -RZ, RZ, 0, 0 ;  /* 0x00000000ff4f7435 */ /* 0x000fe200000001ff */
[----:B------:R-:W-:Y:S05]  /*33c0*/  @!P2 BRA `(.L_x_1060) ;  /* 0x000000700000a947 */ /* 0x000fea0003800000 */
[----:B-----5:R-:W-:Y:S01]  /*33d0*/  PRMT R79, RZ, 0x5410, R65 ;  /* 0x00005410ff4f7816 */ /* 0x020fe20000000041 */
[----:B------:R-:W-:Y:S05]  /*33e0*/  BRA `(.L_x_1060) ;  /* 0x0000005000007947 */ /* 0x000fea0003800000 */
.L_x_1059:
[----:B-----5:R-:W-:-:S05]  /*33f0*/  PRMT R68, RZ, 0x5410, R61 ;  /* 0x00005410ff447816 */ /* 0x020fca000000003d */
[----:B------:R-:W-:-:S04]  /*3400*/  FMUL.FTZ R68, R68, c[0x0][0x1ec] ;  /* 0x00007b0044447a20 */ /* 0x000fc80000410000 */
[----:B------:R-:W-:Y:S01]  /*3410*/  FMUL.FTZ R79, R252, R68 ;  /* 0x00000044fc4f7220 */ /* 0x000fe20000410000 */
[----:B------:R-:W-:-:S05]  /*3420*/  @P2 PRMT R68, RZ, 0x5410, R65 ;  /* 0x00005410ff442816 */ /* 0x000fca0000000041 */
[----:B------:R-:W-:Y:S02]  /*3430*/  @P2 FADD.FTZ R79, R68, R79 ;  /* 0x0000004f444f2221 */ /* 0x000fe40000010000 */
.L_x_1060:
[----:B------:R-:W-:Y:S05]  /*3440*/  BSYNC B1 ;  /* 0x0000000000017941 */ /* 0x000fea0003800000 */
.L_x_1058:
[----:B------:R-:W-:Y:S01]  /*3450*/  BSSY B1, `(.L_x_1061) ;  /* 0x000000b000017945 */ /* 0x000fe20003800000 */
[----:B------:R-:W-:Y:S05]  /*3460*/  @P3 BRA `(.L_x_1062) ;  /* 0x0000004000003947 */ /* 0x000fea0003800000 */
[----:B------:R-:W-:Y:S01]  /*3470*/  MOV R80, RZ ;  /* 0x000000ff00507202 */ /* 0x000fe20000000f00 */
[----:B------:R-:W-:Y:S05]  /*3480*/  @!P2 BRA `(.L_x_1063) ;  /* 0x000000700000a947 */ /* 0x000fea0003800000 */
[----:B-----5:R-:W-:Y:S01]  /*3490*/  PRMT R80, RZ, 0x7610, R65 ;  /* 0x00007610ff507816 */ /* 0x020fe20000000041 */
[----:B------:R-:W-:Y:S05]  /*34a0*/  BRA `(.L_x_1063) ;  /* 0x0000005000007947 */ /* 0x000fea0003800000 */
.L_x_1062:
[----:B-----5:R-:W-:-:S05]  /*34b0*/  PRMT R68, RZ, 0x7610, R61 ;  /* 0x00007610ff447816 */ /* 0x020fca000000003d */
[----:B------:R-:W-:-:S04]  /*34c0*/  FMUL.FTZ R68, R68, c[0x0][0x1ec] ;  /* 0x00007b0044447a20 */ /* 0x000fc80000410000 */
[----:B------:R-:W-:Y:S01]  /*34d0*/  FMUL.FTZ R80, R251, R68 ;  /* 0x00000044fb507220 */ /* 0x000fe20000410000 */
[----:B------:R-:W-:-:S05]  /*34e0*/  @P2 PRMT R68, RZ, 0x7610, R65 ;  /* 0x00007610ff442816 */ /* 0x000fca0000000041 */
[----:B------:R-:W-:Y:S02]  /*34f0*/  @P2 FADD.FTZ R80, R68, R80 ;  /* 0x0000005044502221 */ /* 0x000fe40000010000 */
.L_x_1063:
[----:B------:R-:W-:Y:S05]  /*3500*/  BSYNC B1 ;  /* 0x0000000000017941 */ /* 0x000fea0003800000 */
.L_x_1061:
[----:B------:R-:W-:Y:S01]  /*3510*/  BSSY B1, `(.L_x_1064) ;  /* 0x000000b000017945 */ /* 0x000fe20003800000 */
[----:B------:R-:W-:Y:S05]  /*3520*/  @P3 BRA `(.L_x_1065) ;  /* 0x0000004000003947 */ /* 0x000fea0003800000 */
[----:B------:R-:W-:Y:S01]  /*3530*/  HFMA2.MMA R81, -RZ, RZ, 0, 0 ;  /* 0x00000000ff517435 */ /* 0x000fe200000001ff */
[----:B------:R-:W-:Y:S05]  /*3540*/  @!P2 BRA `(.L_x_1066) ;  /* 0x000000700000a947 */ /* 0x000fea0003800000 */
[----:B-----5:R-:W-:Y:S01]  /*3550*/  PRMT R81, RZ, 0x5410, R66 ;  /* 0x00005410ff517816 */ /* 0x020fe20000000042 */
[----:B------:R-:W-:Y:S05]  /*3560*/  BRA `(.L_x_1066) ;  /* 0x0000005000007947 */ /* 0x000fea0003800000 */
.L_x_1065:
[----:B-----5:R-:W-:-:S05]  /*3570*/  PRMT R68, RZ, 0x5410, R62 ;  /* 0x00005410ff447816 */ /* 0x020fca000000003e */
[----:B------:R-:W-:-:S04]  /*3580*/  FMUL.FTZ R68, R68, c[0x0][0x1ec] ;  /* 0x00007b0044447a20 */ /* 0x000fc80000410000 */
[----:B------:R-:W-:Y:S01]  /*3590*/  FMUL.FTZ R81, R250, R68 ;  /* 0x00000044fa517220 */ /* 0x000fe20000410000 */
[----:B------:R-:W-:-:S05]  /*35a0*/  @P2 PRMT R68, RZ, 0x5410, R66 ;  /* 0x00005410ff442816 */ /* 0x000fca0000000042 */
[----:B------:R-:W-:Y:S02]  /*35b0*/  @P2 FADD.FTZ R81, R68, R81 ;  /* 0x0000005144512221 */ /* 0x000fe40000010000 */
.L_x_1066:
[----:B------:R-:W-:Y:S05]  /*35c0*/  BSYNC B1 ;  /* 0x0000000000017941 */ /* 0x000fea0003800000 */
.L_x_1064:
[----:B------:R-:W-:Y:S01]  /*35d0*/  BSSY B1, `(.L_x_1067) ;  /* 0x000000b000017945 */ /* 0x000fe20003800000 */
[----:B------:R-:W-:Y:S05]  /*35e0*/  @P3 BRA `(.L_x_1068) ;  /* 0x0000004000003947 */ /* 0x000fea0003800000 */
[----:B------:R-:W-:Y:S01]  /*35f0*/  MOV R82, RZ ;  /* 0x000000ff00527202 */ /* 0x000fe20000000f00 */
[----:B------:R-:W-:Y:S05]  /*3600*/  @!P2 BRA `(.L_x_1069) ;  /* 0x000000700000a947 */ /* 0x000fea0003800000 */
[----:B-----5:R-:W-:Y:S01]  /*3610*/  PRMT R82, RZ, 0x7610, R66 ;  /* 0x00007610ff527816 */ /* 0x020fe20000000042 */
[----:B------:R-:W-:Y:S05]  /*3620*/  BRA `(.L_x_1069) ;  /* 0x0000005000007947 */ /* 0x000fea0003800000 */
.L_x_1068:
[----:B-----5:R-:W-:-:S05]  /*3630*/  PRMT R68, RZ, 0x7610, R62 ;  /* 0x00007610ff447816 */ /* 0x020fca000000003e */
[----:B------:R-:W-:-:S04]  /*3640*/  FMUL.FTZ R68, R68, c[0x0][0x1ec] ;  /* 0x00007b0044447a20 */ /* 0x000fc80000410000 */
[----:B------:R-:W-:Y:S01]  /*3650*/  FMUL.FTZ R82, R249, R68 ;  /* 0x00000044f9527220 */ /* 0x000fe20000410000 */
[----:B------:R-:W-:-:S05]  /*3660*/  @P2 PRMT R68, RZ, 0x7610, R66 ;  /* 0x00007610ff442816 */ /* 0x000fca0000000042 */
[----:B------:R-:W-:Y:S02]  /*3670*/  @P2 FADD.FTZ R82, R68, R82 ;  /* 0x0000005244522221 */ /* 0x000fe40000010000 */
.L_x_1069:
[----:B------:R-:W-:Y:S05]  /*3680*/  BSYNC B1 ;  /* 0x0000000000017941 */ /* 0x000fea0003800000 */
.L_x_1067:
[----:B------:R-:W-:Y:S01]  /*3690*/  BSSY B1, `(.L_x_1070) ;  /* 0x000000b000017945 */ /* 0x000fe20003800000 */
[----:B------:R-:W-:Y:S05]  /*36a0*/  @P3 BRA `(.L_x_1071) ;  /* 0x0000004000003947 */ /* 0x000fea0003800000 */
[----:B------:R-:W-:Y:S01]  /*36b0*/  IMAD.MOV.U32 R83, RZ, RZ, RZ ;  /* 0x000000ffff537224 */ /* 0x000fe200078e00ff */
[----:B------:R-:W-:Y:S05]  /*36c0*/  @!P2 BRA `(.L_x_1072) ;  /* 0x000000700000a947 */ /* 0x000fea0003800000 */
[----:B-----5:R-:W-:Y:S01]  /*36d0*/  PRMT R83, RZ, 0x5410, R67 ;  /* 0x00005410ff537816 */ /* 0x020fe20000000043 */
[----:B------:R-:W-:Y:S05]  /*36e0*/  BRA `(.L_x_1072) ;  /* 0x0000005000007947 */ /* 0x000fea0003800000 */
.L_x_1071:
[----:B-----5:R-:W-:-:S05]  /*36f0*/  PRMT R68, RZ, 0x5410, R63 ;  /* 0x00005410ff447816 */ /* 0x020fca000000003f */
[----:B------:R-:W-:-:S04]  /*3700*/  FMUL.FTZ R68, R68, c[0x0][0x1ec] ;  /* 0x00007b0044447a20 */ /* 0x000fc80000410000 */
[----:B------:R-:W-:Y:S01]  /*3710*/  FMUL.FTZ R83, R248, R68 ;  /* 0x00000044f8537220 */ /* 0x000fe20000410000 */
[----:B------:R-:W-:-:S05]  /*3720*/  @P2 PRMT R68, RZ, 0x5410, R67 ;  /* 0x00005410ff442816 */ /* 0x000fca0000000043 */
[----:B------:R-:W-:Y:S02]  /*3730*/  @P2 FADD.FTZ R83, R68, R83 ;  /* 0x0000005344532221 */ /* 0x000fe40000010000 */
.L_x_1072:
[----:B------:R-:W-:Y:S05]  /*3740*/  BSYNC B1 ;  /* 0x0000000000017941 */ /* 0x000fea0003800000 */
.L_x_1070:
[----:B------:R-:W-:Y:S01]  /*3750*/  BSSY B1, `(.L_x_1073) ;  /* 0x000000b000017945 */ /* 0x000fe20003800000 */
[----:B------:R-:W-:Y:S05]  /*3760*/  @P3 BRA `(.L_x_1074) ;  /* 0x0000004000003947 */ /* 0x000fea0003800000 */
[----:B------:R-:W-:Y:S01]  /*3770*/  HFMA2.MMA R84, -RZ, RZ, 0, 0 ;  /* 0x00000000ff547435 */ /* 0x000fe200000001ff */
[----:B------:R-:W-:Y:S05]  /*3780*/  @!P2 BRA `(.L_x_1075) ;  /* 0x000000700000a947 */ /* 0x000fea0003800000 */
[----:B-----5:R-:W-:Y:S01]  /*3790*/  PRMT R84, RZ, 0x7610, R67 ;  /* 0x00007610ff547816 */ /* 0x020fe20000000043 */
[----:B------:R-:W-:Y:S05]  /*37a0*/  BRA `(.L_x_1075) ;  /* 0x0000005000007947 */ /* 0x000fea0003800000 */
.L_x_1074:
[----:B-----5:R-:W-:-:S05]  /*37b0*/  PRMT R68, RZ, 0x7610, R63 ;  /* 0x00007610ff447816 */ /* 0x020fca000000003f */
[----:B------:R-:W-:-:S04]  /*37c0*/  FMUL.FTZ R68, R68, c[0x0][0x1ec] ;  /* 0x00007b0044447a20 */ /* 0x000fc80000410000 */
[----:B------:R-:W-:Y:S01]  /*37d0*/  FMUL.FTZ R84, R247, R68 ;  /* 0x00000044f7547220 */ /* 0x000fe20000410000 */
[----:B------:R-:W-:-:S05]  /*37e0*/  @P2 PRMT R68, RZ, 0x7610, R67 ;  /* 0x00007610ff442816 */ /* 0x000fca0000000043 */
[----:B------:R-:W-:Y:S02]  /*37f0*/  @P2 FADD.FTZ R84, R68, R84 ;  /* 0x0000005444542221 */ /* 0x000fe40000010000 */
.L_x_1075:
[----:B------:R-:W-:Y:S05]  /*3800*/  BSYNC B1 ;  /* 0x0000000000017941 */ /* 0x000fea0003800000 */
.L_x_1073:
        /* <DEDUP_REMOVED lines=9> */
.L_x_1051:
[----:B------:R-:W-:Y:S05]  /*38a0*/  BSYNC B0 ;  /* 0x0000000000007941 */ /* 0x000fea0003800000 */
.L_x_1050:
        /* <DEDUP_REMOVED lines=18> */
.L_x_1079:
[----:B0----5:R-:W-:-:S05]  /*39d0*/  PRMT R68, RZ, 0x5410, R60 ;  /* 0x00005410ff447816 */ /* 0x021fca000000003c */
[----:B------:R-:W-:-:S04]  /*39e0*/  FMUL.FTZ R68, R68, c[0x0][0x1ec] ;  /* 0x00007b0044447a20 */ /* 0x000fc80000410000 */
[----:B------:R-:W-:Y:S01]  /*39f0*/  FMUL.FTZ R85, R246, R68 ;  /* 0x00000044f6557220 */ /* 0x000fe20000410000 */
[----:B------:R-:W-:-:S05]  /*3a00*/  @P2 PRMT R68, RZ, 0x5410, R64 ;  /* 0x00005410ff442816 */ /* 0x000fca0000000040 */
[----:B------:R-:W-:Y:S02]  /*3a10*/  @P2 FADD.FTZ R85, R68, R85 ;  /* 0x0000005544552221 */ /* 0x000fe40000010000 */
.L_x_1080:
[----:B------:R-:W-:Y:S05]  /*3a20*/  BSYNC B1 ;  /* 0x0000000000017941 */ /* 0x000fea0003800000 */
.L_x_1078:
[----:B------:R-:W-:Y:S01]  /*3a30*/  BSSY B1, `(.L_x_1081) ;  /* 0x000000b000017945 */ /* 0x000fe20003800000 */
[----:B------:R-:W-:Y:S05]  /*3a40*/  @P3 BRA `(.L_x_1082) ;  /* 0x0000004000003947 */ /* 0x000fea0003800000 */
[----:B------:R-:W-:Y:S01]  /*3a50*/  MOV R86, RZ ;  /* 0x000000ff00567202 */ /* 0x000fe20000000f00 */
[----:B------:R-:W-:Y:S05]  /*3a60*/  @!P2 BRA `(.L_x_1083) ;  /* 0x000000700000a947 */ /* 0x000fea0003800000 */
[----:B-----5:R-:W-:Y:S01]  /*3a70*/  PRMT R86, RZ, 0x7610, R64 ;  /* 0x00007610ff567816 */ /* 0x020fe20000000040 */
[----:B------:R-:W-:Y:S05]  /*3a80*/  BRA `(.L_x_1083) ;  /* 0x0000005000007947 */ /* 0x000fea0003800000 */
.L_x_1082:
[----:B-----5:R-:W-:-:S05]  /*3a90*/  PRMT R68, RZ, 0x7610, R60 ;  /* 0x00007610ff447816 */ /* 0x020fca000000003c */
[----:B------:R-:W-:-:S04]  /*3aa0*/  FMUL.FTZ R68, R68, c[0x0][0x1ec] ;  /* 0x00007b0044447a20 */ /* 0x000fc80000410000 */
[----:B------:R-:W-:Y:S01]  /*3ab0*/  FMUL.FTZ R86, R245, R68 ;  /* 0x00000044f5567220 */ /* 0x000fe20000410000 */
[----:B------:R-:W-:-:S05]  /*3ac0*/  @P2 PRMT R68, RZ, 0x7610, R64 ;  /* 0x00007610ff442816 */ /* 0x000fca0000000040 */
[----:B------:R-:W-:Y:S02]  /*3ad0*/  @P2 FADD.FTZ R86, R68, R86 ;  /* 0x0000005644562221 */ /* 0x000fe40000010000 */
.L_x_1083:
[----:B------:R-:W-:Y:S05]  /*3ae0*/  BSYNC B1 ;  /* 0x0000000000017941 */ /* 0x000fea0003800000 */
.L_x_1081:
[----:B------:R-:W-:Y:S01]  /*3af0*/  BSSY B1, `(.L_x_1084) ;  /* 0x000000b000017945 */ /* 0x000fe20003800000 */
[----:B------:R-:W-:Y:S05]  /*3b00*/  @P3 BRA `(.L_x_1085) ;  /* 0x0000004000003947 */ /* 0x000fea0003800000 */
[----:B------:R-:W-:Y:S01]  /*3b10*/  HFMA2.MMA R87, -RZ, RZ, 0, 0 ;  /* 0x00000000ff577435 */ /* 0x000fe200000001ff */
[----:B------:R-:W-:Y:S05]  /*3b20*/  @!P2 BRA `(.L_x_1086) ;  /* 0x000000700000a947 */ /* 0x000fea0003800000 */
[----:B-----5:R-:W-:Y:S01]  /*3b30*/  PRMT R87, RZ, 0x5410, R65 ;  /* 0x00005410ff577816 */ /* 0x020fe20000000041 */
[----:B------:R-:W-:Y:S05]  /*3b40*/  BRA `(.L_x_1086) ;  /* 0x0000005000007947 */ /* 0x000fea0003800000 */
.L_x_1085:
[----:B-----5:R-:W-:-:S05]  /*3b50*/  PRMT R68, RZ, 0x5410, R61 ;  /* 0x00005410ff447816 */ /* 0x020fca000000003d */
[----:B------:R-:W-:-:S04]  /*3b60*/  FMUL.FTZ R68, R68, c[0x0][0x1ec] ;  /* 0x00007b0044447a20 */ /* 0x000fc80000410000 */
[----:B------:R-:W-:Y:S01]  /*3b70*/  FMUL.FTZ R87, R244, R68 ;  /* 0x00000044f4577220 */ /* 0x000fe20000410000 */
[----:B------:R-:W-:-:S05]  /*3b80*/  @P2 PRMT R68, RZ, 0x5410, R65 ;  /* 0x00005410ff442816 */ /* 0x000fca0000000041 */
[----:B------:R-:W-:Y:S02]  /*3b90*/  @P2 FADD.FTZ R87, R68, R87 ;  /* 0x0000005744572221 */ /* 0x000fe40000010000 */
.L_x_1086:
[----:B------:R-:W-:Y:S05]  /*3ba0*/  BSYNC B1 ;  /* 0x0000000000017941 */ /* 0x000fea0003800000 */
.L_x_1084:
[----:B------:R-:W-:Y:S01]  /*3bb0*/  BSSY B1, `(.L_x_1087) ;  /* 0x000000b000017945 */ /* 0x000fe20003800000 */
[----:B------:R-:W-:Y:S05]  /*3bc0*/  @P3 BRA `(.L_x_1088) ;  /* 0x0000004000003947 */ /* 0x000fea0003800000 */
[----:B------:R-:W-:Y:S01]  /*3bd0*/  MOV R88, RZ ;  /* 0x000000ff00587202 */ /* 0x000fe20000000f00 */
[----:B------:R-:W-:Y:S05]  /*3be0*/  @!P2 BRA `(.L_x_1089) ;  /* 0x000000700000a947 */ /* 0x000fea0003800000 */
[----:B-----5:R-:W-:Y:S01]  /*3bf0*/  PRMT R88, RZ, 0x7610, R65 ;  /* 0x00007610ff587816 */ /* 0x020fe20000000041 */
[----:B------:R-:W-:Y:S05]  /*3c00*/  BRA `(.L_x_1089) ;  /* 0x0000005000007947 */ /* 0x000fea0003800000 */
.L_x_1088:
[----:B-----5:R-:W-:-:S05]  /*3c10*/  PRMT R68, RZ, 0x7610, R61 ;  /* 0x00007610ff447816 */ /* 0x020fca000000003d */
[----:B------:R-:W-:-:S04]  /*3c20*/  FMUL.FTZ R68, R68, c[0x0][0x1ec] ;  /* 0x00007b0044447a20 */ /* 0x000fc80000410000 */
[----:B------:R-:W-:Y:S01]  /*3c30*/  FMUL.FTZ R88, R243, R68 ;  /* 0x00000044f3587220 */ /* 0x000fe20000410000 */
[----:B------:R-:W-:-:S05]  /*3c40*/  @P2 PRMT R68, RZ, 0x7610, R65 ;  /* 0x00007610ff442816 */ /* 0x000fca0000000041 */
[----:B------:R-:W-:Y:S02]  /*3c50*/  @P2 FADD.FTZ R88, R68, R88 ;  /* 0x0000005844582221 */ /* 0x000fe40000010000 */
.L_x_1089:
[----:B------:R-:W-:Y:S05]  /*3c60*/  BSYNC B1 ;  /* 0x0000000000017941 */ /* 0x000fea0003800000 */
.L_x_1087:
[----:B------:R-:W-:Y:S01]  /*3c70*/  BSSY B1, `(.L_x_1090) ;  /* 0x000000b000017945 */ /* 0x000fe20003800000 */
[----:B------:R-:W-:Y:S05]  /*3c80*/  @P3 BRA `(.L_x_1091) ;  /* 0x0000004000003947 */ /* 0x000fea0003800000 */
[----:B------:R-:W-:Y:S01]  /*3c90*/  HFMA2.MMA R89, -RZ, RZ, 0, 0 ;  /* 0x00000000ff597435 */ /* 0x000fe200000001ff */
[----:B------:R-:W-:Y:S05]  /*3ca0*/  @!P2 BRA `(.L_x_1092) ;  /* 0x000000700000a947 */ /* 0x000fea0003800000 */
[----:B-----5:R-:W-:Y:S01]  /*3cb0*/  PRMT R89, RZ, 0x5410, R66 ;  /* 0x00005410ff597816 */ /* 0x020fe20000000042 */
[----:B------:R-:W-:Y:S05]  /*3cc0*/  BRA `(.L_x_1092) ;  /* 0x0000005000007947 */ /* 0x000fea0003800000 */
.L_x_1091:
[----:B-----5:R-:W-:-:S05]  /*3cd0*/  PRMT R68, RZ, 0x5410, R62 ;  /* 0x00005410ff447816 */ /* 0x020fca000000003e */
[----:B------:R-:W-:-:S04]  /*3ce0*/  FMUL.FTZ R68, R68, c[0x0][0x1ec] ;  /* 0x00007b0044447a20 */ /* 0x000fc80000410000 */
[----:B------:R-:W-:Y:S01]  /*3cf0*/  FMUL.FTZ R89, R242, R68 ;  /* 0x00000044f2597220 */ /* 0x000fe20000410000 */
[----:B------:R-:W-:-:S05]  /*3d00*/  @P2 PRMT R68, RZ, 0x5410, R66 ;  /* 0x00005410ff442816 */ /* 0x000fca0000000042 */
[----:B------:R-:W-:Y:S02]  /*3d10*/  @P2 FADD.FTZ R89, R68, R89 ;  /* 0x0000005944592221 */ /* 0x000fe40000010000 */
.L_x_1092:
[----:B------:R-:W-:Y:S05]  /*3d20*/  BSYNC B1 ;  /* 0x0000000000017941 */ /* 0x000fea0003800000 */
.L_x_1090:
[----:B------:R-:W-:Y:S01]  /*3d30*/  BSSY B1, `(.L_x_1093) ;  /* 0x000000b000017945 */ /* 0x000fe20003800000 */
[----:B------:R-:W-:Y:S05]  /*3d40*/  @P3 BRA `(.L_x_1094) ;  /* 0x0000004000003947 */ /* 0x000fea0003800000 */
[----:B------:R-:W-:Y:S01]  /*3d50*/  MOV R90, RZ ;  /* 0x000000ff005a7202 */ /* 0x000fe20000000f00 */
[----:B------:R-:W-:Y:S05]  /*3d60*/  @!P2 BRA `(.L_x_1095) ;  /* 0x000000700000a947 */ /* 0x000fea0003800000 */
[----:B-----5:R-:W-:Y:S01]  /*3d70*/  PRMT R90, RZ, 0x7610, R66 ;  /* 0x00007610ff5a7816 */ /* 0x020fe20000000042 */
[----:B------:R-:W-:Y:S05]  /*3d80*/  BRA `(.L_x_1095) ;  /* 0x0000005000007947 */ /* 0x000fea0003800000 */
.L_x_1094:
[----:B-----5:R-:W-:-:S05]  /*3d90*/  PRMT R68, RZ, 0x7610, R62 ;  /* 0x00007610ff447816 */ /* 0x020fca000000003e */
[----:B------:R-:W-:-:S04]  /*3da0*/  FMUL.FTZ R68, R68, c[0x0][0x1ec] ;  /* 0x00007b0044447a20 */ /* 0x000fc80000410000 */
[----:B------:R-:W-:Y:S01]  /*3db0*/  FMUL.FTZ R90, R241, R68 ;  /* 0x00000044f15a7220 */ /* 0x000fe20000410000 */
[----:B------:R-:W-:-:S05]  /*3dc0*/  @P2 PRMT R68, RZ, 0x7610, R66 ;  /* 0x00007610ff442816 */ /* 0x000fca0000000042 */
[----:B------:R-:W-:Y:S02]  /*3dd0*/  @P2 FADD.FTZ R90, R68, R90 ;  /* 0x0000005a445a2221 */ /* 0x000fe40000010000 */
.L_x_1095:
[----:B------:R-:W-:Y:S05]  /*3de0*/  BSYNC B1 ;  /* 0x0000000000017941 */ /* 0x000fea0003800000 */
.L_x_1093:
[----:B------:R-:W-:Y:S01]  /*3df0*/  BSSY B1, `(.L_x_1096) ;  /* 0x000000b000017945 */ /* 0x000fe20003800000 */
[----:B------:R-:W-:Y:S05]  /*3e00*/  @P3 BRA `(.L_x_1097) ;  /* 0x0000004000003947 */ /* 0x000fea0003800000 */
[----:B------:R-:W-:Y:S01]  /*3e10*/  IMAD.MOV.U32 R91, RZ, RZ, RZ ;  /* 0x000000ffff5b7224 */ /* 0x000fe200078e00ff */
[----:B------:R-:W-:Y:S05]  /*3e20*/  @!P2 BRA `(.L_x_1098) ;  /* 0x000000700000a947 */ /* 0x000fea0003800000 */
[----:B-----5:R-:W-:Y:S01]  /*3e30*/  PRMT R91, RZ, 0x5410, R67 ;  /* 0x00005410ff5b7816 */ /* 0x020fe20000000043 */
[----:B------:R-:W-:Y:S05]  /*3e40*/  BRA `(.L_x_1098) ;  /* 0x0000005000007947 */ /* 0x000fea0003800000 */
.L_x_1097:
[----:B-----5:R-:W-:-:S05]  /*3e50*/  PRMT R68, RZ, 0x5410, R63 ;  /* 0x00005410ff447816 */ /* 0x020fca000000003f */
[----:B------:R-:W-:-:S04]  /*3e60*/  FMUL.FTZ R68, R68, c[0x0][0x1ec] ;  /* 0x00007b0044447a20 */ /* 0x000fc80000410000 */
[----:B------:R-:W-:Y:S01]  /*3e70*/  FMUL.FTZ R91, R240, R68 ;  /* 0x00000044f05b7220 */ /* 0x000fe20000410000 */
[----:B------:R-:W-:-:S05]  /*3e80*/  @P2 PRMT R68, RZ, 0x5410, R67 ;  /* 0x00005410ff442816 */ /* 0x000fca0000000043 */
[----:B------:R-:W-:Y:S02]  /*3e90*/  @P2 FADD.FTZ R91, R68, R91 ;  /* 0x0000005b445b2221 */ /* 0x000fe40000010000 */
.L_x_1098:
[----:B------:R-:W-:Y:S05]  /*3ea0*/  BSYNC B1 ;  /* 0x0000000000017941 */ /* 0x000fea0003800000 */
.L_x_1096:
[----:B------:R-:W-:Y:S01]  /*3eb0*/  BSSY B1, `(.L_x_1099) ;  /* 0x000000b000017945 */ /* 0x000fe20003800000 */
[----:B------:R-:W-:Y:S05]  /*3ec0*/  @P3 BRA `(.L_x_1100) ;  /* 0x0000004000003947 */ /* 0x000fea0003800000 */
[----:B------:R-:W-:Y:S01]  /*3ed0*/  HFMA2.MMA R92, -RZ, RZ, 0, 0 ;  /* 0x00000000ff5c7435 */ /* 0x000fe200000001ff */
[----:B------:R-:W-:Y:S05]  /*3ee0*/  @!P2 BRA `(.L_x_1101) ;  /* 0x000000700000a947 */ /* 0x000fea0003800000 */
[----:B-----5:R-:W-:Y:S01]  /*3ef0*/  PRMT R92, RZ, 0x7610, R67 ;  /* 0x00007610ff5c7816 */ /* 0x020fe20000000043 */
[----:B------:R-:W-:Y:S05]  /*3f00*/  BRA `(.L_x_1101) ;  /* 0x0000005000007947 */ /* 0x000fea0003800000 */
.L_x_1100:
[----:B-----5:R-:W-:-:S05]  /*3f10*/  PRMT R68, RZ, 0x7610, R63 ;  /* 0x00007610ff447816 */ /* 0x020fca000000003f */
[----:B------:R-:W-:-:S04]  /*3f20*/  FMUL.FTZ R68, R68, c[0x0][0x1ec] ;  /* 0x00007b0044447a20 */ /* 0x000fc80000410000 */
[----:B------:R-:W-:Y:S01]  /*3f30*/  FMUL.FTZ R92, R239, R68 ;  /* 0x00000044ef5c7220 */ /* 0x000fe20000410000 */
[----:B------:R-:W-:-:S05]  /*3f40*/  @P2 PRMT R68, RZ, 0x7610, R67 ;  /* 0x00007610ff442816 */ /* 0x000fca0000000043 */
[----:B------:R-:W-:Y:S02]  /*3f50*/  @P2 FADD.FTZ R92, R68, R92 ;  /* 0x0000005c445c2221 */ /* 0x000fe40000010000 */
.L_x_1101:
[----:B------:R-:W-:Y:S05]  /*3f60*/  BSYNC B1 ;  /* 0x0000000000017941 */ /* 0x000fea0003800000 */
.L_x_1099:
        /* <DEDUP_REMOVED lines=9> */
.L_x_1077:
[----:B------:R-:W-:Y:S05]  /*4000*/  BSYNC B0 ;  /* 0x0000000000007941 */ /* 0x000fea0003800000 */
.L_x_1076:
        /* <DEDUP_REMOVED lines=18> */
.L_x_1105:
[----:B0----5:R-:W-:-:S05]  /*4130*/  PRMT R68, RZ, 0x5410, R60 ;  /* 0x00005410ff447816 */ /* 0x021fca000000003c */
[----:B------:R-:W-:-:S04]  /*4140*/  FMUL.FTZ R68, R68, c[0x0][0x1ec] ;  /* 0x00007b0044447a20 */ /* 0x000fc80000410000 */
[----:B------:R-:W-:Y:S01]  /*4150*/  FMUL.FTZ R93, R238, R68 ;  /* 0x00000044ee5d7220 */ /* 0x000fe20000410000 */
[----:B------:R-:W-:-:S05]  /*4160*/  @P2 PRMT R68, RZ, 0x5410, R64 ;  /* 0x00005410ff442816 */ /* 0x000fca0000000040 */
[----:B------:R-:W-:Y:S02]  /*4170*/  @P2 FADD.FTZ R93, R68, R93 ;  /* 0x0000005d445d2221 */ /* 0x000fe40000010000 */
.L_x_1106:
[----:B------:R-:W-:Y:S05]  /*4180*/  BSYNC B1 ;  /* 0x0000000000017941 */ /* 0x000fea0003800000 */
.L_x_1104:
[----:B------:R-:W-:Y:S01]  /*4190*/  BSSY B1, `(.L_x_1107) ;  /* 0x000000b000017945 */ /* 0x000fe20003800000 */
[----:B------:R-:W-:Y:S05]  /*41a0*/  @P3 BRA `(.L_x_1108) ;  /* 0x0000004000003947 */ /* 0x000fea0003800000 */
[----:B------:R-:W-:Y:S01]  /*41b0*/  MOV R94, RZ ;  /* 0x000000ff005e7202 */ /* 0x000fe20000000f00 */
[----:B------:R-:W-:Y:S05]  /*41c0*/  @!P2 BRA `(.L_x_1109) ;  /* 0x000000700000a947 */ /* 0x000fea0003800000 */
[----:B-----5:R-:W-:Y:S01]  /*41d0*/  PRMT R94, RZ, 0x7610, R64 ;  /* 0x00007610ff5e7816 */ /* 0x020fe20000000040 */
[----:B------:R-:W-:Y:S05]  /*41e0*/  BRA `(.L_x_1109) ;  /* 0x0000005000007947 */ /* 0x000fea0003800000 */
.L_x_1108:
[----:B-----5:R-:W-:-:S05]  /*41f0*/  PRMT R68, RZ, 0x7610, R60 ;  /* 0x00007610ff447816 */ /* 0x020fca000000003c */
[----:B------:R-:W-:-:S04]  /*4200*/  FMUL.FTZ R68, R68, c[0x0][0x1ec] ;  /* 0x00007b0044447a20 */ /* 0x000fc80000410000 */
[----:B------:R-:W-:Y:S01]  /*4210*/  FMUL.FTZ R94, R237, R68 ;  /* 0x00000044ed5e7220 */ /* 0x000fe20000410000 */
[----:B------:R-:W-:-:S05]  /*4220*/  @P2 PRMT R68, RZ, 0x7610, R64 ;  /* 0x00007610ff442816 */ /* 0x000fca0000000040 */
[----:B------:R-:W-:Y:S02]  /*4230*/  @P2 FADD.FTZ R94, R68, R94 ;  /* 0x0000005e445e2221 */ /* 0x000fe40000010000 */
.L_x_1109:
[----:B------:R-:W-:Y:S05]  /*4240*/  BSYNC B1 ;  /* 0x0000000000017941 */ /* 0x000fea0003800000 */
.L_x_1107:
[----:B------:R-:W-:Y:S01]  /*4250*/  BSSY B1, `(.L_x_1110) ;  /* 0x000000b000017945 */ /* 0x000fe20003800000 */
[----:B------:R-:W-:Y:S05]  /*4260*/  @P3 BRA `(.L_x_1111) ;  /* 0x0000004000003947 */ /* 0x000fea0003800000 */
[----:B------:R-:W-:Y:S01]  /*4270*/  HFMA2.MMA R95, -RZ, RZ, 0, 0 ;  /* 0x00000000ff5f7435 */ /* 0x000fe200000001ff */
[----:B------:R-:W-:Y:S05]  /*4280*/  @!P2 BRA `(.L_x_1112) ;  /* 0x000000700000a947 */ /* 0x000fea0003800000 */
[----:B-----5:R-:W-:Y:S01]  /*4290*/  PRMT R95, RZ, 0x5410, R65 ;  /* 0x00005410ff5f7816 */ /* 0x020fe20000000041 */
[----:B------:R-:W-:Y:S05]  /*42a0*/  BRA `(.L_x_1112) ;  /* 0x0000005000007947 */ /* 0x000fea0003800000 */
.L_x_1111:
[----:B-----5:R-:W-:-:S05]  /*42b0*/  PRMT R68, RZ, 0x5410, R61 ;  /* 0x00005410ff447816 */ /* 0x020fca000000003d */
[----:B------:R-:W-:-:S04]  /*42c0*/  FMUL.FTZ R68, R68, c[0x0][0x1ec] ;  /* 0x00007b0044447a20 */ /* 0x000fc80000410000 */
[----:B------:R-:W-:Y:S01]  /*42d0*/  FMUL.FTZ R95, R236, R68 ;  /* 0x00000044ec5f7220 */ /* 0x000fe20000410000 */
[----:B------:R-:W-:-:S05]  /*42e0*/  @P2 PRMT R68, RZ, 0x5410, R65 ;  /* 0x00005410ff442816 */ /* 0x000fca0000000041 */
[----:B------:R-:W-:Y:S02]  /*42f0*/  @P2 FADD.FTZ R95, R68, R95 ;  /* 0x0000005f445f2221 */ /* 0x000fe40000010000 */
.L_x_1112:
[----:B------:R-:W-:Y:S05]  /*4300*/  BSYNC B1 ;  /* 0x0000000000017941 */ /* 0x000fea0003800000 */
.L_x_1110:
[----:B------:R-:W-:Y:S01]  /*4310*/  BSSY B1, `(.L_x_1113) ;  /* 0x000000b000017945 */ /* 0x000fe20003800000 */
[----:B------:R-:W-:Y:S05]  /*4320*/  @P3 BRA `(.L_x_1114) ;  /* 0x0000004000003947 */ /* 0x000fea0003800000 */
[----:B------:R-:W-:Y:S01]  /*4330*/  MOV R96, RZ ;  /* 0x000000ff00607202 */ /* 0x000fe20000000f00 */
[----:B------:R-:W-:Y:S05]  /*4340*/  @!P2 BRA `(.L_x_1115) ;  /* 0x000000700000a947 */ /* 0x000fea0003800000 */
[----:B-----5:R-:W-:Y:S01]  /*4350*/  PRMT R96, RZ, 0x7610, R65 ;  /* 0x00007610ff607816 */ /* 0x020fe20000000041 */
[----:B------:R-:W-:Y:S05]  /*4360*/  BRA `(.L_x_1115) ;  /* 0x0000005000007947 */ /* 0x000fea0003800000 */
.L_x_1114:
[----:B-----5:R-:W-:-:S05]  /*4370*/  PRMT R68, RZ, 0x7610, R61 ;  /* 0x00007610ff447816 */ /* 0x020fca000000003d */
[----:B------:R-:W-:-:S04]  /*4380*/  FMUL.FTZ R68, R68, c[0x0][0x1ec] ;  /* 0x00007b0044447a20 */ /* 0x000fc80000410000 */
[----:B------:R-:W-:Y:S01]  /*4390*/  FMUL.FTZ R96, R235, R68 ;  /* 0x00000044eb607220 */ /* 0x000fe20000410000 */
[----:B------:R-:W-:-:S05]  /*43a0*/  @P2 PRMT R68, RZ, 0x7610, R65 ;  /* 0x00007610ff442816 */ /* 0x000fca0000000041 */
[----:B------:R-:W-:Y:S02]  /*43b0*/  @P2 FADD.FTZ R96, R68, R96 ;  /* 0x0000006044602221 */ /* 0x000fe40000010000 */
.L_x_1115:
[----:B------:R-:W-:Y:S05]  /*43c0*/  BSYNC B1 ;  /* 0x0000000000017941 */ /* 0x000fea0003800000 */
.L_x_1113:
[----:B------:R-:W-:Y:S01]  /*43d0*/  BSSY B1, `(.L_x_1116) ;  /* 0x000000b000017945 */ /* 0x000fe20003800000 */
[----:B------:R-:W-:Y:S05]  /*43e0*/  @P3 BRA `(.L_x_1117) ;  /* 0x0000004000003947 */ /* 0x000fea0003800000 */
[----:B------:R-:W-:Y:S01]  /*43f0*/  HFMA2.MMA R97, -RZ, RZ, 0, 0 ;  /* 0x00000000ff617435 */ /* 0x000fe200000001ff */
[----:B------:R-:W-:Y:S05]  /*4400*/  @!P2 BRA `(.L_x_1118) ;  /* 0x000000700000a947 */ /* 0x000fea0003800000 */
[----:B-----5:R-:W-:Y:S01]  /*4410*/  PRMT R97, RZ, 0x5410, R66 ;  /* 0x00005410ff617816 */ /* 0x020fe20000000042 */
[----:B------:R-:W-:Y:S05]  /*4420*/  BRA `(.L_x_1118) ;  /* 0x0000005000007947 */ /* 0x000fea0003800000 */
.L_x_1117:
[----:B-----5:R-:W-:-:S05]  /*4430*/  PRMT R68, RZ, 0x5410, R62 ;  /* 0x00005410ff447816 */ /* 0x020fca000000003e */
[----:B------:R-:W-:-:S04]  /*4440*/  FMUL.FTZ R68, R68, c[0x0][0x1ec] ;  /* 0x00007b0044447a20 */ /* 0x000fc80000410000 */
[----:B------:R-:W-:Y:S01]  /*4450*/  FMUL.FTZ R97, R234, R68 ;  /* 0x00000044ea617220 */ /* 0x000fe20000410000 */
[----:B------:R-:W-:-:S05]  /*4460*/  @P2 PRMT R68, RZ, 0x5410, R66 ;  /* 0x00005410ff442816 */ /* 0x000fca0000000042 */
[----:B------:R-:W-:Y:S02]  /*4470*/  @P2 FADD.FTZ R97, R68, R97 ;  /* 0x0000006144612221 */ /* 0x000fe40000010000 */
.L_x_1118:
[----:B------:R-:W-:Y:S05]  /*4480*/  BSYNC B1 ;  /* 0x0000000000017941 */ /* 0x000fea0003800000 */
.L_x_1116:
[----:B------:R-:W-:Y:S01]  /*4490*/  BSSY B1, `(.L_x_1119) ;  /* 0x000000b000017945 */ /* 0x000fe20003800000 */
[----:B------:R-:W-:Y:S05]  /*44a0*/  @P3 BRA `(.L_x_1120) ;  /* 0x0000004000003947 */ /* 0x000fea0003800000 */
[----:B------:R-:W-:Y:S01]  /*44b0*/  MOV R98, RZ ;  /* 0x000000ff00627202 */ /* 0x000fe20000000f00 */
[----:B------:R-:W-:Y:S05]  /*44c0*/  @!P2 BRA `(.L_x_1121) ;  /* 0x000000700000a947 */ /* 0x000fea0003800000 */
[----:B-----5:R-:W-:Y:S01]  /*44d0*/  PRMT R98, RZ, 0x7610, R66 ;  /* 0x00007610ff627816 */ /* 0x020fe20000000042 */
[----:B------:R-:W-:Y:S05]  /*44e0*/  BRA `(.L_x_1121) ;  /* 0x0000005000007947 */ /* 0x000fea0003800000 */
.L_x_1120:
[----:B-----5:R-:W-:-:S05]  /*44f0*/  PRMT R68, RZ, 0x7610, R62 ;  /* 0x00007610ff447816 */ /* 0x020fca000000003e */
[----:B------:R-:W-:-:S04]  /*4500*/  FMUL.FTZ R68, R68, c[0x0][0x1ec] ;  /* 0x00007b0044447a20 */ /* 0x000fc80000410000 */
[----:B------:R-:W-:Y:S01]  /*4510*/  FMUL.FTZ R98, R233, R68 ;  /* 0x00000044e9627220 */ /* 0x000fe20000410000 */
[----:B------:R-:W-:-:S05]  /*4520*/  @P2 PRMT R68, RZ, 0x7610, R66 ;  /* 0x00007610ff442816 */ /* 0x000fca0000000042 */
[----:B------:R-:W-:Y:S02]  /*4530*/  @P2 FADD.FTZ R98, R68, R98 ;  /* 0x0000006244622221 */ /* 0x000fe40000010000 */
.L_x_1121:
[----:B------:R-:W-:Y:S05]  /*4540*/  BSYNC B1 ;  /* 0x0000000000017941 */ /* 0x000fea0003800000 */
.L_x_1119:
[----:B------:R-:W-:Y:S01]  /*4550*/  BSSY B1, `(.L_x_1122) ;  /* 0x000000b000017945 */ /* 0x000fe20003800000 */
[----:B------:R-:W-:Y:S05]  /*4560*/  @P3 BRA `(.L_x_1123) ;  /* 0x0000004000003947 */ /* 0x000fea0003800000 */
[----:B------:R-:W-:Y:S01]  /*4570*/  IMAD.MOV.U32 R99, RZ, RZ, RZ ;  /* 0x000000ffff637224 */ /* 0x000fe200078e00ff */
[----:B------:R-:W-:Y:S05]  /*4580*/  @!P2 BRA `(.L_x_1124) ;  /* 0x000000700000a947 */ /* 0x000fea0003800000 */
[----:B-----5:R-:W-:Y:S01]  /*4590*/  PRMT R99, RZ, 0x5410, R67 ;  /* 0x00005410ff637816 */ /* 0x020fe20000000043 */
[----:B------:R-:W-:Y:S05]  /*45a0*/  BRA `(.L_x_1124) ;  /* 0x0000005000007947 */ /* 0x000fea0003800000 */
.L_x_1123:
[----:B-----5:R-:W-:-:S05]  /*45b0*/  PRMT R68, RZ, 0x5410, R63 ;  /* 0x00005410ff447816 */ /* 0x020fca000000003f */
[----:B------:R-:W-:-:S04]  /*45c0*/  FMUL.FTZ R68, R68, c[0x0][0x1ec] ;  /* 0x00007b0044447a20 */ /* 0x000fc80000410000 */
[----:B------:R-:W-:Y:S01]  /*45d0*/  FMUL.FTZ R99, R232, R68 ;  /* 0x00000044e8637220 */ /* 0x000fe20000410000 */
[----:B------:R-:W-:-:S05]  /*45e0*/  @P2 PRMT R68, RZ, 0x5410, R67 ;  /* 0x00005410ff442816 */ /* 0x000fca0000000043 */
[----:B------:R-:W-:Y:S02]  /*45f0*/  @P2 FADD.FTZ R99, R68, R99 ;  /* 0x0000006344632221 */ /* 0x000fe40000010000 */
.L_x_1124:
[----:B------:R-:W-:Y:S05]  /*4600*/  BSYNC B1 ;  /* 0x0000000000017941 */ /* 0x000fea0003800000 */
.L_x_1122:
[----:B------:R-:W-:Y:S01]  /*4610*/  BSSY B1, `(.L_x_1125) ;  /* 0x000000b000017945 */ /* 0x000fe20003800000 */
[----:B------:R-:W-:Y:S05]  /*4620*/  @P3 BRA `(.L_x_1126) ;  /* 0x0000004000003947 */ /* 0x000fea0003800000 */
[----:B------:R-:W-:Y:S01]  /*4630*/  HFMA2.MMA R100, -RZ, RZ, 0, 0 ;  /* 0x00000000ff647435 */ /* 0x000fe200000001ff */
[----:B------:R-:W-:Y:S05]  /*4640*/  @!P2 BRA `(.L_x_1127) ;  /* 0x000000700000a947 */ /* 0x000fea0003800000 */
[----:B-----5:R-:W-:Y:S01]  /*4650*/  PRMT R100, RZ, 0x7610, R67 ;  /* 0x00007610ff647816 */ /* 0x020fe20000000043 */
[----:B------:R-:W-:Y:S05]  /*4660*/  BRA `(.L_x_1127) ;  /* 0x0000005000007947 */ /* 0x000fea0003800000 */
.L_x_1126:
[----:B-----5:R-:W-:-:S05]  /*4670*/  PRMT R68, RZ, 0x7610, R63 ;  /* 0x00007610ff447816 */ /* 0x020fca000000003f */
[----:B------:R-:W-:-:S04]  /*4680*/  FMUL.FTZ R68, R68, c[0x0][0x1ec] ;  /* 0x00007b0044447a20 */ /* 0x000fc80000410000 */
[----:B------:R-:W-:Y:S01]  /*4690*/  FMUL.FTZ R100, R231, R68 ;  /* 0x00000044e7647220 */ /* 0x000fe20000410000 */
[----:B------:R-:W-:-:S05]  /*46a0*/  @P2 PRMT R68, RZ, 0x7610, R67 ;  /* 0x00007610ff442816 */ /* 0x000fca0000000043 */
[----:B------:R-:W-:Y:S02]  /*46b0*/  @P2 FADD.FTZ R100, R68, R100 ;  /* 0x0000006444642221 */ /* 0x000fe40000010000 */
.L_x_1127:
[----:B------:R-:W-:Y:S05]  /*46c0*/  BSYNC B1 ;  /* 0x0000000000017941 */ /* 0x000fea0003800000 */
.L_x_1125:
        /* <DEDUP_REMOVED lines=9> */
.L_x_1103:
[----:B------:R-:W-:Y:S05]  /*4760*/  BSYNC B0 ;  /* 0x0000000000007941 */ /* 0x000fea0003800000 */
.L_x_1102:
        /* <DEDUP_REMOVED lines=18> */
.L_x_1131:
[----:B0----5:R-:W-:-:S05]  /*4890*/  PRMT R68, RZ, 0x5410, R60 ;  /* 0x00005410ff447816 */ /* 0x021fca000000003c */
[----:B------:R-:W-:-:S04]  /*48a0*/  FMUL.FTZ R68, R68, c[0x0][0x1ec] ;  /* 0x00007b0044447a20 */ /* 0x000fc80000410000 */
[----:B------:R-:W-:Y:S01]  /*48b0*/  FMUL.FTZ R101, R230, R68 ;  /* 0x00000044e6657220 */ /* 0x000fe20000410000 */
[----:B------:R-:W-:-:S05]  /*48c0*/  @P2 PRMT R68, RZ, 0x5410, R64 ;  /* 0x00005410ff442816 */ /* 0x000fca0000000040 */
[----:B------:R-:W-:Y:S02]  /*48d0*/  @P2 FADD.FTZ R101, R68, R101 ;  /* 0x0000006544652221 */ /* 0x000fe40000010000 */
.L_x_1132:
[----:B------:R-:W-:Y:S05]  /*48e0*/  BSYNC B1 ;  /* 0x0000000000017941 */ /* 0x000fea0003800000 */
.L_x_1130:
[----:B------:R-:W-:Y:S01]  /*48f0*/  BSSY B1, `(.L_x_1133) ;  /* 0x000000b000017945 */ /* 0x000fe20003800000 */
[----:B------:R-:W-:Y:S05]  /*4900*/  @P3 BRA `(.L_x_1134) ;  /* 0x0000004000003947 */ /* 0x000fea0003800000 */
[----:B------:R-:W-:Y:S01]  /*4910*/  MOV R102, RZ ;  /* 0x000000ff00667202 */ /* 0x000fe20000000f00 */
[----:B------:R-:W-:Y:S05]  /*4920*/  @!P2 BRA `(.L_x_1135) ;  /* 0x000000700000a947 */ /* 0x000fea0003800000 */
[----:B-----5:R-:W-:Y:S01]  /*4930*/  PRMT R102, RZ, 0x7610, R64 ;  /* 0x00007610ff667816 */ /* 0x020fe20000000040 */
[----:B------:R-:W-:Y:S05]  /*4940*/  BRA `(.L_x_1135) ;  /* 0x0000005000007947 */ /* 0x000fea0003800000 */
.L_x_1134:
[----:B-----5:R-:W-:-:S05]  /*4950*/  PRMT R68, RZ, 0x7610, R60 ;  /* 0x00007610ff447816 */ /* 0x020fca000000003c */
[----:B------:R-:W-:-:S04]  /*4960*/  FMUL.FTZ R68, R68, c[0x0][0x1ec] ;  /* 0x00007b0044447a20 */ /* 0x000fc80000410000 */
[----:B------:R-:W-:Y:S01]  /*4970*/  FMUL.FTZ R102, R229, R68 ;  /* 0x00000044e5667220 */ /* 0x000fe20000410000 */
[----:B------:R-:W-:-:S05]  /*4980*/  @P2 PRMT R68, RZ, 0x7610, R64 ;  /* 0x00007610ff442816 */ /* 0x000fca0000000040 */
[----:B------:R-:W-:Y:S02]  /*4990*/  @P2 FADD.FTZ R102, R68, R102 ;  /* 0x0000006644662221 */ /* 0x000fe40000010000 */
.L_x_1135:
[----:B------:R-:W-:Y:S05]  /*49a0*/  BSYNC B1 ;  /* 0x0000000000017941 */ /* 0x000fea0003800000 */
.L_x_1133:
[----:B------:R-:W-:Y:S01]  /*49b0*/  BSSY B1, `(.L_x_1136) ;  /* 0x000000b000017945 */ /* 0x000fe20003800000 */
[----:B------:R-:W-:Y:S05]  /*49c0*/  @P3 BRA `(.L_x_1137) ;  /* 0x0000004000003947 */ /* 0x000fea0003800000 */
[----:B------:R-:W-:Y:S01]  /*49d0*/  HFMA2.MMA R103, -RZ, RZ, 0, 0 ;  /* 0x00000000ff677435 */ /* 0x000fe200000001ff */
[----:B------:R-:W-:Y:S05]  /*49e0*/  @!P2 BRA `(.L_x_1138) ;  /* 0x000000700000a947 */ /* 0x000fea0003800000 */
[----:B-----5:R-:W-:Y:S01]  /*49f0*/  PRMT R103, RZ, 0x5410, R65 ;  /* 0x00005410ff677816 */ /* 0x020fe20000000041 */
[----:B------:R-:W-:Y:S05]  /*4a00*/  BRA `(.L_x_1138) ;  /* 0x0000005000007947 */ /* 0x000fea0003800000 */
.L_x_1137:
[----:B-----5:R-:W-:-:S05]  /*4a10*/  PRMT R68, RZ, 0x5410, R61 ;  /* 0x00005410ff447816 */ /* 0x020fca000000003d */
[----:B------:R-:W-:-:S04]  /*4a20*/  FMUL.FTZ R68, R68, c[0x0][0x1ec] ;  /* 0x00007b0044447a20 */ /* 0x000fc80000410000 */
[----:B------:R-:W-:Y:S01]  /*4a30*/  FMUL.FTZ R103, R228, R68 ;  /* 0x00000044e4677220 */ /* 0x000fe20000410000 */
[----:B------:R-:W-:-:S05]  /*4a40*/  @P2 PRMT R68, RZ, 0x5410, R65 ;  /* 0x00005410ff442816 */ /* 0x000fca0000000041 */
[----:B------:R-:W-:Y:S02]  /*4a50*/  @P2 FADD.FTZ R103, R68, R103 ;  /* 0x0000006744672221 */ /* 0x000fe40000010000 */
.L_x_1138:
[----:B------:R-:W-:Y:S05]  /*4a60*/  BSYNC B1 ;  /* 0x0000000000017941 */ /* 0x000fea0003800000 */
.L_x_1136:
[----:B------:R-:W-:Y:S01]  /*4a70*/  BSSY B1, `(.L_x_1139) ;  /* 0x000000b000017945 */ /* 0x000fe20003800000 */
[----:B------:R-:W-:Y:S05]  /*4a80*/  @P3 BRA `(.L_x_1140) ;  /* 0x0000004000003947 */ /* 0x000fea0003800000 */
[----:B------:R-:W-:Y:S01]  /*4a90*/  MOV R104, RZ ;  /* 0x000000ff00687202 */ /* 0x000fe20000000f00 */
[----:B------:R-:W-:Y:S05]  /*4aa0*/  @!P2 BRA `(.L_x_1141) ;  /* 0x000000700000a947 */ /* 0x000fea0003800000 */
[----:B-----5:R-:W-:Y:S01]  /*4ab0*/  PRMT R104, RZ, 0x7610, R65 ;  /* 0x00007610ff687816 */ /* 0x020fe20000000041 */
[----:B------:R-:W-:Y:S05]  /*4ac0*/  BRA `(.L_x_1141) ;  /* 0x0000005000007947 */ /* 0x000fea0003800000 */
.L_x_1140:
[----:B-----5:R-:W-:-:S05]  /*4ad0*/  PRMT R68, RZ, 0x7610, R61 ;  /* 0x00007610ff447816 */ /* 0x020fca000000003d */
[----:B------:R-:W-:-:S04]  /*4ae0*/  FMUL.FTZ R68, R68, c[0x0][0x1ec] ;  /* 0x00007b0044447a20 */ /* 0x000fc80000410000 */
[----:B------:R-:W-:Y:S01]  /*4af0*/  FMUL.FTZ R104, R227, R68 ;  /* 0x00000044e3687220 */ /* 0x000fe20000410000 */
[----:B------:R-:W-:-:S05]  /*4b00*/  @P2 PRMT R68, RZ, 0x7610, R65 ;  /* 0x00007610ff442816 */ /* 0x000fca0000000041 */
[----:B------:R-:W-:Y:S02]  /*4b10*/  @P2 FADD.FTZ R104, R68, R104 ;  /* 0x0000006844682221 */ /* 0x000fe40000010000 */
.L_x_1141:
[----:B------:R-:W-:Y:S05]  /*4b20*/  BSYNC B1 ;  /* 0x0000000000017941 */ /* 0x000fea0003800000 */
.L_x_1139:
[----:B------:R-:W-:Y:S01]  /*4b30*/  BSSY B1, `(.L_x_1142) ;  /* 0x000000b000017945 */ /* 0x000fe20003800000 */
[----:B------:R-:W-:Y:S05]  /*4b40*/  @P3 BRA `(.L_x_1143) ;  /* 0x0000004000003947 */ /* 0x000fea0003800000 */
[----:B------:R-:W-:Y:S01]  /*4b50*/  HFMA2.MMA R105, -RZ, RZ, 0, 0 ;  /* 0x00000000ff697435 */ /* 0x000fe200000001ff */
[----:B------:R-:W-:Y:S05]  /*4b60*/  @!P2 BRA `(.L_x_1144) ;  /* 0x000000700000a947 */ /* 0x000fea0003800000 */
[----:B-----5:R-:W-:Y:S01]  /*4b70*/  PRMT R105, RZ, 0x5410, R66 ;  /* 0x00005410ff697816 */ /* 0x020fe20000000042 */
[----:B------:R-:W-:Y:S05]  /*4b80*/  BRA `(.L_x_1144) ;  /* 0x0000005000007947 */ /* 0x000fea0003800000 */
.L_x_1143:
[----:B-----5:R-:W-:-:S05]  /*4b90*/  PRMT R68, RZ, 0x5410, R62 ;  /* 0x00005410ff447816 */ /* 0x020fca000000003e */
[----:B------:R-:W-:-:S04]  /*4ba0*/  FMUL.FTZ R68, R68, c[0x0][0x1ec] ;  /* 0x00007b0044447a20 */ /* 0x000fc80000410000 */
[----:B------:R-:W-:Y:S01]  /*4bb0*/  FMUL.FTZ R105, R226, R68 ;  /* 0x00000044e2697220 */ /* 0x000fe20000410000 */
[----:B------:R-:W-:-:S05]  /*4bc0*/  @P2 PRMT R68, RZ, 0x5410, R66 ;  /* 0x00005410ff442816 */ /* 0x000fca0000000042 */
[----:B------:R-:W-:Y:S02]  /*4bd0*/  @P2 FADD.FTZ R105, R68, R105 ;  /* 0x0000006944692221 */ /* 0x000fe40000010000 */
.L_x_1144:
[----:B------:R-:W-:Y:S05]  /*4be0*/  BSYNC B1 ;  /* 0x0000000000017941 */ /* 0x000fea0003800000 */
.L_x_1142:
[----:B------:R-:W-:Y:S01]  /*4bf0*/  BSSY B1, `(.L_x_1145) ;  /* 0x000000b000017945 */ /* 0x000fe20003800000 */
[----:B------:R-:W-:Y:S05]  /*4c00*/  @P3 BRA `(.L_x_1146) ;  /* 0x0000004000003947 */ /* 0x000fea0003800000 */
[----:B------:R-:W-:Y:S01]  /*4c10*/  MOV R106, RZ ;  /* 0x000000ff006a7202 */ /* 0x000fe20000000f00 */
[----:B------:R-:W-:Y:S05]  /*4c20*/  @!P2 BRA `(.L_x_1147) ;  /* 0x000000700000a947 */ /* 0x000fea0003800000 */
[----:B-----5:R-:W-:Y:S01]  /*4c30*/  PRMT R106, RZ, 0x7610, R66 ;  /* 0x00007610ff6a7816 */ /* 0x020fe20000000042 */
[----:B------:R-:W-:Y:S05]  /*4c40*/  BRA `(.L_x_1147) ;  /* 0x0000005000007947 */ /* 0x000fea0003800000 */
.L_x_1146:
[----:B-----5:R-:W-:-:S05]  /*4c50*/  PRMT R68, RZ, 0x7610, R62 ;  /* 0x00007610ff447816 */ /* 0x020fca000000003e */
[----:B------:R-:W-:-:S04]  /*4c60*/  FMUL.FTZ R68, R68, c[0x0][0x1ec] ;  /* 0x00007b0044447a20 */ /* 0x000fc80000410000 */
[----:B------:R-:W-:Y:S01]  /*4c70*/  FMUL.FTZ R106, R225, R68 ;  /* 0x00000044e16a7220 */ /* 0x000fe20000410000 */
[----:B------:R-:W-:-:S05]  /*4c80*/  @P2 PRMT R68, RZ, 0x7610, R66 ;  /* 0x00007610ff442816 */ /* 0x000fca0000000042 */
[----:B------:R-:W-:Y:S02]  /*4c90*/  @P2 FADD.FTZ R106, R68, R106 ;  /* 0x0000006a446a2221 */ /* 0x000fe40000010000 */
.L_x_1147:
[----:B------:R-:W-:Y:S05]  /*4ca0*/  BSYNC B1 ;  /* 0x0000000000017941 */ /* 0x000fea0003800000 */
.L_x_1145:
[----:B------:R-:W-:Y:S01]  /*4cb0*/  BSSY B1, `(.L_x_1148) ;  /* 0x000000b000017945 */ /* 0x000fe20003800000 */
[----:B------:R-:W-:Y:S05]  /*4cc0*/  @P3 BRA `(.L_x_1149) ;  /* 0x0000004000003947 */ /* 0x000fea0003800000 */
[----:B------:R-:W-:Y:S01]  /*4cd0*/  IMAD.MOV.U32 R107, RZ, RZ, RZ ;  /* 0x000000ffff6b7224 */ /* 0x000fe200078e00ff */
[----:B------:R-:W-:Y:S05]  /*4ce0*/  @!P2 BRA `(.L_x_1150) ;  /* 0x000000700000a947 */ /* 0x000fea0003800000 */
[----:B-----5:R-:W-:Y:S01]  /*4cf0*/  PRMT R107, RZ, 0x5410, R67 ;  /* 0x00005410ff6b7816 */ /* 0x020fe20000000043 */
[----:B------:R-:W-:Y:S05]  /*4d00*/  BRA `(.L_x_1150) ;  /* 0x0000005000007947 */ /* 0x000fea0003800000 */
.L_x_1149:
[----:B-----5:R-:W-:-:S05]  /*4d10*/  PRMT R68, RZ, 0x5410, R63 ;  /* 0x00005410ff447816 */ /* 0x020fca000000003f */
[----:B------:R-:W-:-:S04]  /*4d20*/  FMUL.FTZ R68, R68, c[0x0][0x1ec] ;  /* 0x00007b0044447a20 */ /* 0x000fc80000410000 */
[----:B------:R-:W-:Y:S01]  /*4d30*/  FMUL.FTZ R107, R224, R68 ;  /* 0x00000044e06b7220 */ /* 0x000fe20000410000 */
[----:B------:R-:W-:-:S05]  /*4d40*/  @P2 PRMT R68, RZ, 0x5410, R67 ;  /* 0x00005410ff442816 */ /* 0x000fca0000000043 */
[----:B------:R-:W-:Y:S02]  /*4d50*/  @P2 FADD.FTZ R107, R68, R107 ;  /* 0x0000006b446b2221 */ /* 0x000fe40000010000 */
.L_x_1150:
[----:B------:R-:W-:Y:S05]  /*4d60*/  BSYNC B1 ;  /* 0x0000000000017941 */ /* 0x000fea0003800000 */
.L_x_1148:
[----:B------:R-:W-:Y:S01]  /*4d70*/  BSSY B1, `(.L_x_1151) ;  /* 0x000000b000017945 */ /* 0x000fe20003800000 */
[----:B------:R-:W-:Y:S05]  /*4d80*/  @P3 BRA `(.L_x_1152) ;  /* 0x0000004000003947 */ /* 0x000fea0003800000 */
[----:B------:R-:W-:Y:S01]  /*4d90*/  HFMA2.MMA R108, -RZ, RZ, 0, 0 ;  /* 0x00000000ff6c7435 */ /* 0x000fe200000001ff */
[----:B------:R-:W-:Y:S05]  /*4da0*/  @!P2 BRA `(.L_x_1153) ;  /* 0x000000700000a947 */ /* 0x000fea0003800000 */
[----:B-----5:R-:W-:Y:S01]  /*4db0*/  PRMT R108, RZ, 0x7610, R67 ;  /* 0x00007610ff6c7816 */ /* 0x020fe20000000043 */
[----:B------:R-:W-:Y:S05]  /*4dc0*/  BRA `(.L_x_1153) ;  /* 0x0000005000007947 */ /* 0x000fea0003800000 */
.L_x_1152:
[----:B-----5:R-:W-:-:S05]  /*4dd0*/  PRMT R68, RZ, 0x7610, R63 ;  /* 0x00007610ff447816 */ /* 0x020fca000000003f */
[----:B------:R-:W-:-:S04]  /*4de0*/  FMUL.FTZ R68, R68, c[0x0][0x1ec] ;  /* 0x00007b0044447a20 */ /* 0x000fc80000410000 */
[----:B------:R-:W-:Y:S01]  /*4df0*/  FMUL.FTZ R108, R223, R68 ;  /* 0x00000044df6c7220 */ /* 0x000fe20000410000 */
[----:B------:R-:W-:-:S05]  /*4e00*/  @P2 PRMT R68, RZ, 0x7610, R67 ;  /* 0x00007610ff442816 */ /* 0x000fca0000000043 */
[----:B------:R-:W-:Y:S02]  /*4e10*/  @P2 FADD.FTZ R108, R68, R108 ;  /* 0x0000006c446c2221 */ /* 0x000fe40000010000 */
.L_x_1153:
[----:B------:R-:W-:Y:S05]  /*4e20*/  BSYNC B1 ;  /* 0x0000000000017941 */ /* 0x000fea0003800000 */
.L_x_1151:
        /* <DEDUP_REMOVED lines=9> */
.L_x_1129:
[----:B------:R-:W-:Y:S05]  /*4ec0*/  BSYNC B0 ;  /* 0x0000000000007941 */ /* 0x000fea0003800000 */
.L_x_1128:
        /* <DEDUP_REMOVED lines=18> */
.L_x_1157:
[----:B0----5:R-:W-:-:S05]  /*4ff0*/  PRMT R68, RZ, 0x5410, R60 ;  /* 0x00005410ff447816 */ /* 0x021fca000000003c */
[----:B------:R-:W-:-:S04]  /*5000*/  FMUL.FTZ R68, R68, c[0x0][0x1ec] ;  /* 0x00007b0044447a20 */ /* 0x000fc80000410000 */
[----:B------:R-:W-:Y:S01]  /*5010*/  FMUL.FTZ R109, R222, R68 ;  /* 0x00000044de6d7220 */ /* 0x000fe20000410000 */
[----:B------:R-:W-:-:S05]  /*5020*/  @P1 PRMT R68, RZ, 0x5410, R64 ;  /* 0x00005410ff441816 */ /* 0x000fca0000000040 */
[----:B------:R-:W-:Y:S02]  /*5030*/  @P1 FADD.FTZ R109, R68, R109 ;  /* 0x0000006d446d1221 */ /* 0x000fe40000010000 */
.L_x_1158:
[----:B------:R-:W-:Y:S05]  /*5040*/  BSYNC B1 ;  /* 0x0000000000017941 */ /* 0x000fea0003800000 */
.L_x_1156:
[----:B------:R-:W-:Y:S01]  /*5050*/  BSSY B1, `(.L_x_1159) ;  /* 0x000000b000017945 */ /* 0x000fe20003800000 */
[----:B------:R-:W-:Y:S05]  /*5060*/  @P2 BRA `(.L_x_1160) ;  /* 0x0000004000002947 */ /* 0x000fea0003800000 */
[----:B------:R-:W-:Y:S01]  /*5070*/  MOV R110, RZ ;  /* 0x000000ff006e7202 */ /* 0x000fe20000000f00 */
[----:B------:R-:W-:Y:S05]  /*5080*/  @!P1 BRA `(.L_x_1161) ;  /* 0x0000007000009947 */ /* 0x000fea0003800000 */
[----:B-----5:R-:W-:Y:S01]  /*5090*/  PRMT R110, RZ, 0x7610, R64 ;  /* 0x00007610ff6e7816 */ /* 0x020fe20000000040 */
[----:B------:R-:W-:Y:S05]  /*50a0*/  BRA `(.L_x_1161) ;  /* 0x0000005000007947 */ /* 0x000fea0003800000 */
.L_x_1160:
[----:B-----5:R-:W-:-:S05]  /*50b0*/  PRMT R68, RZ, 0x7610, R60 ;  /* 0x00007610ff447816 */ /* 0x020fca000000003c */
[----:B------:R-:W-:-:S04]  /*50c0*/  FMUL.FTZ R68, R68, c[0x0][0x1ec] ;  /* 0x00007b0044447a20 */ /* 0x000fc80000410000 */
[----:B------:R-:W-:Y:S01]  /*50d0*/  FMUL.FTZ R110, R221, R68 ;  /* 0x00000044dd6e7220 */ /* 0x000fe20000410000 */
[----:B------:R-:W-:-:S05]  /*50e0*/  @P1 PRMT R68, RZ, 0x7610, R64 ;  /* 0x00007610ff441816 */ /* 0x000fca0000000040 */
[----:B------:R-:W-:Y:S02]  /*50f0*/  @P1 FADD.FTZ R110, R68, R110 ;  /* 0x0000006e446e1221 */ /* 0x000fe40000010000 */
.L_x_1161:
[----:B------:R-:W-:Y:S05]  /*5100*/  BSYNC B1 ;  /* 0x0000000000017941 */ /* 0x000fea0003800000 */
.L_x_1159:
[----:B------:R-:W-:Y:S01]  /*5110*/  BSSY B1, `(.L_x_1162) ;  /* 0x000000b000017945 */ /* 0x000fe20003800000 */
[----:B------:R-:W-:Y:S05]  /*5120*/  @P2 BRA `(.L_x_1163) ;  /* 0x0000004000002947 */ /* 0x000fea0003800000 */
[----:B------:R-:W-:Y:S01]  /*5130*/  HFMA2.MMA R111, -RZ, RZ, 0, 0 ;  /* 0x00000000ff6f7435 */ /* 0x000fe200000001ff */
[----:B------:R-:W-:Y:S05]  /*5140*/  @!P1 BRA `(.L_x_1164) ;  /* 0x0000007000009947 */ /* 0x000fea0003800000 */
[----:B-----5:R-:W-:Y:S01]  /*5150*/  PRMT R111, RZ, 0x5410, R65 ;  /* 0x00005410ff6f7816 */ /* 0x020fe20000000041 */
[----:B------:R-:W-:Y:S05]  /*5160*/  BRA `(.L_x_1164) ;  /* 0x0000005000007947 */ /* 0x000fea0003800000 */
.L_x_1163:
[----:B-----5:R-:W-:-:S05]  /*5170*/  PRMT R68, RZ, 0x5410, R61 ;  /* 0x00005410ff447816 */ /* 0x020fca000000003d */
[----:B------:R-:W-:-:S04]  /*5180*/  FMUL.FTZ R68, R68, c[0x0][0x1ec] ;  /* 0x00007b0044447a20 */ /* 0x000fc80000410000 */
[----:B------:R-:W-:Y:S01]  /*5190*/  FMUL.FTZ R111, R220, R68 ;  /* 0x00000044dc6f7220 */ /* 0x000fe20000410000 */
[----:B------:R-:W-:-:S05]  /*51a0*/  @P1 PRMT R68, RZ, 0x5410, R65 ;  /* 0x00005410ff441816 */ /* 0x000fca0000000041 */
[----:B------:R-:W-:Y:S02]  /*51b0*/  @P1 FADD.FTZ R111, R68, R111 ;  /* 0x0000006f446f1221 */ /* 0x000fe40000010000 */
.L_x_1164:
[----:B------:R-:W-:Y:S05]  /*51c0*/  BSYNC B1 ;  /* 0x0000000000017941 */ /* 0x000fea0003800000 */
.L_x_1162:
[----:B------:R-:W-:Y:S01]  /*51d0*/  BSSY B1, `(.L_x_1165) ;  /* 0x000000b000017945 */ /* 0x000fe20003800000 */
[----:B------:R-:W-:Y:S05]  /*51e0*/  @P2 BRA `(.L_x_1166) ;  /* 0x0000004000002947 */ /* 0x000fea0003800000 */
[----:B------:R-:W-:Y:S01]  /*51f0*/  MOV R112, RZ ;  /* 0x000000ff00707202 */ /* 0x000fe20000000f00 */
[----:B------:R-:W-:Y:S05]  /*5200*/  @!P1 BRA `(.L_x_1167) ;  /* 0x0000007000009947 */ /* 0x000fea0003800000 */
[----:B-----5:R-:W-:Y:S01]  /*5210*/  PRMT R112, RZ, 0x7610, R65 ;  /* 0x00007610ff707816 */ /* 0x020fe20000000041 */
[----:B------:R-:W-:Y:S05]  /*5220*/  BRA `(.L_x_1167) ;  /* 0x0000005000007947 */ /* 0x000fea0003800000 */
.L_x_1166:
[----:B-----5:R-:W-:-:S05]  /*5230*/  PRMT R68, RZ, 0x7610, R61 ;  /* 0x00007610ff447816 */ /* 0x020fca000000003d */
[----:B------:R-:W-:-:S04]  /*5240*/  FMUL.FTZ R68, R68, c[0x0][0x1ec] ;  /* 0x00007b0044447a20 */ /* 0x000fc80000410000 */
[----:B------:R-:W-:Y:S01]  /*5250*/  FMUL.FTZ R112, R219, R68 ;  /* 0x00000044db707220 */ /* 0x000fe20000410000 */
[----:B------:R-:W-:-:S05]  /*5260*/  @P1 PRMT R68, RZ, 0x7610, R65 ;  /* 0x00007610ff441816 */ /* 0x000fca0000000041 */
[----:B------:R-:W-:Y:S02]  /*5270*/  @P1 FADD.FTZ R112, R68, R112 ;  /* 0x0000007044701221 */ /* 0x000fe40000010000 */
.L_x_1167:
[----:B------:R-:W-:Y:S05]  /*5280*/  BSYNC B1 ;  /* 0x0000000000017941 */ /* 0x000fea0003800000 */
.L_x_1165:
[----:B------:R-:W-:Y:S01]  /*5290*/  BSSY B1, `(.L_x_1168) ;  /* 0x000000b000017945 */ /* 0x000fe20003800000 */
[----:B------:R-:W-:Y:S05]  /*52a0*/  @P2 BRA `(.L_x_1169) ;  /* 0x0000004000002947 */ /* 0x000fea0003800000 */
[----:B------:R-:W-:Y:S01]  /*52b0*/  HFMA2.MMA R113, -RZ, RZ, 0, 0 ;  /* 0x00000000ff717435 */ /* 0x000fe200000001ff */
[----:B------:R-:W-:Y:S05]  /*52c0*/  @!P1 BRA `(.L_x_1170) ;  /* 0x0000007000009947 */ /* 0x000fea0003800000 */
[----:B-----5:R-:W-:Y:S01]  /*52d0*/  PRMT R113, RZ, 0x5410, R66 ;  /* 0x00005410ff717816 */ /* 0x020fe20000000042 */
[----:B------:R-:W-:Y:S05]  /*52e0*/  BRA `(.L_x_1170) ;  /* 0x0000005000007947 */ /* 0x000fea0003800000 */
.L_x_1169:
[----:B-----5:R-:W-:-:S05]  /*52f0*/  PRMT R68, RZ, 0x5410, R62 ;  /* 0x00005410ff447816 */ /* 0x020fca000000003e */
[----:B------:R-:W-:-:S04]  /*5300*/  FMUL.FTZ R68, R68, c[0x0][0x1ec] ;  /* 0x00007b0044447a20 */ /* 0x000fc80000410000 */
[----:B------:R-:W-:Y:S01]  /*5310*/  FMUL.FTZ R113, R218, R68 ;  /* 0x00000044da717220 */ /* 0x000fe20000410000 */
[----:B------:R-:W-:-:S05]  /*5320*/  @P1 PRMT R68, RZ, 0x5410, R66 ;  /* 0x00005410ff441816 */ /* 0x000fca0000000042 */
[----:B------:R-:W-:Y:S02]  /*5330*/  @P1 FADD.FTZ R113, R68, R113 ;  /* 0x0000007144711221 */ /* 0x000fe40000010000 */
.L_x_1170:
[----:B------:R-:W-:Y:S05]  /*5340*/  BSYNC B1 ;  /* 0x0000000000017941 */ /* 0x000fea0003800000 */
.L_x_1168:
[----:B------:R-:W-:Y:S01]  /*5350*/  BSSY B1, `(.L_x_1171) ;  /* 0x000000b000017945 */ /* 0x000fe20003800000 */
[----:B------:R-:W-:Y:S05]  /*5360*/  @P2 BRA `(.L_x_1172) ;  /* 0x0000004000002947 */ /* 0x000fea0003800000 */
[----:B------:R-:W-:Y:S01]  /*5370*/  MOV R114, RZ ;  /* 0x000000ff00727202 */ /* 0x000fe20000000f00 */
[----:B------:R-:W-:Y:S05]  /*5380*/  @!P1 BRA `(.L_x_1173) ;  /* 0x0000007000009947 */ /* 0x000fea0003800000 */
[----:B-----5:R-:W-:Y:S01]  /*5390*/  PRMT R114, RZ, 0x7610, R66 ;  /* 0x00007610ff727816 */ /* 0x020fe20000000042 */
[----:B------:R-:W-:Y:S05]  /*53a0*/  BRA `(.L_x_1173) ;  /* 0x0000005000007947 */ /* 0x000fea0003800000 */
.L_x_1172:
[----:B-----5:R-:W-:-:S05]  /*53b0*/  PRMT R68, RZ, 0x7610, R62 ;  /* 0x00007610ff447816 */ /* 0x020fca000000003e */
[----:B------:R-:W-:-:S04]  /*53c0*/  FMUL.FTZ R68, R68, c[0x0][0x1ec] ;  /* 0x00007b0044447a20 */ /* 0x000fc80000410000 */
[----:B------:R-:W-:Y:S01]  /*53d0*/  FMUL.FTZ R114, R217, R68 ;  /* 0x00000044d9727220 */ /* 0x000fe20000410000 */
[----:B------:R-:W-:-:S05]  /*53e0*/  @P1 PRMT R68, RZ, 0x7610, R66 ;  /* 0x00007610ff441816 */ /* 0x000fca0000000042 */
[----:B------:R-:W-:Y:S02]  /*53f0*/  @P1 FADD.FTZ R114, R68, R114 ;  /* 0x0000007244721221 */ /* 0x000fe40000010000 */
.L_x_1173:
[----:B------:R-:W-:Y:S05]  /*5400*/  BSYNC B1 ;  /* 0x0000000000017941 */ /* 0x000fea0003800000 */
.L_x_1171:
[----:B------:R-:W-:Y:S01]  /*5410*/  BSSY B1, `(.L_x_1174) ;  /* 0x000000b000017945 */ /* 0x000fe20003800000 */
[----:B------:R-:W-:Y:S05]  /*5420*/  @P2 BRA `(.L_x_1175) ;  /* 0x0000004000002947 */ /* 0x000fea0003800000 */
[----:B------:R-:W-:Y:S01]  /*5430*/  IMAD.MOV.U32 R115, RZ, RZ, RZ ;  /* 0x000000ffff737224 */ /* 0x000fe200078e00ff */
[----:B------:R-:W-:Y:S05]  /*5440*/  @!P1 BRA `(.L_x_1176) ;  /* 0x0000007000009947 */ /* 0x000fea0003800000 */
[----:B-----5:R-:W-:Y:S01]  /*5450*/  PRMT R115, RZ, 0x5410, R67 ;  /* 0x00005410ff737816 */ /* 0x020fe20000000043 */
[----:B------:R-:W-:Y:S05]  /*5460*/  BRA `(.L_x_1176) ;  /* 0x0000005000007947 */ /* 0x000fea0003800000 */
.L_x_1175:
[----:B-----5:R-:W-:-:S05]  /*5470*/  PRMT R68, RZ, 0x5410, R63 ;  /* 0x00005410ff447816 */ /* 0x020fca000000003f */
[----:B------:R-:W-:-:S04]  /*5480*/  FMUL.FTZ R68, R68, c[0x0][0x1ec] ;  /* 0x00007b0044447a20 */ /* 0x000fc80000410000 */
[----:B------:R-:W-:Y:S01]  /*5490*/  FMUL.FTZ R115, R216, R68 ;  /* 0x00000044d8737220 */ /* 0x000fe20000410000 */
[----:B------:R-:W-:-:S05]  /*54a0*/  @P1 PRMT R68, RZ, 0x5410, R67 ;  /* 0x00005410ff441816 */ /* 0x000fca0000000043 */
[----:B------:R-:W-:Y:S02]  /*54b0*/  @P1 FADD.FTZ R115, R68, R115 ;  /* 0x0000007344731221 */ /* 0x000fe40000010000 */
.L_x_1176:
[----:B------:R-:W-:Y:S05]  /*54c0*/  BSYNC B1 ;  /* 0x0000000000017941 */ /* 0x000fea0003800000 */
.L_x_1174:
[----:B------:R-:W-:Y:S01]  /*54d0*/  BSSY B1, `(.L_x_1177) ;  /* 0x000000b000017945 */ /* 0x000fe20003800000 */
[----:B------:R-:W-:Y:S05]  /*54e0*/  @P2 BRA `(.L_x_1178) ;  /* 0x0000004000002947 */ /* 0x000fea0003800000 */
[----:B------:R-:W-:Y:S01]  /*54f0*/  HFMA2.MMA R116, -RZ, RZ, 0, 0 ;  /* 0x00000000ff747435 */ /* 0x000fe200000001ff */
[----:B------:R-:W-:Y:S05]  /*5500*/  @!P1 BRA `(.L_x_1179) ;  /* 0x0000007000009947 */ /* 0x000fea0003800000 */
[----:B-----5:R-:W-:Y:S01]  /*5510*/  PRMT R116, RZ, 0x7610, R67 ;  /* 0x00007610ff747816 */ /* 0x020fe20000000043 */
[----:B------:R-:W-:Y:S05]  /*5520*/  BRA `(.L_x_1179) ;  /* 0x0000005000007947 */ /* 0x000fea0003800000 */
.L_x_1178:
[----:B-----5:R-:W-:-:S05]  /*5530*/  PRMT R68, RZ, 0x7610, R63 ;  /* 0x00007610ff447816 */ /* 0x020fca000000003f */
[----:B------:R-:W-:-:S04]  /*5540*/  FMUL.FTZ R68, R68, c[0x0][0x1ec] ;  /* 0x00007b0044447a20 */ /* 0x000fc80000410000 */
[----:B------:R-:W-:Y:S01]  /*5550*/  FMUL.FTZ R116, R215, R68 ;  /* 0x00000044d7747220 */ /* 0x000fe20000410000 */
[----:B------:R-:W-:-:S05]  /*5560*/  @P1 PRMT R68, RZ, 0x7610, R67 ;  /* 0x00007610ff441816 */ /* 0x000fca0000000043 */
[----:B------:R-:W-:Y:S02]  /*5570*/  @P1 FADD.FTZ R116, R68, R116 ;  /* 0x0000007444741221 */ /* 0x000fe40000010000 */
.L_x_1179:
[----:B------:R-:W-:Y:S05]  /*5580*/  BSYNC B1 ;  /* 0x0000000000017941 */ /* 0x000fea0003800000 */
.L_x_1177:
[----:B------:R-:W-:Y:S02]  /*5590*/  MOV R132, 0x10 ;  /* 0x0000001000847802 */ /* 0x000fe40000000f00 */
[----:B------:R-:W-:Y:S02]  /*55a0*/  F2FP.BF16.PACK_AB R71, R116, R115 ;  /* 0x000000737447723e */ /* 0x000fe400000010ff */
[----:B------:R-:W-:Y:S01]  /*55b0*/  F2FP.BF16.PACK_AB R70, R114, R113 ;  /* 0x000000717246723e */ /* 0x000fe200000010ff */
[----:B------:R-:W-:Y:S01]  /*55c0*/  IMAD.WIDE.U32 R132, R182, R132, c[0x0][0x188] ;  /* 0x00006200b6847625 */ /* 0x000fe200078e0084 */
[----:B------:R-:W-:Y:S02]  /*55d0*/  F2FP.BF16.PACK_AB R69, R112, R111 ;  /* 0x0000006f7045723e */ /* 0x000fe400000010ff */
[----:B------:R-:W-:-:S05]  /*55e0*/  F2FP.BF16.PACK_AB R68, R110, R109 ;  /* 0x0000006d6e44723e */ /* 0x000fca00000010ff */
[----:B------:R0:W-:Y:S02]  /*55f0*/  STG.E.128 [R132.64], R68 ;  /* 0x0000004484007986 */ /* 0x0001e4000c101d04 */
.L_x_1155:
[----:B------:R-:W-:Y:S05]  /*5600*/  BSYNC B0 ;  /* 0x0000000000007941 */ /* 0x000fea0003800000 */
.L_x_1154:
[----:B0-----:R-:W-:Y:S01]  /*5610*/  FADD.FTZ R68, RZ, R117 ;  /* 0x00000075ff447221 */ /* 0x001fe20000010000 */
[----:B------:R-:W-:Y:S01]  /*5620*/  ISETP.GT.U32.AND P1, PT, R0, 0x3f, PT ;  /* 0x0000003f0000780c */ /* 0x000fe20003f24070 */
[----:B------:R-:W0:Y:S01]  /*5630*/  S2R R69, SR_TID.X ;  /* 0x0000000000457919 */ /* 0x000e220000002100 */
[----:B------:R-:W-:Y:S01]  /*5640*/  LOP3.LUT R2, R2, 0xfffffdff, RZ, 0xc0, !PT ;  /* 0xfffffdff02027812 */ /* 0x000fe200078ec0ff */
[----:B------:R-:W-:Y:S01]  /*5650*/  FADD.FTZ R68, R118, R68 ;  /* 0x0000004476447221 */ /* 0x000fe20000010000 */
[----:B------:R-:W-:Y:S02]  /*5660*/  ISETP.GT.U32.AND P2, PT, R0, 0x7f, PT ;  /* 0x0000007f0000780c */ /* 0x000fe40003f44070 */
[----:B------:R-:W-:Y:S01]  /*5670*/  @P0 LOP3.LUT R2, R2, 0x200, RZ, 0xfc, !PT ;  /* 0x0000020002020812 */ /* 0x000fe200078efcff */
[----:B------:R-:W-:Y:S01]  /*5680*/  FADD.FTZ R68, R119, R68 ;  /* 0x0000004477447221 */ /* 0x000fe20000010000 */
[----:B------:R-:W-:Y:S02]  /*5690*/  ISETP.GT.U32.AND P3, PT, R0, 0x9f, PT ;  /* 0x0000009f0000780c */ /* 0x000fe40003f64070 */
[----:B------:R-:W-:Y:S01]  /*56a0*/  LOP3.LUT R2, R2, 0xfffffffe, RZ, 0xc0, !PT ;  /* 0xfffffffe02027812 */ /* 0x000fe200078ec0ff */
[----:B------:R-:W-:Y:S01]  /*56b0*/  FADD.FTZ R68, R120, R68 ;  /* 0x0000004478447221 */ /* 0x000fe20000010000 */
[----:B------:R-:W-:-:S02]  /*56c0*/  ISETP.GT.U32.AND P4, PT, R0, 0xbf, PT ;  /* 0x000000bf0000780c */ /* 0x000fc40003f84070 */
[----:B------:R-:W-:Y:S01]  /*56d0*/  @P1 LOP3.LUT R2, R2, 0x1, RZ, 0xfc, !PT ;  /* 0x0000000102021812 */ /* 0x000fe200078efcff */
[----:B------:R-:W-:Y:S01]  /*56e0*/  FADD.FTZ R68, R121, R68 ;  /* 0x0000004479447221 */ /* 0x000fe20000010000 */
[C---:B------:R-:W-:Y:S02]  /*56f0*/  ISETP.GT.U32.AND P5, PT, R0.reuse, 0xdf, PT ;  /* 0x000000df0000780c */ /* 0x040fe40003fa4070 */
[----:B------:R-:W-:Y:S01]  /*5700*/  ISETP.GT.U32.AND P6, PT, R0, 0xff, PT ;  /* 0x000000ff0000780c */ /* 0x000fe20003fc4070 */
[----:B------:R-:W-:Y:S01]  /*5710*/  FADD.FTZ R68, R122, R68 ;  /* 0x000000447a447221 */ /* 0x000fe20000010000 */
[----:B------:R-:W-:-:S03]  /*5720*/  LOP3.LUT R2, R2, 0xfffffff7, RZ, 0xc0, !PT ;  /* 0xfffffff702027812 */ /* 0x000fc600078ec0ff */
[----:B------:R-:W-:-:S04]  /*5730*/  FADD.FTZ R68, R123, R68 ;  /* 0x000000447b447221 */ /* 0x000fc80000010000 */
[----:B------:R-:W-:-:S05]  /*5740*/  FADD.FTZ R68, R124, R68 ;  /* 0x000000447c447221 */ /* 0x000fca0000010000 */
[----:B------:R-:W-:Y:S02]  /*5750*/  FSEL R71, R68, RZ, P0 ;  /* 0x000000ff44477208 */ /* 0x000fe40000000000 */
[----:B0-----:R-:W-:-:S03]  /*5760*/  LOP3.LUT P0, RZ, R69, 0x1f, RZ, 0xc0, !PT ;  /* 0x0000001f45ff7812 */ /* 0x001fc6000780c0ff */
[----:B------:R-:W-:-:S04]  /*5770*/  FADD.FTZ R68, R125, R71 ;  /* 0x000000477d447221 */ /* 0x000fc80000010000 */
[----:B------:R-:W-:-:S04]  /*5780*/  FADD.FTZ R68, R126, R68 ;  /* 0x000000447e447221 */ /* 0x000fc80000010000 */
[----:B------:R-:W-:Y:S02]  /*5790*/  FADD.FTZ R68, R127, R68 ;  /* 0x000000447f447221 */ /* 0x000fe40000010000 */
[----:B------:R-:W-:Y:S02]  /*57a0*/  @P0 LOP3.LUT R2, R2, 0x8, RZ, 0xfc, !PT ;  /* 0x0000000802020812 */ /* 0x000fe400078efcff */
[----:B------:R-:W-:Y:S02]  /*57b0*/  FADD.FTZ R68, R128, R68 ;  /* 0x0000004480447221 */ /* 0x000fe40000010000 */
[----:B------:R-:W-:Y:S02]  /*57c0*/  LOP3.LUT P0, RZ, R2, 0x200, RZ, 0xc0, !PT ;  /* 0x0000020002ff7812 */ /* 0x000fe4000780c0ff */
        /* <DEDUP_REMOVED lines=55> */
.L_x_1200:
        /* <DEDUP_REMOVED lines=153> */
.L_x_1201:
[----:B------:R-:W2:Y:S01]  /*64d0*/  S2R R132, SR_TID.X ;  /* 0x0000000000847919 */ /* 0x000ea20000002100 */
[----:B01----:R-:W-:Y:S01]  /*64e0*/  FADD.FTZ R71, R70, R71 ;  /* 0x0000004746477221 */ /* 0x003fe20000010000 */
[----:B------:R-:W-:Y:S01]  /*64f0*/  MOV R70, c[0x0][0x1e0] ;  /* 0x0000780000467a02 */ /* 0x000fe20000000f00 */
[----:B------:R-:W-:Y:S04]  /*6500*/  BSSY B0, `(.L_x_1182) ;  /* 0x0000133000007945 */ /* 0x000fe80003800000 */
[----:B------:R-:W-:Y:S01]  /*6510*/  FFMA.FTZ R70, R71, R70, c[0x0][0x228] ;  /* 0x00008a0047467623 */ /* 0x000fe20000010046 */
[----:B--2---:R-:W-:-:S13]  /*6520*/  LOP3.LUT P3, RZ, R132, 0x1f, RZ, 0xc0, !PT ;  /* 0x0000001f84ff7812 */ /* 0x004fda000786c0ff */
[----:B------:R-:W-:-:S04]  /*6530*/  @!P3 LEA R68, P1, R58, c[0x0][0x1a0], 0x2 ;  /* 0x000068003a44ba11 */ /* 0x000fc800078210ff */
[----:B------:R-:W-:Y:S02]  /*6540*/  @!P3 LEA.HI.X R69, R58, c[0x0][0x1a4], R170, 0x2, P1 ;  /* 0x000069003a45ba11 */ /* 0x000fe400008f14aa */
[----:B------:R-:W-:-:S03]  /*6550*/  ISETP.NE.AND P1, PT, RZ, UR6, PT ;  /* 0x00000006ff007c0c */ /* 0x000fc6000bf25270 */
[----:B------:R0:W-:Y:S02]  /*6560*/  @!P3 STG.E [R68.64], R181 ;  /* 0x000000b54400b986 */ /* 0x0001e4000c101904 */
[----:B0-----:R-:W-:-:S05]  /*6570*/  FMUL.FTZ R68, R181, R181 ;  /* 0x000000b5b5447220 */ /* 0x001fca0000410000 */
[----:B------:R-:W-:-:S05]  /*6580*/  FSEL R68, R68, RZ, P1 ;  /* 0x000000ff44447208 */ /* 0x000fca0000800000 */
[----:B------:R-:W-:Y:S01]  /*6590*/  FADD.FTZ R70, R70, R68 ;  /* 0x0000004446467221 */ /* 0x000fe20000010000 */
[----:B------:R-:W-:-:S04]  /*65a0*/  @!P3 LEA R68, P2, R58, c[0x0][0x1a8], 0x2 ;  /* 0x00006a003a44ba11 */ /* 0x000fc800078410ff */
[----:B------:R-:W-:Y:S02]  /*65b0*/  @!P3 LEA.HI.X R69, R58, c[0x0][0x1ac], R170, 0x2, P2 ;  /* 0x00006b003a45ba11 */ /* 0x000fe400010f14aa */
[----:B------:R-:W0:Y:S01]  /*65c0*/  MUFU.RSQ R170, R70 ;  /* 0x0000004600aa7308 */ /* 0x000e220000001400 */
[----:B-----5:R-:W-:Y:S02]  /*65d0*/  ISETP.GE.AND P2, PT, R169, 0x1, PT ;  /* 0x00000001a900780c */ /* 0x020fe40003f46270 */
[----:B0-----:R0:W-:Y:S11]  /*65e0*/  @!P3 STG.E [R68.64], R170 ;  /* 0x000000aa4400b986 */ /* 0x0011f6000c101904 */
[----:B------:R-:W-:Y:S05]  /*65f0*/  @!P2 BRA `(.L_x_1183) ;  /* 0x000012300000a947 */ /* 0x000fea0003800000 */
[----:B0-----:R-:W-:Y:S01]  /*6600*/  IADD3 R68, R169, -0x1, RZ ;  /* 0xffffffffa9447810 */ /* 0x001fe20007ffe0ff */
[----:B------:R-:W-:Y:S01]  /*6610*/  BSSY B1, `(.L_x_1184) ;  /* 0x0000028000017945 */ /* 0x000fe20003800000 */
[----:B------:R-:W-:-:S02]  /*6620*/  LOP3.LUT R169, R132, 0x1f, RZ, 0xc0, !PT ;  /* 0x0000001f84a97812 */ /* 0x000fc400078ec0ff */
[----:B------:R-:W-:Y:S01]  /*6630*/  FSEL R181, R181, RZ, !P1 ;  /* 0x000000ffb5b57208 */ /* 0x000fe20004800000 */
[----:B------:R-:W-:-:S05]  /*6640*/  IMAD R68, R68, c[0x0][0x168], RZ ;  /* 0x00005a0044447a24 */ /* 0x000fca00078e02ff */
[----:B------:R-:W-:-:S04]  /*6650*/  SHF.R.S32.HI R69, RZ, 0x1f, R68 ;  /* 0x0000001fff457819 */ /* 0x000fc80000011444 */
[----:B------:R-:W-:-:S04]  /*6660*/  LEA.HI R69, R69, R68, RZ, 0x3 ;  /* 0x0000004445457211 */ /* 0x000fc800078f18ff */
[----:B------:R-:W-:Y:S01]  /*6670*/  LEA.HI.SX32 R169, R69, R169, 0x1d ;  /* 0x000000a945a97211 */ /* 0x000fe200078feaff */
[----:B------:R-:W-:Y:S05]  /*6680*/  @!P0 BRA `(.L_x_1185) ;  /* 0x0000020000008947 */ /* 0x000fea0003800000 */
[--C-:B------:R-:W-:Y:S02]  /*6690*/  FADD.FTZ R68, R117, -R181.reuse ;  /* 0x800000b575447221 */ /* 0x100fe40000010000 */
        /* <DEDUP_REMOVED lines=31> */
.L_x_1185:
[----:B------:R-:W-:Y:S05]  /*6890*/  BSYNC B1 ;  /* 0x0000000000017941 */ /* 0x000fea0003800000 */
.L_x_1184:
        /* <DEDUP_REMOVED lines=35> */
.L_x_1187:
[----:B------:R-:W-:Y:S05]  /*6ad0*/  BSYNC B1 ;  /* 0x0000000000017941 */ /* 0x000fea0003800000 */
.L_x_1186:
        /* <DEDUP_REMOVED lines=35> */
.L_x_1189:
[----:B------:R-:W-:Y:S05]  /*6d10*/  BSYNC B1 ;  /* 0x0000000000017941 */ /* 0x000fea0003800000 */
.L_x_1188:
        /* <DEDUP_REMOVED lines=35> */
.L_x_1191:
[----:B------:R-:W-:Y:S05]  /*6f50*/  BSYNC B1 ;  /* 0x0000000000017941 */ /* 0x000fea0003800000 */
.L_x_1190:
        /* <DEDUP_REMOVED lines=35> */
.L_x_1193:
[----:B------:R-:W-:Y:S05]  /*7190*/  BSYNC B1 ;  /* 0x0000000000017941 */ /* 0x000fea0003800000 */
.L_x_1192:
        /* <DEDUP_REMOVED lines=35> */
.L_x_1195:
[----:B------:R-:W-:Y:S05]  /*73d0*/  BSYNC B1 ;  /* 0x0000000000017941 */ /* 0x000fea0003800000 */
.L_x_1194:
        /* <DEDUP_REMOVED lines=35> */
.L_x_1197:
[----:B------:R-:W-:Y:S05]  /*7610*/  BSYNC B1 ;  /* 0x0000000000017941 */ /* 0x000fea0003800000 */
.L_x_1196:
        /* <DEDUP_REMOVED lines=27> */
[----:B------:R-:W-:Y:S02]  /*77d0*/  FFMA.FTZ R71, R54, R71, R75 ;  /* 0x0000004736477223 */ /* 0x000fe4000001004b */
[----:B------:R-:W-:Y:S02]  /*77e0*/  FFMA.FTZ R182, R55, R182, R76 ;  /* 0x000000b637b67223 */ /* 0x000fe4000001004c */
[----:B------:R-:W-:-:S03]  /*77f0*/  IMAD.MOV.U32 R132, RZ, RZ, 0x10 ;  /* 0x00000010ff847424 */ /* 0x000fc600078e00ff */
[----:B------:R-:W-:Y:S01]  /*7800*/  F2FP.BF16.PACK_AB R71, R182, R71 ;  /* 0x00000047b647723e */ /* 0x000fe200000010ff */
[----:B------:R-:W-:-:S05]  /*7810*/  IMAD.WIDE.U32 R132, R169, R132, c[0x0][0x208] ;  /* 0x00008200a9847625 */ /* 0x000fca00078e0084 */
[----:B------:R0:W-:Y:S02]  /*7820*/  STG.E.128 [R132.64], R68 ;  /* 0x0000004484007986 */ /* 0x0001e4000c101d04 */
.L_x_1183:
[----:B------:R-:W-:Y:S05]  /*7830*/  BSYNC B0 ;  /* 0x0000000000007941 */ /* 0x000fea0003800000 */
.L_x_1182:
[----:B0-----:R-:W-:-:S04]  /*7840*/  MOV R68, c[0x0][0x160] ;  /* 0x0000580000447a02 */ /* 0x001fc80000000f00 */
[----:B------:R-:W-:-:S04]  /*7850*/  LEA R58, R68, R58, 0x2 ;  /* 0x0000003a443a7211 */ /* 0x000fc800078e10ff */
[----:B------:R-:W-:-:S13]  /*7860*/  ISETP.GE.AND P1, PT, R58, c[0x0][0x164], PT ;  /* 0x000059003a007a0c */ /* 0x000fda0003f26270 */
[----:B------:R-:W-:Y:S01]  /*7870*/  @P1 CALL.REL.NOINC `(.L_x_1198) ;  /* 0x0000001000001944 */ /* 0x000fe20003c00000 */
[----:B------:R-:W-:Y:S05]  /*7880*/  BRA `(.L_x_1199) ;  /* 0xffff9fe000007947 */ /* 0x000fea000383ffff */
.L_x_1198:
[----:B------:R-:W-:Y:S05]  /*7890*/  EXIT ;  /* 0x000000000000794d */ /* 0x000fea0003800000 */
.L_x_1180:
[----:B------:R-:W-:Y:S01]  /*78a0*/  HFMA2.MMA R70, -RZ, RZ, 0, 5.9604644775390625e-08 ;  /* 0x00000001ff467435 */ /* 0x000fe200000001ff */
[----:B------:R-:W-:Y:S02]  /*78b0*/  MOV R132, 0x1f ;  /* 0x0000001f00847802 */ /* 0x000fe40000000f00 */
[----:B------:R-:W-:Y:S02]  /*78c0*/  MOV R69, 0xffffffff ;  /* 0xffffffff00457802 */ /* 0x000fe40000000f00 */
[----:B------:R-:W-:Y:S02]  /*78d0*/  MOV R68, 0x78f0 ;  /* 0x000078f000447802 */ /* 0x000fe40000000f00 */
[----:B-----5:R-:W-:Y:S05]  /*78e0*/  CALL.REL.NOINC `($__internal_6_$__cuda_sm70_shflsync_bfly_p) ;  /* 0x00000bd000007944 */ /* 0x020fea0003c00000 */
[----:B-1----:R-:W-:Y:S05]  /*78f0*/  BRA `(.L_x_1200) ;  /* 0xffffe24000007947 */ /* 0x002fea000383ffff */
.L_x_1181:
[----:B------:R-:W-:Y:S01]  /*7900*/  HFMA2.MMA R70, -RZ, RZ, 0, 1.1920928955078125e-07 ;  /* 0x00000002ff467435 */ /* 0x000fe200000001ff */
[----:B------:R-:W-:Y:S02]  /*7910*/  MOV R132, 0x1f ;  /* 0x0000001f00847802 */ /* 0x000fe40000000f00 */
[----:B------:R-:W-:Y:S02]  /*7920*/  MOV R69, 0xffffffff ;  /* 0xffffffff00457802 */ /* 0x000fe40000000f00 */
[----:B------:R-:W-:-:S02]  /*7930*/  MOV R68, 0x7950 ;  /* 0x0000795000447802 */ /* 0x000fc40000000f00 */
[----:B-----5:R-:W-:Y:S05]  /*7940*/  CALL.REL.NOINC `($__internal_6_$__cuda_sm70_shflsync_bfly_p) ;  /* 0x00000b7000007944 */ /* 0x020fea0003c00000 */
[----:B-1----:R-:W-:Y:S01]  /*7950*/  FADD.FTZ R71, R71, R70 ;  /* 0x0000004647477221 */ /* 0x002fe20000010000 */
[----:B------:R-:W-:Y:S01]  /*7960*/  HFMA2.MMA R70, -RZ, RZ, 0, 2.384185791015625e-07 ;  /* 0x00000004ff467435 */ /* 0x000fe200000001ff */
[----:B------:R-:W-:Y:S01]  /*7970*/  MOV R132, 0x1f ;  /* 0x0000001f00847802 */ /* 0x000fe20000000f00 */
[----:B------:R-:W-:Y:S01]  /*7980*/  IMAD.MOV.U32 R69, RZ, RZ, -0x1 ;  /* 0xffffffffff457424 */ /* 0x000fe200078e00ff */
[----:B------:R-:W-:-:S03]  /*7990*/  MOV R68, 0x79b0 ;  /* 0x000079b000447802 */ /* 0x000fc60000000f00 */
[----:B------:R-:W-:Y:S05]  /*79a0*/  CALL.REL.NOINC `($__internal_6_$__cuda_sm70_shflsync_bfly_p) ;  /* 0x00000b1000007944 */ /* 0x000fea0003c00000 */
[----:B-1----:R-:W-:Y:S01]  /*79b0*/  FADD.FTZ R71, R71, R70 ;  /* 0x0000004647477221 */ /* 0x002fe20000010000 */
[----:B------:R-:W-:Y:S01]  /*79c0*/  HFMA2.MMA R70, -RZ, RZ, 0, 4.76837158203125e-07 ;  /* 0x00000008ff467435 */ /* 0x000fe200000001ff */
[----:B------:R-:W-:-:S02]  /*79d0*/  MOV R132, 0x1f ;  /* 0x0000001f00847802 */ /* 0x000fc40000000f00 */
[----:B------:R-:W-:Y:S02]  /*79e0*/  MOV R69, 0xffffffff ;  /* 0xffffffff00457802 */ /* 0x000fe40000000f00 */
[----:B------:R-:W-:Y:S02]  /*79f0*/  MOV R68, 0x7a10 ;  /* 0x00007a1000447802 */ /* 0x000fe40000000f00 */
[----:B------:R-:W-:Y:S05]  /*7a00*/  CALL.REL.NOINC `($__internal_6_$__cuda_sm70_shflsync_bfly_p) ;  /* 0x00000ab000007944 */ /* 0x000fea0003c00000 */
[----:B-1----:R-:W-:Y:S01]  /*7a10*/  FADD.FTZ R71, R71, R70 ;  /* 0x0000004647477221 */ /* 0x002fe20000010000 */
[----:B------:R-:W-:Y:S01]  /*7a20*/  HFMA2.MMA R70, -RZ, RZ, 0, 9.5367431640625e-07 ;  /* 0x00000010ff467435 */ /* 0x000fe200000001ff */
[----:B------:R-:W-:Y:S02]  /*7a30*/  MOV R132, 0x1f ;  /* 0x0000001f00847802 */ /* 0x000fe40000000f00 */
[----:B------:R-:W-:Y:S02]  /*7a40*/  MOV R69, 0xffffffff ;  /* 0xffffffff00457802 */ /* 0x000fe40000000f00 */
[----:B------:R-:W-:Y:S02]  /*7a50*/  MOV R68, 0x7a70 ;  /* 0x00007a7000447802 */ /* 0x000fe40000000f00 */
[----:B------:R-:W-:Y:S05]  /*7a60*/  CALL.REL.NOINC `($__internal_6_$__cuda_sm70_shflsync_bfly_p) ;  /* 0x00000a5000007944 */ /* 0x000fea0003c00000 */
[----:B-1----:R-:W-:Y:S01]  /*7a70*/  FADD.FTZ R70, R71, R70 ;  /* 0x0000004647467221 */ /* 0x002fe20000010000 */
[----:B------:R-:W-:Y:S02]  /*7a80*/  LOP3.LUT R2, R2, 0xfffffdff, RZ, 0xc0, !PT ;  /* 0xfffffdff02027812 */ /* 0x000fe400078ec0ff */
[----:B------:R-:W-:Y:S01]  /*7a90*/  MOV R132, 0x1f ;  /* 0x0000001f00847802 */ /* 0x000fe20000000f00 */
[----:B------:R-:W-:Y:S01]  /*7aa0*/  FMUL.FTZ R181, R70, c[0x0][0x1e0] ;  /* 0x0000780046b57a20 */ /* 0x000fe20000410000 */
[----:B------:R-:W-:Y:S01]  /*7ab0*/  @P6 LOP3.LUT R2, R2, 0x200, RZ, 0xfc, !PT ;  /* 0x0000020002026812 */ /* 0x000fe200078efcff */
[----:B------:R-:W-:Y:S01]  /*7ac0*/  HFMA2.MMA R70, -RZ, RZ, 0, 5.9604644775390625e-08 ;  /* 0x00000001ff467435 */ /* 0x000fe200000001ff */
[----:B------:R-:W-:Y:S01]  /*7ad0*/  ISETP.GT.U32.AND P6, PT, R0, 0x3f, PT ;  /* 0x0000003f0000780c */ /* 0x000fe20003fc4070 */
[----:B------:R-:W-:-:S02]  /*7ae0*/  FADD.FTZ R68, R117, -R181 ;  /* 0x800000b575447221 */ /* 0x000fc40000010000 */
[----:B------:R-:W-:Y:S02]  /*7af0*/  FADD.FTZ R69, R118, -R181 ;  /* 0x800000b576457221 */ /* 0x000fe40000010000 */
        /* <DEDUP_REMOVED lines=130> */
[----:B------:R-:W-:Y:S05]  /*8320*/  CALL.REL.NOINC `($__internal_6_$__cuda_sm70_shflsync_bfly_p) ;  /* 0x0000019000007944 */ /* 0x000fea0003c00000 */
[----:B-1----:R-:W-:Y:S01]  /*8330*/  FADD.FTZ R71, R71, R70 ;  /* 0x0000004647477221 */ /* 0x002fe20000010000 */
[----:B------:R-:W-:Y:S01]  /*8340*/  HFMA2.MMA R70, -RZ, RZ, 0, 1.1920928955078125e-07 ;  /* 0x00000002ff467435 */ /* 0x000fe200000001ff */
[----:B------:R-:W-:Y:S01]  /*8350*/  IMAD.MOV.U32 R132, RZ, RZ, 0x1f ;  /* 0x0000001fff847424 */ /* 0x000fe200078e00ff */
[----:B------:R-:W-:Y:S02]  /*8360*/  MOV R69, 0xffffffff ;  /* 0xffffffff00457802 */ /* 0x000fe40000000f00 */
[----:B------:R-:W-:Y:S02]  /*8370*/  MOV R68, 0x8390 ;  /* 0x0000839000447802 */ /* 0x000fe40000000f00 */
[----:B------:R-:W-:Y:S05]  /*8380*/  CALL.REL.NOINC `($__internal_6_$__cuda_sm70_shflsync_bfly_p) ;  /* 0x0000013000007944 */ /* 0x000fea0003c00000 */
[----:B-1----:R-:W-:Y:S01]  /*8390*/  FADD.FTZ R71, R71, R70 ;  /* 0x0000004647477221 */ /* 0x002fe20000010000 */
[----:B------:R-:W-:Y:S01]  /*83a0*/  HFMA2.MMA R70, -RZ, RZ, 0, 2.384185791015625e-07 ;  /* 0x00000004ff467435 */ /* 0x000fe200000001ff */
[----:B------:R-:W-:-:S02]  /*83b0*/  MOV R132, 0x1f ;  /* 0x0000001f00847802 */ /* 0x000fc40000000f00 */
[----:B------:R-:W-:Y:S02]  /*83c0*/  MOV R69, 0xffffffff ;  /* 0xffffffff00457802 */ /* 0x000fe40000000f00 */
[----:B------:R-:W-:Y:S02]  /*83d0*/  MOV R68, 0x83f0 ;  /* 0x000083f000447802 */ /* 0x000fe40000000f00 */
[----:B------:R-:W-:Y:S05]  /*83e0*/  CALL.REL.NOINC `($__internal_6_$__cuda_sm70_shflsync_bfly_p) ;  /* 0x000000d000007944 */ /* 0x000fea0003c00000 */
[----:B-1----:R-:W-:Y:S01]  /*83f0*/  FADD.FTZ R71, R71, R70 ;  /* 0x0000004647477221 */ /* 0x002fe20000010000 */
[----:B------:R-:W-:Y:S01]  /*8400*/  HFMA2.MMA R70, -RZ, RZ, 0, 4.76837158203125e-07 ;  /* 0x00000008ff467435 */ /* 0x000fe200000001ff */
[----:B------:R-:W-:Y:S02]  /*8410*/  MOV R132, 0x1f ;  /* 0x0000001f00847802 */ /* 0x000fe40000000f00 */
[----:B------:R-:W-:Y:S02]  /*8420*/  MOV R69, 0xffffffff ;  /* 0xffffffff00457802 */ /* 0x000fe40000000f00 */
[----:B------:R-:W-:Y:S02]  /*8430*/  MOV R68, 0x8450 ;  /* 0x0000845000447802 */ /* 0x000fe40000000f00 */
[----:B------:R-:W-:Y:S05]  /*8440*/  CALL.REL.NOINC `($__internal_6_$__cuda_sm70_shflsync_bfly_p) ;  /* 0x0000007000007944 */ /* 0x000fea0003c00000 */
[----:B-1----:R-:W-:Y:S01]  /*8450*/  FADD.FTZ R71, R71, R70 ;  /* 0x0000004647477221 */ /* 0x002fe20000010000 */
[----:B------:R-:W-:Y:S01]  /*8460*/  HFMA2.MMA R70, -RZ, RZ, 0, 9.5367431640625e-07 ;  /* 0x00000010ff467435 */ /* 0x000fe200000001ff */
[----:B------:R-:W-:-:S02]  /*8470*/  MOV R132, 0x1f ;  /* 0x0000001f00847802 */ /* 0x000fc40000000f00 */
[----:B------:R-:W-:Y:S02]  /*8480*/  MOV R69, 0xffffffff ;  /* 0xffffffff00457802 */ /* 0x000fe40000000f00 */
[----:B------:R-:W-:Y:S02]  /*8490*/  MOV R68, 0x84b0 ;  /* 0x000084b000447802 */ /* 0x000fe40000000f00 */
[----:B------:R-:W-:Y:S05]  /*84a0*/  CALL.REL.NOINC `($__internal_6_$__cuda_sm70_shflsync_bfly_p) ;  /* 0x0000001000007944 */ /* 0x000fea0003c00000 */
[----:B-1----:R-:W-:Y:S05]  /*84b0*/  BRA `(.L_x_1201) ;  /* 0xffffe01000007947 */ /* 0x002fea000383ffff */
        .weak           $__internal_6_$__cuda_sm70_shflsync_bfly_p
        .type           $__internal_6_$__cuda_sm70_shflsync_bfly_p,@function
        .size           $__internal_6_$__cuda_sm70_shflsync_bfly_p,(.L_x_57046 - $__internal_6_$__cuda_sm70_shflsync_bfly_p)
$__internal_6_$__cuda_sm70_shflsync_bfly_p:
[----:B------:R-:W-:Y:S04]  /*84c0*/  WARPSYNC R69 ;  /* 0x0000004500007348 */ /* 0x000fe80003800000 */
[----:B------:R0:W1:Y:S02]  /*84d0*/  SHFL.BFLY PT, R70, R71, R70, R132 ;  /* 0x0c00004647467389 */ /* 0x00006400000e0084 */
[----:B0-----:R-:W-:-:S06]  /*84e0*/  HFMA2.MMA R69, -RZ, RZ, 0, 0 ;  /* 0x00000000ff457435 */ /* 0x001fcc00000001ff */
[----:B------:R-:W-:Y:S05]  /*84f0*/  RET.REL.NODEC R68 `(_ZN10layer_norm13ln_fwd_kernelINS_13Kernel_traitsI13__nv_bfloat16S2_S2_S2_fjLj2048ELj1ELj4ELj1ELj16ENS_18Kernel_traits_baseILj2048ES2_S2_S2_S2_fjLj128EEEEELb0ELb1ELb1ELb0EEEvNS_9FwdParamsE) ;  /* 0xffff7b0044007950 */ /* 0x000fea0003c3ffff */
.L_x_1202:
        /* <DEDUP_REMOVED lines=16> */
.L_x_57046:


//--------------------- .text._ZN10layer_norm13ln_fwd_kernelINS_13Kernel_traitsI13__nv_bfloat16S2_S2_S2_fjLj2048ELj1ELj4ELj1ELj16ENS_18Kernel_traits_baseILj2048ES2_S2_S2_S2_fjLj128EEEEELb0ELb1ELb1ELb1EEEvNS_9FwdParamsE --------------------------
	.section	.text._ZN10layer_norm13ln_fwd_kernelINS_13Kernel_traitsI13__nv_bfloat16S2_S2_S2_fjLj2048ELj1ELj4ELj1ELj16ENS_18Kernel_traits_baseILj2048ES2_S2_S2_S2_fjLj128EEEEELb0ELb1ELb1ELb1EEEvNS_9FwdParamsE,"ax",@progbits
	.sectioninfo	@"SHI_REGISTERS=255"
	.align	128
        .global         _ZN10layer_norm13ln_fwd_kernelINS_13Kernel_traitsI13__nv_bfloat16S2_S2_S2_fjLj2048ELj1ELj4ELj1ELj16ENS_18Kernel_traits_baseILj2048ES2_S2_S2_S2_fjLj128EEEEELb0ELb1ELb1ELb1EEEvNS_9FwdParamsE
        .type           _ZN10layer_norm13ln_fwd_kernelINS_13Kernel_traitsI13__nv_bfloat16S2_S2_S2_fjLj2048ELj1ELj4ELj1ELj16ENS_18Kernel_traits_baseILj2048ES2_S2_S2_S2_fjLj128EEEEELb0ELb1ELb1ELb1EEEvNS_9FwdParamsE,@function
        .size           _ZN10layer_norm13ln_fwd_kernelINS_13Kernel_traitsI13__nv_bfloat16S2_S2_S2_fjLj2048ELj1ELj4ELj1ELj16ENS_18Kernel_traits_baseILj2048ES2_S2_S2_S2_fjLj128EEEEELb0ELb1ELb1ELb1EEEvNS_9FwdParamsE,(.L_x_57047 - _ZN10layer_norm13ln_fwd_kernelINS_13Kernel_traitsI13__nv_bfloat16S2_S2_S2_fjLj2048ELj1ELj4ELj1ELj16ENS_18Kernel_traits_baseILj2048ES2_S2_S2_S2_fjLj128EEEEELb0ELb1ELb1ELb1EEEvNS_9FwdParamsE)
        .other          _ZN10layer_norm13ln_fwd_kernelINS_13Kernel_traitsI13__nv_bfloat16S2_S2_S2_fjLj2048ELj1ELj4ELj1ELj16ENS_18Kernel_traits_baseILj2048ES2_S2_S2_S2_fjLj128EEEEELb0ELb1ELb1ELb1EEEvNS_9FwdParamsE,@"STO_CUDA_ENTRY STV_DEFAULT"
_ZN10layer_norm13ln_fwd_kernelINS_13Kernel_traitsI13__nv_bfloat16S2_S2_S2_fjLj2048ELj1ELj4ELj1ELj16ENS_18Kernel_traits_baseILj2048ES2_S2_S2_S2_fjLj128EEEEELb0ELb1ELb1ELb1EEEvNS_9FwdParamsE:
.text._ZN10layer_norm13ln_fwd_kernelINS_13Kernel_traitsI13__nv_bfloat16S2_S2_S2_fjLj2048ELj1ELj4ELj1ELj16ENS_18Kernel_traits_baseILj2048ES2_S2_S2_S2_fjLj128EEEEELb0ELb1ELb1ELb1EEEvNS_9FwdParamsE:
        /* <DEDUP_REMOVED lines=19> */
[----:B------:R-:W-:Y:S02]  /*0130*/  LOP3.LUT R0, R5, 0x1f, RZ, 0xc0, !PT ;  /* 0x0000001f05007812 */ /* 0x000fe400078ec0ff */
[----:B-1----:R-:W-:-:S04]  /*0140*/  LEA R158, R7, R4, 0x2 ;  /* 0x00000004079e7211 */ /* 0x002fc800078e10ff */
[----:B------:R-:W-:Y:S02]  /*0150*/  ISETP.GE.AND P1, PT, R158, c[0x0][0x164], PT ;  /* 0x000059009e007a0c */ /* 0x000fe40003f26270 */
[----:B------:R-:W-:-:S04]  /*0160*/  LEA R4, P2, R0, c[0x0][0x1c8], 0x4 ;  /* 0x0000720000047a11 */ /* 0x000fc800078420ff */
[----:B------:R-:W-:-:S07]  /*0170*/  IADD3.X R5, RZ, c[0x0][0x1cc], RZ, P2, !PT ;  /* 0x00007300ff057a10 */ /* 0x000fce00017fe4ff */
[----:B------:R-:W-:Y:S05]  /*0180*/  @P1 EXIT ;  /* 0x000000000000194d */ /* 0x000fea0003800000 */
[----:B0-----:R-:W-:Y:S01]  /*0190*/  IADD3 R2, P1, R6, c[0x0][0x1b0], RZ ;  /* 0x00006c0006027a10 */ /* 0x001fe20007f3e0ff */
[----:B------:R0:W2:Y:S03]  /*01a0*/  LDG.E.128 R84, [R4.64+0x400] ;  /* 0x0004000404547981 */ /* 0x0000a6000c1e1d00 */
[----:B------:R-:W-:Y:S01]  /*01b0*/  IADD3.X R3, RZ, c[0x0][0x1b4], RZ, P1, !PT ;  /* 0x00006d00ff037a10 */ /* 0x000fe20000ffe4ff */
[----:B------:R0:W3:Y:S04]  /*01c0*/  LDG.E.128 R76, [R4.64] ;  /* 0x00000004044c7981 */ /* 0x0000e8000c1e1d00 */
[----:B------:R0:W4:Y:S04]  /*01d0*/  LDG.E.128 R80, [R4.64+0x200] ;  /* 0x0002000404507981 */ /* 0x000128000c1e1d00 */
[----:B------:R0:W4:Y:S04]  /*01e0*/  LDG.E.128 R88, [R4.64+0x600] ;  /* 0x0006000404587981 */ /* 0x000128000c1e1d00 */
[----:B------:R0:W4:Y:S04]  /*01f0*/  LDG.E.128 R92, [R4.64+0x800] ;  /* 0x00080004045c7981 */ /* 0x000128000c1e1d00 */
[----:B------:R0:W4:Y:S04]  /*0200*/  LDG.E.128 R96, [R4.64+0xa00] ;  /* 0x000a000404607981 */ /* 0x000128000c1e1d00 */
        /* <DEDUP_REMOVED lines=8> */
[----:B------:R1:W5:Y:S01]  /*0290*/  LDG.E.128 R64, [R2.64] ;  /* 0x0000000402407981 */ /* 0x000362000c1e1d00 */
[----:B------:R-:W-:Y:S01]  /*02a0*/  @!P0 CS2R R26, SRZ ;  /* 0x00000000001a8805 */ /* 0x000fe2000001ff00 */
[--C-:B0-----:R-:W-:Y:S01]  /*02b0*/  PRMT R4, RZ, 0x5410, R9.reuse ;  /* 0x00005410ff047816 */ /* 0x101fe20000000009 */
[----:B------:R-:W-:Y:S01]  /*02c0*/  @!P0 CS2R R32, SRZ ;  /* 0x0000000000208805 */ /* 0x000fe2000001ff00 */
[----:B------:R1:W5:Y:S01]  /*02d0*/  LDG.E.128 R60, [R2.64+0x200] ;  /* 0x00020004023c7981 */ /* 0x000362000c1e1d00 */
[----:B------:R-:W-:Y:S01]  /*02e0*/  PRMT R5, RZ, 0x7610, R9 ;  /* 0x00007610ff057816 */ /* 0x000fe20000000009 */
[----:B------:R-:W-:-:S02]  /*02f0*/  @!P0 CS2R R34, SRZ ;  /* 0x0000000000228805 */ /* 0x000fc4000001ff00 */
[----:B------:R1:W5:Y:S01]  /*0300*/  LDG.E.128 R56, [R2.64+0x400] ;  /* 0x0004000402387981 */ /* 0x000362000c1e1d00 */
[----:B------:R-:W-:-:S03]  /*0310*/  PRMT R6, RZ, 0x5410, R10 ;  /* 0x00005410ff067816 */ /* 0x000fc6000000000a */
[----:B------:R1:W5:Y:S01]  /*0320*/  LDG.E.128 R52, [R2.64+0x600] ;  /* 0x0006000402347981 */ /* 0x000362000c1e1d00 */
[----:B------:R-:W-:-:S03]  /*0330*/  PRMT R7, RZ, 0x7610, R10 ;  /* 0x00007610ff077816 */ /* 0x000fc6000000000a */
[----:B------:R1:W5:Y:S01]  /*0340*/  LDG.E.128 R48, [R2.64+0x800] ;  /* 0x0008000402307981 */ /* 0x000362000c1e1d00 */
[----:B------:R-:W-:-:S03]  /*0350*/  PRMT R9, RZ, 0x7610, R11 ;  /* 0x00007610ff097816 */ /* 0x000fc6000000000b */
[----:B------:R1:W5:Y:S01]  /*0360*/  LDG.E.128 R44, [R2.64+0xa00] ;  /* 0x000a0004022c7981 */ /* 0x000362000c1e1d00 */
[----:B------:R-:W-:-:S03]  /*0370*/  PRMT R10, RZ, 0x5410, R16 ;  /* 0x00005410ff0a7816 */ /* 0x000fc60000000010 */
[----:B------:R1:W5:Y:S01]  /*0380*/  LDG.E.128 R40, [R2.64+0xc00] ;  /* 0x000c000402287981 */ /* 0x000362000c1e1d00 */
[--C-:B------:R-:W-:Y:S01]  /*0390*/  PRMT R12, RZ, 0x5410, R17.reuse ;  /* 0x00005410ff0c7816 */ /* 0x100fe20000000011 */
[----:B------:R-:W-:Y:S01]  /*03a0*/  @!P0 CS2R R116, SRZ ;  /* 0x0000000000748805 */ /* 0x000fe2000001ff00 */
[----:B------:R-:W-:Y:S01]  /*03b0*/  PRMT R13, RZ, 0x7610, R17 ;  /* 0x00007610ff0d7816 */ /* 0x000fe20000000011 */
[----:B------:R-:W-:Y:S01]  /*03c0*/  @!P0 CS2R R118, SRZ ;  /* 0x0000000000768805 */ /* 0x000fe2000001ff00 */
[----:B------:R-:W-:Y:S01]  /*03d0*/  @!P0 CS2R R112, SRZ ;  /* 0x0000000000708805 */ /* 0x000fe2000001ff00 */
[----:B------:R-:W-:Y:S01]  /*03e0*/  @!P0 CS2R R114, SRZ ;  /* 0x0000000000728805 */ /* 0x000fe2000001ff00 */
[----:B------:R-:W-:Y:S01]  /*03f0*/  @!P0 CS2R R72, SRZ ;  /* 0x0000000000488805 */ /* 0x000fe2000001ff00 */
[----:B------:R-:W-:Y:S01]  /*0400*/  @!P0 CS2R R74, SRZ ;  /* 0x00000000004a8805 */ /* 0x000fe2000001ff00 */
[--C-:B-1----:R-:W-:Y:S02]  /*0410*/  PRMT R2, RZ, 0x5410, R8.reuse ;  /* 0x00005410ff027816 */ /* 0x102fe40000000008 */
[----:B------:R-:W-:Y:S01]  /*0420*/  PRMT R3, RZ, 0x7610, R8 ;  /* 0x00007610ff037816 */ /* 0x000fe20000000008 */
[----:B------:R-:W-:Y:S01]  /*0430*/  @!P0 CS2R R68, SRZ ;  /* 0x0000000000448805 */ /* 0x000fe2000001ff00 */
[----:B------:R-:W-:Y:S01]  /*0440*/  PRMT R8, RZ, 0x5410, R11 ;  /* 0x00005410ff087816 */ /* 0x000fe2000000000b */
[----:B------:R-:W-:Y:S01]  /*0450*/  @!P0 CS2R R70, SRZ ;  /* 0x0000000000468805 */ /* 0x000fe2000001ff00 */
        /* <DEDUP_REMOVED lines=52> */
[----:B------:R-:W-:Y:S01]  /*07a0*/  PRMT R157, RZ, 0x7610, R71 ;  /* 0x00007610ff9d7816 */ /* 0x000fe20000000047 */
[----:B------:R-:W-:Y:S01]  /*07b0*/  ULDC.U8 UR6, c[0x0][0x1f0] ;  /* 0x00007c0000067ab9 */ /* 0x000fe20000000000 */
[--C-:B--2---:R-:W-:Y:S02]  /*07c0*/  PRMT R161, RZ, 0x5410, R87.reuse ;  /* 0x00005410ffa17816 */ /* 0x104fe40000000057 */
[----:B------:R-:W-:-:S02]  /*07d0*/  PRMT R162, RZ, 0x7610, R87 ;  /* 0x00007610ffa27816 */ /* 0x000fc40000000057 */
[--C-:B---3--:R-:W-:Y:S02]  /*07e0*/  PRMT R159, RZ, 0x5410, R79.reuse ;  /* 0x00005410ff9f7816 */ /* 0x108fe4000000004f */
[----:B------:R-:W-:Y:S02]  /*07f0*/  PRMT R79, RZ, 0x7610, R79 ;  /* 0x00007610ff4f7816 */ /* 0x000fe4000000004f */
[--C-:B----4-:R-:W-:Y:S02]  /*0800*/  PRMT R160, RZ, 0x5410, R83.reuse ;  /* 0x00005410ffa07816 */ /* 0x110fe40000000053 */
        /* <DEDUP_REMOVED lines=12> */
[--C-:B------:R-:W-:Y:S02]  /*08d0*/  PRMT R107, RZ, 0x5410, R108.reuse ;  /* 0x00005410ff6b7816 */ /* 0x100fe4000000006c */
[----:B------:R-:W-:Y:S02]  /*08e0*/  PRMT R176, RZ, 0x7610, R108 ;  /* 0x00007610ffb07816 */ /* 0x000fe4000000006c */
[----:B------:R-:W-:-:S02]  /*08f0*/  PRMT R177, RZ, 0x5410, R109 ;  /* 0x00005410ffb17816 */ /* 0x000fc4000000006d */
[----:B------:R-:W-:Y:S02]  /*0900*/  PRMT R178, RZ, 0x7610, R109 ;  /* 0x00007610ffb27816 */ /* 0x000fe4000000006d */
[----:B------:R-:W-:Y:S02]  /*0910*/  PRMT R110, RZ, 0x7610, R110 ;  /* 0x00007610ff6e7816 */ /* 0x000fe4000000006e */
.L_x_1400:
[----:B------:R-:W-:-:S10]  /*0920*/  HFMA2.MMA R117, -RZ, RZ, 0, 2.384185791015625e-07 ;  /* 0x00000004ff757435 */ /* 0x000fd400000001ff */
[----:B------:R-:W-:-:S05]  /*0930*/  IMAD.WIDE R108, R158, R117, c[0x0][0x1d0] ;  /* 0x000074009e6c7625 */ /* 0x000fca00078e0275 */
[----:B------:R0:W2:Y:S01]  /*0940*/  LDG.E R116, [R108.64] ;  /* 0x000000046c747981 */ /* 0x0000a2000c1e1900 */
[----:B------:R-:W-:Y:S01]  /*0950*/  ISETP.NE.U32.AND P0, PT, RZ, c[0x0][0x180], PT ;  /* 0x00006000ff007a0c */ /* 0x000fe20003f05070 */
[----:B------:R-:W-:Y:S01]  /*0960*/  IMAD R112, R158, c[0x0][0x168], RZ ;  /* 0x00005a009e707a24 */ /* 0x000fe200078e02ff */
[----:B------:R-:W-:Y:S02]  /*0970*/  MOV R180, RZ ;  /* 0x000000ff00b47202 */ /* 0x000fe40000000f00 */
[----:B------:R-:W-:-:S13]  /*0980*/  ISETP.NE.AND.EX P0, PT, RZ, c[0x0][0x184], PT, P0 ;  /* 0x00006100ff007a0c */ /* 0x000fda0003f05300 */
[----:B0-----:R-:W-:Y:S02]  /*0990*/  @P0 MOV R108, 0x10 ;  /* 0x00000010006c0802 */ /* 0x001fe40000000f00 */
        /* <DEDUP_REMOVED lines=8> */
[----:B------:R-:W-:Y:S01]  /*0a20*/  @P1 LEA.HI.SX32 R180, R115, R0, 0x1d ;  /* 0x0000000073b41211 */ /* 0x000fe200078feaff */
[----:B------:R-:W-:Y:S01]  /*0a30*/  IMAD.WIDE R114, R158, R117, c[0x0][0x1d8] ;  /* 0x000076009e727625 */ /* 0x000fe200078e0275 */
[----:B------:R-:W-:-:S03]  /*0a40*/  @P1 MOV R113, 0x10 ;  /* 0x0000001000711802 */ /* 0x000fc60000000f00 */
[----:B------:R-:W-:Y:S01]  /*0a50*/  @P0 IMAD.WIDE.U32 R108, R171, R108, c[0x0][0x180] ;  /* 0x00006000ab6c0625 */ /* 0x000fe200078e006c */
[----:B-----5:R0:W5:Y:S03]  /*0a60*/  LDG.E R120, [R114.64] ;  /* 0x0000000472787981 */ /* 0x020166000c1e1900 */
        /* <DEDUP_REMOVED lines=11> */
.L_x_1204:
[----:B0----5:R-:W-:Y:S02]  /*0b20*/  PRMT R108, RZ, 0x5410, R72 ;  /* 0x00005410ff6c7816 */ /* 0x021fe40000000048 */
[----:B------:R-:W-:-:S03]  /*0b30*/  PRMT R109, RZ, 0x5410, R76 ;  /* 0x00005410ff6d7816 */ /* 0x000fc6000000004c */
[----:B------:R-:W-:-:S04]  /*0b40*/  FMUL.FTZ R108, R108, c[0x0][0x1ec] ;  /* 0x00007b006c6c7a20 */ /* 0x000fc80000410000 */
[----:B------:R-:W-:Y:S01]  /*0b50*/  FMUL.FTZ R122, R108, R109 ;  /* 0x0000006d6c7a7220 */ /* 0x000fe20000410000 */
[----:B------:R-:W-:-:S05]  /*0b60*/  @P0 PRMT R109, RZ, 0x5410, R68 ;  /* 0x00005410ff6d0816 */ /* 0x000fca0000000044 */
[----:B------:R-:W-:Y:S02]  /*0b70*/  @P0 FADD.FTZ R122, R122, R109 ;  /* 0x0000006d7a7a0221 */ /* 0x000fe40000010000 */
.L_x_1205:
[----:B------:R-:W-:Y:S05]  /*0b80*/  BSYNC B0 ;  /* 0x0000000000007941 */ /* 0x000fea0003800000 */
.L_x_1203:
[----:B------:R-:W-:Y:S01]  /*0b90*/  BSSY B0, `(.L_x_1206) ;  /* 0x000000c000007945 */ /* 0x000fe20003800000 */
[----:B------:R-:W-:Y:S05]  /*0ba0*/  @P2 BRA `(.L_x_1207) ;  /* 0x0000004000002947 */ /* 0x000fea0003800000 */
[----:B------:R-:W-:Y:S01]  /*0bb0*/  HFMA2.MMA R123, -RZ, RZ, 0, 0 ;  /* 0x00000000ff7b7435 */ /* 0x000fe200000001ff */
[----:B------:R-:W-:Y:S05]  /*0bc0*/  @!P0 BRA `(.L_x_1208) ;  /* 0x0000008000008947 */ /* 0x000fea0003800000 */
[----:B-----5:R-:W-:Y:S01]  /*0bd0*/  PRMT R123, RZ, 0x7610, R68 ;  /* 0x00007610ff7b7816 */ /* 0x020fe20000000044 */
[----:B------:R-:W-:Y:S05]  /*0be0*/  BRA `(.L_x_1208) ;  /* 0x0000006000007947 */ /* 0x000fea0003800000 */
.L_x_1207:
[----:B-----5:R-:W-:Y:S02]  /*0bf0*/  PRMT R108, RZ, 0x7610, R72 ;  /* 0x00007610ff6c7816 */ /* 0x020fe40000000048 */
[----:B------:R-:W-:-:S03]  /*0c00*/  PRMT R123, RZ, 0x7610, R76 ;  /* 0x00007610ff7b7816 */ /* 0x000fc6000000004c */
[----:B------:R-:W-:-:S04]  /*0c10*/  FMUL.FTZ R108, R108, c[0x0][0x1ec] ;  /* 0x00007b006c6c7a20 */ /* 0x000fc80000410000 */
[----:B------:R-:W-:Y:S01]  /*0c20*/  FMUL.FTZ R123, R108, R123 ;  /* 0x0000007b6c7b7220 */ /* 0x000fe20000410000 */
[----:B------:R-:W-:-:S05]  /*0c30*/  @P0 PRMT R108, RZ, 0x7610, R68 ;  /* 0x00007610ff6c0816 */ /* 0x000fca0000000044 */
[----:B------:R-:W-:Y:S02]  /*0c40*/  @P0 FADD.FTZ R123, R123, R108 ;  /* 0x0000006c7b7b0221 */ /* 0x000fe40000010000 */
.L_x_1208:
[----:B------:R-:W-:Y:S05]  /*0c50*/  BSYNC B0 ;  /* 0x0000000000007941 */ /* 0x000fea0003800000 */
.L_x_1206:
[----:B------:R-:W-:Y:S01]  /*0c60*/  BSSY B0, `(.L_x_1209) ;  /* 0x000000c000007945 */ /* 0x000fe20003800000 */
[----:B------:R-:W-:Y:S05]  /*0c70*/  @P2 BRA `(.L_x_1210) ;  /* 0x0000004000002947 */ /* 0x000fea0003800000 */
[----:B------:R-:W-:Y:S01]  /*0c80*/  MOV R124, RZ ;  /* 0x000000ff007c7202 */ /* 0x000fe20000000f00 */
[----:B------:R-:W-:Y:S05]  /*0c90*/  @!P0 BRA `(.L_x_1211) ;  /* 0x0000008000008947 */ /* 0x000fea0003800000 */
[----:B-----5:R-:W-:Y:S01]  /*0ca0*/  PRMT R124, RZ, 0x5410, R69 ;  /* 0x00005410ff7c7816 */ /* 0x020fe20000000045 */
[----:B------:R-:W-:Y:S05]  /*0cb0*/  BRA `(.L_x_1211) ;  /* 0x0000006000007947 */ /* 0x000fea0003800000 */
.L_x_1210:
[----:B-----5:R-:W-:Y:S02]  /*0cc0*/  PRMT R108, RZ, 0x5410, R73 ;  /* 0x00005410ff6c7816 */ /* 0x020fe40000000049 */
[----:B------:R-:W-:-:S03]  /*0cd0*/  PRMT R109, RZ, 0x5410, R77 ;  /* 0x00005410ff6d7816 */ /* 0x000fc6000000004d */
[----:B------:R-:W-:-:S04]  /*0ce0*/  FMUL.FTZ R108, R108, c[0x0][0x1ec] ;  /* 0x00007b006c6c7a20 */ /* 0x000fc80000410000 */
[----:B------:R-:W-:Y:S01]  /*0cf0*/  FMUL.FTZ R124, R108, R109 ;  /* 0x0000006d6c7c7220 */ /* 0x000fe20000410000 */
[----:B------:R-:W-:-:S05]  /*0d00*/  @P0 PRMT R109, RZ, 0x5410, R69 ;  /* 0x00005410ff6d0816 */ /* 0x000fca0000000045 */
[----:B------:R-:W-:Y:S02]  /*0d10*/  @P0 FADD.FTZ R124, R124, R109 ;  /* 0x0000006d7c7c0221 */ /* 0x000fe40000010000 */
.L_x_1211:
[----:B------:R-:W-:Y:S05]  /*0d20*/  BSYNC B0 ;  /* 0x0000000000007941 */ /* 0x000fea0003800000 */
.L_x_1209:
[----:B------:R-:W-:Y:S01]  /*0d30*/  BSSY B0, `(.L_x_1212) ;  /* 0x000000c000007945 */ /* 0x000fe20003800000 */
[----:B------:R-:W-:Y:S05]  /*0d40*/  @P2 BRA `(.L_x_1213) ;  /* 0x0000004000002947 */ /* 0x000fea0003800000 */
[----:B------:R-:W-:Y:S01]  /*0d50*/  HFMA2.MMA R125, -RZ, RZ, 0, 0 ;  /* 0x00000000ff7d7435 */ /* 0x000fe200000001ff */
[----:B------:R-:W-:Y:S05]  /*0d60*/  @!P0 BRA `(.L_x_1214) ;  /* 0x0000008000008947 */ /* 0x000fea0003800000 */
[----:B-----5:R-:W-:Y:S01]  /*0d70*/  PRMT R125, RZ, 0x7610, R69 ;  /* 0x00007610ff7d7816 */ /* 0x020fe20000000045 */
[----:B------:R-:W-:Y:S05]  /*0d80*/  BRA `(.L_x_1214) ;  /* 0x0000006000007947 */ /* 0x000fea0003800000 */
.L_x_1213:
[----:B-----5:R-:W-:Y:S02]  /*0d90*/  PRMT R108, RZ, 0x7610, R73 ;  /* 0x00007610ff6c7816 */ /* 0x020fe40000000049 */
[----:B------:R-:W-:-:S03]  /*0da0*/  PRMT R125, RZ, 0x7610, R77 ;  /* 0x00007610ff7d7816 */ /* 0x000fc6000000004d */
[----:B------:R-:W-:-:S04]  /*0db0*/  FMUL.FTZ R108, R108, c[0x0][0x1ec] ;  /* 0x00007b006c6c7a20 */ /* 0x000fc80000410000 */
[----:B------:R-:W-:Y:S01]  /*0dc0*/  FMUL.FTZ R125, R108, R125 ;  /* 0x0000007d6c7d7220 */ /* 0x000fe20000410000 */
[----:B------:R-:W-:-:S05]  /*0dd0*/  @P0 PRMT R108, RZ, 0x7610, R69 ;  /* 0x00007610ff6c0816 */ /* 0x000fca0000000045 */
[----:B------:R-:W-:Y:S02]  /*0de0*/  @P0 FADD.FTZ R125, R125, R108 ;  /* 0x0000006c7d7d0221 */ /* 0x000fe40000010000 */
.L_x_1214:
[----:B------:R-:W-:Y:S05]  /*0df0*/  BSYNC B0 ;  /* 0x0000000000007941 */ /* 0x000fea0003800000 */
.L_x_1212:
[----:B------:R-:W-:Y:S01]  /*0e00*/  BSSY B0, `(.L_x_1215) ;  /* 0x000000c000007945 */ /* 0x000fe20003800000 */
[----:B------:R-:W-:Y:S05]  /*0e10*/  @P2 BRA `(.L_x_1216) ;  /* 0x0000004000002947 */ /* 0x000fea0003800000 */
[----:B------:R-:W-:Y:S01]  /*0e20*/  MOV R126, RZ ;  /* 0x000000ff007e7202 */ /* 0x000fe20000000f00 */
[----:B------:R-:W-:Y:S05]  /*0e30*/  @!P0 BRA `(.L_x_1217) ;  /* 0x0000008000008947 */ /* 0x000fea0003800000 */
[----:B-----5:R-:W-:Y:S01]  /*0e40*/  PRMT R126, RZ, 0x5410, R70 ;  /* 0x00005410ff7e7816 */ /* 0x020fe20000000046 */
[----:B------:R-:W-:Y:S05]  /*0e50*/  BRA `(.L_x_1217) ;  /* 0x0000006000007947 */ /* 0x000fea0003800000 */
.L_x_1216:
[----:B-----5:R-:W-:Y:S02]  /*0e60*/  PRMT R108, RZ, 0x5410, R74 ;  /* 0x00005410ff6c7816 */ /* 0x020fe4000000004a */
[----:B------:R-:W-:-:S03]  /*0e70*/  PRMT R109, RZ, 0x5410, R78 ;  /* 0x00005410ff6d7816 */ /* 0x000fc6000000004e */
[----:B------:R-:W-:-:S04]  /*0e80*/  FMUL.FTZ R108, R108, c[0x0][0x1ec] ;  /* 0x00007b006c6c7a20 */ /* 0x000fc80000410000 */
[----:B------:R-:W-:Y:S01]  /*0e90*/  FMUL.FTZ R126, R108, R109 ;  /* 0x0000006d6c7e7220 */ /* 0x000fe20000410000 */
[----:B------:R-:W-:-:S05]  /*0ea0*/  @P0 PRMT R109, RZ, 0x5410, R70 ;  /* 0x00005410ff6d0816 */ /* 0x000fca0000000046 */
[----:B------:R-:W-:Y:S02]  /*0eb0*/  @P0 FADD.FTZ R126, R126, R109 ;  /* 0x0000006d7e7e0221 */ /* 0x000fe40000010000 */
.L_x_1217:
[----:B------:R-:W-:Y:S05]  /*0ec0*/  BSYNC B0 ;  /* 0x0000000000007941 */ /* 0x000fea0003800000 */
.L_x_1215:
[----:B------:R-:W-:Y:S01]  /*0ed0*/  BSSY B0, `(.L_x_1218) ;  /* 0x000000c000007945 */ /* 0x000fe20003800000 */
[----:B------:R-:W-:Y:S05]  /*0ee0*/  @P2 BRA `(.L_x_1219) ;  /* 0x0000004000002947 */ /* 0x000fea0003800000 */
[----:B------:R-:W-:Y:S01]  /*0ef0*/  HFMA2.MMA R127, -RZ, RZ, 0, 0 ;  /* 0x00000000ff7f7435 */ /* 0x000fe200000001ff */
[----:B------:R-:W-:Y:S05]  /*0f00*/  @!P0 BRA `(.L_x_1220) ;  /* 0x0000008000008947 */ /* 0x000fea0003800000 */
[----:B-----5:R-:W-:Y:S01]  /*0f10*/  PRMT R127, RZ, 0x7610, R70 ;  /* 0x00007610ff7f7816 */ /* 0x020fe20000000046 */
[----:B------:R-:W-:Y:S05]  /*0f20*/  BRA `(.L_x_1220) ;  /* 0x0000006000007947 */ /* 0x000fea0003800000 */
.L_x_1219:
[----:B-----5:R-:W-:Y:S02]  /*0f30*/  PRMT R108, RZ, 0x7610, R74 ;  /* 0x00007610ff6c7816 */ /* 0x020fe4000000004a */
[----:B------:R-:W-:-:S03]  /*0f40*/  PRMT R127, RZ, 0x7610, R78 ;  /* 0x00007610ff7f7816 */ /* 0x000fc6000000004e */
[----:B------:R-:W-:-:S04]  /*0f50*/  FMUL.FTZ R108, R108, c[0x0][0x1ec] ;  /* 0x00007b006c6c7a20 */ /* 0x000fc80000410000 */
[----:B------:R-:W-:Y:S01]  /*0f60*/  FMUL.FTZ R127, R108, R127 ;  /* 0x0000007f6c7f7220 */ /* 0x000fe20000410000 */
[----:B------:R-:W-:-:S05]  /*0f70*/  @P0 PRMT R108, RZ, 0x7610, R70 ;  /* 0x00007610ff6c0816 */ /* 0x000fca0000000046 */
[----:B------:R-:W-:Y:S02]  /*0f80*/  @P0 FADD.FTZ R127, R127, R108 ;  /* 0x0000006c7f7f0221 */ /* 0x000fe40000010000 */
.L_x_1220:
[----:B------:R-:W-:Y:S05]  /*0f90*/  BSYNC B0 ;  /* 0x0000000000007941 */ /* 0x000fea0003800000 */
.L_x_1218:
[----:B------:R-:W-:Y:S01]  /*0fa0*/  BSSY B0, `(.L_x_1221) ;  /* 0x000000b000007945 */ /* 0x000fe20003800000 */
[----:B------:R-:W-:Y:S05]  /*0fb0*/  @P2 BRA `(.L_x_1222) ;  /* 0x0000004000002947 */ /* 0x000fea0003800000 */
[----:B------:R-:W-:Y:S01]  /*0fc0*/  MOV R128, RZ ;  /* 0x000000ff00807202 */ /* 0x000fe20000000f00 */
[----:B------:R-:W-:Y:S05]  /*0fd0*/  @!P0 BRA `(.L_x_1223) ;  /* 0x0000007000008947 */ /* 0x000fea0003800000 */
[----:B-----5:R-:W-:Y:S01]  /*0fe0*/  PRMT R128, RZ, 0x5410, R71 ;  /* 0x00005410ff807816 */ /* 0x020fe20000000047 */
[----:B------:R-:W-:Y:S05]  /*0ff0*/  BRA `(.L_x_1223) ;  /* 0x0000005000007947 */ /* 0x000fea0003800000 */
.L_x_1222:
[----:B-----5:R-:W-:Y:S02]  /*1000*/  PRMT R108, RZ, 0x5410, R75 ;  /* 0x00005410ff6c7816 */ /* 0x020fe4000000004b */
[----:B------:R-:W-:-:S03]  /*1010*/  @P0 PRMT R109, RZ, 0x5410, R71 ;  /* 0x00005410ff6d0816 */ /* 0x000fc60000000047 */
[----:B------:R-:W-:-:S04]  /*1020*/  FMUL.FTZ R108, R108, c[0x0][0x1ec] ;  /* 0x00007b006c6c7a20 */ /* 0x000fc80000410000 */
[----:B------:R-:W-:-:S04]  /*1030*/  FMUL.FTZ R128, R159, R108 ;  /* 0x0000006c9f807220 */ /* 0x000fc80000410000 */
[----:B------:R-:W-:Y:S02]  /*1040*/  @P0 FADD.FTZ R128, R128, R109 ;  /* 0x0000006d80800221 */ /* 0x000fe40000010000 */
.L_x_1223:
[----:B------:R-:W-:Y:S05]  /*1050*/  BSYNC B0 ;  /* 0x0000000000007941 */ /* 0x000fea0003800000 */
.L_x_1221:
[----:B------:R-:W-:Y:S01]  /*1060*/  BSSY B0, `(.L_x_1224) ;  /* 0x000000b000007945 */ /* 0x000fe20003800000 */
[----:B------:R-:W-:Y:S05]  /*1070*/  @P2 BRA `(.L_x_1225) ;  /* 0x0000004000002947 */ /* 0x000fea0003800000 */
[----:B------:R-:W-:Y:S01]  /*1080*/  HFMA2.MMA R129, -RZ, RZ, 0, 0 ;  /* 0x00000000ff817435 */ /* 0x000fe200000001ff */
[----:B------:R-:W-:Y:S05]  /*1090*/  @!P0 BRA `(.L_x_1226) ;  /* 0x0000007000008947 */ /* 0x000fea0003800000 */
[----:B-----5:R-:W-:Y:S01]  /*10a0*/  PRMT R129, RZ, 0x7610, R71 ;  /* 0x00007610ff817816 */ /* 0x020fe20000000047 */
[----:B------:R-:W-:Y:S05]  /*10b0*/  BRA `(.L_x_1226) ;  /* 0x0000005000007947 */ /* 0x000fea0003800000 */
.L_x_1225:
[----:B-----5:R-:W-:-:S05]  /*10c0*/  PRMT R108, RZ, 0x7610, R75 ;  /* 0x00007610ff6c7816 */ /* 0x020fca000000004b */
[----:B------:R-:W-:-:S04]  /*10d0*/  FMUL.FTZ R108, R108, c[0x0][0x1ec] ;  /* 0x00007b006c6c7a20 */ /* 0x000fc80000410000 */
[----:B------:R-:W-:Y:S01]  /*10e0*/  FMUL.FTZ R129, R79, R108 ;  /* 0x0000006c4f817220 */ /* 0x000fe20000410000 */
[----:B------:R-:W-:-:S05]  /*10f0*/  @P0 PRMT R108, RZ, 0x7610, R71 ;  /* 0x00007610ff6c0816 */ /* 0x000fca0000000047 */
[----:B------:R-:W-:Y:S02]  /*1100*/  @P0 FADD.FTZ R129, R129, R108 ;  /* 0x0000006c81810221 */ /* 0x000fe40000010000 */
.L_x_1226:
[----:B------:R-:W-:Y:S05]  /*1110*/  BSYNC B0 ;  /* 0x0000000000007941 */ /* 0x000fea0003800000 */
.L_x_1224:
[----:B------:R-:W-:Y:S02]  /*1120*/  MOV R170, 0x10 ;  /* 0x0000001000aa7802 */ /* 0x000fe40000000f00 */
[----:B------:R-:W-:Y:S02]  /*1130*/  @P1 IADD3 R117, R180, 0x20, RZ ;  /* 0x00000020b4751810 */ /* 0x000fe40007ffe0ff */
[C---:B------:R-:W-:Y:S01]  /*1140*/  IADD3 R181, R171.reuse, 0x20, RZ ;  /* 0x00000020abb57810 */ /* 0x040fe20007ffe0ff */
[----:B------:R-:W-:Y:S01]  /*1150*/  IMAD.WIDE.U32 R118, R171, R170, c[0x0][0x188] ;  /* 0x00006200ab767625 */ /* 0x000fe200078e00aa */
        /* <DEDUP_REMOVED lines=15> */
.L_x_1228:
[----:B0----5:R-:W-:Y:S02]  /*1250*/  PRMT R108, RZ, 0x5410, R72 ;  /* 0x00005410ff6c7816 */ /* 0x021fe40000000048 */
[----:B------:R-:W-:-:S03]  /*1260*/  PRMT R169, RZ, 0x5410, R80 ;  /* 0x00005410ffa97816 */ /* 0x000fc60000000050 */
[----:B------:R-:W-:-:S04]  /*1270*/  FMUL.FTZ R108, R108, c[0x0][0x1ec] ;  /* 0x00007b006c6c7a20 */ /* 0x000fc80000410000 */
[----:B------:R-:W-:Y:S01]  /*1280*/  FMUL.FTZ R169, R108, R169 ;  /* 0x000000a96ca97220 */ /* 0x000fe20000410000 */
[----:B------:R-:W-:-:S05]  /*1290*/  @P0 PRMT R108, RZ, 0x5410, R68 ;  /* 0x00005410ff6c0816 */ /* 0x000fca0000000044 */
[----:B------:R-:W-:Y:S02]  /*12a0*/  @P0 FADD.FTZ R169, R108, R169 ;  /* 0x000000a96ca90221 */ /* 0x000fe40000010000 */
.L_x_1229:
[----:B------:R-:W-:Y:S05]  /*12b0*/  BSYNC B0 ;  /* 0x0000000000007941 */ /* 0x000fea0003800000 */
.L_x_1227:
[----:B------:R-:W-:Y:S01]  /*12c0*/  BSSY B0, `(.L_x_1230) ;  /* 0x000000c000007945 */ /* 0x000fe20003800000 */
[----:B------:R-:W-:Y:S05]  /*12d0*/  @P2 BRA `(.L_x_1231) ;  /* 0x0000004000002947 */ /* 0x000fea0003800000 */
[----:B------:R-:W-:Y:S01]  /*12e0*/  MOV R168, RZ ;  /* 0x000000ff00a87202 */ /* 0x000fe20000000f00 */
[----:B------:R-:W-:Y:S05]  /*12f0*/  @!P0 BRA `(.L_x_1232) ;  /* 0x0000008000008947 */ /* 0x000fea0003800000 */
[----:B-----5:R-:W-:Y:S01]  /*1300*/  PRMT R168, RZ, 0x7610, R68 ;  /* 0x00007610ffa87816 */ /* 0x020fe20000000044 */
[----:B------:R-:W-:Y:S05]  /*1310*/  BRA `(.L_x_1232) ;  /* 0x0000006000007947 */ /* 0x000fea0003800000 */
.L_x_1231:
[----:B0----5:R-:W-:Y:S02]  /*1320*/  PRMT R108, RZ, 0x7610, R72 ;  /* 0x00007610ff6c7816 */ /* 0x021fe40000000048 */
[----:B------:R-:W-:-:S03]  /*1330*/  PRMT R168, RZ, 0x7610, R80 ;  /* 0x00007610ffa87816 */ /* 0x000fc60000000050 */
[----:B------:R-:W-:-:S04]  /*1340*/  FMUL.FTZ R109, R108, c[0x0][0x1ec] ;  /* 0x00007b006c6d7a20 */ /* 0x000fc80000410000 */
[----:B------:R-:W-:Y:S01]  /*1350*/  FMUL.FTZ R168, R109, R168 ;  /* 0x000000a86da87220 */ /* 0x000fe20000410000 */
[----:B------:R-:W-:-:S05]  /*1360*/  @P0 PRMT R109, RZ, 0x7610, R68 ;  /* 0x00007610ff6d0816 */ /* 0x000fca0000000044 */
[----:B------:R-:W-:Y:S02]  /*1370*/  @P0 FADD.FTZ R168, R109, R168 ;  /* 0x000000a86da80221 */ /* 0x000fe40000010000 */
.L_x_1232:
[----:B------:R-:W-:Y:S05]  /*1380*/  BSYNC B0 ;  /* 0x0000000000007941 */ /* 0x000fea0003800000 */
.L_x_1230:
[----:B------:R-:W-:Y:S01]  /*1390*/  BSSY B0, `(.L_x_1233) ;  /* 0x000000c000007945 */ /* 0x000fe20003800000 */
[----:B------:R-:W-:Y:S05]  /*13a0*/  @P2 BRA `(.L_x_1234) ;  /* 0x0000004000002947 */ /* 0x000fea0003800000 */
[----:B------:R-:W-:Y:S01]  /*13b0*/  HFMA2.MMA R167, -RZ, RZ, 0, 0 ;  /* 0x00000000ffa77435 */ /* 0x000fe200000001ff */
[----:B------:R-:W-:Y:S05]  /*13c0*/  @!P0 BRA `(.L_x_1235) ;  /* 0x0000008000008947 */ /* 0x000fea0003800000 */
[----:B-----5:R-:W-:Y:S01]  /*13d0*/  PRMT R167, RZ, 0x5410, R69 ;  /* 0x00005410ffa77816 */ /* 0x020fe20000000045 */
[----:B------:R-:W-:Y:S05]  /*13e0*/  BRA `(.L_x_1235) ;  /* 0x0000006000007947 */ /* 0x000fea0003800000 */
.L_x_1234:
[----:B0----5:R-:W-:Y:S02]  /*13f0*/  PRMT R108, RZ, 0x5410, R73 ;  /* 0x00005410ff6c7816 */ /* 0x021fe40000000049 */
[----:B------:R-:W-:-:S03]  /*1400*/  PRMT R167, RZ, 0x5410, R81 ;  /* 0x00005410ffa77816 */ /* 0x000fc60000000051 */
[----:B------:R-:W-:-:S04]  /*1410*/  FMUL.FTZ R108, R108, c[0x0][0x1ec] ;  /* 0x00007b006c6c7a20 */ /* 0x000fc80000410000 */
[----:B------:R-:W-:Y:S01]  /*1420*/  FMUL.FTZ R167, R108, R167 ;  /* 0x000000a76ca77220 */ /* 0x000fe20000410000 */
[----:B------:R-:W-:-:S05]  /*1430*/  @P0 PRMT R108, RZ, 0x5410, R69 ;  /* 0x00005410ff6c0816 */ /* 0x000fca0000000045 */
[----:B------:R-:W-:Y:S02]  /*1440*/  @P0 FADD.FTZ R167, R108, R167 ;  /* 0x000000a76ca70221 */ /* 0x000fe40000010000 */
.L_x_1235:
[----:B------:R-:W-:Y:S05]  /*1450*/  BSYNC B0 ;  /* 0x0000000000007941 */ /* 0x000fea0003800000 */
.L_x_1233:
[----:B------:R-:W-:Y:S01]  /*1460*/  BSSY B0, `(.L_x_1236) ;  /* 0x000000c000007945 */ /* 0x000fe20003800000 */
[----:B------:R-:W-:Y:S05]  /*1470*/  @P2 BRA `(.L_x_1237) ;  /* 0x0000004000002947 */ /* 0x000fea0003800000 */
[----:B------:R-:W-:Y:S01]  /*1480*/  MOV R166, RZ ;  /* 0x000000ff00a67202 */ /* 0x000fe20000000f00 */
[----:B------:R-:W-:Y:S05]  /*1490*/  @!P0 BRA `(.L_x_1238) ;  /* 0x0000008000008947 */ /* 0x000fea0003800000 */
[----:B-----5:R-:W-:Y:S01]  /*14a0*/  PRMT R166, RZ, 0x7610, R69 ;  /* 0x00007610ffa67816 */ /* 0x020fe20000000045 */
[----:B------:R-:W-:Y:S05]  /*14b0*/  BRA `(.L_x_1238) ;  /* 0x0000006000007947 */ /* 0x000fea0003800000 */
.L_x_1237:
[----:B0----5:R-:W-:Y:S02]  /*14c0*/  PRMT R108, RZ, 0x7610, R73 ;  /* 0x00007610ff6c7816 */ /* 0x021fe40000000049 */
[----:B------:R-:W-:-:S03]  /*14d0*/  PRMT R166, RZ, 0x7610, R81 ;  /* 0x00007610ffa67816 */ /* 0x000fc60000000051 */
[----:B------:R-:W-:-:S04]  /*14e0*/  FMUL.FTZ R109, R108, c[0x0][0x1ec] ;  /* 0x00007b006c6d7a20 */ /* 0x000fc80000410000 */
[----:B------:R-:W-:Y:S01]  /*14f0*/  FMUL.FTZ R166, R109, R166 ;  /* 0x000000a66da67220 */ /* 0x000fe20000410000 */
[----:B------:R-:W-:-:S05]  /*1500*/  @P0 PRMT R109, RZ, 0x7610, R69 ;  /* 0x00007610ff6d0816 */ /* 0x000fca0000000045 */
[----:B------:R-:W-:Y:S02]  /*1510*/  @P0 FADD.FTZ R166, R109, R166 ;  /* 0x000000a66da60221 */ /* 0x000fe40000010000 */
.L_x_1238:
[----:B------:R-:W-:Y:S05]  /*1520*/  BSYNC B0 ;  /* 0x0000000000007941 */ /* 0x000fea0003800000 */
.L_x_1236:
[----:B------:R-:W-:Y:S01]  /*1530*/  BSSY B0, `(.L_x_1239) ;  /* 0x000000c000007945 */ /* 0x000fe20003800000 */
[----:B------:R-:W-:Y:S05]  /*1540*/  @P2 BRA `(.L_x_1240) ;  /* 0x0000004000002947 */ /* 0x000fea0003800000 */
[----:B------:R-:W-:Y:S01]  /*1550*/  HFMA2.MMA R165, -RZ, RZ, 0, 0 ;  /* 0x00000000ffa57435 */ /* 0x000fe200000001ff */
[----:B------:R-:W-:Y:S05]  /*1560*/  @!P0 BRA `(.L_x_1241) ;  /* 0x0000008000008947 */ /* 0x000fea0003800000 */
[----:B-----5:R-:W-:Y:S01]  /*1570*/  PRMT R165, RZ, 0x5410, R70 ;  /* 0x00005410ffa57816 */ /* 0x020fe20000000046 */
[----:B------:R-:W-:Y:S05]  /*1580*/  BRA `(.L_x_1241) ;  /* 0x0000006000007947 */ /* 0x000fea0003800000 */
.L_x_1240:
[----:B0----5:R-:W-:Y:S02]  /*1590*/  PRMT R108, RZ, 0x5410, R74 ;  /* 0x00005410ff6c7816 */ /* 0x021fe4000000004a */
[----:B------:R-:W-:-:S03]  /*15a0*/  PRMT R165, RZ, 0x5410, R82 ;  /* 0x00005410ffa57816 */ /* 0x000fc60000000052 */
[----:B------:R-:W-:-:S04]  /*15b0*/  FMUL.FTZ R108, R108, c[0x0][0x1ec] ;  /* 0x00007b006c6c7a20 */ /* 0x000fc80000410000 */
[----:B------:R-:W-:Y:S01]  /*15c0*/  FMUL.FTZ R165, R108, R165 ;  /* 0x000000a56ca57220 */ /* 0x000fe20000410000 */
[----:B------:R-:W-:-:S05]  /*15d0*/  @P0 PRMT R108, RZ, 0x5410, R70 ;  /* 0x00005410ff6c0816 */ /* 0x000fca0000000046 */
[----:B------:R-:W-:Y:S02]  /*15e0*/  @P0 FADD.FTZ R165, R108, R165 ;  /* 0x000000a56ca50221 */ /* 0x000fe40000010000 */
.L_x_1241:
[----:B------:R-:W-:Y:S05]  /*15f0*/  BSYNC B0 ;  /* 0x0000000000007941 */ /* 0x000fea0003800000 */
.L_x_1239:
[----:B------:R-:W-:Y:S01]  /*1600*/  BSSY B0, `(.L_x_1242) ;  /* 0x000000c000007945 */ /* 0x000fe20003800000 */
[----:B------:R-:W-:Y:S05]  /*1610*/  @P2 BRA `(.L_x_1243) ;  /* 0x0000004000002947 */ /* 0x000fea0003800000 */
[----:B------:R-:W-:Y:S01]  /*1620*/  MOV R164, RZ ;  /* 0x000000ff00a47202 */ /* 0x000fe20000000f00 */
[----:B------:R-:W-:Y:S05]  /*1630*/  @!P0 BRA `(.L_x_1244) ;  /* 0x0000008000008947 */ /* 0x000fea0003800000 */
[----:B-----5:R-:W-:Y:S01]  /*1640*/  PRMT R164, RZ, 0x7610, R70 ;  /* 0x00007610ffa47816 */ /* 0x020fe20000000046 */
[----:B------:R-:W-:Y:S05]  /*1650*/  BRA `(.L_x_1244) ;  /* 0x0000006000007947 */ /* 0x000fea0003800000 */
.L_x_1243:
[----:B0----5:R-:W-:Y:S02]  /*1660*/  PRMT R108, RZ, 0x7610, R74 ;  /* 0x00007610ff6c7816 */ /* 0x021fe4000000004a */
[----:B------:R-:W-:-:S03]  /*1670*/  PRMT R164, RZ, 0x7610, R82 ;  /* 0x00007610ffa47816 */ /* 0x000fc60000000052 */
[----:B------:R-:W-:-:S04]  /*1680*/  FMUL.FTZ R109, R108, c[0x0][0x1ec] ;  /* 0x00007b006c6d7a20 */ /* 0x000fc80000410000 */
[----:B------:R-:W-:Y:S01]  /*1690*/  FMUL.FTZ R164, R109, R164 ;  /* 0x000000a46da47220 */ /* 0x000fe20000410000 */
[----:B------:R-:W-:-:S05]  /*16a0*/  @P0 PRMT R109, RZ, 0x7610, R70 ;  /* 0x00007610ff6d0816 */ /* 0x000fca0000000046 */
[----:B------:R-:W-:Y:S02]  /*16b0*/  @P0 FADD.FTZ R164, R109, R164 ;  /* 0x000000a46da40221 */ /* 0x000fe40000010000 */
.L_x_1244:
[----:B------:R-:W-:Y:S05]  /*16c0*/  BSYNC B0 ;  /* 0x0000000000007941 */ /* 0x000fea0003800000 */
.L_x_1242:
[----:B------:R-:W-:Y:S01]  /*16d0*/  BSSY B0, `(.L_x_1245) ;  /* 0x000000b000007945 */ /* 0x000fe20003800000 */
[----:B------:R-:W-:Y:S05]  /*16e0*/  @P2 BRA `(.L_x_1246) ;  /* 0x0000004000002947 */ /* 0x000fea0003800000 */
[----:B------:R-:W-:Y:S01]  /*16f0*/  HFMA2.MMA R131, -RZ, RZ, 0, 0 ;  /* 0x00000000ff837435 */ /* 0x000fe200000001ff */
[----:B------:R-:W-:Y:S05]  /*1700*/  @!P0 BRA `(.L_x_1247) ;  /* 0x0000007000008947 */ /* 0x000fea0003800000 */
[----:B-----5:R-:W-:Y:S01]  /*1710*/  PRMT R131, RZ, 0x5410, R71 ;  /* 0x00005410ff837816 */ /* 0x020fe20000000047 */
[----:B------:R-:W-:Y:S05]  /*1720*/  BRA `(.L_x_1247) ;  /* 0x0000005000007947 */ /* 0x000fea0003800000 */
.L_x_1246:
[----:B0----5:R-:W-:-:S05]  /*1730*/  PRMT R108, RZ, 0x5410, R75 ;  /* 0x00005410ff6c7816 */ /* 0x021fca000000004b */
[----:B------:R-:W-:Y:S01]  /*1740*/  FMUL.FTZ R131, R108, c[0x0][0x1ec] ;  /* 0x00007b006c837a20 */ /* 0x000fe20000410000 */
[----:B------:R-:W-:-:S03]  /*1750*/  @P0 PRMT R108, RZ, 0x5410, R71 ;  /* 0x00005410ff6c0816 */ /* 0x000fc60000000047 */
[----:B------:R-:W-:-:S04]  /*1760*/  FMUL.FTZ R131, R160, R131 ;  /* 0x00000083a0837220 */ /* 0x000fc80000410000 */
[----:B------:R-:W-:Y:S02]  /*1770*/  @P0 FADD.FTZ R131, R108, R131 ;  /* 0x000000836c830221 */ /* 0x000fe40000010000 */
.L_x_1247:
[----:B------:R-:W-:Y:S05]  /*1780*/  BSYNC B0 ;  /* 0x0000000000007941 */ /* 0x000fea0003800000 */
.L_x_1245:
[----:B------:R-:W-:Y:S01]  /*1790*/  BSSY B0, `(.L_x_1248) ;  /* 0x000000b000007945 */ /* 0x000fe20003800000 */
[----:B------:R-:W-:Y:S05]  /*17a0*/  @P2 BRA `(.L_x_1249) ;  /* 0x0000004000002947 */ /* 0x000fea0003800000 */
[----:B------:R-:W-:Y:S01]  /*17b0*/  MOV R130, RZ ;  /* 0x000000ff00827202 */ /* 0x000fe20000000f00 */
[----:B------:R-:W-:Y:S05]  /*17c0*/  @!P0 BRA `(.L_x_1250) ;  /* 0x0000007000008947 */ /* 0x000fea0003800000 */
[----:B-----5:R-:W-:Y:S01]  /*17d0*/  PRMT R130, RZ, 0x7610, R71 ;  /* 0x00007610ff827816 */ /* 0x020fe20000000047 */
[----:B------:R-:W-:Y:S05]  /*17e0*/  BRA `(.L_x_1250) ;  /* 0x0000005000007947 */ /* 0x000fea0003800000 */
.L_x_1249:
[----:B0----5:R-:W-:Y:S02]  /*17f0*/  PRMT R108, RZ, 0x7610, R75 ;  /* 0x00007610ff6c7816 */ /* 0x021fe4000000004b */
[----:B------:R-:W-:-:S03]  /*1800*/  @P0 PRMT R109, RZ, 0x7610, R71 ;  /* 0x00007610ff6d0816 */ /* 0x000fc60000000047 */
[----:B------:R-:W-:-:S04]  /*1810*/  FMUL.FTZ R108, R108, c[0x0][0x1ec] ;  /* 0x00007b006c6c7a20 */ /* 0x000fc80000410000 */
[----:B------:R-:W-:-:S04]  /*1820*/  FMUL.FTZ R130, R83, R108 ;  /* 0x0000006c53827220 */ /* 0x000fc80000410000 */
[----:B------:R-:W-:Y:S02]  /*1830*/  @P0 FADD.FTZ R130, R109, R130 ;  /* 0x000000826d820221 */ /* 0x000fe40000010000 */
.L_x_1250:
[----:B------:R-:W-:Y:S05]  /*1840*/  BSYNC B0 ;  /* 0x0000000000007941 */ /* 0x000fea0003800000 */
.L_x_1248:
        /* <DEDUP_REMOVED lines=18> */
.L_x_1252:
[----:B0----5:R-:W-:Y:S02]  /*1970*/  PRMT R108, RZ, 0x5410, R72 ;  /* 0x00005410ff6c7816 */ /* 0x021fe40000000048 */
[----:B------:R-:W-:-:S03]  /*1980*/  PRMT R188, RZ, 0x5410, R84 ;  /* 0x00005410ffbc7816 */ /* 0x000fc60000000054 */
[----:B------:R-:W-:-:S04]  /*1990*/  FMUL.FTZ R109, R108, c[0x0][0x1ec] ;  /* 0x00007b006c6d7a20 */ /* 0x000fc80000410000 */
[----:B------:R-:W-:Y:S01]  /*19a0*/  FMUL.FTZ R188, R109, R188 ;  /* 0x000000bc6dbc7220 */ /* 0x000fe20000410000 */
[----:B------:R-:W-:-:S05]  /*19b0*/  @P0 PRMT R109, RZ, 0x5410, R68 ;  /* 0x00005410ff6d0816 */ /* 0x000fca0000000044 */
[----:B------:R-:W-:Y:S02]  /*19c0*/  @P0 FADD.FTZ R188, R109, R188 ;  /* 0x000000bc6dbc0221 */ /* 0x000fe40000010000 */
.L_x_1253:
[----:B------:R-:W-:Y:S05]  /*19d0*/  BSYNC B0 ;  /* 0x0000000000007941 */ /* 0x000fea0003800000 */
.L_x_1251:
[----:B------:R-:W-:Y:S01]  /*19e0*/  BSSY B0, `(.L_x_1254) ;  /* 0x000000c000007945 */ /* 0x000fe20003800000 */
[----:B------:R-:W-:Y:S05]  /*19f0*/  @P2 BRA `(.L_x_1255) ;  /* 0x0000004000002947 */ /* 0x000fea0003800000 */
[----:B------:R-:W-:Y:S01]  /*1a00*/  MOV R187, RZ ;  /* 0x000000ff00bb7202 */ /* 0x000fe20000000f00 */
[----:B------:R-:W-:Y:S05]  /*1a10*/  @!P0 BRA `(.L_x_1256) ;  /* 0x0000008000008947 */ /* 0x000fea0003800000 */
[----:B-----5:R-:W-:Y:S01]  /*1a20*/  PRMT R187, RZ, 0x7610, R68 ;  /* 0x00007610ffbb7816 */ /* 0x020fe20000000044 */
[----:B------:R-:W-:Y:S05]  /*1a30*/  BRA `(.L_x_1256) ;  /* 0x0000006000007947 */ /* 0x000fea0003800000 */
.L_x_1255:
[----:B0----5:R-:W-:Y:S02]  /*1a40*/  PRMT R108, RZ, 0x7610, R72 ;  /* 0x00007610ff6c7816 */ /* 0x021fe40000000048 */
[----:B------:R-:W-:-:S03]  /*1a50*/  PRMT R187, RZ, 0x7610, R84 ;  /* 0x00007610ffbb7816 */ /* 0x000fc60000000054 */
[----:B------:R-:W-:-:S04]  /*1a60*/  FMUL.FTZ R108, R108, c[0x0][0x1ec] ;  /* 0x00007b006c6c7a20 */ /* 0x000fc80000410000 */
[----:B------:R-:W-:Y:S01]  /*1a70*/  FMUL.FTZ R187, R108, R187 ;  /* 0x000000bb6cbb7220 */ /* 0x000fe20000410000 */
[----:B------:R-:W-:-:S05]  /*1a80*/  @P0 PRMT R108, RZ, 0x7610, R68 ;  /* 0x00007610ff6c0816 */ /* 0x000fca0000000044 */
[----:B------:R-:W-:Y:S02]  /*1a90*/  @P0 FADD.FTZ R187, R108, R187 ;  /* 0x000000bb6cbb0221 */ /* 0x000fe40000010000 */
.L_x_1256:
[----:B------:R-:W-:Y:S05]  /*1aa0*/  BSYNC B0 ;  /* 0x0000000000007941 */ /* 0x000fea0003800000 */
.L_x_1254:
[----:B------:R-:W-:Y:S01]  /*1ab0*/  BSSY B0, `(.L_x_1257) ;  /* 0x000000c000007945 */ /* 0x000fe20003800000 */
[----:B------:R-:W-:Y:S05]  /*1ac0*/  @P2 BRA `(.L_x_1258) ;  /* 0x0000004000002947 */ /* 0x000fea0003800000 */
[----:B------:R-:W-:Y:S01]  /*1ad0*/  HFMA2.MMA R186, -RZ, RZ, 0, 0 ;  /* 0x00000000ffba7435 */ /* 0x000fe200000001ff */
[----:B------:R-:W-:Y:S05]  /*1ae0*/  @!P0 BRA `(.L_x_1259) ;  /* 0x0000008000008947 */ /* 0x000fea0003800000 */
[----:B-----5:R-:W-:Y:S01]  /*1af0*/  PRMT R186, RZ, 0x5410, R69 ;  /* 0x00005410ffba7816 */ /* 0x020fe20000000045 */
[----:B------:R-:W-:Y:S05]  /*1b00*/  BRA `(.L_x_1259) ;  /* 0x0000006000007947 */ /* 0x000fea0003800000 */
.L_x_1258:
[----:B0----5:R-:W-:Y:S02]  /*1b10*/  PRMT R108, RZ, 0x5410, R73 ;  /* 0x00005410ff6c7816 */ /* 0x021fe40000000049 */
[----:B------:R-:W-:-:S03]  /*1b20*/  PRMT R186, RZ, 0x5410, R85 ;  /* 0x00005410ffba7816 */ /* 0x000fc60000000055 */
[----:B------:R-:W-:-:S04]  /*1b30*/  FMUL.FTZ R109, R108, c[0x0][0x1ec] ;  /* 0x00007b006c6d7a20 */ /* 0x000fc80000410000 */
[----:B------:R-:W-:Y:S01]  /*1b40*/  FMUL.FTZ R186, R109, R186 ;  /* 0x000000ba6dba7220 */ /* 0x000fe20000410000 */
[----:B------:R-:W-:-:S05]  /*1b50*/  @P0 PRMT R109, RZ, 0x5410, R69 ;  /* 0x00005410ff6d0816 */ /* 0x000fca0000000045 */
[----:B------:R-:W-:Y:S02]  /*1b60*/  @P0 FADD.FTZ R186, R109, R186 ;  /* 0x000000ba6dba0221 */ /* 0x000fe40000010000 */
.L_x_1259:
[----:B------:R-:W-:Y:S05]  /*1b70*/  BSYNC B0 ;  /* 0x0000000000007941 */ /* 0x000fea0003800000 */
.L_x_1257:
[----:B------:R-:W-:Y:S01]  /*1b80*/  BSSY B0, `(.L_x_1260) ;  /* 0x000000c000007945 */ /* 0x000fe20003800000 */
[----:B------:R-:W-:Y:S05]  /*1b90*/  @P2 BRA `(.L_x_1261) ;  /* 0x0000004000002947 */ /* 0x000fea0003800000 */
[----:B------:R-:W-:Y:S01]  /*1ba0*/  MOV R185, RZ ;  /* 0x000000ff00b97202 */ /* 0x000fe20000000f00 */
[----:B------:R-:W-:Y:S05]  /*1bb0*/  @!P0 BRA `(.L_x_1262) ;  /* 0x0000008000008947 */ /* 0x000fea0003800000 */
[----:B-----5:R-:W-:Y:S01]  /*1bc0*/  PRMT R185, RZ, 0x7610, R69 ;  /* 0x00007610ffb97816 */ /* 0x020fe20000000045 */
[----:B------:R-:W-:Y:S05]  /*1bd0*/  BRA `(.L_x_1262) ;  /* 0x0000006000007947 */ /* 0x000fea0003800000 */
.L_x_1261:
[----:B0----5:R-:W-:Y:S02]  /*1be0*/  PRMT R108, RZ, 0x7610, R73 ;  /* 0x00007610ff6c7816 */ /* 0x021fe40000000049 */
[----:B------:R-:W-:-:S03]  /*1bf0*/  PRMT R185, RZ, 0x7610, R85 ;  /* 0x00007610ffb97816 */ /* 0x000fc60000000055 */
[----:B------:R-:W-:-:S04]  /*1c00*/  FMUL.FTZ R108, R108, c[0x0][0x1ec] ;  /* 0x00007b006c6c7a20 */ /* 0x000fc80000410000 */
[----:B------:R-:W-:Y:S01]  /*1c10*/  FMUL.FTZ R185, R108, R185 ;  /* 0x000000b96cb97220 */ /* 0x000fe20000410000 */
[----:B------:R-:W-:-:S05]  /*1c20*/  @P0 PRMT R108, RZ, 0x7610, R69 ;  /* 0x00007610ff6c0816 */ /* 0x000fca0000000045 */
[----:B------:R-:W-:Y:S02]  /*1c30*/  @P0 FADD.FTZ R185, R108, R185 ;  /* 0x000000b96cb90221 */ /* 0x000fe40000010000 */
.L_x_1262:
[----:B------:R-:W-:Y:S05]  /*1c40*/  BSYNC B0 ;  /* 0x0000000000007941 */ /* 0x000fea0003800000 */
.L_x_1260:
[----:B------:R-:W-:Y:S01]  /*1c50*/  BSSY B0, `(.L_x_1263) ;  /* 0x000000c000007945 */ /* 0x000fe20003800000 */
[----:B------:R-:W-:Y:S05]  /*1c60*/  @P2 BRA `(.L_x_1264) ;  /* 0x0000004000002947 */ /* 0x000fea0003800000 */
[----:B------:R-:W-:Y:S01]  /*1c70*/  HFMA2.MMA R184, -RZ, RZ, 0, 0 ;  /* 0x00000000ffb87435 */ /* 0x000fe200000001ff */
[----:B------:R-:W-:Y:S05]  /*1c80*/  @!P0 BRA `(.L_x_1265) ;  /* 0x0000008000008947 */ /* 0x000fea0003800000 */
[----:B-----5:R-:W-:Y:S01]  /*1c90*/  PRMT R184, RZ, 0x5410, R70 ;  /* 0x00005410ffb87816 */ /* 0x020fe20000000046 */
[----:B------:R-:W-:Y:S05]  /*1ca0*/  BRA `(.L_x_1265) ;  /* 0x0000006000007947 */ /* 0x000fea0003800000 */
.L_x_1264:
[----:B0----5:R-:W-:Y:S02]  /*1cb0*/  PRMT R108, RZ, 0x5410, R74 ;  /* 0x00005410ff6c7816 */ /* 0x021fe4000000004a */
[----:B------:R-:W-:-:S03]  /*1cc0*/  PRMT R184, RZ, 0x5410, R86 ;  /* 0x00005410ffb87816 */ /* 0x000fc60000000056 */
[----:B------:R-:W-:-:S04]  /*1cd0*/  FMUL.FTZ R109, R108, c[0x0][0x1ec] ;  /* 0x00007b006c6d7a20 */ /* 0x000fc80000410000 */
[----:B------:R-:W-:Y:S01]  /*1ce0*/  FMUL.FTZ R184, R109, R184 ;  /* 0x000000b86db87220 */ /* 0x000fe20000410000 */
[----:B------:R-:W-:-:S05]  /*1cf0*/  @P0 PRMT R109, RZ, 0x5410, R70 ;  /* 0x00005410ff6d0816 */ /* 0x000fca0000000046 */
[----:B------:R-:W-:Y:S02]  /*1d00*/  @P0 FADD.FTZ R184, R109, R184 ;  /* 0x000000b86db80221 */ /* 0x000fe40000010000 */
.L_x_1265:
[----:B------:R-:W-:Y:S05]  /*1d10*/  BSYNC B0 ;  /* 0x0000000000007941 */ /* 0x000fea0003800000 */
.L_x_1263:
[----:B------:R-:W-:Y:S01]  /*1d20*/  BSSY B0, `(.L_x_1266) ;  /* 0x000000c000007945 */ /* 0x000fe20003800000 */
[----:B------:R-:W-:Y:S05]  /*1d30*/  @P2 BRA `(.L_x_1267) ;  /* 0x0000004000002947 */ /* 0x000fea0003800000 */
[----:B------:R-:W-:Y:S01]  /*1d40*/  MOV R183, RZ ;  /* 0x000000ff00b77202 */ /* 0x000fe20000000f00 */
[----:B------:R-:W-:Y:S05]  /*1d50*/  @!P0 BRA `(.L_x_1268) ;  /* 0x0000008000008947 */ /* 0x000fea0003800000 */
[----:B-----5:R-:W-:Y:S01]  /*1d60*/  PRMT R183, RZ, 0x7610, R70 ;  /* 0x00007610ffb77816 */ /* 0x020fe20000000046 */
[----:B------:R-:W-:Y:S05]  /*1d70*/  BRA `(.L_x_1268) ;  /* 0x0000006000007947 */ /* 0x000fea0003800000 */
.L_x_1267:
[----:B0----5:R-:W-:Y:S02]  /*1d80*/  PRMT R108, RZ, 0x7610, R74 ;  /* 0x00007610ff6c7816 */ /* 0x021fe4000000004a */
[----:B------:R-:W-:-:S03]  /*1d90*/  PRMT R183, RZ, 0x7610, R86 ;  /* 0x00007610ffb77816 */ /* 0x000fc60000000056 */
[----:B------:R-:W-:-:S04]  /*1da0*/  FMUL.FTZ R108, R108, c[0x0][0x1ec] ;  /* 0x00007b006c6c7a20 */ /* 0x000fc80000410000 */
[----:B------:R-:W-:Y:S01]  /*1db0*/  FMUL.FTZ R183, R108, R183 ;  /* 0x000000b76cb77220 */ /* 0x000fe20000410000 */
[----:B------:R-:W-:-:S05]  /*1dc0*/  @P0 PRMT R108, RZ, 0x7610, R70 ;  /* 0x00007610ff6c0816 */ /* 0x000fca0000000046 */
[----:B------:R-:W-:Y:S02]  /*1dd0*/  @P0 FADD.FTZ R183, R108, R183 ;  /* 0x000000b76cb70221 */ /* 0x000fe40000010000 */
.L_x_1268:
[----:B------:R-:W-:Y:S05]  /*1de0*/  BSYNC B0 ;  /* 0x0000000000007941 */ /* 0x000fea0003800000 */
.L_x_1266:
[----:B------:R-:W-:Y:S01]  /*1df0*/  BSSY B0, `(.L_x_1269) ;  /* 0x000000b000007945 */ /* 0x000fe20003800000 */
[----:B------:R-:W-:Y:S05]  /*1e00*/  @P2 BRA `(.L_x_1270) ;  /* 0x0000004000002947 */ /* 0x000fea0003800000 */
[----:B------:R-:W-:Y:S01]  /*1e10*/  HFMA2.MMA R182, -RZ, RZ, 0, 0 ;  /* 0x00000000ffb67435 */ /* 0x000fe200000001ff */
[----:B------:R-:W-:Y:S05]  /*1e20*/  @!P0 BRA `(.L_x_1271) ;  /* 0x0000007000008947 */ /* 0x000fea0003800000 */
[----:B-----5:R-:W-:Y:S01]  /*1e30*/  PRMT R182, RZ, 0x5410, R71 ;  /* 0x00005410ffb67816 */ /* 0x020fe20000000047 */
[----:B------:R-:W-:Y:S05]  /*1e40*/  BRA `(.L_x_1271) ;  /* 0x0000005000007947 */ /* 0x000fea0003800000 */
.L_x_1270:
[----:B0----5:R-:W-:Y:S02]  /*1e50*/  PRMT R108, RZ, 0x5410, R75 ;  /* 0x00005410ff6c7816 */ /* 0x021fe4000000004b */
[----:B------:R-:W-:-:S03]  /*1e60*/  @P0 PRMT R109, RZ, 0x5410, R71 ;  /* 0x00005410ff6d0816 */ /* 0x000fc60000000047 */
[----:B------:R-:W-:-:S04]  /*1e70*/  FMUL.FTZ R108, R108, c[0x0][0x1ec] ;  /* 0x00007b006c6c7a20 */ /* 0x000fc80000410000 */
[----:B------:R-:W-:-:S04]  /*1e80*/  FMUL.FTZ R182, R161, R108 ;  /* 0x0000006ca1b67220 */ /* 0x000fc80000410000 */
[----:B------:R-:W-:Y:S02]  /*1e90*/  @P0 FADD.FTZ R182, R109, R182 ;  /* 0x000000b66db60221 */ /* 0x000fe40000010000 */
.L_x_1271:
[----:B------:R-:W-:Y:S05]  /*1ea0*/  BSYNC B0 ;  /* 0x0000000000007941 */ /* 0x000fea0003800000 */
.L_x_1269:
[----:B------:R-:W-:Y:S01]  /*1eb0*/  BSSY B0, `(.L_x_1272) ;  /* 0x000000b000007945 */ /* 0x000fe20003800000 */
[----:B------:R-:W-:Y:S05]  /*1ec0*/  @P2 BRA `(.L_x_1273) ;  /* 0x0000004000002947 */ /* 0x000fea0003800000 */
[----:B------:R-:W-:Y:S01]  /*1ed0*/  MOV R181, RZ ;  /* 0x000000ff00b57202 */ /* 0x000fe20000000f00 */
[----:B------:R-:W-:Y:S05]  /*1ee0*/  @!P0 BRA `(.L_x_1274) ;  /* 0x0000007000008947 */ /* 0x000fea0003800000 */
[----:B-----5:R-:W-:Y:S01]  /*1ef0*/  PRMT R181, RZ, 0x7610, R71 ;  /* 0x00007610ffb57816 */ /* 0x020fe20000000047 */
[----:B------:R-:W-:Y:S05]  /*1f00*/  BRA `(.L_x_1274) ;  /* 0x0000005000007947 */ /* 0x000fea0003800000 */
.L_x_1273:
[----:B0----5:R-:W-:-:S05]  /*1f10*/  PRMT R108, RZ, 0x7610, R75 ;  /* 0x00007610ff6c7816 */ /* 0x021fca000000004b */
[----:B------:R-:W-:Y:S01]  /*1f20*/  FMUL.FTZ R181, R108, c[0x0][0x1ec] ;  /* 0x00007b006cb57a20 */ /* 0x000fe20000410000 */
[----:B------:R-:W-:-:S03]  /*1f30*/  @P0 PRMT R108, RZ, 0x7610, R71 ;  /* 0x00007610ff6c0816 */ /* 0x000fc60000000047 */
[----:B------:R-:W-:-:S04]  /*1f40*/  FMUL.FTZ R181, R162, R181 ;  /* 0x000000b5a2b57220 */ /* 0x000fc80000410000 */
[----:B------:R-:W-:Y:S02]  /*1f50*/  @P0 FADD.FTZ R181, R108, R181 ;  /* 0x000000b56cb50221 */ /* 0x000fe40000010000 */
.L_x_1274:
[----:B------:R-:W-:Y:S05]  /*1f60*/  BSYNC B0 ;  /* 0x0000000000007941 */ /* 0x000fea0003800000 */
.L_x_1272:
        /* <DEDUP_REMOVED lines=18> */
.L_x_1276:
[----:B0----5:R-:W-:Y:S02]  /*2090*/  PRMT R108, RZ, 0x5410, R72 ;  /* 0x00005410ff6c7816 */ /* 0x021fe40000000048 */
[----:B------:R-:W-:-:S03]  /*20a0*/  PRMT R196, RZ, 0x5410, R88 ;  /* 0x00005410ffc47816 */ /* 0x000fc60000000058 */
[----:B------:R-:W-:-:S04]  /*20b0*/  FMUL.FTZ R109, R108, c[0x0][0x1ec] ;  /* 0x00007b006c6d7a20 */ /* 0x000fc80000410000 */
[----:B------:R-:W-:Y:S01]  /*20c0*/  FMUL.FTZ R196, R109, R196 ;  /* 0x000000c46dc47220 */ /* 0x000fe20000410000 */
[----:B------:R-:W-:-:S05]  /*20d0*/  @P0 PRMT R109, RZ, 0x5410, R68 ;  /* 0x00005410ff6d0816 */ /* 0x000fca0000000044 */
[----:B------:R-:W-:Y:S02]  /*20e0*/  @P0 FADD.FTZ R196, R109, R196 ;  /* 0x000000c46dc40221 */ /* 0x000fe40000010000 */
.L_x_1277:
[----:B------:R-:W-:Y:S05]  /*20f0*/  BSYNC B0 ;  /* 0x0000000000007941 */ /* 0x000fea0003800000 */
.L_x_1275:
[----:B------:R-:W-:Y:S01]  /*2100*/  BSSY B0, `(.L_x_1278) ;  /* 0x000000c000007945 */ /* 0x000fe20003800000 */
[----:B------:R-:W-:Y:S05]  /*2110*/  @P2 BRA `(.L_x_1279) ;  /* 0x0000004000002947 */ /* 0x000fea0003800000 */
[----:B------:R-:W-:Y:S01]  /*2120*/  MOV R195, RZ ;  /* 0x000000ff00c37202 */ /* 0x000fe20000000f00 */
[----:B------:R-:W-:Y:S05]  /*2130*/  @!P0 BRA `(.L_x_1280) ;  /* 0x0000008000008947 */ /* 0x000fea0003800000 */
[----:B-----5:R-:W-:Y:S01]  /*2140*/  PRMT R195, RZ, 0x7610, R68 ;  /* 0x00007610ffc37816 */ /* 0x020fe20000000044 */
[----:B------:R-:W-:Y:S05]  /*2150*/  BRA `(.L_x_1280) ;  /* 0x0000006000007947 */ /* 0x000fea0003800000 */
.L_x_1279:
[----:B0----5:R-:W-:Y:S02]  /*2160*/  PRMT R108, RZ, 0x7610, R72 ;  /* 0x00007610ff6c7816 */ /* 0x021fe40000000048 */
[----:B------:R-:W-:-:S03]  /*2170*/  PRMT R195, RZ, 0x7610, R88 ;  /* 0x00007610ffc37816 */ /* 0x000fc60000000058 */
[----:B------:R-:W-:-:S04]  /*2180*/  FMUL.FTZ R108, R108, c[0x0][0x1ec] ;  /* 0x00007b006c6c7a20 */ /* 0x000fc80000410000 */
[----:B------:R-:W-:Y:S01]  /*2190*/  FMUL.FTZ R195, R108, R195 ;  /* 0x000000c36cc37220 */ /* 0x000fe20000410000 */
[----:B------:R-:W-:-:S05]  /*21a0*/  @P0 PRMT R108, RZ, 0x7610, R68 ;  /* 0x00007610ff6c0816 */ /* 0x000fca0000000044 */
[----:B------:R-:W-:Y:S02]  /*21b0*/  @P0 FADD.FTZ R195, R108, R195 ;  /* 0x000000c36cc30221 */ /* 0x000fe40000010000 */
.L_x_1280:
[----:B------:R-:W-:Y:S05]  /*21c0*/  BSYNC B0 ;  /* 0x0000000000007941 */ /* 0x000fea0003800000 */
.L_x_1278:
[----:B------:R-:W-:Y:S01]  /*21d0*/  BSSY B0, `(.L_x_1281) ;  /* 0x000000c000007945 */ /* 0x000fe20003800000 */
[----:B------:R-:W-:Y:S05]  /*21e0*/  @P2 BRA `(.L_x_1282) ;  /* 0x0000004000002947 */ /* 0x000fea0003800000 */
[----:B------:R-:W-:Y:S01]  /*21f0*/  HFMA2.MMA R194, -RZ, RZ, 0, 0 ;  /* 0x00000000ffc27435 */ /* 0x000fe200000001ff */
[----:B------:R-:W-:Y:S05]  /*2200*/  @!P0 BRA `(.L_x_1283) ;  /* 0x0000008000008947 */ /* 0x000fea0003800000 */
[----:B-----5:R-:W-:Y:S01]  /*2210*/  PRMT R194, RZ, 0x5410, R69 ;  /* 0x00005410ffc27816 */ /* 0x020fe20000000045 */
[----:B------:R-:W-:Y:S05]  /*2220*/  BRA `(.L_x_1283) ;  /* 0x0000006000007947 */ /* 0x000fea0003800000 */
.L_x_1282:
[----:B0----5:R-:W-:Y:S02]  /*2230*/  PRMT R108, RZ, 0x5410, R73 ;  /* 0x00005410ff6c7816 */ /* 0x021fe40000000049 */
[----:B------:R-:W-:-:S03]  /*2240*/  PRMT R194, RZ, 0x5410, R89 ;  /* 0x00005410ffc27816 */ /* 0x000fc60000000059 */
[----:B------:R-:W-:-:S04]  /*2250*/  FMUL.FTZ R109, R108, c[0x0][0x1ec] ;  /* 0x00007b006c6d7a20 */ /* 0x000fc80000410000 */
[----:B------:R-:W-:Y:S01]  /*2260*/  FMUL.FTZ R194, R109, R194 ;  /* 0x000000c26dc27220 */ /* 0x000fe20000410000 */
[----:B------:R-:W-:-:S05]  /*2270*/  @P0 PRMT R109, RZ, 0x5410, R69 ;  /* 0x00005410ff6d0816 */ /* 0x000fca0000000045 */
[----:B------:R-:W-:Y:S02]  /*2280*/  @P0 FADD.FTZ R194, R109, R194 ;  /* 0x000000c26dc20221 */ /* 0x000fe40000010000 */
.L_x_1283:
[----:B------:R-:W-:Y:S05]  /*2290*/  BSYNC B0 ;  /* 0x0000000000007941 */ /* 0x000fea0003800000 */
.L_x_1281:
[----:B------:R-:W-:Y:S01]  /*22a0*/  BSSY B0, `(.L_x_1284) ;  /* 0x000000c000007945 */ /* 0x000fe20003800000 */
[----:B------:R-:W-:Y:S05]  /*22b0*/  @P2 BRA `(.L_x_1285) ;  /* 0x0000004000002947 */ /* 0x000fea0003800000 */
[----:B------:R-:W-:Y:S01]  /*22c0*/  MOV R193, RZ ;  /* 0x000000ff00c17202 */ /* 0x000fe20000000f00 */
[----:B------:R-:W-:Y:S05]  /*22d0*/  @!P0 BRA `(.L_x_1286) ;  /* 0x0000008000008947 */ /* 0x000fea0003800000 */
[----:B-----5:R-:W-:Y:S01]  /*22e0*/  PRMT R193, RZ, 0x7610, R69 ;  /* 0x00007610ffc17816 */ /* 0x020fe20000000045 */
[----:B------:R-:W-:Y:S05]  /*22f0*/  BRA `(.L_x_1286) ;  /* 0x0000006000007947 */ /* 0x000fea0003800000 */
.L_x_1285:
[----:B0----5:R-:W-:Y:S02]  /*2300*/  PRMT R108, RZ, 0x7610, R73 ;  /* 0x00007610ff6c7816 */ /* 0x021fe40000000049 */
[----:B------:R-:W-:-:S03]  /*2310*/  PRMT R193, RZ, 0x7610, R89 ;  /* 0x00007610ffc17816 */ /* 0x000fc60000000059 */
[----:B------:R-:W-:-:S04]  /*2320*/  FMUL.FTZ R108, R108, c[0x0][0x1ec] ;  /* 0x00007b006c6c7a20 */ /* 0x000fc80000410000 */
[----:B------:R-:W-:Y:S01]  /*2330*/  FMUL.FTZ R193, R108, R193 ;  /* 0x000000c16cc17220 */ /* 0x000fe20000410000 */
[----:B------:R-:W-:-:S05]  /*2340*/  @P0 PRMT R108, RZ, 0x7610, R69 ;  /* 0x00007610ff6c0816 */ /* 0x000fca0000000045 */
[----:B------:R-:W-:Y:S02]  /*2350*/  @P0 FADD.FTZ R193, R108, R193 ;  /* 0x000000c16cc10221 */ /* 0x000fe40000010000 */
.L_x_1286:
[----:B------:R-:W-:Y:S05]  /*2360*/  BSYNC B0 ;  /* 0x0000000000007941 */ /* 0x000fea0003800000 */
.L_x_1284:
[----:B------:R-:W-:Y:S01]  /*2370*/  BSSY B0, `(.L_x_1287) ;  /* 0x000000c000007945 */ /* 0x000fe20003800000 */
[----:B------:R-:W-:Y:S05]  /*2380*/  @P2 BRA `(.L_x_1288) ;  /* 0x0000004000002947 */ /* 0x000fea0003800000 */
[----:B------:R-:W-:Y:S01]  /*2390*/  HFMA2.MMA R192, -RZ, RZ, 0, 0 ;  /* 0x00000000ffc07435 */ /* 0x000fe200000001ff */
[----:B------:R-:W-:Y:S05]  /*23a0*/  @!P0 BRA `(.L_x_1289) ;  /* 0x0000008000008947 */ /* 0x000fea0003800000 */
[----:B-----5:R-:W-:Y:S01]  /*23b0*/  PRMT R192, RZ, 0x5410, R70 ;  /* 0x00005410ffc07816 */ /* 0x020fe20000000046 */
[----:B------:R-:W-:Y:S05]  /*23c0*/  BRA `(.L_x_1289) ;  /* 0x0000006000007947 */ /* 0x000fea0003800000 */
.L_x_1288:
[----:B0----5:R-:W-:Y:S02]  /*23d0*/  PRMT R108, RZ, 0x5410, R74 ;  /* 0x00005410ff6c7816 */ /* 0x021fe4000000004a */
[----:B------:R-:W-:-:S03]  /*23e0*/  PRMT R192, RZ, 0x5410, R90 ;  /* 0x00005410ffc07816 */ /* 0x000fc6000000005a */
[----:B------:R-:W-:-:S04]  /*23f0*/  FMUL.FTZ R109, R108, c[0x0][0x1ec] ;  /* 0x00007b006c6d7a20 */ /* 0x000fc80000410000 */
[----:B------:R-:W-:Y:S01]  /*2400*/  FMUL.FTZ R192, R109, R192 ;  /* 0x000000c06dc07220 */ /* 0x000fe20000410000 */
[----:B------:R-:W-:-:S05]  /*2410*/  @P0 PRMT R109, RZ, 0x5410, R70 ;  /* 0x00005410ff6d0816 */ /* 0x000fca0000000046 */
[----:B------:R-:W-:Y:S02]  /*2420*/  @P0 FADD.FTZ R192, R109, R192 ;  /* 0x000000c06dc00221 */ /* 0x000fe40000010000 */
.L_x_1289:
[----:B------:R-:W-:Y:S05]  /*2430*/  BSYNC B0 ;  /* 0x0000000000007941 */ /* 0x000fea0003800000 */
.L_x_1287:
[----:B------:R-:W-:Y:S01]  /*2440*/  BSSY B0, `(.L_x_1290) ;  /* 0x000000c000007945 */ /* 0x000fe20003800000 */
[----:B------:R-:W-:Y:S05]  /*2450*/  @P2 BRA `(.L_x_1291) ;  /* 0x0000004000002947 */ /* 0x000fea0003800000 */
[----:B------:R-:W-:Y:S01]  /*2460*/  MOV R191, RZ ;  /* 0x000000ff00bf7202 */ /* 0x000fe20000000f00 */
[----:B------:R-:W-:Y:S05]  /*2470*/  @!P0 BRA `(.L_x_1292) ;  /* 0x0000008000008947 */ /* 0x000fea0003800000 */
[----:B-----5:R-:W-:Y:S01]  /*2480*/  PRMT R191, RZ, 0x7610, R70 ;  /* 0x00007610ffbf7816 */ /* 0x020fe20000000046 */
[----:B------:R-:W-:Y:S05]  /*2490*/  BRA `(.L_x_1292) ;  /* 0x0000006000007947 */ /* 0x000fea0003800000 */
.L_x_1291:
[----:B0----5:R-:W-:Y:S02]  /*24a0*/  PRMT R108, RZ, 0x7610, R74 ;  /* 0x00007610ff6c7816 */ /* 0x021fe4000000004a */
[----:B------:R-:W-:-:S03]  /*24b0*/  PRMT R191, RZ, 0x7610, R90 ;  /* 0x00007610ffbf7816 */ /* 0x000fc6000000005a */
[----:B------:R-:W-:-:S04]  /*24c0*/  FMUL.FTZ R108, R108, c[0x0][0x1ec] ;  /* 0x00007b006c6c7a20 */ /* 0x000fc80000410000 */
[----:B------:R-:W-:Y:S01]  /*24d0*/  FMUL.FTZ R191, R108, R191 ;  /* 0x000000bf6cbf7220 */ /* 0x000fe20000410000 */
[----:B------:R-:W-:-:S05]  /*24e0*/  @P0 PRMT R108, RZ, 0x7610, R70 ;  /* 0x00007610ff6c0816 */ /* 0x000fca0000000046 */
[----:B------:R-:W-:Y:S02]  /*24f0*/  @P0 FADD.FTZ R191, R108, R191 ;  /* 0x000000bf6cbf0221 */ /* 0x000fe40000010000 */
.L_x_1292:
[----:B------:R-:W-:Y:S05]  /*2500*/  BSYNC B0 ;  /* 0x0000000000007941 */ /* 0x000fea0003800000 */
.L_x_1290:
[----:B------:R-:W-:Y:S01]  /*2510*/  BSSY B0, `(.L_x_1293) ;  /* 0x000000b000007945 */ /* 0x000fe20003800000 */
[----:B------:R-:W-:Y:S05]  /*2520*/  @P2 BRA `(.L_x_1294) ;  /* 0x0000004000002947 */ /* 0x000fea0003800000 */
[----:B------:R-:W-:Y:S01]  /*2530*/  HFMA2.MMA R190, -RZ, RZ, 0, 0 ;  /* 0x00000000ffbe7435 */ /* 0x000fe200000001ff */
[----:B------:R-:W-:Y:S05]  /*2540*/  @!P0 BRA `(.L_x_1295) ;  /* 0x0000007000008947 */ /* 0x000fea0003800000 */
[----:B-----5:R-:W-:Y:S01]  /*2550*/  PRMT R190, RZ, 0x5410, R71 ;  /* 0x00005410ffbe7816 */ /* 0x020fe20000000047 */
[----:B------:R-:W-:Y:S05]  /*2560*/  BRA `(.L_x_1295) ;  /* 0x0000005000007947 */ /* 0x000fea0003800000 */
.L_x_1294:
[----:B0----5:R-:W-:Y:S02]  /*2570*/  PRMT R108, RZ, 0x5410, R75 ;  /* 0x00005410ff6c7816 */ /* 0x021fe4000000004b */
[----:B------:R-:W-:-:S03]  /*2580*/  @P0 PRMT R109, RZ, 0x5410, R71 ;  /* 0x00005410ff6d0816 */ /* 0x000fc60000000047 */
[----:B------:R-:W-:-:S04]  /*2590*/  FMUL.FTZ R108, R108, c[0x0][0x1ec] ;  /* 0x00007b006c6c7a20 */ /* 0x000fc80000410000 */
[----:B------:R-:W-:-:S04]  /*25a0*/  FMUL.FTZ R190, R87, R108 ;  /* 0x0000006c57be7220 */ /* 0x000fc80000410000 */
[----:B------:R-:W-:Y:S02]  /*25b0*/  @P0 FADD.FTZ R190, R109, R190 ;  /* 0x000000be6dbe0221 */ /* 0x000fe40000010000 */
.L_x_1295:
[----:B------:R-:W-:Y:S05]  /*25c0*/  BSYNC B0 ;  /* 0x0000000000007941 */ /* 0x000fea0003800000 */
.L_x_1293:
[----:B------:R-:W-:Y:S01]  /*25d0*/  BSSY B0, `(.L_x_1296) ;  /* 0x000000b000007945 */ /* 0x000fe20003800000 */
[----:B------:R-:W-:Y:S05]  /*25e0*/  @P2 BRA `(.L_x_1297) ;  /* 0x0000004000002947 */ /* 0x000fea0003800000 */
[----:B------:R-:W-:Y:S01]  /*25f0*/  MOV R189, RZ ;  /* 0x000000ff00bd7202 */ /* 0x000fe20000000f00 */
[----:B------:R-:W-:Y:S05]  /*2600*/  @!P0 BRA `(.L_x_1298) ;  /* 0x0000007000008947 */ /* 0x000fea0003800000 */
[----:B-----5:R-:W-:Y:S01]  /*2610*/  PRMT R189, RZ, 0x7610, R71 ;  /* 0x00007610ffbd7816 */ /* 0x020fe20000000047 */
[----:B------:R-:W-:Y:S05]  /*2620*/  BRA `(.L_x_1298) ;  /* 0x0000005000007947 */ /* 0x000fea0003800000 */
.L_x_1297:
[----:B0----5:R-:W-:-:S05]  /*2630*/  PRMT R108, RZ, 0x7610, R75 ;  /* 0x00007610ff6c7816 */ /* 0x021fca000000004b */
[----:B------:R-:W-:-:S04]  /*2640*/  FMUL.FTZ R108, R108, c[0x0][0x1ec] ;  /* 0x00007b006c6c7a20 */ /* 0x000fc80000410000 */
[----:B------:R-:W-:Y:S01]  /*2650*/  FMUL.FTZ R189, R91, R108 ;  /* 0x0000006c5bbd7220 */ /* 0x000fe20000410000 */
[----:B------:R-:W-:-:S05]  /*2660*/  @P0 PRMT R108, RZ, 0x7610, R71 ;  /* 0x00007610ff6c0816 */ /* 0x000fca0000000047 */
[----:B------:R-:W-:Y:S02]  /*2670*/  @P0 FADD.FTZ R189, R108, R189 ;  /* 0x000000bd6cbd0221 */ /* 0x000fe40000010000 */
.L_x_1298:
[----:B------:R-:W-:Y:S05]  /*2680*/  BSYNC B0 ;  /* 0x0000000000007941 */ /* 0x000fea0003800000 */
.L_x_1296:
        /* <DEDUP_REMOVED lines=18> */
.L_x_1300:
[----:B0----5:R-:W-:Y:S02]  /*27b0*/  PRMT R108, RZ, 0x5410, R72 ;  /* 0x00005410ff6c7816 */ /* 0x021fe40000000048 */
[----:B------:R-:W-:-:S03]  /*27c0*/  PRMT R204, RZ, 0x5410, R92 ;  /* 0x00005410ffcc7816 */ /* 0x000fc6000000005c */
[----:B------:R-:W-:-:S04]  /*27d0*/  FMUL.FTZ R109, R108, c[0x0][0x1ec] ;  /* 0x00007b006c6d7a20 */ /* 0x000fc80000410000 */
[----:B------:R-:W-:Y:S01]  /*27e0*/  FMUL.FTZ R204, R109, R204 ;  /* 0x000000cc6dcc7220 */ /* 0x000fe20000410000 */
[----:B------:R-:W-:-:S05]  /*27f0*/  @P0 PRMT R109, RZ, 0x5410, R68 ;  /* 0x00005410ff6d0816 */ /* 0x000fca0000000044 */
[----:B------:R-:W-:Y:S02]  /*2800*/  @P0 FADD.FTZ R204, R109, R204 ;  /* 0x000000cc6dcc0221 */ /* 0x000fe40000010000 */
.L_x_1301:
[----:B------:R-:W-:Y:S05]  /*2810*/  BSYNC B0 ;  /* 0x0000000000007941 */ /* 0x000fea0003800000 */
.L_x_1299:
[----:B------:R-:W-:Y:S01]  /*2820*/  BSSY B0, `(.L_x_1302) ;  /* 0x000000c000007945 */ /* 0x000fe20003800000 */
[----:B------:R-:W-:Y:S05]  /*2830*/  @P2 BRA `(.L_x_1303) ;  /* 0x0000004000002947 */ /* 0x000fea0003800000 */
[----:B------:R-:W-:Y:S01]  /*2840*/  MOV R203, RZ ;  /* 0x000000ff00cb7202 */ /* 0x000fe20000000f00 */
[----:B------:R-:W-:Y:S05]  /*2850*/  @!P0 BRA `(.L_x_1304) ;  /* 0x0000008000008947 */ /* 0x000fea0003800000 */
[----:B-----5:R-:W-:Y:S01]  /*2860*/  PRMT R203, RZ, 0x7610, R68 ;  /* 0x00007610ffcb7816 */ /* 0x020fe20000000044 */
[----:B------:R-:W-:Y:S05]  /*2870*/  BRA `(.L_x_1304) ;  /* 0x0000006000007947 */ /* 0x000fea0003800000 */
.L_x_1303:
[----:B0----5:R-:W-:Y:S02]  /*2880*/  PRMT R108, RZ, 0x7610, R72 ;  /* 0x00007610ff6c7816 */ /* 0x021fe40000000048 */
[----:B------:R-:W-:-:S03]  /*2890*/  PRMT R203, RZ, 0x7610, R92 ;  /* 0x00007610ffcb7816 */ /* 0x000fc6000000005c */
[----:B------:R-:W-:-:S04]  /*28a0*/  FMUL.FTZ R108, R108, c[0x0][0x1ec] ;  /* 0x00007b006c6c7a20 */ /* 0x000fc80000410000 */
[----:B------:R-:W-:Y:S01]  /*28b0*/  FMUL.FTZ R203, R108, R203 ;  /* 0x000000cb6ccb7220 */ /* 0x000fe20000410000 */
[----:B------:R-:W-:-:S05]  /*28c0*/  @P0 PRMT R108, RZ, 0x7610, R68 ;  /* 0x00007610ff6c0816 */ /* 0x000fca0000000044 */
[----:B------:R-:W-:Y:S02]  /*28d0*/  @P0 FADD.FTZ R203, R108, R203 ;  /* 0x000000cb6ccb0221 */ /* 0x000fe40000010000 */
.L_x_1304:
[----:B------:R-:W-:Y:S05]  /*28e0*/  BSYNC B0 ;  /* 0x0000000000007941 */ /* 0x000fea0003800000 */
.L_x_1302:
[----:B------:R-:W-:Y:S01]  /*28f0*/  BSSY B0, `(.L_x_1305) ;  /* 0x000000c000007945 */ /* 0x000fe20003800000 */
[----:B------:R-:W-:Y:S05]  /*2900*/  @P2 BRA `(.L_x_1306) ;  /* 0x0000004000002947 */ /* 0x000fea0003800000 */
[----:B------:R-:W-:Y:S01]  /*2910*/  HFMA2.MMA R202, -RZ, RZ, 0, 0 ;  /* 0x00000000ffca7435 */ /* 0x000fe200000001ff */
[----:B------:R-:W-:Y:S05]  /*2920*/  @!P0 BRA `(.L_x_1307) ;  /* 0x0000008000008947 */ /* 0x000fea0003800000 */
[----:B-----5:R-:W-:Y:S01]  /*2930*/  PRMT R202, RZ, 0x5410, R69 ;  /* 0x00005410ffca7816 */ /* 0x020fe20000000045 */
[----:B------:R-:W-:Y:S05]  /*2940*/  BRA `(.L_x_1307) ;  /* 0x0000006000007947 */ /* 0x000fea0003800000 */
.L_x_1306:
[----:B0----5:R-:W-:Y:S02]  /*2950*/  PRMT R108, RZ, 0x5410, R73 ;  /* 0x00005410ff6c7816 */ /* 0x021fe40000000049 */
[----:B------:R-:W-:-:S03]  /*2960*/  PRMT R202, RZ, 0x5410, R93 ;  /* 0x00005410ffca7816 */ /* 0x000fc6000000005d */
[----:B------:R-:W-:-:S04]  /*2970*/  FMUL.FTZ R109, R108, c[0x0][0x1ec] ;  /* 0x00007b006c6d7a20 */ /* 0x000fc80000410000 */
[----:B------:R-:W-:Y:S01]  /*2980*/  FMUL.FTZ R202, R109, R202 ;  /* 0x000000ca6dca7220 */ /* 0x000fe20000410000 */
[----:B------:R-:W-:-:S05]  /*2990*/  @P0 PRMT R109, RZ, 0x5410, R69 ;  /* 0x00005410ff6d0816 */ /* 0x000fca0000000045 */
[----:B------:R-:W-:Y:S02]  /*29a0*/  @P0 FADD.FTZ R202, R109, R202 ;  /* 0x000000ca6dca0221 */ /* 0x000fe40000010000 */
.L_x_1307:
[----:B------:R-:W-:Y:S05]  /*29b0*/  BSYNC B0 ;  /* 0x0000000000007941 */ /* 0x000fea0003800000 */
.L_x_1305:
[----:B------:R-:W-:Y:S01]  /*29c0*/  BSSY B0, `(.L_x_1308) ;  /* 0x000000c000007945 */ /* 0x000fe20003800000 */
[----:B------:R-:W-:Y:S05]  /*29d0*/  @P2 BRA `(.L_x_1309) ;  /* 0x0000004000002947 */ /* 0x000fea0003800000 */
[----:B------:R-:W-:Y:S01]  /*29e0*/  MOV R201, RZ ;  /* 0x000000ff00c97202 */ /* 0x000fe20000000f00 */
[----:B------:R-:W-:Y:S05]  /*29f0*/  @!P0 BRA `(.L_x_1310) ;  /* 0x0000008000008947 */ /* 0x000fea0003800000 */
[----:B-----5:R-:W-:Y:S01]  /*2a00*/  PRMT R201, RZ, 0x7610, R69 ;  /* 0x00007610ffc97816 */ /* 0x020fe20000000045 */
[----:B------:R-:W-:Y:S05]  /*2a10*/  BRA `(.L_x_1310) ;  /* 0x0000006000007947 */ /* 0x000fea0003800000 */
.L_x_1309:
[----:B0----5:R-:W-:Y:S02]  /*2a20*/  PRMT R108, RZ, 0x7610, R73 ;  /* 0x00007610ff6c7816 */ /* 0x021fe40000000049 */
[----:B------:R-:W-:-:S03]  /*2a30*/  PRMT R201, RZ, 0x7610, R93 ;  /* 0x00007610ffc97816 */ /* 0x000fc6000000005d */
[----:B------:R-:W-:-:S04]  /*2a40*/  FMUL.FTZ R108, R108, c[0x0][0x1ec] ;  /* 0x00007b006c6c7a20 */ /* 0x000fc80000410000 */
[----:B------:R-:W-:Y:S01]  /*2a50*/  FMUL.FTZ R201, R108, R201 ;  /* 0x000000c96cc97220 */ /* 0x000fe20000410000 */
[----:B------:R-:W-:-:S05]  /*2a60*/  @P0 PRMT R108, RZ, 0x7610, R69 ;  /* 0x00007610ff6c0816 */ /* 0x000fca0000000045 */
[----:B------:R-:W-:Y:S02]  /*2a70*/  @P0 FADD.FTZ R201, R108, R201 ;  /* 0x000000c96cc90221 */ /* 0x000fe40000010000 */
.L_x_1310:
[----:B------:R-:W-:Y:S05]  /*2a80*/  BSYNC B0 ;  /* 0x0000000000007941 */ /* 0x000fea0003800000 */
.L_x_1308:
[----:B------:R-:W-:Y:S01]  /*2a90*/  BSSY B0, `(.L_x_1311) ;  /* 0x000000c000007945 */ /* 0x000fe20003800000 */
[----:B------:R-:W-:Y:S05]  /*2aa0*/  @P2 BRA `(.L_x_1312) ;  /* 0x0000004000002947 */ /* 0x000fea0003800000 */
[----:B------:R-:W-:Y:S01]  /*2ab0*/  HFMA2.MMA R200, -RZ, RZ, 0, 0 ;  /* 0x00000000ffc87435 */ /* 0x000fe200000001ff */
[----:B------:R-:W-:Y:S05]  /*2ac0*/  @!P0 BRA `(.L_x_1313) ;  /* 0x0000008000008947 */ /* 0x000fea0003800000 */
[----:B-----5:R-:W-:Y:S01]  /*2ad0*/  PRMT R200, RZ, 0x5410, R70 ;  /* 0x00005410ffc87816 */ /* 0x020fe20000000046 */
[----:B------:R-:W-:Y:S05]  /*2ae0*/  BRA `(.L_x_1313) ;  /* 0x0000006000007947 */ /* 0x000fea0003800000 */
.L_x_1312:
[----:B0----5:R-:W-:Y:S02]  /*2af0*/  PRMT R108, RZ, 0x5410, R74 ;  /* 0x00005410ff6c7816 */ /* 0x021fe4000000004a */
[----:B------:R-:W-:-:S03]  /*2b00*/  PRMT R200, RZ, 0x5410, R94 ;  /* 0x00005410ffc87816 */ /* 0x000fc6000000005e */
[----:B------:R-:W-:-:S04]  /*2b10*/  FMUL.FTZ R109, R108, c[0x0][0x1ec] ;  /* 0x00007b006c6d7a20 */ /* 0x000fc80000410000 */
[----:B------:R-:W-:Y:S01]  /*2b20*/  FMUL.FTZ R200, R109, R200 ;  /* 0x000000c86dc87220 */ /* 0x000fe20000410000 */
[----:B------:R-:W-:-:S05]  /*2b30*/  @P0 PRMT R109, RZ, 0x5410, R70 ;  /* 0x00005410ff6d0816 */ /* 0x000fca0000000046 */
[----:B------:R-:W-:Y:S02]  /*2b40*/  @P0 FADD.FTZ R200, R109, R200 ;  /* 0x000000c86dc80221 */ /* 0x000fe40000010000 */
.L_x_1313:
[----:B------:R-:W-:Y:S05]  /*2b50*/  BSYNC B0 ;  /* 0x0000000000007941 */ /* 0x000fea0003800000 */
.L_x_1311:
[----:B------:R-:W-:Y:S01]  /*2b60*/  BSSY B0, `(.L_x_1314) ;  /* 0x000000c000007945 */ /* 0x000fe20003800000 */
[----:B------:R-:W-:Y:S05]  /*2b70*/  @P2 BRA `(.L_x_1315) ;  /* 0x0000004000002947 */ /* 0x000fea0003800000 */
[----:B------:R-:W-:Y:S01]  /*2b80*/  MOV R199, RZ ;  /* 0x000000ff00c77202 */ /* 0x000fe20000000f00 */
[----:B------:R-:W-:Y:S05]  /*2b90*/  @!P0 BRA `(.L_x_1316) ;  /* 0x0000008000008947 */ /* 0x000fea0003800000 */
[----:B-----5:R-:W-:Y:S01]  /*2ba0*/  PRMT R199, RZ, 0x7610, R70 ;  /* 0x00007610ffc77816 */ /* 0x020fe20000000046 */
[----:B------:R-:W-:Y:S05]  /*2bb0*/  BRA `(.L_x_1316) ;  /* 0x0000006000007947 */ /* 0x000fea0003800000 */
.L_x_1315:
[----:B0----5:R-:W-:Y:S02]  /*2bc0*/  PRMT R108, RZ, 0x7610, R74 ;  /* 0x00007610ff6c7816 */ /* 0x021fe4000000004a */
[----:B------:R-:W-:-:S03]  /*2bd0*/  PRMT R199, RZ, 0x7610, R94 ;  /* 0x00007610ffc77816 */ /* 0x000fc6000000005e */
[----:B------:R-:W-:-:S04]  /*2be0*/  FMUL.FTZ R108, R108, c[0x0][0x1ec] ;  /* 0x00007b006c6c7a20 */ /* 0x000fc80000410000 */
[----:B------:R-:W-:Y:S01]  /*2bf0*/  FMUL.FTZ R199, R108, R199 ;  /* 0x000000c76cc77220 */ /* 0x000fe20000410000 */
[----:B------:R-:W-:-:S05]  /*2c00*/  @P0 PRMT R108, RZ, 0x7610, R70 ;  /* 0x00007610ff6c0816 */ /* 0x000fca0000000046 */
[----:B------:R-:W-:Y:S02]  /*2c10*/  @P0 FADD.FTZ R199, R108, R199 ;  /* 0x000000c76cc70221 */ /* 0x000fe40000010000 */
.L_x_1316:
[----:B------:R-:W-:Y:S05]  /*2c20*/  BSYNC B0 ;  /* 0x0000000000007941 */ /* 0x000fea0003800000 */
.L_x_1314:
[----:B------:R-:W-:Y:S01]  /*2c30*/  BSSY B0, `(.L_x_1317) ;  /* 0x000000b000007945 */ /* 0x000fe20003800000 */
[----:B------:R-:W-:Y:S05]  /*2c40*/  @P2 BRA `(.L_x_1318) ;  /* 0x0000004000002947 */ /* 0x000fea0003800000 */
[----:B------:R-:W-:Y:S01]  /*2c50*/  HFMA2.MMA R198, -RZ, RZ, 0, 0 ;  /* 0x00000000ffc67435 */ /* 0x000fe200000001ff */
[----:B------:R-:W-:Y:S05]  /*2c60*/  @!P0 BRA `(.L_x_1319) ;  /* 0x0000007000008947 */ /* 0x000fea0003800000 */
[----:B-----5:R-:W-:Y:S01]  /*2c70*/  PRMT R198, RZ, 0x5410, R71 ;  /* 0x00005410ffc67816 */ /* 0x020fe20000000047 */
[----:B------:R-:W-:Y:S05]  /*2c80*/  BRA `(.L_x_1319) ;  /* 0x0000005000007947 */ /* 0x000fea0003800000 */
.L_x_1318:
[----:B0----5:R-:W-:Y:S02]  /*2c90*/  PRMT R108, RZ, 0x5410, R75 ;  /* 0x00005410ff6c7816 */ /* 0x021fe4000000004b */
[----:B------:R-:W-:-:S03]  /*2ca0*/  @P0 PRMT R109, RZ, 0x5410, R71 ;  /* 0x00005410ff6d0816 */ /* 0x000fc60000000047 */
[----:B------:R-:W-:-:S04]  /*2cb0*/  FMUL.FTZ R108, R108, c[0x0][0x1ec] ;  /* 0x00007b006c6c7a20 */ /* 0x000fc80000410000 */
[----:B------:R-:W-:-:S04]  /*2cc0*/  FMUL.FTZ R198, R163, R108 ;  /* 0x0000006ca3c67220 */ /* 0x000fc80000410000 */
[----:B------:R-:W-:Y:S02]  /*2cd0*/  @P0 FADD.FTZ R198, R109, R198 ;  /* 0x000000c66dc60221 */ /* 0x000fe40000010000 */
.L_x_1319:
[----:B------:R-:W-:Y:S05]  /*2ce0*/  BSYNC B0 ;  /* 0x0000000000007941 */ /* 0x000fea0003800000 */
.L_x_1317:
[----:B------:R-:W-:Y:S01]  /*2cf0*/  BSSY B0, `(.L_x_1320) ;  /* 0x000000b000007945 */ /* 0x000fe20003800000 */
[----:B------:R-:W-:Y:S05]  /*2d00*/  @P2 BRA `(.L_x_1321) ;  /* 0x0000004000002947 */ /* 0x000fea0003800000 */
[----:B------:R-:W-:Y:S01]  /*2d10*/  MOV R197, RZ ;  /* 0x000000ff00c57202 */ /* 0x000fe20000000f00 */
[----:B------:R-:W-:Y:S05]  /*2d20*/  @!P0 BRA `(.L_x_1322) ;  /* 0x0000007000008947 */ /* 0x000fea0003800000 */
[----:B-----5:R-:W-:Y:S01]  /*2d30*/  PRMT R197, RZ, 0x7610, R71 ;  /* 0x00007610ffc57816 */ /* 0x020fe20000000047 */
[----:B------:R-:W-:Y:S05]  /*2d40*/  BRA `(.L_x_1322) ;  /* 0x0000005000007947 */ /* 0x000fea0003800000 */
.L_x_1321:
[----:B0----5:R-:W-:-:S05]  /*2d50*/  PRMT R108, RZ, 0x7610, R75 ;  /* 0x00007610ff6c7816 */ /* 0x021fca000000004b */
[----:B------:R-:W-:-:S04]  /*2d60*/  FMUL.FTZ R108, R108, c[0x0][0x1ec] ;  /* 0x00007b006c6c7a20 */ /* 0x000fc80000410000 */
[----:B------:R-:W-:Y:S01]  /*2d70*/  FMUL.FTZ R197, R95, R108 ;  /* 0x0000006c5fc57220 */ /* 0x000fe20000410000 */
[----:B------:R-:W-:-:S05]  /*2d80*/  @P0 PRMT R108, RZ, 0x7610, R71 ;  /* 0x00007610ff6c0816 */ /* 0x000fca0000000047 */
[----:B------:R-:W-:Y:S02]  /*2d90*/  @P0 FADD.FTZ R197, R108, R197 ;  /* 0x000000c56cc50221 */ /* 0x000fe40000010000 */
.L_x_1322:
[----:B------:R-:W-:Y:S05]  /*2da0*/  BSYNC B0 ;  /* 0x0000000000007941 */ /* 0x000fea0003800000 */
.L_x_1320:
        /* <DEDUP_REMOVED lines=18> */
.L_x_1324:
[----:B0----5:R-:W-:Y:S02]  /*2ed0*/  PRMT R108, RZ, 0x5410, R72 ;  /* 0x00005410ff6c7816 */ /* 0x021fe40000000048 */
[----:B------:R-:W-:-:S03]  /*2ee0*/  PRMT R212, RZ, 0x5410, R96 ;  /* 0x00005410ffd47816 */ /* 0x000fc60000000060 */
[----:B------:R-:W-:-:S04]  /*2ef0*/  FMUL.FTZ R109, R108, c[0x0][0x1ec] ;  /* 0x00007b006c6d7a20 */ /* 0x000fc80000410000 */
[----:B------:R-:W-:Y:S01]  /*2f00*/  FMUL.FTZ R212, R109, R212 ;  /* 0x000000d46dd47220 */ /* 0x000fe20000410000 */
[----:B------:R-:W-:-:S05]  /*2f10*/  @P0 PRMT R109, RZ, 0x5410, R68 ;  /* 0x00005410ff6d0816 */ /* 0x000fca0000000044 */
[----:B------:R-:W-:Y:S02]  /*2f20*/  @P0 FADD.FTZ R212, R109, R212 ;  /* 0x000000d46dd40221 */ /* 0x000fe40000010000 */
.L_x_1325:
[----:B------:R-:W-:Y:S05]  /*2f30*/  BSYNC B0 ;  /* 0x0000000000007941 */ /* 0x000fea0003800000 */
.L_x_1323:
[----:B------:R-:W-:Y:S01]  /*2f40*/  BSSY B0, `(.L_x_1326) ;  /* 0x000000c000007945 */ /* 0x000fe20003800000 */
[----:B------:R-:W-:Y:S05]  /*2f50*/  @P2 BRA `(.L_x_1327) ;  /* 0x0000004000002947 */ /* 0x000fea0003800000 */
[----:B------:R-:W-:Y:S01]  /*2f60*/  MOV R211, RZ ;  /* 0x000000ff00d37202 */ /* 0x000fe20000000f00 */
[----:B------:R-:W-:Y:S05]  /*2f70*/  @!P0 BRA `(.L_x_1328) ;  /* 0x0000008000008947 */ /* 0x000fea0003800000 */
[----:B-----5:R-:W-:Y:S01]  /*2f80*/  PRMT R211, RZ, 0x7610, R68 ;  /* 0x00007610ffd37816 */ /* 0x020fe20000000044 */
[----:B------:R-:W-:Y:S05]  /*2f90*/  BRA `(.L_x_1328) ;  /* 0x0000006000007947 */ /* 0x000fea0003800000 */
.L_x_1327:
[----:B0----5:R-:W-:Y:S02]  /*2fa0*/  PRMT R108, RZ, 0x7610, R72 ;  /* 0x00007610ff6c7816 */ /* 0x021fe40000000048 */
[----:B------:R-:W-:-:S03]  /*2fb0*/  PRMT R211, RZ, 0x7610, R96 ;  /* 0x00007610ffd37816 */ /* 0x000fc60000000060 */
[----:B------:R-:W-:-:S04]  /*2fc0*/  FMUL.FTZ R108, R108, c[0x0][0x1ec] ;  /* 0x00007b006c6c7a20 */ /* 0x000fc80000410000 */
[----:B------:R-:W-:Y:S01]  /*2fd0*/  FMUL.FTZ R211, R108, R211 ;  /* 0x000000d36cd37220 */ /* 0x000fe20000410000 */
[----:B------:R-:W-:-:S05]  /*2fe0*/  @P0 PRMT R108, RZ, 0x7610, R68 ;  /* 0x00007610ff6c0816 */ /* 0x000fca0000000044 */
[----:B------:R-:W-:Y:S02]  /*2ff0*/  @P0 FADD.FTZ R211, R108, R211 ;  /* 0x000000d36cd30221 */ /* 0x000fe40000010000 */
.L_x_1328:
[----:B------:R-:W-:Y:S05]  /*3000*/  BSYNC B0 ;  /* 0x0000000000007941 */ /* 0x000fea0003800000 */
.L_x_1326:
[----:B------:R-:W-:Y:S01]  /*3010*/  BSSY B0, `(.L_x_1329) ;  /* 0x000000c000007945 */ /* 0x000fe20003800000 */
[----:B------:R-:W-:Y:S05]  /*3020*/  @P2 BRA `(.L_x_1330) ;  /* 0x0000004000002947 */ /* 0x000fea0003800000 */
[----:B------:R-:W-:Y:S01]  /*3030*/  HFMA2.MMA R210, -RZ, RZ, 0, 0 ;  /* 0x00000000ffd27435 */ /* 0x000fe200000001ff */
[----:B------:R-:W-:Y:S05]  /*3040*/  @!P0 BRA `(.L_x_1331) ;  /* 0x0000008000008947 */ /* 0x000fea0003800000 */
[----:B-----5:R-:W-:Y:S01]  /*3050*/  PRMT R210, RZ, 0x5410, R69 ;  /* 0x00005410ffd27816 */ /* 0x020fe20000000045 */
[----:B------:R-:W-:Y:S05]  /*3060*/  BRA `(.L_x_1331) ;  /* 0x0000006000007947 */ /* 0x000fea0003800000 */
.L_x_1330:
[----:B0----5:R-:W-:Y:S02]  /*3070*/  PRMT R108, RZ, 0x5410, R73 ;  /* 0x00005410ff6c7816 */ /* 0x021fe40000000049 */
[----:B------:R-:W-:-:S03]  /*3080*/  PRMT R210, RZ, 0x5410, R97 ;  /* 0x00005410ffd27816 */ /* 0x000fc60000000061 */
[----:B------:R-:W-:-:S04]  /*3090*/  FMUL.FTZ R109, R108, c[0x0][0x1ec] ;  /* 0x00007b006c6d7a20 */ /* 0x000fc80000410000 */
[----:B------:R-:W-:Y:S01]  /*30a0*/  FMUL.FTZ R210, R109, R210 ;  /* 0x000000d26dd27220 */ /* 0x000fe20000410000 */
[----:B------:R-:W-:-:S05]  /*30b0*/  @P0 PRMT R109, RZ, 0x5410, R69 ;  /* 0x00005410ff6d0816 */ /* 0x000fca0000000045 */
[----:B------:R-:W-:Y:S02]  /*30c0*/  @P0 FADD.FTZ R210, R109, R210 ;  /* 0x000000d26dd20221 */ /* 0x000fe40000010000 */
.L_x_1331:
[----:B------:R-:W-:Y:S05]  /*30d0*/  BSYNC B0 ;  /* 0x0000000000007941 */ /* 0x000fea0003800000 */
.L_x_1329:
[----:B------:R-:W-:Y:S01]  /*30e0*/  BSSY B0, `(.L_x_1332) ;  /* 0x000000c000007945 */ /* 0x000fe20003800000 */
[----:B------:R-:W-:Y:S05]  /*30f0*/  @P2 BRA `(.L_x_1333) ;  /* 0x0000004000002947 */ /* 0x000fea0003800000 */
[----:B------:R-:W-:Y:S01]  /*3100*/  MOV R209, RZ ;  /* 0x000000ff00d17202 */ /* 0x000fe20000000f00 */
[----:B------:R-:W-:Y:S05]  /*3110*/  @!P0 BRA `(.L_x_1334) ;  /* 0x0000008000008947 */ /* 0x000fea0003800000 */
[----:B-----5:R-:W-:Y:S01]  /*3120*/  PRMT R209, RZ, 0x7610, R69 ;  /* 0x00007610ffd17816 */ /* 0x020fe20000000045 */
[----:B------:R-:W-:Y:S05]  /*3130*/  BRA `(.L_x_1334) ;  /* 0x0000006000007947 */ /* 0x000fea0003800000 */
.L_x_1333:
[----:B0----5:R-:W-:Y:S02]  /*3140*/  PRMT R108, RZ, 0x7610, R73 ;  /* 0x00007610ff6c7816 */ /* 0x021fe40000000049 */
[----:B------:R-:W-:-:S03]  /*3150*/  PRMT R209, RZ, 0x7610, R97 ;  /* 0x00007610ffd17816 */ /* 0x000fc60000000061 */
[----:B------:R-:W-:-:S04]  /*3160*/  FMUL.FTZ R108, R108, c[0x0][0x1ec] ;  /* 0x00007b006c6c7a20 */ /* 0x000fc80000410000 */
[----:B------:R-:W-:Y:S01]  /*3170*/  FMUL.FTZ R209, R108, R209 ;  /* 0x000000d16cd17220 */ /* 0x000fe20000410000 */
[----:B------:R-:W-:-:S05]  /*3180*/  @P0 PRMT R108, RZ, 0x7610, R69 ;  /* 0x00007610ff6c0816 */ /* 0x000fca0000000045 */
[----:B------:R-:W-:Y:S02]  /*3190*/  @P0 FADD.FTZ R209, R108, R209 ;  /* 0x000000d16cd10221 */ /* 0x000fe40000010000 */
.L_x_1334:
[----:B------:R-:W-:Y:S05]  /*31a0*/  BSYNC B0 ;  /* 0x0000000000007941 */ /* 0x000fea0003800000 */
.L_x_1332:
[----:B------:R-:W-:Y:S01]  /*31b0*/  BSSY B0, `(.L_x_1335) ;  /* 0x000000c000007945 */ /* 0x000fe20003800000 */
[----:B------:R-:W-:Y:S05]  /*31c0*/  @P2 BRA `(.L_x_1336) ;  /* 0x0000004000002947 */ /* 0x000fea0003800000 */
[----:B------:R-:W-:Y:S01]  /*31d0*/  HFMA2.MMA R208, -RZ, RZ, 0, 0 ;  /* 0x00000000ffd07435 */ /* 0x000fe200000001ff */
[----:B------:R-:W-:Y:S05]  /*31e0*/  @!P0 BRA `(.L_x_1337) ;  /* 0x0000008000008947 */ /* 0x000fea0003800000 */
[----:B-----5:R-:W-:Y:S01]  /*31f0*/  PRMT R208, RZ, 0x5410, R70 ;  /* 0x00005410ffd07816 */ /* 0x020fe20000000046 */
[----:B------:R-:W-:Y:S05]  /*3200*/  BRA `(.L_x_1337) ;  /* 0x0000006000007947 */ /* 0x000fea0003800000 */
.L_x_1336:
[----:B0----5:R-:W-:Y:S02]  /*3210*/  PRMT R108, RZ, 0x5410, R74 ;  /* 0x00005410ff6c7816 */ /* 0x021fe4000000004a */
[----:B------:R-:W-:-:S03]  /*3220*/  PRMT R208, RZ, 0x5410, R98 ;  /* 0x00005410ffd07816 */ /* 0x000fc60000000062 */
[----:B------:R-:W-:-:S04]  /*3230*/  FMUL.FTZ R109, R108, c[0x0][0x1ec] ;  /* 0x00007b006c6d7a20 */ /* 0x000fc80000410000 */
[----:B------:R-:W-:Y:S01]  /*3240*/  FMUL.FTZ R208, R109, R208 ;  /* 0x000000d06dd07220 */ /* 0x000fe20000410000 */
[----:B------:R-:W-:-:S05]  /*3250*/  @P0 PRMT R109, RZ, 0x5410, R70 ;  /* 0x00005410ff6d0816 */ /* 0x000fca0000000046 */
[----:B------:R-:W-:Y:S02]  /*3260*/  @P0 FADD.FTZ R208, R109, R208 ;  /* 0x000000d06dd00221 */ /* 0x000fe40000010000 */
.L_x_1337:
[----:B------:R-:W-:Y:S05]  /*3270*/  BSYNC B0 ;  /* 0x0000000000007941 */ /* 0x000fea0003800000 */
.L_x_1335:
[----:B------:R-:W-:Y:S01]  /*3280*/  BSSY B0, `(.L_x_1338) ;  /* 0x000000c000007945 */ /* 0x000fe20003800000 */
[----:B------:R-:W-:Y:S05]  /*3290*/  @P2 BRA `(.L_x_1339) ;  /* 0x0000004000002947 */ /* 0x000fea0003800000 */
[----:B------:R-:W-:Y:S01]  /*32a0*/  MOV R207, RZ ;  /* 0x000000ff00cf7202 */ /* 0x000fe20000000f00 */
[----:B------:R-:W-:Y:S05]  /*32b0*/  @!P0 BRA `(.L_x_1340) ;  /* 0x0000008000008947 */ /* 0x000fea0003800000 */
[----:B-----5:R-:W-:Y:S01]  /*32c0*/  PRMT R207, RZ, 0x7610, R70 ;  /* 0x00007610ffcf7816 */ /* 0x020fe20000000046 */
[----:B------:R-:W-:Y:S05]  /*32d0*/  BRA `(.L_x_1340) ;  /* 0x0000006000007947 */ /* 0x000fea0003800000 */
.L_x_1339:
[----:B0----5:R-:W-:Y:S02]  /*32e0*/  PRMT R108, RZ, 0x7610, R74 ;  /* 0x00007610ff6c7816 */ /* 0x021fe4000000004a */
[----:B------:R-:W-:-:S03]  /*32f0*/  PRMT R207, RZ, 0x7610, R98 ;  /* 0x00007610ffcf7816 */ /* 0x000fc60000000062 */
[----:B------:R-:W-:-:S04]  /*3300*/  FMUL.FTZ R108, R108, c[0x0][0x1ec] ;  /* 0x00007b006c6c7a20 */ /* 0x000fc80000410000 */
[----:B------:R-:W-:Y:S01]  /*3310*/  FMUL.FTZ R207, R108, R207 ;  /* 0x000000cf6ccf7220 */ /* 0x000fe20000410000 */
[----:B------:R-:W-:-:S05]  /*3320*/  @P0 PRMT R108, RZ, 0x7610, R70 ;  /* 0x00007610ff6c0816 */ /* 0x000fca0000000046 */
[----:B------:R-:W-:Y:S02]  /*3330*/  @P0 FADD.FTZ R207, R108, R207 ;  /* 0x000000cf6ccf0221 */ /* 0x000fe40000010000 */
.L_x_1340:
[----:B------:R-:W-:Y:S05]  /*3340*/  BSYNC B0 ;  /* 0x0000000000007941 */ /* 0x000fea0003800000 */
.L_x_1338:
[----:B------:R-:W-:Y:S01]  /*3350*/  BSSY B0, `(.L_x_1341) ;  /* 0x000000b000007945 */ /* 0x000fe20003800000 */
[----:B------:R-:W-:Y:S05]  /*3360*/  @P2 BRA `(.L_x_1342) ;  /* 0x0000004000002947 */ /* 0x000fea0003800000 */
[----:B------:R-:W-:Y:S01]  /*3370*/  HFMA2.MMA R206, -RZ, RZ, 0, 0 ;  /* 0x00000000ffce7435 */ /* 0x000fe200000001ff */
[----:B------:R-:W-:Y:S05]  /*3380*/  @!P0 BRA `(.L_x_1343) ;  /* 0x0000007000008947 */ /* 0x000fea0003800000 */
[----:B-----5:R-:W-:Y:S01]  /*3390*/  PRMT R206, RZ, 0x5410, R71 ;  /* 0x00005410ffce7816 */ /* 0x020fe20000000047 */
[----:B------:R-:W-:Y:S05]  /*33a0*/  BRA `(.L_x_1343) ;  /* 0x0000005000007947 */ /* 0x000fea0003800000 */
.L_x_1342:
[----:B0----5:R-:W-:-:S05]  /*33b0*/  PRMT R108, RZ, 0x5410, R75 ;  /* 0x00005410ff6c7816 */ /* 0x021fca000000004b */
[----:B------:R-:W-:-:S04]  /*33c0*/  FMUL.FTZ R109, R108, c[0x0][0x1ec] ;  /* 0x00007b006c6d7a20 */ /* 0x000fc80000410000 */
[----:B------:R-:W-:Y:S01]  /*33d0*/  FMUL.FTZ R206, R172, R109 ;  /* 0x0000006dacce7220 */ /* 0x000fe20000410000 */
[----:B------:R-:W-:-:S05]  /*33e0*/  @P0 PRMT R109, RZ, 0x5410, R71 ;  /* 0x00005410ff6d0816 */ /* 0x000fca0000000047 */
[----:B------:R-:W-:Y:S02]  /*33f0*/  @P0 FADD.FTZ R206, R109, R206 ;  /* 0x000000ce6dce0221 */ /* 0x000fe40000010000 */
.L_x_1343:
[----:B------:R-:W-:Y:S05]  /*3400*/  BSYNC B0 ;  /* 0x0000000000007941 */ /* 0x000fea0003800000 */
.L_x_1341:
[----:B------:R-:W-:Y:S01]  /*3410*/  BSSY B0, `(.L_x_1344) ;  /* 0x000000b000007945 */ /* 0x000fe20003800000 */
[----:B------:R-:W-:Y:S05]  /*3420*/  @P2 BRA `(.L_x_1345) ;  /* 0x0000004000002947 */ /* 0x000fea0003800000 */
[----:B------:R-:W-:Y:S01]  /*3430*/  MOV R205, RZ ;  /* 0x000000ff00cd7202 */ /* 0x000fe20000000f00 */
[----:B------:R-:W-:Y:S05]  /*3440*/  @!P0 BRA `(.L_x_1346) ;  /* 0x0000007000008947 */ /* 0x000fea0003800000 */
[----:B-----5:R-:W-:Y:S01]  /*3450*/  PRMT R205, RZ, 0x7610, R71 ;  /* 0x00007610ffcd7816 */ /* 0x020fe20000000047 */
[----:B------:R-:W-:Y:S05]  /*3460*/  BRA `(.L_x_1346) ;  /* 0x0000005000007947 */ /* 0x000fea0003800000 */
.L_x_1345:
[----:B0----5:R-:W-:-:S05]  /*3470*/  PRMT R108, RZ, 0x7610, R75 ;  /* 0x00007610ff6c7816 */ /* 0x021fca000000004b */
[----:B------:R-:W-:-:S04]  /*3480*/  FMUL.FTZ R108, R108, c[0x0][0x1ec] ;  /* 0x00007b006c6c7a20 */ /* 0x000fc80000410000 */
[----:B------:R-:W-:Y:S01]  /*3490*/  FMUL.FTZ R205, R99, R108 ;  /* 0x0000006c63cd7220 */ /* 0x000fe20000410000 */
[----:B------:R-:W-:-:S05]  /*34a0*/  @P0 PRMT R108, RZ, 0x7610, R71 ;  /* 0x00007610ff6c0816 */ /* 0x000fca0000000047 */
[----:B------:R-:W-:Y:S02]  /*34b0*/  @P0 FADD.FTZ R205, R108, R205 ;  /* 0x000000cd6ccd0221 */ /* 0x000fe40000010000 */
.L_x_1346:
[----:B------:R-:W-:Y:S05]  /*34c0*/  BSYNC B0 ;  /* 0x0000000000007941 */ /* 0x000fea0003800000 */
.L_x_1344:
        /* <DEDUP_REMOVED lines=18> */
.L_x_1348:
[----:B0----5:R-:W-:Y:S02]  /*35f0*/  PRMT R108, RZ, 0x5410, R72 ;  /* 0x00005410ff6c7816 */ /* 0x021fe40000000048 */
[----:B------:R-:W-:-:S03]  /*3600*/  PRMT R216, RZ, 0x5410, R100 ;  /* 0x00005410ffd87816 */ /* 0x000fc60000000064 */
[----:B------:R-:W-:-:S04]  /*3610*/  FMUL.FTZ R109, R108, c[0x0][0x1ec] ;  /* 0x00007b006c6d7a20 */ /* 0x000fc80000410000 */
[----:B------:R-:W-:Y:S01]  /*3620*/  FMUL.FTZ R216, R109, R216 ;  /* 0x000000d86dd87220 */ /* 0x000fe20000410000 */
[----:B------:R-:W-:-:S05]  /*3630*/  @P0 PRMT R109, RZ, 0x5410, R68 ;  /* 0x00005410ff6d0816 */ /* 0x000fca0000000044 */
[----:B------:R-:W-:Y:S02]  /*3640*/  @P0 FADD.FTZ R216, R109, R216 ;  /* 0x000000d86dd80221 */ /* 0x000fe40000010000 */
.L_x_1349:
[----:B------:R-:W-:Y:S05]  /*3650*/  BSYNC B0 ;  /* 0x0000000000007941 */ /* 0x000fea0003800000 */
.L_x_1347:
[----:B------:R-:W-:Y:S01]  /*3660*/  BSSY B0, `(.L_x_1350) ;  /* 0x000000c000007945 */ /* 0x000fe20003800000 */
[----:B------:R-:W-:Y:S05]  /*3670*/  @P2 BRA `(.L_x_1351) ;  /* 0x0000004000002947 */ /* 0x000fea0003800000 */
[----:B------:R-:W-:Y:S01]  /*3680*/  MOV R219, RZ ;  /* 0x000000ff00db7202 */ /* 0x000fe20000000f00 */
[----:B------:R-:W-:Y:S05]  /*3690*/  @!P0 BRA `(.L_x_1352) ;  /* 0x0000008000008947 */ /* 0x000fea0003800000 */
[----:B-----5:R-:W-:Y:S01]  /*36a0*/  PRMT R219, RZ, 0x7610, R68 ;  /* 0x00007610ffdb7816 */ /* 0x020fe20000000044 */
[----:B------:R-:W-:Y:S05]  /*36b0*/  BRA `(.L_x_1352) ;  /* 0x0000006000007947 */ /* 0x000fea0003800000 */
.L_x_1351:
[----:B0----5:R-:W-:Y:S02]  /*36c0*/  PRMT R108, RZ, 0x7610, R72 ;  /* 0x00007610ff6c7816 */ /* 0x021fe40000000048 */
[----:B------:R-:W-:-:S03]  /*36d0*/  PRMT R219, RZ, 0x7610, R100 ;  /* 0x00007610ffdb7816 */ /* 0x000fc60000000064 */
[----:B------:R-:W-:-:S04]  /*36e0*/  FMUL.FTZ R108, R108, c[0x0][0x1ec] ;  /* 0x00007b006c6c7a20 */ /* 0x000fc80000410000 */
[----:B------:R-:W-:Y:S01]  /*36f0*/  FMUL.FTZ R219, R108, R219 ;  /* 0x000000db6cdb7220 */ /* 0x000fe20000410000 */
[----:B------:R-:W-:-:S05]  /*3700*/  @P0 PRMT R108, RZ, 0x7610, R68 ;  /* 0x00007610ff6c0816 */ /* 0x000fca0000000044 */
[----:B------:R-:W-:Y:S02]  /*3710*/  @P0 FADD.FTZ R219, R108, R219 ;  /* 0x000000db6cdb0221 */ /* 0x000fe40000010000 */
.L_x_1352:
[----:B------:R-:W-:Y:S05]  /*3720*/  BSYNC B0 ;  /* 0x0000000000007941 */ /* 0x000fea0003800000 */
.L_x_1350:
[----:B------:R-:W-:Y:S01]  /*3730*/  BSSY B0, `(.L_x_1353) ;  /* 0x000000c000007945 */ /* 0x000fe20003800000 */
[----:B------:R-:W-:Y:S05]  /*3740*/  @P2 BRA `(.L_x_1354) ;  /* 0x0000004000002947 */ /* 0x000fea0003800000 */
[----:B------:R-:W-:Y:S01]  /*3750*/  HFMA2.MMA R213, -RZ, RZ, 0, 0 ;  /* 0x00000000ffd57435 */ /* 0x000fe200000001ff */
[----:B------:R-:W-:Y:S05]  /*3760*/  @!P0 BRA `(.L_x_1355) ;  /* 0x0000008000008947 */ /* 0x000fea0003800000 */
[----:B-----5:R-:W-:Y:S01]  /*3770*/  PRMT R213, RZ, 0x5410, R69 ;  /* 0x00005410ffd57816 */ /* 0x020fe20000000045 */
[----:B------:R-:W-:Y:S05]  /*3780*/  BRA `(.L_x_1355) ;  /* 0x0000006000007947 */ /* 0x000fea0003800000 */
.L_x_1354:
[----:B0----5:R-:W-:Y:S02]  /*3790*/  PRMT R108, RZ, 0x5410, R73 ;  /* 0x00005410ff6c7816 */ /* 0x021fe40000000049 */
[----:B------:R-:W-:-:S03]  /*37a0*/  PRMT R213, RZ, 0x5410, R101 ;  /* 0x00005410ffd57816 */ /* 0x000fc60000000065 */
[----:B------:R-:W-:-:S04]  /*37b0*/  FMUL.FTZ R108, R108, c[0x0][0x1ec] ;  /* 0x00007b006c6c7a20 */ /* 0x000fc80000410000 */
[----:B------:R-:W-:Y:S01]  /*37c0*/  FMUL.FTZ R213, R108, R213 ;  /* 0x000000d56cd57220 */ /* 0x000fe20000410000 */
[----:B------:R-:W-:-:S05]  /*37d0*/  @P0 PRMT R108, RZ, 0x5410, R69 ;  /* 0x00005410ff6c0816 */ /* 0x000fca0000000045 */
[----:B------:R-:W-:Y:S02]  /*37e0*/  @P0 FADD.FTZ R213, R108, R213 ;  /* 0x000000d56cd50221 */ /* 0x000fe40000010000 */
.L_x_1355:
[----:B------:R-:W-:Y:S05]  /*37f0*/  BSYNC B0 ;  /* 0x0000000000007941 */ /* 0x000fea0003800000 */
.L_x_1353:
[----:B------:R-:W-:Y:S01]  /*3800*/  BSSY B0, `(.L_x_1356) ;  /* 0x000000c000007945 */ /* 0x000fe20003800000 */
[----:B------:R-:W-:Y:S05]  /*3810*/  @P2 BRA `(.L_x_1357) ;  /* 0x0000004000002947 */ /* 0x000fea0003800000 */
[----:B------:R-:W-:Y:S01]  /*3820*/  MOV R218, RZ ;  /* 0x000000ff00da7202 */ /* 0x000fe20000000f00 */
[----:B------:R-:W-:Y:S05]  /*3830*/  @!P0 BRA `(.L_x_1358) ;  /* 0x0000008000008947 */ /* 0x000fea0003800000 */
[----:B-----5:R-:W-:Y:S01]  /*3840*/  PRMT R218, RZ, 0x7610, R69 ;  /* 0x00007610ffda7816 */ /* 0x020fe20000000045 */
[----:B------:R-:W-:Y:S05]  /*3850*/  BRA `(.L_x_1358) ;  /* 0x0000006000007947 */ /* 0x000fea0003800000 */
.L_x_1357:
[----:B0----5:R-:W-:Y:S02]  /*3860*/  PRMT R108, RZ, 0x7610, R73 ;  /* 0x00007610ff6c7816 */ /* 0x021fe40000000049 */
[----:B------:R-:W-:-:S03]  /*3870*/  PRMT R218, RZ, 0x7610, R101 ;  /* 0x00007610ffda7816 */ /* 0x000fc60000000065 */
[----:B------:R-:W-:-:S04]  /*3880*/  FMUL.FTZ R109, R108, c[0x0][0x1ec] ;  /* 0x00007b006c6d7a20 */ /* 0x000fc80000410000 */
[----:B------:R-:W-:Y:S01]  /*3890*/  FMUL.FTZ R218, R109, R218 ;  /* 0x000000da6dda7220 */ /* 0x000fe20000410000 */
[----:B------:R-:W-:-:S05]  /*38a0*/  @P0 PRMT R109, RZ, 0x7610, R69 ;  /* 0x00007610ff6d0816 */ /* 0x000fca0000000045 */
[----:B------:R-:W-:Y:S02]  /*38b0*/  @P0 FADD.FTZ R218, R109, R218 ;  /* 0x000000da6dda0221 */ /* 0x000fe40000010000 */
.L_x_1358:
[----:B------:R-:W-:Y:S05]  /*38c0*/  BSYNC B0 ;  /* 0x0000000000007941 */ /* 0x000fea0003800000 */
.L_x_1356:
[----:B------:R-:W-:Y:S01]  /*38d0*/  BSSY B0, `(.L_x_1359) ;  /* 0x000000c000007945 */ /* 0x000fe20003800000 */
[----:B------:R-:W-:Y:S05]  /*38e0*/  @P2 BRA `(.L_x_1360) ;  /* 0x0000004000002947 */ /* 0x000fea0003800000 */
[----:B------:R-:W-:Y:S01]  /*38f0*/  HFMA2.MMA R214, -RZ, RZ, 0, 0 ;  /* 0x00000000ffd67435 */ /* 0x000fe200000001ff */
[----:B------:R-:W-:Y:S05]  /*3900*/  @!P0 BRA `(.L_x_1361) ;  /* 0x0000008000008947 */ /* 0x000fea0003800000 */
[----:B-----5:R-:W-:Y:S01]  /*3910*/  PRMT R214, RZ, 0x5410, R70 ;  /* 0x00005410ffd67816 */ /* 0x020fe20000000046 */
[----:B------:R-:W-:Y:S05]  /*3920*/  BRA `(.L_x_1361) ;  /* 0x0000006000007947 */ /* 0x000fea0003800000 */
.L_x_1360:
[----:B0----5:R-:W-:Y:S02]  /*3930*/  PRMT R108, RZ, 0x5410, R74 ;  /* 0x00005410ff6c7816 */ /* 0x021fe4000000004a */
[----:B------:R-:W-:-:S03]  /*3940*/  PRMT R214, RZ, 0x5410, R102 ;  /* 0x00005410ffd67816 */ /* 0x000fc60000000066 */
[----:B------:R-:W-:-:S04]  /*3950*/  FMUL.FTZ R109, R108, c[0x0][0x1ec] ;  /* 0x00007b006c6d7a20 */ /* 0x000fc80000410000 */
[----:B------:R-:W-:Y:S01]  /*3960*/  FMUL.FTZ R214, R109, R214 ;  /* 0x000000d66dd67220 */ /* 0x000fe20000410000 */
[----:B------:R-:W-:-:S05]  /*3970*/  @P0 PRMT R109, RZ, 0x5410, R70 ;  /* 0x00005410ff6d0816 */ /* 0x000fca0000000046 */
[----:B------:R-:W-:Y:S02]  /*3980*/  @P0 FADD.FTZ R214, R109, R214 ;  /* 0x000000d66dd60221 */ /* 0x000fe40000010000 */
.L_x_1361:
[----:B------:R-:W-:Y:S05]  /*3990*/  BSYNC B0 ;  /* 0x0000000000007941 */ /* 0x000fea0003800000 */
.L_x_1359:
[----:B------:R-:W-:Y:S01]  /*39a0*/  BSSY B0, `(.L_x_1362) ;  /* 0x000000c000007945 */ /* 0x000fe20003800000 */
[----:B------:R-:W-:Y:S05]  /*39b0*/  @P2 BRA `(.L_x_1363) ;  /* 0x0000004000002947 */ /* 0x000fea0003800000 */
[----:B------:R-:W-:Y:S01]  /*39c0*/  MOV R217, RZ ;  /* 0x000000ff00d97202 */ /* 0x000fe20000000f00 */
[----:B------:R-:W-:Y:S05]  /*39d0*/  @!P0 BRA `(.L_x_1364) ;  /* 0x0000008000008947 */ /* 0x000fea0003800000 */
[----:B-----5:R-:W-:Y:S01]  /*39e0*/  PRMT R217, RZ, 0x7610, R70 ;  /* 0x00007610ffd97816 */ /* 0x020fe20000000046 */
[----:B------:R-:W-:Y:S05]  /*39f0*/  BRA `(.L_x_1364) ;  /* 0x0000006000007947 */ /* 0x000fea0003800000 */
.L_x_1363:
[----:B0----5:R-:W-:Y:S02]  /*3a00*/  PRMT R108, RZ, 0x7610, R74 ;  /* 0x00007610ff6c7816 */ /* 0x021fe4000000004a */
[----:B------:R-:W-:-:S03]  /*3a10*/  PRMT R217, RZ, 0x7610, R102 ;  /* 0x00007610ffd97816 */ /* 0x000fc60000000066 */
[----:B------:R-:W-:-:S04]  /*3a20*/  FMUL.FTZ R108, R108, c[0x0][0x1ec] ;  /* 0x00007b006c6c7a20 */ /* 0x000fc80000410000 */
[----:B------:R-:W-:Y:S01]  /*3a30*/  FMUL.FTZ R217, R108, R217 ;  /* 0x000000d96cd97220 */ /* 0x000fe20000410000 */
[----:B------:R-:W-:-:S05]  /*3a40*/  @P0 PRMT R108, RZ, 0x7610, R70 ;  /* 0x00007610ff6c0816 */ /* 0x000fca0000000046 */
[----:B------:R-:W-:Y:S02]  /*3a50*/  @P0 FADD.FTZ R217, R108, R217 ;  /* 0x000000d96cd90221 */ /* 0x000fe40000010000 */
.L_x_1364:
[----:B------:R-:W-:Y:S05]  /*3a60*/  BSYNC B0 ;  /* 0x0000000000007941 */ /* 0x000fea0003800000 */
.L_x_1362:
[----:B------:R-:W-:Y:S01]  /*3a70*/  BSSY B0, `(.L_x_1365) ;  /* 0x000000b000007945 */ /* 0x000fe20003800000 */
[----:B------:R-:W-:Y:S05]  /*3a80*/  @P2 BRA `(.L_x_1366) ;  /* 0x0000004000002947 */ /* 0x000fea0003800000 */
[----:B------:R-:W-:Y:S01]  /*3a90*/  HFMA2.MMA R215, -RZ, RZ, 0, 0 ;  /* 0x00000000ffd77435 */ /* 0x000fe200000001ff */
[----:B------:R-:W-:Y:S05]  /*3aa0*/  @!P0 BRA `(.L_x_1367) ;  /* 0x0000007000008947 */ /* 0x000fea0003800000 */
[----:B-----5:R-:W-:Y:S01]  /*3ab0*/  PRMT R215, RZ, 0x5410, R71 ;  /* 0x00005410ffd77816 */ /* 0x020fe20000000047 */
[----:B------:R-:W-:Y:S05]  /*3ac0*/  BRA `(.L_x_1367) ;  /* 0x0000005000007947 */ /* 0x000fea0003800000 */
.L_x_1366:
[----:B0----5:R-:W-:-:S05]  /*3ad0*/  PRMT R108, RZ, 0x5410, R75 ;  /* 0x00005410ff6c7816 */ /* 0x021fca000000004b */
[----:B------:R-:W-:-:S04]  /*3ae0*/  FMUL.FTZ R108, R108, c[0x0][0x1ec] ;  /* 0x00007b006c6c7a20 */ /* 0x000fc80000410000 */
[----:B------:R-:W-:Y:S01]  /*3af0*/  FMUL.FTZ R215, R173, R108 ;  /* 0x0000006cadd77220 */ /* 0x000fe20000410000 */
[----:B------:R-:W-:-:S05]  /*3b00*/  @P0 PRMT R108, RZ, 0x5410, R71 ;  /* 0x00005410ff6c0816 */ /* 0x000fca0000000047 */
[----:B------:R-:W-:Y:S02]  /*3b10*/  @P0 FADD.FTZ R215, R108, R215 ;  /* 0x000000d76cd70221 */ /* 0x000fe40000010000 */
.L_x_1367:
[----:B------:R-:W-:Y:S05]  /*3b20*/  BSYNC B0 ;  /* 0x0000000000007941 */ /* 0x000fea0003800000 */
.L_x_1365:
[----:B------:R-:W-:Y:S01]  /*3b30*/  BSSY B0, `(.L_x_1368) ;  /* 0x000000b000007945 */ /* 0x000fe20003800000 */
[----:B------:R-:W-:Y:S05]  /*3b40*/  @P2 BRA `(.L_x_1369) ;  /* 0x0000004000002947 */ /* 0x000fea0003800000 */
[----:B------:R-:W-:Y:S01]  /*3b50*/  MOV R220, RZ ;  /* 0x000000ff00dc7202 */ /* 0x000fe20000000f00 */
[----:B------:R-:W-:Y:S05]  /*3b60*/  @!P0 BRA `(.L_x_1370) ;  /* 0x0000007000008947 */ /* 0x000fea0003800000 */
[----:B-----5:R-:W-:Y:S01]  /*3b70*/  PRMT R220, RZ, 0x7610, R71 ;  /* 0x00007610ffdc7816 */ /* 0x020fe20000000047 */
[----:B------:R-:W-:Y:S05]  /*3b80*/  BRA `(.L_x_1370) ;  /* 0x0000005000007947 */ /* 0x000fea0003800000 */
.L_x_1369:
[----:B0----5:R-:W-:Y:S02]  /*3b90*/  PRMT R108, RZ, 0x7610, R75 ;  /* 0x00007610ff6c7816 */ /* 0x021fe4000000004b */
[----:B------:R-:W-:-:S03]  /*3ba0*/  @P0 PRMT R109, RZ, 0x7610, R71 ;  /* 0x00007610ff6d0816 */ /* 0x000fc60000000047 */
[----:B------:R-:W-:-:S04]  /*3bb0*/  FMUL.FTZ R108, R108, c[0x0][0x1ec] ;  /* 0x00007b006c6c7a20 */ /* 0x000fc80000410000 */
[----:B------:R-:W-:-:S04]  /*3bc0*/  FMUL.FTZ R220, R103, R108 ;  /* 0x0000006c67dc7220 */ /* 0x000fc80000410000 */
[----:B------:R-:W-:Y:S02]  /*3bd0*/  @P0 FADD.FTZ R220, R109, R220 ;  /* 0x000000dc6ddc0221 */ /* 0x000fe40000010000 */
.L_x_1370:
[----:B------:R-:W-:Y:S05]  /*3be0*/  BSYNC B0 ;  /* 0x0000000000007941 */ /* 0x000fea0003800000 */
.L_x_1368:
[----:B------:R-:W-:Y:S01]  /*3bf0*/  IADD3 R223, R171, 0xe0, RZ ;  /* 0x000000e0abdf7810 */ /* 0x000fe20007ffe0ff */
[-C--:B0-----:R-:W-:Y:S01]  /*3c00*/  IMAD.WIDE.U32 R108, R221, R170.reuse, c[0x0][0x188] ;  /* 0x00006200dd6c7625 */ /* 0x081fe200078e00aa */
        /* <DEDUP_REMOVED lines=16> */
.L_x_1372:
[----:B0----5:R-:W-:Y:S02]  /*3d10*/  PRMT R108, RZ, 0x5410, R72 ;  /* 0x00005410ff6c7816 */ /* 0x021fe40000000048 */
[----:B------:R-:W-:-:S03]  /*3d20*/  PRMT R118, RZ, 0x5410, R104 ;  /* 0x00005410ff767816 */ /* 0x000fc60000000068 */
[----:B------:R-:W-:-:S04]  /*3d30*/  FMUL.FTZ R109, R108, c[0x0][0x1ec] ;  /* 0x00007b006c6d7a20 */ /* 0x000fc80000410000 */
[----:B------:R-:W-:Y:S01]  /*3d40*/  FMUL.FTZ R118, R109, R118 ;  /* 0x000000766d767220 */ /* 0x000fe20000410000 */
[----:B------:R-:W-:-:S05]  /*3d50*/  @P0 PRMT R109, RZ, 0x5410, R68 ;  /* 0x00005410ff6d0816 */ /* 0x000fca0000000044 */
[----:B------:R-:W-:Y:S02]  /*3d60*/  @P0 FADD.FTZ R118, R109, R118 ;  /* 0x000000766d760221 */ /* 0x000fe40000010000 */
.L_x_1373:
[----:B------:R-:W-:Y:S05]  /*3d70*/  BSYNC B0 ;  /* 0x0000000000007941 */ /* 0x000fea0003800000 */
.L_x_1371:
[----:B------:R-:W-:Y:S01]  /*3d80*/  BSSY B0, `(.L_x_1374) ;  /* 0x000000c000007945 */ /* 0x000fe20003800000 */
[----:B------:R-:W-:Y:S05]  /*3d90*/  @P2 BRA `(.L_x_1375) ;  /* 0x0000004000002947 */ /* 0x000fea0003800000 */
[----:B------:R-:W-:Y:S01]  /*3da0*/  MOV R221, RZ ;  /* 0x000000ff00dd7202 */ /* 0x000fe20000000f00 */
[----:B------:R-:W-:Y:S05]  /*3db0*/  @!P0 BRA `(.L_x_1376) ;  /* 0x0000008000008947 */ /* 0x000fea0003800000 */
[----:B-----5:R-:W-:Y:S01]  /*3dc0*/  PRMT R221, RZ, 0x7610, R68 ;  /* 0x00007610ffdd7816 */ /* 0x020fe20000000044 */
[----:B------:R-:W-:Y:S05]  /*3dd0*/  BRA `(.L_x_1376) ;  /* 0x0000006000007947 */ /* 0x000fea0003800000 */
.L_x_1375:
[----:B-----5:R-:W-:Y:S02]  /*3de0*/  PRMT R108, RZ, 0x7610, R72 ;  /* 0x00007610ff6c7816 */ /* 0x020fe40000000048 */
[----:B------:R-:W-:-:S03]  /*3df0*/  PRMT R221, RZ, 0x7610, R104 ;  /* 0x00007610ffdd7816 */ /* 0x000fc60000000068 */
[----:B------:R-:W-:-:S04]  /*3e00*/  FMUL.FTZ R108, R108, c[0x0][0x1ec] ;  /* 0x00007b006c6c7a20 */ /* 0x000fc80000410000 */
[----:B------:R-:W-:Y:S01]  /*3e10*/  FMUL.FTZ R221, R108, R221 ;  /* 0x000000dd6cdd7220 */ /* 0x000fe20000410000 */
[----:B------:R-:W-:-:S05]  /*3e20*/  @P0 PRMT R108, RZ, 0x7610, R68 ;  /* 0x00007610ff6c0816 */ /* 0x000fca0000000044 */
[----:B------:R-:W-:Y:S02]  /*3e30*/  @P0 FADD.FTZ R221, R108, R221 ;  /* 0x000000dd6cdd0221 */ /* 0x000fe40000010000 */
.L_x_1376:
[----:B------:R-:W-:Y:S05]  /*3e40*/  BSYNC B0 ;  /* 0x0000000000007941 */ /* 0x000fea0003800000 */
.L_x_1374:
[----:B------:R-:W-:Y:S01]  /*3e50*/  BSSY B0, `(.L_x_1377) ;  /* 0x000000c000007945 */ /* 0x000fe20003800000 */
[----:B------:R-:W-:Y:S05]  /*3e60*/  @P2 BRA `(.L_x_1378) ;  /* 0x0000004000002947 */ /* 0x000fea0003800000 */
[----:B------:R-:W-:Y:S01]  /*3e70*/  HFMA2.MMA R119, -RZ, RZ, 0, 0 ;  /* 0x00000000ff777435 */ /* 0x000fe200000001ff */
[----:B------:R-:W-:Y:S05]  /*3e80*/  @!P0 BRA `(.L_x_1379) ;  /* 0x0000008000008947 */ /* 0x000fea0003800000 */
[----:B-----5:R-:W-:Y:S01]  /*3e90*/  PRMT R119, RZ, 0x5410, R69 ;  /* 0x00005410ff777816 */ /* 0x020fe20000000045 */
[----:B------:R-:W-:Y:S05]  /*3ea0*/  BRA `(.L_x_1379) ;  /* 0x0000006000007947 */ /* 0x000fea0003800000 */
.L_x_1378:
[----:B-----5:R-:W-:Y:S02]  /*3eb0*/  PRMT R108, RZ, 0x5410, R73 ;  /* 0x00005410ff6c7816 */ /* 0x020fe40000000049 */
[----:B------:R-:W-:-:S03]  /*3ec0*/  PRMT R119, RZ, 0x5410, R105 ;  /* 0x00005410ff777816 */ /* 0x000fc60000000069 */
[----:B------:R-:W-:-:S04]  /*3ed0*/  FMUL.FTZ R108, R108, c[0x0][0x1ec] ;  /* 0x00007b006c6c7a20 */ /* 0x000fc80000410000 */
[----:B------:R-:W-:Y:S01]  /*3ee0*/  FMUL.FTZ R119, R108, R119 ;  /* 0x000000776c777220 */ /* 0x000fe20000410000 */
[----:B------:R-:W-:-:S05]  /*3ef0*/  @P0 PRMT R108, RZ, 0x5410, R69 ;  /* 0x00005410ff6c0816 */ /* 0x000fca0000000045 */
[----:B------:R-:W-:Y:S02]  /*3f00*/  @P0 FADD.FTZ R119, R108, R119 ;  /* 0x000000776c770221 */ /* 0x000fe40000010000 */
.L_x_1379:
[----:B------:R-:W-:Y:S05]  /*3f10*/  BSYNC B0 ;  /* 0x0000000000007941 */ /* 0x000fea0003800000 */
.L_x_1377:
[----:B------:R-:W-:Y:S01]  /*3f20*/  BSSY B0, `(.L_x_1380) ;  /* 0x000000c000007945 */ /* 0x000fe20003800000 */
[----:B------:R-:W-:Y:S05]  /*3f30*/  @P2 BRA `(.L_x_1381) ;  /* 0x0000004000002947 */ /* 0x000fea0003800000 */
[----:B------:R-:W-:Y:S01]  /*3f40*/  MOV R116, RZ ;  /* 0x000000ff00747202 */ /* 0x000fe20000000f00 */
[----:B------:R-:W-:Y:S05]  /*3f50*/  @!P0 BRA `(.L_x_1382) ;  /* 0x0000008000008947 */ /* 0x000fea0003800000 */
[----:B-----5:R-:W-:Y:S01]  /*3f60*/  PRMT R116, RZ, 0x7610, R69 ;  /* 0x00007610ff747816 */ /* 0x020fe20000000045 */
[----:B------:R-:W-:Y:S05]  /*3f70*/  BRA `(.L_x_1382) ;  /* 0x0000006000007947 */ /* 0x000fea0003800000 */
.L_x_1381:
[----:B-----5:R-:W-:Y:S02]  /*3f80*/  PRMT R108, RZ, 0x7610, R73 ;  /* 0x00007610ff6c7816 */ /* 0x020fe40000000049 */
[----:B------:R-:W-:-:S03]  /*3f90*/  PRMT R116, RZ, 0x7610, R105 ;  /* 0x00007610ff747816 */ /* 0x000fc60000000069 */
[----:B------:R-:W-:-:S04]  /*3fa0*/  FMUL.FTZ R109, R108, c[0x0][0x1ec] ;  /* 0x00007b006c6d7a20 */ /* 0x000fc80000410000 */
[----:B------:R-:W-:Y:S01]  /*3fb0*/  FMUL.FTZ R116, R109, R116 ;  /* 0x000000746d747220 */ /* 0x000fe20000410000 */
[----:B------:R-:W-:-:S05]  /*3fc0*/  @P0 PRMT R109, RZ, 0x7610, R69 ;  /* 0x00007610ff6d0816 */ /* 0x000fca0000000045 */
[----:B------:R-:W-:Y:S02]  /*3fd0*/  @P0 FADD.FTZ R116, R109, R116 ;  /* 0x000000746d740221 */ /* 0x000fe40000010000 */
.L_x_1382:
[----:B------:R-:W-:Y:S05]  /*3fe0*/  BSYNC B0 ;  /* 0x0000000000007941 */ /* 0x000fea0003800000 */
.L_x_1380:
[----:B------:R-:W-:Y:S01]  /*3ff0*/  BSSY B0, `(.L_x_1383) ;  /* 0x000000c000007945 */ /* 0x000fe20003800000 */
[----:B------:R-:W-:Y:S05]  /*4000*/  @P2 BRA `(.L_x_1384) ;  /* 0x0000004000002947 */ /* 0x000fea0003800000 */
[----:B------:R-:W-:Y:S01]  /*4010*/  HFMA2.MMA R180, -RZ, RZ, 0, 0 ;  /* 0x00000000ffb47435 */ /* 0x000fe200000001ff */
[----:B------:R-:W-:Y:S05]  /*4020*/  @!P0 BRA `(.L_x_1385) ;  /* 0x0000008000008947 */ /* 0x000fea0003800000 */
[----:B-----5:R-:W-:Y:S01]  /*4030*/  PRMT R180, RZ, 0x5410, R70 ;  /* 0x00005410ffb47816 */ /* 0x020fe20000000046 */
[----:B------:R-:W-:Y:S05]  /*4040*/  BRA `(.L_x_1385) ;  /* 0x0000006000007947 */ /* 0x000fea0003800000 */
.L_x_1384:
[----:B-----5:R-:W-:Y:S02]  /*4050*/  PRMT R108, RZ, 0x5410, R74 ;  /* 0x00005410ff6c7816 */ /* 0x020fe4000000004a */
[----:B------:R-:W-:-:S03]  /*4060*/  PRMT R180, RZ, 0x5410, R106 ;  /* 0x00005410ffb47816 */ /* 0x000fc6000000006a */
[----:B------:R-:W-:-:S04]  /*4070*/  FMUL.FTZ R109, R108, c[0x0][0x1ec] ;  /* 0x00007b006c6d7a20 */ /* 0x000fc80000410000 */
[----:B------:R-:W-:Y:S01]  /*4080*/  FMUL.FTZ R180, R109, R180 ;  /* 0x000000b46db47220 */ /* 0x000fe20000410000 */
[----:B------:R-:W-:-:S05]  /*4090*/  @P0 PRMT R109, RZ, 0x5410, R70 ;  /* 0x00005410ff6d0816 */ /* 0x000fca0000000046 */
[----:B------:R-:W-:Y:S02]  /*40a0*/  @P0 FADD.FTZ R180, R109, R180 ;  /* 0x000000b46db40221 */ /* 0x000fe40000010000 */
.L_x_1385:
[----:B------:R-:W-:Y:S05]  /*40b0*/  BSYNC B0 ;  /* 0x0000000000007941 */ /* 0x000fea0003800000 */
.L_x_1383:
[----:B------:R-:W-:Y:S01]  /*40c0*/  BSSY B0, `(.L_x_1386) ;  /* 0x000000c000007945 */ /* 0x000fe20003800000 */
[----:B------:R-:W-:Y:S05]  /*40d0*/  @P2 BRA `(.L_x_1387) ;  /* 0x0000004000002947 */ /* 0x000fea0003800000 */
[----:B------:R-:W-:Y:S01]  /*40e0*/  MOV R117, RZ ;  /* 0x000000ff00757202 */ /* 0x000fe20000000f00 */
[----:B------:R-:W-:Y:S05]  /*40f0*/  @!P0 BRA `(.L_x_1388) ;  /* 0x0000008000008947 */ /* 0x000fea0003800000 */
[----:B-----5:R-:W-:Y:S01]  /*4100*/  PRMT R117, RZ, 0x7610, R70 ;  /* 0x00007610ff757816 */ /* 0x020fe20000000046 */
[----:B------:R-:W-:Y:S05]  /*4110*/  BRA `(.L_x_1388) ;  /* 0x0000006000007947 */ /* 0x000fea0003800000 */
.L_x_1387:
[----:B-----5:R-:W-:Y:S02]  /*4120*/  PRMT R108, RZ, 0x7610, R74 ;  /* 0x00007610ff6c7816 */ /* 0x020fe4000000004a */
[----:B------:R-:W-:-:S03]  /*4130*/  PRMT R117, RZ, 0x7610, R106 ;  /* 0x00007610ff757816 */ /* 0x000fc6000000006a */
[----:B------:R-:W-:-:S04]  /*4140*/  FMUL.FTZ R108, R108, c[0x0][0x1ec] ;  /* 0x00007b006c6c7a20 */ /* 0x000fc80000410000 */
[----:B------:R-:W-:Y:S01]  /*4150*/  FMUL.FTZ R117, R108, R117 ;  /* 0x000000756c757220 */ /* 0x000fe20000410000 */
[----:B------:R-:W-:-:S05]  /*4160*/  @P0 PRMT R108, RZ, 0x7610, R70 ;  /* 0x00007610ff6c0816 */ /* 0x000fca0000000046 */
[----:B------:R-:W-:Y:S02]  /*4170*/  @P0 FADD.FTZ R117, R108, R117 ;  /* 0x000000756c750221 */ /* 0x000fe40000010000 */
.L_x_1388:
[----:B------:R-:W-:Y:S05]  /*4180*/  BSYNC B0 ;  /* 0x0000000000007941 */ /* 0x000fea0003800000 */
.L_x_1386:
[----:B------:R-:W-:Y:S01]  /*4190*/  BSSY B0, `(.L_x_1389) ;  /* 0x000000b000007945 */ /* 0x000fe20003800000 */
[----:B------:R-:W-:Y:S05]  /*41a0*/  @P2 BRA `(.L_x_1390) ;  /* 0x0000004000002947 */ /* 0x000fea0003800000 */
[----:B------:R-:W-:Y:S01]  /*41b0*/  HFMA2.MMA R171, -RZ, RZ, 0, 0 ;  /* 0x00000000ffab7435 */ /* 0x000fe200000001ff */
[----:B------:R-:W-:Y:S05]  /*41c0*/  @!P0 BRA `(.L_x_1391) ;  /* 0x0000007000008947 */ /* 0x000fea0003800000 */
[----:B-----5:R-:W-:Y:S01]  /*41d0*/  PRMT R171, RZ, 0x5410, R71 ;  /* 0x00005410ffab7816 */ /* 0x020fe20000000047 */
[----:B------:R-:W-:Y:S05]  /*41e0*/  BRA `(.L_x_1391) ;  /* 0x0000005000007947 */ /* 0x000fea0003800000 */
.L_x_1390:
[----:B-----5:R-:W-:-:S05]  /*41f0*/  PRMT R108, RZ, 0x5410, R75 ;  /* 0x00005410ff6c7816 */ /* 0x020fca000000004b */
[----:B------:R-:W-:Y:S01]  /*4200*/  FMUL.FTZ R171, R108, c[0x0][0x1ec] ;  /* 0x00007b006cab7a20 */ /* 0x000fe20000410000 */
[----:B------:R-:W-:-:S03]  /*4210*/  @P0 PRMT R108, RZ, 0x5410, R71 ;  /* 0x00005410ff6c0816 */ /* 0x000fc60000000047 */
[----:B------:R-:W-:-:S04]  /*4220*/  FMUL.FTZ R171, R174, R171 ;  /* 0x000000abaeab7220 */ /* 0x000fc80000410000 */
[----:B------:R-:W-:Y:S02]  /*4230*/  @P0 FADD.FTZ R171, R108, R171 ;  /* 0x000000ab6cab0221 */ /* 0x000fe40000010000 */
.L_x_1391:
[----:B------:R-:W-:Y:S05]  /*4240*/  BSYNC B0 ;  /* 0x0000000000007941 */ /* 0x000fea0003800000 */
.L_x_1389:
[----:B------:R-:W-:Y:S01]  /*4250*/  BSSY B0, `(.L_x_1392) ;  /* 0x000000b000007945 */ /* 0x000fe20003800000 */
[----:B------:R-:W-:Y:S05]  /*4260*/  @P2 BRA `(.L_x_1393) ;  /* 0x0000004000002947 */ /* 0x000fea0003800000 */
[----:B------:R-:W-:Y:S01]  /*4270*/  MOV R222, RZ ;  /* 0x000000ff00de7202 */ /* 0x000fe20000000f00 */
[----:B------:R-:W-:Y:S05]  /*4280*/  @!P0 BRA `(.L_x_1394) ;  /* 0x0000007000008947 */ /* 0x000fea0003800000 */
[----:B-----5:R-:W-:Y:S01]  /*4290*/  PRMT R222, RZ, 0x7610, R71 ;  /* 0x00007610ffde7816 */ /* 0x020fe20000000047 */
[----:B------:R-:W-:Y:S05]  /*42a0*/  BRA `(.L_x_1394) ;  /* 0x0000005000007947 */ /* 0x000fea0003800000 */
.L_x_1393:
[----:B-----5:R-:W-:Y:S02]  /*42b0*/  PRMT R108, RZ, 0x7610, R75 ;  /* 0x00007610ff6c7816 */ /* 0x020fe4000000004b */
[----:B------:R-:W-:-:S03]  /*42c0*/  @P0 PRMT R109, RZ, 0x7610, R71 ;  /* 0x00007610ff6d0816 */ /* 0x000fc60000000047 */
[----:B------:R-:W-:-:S04]  /*42d0*/  FMUL.FTZ R108, R108, c[0x0][0x1ec] ;  /* 0x00007b006c6c7a20 */ /* 0x000fc80000410000 */
[----:B------:R-:W-:-:S04]  /*42e0*/  FMUL.FTZ R222, R175, R108 ;  /* 0x0000006cafde7220 */ /* 0x000fc80000410000 */
[----:B------:R-:W-:Y:S02]  /*42f0*/  @P0 FADD.FTZ R222, R109, R222 ;  /* 0x000000de6dde0221 */ /* 0x000fe40000010000 */
.L_x_1394:
[----:B------:R-:W-:Y:S05]  /*4300*/  BSYNC B0 ;  /* 0x0000000000007941 */ /* 0x000fea0003800000 */
.L_x_1392:
[----:B------:R-:W-:Y:S01]  /*4310*/  FADD.FTZ R108, RZ, R122 ;  /* 0x0000007aff6c7221 */ /* 0x000fe20000010000 */
[----:B------:R-:W-:Y:S02]  /*4320*/  F2FP.BF16.PACK_AB R115, R222, R171 ;  /* 0x000000abde73723e */ /* 0x000fe400000010ff */
[----:B------:R-:W-:Y:S01]  /*4330*/  F2FP.BF16.PACK_AB R114, R117, R180 ;  /* 0x000000b47572723e */ /* 0x000fe200000010ff */
[----:B------:R-:W-:Y:S01]  /*4340*/  FADD.FTZ R109, R108, R123 ;  /* 0x0000007b6c6d7221 */ /* 0x000fe20000010000 */
[----:B------:R-:W-:Y:S02]  /*4350*/  F2FP.BF16.PACK_AB R113, R116, R119 ;  /* 0x000000777471723e */ /* 0x000fe400000010ff */
[----:B------:R-:W-:Y:S01]  /*4360*/  ISETP.NE.AND P1, PT, R0, RZ, PT ;  /* 0x000000ff0000720c */ /* 0x000fe20003f25270 */
        /* <DEDUP_REMOVED lines=57> */
[----:B------:R-:W-:-:S03]  /*4700*/  F2FP.BF16.PACK_AB R112, R221, R118 ;  /* 0x00000076dd70723e */ /* 0x000fc600000010ff */
[----:B------:R-:W-:Y:S02]  /*4710*/  FADD.FTZ R223, R170, R119 ;  /* 0x00000077aadf7221 */ /* 0x000fe40000010000 */
[----:B------:R0:W-:Y:S02]  /*4720*/  STG.E.128 [R108.64], R112 ;  /* 0x000000706c007986 */ /* 0x0001e4000c101d04 */
[----:B------:R-:W-:-:S04]  /*4730*/  FADD.FTZ R223, R223, R116 ;  /* 0x00000074dfdf7221 */ /* 0x000fc80000010000 */
[----:B------:R-:W-:-:S04]  /*4740*/  FADD.FTZ R170, R223, R180 ;  /* 0x000000b4dfaa7221 */ /* 0x000fc80000010000 */
[----:B------:R-:W-:-:S04]  /*4750*/  FADD.FTZ R170, R170, R117 ;  /* 0x00000075aaaa7221 */ /* 0x000fc80000010000 */
[----:B------:R-:W-:-:S04]  /*4760*/  FADD.FTZ R223, R170, R171 ;  /* 0x000000abaadf7221 */ /* 0x000fc80000010000 */
[----:B------:R-:W-:Y:S01]  /*4770*/  FADD.FTZ R223, R223, R222 ;  /* 0x000000dedfdf7221 */ /* 0x000fe20000010000 */
[----:B------:R-:W-:Y:S05]  /*4780*/  BRA.DIV ~URZ, `(.L_x_1395) ;  /* 0x00001e527f007947 */ /* 0x000fea000b800000 */
[----:B0-----:R0:W1:Y:S02]  /*4790*/  SHFL.BFLY PT, R108, R223, 0x1, 0x1f ;  /* 0x0c201f00df6c7f89 */ /* 0x00106400000e0000 */
.L_x_1401:
        /* <DEDUP_REMOVED lines=10> */
[----:B0-----:R-:W-:-:S04]  /*4840*/  FMUL.FTZ R223, R113, c[0x0][0x1e0] ;  /* 0x0000780071df7a20 */ /* 0x001fc80000410000 */
        /* <DEDUP_REMOVED lines=137> */
.L_x_1402:
[----:B------:R-:W-:Y:S01]  /*50e0*/  FMUL.FTZ R108, R223, R223 ;  /* 0x000000dfdf6c7220 */ /* 0x000fe20000410000 */
[----:B------:R-:W-:Y:S01]  /*50f0*/  ISETP.NE.AND P0, PT, RZ, UR6, PT ;  /* 0x00000006ff007c0c */ /* 0x000fe2000bf05270 */
[----:B01----:R-:W-:Y:S01]  /*5100*/  FADD.FTZ R115, R114, R115 ;  /* 0x0000007372737221 */ /* 0x003fe20000010000 */
        /* <DEDUP_REMOVED lines=9> */
[----:B------:R-:W0:Y:S04]  /*51a0*/  MUFU.RSQ R115, R115 ;  /* 0x0000007300737308 */ /* 0x000e280000001400 */
[----:B------:R1:W-:Y:S04]  /*51b0*/  @!P1 STG.E [R108.64], R223 ;  /* 0x000000df6c009986 */ /* 0x0003e8000c101904 */
[----:B0-----:R1:W-:Y:S01]  /*51c0*/  @!P1 STG.E [R112.64], R115 ;  /* 0x0000007370009986 */ /* 0x0013e2000c101904 */
[----:B------:R-:W-:-:S13]  /*51d0*/  ISETP.GE.AND P1, PT, R120, 0x1, PT ;  /* 0x000000017800780c */ /* 0x000fda0003f26270 */
[----:B------:R-:W-:Y:S05]  /*51e0*/  @!P1 BRA `(.L_x_1398) ;  /* 0x0000138000009947 */ /* 0x000fea0003800000 */
[----:B-1----:R-:W-:Y:S02]  /*51f0*/  FSEL R108, R223, RZ, !P0 ;  /* 0x000000ffdf6c7208 */ /* 0x002fe40004000000 */
[----:B------:R-:W-:-:S03]  /*5200*/  IADD3 R120, R120, -0x1, RZ ;  /* 0xffffffff78787810 */ /* 0x000fc60007ffe0ff */
[C---:B------:R-:W-:Y:S02]  /*5210*/  FADD.FTZ R182, -R108.reuse, R182 ;  /* 0x000000b66cb67221 */ /* 0x040fe40000010100 */
[----:B------:R-:W-:Y:S02]  /*5220*/  FADD.FTZ R109, -R108, R118 ;  /* 0x000000766c6d7221 */ /* 0x000fe40000010100 */
[----:B------:R-:W-:Y:S02]  /*5230*/  IMAD R120, R120, c[0x0][0x168], RZ ;  /* 0x00005a0078787a24 */ /* 0x000fe400078e02ff */
[C---:B------:R-:W-:Y:S02]  /*5240*/  FADD.FTZ R240, -R108.reuse, R181 ;  /* 0x000000b56cf07221 */ /* 0x040fe40000010100 */
[C---:B------:R-:W-:Y:S02]  /*5250*/  FMUL.FTZ R181, R115.reuse, R182 ;  /* 0x000000b673b57220 */ /* 0x040fe40000410000 */
[----:B------:R-:W-:Y:S01]  /*5260*/  FMUL.FTZ R182, R115, R109 ;  /* 0x0000006d73b67220 */ /* 0x000fe20000410000 */
[----:B------:R-:W-:Y:S01]  /*5270*/  SHF.R.S32.HI R109, RZ, 0x1f, R120 ;  /* 0x0000001fff6d7819 */ /* 0x000fe20000011478 */
[----:B------:R-:W-:-:S02]  /*5280*/  FADD.FTZ R248, -R108, R189 ;  /* 0x000000bd6cf87221 */ /* 0x000fc40000010100 */
[C---:B------:R-:W-:Y:S01]  /*5290*/  FADD.FTZ R192, -R108.reuse, R192 ;  /* 0x000000c06cc07221 */ /* 0x040fe20000010100 */
[----:B------:R-:W-:Y:S01]  /*52a0*/  LEA.HI R109, R109, R120, RZ, 0x3 ;  /* 0x000000786d6d7211 */ /* 0x000fe200078f18ff */
[C---:B------:R-:W-:Y:S01]  /*52b0*/  FMUL.FTZ R248, R115.reuse, R248 ;  /* 0x000000f873f87220 */ /* 0x040fe20000410000 */
[----:B------:R-:W-:Y:S01]  /*52c0*/  PRMT R120, RZ, 0x7610, R55 ;  /* 0x00007610ff787816 */ /* 0x000fe20000000037 */
[C---:B------:R-:W-:Y:S02]  /*52d0*/  FMUL.FTZ R189, R115.reuse, R192 ;  /* 0x000000c073bd7220 */ /* 0x040fe40000410000 */
[----:B------:R-:W-:Y:S02]  /*52e0*/  FADD.FTZ R246, -R108, R191 ;  /* 0x000000bf6cf67221 */ /* 0x000fe40000010100 */
[----:B------:R-:W-:Y:S01]  /*52f0*/  FFMA.FTZ R248, R248, R120, R33 ;  /* 0x00000078f8f87223 */ /* 0x000fe20000010021 */
[----:B------:R-:W-:Y:S01]  /*5300*/  PRMT R120, RZ, 0x5410, R54 ;  /* 0x00005410ff787816 */ /* 0x000fe20000000036 */
[----:B------:R-:W-:-:S02]  /*5310*/  FMUL.FTZ R246, R115, R246 ;  /* 0x000000f673f67220 */ /* 0x000fc40000410000 */
[C---:B------:R-:W-:Y:S02]  /*5320*/  FADD.FTZ R194, -R108.reuse, R194 ;  /* 0x000000c26cc27221 */ /* 0x040fe40000010100 */
[----:B------:R-:W-:Y:S01]  /*5330*/  FFMA.FTZ R189, R189, R120, R30 ;  /* 0x00000078bdbd7223 */ /* 0x000fe2000001001e */
[----:B------:R-:W-:Y:S01]  /*5340*/  PRMT R120, RZ, 0x7610, R54 ;  /* 0x00007610ff787816 */ /* 0x000fe20000000036 */
[----:B------:R-:W-:Y:S02]  /*5350*/  FADD.FTZ R234, -R108, R187 ;  /* 0x000000bb6cea7221 */ /* 0x000fe40000010100 */
[----:B------:R-:W-:Y:S02]  /*5360*/  FMUL.FTZ R187, R115, R194 ;  /* 0x000000c273bb7220 */ /* 0x000fe40000410000 */
[----:B------:R-:W-:Y:S01]  /*5370*/  FFMA.FTZ R246, R246, R120, R31 ;  /* 0x00000078f6f67223 */ /* 0x000fe2000001001f */
[----:B------:R-:W-:Y:S01]  /*5380*/  PRMT R120, RZ, 0x5410, R53 ;  /* 0x00005410ff787816 */ /* 0x000fe20000000035 */
[----:B------:R-:W-:-:S02]  /*5390*/  FADD.FTZ R244, -R108, R193 ;  /* 0x000000c16cf47221 */ /* 0x000fc40000010100 */
[C---:B------:R-:W-:Y:S02]  /*53a0*/  FADD.FTZ R196, -R108.reuse, R196 ;  /* 0x000000c46cc47221 */ /* 0x040fe40000010100 */
[----:B------:R-:W-:Y:S01]  /*53b0*/  FFMA.FTZ R187, R187, R120, R28 ;  /* 0x00000078bbbb7223 */ /* 0x000fe2000001001c */
[----:B------:R-:W-:Y:S01]  /*53c0*/  PRMT R120, RZ, 0x7610, R53 ;  /* 0x00007610ff787816 */ /* 0x000fe20000000035 */
[C---:B------:R-:W-:Y:S02]  /*53d0*/  FMUL.FTZ R244, R115.reuse, R244 ;  /* 0x000000f473f47220 */ /* 0x040fe40000410000 */
[----:B------:R-:W-:Y:S02]  /*53e0*/  FADD.FTZ R238, -R108, R183 ;  /* 0x000000b76cee7221 */ /* 0x000fe40000010100 */
[----:B------:R-:W-:Y:S01]  /*53f0*/  FFMA.FTZ R244, R244, R120, R29 ;  /* 0x00000078f4f47223 */ /* 0x000fe2000001001d */
[----:B------:R-:W-:Y:S01]  /*5400*/  PRMT R120, RZ, 0x5410, R52 ;  /* 0x00005410ff787816 */ /* 0x000fe20000000034 */
[----:B------:R-:W-:Y:S01]  /*5410*/  FMUL.FTZ R183, R115, R196 ;  /* 0x000000c473b77220 */ /* 0x000fe20000410000 */
[----:B------:R-:W-:Y:S01]  /*5420*/  PRMT R196, RZ, 0x7610, R50 ;  /* 0x00007610ffc47816 */ /* 0x000fe20000000032 */
[----:B------:R-:W-:-:S02]  /*5430*/  FADD.FTZ R242, -R108, R195 ;  /* 0x000000c36cf27221 */ /* 0x000fc40000010100 */
[----:B------:R-:W-:Y:S01]  /*5440*/  FFMA.FTZ R183, R183, R120, R26 ;  /* 0x00000078b7b77223 */ /* 0x000fe2000001001a */
[----:B------:R-:W-:Y:S01]  /*5450*/  PRMT R120, RZ, 0x7610, R52 ;  /* 0x00007610ff787816 */ /* 0x000fe20000000034 */
[C---:B------:R-:W-:Y:S02]  /*5460*/  FADD.FTZ R122, -R108.reuse, R122 ;  /* 0x0000007a6c7a7221 */ /* 0x040fe40000010100 */
[C---:B------:R-:W-:Y:S02]  /*5470*/  FMUL.FTZ R242, R115.reuse, R242 ;  /* 0x000000f273f27220 */ /* 0x040fe40000410000 */
[C---:B------:R-:W-:Y:S02]  /*5480*/  FADD.FTZ R199, -R108.reuse, R199 ;  /* 0x000000c76cc77221 */ /* 0x040fe40000010100 */
[----:B------:R-:W-:Y:S02]  /*5490*/  FADD.FTZ R198, -R108, R198 ;  /* 0x000000c66cc67221 */ /* 0x000fe40000010100 */
[----:B------:R-:W-:-:S02]  /*54a0*/  FMUL.FTZ R113, R115, R122 ;  /* 0x0000007a73717220 */ /* 0x000fc40000410000 */
[----:B------:R-:W-:Y:S01]  /*54b0*/  FFMA.FTZ R242, R242, R120, R27 ;  /* 0x00000078f2f27223 */ /* 0x000fe2000001001b */
[----:B------:R-:W-:Y:S01]  /*54c0*/  PRMT R120, RZ, 0x5410, R51 ;  /* 0x00005410ff787816 */ /* 0x000fe20000000033 */
[C---:B------:R-:W-:Y:S02]  /*54d0*/  FMUL.FTZ R122, R115.reuse, R199 ;  /* 0x000000c7737a7220 */ /* 0x040fe40000410000 */
[----:B------:R-:W-:Y:S01]  /*54e0*/  FMUL.FTZ R199, R115, R198 ;  /* 0x000000c673c77220 */ /* 0x000fe20000410000 */
[----:B------:R-:W-:Y:S01]  /*54f0*/  PRMT R198, RZ, 0x7610, R45 ;  /* 0x00007610ffc67816 */ /* 0x000fe2000000002d */
[C---:B------:R-:W-:Y:S02]  /*5500*/  FADD.FTZ R200, -R108.reuse, R200 ;  /* 0x000000c86cc87221 */ /* 0x040fe40000010100 */
[----:B------:R-:W-:Y:S01]  /*5510*/  FFMA.FTZ R199, R199, R120, R132 ;  /* 0x00000078c7c77223 */ /* 0x000fe20000010084 */
[----:B------:R-:W-:Y:S01]  /*5520*/  PRMT R120, RZ, 0x5410, R50 ;  /* 0x00005410ff787816 */ /* 0x000fe20000000032 */
[----:B------:R-:W-:-:S02]  /*5530*/  FADD.FTZ R252, -R108, R201 ;  /* 0x000000c96cfc7221 */ /* 0x000fc40000010100 */
[----:B------:R-:W-:Y:S01]  /*5540*/  FMUL.FTZ R201, R115, R200 ;  /* 0x000000c873c97220 */ /* 0x000fe20000410000 */
[----:B------:R-:W-:Y:S01]  /*5550*/  PRMT R200, RZ, 0x7610, R44 ;  /* 0x00007610ffc87816 */ /* 0x000fe2000000002c */
[C---:B------:R-:W-:Y:S02]  /*5560*/  FADD.FTZ R202, -R108.reuse, R202 ;  /* 0x000000ca6cca7221 */ /* 0x040fe40000010100 */
[----:B------:R-:W-:Y:S01]  /*5570*/  FFMA.FTZ R201, R201, R120, R38 ;  /* 0x00000078c9c97223 */ /* 0x000fe20000010026 */
[--C-:B------:R-:W-:Y:S01]  /*5580*/  PRMT R120, RZ, 0x5410, R49.reuse ;  /* 0x00005410ff787816 */ /* 0x100fe20000000031 */
[C---:B------:R-:W-:Y:S02]  /*5590*/  FMUL.FTZ R195, R115.reuse, R202 ;  /* 0x000000ca73c37220 */ /* 0x040fe40000410000 */
[----:B------:R-:W-:Y:S02]  /*55a0*/  FMUL.FTZ R252, R115, R252 ;  /* 0x000000fc73fc7220 */ /* 0x000fe40000410000 */
[----:B------:R-:W-:Y:S01]  /*55b0*/  FFMA.FTZ R195, R195, R120, R36 ;  /* 0x00000078c3c37223 */ /* 0x000fe20000010024 */
[----:B------:R-:W-:Y:S01]  /*55c0*/  PRMT R120, RZ, 0x7610, R49 ;  /* 0x00007610ff787816 */ /* 0x000fe20000000031 */
[----:B------:R-:W-:-:S02]  /*55d0*/  FADD.FTZ R204, -R108, R204 ;  /* 0x000000cc6ccc7221 */ /* 0x000fc40000010100 */
[----:B------:R-:W-:Y:S02]  /*55e0*/  FADD.FTZ R250, -R108, R203 ;  /* 0x000000cb6cfa7221 */ /* 0x000fe40000010100 */
[----:B------:R-:W-:Y:S01]  /*55f0*/  FFMA.FTZ R252, R252, R120, R37 ;  /* 0x00000078fcfc7223 */ /* 0x000fe20000010025 */
[----:B------:R-:W-:Y:S01]  /*5600*/  PRMT R120, RZ, 0x5410, R48 ;  /* 0x00005410ff787816 */ /* 0x000fe20000000030 */
[----:B------:R-:W-:Y:S02]  /*5610*/  FMUL.FTZ R193, R115, R204 ;  /* 0x000000cc73c17220 */ /* 0x000fe40000410000 */
[----:B------:R-:W-:Y:S02]  /*5620*/  FADD.FTZ R188, -R108, R188 ;  /* 0x000000bc6cbc7221 */ /* 0x000fe40000010100 */
[----:B------:R-:W-:Y:S01]  /*5630*/  FFMA.FTZ R193, R193, R120, R34 ;  /* 0x00000078c1c17223 */ /* 0x000fe20000010022 */
[----:B------:R-:W-:Y:S01]  /*5640*/  PRMT R120, RZ, 0x7610, R48 ;  /* 0x00007610ff787816 */ /* 0x000fe20000000030 */
[----:B------:R-:W-:-:S02]  /*5650*/  FMUL.FTZ R250, R115, R250 ;  /* 0x000000fa73fa7220 */ /* 0x000fc40000410000 */
[C---:B------:R-:W-:Y:S02]  /*5660*/  FADD.FTZ R207, -R108.reuse, R207 ;  /* 0x000000cf6ccf7221 */ /* 0x040fe40000010100 */
[C---:B------:R-:W-:Y:S02]  /*5670*/  FADD.FTZ R206, -R108.reuse, R206 ;  /* 0x000000ce6cce7221 */ /* 0x040fe40000010100 */
[----:B------:R-:W-:Y:S02]  /*5680*/  FADD.FTZ R230, -R108, R165 ;  /* 0x000000a56ce67221 */ /* 0x000fe40000010100 */
[C---:B------:R-:W-:Y:S02]  /*5690*/  FMUL.FTZ R165, R115.reuse, R188 ;  /* 0x000000bc73a57220 */ /* 0x040fe40000410000 */
[----:B------:R-:W-:Y:S01]  /*56a0*/  FFMA.FTZ R250, R250, R120, R35 ;  /* 0x00000078fafa7223 */ /* 0x000fe20000010023 */
[----:B------:R-:W-:Y:S01]  /*56b0*/  PRMT R120, RZ, 0x5410, R47 ;  /* 0x00005410ff787816 */ /* 0x000fe2000000002f */
[----:B------:R-:W-:-:S02]  /*56c0*/  FMUL.FTZ R188, R115, R207 ;  /* 0x000000cf73bc7220 */ /* 0x000fc40000410000 */
[----:B------:R-:W-:Y:S02]  /*56d0*/  FMUL.FTZ R207, R115, R206 ;  /* 0x000000ce73cf7220 */ /* 0x000fe40000410000 */
        /* <DEDUP_REMOVED lines=39> */
[----:B------:R-:W-:Y:S02]  /*5950*/  FADD.FTZ R108, -R108, R222 ;  /* 0x000000de6c6c7221 */ /* 0x000fe40000010100 */
[----:B------:R-:W-:Y:S01]  /*5960*/  FFMA.FTZ R207, R207, R120, R140 ;  /* 0x00000078cfcf7223 */ /* 0x000fe2000001008c */
[----:B------:R-:W-:Y:S01]  /*5970*/  PRMT R120, RZ, 0x7610, R47 ;  /* 0x00007610ff787816 */ /* 0x000fe2000000002f */
[----:B------:R-:W-:-:S02]  /*5980*/  FMUL.FTZ R191, R115, R190 ;  /* 0x000000be73bf7220 */ /* 0x000fc40000410000 */
[C---:B------:R-:W-:Y:S02]  /*5990*/  FMUL.FTZ R190, R115.reuse, R205 ;  /* 0x000000cd73be7220 */ /* 0x040fe40000410000 */
[C---:B------:R-:W-:Y:S02]  /*59a0*/  FMUL.FTZ R185, R115.reuse, R116 ;  /* 0x0000007473b97220 */ /* 0x040fe40000410000 */
[C---:B------:R-:W-:Y:S01]  /*59b0*/  FMUL.FTZ R116, R115.reuse, R108 ;  /* 0x0000006c73747220 */ /* 0x040fe20000410000 */
[----:B------:R-:W-:Y:S01]  /*59c0*/  PRMT R108, RZ, 0x5410, R67 ;  /* 0x00005410ff6c7816 */ /* 0x000fe20000000043 */
[C---:B------:R-:W-:Y:S02]  /*59d0*/  FMUL.FTZ R123, R115.reuse, R128 ;  /* 0x00000080737b7220 */ /* 0x040fe40000410000 */
[----:B------:R-:W-:Y:S01]  /*59e0*/  FFMA.FTZ R190, R190, R120, R141 ;  /* 0x00000078bebe7223 */ /* 0x000fe2000001008d */
[----:B------:R-:W-:Y:S01]  /*59f0*/  PRMT R120, RZ, 0x5410, R46 ;  /* 0x00005410ff787816 */ /* 0x000fe2000000002e */
[----:B------:R-:W-:-:S02]  /*5a00*/  FMUL.FTZ R128, R115, R209 ;  /* 0x000000d173807220 */ /* 0x000fc40000410000 */
[----:B------:R-:W-:Y:S02]  /*5a10*/  FMUL.FTZ R209, R115, R208 ;  /* 0x000000d073d17220 */ /* 0x000fe40000410000 */
[----:B------:R-:W-:Y:S01]  /*5a20*/  FFMA.FTZ R123, R123, R108, R8 ;  /* 0x0000006c7b7b7223 */ /* 0x000fe20000010008 */
[----:B------:R-:W-:Y:S01]  /*5a30*/  PRMT R108, RZ, 0x7610, R67 ;  /* 0x00007610ff6c7816 */ /* 0x000fe20000000043 */
[----:B------:R-:W-:Y:S02]  /*5a40*/  FMUL.FTZ R224, R115, R224 ;  /* 0x000000e073e07220 */ /* 0x000fe40000410000 */
[----:B------:R-:W-:Y:S01]  /*5a50*/  FFMA.FTZ R209, R209, R120, R138 ;  /* 0x00000078d1d17223 */ /* 0x000fe2000001008a */
[----:B------:R-:W-:Y:S01]  /*5a60*/  PRMT R120, RZ, 0x7610, R46 ;  /* 0x00007610ff787816 */ /* 0x000fe2000000002e */
[----:B------:R-:W-:Y:S01]  /*5a70*/  FFMA.FTZ R224, R224, R108, R9 ;  /* 0x0000006ce0e07223 */ /* 0x000fe20000010009 */
[----:B------:R-:W-:Y:S01]  /*5a80*/  PRMT R108, RZ, 0x5410, R66 ;  /* 0x00005410ff6c7816 */ /* 0x000fe20000000042 */
[----:B------:R-:W-:-:S02]  /*5a90*/  FMUL.FTZ R121, R115, R126 ;  /* 0x0000007e73797220 */ /* 0x000fc40000410000 */
[----:B------:R-:W-:Y:S01]  /*5aa0*/  FFMA.FTZ R188, R188, R120, R139 ;  /* 0x00000078bcbc7223 */ /* 0x000fe2000001008b */
[----:B------:R-:W-:Y:S01]  /*5ab0*/  PRMT R120, RZ, 0x5410, R45 ;  /* 0x00005410ff787816 */ /* 0x000fe2000000002d */
[----:B------:R-:W-:Y:S01]  /*5ac0*/  FMUL.FTZ R203, R115, R210 ;  /* 0x000000d273cb7220 */ /* 0x000fe20000410000 */
[----:B------:R-:W-:Y:S01]  /*5ad0*/  F2FP.BF16.PACK_AB R123, R224, R123 ;  /* 0x0000007be07b723e */ /* 0x000fe200000010ff */
[----:B------:R-:W-:Y:S01]  /*5ae0*/  FFMA.FTZ R121, R121, R108, R6 ;  /* 0x0000006c79797223 */ /* 0x000fe20000010006 */
[----:B------:R-:W-:Y:S01]  /*5af0*/  PRMT R108, RZ, 0x7610, R66 ;  /* 0x00007610ff6c7816 */ /* 0x000fe20000000042 */
[C---:B------:R-:W-:Y:S02]  /*5b00*/  FMUL.FTZ R170, R115.reuse, R170 ;  /* 0x000000aa73aa7220 */ /* 0x040fe40000410000 */
[----:B------:R-:W-:Y:S02]  /*5b10*/  FMUL.FTZ R119, R115, R124 ;  /* 0x0000007c73777220 */ /* 0x000fe40000410000 */
[----:B------:R-:W-:Y:S01]  /*5b20*/  FFMA.FTZ R203, R203, R120, R136 ;  /* 0x00000078cbcb7223 */ /* 0x000fe20000010088 */
        /* <DEDUP_REMOVED lines=30> */
[C---:B------:R-:W-:Y:S01]  /*5d10*/  FMUL.FTZ R184, R115.reuse, R118 ;  /* 0x0000007673b87220 */ /* 0x040fe20000410000 */
[----:B------:R-:W-:Y:S01]  /*5d20*/  PRMT R118, RZ, 0x5410, R60 ;  /* 0x00005410ff767816 */ /* 0x000fe2000000003c */
[C---:B------:R-:W-:Y:S02]  /*5d30*/  FMUL.FTZ R180, R115.reuse, R180 ;  /* 0x000000b473b47220 */ /* 0x040fe40000410000 */
[C---:B------:R-:W-:Y:S01]  /*5d40*/  FMUL.FTZ R186, R115.reuse, R117 ;  /* 0x0000007573ba7220 */ /* 0x040fe20000410000 */
[----:B------:R-:W-:Y:S01]  /*5d50*/  PRMT R117, RZ, 0x7610, R61 ;  /* 0x00007610ff757816 */ /* 0x000fe2000000003d */
        /* <DEDUP_REMOVED lines=53> */
[----:B------:R-:W-:Y:S01]  /*60b0*/  F2FP.BF16.PACK_AB R122, R170, R121 ;  /* 0x00000079aa7a723e */ /* 0x000fe200000010ff */
[----:B------:R-:W-:Y:S01]  /*60c0*/  FFMA.FTZ R192, R192, R120, R143 ;  /* 0x00000078c0c07223 */ /* 0x000fe2000001008f */
[----:B------:R-:W-:Y:S01]  /*60d0*/  PRMT R120, RZ, 0x5410, R111 ;  /* 0x00005410ff787816 */ /* 0x000fe2000000006f */
[----:B------:R-:W-:Y:S01]  /*60e0*/  HFMA2.MMA R170, -RZ, RZ, 0, 9.5367431640625e-07 ;  /* 0x00000010ffaa7435 */ /* 0x000fe200000001ff */
[----:B------:R-:W-:Y:S01]  /*60f0*/  FFMA.FTZ R108, R127, R108, R12 ;  /* 0x0000006c7f6c7223 */ /* 0x000fe2000001000c */
[----:B------:R-:W-:Y:S01]  /*6100*/  F2FP.BF16.PACK_AB R121, R114, R119 ;  /* 0x000000777279723e */ /* 0x000fe200000010ff */
[----:B------:R-:W-:Y:S01]  /*6110*/  FFMA.FTZ R117, R166, R117, R13 ;  /* 0x00000075a6757223 */ /* 0x000fe2000001000d */
[----:B------:R-:W-:Y:S01]  /*6120*/  F2FP.BF16.PACK_AB R127, R130, R131 ;  /* 0x00000083827f723e */ /* 0x000fe200000010ff */
[----:B------:R-:W-:Y:S01]  /*6130*/  FFMA.FTZ R115, R191, R115, R32 ;  /* 0x00000073bf737223 */ /* 0x000fe20000010020 */
[----:B------:R-:W-:Y:S01]  /*6140*/  LEA.HI.SX32 R191, R109, R0, 0x1d ;  /* 0x000000006dbf7211 */ /* 0x000fe200078feaff */
[----:B------:R-:W-:Y:S01]  /*6150*/  FFMA.FTZ R217, R168, R217, R11 ;  /* 0x000000d9a8d97223 */ /* 0x000fe2000001000b */
[----:B------:R-:W-:Y:S01]  /*6160*/  PRMT R168, RZ, 0x7610, R51 ;  /* 0x00007610ffa87816 */ /* 0x000fe20000000033 */
[----:B------:R-:W-:Y:S01]  /*6170*/  FFMA.FTZ R171, R171, R120, R156 ;  /* 0x00000078abab7223 */ /* 0x000fe2000001009c */
[----:B------:R-:W-:Y:S01]  /*6180*/  F2FP.BF16.PACK_AB R120, R112, R113 ;  /* 0x000000717078723e */ /* 0x000fe200000010ff */
[----:B------:R-:W-:Y:S01]  /*6190*/  FFMA.FTZ R118, R125, R118, R10 ;  /* 0x000000767d767223 */ /* 0x000fe2000001000a */
[----:B------:R-:W-:Y:S01]  /*61a0*/  F2FP.BF16.PACK_AB R125, R117, R108 ;  /* 0x0000006c757d723e */ /* 0x000fe200000010ff */
[----:B------:R-:W-:Y:S01]  /*61b0*/  FFMA.FTZ R198, R128, R198, R137 ;  /* 0x000000c680c67223 */ /* 0x000fe20000010089 */
[C---:B------:R-:W-:Y:S01]  /*61c0*/  IADD3 R113, R191.reuse, 0x20, RZ ;  /* 0x00000020bf717810 */ /* 0x040fe20007ffe0ff */
[----:B------:R-:W-:Y:S01]  /*61d0*/  FFMA.FTZ R200, R126, R200, R135 ;  /* 0x000000c87ec87223 */ /* 0x000fe20000010087 */
[C---:B------:R-:W-:Y:S01]  /*61e0*/  IADD3 R117, R191.reuse, 0x40, RZ ;  /* 0x00000040bf757810 */ /* 0x040fe20007ffe0ff */
[----:B------:R-:W-:Y:S01]  /*61f0*/  FFMA.FTZ R168, R124, R168, R133 ;  /* 0x000000a87ca87223 */ /* 0x000fe20000010085 */
[----:B------:R-:W-:Y:S01]  /*6200*/  F2FP.BF16.PACK_AB R126, R164, R129 ;  /* 0x00000081a47e723e */ /* 0x000fe200000010ff */
[----:B------:R-:W-:Y:S01]  /*6210*/  IMAD.WIDE.U32 R108, R191, R170, c[0x0][0x208] ;  /* 0x00008200bf6c7625 */ /* 0x000fe200078e00aa */
[----:B------:R-:W-:-:S02]  /*6220*/  F2FP.BF16.PACK_AB R128, R234, R165 ;  /* 0x000000a5ea80723e */ /* 0x000fc400000010ff */
[----:B------:R-:W-:Y:S01]  /*6230*/  F2FP.BF16.PACK_AB R124, R217, R118 ;  /* 0x00000076d97c723e */ /* 0x000fe200000010ff */
[-C--:B------:R-:W-:Y:S01]  /*6240*/  IMAD.WIDE.U32 R164, R113, R170.reuse, c[0x0][0x208] ;  /* 0x0000820071a47625 */ /* 0x080fe200078e00aa */
[----:B------:R-:W-:Y:S01]  /*6250*/  F2FP.BF16.PACK_AB R129, R236, R167 ;  /* 0x000000a7ec81723e */ /* 0x000fe200000010ff */
[----:B------:R0:W-:Y:S01]  /*6260*/  STG.E.128 [R108.64], R120 ;  /* 0x000000786c007986 */ /* 0x0001e2000c101d04 */
[----:B------:R-:W-:Y:S01]  /*6270*/  F2FP.BF16.PACK_AB R131, R240, R181 ;  /* 0x000000b5f083723e */ /* 0x000fe200000010ff */
[----:B------:R-:W-:Y:S01]  /*6280*/  IMAD.WIDE.U32 R166, R117, R170, c[0x0][0x208] ;  /* 0x0000820075a67625 */ /* 0x000fe200078e00aa */
[----:B------:R-:W-:Y:S01]  /*6290*/  F2FP.BF16.PACK_AB R130, R238, R169 ;  /* 0x000000a9ee82723e */ /* 0x000fe200000010ff */
[----:B------:R1:W-:Y:S01]  /*62a0*/  STG.E.128 [R164.64], R124 ;  /* 0x0000007ca4007986 */ /* 0x0003e2000c101d04 */
[----:B------:R-:W-:Y:S01]  /*62b0*/  PRMT R112, RZ, 0x7610, R111 ;  /* 0x00007610ff707816 */ /* 0x000fe2000000006f */
[----:B------:R-:W-:Y:S01]  /*62c0*/  FFMA.FTZ R221, R176, R221, R151 ;  /* 0x000000ddb0dd7223 */ /* 0x000fe20000010097 */
[----:B------:R-:W-:Y:S01]  /*62d0*/  IADD3 R169, R191, 0xc0, RZ ;  /* 0x000000c0bfa97810 */ /* 0x000fe20007ffe0ff */
[----:B------:R2:W-:Y:S01]  /*62e0*/  STG.E.128 [R166.64], R128 ;  /* 0x00000080a6007986 */ /* 0x0005e2000c101d04 */
[----:B------:R-:W-:Y:S01]  /*62f0*/  F2FP.BF16.PACK_AB R115, R248, R115 ;  /* 0x00000073f873723e */ /* 0x000fe200000010ff */
[----:B------:R-:W-:Y:S01]  /*6300*/  FFMA.FTZ R202, R116, R112, R157 ;  /* 0x0000007074ca7223 */ /* 0x000fe2000001009d */
[----:B------:R-:W-:-:S02]  /*6310*/  F2FP.BF16.PACK_AB R114, R246, R189 ;  /* 0x000000bdf672723e */ /* 0x000fc400000010ff */
[----:B------:R-:W-:Y:S02]  /*6320*/  F2FP.BF16.PACK_AB R113, R244, R187 ;  /* 0x000000bbf471723e */ /* 0x000fe400000010ff */
[----:B------:R-:W-:Y:S02]  /*6330*/  F2FP.BF16.PACK_AB R112, R242, R183 ;  /* 0x000000b7f270723e */ /* 0x000fe400000010ff */
[----:B------:R-:W-:Y:S01]  /*6340*/  F2FP.BF16.PACK_AB R119, R168, R199 ;  /* 0x000000c7a877723e */ /* 0x000fe200000010ff */
[----:B0-----:R-:W-:Y:S01]  /*6350*/  FFMA.FTZ R109, R110, R186, R155 ;  /* 0x000000ba6e6d7223 */ /* 0x001fe2000001009b */
[----:B------:R-:W-:Y:S01]  /*6360*/  F2FP.BF16.PACK_AB R118, R196, R201 ;  /* 0x000000c9c476723e */ /* 0x000fe200000010ff */
[----:B------:R-:W-:Y:S01]  /*6370*/  FFMA.FTZ R108, R178, R185, R153 ;  /* 0x000000b9b26c7223 */ /* 0x000fe20000010099 */
[----:B------:R-:W-:Y:S01]  /*6380*/  F2FP.BF16.PACK_AB R117, R252, R195 ;  /* 0x000000c3fc75723e */ /* 0x000fe200000010ff */
[----:B------:R-:W-:Y:S01]  /*6390*/  IMAD.WIDE.U32 R168, R169, R170, c[0x0][0x208] ;  /* 0x00008200a9a87625 */ /* 0x000fe200078e00aa */
[----:B-1----:R-:W-:-:S02]  /*63a0*/  IADD3 R165, R191, 0x80, RZ ;  /* 0x00000080bfa57810 */ /* 0x002fc40007ffe0ff */
[----:B------:R-:W-:Y:S01]  /*63b0*/  F2FP.BF16.PACK_AB R116, R250, R193 ;  /* 0x000000c1fa74723e */ /* 0x000fe200000010ff */
[----:B--2---:R-:W-:Y:S01]  /*63c0*/  FFMA.FTZ R130, R179, R180, R154 ;  /* 0x000000b4b3827223 */ /* 0x004fe2000001009a */
[----:B------:R-:W-:Y:S01]  /*63d0*/  IADD3 R167, R191, 0xa0, RZ ;  /* 0x000000a0bfa77810 */ /* 0x000fe20007ffe0ff */
[----:B------:R-:W-:Y:S01]  /*63e0*/  FFMA.FTZ R129, R177, R184, R152 ;  /* 0x000000b8b1817223 */ /* 0x000fe20000010098 */
[----:B------:R-:W-:Y:S01]  /*63f0*/  F2FP.BF16.PACK_AB R131, R202, R171 ;  /* 0x000000abca83723e */ /* 0x000fe200000010ff */
[----:B------:R-:W-:Y:S01]  /*6400*/  FFMA.FTZ R128, R107, R182, R150 ;  /* 0x000000b66b807223 */ /* 0x000fe20000010096 */
[----:B------:R-:W-:Y:S01]  /*6410*/  F2FP.BF16.PACK_AB R130, R109, R130 ;  /* 0x000000826d82723e */ /* 0x000fe200000010ff */
[-C--:B------:R-:W-:Y:S01]  /*6420*/  IMAD.WIDE.U32 R164, R165, R170.reuse, c[0x0][0x208] ;  /* 0x00008200a5a47625 */ /* 0x080fe200078e00aa */
[----:B------:R-:W-:Y:S02]  /*6430*/  IADD3 R109, R191, 0x60, RZ ;  /* 0x00000060bf6d7810 */ /* 0x000fe40007ffe0ff */
[----:B------:R-:W-:Y:S01]  /*6440*/  F2FP.BF16.PACK_AB R129, R108, R129 ;  /* 0x000000816c81723e */ /* 0x000fe200000010ff */
[----:B------:R-:W-:Y:S01]  /*6450*/  IMAD.WIDE.U32 R166, R167, R170, c[0x0][0x208] ;  /* 0x00008200a7a67625 */ /* 0x000fe200078e00aa */
[----:B------:R-:W-:-:S02]  /*6460*/  IADD3 R171, R191, 0xe0, RZ ;  /* 0x000000e0bfab7810 */ /* 0x000fc40007ffe0ff */
[----:B------:R-:W-:Y:S01]  /*6470*/  F2FP.BF16.PACK_AB R123, R190, R207 ;  /* 0x000000cfbe7b723e */ /* 0x000fe200000010ff */
[-C--:B------:R-:W-:Y:S01]  /*6480*/  IMAD.WIDE.U32 R108, R109, R170.reuse, c[0x0][0x208] ;  /* 0x000082006d6c7625 */ /* 0x080fe200078e00aa */
[----:B------:R-:W-:Y:S02]  /*6490*/  F2FP.BF16.PACK_AB R122, R188, R209 ;  /* 0x000000d1bc7a723e */ /* 0x000fe400000010ff */
[----:B------:R-:W-:Y:S01]  /*64a0*/  F2FP.BF16.PACK_AB R121, R198, R203 ;  /* 0x000000cbc679723e */ /* 0x000fe200000010ff */
[----:B------:R-:W-:Y:S01]  /*64b0*/  IMAD.WIDE.U32 R170, R171, R170, c[0x0][0x208] ;  /* 0x00008200abaa7625 */ /* 0x000fe200078e00aa */
[----:B------:R-:W-:Y:S01]  /*64c0*/  F2FP.BF16.PACK_AB R120, R200, R197 ;  /* 0x000000c5c878723e */ /* 0x000fe200000010ff */
[----:B------:R0:W-:Y:S01]  /*64d0*/  STG.E.128 [R108.64], R112 ;  /* 0x000000706c007986 */ /* 0x0001e2000c101d04 */
[----:B------:R-:W-:Y:S02]  /*64e0*/  F2FP.BF16.PACK_AB R127, R220, R215 ;  /* 0x000000d7dc7f723e */ /* 0x000fe400000010ff */
[----:B------:R-:W-:Y:S01]  /*64f0*/  F2FP.BF16.PACK_AB R126, R194, R211 ;  /* 0x000000d3c27e723e */ /* 0x000fe200000010ff */
[----:B------:R0:W-:Y:S01]  /*6500*/  STG.E.128 [R164.64], R116 ;  /* 0x00000074a4007986 */ /* 0x0001e2000c101d04 */
[----:B------:R-:W-:-:S02]  /*6510*/  F2FP.BF16.PACK_AB R125, R218, R213 ;  /* 0x000000d5da7d723e */ /* 0x000fc400000010ff */
[----:B------:R-:W-:Y:S01]  /*6520*/  F2FP.BF16.PACK_AB R124, R192, R205 ;  /* 0x000000cdc07c723e */ /* 0x000fe200000010ff */
[----:B------:R0:W-:Y:S01]  /*6530*/  STG.E.128 [R166.64], R120 ;  /* 0x00000078a6007986 */ /* 0x0001e2000c101d04 */
[----:B------:R-:W-:-:S03]  /*6540*/  F2FP.BF16.PACK_AB R128, R221, R128 ;  /* 0x00000080dd80723e */ /* 0x000fc600000010ff */
[----:B------:R0:W-:Y:S04]  /*6550*/  STG.E.128 [R168.64], R124 ;  /* 0x0000007ca8007986 */ /* 0x0001e8000c101d04 */
[----:B------:R0:W-:Y:S02]  /*6560*/  STG.E.128 [R170.64], R128 ;  /* 0x00000080aa007986 */ /* 0x0001e4000c101d04 */
.L_x_1398:
[----:B-1----:R-:W-:Y:S05]  /*6570*/  BSYNC B0 ;  /* 0x0000000000007941 */ /* 0x002fea0003800000 */
.L_x_1397:
[----:B0-----:R-:W-:-:S04]  /*6580*/  MOV R109, c[0x0][0x160] ;  /* 0x00005800006d7a02 */ /* 0x001fc80000000f00 */
[----:B------:R-:W-:-:S04]  /*6590*/  LEA R158, R109, R158, 0x2 ;  /* 0x0000009e6d9e7211 */ /* 0x000fc800078e10ff */
[----:B------:R-:W-:-:S13]  /*65a0*/  ISETP.GE.AND P0, PT, R158, c[0x0][0x164], PT ;  /* 0x000059009e007a0c */ /* 0x000fda0003f06270 */
[----:B-----5:R-:W-:Y:S01]  /*65b0*/  @P0 CALL.REL.NOINC `(.L_x_1399) ;  /* 0x0000001000000944 */ /* 0x020fe20003c00000 */
[----:B------:R-:W-:Y:S05]  /*65c0*/  BRA `(.L_x_1400) ;  /* 0xffffa35000007947 */ /* 0x000fea000383ffff */
.L_x_1399:
[----:B------:R-:W-:Y:S05]  /*65d0*/  EXIT ;  /* 0x000000000000794d */ /* 0x000fea0003800000 */
.L_x_1395:
[----:B0-----:R-:W-:Y:S01]  /*65e0*/  HFMA2.MMA R114, -RZ, RZ, 0, 5.9604644775390625e-08 ;  /* 0x00000001ff727435 */ /* 0x001fe200000001ff */
[----:B------:R-:W-:Y:S02]  /*65f0*/  MOV R115, R223 ;  /* 0x000000df00737202 */ /* 0x000fe40000000f00 */
[----:B------:R-:W-:Y:S02]  /*6600*/  MOV R112, 0x1f ;  /* 0x0000001f00707802 */ /* 0x000fe40000000f00 */
[----:B------:R-:W-:Y:S02]  /*6610*/  MOV R113, 0xffffffff ;  /* 0xffffffff00717802 */ /* 0x000fe40000000f00 */
[----:B------:R-:W-:Y:S02]  /*6620*/  MOV R108, 0x6640 ;  /* 0x00006640006c7802 */ /* 0x000fe40000000f00 */
[----:B-----5:R-:W-:Y:S05]  /*6630*/  CALL.REL.NOINC `($__internal_7_$__cuda_sm70_shflsync_bfly_p) ;  /* 0x00000b9000007944 */ /* 0x020fea0003c00000 */
[----:B-1----:R-:W-:Y:S01]  /*6640*/  MOV R108, R114 ;  /* 0x00000072006c7202 */ /* 0x002fe20000000f00 */
[----:B0-----:R-:W-:Y:S05]  /*6650*/  BRA `(.L_x_1401) ;  /* 0xffffe14000007947 */ /* 0x001fea000383ffff */
.L_x_1396:
[----:B------:R-:W-:Y:S01]  /*6660*/  HFMA2.MMA R114, -RZ, RZ, 0, 1.1920928955078125e-07 ;  /* 0x00000002ff727435 */ /* 0x000fe200000001ff */
[----:B------:R-:W-:Y:S02]  /*6670*/  MOV R112, 0x1f ;  /* 0x0000001f00707802 */ /* 0x000fe40000000f00 */
[----:B------:R-:W-:-:S02]  /*6680*/  MOV R113, 0xffffffff ;  /* 0xffffffff00717802 */ /* 0x000fc40000000f00 */
[----:B------:R-:W-:Y:S02]  /*6690*/  MOV R108, 0x66b0 ;  /* 0x000066b0006c7802 */ /* 0x000fe40000000f00 */
[----:B0----5:R-:W-:Y:S05]  /*66a0*/  CALL.REL.NOINC `($__internal_7_$__cuda_sm70_shflsync_bfly_p) ;  /* 0x00000b2000007944 */ /* 0x021fea0003c00000 */
[----:B01----:R-:W-:Y:S01]  /*66b0*/  FADD.FTZ R115, R115, R114 ;  /* 0x0000007273737221 */ /* 0x003fe20000010000 */
[----:B------:R-:W-:Y:S01]  /*66c0*/  HFMA2.MMA R114, -RZ, RZ, 0, 2.384185791015625e-07 ;  /* 0x00000004ff727435 */ /* 0x000fe200000001ff */
[----:B------:R-:W-:Y:S02]  /*66d0*/  MOV R112, 0x1f ;  /* 0x0000001f00707802 */ /* 0x000fe40000000f00 */
[----:B------:R-:W-:Y:S02]  /*66e0*/  MOV R113, 0xffffffff ;  /* 0xffffffff00717802 */ /* 0x000fe40000000f00 */
[----:B------:R-:W-:Y:S02]  /*66f0*/  MOV R108, 0x6710 ;  /* 0x00006710006c7802 */ /* 0x000fe40000000f00 */
[----:B------:R-:W-:Y:S05]  /*6700*/  CALL.REL.NOINC `($__internal_7_$__cuda_sm70_shflsync_bfly_p) ;  /* 0x00000ac000007944 */ /* 0x000fea0003c00000 */
[----:B01----:R-:W-:Y:S01]  /*6710*/  FADD.FTZ R115, R115, R114 ;  /* 0x0000007273737221 */ /* 0x003fe20000010000 */
[----:B------:R-:W-:Y:S01]  /*6720*/  HFMA2.MMA R114, -RZ, RZ, 0, 4.76837158203125e-07 ;  /* 0x00000008ff727435 */ /* 0x000fe200000001ff */
[----:B------:R-:W-:Y:S02]  /*6730*/  MOV R112, 0x1f ;  /* 0x0000001f00707802 */ /* 0x000fe40000000f00 */
[----:B------:R-:W-:-:S02]  /*6740*/  MOV R113, 0xffffffff ;  /* 0xffffffff00717802 */ /* 0x000fc40000000f00 */
[----:B------:R-:W-:Y:S02]  /*6750*/  MOV R108, 0x6770 ;  /* 0x00006770006c7802 */ /* 0x000fe40000000f00 */
[----:B------:R-:W-:Y:S05]  /*6760*/  CALL.REL.NOINC `($__internal_7_$__cuda_sm70_shflsync_bfly_p) ;  /* 0x00000a6000007944 */ /* 0x000fea0003c00000 */
[----:B01----:R-:W-:Y:S01]  /*6770*/  FADD.FTZ R115, R115, R114 ;  /* 0x0000007273737221 */ /* 0x003fe20000010000 */
[----:B------:R-:W-:Y:S01]  /*6780*/  HFMA2.MMA R114, -RZ, RZ, 0, 9.5367431640625e-07 ;  /* 0x00000010ff727435 */ /* 0x000fe200000001ff */
[----:B------:R-:W-:Y:S02]  /*6790*/  MOV R112, 0x1f ;  /* 0x0000001f00707802 */ /* 0x000fe40000000f00 */
[----:B------:R-:W-:Y:S02]  /*67a0*/  MOV R113, 0xffffffff ;  /* 0xffffffff00717802 */ /* 0x000fe40000000f00 */
[----:B------:R-:W-:Y:S02]  /*67b0*/  MOV R108, 0x67d0 ;  /* 0x000067d0006c7802 */ /* 0x000fe40000000f00 */
[----:B------:R-:W-:Y:S05]  /*67c0*/  CALL.REL.NOINC `($__internal_7_$__cuda_sm70_shflsync_bfly_p) ;  /* 0x00000a0000007944 */ /* 0x000fea0003c00000 */
        /* <DEDUP_REMOVED lines=134> */
[----:B------:R-:W-:Y:S05]  /*7030*/  CALL.REL.NOINC `($__internal_7_$__cuda_sm70_shflsync_bfly_p) ;  /* 0x0000019000007944 */ /* 0x000fea0003c00000 */
[----:B01----:R-:W-:Y:S01]  /*7040*/  FADD.FTZ R115, R115, R114 ;  /* 0x0000007273737221 */ /* 0x003fe20000010000 */
[----:B------:R-:W-:Y:S01]  /*7050*/  HFMA2.MMA R114, -RZ, RZ, 0, 1.1920928955078125e-07 ;  /* 0x00000002ff727435 */ /* 0x000fe200000001ff */
[----:B------:R-:W-:Y:S02]  /*7060*/  MOV R112, 0x1f ;  /* 0x0000001f00707802 */ /* 0x000fe40000000f00 */
[----:B------:R-:W-:Y:S02]  /*7070*/  MOV R113, 0xffffffff ;  /* 0xffffffff00717802 */ /* 0x000fe40000000f00 */
[----:B------:R-:W-:Y:S02]  /*7080*/  MOV R108, 0x70a0 ;  /* 0x000070a0006c7802 */ /* 0x000fe40000000f00 */
[----:B------:R-:W-:Y:S05]  /*7090*/  CALL.REL.NOINC `($__internal_7_$__cuda_sm70_shflsync_bfly_p) ;  /* 0x0000013000007944 */ /* 0x000fea0003c00000 */
[----:B01----:R-:W-:Y:S01]  /*70a0*/  FADD.FTZ R115, R115, R114 ;  /* 0x0000007273737221 */ /* 0x003fe20000010000 */
[----:B------:R-:W-:Y:S01]  /*70b0*/  HFMA2.MMA R114, -RZ, RZ, 0, 2.384185791015625e-07 ;  /* 0x00000004ff727435 */ /* 0x000fe200000001ff */
[----:B------:R-:W-:Y:S02]  /*70c0*/  MOV R112, 0x1f ;  /* 0x0000001f00707802 */ /* 0x000fe40000000f00 */
[----:B------:R-:W-:-:S02]  /*70d0*/  MOV R113, 0xffffffff ;  /* 0xffffffff00717802 */ /* 0x000fc40000000f00 */
[----:B------:R-:W-:Y:S02]  /*70e0*/  MOV R108, 0x7100 ;  /* 0x00007100006c7802 */ /* 0x000fe40000000f00 */
[----:B------:R-:W-:Y:S05]  /*70f0*/  CALL.REL.NOINC `($__internal_7_$__cuda_sm70_shflsync_bfly_p) ;  /* 0x000000d000007944 */ /* 0x000fea0003c00000 */
[----:B01----:R-:W-:Y:S01]  /*7100*/  FADD.FTZ R115, R115, R114 ;  /* 0x0000007273737221 */ /* 0x003fe20000010000 */
[----:B------:R-:W-:Y:S01]  /*7110*/  HFMA2.MMA R114, -RZ, RZ, 0, 4.76837158203125e-07 ;  /* 0x00000008ff727435 */ /* 0x000fe200000001ff */
[----:B------:R-:W-:Y:S02]  /*7120*/  MOV R112, 0x1f ;  /* 0x0000001f00707802 */ /* 0x000fe40000000f00 */
[----:B------:R-:W-:Y:S02]  /*7130*/  MOV R113, 0xffffffff ;  /* 0xffffffff00717802 */ /* 0x000fe40000000f00 */
[----:B------:R-:W-:Y:S02]  /*7140*/  MOV R108, 0x7160 ;  /* 0x00007160006c7802 */ /* 0x000fe40000000f00 */
[----:B------:R-:W-:Y:S05]  /*7150*/  CALL.REL.NOINC `($__internal_7_$__cuda_sm70_shflsync_bfly_p) ;  /* 0x0000007000007944 */ /* 0x000fea0003c00000 */
[----:B01----:R-:W-:Y:S01]  /*7160*/  FADD.FTZ R115, R115, R114 ;  /* 0x0000007273737221 */ /* 0x003fe20000010000 */
[----:B------:R-:W-:Y:S01]  /*7170*/  HFMA2.MMA R114, -RZ, RZ, 0, 9.5367431640625e-07 ;  /* 0x00000010ff727435 */ /* 0x000fe200000001ff */
[----:B------:R-:W-:Y:S02]  /*7180*/  MOV R112, 0x1f ;  /* 0x0000001f00707802 */ /* 0x000fe40000000f00 */
[----:B------:R-:W-:-:S02]  /*7190*/  MOV R113, 0xffffffff ;  /* 0xffffffff00717802 */ /* 0x000fc40000000f00 */
[----:B------:R-:W-:Y:S02]  /*71a0*/  MOV R108, 0x71c0 ;  /* 0x000071c0006c7802 */ /* 0x000fe40000000f00 */
[----:B------:R-:W-:Y:S05]  /*71b0*/  CALL.REL.NOINC `($__internal_7_$__cuda_sm70_shflsync_bfly_p) ;  /* 0x0000001000007944 */ /* 0x000fea0003c00000 */
[----:B01----:R-:W-:Y:S05]  /*71c0*/  BRA `(.L_x_1402) ;  /* 0xffffdf1000007947 */ /* 0x003fea000383ffff */
        .weak           $__internal_7_$__cuda_sm70_shflsync_bfly_p
        .type           $__internal_7_$__cuda_sm70_shflsync_bfly_p,@function
        .size           $__internal_7_$__cuda_sm70_shflsync_bfly_p,(.L_x_57047 - $__internal_7_$__cuda_sm70_shflsync_bfly_p)
$__internal_7_$__cuda_sm70_shflsync_bfly_p:
[----:B------:R-:W-:Y:S01]  /*71d0*/  HFMA2.MMA R109, -RZ, RZ, 0, 0 ;  /* 0x00000000ff6d7435 */ /* 0x000fe200000001ff */
[----:B------:R-:W-:Y:S04]  /*71e0*/  WARPSYNC R113 ;  /* 0x0000007100007348 */ /* 0x000fe80003800000 */
[----:B------:R0:W1:Y:S01]  /*71f0*/  SHFL.BFLY PT, R114, R115, R114, R112 ;  /* 0x0c00007273727389 */ /* 0x00006200000e0070 */
[----:B------:R-:W-:Y:S05]  /*7200*/  RET.REL.NODEC R108 `(_ZN10layer_norm13ln_fwd_kernelINS_13Kernel_traitsI13__nv_bfloat16S2_S2_S2_fjLj2048ELj1ELj4ELj1ELj16ENS_18Kernel_traits_baseILj2048ES2_S2_S2_S2_fjLj128EEEEELb0ELb1ELb1ELb1EEEvNS_9FwdParamsE) ;  /* 0xffff8df06c007950 */ /* 0x000fea0003c3ffff */
.L_x_1403:
        /* <DEDUP_REMOVED lines=15> */
.L_x_57047:


//--------------------- .text._ZN10layer_norm13ln_fwd_kernelINS_13Kernel_traitsI13__nv_bfloat16S2_S2_S2_fjLj2048ELj1ELj4ELj1ELj16ENS_18Kernel_traits_baseILj2048ES2_S2_S2_S2_fjLj128EEEEELb1ELb0ELb0ELb0EEEvNS_9FwdParamsE --------------------------
	.section	.text._ZN10layer_norm13ln_fwd_kernelINS_13Kernel_traitsI13__nv_bfloat16S2_S2_S2_fjLj2048ELj1ELj4ELj1ELj16ENS_18Kernel_traits_baseILj2048ES2_S2_S2_S2_fjLj128EEEEELb1ELb0ELb0ELb0EEEvNS_9FwdParamsE,"ax",@progbits
	.sectioninfo	@"SHI_REGISTERS=232"
	.align	128
        .global         _ZN10layer_norm13ln_fwd_kernelINS_13Kernel_traitsI13__nv_bfloat16S2_S2_S2_fjLj2048ELj1ELj4ELj1ELj16ENS_18Kernel_traits_baseILj2048ES2_S2_S2_S2_fjLj128EEEEELb1ELb0ELb0ELb0EEEvNS_9FwdParamsE
        .type           _ZN10layer_norm13ln_fwd_kernelINS_13Kernel_traitsI13__nv_bfloat16S2_S2_S2_fjLj2048ELj1ELj4ELj1ELj16ENS_18Kernel_traits_baseILj2048ES2_S2_S2_S2_fjLj128EEEEELb1ELb0ELb0ELb0EEEvNS_9FwdParamsE,@function
        .size           _ZN10layer_norm13ln_fwd_kernelINS_13Kernel_traitsI13__nv_bfloat16S2_S2_S2_fjLj2048ELj1ELj4ELj1ELj16ENS_18Kernel_traits_baseILj2048ES2_S2_S2_S2_fjLj128EEEEELb1ELb0ELb0ELb0EEEvNS_9FwdParamsE,(.L_x_57048 - _ZN10layer_norm13ln_fwd_kernelINS_13Kernel_traitsI13__nv_bfloat16S2_S2_S2_fjLj2048ELj1ELj4ELj1ELj16ENS_18Kernel_traits_baseILj2048ES2_S2_S2_S2_fjLj128EEEEELb1ELb0ELb0ELb0EEEvNS_9FwdParamsE)
        .other          _ZN10layer_norm13ln_fwd_kernelINS_13Kernel_traitsI13__nv_bfloat16S2_S2_S2_fjLj2048ELj1ELj4ELj1ELj16ENS_18Kernel_traits_baseILj2048ES2_S2_S2_S2_fjLj128EEEEELb1ELb0ELb0ELb0EEEvNS_9FwdParamsE,@"STO_CUDA_ENTRY STV_DEFAULT"
_ZN10layer_norm13ln_fwd_kernelINS_13Kernel_traitsI13__nv_bfloat16S2_S2_S2_fjLj2048ELj1ELj4ELj1ELj16ENS_18Kernel_traits_baseILj2048ES2_S2_S2_S2_fjLj128EEEEELb1ELb0ELb0ELb0EEEvNS_9FwdParamsE:
.text._ZN10layer_norm13ln_fwd_kernelINS_13Kernel_traitsI13__nv_bfloat16S2_S2_S2_fjLj2048ELj1ELj4ELj1ELj16ENS_18Kernel_traits_baseILj2048ES2_S2_S2_S2_fjLj128EEEEELb1ELb0ELb0ELb0EEEvNS_9FwdParamsE:
[----:B------:R-:W-:Y:S02]  /*0000*/  IMAD.MOV.U32 R1, RZ, RZ, c[0x0][0x28] ;  /* 0x00000a00ff017624 */ /* 0x000fe400078e00ff */
[----:B------:R-:W-:Y:S01]  /*0010*/  ULDC.U8 UR4, c[0x0][0x244] ;  /* 0x0000910000047ab9 */ /* 0x000fe20000000000 */
[----:B------:R-:W-:Y:S01]  /*0020*/  IMAD.MOV.U32 R138, RZ, RZ, c[0x0][0x238] ;  /* 0x00008e00ff8a7624 */ /* 0x000fe200078e00ff */
[----:B------:R-:W-:Y:S01]  /*0030*/  ISETP.NE.AND P0, PT, RZ, UR4, PT ;  /* 0x00000004ff007c0c */ /* 0x000fe2000bf05270 */
[----:B------:R-:W-:Y:S02]  /*0040*/  ULDC.64 UR4, c[0x0][0x230] ;  /* 0x00008c0000047ab9 */ /* 0x000fe40000000a00 */
[----:B------:R-:W-:Y:S01]  /*0050*/  IMAD.U32 R2, RZ, RZ, UR4 ;  /* 0x00000004ff027e24 */ /* 0x000fe2000f8e00ff */
[----:B------:R-:W-:Y:S01]  /*0060*/  ULDC.64 UR6, c[0x0][0x118] ;  /* 0x0000460000067ab9 */ /* 0x000fe20000000a00 */
[----:B------:R-:W-:Y:S02]  /*0070*/  IMAD.U32 R3, RZ, RZ, UR5 ;  /* 0x00000005ff037e24 */ /* 0x000fe4000f8e00ff */
[----:B------:R-:W-:-:S06]  /*0080*/  IMAD.MOV.U32 R139, RZ, RZ, c[0x0][0x23c] ;  /* 0x00008f00ff8b7624 */ /* 0x000fcc00078e00ff */
[----:B------:R-:W2:Y:S01]  /*0090*/  @P0 LDG.E.64 R2, [R2.64] ;  /* 0x0000000602020981 */ /* 0x000ea2000c1e1b00 */
[----:B------:R-:W-:Y:S02]  /*00a0*/  @P0 IMAD.MOV.U32 R8, RZ, RZ, R138 ;  /* 0x000000ffff080224 */ /* 0x000fe400078e008a */
[----:B------:R-:W-:-:S05]  /*00b0*/  @P0 IMAD.MOV.U32 R9, RZ, RZ, R139 ;  /* 0x000000ffff090224 */ /* 0x000fca00078e008b */
[----:B------:R-:W3:Y:S01]  /*00c0*/  @P0 LDG.E.64 R4, [R8.64] ;  /* 0x0000000608040981 */ /* 0x000ee2000c1e1b00 */
[----:B------:R-:W-:Y:S01]  /*00d0*/  LOP3.LUT R43, R43, 0xfffffff7, RZ, 0xc0, !PT ;  /* 0xfffffff72b2b7812 */ /* 0x000fe200078ec0ff */
[----:B------:R-:W-:Y:S02]  /*00e0*/  BSSY B0, `(.L_x_1404) ;  /* 0x0000051000007945 */ /* 0x000fe40003800000 */
[----:B------:R-:W0:Y:S04]  /*00f0*/  S2R R42, SR_TID.X ;  /* 0x00000000002a7919 */ /* 0x000e280000002100 */
[----:B------:R-:W1:Y:S01]  /*0100*/  S2R R23, SR_CTAID.X ;  /* 0x0000000000177919 */ /* 0x000e620000002500 */
[----:B0-----:R-:W-:Y:S01]  /*0110*/  LOP3.LUT R56, R42, 0x1f, RZ, 0xc0, !PT ;  /* 0x0000001f2a387812 */ /* 0x001fe200078ec0ff */
[----:B-1----:R-:W-:-:S04]  /*0120*/  IMAD R47, R23, c[0x0][0x0], R42 ;  /* 0x00000000172f7a24 */ /* 0x002fc800078e022a */
[----:B------:R-:W-:Y:S01]  /*0130*/  IMAD.WIDE.U32 R6, R47, -0x326172a9, RZ ;  /* 0xcd9e8d572f067825 */ /* 0x000fe200078e00ff */
[----:B--2---:R-:W0:Y:S08]  /*0140*/  @P0 R2UR UR4, R2 ;  /* 0x00000000020403c2 */ /* 0x004e3000000e0000 */
[----:B------:R1:W2:Y:S01]  /*0150*/  @P0 R2UR UR5, R3 ;  /* 0x00000000030503c2 */ /* 0x0002a200000e0000 */
[----:B---3--:R-:W-:-:S05]  /*0160*/  @P0 IADD3 R138, P1, R4, c[0x0][0x240], RZ ;  /* 0x00009000048a0a10 */ /* 0x008fca0007f3e0ff */
[----:B------:R-:W-:-:S05]  /*0170*/  @P0 IMAD.X R139, RZ, RZ, R5, P1 ;  /* 0x000000ffff8b0224 */ /* 0x000fca00008e0605 */
[--C-:B------:R-:W-:Y:S02]  /*0180*/  SHF.R.U64 R46, R138, 0x2, R139.reuse ;  /* 0x000000028a2e7819 */ /* 0x100fe4000000128b */
[----:B------:R-:W-:-:S03]  /*0190*/  SHF.R.U32.HI R45, RZ, 0x2, R139 ;  /* 0x00000002ff2d7819 */ /* 0x000fc6000001168b */
[----:B------:R-:W-:Y:S01]  /*01a0*/  IMAD.WIDE.U32 R4, R46, -0x2daee0ad, RZ ;  /* 0xd2511f532e047825 */ /* 0x000fe200078e00ff */
[----:B0-----:R-:W-:Y:S01]  /*01b0*/  LOP3.LUT R0, R7, UR4, R45, 0x96, !PT ;  /* 0x0000000407007c12 */ /* 0x001fe2000f8e962d */
[----:B------:R-:W-:Y:S02]  /*01c0*/  UIADD3 UR9, UR4, -0x61c88647, URZ ;  /* 0x9e3779b904097890 */ /* 0x000fe4000fffe03f */
[----:B------:R-:W-:Y:S02]  /*01d0*/  UIADD3 UR11, UR4, 0x3c6ef372, URZ ;  /* 0x3c6ef372040b7890 */ /* 0x000fe4000fffe03f */
[----:B-1----:R-:W-:Y:S01]  /*01e0*/  IMAD.WIDE.U32 R2, R0, -0x2daee0ad, RZ ;  /* 0xd2511f5300027825 */ /* 0x002fe200078e00ff */
[----:B------:R-:W-:Y:S01]  /*01f0*/  UIADD3 UR13, UR4, -0x255992d5, URZ ;  /* 0xdaa66d2b040d7890 */ /* 0x000fe2000fffe03f */
[----:B--2---:R-:W-:Y:S01]  /*0200*/  LOP3.LUT R8, R5, UR5, RZ, 0x3c, !PT ;  /* 0x0000000505087c12 */ /* 0x004fe2000f8e3cff */
[----:B------:R-:W-:Y:S01]  /*0210*/  UIADD3 UR10, UR5, -0x4498517b, URZ ;  /* 0xbb67ae85050a7890 */ /* 0x000fe2000fffe03f */
[----:B------:R-:W-:Y:S01]  /*0220*/  IMAD.MOV.U32 R0, RZ, RZ, c[0x0][0x168] ;  /* 0x00005a00ff007624 */ /* 0x000fe200078e00ff */
[----:B------:R-:W-:-:S02]  /*0230*/  UIADD3 UR12, UR5, 0x76cf5d0a, URZ ;  /* 0x76cf5d0a050c7890 */ /* 0x000fc4000fffe03f */
[----:B------:R-:W-:Y:S01]  /*0240*/  IMAD.WIDE.U32 R8, R8, -0x326172a9, RZ ;  /* 0xcd9e8d5708087825 */ /* 0x000fe200078e00ff */
[----:B------:R-:W-:Y:S01]  /*0250*/  UIADD3 UR14, UR5, 0x32370b8f, URZ ;  /* 0x32370b8f050e7890 */ /* 0x000fe2000fffe03f */
[----:B------:R-:W-:Y:S01]  /*0260*/  LOP3.LUT R7, R3, UR10, R4, 0x96, !PT ;  /* 0x0000000a03077c12 */ /* 0x000fe2000f8e9604 */
[----:B------:R-:W-:Y:S01]  /*0270*/  UIADD3 UR15, UR4, 0x78dde6e4, URZ ;  /* 0x78dde6e4040f7890 */ /* 0x000fe2000fffe03f */
[----:B------:R-:W-:Y:S01]  /*0280*/  SHF.R.S32.HI R0, RZ, 0x1f, R0 ;  /* 0x0000001fff007819 */ /* 0x000fe20000011400 */
[----:B------:R-:W-:Y:S01]  /*0290*/  UIADD3 UR16, UR5, -0x126145ec, URZ ;  /* 0xed9eba1405107890 */ /* 0x000fe2000fffe03f */
[----:B------:R-:W-:Y:S01]  /*02a0*/  LOP3.LUT R4, R9, UR9, R6, 0x96, !PT ;  /* 0x0000000909047c12 */ /* 0x000fe2000f8e9606 */
[----:B------:R-:W-:Y:S01]  /*02b0*/  IMAD.WIDE.U32 R6, R7, -0x326172a9, RZ ;  /* 0xcd9e8d5707067825 */ /* 0x000fe200078e00ff */
[----:B------:R-:W-:Y:S01]  /*02c0*/  LEA.HI R0, R0, c[0x0][0x168], RZ, 0x3 ;  /* 0x00005a0000007a11 */ /* 0x000fe200078f18ff */
[----:B------:R-:W-:Y:S02]  /*02d0*/  UIADD3 UR17, UR4, 0x1715609d, URZ ;  /* 0x1715609d04117890 */ /* 0x000fe4000fffe03f */
[----:B------:R-:W-:Y:S01]  /*02e0*/  IMAD.WIDE.U32 R4, R4, -0x2daee0ad, RZ ;  /* 0xd2511f5304047825 */ /* 0x000fe200078e00ff */
[----:B------:R-:W-:Y:S01]  /*02f0*/  LOP3.LUT R3, R7, UR11, R8, 0x96, !PT ;  /* 0x0000000b07037c12 */ /* 0x000fe2000f8e9608 */
[----:B------:R-:W-:-:S02]  /*0300*/  UIADD3 UR18, UR5, -0x56f99767, URZ ;  /* 0xa906689905127890 */ /* 0x000fc4000fffe03f */
[----:B------:R-:W-:Y:S01]  /*0310*/  UIADD3 UR19, UR4, -0x4ab325aa, URZ ;  /* 0xb54cda5604137890 */ /* 0x000fe2000fffe03f */
[----:B------:R-:W-:Y:S01]  /*0320*/  LOP3.LUT R8, R5, UR12, R2, 0x96, !PT ;  /* 0x0000000c05087c12 */ /* 0x000fe2000f8e9602 */
[----:B------:R-:W-:Y:S01]  /*0330*/  IMAD.WIDE.U32 R2, R3, -0x2daee0ad, RZ ;  /* 0xd2511f5303027825 */ /* 0x000fe200078e00ff */
[----:B------:R-:W-:Y:S02]  /*0340*/  UIADD3 UR20, UR5, 0x646e171e, URZ ;  /* 0x646e171e05147890 */ /* 0x000fe4000fffe03f */
[----:B------:R-:W-:Y:S01]  /*0350*/  UIADD3 UR21, UR4, 0x5384540f, URZ ;  /* 0x5384540f04157890 */ /* 0x000fe2000fffe03f */
[----:B------:R-:W-:Y:S01]  /*0360*/  IMAD.WIDE.U32 R8, R8, -0x326172a9, RZ ;  /* 0xcd9e8d5708087825 */ /* 0x000fe200078e00ff */
[----:B------:R-:W-:Y:S01]  /*0370*/  LOP3.LUT R7, R3, UR14, R4, 0x96, !PT ;  /* 0x0000000e03077c12 */ /* 0x000fe2000f8e9604 */
[----:B------:R-:W-:Y:S01]  /*0380*/  UIADD3 UR22, UR5, 0x1fd5c5a3, URZ ;  /* 0x1fd5c5a305167890 */ /* 0x000fe2000fffe03f */
[----:B------:R-:W-:Y:S01]  /*0390*/  LOP3.LUT R3, R56, 0x1f, RZ, 0x3c, !PT ;  /* 0x0000001f38037812 */ /* 0x000fe200078e3cff */
[----:B------:R-:W-:Y:S01]  /*03a0*/  UIADD3 UR23, UR4, -0xe443238, URZ ;  /* 0xf1bbcdc804177890 */ /* 0x000fe2000fffe03f */
[----:B------:R-:W-:Y:S01]  /*03b0*/  LOP3.LUT R4, R9, UR13, R6, 0x96, !PT ;  /* 0x0000000d09047c12 */ /* 0x000fe2000f8e9606 */
[----:B------:R-:W-:Y:S01]  /*03c0*/  IMAD.WIDE.U32 R6, R7, -0x326172a9, RZ ;  /* 0xcd9e8d5707067825 */ /* 0x000fe200078e00ff */
[----:B------:R-:W-:-:S03]  /*03d0*/  LEA.HI.SX32 R44, R0, R3, 0x1d ;  /* 0x00000003002c7211 */ /* 0x000fc600078feaff */
[----:B------:R-:W-:Y:S01]  /*03e0*/  IMAD.WIDE.U32 R4, R4, -0x2daee0ad, RZ ;  /* 0xd2511f5304047825 */ /* 0x000fe200078e00ff */
[C---:B------:R-:W-:Y:S02]  /*03f0*/  LOP3.LUT P6, RZ, R44.reuse, 0xffffffe0, RZ, 0xc0, !PT ;  /* 0xffffffe02cff7812 */ /* 0x040fe400078cc0ff */
[C---:B------:R-:W-:Y:S02]  /*0400*/  ISETP.GE.U32.AND P5, PT, R44.reuse, 0x40, PT ;  /* 0x000000402c00780c */ /* 0x040fe40003fa6070 */
[C---:B------:R-:W-:Y:S02]  /*0410*/  ISETP.GE.U32.AND P4, PT, R44.reuse, 0x60, PT ;  /* 0x000000602c00780c */ /* 0x040fe40003f86070 */
[C---:B------:R-:W-:Y:S02]  /*0420*/  ISETP.GE.U32.AND P3, PT, R44.reuse, 0x80, PT ;  /* 0x000000802c00780c */ /* 0x040fe40003f66070 */
[----:B------:R-:W-:Y:S02]  /*0430*/  ISETP.GE.U32.AND P2, PT, R44, 0xa0, PT ;  /* 0x000000a02c00780c */ /* 0x000fe40003f46070 */
[----:B------:R-:W-:-:S02]  /*0440*/  LOP3.LUT R3, R7, UR15, R8, 0x96, !PT ;  /* 0x0000000f07037c12 */ /* 0x000fc4000f8e9608 */
[----:B------:R-:W-:Y:S02]  /*0450*/  LOP3.LUT R12, R5, UR16, R2, 0x96, !PT ;  /* 0x00000010050c7c12 */ /* 0x000fe4000f8e9602 */
[----:B------:R-:W-:Y:S01]  /*0460*/  @P6 LOP3.LUT R43, R43, 0x8, RZ, 0xfc, !PT ;  /* 0x000000082b2b6812 */ /* 0x000fe200078efcff */
[----:B------:R-:W-:-:S03]  /*0470*/  IMAD.WIDE.U32 R2, R3, -0x2daee0ad, RZ ;  /* 0xd2511f5303027825 */ /* 0x000fc600078e00ff */
[----:B------:R-:W-:Y:S01]  /*0480*/  LOP3.LUT R43, R43, 0xfffffbff, RZ, 0xc0, !PT ;  /* 0xfffffbff2b2b7812 */ /* 0x000fe200078ec0ff */
[----:B------:R-:W-:Y:S01]  /*0490*/  IMAD.WIDE.U32 R12, R12, -0x326172a9, RZ ;  /* 0xcd9e8d570c0c7825 */ /* 0x000fe200078e00ff */
[----:B------:R-:W-:Y:S02]  /*04a0*/  LOP3.LUT R20, R3, UR18, R4, 0x96, !PT ;  /* 0x0000001203147c12 */ /* 0x000fe4000f8e9604 */
[----:B------:R-:W-:Y:S02]  /*04b0*/  @P5 LOP3.LUT R43, R43, 0x400, RZ, 0xfc, !PT ;  /* 0x000004002b2b5812 */ /* 0x000fe400078efcff */
[----:B------:R-:W-:Y:S02]  /*04c0*/  LOP3.LUT R0, R13, UR17, R6, 0x96, !PT ;  /* 0x000000110d007c12 */ /* 0x000fe4000f8e9606 */
[----:B------:R-:W-:-:S04]  /*04d0*/  LOP3.LUT R43, R43, 0xfffffdff, RZ, 0xc0, !PT ;  /* 0xfffffdff2b2b7812 */ /* 0x000fc800078ec0ff */
[----:B------:R-:W-:-:S04]  /*04e0*/  @P4 LOP3.LUT R43, R43, 0x200, RZ, 0xfc, !PT ;  /* 0x000002002b2b4812 */ /* 0x000fc800078efcff */
[----:B------:R-:W-:-:S04]  /*04f0*/  LOP3.LUT R43, R43, 0xfffffeff, RZ, 0xc0, !PT ;  /* 0xfffffeff2b2b7812 */ /* 0x000fc800078ec0ff */
[----:B------:R-:W-:-:S04]  /*0500*/  @P3 LOP3.LUT R43, R43, 0x100, RZ, 0xfc, !PT ;  /* 0x000001002b2b3812 */ /* 0x000fc800078efcff */
[----:B------:R-:W-:-:S04]  /*0510*/  LOP3.LUT R43, R43, 0xffffff7f, RZ, 0xc0, !PT ;  /* 0xffffff7f2b2b7812 */ /* 0x000fc800078ec0ff */
[----:B------:R-:W-:Y:S01]  /*0520*/  @P2 LOP3.LUT R43, R43, 0x80, RZ, 0xfc, !PT ;  /* 0x000000802b2b2812 */ /* 0x000fe200078efcff */
[----:B------:R-:W-:Y:S05]  /*0530*/  @!P6 BRA `(.L_x_1405) ;  /* 0x000000b00000e947 */ /* 0x000fea0003800000 */
[----:B------:R-:W-:Y:S01]  /*0540*/  ISETP.NE.U32.AND P0, PT, RZ, c[0x0][0x218], PT ;  /* 0x00008600ff007a0c */ /* 0x000fe20003f05070 */
[----:B------:R-:W-:-:S03]  /*0550*/  IMAD.MOV.U32 R33, RZ, RZ, 0x10 ;  /* 0x00000010ff217424 */ /* 0x000fc600078e00ff */
[----:B------:R-:W-:Y:S01]  /*0560*/  ISETP.NE.AND.EX P0, PT, RZ, c[0x0][0x21c], PT, P0 ;  /* 0x00008700ff007a0c */ /* 0x000fe20003f05300 */
[----:B------:R-:W-:-:S06]  /*0570*/  IMAD.WIDE.U32 R32, R56, R33, c[0x0][0x1b0] ;  /* 0x00006c0038207625 */ /* 0x000fcc00078e0021 */
[----:B------:R-:W5:Y:S06]  /*0580*/  LDG.E.128 R32, [R32.64] ;  /* 0x0000000620207981 */ /* 0x000f6c000c1e1d00 */
[----:B------:R-:W-:-:S04]  /*0590*/  @P0 LEA R4, P1, R56, c[0x0][0x218], 0x4 ;  /* 0x0000860038040a11 */ /* 0x000fc800078220ff */
[----:B------:R-:W-:-:S05]  /*05a0*/  @P0 LEA.HI.X R5, R56, c[0x0][0x21c], RZ, 0x4, P1 ;  /* 0x0000870038050a11 */ /* 0x000fca00008f24ff */
[----:B------:R0:W5:Y:S01]  /*05b0*/  @P0 LDG.E.128 R8, [R4.64] ;  /* 0x0000000604080981 */ /* 0x000162000c1e1d00 */
[----:B------:R-:W-:Y:S01]  /*05c0*/  LOP3.LUT R56, R56, 0x20, RZ, 0xfc, !PT ;  /* 0x0000002038387812 */ /* 0x000fe200078efcff */
[----:B------:R-:W-:Y:S01]  /*05d0*/  @!P0 CS2R R8, SRZ ;  /* 0x0000000000088805 */ /* 0x000fe2000001ff00 */
[----:B------:R-:W-:Y:S02]  /*05e0*/  @!P0 CS2R R10, SRZ ;  /* 0x00000000000a8805 */ /* 0x000fe4000001ff00 */
.L_x_1405:
[----:B0-----:R-:W-:Y:S05]  /*05f0*/  BSYNC B0 ;  /* 0x0000000000007941 */ /* 0x001fea0003800000 */
.L_x_1404:
[----:B------:R-:W-:Y:S01]  /*0600*/  BSSY B0, `(.L_x_1406) ;  /* 0x000000d000007945 */ /* 0x000fe20003800000 */
        /* <DEDUP_REMOVED lines=9> */
[----:B------:R-:W-:Y:S01]  /*06a0*/  IADD3 R56, R56, 0x20, RZ ;  /* 0x0000002038387810 */ /* 0x000fe20007ffe0ff */
[----:B------:R-:W-:Y:S01]  /*06b0*/  @!P0 CS2R R4, SRZ ;  /* 0x0000000000048805 */ /* 0x000fe2000001ff00 */
[----:B------:R-:W-:Y:S02]  /*06c0*/  @!P0 CS2R R6, SRZ ;  /* 0x0000000000068805 */ /* 0x000fe4000001ff00 */
.L_x_1407:
[----:B0-----:R-:W-:Y:S05]  /*06d0*/  BSYNC B0 ;  /* 0x0000000000007941 */ /* 0x001fea0003800000 */
.L_x_1406:
        /* <DEDUP_REMOVED lines=13> */
.L_x_1409:
[----:B0-----:R-:W-:Y:S05]  /*07b0*/  BSYNC B0 ;  /* 0x0000000000007941 */ /* 0x001fea0003800000 */
.L_x_1408:
        /* <DEDUP_REMOVED lines=13> */
.L_x_1411:
[----:B0-----:R-:W-:Y:S05]  /*0890*/  BSYNC B0 ;  /* 0x0000000000007941 */ /* 0x001fea0003800000 */
.L_x_1410:
        /* <DEDUP_REMOVED lines=13> */
.L_x_1413:
[----:B0-----:R-:W-:Y:S05]  /*0970*/  BSYNC B0 ;  /* 0x0000000000007941 */ /* 0x001fea0003800000 */
.L_x_1412:
[----:B------:R-:W-:Y:S01]  /*0980*/  ISETP.GE.U32.AND P0, PT, R44, 0xc0, PT ;  /* 0x000000c02c00780c */ /* 0x000fe20003f06070 */
[----:B------:R-:W-:Y:S01]  /*0990*/  IMAD.WIDE.U32 R20, R20, -0x326172a9, RZ ;  /* 0xcd9e8d5714147825 */ /* 0x000fe200078e00ff */
[----:B------:R-:W-:Y:S01]  /*09a0*/  LOP3.LUT R43, R43, 0xffffffbf, RZ, 0xc0, !PT ;  /* 0xffffffbf2b2b7812 */ /* 0x000fe200078ec0ff */
[----:B------:R-:W-:Y:S01]  /*09b0*/  UIADD3 UR24, UR5, -0x24c28bd8, URZ ;  /* 0xdb3d742805187890 */ /* 0x000fe2000fffe03f */
[----:B------:R-:W-:Y:S01]  /*09c0*/  BSSY B0, `(.L_x_1414) ;  /* 0x0000013000007945 */ /* 0x000fe20003800000 */
[----:B------:R-:W-:Y:S01]  /*09d0*/  IMAD.WIDE.U32 R14, R0, -0x2daee0ad, RZ ;  /* 0xd2511f53000e7825 */ /* 0x000fe200078e00ff */
[----:B------:R-:W-:Y:S01]  /*09e0*/  UIADD3 UR25, UR4, -0x700cb87f, URZ ;  /* 0x8ff3478104197890 */ /* 0x000fe2000fffe03f */
[----:B------:R-:W-:-:S02]  /*09f0*/  LOP3.LUT R12, R21, UR19, R12, 0x96, !PT ;  /* 0x00000013150c7c12 */ /* 0x000fc4000f8e960c */
[----:B------:R-:W-:Y:S02]  /*0a00*/  SHF.R.U32.HI R42, RZ, 0x5, R42 ;  /* 0x00000005ff2a7819 */ /* 0x000fe4000001162a */
[----:B------:R-:W-:Y:S02]  /*0a10*/  LOP3.LUT R13, R15, UR20, R2, 0x96, !PT ;  /* 0x000000140f0d7c12 */ /* 0x000fe4000f8e9602 */
        /* <DEDUP_REMOVED lines=13> */
.L_x_1415:
[----:B0-----:R-:W-:Y:S05]  /*0af0*/  BSYNC B0 ;  /* 0x0000000000007941 */ /* 0x001fea0003800000 */
.L_x_1414:
[----:B------:R-:W-:Y:S01]  /*0b00*/  ISETP.GE.U32.AND P0, PT, R44, 0xe0, PT ;  /* 0x000000e02c00780c */ /* 0x000fe20003f06070 */
[----:B------:R-:W-:Y:S01]  /*0b10*/  IMAD.WIDE.U32 R2, R12, -0x2daee0ad, RZ ;  /* 0xd2511f530c027825 */ /* 0x000fe200078e00ff */
[----:B------:R-:W-:Y:S01]  /*0b20*/  LOP3.LUT R43, R43, 0xffffffdf, RZ, 0xc0, !PT ;  /* 0xffffffdf2b2b7812 */ /* 0x000fe200078ec0ff */
[----:B------:R-:W-:Y:S01]  /*0b30*/  UIADD3 UR26, UR5, -0x695add53, URZ ;  /* 0x96a522ad051a7890 */ /* 0x000fe2000fffe03f */
[----:B------:R-:W-:Y:S01]  /*0b40*/  BSSY B0, `(.L_x_1416) ;  /* 0x0000012000007945 */ /* 0x000fe20003800000 */
[----:B------:R-:W-:Y:S01]  /*0b50*/  IMAD.WIDE.U32 R12, R13, -0x326172a9, RZ ;  /* 0xcd9e8d570d0c7825 */ /* 0x000fe200078e00ff */
[----:B------:R-:W-:-:S03]  /*0b60*/  LOP3.LUT R136, R3, UR22, R14, 0x96, !PT ;  /* 0x0000001603887c12 */ /* 0x000fc6000f8e960e */
[----:B------:R-:W-:Y:S01]  /*0b70*/  IMAD R42, R23, 0x4, R42 ;  /* 0x00000004172a7824 */ /* 0x000fe200078e022a */
[----:B------:R-:W-:-:S03]  /*0b80*/  LOP3.LUT R134, R13, UR21, R20, 0x96, !PT ;  /* 0x000000150d867c12 */ /* 0x000fc6000f8e9614 */
[----:B------:R-:W-:Y:S01]  /*0b90*/  @P0 LOP3.LUT R43, R43, 0x20, RZ, 0xfc, !PT ;  /* 0x000000202b2b0812 */ /* 0x000fe200078efcff */
[----:B------:R-:W-:Y:S05]  /*0ba0*/  @!P0 BRA `(.L_x_1417) ;  /* 0x000000b000008947 */ /* 0x000fea0003800000 */
[----:B------:R-:W-:-:S04]  /*0bb0*/  ISETP.NE.U32.AND P0, PT, RZ, c[0x0][0x218], PT ;  /* 0x00008600ff007a0c */ /* 0x000fc80003f05070 */
[----:B------:R-:W-:Y:S01]  /*0bc0*/  ISETP.NE.AND.EX P0, PT, RZ, c[0x0][0x21c], PT, P0 ;  /* 0x00008700ff007a0c */ /* 0x000fe20003f05300 */
[----:B------:R-:W-:-:S04]  /*0bd0*/  IMAD.MOV.U32 R65, RZ, RZ, 0x10 ;  /* 0x00000010ff417424 */ /* 0x000fc800078e00ff */
[----:B------:R-:W-:-:S06]  /*0be0*/  IMAD.WIDE.U32 R64, R56, R65, c[0x0][0x1b0] ;  /* 0x00006c0038407625 */ /* 0x000fcc00078e0041 */
[----:B------:R-:W5:Y:S02]  /*0bf0*/  LDG.E.128 R64, [R64.64] ;  /* 0x0000000640407981 */ /* 0x000f64000c1e1d00 */
[----:B------:R-:W-:-:S04]  /*0c00*/  @P0 LEA R14, P1, R56, c[0x0][0x218], 0x4 ;  /* 0x00008600380e0a11 */ /* 0x000fc800078220ff */
[----:B------:R-:W-:-:S05]  /*0c10*/  @P0 LEA.HI.X R15, R56, c[0x0][0x21c], RZ, 0x4, P1 ;  /* 0x00008700380f0a11 */ /* 0x000fca00008f24ff */
[----:B------:R0:W5:Y:S01]  /*0c20*/  @P0 LDG.E.128 R68, [R14.64] ;  /* 0x000000060e440981 */ /* 0x000162000c1e1d00 */
[----:B------:R-:W-:Y:S01]  /*0c30*/  IADD3 R56, R56, 0x20, RZ ;  /* 0x0000002038387810 */ /* 0x000fe20007ffe0ff */
[----:B------:R-:W-:Y:S01]  /*0c40*/  @!P0 CS2R R68, SRZ ;  /* 0x0000000000448805 */ /* 0x000fe2000001ff00 */
[----:B------:R-:W-:Y:S02]  /*0c50*/  @!P0 CS2R R70, SRZ ;  /* 0x0000000000468805 */ /* 0x000fe4000001ff00 */
.L_x_1417:
[----:B0-----:R-:W-:Y:S05]  /*0c60*/  BSYNC B0 ;  /* 0x0000000000007941 */ /* 0x001fea0003800000 */
.L_x_1416:
[----:B------:R-:W-:Y:S01]  /*0c70*/  ISETP.GE.U32.AND P0, PT, R44, 0x100, PT ;  /* 0x000001002c00780c */ /* 0x000fe20003f06070 */
[----:B------:R-:W-:Y:S01]  /*0c80*/  BSSY B0, `(.L_x_1418) ;  /* 0x0000010000007945 */ /* 0x000fe20003800000 */
[----:B------:R-:W-:Y:S01]  /*0c90*/  LOP3.LUT R43, R43, 0xffffffef, RZ, 0xc0, !PT ;  /* 0xffffffef2b2b7812 */ /* 0x000fe200078ec0ff */
[----:B------:R-:W-:-:S04]  /*0ca0*/  IMAD.HI.U32 R23, R136, -0x326172a9, RZ ;  /* 0xcd9e8d5788177827 */ /* 0x000fc800078e00ff */
[----:B------:R-:W-:-:S06]  /*0cb0*/  IMAD.HI.U32 R21, R134, -0x2daee0ad, RZ ;  /* 0xd2511f5386157827 */ /* 0x000fcc00078e00ff */
[----:B------:R-:W-:Y:S01]  /*0cc0*/  @P0 LOP3.LUT R43, R43, 0x10, RZ, 0xfc, !PT ;  /* 0x000000102b2b0812 */ /* 0x000fe200078efcff */
[----:B------:R-:W-:Y:S05]  /*0cd0*/  @!P0 BRA `(.L_x_1419) ;  /* 0x000000a000008947 */ /* 0x000fea0003800000 */
[----:B------:R-:W-:-:S04]  /*0ce0*/  ISETP.NE.U32.AND P0, PT, RZ, c[0x0][0x218], PT ;  /* 0x00008600ff007a0c */ /* 0x000fc80003f05070 */
[----:B------:R-:W-:Y:S01]  /*0cf0*/  ISETP.NE.AND.EX P0, PT, RZ, c[0x0][0x21c], PT, P0 ;  /* 0x00008700ff007a0c */ /* 0x000fe20003f05300 */
[----:B------:R-:W-:-:S12]  /*0d00*/  IMAD.MOV.U32 R57, RZ, RZ, 0x10 ;  /* 0x00000010ff397424 */ /* 0x000fd800078e00ff */
[----:B------:R-:W-:-:S04]  /*0d10*/  @P0 LEA R14, P1, R56, c[0x0][0x218], 0x4 ;  /* 0x00008600380e0a11 */ /* 0x000fc800078220ff */
[C---:B------:R-:W-:Y:S01]  /*0d20*/  @P0 LEA.HI.X R15, R56.reuse, c[0x0][0x21c], RZ, 0x4, P1 ;  /* 0x00008700380f0a11 */ /* 0x040fe200008f24ff */
[----:B------:R-:W-:-:S04]  /*0d30*/  IMAD.WIDE.U32 R56, R56, R57, c[0x0][0x1b0] ;  /* 0x00006c0038387625 */ /* 0x000fc800078e0039 */
[----:B------:R0:W5:Y:S04]  /*0d40*/  @P0 LDG.E.128 R60, [R14.64] ;  /* 0x000000060e3c0981 */ /* 0x000168000c1e1d00 */
[----:B------:R-:W5:Y:S01]  /*0d50*/  LDG.E.128 R56, [R56.64] ;  /* 0x0000000638387981 */ /* 0x000f62000c1e1d00 */
[----:B------:R-:W-:Y:S01]  /*0d60*/  @!P0 CS2R R60, SRZ ;  /* 0x00000000003c8805 */ /* 0x000fe2000001ff00 */
[----:B------:R-:W-:Y:S02]  /*0d70*/  @!P0 CS2R R62, SRZ ;  /* 0x00000000003e8805 */ /* 0x000fe4000001ff00 */
.L_x_1419:
[----:B0-----:R-:W-:Y:S05]  /*0d80*/  BSYNC B0 ;  /* 0x0000000000007941 */ /* 0x001fea0003800000 */
.L_x_1418:
[----:B------:R-:W-:Y:S02]  /*0d90*/  ISETP.GE.AND P0, PT, R42, c[0x0][0x164], PT ;  /* 0x000059002a007a0c */ /* 0x000fe40003f06270 */
[----:B------:R-:W-:Y:S02]  /*0da0*/  LOP3.LUT R140, R23, UR23, R12, 0x96, !PT ;  /* 0x00000017178c7c12 */ /* 0x000fe4000f8e960c */
[----:B------:R-:W-:-:S09]  /*0db0*/  LOP3.LUT R142, R21, UR24, R2, 0x96, !PT ;  /* 0x00000018158e7c12 */ /* 0x000fd2000f8e9602 */
[----:B------:R-:W-:Y:S05]  /*0dc0*/  @P0 EXIT ;  /* 0x000000000000094d */ /* 0x000fea0003800000 */
[--C-:B-----5:R-:W-:Y:S01]  /*0dd0*/  PRMT R40, RZ, 0x5410, R32.reuse ;  /* 0x00005410ff287816 */ /* 0x120fe20000000020 */
[----:B------:R-:W-:Y:S01]  /*0de0*/  IMAD R136, R136, -0x326172a9, RZ ;  /* 0xcd9e8d5788887824 */ /* 0x000fe200078e02ff */
[----:B------:R-:W-:Y:S01]  /*0df0*/  PRMT R41, RZ, 0x7610, R32 ;  /* 0x00007610ff297816 */ /* 0x000fe20000000020 */
[----:B------:R-:W-:Y:S01]  /*0e00*/  IMAD.HI.U32 R135, R142, -0x326172a9, RZ ;  /* 0xcd9e8d578e877827 */ /* 0x000fe200078e00ff */
[--C-:B------:R-:W-:Y:S01]  /*0e10*/  PRMT R38, RZ, 0x5410, R33.reuse ;  /* 0x00005410ff267816 */ /* 0x100fe20000000021 */
[----:B------:R-:W-:Y:S01]  /*0e20*/  BSSY B0, `(.L_x_1420) ;  /* 0x0001930000007945 */ /* 0x000fe20003800000 */
[----:B------:R-:W-:Y:S01]  /*0e30*/  PRMT R39, RZ, 0x7610, R33 ;  /* 0x00007610ff277816 */ /* 0x000fe20000000021 */
[----:B------:R-:W-:Y:S01]  /*0e40*/  IMAD R134, R134, -0x2daee0ad, RZ ;  /* 0xd2511f5386867824 */ /* 0x000fe200078e02ff */
[--C-:B------:R-:W-:Y:S01]  /*0e50*/  PRMT R33, RZ, 0x5410, R8.reuse ;  /* 0x00005410ff217816 */ /* 0x100fe20000000008 */
[----:B------:R-:W-:Y:S01]  /*0e60*/  IMAD R142, R142, -0x326172a9, RZ ;  /* 0xcd9e8d578e8e7824 */ /* 0x000fe200078e02ff */
[----:B------:R-:W-:Y:S01]  /*0e70*/  PRMT R32, RZ, 0x7610, R8 ;  /* 0x00007610ff207816 */ /* 0x000fe20000000008 */
[----:B------:R-:W-:Y:S01]  /*0e80*/  IMAD.MOV.U32 R139, RZ, RZ, RZ ;  /* 0x000000ffff8b7224 */ /* 0x000fe200078e00ff */
[--C-:B------:R-:W-:Y:S01]  /*0e90*/  PRMT R31, RZ, 0x5410, R9.reuse ;  /* 0x00005410ff1f7816 */ /* 0x100fe20000000009 */
[----:B------:R-:W-:Y:S01]  /*0ea0*/  ULDC.U8 UR8, c[0x0][0x1f0] ;  /* 0x00007c0000087ab9 */ /* 0x000fe20000000000 */
        /* <DEDUP_REMOVED lines=47> */
[C---:B------:R-:W-:Y:S01]  /*11a0*/  IMAD.HI.U32 R57, R140.reuse, -0x2daee0ad, RZ ;  /* 0xd2511f538c397827 */ /* 0x040fe200078e00ff */
[--C-:B------:R-:W-:Y:S02]  /*11b0*/  PRMT R29, RZ, 0x5410, R10.reuse ;  /* 0x00005410ff1d7816 */ /* 0x100fe4000000000a */
[----:B------:R-:W-:Y:S01]  /*11c0*/  PRMT R28, RZ, 0x7610, R10 ;  /* 0x00007610ff1c7816 */ /* 0x000fe2000000000a */
[----:B------:R-:W-:Y:S01]  /*11d0*/  IMAD R140, R140, -0x2daee0ad, RZ ;  /* 0xd2511f538c8c7824 */ /* 0x000fe200078e02ff */
        /* <DEDUP_REMOVED lines=49> */
[----:B------:R-:W-:Y:S02]  /*14f0*/  LOP3.LUT R136, R135, UR25, R136, 0x96, !PT ;  /* 0x0000001987887c12 */ /* 0x000fe4000f8e9688 */
[----:B------:R-:W-:Y:S02]  /*1500*/  LOP3.LUT R141, R138, 0x3, RZ, 0xc0, !PT ;  /* 0x000000038a8d7812 */ /* 0x000fe400078ec0ff */
        /* <DEDUP_REMOVED lines=15> */
[----:B------:R-:W-:-:S02]  /*1600*/  LOP3.LUT R134, R57, UR26, R134, 0x96, !PT ;  /* 0x0000001a39867c12 */ /* 0x000fc4000f8e9686 */
        /* <DEDUP_REMOVED lines=8> */
.L_x_1904:
[----:B------:R-:W-:Y:S02]  /*1690*/  ISETP.NE.U32.AND P0, PT, RZ, c[0x0][0x1c0], PT ;  /* 0x00007000ff007a0c */ /* 0x000fe40003f05070 */
[----:B------:R-:W-:Y:S02]  /*16a0*/  LOP3.LUT P1, RZ, R43, 0x8, RZ, 0xc0, !PT ;  /* 0x000000082bff7812 */ /* 0x000fe4000782c0ff */
[----:B------:R-:W-:-:S13]  /*16b0*/  ISETP.NE.AND.EX P0, PT, RZ, c[0x0][0x1c4], PT, P0 ;  /* 0x00007100ff007a0c */ /* 0x000fda0003f05300 */
[----:B------:R-:W-:-:S04]  /*16c0*/  @P0 IMAD.MOV.U32 R61, RZ, RZ, 0x2 ;  /* 0x00000002ff3d0424 */ /* 0x000fc800078e00ff */
[----:B------:R-:W-:-:S06]  /*16d0*/  @P0 IMAD.WIDE R60, R42, R61, c[0x0][0x1c0] ;  /* 0x000070002a3c0625 */ /* 0x000fcc00078e023d */
[----:B------:R-:W2:Y:S01]  /*16e0*/  @P0 LDG.E.U16 R60, [R60.64] ;  /* 0x000000063c3c0981 */ /* 0x000ea2000c1e1500 */
[----:B------:R-:W-:Y:S01]  /*16f0*/  IMAD R62, R42, c[0x0][0x168], RZ ;  /* 0x00005a002a3e7a24 */ /* 0x000fe200078e02ff */
[----:B------:R-:W-:Y:S01]  /*1700*/  BSSY B1, `(.L_x_1421) ;  /* 0x00002d6000017945 */ /* 0x000fe20003800000 */
[----:B------:R-:W-:Y:S01]  /*1710*/  IMAD.MOV.U32 R215, RZ, RZ, 0x3f800000 ;  /* 0x3f800000ffd77424 */ /* 0x000fe200078e00ff */
[----:B------:R-:W0:Y:S02]  /*1720*/  S2R R214, SR_TID.X ;  /* 0x0000000000d67919 */ /* 0x000e240000002100 */
[----:B------:R-:W-:-:S04]  /*1730*/  SHF.R.S32.HI R63, RZ, 0x1f, R62 ;  /* 0x0000001fff3f7819 */ /* 0x000fc8000001143e */
[----:B------:R-:W-:Y:S02]  /*1740*/  LEA.HI R63, R63, R62, RZ, 0x3 ;  /* 0x0000003e3f3f7211 */ /* 0x000fe400078f18ff */
[----:B0-----:R-:W-:-:S04]  /*1750*/  LOP3.LUT R214, R214, 0x1f, RZ, 0xc0, !PT ;  /* 0x0000001fd6d67812 */ /* 0x001fc800078ec0ff */
[----:B------:R-:W-:-:S05]  /*1760*/  LEA.HI.SX32 R149, R63, R214, 0x1d ;  /* 0x000000d63f957211 */ /* 0x000fca00078feaff */
[----:B------:R-:W-:Y:S01]  /*1770*/  IMAD.MOV.U32 R216, RZ, RZ, R149 ;  /* 0x000000ffffd87224 */ /* 0x000fe200078e0095 */
[----:B--2---:R-:W-:Y:S01]  /*1780*/  @P0 PRMT R215, RZ, 0x5410, R60 ;  /* 0x00005410ffd70816 */ /* 0x004fe2000000003c */
        /* <DEDUP_REMOVED lines=9> */
[C---:B------:R-:W-:Y:S01]  /*1820*/  ISETP.NE.AND P1, PT, R141.reuse, 0x1, PT ;  /* 0x000000018d00780c */ /* 0x040fe20003f25270 */
[----:B------:R-:W-:Y:S01]  /*1830*/  BSSY B2, `(.L_x_1423) ;  /* 0x000000c000027945 */ /* 0x000fe20003800000 */
[----:B------:R-:W-:-:S11]  /*1840*/  IADD3 R161, R141, 0x1, RZ ;  /* 0x000000018da17810 */ /* 0x000fd60007ffe0ff */
[----:B------:R-:W-:Y:S05]  /*1850*/  @!P1 BRA `(.L_x_1424) ;  /* 0x0000008000009947 */ /* 0x000fea0003800000 */
[----:B0-----:R-:W-:Y:S01]  /*1860*/  ISETP.NE.AND P1, PT, R141, 0x2, PT ;  /* 0x000000028d00780c */ /* 0x001fe20003f25270 */
[----:B------:R-:W-:-:S12]  /*1870*/  IMAD.MOV.U32 R159, RZ, RZ, R134 ;  /* 0x000000ffff9f7224 */ /* 0x000fd800078e0086 */
[----:B------:R-:W-:Y:S05]  /*1880*/  @!P1 BRA `(.L_x_1425) ;  /* 0x0000006000009947 */ /* 0x000fea0003800000 */
[----:B------:R-:W-:Y:S01]  /*1890*/  ISETP.NE.AND P1, PT, R141, 0x3, PT ;  /* 0x000000038d00780c */ /* 0x000fe20003f25270 */
[----:B------:R-:W-:-:S12]  /*18a0*/  IMAD.MOV.U32 R159, RZ, RZ, R136 ;  /* 0x000000ffff9f7224 */ /* 0x000fd800078e0088 */
[----:B------:R-:W-:Y:S05]  /*18b0*/  @P1 BRA `(.L_x_1425) ;  /* 0x0000003000001947 */ /* 0x000fea0003800000 */
[----:B------:R-:W-:Y:S01]  /*18c0*/  IMAD.MOV.U32 R159, RZ, RZ, R140 ;  /* 0x000000ffff9f7224 */ /* 0x000fe200078e008c */
[----:B------:R-:W-:Y:S05]  /*18d0*/  BRA `(.L_x_1425) ;  /* 0x0000001000007947 */ /* 0x000fea0003800000 */
.L_x_1424:
[----:B0-----:R-:W-:Y:S02]  /*18e0*/  IMAD.MOV.U32 R159, RZ, RZ, R142 ;  /* 0x000000ffff9f7224 */ /* 0x001fe400078e008e */
.L_x_1425:
[----:B------:R-:W-:Y:S05]  /*18f0*/  BSYNC B2 ;  /* 0x0000000000027941 */ /* 0x000fea0003800000 */
.L_x_1423:
[----:B------:R-:W-:Y:S01]  /*1900*/  ISETP.NE.AND P1, PT, R161, 0x4, PT ;  /* 0x00000004a100780c */ /* 0x000fe20003f25270 */
[----:B------:R-:W-:-:S12]  /*1910*/  BSSY B2, `(.L_x_1426) ;  /* 0x000003b000027945 */ /* 0x000fd80003800000 */
[----:B------:R-:W-:Y:S05]  /*1920*/  @P1 BRA `(.L_x_1427) ;  /* 0x0000039000001947 */ /* 0x000fea0003800000 */
[----:B------:R-:W-:Y:S01]  /*1930*/  IADD3 R46, R46, 0x1, RZ ;  /* 0x000000012e2e7810 */ /* 0x000fe20007ffe0ff */
[----:B------:R-:W-:Y:S03]  /*1940*/  BSSY B3, `(.L_x_1428) ;  /* 0x000000c000037945 */ /* 0x000fe60003800000 */
[C---:B------:R-:W-:Y:S01]  /*1950*/  ISETP.NE.AND P1, PT, R46.reuse, RZ, PT ;  /* 0x000000ff2e00720c */ /* 0x040fe20003f25270 */
[----:B------:R-:W-:-:S12]  /*1960*/  IMAD.HI.U32 R136, R46, -0x2daee0ad, RZ ;  /* 0xd2511f532e887827 */ /* 0x000fd800078e00ff */
[----:B------:R-:W-:Y:S05]  /*1970*/  @P1 BRA `(.L_x_1429) ;  /* 0x0000008000001947 */ /* 0x000fea0003800000 */
[----:B------:R-:W-:-:S04]  /*1980*/  IADD3 R45, R45, 0x1, RZ ;  /* 0x000000012d2d7810 */ /* 0x000fc80007ffe0ff */
[----:B------:R-:W-:-:S13]  /*1990*/  ISETP.NE.AND P1, PT, R45, RZ, PT ;  /* 0x000000ff2d00720c */ /* 0x000fda0003f25270 */
[----:B------:R-:W-:Y:S01]  /*19a0*/  @!P1 IADD3 R47, R47, 0x1, RZ ;  /* 0x000000012f2f9810 */ /* 0x000fe20007ffe0ff */
[----:B------:R-:W-:Y:S01]  /*19b0*/  @!P1 IMAD.MOV.U32 R45, RZ, RZ, RZ ;  /* 0x000000ffff2d9224 */ /* 0x000fe200078e00ff */
[----:B------:R-:W-:Y:S02]  /*19c0*/  @!P1 IADD3 R134, R139, 0x1, RZ ;  /* 0x000000018b869810 */ /* 0x000fe40007ffe0ff */
[----:B------:R-:W-:-:S13]  /*19d0*/  ISETP.NE.AND P2, PT, R47, RZ, !P1 ;  /* 0x000000ff2f00720c */ /* 0x000fda0004f45270 */
[----:B------:R-:W-:-:S04]  /*19e0*/  @P2 IMAD.MOV R134, RZ, RZ, R139 ;  /* 0x000000ffff862224 */ /* 0x000fc800078e028b */
[----:B------:R-:W-:Y:S02]  /*19f0*/  @!P1 IMAD.MOV.U32 R139, RZ, RZ, R134 ;  /* 0x000000ffff8b9224 */ /* 0x000fe400078e0086 */
.L_x_1429:
[----:B------:R-:W-:Y:S05]  /*1a00*/  BSYNC B3 ;  /* 0x0000000000037941 */ /* 0x000fea0003800000 */
.L_x_1428:
[----:B------:R-:W-:Y:S01]  /*1a10*/  IMAD.HI.U32 R134, R47, -0x326172a9, RZ ;  /* 0xcd9e8d572f867827 */ /* 0x000fe200078e00ff */
[----:B------:R-:W-:-:S03]  /*1a20*/  LOP3.LUT R136, R136, UR5, R139, 0x96, !PT ;  /* 0x0000000588887c12 */ /* 0x000fc6000f8e968b */
[----:B------:R-:W-:Y:S01]  /*1a30*/  IMAD R161, R47, -0x326172a9, RZ ;  /* 0xcd9e8d572fa17824 */ /* 0x000fe200078e02ff */
[----:B------:R-:W-:Y:S01]  /*1a40*/  LOP3.LUT R134, R134, UR4, R45, 0x96, !PT ;  /* 0x0000000486867c12 */ /* 0x000fe2000f8e962d */
[----:B------:R-:W-:-:S04]  /*1a50*/  IMAD.WIDE.U32 R140, R136, -0x326172a9, RZ ;  /* 0xcd9e8d57888c7825 */ /* 0x000fc800078e00ff */
[----:B------:R-:W-:Y:S01]  /*1a60*/  IMAD R175, R46, -0x2daee0ad, RZ ;  /* 0xd2511f532eaf7824 */ /* 0x000fe200078e02ff */
[----:B------:R-:W-:Y:S01]  /*1a70*/  LOP3.LUT R161, R141, UR9, R161, 0x96, !PT ;  /* 0x000000098da17c12 */ /* 0x000fe2000f8e96a1 */
[----:B------:R-:W-:-:S04]  /*1a80*/  IMAD.WIDE.U32 R190, R134, -0x2daee0ad, RZ ;  /* 0xd2511f5386be7825 */ /* 0x000fc800078e00ff */
[----:B------:R-:W-:Y:S01]  /*1a90*/  IMAD.WIDE.U32 R216, R161, -0x2daee0ad, RZ ;  /* 0xd2511f53a1d87825 */ /* 0x000fe200078e00ff */
[----:B------:R-:W-:-:S03]  /*1aa0*/  LOP3.LUT R175, R191, UR10, R175, 0x96, !PT ;  /* 0x0000000abfaf7c12 */ /* 0x000fc6000f8e96af */
[----:B------:R-:W-:Y:S01]  /*1ab0*/  IMAD.MOV.U32 R161, RZ, RZ, RZ ;  /* 0x000000ffffa17224 */ /* 0x000fe200078e00ff */
[----:B------:R-:W-:Y:S01]  /*1ac0*/  LOP3.LUT R141, R217, UR12, R190, 0x96, !PT ;  /* 0x0000000cd98d7c12 */ /* 0x000fe2000f8e96be */
[----:B------:R-:W-:-:S05]  /*1ad0*/  IMAD.WIDE.U32 R174, R175, -0x326172a9, RZ ;  /* 0xcd9e8d57afae7825 */ /* 0x000fca00078e00ff */
[----:B------:R-:W-:Y:S01]  /*1ae0*/  LOP3.LUT R190, R175, UR11, R140, 0x96, !PT ;  /* 0x0000000bafbe7c12 */ /* 0x000fe2000f8e968c */
[----:B------:R-:W-:-:S04]  /*1af0*/  IMAD.WIDE.U32 R140, R141, -0x326172a9, RZ ;  /* 0xcd9e8d578d8c7825 */ /* 0x000fc800078e00ff */
[----:B------:R-:W-:Y:S01]  /*1b00*/  IMAD.WIDE.U32 R190, R190, -0x2daee0ad, RZ ;  /* 0xd2511f53bebe7825 */ /* 0x000fe200078e00ff */
[----:B------:R-:W-:-:S04]  /*1b10*/  LOP3.LUT R217, R141, UR13, R174, 0x96, !PT ;  /* 0x0000000d8dd97c12 */ /* 0x000fc8000f8e96ae */
        /* <DEDUP_REMOVED lines=23> */
[----:B------:R-:W-:-:S03]  /*1c90*/  LOP3.LUT R136, R191, UR25, R216, 0x96, !PT ;  /* 0x00000019bf887c12 */ /* 0x000fc6000f8e96d8 */
[----:B------:R-:W-:Y:S01]  /*1ca0*/  IMAD.MOV.U32 R142, RZ, RZ, R190 ;  /* 0x000000ffff8e7224 */ /* 0x000fe200078e00be */
[----:B------:R-:W-:Y:S02]  /*1cb0*/  LOP3.LUT R134, R141, UR26, R174, 0x96, !PT ;  /* 0x0000001a8d867c12 */ /* 0x000fe4000f8e96ae */
.L_x_1427:
[----:B------:R-:W-:Y:S05]  /*1cc0*/  BSYNC B2 ;  /* 0x0000000000027941 */ /* 0x000fea0003800000 */
.L_x_1426:
[----:B------:R-:W0:Y:S01]  /*1cd0*/  I2F.U32 R141, R159 ;  /* 0x0000009f008d7306 */ /* 0x000e220000201000 */
[----:B------:R-:W-:Y:S01]  /*1ce0*/  IMAD.MOV.U32 R206, RZ, RZ, 0x2f800000 ;  /* 0x2f800000ffce7424 */ /* 0x000fe200078e00ff */
[----:B-----5:R-:W-:Y:S01]  /*1cf0*/  PRMT R148, RZ, 0x5410, R60 ;  /* 0x00005410ff947816 */ /* 0x020fe2000000003c */
[----:B------:R-:W-:Y:S01]  /*1d00*/  BSSY B2, `(.L_x_1430) ;  /* 0x0000016000027945 */ /* 0x000fe20003800000 */
[----:B------:R-:W-:Y:S02]  /*1d10*/  LOP3.LUT R43, R43, 0xfffffffb, RZ, 0xc0, !PT ;  /* 0xfffffffb2b2b7812 */ /* 0x000fe400078ec0ff */
[----:B------:R-:W-:Y:S01]  /*1d20*/  IADD3 R174, R161, 0x1, RZ ;  /* 0x00000001a1ae7810 */ /* 0x000fe20007ffe0ff */
[----:B------:R-:W-:-:S04]  /*1d30*/  FMUL.FTZ R148, R148, R215 ;  /* 0x000000d794947220 */ /* 0x000fc80000410000 */
[----:B------:R-:W-:Y:S02]  /*1d40*/  FMUL.FTZ R148, R148, c[0x0][0x1e8] ;  /* 0x00007a0094947a20 */ /* 0x000fe40000410000 */
[----:B0-----:R-:W-:-:S05]  /*1d50*/  FFMA.FTZ R141, R141, R206, 1.1641532182693481445e-10 ;  /* 0x2f0000008d8d7423 */ /* 0x001fca00000100ce */
[----:B------:R-:W-:Y:S02]  /*1d60*/  FSETP.GTU.FTZ.AND P1, PT, R141, c[0x0][0x1e4], PT ;  /* 0x000079008d007a0b */ /* 0x000fe40003f3c000 */
[----:B------:R-:W-:Y:S02]  /*1d70*/  @P0 PRMT R141, RZ, 0x5410, R56 ;  /* 0x00005410ff8d0816 */ /* 0x000fe40000000038 */
[----:B------:R-:W-:-:S05]  /*1d80*/  FSEL R148, R148, RZ, !P1 ;  /* 0x000000ff94947208 */ /* 0x000fca0004800000 */
[----:B------:R-:W-:-:S04]  /*1d90*/  @P0 FADD.FTZ R148, R141, R148 ;  /* 0x000000948d940221 */ /* 0x000fc80000010000 */
[----:B------:R-:W-:Y:S02]  /*1da0*/  @P1 LOP3.LUT R43, R43, 0x4, RZ, 0xfc, !PT ;  /* 0x000000042b2b1812 */ /* 0x000fe400078efcff */
[----:B------:R-:W-:-:S13]  /*1db0*/  ISETP.NE.AND P1, PT, R161, 0x1, PT ;  /* 0x00000001a100780c */ /* 0x000fda0003f25270 */
[----:B------:R-:W-:Y:S05]  /*1dc0*/  @!P1 BRA `(.L_x_1431) ;  /* 0x0000008000009947 */ /* 0x000fea0003800000 */
[----:B------:R-:W-:Y:S02]  /*1dd0*/  ISETP.NE.AND P1, PT, R161, 0x2, PT ;  /* 0x00000002a100780c */ /* 0x000fe40003f25270 */
[----:B------:R-:W-:-:S11]  /*1de0*/  MOV R159, R134 ;  /* 0x00000086009f7202 */ /* 0x000fd60000000f00 */
[----:B------:R-:W-:Y:S05]  /*1df0*/  @!P1 BRA `(.L_x_1432) ;  /* 0x0000006000009947 */ /* 0x000fea0003800000 */
[----:B------:R-:W-:Y:S01]  /*1e00*/  ISETP.NE.AND P1, PT, R161, 0x3, PT ;  /* 0x00000003a100780c */ /* 0x000fe20003f25270 */
[----:B------:R-:W-:-:S12]  /*1e10*/  IMAD.MOV.U32 R159, RZ, RZ, R136 ;  /* 0x000000ffff9f7224 */ /* 0x000fd800078e0088 */
[----:B------:R-:W-:Y:S05]  /*1e20*/  @P1 BRA `(.L_x_1432) ;  /* 0x0000003000001947 */ /* 0x000fea0003800000 */
[----:B------:R-:W-:Y:S01]  /*1e30*/  IMAD.MOV.U32 R159, RZ, RZ, R140 ;  /* 0x000000ffff9f7224 */ /* 0x000fe200078e008c */
[----:B------:R-:W-:Y:S05]  /*1e40*/  BRA `(.L_x_1432) ;  /* 0x0000001000007947 */ /* 0x000fea0003800000 */
.L_x_1431:
[----:B------:R-:W-:Y:S02]  /*1e50*/  IMAD.MOV.U32 R159, RZ, RZ, R142 ;  /* 0x000000ffff9f7224 */ /* 0x000fe400078e008e */
.L_x_1432:
[----:B------:R-:W-:Y:S05]  /*1e60*/  BSYNC B2 ;  /* 0x0000000000027941 */ /* 0x000fea0003800000 */
.L_x_1430:
        /* <DEDUP_REMOVED lines=16> */
.L_x_1436:
[----:B------:R-:W-:Y:S05]  /*1f70*/  BSYNC B3 ;  /* 0x0000000000037941 */ /* 0x000fea0003800000 */
.L_x_1435:
        /* <DEDUP_REMOVED lines=9> */
[----:B------:R-:W-:-:S04]  /*2010*/  LOP3.LUT R175, R191, UR10, R175, 0x96, !PT ;  /* 0x0000000abfaf7c12 */ /* 0x000fc8000f8e96af */
        /* <DEDUP_REMOVED lines=31> */
[----:B------:R-:W-:Y:S01]  /*2210*/  LOP3.LUT R134, R141, UR26, R174, 0x96, !PT ;  /* 0x0000001a8d867c12 */ /* 0x000fe2000f8e96ae */
[----:B------:R-:W-:Y:S02]  /*2220*/  IMAD.MOV.U32 R174, RZ, RZ, RZ ;  /* 0x000000ffffae7224 */ /* 0x000fe400078e00ff */
.L_x_1434:
[----:B------:R-:W-:Y:S05]  /*2230*/  BSYNC B2 ;  /* 0x0000000000027941 */ /* 0x000fea0003800000 */
.L_x_1433:
[----:B------:R-:W0:Y:S01]  /*2240*/  I2F.U32 R141, R159 ;  /* 0x0000009f008d7306 */ /* 0x000e220000201000 */
[----:B------:R-:W-:Y:S01]  /*2250*/  PRMT R60, RZ, 0x7610, R60 ;  /* 0x00007610ff3c7816 */ /* 0x000fe2000000003c */
[----:B------:R-:W-:Y:S01]  /*2260*/  BSSY B2, `(.L_x_1437) ;  /* 0x0000016000027945 */ /* 0x000fe20003800000 */
[----:B------:R-:W-:-:S03]  /*2270*/  LOP3.LUT R43, R43, 0xfffffffd, RZ, 0xc0, !PT ;  /* 0xfffffffd2b2b7812 */ /* 0x000fc600078ec0ff */
[----:B------:R-:W-:-:S04]  /*2280*/  FMUL.FTZ R60, R60, R215 ;  /* 0x000000d73c3c7220 */ /* 0x000fc80000410000 */
[----:B------:R-:W-:Y:S02]  /*2290*/  FMUL.FTZ R60, R60, c[0x0][0x1e8] ;  /* 0x00007a003c3c7a20 */ /* 0x000fe40000410000 */
[----:B0-----:R-:W-:-:S05]  /*22a0*/  FFMA.FTZ R141, R141, R206, 1.1641532182693481445e-10 ;  /* 0x2f0000008d8d7423 */ /* 0x001fca00000100ce */
[----:B------:R-:W-:Y:S02]  /*22b0*/  FSETP.GTU.FTZ.AND P1, PT, R141, c[0x0][0x1e4], PT ;  /* 0x000079008d007a0b */ /* 0x000fe40003f3c000 */
[----:B------:R-:W-:Y:S02]  /*22c0*/  IADD3 R141, R174, 0x1, RZ ;  /* 0x00000001ae8d7810 */ /* 0x000fe40007ffe0ff */
[----:B------:R-:W-:Y:S02]  /*22d0*/  FSEL R161, R60, RZ, !P1 ;  /* 0x000000ff3ca17208 */ /* 0x000fe40004800000 */
[----:B------:R-:W-:-:S05]  /*22e0*/  @P0 PRMT R60, RZ, 0x7610, R56 ;  /* 0x00007610ff3c0816 */ /* 0x000fca0000000038 */
[----:B------:R-:W-:Y:S02]  /*22f0*/  @P0 FADD.FTZ R161, R60, R161 ;  /* 0x000000a13ca10221 */ /* 0x000fe40000010000 */
[----:B------:R-:W-:Y:S02]  /*2300*/  @P1 LOP3.LUT R43, R43, 0x2, RZ, 0xfc, !PT ;  /* 0x000000022b2b1812 */ /* 0x000fe400078efcff */
[----:B------:R-:W-:-:S13]  /*2310*/  ISETP.NE.AND P1, PT, R174, 0x1, PT ;  /* 0x00000001ae00780c */ /* 0x000fda0003f25270 */
[----:B------:R-:W-:Y:S05]  /*2320*/  @!P1 BRA `(.L_x_1438) ;  /* 0x0000008000009947 */ /* 0x000fea0003800000 */
[----:B------:R-:W-:Y:S01]  /*2330*/  ISETP.NE.AND P1, PT, R174, 0x2, PT ;  /* 0x00000002ae00780c */ /* 0x000fe20003f25270 */
[----:B------:R-:W-:-:S12]  /*2340*/  IMAD.MOV.U32 R60, RZ, RZ, R134 ;  /* 0x000000ffff3c7224 */ /* 0x000fd800078e0086 */
[----:B------:R-:W-:Y:S05]  /*2350*/  @!P1 BRA `(.L_x_1439) ;  /* 0x0000006000009947 */ /* 0x000fea0003800000 */
[----:B------:R-:W-:Y:S01]  /*2360*/  ISETP.NE.AND P1, PT, R174, 0x3, PT ;  /* 0x00000003ae00780c */ /* 0x000fe20003f25270 */
[----:B------:R-:W-:-:S12]  /*2370*/  IMAD.MOV.U32 R60, RZ, RZ, R136 ;  /* 0x000000ffff3c7224 */ /* 0x000fd800078e0088 */
[----:B------:R-:W-:Y:S05]  /*2380*/  @P1 BRA `(.L_x_1439) ;  /* 0x0000003000001947 */ /* 0x000fea0003800000 */
[----:B------:R-:W-:Y:S01]  /*2390*/  IMAD.MOV.U32 R60, RZ, RZ, R140 ;  /* 0x000000ffff3c7224 */ /* 0x000fe200078e008c */
[----:B------:R-:W-:Y:S05]  /*23a0*/  BRA `(.L_x_1439) ;  /* 0x0000001000007947 */ /* 0x000fea0003800000 */
.L_x_1438:
[----:B------:R-:W-:Y:S02]  /*23b0*/  IMAD.MOV.U32 R60, RZ, RZ, R142 ;  /* 0x000000ffff3c7224 */ /* 0x000fe400078e008e */
.L_x_1439:
[----:B------:R-:W-:Y:S05]  /*23c0*/  BSYNC B2 ;  /* 0x0000000000027941 */ /* 0x000fea0003800000 */
.L_x_1437:
        /* <DEDUP_REMOVED lines=16> */
.L_x_1443:
[----:B------:R-:W-:Y:S05]  /*24d0*/  BSYNC B3 ;  /* 0x0000000000037941 */ /* 0x000fea0003800000 */
.L_x_1442:
        /* <DEDUP_REMOVED lines=43> */
.L_x_1441:
[----:B------:R-:W-:Y:S05]  /*2790*/  BSYNC B2 ;  /* 0x0000000000027941 */ /* 0x000fea0003800000 */
.L_x_1440:
[----:B------:R0:W1:Y:S01]  /*27a0*/  I2F.U32 R159, R60 ;  /* 0x0000003c009f7306 */ /* 0x0000620000201000 */
[C---:B------:R-:W-:Y:S01]  /*27b0*/  ISETP.NE.AND P2, PT, R141.reuse, 0x1, PT ;  /* 0x000000018d00780c */ /* 0x040fe20003f45270 */
[----:B------:R-:W-:Y:S01]  /*27c0*/  BSSY B2, `(.L_x_1444) ;  /* 0x0000014000027945 */ /* 0x000fe20003800000 */
[----:B------:R-:W-:Y:S02]  /*27d0*/  IADD3 R175, R141, 0x1, RZ ;  /* 0x000000018daf7810 */ /* 0x000fe40007ffe0ff */
[----:B0-----:R-:W-:-:S05]  /*27e0*/  PRMT R60, RZ, 0x5410, R61 ;  /* 0x00005410ff3c7816 */ /* 0x001fca000000003d */
[----:B------:R-:W-:Y:S01]  /*27f0*/  FMUL.FTZ R174, R60, R215 ;  /* 0x000000d73cae7220 */ /* 0x000fe20000410000 */
[----:B------:R-:W-:Y:S01]  /*2800*/  @P0 PRMT R60, RZ, 0x5410, R57 ;  /* 0x00005410ff3c0816 */ /* 0x000fe20000000039 */
[----:B-1----:R-:W-:Y:S02]  /*2810*/  FFMA.FTZ R159, R159, R206, 1.1641532182693481445e-10 ;  /* 0x2f0000009f9f7423 */ /* 0x002fe400000100ce */
[----:B------:R-:W-:-:S03]  /*2820*/  FMUL.FTZ R174, R174, c[0x0][0x1e8] ;  /* 0x00007a00aeae7a20 */ /* 0x000fc60000410000 */
[----:B------:R-:W-:-:S04]  /*2830*/  FSETP.GTU.FTZ.AND P1, PT, R159, c[0x0][0x1e4], PT ;  /* 0x000079009f007a0b */ /* 0x000fc80003f3c000 */
[----:B------:R-:W-:-:S05]  /*2840*/  FSEL R159, R174, RZ, !P1 ;  /* 0x000000ffae9f7208 */ /* 0x000fca0004800000 */
[----:B------:R-:W-:Y:S01]  /*2850*/  @P0 FADD.FTZ R159, R60, R159 ;  /* 0x0000009f3c9f0221 */ /* 0x000fe20000010000 */
        /* <DEDUP_REMOVED lines=9> */
.L_x_1445:
[----:B------:R-:W-:Y:S02]  /*28f0*/  IMAD.MOV.U32 R60, RZ, RZ, R142 ;  /* 0x000000ffff3c7224 */ /* 0x000fe400078e008e */
.L_x_1446:
[----:B------:R-:W-:Y:S05]  /*2900*/  BSYNC B2 ;  /* 0x0000000000027941 */ /* 0x000fea0003800000 */
.L_x_1444:
        /* <DEDUP_REMOVED lines=16> */
.L_x_1450:
[----:B------:R-:W-:Y:S05]  /*2a10*/  BSYNC B3 ;  /* 0x0000000000037941 */ /* 0x000fea0003800000 */
.L_x_1449:
[----:B------:R-:W-:Y:S01]  /*2a20*/  IMAD.HI.U32 R134, R47, -0x326172a9, RZ ;  /* 0xcd9e8d572f867827 */ /* 0x000fe200078e00ff */
[----:B------:R-:W-:-:S03]  /*2a30*/  LOP3.LUT R136, R136, UR5, R139, 0x96, !PT ;  /* 0x0000000588887c12 */ /* 0x000fc6000f8e968b */
[----:B------:R-:W-:Y:S01]  /*2a40*/  IMAD R175, R47, -0x326172a9, RZ ;  /* 0xcd9e8d572faf7824 */ /* 0x000fe200078e02ff */
[----:B------:R-:W-:Y:S01]  /*2a50*/  LOP3.LUT R134, R134, UR4, R45, 0x96, !PT ;  /* 0x0000000486867c12 */ /* 0x000fe2000f8e962d */
[----:B------:R-:W-:-:S04]  /*2a60*/  IMAD.WIDE.U32 R140, R136, -0x326172a9, RZ ;  /* 0xcd9e8d57888c7825 */ /* 0x000fc800078e00ff */
[----:B------:R-:W-:Y:S01]  /*2a70*/  IMAD R217, R46, -0x2daee0ad, RZ ;  /* 0xd2511f532ed97824 */ /* 0x000fe200078e02ff */
        /* <DEDUP_REMOVED lines=30> */
[----:B------:R-:W-:Y:S01]  /*2c60*/  IMAD.MOV.U32 R175, RZ, RZ, RZ ;  /* 0x000000ffffaf7224 */ /* 0x000fe200078e00ff */
[----:B------:R-:W-:Y:S01]  /*2c70*/  LOP3.LUT R140, R217, UR23, R140, 0x96, !PT ;  /* 0x00000017d98c7c12 */ /* 0x000fe2000f8e968c */
[----:B------:R-:W-:-:S04]  /*2c80*/  IMAD.WIDE.U32 R190, R190, -0x326172a9, RZ ;  /* 0xcd9e8d57bebe7825 */ /* 0x000fc800078e00ff */
[----:B------:R-:W-:Y:S01]  /*2c90*/  IMAD.WIDE.U32 R140, R140, -0x2daee0ad, RZ ;  /* 0xd2511f538c8c7825 */ /* 0x000fe200078e00ff */
[----:B------:R-:W-:-:S03]  /*2ca0*/  LOP3.LUT R136, R191, UR25, R216, 0x96, !PT ;  /* 0x00000019bf887c12 */ /* 0x000fc6000f8e96d8 */
[----:B------:R-:W-:Y:S01]  /*2cb0*/  IMAD.MOV.U32 R142, RZ, RZ, R190 ;  /* 0x000000ffff8e7224 */ /* 0x000fe200078e00be */
[----:B------:R-:W-:Y:S02]  /*2cc0*/  LOP3.LUT R134, R141, UR26, R174, 0x96, !PT ;  /* 0x0000001a8d867c12 */ /* 0x000fe4000f8e96ae */
.L_x_1448:
[----:B------:R-:W-:Y:S05]  /*2cd0*/  BSYNC B2 ;  /* 0x0000000000027941 */ /* 0x000fea0003800000 */
.L_x_1447:
[----:B------:R0:W1:Y:S01]  /*2ce0*/  I2F.U32 R141, R60 ;  /* 0x0000003c008d7306 */ /* 0x0000620000201000 */
[----:B------:R-:W-:Y:S01]  /*2cf0*/  ISETP.NE.AND P3, PT, R175, 0x1, PT ;  /* 0x00000001af00780c */ /* 0x000fe20003f65270 */
[----:B------:R-:W-:Y:S01]  /*2d00*/  BSSY B2, `(.L_x_1451) ;  /* 0x0000014000027945 */ /* 0x000fe20003800000 */
[----:B0-----:R-:W-:-:S05]  /*2d10*/  PRMT R60, RZ, 0x7610, R61 ;  /* 0x00007610ff3c7816 */ /* 0x001fca000000003d */
[----:B------:R-:W-:Y:S02]  /*2d20*/  FMUL.FTZ R61, R60, R215 ;  /* 0x000000d73c3d7220 */ /* 0x000fe40000410000 */
[----:B-1----:R-:W-:Y:S02]  /*2d30*/  FFMA.FTZ R141, R141, R206, 1.1641532182693481445e-10 ;  /* 0x2f0000008d8d7423 */ /* 0x002fe400000100ce */
[----:B------:R-:W-:-:S03]  /*2d40*/  FMUL.FTZ R61, R61, c[0x0][0x1e8] ;  /* 0x00007a003d3d7a20 */ /* 0x000fc60000410000 */
[----:B------:R-:W-:Y:S02]  /*2d50*/  FSETP.GTU.FTZ.AND P2, PT, R141, c[0x0][0x1e4], PT ;  /* 0x000079008d007a0b */ /* 0x000fe40003f5c000 */
[----:B------:R-:W-:Y:S02]  /*2d60*/  IADD3 R141, R175, 0x1, RZ ;  /* 0x00000001af8d7810 */ /* 0x000fe40007ffe0ff */
[----:B------:R-:W-:Y:S02]  /*2d70*/  FSEL R174, R61, RZ, !P2 ;  /* 0x000000ff3dae7208 */ /* 0x000fe40005000000 */
[----:B------:R-:W-:-:S05]  /*2d80*/  @P0 PRMT R61, RZ, 0x7610, R57 ;  /* 0x00007610ff3d0816 */ /* 0x000fca0000000039 */
        /* <DEDUP_REMOVED lines=10> */
.L_x_1452:
[----:B------:R-:W-:Y:S02]  /*2e30*/  IMAD.MOV.U32 R218, RZ, RZ, R142 ;  /* 0x000000ffffda7224 */ /* 0x000fe400078e008e */
.L_x_1453:
[----:B------:R-:W-:Y:S05]  /*2e40*/  BSYNC B2 ;  /* 0x0000000000027941 */ /* 0x000fea0003800000 */
.L_x_1451:
        /* <DEDUP_REMOVED lines=10> */
[----:B------:R-:W-:Y:S02]  /*2ef0*/  @!P3 IADD3 R47, R47, 0x1, RZ ;  /* 0x000000012f2fb810 */ /* 0x000fe40007ffe0ff */
[----:B------:R-:W-:Y:S02]  /*2f00*/  @!P3 IADD3 R60, R139, 0x1, RZ ;  /* 0x000000018b3cb810 */ /* 0x000fe40007ffe0ff */
[----:B------:R-:W-:Y:S02]  /*2f10*/  ISETP.NE.AND P4, PT, R47, RZ, !P3 ;  /* 0x000000ff2f00720c */ /* 0x000fe40005f85270 */
[----:B------:R-:W-:-:S11]  /*2f20*/  @!P3 MOV R45, RZ ;  /* 0x000000ff002db202 */ /* 0x000fd60000000f00 */
[----:B------:R-:W-:-:S04]  /*2f30*/  @P4 IMAD.MOV R60, RZ, RZ, R139 ;  /* 0x000000ffff3c4224 */ /* 0x000fc800078e028b */
[----:B------:R-:W-:Y:S02]  /*2f40*/  @!P3 IMAD.MOV.U32 R139, RZ, RZ, R60 ;  /* 0x000000ffff8bb224 */ /* 0x000fe400078e003c */
.L_x_1457:
[----:B------:R-:W-:Y:S05]  /*2f50*/  BSYNC B3 ;  /* 0x0000000000037941 */ /* 0x000fea0003800000 */
.L_x_1456:
        /* <DEDUP_REMOVED lines=43> */
.L_x_1455:
[----:B------:R-:W-:Y:S05]  /*3210*/  BSYNC B2 ;  /* 0x0000000000027941 */ /* 0x000fea0003800000 */
.L_x_1454:
[----:B------:R-:W0:Y:S01]  /*3220*/  I2F.U32 R61, R218 ;  /* 0x000000da003d7306 */ /* 0x000e220000201000 */
[----:B------:R-:W-:Y:S01]  /*3230*/  PRMT R60, RZ, 0x5410, R62 ;  /* 0x00005410ff3c7816 */ /* 0x000fe2000000003e */
[----:B------:R-:W-:Y:S01]  /*3240*/  BSSY B2, `(.L_x_1458) ;  /* 0x0000014000027945 */ /* 0x000fe20003800000 */
[----:B------:R-:W-:-:S03]  /*3250*/  ISETP.NE.AND P4, PT, R141, 0x1, PT ;  /* 0x000000018d00780c */ /* 0x000fc60003f85270 */
[----:B------:R-:W-:-:S04]  /*3260*/  FMUL.FTZ R60, R60, R215 ;  /* 0x000000d73c3c7220 */ /* 0x000fc80000410000 */
[----:B------:R-:W-:Y:S02]  /*3270*/  FMUL.FTZ R60, R60, c[0x0][0x1e8] ;  /* 0x00007a003c3c7a20 */ /* 0x000fe40000410000 */
[----:B0-----:R-:W-:-:S05]  /*3280*/  FFMA.FTZ R61, R61, R206, 1.1641532182693481445e-10 ;  /* 0x2f0000003d3d7423 */ /* 0x001fca00000100ce */
        /* <DEDUP_REMOVED lines=14> */
.L_x_1459:
[----:B------:R-:W-:Y:S02]  /*3370*/  IMAD.MOV.U32 R218, RZ, RZ, R142 ;  /* 0x000000ffffda7224 */ /* 0x000fe400078e008e */
.L_x_1460:
[----:B------:R-:W-:Y:S05]  /*3380*/  BSYNC B2 ;  /* 0x0000000000027941 */ /* 0x000fea0003800000 */
.L_x_1458:
        /* <DEDUP_REMOVED lines=16> */
.L_x_1464:
[----:B------:R-:W-:Y:S05]  /*3490*/  BSYNC B3 ;  /* 0x0000000000037941 */ /* 0x000fea0003800000 */
.L_x_1463:
        /* <DEDUP_REMOVED lines=43> */
.L_x_1462:
[----:B------:R-:W-:Y:S05]  /*3750*/  BSYNC B2 ;  /* 0x0000000000027941 */ /* 0x000fea0003800000 */
.L_x_1461:
[----:B------:R-:W0:Y:S01]  /*3760*/  I2F.U32 R141, R218 ;  /* 0x000000da008d7306 */ /* 0x000e220000201000 */
[----:B------:R-:W-:Y:S01]  /*3770*/  PRMT R62, RZ, 0x7610, R62 ;  /* 0x00007610ff3e7816 */ /* 0x000fe2000000003e */
[----:B------:R-:W-:Y:S01]  /*3780*/  BSSY B2, `(.L_x_1465) ;  /* 0x0000014000027945 */ /* 0x000fe20003800000 */
[C---:B------:R-:W-:Y:S02]  /*3790*/  ISETP.NE.AND P5, PT, R61.reuse, 0x1, PT ;  /* 0x000000013d00780c */ /* 0x040fe40003fa5270 */
[----:B------:R-:W-:Y:S01]  /*37a0*/  IADD3 R60, R61, 0x1, RZ ;  /* 0x000000013d3c7810 */ /* 0x000fe20007ffe0ff */
[----:B------:R-:W-:-:S04]  /*37b0*/  FMUL.FTZ R62, R62, R215 ;  /* 0x000000d73e3e7220 */ /* 0x000fc80000410000 */
[----:B------:R-:W-:Y:S02]  /*37c0*/  FMUL.FTZ R62, R62, c[0x0][0x1e8] ;  /* 0x00007a003e3e7a20 */ /* 0x000fe40000410000 */
[----:B0-----:R-:W-:-:S05]  /*37d0*/  FFMA.FTZ R141, R141, R206, 1.1641532182693481445e-10 ;  /* 0x2f0000008d8d7423 */ /* 0x001fca00000100ce */
[----:B------:R-:W-:Y:S02]  /*37e0*/  FSETP.GTU.FTZ.AND P4, PT, R141, c[0x0][0x1e4], PT ;  /* 0x000079008d007a0b */ /* 0x000fe40003f9c000 */
[----:B------:R-:W-:Y:S02]  /*37f0*/  @P0 PRMT R141, RZ, 0x7610, R58 ;  /* 0x00007610ff8d0816 */ /* 0x000fe4000000003a */
        /* <DEDUP_REMOVED lines=11> */
.L_x_1466:
[----:B------:R-:W-:Y:S02]  /*38b0*/  IMAD.MOV.U32 R62, RZ, RZ, R142 ;  /* 0x000000ffff3e7224 */ /* 0x000fe400078e008e */
.L_x_1467:
[----:B------:R-:W-:Y:S05]  /*38c0*/  BSYNC B2 ;  /* 0x0000000000027941 */ /* 0x000fea0003800000 */
.L_x_1465:
        /* <DEDUP_REMOVED lines=16> */
.L_x_1471:
[----:B------:R-:W-:Y:S05]  /*39d0*/  BSYNC B3 ;  /* 0x0000000000037941 */ /* 0x000fea0003800000 */
.L_x_1470:
        /* <DEDUP_REMOVED lines=43> */
.L_x_1469:
[----:B------:R-:W-:Y:S05]  /*3c90*/  BSYNC B2 ;  /* 0x0000000000027941 */ /* 0x000fea0003800000 */
.L_x_1468:
[----:B------:R0:W1:Y:S01]  /*3ca0*/  I2F.U32 R61, R62 ;  /* 0x0000003e003d7306 */ /* 0x0000620000201000 */
[----:B------:R-:W-:Y:S01]  /*3cb0*/  ISETP.NE.AND P6, PT, R60, 0x1, PT ;  /* 0x000000013c00780c */ /* 0x000fe20003fc5270 */
[----:B------:R-:W-:Y:S01]  /*3cc0*/  BSSY B2, `(.L_x_1472) ;  /* 0x0000014000027945 */ /* 0x000fe20003800000 */
[----:B0-----:R-:W-:-:S05]  /*3cd0*/  PRMT R62, RZ, 0x5410, R63 ;  /* 0x00005410ff3e7816 */ /* 0x001fca000000003f */
[----:B------:R-:W-:Y:S01]  /*3ce0*/  FMUL.FTZ R141, R62, R215 ;  /* 0x000000d73e8d7220 */ /* 0x000fe20000410000 */
[----:B------:R-:W-:Y:S01]  /*3cf0*/  @P0 PRMT R62, RZ, 0x5410, R59 ;  /* 0x00005410ff3e0816 */ /* 0x000fe2000000003b */
[----:B-1----:R-:W-:Y:S02]  /*3d00*/  FFMA.FTZ R61, R61, R206, 1.1641532182693481445e-10 ;  /* 0x2f0000003d3d7423 */ /* 0x002fe400000100ce */
[----:B------:R-:W-:-:S03]  /*3d10*/  FMUL.FTZ R141, R141, c[0x0][0x1e8] ;  /* 0x00007a008d8d7a20 */ /* 0x000fc60000410000 */
[----:B------:R-:W-:-:S04]  /*3d20*/  FSETP.GTU.FTZ.AND P5, PT, R61, c[0x0][0x1e4], PT ;  /* 0x000079003d007a0b */ /* 0x000fc80003fbc000 */
[----:B------:R-:W-:Y:S02]  /*3d30*/  FSEL R191, R141, RZ, !P5 ;  /* 0x000000ff8dbf7208 */ /* 0x000fe40006800000 */
[----:B------:R-:W-:-:S03]  /*3d40*/  IADD3 R141, R60, 0x1, RZ ;  /* 0x000000013c8d7810 */ /* 0x000fc60007ffe0ff */
        /* <DEDUP_REMOVED lines=10> */
.L_x_1473:
[----:B------:R-:W-:Y:S02]  /*3df0*/  IMAD.MOV.U32 R62, RZ, RZ, R142 ;  /* 0x000000ffff3e7224 */ /* 0x000fe400078e008e */
.L_x_1474:
[----:B------:R-:W-:Y:S05]  /*3e00*/  BSYNC B2 ;  /* 0x0000000000027941 */ /* 0x000fea0003800000 */
.L_x_1472:
        /* <DEDUP_REMOVED lines=8> */
[----:B------:R-:W-:Y:S02]  /*3e90*/  IADD3 R45, R45, 0x1, RZ ;  /* 0x000000012d2d7810 */ /* 0x000fe40007ffe0ff */
[----:B------:R-:W-:Y:S02]  /*3ea0*/  P2R R60, PR, RZ, 0x1 ;  /* 0x00000001ff3c7803 */ /* 0x000fe40000000000 */
[----:B------:R-:W-:-:S13]  /*3eb0*/  ISETP.NE.AND P6, PT, R45, RZ, PT ;  /* 0x000000ff2d00720c */ /* 0x000fda0003fc5270 */
[----:B------:R-:W-:Y:S01]  /*3ec0*/  @!P6 IADD3 R47, R47, 0x1, RZ ;  /* 0x000000012f2fe810 */ /* 0x000fe20007ffe0ff */
[----:B------:R-:W-:Y:S01]  /*3ed0*/  @!P6 IMAD.MOV.U32 R45, RZ, RZ, RZ ;  /* 0x000000ffff2de224 */ /* 0x000fe200078e00ff */
[----:B------:R-:W-:Y:S02]  /*3ee0*/  @!P6 IADD3 R61, R139, 0x1, RZ ;  /* 0x000000018b3de810 */ /* 0x000fe40007ffe0ff */
[----:B------:R-:W-:-:S13]  /*3ef0*/  ISETP.NE.AND P0, PT, R47, RZ, !P6 ;  /* 0x000000ff2f00720c */ /* 0x000fda0007705270 */
[----:B------:R-:W-:Y:S01]  /*3f00*/  @P0 IMAD.MOV R61, RZ, RZ, R139 ;  /* 0x000000ffff3d0224 */ /* 0x000fe200078e028b */
[----:B------:R-:W-:-:S03]  /*3f10*/  ISETP.NE.AND P0, PT, R60, RZ, PT ;  /* 0x000000ff3c00720c */ /* 0x000fc60003f05270 */
[----:B------:R-:W-:-:S05]  /*3f20*/  @!P6 IMAD.MOV.U32 R139, RZ, RZ, R61 ;  /* 0x000000ffff8be224 */ /* 0x000fca00078e003d */
.L_x_1478:
[----:B------:R-:W-:Y:S05]  /*3f30*/  BSYNC B3 ;  /* 0x0000000000037941 */ /* 0x000fea0003800000 */
.L_x_1477:
        /* <DEDUP_REMOVED lines=43> */
.L_x_1476:
[----:B------:R-:W-:Y:S05]  /*41f0*/  BSYNC B2 ;  /* 0x0000000000027941 */ /* 0x000fea0003800000 */
.L_x_1475:
[----:B------:R-:W0:Y:S01]  /*4200*/  I2F.U32 R61, R62 ;  /* 0x0000003e003d7306 */ /* 0x000e220000201000 */
[----:B------:R-:W-:Y:S02]  /*4210*/  PRMT R60, RZ, 0x7610, R63 ;  /* 0x00007610ff3c7816 */ /* 0x000fe4000000003f */
[----:B------:R-:W-:Y:S02]  /*4220*/  SEL R224, RZ, 0x100, P4 ;  /* 0x00000100ffe07807 */ /* 0x000fe40002000000 */
[----:B------:R-:W-:Y:S01]  /*4230*/  SEL R229, RZ, 0x10000, P5 ;  /* 0x00010000ffe57807 */ /* 0x000fe20002800000 */
[----:B------:R-:W-:Y:S01]  /*4240*/  FMUL.FTZ R60, R60, R215 ;  /* 0x000000d73c3c7220 */ /* 0x000fe20000410000 */
[----:B------:R-:W-:Y:S02]  /*4250*/  LOP3.LUT P5, RZ, R43, 0x2, RZ, 0xc0, !PT ;  /* 0x000000022bff7812 */ /* 0x000fe400078ac0ff */
[----:B------:R-:W-:Y:S01]  /*4260*/  SEL R222, RZ, 0x1, P1 ;  /* 0x00000001ffde7807 */ /* 0x000fe20000800000 */
[----:B------:R-:W-:Y:S01]  /*4270*/  FMUL.FTZ R60, R60, c[0x0][0x1e8] ;  /* 0x00007a003c3c7a20 */ /* 0x000fe20000410000 */
[----:B------:R-:W-:-:S02]  /*4280*/  SEL R216, RZ, 0x1, P5 ;  /* 0x00000001ffd87807 */ /* 0x000fc40002800000 */
[----:B------:R-:W-:Y:S01]  /*4290*/  LOP3.LUT P6, RZ, R43, 0x4, RZ, 0xc0, !PT ;  /* 0x000000042bff7812 */ /* 0x000fe200078cc0ff */
[----:B------:R-:W-:Y:S01]  /*42a0*/  IMAD.WIDE.U32 R222, R222, 0x10000, RZ ;  /* 0x00010000dede7825 */ /* 0x000fe200078e00ff */
[----:B------:R-:W-:Y:S02]  /*42b0*/  SEL R227, RZ, 0x1, P3 ;  /* 0x00000001ffe37807 */ /* 0x000fe40001800000 */
[----:B------:R-:W-:Y:S01]  /*42c0*/  SEL R225, RZ, 0x1, P6 ;  /* 0x00000001ffe17807 */ /* 0x000fe20003000000 */
[----:B0-----:R-:W-:Y:S02]  /*42d0*/  FFMA.FTZ R61, R61, R206, 1.1641532182693481445e-10 ;  /* 0x2f0000003d3d7423 */ /* 0x001fe400000100ce */
[----:B------:R-:W-:-:S03]  /*42e0*/  IMAD.WIDE.U32 R216, R216, 0x100, RZ ;  /* 0x00000100d8d87825 */ /* 0x000fc600078e00ff */
[----:B------:R-:W-:Y:S02]  /*42f0*/  FSETP.GTU.FTZ.AND P4, PT, R61, c[0x0][0x1e4], PT ;  /* 0x000079003d007a0b */ /* 0x000fe40003f9c000 */
[----:B------:R-:W-:Y:S02]  /*4300*/  @P0 PRMT R61, RZ, 0x7610, R59 ;  /* 0x00007610ff3d0816 */ /* 0x000fe4000000003b */
[----:B------:R-:W-:Y:S02]  /*4310*/  FSEL R206, R60, RZ, !P4 ;  /* 0x000000ff3cce7208 */ /* 0x000fe40006000000 */
[----:B------:R-:W-:Y:S02]  /*4320*/  SEL R60, RZ, 0x1, P2 ;  /* 0x00000001ff3c7807 */ /* 0x000fe40001000000 */
[----:B------:R-:W-:Y:S01]  /*4330*/  SEL R62, RZ, 0x1000000, P4 ;  /* 0x01000000ff3e7807 */ /* 0x000fe20002000000 */
[----:B------:R-:W-:Y:S01]  /*4340*/  @P0 FADD.FTZ R206, R61, R206 ;  /* 0x000000ce3dce0221 */ /* 0x000fe20000010000 */
[----:B------:R-:W-:Y:S01]  /*4350*/  LEA R220, P0, R149, c[0x0][0x188], 0x4 ;  /* 0x0000620095dc7a11 */ /* 0x000fe200078020ff */
[----:B------:R-:W-:Y:S01]  /*4360*/  IMAD.WIDE.U32 R60, R60, 0x1000000, RZ ;  /* 0x010000003c3c7825 */ /* 0x000fe200078e00ff */
[----:B------:R-:W-:-:S02]  /*4370*/  LOP3.LUT R62, R224, R62, R229, 0xfe, !PT ;  /* 0x0000003ee03e7212 */ /* 0x000fc400078efee5 */
[C---:B------:R-:W-:Y:S02]  /*4380*/  LEA.HI.X R221, R149.reuse, c[0x0][0x18c], RZ, 0x4, P0 ;  /* 0x0000630095dd7a11 */ /* 0x040fe400000f24ff */
[----:B------:R-:W-:Y:S02]  /*4390*/  LEA R218, P0, R149, c[0x0][0x190], 0x3 ;  /* 0x0000640095da7a11 */ /* 0x000fe400078018ff */
[----:B------:R-:W-:Y:S02]  /*43a0*/  LOP3.LUT R222, R216, R60, R222, 0xfe, !PT ;  /* 0x0000003cd8de7212 */ /* 0x000fe400078efede */
[----:B------:R-:W-:Y:S02]  /*43b0*/  LOP3.LUT R227, R61, R62, R227, 0xfe, !PT ;  /* 0x0000003e3de37212 */ /* 0x000fe400078efee3 */
[----:B------:R-:W-:Y:S02]  /*43c0*/  F2FP.BF16.PACK_AB R62, R190, R175 ;  /* 0x000000afbe3e723e */ /* 0x000fe400000010ff */
[----:B------:R-:W-:-:S02]  /*43d0*/  F2FP.BF16.PACK_AB R61, R174, R159 ;  /* 0x0000009fae3d723e */ /* 0x000fc400000010ff */
[----:B------:R-:W-:Y:S02]  /*43e0*/  F2FP.BF16.PACK_AB R60, R161, R148 ;  /* 0x00000094a13c723e */ /* 0x000fe400000010ff */
[----:B------:R-:W-:Y:S02]  /*43f0*/  F2FP.BF16.PACK_AB R63, R206, R191 ;  /* 0x000000bfce3f723e */ /* 0x000fe400000010ff */
[----:B------:R-:W-:Y:S02]  /*4400*/  LEA.HI.X R219, R149, c[0x0][0x194], RZ, 0x3, P0 ;  /* 0x0000650095db7a11 */ /* 0x000fe400000f1cff */
[----:B------:R-:W-:Y:S01]  /*4410*/  LOP3.LUT R222, R222, R225, RZ, 0xfc, !PT ;  /* 0x000000e1dede7212 */ /* 0x000fe200078efcff */
[----:B------:R0:W-:Y:S01]  /*4420*/  STG.E.128 [R220.64], R60 ;  /* 0x0000003cdc007986 */ /* 0x0001e2000c101d06 */
[----:B------:R-:W-:Y:S02]  /*4430*/  LOP3.LUT R223, R217, R227, R223, 0xfe, !PT ;  /* 0x000000e3d9df7212 */ /* 0x000fe400078efedf */
[----:B------:R-:W-:-:S03]  /*4440*/  IADD3 R216, R149, 0x20, RZ ;  /* 0x0000002095d87810 */ /* 0x000fc60007ffe0ff */
[----:B------:R0:W-:Y:S04]  /*4450*/  STG.E.64 [R218.64], R222 ;  /* 0x000000deda007986 */ /* 0x0001e8000c101b06 */
.L_x_1422:
[----:B------:R-:W-:Y:S05]  /*4460*/  BSYNC B1 ;  /* 0x0000000000017941 */ /* 0x000fea0003800000 */
.L_x_1421:
[----:B------:R-:W-:Y:S01]  /*4470*/  LOP3.LUT P0, RZ, R43, 0x400, RZ, 0xc0, !PT ;  /* 0x000004002bff7812 */ /* 0x000fe2000780c0ff */
[----:B------:R-:W-:-:S12]  /*4480*/  BSSY B1, `(.L_x_1479) ;  /* 0x00002ce000017945 */ /* 0x000fd80003800000 */
[----:B------:R-:W-:Y:S05]  /*4490*/  @!P0 BRA `(.L_x_1480) ;  /* 0x00002cc000008947 */ /* 0x000fea0003800000 */
[----:B------:R-:W-:Y:S01]  /*44a0*/  ISETP.NE.U32.AND P0, PT, RZ, c[0x0][0x180], PT ;  /* 0x00006000ff007a0c */ /* 0x000fe20003f05070 */
[----:B0-----:R-:W-:-:S03]  /*44b0*/  IMAD.MOV.U32 R61, RZ, RZ, 0x10 ;  /* 0x00000010ff3d7424 */ /* 0x001fc600078e00ff */
        /* <DEDUP_REMOVED lines=10> */
[----:B0-----:R-:W-:Y:S02]  /*4560*/  ISETP.NE.AND P1, PT, R141, 0x2, PT ;  /* 0x000000028d00780c */ /* 0x001fe40003f25270 */
[----:B------:R-:W-:-:S11]  /*4570*/  MOV R158, R134 ;  /* 0x00000086009e7202 */ /* 0x000fd60000000f00 */
[----:B------:R-:W-:Y:S05]  /*4580*/  @!P1 BRA `(.L_x_1483) ;  /* 0x0000006000009947 */ /* 0x000fea0003800000 */
[----:B------:R-:W-:Y:S01]  /*4590*/  ISETP.NE.AND P1, PT, R141, 0x3, PT ;  /* 0x000000038d00780c */ /* 0x000fe20003f25270 */
[----:B------:R-:W-:-:S12]  /*45a0*/  IMAD.MOV.U32 R158, RZ, RZ, R136 ;  /* 0x000000ffff9e7224 */ /* 0x000fd800078e0088 */
[----:B------:R-:W-:Y:S05]  /*45b0*/  @P1 BRA `(.L_x_1483) ;  /* 0x0000003000001947 */ /* 0x000fea0003800000 */
[----:B------:R-:W-:Y:S01]  /*45c0*/  IMAD.MOV.U32 R158, RZ, RZ, R140 ;  /* 0x000000ffff9e7224 */ /* 0x000fe200078e008c */
[----:B------:R-:W-:Y:S05]  /*45d0*/  BRA `(.L_x_1483) ;  /* 0x0000001000007947 */ /* 0x000fea0003800000 */
.L_x_1482:
[----:B0-----:R-:W-:Y:S02]  /*45e0*/  IMAD.MOV.U32 R158, RZ, RZ, R142 ;  /* 0x000000ffff9e7224 */ /* 0x001fe400078e008e */
.L_x_1483:
[----:B------:R-:W-:Y:S05]  /*45f0*/  BSYNC B2 ;  /* 0x0000000000027941 */ /* 0x000fea0003800000 */
.L_x_1481:
        /* <DEDUP_REMOVED lines=16> */
.L_x_1487:
[----:B------:R-:W-:Y:S05]  /*4700*/  BSYNC B3 ;  /* 0x0000000000037941 */ /* 0x000fea0003800000 */
.L_x_1486:
        /* <DEDUP_REMOVED lines=43> */
.L_x_1485:
[----:B------:R-:W-:Y:S05]  /*49c0*/  BSYNC B2 ;  /* 0x0000000000027941 */ /* 0x000fea0003800000 */
.L_x_1484:
[----:B------:R-:W0:Y:S01]  /*49d0*/  I2F.U32 R158, R158 ;  /* 0x0000009e009e7306 */ /* 0x000e220000201000 */
[----:B------:R-:W-:Y:S01]  /*49e0*/  IMAD.MOV.U32 R207, RZ, RZ, 0x2f800000 ;  /* 0x2f800000ffcf7424 */ /* 0x000fe200078e00ff */
[----:B-----5:R-:W-:Y:S01]  /*49f0*/  PRMT R176, RZ, 0x5410, R60 ;  /* 0x00005410ffb07816 */ /* 0x020fe2000000003c */
[----:B------:R-:W-:Y:S01]  /*4a00*/  BSSY B2, `(.L_x_1488) ;  /* 0x0000016000027945 */ /* 0x000fe20003800000 */
[----:B------:R-:W-:-:S03]  /*4a10*/  LOP3.LUT R43, R43, 0xfffffffb, RZ, 0xc0, !PT ;  /* 0xfffffffb2b2b7812 */ /* 0x000fc600078ec0ff */
[----:B------:R-:W-:-:S04]  /*4a20*/  FMUL.FTZ R176, R176, R215 ;  /* 0x000000d7b0b07220 */ /* 0x000fc80000410000 */
[----:B------:R-:W-:Y:S02]  /*4a30*/  FMUL.FTZ R176, R176, c[0x0][0x1e8] ;  /* 0x00007a00b0b07a20 */ /* 0x000fe40000410000 */
[----:B0-----:R-:W-:Y:S01]  /*4a40*/  FFMA.FTZ R141, R158, R207, 1.1641532182693481445e-10 ;  /* 0x2f0000009e8d7423 */ /* 0x001fe200000100cf */
[----:B------:R-:W-:-:S04]  /*4a50*/  @P0 PRMT R158, RZ, 0x5410, R56 ;  /* 0x00005410ff9e0816 */ /* 0x000fc80000000038 */
[----:B------:R-:W-:Y:S02]  /*4a60*/  FSETP.GTU.FTZ.AND P1, PT, R141, c[0x0][0x1e4], PT ;  /* 0x000079008d007a0b */ /* 0x000fe40003f3c000 */
[----:B------:R-:W-:Y:S02]  /*4a70*/  IADD3 R141, R160, 0x1, RZ ;  /* 0x00000001a08d7810 */ /* 0x000fe40007ffe0ff */
[----:B------:R-:W-:-:S05]  /*4a80*/  FSEL R151, R176, RZ, !P1 ;  /* 0x000000ffb0977208 */ /* 0x000fca0004800000 */
[----:B------:R-:W-:-:S04]  /*4a90*/  @P0 FADD.FTZ R151, R158, R151 ;  /* 0x000000979e970221 */ /* 0x000fc80000010000 */
        /* <DEDUP_REMOVED lines=11> */
.L_x_1489:
[----:B------:R-:W-:Y:S02]  /*4b50*/  IMAD.MOV.U32 R158, RZ, RZ, R142 ;  /* 0x000000ffff9e7224 */ /* 0x000fe400078e008e */
.L_x_1490:
[----:B------:R-:W-:Y:S05]  /*4b60*/  BSYNC B2 ;  /* 0x0000000000027941 */ /* 0x000fea0003800000 */
.L_x_1488:
        /* <DEDUP_REMOVED lines=16> */
.L_x_1494:
[----:B------:R-:W-:Y:S05]  /*4c70*/  BSYNC B3 ;  /* 0x0000000000037941 */ /* 0x000fea0003800000 */
.L_x_1493:
        /* <DEDUP_REMOVED lines=43> */
.L_x_1492:
[----:B------:R-:W-:Y:S05]  /*4f30*/  BSYNC B2 ;  /* 0x0000000000027941 */ /* 0x000fea0003800000 */
.L_x_1491:
[----:B------:R-:W0:Y:S01]  /*4f40*/  I2F.U32 R158, R158 ;  /* 0x0000009e009e7306 */ /* 0x000e220000201000 */
[----:B------:R-:W-:Y:S01]  /*4f50*/  PRMT R160, RZ, 0x7610, R60 ;  /* 0x00007610ffa07816 */ /* 0x000fe2000000003c */
[----:B------:R-:W-:Y:S01]  /*4f60*/  BSSY B2, `(.L_x_1495) ;  /* 0x0000016000027945 */ /* 0x000fe20003800000 */
[----:B------:R-:W-:Y:S02]  /*4f70*/  LOP3.LUT R43, R43, 0xfffffffd, RZ, 0xc0, !PT ;  /* 0xfffffffd2b2b7812 */ /* 0x000fe400078ec0ff */
[----:B------:R-:W-:Y:S01]  /*4f80*/  @P0 PRMT R177, RZ, 0x7610, R56 ;  /* 0x00007610ffb10816 */ /* 0x000fe20000000038 */
[----:B------:R-:W-:Y:S01]  /*4f90*/  FMUL.FTZ R160, R160, R215 ;  /* 0x000000d7a0a07220 */ /* 0x000fe20000410000 */
[----:B------:R-:W-:-:S03]  /*4fa0*/  IADD3 R176, R141, 0x1, RZ ;  /* 0x000000018db07810 */ /* 0x000fc60007ffe0ff */
[----:B------:R-:W-:Y:S02]  /*4fb0*/  FMUL.FTZ R160, R160, c[0x0][0x1e8] ;  /* 0x00007a00a0a07a20 */ /* 0x000fe40000410000 */
[----:B0-----:R-:W-:-:S05]  /*4fc0*/  FFMA.FTZ R60, R158, R207, 1.1641532182693481445e-10 ;  /* 0x2f0000009e3c7423 */ /* 0x001fca00000100cf */
[----:B------:R-:W-:-:S04]  /*4fd0*/  FSETP.GTU.FTZ.AND P1, PT, R60, c[0x0][0x1e4], PT ;  /* 0x000079003c007a0b */ /* 0x000fc80003f3c000 */
        /* <DEDUP_REMOVED lines=13> */
.L_x_1496:
[----:B------:R-:W-:Y:S02]  /*50b0*/  IMAD.MOV.U32 R60, RZ, RZ, R142 ;  /* 0x000000ffff3c7224 */ /* 0x000fe400078e008e */
.L_x_1497:
[----:B------:R-:W-:Y:S05]  /*50c0*/  BSYNC B2 ;  /* 0x0000000000027941 */ /* 0x000fea0003800000 */
.L_x_1495:
        /* <DEDUP_REMOVED lines=16> */
.L_x_1501:
[----:B------:R-:W-:Y:S05]  /*51d0*/  BSYNC B3 ;  /* 0x0000000000037941 */ /* 0x000fea0003800000 */
.L_x_1500:
        /* <DEDUP_REMOVED lines=43> */
.L_x_1499:
[----:B------:R-:W-:Y:S05]  /*5490*/  BSYNC B2 ;  /* 0x0000000000027941 */ /* 0x000fea0003800000 */
.L_x_1498:
[----:B------:R-:W0:Y:S01]  /*54a0*/  I2F.U32 R60, R60 ;  /* 0x0000003c003c7306 */ /* 0x000e220000201000 */
[----:B------:R-:W-:Y:S01]  /*54b0*/  PRMT R158, RZ, 0x5410, R61 ;  /* 0x00005410ff9e7816 */ /* 0x000fe2000000003d */
[----:B------:R-:W-:Y:S01]  /*54c0*/  BSSY B2, `(.L_x_1502) ;  /* 0x0000014000027945 */ /* 0x000fe20003800000 */
[----:B------:R-:W-:Y:S02]  /*54d0*/  ISETP.NE.AND P2, PT, R176, 0x1, PT ;  /* 0x00000001b000780c */ /* 0x000fe40003f45270 */
[----:B------:R-:W-:Y:S01]  /*54e0*/  @P0 PRMT R177, RZ, 0x5410, R57 ;  /* 0x00005410ffb10816 */ /* 0x000fe20000000039 */
[----:B------:R-:W-:-:S04]  /*54f0*/  FMUL.FTZ R158, R158, R215 ;  /* 0x000000d79e9e7220 */ /* 0x000fc80000410000 */
[----:B------:R-:W-:Y:S02]  /*5500*/  FMUL.FTZ R158, R158, c[0x0][0x1e8] ;  /* 0x00007a009e9e7a20 */ /* 0x000fe40000410000 */
[----:B0-----:R-:W-:-:S05]  /*5510*/  FFMA.FTZ R141, R60, R207, 1.1641532182693481445e-10 ;  /* 0x2f0000003c8d7423 */ /* 0x001fca00000100cf */
[----:B------:R-:W-:Y:S02]  /*5520*/  FSETP.GTU.FTZ.AND P1, PT, R141, c[0x0][0x1e4], PT ;  /* 0x000079008d007a0b */ /* 0x000fe40003f3c000 */
[----:B------:R-:W-:Y:S02]  /*5530*/  IADD3 R141, R176, 0x1, RZ ;  /* 0x00000001b08d7810 */ /* 0x000fe40007ffe0ff */
        /* <DEDUP_REMOVED lines=11> */
.L_x_1503:
[----:B------:R-:W-:Y:S02]  /*55f0*/  IMAD.MOV.U32 R60, RZ, RZ, R142 ;  /* 0x000000ffff3c7224 */ /* 0x000fe400078e008e */
.L_x_1504:
[----:B------:R-:W-:Y:S05]  /*5600*/  BSYNC B2 ;  /* 0x0000000000027941 */ /* 0x000fea0003800000 */
.L_x_1502:
        /* <DEDUP_REMOVED lines=14> */
[----:B------:R-:W-:-:S05]  /*56f0*/  @P3 IADD3 R134, R139, RZ, RZ ;  /* 0x000000ff8b863210 */ /* 0x000fca0007ffe0ff */
[----:B------:R-:W-:Y:S02]  /*5700*/  @!P2 IMAD.MOV.U32 R139, RZ, RZ, R134 ;  /* 0x000000ffff8ba224 */ /* 0x000fe400078e0086 */
.L_x_1508:
[----:B------:R-:W-:Y:S05]  /*5710*/  BSYNC B3 ;  /* 0x0000000000037941 */ /* 0x000fea0003800000 */
.L_x_1507:
        /* <DEDUP_REMOVED lines=43> */
.L_x_1506:
[----:B------:R-:W-:Y:S05]  /*59d0*/  BSYNC B2 ;  /* 0x0000000000027941 */ /* 0x000fea0003800000 */
.L_x_1505:
[----:B------:R-:W0:Y:S01]  /*59e0*/  I2F.U32 R60, R60 ;  /* 0x0000003c003c7306 */ /* 0x000e220000201000 */
[----:B------:R-:W-:Y:S01]  /*59f0*/  PRMT R176, RZ, 0x7610, R61 ;  /* 0x00007610ffb07816 */ /* 0x000fe2000000003d */
[----:B------:R-:W-:Y:S01]  /*5a00*/  BSSY B2, `(.L_x_1509) ;  /* 0x0000014000027945 */ /* 0x000fe20003800000 */
[----:B------:R-:W-:-:S03]  /*5a10*/  ISETP.NE.AND P3, PT, R141, 0x1, PT ;  /* 0x000000018d00780c */ /* 0x000fc60003f65270 */
[----:B------:R-:W-:-:S04]  /*5a20*/  FMUL.FTZ R176, R176, R215 ;  /* 0x000000d7b0b07220 */ /* 0x000fc80000410000 */
[----:B------:R-:W-:Y:S02]  /*5a30*/  FMUL.FTZ R176, R176, c[0x0][0x1e8] ;  /* 0x00007a00b0b07a20 */ /* 0x000fe40000410000 */
[----:B0-----:R-:W-:Y:S01]  /*5a40*/  FFMA.FTZ R61, R60, R207, 1.1641532182693481445e-10 ;  /* 0x2f0000003c3d7423 */ /* 0x001fe200000100cf */
[----:B------:R-:W-:-:S04]  /*5a50*/  @P0 PRMT R60, RZ, 0x7610, R57 ;  /* 0x00007610ff3c0816 */ /* 0x000fc80000000039 */
        /* <DEDUP_REMOVED lines=13> */
.L_x_1510:
[----:B------:R-:W-:Y:S02]  /*5b30*/  IMAD.MOV.U32 R217, RZ, RZ, R142 ;  /* 0x000000ffffd97224 */ /* 0x000fe400078e008e */
.L_x_1511:
[----:B------:R-:W-:Y:S05]  /*5b40*/  BSYNC B2 ;  /* 0x0000000000027941 */ /* 0x000fea0003800000 */
.L_x_1509:
        /* <DEDUP_REMOVED lines=16> */
.L_x_1515:
[----:B------:R-:W-:Y:S05]  /*5c50*/  BSYNC B3 ;  /* 0x0000000000037941 */ /* 0x000fea0003800000 */
.L_x_1514:
        /* <DEDUP_REMOVED lines=43> */
.L_x_1513:
[----:B------:R-:W-:Y:S05]  /*5f10*/  BSYNC B2 ;  /* 0x0000000000027941 */ /* 0x000fea0003800000 */
.L_x_1512:
        /* <DEDUP_REMOVED lines=21> */
.L_x_1517:
[----:B------:R-:W-:Y:S02]  /*6070*/  IMAD.MOV.U32 R217, RZ, RZ, R142 ;  /* 0x000000ffffd97224 */ /* 0x000fe400078e008e */
.L_x_1518:
[----:B------:R-:W-:Y:S05]  /*6080*/  BSYNC B2 ;  /* 0x0000000000027941 */ /* 0x000fea0003800000 */
.L_x_1516:
        /* <DEDUP_REMOVED lines=16> */
.L_x_1522:
[----:B------:R-:W-:Y:S05]  /*6190*/  BSYNC B3 ;  /* 0x0000000000037941 */ /* 0x000fea0003800000 */
.L_x_1521:
        /* <DEDUP_REMOVED lines=43> */
.L_x_1520:
[----:B------:R-:W-:Y:S05]  /*6450*/  BSYNC B2 ;  /* 0x0000000000027941 */ /* 0x000fea0003800000 */
.L_x_1519:
        /* <DEDUP_REMOVED lines=8> */
[----:B------:R-:W-:-:S04]  /*64e0*/  FSETP.GTU.FTZ.AND P4, PT, R192, c[0x0][0x1e4], PT ;  /* 0x00007900c0007a0b */ /* 0x000fc80003f9c000 */
        /* <DEDUP_REMOVED lines=12> */
.L_x_1524:
[----:B------:R-:W-:Y:S02]  /*65b0*/  IMAD.MOV.U32 R62, RZ, RZ, R142 ;  /* 0x000000ffff3e7224 */ /* 0x000fe400078e008e */
.L_x_1525:
[----:B------:R-:W-:Y:S05]  /*65c0*/  BSYNC B2 ;  /* 0x0000000000027941 */ /* 0x000fea0003800000 */
.L_x_1523:
        /* <DEDUP_REMOVED lines=16> */
.L_x_1529:
[----:B------:R-:W-:Y:S05]  /*66d0*/  BSYNC B3 ;  /* 0x0000000000037941 */ /* 0x000fea0003800000 */
.L_x_1528:
        /* <DEDUP_REMOVED lines=43> */
.L_x_1527:
[----:B------:R-:W-:Y:S05]  /*6990*/  BSYNC B2 ;  /* 0x0000000000027941 */ /* 0x000fea0003800000 */
.L_x_1526:
[----:B------:R0:W1:Y:S01]  /*69a0*/  I2F.U32 R60, R62 ;  /* 0x0000003e003c7306 */ /* 0x0000620000201000 */
[----:B------:R-:W-:Y:S01]  /*69b0*/  ISETP.NE.AND P6, PT, R61, 0x1, PT ;  /* 0x000000013d00780c */ /* 0x000fe20003fc5270 */
[----:B------:R-:W-:Y:S01]  /*69c0*/  BSSY B2, `(.L_x_1530) ;  /* 0x0000014000027945 */ /* 0x000fe20003800000 */
[----:B------:R-:W-:Y:S02]  /*69d0*/  @P0 PRMT R217, RZ, 0x5410, R59 ;  /* 0x00005410ffd90816 */ /* 0x000fe4000000003b */
[----:B0-----:R-:W-:-:S05]  /*69e0*/  PRMT R62, RZ, 0x5410, R63 ;  /* 0x00005410ff3e7816 */ /* 0x001fca000000003f */
[----:B------:R-:W-:Y:S02]  /*69f0*/  FMUL.FTZ R141, R62, R215 ;  /* 0x000000d73e8d7220 */ /* 0x000fe40000410000 */
[----:B-1----:R-:W-:Y:S02]  /*6a00*/  FFMA.FTZ R60, R60, R207, 1.1641532182693481445e-10 ;  /* 0x2f0000003c3c7423 */ /* 0x002fe400000100cf */
[----:B------:R-:W-:-:S03]  /*6a10*/  FMUL.FTZ R141, R141, c[0x0][0x1e8] ;  /* 0x00007a008d8d7a20 */ /* 0x000fc60000410000 */
[----:B------:R-:W-:-:S04]  /*6a20*/  FSETP.GTU.FTZ.AND P5, PT, R60, c[0x0][0x1e4], PT ;  /* 0x000079003c007a0b */ /* 0x000fc80003fbc000 */
[----:B------:R-:W-:Y:S02]  /*6a30*/  FSEL R192, R141, RZ, !P5 ;  /* 0x000000ff8dc07208 */ /* 0x000fe40006800000 */
[----:B------:R-:W-:-:S03]  /*6a40*/  IADD3 R141, R61, 0x1, RZ ;  /* 0x000000013d8d7810 */ /* 0x000fc60007ffe0ff */
[----:B------:R-:W-:Y:S01]  /*6a50*/  @P0 FADD.FTZ R192, R217, R192 ;  /* 0x000000c0d9c00221 */ /* 0x000fe20000010000 */
        /* <DEDUP_REMOVED lines=9> */
.L_x_1531:
[----:B------:R-:W-:Y:S02]  /*6af0*/  IMAD.MOV.U32 R62, RZ, RZ, R142 ;  /* 0x000000ffff3e7224 */ /* 0x000fe400078e008e */
.L_x_1532:
[----:B------:R-:W-:Y:S05]  /*6b00*/  BSYNC B2 ;  /* 0x0000000000027941 */ /* 0x000fea0003800000 */
.L_x_1530:
        /* <DEDUP_REMOVED lines=18> */
.L_x_1536:
[----:B------:R-:W-:Y:S05]  /*6c30*/  BSYNC B3 ;  /* 0x0000000000037941 */ /* 0x000fea0003800000 */
.L_x_1535:
        /* <DEDUP_REMOVED lines=43> */
.L_x_1534:
[----:B------:R-:W-:Y:S05]  /*6ef0*/  BSYNC B2 ;  /* 0x0000000000027941 */ /* 0x000fea0003800000 */
.L_x_1533:
[----:B------:R0:W1:Y:S01]  /*6f00*/  I2F.U32 R60, R62 ;  /* 0x0000003e003c7306 */ /* 0x0000620000201000 */
[----:B------:R-:W-:Y:S02]  /*6f10*/  SEL R226, RZ, 0x100, P4 ;  /* 0x00000100ffe27807 */ /* 0x000fe40002000000 */
[----:B------:R-:W-:Y:S02]  /*6f20*/  SEL R229, RZ, 0x10000, P5 ;  /* 0x00010000ffe57807 */ /* 0x000fe40002800000 */
[----:B------:R-:W-:Y:S02]  /*6f30*/  LOP3.LUT P5, RZ, R43, 0x2, RZ, 0xc0, !PT ;  /* 0x000000022bff7812 */ /* 0x000fe400078ac0ff */
[----:B------:R-:W-:Y:S02]  /*6f40*/  SEL R224, RZ, 0x1, P1 ;  /* 0x00000001ffe07807 */ /* 0x000fe40000800000 */
[----:B0-----:R-:W-:-:S02]  /*6f50*/  PRMT R62, RZ, 0x7610, R63 ;  /* 0x00007610ff3e7816 */ /* 0x001fc4000000003f */
[----:B------:R-:W-:Y:S01]  /*6f60*/  SEL R222, RZ, 0x1, P5 ;  /* 0x00000001ffde7807 */ /* 0x000fe20002800000 */
[----:B------:R-:W-:Y:S01]  /*6f70*/  IMAD.WIDE.U32 R224, R224, 0x10000, RZ ;  /* 0x00010000e0e07825 */ /* 0x000fe200078e00ff */
[----:B------:R-:W-:Y:S02]  /*6f80*/  LOP3.LUT P6, RZ, R43, 0x4, RZ, 0xc0, !PT ;  /* 0x000000042bff7812 */ /* 0x000fe400078cc0ff */
[----:B------:R-:W-:Y:S01]  /*6f90*/  SEL R227, RZ, 0x1, P3 ;  /* 0x00000001ffe37807 */ /* 0x000fe20001800000 */
[----:B-1----:R-:W-:Y:S01]  /*6fa0*/  FFMA.FTZ R60, R60, R207, 1.1641532182693481445e-10 ;  /* 0x2f0000003c3c7423 */ /* 0x002fe200000100cf */
[----:B------:R-:W-:Y:S01]  /*6fb0*/  SEL R217, RZ, 0x1, P6 ;  /* 0x00000001ffd97807 */ /* 0x000fe20003000000 */
[----:B------:R-:W-:Y:S02]  /*6fc0*/  FMUL.FTZ R61, R62, R215 ;  /* 0x000000d73e3d7220 */ /* 0x000fe40000410000 */
[----:B------:R-:W-:Y:S01]  /*6fd0*/  IMAD.WIDE.U32 R222, R222, 0x100, RZ ;  /* 0x00000100dede7825 */ /* 0x000fe200078e00ff */
[----:B------:R-:W-:-:S02]  /*6fe0*/  FSETP.GTU.FTZ.AND P4, PT, R60, c[0x0][0x1e4], PT ;  /* 0x000079003c007a0b */ /* 0x000fc40003f9c000 */
[----:B------:R-:W-:Y:S01]  /*6ff0*/  @P0 PRMT R60, RZ, 0x7610, R59 ;  /* 0x00007610ff3c0816 */ /* 0x000fe2000000003b */
[----:B------:R-:W-:Y:S01]  /*7000*/  FMUL.FTZ R61, R61, c[0x0][0x1e8] ;  /* 0x00007a003d3d7a20 */ /* 0x000fe20000410000 */
[----:B------:R-:W-:-:S04]  /*7010*/  SEL R62, RZ, 0x1000000, P4 ;  /* 0x01000000ff3e7807 */ /* 0x000fc80002000000 */
[----:B------:R-:W-:Y:S02]  /*7020*/  FSEL R207, R61, RZ, !P4 ;  /* 0x000000ff3dcf7208 */ /* 0x000fe40006000000 */
[----:B------:R-:W-:-:S03]  /*7030*/  LOP3.LUT R62, R226, R62, R229, 0xfe, !PT ;  /* 0x0000003ee23e7212 */ /* 0x000fc600078efee5 */
[----:B------:R-:W-:Y:S01]  /*7040*/  @P0 FADD.FTZ R207, R60, R207 ;  /* 0x000000cf3ccf0221 */ /* 0x000fe20000010000 */
[----:B------:R-:W-:Y:S02]  /*7050*/  SEL R60, RZ, 0x1, P2 ;  /* 0x00000001ff3c7807 */ /* 0x000fe40001000000 */
[----:B------:R-:W-:Y:S02]  /*7060*/  LEA R220, P0, R216, c[0x0][0x188], 0x4 ;  /* 0x00006200d8dc7a11 */ /* 0x000fe400078020ff */
[----:B------:R-:W-:Y:S01]  /*7070*/  F2FP.BF16.PACK_AB R63, R207, R192 ;  /* 0x000000c0cf3f723e */ /* 0x000fe200000010ff */
[----:B------:R-:W-:Y:S01]  /*7080*/  IMAD.WIDE.U32 R60, R60, 0x1000000, RZ ;  /* 0x010000003c3c7825 */ /* 0x000fe200078e00ff */
[C---:B------:R-:W-:Y:S02]  /*7090*/  LEA.HI.X R221, R216.reuse, c[0x0][0x18c], RZ, 0x4, P0 ;  /* 0x00006300d8dd7a11 */ /* 0x040fe400000f24ff */
[----:B------:R-:W-:Y:S02]  /*70a0*/  LEA R218, P0, R216, c[0x0][0x190], 0x3 ;  /* 0x00006400d8da7a11 */ /* 0x000fe400078018ff */
[----:B------:R-:W-:-:S02]  /*70b0*/  LOP3.LUT R222, R222, R60, R224, 0xfe, !PT ;  /* 0x0000003cdede7212 */ /* 0x000fc400078efee0 */
[----:B------:R-:W-:Y:S02]  /*70c0*/  LOP3.LUT R227, R61, R62, R227, 0xfe, !PT ;  /* 0x0000003e3de37212 */ /* 0x000fe400078efee3 */
[----:B------:R-:W-:Y:S02]  /*70d0*/  F2FP.BF16.PACK_AB R62, R193, R176 ;  /* 0x000000b0c13e723e */ /* 0x000fe400000010ff */
[----:B------:R-:W-:Y:S02]  /*70e0*/  F2FP.BF16.PACK_AB R61, R177, R158 ;  /* 0x0000009eb13d723e */ /* 0x000fe400000010ff */
[----:B------:R-:W-:Y:S02]  /*70f0*/  F2FP.BF16.PACK_AB R60, R160, R151 ;  /* 0x00000097a03c723e */ /* 0x000fe400000010ff */
[----:B------:R-:W-:Y:S02]  /*7100*/  LEA.HI.X R219, R216, c[0x0][0x194], RZ, 0x3, P0 ;  /* 0x00006500d8db7a11 */ /* 0x000fe400000f1cff */
[----:B------:R-:W-:Y:S01]  /*7110*/  LOP3.LUT R222, R222, R217, RZ, 0xfc, !PT ;  /* 0x000000d9dede7212 */ /* 0x000fe200078efcff */
[----:B------:R0:W-:Y:S01]  /*7120*/  STG.E.128 [R220.64], R60 ;  /* 0x0000003cdc007986 */ /* 0x0001e2000c101d06 */
[----:B------:R-:W-:-:S02]  /*7130*/  LOP3.LUT R223, R223, R227, R225, 0xfe, !PT ;  /* 0x000000e3dfdf7212 */ /* 0x000fc400078efee1 */
[----:B------:R-:W-:-:S03]  /*7140*/  IADD3 R216, R216, 0x20, RZ ;  /* 0x00000020d8d87810 */ /* 0x000fc60007ffe0ff */
[----:B------:R0:W-:Y:S04]  /*7150*/  STG.E.64 [R218.64], R222 ;  /* 0x000000deda007986 */ /* 0x0001e8000c101b06 */
.L_x_1480:
[----:B------:R-:W-:Y:S05]  /*7160*/  BSYNC B1 ;  /* 0x0000000000017941 */ /* 0x000fea0003800000 */
.L_x_1479:
        /* <DEDUP_REMOVED lines=23> */
.L_x_1540:
[----:B0-----:R-:W-:Y:S02]  /*72e0*/  IMAD.MOV.U32 R217, RZ, RZ, R142 ;  /* 0x000000ffffd97224 */ /* 0x001fe400078e008e */
.L_x_1541:
[----:B------:R-:W-:Y:S05]  /*72f0*/  BSYNC B2 ;  /* 0x0000000000027941 */ /* 0x000fea0003800000 */
.L_x_1539:
        /* <DEDUP_REMOVED lines=16> */
.L_x_1545:
[----:B------:R-:W-:Y:S05]  /*7400*/  BSYNC B3 ;  /* 0x0000000000037941 */ /* 0x000fea0003800000 */
.L_x_1544:
        /* <DEDUP_REMOVED lines=43> */
.L_x_1543:
[----:B------:R-:W-:Y:S05]  /*76c0*/  BSYNC B2 ;  /* 0x0000000000027941 */ /* 0x000fea0003800000 */
.L_x_1542:
[----:B------:R-:W0:Y:S01]  /*76d0*/  I2F.U32 R152, R217 ;  /* 0x000000d900987306 */ /* 0x000e220000201000 */
[----:B------:R-:W-:Y:S01]  /*76e0*/  IMAD.MOV.U32 R209, RZ, RZ, 0x2f800000 ;  /* 0x2f800000ffd17424 */ /* 0x000fe200078e00ff */
[----:B-----5:R-:W-:Y:S01]  /*76f0*/  PRMT R162, RZ, 0x5410, R60 ;  /* 0x00005410ffa27816 */ /* 0x020fe2000000003c */
        /* <DEDUP_REMOVED lines=21> */
.L_x_1547:
[----:B------:R-:W-:Y:S02]  /*7850*/  IMAD.MOV.U32 R217, RZ, RZ, R142 ;  /* 0x000000ffffd97224 */ /* 0x000fe400078e008e */
.L_x_1548:
[----:B------:R-:W-:Y:S05]  /*7860*/  BSYNC B2 ;  /* 0x0000000000027941 */ /* 0x000fea0003800000 */
.L_x_1546:
        /* <DEDUP_REMOVED lines=16> */
.L_x_1552:
[----:B------:R-:W-:Y:S05]  /*7970*/  BSYNC B3 ;  /* 0x0000000000037941 */ /* 0x000fea0003800000 */
.L_x_1551:
        /* <DEDUP_REMOVED lines=43> */
.L_x_1550:
[----:B------:R-:W-:Y:S05]  /*7c30*/  BSYNC B2 ;  /* 0x0000000000027941 */ /* 0x000fea0003800000 */
.L_x_1549:
[----:B------:R-:W0:Y:S01]  /*7c40*/  I2F.U32 R162, R217 ;  /* 0x000000d900a27306 */ /* 0x000e220000201000 */
[----:B------:R-:W-:Y:S01]  /*7c50*/  PRMT R60, RZ, 0x7610, R60 ;  /* 0x00007610ff3c7816 */ /* 0x000fe2000000003c */
[----:B------:R-:W-:Y:S01]  /*7c60*/  BSSY B2, `(.L_x_1553) ;  /* 0x0000016000027945 */ /* 0x000fe20003800000 */
[----:B------:R-:W-:Y:S02]  /*7c70*/  LOP3.LUT R43, R43, 0xfffffffd, RZ, 0xc0, !PT ;  /* 0xfffffffd2b2b7812 */ /* 0x000fe400078ec0ff */
[----:B------:R-:W-:Y:S01]  /*7c80*/  IADD3 R178, R141, 0x1, RZ ;  /* 0x000000018db27810 */ /* 0x000fe20007ffe0ff */
[----:B------:R-:W-:-:S04]  /*7c90*/  FMUL.FTZ R60, R60, R215 ;  /* 0x000000d73c3c7220 */ /* 0x000fc80000410000 */
[----:B------:R-:W-:Y:S02]  /*7ca0*/  FMUL.FTZ R60, R60, c[0x0][0x1e8] ;  /* 0x00007a003c3c7a20 */ /* 0x000fe40000410000 */
[----:B0-----:R-:W-:-:S05]  /*7cb0*/  FFMA.FTZ R162, R162, R209, 1.1641532182693481445e-10 ;  /* 0x2f000000a2a27423 */ /* 0x001fca00000100d1 */
[----:B------:R-:W-:-:S04]  /*7cc0*/  FSETP.GTU.FTZ.AND P1, PT, R162, c[0x0][0x1e4], PT ;  /* 0x00007900a2007a0b */ /* 0x000fc80003f3c000 */
        /* <DEDUP_REMOVED lines=14> */
.L_x_1554:
[----:B------:R-:W-:Y:S02]  /*7db0*/  MOV R60, R142 ;  /* 0x0000008e003c7202 */ /* 0x000fe40000000f00 */
.L_x_1555:
[----:B------:R-:W-:Y:S05]  /*7dc0*/  BSYNC B2 ;  /* 0x0000000000027941 */ /* 0x000fea0003800000 */
.L_x_1553:
        /* <DEDUP_REMOVED lines=16> */
.L_x_1559:
[----:B------:R-:W-:Y:S05]  /*7ed0*/  BSYNC B3 ;  /* 0x0000000000037941 */ /* 0x000fea0003800000 */
.L_x_1558:
        /* <DEDUP_REMOVED lines=43> */
.L_x_1557:
[----:B------:R-:W-:Y:S05]  /*8190*/  BSYNC B2 ;  /* 0x0000000000027941 */ /* 0x000fea0003800000 */
.L_x_1556:
        /* <DEDUP_REMOVED lines=21> */
.L_x_1561:
[----:B------:R-:W-:Y:S02]  /*82f0*/  IMAD.MOV.U32 R60, RZ, RZ, R142 ;  /* 0x000000ffff3c7224 */ /* 0x000fe400078e008e */
.L_x_1562:
[----:B------:R-:W-:Y:S05]  /*8300*/  BSYNC B2 ;  /* 0x0000000000027941 */ /* 0x000fea0003800000 */
.L_x_1560:
        /* <DEDUP_REMOVED lines=16> */
.L_x_1566:
[----:B------:R-:W-:Y:S05]  /*8410*/  BSYNC B3 ;  /* 0x0000000000037941 */ /* 0x000fea0003800000 */
.L_x_1565:
        /* <DEDUP_REMOVED lines=43> */
.L_x_1564:
[----:B------:R-:W-:Y:S05]  /*86d0*/  BSYNC B2 ;  /* 0x0000000000027941 */ /* 0x000fea0003800000 */
.L_x_1563:
        /* <DEDUP_REMOVED lines=21> */
.L_x_1568:
[----:B------:R-:W-:Y:S02]  /*8830*/  IMAD.MOV.U32 R217, RZ, RZ, R142 ;  /* 0x000000ffffd97224 */ /* 0x000fe400078e008e */
.L_x_1569:
[----:B------:R-:W-:Y:S05]  /*8840*/  BSYNC B2 ;  /* 0x0000000000027941 */ /* 0x000fea0003800000 */
.L_x_1567:
        /* <DEDUP_REMOVED lines=16> */
.L_x_1573:
[----:B------:R-:W-:Y:S05]  /*8950*/  BSYNC B3 ;  /* 0x0000000000037941 */ /* 0x000fea0003800000 */
.L_x_1572:
        /* <DEDUP_REMOVED lines=43> */
.L_x_1571:
[----:B------:R-:W-:Y:S05]  /*8c10*/  BSYNC B2 ;  /* 0x0000000000027941 */ /* 0x000fea0003800000 */
.L_x_1570:
        /* <DEDUP_REMOVED lines=21> */
.L_x_1575:
[----:B------:R-:W-:Y:S02]  /*8d70*/  IMAD.MOV.U32 R217, RZ, RZ, R142 ;  /* 0x000000ffffd97224 */ /* 0x000fe400078e008e */
.L_x_1576:
[----:B------:R-:W-:Y:S05]  /*8d80*/  BSYNC B2 ;  /* 0x0000000000027941 */ /* 0x000fea0003800000 */
.L_x_1574:
        /* <DEDUP_REMOVED lines=16> */
.L_x_1580:
[----:B------:R-:W-:Y:S05]  /*8e90*/  BSYNC B3 ;  /* 0x0000000000037941 */ /* 0x000fea0003800000 */
.L_x_1579:
        /* <DEDUP_REMOVED lines=42> */
[----:B------:R-:W-:-:S06]  /*9140*/  HFMA2.MMA R60, -RZ, RZ, 0, 0 ;  /* 0x00000000ff3c7435 */ /* 0x000fcc00000001ff */
.L_x_1578:
[----:B------:R-:W-:Y:S05]  /*9150*/  BSYNC B2 ;  /* 0x0000000000027941 */ /* 0x000fea0003800000 */
.L_x_1577:
        /* <DEDUP_REMOVED lines=21> */
.L_x_1582:
[----:B------:R-:W-:Y:S02]  /*92b0*/  IMAD.MOV.U32 R62, RZ, RZ, R142 ;  /* 0x000000ffff3e7224 */ /* 0x000fe400078e008e */
.L_x_1583:
[----:B------:R-:W-:Y:S05]  /*92c0*/  BSYNC B2 ;  /* 0x0000000000027941 */ /* 0x000fea0003800000 */
.L_x_1581:
        /* <DEDUP_REMOVED lines=16> */
.L_x_1587:
[----:B------:R-:W-:Y:S05]  /*93d0*/  BSYNC B3 ;  /* 0x0000000000037941 */ /* 0x000fea0003800000 */
.L_x_1586:
        /* <DEDUP_REMOVED lines=43> */
.L_x_1585:
[----:B------:R-:W-:Y:S05]  /*9690*/  BSYNC B2 ;  /* 0x0000000000027941 */ /* 0x000fea0003800000 */
.L_x_1584:
        /* <DEDUP_REMOVED lines=21> */
.L_x_1589:
[----:B------:R-:W-:Y:S02]  /*97f0*/  IMAD.MOV.U32 R62, RZ, RZ, R142 ;  /* 0x000000ffff3e7224 */ /* 0x000fe400078e008e */
.L_x_1590:
[----:B------:R-:W-:Y:S05]  /*9800*/  BSYNC B2 ;  /* 0x0000000000027941 */ /* 0x000fea0003800000 */
.L_x_1588:
        /* <DEDUP_REMOVED lines=18> */
.L_x_1594:
[----:B------:R-:W-:Y:S05]  /*9930*/  BSYNC B3 ;  /* 0x0000000000037941 */ /* 0x000fea0003800000 */
.L_x_1593:
        /* <DEDUP_REMOVED lines=43> */
.L_x_1592:
[----:B------:R-:W-:Y:S05]  /*9bf0*/  BSYNC B2 ;  /* 0x0000000000027941 */ /* 0x000fea0003800000 */
.L_x_1591:
        /* <DEDUP_REMOVED lines=38> */
.L_x_1538:
[----:B------:R-:W-:Y:S05]  /*9e60*/  BSYNC B1 ;  /* 0x0000000000017941 */ /* 0x000fea0003800000 */
.L_x_1537:
        /* <DEDUP_REMOVED lines=23> */
.L_x_1598:
[----:B0-----:R-:W-:Y:S02]  /*9fe0*/  IMAD.MOV.U32 R217, RZ, RZ, R142 ;  /* 0x000000ffffd97224 */ /* 0x001fe400078e008e */
.L_x_1599:
[----:B------:R-:W-:Y:S05]  /*9ff0*/  BSYNC B2 ;  /* 0x0000000000027941 */ /* 0x000fea0003800000 */
.L_x_1597:
        /* <DEDUP_REMOVED lines=16> */
.L_x_1603:
[----:B------:R-:W-:Y:S05]  /*a100*/  BSYNC B3 ;  /* 0x0000000000037941 */ /* 0x000fea0003800000 */
.L_x_1602:
        /* <DEDUP_REMOVED lines=43> */
.L_x_1601:
[----:B------:R-:W-:Y:S05]  /*a3c0*/  BSYNC B2 ;  /* 0x0000000000027941 */ /* 0x000fea0003800000 */
.L_x_1600:
[----:B------:R-:W0:Y:S01]  /*a3d0*/  I2F.U32 R141, R217 ;  /* 0x000000d9008d7306 */ /* 0x000e220000201000 */
[----:B------:R-:W-:Y:S01]  /*a3e0*/  IMAD.MOV.U32 R208, RZ, RZ, 0x2f800000 ;  /* 0x2f800000ffd07424 */ /* 0x000fe200078e00ff */
[----:B-----5:R-:W-:Y:S01]  /*a3f0*/  PRMT R164, RZ, 0x5410, R60 ;  /* 0x00005410ffa47816 */ /* 0x020fe2000000003c */
        /* <DEDUP_REMOVED lines=19> */
[----:B------:R-:W-:Y:S01]  /*a530*/  MOV R217, R140 ;  /* 0x0000008c00d97202 */ /* 0x000fe20000000f00 */
[----:B------:R-:W-:Y:S05]  /*a540*/  BRA `(.L_x_1606) ;  /* 0x0000001000007947 */ /* 0x000fea0003800000 */
.L_x_1605:
[----:B------:R-:W-:Y:S02]  /*a550*/  IMAD.MOV.U32 R217, RZ, RZ, R142 ;  /* 0x000000ffffd97224 */ /* 0x000fe400078e008e */
.L_x_1606:
[----:B------:R-:W-:Y:S05]  /*a560*/  BSYNC B2 ;  /* 0x0000000000027941 */ /* 0x000fea0003800000 */
.L_x_1604:
        /* <DEDUP_REMOVED lines=16> */
.L_x_1610:
[----:B------:R-:W-:Y:S05]  /*a670*/  BSYNC B3 ;  /* 0x0000000000037941 */ /* 0x000fea0003800000 */
.L_x_1609:
        /* <DEDUP_REMOVED lines=43> */
.L_x_1608:
[----:B------:R-:W-:Y:S05]  /*a930*/  BSYNC B2 ;  /* 0x0000000000027941 */ /* 0x000fea0003800000 */
.L_x_1607:
        /* <DEDUP_REMOVED lines=23> */
.L_x_1612:
[----:B------:R-:W-:Y:S02]  /*aab0*/  IMAD.MOV.U32 R60, RZ, RZ, R142 ;  /* 0x000000ffff3c7224 */ /* 0x000fe400078e008e */
.L_x_1613:
[----:B------:R-:W-:Y:S05]  /*aac0*/  BSYNC B2 ;  /* 0x0000000000027941 */ /* 0x000fea0003800000 */
.L_x_1611:
        /* <DEDUP_REMOVED lines=16> */
.L_x_1617:
[----:B------:R-:W-:Y:S05]  /*abd0*/  BSYNC B3 ;  /* 0x0000000000037941 */ /* 0x000fea0003800000 */
.L_x_1616:
        /* <DEDUP_REMOVED lines=43> */
.L_x_1615:
[----:B------:R-:W-:Y:S05]  /*ae90*/  BSYNC B2 ;  /* 0x0000000000027941 */ /* 0x000fea0003800000 */
.L_x_1614:
        /* <DEDUP_REMOVED lines=21> */
.L_x_1619:
[----:B------:R-:W-:Y:S02]  /*aff0*/  IMAD.MOV.U32 R60, RZ, RZ, R142 ;  /* 0x000000ffff3c7224 */ /* 0x000fe400078e008e */
.L_x_1620:
[----:B------:R-:W-:Y:S05]  /*b000*/  BSYNC B2 ;  /* 0x0000000000027941 */ /* 0x000fea0003800000 */
.L_x_1618:
        /* <DEDUP_REMOVED lines=16> */
.L_x_1624:
[----:B------:R-:W-:Y:S05]  /*b110*/  BSYNC B3 ;  /* 0x0000000000037941 */ /* 0x000fea0003800000 */
.L_x_1623:
        /* <DEDUP_REMOVED lines=43> */
.L_x_1622:
[----:B------:R-:W-:Y:S05]  /*b3d0*/  BSYNC B2 ;  /* 0x0000000000027941 */ /* 0x000fea0003800000 */
.L_x_1621:
        /* <DEDUP_REMOVED lines=8> */
[----:B------:R-:W-:Y:S02]  /*b460*/  @P0 PRMT R181, RZ, 0x7610, R57 ;  /* 0x00007610ffb50816 */ /* 0x000fe40000000039 */
        /* <DEDUP_REMOVED lines=12> */
.L_x_1626:
[----:B------:R-:W-:Y:S02]  /*b530*/  IMAD.MOV.U32 R217, RZ, RZ, R142 ;  /* 0x000000ffffd97224 */ /* 0x000fe400078e008e */
.L_x_1627:
[----:B------:R-:W-:Y:S05]  /*b540*/  BSYNC B2 ;  /* 0x0000000000027941 */ /* 0x000fea0003800000 */
.L_x_1625:
        /* <DEDUP_REMOVED lines=16> */
.L_x_1631:
[----:B------:R-:W-:Y:S05]  /*b650*/  BSYNC B3 ;  /* 0x0000000000037941 */ /* 0x000fea0003800000 */
.L_x_1630:
        /* <DEDUP_REMOVED lines=40> */
[----:B------:R-:W-:Y:S02]  /*b8e0*/  LOP3.LUT R136, R197, UR25, R218, 0x96, !PT ;  /* 0x00000019c5887c12 */ /* 0x000fe4000f8e96da */
[----:B------:R-:W-:Y:S02]  /*b8f0*/  MOV R142, R196 ;  /* 0x000000c4008e7202 */ /* 0x000fe40000000f00 */
[----:B------:R-:W-:Y:S02]  /*b900*/  LOP3.LUT R134, R141, UR26, R60, 0x96, !PT ;  /* 0x0000001a8d867c12 */ /* 0x000fe4000f8e963c */
.L_x_1629:
[----:B------:R-:W-:Y:S05]  /*b910*/  BSYNC B2 ;  /* 0x0000000000027941 */ /* 0x000fea0003800000 */
.L_x_1628:
        /* <DEDUP_REMOVED lines=21> */
.L_x_1633:
[----:B------:R-:W-:Y:S02]  /*ba70*/  IMAD.MOV.U32 R217, RZ, RZ, R142 ;  /* 0x000000ffffd97224 */ /* 0x000fe400078e008e */
.L_x_1634:
[----:B------:R-:W-:Y:S05]  /*ba80*/  BSYNC B2 ;  /* 0x0000000000027941 */ /* 0x000fea0003800000 */
.L_x_1632:
        /* <DEDUP_REMOVED lines=16> */
.L_x_1638:
[----:B------:R-:W-:Y:S05]  /*bb90*/  BSYNC B3 ;  /* 0x0000000000037941 */ /* 0x000fea0003800000 */
.L_x_1637:
        /* <DEDUP_REMOVED lines=43> */
.L_x_1636:
[----:B------:R-:W-:Y:S05]  /*be50*/  BSYNC B2 ;  /* 0x0000000000027941 */ /* 0x000fea0003800000 */
.L_x_1635:
        /* <DEDUP_REMOVED lines=21> */
.L_x_1640:
[----:B------:R-:W-:Y:S02]  /*bfb0*/  IMAD.MOV.U32 R62, RZ, RZ, R142 ;  /* 0x000000ffff3e7224 */ /* 0x000fe400078e008e */
.L_x_1641:
[----:B------:R-:W-:Y:S05]  /*bfc0*/  BSYNC B2 ;  /* 0x0000000000027941 */ /* 0x000fea0003800000 */
.L_x_1639:
        /* <DEDUP_REMOVED lines=16> */
.L_x_1645:
[----:B------:R-:W-:Y:S05]  /*c0d0*/  BSYNC B3 ;  /* 0x0000000000037941 */ /* 0x000fea0003800000 */
.L_x_1644:
        /* <DEDUP_REMOVED lines=43> */
.L_x_1643:
[----:B------:R-:W-:Y:S05]  /*c390*/  BSYNC B2 ;  /* 0x0000000000027941 */ /* 0x000fea0003800000 */
.L_x_1642:
        /* <DEDUP_REMOVED lines=21> */
.L_x_1647:
[----:B------:R-:W-:Y:S02]  /*c4f0*/  IMAD.MOV.U32 R62, RZ, RZ, R142 ;  /* 0x000000ffff3e7224 */ /* 0x000fe400078e008e */
.L_x_1648:
[----:B------:R-:W-:Y:S05]  /*c500*/  BSYNC B2 ;  /* 0x0000000000027941 */ /* 0x000fea0003800000 */
.L_x_1646:
        /* <DEDUP_REMOVED lines=18> */
.L_x_1652:
[----:B------:R-:W-:Y:S05]  /*c630*/  BSYNC B3 ;  /* 0x0000000000037941 */ /* 0x000fea0003800000 */
.L_x_1651:
        /* <DEDUP_REMOVED lines=43> */
.L_x_1650:
[----:B------:R-:W-:Y:S05]  /*c8f0*/  BSYNC B2 ;  /* 0x0000000000027941 */ /* 0x000fea0003800000 */
.L_x_1649:
        /* <DEDUP_REMOVED lines=38> */
.L_x_1596:
[----:B------:R-:W-:Y:S05]  /*cb60*/  BSYNC B1 ;  /* 0x0000000000017941 */ /* 0x000fea0003800000 */
.L_x_1595:
        /* <DEDUP_REMOVED lines=18> */
[----:B------:R-:W-:Y:S02]  /*cc90*/  ISETP.NE.AND P1, PT, R141, 0x3, PT ;  /* 0x000000038d00780c */ /* 0x000fe40003f25270 */
[----:B------:R-:W-:-:S11]  /*cca0*/  MOV R217, R136 ;  /* 0x0000008800d97202 */ /* 0x000fd60000000f00 */
[----:B------:R-:W-:Y:S05]  /*ccb0*/  @P1 BRA `(.L_x_1657) ;  /* 0x0000003000001947 */ /* 0x000fea0003800000 */
[----:B------:R-:W-:Y:S01]  /*ccc0*/  IMAD.MOV.U32 R217, RZ, RZ, R140 ;  /* 0x000000ffffd97224 */ /* 0x000fe200078e008c */
[----:B------:R-:W-:Y:S05]  /*ccd0*/  BRA `(.L_x_1657) ;  /* 0x0000001000007947 */ /* 0x000fea0003800000 */
.L_x_1656:
[----:B0-----:R-:W-:Y:S02]  /*cce0*/  IMAD.MOV.U32 R217, RZ, RZ, R142 ;  /* 0x000000ffffd97224 */ /* 0x001fe400078e008e */
.L_x_1657:
[----:B------:R-:W-:Y:S05]  /*ccf0*/  BSYNC B2 ;  /* 0x0000000000027941 */ /* 0x000fea0003800000 */
.L_x_1655:
        /* <DEDUP_REMOVED lines=16> */
.L_x_1661:
[----:B------:R-:W-:Y:S05]  /*ce00*/  BSYNC B3 ;  /* 0x0000000000037941 */ /* 0x000fea0003800000 */
.L_x_1660:
        /* <DEDUP_REMOVED lines=43> */
.L_x_1659:
[----:B------:R-:W-:Y:S05]  /*d0c0*/  BSYNC B2 ;  /* 0x0000000000027941 */ /* 0x000fea0003800000 */
.L_x_1658:
        /* <DEDUP_REMOVED lines=24> */
.L_x_1663:
[----:B------:R-:W-:Y:S02]  /*d250*/  IMAD.MOV.U32 R217, RZ, RZ, R142 ;  /* 0x000000ffffd97224 */ /* 0x000fe400078e008e */
.L_x_1664:
[----:B------:R-:W-:Y:S05]  /*d260*/  BSYNC B2 ;  /* 0x0000000000027941 */ /* 0x000fea0003800000 */
.L_x_1662:
        /* <DEDUP_REMOVED lines=16> */
.L_x_1668:
[----:B------:R-:W-:Y:S05]  /*d370*/  BSYNC B3 ;  /* 0x0000000000037941 */ /* 0x000fea0003800000 */
.L_x_1667:
        /* <DEDUP_REMOVED lines=43> */
.L_x_1666:
[----:B------:R-:W-:Y:S05]  /*d630*/  BSYNC B2 ;  /* 0x0000000000027941 */ /* 0x000fea0003800000 */
.L_x_1665:
        /* <DEDUP_REMOVED lines=23> */
.L_x_1670:
[----:B------:R-:W-:Y:S02]  /*d7b0*/  IMAD.MOV.U32 R60, RZ, RZ, R142 ;  /* 0x000000ffff3c7224 */ /* 0x000fe400078e008e */
.L_x_1671:
[----:B------:R-:W-:Y:S05]  /*d7c0*/  BSYNC B2 ;  /* 0x0000000000027941 */ /* 0x000fea0003800000 */
.L_x_1669:
        /* <DEDUP_REMOVED lines=16> */
.L_x_1675:
[----:B------:R-:W-:Y:S05]  /*d8d0*/  BSYNC B3 ;  /* 0x0000000000037941 */ /* 0x000fea0003800000 */
.L_x_1674:
        /* <DEDUP_REMOVED lines=43> */
.L_x_1673:
[----:B------:R-:W-:Y:S05]  /*db90*/  BSYNC B2 ;  /* 0x0000000000027941 */ /* 0x000fea0003800000 */
.L_x_1672:
        /* <DEDUP_REMOVED lines=21> */
.L_x_1677:
[----:B------:R-:W-:Y:S02]  /*dcf0*/  IMAD.MOV.U32 R60, RZ, RZ, R142 ;  /* 0x000000ffff3c7224 */ /* 0x000fe400078e008e */
.L_x_1678:
[----:B------:R-:W-:Y:S05]  /*dd00*/  BSYNC B2 ;  /* 0x0000000000027941 */ /* 0x000fea0003800000 */
.L_x_1676:
        /* <DEDUP_REMOVED lines=16> */
.L_x_1682:
[----:B------:R-:W-:Y:S05]  /*de10*/  BSYNC B3 ;  /* 0x0000000000037941 */ /* 0x000fea0003800000 */
.L_x_1681:
        /* <DEDUP_REMOVED lines=43> */
.L_x_1680:
[----:B------:R-:W-:Y:S05]  /*e0d0*/  BSYNC B2 ;  /* 0x0000000000027941 */ /* 0x000fea0003800000 */
.L_x_1679:
        /* <DEDUP_REMOVED lines=21> */
.L_x_1684:
[----:B------:R-:W-:Y:S02]  /*e230*/  IMAD.MOV.U32 R217, RZ, RZ, R142 ;  /* 0x000000ffffd97224 */ /* 0x000fe400078e008e */
.L_x_1685:
[----:B------:R-:W-:Y:S05]  /*e240*/  BSYNC B2 ;  /* 0x0000000000027941 */ /* 0x000fea0003800000 */
.L_x_1683:
        /* <DEDUP_REMOVED lines=16> */
.L_x_1689:
[----:B------:R-:W-:Y:S05]  /*e350*/  BSYNC B3 ;  /* 0x0000000000037941 */ /* 0x000fea0003800000 */
.L_x_1688:
        /* <DEDUP_REMOVED lines=43> */
.L_x_1687:
[----:B------:R-:W-:Y:S05]  /*e610*/  BSYNC B2 ;  /* 0x0000000000027941 */ /* 0x000fea0003800000 */
.L_x_1686:
        /* <DEDUP_REMOVED lines=21> */
.L_x_1691:
[----:B------:R-:W-:Y:S02]  /*e770*/  IMAD.MOV.U32 R217, RZ, RZ, R142 ;  /* 0x000000ffffd97224 */ /* 0x000fe400078e008e */
.L_x_1692:
[----:B------:R-:W-:Y:S05]  /*e780*/  BSYNC B2 ;  /* 0x0000000000027941 */ /* 0x000fea0003800000 */
.L_x_1690:
        /* <DEDUP_REMOVED lines=16> */
.L_x_1696:
[----:B------:R-:W-:Y:S05]  /*e890*/  BSYNC B3 ;  /* 0x0000000000037941 */ /* 0x000fea0003800000 */
.L_x_1695:
        /* <DEDUP_REMOVED lines=43> */
.L_x_1694:
[----:B------:R-:W-:Y:S05]  /*eb50*/  BSYNC B2 ;  /* 0x0000000000027941 */ /* 0x000fea0003800000 */
.L_x_1693:
        /* <DEDUP_REMOVED lines=21> */
.L_x_1698:
[----:B------:R-:W-:Y:S02]  /*ecb0*/  IMAD.MOV.U32 R62, RZ, RZ, R142 ;  /* 0x000000ffff3e7224 */ /* 0x000fe400078e008e */
.L_x_1699:
[----:B------:R-:W-:Y:S05]  /*ecc0*/  BSYNC B2 ;  /* 0x0000000000027941 */ /* 0x000fea0003800000 */
.L_x_1697:
        /* <DEDUP_REMOVED lines=16> */
.L_x_1703:
[----:B------:R-:W-:Y:S05]  /*edd0*/  BSYNC B3 ;  /* 0x0000000000037941 */ /* 0x000fea0003800000 */
.L_x_1702:
        /* <DEDUP_REMOVED lines=35> */
[----:B------:R-:W-:Y:S01]  /*f010*/  LOP3.LUT R218, R61, UR24, R218, 0x96, !PT ;  /* 0x000000183dda7c12 */ /* 0x000fe2000f8e96da */
[----:B------:R-:W-:-:S03]  /*f020*/  HFMA2.MMA R61, -RZ, RZ, 0, 0 ;  /* 0x00000000ff3d7435 */ /* 0x000fc600000001ff */
[----:B------:R-:W-:Y:S01]  /*f030*/  LOP3.LUT R140, R221, UR23, R140, 0x96, !PT ;  /* 0x00000017dd8c7c12 */ /* 0x000fe2000f8e968c */
[----:B------:R-:W-:-:S04]  /*f040*/  IMAD.WIDE.U32 R218, R218, -0x326172a9, RZ ;  /* 0xcd9e8d57dada7825 */ /* 0x000fc800078e00ff */
[----:B------:R-:W-:Y:S01]  /*f050*/  IMAD.WIDE.U32 R140, R140, -0x2daee0ad, RZ ;  /* 0xd2511f538c8c7825 */ /* 0x000fe200078e00ff */
[----:B------:R-:W-:-:S03]  /*f060*/  LOP3.LUT R136, R219, UR25, R220, 0x96, !PT ;  /* 0x00000019db887c12 */ /* 0x000fc6000f8e96dc */
[----:B------:R-:W-:Y:S01]  /*f070*/  IMAD.MOV.U32 R142, RZ, RZ, R218 ;  /* 0x000000ffff8e7224 */ /* 0x000fe200078e00da */
[----:B------:R-:W-:Y:S02]  /*f080*/  LOP3.LUT R134, R141, UR26, R60, 0x96, !PT ;  /* 0x0000001a8d867c12 */ /* 0x000fe4000f8e963c */
.L_x_1701:
[----:B------:R-:W-:Y:S05]  /*f090*/  BSYNC B2 ;  /* 0x0000000000027941 */ /* 0x000fea0003800000 */
.L_x_1700:
        /* <DEDUP_REMOVED lines=21> */
.L_x_1705:
[----:B------:R-:W-:Y:S02]  /*f1f0*/  IMAD.MOV.U32 R62, RZ, RZ, R142 ;  /* 0x000000ffff3e7224 */ /* 0x000fe400078e008e */
.L_x_1706:
[----:B------:R-:W-:Y:S05]  /*f200*/  BSYNC B2 ;  /* 0x0000000000027941 */ /* 0x000fea0003800000 */
.L_x_1704:
        /* <DEDUP_REMOVED lines=18> */
.L_x_1710:
[----:B------:R-:W-:Y:S05]  /*f330*/  BSYNC B3 ;  /* 0x0000000000037941 */ /* 0x000fea0003800000 */
.L_x_1709:
        /* <DEDUP_REMOVED lines=43> */
.L_x_1708:
[----:B------:R-:W-:Y:S05]  /*f5f0*/  BSYNC B2 ;  /* 0x0000000000027941 */ /* 0x000fea0003800000 */
.L_x_1707:
        /* <DEDUP_REMOVED lines=38> */
.L_x_1654:
[----:B------:R-:W-:Y:S05]  /*f860*/  BSYNC B1 ;  /* 0x0000000000017941 */ /* 0x000fea0003800000 */
.L_x_1653:
        /* <DEDUP_REMOVED lines=23> */
.L_x_1714:
[----:B0-----:R-:W-:Y:S02]  /*f9e0*/  IMAD.MOV.U32 R217, RZ, RZ, R142 ;  /* 0x000000ffffd97224 */ /* 0x001fe400078e008e */
.L_x_1715:
[----:B------:R-:W-:Y:S05]  /*f9f0*/  BSYNC B2 ;  /* 0x0000000000027941 */ /* 0x000fea0003800000 */
.L_x_1713:
        /* <DEDUP_REMOVED lines=16> */
.L_x_1719:
[----:B------:R-:W-:Y:S05]  /*fb00*/  BSYNC B3 ;  /* 0x0000000000037941 */ /* 0x000fea0003800000 */
.L_x_1718:
        /* <DEDUP_REMOVED lines=43> */
.L_x_1717:
[----:B------:R-:W-:Y:S05]  /*fdc0*/  BSYNC B2 ;  /* 0x0000000000027941 */ /* 0x000fea0003800000 */
.L_x_1716:
        /* <DEDUP_REMOVED lines=24> */
.L_x_1721:
[----:B------:R-:W-:Y:S02]  /*ff50*/  IMAD.MOV.U32 R217, RZ, RZ, R142 ;  /* 0x000000ffffd97224 */ /* 0x000fe400078e008e */
.L_x_1722:
[----:B------:R-:W-:Y:S05]  /*ff60*/  BSYNC B2 ;  /* 0x0000000000027941 */ /* 0x000fea0003800000 */
.L_x_1720:
        /* <DEDUP_REMOVED lines=16> */
.L_x_1726:
[----:B------:R-:W-:Y:S05]  /*10070*/  BSYNC B3 ;  /* 0x0000000000037941 */ /* 0x000fea0003800000 */
.L_x_1725:
        /* <DEDUP_REMOVED lines=43> */
.L_x_1724:
[----:B------:R-:W-:Y:S05]  /*10330*/  BSYNC B2 ;  /* 0x0000000000027941 */ /* 0x000fea0003800000 */
.L_x_1723:
        /* <DEDUP_REMOVED lines=18> */
[----:B------:R-:W-:Y:S02]  /*10460*/  ISETP.NE.AND P1, PT, R141, 0x3, PT ;  /* 0x000000038d00780c */ /* 0x000fe40003f25270 */
[----:B------:R-:W-:-:S11]  /*10470*/  MOV R60, R136 ;  /* 0x00000088003c7202 */ /* 0x000fd60000000f00 */
[----:B------:R-:W-:Y:S05]  /*10480*/  @P1 BRA `(.L_x_1729) ;  /* 0x0000003000001947 */ /* 0x000fea0003800000 */
[----:B------:R-:W-:Y:S01]  /*10490*/  IMAD.MOV.U32 R60, RZ, RZ, R140 ;  /* 0x000000ffff3c7224 */ /* 0x000fe200078e008c */
[----:B------:R-:W-:Y:S05]  /*104a0*/  BRA `(.L_x_1729) ;  /* 0x0000001000007947 */ /* 0x000fea0003800000 */
.L_x_1728:
[----:B------:R-:W-:Y:S02]  /*104b0*/  IMAD.MOV.U32 R60, RZ, RZ, R142 ;  /* 0x000000ffff3c7224 */ /* 0x000fe400078e008e */
.L_x_1729:
[----:B------:R-:W-:Y:S05]  /*104c0*/  BSYNC B2 ;  /* 0x0000000000027941 */ /* 0x000fea0003800000 */
.L_x_1727:
        /* <DEDUP_REMOVED lines=16> */
.L_x_1733:
[----:B------:R-:W-:Y:S05]  /*105d0*/  BSYNC B3 ;  /* 0x0000000000037941 */ /* 0x000fea0003800000 */
.L_x_1732:
        /* <DEDUP_REMOVED lines=43> */
.L_x_1731:
[----:B------:R-:W-:Y:S05]  /*10890*/  BSYNC B2 ;  /* 0x0000000000027941 */ /* 0x000fea0003800000 */
.L_x_1730:
        /* <DEDUP_REMOVED lines=21> */
.L_x_1735:
[----:B------:R-:W-:Y:S02]  /*109f0*/  IMAD.MOV.U32 R60, RZ, RZ, R142 ;  /* 0x000000ffff3c7224 */ /* 0x000fe400078e008e */
.L_x_1736:
[----:B------:R-:W-:Y:S05]  /*10a00*/  BSYNC B2 ;  /* 0x0000000000027941 */ /* 0x000fea0003800000 */
.L_x_1734:
        /* <DEDUP_REMOVED lines=16> */
.L_x_1740:
[----:B------:R-:W-:Y:S05]  /*10b10*/  BSYNC B3 ;  /* 0x0000000000037941 */ /* 0x000fea0003800000 */
.L_x_1739:
        /* <DEDUP_REMOVED lines=43> */
.L_x_1738:
[----:B------:R-:W-:Y:S05]  /*10dd0*/  BSYNC B2 ;  /* 0x0000000000027941 */ /* 0x000fea0003800000 */
.L_x_1737:
        /* <DEDUP_REMOVED lines=21> */
.L_x_1742:
[----:B------:R-:W-:Y:S02]  /*10f30*/  IMAD.MOV.U32 R217, RZ, RZ, R142 ;  /* 0x000000ffffd97224 */ /* 0x000fe400078e008e */
.L_x_1743:
[----:B------:R-:W-:Y:S05]  /*10f40*/  BSYNC B2 ;  /* 0x0000000000027941 */ /* 0x000fea0003800000 */
.L_x_1741:
        /* <DEDUP_REMOVED lines=16> */
.L_x_1747:
[----:B------:R-:W-:Y:S05]  /*11050*/  BSYNC B3 ;  /* 0x0000000000037941 */ /* 0x000fea0003800000 */
.L_x_1746:
        /* <DEDUP_REMOVED lines=43> */
.L_x_1745:
[----:B------:R-:W-:Y:S05]  /*11310*/  BSYNC B2 ;  /* 0x0000000000027941 */ /* 0x000fea0003800000 */
.L_x_1744:
        /* <DEDUP_REMOVED lines=21> */
.L_x_1749:
[----:B------:R-:W-:Y:S02]  /*11470*/  IMAD.MOV.U32 R217, RZ, RZ, R142 ;  /* 0x000000ffffd97224 */ /* 0x000fe400078e008e */
.L_x_1750:
[----:B------:R-:W-:Y:S05]  /*11480*/  BSYNC B2 ;  /* 0x0000000000027941 */ /* 0x000fea0003800000 */
.L_x_1748:
        /* <DEDUP_REMOVED lines=16> */
.L_x_1754:
[----:B------:R-:W-:Y:S05]  /*11590*/  BSYNC B3 ;  /* 0x0000000000037941 */ /* 0x000fea0003800000 */
.L_x_1753:
        /* <DEDUP_REMOVED lines=43> */
.L_x_1752:
[----:B------:R-:W-:Y:S05]  /*11850*/  BSYNC B2 ;  /* 0x0000000000027941 */ /* 0x000fea0003800000 */
.L_x_1751:
        /* <DEDUP_REMOVED lines=21> */
.L_x_1756:
[----:B------:R-:W-:Y:S02]  /*119b0*/  IMAD.MOV.U32 R62, RZ, RZ, R142 ;  /* 0x000000ffff3e7224 */ /* 0x000fe400078e008e */
.L_x_1757:
[----:B------:R-:W-:Y:S05]  /*119c0*/  BSYNC B2 ;  /* 0x0000000000027941 */ /* 0x000fea0003800000 */
.L_x_1755:
        /* <DEDUP_REMOVED lines=16> */
.L_x_1761:
[----:B------:R-:W-:Y:S05]  /*11ad0*/  BSYNC B3 ;  /* 0x0000000000037941 */ /* 0x000fea0003800000 */
.L_x_1760:
        /* <DEDUP_REMOVED lines=43> */
.L_x_1759:
[----:B------:R-:W-:Y:S05]  /*11d90*/  BSYNC B2 ;  /* 0x0000000000027941 */ /* 0x000fea0003800000 */
.L_x_1758:
        /* <DEDUP_REMOVED lines=21> */
.L_x_1763:
[----:B------:R-:W-:Y:S02]  /*11ef0*/  IMAD.MOV.U32 R62, RZ, RZ, R142 ;  /* 0x000000ffff3e7224 */ /* 0x000fe400078e008e */
.L_x_1764:
[----:B------:R-:W-:Y:S05]  /*11f00*/  BSYNC B2 ;  /* 0x0000000000027941 */ /* 0x000fea0003800000 */
.L_x_1762:
        /* <DEDUP_REMOVED lines=18> */
.L_x_1768:
[----:B------:R-:W-:Y:S05]  /*12030*/  BSYNC B3 ;  /* 0x0000000000037941 */ /* 0x000fea0003800000 */
.L_x_1767:
        /* <DEDUP_REMOVED lines=43> */
.L_x_1766:
[----:B------:R-:W-:Y:S05]  /*122f0*/  BSYNC B2 ;  /* 0x0000000000027941 */ /* 0x000fea0003800000 */
.L_x_1765:
        /* <DEDUP_REMOVED lines=38> */
.L_x_1712:
[----:B------:R-:W-:Y:S05]  /*12560*/  BSYNC B1 ;  /* 0x0000000000017941 */ /* 0x000fea0003800000 */
.L_x_1711:
        /* <DEDUP_REMOVED lines=23> */
.L_x_1772:
[----:B0-----:R-:W-:Y:S02]  /*126e0*/  IMAD.MOV.U32 R217, RZ, RZ, R142 ;  /* 0x000000ffffd97224 */ /* 0x001fe400078e008e */
.L_x_1773:
[----:B------:R-:W-:Y:S05]  /*126f0*/  BSYNC B2 ;  /* 0x0000000000027941 */ /* 0x000fea0003800000 */
.L_x_1771:
        /* <DEDUP_REMOVED lines=16> */
.L_x_1777:
[----:B------:R-:W-:Y:S05]  /*12800*/  BSYNC B3 ;  /* 0x0000000000037941 */ /* 0x000fea0003800000 */
.L_x_1776:
        /* <DEDUP_REMOVED lines=41> */
[----:B------:R-:W-:Y:S01]  /*12aa0*/  HFMA2.MMA R186, -RZ, RZ, 0, 0 ;  /* 0x00000000ffba7435 */ /* 0x000fe200000001ff */
[----:B------:R-:W-:-:S05]  /*12ab0*/  LOP3.LUT R134, R141, UR26, R170, 0x96, !PT ;  /* 0x0000001a8d867c12 */ /* 0x000fca000f8e96aa */
.L_x_1775:
[----:B------:R-:W-:Y:S05]  /*12ac0*/  BSYNC B2 ;  /* 0x0000000000027941 */ /* 0x000fea0003800000 */
.L_x_1774:
        /* <DEDUP_REMOVED lines=24> */
.L_x_1779:
[----:B------:R-:W-:Y:S02]  /*12c50*/  IMAD.MOV.U32 R217, RZ, RZ, R142 ;  /* 0x000000ffffd97224 */ /* 0x000fe400078e008e */
.L_x_1780:
[----:B------:R-:W-:Y:S05]  /*12c60*/  BSYNC B2 ;  /* 0x0000000000027941 */ /* 0x000fea0003800000 */
.L_x_1778:
        /* <DEDUP_REMOVED lines=16> */
.L_x_1784:
[----:B------:R-:W-:Y:S05]  /*12d70*/  BSYNC B3 ;  /* 0x0000000000037941 */ /* 0x000fea0003800000 */
.L_x_1783:
        /* <DEDUP_REMOVED lines=43> */
.L_x_1782:
[----:B------:R-:W-:Y:S05]  /*13030*/  BSYNC B2 ;  /* 0x0000000000027941 */ /* 0x000fea0003800000 */
.L_x_1781:
        /* <DEDUP_REMOVED lines=23> */
.L_x_1786:
[----:B------:R-:W-:Y:S02]  /*131b0*/  IMAD.MOV.U32 R60, RZ, RZ, R142 ;  /* 0x000000ffff3c7224 */ /* 0x000fe400078e008e */
.L_x_1787:
[----:B------:R-:W-:Y:S05]  /*131c0*/  BSYNC B2 ;  /* 0x0000000000027941 */ /* 0x000fea0003800000 */
.L_x_1785:
        /* <DEDUP_REMOVED lines=16> */
.L_x_1791:
[----:B------:R-:W-:Y:S05]  /*132d0*/  BSYNC B3 ;  /* 0x0000000000037941 */ /* 0x000fea0003800000 */
.L_x_1790:
        /* <DEDUP_REMOVED lines=43> */
.L_x_1789:
[----:B------:R-:W-:Y:S05]  /*13590*/  BSYNC B2 ;  /* 0x0000000000027941 */ /* 0x000fea0003800000 */
.L_x_1788:
        /* <DEDUP_REMOVED lines=21> */
.L_x_1793:
[----:B------:R-:W-:Y:S02]  /*136f0*/  IMAD.MOV.U32 R60, RZ, RZ, R142 ;  /* 0x000000ffff3c7224 */ /* 0x000fe400078e008e */
.L_x_1794:
[----:B------:R-:W-:Y:S05]  /*13700*/  BSYNC B2 ;  /* 0x0000000000027941 */ /* 0x000fea0003800000 */
.L_x_1792:
        /* <DEDUP_REMOVED lines=16> */
.L_x_1798:
[----:B------:R-:W-:Y:S05]  /*13810*/  BSYNC B3 ;  /* 0x0000000000037941 */ /* 0x000fea0003800000 */
.L_x_1797:
        /* <DEDUP_REMOVED lines=43> */
.L_x_1796:
[----:B------:R-:W-:Y:S05]  /*13ad0*/  BSYNC B2 ;  /* 0x0000000000027941 */ /* 0x000fea0003800000 */
.L_x_1795:
        /* <DEDUP_REMOVED lines=21> */
.L_x_1800:
[----:B------:R-:W-:Y:S02]  /*13c30*/  IMAD.MOV.U32 R217, RZ, RZ, R142 ;  /* 0x000000ffffd97224 */ /* 0x000fe400078e008e */
.L_x_1801:
[----:B------:R-:W-:Y:S05]  /*13c40*/  BSYNC B2 ;  /* 0x0000000000027941 */ /* 0x000fea0003800000 */
.L_x_1799:
        /* <DEDUP_REMOVED lines=16> */
.L_x_1805:
[----:B------:R-:W-:Y:S05]  /*13d50*/  BSYNC B3 ;  /* 0x0000000000037941 */ /* 0x000fea0003800000 */
.L_x_1804:
        /* <DEDUP_REMOVED lines=43> */
.L_x_1803:
[----:B------:R-:W-:Y:S05]  /*14010*/  BSYNC B2 ;  /* 0x0000000000027941 */ /* 0x000fea0003800000 */
.L_x_1802:
        /* <DEDUP_REMOVED lines=21> */
.L_x_1807:
[----:B------:R-:W-:Y:S02]  /*14170*/  IMAD.MOV.U32 R217, RZ, RZ, R142 ;  /* 0x000000ffffd97224 */ /* 0x000fe400078e008e */
.L_x_1808:
[----:B------:R-:W-:Y:S05]  /*14180*/  BSYNC B2 ;  /* 0x0000000000027941 */ /* 0x000fea0003800000 */
.L_x_1806:
        /* <DEDUP_REMOVED lines=16> */
.L_x_1812:
[----:B------:R-:W-:Y:S05]  /*14290*/  BSYNC B3 ;  /* 0x0000000000037941 */ /* 0x000fea0003800000 */
.L_x_1811:
        /* <DEDUP_REMOVED lines=43> */
.L_x_1810:
[----:B------:R-:W-:Y:S05]  /*14550*/  BSYNC B2 ;  /* 0x0000000000027941 */ /* 0x000fea0003800000 */
.L_x_1809:
        /* <DEDUP_REMOVED lines=21> */
.L_x_1814:
[----:B------:R-:W-:Y:S02]  /*146b0*/  IMAD.MOV.U32 R62, RZ, RZ, R142 ;  /* 0x000000ffff3e7224 */ /* 0x000fe400078e008e */
.L_x_1815:
[----:B------:R-:W-:Y:S05]  /*146c0*/  BSYNC B2 ;  /* 0x0000000000027941 */ /* 0x000fea0003800000 */
.L_x_1813:
        /* <DEDUP_REMOVED lines=16> */
.L_x_1819:
[----:B------:R-:W-:Y:S05]  /*147d0*/  BSYNC B3 ;  /* 0x0000000000037941 */ /* 0x000fea0003800000 */
.L_x_1818:
        /* <DEDUP_REMOVED lines=43> */
.L_x_1817:
[----:B------:R-:W-:Y:S05]  /*14a90*/  BSYNC B2 ;  /* 0x0000000000027941 */ /* 0x000fea0003800000 */
.L_x_1816:
        /* <DEDUP_REMOVED lines=21> */
.L_x_1821:
[----:B------:R-:W-:Y:S02]  /*14bf0*/  IMAD.MOV.U32 R62, RZ, RZ, R142 ;  /* 0x000000ffff3e7224 */ /* 0x000fe400078e008e */
.L_x_1822:
[----:B------:R-:W-:Y:S05]  /*14c00*/  BSYNC B2 ;  /* 0x0000000000027941 */ /* 0x000fea0003800000 */
.L_x_1820:
        /* <DEDUP_REMOVED lines=16> */
[----:B------:R-:W-:-:S04]  /*14d10*/  ISETP.NE.AND P0, PT, R60, RZ, PT ;  /* 0x000000ff3c00720c */ /* 0x000fc80003f05270 */
[----:B------:R-:W-:-:S04]  /*14d20*/  @!P6 MOV R139, R61 ;  /* 0x0000003d008be202 */ /* 0x000fc80000000f00 */
.L_x_1826:
[----:B------:R-:W-:Y:S05]  /*14d30*/  BSYNC B3 ;  /* 0x0000000000037941 */ /* 0x000fea0003800000 */
.L_x_1825:
        /* <DEDUP_REMOVED lines=43> */
.L_x_1824:
[----:B------:R-:W-:Y:S05]  /*14ff0*/  BSYNC B2 ;  /* 0x0000000000027941 */ /* 0x000fea0003800000 */
.L_x_1823:
        /* <DEDUP_REMOVED lines=38> */
.L_x_1770:
[----:B------:R-:W-:Y:S05]  /*15260*/  BSYNC B1 ;  /* 0x0000000000017941 */ /* 0x000fea0003800000 */
.L_x_1769:
        /* <DEDUP_REMOVED lines=23> */
.L_x_1830:
[----:B0-----:R-:W-:Y:S02]  /*153e0*/  IMAD.MOV.U32 R217, RZ, RZ, R142 ;  /* 0x000000ffffd97224 */ /* 0x001fe400078e008e */
.L_x_1831:
[----:B------:R-:W-:Y:S05]  /*153f0*/  BSYNC B2 ;  /* 0x0000000000027941 */ /* 0x000fea0003800000 */
.L_x_1829:
        /* <DEDUP_REMOVED lines=16> */
.L_x_1835:
[----:B------:R-:W-:Y:S05]  /*15500*/  BSYNC B3 ;  /* 0x0000000000037941 */ /* 0x000fea0003800000 */
.L_x_1834:
        /* <DEDUP_REMOVED lines=43> */
.L_x_1833:
[----:B------:R-:W-:Y:S05]  /*157c0*/  BSYNC B2 ;  /* 0x0000000000027941 */ /* 0x000fea0003800000 */
.L_x_1832:
        /* <DEDUP_REMOVED lines=24> */
.L_x_1837:
[----:B------:R-:W-:Y:S02]  /*15950*/  IMAD.MOV.U32 R217, RZ, RZ, R142 ;  /* 0x000000ffffd97224 */ /* 0x000fe400078e008e */
.L_x_1838:
[----:B------:R-:W-:Y:S05]  /*15960*/  BSYNC B2 ;  /* 0x0000000000027941 */ /* 0x000fea0003800000 */
.L_x_1836:
        /* <DEDUP_REMOVED lines=16> */
.L_x_1842:
[----:B------:R-:W-:Y:S05]  /*15a70*/  BSYNC B3 ;  /* 0x0000000000037941 */ /* 0x000fea0003800000 */
.L_x_1841:
        /* <DEDUP_REMOVED lines=43> */
.L_x_1840:
[----:B------:R-:W-:Y:S05]  /*15d30*/  BSYNC B2 ;  /* 0x0000000000027941 */ /* 0x000fea0003800000 */
.L_x_1839:
        /* <DEDUP_REMOVED lines=23> */
.L_x_1844:
[----:B------:R-:W-:Y:S02]  /*15eb0*/  IMAD.MOV.U32 R60, RZ, RZ, R142 ;  /* 0x000000ffff3c7224 */ /* 0x000fe400078e008e */
.L_x_1845:
[----:B------:R-:W-:Y:S05]  /*15ec0*/  BSYNC B2 ;  /* 0x0000000000027941 */ /* 0x000fea0003800000 */
.L_x_1843:
        /* <DEDUP_REMOVED lines=16> */
.L_x_1849:
[----:B------:R-:W-:Y:S05]  /*15fd0*/  BSYNC B3 ;  /* 0x0000000000037941 */ /* 0x000fea0003800000 */
.L_x_1848:
        /* <DEDUP_REMOVED lines=43> */
.L_x_1847:
[----:B------:R-:W-:Y:S05]  /*16290*/  BSYNC B2 ;  /* 0x0000000000027941 */ /* 0x000fea0003800000 */
.L_x_1846:
        /* <DEDUP_REMOVED lines=21> */
.L_x_1851:
[----:B------:R-:W-:Y:S02]  /*163f0*/  IMAD.MOV.U32 R60, RZ, RZ, R142 ;  /* 0x000000ffff3c7224 */ /* 0x000fe400078e008e */
.L_x_1852:
[----:B------:R-:W-:Y:S05]  /*16400*/  BSYNC B2 ;  /* 0x0000000000027941 */ /* 0x000fea0003800000 */
.L_x_1850:
        /* <DEDUP_REMOVED lines=16> */
.L_x_1856:
[----:B------:R-:W-:Y:S05]  /*16510*/  BSYNC B3 ;  /* 0x0000000000037941 */ /* 0x000fea0003800000 */
.L_x_1855:
        /* <DEDUP_REMOVED lines=43> */
.L_x_1854:
[----:B------:R-:W-:Y:S05]  /*167d0*/  BSYNC B2 ;  /* 0x0000000000027941 */ /* 0x000fea0003800000 */
.L_x_1853:
        /* <DEDUP_REMOVED lines=21> */
.L_x_1858:
[----:B------:R-:W-:Y:S02]  /*16930*/  IMAD.MOV.U32 R217, RZ, RZ, R142 ;  /* 0x000000ffffd97224 */ /* 0x000fe400078e008e */
.L_x_1859:
[----:B------:R-:W-:Y:S05]  /*16940*/  BSYNC B2 ;  /* 0x0000000000027941 */ /* 0x000fea0003800000 */
.L_x_1857:
        /* <DEDUP_REMOVED lines=16> */
.L_x_1863:
[----:B------:R-:W-:Y:S05]  /*16a50*/  BSYNC B3 ;  /* 0x0000000000037941 */ /* 0x000fea0003800000 */
.L_x_1862:
        /* <DEDUP_REMOVED lines=43> */
.L_x_1861:
[----:B------:R-:W-:Y:S05]  /*16d10*/  BSYNC B2 ;  /* 0x0000000000027941 */ /* 0x000fea0003800000 */
.L_x_1860:
        /* <DEDUP_REMOVED lines=21> */
.L_x_1865:
[----:B------:R-:W-:Y:S02]  /*16e70*/  IMAD.MOV.U32 R217, RZ, RZ, R142 ;  /* 0x000000ffffd97224 */ /* 0x000fe400078e008e */
.L_x_1866:
[----:B------:R-:W-:Y:S05]  /*16e80*/  BSYNC B2 ;  /* 0x0000000000027941 */ /* 0x000fea0003800000 */
.L_x_1864:
        /* <DEDUP_REMOVED lines=16> */
.L_x_1870:
[----:B------:R-:W-:Y:S05]  /*16f90*/  BSYNC B3 ;  /* 0x0000000000037941 */ /* 0x000fea0003800000 */
.L_x_1869:
        /* <DEDUP_REMOVED lines=43> */
.L_x_1868:
[----:B------:R-:W-:Y:S05]  /*17250*/  BSYNC B2 ;  /* 0x0000000000027941 */ /* 0x000fea0003800000 */
.L_x_1867:
        /* <DEDUP_REMOVED lines=21> */
.L_x_1872:
[----:B------:R-:W-:Y:S02]  /*173b0*/  MOV R62, R142 ;  /* 0x0000008e003e7202 */ /* 0x000fe40000000f00 */
.L_x_1873:
[----:B------:R-:W-:Y:S05]  /*173c0*/  BSYNC B2 ;  /* 0x0000000000027941 */ /* 0x000fea0003800000 */
.L_x_1871:
        /* <DEDUP_REMOVED lines=16> */
.L_x_1877:
[----:B------:R-:W-:Y:S05]  /*174d0*/  BSYNC B3 ;  /* 0x0000000000037941 */ /* 0x000fea0003800000 */
.L_x_1876:
        /* <DEDUP_REMOVED lines=43> */
.L_x_1875:
[----:B------:R-:W-:Y:S05]  /*17790*/  BSYNC B2 ;  /* 0x0000000000027941 */ /* 0x000fea0003800000 */
.L_x_1874:
        /* <DEDUP_REMOVED lines=21> */
.L_x_1879:
[----:B------:R-:W-:Y:S02]  /*178f0*/  IMAD.MOV.U32 R62, RZ, RZ, R142 ;  /* 0x000000ffff3e7224 */ /* 0x000fe400078e008e */
.L_x_1880:
[----:B------:R-:W-:Y:S05]  /*17900*/  BSYNC B2 ;  /* 0x0000000000027941 */ /* 0x000fea0003800000 */
.L_x_1878:
        /* <DEDUP_REMOVED lines=18> */
.L_x_1884:
[----:B------:R-:W-:Y:S05]  /*17a30*/  BSYNC B3 ;  /* 0x0000000000037941 */ /* 0x000fea0003800000 */
.L_x_1883:
        /* <DEDUP_REMOVED lines=43> */
.L_x_1882:
[----:B------:R-:W-:Y:S05]  /*17cf0*/  BSYNC B2 ;  /* 0x0000000000027941 */ /* 0x000fea0003800000 */
.L_x_1881:
        /* <DEDUP_REMOVED lines=13> */
[----:B0-----:R-:W-:-:S05]  /*17dd0*/  FFMA.FTZ R61, R61, R212, 1.1641532182693481445e-10 ;  /* 0x2f0000003d3d7423 */ /* 0x001fca00000100d4 */
        /* <DEDUP_REMOVED lines=10> */
[C---:B------:R-:W-:Y:S02]  /*17e80*/  LEA R218, P0, R216.reuse, c[0x0][0x190], 0x3 ;  /* 0x00006400d8da7a11 */ /* 0x040fe400078018ff */
[----:B------:R-:W-:Y:S02]  /*17e90*/  LOP3.LUT R225, R61, R62, R225, 0xfe, !PT ;  /* 0x0000003e3de17212 */ /* 0x000fe400078efee1 */
[----:B------:R-:W-:Y:S01]  /*17ea0*/  LEA.HI.X R219, R216, c[0x0][0x194], RZ, 0x3, P0 ;  /* 0x00006500d8db7a11 */ /* 0x000fe200000f1cff */
[----:B------:R-:W-:Y:S01]  /*17eb0*/  IMAD.WIDE.U32 R216, R217, 0x100, RZ ;  /* 0x00000100d9d87825 */ /* 0x000fe200078e00ff */
[----:B------:R-:W-:Y:S02]  /*17ec0*/  F2FP.BF16.PACK_AB R62, R204, R189 ;  /* 0x000000bdcc3e723e */ /* 0x000fe400000010ff */
[----:B------:R-:W-:-:S02]  /*17ed0*/  F2FP.BF16.PACK_AB R61, R188, R173 ;  /* 0x000000adbc3d723e */ /* 0x000fc400000010ff */
[----:B------:R-:W-:Y:S02]  /*17ee0*/  LOP3.LUT R216, R216, R60, R222, 0xfe, !PT ;  /* 0x0000003cd8d87212 */ /* 0x000fe400078efede */
[----:B------:R-:W-:Y:S02]  /*17ef0*/  F2FP.BF16.PACK_AB R60, R172, R157 ;  /* 0x0000009dac3c723e */ /* 0x000fe400000010ff */
[----:B------:R-:W-:Y:S02]  /*17f00*/  F2FP.BF16.PACK_AB R63, R212, R205 ;  /* 0x000000cdd43f723e */ /* 0x000fe400000010ff */
[----:B------:R-:W-:Y:S02]  /*17f10*/  LOP3.LUT R216, R216, R215, RZ, 0xfc, !PT ;  /* 0x000000d7d8d87212 */ /* 0x000fe400078efcff */
[----:B------:R-:W-:Y:S01]  /*17f20*/  LOP3.LUT R217, R217, R225, R223, 0xfe, !PT ;  /* 0x000000e1d9d97212 */ /* 0x000fe200078efedf */
[----:B------:R0:W-:Y:S04]  /*17f30*/  STG.E.128 [R220.64], R60 ;  /* 0x0000003cdc007986 */ /* 0x0001e8000c101d06 */
[----:B------:R0:W-:Y:S02]  /*17f40*/  STG.E.64 [R218.64], R216 ;  /* 0x000000d8da007986 */ /* 0x0001e4000c101b06 */
.L_x_1828:
[----:B------:R-:W-:Y:S05]  /*17f50*/  BSYNC B1 ;  /* 0x0000000000017941 */ /* 0x000fea0003800000 */
.L_x_1827:
[----:B0-----:R-:W-:Y:S01]  /*17f60*/  FADD.FTZ R60, RZ, R148 ;  /* 0x00000094ff3c7221 */ /* 0x001fe20000010000 */
[----:B------:R-:W-:-:S02]  /*17f70*/  LOP3.LUT P0, RZ, R43, 0x8, RZ, 0xc0, !PT ;  /* 0x000000082bff7812 */ /* 0x000fc4000780c0ff */
        /* <DEDUP_REMOVED lines=8> */
[----:B------:R-:W-:-:S02]  /*18000*/  ISETP.GT.U32.AND P5, PT, R44, 0xff, PT ;  /* 0x000000ff2c00780c */ /* 0x000fc40003fa4070 */
[----:B------:R-:W-:Y:S01]  /*18010*/  ISETP.NE.AND P6, PT, R214, RZ, PT ;  /* 0x000000ffd600720c */ /* 0x000fe20003fc5270 */
[----:B------:R-:W-:-:S04]  /*18020*/  FADD.FTZ R61, R175, R60 ;  /* 0x0000003caf3d7221 */ /* 0x000fc80000010000 */
[----:B------:R-:W-:-:S04]  /*18030*/  FADD.FTZ R60, R190, R61 ;  /* 0x0000003dbe3c7221 */ /* 0x000fc80000010000 */
[----:B------:R-:W-:-:S04]  /*18040*/  FADD.FTZ R61, R191, R60 ;  /* 0x0000003cbf3d7221 */ /* 0x000fc80000010000 */
[----:B------:R-:W-:-:S05]  /*18050*/  FADD.FTZ R61, R206, R61 ;  /* 0x0000003dce3d7221 */ /* 0x000fca0000010000 */
[----:B------:R-:W-:Y:S02]  /*18060*/  FSEL R62, R61, RZ, P0 ;  /* 0x000000ff3d3e7208 */ /* 0x000fe40000000000 */
        /* <DEDUP_REMOVED lines=61> */
.L_x_1905:
[----:B-1----:R-:W-:Y:S01]  /*18440*/  FADD.FTZ R217, R62, R61 ;  /* 0x0000003d3ed97221 */ /* 0x002fe20000010000 */
[----:B------:R-:W-:Y:S05]  /*18450*/  BRA.DIV ~URZ, `(.L_x_1886) ;  /* 0x00001d527f007947 */ /* 0x000fea000b800000 */
[----:B------:R-:W1:Y:S01]  /*18460*/  SHFL.BFLY PT, R60, R217, 0x2, 0x1f ;  /* 0x0c401f00d93c7f89 */ /* 0x000e6200000e0000 */
[----:B------:R-:W-:Y:S02]  /*18470*/  P2R R219, PR, RZ, 0x20 ;  /* 0x00000020ffdb7803 */ /* 0x000fe40000000000 */
[C---:B------:R-:W-:Y:S02]  /*18480*/  LOP3.LUT P5, RZ, R43.reuse, 0x8, RZ, 0xc0, !PT ;  /* 0x000000082bff7812 */ /* 0x040fe400078ac0ff */
[----:B------:R-:W-:Y:S02]  /*18490*/  P2R R218, PR, RZ, 0x40 ;  /* 0x00000040ffda7803 */ /* 0x000fe40000000000 */
[----:B------:R-:W-:Y:S01]  /*184a0*/  LOP3.LUT P6, RZ, R43, 0x1, RZ, 0xc0, !PT ;  /* 0x000000012bff7812 */ /* 0x000fe200078cc0ff */
        /* <DEDUP_REMOVED lines=27> */
[----:B------:R-:W-:Y:S02]  /*18660*/  FSEL R60, R60, RZ, P5 ;  /* 0x000000ff3c3c7208 */ /* 0x000fe40002800000 */
[----:B------:R-:W-:-:S03]  /*18670*/  ISETP.NE.AND P5, PT, R219, RZ, PT ;  /* 0x000000ffdb00720c */ /* 0x000fc60003fa5270 */
        /* <DEDUP_REMOVED lines=119> */
.L_x_1906:
[----:B------:R-:W-:Y:S01]  /*18df0*/  FMUL.FTZ R60, R215, R215 ;  /* 0x000000d7d73c7220 */ /* 0x000fe20000410000 */
[----:B------:R-:W-:Y:S01]  /*18e00*/  ISETP.NE.AND P0, PT, RZ, UR8, PT ;  /* 0x00000008ff007c0c */ /* 0x000fe2000bf05270 */
[----:B-1----:R-:W-:Y:S01]  /*18e10*/  FADD.FTZ R219, R219, R214 ;  /* 0x000000d6dbdb7221 */ /* 0x002fe20000010000 */
[----:B------:R-:W-:Y:S01]  /*18e20*/  LOP3.LUT P1, RZ, R43, 0x8, RZ, 0xc0, !PT ;  /* 0x000000082bff7812 */ /* 0x000fe2000782c0ff */
[----:B------:R-:W-:Y:S01]  /*18e30*/  @!P6 IMAD.MOV.U32 R63, RZ, RZ, 0x4 ;  /* 0x00000004ff3fe424 */ /* 0x000fe200078e00ff */
[----:B------:R-:W-:Y:S01]  /*18e40*/  FSEL R61, R60, RZ, P0 ;  /* 0x000000ff3c3d7208 */ /* 0x000fe20000000000 */
[----:B------:R-:W-:Y:S01]  /*18e50*/  IMAD.MOV.U32 R60, RZ, RZ, c[0x0][0x1e0] ;  /* 0x00007800ff3c7624 */ /* 0x000fe200078e00ff */
[----:B------:R-:W-:Y:S01]  /*18e60*/  BSSY B1, `(.L_x_1887) ;  /* 0x000002b000017945 */ /* 0x000fe20003800000 */
[----:B------:R-:W-:Y:S01]  /*18e70*/  @!P6 IMAD.WIDE R62, R42, R63, c[0x0][0x1a0] ;  /* 0x000068002a3ee625 */ /* 0x000fe200078e023f */
[----:B------:R-:W-:-:S03]  /*18e80*/  FSEL R217, R215, RZ, !P0 ;  /* 0x000000ffd7d97208 */ /* 0x000fc60004000000 */
[----:B------:R-:W-:Y:S01]  /*18e90*/  FFMA.FTZ R60, R219, R60, c[0x0][0x228] ;  /* 0x00008a00db3c7623 */ /* 0x000fe2000001003c */
[----:B------:R1:W-:Y:S03]  /*18ea0*/  @!P6 STG.E [R62.64], R215 ;  /* 0x000000d73e00e986 */ /* 0x0003e6000c101906 */
[----:B------:R-:W-:Y:S02]  /*18eb0*/  FADD.FTZ R216, R60, R61 ;  /* 0x0000003d3cd87221 */ /* 0x000fe40000010000 */
[----:B------:R-:W-:-:S04]  /*18ec0*/  @!P6 IMAD.MOV.U32 R61, RZ, RZ, 0x4 ;  /* 0x00000004ff3de424 */ /* 0x000fc800078e00ff */
[----:B------:R-:W2:Y:S01]  /*18ed0*/  MUFU.RSQ R216, R216 ;  /* 0x000000d800d87308 */ /* 0x000ea20000001400 */
[----:B------:R-:W-:-:S05]  /*18ee0*/  @!P6 IMAD.WIDE R60, R42, R61, c[0x0][0x1a8] ;  /* 0x00006a002a3ce625 */ /* 0x000fca00078e023d */
[----:B--2---:R1:W-:Y:S01]  /*18ef0*/  @!P6 STG.E [R60.64], R216 ;  /* 0x000000d83c00e986 */ /* 0x0043e2000c101906 */
[----:B------:R-:W-:Y:S05]  /*18f00*/  @!P1 BRA `(.L_x_1888) ;  /* 0x0000020000009947 */ /* 0x000fea0003800000 */
[--C-:B-1----:R-:W-:Y:S02]  /*18f10*/  FADD.FTZ R61, R148, -R217.reuse ;  /* 0x800000d9943d7221 */ /* 0x102fe40000010000 */
        /* <DEDUP_REMOVED lines=19> */
[----:B------:R-:W-:Y:S01]  /*19050*/  FFMA.FTZ R221, R36, R221, R29 ;  /* 0x000000dd24dd7223 */ /* 0x000fe2000001001d */
[----:B------:R-:W-:Y:S01]  /*19060*/  F2FP.BF16.PACK_AB R61, R62, R61 ;  /* 0x0000003d3e3d723e */ /* 0x000fe200000010ff */
[----:B0-----:R-:W-:Y:S01]  /*19070*/  FFMA.FTZ R214, R37, R223, R28 ;  /* 0x000000df25d67223 */ /* 0x001fe2000001001c */
[----:B------:R-:W-:Y:S01]  /*19080*/  F2FP.BF16.PACK_AB R60, R63, R60 ;  /* 0x0000003c3f3c723e */ /* 0x000fe200000010ff */
[----:B------:R-:W-:Y:S02]  /*19090*/  FFMA.FTZ R225, R34, R225, R27 ;  /* 0x000000e122e17223 */ /* 0x000fe4000001001b */
[----:B------:R-:W-:Y:S01]  /*190a0*/  FFMA.FTZ R218, R35, R227, R26 ;  /* 0x000000e323da7223 */ /* 0x000fe2000001001a */
[----:B------:R-:W-:Y:S01]  /*190b0*/  F2FP.BF16.PACK_AB R62, R214, R221 ;  /* 0x000000ddd63e723e */ /* 0x000fe200000010ff */
[----:B------:R-:W-:-:S03]  /*190c0*/  IMAD.MOV.U32 R220, RZ, RZ, 0x10 ;  /* 0x00000010ffdc7424 */ /* 0x000fc600078e00ff */
[----:B------:R-:W-:Y:S01]  /*190d0*/  F2FP.BF16.PACK_AB R63, R218, R225 ;  /* 0x000000e1da3f723e */ /* 0x000fe200000010ff */
[C---:B------:R-:W-:Y:S01]  /*190e0*/  IMAD.WIDE.U32 R214, R149.reuse, R220, c[0x0][0x208] ;  /* 0x0000820095d67625 */ /* 0x040fe200078e00dc */
[----:B------:R-:W-:-:S04]  /*190f0*/  IADD3 R149, R149, 0x20, RZ ;  /* 0x0000002095957810 */ /* 0x000fc80007ffe0ff */
[----:B------:R0:W-:Y:S03]  /*19100*/  STG.E.128 [R214.64], R60 ;  /* 0x0000003cd6007986 */ /* 0x0001e6000c101d06 */
.L_x_1888:
[----:B------:R-:W-:Y:S05]  /*19110*/  BSYNC B1 ;  /* 0x0000000000017941 */ /* 0x000fea0003800000 */
.L_x_1887:
[----:B------:R-:W-:Y:S01]  /*19120*/  LOP3.LUT P0, RZ, R43, 0x400, RZ, 0xc0, !PT ;  /* 0x000004002bff7812 */ /* 0x000fe2000780c0ff */
        /* <DEDUP_REMOVED lines=34> */
.L_x_1890:
[----:B------:R-:W-:Y:S05]  /*19350*/  BSYNC B1 ;  /* 0x0000000000017941 */ /* 0x000fea0003800000 */
.L_x_1889:
        /* <DEDUP_REMOVED lines=35> */
.L_x_1892:
[----:B------:R-:W-:Y:S05]  /*19590*/  BSYNC B1 ;  /* 0x0000000000017941 */ /* 0x000fea0003800000 */
.L_x_1891:
        /* <DEDUP_REMOVED lines=35> */
.L_x_1894:
[----:B------:R-:W-:Y:S05]  /*197d0*/  BSYNC B1 ;  /* 0x0000000000017941 */ /* 0x000fea0003800000 */
.L_x_1893:
        /* <DEDUP_REMOVED lines=35> */
.L_x_1896:
[----:B------:R-:W-:Y:S05]  /*19a10*/  BSYNC B1 ;  /* 0x0000000000017941 */ /* 0x000fea0003800000 */
.L_x_1895:
        /* <DEDUP_REMOVED lines=35> */
.L_x_1898:
[----:B------:R-:W-:Y:S05]  /*19c50*/  BSYNC B1 ;  /* 0x0000000000017941 */ /* 0x000fea0003800000 */
.L_x_1897:
        /* <DEDUP_REMOVED lines=35> */
.L_x_1900:
[----:B------:R-:W-:Y:S05]  /*19e90*/  BSYNC B1 ;  /* 0x0000000000017941 */ /* 0x000fea0003800000 */
.L_x_1899:
        /* <DEDUP_REMOVED lines=28> */
[----:B------:R-:W-:-:S02]  /*1a060*/  FFMA.FTZ R223, R133, R223, R146 ;  /* 0x000000df85df7223 */ /* 0x000fc40000010092 */
[----:B------:R-:W-:Y:S01]  /*1a070*/  IMAD.MOV.U32 R218, RZ, RZ, 0x10 ;  /* 0x00000010ffda7424 */ /* 0x000fe200078e00ff */
[----:B------:R-:W-:Y:S02]  /*1a080*/  F2FP.BF16.PACK_AB R63, R216, R225 ;  /* 0x000000e1d83f723e */ /* 0x000fe400000010ff */
[----:B------:R-:W-:Y:S01]  /*1a090*/  F2FP.BF16.PACK_AB R62, R223, R62 ;  /* 0x0000003edf3e723e */ /* 0x000fe200000010ff */
[----:B------:R-:W-:-:S05]  /*1a0a0*/  IMAD.WIDE.U32 R214, R149, R218, c[0x0][0x208] ;  /* 0x0000820095d67625 */ /* 0x000fca00078e00da */
[----:B------:R0:W-:Y:S02]  /*1a0b0*/  STG.E.128 [R214.64], R60 ;  /* 0x0000003cd6007986 */ /* 0x0001e4000c101d06 */
.L_x_1902:
[----:B------:R-:W-:Y:S05]  /*1a0c0*/  BSYNC B1 ;  /* 0x0000000000017941 */ /* 0x000fea0003800000 */
.L_x_1901:
[----:B01----:R-:W-:-:S04]  /*1a0d0*/  IMAD.MOV.U32 R61, RZ, RZ, 0x4 ;  /* 0x00000004ff3d7424 */ /* 0x003fc800078e00ff */
[----:B------:R-:W-:-:S05]  /*1a0e0*/  IMAD R42, R61, c[0x0][0x160], R42 ;  /* 0x000058003d2a7a24 */ /* 0x000fca00078e022a */
[----:B------:R-:W-:-:S13]  /*1a0f0*/  ISETP.GE.AND P0, PT, R42, c[0x0][0x164], PT ;  /* 0x000059002a007a0c */ /* 0x000fda0003f06270 */
[----:B------:R-:W-:Y:S01]  /*1a100*/  @P0 CALL.REL.NOINC `(.L_x_1903) ;  /* 0x0000001000000944 */ /* 0x000fe20003c00000 */
[----:B------:R-:W-:Y:S05]  /*1a110*/  BRA `(.L_x_1904) ;  /* 0xfffe757000007947 */ /* 0x000fea000383ffff */
.L_x_1903:
[----:B------:R-:W-:Y:S05]  /*1a120*/  BSYNC B0 ;  /* 0x0000000000007941 */ /* 0x000fea0003800000 */
.L_x_1420:
[----:B------:R-:W-:Y:S05]  /*1a130*/  EXIT ;  /* 0x000000000000794d */ /* 0x000fea0003800000 */
.L_x_1885:
[----:B------:R-:W-:Y:S01]  /*1a140*/  IMAD.MOV.U32 R219, RZ, RZ, 0x1 ;  /* 0x00000001ffdb7424 */ /* 0x000fe200078e00ff */
[----:B------:R-:W-:Y:S01]  /*1a150*/  MOV R60, 0x1a190 ;  /* 0x0001a190003c7802 */ /* 0x000fe20000000f00 */
[----:B------:R-:W-:Y:S02]  /*1a160*/  IMAD.MOV.U32 R63, RZ, RZ, 0x1f ;  /* 0x0000001fff3f7424 */ /* 0x000fe400078e00ff */
[----:B------:R-:W-:Y:S02]  /*1a170*/  IMAD.MOV.U32 R216, RZ, RZ, -0x1 ;  /* 0xffffffffffd87424 */ /* 0x000fe400078e00ff */
[----:B------:R-:W-:Y:S05]  /*1a180*/  CALL.REL.NOINC `($__internal_8_$__cuda_sm70_shflsync_bfly_p) ;  /* 0x00000c2000007944 */ /* 0x000fea0003c00000 */
[----:B-1----:R-:W-:Y:S01]  /*1a190*/  IMAD.MOV.U32 R61, RZ, RZ, R219 ;  /* 0x000000ffff3d7224 */ /* 0x002fe200078e00db */
[----:B0-----:R-:W-:Y:S05]  /*1a1a0*/  BRA `(.L_x_1905) ;  /* 0xffffe29000007947 */ /* 0x001fea000383ffff */
.L_x_1886:
[----:B0-----:R-:W-:Y:S01]  /*1a1b0*/  MOV R62, R217 ;  /* 0x000000d9003e7202 */ /* 0x001fe20000000f00 */
[----:B------:R-:W-:Y:S01]  /*1a1c0*/  IMAD.MOV.U32 R219, RZ, RZ, 0x2 ;  /* 0x00000002ffdb7424 */ /* 0x000fe200078e00ff */
[----:B------:R-:W-:Y:S01]  /*1a1d0*/  MOV R60, 0x1a210 ;  /* 0x0001a210003c7802 */ /* 0x000fe20000000f00 */
[----:B------:R-:W-:Y:S02]  /*1a1e0*/  IMAD.MOV.U32 R63, RZ, RZ, 0x1f ;  /* 0x0000001fff3f7424 */ /* 0x000fe400078e00ff */
[----:B------:R-:W-:-:S02]  /*1a1f0*/  IMAD.MOV.U32 R216, RZ, RZ, -0x1 ;  /* 0xffffffffffd87424 */ /* 0x000fc400078e00ff */
[----:B------:R-:W-:Y:S05]  /*1a200*/  CALL.REL.NOINC `($__internal_8_$__cuda_sm70_shflsync_bfly_p) ;  /* 0x00000ba000007944 */ /* 0x000fea0003c00000 */
[----:B01----:R-:W-:Y:S01]  /*1a210*/  FADD.FTZ R62, R217, R219 ;  /* 0x000000dbd93e7221 */ /* 0x003fe20000010000 */
[----:B------:R-:W-:Y:S01]  /*1a220*/  MOV R60, 0x1a270 ;  /* 0x0001a270003c7802 */ /* 0x000fe20000000f00 */
[----:B------:R-:W-:-:S02]  /*1a230*/  IMAD.MOV.U32 R219, RZ, RZ, 0x4 ;  /* 0x00000004ffdb7424 */ /* 0x000fc400078e00ff */
[----:B------:R-:W-:Y:S02]  /*1a240*/  IMAD.MOV.U32 R63, RZ, RZ, 0x1f ;  /* 0x0000001fff3f7424 */ /* 0x000fe400078e00ff */
[----:B------:R-:W-:Y:S02]  /*1a250*/  IMAD.MOV.U32 R216, RZ, RZ, -0x1 ;  /* 0xffffffffffd87424 */ /* 0x000fe400078e00ff */
[----:B------:R-:W-:Y:S05]  /*1a260*/  CALL.REL.NOINC `($__internal_8_$__cuda_sm70_shflsync_bfly_p) ;  /* 0x00000b4000007944 */ /* 0x000fea0003c00000 */
[----:B01----:R-:W-:Y:S01]  /*1a270*/  FADD.FTZ R62, R62, R219 ;  /* 0x000000db3e3e7221 */ /* 0x003fe20000010000 */
[----:B------:R-:W-:Y:S01]  /*1a280*/  MOV R60, 0x1a2d0 ;  /* 0x0001a2d0003c7802 */ /* 0x000fe20000000f00 */
[----:B------:R-:W-:Y:S02]  /*1a290*/  IMAD.MOV.U32 R219, RZ, RZ, 0x8 ;  /* 0x00000008ffdb7424 */ /* 0x000fe400078e00ff */
[----:B------:R-:W-:Y:S02]  /*1a2a0*/  IMAD.MOV.U32 R63, RZ, RZ, 0x1f ;  /* 0x0000001fff3f7424 */ /* 0x000fe400078e00ff */
[----:B------:R-:W-:Y:S02]  /*1a2b0*/  IMAD.MOV.U32 R216, RZ, RZ, -0x1 ;  /* 0xffffffffffd87424 */ /* 0x000fe400078e00ff */
[----:B------:R-:W-:Y:S05]  /*1a2c0*/  CALL.REL.NOINC `($__internal_8_$__cuda_sm70_shflsync_bfly_p) ;  /* 0x00000ae000007944 */ /* 0x000fea0003c00000 */
[----:B01----:R-:W-:Y:S01]  /*1a2d0*/  FADD.FTZ R62, R62, R219 ;  /* 0x000000db3e3e7221 */ /* 0x003fe20000010000 */
[----:B------:R-:W-:Y:S01]  /*1a2e0*/  MOV R60, 0x1a330 ;  /* 0x0001a330003c7802 */ /* 0x000fe20000000f00 */
[----:B------:R-:W-:-:S02]  /*1a2f0*/  IMAD.MOV.U32 R219, RZ, RZ, 0x10 ;  /* 0x00000010ffdb7424 */ /* 0x000fc400078e00ff */
[----:B------:R-:W-:Y:S02]  /*1a300*/  IMAD.MOV.U32 R63, RZ, RZ, 0x1f ;  /* 0x0000001fff3f7424 */ /* 0x000fe400078e00ff */
[----:B------:R-:W-:Y:S02]  /*1a310*/  IMAD.MOV.U32 R216, RZ, RZ, -0x1 ;  /* 0xffffffffffd87424 */ /* 0x000fe400078e00ff */
[----:B------:R-:W-:Y:S05]  /*1a320*/  CALL.REL.NOINC `($__internal_8_$__cuda_sm70_shflsync_bfly_p) ;  /* 0x00000a8000007944 */ /* 0x000fea0003c00000 */
[----:B-1----:R-:W-:Y:S01]  /*1a330*/  FADD.FTZ R215, R62, R219 ;  /* 0x000000db3ed77221 */ /* 0x002fe20000010000 */
[----:B------:R-:W-:Y:S01]  /*1a340*/  P2R R214, PR, RZ, 0x20 ;  /* 0x00000020ffd67803 */ /* 0x000fe20000000000 */
[----:B------:R-:W-:Y:S01]  /*1a350*/  IMAD.MOV.U32 R219, RZ, RZ, 0x1 ;  /* 0x00000001ffdb7424 */ /* 0x000fe200078e00ff */
[----:B------:R-:W-:Y:S01]  /*1a360*/  LOP3.LUT P5, RZ, R43, 0x8, RZ, 0xc0, !PT ;  /* 0x000000082bff7812 */ /* 0x000fe200078ac0ff */
[----:B------:R-:W-:Y:S01]  /*1a370*/  FMUL.FTZ R215, R215, c[0x0][0x1e0] ;  /* 0x00007800d7d77a20 */ /* 0x000fe20000410000 */
[----:B0-----:R-:W-:Y:S02]  /*1a380*/  P2R R216, PR, RZ, 0x40 ;  /* 0x00000040ffd87803 */ /* 0x001fe40000000000 */
[----:B------:R-:W-:Y:S01]  /*1a390*/  LOP3.LUT P6, RZ, R43, 0x1, RZ, 0xc0, !PT ;  /* 0x000000012bff7812 */ /* 0x000fe200078cc0ff */
[----:B------:R-:W-:-:S02]  /*1a3a0*/  FADD.FTZ R60, R148, -R215 ;  /* 0x800000d7943c7221 */ /* 0x000fc40000010000 */
[--C-:B------:R-:W-:Y:S02]  /*1a3b0*/  FADD.FTZ R61, R161, -R215.reuse ;  /* 0x800000d7a13d7221 */ /* 0x100fe40000010000 */
[----:B------:R-:W-:Y:S02]  /*1a3c0*/  FFMA.FTZ R60, R60, R60, RZ ;  /* 0x0000003c3c3c7223 */ /* 0x000fe400000100ff */
[--C-:B------:R-:W-:Y:S02]  /*1a3d0*/  FADD.FTZ R63, R159, -R215.reuse ;  /* 0x800000d79f3f7221 */ /* 0x100fe40000010000 */
[----:B------:R-:W-:Y:S02]  /*1a3e0*/  FFMA.FTZ R60, R61, R61, R60 ;  /* 0x0000003d3d3c7223 */ /* 0x000fe4000001003c */
[----:B------:R-:W-:Y:S02]  /*1a3f0*/  FADD.FTZ R61, R174, -R215 ;  /* 0x800000d7ae3d7221 */ /* 0x000fe40000010000 */
[----:B------:R-:W-:-:S02]  /*1a400*/  FFMA.FTZ R60, R63, R63, R60 ;  /* 0x0000003f3f3c7223 */ /* 0x000fc4000001003c */
[--C-:B------:R-:W-:Y:S02]  /*1a410*/  FADD.FTZ R63, R175, -R215.reuse ;  /* 0x800000d7af3f7221 */ /* 0x100fe40000010000 */
[----:B------:R-:W-:Y:S02]  /*1a420*/  FFMA.FTZ R60, R61, R61, R60 ;  /* 0x0000003d3d3c7223 */ /* 0x000fe4000001003c */
[--C-:B------:R-:W-:Y:S02]  /*1a430*/  FADD.FTZ R61, R190, -R215.reuse ;  /* 0x800000d7be3d7221 */ /* 0x100fe40000010000 */
[----:B------:R-:W-:Y:S02]  /*1a440*/  FFMA.FTZ R60, R63, R63, R60 ;  /* 0x0000003f3f3c7223 */ /* 0x000fe4000001003c */
[----:B------:R-:W-:Y:S02]  /*1a450*/  FADD.FTZ R63, R191, -R215 ;  /* 0x800000d7bf3f7221 */ /* 0x000fe40000010000 */
[----:B------:R-:W-:-:S02]  /*1a460*/  FFMA.FTZ R60, R61, R61, R60 ;  /* 0x0000003d3d3c7223 */ /* 0x000fc4000001003c */
[--C-:B------:R-:W-:Y:S02]  /*1a470*/  FADD.FTZ R61, R206, -R215.reuse ;  /* 0x800000d7ce3d7221 */ /* 0x100fe40000010000 */
[----:B------:R-:W-:Y:S02]  /*1a480*/  FFMA.FTZ R60, R63, R63, R60 ;  /* 0x0000003f3f3c7223 */ /* 0x000fe4000001003c */
[----:B------:R-:W-:Y:S02]  /*1a490*/  IMAD.MOV.U32 R63, RZ, RZ, 0x1f ;  /* 0x0000001fff3f7424 */ /* 0x000fe400078e00ff */
[----:B------:R-:W-:Y:S02]  /*1a4a0*/  FFMA.FTZ R60, R61, R61, R60 ;  /* 0x0000003d3d3c7223 */ /* 0x000fe4000001003c */
[----:B------:R-:W-:-:S03]  /*1a4b0*/  FADD.FTZ R61, R151, -R215 ;  /* 0x800000d7973d7221 */ /* 0x000fc60000010000 */
[----:B------:R-:W-:Y:S01]  /*1a4c0*/  FSEL R62, R60, RZ, P5 ;  /* 0x000000ff3c3e7208 */ /* 0x000fe20002800000 */
[--C-:B------:R-:W-:Y:S01]  /*1a4d0*/  FADD.FTZ R60, R160, -R215.reuse ;  /* 0x800000d7a03c7221 */ /* 0x100fe20000010000 */
[----:B------:R-:W-:Y:S01]  /*1a4e0*/  ISETP.NE.AND P5, PT, R214, RZ, PT ;  /* 0x000000ffd600720c */ /* 0x000fe20003fa5270 */
        /* <DEDUP_REMOVED lines=18> */
[----:B------:R-:W-:Y:S02]  /*1a610*/  FFMA.FTZ R61, R61, R61, R62 ;  /* 0x0000003d3d3d7223 */ /* 0x000fe4000001003e */
[----:B------:R-:W-:Y:S02]  /*1a620*/  IMAD.MOV.U32 R216, RZ, RZ, -0x1 ;  /* 0xffffffffffd87424 */ /* 0x000fe400078e00ff */
[----:B------:R-:W-:-:S02]  /*1a630*/  FFMA.FTZ R61, R60, R60, R61 ;  /* 0x0000003c3c3d7223 */ /* 0x000fc4000001003d */
[----:B------:R-:W-:Y:S02]  /*1a640*/  FADD.FTZ R60, R179, -R215 ;  /* 0x800000d7b33c7221 */ /* 0x000fe40000010000 */
[----:B------:R-:W-:Y:S02]  /*1a650*/  FFMA.FTZ R61, R214, R214, R61 ;  /* 0x000000d6d63d7223 */ /* 0x000fe4000001003d */
[----:B------:R-:W-:Y:S02]  /*1a660*/  FADD.FTZ R214, R178, -R215 ;  /* 0x800000d7b2d67221 */ /* 0x000fe40000010000 */
[----:B------:R-:W-:Y:S02]  /*1a670*/  FFMA.FTZ R61, R60, R60, R61 ;  /* 0x0000003c3c3d7223 */ /* 0x000fe4000001003d */
[----:B------:R-:W-:Y:S02]  /*1a680*/  FADD.FTZ R60, R195, -R215 ;  /* 0x800000d7c33c7221 */ /* 0x000fe40000010000 */
[----:B------:R-:W-:-:S02]  /*1a690*/  FFMA.FTZ R61, R214, R214, R61 ;  /* 0x000000d6d63d7223 */ /* 0x000fc4000001003d */
[----:B------:R-:W-:Y:S02]  /*1a6a0*/  FADD.FTZ R214, R194, -R215 ;  /* 0x800000d7c2d67221 */ /* 0x000fe40000010000 */
[----:B------:R-:W-:Y:S02]  /*1a6b0*/  FFMA.FTZ R61, R60, R60, R61 ;  /* 0x0000003c3c3d7223 */ /* 0x000fe4000001003d */
[----:B------:R-:W-:Y:S02]  /*1a6c0*/  FADD.FTZ R60, R209, -R215 ;  /* 0x800000d7d13c7221 */ /* 0x000fe40000010000 */
[----:B------:R-:W-:Y:S02]  /*1a6d0*/  FFMA.FTZ R61, R214, R214, R61 ;  /* 0x000000d6d63d7223 */ /* 0x000fe4000001003d */
[----:B------:R-:W-:Y:S02]  /*1a6e0*/  FADD.FTZ R214, R165, -R215 ;  /* 0x800000d7a5d67221 */ /* 0x000fe40000010000 */
[----:B------:R-:W-:-:S02]  /*1a6f0*/  @P0 FFMA.FTZ R62, R60, R60, R61 ;  /* 0x0000003c3c3e0223 */ /* 0x000fc4000001003d */
        /* <DEDUP_REMOVED lines=89> */
[----:B------:R-:W-:Y:S02]  /*1ac90*/  IMAD.MOV.U32 R219, RZ, RZ, 0x4 ;  /* 0x00000004ffdb7424 */ /* 0x000fe400078e00ff */
[----:B------:R-:W-:-:S02]  /*1aca0*/  IMAD.MOV.U32 R63, RZ, RZ, 0x1f ;  /* 0x0000001fff3f7424 */ /* 0x000fc400078e00ff */
        /* <DEDUP_REMOVED lines=8> */
[----:B-1----:R-:W-:Y:S01]  /*1ad30*/  FADD.FTZ R214, R62, R219 ;  /* 0x000000db3ed67221 */ /* 0x002fe20000010000 */
[----:B------:R-:W-:Y:S01]  /*1ad40*/  MOV R60, 0x1ada0 ;  /* 0x0001ada0003c7802 */ /* 0x000fe20000000f00 */
[----:B------:R-:W-:Y:S02]  /*1ad50*/  IMAD.MOV.U32 R219, RZ, RZ, 0x10 ;  /* 0x00000010ffdb7424 */ /* 0x000fe400078e00ff */
[----:B0-----:R-:W-:-:S02]  /*1ad60*/  IMAD.MOV.U32 R63, RZ, RZ, 0x1f ;  /* 0x0000001fff3f7424 */ /* 0x001fc400078e00ff */
[----:B------:R-:W-:Y:S02]  /*1ad70*/  IMAD.MOV.U32 R216, RZ, RZ, -0x1 ;  /* 0xffffffffffd87424 */ /* 0x000fe400078e00ff */
[----:B------:R-:W-:Y:S02]  /*1ad80*/  IMAD.MOV.U32 R62, RZ, RZ, R214 ;  /* 0x000000ffff3e7224 */ /* 0x000fe400078e00d6 */
[----:B------:R-:W-:Y:S05]  /*1ad90*/  CALL.REL.NOINC `($__internal_8_$__cuda_sm70_shflsync_bfly_p) ;  /* 0x0000001000007944 */ /* 0x000fea0003c00000 */
[----:B01----:R-:W-:Y:S05]  /*1ada0*/  BRA `(.L_x_1906) ;  /* 0xffffe04000007947 */ /* 0x003fea000383ffff */
        .weak           $__internal_8_$__cuda_sm70_shflsync_bfly_p
        .type           $__internal_8_$__cuda_sm70_shflsync_bfly_p,@function
        .size           $__internal_8_$__cuda_sm70_shflsync_bfly_p,(.L_x_57048 - $__internal_8_$__cuda_sm70_shflsync_bfly_p)
$__internal_8_$__cuda_sm70_shflsync_bfly_p:
[----:B------:R-:W-:Y:S01]  /*1adb0*/  IMAD.MOV.U32 R61, RZ, RZ, 0x0 ;  /* 0x00000000ff3d7424 */ /* 0x000fe200078e00ff */
[----:B------:R-:W-:Y:S04]  /*1adc0*/  WARPSYNC R216 ;  /* 0x000000d800007348 */ /* 0x000fe80003800000 */
[----:B------:R0:W1:Y:S01]  /*1add0*/  SHFL.BFLY PT, R219, R62, R219, R63 ;  /* 0x0c0000db3edb7389 */ /* 0x00006200000e003f */
[----:B------:R-:W-:Y:S05]  /*1ade0*/  RET.REL.NODEC R60 `(_ZN10layer_norm13ln_fwd_kernelINS_13Kernel_traitsI13__nv_bfloat16S2_S2_S2_fjLj2048ELj1ELj4ELj1ELj16ENS_18Kernel_traits_baseILj2048ES2_S2_S2_S2_fjLj128EEEEELb1ELb0ELb0ELb0EEEvNS_9FwdParamsE) ;  /* 0xfffe52103c007950 */ /* 0x000fea0003c3ffff */
.L_x_1907:
        /* <DEDUP_REMOVED lines=9> */
.L_x_57048:


//--------------------- .text._ZN10layer_norm13ln_fwd_kernelINS_13Kernel_traitsI13__nv_bfloat16S2_S2_S2_fjLj2048ELj1ELj4ELj1ELj16ENS_18Kernel_traits_baseILj2048ES2_S2_S2_S2_fjLj128EEEEELb1ELb0ELb0ELb1EEEvNS_9FwdParamsE --------------------------
	.section	.text._ZN10layer_norm13ln_fwd_kernelINS_13Kernel_traitsI13__nv_bfloat16S2_S2_S2_fjLj2048ELj1ELj4ELj1ELj16ENS_18Kernel_traits_baseILj2048ES2_S2_S2_S2_fjLj128EEEEELb1ELb0ELb0ELb1EEEvNS_9FwdParamsE,"ax",@progbits
	.sectioninfo	@"SHI_REGISTERS=217"
	.align	128
        .global         _ZN10layer_norm13ln_fwd_kernelINS_13Kernel_traitsI13__nv_bfloat16S2_S2_S2_fjLj2048ELj1ELj4ELj1ELj16ENS_18Kernel_traits_baseILj2048ES2_S2_S2_S2_fjLj128EEEEELb1ELb0ELb0ELb1EEEvNS_9FwdParamsE
        .type           _ZN10layer_norm13ln_fwd_kernelINS_13Kernel_traitsI13__nv_bfloat16S2_S2_S2_fjLj2048ELj1ELj4ELj1ELj16ENS_18Kernel_traits_baseILj2048ES2_S2_S2_S2_fjLj128EEEEELb1ELb0ELb0ELb1EEEvNS_9FwdParamsE,@function
        .size           _ZN10layer_norm13ln_fwd_kernelINS_13Kernel_traitsI13__nv_bfloat16S2_S2_S2_fjLj2048ELj1ELj4ELj1ELj16ENS_18Kernel_traits_baseILj2048ES2_S2_S2_S2_fjLj128EEEEELb1ELb0ELb0ELb1EEEvNS_9FwdParamsE,(.L_x_57049 - _ZN10layer_norm13ln_fwd_kernelINS_13Kernel_traitsI13__nv_bfloat16S2_S2_S2_fjLj2048ELj1ELj4ELj1ELj16ENS_18Kernel_traits_baseILj2048ES2_S2_S2_S2_fjLj128EEEEELb1ELb0ELb0ELb1EEEvNS_9FwdParamsE)
        .other          _ZN10layer_norm13ln_fwd_kernelINS_13Kernel_traitsI13__nv_bfloat16S2_S2_S2_fjLj2048ELj1ELj4ELj1ELj16ENS_18Kernel_traits_baseILj2048ES2_S2_S2_S2_fjLj128EEEEELb1ELb0ELb0ELb1EEEvNS_9FwdParamsE,@"STO_CUDA_ENTRY STV_DEFAULT"
_ZN10layer_norm13ln_fwd_kernelINS_13Kernel_traitsI13__nv_bfloat16S2_S2_S2_fjLj2048ELj1ELj4ELj1ELj16ENS_18Kernel_traits_baseILj2048ES2_S2_S2_S2_fjLj128EEEEELb1ELb0ELb0ELb1EEEvNS_9FwdParamsE:
.text._ZN10layer_norm13ln_fwd_kernelINS_13Kernel_traitsI13__nv_bfloat16S2_S2_S2_fjLj2048ELj1ELj4ELj1ELj16ENS_18Kernel_traits_baseILj2048ES2_S2_S2_S2_fjLj128EEEEELb1ELb0ELb0ELb1EEEvNS_9FwdParamsE:
[----:B------:R-:W-:Y:S02]  /*0000*/  IMAD.MOV.U32 R1, RZ, RZ, c[0x0][0x28] ;  /* 0x00000a00ff017624 */ /* 0x000fe400078e00ff */
[----:B------:R-:W0:Y:S01]  /*0010*/  S2R R147, SR_TID.X ;  /* 0x0000000000937919 */ /* 0x000e220000002100 */
[----:B------:R-:W-:Y:S01]  /*0020*/  ISETP.NE.U32.AND P0, PT, RZ, c[0x0][0x218], PT ;  /* 0x00008600ff007a0c */ /* 0x000fe20003f05070 */
[----:B------:R-:W-:Y:S01]  /*0030*/  ULDC.U8 UR4, c[0x0][0x244] ;  /* 0x0000910000047ab9 */ /* 0x000fe20000000000 */
[----:B------:R-:W-:Y:S01]  /*0040*/  IMAD.MOV.U32 R204, RZ, RZ, c[0x0][0x238] ;  /* 0x00008e00ffcc7624 */ /* 0x000fe200078e00ff */
[----:B------:R-:W-:Y:S01]  /*0050*/  ISETP.NE.AND P1, PT, RZ, UR4, PT ;  /* 0x00000004ff007c0c */ /* 0x000fe2000bf25270 */
[----:B------:R-:W-:Y:S01]  /*0060*/  IMAD.MOV.U32 R113, RZ, RZ, c[0x0][0x234] ;  /* 0x00008d00ff717624 */ /* 0x000fe200078e00ff */
[----:B------:R-:W-:Y:S01]  /*0070*/  ISETP.NE.AND.EX P0, PT, RZ, c[0x0][0x21c], PT, P0 ;  /* 0x00008700ff007a0c */ /* 0x000fe20003f05300 */
[----:B------:R-:W-:Y:S01]  /*0080*/  ULDC.64 UR4, c[0x0][0x118] ;  /* 0x0000460000047ab9 */ /* 0x000fe20000000a00 */
[----:B------:R-:W-:Y:S01]  /*0090*/  MOV R112, c[0x0][0x230] ;  /* 0x00008c0000707a02 */ /* 0x000fe20000000f00 */
[----:B------:R-:W-:-:S08]  /*00a0*/  IMAD.MOV.U32 R205, RZ, RZ, c[0x0][0x23c] ;  /* 0x00008f00ffcd7624 */ /* 0x000fd000078e00ff */
[----:B------:R-:W5:Y:S01]  /*00b0*/  @P1 LDG.E.64 R112, [R112.64] ;  /* 0x0000000470701981 */ /* 0x000f62000c1e1b00 */
[----:B------:R-:W-:Y:S02]  /*00c0*/  @P1 IMAD.MOV.U32 R2, RZ, RZ, R204 ;  /* 0x000000ffff021224 */ /* 0x000fe400078e00cc */
[----:B------:R-:W-:Y:S02]  /*00d0*/  @P1 IMAD.MOV.U32 R3, RZ, RZ, R205 ;  /* 0x000000ffff031224 */ /* 0x000fe400078e00cd */
[----:B0-----:R-:W-:Y:S01]  /*00e0*/  IMAD.SHL.U32 R0, R147, 0x10, RZ ;  /* 0x0000001093007824 */ /* 0x001fe200078e00ff */
[----:B------:R-:W0:Y:S04]  /*00f0*/  S2R R6, SR_CTAID.X ;  /* 0x0000000000067919 */ /* 0x000e280000002500 */
[----:B------:R-:W-:Y:S01]  /*0100*/  LOP3.LUT R7, R0, 0x1f0, RZ, 0xc0, !PT ;  /* 0x000001f000077812 */ /* 0x000fe200078ec0ff */
[----:B------:R1:W5:Y:S03]  /*0110*/  @P1 LDG.E.64 R8, [R2.64] ;  /* 0x0000000402081981 */ /* 0x000366000c1e1b00 */
[----:B------:R-:W-:-:S05]  /*0120*/  IADD3 R4, P2, R7, c[0x0][0x218], RZ ;  /* 0x0000860007047a10 */ /* 0x000fca0007f5e0ff */
[----:B------:R-:W-:-:S05]  /*0130*/  IMAD.X R5, RZ, RZ, c[0x0][0x21c], P2 ;  /* 0x00008700ff057624 */ /* 0x000fca00010e06ff */
[----:B------:R2:W5:Y:S04]  /*0140*/  @P0 LDG.E.128 R24, [R4.64] ;  /* 0x0000000404180981 */ /* 0x000568000c1e1d00 */
[----:B------:R2:W5:Y:S04]  /*0150*/  @P0 LDG.E.128 R32, [R4.64+0x200] ;  /* 0x0002000404200981 */ /* 0x000568000c1e1d00 */
[----:B------:R2:W5:Y:S04]  /*0160*/  @P0 LDG.E.128 R40, [R4.64+0x400] ;  /* 0x0004000404280981 */ /* 0x000568000c1e1d00 */
[----:B------:R2:W5:Y:S04]  /*0170*/  @P0 LDG.E.128 R48, [R4.64+0x600] ;  /* 0x0006000404300981 */ /* 0x000568000c1e1d00 */
[----:B------:R2:W5:Y:S04]  /*0180*/  @P0 LDG.E.128 R96, [R4.64+0x800] ;  /* 0x0008000404600981 */ /* 0x000568000c1e1d00 */
[----:B------:R2:W5:Y:S04]  /*0190*/  @P0 LDG.E.128 R92, [R4.64+0xa00] ;  /* 0x000a0004045c0981 */ /* 0x000568000c1e1d00 */
[----:B------:R2:W5:Y:S04]  /*01a0*/  @P0 LDG.E.128 R88, [R4.64+0xc00] ;  /* 0x000c000404580981 */ /* 0x000568000c1e1d00 */
[----:B------:R2:W5:Y:S01]  /*01b0*/  @P0 LDG.E.128 R84, [R4.64+0xe00] ;  /* 0x000e000404540981 */ /* 0x000562000c1e1d00 */
[----:B------:R-:W-:-:S05]  /*01c0*/  SHF.R.U32.HI R0, RZ, 0x5, R147 ;  /* 0x00000005ff007819 */ /* 0x000fca0000011693 */
[----:B0-----:R-:W-:-:S05]  /*01d0*/  IMAD R0, R6, 0x4, R0 ;  /* 0x0000000406007824 */ /* 0x001fca00078e0200 */
[----:B------:R-:W-:Y:S02]  /*01e0*/  ISETP.GE.AND P2, PT, R0, c[0x0][0x164], PT ;  /* 0x0000590000007a0c */ /* 0x000fe40003f46270 */
[----:B-1----:R-:W-:-:S05]  /*01f0*/  IADD3 R2, P3, R7, c[0x0][0x1b0], RZ ;  /* 0x00006c0007027a10 */ /* 0x002fca0007f7e0ff */
[----:B------:R-:W-:-:S06]  /*0200*/  IMAD.X R3, RZ, RZ, c[0x0][0x1b4], P3 ;  /* 0x00006d00ff037624 */ /* 0x000fcc00018e06ff */
[----:B------:R-:W-:Y:S05]  /*0210*/  @P2 EXIT ;  /* 0x000000000000294d */ /* 0x000fea0003800000 */
[----:B--2--5:R-:W-:Y:S01]  /*0220*/  @P1 IADD3 R204, P2, R8, c[0x0][0x240], RZ ;  /* 0x0000900008cc1a10 */ /* 0x024fe20007f5e0ff */
[----:B------:R0:W5:Y:S03]  /*0230*/  LDG.E.128 R52, [R2.64] ;  /* 0x0000000402347981 */ /* 0x000166000c1e1d00 */
[----:B------:R-:W-:Y:S01]  /*0240*/  @P1 IADD3.X R205, RZ, R9, RZ, P2, !PT ;  /* 0x00000009ffcd1210 */ /* 0x000fe200017fe4ff */
[----:B------:R-:W-:Y:S01]  /*0250*/  IMAD R147, R6, c[0x0][0x0], R147 ;  /* 0x0000000006937a24 */ /* 0x000fe200078e0293 */
[----:B------:R0:W5:Y:S02]  /*0260*/  LDG.E.128 R56, [R2.64+0x200] ;  /* 0x0002000402387981 */ /* 0x000164000c1e1d00 */
[--C-:B------:R-:W-:Y:S01]  /*0270*/  SHF.R.U64 R146, R204, 0x2, R205.reuse ;  /* 0x00000002cc927819 */ /* 0x100fe200000012cd */
[----:B------:R-:W-:Y:S01]  /*0280*/  IMAD.WIDE.U32 R6, R147, -0x326172a9, RZ ;  /* 0xcd9e8d5793067825 */ /* 0x000fe200078e00ff */
[----:B------:R-:W-:Y:S01]  /*0290*/  SHF.R.U32.HI R145, RZ, 0x2, R205 ;  /* 0x00000002ff917819 */ /* 0x000fe200000116cd */
[----:B------:R0:W5:Y:S02]  /*02a0*/  LDG.E.128 R60, [R2.64+0x400] ;  /* 0x00040004023c7981 */ /* 0x000164000c1e1d00 */
[----:B------:R-:W-:Y:S01]  /*02b0*/  IMAD.WIDE.U32 R4, R146, -0x2daee0ad, RZ ;  /* 0xd2511f5392047825 */ /* 0x000fe200078e00ff */
[----:B------:R-:W-:Y:S01]  /*02c0*/  LOP3.LUT R8, R7, R145, R112, 0x96, !PT ;  /* 0x0000009107087212 */ /* 0x000fe200078e9670 */
[----:B------:R0:W5:Y:S03]  /*02d0*/  LDG.E.128 R64, [R2.64+0x600] ;  /* 0x0006000402407981 */ /* 0x000166000c1e1d00 */
[----:B------:R-:W-:Y:S01]  /*02e0*/  LOP3.LUT R10, R5, R113, RZ, 0x3c, !PT ;  /* 0x00000071050a7212 */ /* 0x000fe200078e3cff */
[----:B------:R0:W5:Y:S01]  /*02f0*/  LDG.E.128 R68, [R2.64+0x800] ;  /* 0x0008000402447981 */ /* 0x000162000c1e1d00 */
[----:B------:R-:W-:-:S03]  /*0300*/  IMAD.WIDE.U32 R8, R8, -0x2daee0ad, RZ ;  /* 0xd2511f5308087825 */ /* 0x000fc600078e00ff */
[----:B------:R0:W5:Y:S01]  /*0310*/  LDG.E.128 R72, [R2.64+0xa00] ;  /* 0x000a000402487981 */ /* 0x000162000c1e1d00 */
[----:B------:R-:W-:-:S03]  /*0320*/  IMAD.WIDE.U32 R10, R10, -0x326172a9, RZ ;  /* 0xcd9e8d570a0a7825 */ /* 0x000fc600078e00ff */
[----:B------:R0:W5:Y:S04]  /*0330*/  LDG.E.128 R76, [R2.64+0xc00] ;  /* 0x000c0004024c7981 */ /* 0x000168000c1e1d00 */
[----:B------:R0:W5:Y:S01]  /*0340*/  LDG.E.128 R80, [R2.64+0xe00] ;  /* 0x000e000402507981 */ /* 0x000162000c1e1d00 */
[C---:B------:R-:W-:Y:S01]  /*0350*/  IADD3 R5, R113.reuse, 0x76cf5d0a, RZ ;  /* 0x76cf5d0a71057810 */ /* 0x040fe20007ffe0ff */
[----:B------:R-:W-:Y:S01]  /*0360*/  @!P0 CS2R R24, SRZ ;  /* 0x0000000000188805 */ /* 0x000fe2000001ff00 */
[C---:B------:R-:W-:Y:S01]  /*0370*/  IADD3 R7, R112.reuse, -0x255992d5, RZ ;  /* 0xdaa66d2b70077810 */ /* 0x040fe20007ffe0ff */
[----:B------:R-:W-:Y:S01]  /*0380*/  @!P0 CS2R R26, SRZ ;  /* 0x00000000001a8805 */ /* 0x000fe2000001ff00 */
[----:B------:R-:W-:Y:S01]  /*0390*/  @!P0 CS2R R32, SRZ ;  /* 0x0000000000208805 */ /* 0x000fe2000001ff00 */
[----:B------:R-:W-:Y:S01]  /*03a0*/  @!P0 CS2R R88, SRZ ;  /* 0x0000000000588805 */ /* 0x000fe2000001ff00 */
[----:B------:R-:W-:Y:S01]  /*03b0*/  @!P0 CS2R R34, SRZ ;  /* 0x0000000000228805 */ /* 0x000fe2000001ff00 */
[----:B------:R-:W-:Y:S01]  /*03c0*/  @!P0 CS2R R40, SRZ ;  /* 0x0000000000288805 */ /* 0x000fe2000001ff00 */
[----:B------:R-:W-:Y:S01]  /*03d0*/  @!P0 CS2R R42, SRZ ;  /* 0x00000000002a8805 */ /* 0x000fe2000001ff00 */
[----:B0-----:R-:W-:Y:S01]  /*03e0*/  IADD3 R2, R113, -0x4498517b, RZ ;  /* 0xbb67ae8571027810 */ /* 0x001fe20007ffe0ff */
[----:B------:R-:W-:Y:S01]  /*03f0*/  @!P0 CS2R R48, SRZ ;  /* 0x0000000000308805 */ /* 0x000fe2000001ff00 */
[C---:B------:R-:W-:Y:S01]  /*0400*/  IADD3 R3, R112.reuse, -0x61c88647, RZ ;  /* 0x9e3779b970037810 */ /* 0x040fe20007ffe0ff */
[----:B------:R-:W-:Y:S01]  /*0410*/  @!P0 CS2R R50, SRZ ;  /* 0x0000000000328805 */ /* 0x000fe2000001ff00 */
[----:B------:R-:W-:Y:S01]  /*0420*/  LOP3.LUT R14, R9, R4, R2, 0x96, !PT ;  /* 0x00000004090e7212 */ /* 0x000fe200078e9602 */
[----:B------:R-:W-:Y:S01]  /*0430*/  @!P0 CS2R R96, SRZ ;  /* 0x0000000000608805 */ /* 0x000fe2000001ff00 */
[----:B------:R-:W-:Y:S01]  /*0440*/  LOP3.LUT R12, R11, R3, R6, 0x96, !PT ;  /* 0x000000030b0c7212 */ /* 0x000fe200078e9606 */
[----:B------:R-:W-:Y:S01]  /*0450*/  @!P0 CS2R R98, SRZ ;  /* 0x0000000000628805 */ /* 0x000fe2000001ff00 */
[----:B------:R-:W-:Y:S01]  /*0460*/  IADD3 R4, R112, 0x3c6ef372, RZ ;  /* 0x3c6ef37270047810 */ /* 0x000fe20007ffe0ff */
[----:B------:R-:W-:Y:S01]  /*0470*/  IMAD.WIDE.U32 R14, R14, -0x326172a9, RZ ;  /* 0xcd9e8d570e0e7825 */ /* 0x000fe200078e00ff */
[C---:B------:R-:W-:Y:S01]  /*0480*/  IADD3 R6, R113.reuse, 0x32370b8f, RZ ;  /* 0x32370b8f71067810 */ /* 0x040fe20007ffe0ff */
[----:B------:R-:W-:Y:S01]  /*0490*/  @!P0 CS2R R92, SRZ ;  /* 0x00000000005c8805 */ /* 0x000fe2000001ff00 */
[----:B------:R-:W-:Y:S01]  /*04a0*/  IADD3 R9, R113, -0x126145ec, RZ ;  /* 0xed9eba1471097810 */ /* 0x000fe20007ffe0ff */
[----:B------:R-:W-:Y:S01]  /*04b0*/  IMAD.WIDE.U32 R12, R12, -0x2daee0ad, RZ ;  /* 0xd2511f530c0c7825 */ /* 0x000fe200078e00ff */
[----:B------:R-:W-:Y:S01]  /*04c0*/  LOP3.LUT R10, R15, R10, R4, 0x96, !PT ;  /* 0x0000000a0f0a7212 */ /* 0x000fe200078e9604 */
[----:B------:R-:W-:Y:S01]  /*04d0*/  @!P0 CS2R R94, SRZ ;  /* 0x00000000005e8805 */ /* 0x000fe2000001ff00 */
[----:B------:R-:W-:Y:S01]  /*04e0*/  @!P0 CS2R R90, SRZ ;  /* 0x00000000005a8805 */ /* 0x000fe2000001ff00 */
[--C-:B------:R-:W-:Y:S01]  /*04f0*/  PRMT R128, RZ, 0x5410, R88.reuse ;  /* 0x00005410ff807816 */ /* 0x100fe20000000058 */
[----:B------:R-:W-:Y:S01]  /*0500*/  @!P0 CS2R R84, SRZ ;  /* 0x0000000000548805 */ /* 0x000fe2000001ff00 */
[----:B------:R-:W-:Y:S01]  /*0510*/  LOP3.LUT R16, R13, R8, R5, 0x96, !PT ;  /* 0x000000080d107212 */ /* 0x000fe200078e9605 */
[----:B------:R-:W-:Y:S01]  /*0520*/  IMAD.WIDE.U32 R10, R10, -0x2daee0ad, RZ ;  /* 0xd2511f530a0a7825 */ /* 0x000fe200078e00ff */
[----:B------:R-:W-:Y:S01]  /*0530*/  IADD3 R8, R112, 0x78dde6e4, RZ ;  /* 0x78dde6e470087810 */ /* 0x000fe20007ffe0ff */
[----:B------:R-:W-:Y:S01]  /*0540*/  @!P0 CS2R R86, SRZ ;  /* 0x0000000000568805 */ /* 0x000fe2000001ff00 */
[----:B------:R-:W-:Y:S01]  /*0550*/  PRMT R130, RZ, 0x7610, R88 ;  /* 0x00007610ff827816 */ /* 0x000fe20000000058 */
[----:B------:R-:W-:Y:S01]  /*0560*/  IMAD.WIDE.U32 R16, R16, -0x326172a9, RZ ;  /* 0xcd9e8d5710107825 */ /* 0x000fe200078e00ff */
[----:B------:R-:W-:Y:S01]  /*0570*/  LOP3.LUT R15, R11, R12, R6, 0x96, !PT ;  /* 0x0000000c0b0f7212 */ /* 0x000fe200078e9606 */
[----:B------:R-:W-:Y:S01]  /*0580*/  ULDC.U8 UR6, c[0x0][0x1f0] ;  /* 0x00007c0000067ab9 */ /* 0x000fe20000000000 */
[----:B------:R-:W-:Y:S01]  /*0590*/  IADD3 R11, R112, 0x1715609d, RZ ;  /* 0x1715609d700b7810 */ /* 0x000fe20007ffe0ff */
[----:B------:R-:W-:Y:S01]  /*05a0*/  IMAD.MOV.U32 R143, RZ, RZ, RZ ;  /* 0x000000ffff8f7224 */ /* 0x000fe200078e00ff */
[----:B------:R-:W-:Y:S01]  /*05b0*/  LOP3.LUT R12, R17, R14, R7, 0x96, !PT ;  /* 0x0000000e110c7212 */ /* 0x000fe200078e9607 */
[----:B------:R-:W-:Y:S01]  /*05c0*/  IMAD.WIDE.U32 R14, R15, -0x326172a9, RZ ;  /* 0xcd9e8d570f0e7825 */ /* 0x000fe200078e00ff */
[----:B------:R-:W-:-:S02]  /*05d0*/  PRMT R129, RZ, 0x5410, R89 ;  /* 0x00005410ff817816 */ /* 0x000fc40000000059 */
[----:B------:R-:W-:Y:S01]  /*05e0*/  PRMT R132, RZ, 0x7610, R89 ;  /* 0x00007610ff847816 */ /* 0x000fe20000000059 */
[----:B------:R-:W-:Y:S01]  /*05f0*/  IMAD.WIDE.U32 R12, R12, -0x2daee0ad, RZ ;  /* 0xd2511f530c0c7825 */ /* 0x000fe200078e00ff */
[----:B------:R-:W-:Y:S02]  /*0600*/  LOP3.LUT R16, R15, R16, R8, 0x96, !PT ;  /* 0x000000100f107212 */ /* 0x000fe400078e9608 */
[----:B------:R-:W-:Y:S02]  /*0610*/  IADD3 R15, R112, 0x5384540f, RZ ;  /* 0x5384540f700f7810 */ /* 0x000fe40007ffe0ff */
[----:B------:R-:W-:Y:S01]  /*0620*/  LOP3.LUT R18, R13, R10, R9, 0x96, !PT ;  /* 0x0000000a0d127212 */ /* 0x000fe200078e9609 */
[----:B------:R-:W-:Y:S01]  /*0630*/  IMAD.WIDE.U32 R16, R16, -0x2daee0ad, RZ ;  /* 0xd2511f5310107825 */ /* 0x000fe200078e00ff */
[C---:B------:R-:W-:Y:S02]  /*0640*/  IADD3 R10, R113.reuse, -0x56f99767, RZ ;  /* 0xa9066899710a7810 */ /* 0x040fe40007ffe0ff */
[----:B------:R-:W-:Y:S01]  /*0650*/  IADD3 R13, R113, 0x646e171e, RZ ;  /* 0x646e171e710d7810 */ /* 0x000fe20007ffe0ff */
[----:B------:R-:W-:Y:S01]  /*0660*/  IMAD.WIDE.U32 R18, R18, -0x326172a9, RZ ;  /* 0xcd9e8d5712127825 */ /* 0x000fe200078e00ff */
[----:B------:R-:W-:-:S02]  /*0670*/  LOP3.LUT R22, R17, R12, R10, 0x96, !PT ;  /* 0x0000000c11167212 */ /* 0x000fc400078e960a */
[----:B------:R-:W-:Y:S02]  /*0680*/  IADD3 R12, R112, -0x4ab325aa, RZ ;  /* 0xb54cda56700c7810 */ /* 0x000fe40007ffe0ff */
[----:B------:R-:W-:Y:S01]  /*0690*/  LOP3.LUT R20, R19, R14, R11, 0x96, !PT ;  /* 0x0000000e13147212 */ /* 0x000fe200078e960b */
[----:B------:R-:W-:Y:S01]  /*06a0*/  IMAD.WIDE.U32 R22, R22, -0x326172a9, RZ ;  /* 0xcd9e8d5716167825 */ /* 0x000fe200078e00ff */
[C---:B------:R-:W-:Y:S02]  /*06b0*/  IADD3 R14, R113.reuse, 0x1fd5c5a3, RZ ;  /* 0x1fd5c5a3710e7810 */ /* 0x040fe40007ffe0ff */
[----:B------:R-:W-:Y:S01]  /*06c0*/  IADD3 R17, R113, -0x24c28bd8, RZ ;  /* 0xdb3d742871117810 */ /* 0x000fe20007ffe0ff */
[----:B------:R-:W-:Y:S01]  /*06d0*/  IMAD.WIDE.U32 R20, R20, -0x2daee0ad, RZ ;  /* 0xd2511f5314147825 */ /* 0x000fe200078e00ff */
[----:B------:R-:W-:Y:S02]  /*06e0*/  LOP3.LUT R18, R23, R18, R12, 0x96, !PT ;  /* 0x0000001217127212 */ /* 0x000fe400078e960c */
[----:B------:R-:W-:-:S02]  /*06f0*/  PRMT R23, RZ, 0x7610, R26 ;  /* 0x00007610ff177816 */ /* 0x000fc4000000001a */
[----:B------:R-:W-:Y:S01]  /*0700*/  LOP3.LUT R28, R21, R16, R13, 0x96, !PT ;  /* 0x00000010151c7212 */ /* 0x000fe200078e960d */
[----:B------:R-:W-:Y:S01]  /*0710*/  IMAD.WIDE.U32 R18, R18, -0x2daee0ad, RZ ;  /* 0xd2511f5312127825 */ /* 0x000fe200078e00ff */
[----:B------:R-:W-:Y:S02]  /*0720*/  IADD3 R16, R112, -0xe443238, RZ ;  /* 0xf1bbcdc870107810 */ /* 0x000fe40007ffe0ff */
[----:B------:R-:W-:Y:S01]  /*0730*/  PRMT R30, RZ, 0x5410, R34 ;  /* 0x00005410ff1e7816 */ /* 0x000fe20000000022 */
[----:B------:R-:W-:Y:S01]  /*0740*/  IMAD.WIDE.U32 R28, R28, -0x326172a9, RZ ;  /* 0xcd9e8d571c1c7825 */ /* 0x000fe200078e00ff */
[----:B------:R-:W-:Y:S02]  /*0750*/  LOP3.LUT R139, R19, R20, R14, 0x96, !PT ;  /* 0x00000014138b7212 */ /* 0x000fe400078e960e */
[----:B------:R-:W-:Y:S02]  /*0760*/  PRMT R20, RZ, 0x5410, R25 ;  /* 0x00005410ff147816 */ /* 0x000fe40000000019 */
[----:B------:R-:W-:Y:S01]  /*0770*/  LOP3.LUT R138, R29, R22, R15, 0x96, !PT ;  /* 0x000000161d8a7212 */ /* 0x000fe200078e960f */
[----:B------:R-:W-:Y:S01]  /*0780*/  IMAD.HI.U32 R21, R139, -0x326172a9, RZ ;  /* 0xcd9e8d578b157827 */ /* 0x000fe200078e00ff */
[----:B------:R-:W-:-:S02]  /*0790*/  PRMT R22, RZ, 0x5410, R26 ;  /* 0x00005410ff167816 */ /* 0x000fc4000000001a */
[----:B------:R-:W-:Y:S01]  /*07a0*/  PRMT R26, RZ, 0x5410, R32 ;  /* 0x00005410ff1a7816 */ /* 0x000fe20000000020 */
[C---:B------:R-:W-:Y:S01]  /*07b0*/  IMAD.HI.U32 R19, R138.reuse, -0x2daee0ad, RZ ;  /* 0xd2511f538a137827 */ /* 0x040fe200078e00ff */
[----:B------:R-:W-:Y:S02]  /*07c0*/  LOP3.LUT R144, R21, R28, R16, 0x96, !PT ;  /* 0x0000001c15907212 */ /* 0x000fe400078e9610 */
[----:B------:R-:W-:Y:S01]  /*07d0*/  PRMT R21, RZ, 0x7610, R25 ;  /* 0x00007610ff157816 */ /* 0x000fe20000000019 */
[----:B------:R-:W-:Y:S01]  /*07e0*/  IMAD R138, R138, -0x2daee0ad, RZ ;  /* 0xd2511f538a8a7824 */ /* 0x000fe200078e02ff */
[----:B------:R-:W-:Y:S01]  /*07f0*/  LOP3.LUT R142, R19, R18, R17, 0x96, !PT ;  /* 0x00000012138e7212 */ /* 0x000fe200078e9611 */
[----:B------:R-:W-:Y:S01]  /*0800*/  IMAD.HI.U32 R88, R144, -0x2daee0ad, RZ ;  /* 0xd2511f5390587827 */ /* 0x000fe200078e00ff */
[--C-:B------:R-:W-:Y:S02]  /*0810*/  PRMT R18, RZ, 0x5410, R24.reuse ;  /* 0x00005410ff127816 */ /* 0x100fe40000000018 */
[----:B------:R-:W-:Y:S01]  /*0820*/  PRMT R19, RZ, 0x7610, R24 ;  /* 0x00007610ff137816 */ /* 0x000fe20000000018 */
[----:B------:R-:W-:Y:S01]  /*0830*/  IMAD R139, R139, -0x326172a9, RZ ;  /* 0xcd9e8d578b8b7824 */ /* 0x000fe200078e02ff */
[--C-:B------:R-:W-:Y:S01]  /*0840*/  PRMT R24, RZ, 0x5410, R27.reuse ;  /* 0x00005410ff187816 */ /* 0x100fe2000000001b */
[----:B------:R-:W-:Y:S01]  /*0850*/  IMAD.HI.U32 R89, R142, -0x326172a9, RZ ;  /* 0xcd9e8d578e597827 */ /* 0x000fe200078e00ff */
[----:B------:R-:W-:-:S02]  /*0860*/  PRMT R25, RZ, 0x7610, R27 ;  /* 0x00007610ff197816 */ /* 0x000fc4000000001b */
[----:B------:R-:W-:Y:S01]  /*0870*/  PRMT R27, RZ, 0x7610, R32 ;  /* 0x00007610ff1b7816 */ /* 0x000fe20000000020 */
[----:B------:R-:W-:Y:S01]  /*0880*/  IMAD R144, R144, -0x2daee0ad, RZ ;  /* 0xd2511f5390907824 */ /* 0x000fe200078e02ff */
[--C-:B------:R-:W-:Y:S01]  /*0890*/  PRMT R28, RZ, 0x5410, R33.reuse ;  /* 0x00005410ff1c7816 */ /* 0x100fe20000000021 */
[----:B------:R-:W-:Y:S01]  /*08a0*/  IMAD R142, R142, -0x326172a9, RZ ;  /* 0xcd9e8d578e8e7824 */ /* 0x000fe200078e02ff */
        /* <DEDUP_REMOVED lines=8> */
[----:B------:R-:W-:Y:S02]  /*0930*/  IADD3 R134, R112, -0x700cb87f, RZ ;  /* 0x8ff3478170867810 */ /* 0x000fe40007ffe0ff */
[----:B------:R-:W-:-:S02]  /*0940*/  IADD3 R135, R113, -0x695add53, RZ ;  /* 0x96a522ad71877810 */ /* 0x000fc40007ffe0ff */
        /* <DEDUP_REMOVED lines=32> */
[----:B------:R-:W-:Y:S02]  /*0b50*/  LOP3.LUT R138, R88, R138, R135, 0x96, !PT ;  /* 0x0000008a588a7212 */ /* 0x000fe400078e9687 */
[----:B------:R-:W-:Y:S02]  /*0b60*/  LOP3.LUT R139, R89, R139, R134, 0x96, !PT ;  /* 0x0000008b598b7212 */ /* 0x000fe400078e9686 */
[--C-:B------:R-:W-:Y:S02]  /*0b70*/  PRMT R140, RZ, 0x5410, R84.reuse ;  /* 0x00005410ff8c7816 */ /* 0x100fe40000000054 */
[----:B------:R-:W-:-:S02]  /*0b80*/  PRMT R148, RZ, 0x7610, R84 ;  /* 0x00007610ff947816 */ /* 0x000fc40000000054 */
[----:B------:R-:W-:Y:S02]  /*0b90*/  LOP3.LUT R204, R204, 0x3, RZ, 0xc0, !PT ;  /* 0x00000003cccc7812 */ /* 0x000fe400078ec0ff */
[--C-:B------:R-:W-:Y:S02]  /*0ba0*/  PRMT R141, RZ, 0x5410, R85.reuse ;  /* 0x00005410ff8d7816 */ /* 0x100fe40000000055 */
[----:B------:R-:W-:Y:S02]  /*0bb0*/  PRMT R150, RZ, 0x7610, R85 ;  /* 0x00007610ff967816 */ /* 0x000fe40000000055 */
[--C-:B------:R-:W-:Y:S02]  /*0bc0*/  PRMT R149, RZ, 0x5410, R86.reuse ;  /* 0x00005410ff957816 */ /* 0x100fe40000000056 */
[----:B------:R-:W-:Y:S02]  /*0bd0*/  PRMT R151, RZ, 0x7610, R86 ;  /* 0x00007610ff977816 */ /* 0x000fe40000000056 */
[----:B------:R-:W-:-:S02]  /*0be0*/  PRMT R152, RZ, 0x5410, R87 ;  /* 0x00005410ff987816 */ /* 0x000fc40000000057 */
[----:B------:R-:W-:Y:S02]  /*0bf0*/  PRMT R153, RZ, 0x7610, R87 ;  /* 0x00007610ff997816 */ /* 0x000fe40000000057 */
.L_x_2359:
[----:B------:R-:W0:Y:S01]  /*0c00*/  S2R R96, SR_TID.X ;  /* 0x0000000000607919 */ /* 0x000e220000002100 */
[----:B------:R-:W-:Y:S01]  /*0c10*/  ISETP.NE.U32.AND P1, PT, RZ, c[0x0][0x1c0], PT ;  /* 0x00007000ff007a0c */ /* 0x000fe20003f25070 */
[----:B------:R-:W-:Y:S01]  /*0c20*/  IMAD R88, R0, c[0x0][0x168], RZ ;  /* 0x00005a0000587a24 */ /* 0x000fe200078e02ff */
[----:B------:R-:W-:Y:S01]  /*0c30*/  ISETP.NE.U32.AND P0, PT, RZ, c[0x0][0x180], PT ;  /* 0x00006000ff007a0c */ /* 0x000fe20003f05070 */
[----:B------:R-:W-:Y:S01]  /*0c40*/  IMAD.MOV.U32 R110, RZ, RZ, 0x10 ;  /* 0x00000010ff6e7424 */ /* 0x000fe200078e00ff */
[----:B------:R-:W-:Y:S02]  /*0c50*/  ISETP.NE.AND.EX P1, PT, RZ, c[0x0][0x1c4], PT, P1 ;  /* 0x00007100ff007a0c */ /* 0x000fe40003f25310 */
[----:B------:R-:W-:Y:S02]  /*0c60*/  SHF.R.S32.HI R89, RZ, 0x1f, R88 ;  /* 0x0000001fff597819 */ /* 0x000fe40000011458 */
[----:B------:R-:W-:Y:S02]  /*0c70*/  ISETP.NE.AND.EX P0, PT, RZ, c[0x0][0x184], PT, P0 ;  /* 0x00006100ff007a0c */ /* 0x000fe40003f05300 */
[----:B------:R-:W-:-:S07]  /*0c80*/  LEA.HI R89, R89, R88, RZ, 0x3 ;  /* 0x0000005859597211 */ /* 0x000fce00078f18ff */
[----:B------:R-:W-:-:S04]  /*0c90*/  @P1 IMAD.MOV.U32 R93, RZ, RZ, 0x2 ;  /* 0x00000002ff5d1424 */ /* 0x000fc800078e00ff */
[----:B------:R-:W-:Y:S01]  /*0ca0*/  @P1 IMAD.WIDE R92, R0, R93, c[0x0][0x1c0] ;  /* 0x00007000005c1625 */ /* 0x000fe200078e025d */
[----:B0-----:R-:W-:-:S04]  /*0cb0*/  LOP3.LUT R96, R96, 0x1f, RZ, 0xc0, !PT ;  /* 0x0000001f60607812 */ /* 0x001fc800078ec0ff */
[----:B------:R-:W-:Y:S01]  /*0cc0*/  LEA.HI.SX32 R155, R89, R96, 0x1d ;  /* 0x00000060599b7211 */ /* 0x000fe200078feaff */
[----:B------:R-:W2:Y:S04]  /*0cd0*/  @P1 LDG.E.U16 R92, [R92.64] ;  /* 0x000000045c5c1981 */ /* 0x000ea8000c1e1500 */
[----:B------:R-:W-:-:S04]  /*0ce0*/  IMAD.WIDE.U32 R88, R155, R110, c[0x0][0x170] ;  /* 0x00005c009b587625 */ /* 0x000fc800078e006e */
[----:B------:R-:W-:Y:S02]  /*0cf0*/  @P0 IMAD.WIDE.U32 R94, R155, R110, c[0x0][0x180] ;  /* 0x000060009b5e0625 */ /* 0x000fe400078e006e */
[----:B-----5:R-:W5:Y:S04]  /*0d00*/  LDG.E.128 R88, [R88.64] ;  /* 0x0000000458587981 */ /* 0x020f68000c1e1d00 */
[----:B------:R0:W5:Y:S01]  /*0d10*/  @P0 LDG.E.128 R84, [R94.64] ;  /* 0x000000045e540981 */ /* 0x000162000c1e1d00 */
[C---:B------:R-:W-:Y:S01]  /*0d20*/  ISETP.NE.AND P2, PT, R204.reuse, 0x1, PT ;  /* 0x00000001cc00780c */ /* 0x040fe20003f45270 */
[----:B------:R-:W-:Y:S01]  /*0d30*/  BSSY B0, `(.L_x_1908) ;  /* 0x000000e000007945 */ /* 0x000fe20003800000 */
[----:B------:R-:W-:Y:S01]  /*0d40*/  IMAD.MOV.U32 R163, RZ, RZ, 0x3f800000 ;  /* 0x3f800000ffa37424 */ /* 0x000fe200078e00ff */
[----:B------:R-:W-:-:S02]  /*0d50*/  IADD3 R98, R204, 0x1, RZ ;  /* 0x00000001cc627810 */ /* 0x000fc40007ffe0ff */
[----:B--2---:R-:W-:-:S08]  /*0d60*/  @P1 PRMT R163, RZ, 0x5410, R92 ;  /* 0x00005410ffa31816 */ /* 0x004fd0000000005c */
        /* <DEDUP_REMOVED lines=9> */
.L_x_1909:
[----:B0-----:R-:W-:Y:S02]  /*0e00*/  IMAD.MOV.U32 R102, RZ, RZ, R142 ;  /* 0x000000ffff667224 */ /* 0x001fe400078e008e */
.L_x_1910:
[----:B------:R-:W-:Y:S05]  /*0e10*/  BSYNC B0 ;  /* 0x0000000000007941 */ /* 0x000fea0003800000 */
.L_x_1908:
        /* <DEDUP_REMOVED lines=16> */
.L_x_1914:
[----:B------:R-:W-:Y:S05]  /*0f20*/  BSYNC B1 ;  /* 0x0000000000017941 */ /* 0x000fea0003800000 */
.L_x_1913:
[----:B------:R-:W-:Y:S01]  /*0f30*/  IMAD.HI.U32 R92, R147, -0x326172a9, RZ ;  /* 0xcd9e8d57935c7827 */ /* 0x000fe200078e00ff */
[----:B------:R-:W-:-:S03]  /*0f40*/  LOP3.LUT R93, R93, R143, R113, 0x96, !PT ;  /* 0x0000008f5d5d7212 */ /* 0x000fc600078e9671 */
[----:B------:R-:W-:Y:S01]  /*0f50*/  IMAD R97, R147, -0x326172a9, RZ ;  /* 0xcd9e8d5793617824 */ /* 0x000fe200078e02ff */
[----:B------:R-:W-:Y:S01]  /*0f60*/  LOP3.LUT R92, R92, R145, R112, 0x96, !PT ;  /* 0x000000915c5c7212 */ /* 0x000fe200078e9670 */
[----:B------:R-:W-:-:S04]  /*0f70*/  IMAD.WIDE.U32 R94, R93, -0x326172a9, RZ ;  /* 0xcd9e8d575d5e7825 */ /* 0x000fc800078e00ff */
[----:B------:R-:W-:Y:S01]  /*0f80*/  IMAD R99, R146, -0x2daee0ad, RZ ;  /* 0xd2511f5392637824 */ /* 0x000fe200078e02ff */
[----:B------:R-:W-:Y:S01]  /*0f90*/  LOP3.LUT R97, R95, R97, R3, 0x96, !PT ;  /* 0x000000615f617212 */ /* 0x000fe200078e9603 */
[----:B------:R-:W-:-:S05]  /*0fa0*/  IMAD.WIDE.U32 R92, R92, -0x2daee0ad, RZ ;  /* 0xd2511f535c5c7825 */ /* 0x000fca00078e00ff */
[----:B------:R-:W-:Y:S01]  /*0fb0*/  LOP3.LUT R100, R93, R99, R2, 0x96, !PT ;  /* 0x000000635d647212 */ /* 0x000fe200078e9602 */
[----:B------:R-:W-:-:S04]  /*0fc0*/  IMAD.WIDE.U32 R98, R97, -0x2daee0ad, RZ ;  /* 0xd2511f5361627825 */ /* 0x000fc800078e00ff */
[----:B------:R-:W-:Y:S01]  /*0fd0*/  IMAD.WIDE.U32 R100, R100, -0x326172a9, RZ ;  /* 0xcd9e8d5764647825 */ /* 0x000fe200078e00ff */
[----:B------:R-:W-:-:S04]  /*0fe0*/  LOP3.LUT R95, R99, R92, R5, 0x96, !PT ;  /* 0x0000005c635f7212 */ /* 0x000fc800078e9605 */
        /* <DEDUP_REMOVED lines=27> */
[----:B------:R-:W-:Y:S02]  /*11a0*/  LOP3.LUT R139, R95, R98, R134, 0x96, !PT ;  /* 0x000000625f8b7212 */ /* 0x000fe400078e9686 */
[----:B------:R-:W-:Y:S01]  /*11b0*/  MOV R142, R94 ;  /* 0x0000005e008e7202 */ /* 0x000fe20000000f00 */
[----:B------:R-:W-:Y:S01]  /*11c0*/  IMAD.MOV.U32 R144, RZ, RZ, R92 ;  /* 0x000000ffff907224 */ /* 0x000fe200078e005c */
[----:B------:R-:W-:Y:S01]  /*11d0*/  LOP3.LUT R138, R93, R138, R135, 0x96, !PT ;  /* 0x0000008a5d8a7212 */ /* 0x000fe200078e9687 */
[----:B------:R-:W-:Y:S02]  /*11e0*/  IMAD.MOV.U32 R98, RZ, RZ, RZ ;  /* 0x000000ffff627224 */ /* 0x000fe400078e00ff */
.L_x_1912:
[----:B------:R-:W-:Y:S05]  /*11f0*/  BSYNC B0 ;  /* 0x0000000000007941 */ /* 0x000fea0003800000 */
.L_x_1911:
[----:B------:R-:W0:Y:S01]  /*1200*/  I2F.U32 R92, R102 ;  /* 0x00000066005c7306 */ /* 0x000e220000201000 */
[----:B-----5:R-:W-:Y:S01]  /*1210*/  PRMT R94, RZ, 0x5410, R88 ;  /* 0x00005410ff5e7816 */ /* 0x020fe20000000058 */
[----:B------:R-:W-:Y:S01]  /*1220*/  IMAD.MOV.U32 R161, RZ, RZ, 0x2f800000 ;  /* 0x2f800000ffa17424 */ /* 0x000fe200078e00ff */
[C---:B------:R-:W-:Y:S01]  /*1230*/  ISETP.NE.AND P1, PT, R98.reuse, 0x1, PT ;  /* 0x000000016200780c */ /* 0x040fe20003f25270 */
[----:B------:R-:W-:Y:S01]  /*1240*/  BSSY B0, `(.L_x_1915) ;  /* 0x0000014000007945 */ /* 0x000fe20003800000 */
[----:B------:R-:W-:Y:S01]  /*1250*/  IADD3 R93, R98, 0x1, RZ ;  /* 0x00000001625d7810 */ /* 0x000fe20007ffe0ff */
[----:B------:R-:W-:-:S04]  /*1260*/  FMUL.FTZ R94, R94, R163 ;  /* 0x000000a35e5e7220 */ /* 0x000fc80000410000 */
[----:B------:R-:W-:Y:S02]  /*1270*/  FMUL.FTZ R94, R94, c[0x0][0x1e8] ;  /* 0x00007a005e5e7a20 */ /* 0x000fe40000410000 */
[----:B0-----:R-:W-:-:S05]  /*1280*/  FFMA.FTZ R92, R92, R161, 1.1641532182693481445e-10 ;  /* 0x2f0000005c5c7423 */ /* 0x001fca00000100a1 */
[----:B------:R-:W-:Y:S02]  /*1290*/  FSETP.GTU.FTZ.AND P2, PT, R92, c[0x0][0x1e4], PT ;  /* 0x000079005c007a0b */ /* 0x000fe40003f5c000 */
[----:B------:R-:W-:Y:S02]  /*12a0*/  @P0 PRMT R92, RZ, 0x5410, R84 ;  /* 0x00005410ff5c0816 */ /* 0x000fe40000000054 */
[----:B------:R-:W-:Y:S02]  /*12b0*/  FSEL R97, R94, RZ, !P2 ;  /* 0x000000ff5e617208 */ /* 0x000fe40005000000 */
[----:B------:R-:W-:-:S03]  /*12c0*/  P2R R107, PR, RZ, 0x4 ;  /* 0x00000004ff6b7803 */ /* 0x000fc60000000000 */
        /* <DEDUP_REMOVED lines=10> */
.L_x_1916:
[----:B------:R-:W-:Y:S02]  /*1370*/  IMAD.MOV.U32 R102, RZ, RZ, R142 ;  /* 0x000000ffff667224 */ /* 0x000fe400078e008e */
.L_x_1917:
[----:B------:R-:W-:Y:S05]  /*1380*/  BSYNC B0 ;  /* 0x0000000000007941 */ /* 0x000fea0003800000 */
.L_x_1915:
        /* <DEDUP_REMOVED lines=16> */
.L_x_1921:
[----:B------:R-:W-:Y:S05]  /*1490*/  BSYNC B1 ;  /* 0x0000000000017941 */ /* 0x000fea0003800000 */
.L_x_1920:
        /* <DEDUP_REMOVED lines=39> */
[----:B------:R-:W-:-:S03]  /*1710*/  LOP3.LUT R139, R99, R94, R134, 0x96, !PT ;  /* 0x0000005e638b7212 */ /* 0x000fc600078e9686 */
[----:B------:R-:W-:Y:S01]  /*1720*/  IMAD.MOV.U32 R142, RZ, RZ, R98 ;  /* 0x000000ffff8e7224 */ /* 0x000fe200078e0062 */
[----:B------:R-:W-:Y:S01]  /*1730*/  LOP3.LUT R138, R93, R138, R135, 0x96, !PT ;  /* 0x0000008a5d8a7212 */ /* 0x000fe200078e9687 */
[----:B------:R-:W-:Y:S01]  /*1740*/  IMAD.MOV.U32 R93, RZ, RZ, RZ ;  /* 0x000000ffff5d7224 */ /* 0x000fe200078e00ff */
[----:B------:R-:W-:Y:S02]  /*1750*/  MOV R144, R92 ;  /* 0x0000005c00907202 */ /* 0x000fe40000000f00 */
.L_x_1919:
[----:B------:R-:W-:Y:S05]  /*1760*/  BSYNC B0 ;  /* 0x0000000000007941 */ /* 0x000fea0003800000 */
.L_x_1918:
        /* <DEDUP_REMOVED lines=10> */
[----:B------:R-:W-:Y:S02]  /*1810*/  P2R R106, PR, RZ, 0x4 ;  /* 0x00000004ff6a7803 */ /* 0x000fe40000000000 */
[----:B------:R-:W-:Y:S01]  /*1820*/  IADD3 R88, R93, 0x1, RZ ;  /* 0x000000015d587810 */ /* 0x000fe20007ffe0ff */
        /* <DEDUP_REMOVED lines=10> */
.L_x_1923:
[----:B------:R-:W-:Y:S02]  /*18d0*/  IMAD.MOV.U32 R104, RZ, RZ, R142 ;  /* 0x000000ffff687224 */ /* 0x000fe400078e008e */
.L_x_1924:
[----:B------:R-:W-:Y:S05]  /*18e0*/  BSYNC B0 ;  /* 0x0000000000007941 */ /* 0x000fea0003800000 */
.L_x_1922:
        /* <DEDUP_REMOVED lines=16> */
.L_x_1928:
[----:B------:R-:W-:Y:S05]  /*19f0*/  BSYNC B1 ;  /* 0x0000000000017941 */ /* 0x000fea0003800000 */
.L_x_1927:
[----:B------:R-:W-:Y:S01]  /*1a00*/  IMAD.HI.U32 R88, R147, -0x326172a9, RZ ;  /* 0xcd9e8d5793587827 */ /* 0x000fe200078e00ff */
[----:B------:R-:W-:-:S03]  /*1a10*/  LOP3.LUT R92, R92, R143, R113, 0x96, !PT ;  /* 0x0000008f5c5c7212 */ /* 0x000fc600078e9671 */
[----:B------:R-:W-:Y:S01]  /*1a20*/  IMAD R99, R147, -0x326172a9, RZ ;  /* 0xcd9e8d5793637824 */ /* 0x000fe200078e02ff */
[----:B------:R-:W-:Y:S01]  /*1a30*/  LOP3.LUT R88, R88, R145, R112, 0x96, !PT ;  /* 0x0000009158587212 */ /* 0x000fe200078e9670 */
[----:B------:R-:W-:-:S04]  /*1a40*/  IMAD.WIDE.U32 R92, R92, -0x326172a9, RZ ;  /* 0xcd9e8d575c5c7825 */ /* 0x000fc800078e00ff */
[----:B------:R-:W-:Y:S01]  /*1a50*/  IMAD R101, R146, -0x2daee0ad, RZ ;  /* 0xd2511f5392657824 */ /* 0x000fe200078e02ff */
[----:B------:R-:W-:Y:S01]  /*1a60*/  LOP3.LUT R99, R93, R99, R3, 0x96, !PT ;  /* 0x000000635d637212 */ /* 0x000fe200078e9603 */
[----:B------:R-:W-:-:S04]  /*1a70*/  IMAD.WIDE.U32 R94, R88, -0x2daee0ad, RZ ;  /* 0xd2511f53585e7825 */ /* 0x000fc800078e00ff */
[----:B------:R-:W-:Y:S01]  /*1a80*/  IMAD.MOV.U32 R88, RZ, RZ, RZ ;  /* 0x000000ffff587224 */ /* 0x000fe200078e00ff */
        /* <DEDUP_REMOVED lines=34> */
[----:B------:R-:W-:Y:S02]  /*1cb0*/  IMAD.MOV.U32 R144, RZ, RZ, R92 ;  /* 0x000000ffff907224 */ /* 0x000fe400078e005c */
.L_x_1926:
[----:B------:R-:W-:Y:S05]  /*1cc0*/  BSYNC B0 ;  /* 0x0000000000007941 */ /* 0x000fea0003800000 */
.L_x_1925:
        /* <DEDUP_REMOVED lines=21> */
.L_x_1930:
[----:B------:R-:W-:Y:S02]  /*1e20*/  IMAD.MOV.U32 R104, RZ, RZ, R142 ;  /* 0x000000ffff687224 */ /* 0x000fe400078e008e */
.L_x_1931:
[----:B------:R-:W-:Y:S05]  /*1e30*/  BSYNC B0 ;  /* 0x0000000000007941 */ /* 0x000fea0003800000 */
.L_x_1929:
        /* <DEDUP_REMOVED lines=14> */
[----:B------:R-:W-:-:S05]  /*1f20*/  @P3 IMAD.MOV R88, RZ, RZ, R143 ;  /* 0x000000ffff583224 */ /* 0x000fca00078e028f */
[----:B------:R-:W-:Y:S02]  /*1f30*/  @!P2 MOV R143, R88 ;  /* 0x00000058008fa202 */ /* 0x000fe40000000f00 */
.L_x_1935:
[----:B------:R-:W-:Y:S05]  /*1f40*/  BSYNC B1 ;  /* 0x0000000000017941 */ /* 0x000fea0003800000 */
.L_x_1934:
        /* <DEDUP_REMOVED lines=8> */
[----:B------:R-:W-:Y:S01]  /*1fd0*/  IMAD.WIDE.U32 R92, R93, -0x2daee0ad, RZ ;  /* 0xd2511f535d5c7825 */ /* 0x000fe200078e00ff */
[----:B------:R-:W-:-:S04]  /*1fe0*/  LOP3.LUT R95, R103, R95, R2, 0x96, !PT ;  /* 0x0000005f675f7212 */ /* 0x000fc800078e9602 */
        /* <DEDUP_REMOVED lines=33> */
[----:B------:R-:W-:Y:S02]  /*2200*/  IMAD.MOV.U32 R93, RZ, RZ, RZ ;  /* 0x000000ffff5d7224 */ /* 0x000fe400078e00ff */
.L_x_1933:
[----:B------:R-:W-:Y:S05]  /*2210*/  BSYNC B0 ;  /* 0x0000000000007941 */ /* 0x000fea0003800000 */
.L_x_1932:
        /* <DEDUP_REMOVED lines=21> */
.L_x_1937:
[----:B------:R-:W-:Y:S02]  /*2370*/  IMAD.MOV.U32 R103, RZ, RZ, R142 ;  /* 0x000000ffff677224 */ /* 0x000fe400078e008e */
.L_x_1938:
[----:B------:R-:W-:Y:S05]  /*2380*/  BSYNC B0 ;  /* 0x0000000000007941 */ /* 0x000fea0003800000 */
.L_x_1936:
        /* <DEDUP_REMOVED lines=16> */
.L_x_1942:
[----:B------:R-:W-:Y:S05]  /*2490*/  BSYNC B1 ;  /* 0x0000000000017941 */ /* 0x000fea0003800000 */
.L_x_1941:
[----:B------:R-:W-:Y:S01]  /*24a0*/  IMAD.HI.U32 R88, R147, -0x326172a9, RZ ;  /* 0xcd9e8d5793587827 */ /* 0x000fe200078e00ff */
[----:B------:R-:W-:-:S03]  /*24b0*/  LOP3.LUT R89, R89, R143, R113, 0x96, !PT ;  /* 0x0000008f59597212 */ /* 0x000fc600078e9671 */
[----:B------:R-:W-:Y:S01]  /*24c0*/  IMAD R92, R147, -0x326172a9, RZ ;  /* 0xcd9e8d57935c7824 */ /* 0x000fe200078e02ff */
[----:B------:R-:W-:Y:S01]  /*24d0*/  LOP3.LUT R88, R88, R145, R112, 0x96, !PT ;  /* 0x0000009158587212 */ /* 0x000fe200078e9670 */
[----:B------:R-:W-:-:S04]  /*24e0*/  IMAD.WIDE.U32 R94, R89, -0x326172a9, RZ ;  /* 0xcd9e8d57595e7825 */ /* 0x000fc800078e00ff */
[----:B------:R-:W-:Y:S02]  /*24f0*/  IMAD R89, R146, -0x2daee0ad, RZ ;  /* 0xd2511f5392597824 */ /* 0x000fe400078e02ff */
        /* <DEDUP_REMOVED lines=35> */
[----:B------:R-:W-:Y:S01]  /*2730*/  MOV R144, R88 ;  /* 0x0000005800907202 */ /* 0x000fe20000000f00 */
[----:B------:R-:W-:Y:S01]  /*2740*/  IMAD.MOV.U32 R88, RZ, RZ, RZ ;  /* 0x000000ffff587224 */ /* 0x000fe200078e00ff */
[----:B------:R-:W-:Y:S02]  /*2750*/  LOP3.LUT R138, R89, R138, R135, 0x96, !PT ;  /* 0x0000008a598a7212 */ /* 0x000fe400078e9687 */
.L_x_1940:
[----:B------:R-:W-:Y:S05]  /*2760*/  BSYNC B0 ;  /* 0x0000000000007941 */ /* 0x000fea0003800000 */
.L_x_1939:
        /* <DEDUP_REMOVED lines=21> */
.L_x_1944:
[----:B------:R-:W-:Y:S02]  /*28c0*/  IMAD.MOV.U32 R101, RZ, RZ, R142 ;  /* 0x000000ffff657224 */ /* 0x000fe400078e008e */
.L_x_1945:
[----:B------:R-:W-:Y:S05]  /*28d0*/  BSYNC B0 ;  /* 0x0000000000007941 */ /* 0x000fea0003800000 */
.L_x_1943:
        /* <DEDUP_REMOVED lines=16> */
.L_x_1949:
[----:B------:R-:W-:Y:S05]  /*29e0*/  BSYNC B1 ;  /* 0x0000000000017941 */ /* 0x000fea0003800000 */
.L_x_1948:
        /* <DEDUP_REMOVED lines=44> */
.L_x_1947:
[----:B------:R-:W-:Y:S05]  /*2cb0*/  BSYNC B0 ;  /* 0x0000000000007941 */ /* 0x000fea0003800000 */
.L_x_1946:
        /* <DEDUP_REMOVED lines=21> */
.L_x_1951:
[----:B------:R-:W-:Y:S02]  /*2e10*/  IMAD.MOV.U32 R90, RZ, RZ, R142 ;  /* 0x000000ffff5a7224 */ /* 0x000fe400078e008e */
.L_x_1952:
[----:B------:R-:W-:Y:S05]  /*2e20*/  BSYNC B0 ;  /* 0x0000000000007941 */ /* 0x000fea0003800000 */
.L_x_1950:
        /* <DEDUP_REMOVED lines=16> */
.L_x_1956:
[----:B------:R-:W-:Y:S05]  /*2f30*/  BSYNC B1 ;  /* 0x0000000000017941 */ /* 0x000fea0003800000 */
.L_x_1955:
        /* <DEDUP_REMOVED lines=44> */
.L_x_1954:
[----:B------:R-:W-:Y:S05]  /*3200*/  BSYNC B0 ;  /* 0x0000000000007941 */ /* 0x000fea0003800000 */
.L_x_1953:
[----:B------:R0:W1:Y:S01]  /*3210*/  I2F.U32 R88, R90 ;  /* 0x0000005a00587306 */ /* 0x0000620000201000 */
[C---:B------:R-:W-:Y:S01]  /*3220*/  ISETP.NE.AND P6, PT, R89.reuse, 0x1, PT ;  /* 0x000000015900780c */ /* 0x040fe20003fc5270 */
[----:B------:R-:W-:Y:S01]  /*3230*/  BSSY B0, `(.L_x_1957) ;  /* 0x0000014000007945 */ /* 0x000fe20003800000 */
[----:B------:R-:W-:Y:S02]  /*3240*/  IADD3 R109, R89, 0x1, RZ ;  /* 0x00000001596d7810 */ /* 0x000fe40007ffe0ff */
[----:B0-----:R-:W-:-:S05]  /*3250*/  PRMT R90, RZ, 0x5410, R91 ;  /* 0x00005410ff5a7816 */ /* 0x001fca000000005b */
[----:B------:R-:W-:Y:S02]  /*3260*/  FMUL.FTZ R92, R90, R163 ;  /* 0x000000a35a5c7220 */ /* 0x000fe40000410000 */
[----:B-1----:R-:W-:Y:S02]  /*3270*/  FFMA.FTZ R88, R88, R161, 1.1641532182693481445e-10 ;  /* 0x2f00000058587423 */ /* 0x002fe400000100a1 */
[----:B------:R-:W-:-:S03]  /*3280*/  FMUL.FTZ R92, R92, c[0x0][0x1e8] ;  /* 0x00007a005c5c7a20 */ /* 0x000fc60000410000 */
        /* <DEDUP_REMOVED lines=13> */
.L_x_1958:
[----:B------:R-:W-:Y:S02]  /*3360*/  IMAD.MOV.U32 R108, RZ, RZ, R142 ;  /* 0x000000ffff6c7224 */ /* 0x000fe400078e008e */
.L_x_1959:
[----:B------:R-:W-:Y:S05]  /*3370*/  BSYNC B0 ;  /* 0x0000000000007941 */ /* 0x000fea0003800000 */
.L_x_1957:
        /* <DEDUP_REMOVED lines=18> */
.L_x_1963:
[----:B------:R-:W-:Y:S05]  /*34a0*/  BSYNC B1 ;  /* 0x0000000000017941 */ /* 0x000fea0003800000 */
.L_x_1962:
        /* <DEDUP_REMOVED lines=42> */
[----:B------:R-:W-:Y:S02]  /*3750*/  LOP3.LUT R138, R89, R138, R135, 0x96, !PT ;  /* 0x0000008a598a7212 */ /* 0x000fe400078e9687 */
[----:B------:R-:W-:Y:S02]  /*3760*/  MOV R144, R88 ;  /* 0x0000005800907202 */ /* 0x000fe40000000f00 */
.L_x_1961:
[----:B------:R-:W-:Y:S05]  /*3770*/  BSYNC B0 ;  /* 0x0000000000007941 */ /* 0x000fea0003800000 */
.L_x_1960:
[----:B------:R-:W0:Y:S01]  /*3780*/  I2F.U32 R88, R108 ;  /* 0x0000006c00587306 */ /* 0x000e220000201000 */
[----:B------:R-:W-:Y:S01]  /*3790*/  SEL R92, RZ, 0x1, P2 ;  /* 0x00000001ff5c7807 */ /* 0x000fe20001000000 */
[----:B------:R-:W-:Y:S01]  /*37a0*/  IMAD.WIDE.U32 R164, R155, R110, c[0x0][0x188] ;  /* 0x000062009ba47625 */ /* 0x000fe200078e006e */
[----:B------:R-:W-:Y:S02]  /*37b0*/  PRMT R90, RZ, 0x7610, R91 ;  /* 0x00007610ff5a7816 */ /* 0x000fe4000000005b */
[----:B------:R-:W-:Y:S01]  /*37c0*/  ISETP.NE.AND P2, PT, R106, RZ, PT ;  /* 0x000000ff6a00720c */ /* 0x000fe20003f45270 */
[----:B------:R-:W-:Y:S01]  /*37d0*/  IMAD.WIDE.U32 R92, R92, 0x1000000, RZ ;  /* 0x010000005c5c7825 */ /* 0x000fe200078e00ff */
[----:B------:R-:W-:-:S02]  /*37e0*/  SEL R91, RZ, 0x1, P1 ;  /* 0x00000001ff5b7807 */ /* 0x000fc40000800000 */
[----:B------:R-:W-:Y:S01]  /*37f0*/  ISETP.NE.AND P6, PT, R107, RZ, PT ;  /* 0x000000ff6b00720c */ /* 0x000fe20003fc5270 */
[----:B------:R-:W-:Y:S01]  /*3800*/  FMUL.FTZ R94, R90, R163 ;  /* 0x000000a35a5e7220 */ /* 0x000fe20000410000 */
[----:B------:R-:W-:Y:S01]  /*3810*/  SEL R156, RZ, 0x10000, P5 ;  /* 0x00010000ff9c7807 */ /* 0x000fe20002800000 */
[----:B------:R-:W-:Y:S01]  /*3820*/  IMAD.WIDE.U32 R90, R91, 0x10000, RZ ;  /* 0x000100005b5a7825 */ /* 0x000fe200078e00ff */
[----:B------:R-:W-:Y:S02]  /*3830*/  SEL R107, RZ, 0x100, P4 ;  /* 0x00000100ff6b7807 */ /* 0x000fe40002000000 */
[----:B------:R-:W-:Y:S01]  /*3840*/  SEL R105, RZ, 0x1, P6 ;  /* 0x00000001ff697807 */ /* 0x000fe20003000000 */
[----:B0-----:R-:W-:Y:S01]  /*3850*/  FFMA.FTZ R88, R88, R161, 1.1641532182693481445e-10 ;  /* 0x2f00000058587423 */ /* 0x001fe200000100a1 */
[----:B------:R-:W-:Y:S01]  /*3860*/  IADD3 R167, R155, 0x20, RZ ;  /* 0x000000209ba77810 */ /* 0x000fe20007ffe0ff */
[----:B------:R-:W-:Y:S02]  /*3870*/  FMUL.FTZ R94, R94, c[0x0][0x1e8] ;  /* 0x00007a005e5e7a20 */ /* 0x000fe40000410000 */
[----:B------:R-:W-:Y:S01]  /*3880*/  IMAD.MOV.U32 R108, RZ, RZ, 0x8 ;  /* 0x00000008ff6c7424 */ /* 0x000fe200078e00ff */
[----:B------:R-:W-:-:S02]  /*3890*/  FSETP.GTU.FTZ.AND P1, PT, R88, c[0x0][0x1e4], PT ;  /* 0x0000790058007a0b */ /* 0x000fc40003f3c000 */
[----:B------:R-:W-:Y:S01]  /*38a0*/  SEL R88, RZ, 0x1, P2 ;  /* 0x00000001ff587807 */ /* 0x000fe20001000000 */
[----:B------:R-:W-:Y:S01]  /*38b0*/  IMAD.WIDE.U32 R158, R155, R108, c[0x0][0x190] ;  /* 0x000064009b9e7625 */ /* 0x000fe200078e006c */
[----:B------:R-:W-:Y:S02]  /*38c0*/  SEL R95, RZ, 0x1000000, P1 ;  /* 0x01000000ff5f7807 */ /* 0x000fe40000800000 */
[----:B------:R-:W-:Y:S01]  /*38d0*/  FSEL R106, R94, RZ, !P1 ;  /* 0x000000ff5e6a7208 */ /* 0x000fe20004800000 */
[----:B------:R-:W-:Y:S01]  /*38e0*/  IMAD.WIDE.U32 R88, R88, 0x100, RZ ;  /* 0x0000010058587825 */ /* 0x000fe200078e00ff */
[----:B------:R-:W-:Y:S02]  /*38f0*/  LOP3.LUT R107, R107, R95, R156, 0xfe, !PT ;  /* 0x0000005f6b6b7212 */ /* 0x000fe400078efe9c */
[----:B------:R-:W-:Y:S01]  /*3900*/  @P0 PRMT R95, RZ, 0x7610, R87 ;  /* 0x00007610ff5f0816 */ /* 0x000fe20000000057 */
[----:B------:R-:W-:Y:S01]  /*3910*/  @P0 IMAD.WIDE.U32 R156, R167, R110, c[0x0][0x180] ;  /* 0x00006000a79c0625 */ /* 0x000fe200078e006e */
[----:B------:R-:W-:-:S02]  /*3920*/  LOP3.LUT R104, R88, R92, R90, 0xfe, !PT ;  /* 0x0000005c58687212 */ /* 0x000fc400078efe5a */
[----:B------:R-:W-:Y:S01]  /*3930*/  SEL R92, RZ, 0x1, P3 ;  /* 0x00000001ff5c7807 */ /* 0x000fe20001800000 */
[----:B------:R-:W-:Y:S01]  /*3940*/  @P0 FADD.FTZ R106, R106, R95 ;  /* 0x0000005f6a6a0221 */ /* 0x000fe20000010000 */
[----:B------:R-:W-:Y:S02]  /*3950*/  LOP3.LUT R104, R104, R105, RZ, 0xfc, !PT ;  /* 0x0000006968687212 */ /* 0x000fe400078efcff */
[----:B------:R-:W-:Y:S02]  /*3960*/  LOP3.LUT R105, R93, R107, R92, 0xfe, !PT ;  /* 0x0000006b5d697212 */ /* 0x000fe400078efe5c */
[----:B------:R-:W-:Y:S02]  /*3970*/  F2FP.BF16.PACK_AB R94, R103, R100 ;  /* 0x00000064675e723e */ /* 0x000fe400000010ff */
[----:B------:R-:W-:Y:S02]  /*3980*/  F2FP.BF16.PACK_AB R93, R102, R99 ;  /* 0x00000063665d723e */ /* 0x000fe400000010ff */
[----:B------:R-:W-:-:S02]  /*3990*/  F2FP.BF16.PACK_AB R92, R98, R97 ;  /* 0x00000061625c723e */ /* 0x000fc400000010ff */
[----:B------:R-:W-:Y:S02]  /*39a0*/  F2FP.BF16.PACK_AB R95, R106, R101 ;  /* 0x000000656a5f723e */ /* 0x000fe400000010ff */
[----:B------:R-:W-:Y:S01]  /*39b0*/  LOP3.LUT R105, R89, R105, R91, 0xfe, !PT ;  /* 0x0000006959697212 */ /* 0x000fe200078efe5b */
[----:B------:R-:W-:Y:S02]  /*39c0*/  IMAD.WIDE.U32 R88, R167, R110, c[0x0][0x170] ;  /* 0x00005c00a7587625 */ /* 0x000fe400078e006e */
[----:B------:R0:W-:Y:S04]  /*39d0*/  STG.E.128 [R164.64], R92 ;  /* 0x0000005ca4007986 */ /* 0x0001e8000c101d04 */
[----:B------:R0:W-:Y:S04]  /*39e0*/  STG.E.64 [R158.64], R104 ;  /* 0x000000689e007986 */ /* 0x0001e8000c101b04 */
[----:B------:R0:W5:Y:S04]  /*39f0*/  @P0 LDG.E.128 R84, [R156.64] ;  /* 0x000000049c540981 */ /* 0x000168000c1e1d00 */
[----:B------:R-:W5:Y:S01]  /*3a00*/  LDG.E.128 R88, [R88.64] ;  /* 0x0000000458587981 */ /* 0x000f62000c1e1d00 */
        /* <DEDUP_REMOVED lines=12> */
.L_x_1965:
[----:B0-----:R-:W-:Y:S02]  /*3ad0*/  MOV R156, R142 ;  /* 0x0000008e009c7202 */ /* 0x001fe40000000f00 */
.L_x_1966:
[----:B------:R-:W-:Y:S05]  /*3ae0*/  BSYNC B0 ;  /* 0x0000000000007941 */ /* 0x000fea0003800000 */
.L_x_1964:
        /* <DEDUP_REMOVED lines=16> */
.L_x_1970:
[----:B------:R-:W-:Y:S05]  /*3bf0*/  BSYNC B1 ;  /* 0x0000000000017941 */ /* 0x000fea0003800000 */
.L_x_1969:
[----:B------:R-:W-:Y:S01]  /*3c00*/  IMAD.HI.U32 R92, R147, -0x326172a9, RZ ;  /* 0xcd9e8d57935c7827 */ /* 0x000fe200078e00ff */
[----:B------:R-:W-:Y:S01]  /*3c10*/  LOP3.LUT R93, R93, R143, R113, 0x96, !PT ;  /* 0x0000008f5d5d7212 */ /* 0x000fe200078e9671 */
[----:B------:R-:W-:Y:S02]  /*3c20*/  HFMA2.MMA R111, -RZ, RZ, 0, 0 ;  /* 0x00000000ff6f7435 */ /* 0x000fe400000001ff */
        /* <DEDUP_REMOVED lines=41> */
.L_x_1968:
[----:B------:R-:W-:Y:S05]  /*3ec0*/  BSYNC B0 ;  /* 0x0000000000007941 */ /* 0x000fea0003800000 */
.L_x_1967:
[----:B------:R-:W0:Y:S01]  /*3ed0*/  I2F.U32 R92, R156 ;  /* 0x0000009c005c7306 */ /* 0x000e220000201000 */
[----:B-----5:R-:W-:Y:S01]  /*3ee0*/  PRMT R94, RZ, 0x5410, R88 ;  /* 0x00005410ff5e7816 */ /* 0x020fe20000000058 */
[----:B------:R-:W-:Y:S01]  /*3ef0*/  BSSY B0, `(.L_x_1971) ;  /* 0x0000016000007945 */ /* 0x000fe20003800000 */
[----:B------:R-:W-:Y:S02]  /*3f00*/  ISETP.NE.AND P1, PT, R111, 0x1, PT ;  /* 0x000000016f00780c */ /* 0x000fe40003f25270 */
[----:B------:R-:W-:Y:S01]  /*3f10*/  LOP3.LUT R154, R154, 0xfffffffb, RZ, 0xc0, !PT ;  /* 0xfffffffb9a9a7812 */ /* 0x000fe200078ec0ff */
        /* <DEDUP_REMOVED lines=8> */
[----:B------:R-:W-:Y:S01]  /*3fa0*/  @P2 LOP3.LUT R154, R154, 0x4, RZ, 0xfc, !PT ;  /* 0x000000049a9a2812 */ /* 0x000fe200078efcff */
        /* <DEDUP_REMOVED lines=9> */
.L_x_1972:
[----:B------:R-:W-:Y:S02]  /*4040*/  IMAD.MOV.U32 R109, RZ, RZ, R142 ;  /* 0x000000ffff6d7224 */ /* 0x000fe400078e008e */
.L_x_1973:
[----:B------:R-:W-:Y:S05]  /*4050*/  BSYNC B0 ;  /* 0x0000000000007941 */ /* 0x000fea0003800000 */
.L_x_1971:
        /* <DEDUP_REMOVED lines=16> */
.L_x_1977:
[----:B------:R-:W-:Y:S05]  /*4160*/  BSYNC B1 ;  /* 0x0000000000017941 */ /* 0x000fea0003800000 */
.L_x_1976:
        /* <DEDUP_REMOVED lines=44> */
.L_x_1975:
[----:B------:R-:W-:Y:S05]  /*4430*/  BSYNC B0 ;  /* 0x0000000000007941 */ /* 0x000fea0003800000 */
.L_x_1974:
[----:B------:R-:W0:Y:S01]  /*4440*/  I2F.U32 R94, R109 ;  /* 0x0000006d005e7306 */ /* 0x000e220000201000 */
[----:B------:R-:W-:Y:S01]  /*4450*/  PRMT R88, RZ, 0x7610, R88 ;  /* 0x00007610ff587816 */ /* 0x000fe20000000058 */
[----:B------:R-:W-:Y:S01]  /*4460*/  BSSY B0, `(.L_x_1978) ;  /* 0x0000016000007945 */ /* 0x000fe20003800000 */
[----:B------:R-:W-:Y:S02]  /*4470*/  ISETP.NE.AND P1, PT, R92, 0x1, PT ;  /* 0x000000015c00780c */ /* 0x000fe40003f25270 */
[----:B------:R-:W-:Y:S01]  /*4480*/  @P0 PRMT R93, RZ, 0x7610, R84 ;  /* 0x00007610ff5d0816 */ /* 0x000fe20000000054 */
[----:B------:R-:W-:Y:S01]  /*4490*/  FMUL.FTZ R88, R88, R163 ;  /* 0x000000a358587220 */ /* 0x000fe20000410000 */
[----:B------:R-:W-:-:S03]  /*44a0*/  LOP3.LUT R154, R154, 0xfffffffd, RZ, 0xc0, !PT ;  /* 0xfffffffd9a9a7812 */ /* 0x000fc600078ec0ff */
[----:B------:R-:W-:Y:S02]  /*44b0*/  FMUL.FTZ R88, R88, c[0x0][0x1e8] ;  /* 0x00007a0058587a20 */ /* 0x000fe40000410000 */
[----:B0-----:R-:W-:-:S05]  /*44c0*/  FFMA.FTZ R94, R94, R161, 1.1641532182693481445e-10 ;  /* 0x2f0000005e5e7423 */ /* 0x001fca00000100a1 */
[----:B------:R-:W-:-:S04]  /*44d0*/  FSETP.GTU.FTZ.AND P2, PT, R94, c[0x0][0x1e4], PT ;  /* 0x000079005e007a0b */ /* 0x000fc80003f5c000 */
[----:B------:R-:W-:Y:S02]  /*44e0*/  FSEL R156, R88, RZ, !P2 ;  /* 0x000000ff589c7208 */ /* 0x000fe40005000000 */
[----:B------:R-:W-:-:S03]  /*44f0*/  IADD3 R88, R92, 0x1, RZ ;  /* 0x000000015c587810 */ /* 0x000fc60007ffe0ff */
[----:B------:R-:W-:-:S04]  /*4500*/  @P0 FADD.FTZ R156, R93, R156 ;  /* 0x0000009c5d9c0221 */ /* 0x000fc80000010000 */
[----:B------:R-:W-:Y:S01]  /*4510*/  @P2 LOP3.LUT R154, R154, 0x2, RZ, 0xfc, !PT ;  /* 0x000000029a9a2812 */ /* 0x000fe200078efcff */
        /* <DEDUP_REMOVED lines=9> */
.L_x_1979:
[----:B------:R-:W-:Y:S02]  /*45b0*/  IMAD.MOV.U32 R111, RZ, RZ, R142 ;  /* 0x000000ffff6f7224 */ /* 0x000fe400078e008e */
.L_x_1980:
[----:B------:R-:W-:Y:S05]  /*45c0*/  BSYNC B0 ;  /* 0x0000000000007941 */ /* 0x000fea0003800000 */
.L_x_1978:
        /* <DEDUP_REMOVED lines=16> */
.L_x_1984:
[----:B------:R-:W-:Y:S05]  /*46d0*/  BSYNC B1 ;  /* 0x0000000000017941 */ /* 0x000fea0003800000 */
.L_x_1983:
        /* <DEDUP_REMOVED lines=9> */
[----:B------:R-:W-:-:S03]  /*4770*/  LOP3.LUT R105, R95, R105, R2, 0x96, !PT ;  /* 0x000000695f697212 */ /* 0x000fc600078e9602 */
[----:B------:R-:W-:Y:S01]  /*4780*/  IMAD.MOV.U32 R88, RZ, RZ, RZ ;  /* 0x000000ffff587224 */ /* 0x000fe200078e00ff */
        /* <DEDUP_REMOVED lines=32> */
[----:B------:R-:W-:Y:S02]  /*4990*/  LOP3.LUT R138, R93, R138, R135, 0x96, !PT ;  /* 0x0000008a5d8a7212 */ /* 0x000fe400078e9687 */
.L_x_1982:
[----:B------:R-:W-:Y:S05]  /*49a0*/  BSYNC B0 ;  /* 0x0000000000007941 */ /* 0x000fea0003800000 */
.L_x_1981:
        /* <DEDUP_REMOVED lines=21> */
.L_x_1986:
[----:B------:R-:W-:Y:S02]  /*4b00*/  MOV R111, R142 ;  /* 0x0000008e006f7202 */ /* 0x000fe40000000f00 */
.L_x_1987:
[----:B------:R-:W-:Y:S05]  /*4b10*/  BSYNC B0 ;  /* 0x0000000000007941 */ /* 0x000fea0003800000 */
.L_x_1985:
        /* <DEDUP_REMOVED lines=16> */
.L_x_1991:
[----:B------:R-:W-:Y:S05]  /*4c20*/  BSYNC B1 ;  /* 0x0000000000017941 */ /* 0x000fea0003800000 */
.L_x_1990:
        /* <DEDUP_REMOVED lines=41> */
[----:B------:R-:W-:Y:S01]  /*4ec0*/  HFMA2.MMA R92, -RZ, RZ, 0, 0 ;  /* 0x00000000ff5c7435 */ /* 0x000fe200000001ff */
[----:B------:R-:W-:Y:S01]  /*4ed0*/  IMAD.MOV.U32 R142, RZ, RZ, R94 ;  /* 0x000000ffff8e7224 */ /* 0x000fe200078e005e */
[----:B------:R-:W-:-:S04]  /*4ee0*/  LOP3.LUT R138, R93, R138, R135, 0x96, !PT ;  /* 0x0000008a5d8a7212 */ /* 0x000fc800078e9687 */
.L_x_1989:
[----:B------:R-:W-:Y:S05]  /*4ef0*/  BSYNC B0 ;  /* 0x0000000000007941 */ /* 0x000fea0003800000 */
.L_x_1988:
        /* <DEDUP_REMOVED lines=21> */
.L_x_1993:
[----:B------:R-:W-:Y:S02]  /*5050*/  IMAD.MOV.U32 R157, RZ, RZ, R142 ;  /* 0x000000ffff9d7224 */ /* 0x000fe400078e008e */
.L_x_1994:
[----:B------:R-:W-:Y:S05]  /*5060*/  BSYNC B0 ;  /* 0x0000000000007941 */ /* 0x000fea0003800000 */
.L_x_1992:
        /* <DEDUP_REMOVED lines=16> */
.L_x_1998:
[----:B------:R-:W-:Y:S05]  /*5170*/  BSYNC B1 ;  /* 0x0000000000017941 */ /* 0x000fea0003800000 */
.L_x_1997:
        /* <DEDUP_REMOVED lines=44> */
.L_x_1996:
[----:B------:R-:W-:Y:S05]  /*5440*/  BSYNC B0 ;  /* 0x0000000000007941 */ /* 0x000fea0003800000 */
.L_x_1995:
        /* <DEDUP_REMOVED lines=21> */
.L_x_2000:
[----:B------:R-:W-:Y:S02]  /*55a0*/  IMAD.MOV.U32 R157, RZ, RZ, R142 ;  /* 0x000000ffff9d7224 */ /* 0x000fe400078e008e */
.L_x_2001:
[----:B------:R-:W-:Y:S05]  /*55b0*/  BSYNC B0 ;  /* 0x0000000000007941 */ /* 0x000fea0003800000 */
.L_x_1999:
        /* <DEDUP_REMOVED lines=16> */
.L_x_2005:
[----:B------:R-:W-:Y:S05]  /*56c0*/  BSYNC B1 ;  /* 0x0000000000017941 */ /* 0x000fea0003800000 */
.L_x_2004:
        /* <DEDUP_REMOVED lines=44> */
.L_x_2003:
[----:B------:R-:W-:Y:S05]  /*5990*/  BSYNC B0 ;  /* 0x0000000000007941 */ /* 0x000fea0003800000 */
.L_x_2002:
        /* <DEDUP_REMOVED lines=21> */
.L_x_2007:
[----:B------:R-:W-:Y:S02]  /*5af0*/  MOV R90, R142 ;  /* 0x0000008e005a7202 */ /* 0x000fe40000000f00 */
.L_x_2008:
[----:B------:R-:W-:Y:S05]  /*5b00*/  BSYNC B0 ;  /* 0x0000000000007941 */ /* 0x000fea0003800000 */
.L_x_2006:
        /* <DEDUP_REMOVED lines=16> */
.L_x_2012:
[----:B------:R-:W-:Y:S05]  /*5c10*/  BSYNC B1 ;  /* 0x0000000000017941 */ /* 0x000fea0003800000 */
.L_x_2011:
        /* <DEDUP_REMOVED lines=44> */
.L_x_2010:
[----:B------:R-:W-:Y:S05]  /*5ee0*/  BSYNC B0 ;  /* 0x0000000000007941 */ /* 0x000fea0003800000 */
.L_x_2009:
[----:B------:R-:W0:Y:S01]  /*5ef0*/  I2F.U32 R90, R90 ;  /* 0x0000005a005a7306 */ /* 0x000e220000201000 */
[----:B------:R-:W-:Y:S01]  /*5f00*/  PRMT R92, RZ, 0x5410, R91 ;  /* 0x00005410ff5c7816 */ /* 0x000fe2000000005b */
[----:B------:R-:W-:Y:S01]  /*5f10*/  BSSY B0, `(.L_x_2013) ;  /* 0x0000014000007945 */ /* 0x000fe20003800000 */
[C---:B------:R-:W-:Y:S02]  /*5f20*/  ISETP.NE.AND P6, PT, R88.reuse, 0x1, PT ;  /* 0x000000015800780c */ /* 0x040fe40003fc5270 */
[----:B------:R-:W-:Y:S01]  /*5f30*/  IADD3 R159, R88, 0x1, RZ ;  /* 0x00000001589f7810 */ /* 0x000fe20007ffe0ff */
[----:B------:R-:W-:-:S04]  /*5f40*/  FMUL.FTZ R92, R92, R163 ;  /* 0x000000a35c5c7220 */ /* 0x000fc80000410000 */
[----:B------:R-:W-:Y:S02]  /*5f50*/  FMUL.FTZ R92, R92, c[0x0][0x1e8] ;  /* 0x00007a005c5c7a20 */ /* 0x000fe40000410000 */
[----:B0-----:R-:W-:Y:S01]  /*5f60*/  FFMA.FTZ R89, R90, R161, 1.1641532182693481445e-10 ;  /* 0x2f0000005a597423 */ /* 0x001fe200000100a1 */
[----:B------:R-:W-:-:S04]  /*5f70*/  @P0 PRMT R90, RZ, 0x5410, R87 ;  /* 0x00005410ff5a0816 */ /* 0x000fc80000000057 */
        /* <DEDUP_REMOVED lines=12> */
.L_x_2014:
[----:B------:R-:W-:Y:S02]  /*6040*/  IMAD.MOV.U32 R162, RZ, RZ, R142 ;  /* 0x000000ffffa27224 */ /* 0x000fe400078e008e */
.L_x_2015:
[----:B------:R-:W-:Y:S05]  /*6050*/  BSYNC B0 ;  /* 0x0000000000007941 */ /* 0x000fea0003800000 */
.L_x_2013:
        /* <DEDUP_REMOVED lines=11> */
[----:B------:R-:W-:Y:S02]  /*6110*/  @!P6 IADD3 R147, R147, 0x1, RZ ;  /* 0x000000019393e810 */ /* 0x000fe40007ffe0ff */
[----:B------:R-:W-:Y:S02]  /*6120*/  @!P6 IADD3 R90, R143, 0x1, RZ ;  /* 0x000000018f5ae810 */ /* 0x000fe40007ffe0ff */
[----:B------:R-:W-:Y:S02]  /*6130*/  ISETP.NE.AND P0, PT, R147, RZ, !P6 ;  /* 0x000000ff9300720c */ /* 0x000fe40007705270 */
[----:B------:R-:W-:-:S11]  /*6140*/  @!P6 MOV R145, RZ ;  /* 0x000000ff0091e202 */ /* 0x000fd60000000f00 */
[----:B------:R-:W-:Y:S01]  /*6150*/  @P0 IMAD.MOV R90, RZ, RZ, R143 ;  /* 0x000000ffff5a0224 */ /* 0x000fe200078e028f */
[----:B------:R-:W-:-:S03]  /*6160*/  ISETP.NE.AND P0, PT, R88, RZ, PT ;  /* 0x000000ff5800720c */ /* 0x000fc60003f05270 */
[----:B------:R-:W-:-:S05]  /*6170*/  @!P6 IMAD.MOV.U32 R143, RZ, RZ, R90 ;  /* 0x000000ffff8fe224 */ /* 0x000fca00078e005a */
.L_x_2019:
[----:B------:R-:W-:Y:S05]  /*6180*/  BSYNC B1 ;  /* 0x0000000000017941 */ /* 0x000fea0003800000 */
.L_x_2018:
        /* <DEDUP_REMOVED lines=44> */
.L_x_2017:
[----:B------:R-:W-:Y:S05]  /*6450*/  BSYNC B0 ;  /* 0x0000000000007941 */ /* 0x000fea0003800000 */
.L_x_2016:
[----:B------:R-:W0:Y:S01]  /*6460*/  I2F.U32 R88, R162 ;  /* 0x000000a200587306 */ /* 0x000e220000201000 */
[----:B------:R-:W-:Y:S01]  /*6470*/  SEL R92, RZ, 0x1, P2 ;  /* 0x00000001ff5c7807 */ /* 0x000fe20001000000 */
[----:B------:R-:W-:Y:S01]  /*6480*/  IMAD.WIDE.U32 R168, R167, R110, c[0x0][0x188] ;  /* 0x00006200a7a87625 */ /* 0x000fe200078e006e */
[----:B------:R-:W-:Y:S02]  /*6490*/  LOP3.LUT P2, RZ, R154, 0x2, RZ, 0xc0, !PT ;  /* 0x000000029aff7812 */ /* 0x000fe4000784c0ff */
[----:B------:R-:W-:Y:S01]  /*64a0*/  PRMT R90, RZ, 0x7610, R91 ;  /* 0x00007610ff5a7816 */ /* 0x000fe2000000005b */
[----:B------:R-:W-:Y:S01]  /*64b0*/  IMAD.WIDE.U32 R92, R92, 0x1000000, RZ ;  /* 0x010000005c5c7825 */ /* 0x000fe200078e00ff */
[----:B------:R-:W-:Y:S02]  /*64c0*/  SEL R91, RZ, 0x1, P1 ;  /* 0x00000001ff5b7807 */ /* 0x000fe40000800000 */
[----:B------:R-:W-:Y:S01]  /*64d0*/  LOP3.LUT P6, RZ, R154, 0x4, RZ, 0xc0, !PT ;  /* 0x000000049aff7812 */ /* 0x000fe200078cc0ff */
[----:B------:R-:W-:Y:S01]  /*64e0*/  FMUL.FTZ R94, R90, R163 ;  /* 0x000000a35a5e7220 */ /* 0x000fe20000410000 */
[----:B------:R-:W-:Y:S01]  /*64f0*/  SEL R164, RZ, 0x10000, P5 ;  /* 0x00010000ffa47807 */ /* 0x000fe20002800000 */
[----:B------:R-:W-:Y:S01]  /*6500*/  IMAD.WIDE.U32 R90, R91, 0x10000, RZ ;  /* 0x000100005b5a7825 */ /* 0x000fe200078e00ff */
[----:B------:R-:W-:-:S02]  /*6510*/  SEL R105, RZ, 0x1, P6 ;  /* 0x00000001ff697807 */ /* 0x000fc40003000000 */
[----:B------:R-:W-:Y:S01]  /*6520*/  SEL R95, RZ, 0x100, P4 ;  /* 0x00000100ff5f7807 */ /* 0x000fe20002000000 */
[----:B0-----:R-:W-:Y:S01]  /*6530*/  FFMA.FTZ R88, R88, R161, 1.1641532182693481445e-10 ;  /* 0x2f00000058587423 */ /* 0x001fe200000100a1 */
[----:B------:R-:W-:Y:S01]  /*6540*/  IADD3 R175, R155, 0x40, RZ ;  /* 0x000000409baf7810 */ /* 0x000fe20007ffe0ff */
[----:B------:R-:W-:Y:S02]  /*6550*/  FMUL.FTZ R94, R94, c[0x0][0x1e8] ;  /* 0x00007a005e5e7a20 */ /* 0x000fe40000410000 */
[----:B------:R-:W-:Y:S01]  /*6560*/  IMAD.WIDE.U32 R166, R167, R108, c[0x0][0x190] ;  /* 0x00006400a7a67625 */ /* 0x000fe200078e006c */
[----:B------:R-:W-:Y:S02]  /*6570*/  FSETP.GTU.FTZ.AND P1, PT, R88, c[0x0][0x1e4], PT ;  /* 0x0000790058007a0b */ /* 0x000fe40003f3c000 */
[----:B------:R-:W-:Y:S02]  /*6580*/  SEL R88, RZ, 0x1, P2 ;  /* 0x00000001ff587807 */ /* 0x000fe40001000000 */
[----:B------:R-:W-:-:S02]  /*6590*/  SEL R165, RZ, 0x1000000, P1 ;  /* 0x01000000ffa57807 */ /* 0x000fc40000800000 */
[----:B------:R-:W-:Y:S01]  /*65a0*/  FSEL R162, R94, RZ, !P1 ;  /* 0x000000ff5ea27208 */ /* 0x000fe20004800000 */
[----:B------:R-:W-:Y:S01]  /*65b0*/  IMAD.WIDE.U32 R88, R88, 0x100, RZ ;  /* 0x0000010058587825 */ /* 0x000fe200078e00ff */
[----:B------:R-:W-:Y:S02]  /*65c0*/  LOP3.LUT R95, R95, R165, R164, 0xfe, !PT ;  /* 0x000000a55f5f7212 */ /* 0x000fe400078efea4 */
[----:B------:R-:W-:Y:S01]  /*65d0*/  F2FP.BF16.PACK_AB R94, R160, R111 ;  /* 0x0000006fa05e723e */ /* 0x000fe200000010ff */
[----:B------:R-:W-:Y:S01]  /*65e0*/  @P0 IMAD.WIDE.U32 R164, R175, R110, c[0x0][0x180] ;  /* 0x00006000afa40625 */ /* 0x000fe200078e006e */
[----:B------:R-:W-:Y:S02]  /*65f0*/  LOP3.LUT R104, R88, R92, R90, 0xfe, !PT ;  /* 0x0000005c58687212 */ /* 0x000fe400078efe5a */
[----:B------:R-:W-:Y:S02]  /*6600*/  SEL R92, RZ, 0x1, P3 ;  /* 0x00000001ff5c7807 */ /* 0x000fe40001800000 */
[----:B------:R-:W-:-:S02]  /*6610*/  LOP3.LUT R104, R104, R105, RZ, 0xfc, !PT ;  /* 0x0000006968687212 */ /* 0x000fc400078efcff */
[----:B------:R-:W-:-:S05]  /*6620*/  @P0 PRMT R105, RZ, 0x7610, R87 ;  /* 0x00007610ff690816 */ /* 0x000fca0000000057 */
[----:B------:R-:W-:Y:S01]  /*6630*/  @P0 FADD.FTZ R162, R105, R162 ;  /* 0x000000a269a20221 */ /* 0x000fe20000010000 */
[----:B------:R-:W-:Y:S02]  /*6640*/  LOP3.LUT R105, R93, R95, R92, 0xfe, !PT ;  /* 0x0000005f5d697212 */ /* 0x000fe400078efe5c */
[----:B------:R-:W-:Y:S02]  /*6650*/  F2FP.BF16.PACK_AB R93, R158, R109 ;  /* 0x0000006d9e5d723e */ /* 0x000fe400000010ff */
[----:B------:R-:W-:Y:S02]  /*6660*/  F2FP.BF16.PACK_AB R92, R156, R107 ;  /* 0x0000006b9c5c723e */ /* 0x000fe400000010ff */
[----:B------:R-:W-:Y:S02]  /*6670*/  F2FP.BF16.PACK_AB R95, R162, R157 ;  /* 0x0000009da25f723e */ /* 0x000fe400000010ff */
[----:B------:R-:W-:Y:S01]  /*6680*/  LOP3.LUT R105, R89, R105, R91, 0xfe, !PT ;  /* 0x0000006959697212 */ /* 0x000fe200078efe5b */
[----:B------:R-:W-:-:S02]  /*6690*/  IMAD.WIDE.U32 R88, R175, R110, c[0x0][0x170] ;  /* 0x00005c00af587625 */ /* 0x000fc400078e006e */
        /* <DEDUP_REMOVED lines=16> */
.L_x_2021:
[----:B0-----:R-:W-:Y:S02]  /*67a0*/  IMAD.MOV.U32 R164, RZ, RZ, R142 ;  /* 0x000000ffffa47224 */ /* 0x001fe400078e008e */
.L_x_2022:
[----:B------:R-:W-:Y:S05]  /*67b0*/  BSYNC B0 ;  /* 0x0000000000007941 */ /* 0x000fea0003800000 */
.L_x_2020:
        /* <DEDUP_REMOVED lines=16> */
.L_x_2026:
[----:B------:R-:W-:Y:S05]  /*68c0*/  BSYNC B1 ;  /* 0x0000000000017941 */ /* 0x000fea0003800000 */
.L_x_2025:
        /* <DEDUP_REMOVED lines=44> */
.L_x_2024:
[----:B------:R-:W-:Y:S05]  /*6b90*/  BSYNC B0 ;  /* 0x0000000000007941 */ /* 0x000fea0003800000 */
.L_x_2023:
        /* <DEDUP_REMOVED lines=23> */
.L_x_2028:
[----:B------:R-:W-:Y:S02]  /*6d10*/  MOV R164, R142 ;  /* 0x0000008e00a47202 */ /* 0x000fe40000000f00 */
.L_x_2029:
[----:B------:R-:W-:Y:S05]  /*6d20*/  BSYNC B0 ;  /* 0x0000000000007941 */ /* 0x000fea0003800000 */
.L_x_2027:
        /* <DEDUP_REMOVED lines=16> */
.L_x_2033:
[----:B------:R-:W-:Y:S05]  /*6e30*/  BSYNC B1 ;  /* 0x0000000000017941 */ /* 0x000fea0003800000 */
.L_x_2032:
        /* <DEDUP_REMOVED lines=44> */
.L_x_2031:
[----:B------:R-:W-:Y:S05]  /*7100*/  BSYNC B0 ;  /* 0x0000000000007941 */ /* 0x000fea0003800000 */
.L_x_2030:
        /* <DEDUP_REMOVED lines=23> */
.L_x_2035:
[----:B------:R-:W-:Y:S02]  /*7280*/  IMAD.MOV.U32 R165, RZ, RZ, R142 ;  /* 0x000000ffffa57224 */ /* 0x000fe400078e008e */
.L_x_2036:
[----:B------:R-:W-:Y:S05]  /*7290*/  BSYNC B0 ;  /* 0x0000000000007941 */ /* 0x000fea0003800000 */
.L_x_2034:
        /* <DEDUP_REMOVED lines=16> */
.L_x_2040:
[----:B------:R-:W-:Y:S05]  /*73a0*/  BSYNC B1 ;  /* 0x0000000000017941 */ /* 0x000fea0003800000 */
.L_x_2039:
        /* <DEDUP_REMOVED lines=44> */
.L_x_2038:
[----:B------:R-:W-:Y:S05]  /*7670*/  BSYNC B0 ;  /* 0x0000000000007941 */ /* 0x000fea0003800000 */
.L_x_2037:
        /* <DEDUP_REMOVED lines=21> */
.L_x_2042:
[----:B------:R-:W-:Y:S02]  /*77d0*/  IMAD.MOV.U32 R165, RZ, RZ, R142 ;  /* 0x000000ffffa57224 */ /* 0x000fe400078e008e */
.L_x_2043:
[----:B------:R-:W-:Y:S05]  /*77e0*/  BSYNC B0 ;  /* 0x0000000000007941 */ /* 0x000fea0003800000 */
.L_x_2041:
        /* <DEDUP_REMOVED lines=16> */
.L_x_2047:
[----:B------:R-:W-:Y:S05]  /*78f0*/  BSYNC B1 ;  /* 0x0000000000017941 */ /* 0x000fea0003800000 */
.L_x_2046:
        /* <DEDUP_REMOVED lines=44> */
.L_x_2045:
[----:B------:R-:W-:Y:S05]  /*7bc0*/  BSYNC B0 ;  /* 0x0000000000007941 */ /* 0x000fea0003800000 */
.L_x_2044:
        /* <DEDUP_REMOVED lines=21> */
.L_x_2049:
[----:B------:R-:W-:Y:S02]  /*7d20*/  MOV R168, R142 ;  /* 0x0000008e00a87202 */ /* 0x000fe40000000f00 */
.L_x_2050:
[----:B------:R-:W-:Y:S05]  /*7d30*/  BSYNC B0 ;  /* 0x0000000000007941 */ /* 0x000fea0003800000 */
.L_x_2048:
        /* <DEDUP_REMOVED lines=16> */
.L_x_2054:
[----:B------:R-:W-:Y:S05]  /*7e40*/  BSYNC B1 ;  /* 0x0000000000017941 */ /* 0x000fea0003800000 */
.L_x_2053:
        /* <DEDUP_REMOVED lines=44> */
.L_x_2052:
[----:B------:R-:W-:Y:S05]  /*8110*/  BSYNC B0 ;  /* 0x0000000000007941 */ /* 0x000fea0003800000 */
.L_x_2051:
        /* <DEDUP_REMOVED lines=21> */
.L_x_2056:
[----:B------:R-:W-:Y:S02]  /*8270*/  IMAD.MOV.U32 R168, RZ, RZ, R142 ;  /* 0x000000ffffa87224 */ /* 0x000fe400078e008e */
.L_x_2057:
[----:B------:R-:W-:Y:S05]  /*8280*/  BSYNC B0 ;  /* 0x0000000000007941 */ /* 0x000fea0003800000 */
.L_x_2055:
        /* <DEDUP_REMOVED lines=16> */
.L_x_2061:
[----:B------:R-:W-:Y:S05]  /*8390*/  BSYNC B1 ;  /* 0x0000000000017941 */ /* 0x000fea0003800000 */
.L_x_2060:
        /* <DEDUP_REMOVED lines=44> */
.L_x_2059:
[----:B------:R-:W-:Y:S05]  /*8660*/  BSYNC B0 ;  /* 0x0000000000007941 */ /* 0x000fea0003800000 */
.L_x_2058:
        /* <DEDUP_REMOVED lines=21> */
.L_x_2063:
[----:B------:R-:W-:Y:S02]  /*87c0*/  IMAD.MOV.U32 R90, RZ, RZ, R142 ;  /* 0x000000ffff5a7224 */ /* 0x000fe400078e008e */
.L_x_2064:
[----:B------:R-:W-:Y:S05]  /*87d0*/  BSYNC B0 ;  /* 0x0000000000007941 */ /* 0x000fea0003800000 */
.L_x_2062:
        /* <DEDUP_REMOVED lines=16> */
.L_x_2068:
[----:B------:R-:W-:Y:S05]  /*88e0*/  BSYNC B1 ;  /* 0x0000000000017941 */ /* 0x000fea0003800000 */
.L_x_2067:
        /* <DEDUP_REMOVED lines=44> */
.L_x_2066:
[----:B------:R-:W-:Y:S05]  /*8bb0*/  BSYNC B0 ;  /* 0x0000000000007941 */ /* 0x000fea0003800000 */
.L_x_2065:
        /* <DEDUP_REMOVED lines=21> */
.L_x_2070:
[----:B------:R-:W-:Y:S02]  /*8d10*/  MOV R169, R142 ;  /* 0x0000008e00a97202 */ /* 0x000fe40000000f00 */
.L_x_2071:
[----:B------:R-:W-:Y:S05]  /*8d20*/  BSYNC B0 ;  /* 0x0000000000007941 */ /* 0x000fea0003800000 */
.L_x_2069:
        /* <DEDUP_REMOVED lines=18> */
.L_x_2075:
[----:B------:R-:W-:Y:S05]  /*8e50*/  BSYNC B1 ;  /* 0x0000000000017941 */ /* 0x000fea0003800000 */
.L_x_2074:
        /* <DEDUP_REMOVED lines=44> */
.L_x_2073:
[----:B------:R-:W-:Y:S05]  /*9120*/  BSYNC B0 ;  /* 0x0000000000007941 */ /* 0x000fea0003800000 */
.L_x_2072:
        /* <DEDUP_REMOVED lines=26> */
[----:B------:R-:W-:Y:S02]  /*92d0*/  @P0 PRMT R88, RZ, 0x7610, R87 ;  /* 0x00007610ff580816 */ /* 0x000fe40000000057 */
[----:B------:R-:W-:-:S02]  /*92e0*/  SEL R92, RZ, 0x1, P3 ;  /* 0x00000001ff5c7807 */ /* 0x000fc40001800000 */
[----:B------:R-:W-:Y:S01]  /*92f0*/  LOP3.LUT R104, R104, R105, RZ, 0xfc, !PT ;  /* 0x0000006968687212 */ /* 0x000fe200078efcff */
        /* <DEDUP_REMOVED lines=23> */
.L_x_2077:
[----:B0-----:R-:W-:Y:S02]  /*9470*/  IMAD.MOV.U32 R173, RZ, RZ, R142 ;  /* 0x000000ffffad7224 */ /* 0x001fe400078e008e */
.L_x_2078:
[----:B------:R-:W-:Y:S05]  /*9480*/  BSYNC B0 ;  /* 0x0000000000007941 */ /* 0x000fea0003800000 */
.L_x_2076:
        /* <DEDUP_REMOVED lines=16> */
.L_x_2082:
[----:B------:R-:W-:Y:S05]  /*9590*/  BSYNC B1 ;  /* 0x0000000000017941 */ /* 0x000fea0003800000 */
.L_x_2081:
        /* <DEDUP_REMOVED lines=44> */
.L_x_2080:
[----:B------:R-:W-:Y:S05]  /*9860*/  BSYNC B0 ;  /* 0x0000000000007941 */ /* 0x000fea0003800000 */
.L_x_2079:
[----:B------:R-:W0:Y:S01]  /*9870*/  I2F.U32 R92, R173 ;  /* 0x000000ad005c7306 */ /* 0x000e220000201000 */
[----:B-----5:R-:W-:Y:S01]  /*9880*/  PRMT R94, RZ, 0x5410, R88 ;  /* 0x00005410ff5e7816 */ /* 0x020fe20000000058 */
[----:B------:R-:W-:Y:S01]  /*9890*/  BSSY B0, `(.L_x_2083) ;  /* 0x0000016000007945 */ /* 0x000fe20003800000 */
[----:B------:R-:W-:Y:S02]  /*98a0*/  ISETP.NE.AND P1, PT, R178, 0x1, PT ;  /* 0x00000001b200780c */ /* 0x000fe40003f25270 */
[----:B------:R-:W-:Y:S01]  /*98b0*/  @P0 PRMT R93, RZ, 0x5410, R84 ;  /* 0x00005410ff5d0816 */ /* 0x000fe20000000054 */
[----:B------:R-:W-:Y:S01]  /*98c0*/  FMUL.FTZ R94, R94, R163 ;  /* 0x000000a35e5e7220 */ /* 0x000fe20000410000 */
[----:B------:R-:W-:-:S03]  /*98d0*/  LOP3.LUT R154, R154, 0xfffffffb, RZ, 0xc0, !PT ;  /* 0xfffffffb9a9a7812 */ /* 0x000fc600078ec0ff */
[----:B------:R-:W-:Y:S02]  /*98e0*/  FMUL.FTZ R94, R94, c[0x0][0x1e8] ;  /* 0x00007a005e5e7a20 */ /* 0x000fe40000410000 */
[----:B0-----:R-:W-:-:S05]  /*98f0*/  FFMA.FTZ R92, R92, R161, 1.1641532182693481445e-10 ;  /* 0x2f0000005c5c7423 */ /* 0x001fca00000100a1 */
[----:B------:R-:W-:Y:S02]  /*9900*/  FSETP.GTU.FTZ.AND P2, PT, R92, c[0x0][0x1e4], PT ;  /* 0x000079005c007a0b */ /* 0x000fe40003f5c000 */
[----:B------:R-:W-:Y:S02]  /*9910*/  IADD3 R92, R178, 0x1, RZ ;  /* 0x00000001b25c7810 */ /* 0x000fe40007ffe0ff */
[----:B------:R-:W-:-:S05]  /*9920*/  FSEL R172, R94, RZ, !P2 ;  /* 0x000000ff5eac7208 */ /* 0x000fca0005000000 */
        /* <DEDUP_REMOVED lines=11> */
.L_x_2084:
[----:B------:R-:W-:Y:S02]  /*99e0*/  IMAD.MOV.U32 R171, RZ, RZ, R142 ;  /* 0x000000ffffab7224 */ /* 0x000fe400078e008e */
.L_x_2085:
[----:B------:R-:W-:Y:S05]  /*99f0*/  BSYNC B0 ;  /* 0x0000000000007941 */ /* 0x000fea0003800000 */
.L_x_2083:
        /* <DEDUP_REMOVED lines=16> */
.L_x_2089:
[----:B------:R-:W-:Y:S05]  /*9b00*/  BSYNC B1 ;  /* 0x0000000000017941 */ /* 0x000fea0003800000 */
.L_x_2088:
        /* <DEDUP_REMOVED lines=44> */
.L_x_2087:
[----:B------:R-:W-:Y:S05]  /*9dd0*/  BSYNC B0 ;  /* 0x0000000000007941 */ /* 0x000fea0003800000 */
.L_x_2086:
[----:B------:R-:W0:Y:S01]  /*9de0*/  I2F.U32 R94, R171 ;  /* 0x000000ab005e7306 */ /* 0x000e220000201000 */
[----:B------:R-:W-:Y:S01]  /*9df0*/  PRMT R88, RZ, 0x7610, R88 ;  /* 0x00007610ff587816 */ /* 0x000fe20000000058 */
[----:B------:R-:W-:Y:S01]  /*9e00*/  BSSY B0, `(.L_x_2090) ;  /* 0x0000016000007945 */ /* 0x000fe20003800000 */
[----:B------:R-:W-:Y:S02]  /*9e10*/  ISETP.NE.AND P1, PT, R92, 0x1, PT ;  /* 0x000000015c00780c */ /* 0x000fe40003f25270 */
[----:B------:R-:W-:Y:S01]  /*9e20*/  LOP3.LUT R154, R154, 0xfffffffd, RZ, 0xc0, !PT ;  /* 0xfffffffd9a9a7812 */ /* 0x000fe200078ec0ff */
[----:B------:R-:W-:-:S04]  /*9e30*/  FMUL.FTZ R88, R88, R163 ;  /* 0x000000a358587220 */ /* 0x000fc80000410000 */
[----:B------:R-:W-:Y:S02]  /*9e40*/  FMUL.FTZ R88, R88, c[0x0][0x1e8] ;  /* 0x00007a0058587a20 */ /* 0x000fe40000410000 */
[----:B0-----:R-:W-:-:S05]  /*9e50*/  FFMA.FTZ R94, R94, R161, 1.1641532182693481445e-10 ;  /* 0x2f0000005e5e7423 */ /* 0x001fca00000100a1 */
[----:B------:R-:W-:Y:S02]  /*9e60*/  FSETP.GTU.FTZ.AND P2, PT, R94, c[0x0][0x1e4], PT ;  /* 0x000079005e007a0b */ /* 0x000fe40003f5c000 */
[----:B------:R-:W-:Y:S02]  /*9e70*/  @P0 PRMT R94, RZ, 0x7610, R84 ;  /* 0x00007610ff5e0816 */ /* 0x000fe40000000054 */
        /* <DEDUP_REMOVED lines=13> */
.L_x_2091:
[----:B------:R-:W-:Y:S02]  /*9f50*/  MOV R171, R142 ;  /* 0x0000008e00ab7202 */ /* 0x000fe40000000f00 */
.L_x_2092:
[----:B------:R-:W-:Y:S05]  /*9f60*/  BSYNC B0 ;  /* 0x0000000000007941 */ /* 0x000fea0003800000 */
.L_x_2090:
        /* <DEDUP_REMOVED lines=16> */
.L_x_2096:
[----:B------:R-:W-:Y:S05]  /*a070*/  BSYNC B1 ;  /* 0x0000000000017941 */ /* 0x000fea0003800000 */
.L_x_2095:
[----:B------:R-:W-:Y:S01]  /*a080*/  IMAD.HI.U32 R88, R147, -0x326172a9, RZ ;  /* 0xcd9e8d5793587827 */ /* 0x000fe200078e00ff */
[----:B------:R-:W-:-:S03]  /*a090*/  LOP3.LUT R92, R92, R143, R113, 0x96, !PT ;  /* 0x0000008f5c5c7212 */ /* 0x000fc600078e9671 */
[----:B------:R-:W-:Y:S01]  /*a0a0*/  IMAD R104, R147, -0x326172a9, RZ ;  /* 0xcd9e8d5793687824 */ /* 0x000fe200078e02ff */
[----:B------:R-:W-:Y:S01]  /*a0b0*/  LOP3.LUT R88, R88, R145, R112, 0x96, !PT ;  /* 0x0000009158587212 */ /* 0x000fe200078e9670 */
[----:B------:R-:W-:-:S04]  /*a0c0*/  IMAD.WIDE.U32 R92, R92, -0x326172a9, RZ ;  /* 0xcd9e8d575c5c7825 */ /* 0x000fc800078e00ff */
[----:B------:R-:W-:Y:S01]  /*a0d0*/  IMAD R105, R146, -0x2daee0ad, RZ ;  /* 0xd2511f5392697824 */ /* 0x000fe200078e02ff */
[----:B------:R-:W-:Y:S01]  /*a0e0*/  LOP3.LUT R104, R93, R104, R3, 0x96, !PT ;  /* 0x000000685d687212 */ /* 0x000fe200078e9603 */
[----:B------:R-:W-:Y:S01]  /*a0f0*/  IMAD.WIDE.U32 R94, R88, -0x2daee0ad, RZ ;  /* 0xd2511f53585e7825 */ /* 0x000fe200078e00ff */
[----:B------:R-:W-:-:S03]  /*a100*/  HFMA2.MMA R88, -RZ, RZ, 0, 0 ;  /* 0x00000000ff587435 */ /* 0x000fc600000001ff */
        /* <DEDUP_REMOVED lines=35> */
.L_x_2094:
[----:B------:R-:W-:Y:S05]  /*a340*/  BSYNC B0 ;  /* 0x0000000000007941 */ /* 0x000fea0003800000 */
.L_x_2093:
        /* <DEDUP_REMOVED lines=21> */
.L_x_2098:
[----:B------:R-:W-:Y:S02]  /*a4a0*/  IMAD.MOV.U32 R171, RZ, RZ, R142 ;  /* 0x000000ffffab7224 */ /* 0x000fe400078e008e */
.L_x_2099:
[----:B------:R-:W-:Y:S05]  /*a4b0*/  BSYNC B0 ;  /* 0x0000000000007941 */ /* 0x000fea0003800000 */
.L_x_2097:
        /* <DEDUP_REMOVED lines=16> */
.L_x_2103:
[----:B------:R-:W-:Y:S05]  /*a5c0*/  BSYNC B1 ;  /* 0x0000000000017941 */ /* 0x000fea0003800000 */
.L_x_2102:
        /* <DEDUP_REMOVED lines=44> */
.L_x_2101:
[----:B------:R-:W-:Y:S05]  /*a890*/  BSYNC B0 ;  /* 0x0000000000007941 */ /* 0x000fea0003800000 */
.L_x_2100:
        /* <DEDUP_REMOVED lines=21> */
.L_x_2105:
[----:B------:R-:W-:Y:S02]  /*a9f0*/  IMAD.MOV.U32 R171, RZ, RZ, R142 ;  /* 0x000000ffffab7224 */ /* 0x000fe400078e008e */
.L_x_2106:
[----:B------:R-:W-:Y:S05]  /*aa00*/  BSYNC B0 ;  /* 0x0000000000007941 */ /* 0x000fea0003800000 */
.L_x_2104:
        /* <DEDUP_REMOVED lines=16> */
.L_x_2110:
[----:B------:R-:W-:Y:S05]  /*ab10*/  BSYNC B1 ;  /* 0x0000000000017941 */ /* 0x000fea0003800000 */
.L_x_2109:
        /* <DEDUP_REMOVED lines=44> */
.L_x_2108:
[----:B------:R-:W-:Y:S05]  /*ade0*/  BSYNC B0 ;  /* 0x0000000000007941 */ /* 0x000fea0003800000 */
.L_x_2107:
[----:B------:R-:W0:Y:S01]  /*adf0*/  I2F.U32 R92, R171 ;  /* 0x000000ab005c7306 */ /* 0x000e220000201000 */
[----:B------:R-:W-:Y:S01]  /*ae00*/  PRMT R94, RZ, 0x5410, R90 ;  /* 0x00005410ff5e7816 */ /* 0x000fe2000000005a */
[----:B------:R-:W-:Y:S01]  /*ae10*/  BSSY B0, `(.L_x_2111) ;  /* 0x0000014000007945 */ /* 0x000fe20003800000 */
[----:B------:R-:W-:Y:S02]  /*ae20*/  ISETP.NE.AND P4, PT, R88, 0x1, PT ;  /* 0x000000015800780c */ /* 0x000fe40003f85270 */
[----:B------:R-:W-:Y:S01]  /*ae30*/  @P0 PRMT R93, RZ, 0x5410, R86 ;  /* 0x00005410ff5d0816 */ /* 0x000fe20000000056 */
[----:B------:R-:W-:Y:S01]  /*ae40*/  FMUL.FTZ R94, R94, R163 ;  /* 0x000000a35e5e7220 */ /* 0x000fe20000410000 */
[----:B------:R-:W-:-:S03]  /*ae50*/  IADD3 R89, R88, 0x1, RZ ;  /* 0x0000000158597810 */ /* 0x000fc60007ffe0ff */
[----:B------:R-:W-:Y:S02]  /*ae60*/  FMUL.FTZ R94, R94, c[0x0][0x1e8] ;  /* 0x00007a005e5e7a20 */ /* 0x000fe40000410000 */
[----:B0-----:R-:W-:-:S05]  /*ae70*/  FFMA.FTZ R92, R92, R161, 1.1641532182693481445e-10 ;  /* 0x2f0000005c5c7423 */ /* 0x001fca00000100a1 */
        /* <DEDUP_REMOVED lines=12> */
.L_x_2112:
[----:B------:R-:W-:Y:S02]  /*af40*/  MOV R171, R142 ;  /* 0x0000008e00ab7202 */ /* 0x000fe40000000f00 */
.L_x_2113:
[----:B------:R-:W-:Y:S05]  /*af50*/  BSYNC B0 ;  /* 0x0000000000007941 */ /* 0x000fea0003800000 */
.L_x_2111:
        /* <DEDUP_REMOVED lines=16> */
.L_x_2117:
[----:B------:R-:W-:Y:S05]  /*b060*/  BSYNC B1 ;  /* 0x0000000000017941 */ /* 0x000fea0003800000 */
.L_x_2116:
        /* <DEDUP_REMOVED lines=42> */
[----:B------:R-:W-:Y:S01]  /*b310*/  HFMA2.MMA R89, -RZ, RZ, 0, 0 ;  /* 0x00000000ff597435 */ /* 0x000fe200000001ff */
[----:B------:R-:W-:-:S05]  /*b320*/  IMAD.MOV.U32 R144, RZ, RZ, R88 ;  /* 0x000000ffff907224 */ /* 0x000fca00078e0058 */
.L_x_2115:
[----:B------:R-:W-:Y:S05]  /*b330*/  BSYNC B0 ;  /* 0x0000000000007941 */ /* 0x000fea0003800000 */
.L_x_2114:
        /* <DEDUP_REMOVED lines=21> */
.L_x_2119:
[----:B------:R-:W-:Y:S02]  /*b490*/  IMAD.MOV.U32 R90, RZ, RZ, R142 ;  /* 0x000000ffff5a7224 */ /* 0x000fe400078e008e */
.L_x_2120:
[----:B------:R-:W-:Y:S05]  /*b4a0*/  BSYNC B0 ;  /* 0x0000000000007941 */ /* 0x000fea0003800000 */
.L_x_2118:
        /* <DEDUP_REMOVED lines=16> */
.L_x_2124:
[----:B------:R-:W-:Y:S05]  /*b5b0*/  BSYNC B1 ;  /* 0x0000000000017941 */ /* 0x000fea0003800000 */
.L_x_2123:
        /* <DEDUP_REMOVED lines=44> */
.L_x_2122:
[----:B------:R-:W-:Y:S05]  /*b880*/  BSYNC B0 ;  /* 0x0000000000007941 */ /* 0x000fea0003800000 */
.L_x_2121:
        /* <DEDUP_REMOVED lines=21> */
.L_x_2126:
[----:B------:R-:W-:Y:S02]  /*b9e0*/  IMAD.MOV.U32 R178, RZ, RZ, R142 ;  /* 0x000000ffffb27224 */ /* 0x000fe400078e008e */
.L_x_2127:
[----:B------:R-:W-:Y:S05]  /*b9f0*/  BSYNC B0 ;  /* 0x0000000000007941 */ /* 0x000fea0003800000 */
.L_x_2125:
        /* <DEDUP_REMOVED lines=18> */
.L_x_2131:
[----:B------:R-:W-:Y:S05]  /*bb20*/  BSYNC B1 ;  /* 0x0000000000017941 */ /* 0x000fea0003800000 */
.L_x_2130:
        /* <DEDUP_REMOVED lines=44> */
.L_x_2129:
[----:B------:R-:W-:Y:S05]  /*bdf0*/  BSYNC B0 ;  /* 0x0000000000007941 */ /* 0x000fea0003800000 */
.L_x_2128:
[----:B------:R-:W0:Y:S01]  /*be00*/  I2F.U32 R88, R178 ;  /* 0x000000b200587306 */ /* 0x000e220000201000 */
[----:B------:R-:W-:Y:S01]  /*be10*/  SEL R92, RZ, 0x1, P2 ;  /* 0x00000001ff5c7807 */ /* 0x000fe20001000000 */
[----:B------:R-:W-:Y:S01]  /*be20*/  IMAD.WIDE.U32 R184, R183, R110, c[0x0][0x188] ;  /* 0x00006200b7b87625 */ /* 0x000fe200078e006e */
[----:B------:R-:W-:Y:S02]  /*be30*/  LOP3.LUT P2, RZ, R154, 0x2, RZ, 0xc0, !PT ;  /* 0x000000029aff7812 */ /* 0x000fe4000784c0ff */
[----:B------:R-:W-:Y:S01]  /*be40*/  PRMT R90, RZ, 0x7610, R91 ;  /* 0x00007610ff5a7816 */ /* 0x000fe2000000005b */
[----:B------:R-:W-:Y:S01]  /*be50*/  IMAD.WIDE.U32 R92, R92, 0x1000000, RZ ;  /* 0x010000005c5c7825 */ /* 0x000fe200078e00ff */
[----:B------:R-:W-:-:S02]  /*be60*/  SEL R91, RZ, 0x1, P1 ;  /* 0x00000001ff5b7807 */ /* 0x000fc40000800000 */
[----:B------:R-:W-:Y:S01]  /*be70*/  LOP3.LUT P6, RZ, R154, 0x4, RZ, 0xc0, !PT ;  /* 0x000000049aff7812 */ /* 0x000fe200078cc0ff */
        /* <DEDUP_REMOVED lines=8> */
[----:B------:R-:W-:Y:S01]  /*bf00*/  IMAD.WIDE.U32 R182, R183, R108, c[0x0][0x190] ;  /* 0x00006400b7b67625 */ /* 0x000fe200078e006c */
[----:B------:R-:W-:-:S02]  /*bf10*/  FSETP.GTU.FTZ.AND P1, PT, R88, c[0x0][0x1e4], PT ;  /* 0x0000790058007a0b */ /* 0x000fc40003f3c000 */
[----:B------:R-:W-:Y:S02]  /*bf20*/  SEL R88, RZ, 0x1, P2 ;  /* 0x00000001ff587807 */ /* 0x000fe40001000000 */
[----:B------:R-:W-:Y:S02]  /*bf30*/  SEL R181, RZ, 0x1000000, P1 ;  /* 0x01000000ffb57807 */ /* 0x000fe40000800000 */
[----:B------:R-:W-:Y:S01]  /*bf40*/  FSEL R178, R94, RZ, !P1 ;  /* 0x000000ff5eb27208 */ /* 0x000fe20004800000 */
[----:B------:R-:W-:Y:S01]  /*bf50*/  IMAD.WIDE.U32 R88, R88, 0x100, RZ ;  /* 0x0000010058587825 */ /* 0x000fe200078e00ff */
[----:B------:R-:W-:Y:S02]  /*bf60*/  LOP3.LUT R95, R95, R181, R180, 0xfe, !PT ;  /* 0x000000b55f5f7212 */ /* 0x000fe400078efeb4 */
[----:B------:R-:W-:Y:S01]  /*bf70*/  F2FP.BF16.PACK_AB R94, R179, R174 ;  /* 0x000000aeb35e723e */ /* 0x000fe200000010ff */
[----:B------:R-:W-:Y:S01]  /*bf80*/  @P0 IMAD.WIDE.U32 R180, R191, R110, c[0x0][0x180] ;  /* 0x00006000bfb40625 */ /* 0x000fe200078e006e */
[----:B------:R-:W-:-:S02]  /*bf90*/  LOP3.LUT R104, R88, R92, R90, 0xfe, !PT ;  /* 0x0000005c58687212 */ /* 0x000fc400078efe5a */
[----:B------:R-:W-:Y:S02]  /*bfa0*/  SEL R92, RZ, 0x1, P3 ;  /* 0x00000001ff5c7807 */ /* 0x000fe40001800000 */
[----:B------:R-:W-:Y:S02]  /*bfb0*/  LOP3.LUT R104, R104, R105, RZ, 0xfc, !PT ;  /* 0x0000006968687212 */ /* 0x000fe400078efcff */
        /* <DEDUP_REMOVED lines=24> */
.L_x_2133:
[----:B0-----:R-:W-:Y:S02]  /*c140*/  MOV R181, R142 ;  /* 0x0000008e00b57202 */ /* 0x001fe40000000f00 */
.L_x_2134:
[----:B------:R-:W-:Y:S05]  /*c150*/  BSYNC B0 ;  /* 0x0000000000007941 */ /* 0x000fea0003800000 */
.L_x_2132:
        /* <DEDUP_REMOVED lines=16> */
.L_x_2138:
[----:B------:R-:W-:Y:S05]  /*c260*/  BSYNC B1 ;  /* 0x0000000000017941 */ /* 0x000fea0003800000 */
.L_x_2137:
        /* <DEDUP_REMOVED lines=44> */
.L_x_2136:
[----:B------:R-:W-:Y:S05]  /*c530*/  BSYNC B0 ;  /* 0x0000000000007941 */ /* 0x000fea0003800000 */
.L_x_2135:
        /* <DEDUP_REMOVED lines=23> */
.L_x_2140:
[----:B------:R-:W-:Y:S02]  /*c6b0*/  IMAD.MOV.U32 R171, RZ, RZ, R142 ;  /* 0x000000ffffab7224 */ /* 0x000fe400078e008e */
.L_x_2141:
[----:B------:R-:W-:Y:S05]  /*c6c0*/  BSYNC B0 ;  /* 0x0000000000007941 */ /* 0x000fea0003800000 */
.L_x_2139:
        /* <DEDUP_REMOVED lines=16> */
.L_x_2145:
[----:B------:R-:W-:Y:S05]  /*c7d0*/  BSYNC B1 ;  /* 0x0000000000017941 */ /* 0x000fea0003800000 */
.L_x_2144:
        /* <DEDUP_REMOVED lines=44> */
.L_x_2143:
[----:B------:R-:W-:Y:S05]  /*caa0*/  BSYNC B0 ;  /* 0x0000000000007941 */ /* 0x000fea0003800000 */
.L_x_2142:
        /* <DEDUP_REMOVED lines=23> */
.L_x_2147:
[----:B------:R-:W-:Y:S02]  /*cc20*/  IMAD.MOV.U32 R171, RZ, RZ, R142 ;  /* 0x000000ffffab7224 */ /* 0x000fe400078e008e */
.L_x_2148:
[----:B------:R-:W-:Y:S05]  /*cc30*/  BSYNC B0 ;  /* 0x0000000000007941 */ /* 0x000fea0003800000 */
.L_x_2146:
        /* <DEDUP_REMOVED lines=16> */
.L_x_2152:
[----:B------:R-:W-:Y:S05]  /*cd40*/  BSYNC B1 ;  /* 0x0000000000017941 */ /* 0x000fea0003800000 */
.L_x_2151:
        /* <DEDUP_REMOVED lines=44> */
.L_x_2150:
[----:B------:R-:W-:Y:S05]  /*d010*/  BSYNC B0 ;  /* 0x0000000000007941 */ /* 0x000fea0003800000 */
.L_x_2149:
        /* <DEDUP_REMOVED lines=21> */
.L_x_2154:
[----:B------:R-:W-:Y:S02]  /*d170*/  MOV R171, R142 ;  /* 0x0000008e00ab7202 */ /* 0x000fe40000000f00 */
.L_x_2155:
[----:B------:R-:W-:Y:S05]  /*d180*/  BSYNC B0 ;  /* 0x0000000000007941 */ /* 0x000fea0003800000 */
.L_x_2153:
        /* <DEDUP_REMOVED lines=16> */
.L_x_2159:
[----:B------:R-:W-:Y:S05]  /*d290*/  BSYNC B1 ;  /* 0x0000000000017941 */ /* 0x000fea0003800000 */
.L_x_2158:
        /* <DEDUP_REMOVED lines=44> */
.L_x_2157:
[----:B------:R-:W-:Y:S05]  /*d560*/  BSYNC B0 ;  /* 0x0000000000007941 */ /* 0x000fea0003800000 */
.L_x_2156:
        /* <DEDUP_REMOVED lines=21> */
.L_x_2161:
[----:B------:R-:W-:Y:S02]  /*d6c0*/  IMAD.MOV.U32 R171, RZ, RZ, R142 ;  /* 0x000000ffffab7224 */ /* 0x000fe400078e008e */
.L_x_2162:
[----:B------:R-:W-:Y:S05]  /*d6d0*/  BSYNC B0 ;  /* 0x0000000000007941 */ /* 0x000fea0003800000 */
.L_x_2160:
        /* <DEDUP_REMOVED lines=16> */
.L_x_2166:
[----:B------:R-:W-:Y:S05]  /*d7e0*/  BSYNC B1 ;  /* 0x0000000000017941 */ /* 0x000fea0003800000 */
.L_x_2165:
        /* <DEDUP_REMOVED lines=44> */
.L_x_2164:
[----:B------:R-:W-:Y:S05]  /*dab0*/  BSYNC B0 ;  /* 0x0000000000007941 */ /* 0x000fea0003800000 */
.L_x_2163:
        /* <DEDUP_REMOVED lines=21> */
.L_x_2168:
[----:B------:R-:W-:Y:S02]  /*dc10*/  IMAD.MOV.U32 R171, RZ, RZ, R142 ;  /* 0x000000ffffab7224 */ /* 0x000fe400078e008e */
.L_x_2169:
[----:B------:R-:W-:Y:S05]  /*dc20*/  BSYNC B0 ;  /* 0x0000000000007941 */ /* 0x000fea0003800000 */
.L_x_2167:
        /* <DEDUP_REMOVED lines=16> */
.L_x_2173:
[----:B------:R-:W-:Y:S05]  /*dd30*/  BSYNC B1 ;  /* 0x0000000000017941 */ /* 0x000fea0003800000 */
.L_x_2172:
        /* <DEDUP_REMOVED lines=44> */
.L_x_2171:
[----:B------:R-:W-:Y:S05]  /*e000*/  BSYNC B0 ;  /* 0x0000000000007941 */ /* 0x000fea0003800000 */
.L_x_2170:
        /* <DEDUP_REMOVED lines=21> */
.L_x_2175:
[----:B------:R-:W-:Y:S02]  /*e160*/  MOV R90, R142 ;  /* 0x0000008e005a7202 */ /* 0x000fe40000000f00 */
.L_x_2176:
[----:B------:R-:W-:Y:S05]  /*e170*/  BSYNC B0 ;  /* 0x0000000000007941 */ /* 0x000fea0003800000 */
.L_x_2174:
        /* <DEDUP_REMOVED lines=16> */
.L_x_2180:
[----:B------:R-:W-:Y:S05]  /*e280*/  BSYNC B1 ;  /* 0x0000000000017941 */ /* 0x000fea0003800000 */
.L_x_2179:
        /* <DEDUP_REMOVED lines=44> */
.L_x_2178:
[----:B------:R-:W-:Y:S05]  /*e550*/  BSYNC B0 ;  /* 0x0000000000007941 */ /* 0x000fea0003800000 */
.L_x_2177:
        /* <DEDUP_REMOVED lines=21> */
.L_x_2182:
[----:B------:R-:W-:Y:S02]  /*e6b0*/  IMAD.MOV.U32 R186, RZ, RZ, R142 ;  /* 0x000000ffffba7224 */ /* 0x000fe400078e008e */
.L_x_2183:
[----:B------:R-:W-:Y:S05]  /*e6c0*/  BSYNC B0 ;  /* 0x0000000000007941 */ /* 0x000fea0003800000 */
.L_x_2181:
        /* <DEDUP_REMOVED lines=18> */
.L_x_2187:
[----:B------:R-:W-:Y:S05]  /*e7f0*/  BSYNC B1 ;  /* 0x0000000000017941 */ /* 0x000fea0003800000 */
.L_x_2186:
        /* <DEDUP_REMOVED lines=44> */
.L_x_2185:
[----:B------:R-:W-:Y:S05]  /*eac0*/  BSYNC B0 ;  /* 0x0000000000007941 */ /* 0x000fea0003800000 */
.L_x_2184:
        /* <DEDUP_REMOVED lines=52> */
.L_x_2189:
[----:B0-----:R-:W-:Y:S02]  /*ee10*/  IMAD.MOV.U32 R189, RZ, RZ, R142 ;  /* 0x000000ffffbd7224 */ /* 0x001fe400078e008e */
.L_x_2190:
[----:B------:R-:W-:Y:S05]  /*ee20*/  BSYNC B0 ;  /* 0x0000000000007941 */ /* 0x000fea0003800000 */
.L_x_2188:
        /* <DEDUP_REMOVED lines=16> */
.L_x_2194:
[----:B------:R-:W-:Y:S05]  /*ef30*/  BSYNC B1 ;  /* 0x0000000000017941 */ /* 0x000fea0003800000 */
.L_x_2193:
        /* <DEDUP_REMOVED lines=44> */
.L_x_2192:
[----:B------:R-:W-:Y:S05]  /*f200*/  BSYNC B0 ;  /* 0x0000000000007941 */ /* 0x000fea0003800000 */
.L_x_2191:
        /* <DEDUP_REMOVED lines=23> */
.L_x_2196:
[----:B------:R-:W-:Y:S02]  /*f380*/  MOV R171, R142 ;  /* 0x0000008e00ab7202 */ /* 0x000fe40000000f00 */
.L_x_2197:
[----:B------:R-:W-:Y:S05]  /*f390*/  BSYNC B0 ;  /* 0x0000000000007941 */ /* 0x000fea0003800000 */
.L_x_2195:
        /* <DEDUP_REMOVED lines=16> */
.L_x_2201:
[----:B------:R-:W-:Y:S05]  /*f4a0*/  BSYNC B1 ;  /* 0x0000000000017941 */ /* 0x000fea0003800000 */
.L_x_2200:
        /* <DEDUP_REMOVED lines=44> */
.L_x_2199:
[----:B------:R-:W-:Y:S05]  /*f770*/  BSYNC B0 ;  /* 0x0000000000007941 */ /* 0x000fea0003800000 */
.L_x_2198:
        /* <DEDUP_REMOVED lines=23> */
.L_x_2203:
[----:B------:R-:W-:Y:S02]  /*f8f0*/  IMAD.MOV.U32 R171, RZ, RZ, R142 ;  /* 0x000000ffffab7224 */ /* 0x000fe400078e008e */
.L_x_2204:
[----:B------:R-:W-:Y:S05]  /*f900*/  BSYNC B0 ;  /* 0x0000000000007941 */ /* 0x000fea0003800000 */
.L_x_2202:
        /* <DEDUP_REMOVED lines=16> */
.L_x_2208:
[----:B------:R-:W-:Y:S05]  /*fa10*/  BSYNC B1 ;  /* 0x0000000000017941 */ /* 0x000fea0003800000 */
.L_x_2207:
        /* <DEDUP_REMOVED lines=44> */
.L_x_2206:
[----:B------:R-:W-:Y:S05]  /*fce0*/  BSYNC B0 ;  /* 0x0000000000007941 */ /* 0x000fea0003800000 */
.L_x_2205:
        /* <DEDUP_REMOVED lines=21> */
.L_x_2210:
[----:B------:R-:W-:Y:S02]  /*fe40*/  IMAD.MOV.U32 R171, RZ, RZ, R142 ;  /* 0x000000ffffab7224 */ /* 0x000fe400078e008e */
.L_x_2211:
[----:B------:R-:W-:Y:S05]  /*fe50*/  BSYNC B0 ;  /* 0x0000000000007941 */ /* 0x000fea0003800000 */
.L_x_2209:
        /* <DEDUP_REMOVED lines=16> */
.L_x_2215:
[----:B------:R-:W-:Y:S05]  /*ff60*/  BSYNC B1 ;  /* 0x0000000000017941 */ /* 0x000fea0003800000 */
.L_x_2214:
        /* <DEDUP_REMOVED lines=44> */
.L_x_2213:
[----:B------:R-:W-:Y:S05]  /*10230*/  BSYNC B0 ;  /* 0x0000000000007941 */ /* 0x000fea0003800000 */
.L_x_2212:
        /* <DEDUP_REMOVED lines=21> */
.L_x_2217:
[----:B------:R-:W-:Y:S02]  /*10390*/  MOV R171, R142 ;  /* 0x0000008e00ab7202 */ /* 0x000fe40000000f00 */
.L_x_2218:
[----:B------:R-:W-:Y:S05]  /*103a0*/  BSYNC B0 ;  /* 0x0000000000007941 */ /* 0x000fea0003800000 */
.L_x_2216:
        /* <DEDUP_REMOVED lines=16> */
.L_x_2222:
[----:B------:R-:W-:Y:S05]  /*104b0*/  BSYNC B1 ;  /* 0x0000000000017941 */ /* 0x000fea0003800000 */
.L_x_2221:
        /* <DEDUP_REMOVED lines=44> */
.L_x_2220:
[----:B------:R-:W-:Y:S05]  /*10780*/  BSYNC B0 ;  /* 0x0000000000007941 */ /* 0x000fea0003800000 */
.L_x_2219:
        /* <DEDUP_REMOVED lines=21> */
.L_x_2224:
[----:B------:R-:W-:Y:S02]  /*108e0*/  IMAD.MOV.U32 R171, RZ, RZ, R142 ;  /* 0x000000ffffab7224 */ /* 0x000fe400078e008e */
.L_x_2225:
[----:B------:R-:W-:Y:S05]  /*108f0*/  BSYNC B0 ;  /* 0x0000000000007941 */ /* 0x000fea0003800000 */
.L_x_2223:
        /* <DEDUP_REMOVED lines=16> */
.L_x_2229:
[----:B------:R-:W-:Y:S05]  /*10a00*/  BSYNC B1 ;  /* 0x0000000000017941 */ /* 0x000fea0003800000 */
.L_x_2228:
        /* <DEDUP_REMOVED lines=44> */
.L_x_2227:
[----:B------:R-:W-:Y:S05]  /*10cd0*/  BSYNC B0 ;  /* 0x0000000000007941 */ /* 0x000fea0003800000 */
.L_x_2226:
        /* <DEDUP_REMOVED lines=21> */
.L_x_2231:
[----:B------:R-:W-:Y:S02]  /*10e30*/  IMAD.MOV.U32 R90, RZ, RZ, R142 ;  /* 0x000000ffff5a7224 */ /* 0x000fe400078e008e */
.L_x_2232:
[----:B------:R-:W-:Y:S05]  /*10e40*/  BSYNC B0 ;  /* 0x0000000000007941 */ /* 0x000fea0003800000 */
.L_x_2230:
        /* <DEDUP_REMOVED lines=16> */
.L_x_2236:
[----:B------:R-:W-:Y:S05]  /*10f50*/  BSYNC B1 ;  /* 0x0000000000017941 */ /* 0x000fea0003800000 */
.L_x_2235:
        /* <DEDUP_REMOVED lines=44> */
.L_x_2234:
[----:B------:R-:W-:Y:S05]  /*11220*/  BSYNC B0 ;  /* 0x0000000000007941 */ /* 0x000fea0003800000 */
.L_x_2233:
        /* <DEDUP_REMOVED lines=21> */
.L_x_2238:
[----:B------:R-:W-:Y:S02]  /*11380*/  MOV R194, R142 ;  /* 0x0000008e00c27202 */ /* 0x000fe40000000f00 */
.L_x_2239:
[----:B------:R-:W-:Y:S05]  /*11390*/  BSYNC B0 ;  /* 0x0000000000007941 */ /* 0x000fea0003800000 */
.L_x_2237:
        /* <DEDUP_REMOVED lines=18> */
.L_x_2243:
[----:B------:R-:W-:Y:S05]  /*114c0*/  BSYNC B1 ;  /* 0x0000000000017941 */ /* 0x000fea0003800000 */
.L_x_2242:
        /* <DEDUP_REMOVED lines=44> */
.L_x_2241:
[----:B------:R-:W-:Y:S05]  /*11790*/  BSYNC B0 ;  /* 0x0000000000007941 */ /* 0x000fea0003800000 */
.L_x_2240:
        /* <DEDUP_REMOVED lines=52> */
.L_x_2245:
[----:B0-----:R-:W-:Y:S02]  /*11ae0*/  IMAD.MOV.U32 R197, RZ, RZ, R142 ;  /* 0x000000ffffc57224 */ /* 0x001fe400078e008e */
.L_x_2246:
[----:B------:R-:W-:Y:S05]  /*11af0*/  BSYNC B0 ;  /* 0x0000000000007941 */ /* 0x000fea0003800000 */
.L_x_2244:
        /* <DEDUP_REMOVED lines=16> */
.L_x_2250:
[----:B------:R-:W-:Y:S05]  /*11c00*/  BSYNC B1 ;  /* 0x0000000000017941 */ /* 0x000fea0003800000 */
.L_x_2249:
        /* <DEDUP_REMOVED lines=44> */
.L_x_2248:
[----:B------:R-:W-:Y:S05]  /*11ed0*/  BSYNC B0 ;  /* 0x0000000000007941 */ /* 0x000fea0003800000 */
.L_x_2247:
        /* <DEDUP_REMOVED lines=23> */
.L_x_2252:
[----:B------:R-:W-:Y:S02]  /*12050*/  IMAD.MOV.U32 R171, RZ, RZ, R142 ;  /* 0x000000ffffab7224 */ /* 0x000fe400078e008e */
.L_x_2253:
[----:B------:R-:W-:Y:S05]  /*12060*/  BSYNC B0 ;  /* 0x0000000000007941 */ /* 0x000fea0003800000 */
.L_x_2251:
        /* <DEDUP_REMOVED lines=16> */
.L_x_2257:
[----:B------:R-:W-:Y:S05]  /*12170*/  BSYNC B1 ;  /* 0x0000000000017941 */ /* 0x000fea0003800000 */
.L_x_2256:
        /* <DEDUP_REMOVED lines=44> */
.L_x_2255:
[----:B------:R-:W-:Y:S05]  /*12440*/  BSYNC B0 ;  /* 0x0000000000007941 */ /* 0x000fea0003800000 */
.L_x_2254:
[----:B------:R-:W0:Y:S01]  /*12450*/  I2F.U32 R94, R171 ;  /* 0x000000ab005e7306 */ /* 0x000e220000201000 */
[----:B------:R-:W-:Y:S01]  /*12460*/  PRMT R88, RZ, 0x7610, R88 ;  /* 0x00007610ff587816 */ /* 0x000fe20000000058 */
[----:B------:R-:W-:Y:S01]  /*12470*/  BSSY B0, `(.L_x_2258) ;  /* 0x0000016000007945 */ /* 0x000fe20003800000 */
[----:B------:R-:W-:Y:S02]  /*12480*/  ISETP.NE.AND P1, PT, R92, 0x1, PT ;  /* 0x000000015c00780c */ /* 0x000fe40003f25270 */
[----:B------:R-:W-:Y:S01]  /*12490*/  LOP3.LUT R154, R154, 0xfffffffd, RZ, 0xc0, !PT ;  /* 0xfffffffd9a9a7812 */ /* 0x000fe200078ec0ff */
[----:B------:R-:W-:Y:S01]  /*124a0*/  FMUL.FTZ R88, R88, R163 ;  /* 0x000000a358587220 */ /* 0x000fe20000410000 */
[----:B------:R-:W-:-:S03]  /*124b0*/  IADD3 R93, R92, 0x1, RZ ;  /* 0x000000015c5d7810 */ /* 0x000fc60007ffe0ff */
[----:B------:R-:W-:Y:S02]  /*124c0*/  FMUL.FTZ R88, R88, c[0x0][0x1e8] ;  /* 0x00007a0058587a20 */ /* 0x000fe40000410000 */
[----:B0-----:R-:W-:-:S05]  /*124d0*/  FFMA.FTZ R94, R94, R161, 1.1641532182693481445e-10 ;  /* 0x2f0000005e5e7423 */ /* 0x001fca00000100a1 */
[----:B------:R-:W-:-:S04]  /*124e0*/  FSETP.GTU.FTZ.AND P2, PT, R94, c[0x0][0x1e4], PT ;  /* 0x000079005e007a0b */ /* 0x000fc80003f5c000 */
        /* <DEDUP_REMOVED lines=13> */
.L_x_2259:
[----:B------:R-:W-:Y:S02]  /*125c0*/  MOV R88, R142 ;  /* 0x0000008e00587202 */ /* 0x000fe40000000f00 */
.L_x_2260:
[----:B------:R-:W-:Y:S05]  /*125d0*/  BSYNC B0 ;  /* 0x0000000000007941 */ /* 0x000fea0003800000 */
.L_x_2258:
        /* <DEDUP_REMOVED lines=16> */
.L_x_2264:
[----:B------:R-:W-:Y:S05]  /*126e0*/  BSYNC B1 ;  /* 0x0000000000017941 */ /* 0x000fea0003800000 */
.L_x_2263:
        /* <DEDUP_REMOVED lines=44> */
.L_x_2262:
[----:B------:R-:W-:Y:S05]  /*129b0*/  BSYNC B0 ;  /* 0x0000000000007941 */ /* 0x000fea0003800000 */
.L_x_2261:
        /* <DEDUP_REMOVED lines=21> */
.L_x_2266:
[----:B------:R-:W-:Y:S02]  /*12b10*/  IMAD.MOV.U32 R88, RZ, RZ, R142 ;  /* 0x000000ffff587224 */ /* 0x000fe400078e008e */
.L_x_2267:
[----:B------:R-:W-:Y:S05]  /*12b20*/  BSYNC B0 ;  /* 0x0000000000007941 */ /* 0x000fea0003800000 */
.L_x_2265:
        /* <DEDUP_REMOVED lines=16> */
.L_x_2271:
[----:B------:R-:W-:Y:S05]  /*12c30*/  BSYNC B1 ;  /* 0x0000000000017941 */ /* 0x000fea0003800000 */
.L_x_2270:
        /* <DEDUP_REMOVED lines=44> */
.L_x_2269:
[----:B------:R-:W-:Y:S05]  /*12f00*/  BSYNC B0 ;  /* 0x0000000000007941 */ /* 0x000fea0003800000 */
.L_x_2268:
        /* <DEDUP_REMOVED lines=21> */
.L_x_2273:
[----:B------:R-:W-:Y:S02]  /*13060*/  IMAD.MOV.U32 R171, RZ, RZ, R142 ;  /* 0x000000ffffab7224 */ /* 0x000fe400078e008e */
.L_x_2274:
[----:B------:R-:W-:Y:S05]  /*13070*/  BSYNC B0 ;  /* 0x0000000000007941 */ /* 0x000fea0003800000 */
.L_x_2272:
        /* <DEDUP_REMOVED lines=16> */
.L_x_2278:
[----:B------:R-:W-:Y:S05]  /*13180*/  BSYNC B1 ;  /* 0x0000000000017941 */ /* 0x000fea0003800000 */
.L_x_2277:
        /* <DEDUP_REMOVED lines=44> */
.L_x_2276:
[----:B------:R-:W-:Y:S05]  /*13450*/  BSYNC B0 ;  /* 0x0000000000007941 */ /* 0x000fea0003800000 */
.L_x_2275:
        /* <DEDUP_REMOVED lines=21> */
.L_x_2280:
[----:B------:R-:W-:Y:S02]  /*135b0*/  MOV R171, R142 ;  /* 0x0000008e00ab7202 */ /* 0x000fe40000000f00 */
.L_x_2281:
[----:B------:R-:W-:Y:S05]  /*135c0*/  BSYNC B0 ;  /* 0x0000000000007941 */ /* 0x000fea0003800000 */
.L_x_2279:
        /* <DEDUP_REMOVED lines=16> */
.L_x_2285:
[----:B------:R-:W-:Y:S05]  /*136d0*/  BSYNC B1 ;  /* 0x0000000000017941 */ /* 0x000fea0003800000 */
.L_x_2284:
        /* <DEDUP_REMOVED lines=44> */
.L_x_2283:
[----:B------:R-:W-:Y:S05]  /*139a0*/  BSYNC B0 ;  /* 0x0000000000007941 */ /* 0x000fea0003800000 */
.L_x_2282:
        /* <DEDUP_REMOVED lines=21> */
.L_x_2287:
[----:B------:R-:W-:Y:S02]  /*13b00*/  IMAD.MOV.U32 R90, RZ, RZ, R142 ;  /* 0x000000ffff5a7224 */ /* 0x000fe400078e008e */
.L_x_2288:
[----:B------:R-:W-:Y:S05]  /*13b10*/  BSYNC B0 ;  /* 0x0000000000007941 */ /* 0x000fea0003800000 */
.L_x_2286:
        /* <DEDUP_REMOVED lines=16> */
.L_x_2292:
[----:B------:R-:W-:Y:S05]  /*13c20*/  BSYNC B1 ;  /* 0x0000000000017941 */ /* 0x000fea0003800000 */
.L_x_2291:
        /* <DEDUP_REMOVED lines=44> */
.L_x_2290:
[----:B------:R-:W-:Y:S05]  /*13ef0*/  BSYNC B0 ;  /* 0x0000000000007941 */ /* 0x000fea0003800000 */
.L_x_2289:
[----:B------:R0:W1:Y:S01]  /*13f00*/  I2F.U32 R88, R90 ;  /* 0x0000005a00587306 */ /* 0x0000620000201000 */
[C---:B------:R-:W-:Y:S01]  /*13f10*/  ISETP.NE.AND P6, PT, R89.reuse, 0x1, PT ;  /* 0x000000015900780c */ /* 0x040fe20003fc5270 */
[----:B------:R-:W-:Y:S01]  /*13f20*/  BSSY B0, `(.L_x_2293) ;  /* 0x0000014000007945 */ /* 0x000fe20003800000 */
[----:B------:R-:W-:Y:S02]  /*13f30*/  @P0 PRMT R93, RZ, 0x5410, R87 ;  /* 0x00005410ff5d0816 */ /* 0x000fe40000000057 */
[----:B------:R-:W-:Y:S02]  /*13f40*/  IADD3 R210, R89, 0x1, RZ ;  /* 0x0000000159d27810 */ /* 0x000fe40007ffe0ff */
[----:B0-----:R-:W-:-:S05]  /*13f50*/  PRMT R90, RZ, 0x5410, R91 ;  /* 0x00005410ff5a7816 */ /* 0x001fca000000005b */
[----:B------:R-:W-:Y:S02]  /*13f60*/  FMUL.FTZ R92, R90, R163 ;  /* 0x000000a35a5c7220 */ /* 0x000fe40000410000 */
        /* <DEDUP_REMOVED lines=14> */
.L_x_2294:
[----:B------:R-:W-:Y:S02]  /*14050*/  IMAD.MOV.U32 R171, RZ, RZ, R142 ;  /* 0x000000ffffab7224 */ /* 0x000fe400078e008e */
.L_x_2295:
[----:B------:R-:W-:Y:S05]  /*14060*/  BSYNC B0 ;  /* 0x0000000000007941 */ /* 0x000fea0003800000 */
.L_x_2293:
        /* <DEDUP_REMOVED lines=18> */
.L_x_2299:
[----:B------:R-:W-:Y:S05]  /*14190*/  BSYNC B1 ;  /* 0x0000000000017941 */ /* 0x000fea0003800000 */
.L_x_2298:
        /* <DEDUP_REMOVED lines=44> */
.L_x_2297:
[----:B------:R-:W-:Y:S05]  /*14460*/  BSYNC B0 ;  /* 0x0000000000007941 */ /* 0x000fea0003800000 */
.L_x_2296:
        /* <DEDUP_REMOVED lines=13> */
[----:B0-----:R-:W-:Y:S02]  /*14540*/  FFMA.FTZ R88, R88, R161, 1.1641532182693481445e-10 ;  /* 0x2f00000058587423 */ /* 0x001fe400000100a1 */
        /* <DEDUP_REMOVED lines=8> */
[----:B------:R-:W-:Y:S02]  /*145d0*/  IADD3 R171, R155, 0xe0, RZ ;  /* 0x000000e09bab7810 */ /* 0x000fe40007ffe0ff */
[----:B------:R-:W-:-:S02]  /*145e0*/  LOP3.LUT R104, R88, R92, R90, 0xfe, !PT ;  /* 0x0000005c58687212 */ /* 0x000fc400078efe5a */
[----:B------:R-:W-:Y:S01]  /*145f0*/  @P0 PRMT R88, RZ, 0x7610, R87 ;  /* 0x00007610ff580816 */ /* 0x000fe20000000057 */
[----:B------:R-:W-:Y:S01]  /*14600*/  @P0 IMAD.WIDE.U32 R204, R110, R171, c[0x0][0x180] ;  /* 0x000060006ecc0625 */ /* 0x000fe200078e00ab */
[----:B------:R-:W-:Y:S02]  /*14610*/  SEL R92, RZ, 0x1, P3 ;  /* 0x00000001ff5c7807 */ /* 0x000fe40001800000 */
[----:B------:R-:W-:Y:S01]  /*14620*/  LOP3.LUT R104, R104, R105, RZ, 0xfc, !PT ;  /* 0x0000006968687212 */ /* 0x000fe200078efcff */
[----:B------:R-:W-:Y:S01]  /*14630*/  @P0 FADD.FTZ R203, R88, R203 ;  /* 0x000000cb58cb0221 */ /* 0x000fe20000010000 */
[----:B------:R-:W-:Y:S02]  /*14640*/  LOP3.LUT R105, R93, R95, R92, 0xfe, !PT ;  /* 0x0000005f5d697212 */ /* 0x000fe400078efe5c */
[----:B------:R-:W-:Y:S02]  /*14650*/  F2FP.BF16.PACK_AB R94, R201, R198 ;  /* 0x000000c6c95e723e */ /* 0x000fe400000010ff */
[----:B------:R-:W-:-:S02]  /*14660*/  F2FP.BF16.PACK_AB R93, R200, R197 ;  /* 0x000000c5c85d723e */ /* 0x000fc400000010ff */
[----:B------:R-:W-:Y:S02]  /*14670*/  F2FP.BF16.PACK_AB R92, R199, R196 ;  /* 0x000000c4c75c723e */ /* 0x000fe400000010ff */
        /* <DEDUP_REMOVED lines=19> */
.L_x_2301:
[----:B0-----:R-:W-:Y:S02]  /*147b0*/  MOV R204, R142 ;  /* 0x0000008e00cc7202 */ /* 0x001fe40000000f00 */
.L_x_2302:
[----:B------:R-:W-:Y:S05]  /*147c0*/  BSYNC B0 ;  /* 0x0000000000007941 */ /* 0x000fea0003800000 */
.L_x_2300:
        /* <DEDUP_REMOVED lines=16> */
.L_x_2306:
[----:B------:R-:W-:Y:S05]  /*148d0*/  BSYNC B1 ;  /* 0x0000000000017941 */ /* 0x000fea0003800000 */
.L_x_2305:
        /* <DEDUP_REMOVED lines=44> */
.L_x_2304:
[----:B------:R-:W-:Y:S05]  /*14ba0*/  BSYNC B0 ;  /* 0x0000000000007941 */ /* 0x000fea0003800000 */
.L_x_2303:
        /* <DEDUP_REMOVED lines=23> */
.L_x_2308:
[----:B------:R-:W-:Y:S02]  /*14d20*/  IMAD.MOV.U32 R204, RZ, RZ, R142 ;  /* 0x000000ffffcc7224 */ /* 0x000fe400078e008e */
.L_x_2309:
[----:B------:R-:W-:Y:S05]  /*14d30*/  BSYNC B0 ;  /* 0x0000000000007941 */ /* 0x000fea0003800000 */
.L_x_2307:
        /* <DEDUP_REMOVED lines=16> */
.L_x_2313:
[----:B------:R-:W-:Y:S05]  /*14e40*/  BSYNC B1 ;  /* 0x0000000000017941 */ /* 0x000fea0003800000 */
.L_x_2312:
        /* <DEDUP_REMOVED lines=44> */
.L_x_2311:
[----:B------:R-:W-:Y:S05]  /*15110*/  BSYNC B0 ;  /* 0x0000000000007941 */ /* 0x000fea0003800000 */
.L_x_2310:
[----:B------:R-:W0:Y:S01]  /*15120*/  I2F.U32 R94, R204 ;  /* 0x000000cc005e7306 */ /* 0x000e220000201000 */
[----:B------:R-:W-:Y:S01]  /*15130*/  PRMT R88, RZ, 0x7610, R88 ;  /* 0x00007610ff587816 */ /* 0x000fe20000000058 */
[----:B------:R-:W-:Y:S01]  /*15140*/  BSSY B0, `(.L_x_2314) ;  /* 0x0000016000007945 */ /* 0x000fe20003800000 */
[----:B------:R-:W-:Y:S02]  /*15150*/  ISETP.NE.AND P1, PT, R92, 0x1, PT ;  /* 0x000000015c00780c */ /* 0x000fe40003f25270 */
[----:B------:R-:W-:Y:S01]  /*15160*/  @P0 PRMT R95, RZ, 0x7610, R84 ;  /* 0x00007610ff5f0816 */ /* 0x000fe20000000054 */
[----:B------:R-:W-:Y:S01]  /*15170*/  FMUL.FTZ R88, R88, R163 ;  /* 0x000000a358587220 */ /* 0x000fe20000410000 */
[----:B------:R-:W-:-:S02]  /*15180*/  LOP3.LUT R154, R154, 0xfffffffd, RZ, 0xc0, !PT ;  /* 0xfffffffd9a9a7812 */ /* 0x000fc400078ec0ff */
[----:B------:R-:W-:Y:S01]  /*15190*/  IADD3 R93, R92, 0x1, RZ ;  /* 0x000000015c5d7810 */ /* 0x000fe20007ffe0ff */
[----:B------:R-:W-:Y:S02]  /*151a0*/  FMUL.FTZ R88, R88, c[0x0][0x1e8] ;  /* 0x00007a0058587a20 */ /* 0x000fe40000410000 */
[----:B0-----:R-:W-:-:S05]  /*151b0*/  FFMA.FTZ R94, R94, R161, 1.1641532182693481445e-10 ;  /* 0x2f0000005e5e7423 */ /* 0x001fca00000100a1 */
[----:B------:R-:W-:-:S04]  /*151c0*/  FSETP.GTU.FTZ.AND P2, PT, R94, c[0x0][0x1e4], PT ;  /* 0x000079005e007a0b */ /* 0x000fc80003f5c000 */
        /* <DEDUP_REMOVED lines=12> */
.L_x_2315:
[----:B------:R-:W-:Y:S02]  /*15290*/  IMAD.MOV.U32 R88, RZ, RZ, R142 ;  /* 0x000000ffff587224 */ /* 0x000fe400078e008e */
.L_x_2316:
[----:B------:R-:W-:Y:S05]  /*152a0*/  BSYNC B0 ;  /* 0x0000000000007941 */ /* 0x000fea0003800000 */
.L_x_2314:
        /* <DEDUP_REMOVED lines=16> */
.L_x_2320:
[----:B------:R-:W-:Y:S05]  /*153b0*/  BSYNC B1 ;  /* 0x0000000000017941 */ /* 0x000fea0003800000 */
.L_x_2319:
        /* <DEDUP_REMOVED lines=44> */
.L_x_2318:
[----:B------:R-:W-:Y:S05]  /*15680*/  BSYNC B0 ;  /* 0x0000000000007941 */ /* 0x000fea0003800000 */
.L_x_2317:
        /* <DEDUP_REMOVED lines=21> */
.L_x_2322:
[----:B------:R-:W-:Y:S02]  /*157e0*/  MOV R88, R142 ;  /* 0x0000008e00587202 */ /* 0x000fe40000000f00 */
.L_x_2323:
[----:B------:R-:W-:Y:S05]  /*157f0*/  BSYNC B0 ;  /* 0x0000000000007941 */ /* 0x000fea0003800000 */
.L_x_2321:
        /* <DEDUP_REMOVED lines=16> */
.L_x_2327:
[----:B------:R-:W-:Y:S05]  /*15900*/  BSYNC B1 ;  /* 0x0000000000017941 */ /* 0x000fea0003800000 */
.L_x_2326:
        /* <DEDUP_REMOVED lines=44> */
.L_x_2325:
[----:B------:R-:W-:Y:S05]  /*15bd0*/  BSYNC B0 ;  /* 0x0000000000007941 */ /* 0x000fea0003800000 */
.L_x_2324:
        /* <DEDUP_REMOVED lines=21> */
.L_x_2329:
[----:B------:R-:W-:Y:S02]  /*15d30*/  IMAD.MOV.U32 R204, RZ, RZ, R142 ;  /* 0x000000ffffcc7224 */ /* 0x000fe400078e008e */
.L_x_2330:
[----:B------:R-:W-:Y:S05]  /*15d40*/  BSYNC B0 ;  /* 0x0000000000007941 */ /* 0x000fea0003800000 */
.L_x_2328:
        /* <DEDUP_REMOVED lines=16> */
.L_x_2334:
[----:B------:R-:W-:Y:S05]  /*15e50*/  BSYNC B1 ;  /* 0x0000000000017941 */ /* 0x000fea0003800000 */
.L_x_2333:
        /* <DEDUP_REMOVED lines=44> */
.L_x_2332:
[----:B------:R-:W-:Y:S05]  /*16120*/  BSYNC B0 ;  /* 0x0000000000007941 */ /* 0x000fea0003800000 */
.L_x_2331:
        /* <DEDUP_REMOVED lines=21> */
.L_x_2336:
[----:B------:R-:W-:Y:S02]  /*16280*/  IMAD.MOV.U32 R204, RZ, RZ, R142 ;  /* 0x000000ffffcc7224 */ /* 0x000fe400078e008e */
.L_x_2337:
[----:B------:R-:W-:Y:S05]  /*16290*/  BSYNC B0 ;  /* 0x0000000000007941 */ /* 0x000fea0003800000 */
.L_x_2335:
        /* <DEDUP_REMOVED lines=16> */
.L_x_2341:
[----:B------:R-:W-:Y:S05]  /*163a0*/  BSYNC B1 ;  /* 0x0000000000017941 */ /* 0x000fea0003800000 */
.L_x_2340:
        /* <DEDUP_REMOVED lines=44> */
.L_x_2339:
[----:B------:R-:W-:Y:S05]  /*16670*/  BSYNC B0 ;  /* 0x0000000000007941 */ /* 0x000fea0003800000 */
.L_x_2338:
        /* <DEDUP_REMOVED lines=21> */
.L_x_2343:
[----:B------:R-:W-:Y:S02]  /*167d0*/  IMAD.MOV.U32 R90, RZ, RZ, R142 ;  /* 0x000000ffff5a7224 */ /* 0x000fe400078e008e */
.L_x_2344:
[----:B------:R-:W-:Y:S05]  /*167e0*/  BSYNC B0 ;  /* 0x0000000000007941 */ /* 0x000fea0003800000 */
.L_x_2342:
        /* <DEDUP_REMOVED lines=16> */
.L_x_2348:
[----:B------:R-:W-:Y:S05]  /*168f0*/  BSYNC B1 ;  /* 0x0000000000017941 */ /* 0x000fea0003800000 */
.L_x_2347:
        /* <DEDUP_REMOVED lines=44> */
.L_x_2346:
[----:B------:R-:W-:Y:S05]  /*16bc0*/  BSYNC B0 ;  /* 0x0000000000007941 */ /* 0x000fea0003800000 */
.L_x_2345:
[----:B------:R0:W1:Y:S01]  /*16bd0*/  I2F.U32 R88, R90 ;  /* 0x0000005a00587306 */ /* 0x0000620000201000 */
[C---:B------:R-:W-:Y:S01]  /*16be0*/  ISETP.NE.AND P6, PT, R89.reuse, 0x1, PT ;  /* 0x000000015900780c */ /* 0x040fe20003fc5270 */
[----:B------:R-:W-:Y:S01]  /*16bf0*/  BSSY B0, `(.L_x_2349) ;  /* 0x0000014000007945 */ /* 0x000fe20003800000 */
[----:B------:R-:W-:Y:S02]  /*16c00*/  @P0 PRMT R93, RZ, 0x5410, R87 ;  /* 0x00005410ff5d0816 */ /* 0x000fe40000000057 */
[----:B------:R-:W-:-:S02]  /*16c10*/  IADD3 R204, R89, 0x1, RZ ;  /* 0x0000000159cc7810 */ /* 0x000fc40007ffe0ff */
        /* <DEDUP_REMOVED lines=16> */
.L_x_2350:
[----:B------:R-:W-:Y:S02]  /*16d20*/  IMAD.MOV.U32 R90, RZ, RZ, R142 ;  /* 0x000000ffff5a7224 */ /* 0x000fe400078e008e */
.L_x_2351:
[----:B------:R-:W-:Y:S05]  /*16d30*/  BSYNC B0 ;  /* 0x0000000000007941 */ /* 0x000fea0003800000 */
.L_x_2349:
        /* <DEDUP_REMOVED lines=18> */
.L_x_2355:
[----:B------:R-:W-:Y:S05]  /*16e60*/  BSYNC B1 ;  /* 0x0000000000017941 */ /* 0x000fea0003800000 */
.L_x_2354:
        /* <DEDUP_REMOVED lines=44> */
.L_x_2353:
[----:B------:R-:W-:Y:S05]  /*17130*/  BSYNC B0 ;  /* 0x0000000000007941 */ /* 0x000fea0003800000 */
.L_x_2352:
[----:B------:R-:W-:Y:S01]  /*17140*/  FADD.FTZ R89, RZ, R97 ;  /* 0x00000061ff597221 */ /* 0x000fe20000010000 */
[----:B------:R-:W0:Y:S01]  /*17150*/  I2F.U32 R90, R90 ;  /* 0x0000005a005a7306 */ /* 0x000e220000201000 */
[----:B------:R-:W-:Y:S02]  /*17160*/  SEL R88, RZ, 0x1, P2 ;  /* 0x00000001ff587807 */ /* 0x000fe40001000000 */
[----:B------:R-:W-:Y:S01]  /*17170*/  FADD.FTZ R92, R89, R98 ;  /* 0x00000062595c7221 */ /* 0x000fe20000010000 */
[----:B------:R-:W-:-:S02]  /*17180*/  LOP3.LUT P2, RZ, R154, 0x2, RZ, 0xc0, !PT ;  /* 0x000000029aff7812 */ /* 0x000fc4000784c0ff */
[----:B------:R-:W-:Y:S01]  /*17190*/  LOP3.LUT P6, RZ, R154, 0x4, RZ, 0xc0, !PT ;  /* 0x000000049aff7812 */ /* 0x000fe200078cc0ff */
[----:B------:R-:W-:Y:S01]  /*171a0*/  FADD.FTZ R89, R92, R99 ;  /* 0x000000635c597221 */ /* 0x000fe20000010000 */
[----:B------:R-:W-:Y:S02]  /*171b0*/  SEL R104, RZ, 0x1, P2 ;  /* 0x00000001ff687807 */ /* 0x000fe40001000000 */
[----:B------:R-:W-:Y:S01]  /*171c0*/  SEL R211, RZ, 0x1, P3 ;  /* 0x00000001ffd37807 */ /* 0x000fe20001800000 */
[----:B------:R-:W-:Y:S01]  /*171d0*/  FADD.FTZ R89, R89, R102 ;  /* 0x0000006659597221 */ /* 0x000fe20000010000 */
[----:B------:R-:W-:Y:S01]  /*171e0*/  SEL R93, RZ, 0x1, P6 ;  /* 0x00000001ff5d7807 */ /* 0x000fe20003000000 */
[----:B------:R-:W-:-:S04]  /*171f0*/  IMAD.WIDE.U32 R104, R104, 0x100, RZ ;  /* 0x0000010068687825 */ /* 0x000fc800078e00ff */
[----:B------:R-:W-:Y:S02]  /*17200*/  FADD.FTZ R92, R89, R100 ;  /* 0x00000064595c7221 */ /* 0x000fe40000010000 */
[----:B0-----:R-:W-:Y:S02]  /*17210*/  FFMA.FTZ R161, R90, R161, 1.1641532182693481445e-10 ;  /* 0x2f0000005aa17423 */ /* 0x001fe400000100a1 */
        /* <DEDUP_REMOVED lines=42> */
[----:B------:R-:W-:-:S03]  /*174c0*/  PRMT R92, RZ, 0x7610, R91 ;  /* 0x00007610ff5c7816 */ /* 0x000fc6000000005b */
[----:B------:R-:W-:Y:S02]  /*174d0*/  FADD.FTZ R89, R89, R194 ;  /* 0x000000c259597221 */ /* 0x000fe40000010000 */
[----:B------:R-:W-:Y:S01]  /*174e0*/  FMUL.FTZ R92, R92, R163 ;  /* 0x000000a35c5c7220 */ /* 0x000fe20000410000 */
[----:B------:R-:W-:Y:S01]  /*174f0*/  SEL R163, RZ, 0x10000, P5 ;  /* 0x00010000ffa37807 */ /* 0x000fe20002800000 */
[----:B------:R-:W-:Y:S02]  /*17500*/  FADD.FTZ R94, R89, R196 ;  /* 0x000000c4595e7221 */ /* 0x000fe40000010000 */
[----:B------:R-:W-:-:S04]  /*17510*/  IMAD.WIDE.U32 R88, R88, 0x1000000, RZ ;  /* 0x0100000058587825 */ /* 0x000fc800078e00ff */
[----:B------:R-:W-:Y:S01]  /*17520*/  FADD.FTZ R214, R94, R199 ;  /* 0x000000c75ed67221 */ /* 0x000fe20000010000 */
[----:B------:R-:W-:Y:S01]  /*17530*/  SEL R94, RZ, 0x1, P1 ;  /* 0x00000001ff5e7807 */ /* 0x000fe20000800000 */
[----:B------:R-:W-:Y:S01]  /*17540*/  FMUL.FTZ R92, R92, c[0x0][0x1e8] ;  /* 0x00007a005c5c7a20 */ /* 0x000fe20000410000 */
[----:B------:R-:W-:Y:S01]  /*17550*/  FSETP.GTU.FTZ.AND P1, PT, R161, c[0x0][0x1e4], PT ;  /* 0x00007900a1007a0b */ /* 0x000fe20003f3c000 */
[----:B------:R-:W-:Y:S02]  /*17560*/  FADD.FTZ R91, R214, R197 ;  /* 0x000000c5d65b7221 */ /* 0x000fe40000010000 */
[----:B------:R-:W-:Y:S01]  /*17570*/  IMAD.WIDE.U32 R94, R94, 0x10000, RZ ;  /* 0x000100005e5e7825 */ /* 0x000fe200078e00ff */
[----:B------:R-:W-:Y:S02]  /*17580*/  FSEL R161, R92, RZ, !P1 ;  /* 0x000000ff5ca17208 */ /* 0x000fe40004800000 */
[----:B------:R-:W-:Y:S01]  /*17590*/  @P0 PRMT R92, RZ, 0x7610, R87 ;  /* 0x00007610ff5c0816 */ /* 0x000fe20000000057 */
[----:B------:R-:W-:Y:S01]  /*175a0*/  FADD.FTZ R91, R91, R200 ;  /* 0x000000c85b5b7221 */ /* 0x000fe20000010000 */
[----:B------:R-:W-:-:S02]  /*175b0*/  LOP3.LUT R94, R104, R88, R94, 0xfe, !PT ;  /* 0x00000058685e7212 */ /* 0x000fc400078efe5e */
[----:B------:R-:W-:Y:S01]  /*175c0*/  SEL R88, RZ, 0x100, P4 ;  /* 0x00000100ff587807 */ /* 0x000fe20002000000 */
[----:B------:R-:W-:Y:S01]  /*175d0*/  FADD.FTZ R90, R91, R198 ;  /* 0x000000c65b5a7221 */ /* 0x000fe20000010000 */
[----:B------:R-:W-:Y:S01]  /*175e0*/  SEL R104, RZ, 0x1000000, P1 ;  /* 0x01000000ff687807 */ /* 0x000fe20000800000 */
[----:B------:R-:W-:Y:S01]  /*175f0*/  @P0 FADD.FTZ R161, R92, R161 ;  /* 0x000000a15ca10221 */ /* 0x000fe20000010000 */
[----:B------:R-:W-:Y:S01]  /*17600*/  LOP3.LUT R94, R94, R93, RZ, 0xfc, !PT ;  /* 0x0000005d5e5e7212 */ /* 0x000fe200078efcff */
[----:B------:R-:W-:Y:S01]  /*17610*/  FADD.FTZ R91, R90, R201 ;  /* 0x000000c95a5b7221 */ /* 0x000fe20000010000 */
[----:B------:R-:W-:Y:S01]  /*17620*/  LOP3.LUT R90, R88, R104, R163, 0xfe, !PT ;  /* 0x00000068585a7212 */ /* 0x000fe200078efea3 */
[----:B------:R-:W-:Y:S01]  /*17630*/  IMAD.WIDE.U32 R92, R171, R110, c[0x0][0x188] ;  /* 0x00006200ab5c7625 */ /* 0x000fe200078e006e */
[----:B------:R-:W-:Y:S02]  /*17640*/  ISETP.NE.AND P1, PT, R96, RZ, PT ;  /* 0x000000ff6000720c */ /* 0x000fe40003f25270 */
[----:B------:R-:W-:Y:S01]  /*17650*/  LOP3.LUT R211, R89, R90, R211, 0xfe, !PT ;  /* 0x0000005a59d37212 */ /* 0x000fe200078efed3 */
[----:B------:R-:W-:Y:S01]  /*17660*/  FADD.FTZ R88, R91, R202 ;  /* 0x000000ca5b587221 */ /* 0x000fe20000010000 */
[----:B------:R-:W-:-:S02]  /*17670*/  F2FP.BF16.PACK_AB R90, R212, R207 ;  /* 0x000000cfd45a723e */ /* 0x000fc400000010ff */
[----:B------:R-:W-:Y:S01]  /*17680*/  F2FP.BF16.PACK_AB R89, R209, R206 ;  /* 0x000000ced159723e */ /* 0x000fe200000010ff */
[----:B------:R-:W-:Y:S01]  /*17690*/  FADD.FTZ R88, R88, R203 ;  /* 0x000000cb58587221 */ /* 0x000fe20000010000 */
[----:B------:R-:W-:Y:S02]  /*176a0*/  F2FP.BF16.PACK_AB R91, R161, R210 ;  /* 0x000000d2a15b723e */ /* 0x000fe400000010ff */
[----:B------:R-:W-:Y:S01]  /*176b0*/  LOP3.LUT R95, R105, R211, R95, 0xfe, !PT ;  /* 0x000000d3695f7212 */ /* 0x000fe200078efe5f */
[----:B------:R-:W-:Y:S01]  /*176c0*/  FADD.FTZ R163, R88, R205 ;  /* 0x000000cd58a37221 */ /* 0x000fe20000010000 */
[----:B------:R-:W-:Y:S01]  /*176d0*/  F2FP.BF16.PACK_AB R88, R208, R205 ;  /* 0x000000cdd058723e */ /* 0x000fe200000010ff */
[----:B------:R-:W-:-:S04]  /*176e0*/  IMAD.WIDE.U32 R104, R171, R108, c[0x0][0x190] ;  /* 0x00006400ab687625 */ /* 0x000fc800078e006c */
[----:B------:R-:W-:Y:S01]  /*176f0*/  FADD.FTZ R163, R163, R208 ;  /* 0x000000d0a3a37221 */ /* 0x000fe20000010000 */
[----:B------:R0:W-:Y:S03]  /*17700*/  STG.E.128 [R92.64], R88 ;  /* 0x000000585c007986 */ /* 0x0001e6000c101d04 */
[----:B------:R-:W-:Y:S01]  /*17710*/  FADD.FTZ R108, R163, R206 ;  /* 0x000000cea36c7221 */ /* 0x000fe20000010000 */
[----:B------:R0:W-:Y:S03]  /*17720*/  STG.E.64 [R104.64], R94 ;  /* 0x0000005e68007986 */ /* 0x0001e6000c101b04 */
[----:B------:R-:W-:-:S04]  /*17730*/  FADD.FTZ R108, R108, R209 ;  /* 0x000000d16c6c7221 */ /* 0x000fc80000010000 */
[----:B------:R-:W-:-:S04]  /*17740*/  FADD.FTZ R163, R108, R207 ;  /* 0x000000cf6ca37221 */ /* 0x000fc80000010000 */
[----:B------:R-:W-:-:S04]  /*17750*/  FADD.FTZ R163, R163, R212 ;  /* 0x000000d4a3a37221 */ /* 0x000fc80000010000 */
[----:B------:R-:W-:-:S04]  /*17760*/  FADD.FTZ R96, R163, R210 ;  /* 0x000000d2a3607221 */ /* 0x000fc80000010000 */
[----:B------:R-:W-:Y:S01]  /*17770*/  FADD.FTZ R163, R96, R161 ;  /* 0x000000a160a37221 */ /* 0x000fe20000010000 */
[----:B------:R-:W-:Y:S05]  /*17780*/  BRA.DIV ~URZ, `(.L_x_2356) ;  /* 0x00001e127f007947 */ /* 0x000fea000b800000 */
[----:B0-----:R0:W1:Y:S02]  /*17790*/  SHFL.BFLY PT, R88, R163, 0x1, 0x1f ;  /* 0x0c201f00a3587f89 */ /* 0x00106400000e0000 */
.L_x_2360:
        /* <DEDUP_REMOVED lines=148> */
.L_x_2361:
[C---:B------:R-:W-:Y:S01]  /*180e0*/  FMUL.FTZ R88, R93.reuse, R93 ;  /* 0x0000005d5d587220 */ /* 0x040fe20000410000 */
[----:B------:R-:W-:Y:S01]  /*180f0*/  ISETP.NE.AND P0, PT, RZ, UR6, PT ;  /* 0x00000006ff007c0c */ /* 0x000fe2000bf05270 */
[----:B------:R-:W-:Y:S02]  /*18100*/  IMAD.MOV.U32 R94, RZ, RZ, c[0x0][0x1e0] ;  /* 0x00007800ff5e7624 */ /* 0x000fe400078e00ff */
[----:B-12---:R-:W-:Y:S01]  /*18110*/  FADD.FTZ R95, R92, R95 ;  /* 0x0000005f5c5f7221 */ /* 0x006fe20000010000 */
[----:B------:R-:W-:Y:S01]  /*18120*/  FSEL R89, R88, RZ, P0 ;  /* 0x000000ff58597208 */ /* 0x000fe20000000000 */
[----:B------:R-:W-:Y:S01]  /*18130*/  IMAD.MOV.U32 R211, RZ, RZ, 0x4 ;  /* 0x00000004ffd37424 */ /* 0x000fe200078e00ff */
[----:B------:R-:W-:Y:S01]  /*18140*/  FSEL R92, R93, RZ, !P0 ;  /* 0x000000ff5d5c7208 */ /* 0x000fe20004000000 */
[----:B------:R-:W-:Y:S02]  /*18150*/  FFMA.FTZ R88, R95, R94, c[0x0][0x228] ;  /* 0x00008a005f587623 */ /* 0x000fe4000001005e */
[----:B------:R-:W-:-:S04]  /*18160*/  @!P1 IMAD.WIDE R90, R0, R211, c[0x0][0x1a0] ;  /* 0x00006800005a9625 */ /* 0x000fc800078e02d3 */
[----:B------:R-:W-:Y:S01]  /*18170*/  FADD.FTZ R95, R88, R89 ;  /* 0x00000059585f7221 */ /* 0x000fe20000010000 */
[----:B------:R1:W-:Y:S01]  /*18180*/  @!P1 STG.E [R90.64], R93 ;  /* 0x0000005d5a009986 */ /* 0x0003e2000c101904 */
[----:B------:R-:W-:-:S04]  /*18190*/  @!P1 IMAD.WIDE R88, R0, R211, c[0x0][0x1a8] ;  /* 0x00006a0000589625 */ /* 0x000fc800078e02d3 */
[C---:B------:R-:W-:Y:S02]  /*181a0*/  FADD.FTZ R167, -R92.reuse, R167 ;  /* 0x000000a75ca77221 */ /* 0x040fe40000010100 */
[C---:B------:R-:W-:Y:S01]  /*181b0*/  FADD.FTZ R96, -R92.reuse, R201 ;  /* 0x000000c95c607221 */ /* 0x040fe20000010100 */
[----:B------:R-:W-:Y:S01]  /*181c0*/  PRMT R201, RZ, 0x7610, R61 ;  /* 0x00007610ffc97816 */ /* 0x000fe2000000003d */
[C---:B------:R-:W-:Y:S02]  /*181d0*/  FADD.FTZ R159, -R92.reuse, R159 ;  /* 0x0000009f5c9f7221 */ /* 0x040fe40000010100 */
[C---:B------:R-:W-:Y:S01]  /*181e0*/  FADD.FTZ R166, -R92.reuse, R166 ;  /* 0x000000a65ca67221 */ /* 0x040fe20000010100 */
[----:B-1----:R-:W1:Y:S01]  /*181f0*/  MUFU.RSQ R91, R95 ;  /* 0x0000005f005b7308 */ /* 0x002e620000001400 */
[C---:B------:R-:W-:Y:S02]  /*18200*/  FADD.FTZ R177, -R92.reuse, R177 ;  /* 0x000000b15cb17221 */ /* 0x040fe40000010100 */
[----:B------:R-:W-:-:S02]  /*18210*/  FADD.FTZ R178, -R92, R178 ;  /* 0x000000b25cb27221 */ /* 0x000fc40000010100 */
[C---:B------:R-:W-:Y:S02]  /*18220*/  FADD.FTZ R174, -R92.reuse, R174 ;  /* 0x000000ae5cae7221 */ /* 0x040fe40000010100 */
[C---:B------:R-:W-:Y:S02]  /*18230*/  FADD.FTZ R100, -R92.reuse, R100 ;  /* 0x000000645c647221 */ /* 0x040fe40000010100 */
[C---:B------:R-:W-:Y:S02]  /*18240*/  FADD.FTZ R103, -R92.reuse, R103 ;  /* 0x000000675c677221 */ /* 0x040fe40000010100 */
[C---:B------:R-:W-:Y:S02]  /*18250*/  FADD.FTZ R172, -R92.reuse, R172 ;  /* 0x000000ac5cac7221 */ /* 0x040fe40000010100 */
[C---:B------:R-:W-:Y:S02]  /*18260*/  FADD.FTZ R179, -R92.reuse, R179 ;  /* 0x000000b35cb37221 */ /* 0x040fe40000010100 */
[----:B------:R-:W-:Y:S01]  /*18270*/  FADD.FTZ R173, -R92, R173 ;  /* 0x000000ad5cad7221 */ /* 0x000fe20000010100 */
[----:B-1----:R1:W-:Y:S01]  /*18280*/  @!P1 STG.E [R88.64], R91 ;  /* 0x0000005b58009986 */ /* 0x0023e2000c101904 */
[----:B------:R-:W-:-:S02]  /*18290*/  FMUL.FTZ R159, R91, R159 ;  /* 0x0000009f5b9f7220 */ /* 0x000fc40000410000 */
[C---:B------:R-:W-:Y:S02]  /*182a0*/  FMUL.FTZ R166, R91.reuse, R166 ;  /* 0x000000a65ba67220 */ /* 0x040fe40000410000 */
[C---:B------:R-:W-:Y:S02]  /*182b0*/  FMUL.FTZ R177, R91.reuse, R177 ;  /* 0x000000b15bb17220 */ /* 0x040fe40000410000 */
[C---:B------:R-:W-:Y:S02]  /*182c0*/  FMUL.FTZ R178, R91.reuse, R178 ;  /* 0x000000b25bb27220 */ /* 0x040fe40000410000 */
[C---:B------:R-:W-:Y:S02]  /*182d0*/  FMUL.FTZ R105, R91.reuse, R174 ;  /* 0x000000ae5b697220 */ /* 0x040fe40000410000 */
[C---:B------:R-:W-:Y:S02]  /*182e0*/  FMUL.FTZ R93, R91.reuse, R100 ;  /* 0x000000645b5d7220 */ /* 0x040fe40000410000 */
[----:B-1----:R-:W-:-:S02]  /*182f0*/  FMUL.FTZ R88, R91, R167 ;  /* 0x000000a75b587220 */ /* 0x002fc40000410000 */
[C---:B------:R-:W-:Y:S02]  /*18300*/  FMUL.FTZ R100, R91.reuse, R103 ;  /* 0x000000675b647220 */ /* 0x040fe40000410000 */
[----:B------:R-:W-:Y:S01]  /*18310*/  FFMA.FTZ R201, R88, R201, R37 ;  /* 0x000000c958c97223 */ /* 0x000fe20000010025 */
[----:B------:R-:W-:Y:S01]  /*18320*/  PRMT R88, RZ, 0x5410, R60 ;  /* 0x00005410ff587816 */ /* 0x000fe2000000003c */
[C---:B------:R-:W-:Y:S02]  /*18330*/  FMUL.FTZ R103, R91.reuse, R172 ;  /* 0x000000ac5b677220 */ /* 0x040fe40000410000 */
[----:B------:R-:W-:Y:S02]  /*18340*/  FMUL.FTZ R172, R91, R179 ;  /* 0x000000b35bac7220 */ /* 0x000fe40000410000 */
[----:B------:R-:W-:Y:S01]  /*18350*/  FFMA.FTZ R159, R159, R88, R34 ;  /* 0x000000589f9f7223 */ /* 0x000fe20000010022 */
[----:B------:R-:W-:Y:S01]  /*18360*/  PRMT R88, RZ, 0x7610, R60 ;  /* 0x00007610ff587816 */ /* 0x000fe2000000003c */
[----:B------:R-:W-:-:S02]  /*18370*/  FMUL.FTZ R173, R91, R173 ;  /* 0x000000ad5bad7220 */ /* 0x000fc40000410000 */
        /* <DEDUP_REMOVED lines=27> */
[C---:B------:R-:W-:Y:S02]  /*18530*/  FADD.FTZ R90, -R92.reuse, R199 ;  /* 0x000000c75c5a7221 */ /* 0x040fe40000010100 */
[C---:B------:R-:W-:Y:S02]  /*18540*/  FADD.FTZ R106, -R92.reuse, R106 ;  /* 0x0000006a5c6a7221 */ /* 0x040fe40000010100 */
[----:B------:R-:W-:Y:S01]  /*18550*/  FFMA.FTZ R185, R185, R88, R118 ;  /* 0x00000058b9b97223 */ /* 0x000fe20000010076 */
[----:B------:R-:W-:Y:S01]  /*18560*/  PRMT R88, RZ, 0x7610, R71 ;  /* 0x00007610ff587816 */ /* 0x000fe20000000047 */
[----:B------:R-:W-:-:S02]  /*18570*/  FADD.FTZ R164, -R92, R164 ;  /* 0x000000a45ca47221 */ /* 0x000fc40000010100 */
[C---:B------:R-:W-:Y:S02]  /*18580*/  FMUL.FTZ R194, R91.reuse, R194 ;  /* 0x000000c25bc27220 */ /* 0x040fe40000410000 */
[----:B------:R-:W-:Y:S01]  /*18590*/  FFMA.FTZ R186, R186, R88, R119 ;  /* 0x00000058baba7223 */ /* 0x000fe20000010077 */
[----:B------:R-:W-:Y:S01]  /*185a0*/  PRMT R88, RZ, 0x5410, R69 ;  /* 0x00005410ff587816 */ /* 0x000fe20000000045 */
[C---:B------:R-:W-:Y:S02]  /*185b0*/  FADD.FTZ R169, -R92.reuse, R169 ;  /* 0x000000a95ca97221 */ /* 0x040fe40000010100 */
[----:B------:R-:W-:Y:S01]  /*185c0*/  FMUL.FTZ R179, R91, R90 ;  /* 0x0000005a5bb37220 */ /* 0x000fe20000410000 */
[----:B------:R-:W-:Y:S01]  /*185d0*/  PRMT R90, RZ, 0x7610, R55 ;  /* 0x00007610ff5a7816 */ /* 0x000fe20000000037 */
[----:B------:R-:W-:Y:S01]  /*185e0*/  FFMA.FTZ R181, R181, R88, R114 ;  /* 0x00000058b5b57223 */ /* 0x000fe20000010072 */
[----:B------:R-:W-:Y:S01]  /*185f0*/  PRMT R88, RZ, 0x7610, R69 ;  /* 0x00007610ff587816 */ /* 0x000fe20000000045 */
[----:B------:R-:W-:-:S02]  /*18600*/  FADD.FTZ R190, -R92, R190 ;  /* 0x000000be5cbe7221 */ /* 0x000fc40000010100 */
[C---:B------:R-:W-:Y:S02]  /*18610*/  FMUL.FTZ R106, R91.reuse, R106 ;  /* 0x0000006a5b6a7220 */ /* 0x040fe40000410000 */
[----:B------:R-:W-:Y:S01]  /*18620*/  FFMA.FTZ R184, R184, R88, R115 ;  /* 0x00000058b8b87223 */ /* 0x000fe20000010073 */
[--C-:B------:R-:W-:Y:S01]  /*18630*/  PRMT R88, RZ, 0x5410, R75.reuse ;  /* 0x00005410ff587816 */ /* 0x100fe2000000004b */
[C---:B------:R-:W-:Y:S02]  /*18640*/  FMUL.FTZ R89, R91.reuse, R164 ;  /* 0x000000a45b597220 */ /* 0x040fe40000410000 */
[----:B------:R-:W-:Y:S02]  /*18650*/  FMUL.FTZ R164, R91, R169 ;  /* 0x000000a95ba47220 */ /* 0x000fe40000410000 */
[----:B------:R-:W-:Y:S01]  /*18660*/  FFMA.FTZ R193, R193, R88, R126 ;  /* 0x00000058c1c17223 */ /* 0x000fe2000001007e */
[----:B------:R-:W-:Y:S01]  /*18670*/  PRMT R88, RZ, 0x7610, R75 ;  /* 0x00007610ff587816 */ /* 0x000fe2000000004b */
[----:B------:R-:W-:Y:S01]  /*18680*/  FMUL.FTZ R169, R91, R190 ;  /* 0x000000be5ba97220 */ /* 0x000fe20000410000 */
[----:B------:R-:W-:Y:S01]  /*18690*/  PRMT R190, RZ, 0x7610, R76 ;  /* 0x00007610ffbe7816 */ /* 0x000fe2000000004c */
[----:B------:R-:W-:-:S02]  /*186a0*/  FADD.FTZ R188, -R92, R188 ;  /* 0x000000bc5cbc7221 */ /* 0x000fc40000010100 */
[----:B------:R-:W-:Y:S01]  /*186b0*/  FFMA.FTZ R194, R194, R88, R127 ;  /* 0x00000058c2c27223 */ /* 0x000fe2000001007f */
[----:B------:R-:W-:Y:S01]  /*186c0*/  PRMT R88, RZ, 0x5410, R74 ;  /* 0x00005410ff587816 */ /* 0x000fe2000000004a */
[----:B------:R-:W-:Y:S01]  /*186d0*/  FFMA.FTZ R106, R106, R90, R25 ;  /* 0x0000005a6a6a7223 */ /* 0x000fe20000010019 */
[----:B------:R-:W-:Y:S01]  /*186e0*/  PRMT R90, RZ, 0x5410, R54 ;  /* 0x00005410ff5a7816 */ /* 0x000fe20000000036 */
[----:B------:R-:W-:Y:S02]  /*186f0*/  FADD.FTZ R195, -R92, R195 ;  /* 0x000000c35cc37221 */ /* 0x000fe40000010100 */
[----:B------:R-:W-:Y:S01]  /*18700*/  FFMA.FTZ R169, R169, R88, R124 ;  /* 0x00000058a9a97223 */ /* 0x000fe2000001007c */
[----:B------:R-:W-:Y:S01]  /*18710*/  PRMT R88, RZ, 0x7610, R74 ;  /* 0x00007610ff587816 */ /* 0x000fe2000000004a */
[C---:B------:R-:W-:Y:S02]  /*18720*/  FMUL.FTZ R167, R91.reuse, R188 ;  /* 0x000000bc5ba77220 */ /* 0x040fe40000410000 */
[----:B------:R-:W-:-:S02]  /*18730*/  FMUL.FTZ R188, R91, R195 ;  /* 0x000000c35bbc7220 */ /* 0x000fc40000410000 */
[----:B------:R-:W-:Y:S01]  /*18740*/  FFMA.FTZ R90, R93, R90, R22 ;  /* 0x0000005a5d5a7223 */ /* 0x000fe20000010016 */
[----:B------:R-:W-:Y:S01]  /*18750*/  PRMT R93, RZ, 0x7610, R54 ;  /* 0x00007610ff5d7816 */ /* 0x000fe20000000036 */
[----:B------:R-:W-:Y:S02]  /*18760*/  FADD.FTZ R189, -R92, R189 ;  /* 0x000000bd5cbd7221 */ /* 0x000fe40000010100 */
[----:B------:R-:W-:Y:S01]  /*18770*/  FFMA.FTZ R188, R188, R88, R125 ;  /* 0x00000058bcbc7223 */ /* 0x000fe2000001007d */
[----:B------:R-:W-:Y:S01]  /*18780*/  PRMT R88, RZ, 0x5410, R73 ;  /* 0x00005410ff587816 */ /* 0x000fe20000000049 */
[----:B------:R-:W-:Y:S02]  /*18790*/  FADD.FTZ R99, -R92, R99 ;  /* 0x000000635c637221 */ /* 0x000fe40000010100 */
[----:B------:R-:W-:Y:S02]  /*187a0*/  FMUL.FTZ R189, R91, R189 ;  /* 0x000000bd5bbd7220 */ /* 0x000fe40000410000 */
[----:B------:R-:W-:Y:S01]  /*187b0*/  FFMA.FTZ R93, R100, R93, R23 ;  /* 0x0000005d645d7223 */ /* 0x000fe20000010017 */
[----:B------:R-:W-:Y:S01]  /*187c0*/  PRMT R100, RZ, 0x5410, R53 ;  /* 0x00005410ff647816 */ /* 0x000fe20000000035 */
[----:B------:R-:W-:-:S02]  /*187d0*/  FADD.FTZ R192, -R92, R192 ;  /* 0x000000c05cc07221 */ /* 0x000fc40000010100 */
[----:B------:R-:W-:Y:S01]  /*187e0*/  FMUL.FTZ R99, R91, R99 ;  /* 0x000000635b637220 */ /* 0x000fe20000410000 */
[----:B------:R-:W-:Y:S01]  /*187f0*/  F2FP.BF16.PACK_AB R90, R93, R90 ;  /* 0x0000005a5d5a723e */ /* 0x000fe200000010ff */
[----:B------:R-:W-:Y:S01]  /*18800*/  FFMA.FTZ R189, R189, R88, R122 ;  /* 0x00000058bdbd7223 */ /* 0x000fe2000001007a */
[----:B------:R-:W-:Y:S01]  /*18810*/  PRMT R88, RZ, 0x7610, R73 ;  /* 0x00007610ff587816 */ /* 0x000fe20000000049 */
[----:B------:R-:W-:Y:S02]  /*18820*/  FADD.FTZ R102, -R92, R102 ;  /* 0x000000665c667221 */ /* 0x000fe40000010100 */
[----:B------:R-:W-:Y:S02]  /*18830*/  FMUL.FTZ R192, R91, R192 ;  /* 0x000000c05bc07220 */ /* 0x000fe40000410000 */
[----:B------:R-:W-:Y:S01]  /*18840*/  FFMA.FTZ R99, R99, R100, R20 ;  /* 0x0000006463637223 */ /* 0x000fe20000010014 */
[----:B------:R-:W-:Y:S01]  /*18850*/  PRMT R100, RZ, 0x7610, R53 ;  /* 0x00007610ff647816 */ /* 0x000fe20000000035 */
[----:B------:R-:W-:-:S02]  /*18860*/  FMUL.FTZ R102, R91, R102 ;  /* 0x000000665b667220 */ /* 0x000fc40000410000 */
[----:B------:R-:W-:Y:S01]  /*18870*/  FFMA.FTZ R192, R192, R88, R123 ;  /* 0x00000058c0c07223 */ /* 0x000fe2000001007b */
[----:B------:R-:W-:Y:S01]  /*18880*/  PRMT R88, RZ, 0x5410, R72 ;  /* 0x00005410ff587816 */ /* 0x000fe20000000048 */
[C---:B------:R-:W-:Y:S02]  /*18890*/  FADD.FTZ R97, -R92.reuse, R97 ;  /* 0x000000615c617221 */ /* 0x040fe40000010100 */
[----:B------:R-:W-:Y:S02]  /*188a0*/  FADD.FTZ R182, -R92, R182 ;  /* 0x000000b65cb67221 */ /* 0x000fe40000010100 */
[----:B------:R-:W-:Y:S01]  /*188b0*/  FFMA.FTZ R102, R102, R100, R21 ;  /* 0x0000006466667223 */ /* 0x000fe20000010015 */
[----:B------:R-:W-:Y:S01]  /*188c0*/  PRMT R100, RZ, 0x5410, R52 ;  /* 0x00005410ff647816 */ /* 0x000fe20000000034 */
[----:B------:R-:W-:Y:S02]  /*188d0*/  FADD.FTZ R191, -R92, R191 ;  /* 0x000000bf5cbf7221 */ /* 0x000fe40000010100 */
[----:B------:R-:W-:-:S02]  /*188e0*/  FMUL.FTZ R97, R91, R97 ;  /* 0x000000615b617220 */ /* 0x000fc40000410000 */
[----:B------:R-:W-:Y:S01]  /*188f0*/  FFMA.FTZ R167, R167, R88, R120 ;  /* 0x00000058a7a77223 */ /* 0x000fe20000010078 */
[----:B------:R-:W-:Y:S01]  /*18900*/  PRMT R88, RZ, 0x7610, R72 ;  /* 0x00007610ff587816 */ /* 0x000fe20000000048 */
[C---:B------:R-:W-:Y:S02]  /*18910*/  FADD.FTZ R98, -R92.reuse, R98 ;  /* 0x000000625c627221 */ /* 0x040fe40000010100 */
[C---:B0-----:R-:W-:Y:S02]  /*18920*/  FMUL.FTZ R163, R91.reuse, R182 ;  /* 0x000000b65ba37220 */ /* 0x041fe40000410000 */
[C---:B------:R-:W-:Y:S02]  /*18930*/  FADD.FTZ R180, -R92.reuse, R180 ;  /* 0x000000b45cb47221 */ /* 0x040fe40000010100 */
[----:B------:R-:W-:Y:S02]  /*18940*/  FMUL.FTZ R182, R91, R191 ;  /* 0x000000bf5bb67220 */ /* 0x000fe40000410000 */
[----:B------:R-:W-:-:S02]  /*18950*/  FADD.FTZ R187, -R92, R187 ;  /* 0x000000bb5cbb7221 */ /* 0x000fc40000010100 */
[----:B------:R-:W-:Y:S01]  /*18960*/  FFMA.FTZ R97, R97, R100, R18 ;  /* 0x0000006461617223 */ /* 0x000fe20000010012 */
[----:B------:R-:W-:Y:S01]  /*18970*/  PRMT R100, RZ, 0x7610, R52 ;  /* 0x00007610ff647816 */ /* 0x000fe20000000034 */
        /* <DEDUP_REMOVED lines=19> */
[C---:B------:R-:W-:Y:S01]  /*18ab0*/  FADD.FTZ R104, -R92.reuse, R203 ;  /* 0x000000cb5c687221 */ /* 0x040fe20000010100 */
[----:B------:R-:W-:Y:S01]  /*18ac0*/  PRMT R203, RZ, 0x7610, R70 ;  /* 0x00007610ffcb7816 */ /* 0x000fe20000000046 */
[C---:B------:R-:W-:Y:S01]  /*18ad0*/  FADD.FTZ R108, -R92.reuse, R205 ;  /* 0x000000cd5c6c7221 */ /* 0x040fe20000010100 */
[----:B------:R-:W-:Y:S01]  /*18ae0*/  PRMT R205, RZ, 0x7610, R64 ;  /* 0x00007610ffcd7816 */ /* 0x000fe20000000040 */
[C---:B------:R-:W-:Y:S02]  /*18af0*/  FADD.FTZ R208, -R92.reuse, R208 ;  /* 0x000000d05cd07221 */ /* 0x040fe40000010100 */
[----:B------:R-:W-:-:S02]  /*18b00*/  FADD.FTZ R206, -R92, R206 ;  /* 0x000000ce5cce7221 */ /* 0x000fc40000010100 */
[C---:B------:R-:W-:Y:S01]  /*18b10*/  FADD.FTZ R110, -R92.reuse, R209 ;  /* 0x000000d15c6e7221 */ /* 0x040fe20000010100 */
[----:B------:R-:W-:Y:S01]  /*18b20*/  PRMT R209, RZ, 0x7610, R78 ;  /* 0x00007610ffd17816 */ /* 0x000fe2000000004e */
[C---:B------:R-:W-:Y:S01]  /*18b30*/  FADD.FTZ R214, -R92.reuse, R207 ;  /* 0x000000cf5cd67221 */ /* 0x040fe20000010100 */
[----:B------:R-:W-:Y:S01]  /*18b40*/  PRMT R207, RZ, 0x7610, R68 ;  /* 0x00007610ffcf7816 */ /* 0x000fe20000000044 */
[C---:B------:R-:W-:Y:S02]  /*18b50*/  FADD.FTZ R212, -R92.reuse, R212 ;  /* 0x000000d45cd47221 */ /* 0x040fe40000010100 */
[C---:B------:R-:W-:Y:S02]  /*18b60*/  FADD.FTZ R210, -R92.reuse, R210 ;  /* 0x000000d25cd27221 */ /* 0x040fe40000010100 */
[----:B------:R-:W-:Y:S02]  /*18b70*/  FADD.FTZ R92, -R92, R161 ;  /* 0x000000a15c5c7221 */ /* 0x000fe40000010100 */
[----:B------:R-:W-:-:S02]  /*18b80*/  FMUL.FTZ R98, R91, R98 ;  /* 0x000000625b627220 */ /* 0x000fc40000410000 */
[C---:B------:R-:W-:Y:S02]  /*18b90*/  FMUL.FTZ R161, R91.reuse, R180 ;  /* 0x000000b45ba17220 */ /* 0x040fe40000410000 */
[----:B------:R-:W-:Y:S01]  /*18ba0*/  FFMA.FTZ R182, R182, R88, R121 ;  /* 0x00000058b6b67223 */ /* 0x000fe20000010079 */
[----:B------:R-:W-:Y:S01]  /*18bb0*/  PRMT R88, RZ, 0x5410, R79 ;  /* 0x00005410ff587816 */ /* 0x000fe2000000004f */
[C---:B------:R-:W-:Y:S02]  /*18bc0*/  FMUL.FTZ R180, R91.reuse, R187 ;  /* 0x000000bb5bb47220 */ /* 0x040fe40000410000 */
[C---:B------:R-:W-:Y:S02]  /*18bd0*/  FMUL.FTZ R187, R91.reuse, R202 ;  /* 0x000000ca5bbb7220 */ /* 0x040fe40000410000 */
[----:B------:R-:W-:Y:S01]  /*18be0*/  FFMA.FTZ R98, R98, R100, R19 ;  /* 0x0000006462627223 */ /* 0x000fe20000010013 */
[----:B------:R-:W-:Y:S01]  /*18bf0*/  PRMT R100, RZ, 0x5410, R59 ;  /* 0x00005410ff647816 */ /* 0x000fe2000000003b */
[----:B------:R-:W-:-:S02]  /*18c00*/  FMUL.FTZ R157, R91, R157 ;  /* 0x0000009d5b9d7220 */ /* 0x000fc40000410000 */
[----:B------:R-:W-:Y:S01]  /*18c10*/  FFMA.FTZ R187, R187, R88, R136 ;  /* 0x00000058bbbb7223 */ /* 0x000fe20000010088 */
[----:B------:R-:W-:Y:S01]  /*18c20*/  PRMT R88, RZ, 0x5410, R78 ;  /* 0x00005410ff587816 */ /* 0x000fe2000000004e */
[----:B------:R-:W-:Y:S02]  /*18c30*/  FMUL.FTZ R198, R91, R198 ;  /* 0x000000c65bc67220 */ /* 0x000fe40000410000 */
[----:B------:R-:W-:Y:S01]  /*18c40*/  FFMA.FTZ R157, R157, R100, R32 ;  /* 0x000000649d9d7223 */ /* 0x000fe20000010020 */
[----:B------:R-:W-:Y:S01]  /*18c50*/  PRMT R100, RZ, 0x7610, R59 ;  /* 0x00007610ff647816 */ /* 0x000fe2000000003b */
[C---:B------:R-:W-:Y:S02]  /*18c60*/  FMUL.FTZ R162, R91.reuse, R162 ;  /* 0x000000a25ba27220 */ /* 0x040fe40000410000 */
[----:B------:R-:W-:Y:S01]  /*18c70*/  FFMA.FTZ R198, R198, R88, R131 ;  /* 0x00000058c6c67223 */ /* 0x000fe20000010083 */
[----:B------:R-:W-:Y:S01]  /*18c80*/  PRMT R88, RZ, 0x7610, R77 ;  /* 0x00007610ff587816 */ /* 0x000fe2000000004d */
[----:B------:R-:W-:-:S02]  /*18c90*/  FMUL.FTZ R174, R91, R183 ;  /* 0x000000b75bae7220 */ /* 0x000fc40000410000 */
        /* <DEDUP_REMOVED lines=29> */
[C---:B------:R-:W-:Y:S02]  /*18e70*/  FMUL.FTZ R107, R91.reuse, R107 ;  /* 0x0000006b5b6b7220 */ /* 0x040fe40000410000 */
[----:B------:R-:W-:Y:S01]  /*18e80*/  FFMA.FTZ R214, R214, R88, R149 ;  /* 0x00000058d6d67223 */ /* 0x000fe20000010095 */
[----:B------:R-:W-:Y:S01]  /*18e90*/  PRMT R88, RZ, 0x7610, R82 ;  /* 0x00007610ff587816 */ /* 0x000fe20000000052 */
[----:B------:R-:W-:Y:S01]  /*18ea0*/  FMUL.FTZ R212, R91, R212 ;  /* 0x000000d45bd47220 */ /* 0x000fe20000410000 */
[----:B------:R-:W-:Y:S01]  /*18eb0*/  F2FP.BF16.PACK_AB R93, R158, R109 ;  /* 0x0000006d9e5d723e */ /* 0x000fe200000010ff */
[----:B------:R-:W-:Y:S01]  /*18ec0*/  FFMA.FTZ R107, R107, R100, R26 ;  /* 0x000000646b6b7223 */ /* 0x000fe2000001001a */
[----:B------:R-:W-:Y:S01]  /*18ed0*/  PRMT R100, RZ, 0x7610, R56 ;  /* 0x00007610ff647816 */ /* 0x000fe20000000038 */
[----:B------:R-:W-:Y:S01]  /*18ee0*/  FMUL.FTZ R156, R91, R156 ;  /* 0x0000009c5b9c7220 */ /* 0x000fe20000410000 */
[----:B------:R-:W-:Y:S01]  /*18ef0*/  IADD3 R158, R155, 0x40, RZ ;  /* 0x000000409b9e7810 */ /* 0x000fe20007ffe0ff */
[----:B------:R-:W-:Y:S01]  /*18f00*/  FFMA.FTZ R190, R179, R190, R130 ;  /* 0x000000beb3be7223 */ /* 0x000fe20000010082 */
[----:B------:R-:W-:Y:S01]  /*18f10*/  F2FP.BF16.PACK_AB R109, R192, R189 ;  /* 0x000000bdc06d723e */ /* 0x000fe200000010ff */
[----:B------:R-:W-:Y:S01]  /*18f20*/  FFMA.FTZ R179, R212, R88, R151 ;  /* 0x00000058d4b37223 */ /* 0x000fe20000010097 */
[----:B------:R-:W-:Y:S01]  /*18f30*/  PRMT R88, RZ, 0x5410, R81 ;  /* 0x00005410ff587816 */ /* 0x000fe20000000051 */
[----:B------:R-:W-:-:S02]  /*18f40*/  FMUL.FTZ R206, R91, R206 ;  /* 0x000000ce5bce7220 */ /* 0x000fc40000410000 */
[----:B------:R-:W-:Y:S01]  /*18f50*/  FFMA.FTZ R156, R156, R100, R27 ;  /* 0x000000649c9c7223 */ /* 0x000fe2000001001b */
[----:B------:R-:W-:Y:S01]  /*18f60*/  PRMT R100, RZ, 0x5410, R63 ;  /* 0x00005410ff647816 */ /* 0x000fe2000000003f */
[----:B------:R-:W-:Y:S01]  /*18f70*/  FFMA.FTZ R206, R206, R88, R141 ;  /* 0x00000058cece7223 */ /* 0x000fe2000001008d */
[----:B------:R-:W-:Y:S01]  /*18f80*/  PRMT R88, RZ, 0x7610, R81 ;  /* 0x00007610ff587816 */ /* 0x000fe20000000051 */
[----:B------:R-:W-:Y:S01]  /*18f90*/  FMUL.FTZ R197, R91, R110 ;  /* 0x0000006e5bc57220 */ /* 0x000fe20000410000 */
[----:B------:R-:W-:Y:S01]  /*18fa0*/  PRMT R110, RZ, 0x5410, R70 ;  /* 0x00005410ff6e7816 */ /* 0x000fe20000000046 */
[----:B------:R-:W-:Y:S01]  /*18fb0*/  FFMA.FTZ R100, R95, R100, R40 ;  /* 0x000000645f647223 */ /* 0x000fe20000010028 */
[----:B------:R-:W-:Y:S01]  /*18fc0*/  PRMT R95, RZ, 0x5410, R62 ;  /* 0x00005410ff5f7816 */ /* 0x000fe2000000003e */
[----:B------:R-:W-:Y:S01]  /*18fd0*/  FMUL.FTZ R165, R91, R165 ;  /* 0x000000a55ba57220 */ /* 0x000fe20000410000 */
[----:B------:R-:W-:Y:S01]  /*18fe0*/  F2FP.BF16.PACK_AB R92, R156, R107 ;  /* 0x0000006b9c5c723e */ /* 0x000fe200000010ff */
[----:B------:R-:W-:Y:S01]  /*18ff0*/  FFMA.FTZ R197, R197, R88, R150 ;  /* 0x00000058c5c57223 */ /* 0x000fe20000010096 */
[----:B------:R-:W-:Y:S01]  /*19000*/  PRMT R88, RZ, 0x5410, R80 ;  /* 0x00005410ff587816 */ /* 0x000fe20000000050 */
[----:B------:R-:W-:Y:S01]  /*19010*/  FMUL.FTZ R191, R91, R108 ;  /* 0x0000006c5bbf7220 */ /* 0x000fe20000410000 */
[----:B------:R-:W-:Y:S01]  /*19020*/  PRMT R108, RZ, 0x5410, R61 ;  /* 0x00005410ff6c7816 */ /* 0x000fe2000000003d */
[----:B------:R-:W-:Y:S01]  /*19030*/  FFMA.FTZ R165, R165, R95, R38 ;  /* 0x0000005fa5a57223 */ /* 0x000fe20000010026 */
[----:B------:R-:W-:Y:S01]  /*19040*/  PRMT R95, RZ, 0x7610, R62 ;  /* 0x00007610ff5f7816 */ /* 0x000fe2000000003e */
[----:B------:R-:W-:Y:S01]  /*19050*/  FMUL.FTZ R101, R91, R101 ;  /* 0x000000655b657220 */ /* 0x000fe20000410000 */
[----:B------:R-:W-:Y:S01]  /*19060*/  LEA R156, P0, R155, c[0x0][0x208], 0x4 ;  /* 0x000082009b9c7a11 */ /* 0x000fe200078020ff */
[C---:B------:R-:W-:Y:S01]  /*19070*/  FMUL.FTZ R170, R91.reuse, R170 ;  /* 0x000000aa5baa7220 */ /* 0x040fe20000410000 */
[----:B------:R-:W-:Y:S01]  /*19080*/  F2FP.BF16.PACK_AB R107, R186, R185 ;  /* 0x000000b9ba6b723e */ /* 0x000fe200000010ff */
[----:B------:R-:W-:-:S02]  /*19090*/  FMUL.FTZ R94, R91, R94 ;  /* 0x0000005e5b5e7220 */ /* 0x000fc40000410000 */
[C---:B------:R-:W-:Y:S02]  /*190a0*/  FMUL.FTZ R96, R91.reuse, R96 ;  /* 0x000000605b607220 */ /* 0x040fe40000410000 */
[C---:B------:R-:W-:Y:S02]  /*190b0*/  FMUL.FTZ R104, R91.reuse, R104 ;  /* 0x000000685b687220 */ /* 0x040fe40000410000 */
[----:B------:R-:W-:Y:S01]  /*190c0*/  FMUL.FTZ R195, R91, R208 ;  /* 0x000000d05bc37220 */ /* 0x000fe20000410000 */
[----:B------:R-:W-:Y:S01]  /*190d0*/  PRMT R91, RZ, 0x5410, R55 ;  /* 0x00005410ff5b7816 */ /* 0x000fe20000000037 */
[----:B------:R-:W-:Y:S01]  /*190e0*/  FFMA.FTZ R191, R191, R88, R140 ;  /* 0x00000058bfbf7223 */ /* 0x000fe2000001008c */
[----:B------:R-:W-:Y:S01]  /*190f0*/  PRMT R88, RZ, 0x7610, R80 ;  /* 0x00007610ff587816 */ /* 0x000fe20000000050 */
[----:B------:R-:W-:Y:S01]  /*19100*/  FFMA.FTZ R170, R170, R95, R39 ;  /* 0x0000005faaaa7223 */ /* 0x000fe20000010027 */
[----:B------:R-:W-:Y:S01]  /*19110*/  F2FP.BF16.PACK_AB R95, R162, R157 ;  /* 0x0000009da25f723e */ /* 0x000fe200000010ff */
[----:B------:R-:W-:Y:S01]  /*19120*/  FFMA.FTZ R91, R101, R91, R24 ;  /* 0x0000005b655b7223 */ /* 0x000fe20000010018 */
[----:B------:R-:W-:Y:S01]  /*19130*/  PRMT R101, RZ, 0x7610, R63 ;  /* 0x00007610ff657816 */ /* 0x000fe2000000003f */
[----:B------:R-:W-:Y:S01]  /*19140*/  FFMA.FTZ R196, R195, R88, R148 ;  /* 0x00000058c3c47223 */ /* 0x000fe20000010094 */
[----:B------:R-:W-:Y:S01]  /*19150*/  F2FP.BF16.PACK_AB R88, R98, R97 ;  /* 0x000000616258723e */ /* 0x000fe200000010ff */
[----:B------:R-:W-:Y:S01]  /*19160*/  FFMA.FTZ R203, R180, R203, R117 ;  /* 0x000000cbb4cb7223 */ /* 0x000fe20000010075 */
[----:B------:R-:W-:Y:S01]  /*19170*/  F2FP.BF16.PACK_AB R98, R170, R165 ;  /* 0x000000a5aa62723e */ /* 0x000fe200000010ff */
[----:B------:R-:W-:Y:S01]  /*19180*/  HFMA2.MMA R165, -RZ, RZ, 0, 9.5367431640625e-07 ;  /* 0x00000010ffa57435 */ /* 0x000fe200000001ff */
[----:B------:R-:W-:Y:S01]  /*19190*/  PRMT R180, RZ, 0x5410, R77 ;  /* 0x00005410ffb47816 */ /* 0x000fe2000000004d */
[----:B------:R-:W-:Y:S01]  /*191a0*/  FFMA.FTZ R101, R164, R101, R41 ;  /* 0x00000065a4657223 */ /* 0x000fe20000010029 */
[----:B------:R-:W-:Y:S01]  /*191b0*/  PRMT R164, RZ, 0x5410, R64 ;  /* 0x00005410ffa47816 */ /* 0x000fe20000000040 */
[----:B------:R-:W-:Y:S01]  /*191c0*/  FFMA.FTZ R205, R168, R205, R43 ;  /* 0x000000cda8cd7223 */ /* 0x000fe2000001002b */
[----:B------:R-:W-:Y:S01]  /*191d0*/  IADD3 R162, R155, 0x20, RZ ;  /* 0x000000209ba27810 */ /* 0x000fe20007ffe0ff */
[----:B------:R-:W-:Y:S01]  /*191e0*/  FFMA.FTZ R180, R94, R180, R129 ;  /* 0x000000b45eb47223 */ /* 0x000fe20000010081 */
[----:B------:R-:W-:Y:S01]  /*191f0*/  PRMT R168, RZ, 0x5410, R68 ;  /* 0x00005410ffa87816 */ /* 0x000fe20000000044 */
[----:B------:R-:W-:Y:S01]  /*19200*/  FFMA.FTZ R108, R89, R108, R36 ;  /* 0x0000006c596c7223 */ /* 0x000fe20000010024 */
[----:B------:R-:W-:Y:S01]  /*19210*/  F2FP.BF16.PACK_AB R94, R160, R111 ;  /* 0x0000006fa05e723e */ /* 0x000fe200000010ff */
[----:B------:R-:W-:Y:S01]  /*19220*/  FFMA.FTZ R164, R103, R164, R42 ;  /* 0x000000a467a47223 */ /* 0x000fe2000001002a */
[----:B------:R-:W-:Y:S01]  /*19230*/  IADD3 R160, R155, 0x60, RZ ;  /* 0x000000609ba07810 */ /* 0x000fe20007ffe0ff */
[----:B------:R-:W-:Y:S01]  /*19240*/  FFMA.FTZ R110, R163, R110, R116 ;  /* 0x0000006ea36e7223 */ /* 0x000fe20000010074 */
[----:B------:R-:W-:Y:S01]  /*19250*/  F2FP.BF16.PACK_AB R91, R106, R91 ;  /* 0x0000005b6a5b723e */ /* 0x000fe200000010ff */
[----:B------:R-:W-:Y:S01]  /*19260*/  FFMA.FTZ R209, R96, R209, R133 ;  /* 0x000000d160d17223 */ /* 0x000fe20000010085 */
[----:B------:R-:W-:Y:S01]  /*19270*/  F2FP.BF16.PACK_AB R89, R102, R99 ;  /* 0x000000636659723e */ /* 0x000fe200000010ff */
[----:B------:R-:W-:Y:S01]  /*19280*/  IMAD.WIDE.U32 R162, R162, R165, c[0x0][0x208] ;  /* 0x00008200a2a27625 */ /* 0x000fe200078e00a5 */
[----:B------:R-:W-:-:S02]  /*19290*/  LEA.HI.X R157, R155, c[0x0][0x20c], RZ, 0x4, P0 ;  /* 0x000083009b9d7a11 */ /* 0x000fc400000f24ff */
[----:B------:R-:W-:Y:S01]  /*192a0*/  F2FP.BF16.PACK_AB R96, R166, R159 ;  /* 0x0000009fa660723e */ /* 0x000fe200000010ff */
[----:B------:R-:W-:Y:S01]  /*192b0*/  FFMA.FTZ R168, R161, R168, R50 ;  /* 0x000000a8a1a87223 */ /* 0x000fe20000010032 */
[----:B------:R-:W-:Y:S01]  /*192c0*/  F2FP.BF16.PACK_AB R99, R101, R100 ;  /* 0x000000646563723e */ /* 0x000fe200000010ff */
[----:B------:R-:W-:Y:S01]  /*192d0*/  IMAD.WIDE.U32 R158, R158, R165, c[0x0][0x208] ;  /* 0x000082009e9e7625 */ /* 0x000fe200078e00a5 */
[----:B------:R-:W-:Y:S01]  /*192e0*/  F2FP.BF16.PACK_AB R97, R201, R108 ;  /* 0x0000006cc961723e */ /* 0x000fe200000010ff */
[----:B------:R0:W-:Y:S01]  /*192f0*/  STG.E.128 [R156.64], R88 ;  /* 0x000000589c007986 */ /* 0x0001e2000c101d04 */
[----:B------:R-:W-:Y:S01]  /*19300*/  F2FP.BF16.PACK_AB R103, R178, R177 ;  /* 0x000000b1b267723e */ /* 0x000fe200000010ff */
[----:B------:R-:W-:Y:S01]  /*19310*/  IMAD.WIDE.U32 R160, R160, R165, c[0x0][0x208] ;  /* 0x00008200a0a07625 */ /* 0x000fe200078e00a5 */
[----:B------:R-:W-:Y:S01]  /*19320*/  F2FP.BF16.PACK_AB R102, R172, R105 ;  /* 0x00000069ac66723e */ /* 0x000fe200000010ff */
[----:B------:R-:W-:Y:S01]  /*19330*/  STG.E.128 [R162.64], R92 ;  /* 0x0000005ca2007986 */ /* 0x000fe2000c101d04 */
[----:B------:R-:W-:Y:S01]  /*19340*/  F2FP.BF16.PACK_AB R101, R176, R173 ;  /* 0x000000adb065723e */ /* 0x000fe200000010ff */
[----:B------:R-:W-:Y:S01]  /*19350*/  FFMA.FTZ R207, R174, R207, R51 ;  /* 0x000000cfaecf7223 */ /* 0x000fe20000010033 */
[----:B------:R-:W-:Y:S01]  /*19360*/  F2FP.BF16.PACK_AB R100, R205, R164 ;  /* 0x000000a4cd64723e */ /* 0x000fe200000010ff */
[----:B------:R1:W-:Y:S01]  /*19370*/  STG.E.128 [R158.64], R96 ;  /* 0x000000609e007986 */ /* 0x0003e2000c101d04 */
[----:B------:R-:W-:Y:S01]  /*19380*/  PRMT R174, RZ, 0x7610, R79 ;  /* 0x00007610ffae7816 */ /* 0x000fe2000000004f */
[----:B------:R-:W-:Y:S01]  /*19390*/  IMAD R0, R211, c[0x0][0x160], R0 ;  /* 0x00005800d3007a24 */ /* 0x000fe200078e0200 */
[----:B------:R-:W-:Y:S01]  /*193a0*/  F2FP.BF16.PACK_AB R106, R203, R110 ;  /* 0x0000006ecb6a723e */ /* 0x000fe200000010ff */
[----:B------:R2:W-:Y:S01]  /*193b0*/  STG.E.128 [R160.64], R100 ;  /* 0x00000064a0007986 */ /* 0x0005e2000c101d04 */
[----:B------:R-:W-:Y:S01]  /*193c0*/  F2FP.BF16.PACK_AB R105, R184, R181 ;  /* 0x000000b5b869723e */ /* 0x000fe200000010ff */
[----:B------:R-:W-:Y:S01]  /*193d0*/  FFMA.FTZ R174, R104, R174, R137 ;  /* 0x000000ae68ae7223 */ /* 0x000fe20000010089 */
[----:B------:R-:W-:-:S02]  /*193e0*/  F2FP.BF16.PACK_AB R104, R207, R168 ;  /* 0x000000a8cf68723e */ /* 0x000fc400000010ff */
[----:B------:R-:W-:Y:S02]  /*193f0*/  F2FP.BF16.PACK_AB R111, R194, R193 ;  /* 0x000000c1c26f723e */ /* 0x000fe400000010ff */
[----:B------:R-:W-:Y:S02]  /*19400*/  F2FP.BF16.PACK_AB R110, R188, R169 ;  /* 0x000000a9bc6e723e */ /* 0x000fe400000010ff */
[----:B------:R-:W-:Y:S02]  /*19410*/  F2FP.BF16.PACK_AB R108, R182, R167 ;  /* 0x000000a7b66c723e */ /* 0x000fe400000010ff */
[----:B0-----:R-:W-:Y:S02]  /*19420*/  F2FP.BF16.PACK_AB R91, R174, R187 ;  /* 0x000000bbae5b723e */ /* 0x001fe400000010ff */
[----:B------:R-:W-:Y:S02]  /*19430*/  F2FP.BF16.PACK_AB R90, R209, R198 ;  /* 0x000000c6d15a723e */ /* 0x000fe400000010ff */
[----:B-1----:R-:W-:-:S02]  /*19440*/  IADD3 R98, R155, 0x80, RZ ;  /* 0x000000809b627810 */ /* 0x002fc40007ffe0ff */
[----:B------:R-:W-:Y:S02]  /*19450*/  LEA R96, P0, R171, c[0x0][0x208], 0x4 ;  /* 0x00008200ab607a11 */ /* 0x000fe400078020ff */
[C---:B--2---:R-:W-:Y:S01]  /*19460*/  IADD3 R100, R155.reuse, 0xa0, RZ ;  /* 0x000000a09b647810 */ /* 0x044fe20007ffe0ff */
[-C--:B------:R-:W-:Y:S01]  /*19470*/  IMAD.WIDE.U32 R98, R98, R165.reuse, c[0x0][0x208] ;  /* 0x0000820062627625 */ /* 0x080fe200078e00a5 */
[----:B------:R-:W-:Y:S02]  /*19480*/  IADD3 R102, R155, 0xc0, RZ ;  /* 0x000000c09b667810 */ /* 0x000fe40007ffe0ff */
[----:B------:R-:W-:Y:S01]  /*19490*/  F2FP.BF16.PACK_AB R89, R183, R180 ;  /* 0x000000b4b759723e */ /* 0x000fe200000010ff */
[----:B------:R-:W-:Y:S01]  /*194a0*/  IMAD.WIDE.U32 R100, R100, R165, c[0x0][0x208] ;  /* 0x0000820064647625 */ /* 0x000fe200078e00a5 */
[----:B------:R-:W-:Y:S01]  /*194b0*/  F2FP.BF16.PACK_AB R88, R190, R175 ;  /* 0x000000afbe58723e */ /* 0x000fe200000010ff */
[----:B------:R0:W-:Y:S01]  /*194c0*/  STG.E.128 [R98.64], R104 ;  /* 0x0000006862007986 */ /* 0x0001e2000c101d04 */
[----:B------:R-:W-:Y:S01]  /*194d0*/  F2FP.BF16.PACK_AB R95, R200, R199 ;  /* 0x000000c7c85f723e */ /* 0x000fe200000010ff */
[----:B------:R-:W-:Y:S01]  /*194e0*/  IMAD.WIDE.U32 R102, R102, R165, c[0x0][0x208] ;  /* 0x0000820066667625 */ /* 0x000fe200078e00a5 */
[----:B------:R-:W-:Y:S01]  /*194f0*/  F2FP.BF16.PACK_AB R94, R179, R214 ;  /* 0x000000d6b35e723e */ /* 0x000fe200000010ff */
[----:B------:R0:W-:Y:S01]  /*19500*/  STG.E.128 [R100.64], R108 ;  /* 0x0000006c64007986 */ /* 0x0001e2000c101d04 */
[----:B------:R-:W-:-:S02]  /*19510*/  F2FP.BF16.PACK_AB R93, R197, R206 ;  /* 0x000000cec55d723e */ /* 0x000fc400000010ff */
[----:B------:R-:W-:Y:S01]  /*19520*/  LEA.HI.X R97, R171, c[0x0][0x20c], RZ, 0x4, P0 ;  /* 0x00008300ab617a11 */ /* 0x000fe200000f24ff */
[----:B------:R0:W-:Y:S01]  /*19530*/  STG.E.128 [R102.64], R88 ;  /* 0x0000005866007986 */ /* 0x0001e2000c101d04 */
[----:B------:R-:W-:Y:S02]  /*19540*/  F2FP.BF16.PACK_AB R92, R196, R191 ;  /* 0x000000bfc45c723e */ /* 0x000fe400000010ff */
[----:B------:R-:W-:-:S03]  /*19550*/  ISETP.GE.AND P0, PT, R0, c[0x0][0x164], PT ;  /* 0x0000590000007a0c */ /* 0x000fc60003f06270 */
[----:B------:R0:W-:Y:S10]  /*19560*/  STG.E.128 [R96.64], R92 ;  /* 0x0000005c60007986 */ /* 0x0001f4000c101d04 */
[----:B0-----:R-:W-:Y:S01]  /*19570*/  @P0 CALL.REL.NOINC `(.L_x_2358) ;  /* 0x0000001000000944 */ /* 0x001fe20003c00000 */
[----:B------:R-:W-:Y:S05]  /*19580*/  BRA `(.L_x_2359) ;  /* 0xfffe767000007947 */ /* 0x000fea000383ffff */
.L_x_2358:
[----:B------:R-:W-:Y:S05]  /*19590*/  EXIT ;  /* 0x000000000000794d */ /* 0x000fea0003800000 */
.L_x_2356:
[----:B0-----:R-:W-:Y:S01]  /*195a0*/  IMAD.MOV.U32 R95, RZ, RZ, R163 ;  /* 0x000000ffff5f7224 */ /* 0x001fe200078e00a3 */
[----:B------:R-:W-:Y:S01]  /*195b0*/  MOV R88, 0x19600 ;  /* 0x0001960000587802 */ /* 0x000fe20000000f00 */
[----:B------:R-:W-:-:S02]  /*195c0*/  IMAD.MOV.U32 R92, RZ, RZ, 0x1 ;  /* 0x00000001ff5c7424 */ /* 0x000fc400078e00ff */
[----:B------:R-:W-:Y:S02]  /*195d0*/  IMAD.MOV.U32 R90, RZ, RZ, 0x1f ;  /* 0x0000001fff5a7424 */ /* 0x000fe400078e00ff */
[----:B------:R-:W-:Y:S02]  /*195e0*/  IMAD.MOV.U32 R91, RZ, RZ, -0x1 ;  /* 0xffffffffff5b7424 */ /* 0x000fe400078e00ff */
[----:B------:R-:W-:Y:S05]  /*195f0*/  CALL.REL.NOINC `($__internal_9_$__cuda_sm70_shflsync_bfly_p) ;  /* 0x00000b9000007944 */ /* 0x000fea0003c00000 */
[----:B-1----:R-:W-:Y:S01]  /*19600*/  MOV R88, R92 ;  /* 0x0000005c00587202 */ /* 0x002fe20000000f00 */
[----:B0-----:R-:W-:Y:S05]  /*19610*/  BRA `(.L_x_2360) ;  /* 0xffffe18000007947 */ /* 0x001fea000383ffff */
.L_x_2357:
[----:B------:R-:W-:Y:S01]  /*19620*/  IMAD.MOV.U32 R92, RZ, RZ, 0x2 ;  /* 0x00000002ff5c7424 */ /* 0x000fe200078e00ff */
[----:B------:R-:W-:Y:S01]  /*19630*/  MOV R88, 0x19670 ;  /* 0x0001967000587802 */ /* 0x000fe20000000f00 */
[----:B------:R-:W-:Y:S02]  /*19640*/  IMAD.MOV.U32 R90, RZ, RZ, 0x1f ;  /* 0x0000001fff5a7424 */ /* 0x000fe400078e00ff */
[----:B------:R-:W-:Y:S02]  /*19650*/  IMAD.MOV.U32 R91, RZ, RZ, -0x1 ;  /* 0xffffffffff5b7424 */ /* 0x000fe400078e00ff */
[----:B0-----:R-:W-:Y:S05]  /*19660*/  CALL.REL.NOINC `($__internal_9_$__cuda_sm70_shflsync_bfly_p) ;  /* 0x00000b2000007944 */ /* 0x001fea0003c00000 */
[----:B0-----:R-:W-:Y:S01]  /*19670*/  HFMA2.MMA R90, -RZ, RZ, 0, 1.847743988037109375e-06 ;  /* 0x0000001fff5a7435 */ /* 0x001fe200000001ff */
[----:B-1----:R-:W-:Y:S01]  /*19680*/  FADD.FTZ R95, R95, R92 ;  /* 0x0000005c5f5f7221 */ /* 0x002fe20000010000 */
[----:B------:R-:W-:Y:S01]  /*19690*/  MOV R88, 0x196d0 ;  /* 0x000196d000587802 */ /* 0x000fe20000000f00 */
[----:B------:R-:W-:-:S02]  /*196a0*/  IMAD.MOV.U32 R92, RZ, RZ, 0x4 ;  /* 0x00000004ff5c7424 */ /* 0x000fc400078e00ff */
[----:B------:R-:W-:Y:S02]  /*196b0*/  IMAD.MOV.U32 R91, RZ, RZ, -0x1 ;  /* 0xffffffffff5b7424 */ /* 0x000fe400078e00ff */
[----:B------:R-:W-:Y:S05]  /*196c0*/  CALL.REL.NOINC `($__internal_9_$__cuda_sm70_shflsync_bfly_p) ;  /* 0x00000ac000007944 */ /* 0x000fea0003c00000 */
[----:B01----:R-:W-:Y:S01]  /*196d0*/  FADD.FTZ R95, R95, R92 ;  /* 0x0000005c5f5f7221 */ /* 0x003fe20000010000 */
[----:B------:R-:W-:Y:S01]  /*196e0*/  MOV R88, 0x19730 ;  /* 0x0001973000587802 */ /* 0x000fe20000000f00 */
[----:B------:R-:W-:Y:S02]  /*196f0*/  IMAD.MOV.U32 R92, RZ, RZ, 0x8 ;  /* 0x00000008ff5c7424 */ /* 0x000fe400078e00ff */
[----:B------:R-:W-:Y:S02]  /*19700*/  IMAD.MOV.U32 R90, RZ, RZ, 0x1f ;  /* 0x0000001fff5a7424 */ /* 0x000fe400078e00ff */
[----:B------:R-:W-:Y:S02]  /*19710*/  IMAD.MOV.U32 R91, RZ, RZ, -0x1 ;  /* 0xffffffffff5b7424 */ /* 0x000fe400078e00ff */
[----:B------:R-:W-:Y:S05]  /*19720*/  CALL.REL.NOINC `($__internal_9_$__cuda_sm70_shflsync_bfly_p) ;  /* 0x00000a6000007944 */ /* 0x000fea0003c00000 */
[----:B01----:R-:W-:Y:S01]  /*19730*/  FADD.FTZ R95, R95, R92 ;  /* 0x0000005c5f5f7221 */ /* 0x003fe20000010000 */
[----:B------:R-:W-:Y:S01]  /*19740*/  MOV R92, 0x10 ;  /* 0x00000010005c7802 */ /* 0x000fe20000000f00 */
[----:B------:R-:W-:Y:S01]  /*19750*/  IMAD.MOV.U32 R90, RZ, RZ, 0x1f ;  /* 0x0000001fff5a7424 */ /* 0x000fe200078e00ff */
[----:B------:R-:W-:Y:S01]  /*19760*/  MOV R88, 0x19790 ;  /* 0x0001979000587802 */ /* 0x000fe20000000f00 */
[----:B------:R-:W-:-:S02]  /*19770*/  IMAD.MOV.U32 R91, RZ, RZ, -0x1 ;  /* 0xffffffffff5b7424 */ /* 0x000fc400078e00ff */
[----:B------:R-:W-:Y:S05]  /*19780*/  CALL.REL.NOINC `($__internal_9_$__cuda_sm70_shflsync_bfly_p) ;  /* 0x00000a0000007944 */ /* 0x000fea0003c00000 */
[----:B-1----:R-:W-:Y:S02]  /*19790*/  FADD.FTZ R92, R95, R92 ;  /* 0x0000005c5f5c7221 */ /* 0x002fe40000010000 */
[----:B0-----:R-:W-:-:S02]  /*197a0*/  IMAD.MOV.U32 R90, RZ, RZ, 0x1f ;  /* 0x0000001fff5a7424 */ /* 0x001fc400078e00ff */
[----:B------:R-:W-:Y:S02]  /*197b0*/  FMUL.FTZ R93, R92, c[0x0][0x1e0] ;  /* 0x000078005c5d7a20 */ /* 0x000fe40000410000 */
[----:B------:R-:W-:Y:S02]  /*197c0*/  IMAD.MOV.U32 R92, RZ, RZ, 0x1 ;  /* 0x00000001ff5c7424 */ /* 0x000fe400078e00ff */
[C---:B------:R-:W-:Y:S02]  /*197d0*/  FADD.FTZ R88, -R93.reuse, R97 ;  /* 0x000000615d587221 */ /* 0x040fe40000010100 */
[C---:B------:R-:W-:Y:S02]  /*197e0*/  FADD.FTZ R89, -R93.reuse, R98 ;  /* 0x000000625d597221 */ /* 0x040fe40000010100 */
[----:B------:R-:W-:Y:S02]  /*197f0*/  FFMA.FTZ R88, R88, R88, RZ ;  /* 0x0000005858587223 */ /* 0x000fe400000100ff */
        /* <DEDUP_REMOVED lines=123> */
[----:B------:R-:W-:Y:S01]  /*19fb0*/  FFMA.FTZ R88, R91, R91, R88 ;  /* 0x0000005b5b587223 */ /* 0x000fe20000010058 */
[----:B------:R-:W-:-:S03]  /*19fc0*/  MOV R91, 0xffffffff ;  /* 0xffffffff005b7802 */ /* 0x000fc60000000f00 */
[----:B------:R-:W-:Y:S01]  /*19fd0*/  FFMA.FTZ R95, R89, R89, R88 ;  /* 0x00000059595f7223 */ /* 0x000fe20000010058 */
[----:B------:R-:W-:Y:S02]  /*19fe0*/  MOV R88, 0x1a000 ;  /* 0x0001a00000587802 */ /* 0x000fe40000000f00 */
[----:B------:R-:W-:Y:S05]  /*19ff0*/  CALL.REL.NOINC `($__internal_9_$__cuda_sm70_shflsync_bfly_p) ;  /* 0x0000019000007944 */ /* 0x000fea0003c00000 */
[----:B01----:R-:W-:Y:S01]  /*1a000*/  FADD.FTZ R95, R95, R92 ;  /* 0x0000005c5f5f7221 */ /* 0x003fe20000010000 */
[----:B------:R-:W-:Y:S01]  /*1a010*/  MOV R88, 0x1a060 ;  /* 0x0001a06000587802 */ /* 0x000fe20000000f00 */
[----:B------:R-:W-:Y:S02]  /*1a020*/  IMAD.MOV.U32 R92, RZ, RZ, 0x2 ;  /* 0x00000002ff5c7424 */ /* 0x000fe400078e00ff */
[----:B------:R-:W-:Y:S02]  /*1a030*/  IMAD.MOV.U32 R90, RZ, RZ, 0x1f ;  /* 0x0000001fff5a7424 */ /* 0x000fe400078e00ff */
[----:B------:R-:W-:Y:S02]  /*1a040*/  IMAD.MOV.U32 R91, RZ, RZ, -0x1 ;  /* 0xffffffffff5b7424 */ /* 0x000fe400078e00ff */
[----:B------:R-:W-:Y:S05]  /*1a050*/  CALL.REL.NOINC `($__internal_9_$__cuda_sm70_shflsync_bfly_p) ;  /* 0x0000013000007944 */ /* 0x000fea0003c00000 */
        /* <DEDUP_REMOVED lines=18> */
[----:B01----:R-:W-:Y:S05]  /*1a180*/  BRA `(.L_x_2361) ;  /* 0xffffdf5000007947 */ /* 0x003fea000383ffff */
        .weak           $__internal_9_$__cuda_sm70_shflsync_bfly_p
        .type           $__internal_9_$__cuda_sm70_shflsync_bfly_p,@function
        .size           $__internal_9_$__cuda_sm70_shflsync_bfly_p,(.L_x_57049 - $__internal_9_$__cuda_sm70_shflsync_bfly_p)
$__internal_9_$__cuda_sm70_shflsync_bfly_p:
[----:B------:R-:W-:Y:S01]  /*1a190*/  IMAD.MOV.U32 R89, RZ, RZ, 0x0 ;  /* 0x00000000ff597424 */ /* 0x000fe200078e00ff */
[----:B------:R-:W-:Y:S04]  /*1a1a0*/  WARPSYNC R91 ;  /* 0x0000005b00007348 */ /* 0x000fe80003800000 */
[----:B------:R0:W1:Y:S01]  /*1a1b0*/  SHFL.BFLY PT, R92, R95, R92, R90 ;  /* 0x0c00005c5f5c7389 */ /* 0x00006200000e005a */
[----:B------:R-:W-:Y:S05]  /*1a1c0*/  RET.REL.NODEC R88 `(_ZN10layer_norm13ln_fwd_kernelINS_13Kernel_traitsI13__nv_bfloat16S2_S2_S2_fjLj2048ELj1ELj4ELj1ELj16ENS_18Kernel_traits_baseILj2048ES2_S2_S2_S2_fjLj128EEEEELb1ELb0ELb0ELb1EEEvNS_9FwdParamsE) ;  /* 0xfffe5e3058007950 */ /* 0x000fea0003c3ffff */
.L_x_2362:
        /* <DEDUP_REMOVED lines=11> */
.L_x_57049:


//--------------------- .text._ZN10layer_norm13ln_fwd_kernelINS_13Kernel_traitsI13__nv_bfloat16S2_S2_S2_fjLj2048ELj1ELj4ELj1ELj16ENS_18Kernel_traits_baseILj2048ES2_S2_S2_S2_fjLj128EEEEELb1ELb0ELb1ELb0EEEvNS_9FwdParamsE --------------------------
	.section	.text._ZN10layer_norm13ln_fwd_kernelINS_13Kernel_traitsI13__nv_bfloat16S2_S2_S2_fjLj2048ELj1ELj4ELj1ELj16ENS_18Kernel_traits_baseILj2048ES2_S2_S2_S2_fjLj128EEEEELb1ELb0ELb1ELb0EEEvNS_9FwdParamsE,"ax",@progbits
	.sectioninfo	@"SHI_REGISTERS=242"
	.align	128
        .global         _ZN10layer_norm13ln_fwd_kernelINS_13Kernel_traitsI13__nv_bfloat16S2_S2_S2_fjLj2048ELj1ELj4ELj1ELj16ENS_18Kernel_traits_baseILj2048ES2_S2_S2_S2_fjLj128EEEEELb1ELb0ELb1ELb0EEEvNS_9FwdParamsE
        .type           _ZN10layer_norm13ln_fwd_kernelINS_13Kernel_traitsI13__nv_bfloat16S2_S2_S2_fjLj2048ELj1ELj4ELj1ELj16ENS_18Kernel_traits_baseILj2048ES2_S2_S2_S2_fjLj128EEEEELb1ELb0ELb1ELb0EEEvNS_9FwdParamsE,@function
        .size           _ZN10layer_norm13ln_fwd_kernelINS_13Kernel_traitsI13__nv_bfloat16S2_S2_S2_fjLj2048ELj1ELj4ELj1ELj16ENS_18Kernel_traits_baseILj2048ES2_S2_S2_S2_fjLj128EEEEELb1ELb0ELb1ELb0EEEvNS_9FwdParamsE,(.L_x_57050 - _ZN10layer_norm13ln_fwd_kernelINS_13Kernel_traitsI13__nv_bfloat16S2_S2_S2_fjLj2048ELj1ELj4ELj1ELj16ENS_18Kernel_traits_baseILj2048ES2_S2_S2_S2_fjLj128EEEEELb1ELb0ELb1ELb0EEEvNS_9FwdParamsE)
        .other          _ZN10layer_norm13ln_fwd_kernelINS_13Kernel_traitsI13__nv_bfloat16S2_S2_S2_fjLj2048ELj1ELj4ELj1ELj16ENS_18Kernel_traits_baseILj2048ES2_S2_S2_S2_fjLj128EEEEELb1ELb0ELb1ELb0EEEvNS_9FwdParamsE,@"STO_CUDA_ENTRY STV_DEFAULT"
_ZN10layer_norm13ln_fwd_kernelINS_13Kernel_traitsI13__nv_bfloat16S2_S2_S2_fjLj2048ELj1ELj4ELj1ELj16ENS_18Kernel_traits_baseILj2048ES2_S2_S2_S2_fjLj128EEEEELb1ELb0ELb1ELb0EEEvNS_9FwdParamsE:
.text._ZN10layer_norm13ln_fwd_kernelINS_13Kernel_traitsI13__nv_bfloat16S2_S2_S2_fjLj2048ELj1ELj4ELj1ELj16ENS_18Kernel_traits_baseILj2048ES2_S2_S2_S2_fjLj128EEEEELb1ELb0ELb1ELb0EEEvNS_9FwdParamsE:
        /* <DEDUP_REMOVED lines=10> */
[----:B------:R-:W-:Y:S01]  /*00a0*/  @P0 IMAD.MOV.U32 R8, RZ, RZ, R142 ;  /* 0x000000ffff080224 */ /* 0x000fe200078e008e */
[----:B------:R-:W-:-:S05]  /*00b0*/  @P0 MOV R9, R143 ;  /* 0x0000008f00090202 */ /* 0x000fca0000000f00 */
        /* <DEDUP_REMOVED lines=8> */
[----:B--2---:R-:W0:Y:S01]  /*0140*/  @P0 R2UR UR4, R2 ;  /* 0x00000000020403c2 */ /* 0x004e2200000e0000 */
[----:B---3--:R-:W-:-:S07]  /*0150*/  @P0 IADD3 R142, P1, R4, c[0x0][0x240], RZ ;  /* 0x00009000048e0a10 */ /* 0x008fce0007f3e0ff */
[----:B------:R1:W2:Y:S01]  /*0160*/  @P0 R2UR UR5, R3 ;  /* 0x00000000030503c2 */ /* 0x0002a200000e0000 */
        /* <DEDUP_REMOVED lines=40> */
[C---:B------:R-:W-:Y:S02]  /*03f0*/  ISETP.GE.U32.AND P6, PT, R44.reuse, 0x40, PT ;  /* 0x000000402c00780c */ /* 0x040fe40003fc6070 */
[C---:B------:R-:W-:Y:S02]  /*0400*/  ISETP.GE.U32.AND P5, PT, R44.reuse, 0x60, PT ;  /* 0x000000602c00780c */ /* 0x040fe40003fa6070 */
[C---:B------:R-:W-:Y:S02]  /*0410*/  ISETP.GE.U32.AND P4, PT, R44.reuse, 0x80, PT ;  /* 0x000000802c00780c */ /* 0x040fe40003f86070 */
[C---:B------:R-:W-:Y:S02]  /*0420*/  LOP3.LUT P0, RZ, R44.reuse, 0xffffffe0, RZ, 0xc0, !PT ;  /* 0xffffffe02cff7812 */ /* 0x040fe4000780c0ff */
        /* <DEDUP_REMOVED lines=26> */
.L_x_2364:
[----:B0-----:R-:W-:Y:S05]  /*05d0*/  BSYNC B0 ;  /* 0x0000000000007941 */ /* 0x001fea0003800000 */
.L_x_2363:
        /* <DEDUP_REMOVED lines=13> */
.L_x_2366:
[----:B0-----:R-:W-:Y:S05]  /*06b0*/  BSYNC B0 ;  /* 0x0000000000007941 */ /* 0x001fea0003800000 */
.L_x_2365:
        /* <DEDUP_REMOVED lines=13> */
.L_x_2368:
[----:B0-----:R-:W-:Y:S05]  /*0790*/  BSYNC B0 ;  /* 0x0000000000007941 */ /* 0x001fea0003800000 */
.L_x_2367:
        /* <DEDUP_REMOVED lines=13> */
.L_x_2370:
[----:B0-----:R-:W-:Y:S05]  /*0870*/  BSYNC B0 ;  /* 0x0000000000007941 */ /* 0x001fea0003800000 */
.L_x_2369:
        /* <DEDUP_REMOVED lines=13> */
.L_x_2372:
[----:B0-----:R-:W-:Y:S05]  /*0950*/  BSYNC B0 ;  /* 0x0000000000007941 */ /* 0x001fea0003800000 */
.L_x_2371:
        /* <DEDUP_REMOVED lines=23> */
.L_x_2374:
[----:B0-----:R-:W-:Y:S05]  /*0ad0*/  BSYNC B0 ;  /* 0x0000000000007941 */ /* 0x001fea0003800000 */
.L_x_2373:
        /* <DEDUP_REMOVED lines=22> */
.L_x_2376:
[----:B0-----:R-:W-:Y:S05]  /*0c40*/  BSYNC B0 ;  /* 0x0000000000007941 */ /* 0x001fea0003800000 */
.L_x_2375:
        /* <DEDUP_REMOVED lines=17> */
.L_x_2378:
[----:B0-----:R-:W-:Y:S05]  /*0d60*/  BSYNC B0 ;  /* 0x0000000000007941 */ /* 0x001fea0003800000 */
.L_x_2377:
[----:B------:R-:W-:Y:S02]  /*0d70*/  ISETP.GE.AND P1, PT, R42, c[0x0][0x164], PT ;  /* 0x000059002a007a0c */ /* 0x000fe40003f26270 */
[----:B------:R-:W-:Y:S02]  /*0d80*/  LOP3.LUT R144, R23, UR23, R12, 0x96, !PT ;  /* 0x0000001717907c12 */ /* 0x000fe4000f8e960c */
[----:B------:R-:W-:-:S09]  /*0d90*/  LOP3.LUT R146, R21, UR24, R2, 0x96, !PT ;  /* 0x0000001815927c12 */ /* 0x000fd2000f8e9602 */
[----:B------:R-:W-:Y:S05]  /*0da0*/  @P1 EXIT ;  /* 0x000000000000194d */ /* 0x000fea0003800000 */
[--C-:B-----5:R-:W-:Y:S01]  /*0db0*/  PRMT R40, RZ, 0x5410, R32.reuse ;  /* 0x00005410ff287816 */ /* 0x120fe20000000020 */
[----:B------:R-:W-:Y:S01]  /*0dc0*/  IMAD R139, R139, -0x2daee0ad, RZ ;  /* 0xd2511f538b8b7824 */ /* 0x000fe200078e02ff */
[----:B------:R-:W-:Y:S01]  /*0dd0*/  PRMT R41, RZ, 0x7610, R32 ;  /* 0x00007610ff297816 */ /* 0x000fe20000000020 */
[----:B------:R-:W-:Y:S01]  /*0de0*/  IMAD R140, R140, -0x326172a9, RZ ;  /* 0xcd9e8d578c8c7824 */ /* 0x000fe200078e02ff */
[--C-:B------:R-:W-:Y:S01]  /*0df0*/  PRMT R38, RZ, 0x5410, R33.reuse ;  /* 0x00005410ff267816 */ /* 0x100fe20000000021 */
[----:B------:R-:W-:Y:S01]  /*0e00*/  BSSY B0, `(.L_x_2379) ;  /* 0x0001bf2000007945 */ /* 0x000fe20003800000 */
[----:B------:R-:W-:Y:S01]  /*0e10*/  PRMT R39, RZ, 0x7610, R33 ;  /* 0x00007610ff277816 */ /* 0x000fe20000000021 */
[----:B------:R-:W-:Y:S01]  /*0e20*/  ULDC.U8 UR8, c[0x0][0x1f0] ;  /* 0x00007c0000087ab9 */ /* 0x000fe20000000000 */
        /* <DEDUP_REMOVED lines=46> */
[----:B------:R-:W-:Y:S01]  /*1110*/  IMAD.HI.U32 R56, R144, -0x2daee0ad, RZ ;  /* 0xd2511f5390387827 */ /* 0x000fe200078e00ff */
[--C-:B------:R-:W-:Y:S02]  /*1120*/  PRMT R130, RZ, 0x5410, R57.reuse ;  /* 0x00005410ff827816 */ /* 0x100fe40000000039 */
[----:B------:R-:W-:Y:S01]  /*1130*/  PRMT R135, RZ, 0x7610, R57 ;  /* 0x00007610ff877816 */ /* 0x000fe20000000039 */
[C---:B------:R-:W-:Y:S01]  /*1140*/  IMAD.HI.U32 R57, R146.reuse, -0x326172a9, RZ ;  /* 0xcd9e8d5792397827 */ /* 0x040fe200078e00ff */
[--C-:B------:R-:W-:Y:S02]  /*1150*/  PRMT R29, RZ, 0x5410, R10.reuse ;  /* 0x00005410ff1d7816 */ /* 0x100fe4000000000a */
[----:B------:R-:W-:Y:S01]  /*1160*/  PRMT R28, RZ, 0x7610, R10 ;  /* 0x00007610ff1c7816 */ /* 0x000fe2000000000a */
[----:B------:R-:W-:Y:S01]  /*1170*/  IMAD R146, R146, -0x326172a9, RZ ;  /* 0xcd9e8d5792927824 */ /* 0x000fe200078e02ff */
[--C-:B------:R-:W-:Y:S01]  /*1180*/  PRMT R27, RZ, 0x5410, R11.reuse ;  /* 0x00005410ff1b7816 */ /* 0x100fe2000000000b */
[----:B------:R-:W-:Y:S01]  /*1190*/  IMAD R144, R144, -0x2daee0ad, RZ ;  /* 0xd2511f5390907824 */ /* 0x000fe200078e02ff */
        /* <DEDUP_REMOVED lines=45> */
[----:B------:R-:W-:Y:S01]  /*1470*/  LOP3.LUT R145, R142, 0x3, RZ, 0xc0, !PT ;  /* 0x000000038e917812 */ /* 0x000fe200078ec0ff */
[----:B------:R-:W-:Y:S01]  /*1480*/  IMAD.MOV.U32 R142, RZ, RZ, RZ ;  /* 0x000000ffff8e7224 */ /* 0x000fe200078e00ff */
        /* <DEDUP_REMOVED lines=16> */
[--C-:B------:R-:W-:Y:S02]  /*1590*/  PRMT R134, RZ, 0x5410, R58.reuse ;  /* 0x00005410ff867816 */ /* 0x100fe4000000003a */
[----:B------:R-:W-:Y:S02]  /*15a0*/  PRMT R137, RZ, 0x7610, R58 ;  /* 0x00007610ff897816 */ /* 0x000fe4000000003a */
[--C-:B------:R-:W-:Y:S02]  /*15b0*/  PRMT R136, RZ, 0x5410, R59.reuse ;  /* 0x00005410ff887816 */ /* 0x100fe4000000003b */
[----:B------:R-:W-:Y:S02]  /*15c0*/  PRMT R141, RZ, 0x7610, R59 ;  /* 0x00007610ff8d7816 */ /* 0x000fe4000000003b */
[----:B------:R-:W-:-:S02]  /*15d0*/  LOP3.LUT R140, R57, UR25, R140, 0x96, !PT ;  /* 0x00000019398c7c12 */ /* 0x000fc4000f8e968c */
[----:B------:R-:W-:Y:S02]  /*15e0*/  LOP3.LUT R139, R56, UR26, R139, 0x96, !PT ;  /* 0x0000001a388b7c12 */ /* 0x000fe4000f8e968b */
        /* <DEDUP_REMOVED lines=8> */
.L_x_3069:
[----:B------:R-:W-:-:S04]  /*1670*/  IMAD.MOV.U32 R227, RZ, RZ, 0x4 ;  /* 0x00000004ffe37424 */ /* 0x000fc800078e00ff */
[----:B------:R-:W-:-:S06]  /*1680*/  IMAD.WIDE R230, R42, R227, c[0x0][0x1d0] ;  /* 0x000074002ae67625 */ /* 0x000fcc00078e02e3 */
[----:B------:R-:W2:Y:S04]  /*1690*/  LDG.E R230, [R230.64] ;  /* 0x00000006e6e67981 */ /* 0x000ea8000c1e1900 */
[----:B------:R-:W0:Y:S01]  /*16a0*/  S2R R225, SR_TID.X ;  /* 0x0000000000e17919 */ /* 0x000e220000002100 */
[C---:B------:R-:W-:Y:S01]  /*16b0*/  IMAD R64, R42.reuse, c[0x0][0x168], RZ ;  /* 0x00005a002a407a24 */ /* 0x040fe200078e02ff */
[----:B------:R-:W-:Y:S01]  /*16c0*/  HFMA2.MMA R229, -RZ, RZ, 0, 0 ;  /* 0x00000000ffe57435 */ /* 0x000fe200000001ff */
[----:B------:R-:W-:Y:S01]  /*16d0*/  IMAD.WIDE R226, R42, R227, c[0x0][0x1d8] ;  /* 0x000076002ae27625 */ /* 0x000fe200078e02e3 */
[----:B------:R-:W-:Y:S05]  /*16e0*/  BSSY B1, `(.L_x_2380) ;  /* 0x0000332000017945 */ /* 0x000fea0003800000 */
[----:B------:R1:W5:Y:S02]  /*16f0*/  LDG.E R226, [R226.64] ;  /* 0x00000006e2e27981 */ /* 0x000364000c1e1900 */
[----:B-1----:R-:W-:-:S02]  /*1700*/  SHF.R.S32.HI R227, RZ, 0x1f, R42 ;  /* 0x0000001fffe37819 */ /* 0x002fc4000001142a */
[----:B--2---:R-:W-:-:S13]  /*1710*/  ISETP.GE.AND P1, PT, R230, 0x1, PT ;  /* 0x00000001e600780c */ /* 0x004fda0003f26270 */
[----:B------:R-:W-:-:S05]  /*1720*/  @P1 IADD3 R65, R230, -0x1, RZ ;  /* 0xffffffffe6411810 */ /* 0x000fca0007ffe0ff */
[----:B------:R-:W-:Y:S01]  /*1730*/  @P1 IMAD R66, R65, c[0x0][0x168], RZ ;  /* 0x00005a0041421a24 */ /* 0x000fe200078e02ff */
[----:B------:R-:W-:-:S04]  /*1740*/  SHF.R.S32.HI R65, RZ, 0x1f, R64 ;  /* 0x0000001fff417819 */ /* 0x000fc80000011440 */
[----:B------:R-:W-:Y:S02]  /*1750*/  @P1 SHF.R.S32.HI R67, RZ, 0x1f, R66 ;  /* 0x0000001fff431819 */ /* 0x000fe40000011442 */
[----:B------:R-:W-:Y:S02]  /*1760*/  LEA.HI R65, R65, R64, RZ, 0x3 ;  /* 0x0000004041417211 */ /* 0x000fe400078f18ff */
[----:B------:R-:W-:Y:S02]  /*1770*/  @P1 LEA.HI R67, R67, R66, RZ, 0x3 ;  /* 0x0000004243431211 */ /* 0x000fe400078f18ff */
[----:B0-----:R-:W-:-:S04]  /*1780*/  LOP3.LUT R64, R225, 0x1f, RZ, 0xc0, !PT ;  /* 0x0000001fe1407812 */ /* 0x001fc800078ec0ff */
[-C--:B------:R-:W-:Y:S02]  /*1790*/  LEA.HI.SX32 R228, R65, R64.reuse, 0x1d ;  /* 0x0000004041e47211 */ /* 0x080fe400078feaff */
[----:B------:R-:W-:Y:S01]  /*17a0*/  @P1 LEA.HI.SX32 R229, R67, R64, 0x1d ;  /* 0x0000004043e51211 */ /* 0x000fe200078feaff */
[----:B------:R-:W-:Y:S05]  /*17b0*/  @!P0 BRA `(.L_x_2381) ;  /* 0x0000324000008947 */ /* 0x000fea0003800000 */
[----:B------:R-:W-:Y:S01]  /*17c0*/  ISETP.NE.U32.AND P2, PT, RZ, c[0x0][0x180], PT ;  /* 0x00006000ff007a0c */ /* 0x000fe20003f45070 */
[----:B------:R-:W-:-:S03]  /*17d0*/  @P1 IMAD.MOV.U32 R66, RZ, RZ, 0x10 ;  /* 0x00000010ff421424 */ /* 0x000fc600078e00ff */
[----:B------:R-:W-:Y:S01]  /*17e0*/  ISETP.NE.AND.EX P2, PT, RZ, c[0x0][0x184], PT, P2 ;  /* 0x00006100ff007a0c */ /* 0x000fe20003f45320 */
[----:B------:R-:W-:-:S05]  /*17f0*/  @P1 IMAD.WIDE.U32 R66, R229, R66, c[0x0][0x170] ;  /* 0x00005c00e5421625 */ /* 0x000fca00078e0042 */
[----:B------:R0:W5:Y:S07]  /*1800*/  @P1 LDG.E.128 R56, [R66.64] ;  /* 0x0000000642381981 */ /* 0x00016e000c1e1d00 */
[----:B------:R-:W-:-:S04]  /*1810*/  @P2 IMAD.MOV.U32 R65, RZ, RZ, 0x10 ;  /* 0x00000010ff412424 */ /* 0x000fc800078e00ff */
[----:B------:R-:W-:-:S05]  /*1820*/  @P2 IMAD.WIDE.U32 R64, R228, R65, c[0x0][0x180] ;  /* 0x00006000e4402625 */ /* 0x000fca00078e0041 */
[----:B------:R0:W5:Y:S01]  /*1830*/  @P2 LDG.E.128 R60, [R64.64] ;  /* 0x00000006403c2981 */ /* 0x000162000c1e1d00 */
[----:B------:R-:W-:Y:S01]  /*1840*/  ISETP.GT.AND P3, PT, R230, RZ, PT ;  /* 0x000000ffe600720c */ /* 0x000fe20003f64270 */
[----:B------:R-:W-:-:S12]  /*1850*/  BSSY B2, `(.L_x_2382) ;  /* 0x000005e000027945 */ /* 0x000fd80003800000 */
[----:B------:R-:W-:Y:S05]  /*1860*/  @P3 BRA `(.L_x_2383) ;  /* 0x0000006000003947 */ /* 0x000fea0003800000 */
[----:B0-----:R-:W-:Y:S02]  /*1870*/  IMAD.MOV.U32 R191, RZ, RZ, RZ ;  /* 0x000000ffffbf7224 */ /* 0x001fe400078e00ff */
[----:B------:R-:W-:Y:S01]  /*1880*/  IMAD.MOV.U32 R64, RZ, RZ, R145 ;  /* 0x000000ffff407224 */ /* 0x000fe200078e0091 */
[----:B------:R-:W-:Y:S05]  /*1890*/  @!P2 BRA `(.L_x_2384) ;  /* 0x000005900000a947 */ /* 0x000fea0003800000 */
[----:B------:R-:W-:Y:S01]  /*18a0*/  IMAD.MOV.U32 R64, RZ, RZ, R145 ;  /* 0x000000ffff407224 */ /* 0x000fe200078e0091 */
[----:B-----5:R-:W-:Y:S01]  /*18b0*/  PRMT R191, RZ, 0x5410, R60 ;  /* 0x00005410ffbf7816 */ /* 0x020fe2000000003c */
[----:B------:R-:W-:Y:S05]  /*18c0*/  BRA `(.L_x_2384) ;  /* 0x0000056000007947 */ /* 0x000fea0003800000 */
.L_x_2383:
[C---:B0-----:R-:W-:Y:S01]  /*18d0*/  ISETP.NE.AND P4, PT, R145.reuse, 0x1, PT ;  /* 0x000000019100780c */ /* 0x041fe20003f85270 */
[----:B------:R-:W-:Y:S01]  /*18e0*/  BSSY B3, `(.L_x_2385) ;  /* 0x000000c000037945 */ /* 0x000fe20003800000 */
[----:B------:R-:W-:-:S11]  /*18f0*/  IADD3 R64, R145, 0x1, RZ ;  /* 0x0000000191407810 */ /* 0x000fd60007ffe0ff */
        /* <DEDUP_REMOVED lines=9> */
.L_x_2386:
[----:B------:R-:W-:Y:S02]  /*1990*/  IMAD.MOV.U32 R186, RZ, RZ, R146 ;  /* 0x000000ffffba7224 */ /* 0x000fe400078e0092 */
.L_x_2387:
[----:B------:R-:W-:Y:S05]  /*19a0*/  BSYNC B3 ;  /* 0x0000000000037941 */ /* 0x000fea0003800000 */
.L_x_2385:
        /* <DEDUP_REMOVED lines=16> */
.L_x_2391:
[----:B------:R-:W-:Y:S05]  /*1ab0*/  BSYNC B4 ;  /* 0x0000000000047941 */ /* 0x000fea0003800000 */
.L_x_2390:
        /* <DEDUP_REMOVED lines=43> */
.L_x_2389:
[----:B------:R-:W-:Y:S05]  /*1d70*/  BSYNC B3 ;  /* 0x0000000000037941 */ /* 0x000fea0003800000 */
.L_x_2388:
[----:B------:R-:W0:Y:S01]  /*1d80*/  I2F.U32 R65, R186 ;  /* 0x000000ba00417306 */ /* 0x000e220000201000 */
[----:B-----5:R-:W-:Y:S01]  /*1d90*/  PRMT R66, RZ, 0x5410, R56 ;  /* 0x00005410ff427816 */ /* 0x020fe20000000038 */
[----:B------:R-:W-:-:S04]  /*1da0*/  IMAD.MOV.U32 R184, RZ, RZ, 0x2f800000 ;  /* 0x2f800000ffb87424 */ /* 0x000fc800078e00ff */
[----:B------:R-:W-:-:S04]  /*1db0*/  FMUL.FTZ R66, R66, c[0x0][0x1ec] ;  /* 0x00007b0042427a20 */ /* 0x000fc80000410000 */
[----:B------:R-:W-:Y:S02]  /*1dc0*/  FMUL.FTZ R66, R66, c[0x0][0x1e8] ;  /* 0x00007a0042427a20 */ /* 0x000fe40000410000 */
[----:B0-----:R-:W-:-:S05]  /*1dd0*/  FFMA.FTZ R65, R65, R184, 1.1641532182693481445e-10 ;  /* 0x2f00000041417423 */ /* 0x001fca00000100b8 */
[----:B------:R-:W-:-:S04]  /*1de0*/  FSETP.GTU.FTZ.AND P4, PT, R65, c[0x0][0x1e4], PT ;  /* 0x0000790041007a0b */ /* 0x000fc80003f9c000 */
[----:B------:R-:W-:Y:S02]  /*1df0*/  FSEL R191, R66, RZ, !P4 ;  /* 0x000000ff42bf7208 */ /* 0x000fe40006000000 */
[----:B------:R-:W-:Y:S02]  /*1e00*/  @P2 PRMT R66, RZ, 0x5410, R60 ;  /* 0x00005410ff422816 */ /* 0x000fe4000000003c */
[----:B------:R-:W-:-:S03]  /*1e10*/  SEL R224, RZ, 0x1, P4 ;  /* 0x00000001ffe07807 */ /* 0x000fc60002000000 */
[----:B------:R-:W-:Y:S02]  /*1e20*/  @P2 FADD.FTZ R191, R66, R191 ;  /* 0x000000bf42bf2221 */ /* 0x000fe40000010000 */
.L_x_2384:
[----:B------:R-:W-:Y:S05]  /*1e30*/  BSYNC B2 ;  /* 0x0000000000027941 */ /* 0x000fea0003800000 */
.L_x_2382:
[----:B------:R-:W-:Y:S01]  /*1e40*/  BSSY B2, `(.L_x_2392) ;  /* 0x000005e000027945 */ /* 0x000fe20003800000 */
[----:B------:R-:W-:Y:S05]  /*1e50*/  @P3 BRA `(.L_x_2393) ;  /* 0x0000006000003947 */ /* 0x000fea0003800000 */
[----:B------:R-:W-:Y:S02]  /*1e60*/  IMAD.MOV.U32 R190, RZ, RZ, RZ ;  /* 0x000000ffffbe7224 */ /* 0x000fe400078e00ff */
[----:B------:R-:W-:Y:S01]  /*1e70*/  IMAD.MOV.U32 R65, RZ, RZ, R64 ;  /* 0x000000ffff417224 */ /* 0x000fe200078e0040 */
[----:B------:R-:W-:Y:S05]  /*1e80*/  @!P2 BRA `(.L_x_2394) ;  /* 0x000005900000a947 */ /* 0x000fea0003800000 */
[----:B------:R-:W-:Y:S01]  /*1e90*/  IMAD.MOV.U32 R65, RZ, RZ, R64 ;  /* 0x000000ffff417224 */ /* 0x000fe200078e0040 */
[----:B-----5:R-:W-:Y:S01]  /*1ea0*/  PRMT R190, RZ, 0x7610, R60 ;  /* 0x00007610ffbe7816 */ /* 0x020fe2000000003c */
[----:B------:R-:W-:Y:S05]  /*1eb0*/  BRA `(.L_x_2394) ;  /* 0x0000056000007947 */ /* 0x000fea0003800000 */
.L_x_2393:
[C---:B------:R-:W-:Y:S01]  /*1ec0*/  ISETP.NE.AND P4, PT, R64.reuse, 0x1, PT ;  /* 0x000000014000780c */ /* 0x040fe20003f85270 */
[----:B------:R-:W-:Y:S01]  /*1ed0*/  BSSY B3, `(.L_x_2395) ;  /* 0x000000c000037945 */ /* 0x000fe20003800000 */
[----:B------:R-:W-:-:S11]  /*1ee0*/  IADD3 R65, R64, 0x1, RZ ;  /* 0x0000000140417810 */ /* 0x000fd60007ffe0ff */
        /* <DEDUP_REMOVED lines=9> */
.L_x_2396:
[----:B------:R-:W-:Y:S02]  /*1f80*/  IMAD.MOV.U32 R186, RZ, RZ, R146 ;  /* 0x000000ffffba7224 */ /* 0x000fe400078e0092 */
.L_x_2397:
[----:B------:R-:W-:Y:S05]  /*1f90*/  BSYNC B3 ;  /* 0x0000000000037941 */ /* 0x000fea0003800000 */
.L_x_2395:
        /* <DEDUP_REMOVED lines=16> */
.L_x_2401:
[----:B------:R-:W-:Y:S05]  /*20a0*/  BSYNC B4 ;  /* 0x0000000000047941 */ /* 0x000fea0003800000 */
.L_x_2400:
        /* <DEDUP_REMOVED lines=43> */
.L_x_2399:
[----:B------:R-:W-:Y:S05]  /*2360*/  BSYNC B3 ;  /* 0x0000000000037941 */ /* 0x000fea0003800000 */
.L_x_2398:
[----:B------:R-:W0:Y:S01]  /*2370*/  I2F.U32 R64, R186 ;  /* 0x000000ba00407306 */ /* 0x000e220000201000 */
[----:B------:R-:W-:Y:S01]  /*2380*/  HFMA2.MMA R67, -RZ, RZ, 0.1171875, 0 ;  /* 0x2f800000ff437435 */ /* 0x000fe200000001ff */
[----:B-----5:R-:W-:-:S05]  /*2390*/  PRMT R66, RZ, 0x7610, R56 ;  /* 0x00007610ff427816 */ /* 0x020fca0000000038 */
[----:B------:R-:W-:-:S04]  /*23a0*/  FMUL.FTZ R66, R66, c[0x0][0x1ec] ;  /* 0x00007b0042427a20 */ /* 0x000fc80000410000 */
[----:B------:R-:W-:Y:S02]  /*23b0*/  FMUL.FTZ R66, R66, c[0x0][0x1e8] ;  /* 0x00007a0042427a20 */ /* 0x000fe40000410000 */
[----:B0-----:R-:W-:Y:S01]  /*23c0*/  FFMA.FTZ R64, R64, R67, 1.1641532182693481445e-10 ;  /* 0x2f00000040407423 */ /* 0x001fe20000010043 */
[----:B------:R-:W-:-:S04]  /*23d0*/  @P2 PRMT R67, RZ, 0x7610, R60 ;  /* 0x00007610ff432816 */ /* 0x000fc8000000003c */
[----:B------:R-:W-:-:S04]  /*23e0*/  FSETP.GTU.FTZ.AND P4, PT, R64, c[0x0][0x1e4], PT ;  /* 0x0000790040007a0b */ /* 0x000fc80003f9c000 */
[----:B------:R-:W-:Y:S02]  /*23f0*/  FSEL R190, R66, RZ, !P4 ;  /* 0x000000ff42be7208 */ /* 0x000fe40006000000 */
[----:B------:R-:W-:-:S03]  /*2400*/  SEL R223, RZ, 0x1, P4 ;  /* 0x00000001ffdf7807 */ /* 0x000fc60002000000 */
[----:B------:R-:W-:Y:S02]  /*2410*/  @P2 FADD.FTZ R190, R67, R190 ;  /* 0x000000be43be2221 */ /* 0x000fe40000010000 */
.L_x_2394:
[----:B------:R-:W-:Y:S05]  /*2420*/  BSYNC B2 ;  /* 0x0000000000027941 */ /* 0x000fea0003800000 */
.L_x_2392:
        /* <DEDUP_REMOVED lines=8> */
.L_x_2403:
        /* <DEDUP_REMOVED lines=12> */
.L_x_2406:
[----:B------:R-:W-:Y:S02]  /*2570*/  MOV R186, R146 ;  /* 0x0000009200ba7202 */ /* 0x000fe40000000f00 */
.L_x_2407:
[----:B------:R-:W-:Y:S05]  /*2580*/  BSYNC B3 ;  /* 0x0000000000037941 */ /* 0x000fea0003800000 */
.L_x_2405:
        /* <DEDUP_REMOVED lines=16> */
.L_x_2411:
[----:B------:R-:W-:Y:S05]  /*2690*/  BSYNC B4 ;  /* 0x0000000000047941 */ /* 0x000fea0003800000 */
.L_x_2410:
        /* <DEDUP_REMOVED lines=43> */
.L_x_2409:
[----:B------:R-:W-:Y:S05]  /*2950*/  BSYNC B3 ;  /* 0x0000000000037941 */ /* 0x000fea0003800000 */
.L_x_2408:
        /* <DEDUP_REMOVED lines=11> */
.L_x_2404:
[----:B------:R-:W-:Y:S05]  /*2a10*/  BSYNC B2 ;  /* 0x0000000000027941 */ /* 0x000fea0003800000 */
.L_x_2402:
[----:B------:R-:W-:Y:S01]  /*2a20*/  BSSY B2, `(.L_x_2412) ;  /* 0x000005e000027945 */ /* 0x000fe20003800000 */
[----:B------:R-:W-:Y:S05]  /*2a30*/  @P3 BRA `(.L_x_2413) ;  /* 0x0000006000003947 */ /* 0x000fea0003800000 */
[----:B------:R-:W-:Y:S01]  /*2a40*/  HFMA2.MMA R188, -RZ, RZ, 0, 0 ;  /* 0x00000000ffbc7435 */ /* 0x000fe200000001ff */
[----:B------:R-:W-:Y:S01]  /*2a50*/  IMAD.MOV.U32 R65, RZ, RZ, R64 ;  /* 0x000000ffff417224 */ /* 0x000fe200078e0040 */
[----:B------:R-:W-:Y:S05]  /*2a60*/  @!P2 BRA `(.L_x_2414) ;  /* 0x000005900000a947 */ /* 0x000fea0003800000 */
[----:B------:R-:W-:Y:S01]  /*2a70*/  IMAD.MOV.U32 R65, RZ, RZ, R64 ;  /* 0x000000ffff417224 */ /* 0x000fe200078e0040 */
[----:B-----5:R-:W-:Y:S01]  /*2a80*/  PRMT R188, RZ, 0x7610, R61 ;  /* 0x00007610ffbc7816 */ /* 0x020fe2000000003d */
[----:B------:R-:W-:Y:S05]  /*2a90*/  BRA `(.L_x_2414) ;  /* 0x0000056000007947 */ /* 0x000fea0003800000 */
.L_x_2413:
        /* <DEDUP_REMOVED lines=12> */
.L_x_2416:
[----:B------:R-:W-:Y:S02]  /*2b60*/  IMAD.MOV.U32 R186, RZ, RZ, R146 ;  /* 0x000000ffffba7224 */ /* 0x000fe400078e0092 */
.L_x_2417:
[----:B------:R-:W-:Y:S05]  /*2b70*/  BSYNC B3 ;  /* 0x0000000000037941 */ /* 0x000fea0003800000 */
.L_x_2415:
        /* <DEDUP_REMOVED lines=16> */
.L_x_2421:
[----:B------:R-:W-:Y:S05]  /*2c80*/  BSYNC B4 ;  /* 0x0000000000047941 */ /* 0x000fea0003800000 */
.L_x_2420:
        /* <DEDUP_REMOVED lines=43> */
.L_x_2419:
[----:B------:R-:W-:Y:S05]  /*2f40*/  BSYNC B3 ;  /* 0x0000000000037941 */ /* 0x000fea0003800000 */
.L_x_2418:
[----:B------:R-:W0:Y:S01]  /*2f50*/  I2F.U32 R64, R186 ;  /* 0x000000ba00407306 */ /* 0x000e220000201000 */
[----:B-----5:R-:W-:Y:S01]  /*2f60*/  PRMT R66, RZ, 0x7610, R57 ;  /* 0x00007610ff427816 */ /* 0x020fe20000000039 */
[----:B------:R-:W-:-:S04]  /*2f70*/  IMAD.MOV.U32 R67, RZ, RZ, 0x2f800000 ;  /* 0x2f800000ff437424 */ /* 0x000fc800078e00ff */
        /* <DEDUP_REMOVED lines=8> */
.L_x_2414:
[----:B------:R-:W-:Y:S05]  /*3000*/  BSYNC B2 ;  /* 0x0000000000027941 */ /* 0x000fea0003800000 */
.L_x_2412:
[----:B------:R-:W-:Y:S01]  /*3010*/  BSSY B2, `(.L_x_2422) ;  /* 0x000005e000027945 */ /* 0x000fe20003800000 */
[----:B------:R-:W-:Y:S05]  /*3020*/  @P3 BRA `(.L_x_2423) ;  /* 0x0000006000003947 */ /* 0x000fea0003800000 */
[----:B------:R-:W-:Y:S01]  /*3030*/  IMAD.MOV.U32 R187, RZ, RZ, RZ ;  /* 0x000000ffffbb7224 */ /* 0x000fe200078e00ff */
[----:B------:R-:W-:Y:S01]  /*3040*/  MOV R64, R65 ;  /* 0x0000004100407202 */ /* 0x000fe20000000f00 */
[----:B------:R-:W-:Y:S05]  /*3050*/  @!P2 BRA `(.L_x_2424) ;  /* 0x000005900000a947 */ /* 0x000fea0003800000 */
[----:B------:R-:W-:Y:S01]  /*3060*/  IMAD.MOV.U32 R64, RZ, RZ, R65 ;  /* 0x000000ffff407224 */ /* 0x000fe200078e0041 */
[----:B-----5:R-:W-:Y:S01]  /*3070*/  PRMT R187, RZ, 0x5410, R62 ;  /* 0x00005410ffbb7816 */ /* 0x020fe2000000003e */
[----:B------:R-:W-:Y:S05]  /*3080*/  BRA `(.L_x_2424) ;  /* 0x0000056000007947 */ /* 0x000fea0003800000 */
.L_x_2423:
        /* <DEDUP_REMOVED lines=12> */
.L_x_2426:
[----:B------:R-:W-:Y:S02]  /*3150*/  IMAD.MOV.U32 R186, RZ, RZ, R146 ;  /* 0x000000ffffba7224 */ /* 0x000fe400078e0092 */
.L_x_2427:
[----:B------:R-:W-:Y:S05]  /*3160*/  BSYNC B3 ;  /* 0x0000000000037941 */ /* 0x000fea0003800000 */
.L_x_2425:
        /* <DEDUP_REMOVED lines=16> */
.L_x_2431:
[----:B------:R-:W-:Y:S05]  /*3270*/  BSYNC B4 ;  /* 0x0000000000047941 */ /* 0x000fea0003800000 */
.L_x_2430:
        /* <DEDUP_REMOVED lines=43> */
.L_x_2429:
[----:B------:R-:W-:Y:S05]  /*3530*/  BSYNC B3 ;  /* 0x0000000000037941 */ /* 0x000fea0003800000 */
.L_x_2428:
        /* <DEDUP_REMOVED lines=11> */
.L_x_2424:
[----:B------:R-:W-:Y:S05]  /*35f0*/  BSYNC B2 ;  /* 0x0000000000027941 */ /* 0x000fea0003800000 */
.L_x_2422:
[----:B------:R-:W-:Y:S01]  /*3600*/  BSSY B2, `(.L_x_2432) ;  /* 0x000005f000027945 */ /* 0x000fe20003800000 */
[----:B------:R-:W-:Y:S05]  /*3610*/  @P3 BRA `(.L_x_2433) ;  /* 0x0000006000003947 */ /* 0x000fea0003800000 */
[----:B------:R-:W-:Y:S02]  /*3620*/  IMAD.MOV.U32 R186, RZ, RZ, RZ ;  /* 0x000000ffffba7224 */ /* 0x000fe400078e00ff */
[----:B------:R-:W-:Y:S01]  /*3630*/  IMAD.MOV.U32 R65, RZ, RZ, R64 ;  /* 0x000000ffff417224 */ /* 0x000fe200078e0040 */
[----:B------:R-:W-:Y:S05]  /*3640*/  @!P2 BRA `(.L_x_2434) ;  /* 0x000005a00000a947 */ /* 0x000fea0003800000 */
[----:B------:R-:W-:Y:S02]  /*3650*/  MOV R65, R64 ;  /* 0x0000004000417202 */ /* 0x000fe40000000f00 */
[----:B-----5:R-:W-:Y:S01]  /*3660*/  PRMT R186, RZ, 0x7610, R62 ;  /* 0x00007610ffba7816 */ /* 0x020fe2000000003e */
[----:B------:R-:W-:Y:S05]  /*3670*/  BRA `(.L_x_2434) ;  /* 0x0000057000007947 */ /* 0x000fea0003800000 */
.L_x_2433:
        /* <DEDUP_REMOVED lines=12> */
.L_x_2436:
[----:B------:R-:W-:Y:S02]  /*3740*/  IMAD.MOV.U32 R219, RZ, RZ, R146 ;  /* 0x000000ffffdb7224 */ /* 0x000fe400078e0092 */
.L_x_2437:
[----:B------:R-:W-:Y:S05]  /*3750*/  BSYNC B3 ;  /* 0x0000000000037941 */ /* 0x000fea0003800000 */
.L_x_2435:
        /* <DEDUP_REMOVED lines=16> */
.L_x_2441:
[----:B------:R-:W-:Y:S05]  /*3860*/  BSYNC B4 ;  /* 0x0000000000047941 */ /* 0x000fea0003800000 */
.L_x_2440:
        /* <DEDUP_REMOVED lines=43> */
.L_x_2439:
[----:B------:R-:W-:Y:S05]  /*3b20*/  BSYNC B3 ;  /* 0x0000000000037941 */ /* 0x000fea0003800000 */
.L_x_2438:
        /* <DEDUP_REMOVED lines=10> */
[----:B------:R-:W-:Y:S01]  /*3bd0*/  @P2 FADD.FTZ R186, R67, R186 ;  /* 0x000000ba43ba2221 */ /* 0x000fe20000010000 */
[----:B------:R-:W-:Y:S02]  /*3be0*/  PRMT R219, R64, 0x7610, R219 ;  /* 0x0000761040db7816 */ /* 0x000fe400000000db */
.L_x_2434:
[----:B------:R-:W-:Y:S05]  /*3bf0*/  BSYNC B2 ;  /* 0x0000000000027941 */ /* 0x000fea0003800000 */
.L_x_2432:
        /* <DEDUP_REMOVED lines=8> */
.L_x_2443:
[C---:B------:R-:W-:Y:S01]  /*3c80*/  ISETP.NE.AND P4, PT, R65.reuse, 0x1, PT ;  /* 0x000000014100780c */ /* 0x040fe20003f85270 */
[----:B------:R-:W-:Y:S01]  /*3c90*/  BSSY B3, `(.L_x_2445) ;  /* 0x000000c000037945 */ /* 0x000fe20003800000 */
[----:B------:R-:W-:-:S11]  /*3ca0*/  IADD3 R64, R65, 0x1, RZ ;  /* 0x0000000141407810 */ /* 0x000fd60007ffe0ff */
        /* <DEDUP_REMOVED lines=9> */
.L_x_2446:
[----:B------:R-:W-:Y:S02]  /*3d40*/  IMAD.MOV.U32 R218, RZ, RZ, R146 ;  /* 0x000000ffffda7224 */ /* 0x000fe400078e0092 */
.L_x_2447:
[----:B------:R-:W-:Y:S05]  /*3d50*/  BSYNC B3 ;  /* 0x0000000000037941 */ /* 0x000fea0003800000 */
.L_x_2445:
        /* <DEDUP_REMOVED lines=16> */
.L_x_2451:
[----:B------:R-:W-:Y:S05]  /*3e60*/  BSYNC B4 ;  /* 0x0000000000047941 */ /* 0x000fea0003800000 */
.L_x_2450:
        /* <DEDUP_REMOVED lines=39> */
[----:B------:R-:W-:Y:S02]  /*40e0*/  LOP3.LUT R140, R67, UR25, R184, 0x96, !PT ;  /* 0x00000019438c7c12 */ /* 0x000fe4000f8e96b8 */
[----:B------:R-:W-:Y:S02]  /*40f0*/  MOV R146, R66 ;  /* 0x0000004200927202 */ /* 0x000fe40000000f00 */
[----:B------:R-:W-:Y:S01]  /*4100*/  LOP3.LUT R139, R145, UR26, R64, 0x96, !PT ;  /* 0x0000001a918b7c12 */ /* 0x000fe2000f8e9640 */
[----:B------:R-:W-:Y:S02]  /*4110*/  IMAD.MOV.U32 R64, RZ, RZ, RZ ;  /* 0x000000ffff407224 */ /* 0x000fe400078e00ff */
.L_x_2449:
[----:B------:R-:W-:Y:S05]  /*4120*/  BSYNC B3 ;  /* 0x0000000000037941 */ /* 0x000fea0003800000 */
.L_x_2448:
        /* <DEDUP_REMOVED lines=10> */
[----:B------:R-:W-:Y:S01]  /*41d0*/  @P2 FADD.FTZ R185, R66, R185 ;  /* 0x000000b942b92221 */ /* 0x000fe20000010000 */
[----:B------:R-:W-:Y:S02]  /*41e0*/  PRMT R218, R65, 0x7610, R218 ;  /* 0x0000761041da7816 */ /* 0x000fe400000000da */
.L_x_2444:
[----:B------:R-:W-:Y:S05]  /*41f0*/  BSYNC B2 ;  /* 0x0000000000027941 */ /* 0x000fea0003800000 */
.L_x_2442:
        /* <DEDUP_REMOVED lines=8> */
.L_x_2453:
[C---:B------:R-:W-:Y:S01]  /*4280*/  ISETP.NE.AND P3, PT, R64.reuse, 0x1, PT ;  /* 0x000000014000780c */ /* 0x040fe20003f65270 */
        /* <DEDUP_REMOVED lines=11> */
.L_x_2456:
[----:B------:R-:W-:Y:S02]  /*4340*/  IMAD.MOV.U32 R217, RZ, RZ, R146 ;  /* 0x000000ffffd97224 */ /* 0x000fe400078e0092 */
.L_x_2457:
[----:B------:R-:W-:Y:S05]  /*4350*/  BSYNC B3 ;  /* 0x0000000000037941 */ /* 0x000fea0003800000 */
.L_x_2455:
        /* <DEDUP_REMOVED lines=16> */
.L_x_2461:
[----:B------:R-:W-:Y:S05]  /*4460*/  BSYNC B4 ;  /* 0x0000000000047941 */ /* 0x000fea0003800000 */
.L_x_2460:
        /* <DEDUP_REMOVED lines=43> */
.L_x_2459:
[----:B------:R-:W-:Y:S05]  /*4720*/  BSYNC B3 ;  /* 0x0000000000037941 */ /* 0x000fea0003800000 */
.L_x_2458:
        /* <DEDUP_REMOVED lines=12> */
.L_x_2454:
[----:B------:R-:W-:Y:S05]  /*47f0*/  BSYNC B2 ;  /* 0x0000000000027941 */ /* 0x000fea0003800000 */
.L_x_2452:
[----:B------:R-:W-:Y:S01]  /*4800*/  IMAD.MOV.U32 R233, RZ, RZ, 0x10 ;  /* 0x00000010ffe97424 */ /* 0x000fe200078e00ff */
[----:B------:R-:W-:Y:S01]  /*4810*/  F2FP.BF16.PACK_AB R67, R184, R185 ;  /* 0x000000b9b843723e */ /* 0x000fe200000010ff */
[----:B------:R-:W-:Y:S01]  /*4820*/  BSSY B2, `(.L_x_2462) ;  /* 0x000001b000027945 */ /* 0x000fe20003800000 */
[----:B------:R-:W-:Y:S01]  /*4830*/  F2FP.BF16.PACK_AB R66, R186, R187 ;  /* 0x000000bbba42723e */ /* 0x000fe200000010ff */
[----:B------:R-:W-:Y:S01]  /*4840*/  IMAD.WIDE.U32 R232, R228, R233, c[0x0][0x188] ;  /* 0x00006200e4e87625 */ /* 0x000fe200078e00e9 */
[----:B------:R-:W-:Y:S02]  /*4850*/  F2FP.BF16.PACK_AB R65, R188, R189 ;  /* 0x000000bdbc41723e */ /* 0x000fe400000010ff */
[----:B------:R-:W-:-:S05]  /*4860*/  F2FP.BF16.PACK_AB R64, R190, R191 ;  /* 0x000000bfbe40723e */ /* 0x000fca00000010ff */
[----:B------:R0:W-:Y:S01]  /*4870*/  STG.E.128 [R232.64], R64 ;  /* 0x00000040e8007986 */ /* 0x0001e2000c101d06 */
[----:B------:R-:W-:Y:S05]  /*4880*/  @!P1 BRA `(.L_x_2463) ;  /* 0x0000014000009947 */ /* 0x000fea0003800000 */
[----:B0-----:R-:W-:Y:S01]  /*4890*/  IMAD.U32 R65, R218, 0x10000, RZ ;  /* 0x00010000da417824 */ /* 0x001fe200078e00ff */
[----:B------:R-:W-:Y:S02]  /*48a0*/  LOP3.LUT R64, R217, 0xffff, RZ, 0xc0, !PT ;  /* 0x0000ffffd9407812 */ /* 0x000fe400078ec0ff */
[----:B------:R-:W-:Y:S02]  /*48b0*/  LOP3.LUT R232, R221, 0xff, RZ, 0xc0, !PT ;  /* 0x000000ffdde87812 */ /* 0x000fe400078ec0ff */
[----:B------:R-:W-:Y:S02]  /*48c0*/  LOP3.LUT R67, R65, 0xff0000, RZ, 0xc0, !PT ;  /* 0x00ff000041437812 */ /* 0x000fe400078ec0ff */
[----:B------:R-:W-:Y:S01]  /*48d0*/  PRMT R65, R219, 0x7104, RZ ;  /* 0x00007104db417816 */ /* 0x000fe200000000ff */
[----:B------:R-:W-:Y:S01]  /*48e0*/  IMAD.WIDE.U32 R232, R232, 0x1000000, RZ ;  /* 0x01000000e8e87825 */ /* 0x000fe200078e00ff */
[----:B------:R-:W-:-:S02]  /*48f0*/  PRMT R234, R67, 0x4210, R64 ;  /* 0x0000421043ea7816 */ /* 0x000fc40000000040 */
[----:B------:R-:W-:Y:S02]  /*4900*/  LOP3.LUT R66, R222, 0xff, RZ, 0xc0, !PT ;  /* 0x000000ffde427812 */ /* 0x000fe400078ec0ff */
[----:B------:R-:W-:Y:S02]  /*4910*/  LOP3.LUT R64, R223, 0xff, RZ, 0xc0, !PT ;  /* 0x000000ffdf407812 */ /* 0x000fe400078ec0ff */
[----:B------:R-:W-:Y:S01]  /*4920*/  LOP3.LUT R235, R234, 0xff00, R65, 0xf8, !PT ;  /* 0x0000ff00eaeb7812 */ /* 0x000fe200078ef841 */
[----:B------:R-:W-:-:S03]  /*4930*/  IMAD.WIDE.U32 R66, R66, 0x10000, RZ ;  /* 0x0001000042427825 */ /* 0x000fc600078e00ff */
[----:B------:R-:W-:Y:S01]  /*4940*/  LOP3.LUT R235, R235, 0xff, R220, 0xf8, !PT ;  /* 0x000000ffebeb7812 */ /* 0x000fe200078ef8dc */
[----:B------:R-:W-:-:S03]  /*4950*/  IMAD.WIDE.U32 R64, R64, 0x100, RZ ;  /* 0x0000010040407825 */ /* 0x000fc600078e00ff */
[----:B------:R-:W-:Y:S02]  /*4960*/  LOP3.LUT R67, R67, R235, R233, 0xfe, !PT ;  /* 0x000000eb43437212 */ /* 0x000fe400078efee9 */
[----:B------:R-:W-:Y:S01]  /*4970*/  LOP3.LUT R231, R64, R232, R66, 0xfe, !PT ;  /* 0x000000e840e77212 */ /* 0x000fe200078efe42 */
[----:B------:R-:W-:Y:S01]  /*4980*/  IMAD.MOV.U32 R66, RZ, RZ, 0x8 ;  /* 0x00000008ff427424 */ /* 0x000fe200078e00ff */
[----:B------:R-:W-:Y:S02]  /*4990*/  LOP3.LUT R65, R67, R65, RZ, 0xfc, !PT ;  /* 0x0000004143417212 */ /* 0x000fe400078efcff */
[----:B------:R-:W-:Y:S01]  /*49a0*/  LOP3.LUT R64, R231, 0xff, R224, 0xf8, !PT ;  /* 0x000000ffe7407812 */ /* 0x000fe200078ef8e0 */
[----:B------:R-:W-:-:S05]  /*49b0*/  IMAD.WIDE.U32 R66, R229, R66, c[0x0][0x190] ;  /* 0x00006400e5427625 */ /* 0x000fca00078e0042 */
[----:B------:R0:W-:Y:S02]  /*49c0*/  STG.E.64 [R66.64], R64 ;  /* 0x0000004042007986 */ /* 0x0001e4000c101b06 */
.L_x_2463:
[----:B------:R-:W-:Y:S05]  /*49d0*/  BSYNC B2 ;  /* 0x0000000000027941 */ /* 0x000fea0003800000 */
.L_x_2462:
[----:B------:R-:W-:Y:S02]  /*49e0*/  IADD3 R228, R228, 0x20, RZ ;  /* 0x00000020e4e47810 */ /* 0x000fe40007ffe0ff */
[----:B------:R-:W-:Y:S02]  /*49f0*/  IADD3 R229, R229, 0x20, RZ ;  /* 0x00000020e5e57810 */ /* 0x000fe40007ffe0ff */
.L_x_2381:
[----:B------:R-:W-:Y:S05]  /*4a00*/  BSYNC B1 ;  /* 0x0000000000017941 */ /* 0x000fea0003800000 */
.L_x_2380:
[----:B------:R-:W-:Y:S01]  /*4a10*/  LOP3.LUT P2, RZ, R43, 0x100, RZ, 0xc0, !PT ;  /* 0x000001002bff7812 */ /* 0x000fe2000784c0ff */
[----:B------:R-:W-:-:S12]  /*4a20*/  BSSY B1, `(.L_x_2464) ;  /* 0x0000326000017945 */ /* 0x000fd80003800000 */
[----:B------:R-:W-:Y:S05]  /*4a30*/  @!P2 BRA `(.L_x_2465) ;  /* 0x000032400000a947 */ /* 0x000fea0003800000 */
[----:B------:R-:W-:Y:S01]  /*4a40*/  ISETP.NE.U32.AND P2, PT, RZ, c[0x0][0x180], PT ;  /* 0x00006000ff007a0c */ /* 0x000fe20003f45070 */
[----:B0-----:R-:W-:-:S03]  /*4a50*/  @P1 IMAD.MOV.U32 R66, RZ, RZ, 0x10 ;  /* 0x00000010ff421424 */ /* 0x001fc600078e00ff */
[----:B------:R-:W-:Y:S01]  /*4a60*/  ISETP.NE.AND.EX P2, PT, RZ, c[0x0][0x184], PT, P2 ;  /* 0x00006100ff007a0c */ /* 0x000fe20003f45320 */
[----:B------:R-:W-:-:S05]  /*4a70*/  @P1 IMAD.WIDE.U32 R66, R229, R66, c[0x0][0x170] ;  /* 0x00005c00e5421625 */ /* 0x000fca00078e0042 */
[----:B-----5:R0:W5:Y:S07]  /*4a80*/  @P1 LDG.E.128 R56, [R66.64] ;  /* 0x0000000642381981 */ /* 0x02016e000c1e1d00 */
[----:B------:R-:W-:-:S04]  /*4a90*/  @P2 IMAD.MOV.U32 R65, RZ, RZ, 0x10 ;  /* 0x00000010ff412424 */ /* 0x000fc800078e00ff */
[----:B------:R-:W-:-:S05]  /*4aa0*/  @P2 IMAD.WIDE.U32 R64, R228, R65, c[0x0][0x180] ;  /* 0x00006000e4402625 */ /* 0x000fca00078e0041 */
[----:B------:R0:W5:Y:S01]  /*4ab0*/  @P2 LDG.E.128 R60, [R64.64] ;  /* 0x00000006403c2981 */ /* 0x000162000c1e1d00 */
[----:B------:R-:W-:Y:S01]  /*4ac0*/  ISETP.GT.AND P3, PT, R230, RZ, PT ;  /* 0x000000ffe600720c */ /* 0x000fe20003f64270 */
[----:B------:R-:W-:-:S12]  /*4ad0*/  BSSY B2, `(.L_x_2466) ;  /* 0x000005e000027945 */ /* 0x000fd80003800000 */
[----:B------:R-:W-:Y:S05]  /*4ae0*/  @P3 BRA `(.L_x_2467) ;  /* 0x0000006000003947 */ /* 0x000fea0003800000 */
[----:B0-----:R-:W-:Y:S01]  /*4af0*/  MOV R183, RZ ;  /* 0x000000ff00b77202 */ /* 0x001fe20000000f00 */
[----:B------:R-:W-:Y:S01]  /*4b00*/  IMAD.MOV.U32 R64, RZ, RZ, R145 ;  /* 0x000000ffff407224 */ /* 0x000fe200078e0091 */
[----:B------:R-:W-:Y:S05]  /*4b10*/  @!P2 BRA `(.L_x_2468) ;  /* 0x000005900000a947 */ /* 0x000fea0003800000 */
[----:B------:R-:W-:Y:S01]  /*4b20*/  IMAD.MOV.U32 R64, RZ, RZ, R145 ;  /* 0x000000ffff407224 */ /* 0x000fe200078e0091 */
[----:B-----5:R-:W-:Y:S01]  /*4b30*/  PRMT R183, RZ, 0x5410, R60 ;  /* 0x00005410ffb77816 */ /* 0x020fe2000000003c */
[----:B------:R-:W-:Y:S05]  /*4b40*/  BRA `(.L_x_2468) ;  /* 0x0000056000007947 */ /* 0x000fea0003800000 */
.L_x_2467:
[C---:B0-----:R-:W-:Y:S01]  /*4b50*/  ISETP.NE.AND P4, PT, R145.reuse, 0x1, PT ;  /* 0x000000019100780c */ /* 0x041fe20003f85270 */
        /* <DEDUP_REMOVED lines=11> */
.L_x_2470:
[----:B------:R-:W-:Y:S02]  /*4c10*/  IMAD.MOV.U32 R178, RZ, RZ, R146 ;  /* 0x000000ffffb27224 */ /* 0x000fe400078e0092 */
.L_x_2471:
[----:B------:R-:W-:Y:S05]  /*4c20*/  BSYNC B3 ;  /* 0x0000000000037941 */ /* 0x000fea0003800000 */
.L_x_2469:
        /* <DEDUP_REMOVED lines=16> */
.L_x_2475:
[----:B------:R-:W-:Y:S05]  /*4d30*/  BSYNC B4 ;  /* 0x0000000000047941 */ /* 0x000fea0003800000 */
.L_x_2474:
        /* <DEDUP_REMOVED lines=43> */
.L_x_2473:
[----:B------:R-:W-:Y:S05]  /*4ff0*/  BSYNC B3 ;  /* 0x0000000000037941 */ /* 0x000fea0003800000 */
.L_x_2472:
        /* <DEDUP_REMOVED lines=11> */
.L_x_2468:
[----:B------:R-:W-:Y:S05]  /*50b0*/  BSYNC B2 ;  /* 0x0000000000027941 */ /* 0x000fea0003800000 */
.L_x_2466:
        /* <DEDUP_REMOVED lines=8> */
.L_x_2477:
        /* <DEDUP_REMOVED lines=12> */
.L_x_2480:
[----:B------:R-:W-:Y:S02]  /*5200*/  IMAD.MOV.U32 R178, RZ, RZ, R146 ;  /* 0x000000ffffb27224 */ /* 0x000fe400078e0092 */
.L_x_2481:
[----:B------:R-:W-:Y:S05]  /*5210*/  BSYNC B3 ;  /* 0x0000000000037941 */ /* 0x000fea0003800000 */
.L_x_2479:
        /* <DEDUP_REMOVED lines=16> */
.L_x_2485:
[----:B------:R-:W-:Y:S05]  /*5320*/  BSYNC B4 ;  /* 0x0000000000047941 */ /* 0x000fea0003800000 */
.L_x_2484:
        /* <DEDUP_REMOVED lines=43> */
.L_x_2483:
[----:B------:R-:W-:Y:S05]  /*55e0*/  BSYNC B3 ;  /* 0x0000000000037941 */ /* 0x000fea0003800000 */
.L_x_2482:
        /* <DEDUP_REMOVED lines=11> */
.L_x_2478:
[----:B------:R-:W-:Y:S05]  /*56a0*/  BSYNC B2 ;  /* 0x0000000000027941 */ /* 0x000fea0003800000 */
.L_x_2476:
        /* <DEDUP_REMOVED lines=8> */
.L_x_2487:
        /* <DEDUP_REMOVED lines=12> */
.L_x_2490:
[----:B------:R-:W-:Y:S02]  /*57f0*/  IMAD.MOV.U32 R178, RZ, RZ, R146 ;  /* 0x000000ffffb27224 */ /* 0x000fe400078e0092 */
.L_x_2491:
[----:B------:R-:W-:Y:S05]  /*5800*/  BSYNC B3 ;  /* 0x0000000000037941 */ /* 0x000fea0003800000 */
.L_x_2489:
        /* <DEDUP_REMOVED lines=16> */
.L_x_2495:
[----:B------:R-:W-:Y:S05]  /*5910*/  BSYNC B4 ;  /* 0x0000000000047941 */ /* 0x000fea0003800000 */
.L_x_2494:
        /* <DEDUP_REMOVED lines=43> */
.L_x_2493:
[----:B------:R-:W-:Y:S05]  /*5bd0*/  BSYNC B3 ;  /* 0x0000000000037941 */ /* 0x000fea0003800000 */
.L_x_2492:
        /* <DEDUP_REMOVED lines=11> */
.L_x_2488:
[----:B------:R-:W-:Y:S05]  /*5c90*/  BSYNC B2 ;  /* 0x0000000000027941 */ /* 0x000fea0003800000 */
.L_x_2486:
        /* <DEDUP_REMOVED lines=8> */
.L_x_2497:
        /* <DEDUP_REMOVED lines=12> */
.L_x_2500:
[----:B------:R-:W-:Y:S02]  /*5de0*/  IMAD.MOV.U32 R178, RZ, RZ, R146 ;  /* 0x000000ffffb27224 */ /* 0x000fe400078e0092 */
.L_x_2501:
[----:B------:R-:W-:Y:S05]  /*5df0*/  BSYNC B3 ;  /* 0x0000000000037941 */ /* 0x000fea0003800000 */
.L_x_2499:
        /* <DEDUP_REMOVED lines=16> */
.L_x_2505:
[----:B------:R-:W-:Y:S05]  /*5f00*/  BSYNC B4 ;  /* 0x0000000000047941 */ /* 0x000fea0003800000 */
.L_x_2504:
        /* <DEDUP_REMOVED lines=43> */
.L_x_2503:
[----:B------:R-:W-:Y:S05]  /*61c0*/  BSYNC B3 ;  /* 0x0000000000037941 */ /* 0x000fea0003800000 */
.L_x_2502:
        /* <DEDUP_REMOVED lines=11> */
.L_x_2498:
[----:B------:R-:W-:Y:S05]  /*6280*/  BSYNC B2 ;  /* 0x0000000000027941 */ /* 0x000fea0003800000 */
.L_x_2496:
        /* <DEDUP_REMOVED lines=8> */
.L_x_2507:
        /* <DEDUP_REMOVED lines=12> */
.L_x_2510:
[----:B------:R-:W-:Y:S02]  /*63d0*/  IMAD.MOV.U32 R178, RZ, RZ, R146 ;  /* 0x000000ffffb27224 */ /* 0x000fe400078e0092 */
.L_x_2511:
[----:B------:R-:W-:Y:S05]  /*63e0*/  BSYNC B3 ;  /* 0x0000000000037941 */ /* 0x000fea0003800000 */
.L_x_2509:
        /* <DEDUP_REMOVED lines=16> */
.L_x_2515:
[----:B------:R-:W-:Y:S05]  /*64f0*/  BSYNC B4 ;  /* 0x0000000000047941 */ /* 0x000fea0003800000 */
.L_x_2514:
        /* <DEDUP_REMOVED lines=43> */
.L_x_2513:
[----:B------:R-:W-:Y:S05]  /*67b0*/  BSYNC B3 ;  /* 0x0000000000037941 */ /* 0x000fea0003800000 */
.L_x_2512:
        /* <DEDUP_REMOVED lines=11> */
.L_x_2508:
[----:B------:R-:W-:Y:S05]  /*6870*/  BSYNC B2 ;  /* 0x0000000000027941 */ /* 0x000fea0003800000 */
.L_x_2506:
        /* <DEDUP_REMOVED lines=8> */
.L_x_2517:
        /* <DEDUP_REMOVED lines=12> */
.L_x_2520:
[----:B------:R-:W-:Y:S02]  /*69c0*/  IMAD.MOV.U32 R219, RZ, RZ, R146 ;  /* 0x000000ffffdb7224 */ /* 0x000fe400078e0092 */
.L_x_2521:
[----:B------:R-:W-:Y:S05]  /*69d0*/  BSYNC B3 ;  /* 0x0000000000037941 */ /* 0x000fea0003800000 */
.L_x_2519:
        /* <DEDUP_REMOVED lines=16> */
.L_x_2525:
[----:B------:R-:W-:Y:S05]  /*6ae0*/  BSYNC B4 ;  /* 0x0000000000047941 */ /* 0x000fea0003800000 */
.L_x_2524:
        /* <DEDUP_REMOVED lines=43> */
.L_x_2523:
[----:B------:R-:W-:Y:S05]  /*6da0*/  BSYNC B3 ;  /* 0x0000000000037941 */ /* 0x000fea0003800000 */
.L_x_2522:
        /* <DEDUP_REMOVED lines=12> */
.L_x_2518:
[----:B------:R-:W-:Y:S05]  /*6e70*/  BSYNC B2 ;  /* 0x0000000000027941 */ /* 0x000fea0003800000 */
.L_x_2516:
        /* <DEDUP_REMOVED lines=8> */
.L_x_2527:
        /* <DEDUP_REMOVED lines=12> */
.L_x_2530:
[----:B------:R-:W-:Y:S02]  /*6fc0*/  MOV R218, R146 ;  /* 0x0000009200da7202 */ /* 0x000fe40000000f00 */
.L_x_2531:
[----:B------:R-:W-:Y:S05]  /*6fd0*/  BSYNC B3 ;  /* 0x0000000000037941 */ /* 0x000fea0003800000 */
.L_x_2529:
        /* <DEDUP_REMOVED lines=16> */
.L_x_2535:
[----:B------:R-:W-:Y:S05]  /*70e0*/  BSYNC B4 ;  /* 0x0000000000047941 */ /* 0x000fea0003800000 */
.L_x_2534:
        /* <DEDUP_REMOVED lines=43> */
.L_x_2533:
[----:B------:R-:W-:Y:S05]  /*73a0*/  BSYNC B3 ;  /* 0x0000000000037941 */ /* 0x000fea0003800000 */
.L_x_2532:
        /* <DEDUP_REMOVED lines=12> */
.L_x_2528:
[----:B------:R-:W-:Y:S05]  /*7470*/  BSYNC B2 ;  /* 0x0000000000027941 */ /* 0x000fea0003800000 */
.L_x_2526:
        /* <DEDUP_REMOVED lines=8> */
.L_x_2537:
        /* <DEDUP_REMOVED lines=12> */
.L_x_2540:
[----:B------:R-:W-:Y:S02]  /*75c0*/  IMAD.MOV.U32 R217, RZ, RZ, R146 ;  /* 0x000000ffffd97224 */ /* 0x000fe400078e0092 */
.L_x_2541:
[----:B------:R-:W-:Y:S05]  /*75d0*/  BSYNC B3 ;  /* 0x0000000000037941 */ /* 0x000fea0003800000 */
.L_x_2539:
        /* <DEDUP_REMOVED lines=16> */
.L_x_2545:
[----:B------:R-:W-:Y:S05]  /*76e0*/  BSYNC B4 ;  /* 0x0000000000047941 */ /* 0x000fea0003800000 */
.L_x_2544:
        /* <DEDUP_REMOVED lines=43> */
.L_x_2543:
[----:B------:R-:W-:Y:S05]  /*79a0*/  BSYNC B3 ;  /* 0x0000000000037941 */ /* 0x000fea0003800000 */
.L_x_2542:
        /* <DEDUP_REMOVED lines=12> */
.L_x_2538:
[----:B------:R-:W-:Y:S05]  /*7a70*/  BSYNC B2 ;  /* 0x0000000000027941 */ /* 0x000fea0003800000 */
.L_x_2536:
        /* <DEDUP_REMOVED lines=9> */
[----:B0-----:R-:W-:Y:S02]  /*7b10*/  SHF.L.U32 R65, R218, 0x10, RZ ;  /* 0x00000010da417819 */ /* 0x001fe400000006ff */
[----:B------:R-:W-:Y:S02]  /*7b20*/  LOP3.LUT R64, R217, 0xffff, RZ, 0xc0, !PT ;  /* 0x0000ffffd9407812 */ /* 0x000fe400078ec0ff */
[----:B------:R-:W-:Y:S02]  /*7b30*/  LOP3.LUT R65, R65, 0xff0000, RZ, 0xc0, !PT ;  /* 0x00ff000041417812 */ /* 0x000fe400078ec0ff */
[----:B------:R-:W-:Y:S02]  /*7b40*/  PRMT R67, R219, 0x7104, RZ ;  /* 0x00007104db437816 */ /* 0x000fe400000000ff */
[----:B------:R-:W-:Y:S02]  /*7b50*/  PRMT R64, R65, 0x4210, R64 ;  /* 0x0000421041407816 */ /* 0x000fe40000000040 */
[----:B------:R-:W-:-:S02]  /*7b60*/  LOP3.LUT R232, R221, 0xff, RZ, 0xc0, !PT ;  /* 0x000000ffdde87812 */ /* 0x000fc400078ec0ff */
[----:B------:R-:W-:Y:S02]  /*7b70*/  LOP3.LUT R66, R222, 0xff, RZ, 0xc0, !PT ;  /* 0x000000ffde427812 */ /* 0x000fe400078ec0ff */
[----:B------:R-:W-:Y:S01]  /*7b80*/  LOP3.LUT R65, R223, 0xff, RZ, 0xc0, !PT ;  /* 0x000000ffdf417812 */ /* 0x000fe200078ec0ff */
[----:B------:R-:W-:Y:S01]  /*7b90*/  IMAD.WIDE.U32 R232, R232, 0x1000000, RZ ;  /* 0x01000000e8e87825 */ /* 0x000fe200078e00ff */
[----:B------:R-:W-:-:S03]  /*7ba0*/  LOP3.LUT R231, R64, 0xff00, R67, 0xf8, !PT ;  /* 0x0000ff0040e77812 */ /* 0x000fc600078ef843 */
[----:B------:R-:W-:Y:S01]  /*7bb0*/  IMAD.WIDE.U32 R66, R66, 0x10000, RZ ;  /* 0x0001000042427825 */ /* 0x000fe200078e00ff */
[----:B------:R-:W-:-:S03]  /*7bc0*/  LOP3.LUT R231, R231, 0xff, R220, 0xf8, !PT ;  /* 0x000000ffe7e77812 */ /* 0x000fc600078ef8dc */
[----:B------:R-:W-:Y:S01]  /*7bd0*/  IMAD.WIDE.U32 R64, R65, 0x100, RZ ;  /* 0x0000010041407825 */ /* 0x000fe200078e00ff */
[----:B------:R-:W-:-:S04]  /*7be0*/  LOP3.LUT R231, R67, R231, R233, 0xfe, !PT ;  /* 0x000000e743e77212 */ /* 0x000fc800078efee9 */
[----:B------:R-:W-:Y:S01]  /*7bf0*/  LOP3.LUT R235, R64, R232, R66, 0xfe, !PT ;  /* 0x000000e840eb7212 */ /* 0x000fe200078efe42 */
[----:B------:R-:W-:Y:S01]  /*7c00*/  IMAD.MOV.U32 R66, RZ, RZ, 0x8 ;  /* 0x00000008ff427424 */ /* 0x000fe200078e00ff */
[----:B------:R-:W-:Y:S02]  /*7c10*/  LOP3.LUT R65, R231, R65, RZ, 0xfc, !PT ;  /* 0x00000041e7417212 */ /* 0x000fe400078efcff */
[----:B------:R-:W-:Y:S01]  /*7c20*/  LOP3.LUT R64, R235, 0xff, R224, 0xf8, !PT ;  /* 0x000000ffeb407812 */ /* 0x000fe200078ef8e0 */
[----:B------:R-:W-:-:S05]  /*7c30*/  IMAD.WIDE.U32 R66, R229, R66, c[0x0][0x190] ;  /* 0x00006400e5427625 */ /* 0x000fca00078e0042 */
[----:B------:R0:W-:Y:S02]  /*7c40*/  STG.E.64 [R66.64], R64 ;  /* 0x0000004042007986 */ /* 0x0001e4000c101b06 */
.L_x_2547:
[----:B------:R-:W-:Y:S05]  /*7c50*/  BSYNC B2 ;  /* 0x0000000000027941 */ /* 0x000fea0003800000 */
.L_x_2546:
[----:B------:R-:W-:Y:S02]  /*7c60*/  IADD3 R228, R228, 0x20, RZ ;  /* 0x00000020e4e47810 */ /* 0x000fe40007ffe0ff */
[----:B------:R-:W-:Y:S02]  /*7c70*/  IADD3 R229, R229, 0x20, RZ ;  /* 0x00000020e5e57810 */ /* 0x000fe40007ffe0ff */
.L_x_2465:
[----:B------:R-:W-:Y:S05]  /*7c80*/  BSYNC B1 ;  /* 0x0000000000017941 */ /* 0x000fea0003800000 */
.L_x_2464:
        /* <DEDUP_REMOVED lines=20> */
.L_x_2551:
[C---:B0-----:R-:W-:Y:S01]  /*7dd0*/  ISETP.NE.AND P4, PT, R145.reuse, 0x1, PT ;  /* 0x000000019100780c */ /* 0x041fe20003f85270 */
        /* <DEDUP_REMOVED lines=11> */
.L_x_2554:
[----:B------:R-:W-:Y:S02]  /*7e90*/  IMAD.MOV.U32 R170, RZ, RZ, R146 ;  /* 0x000000ffffaa7224 */ /* 0x000fe400078e0092 */
.L_x_2555:
[----:B------:R-:W-:Y:S05]  /*7ea0*/  BSYNC B3 ;  /* 0x0000000000037941 */ /* 0x000fea0003800000 */
.L_x_2553:
        /* <DEDUP_REMOVED lines=16> */
.L_x_2559:
[----:B------:R-:W-:Y:S05]  /*7fb0*/  BSYNC B4 ;  /* 0x0000000000047941 */ /* 0x000fea0003800000 */
.L_x_2558:
        /* <DEDUP_REMOVED lines=43> */
.L_x_2557:
[----:B------:R-:W-:Y:S05]  /*8270*/  BSYNC B3 ;  /* 0x0000000000037941 */ /* 0x000fea0003800000 */
.L_x_2556:
        /* <DEDUP_REMOVED lines=11> */
.L_x_2552:
[----:B------:R-:W-:Y:S05]  /*8330*/  BSYNC B2 ;  /* 0x0000000000027941 */ /* 0x000fea0003800000 */
.L_x_2550:
        /* <DEDUP_REMOVED lines=8> */
.L_x_2561:
        /* <DEDUP_REMOVED lines=12> */
.L_x_2564:
[----:B------:R-:W-:Y:S02]  /*8480*/  IMAD.MOV.U32 R170, RZ, RZ, R146 ;  /* 0x000000ffffaa7224 */ /* 0x000fe400078e0092 */
.L_x_2565:
[----:B------:R-:W-:Y:S05]  /*8490*/  BSYNC B3 ;  /* 0x0000000000037941 */ /* 0x000fea0003800000 */
.L_x_2563:
        /* <DEDUP_REMOVED lines=16> */
.L_x_2569:
[----:B------:R-:W-:Y:S05]  /*85a0*/  BSYNC B4 ;  /* 0x0000000000047941 */ /* 0x000fea0003800000 */
.L_x_2568:
        /* <DEDUP_REMOVED lines=43> */
.L_x_2567:
[----:B------:R-:W-:Y:S05]  /*8860*/  BSYNC B3 ;  /* 0x0000000000037941 */ /* 0x000fea0003800000 */
.L_x_2566:
        /* <DEDUP_REMOVED lines=11> */
.L_x_2562:
[----:B------:R-:W-:Y:S05]  /*8920*/  BSYNC B2 ;  /* 0x0000000000027941 */ /* 0x000fea0003800000 */
.L_x_2560:
        /* <DEDUP_REMOVED lines=8> */
.L_x_2571:
        /* <DEDUP_REMOVED lines=12> */
.L_x_2574:
[----:B------:R-:W-:Y:S02]  /*8a70*/  IMAD.MOV.U32 R170, RZ, RZ, R146 ;  /* 0x000000ffffaa7224 */ /* 0x000fe400078e0092 */
.L_x_2575:
[----:B------:R-:W-:Y:S05]  /*8a80*/  BSYNC B3 ;  /* 0x0000000000037941 */ /* 0x000fea0003800000 */
.L_x_2573:
        /* <DEDUP_REMOVED lines=16> */
.L_x_2579:
[----:B------:R-:W-:Y:S05]  /*8b90*/  BSYNC B4 ;  /* 0x0000000000047941 */ /* 0x000fea0003800000 */
.L_x_2578:
        /* <DEDUP_REMOVED lines=43> */
.L_x_2577:
[----:B------:R-:W-:Y:S05]  /*8e50*/  BSYNC B3 ;  /* 0x0000000000037941 */ /* 0x000fea0003800000 */
.L_x_2576:
        /* <DEDUP_REMOVED lines=11> */
.L_x_2572:
[----:B------:R-:W-:Y:S05]  /*8f10*/  BSYNC B2 ;  /* 0x0000000000027941 */ /* 0x000fea0003800000 */
.L_x_2570:
        /* <DEDUP_REMOVED lines=8> */
.L_x_2581:
        /* <DEDUP_REMOVED lines=12> */
.L_x_2584:
[----:B------:R-:W-:Y:S02]  /*9060*/  MOV R170, R146 ;  /* 0x0000009200aa7202 */ /* 0x000fe40000000f00 */
.L_x_2585:
[----:B------:R-:W-:Y:S05]  /*9070*/  BSYNC B3 ;  /* 0x0000000000037941 */ /* 0x000fea0003800000 */
.L_x_2583:
        /* <DEDUP_REMOVED lines=16> */
.L_x_2589:
[----:B------:R-:W-:Y:S05]  /*9180*/  BSYNC B4 ;  /* 0x0000000000047941 */ /* 0x000fea0003800000 */
.L_x_2588:
        /* <DEDUP_REMOVED lines=43> */
.L_x_2587:
[----:B------:R-:W-:Y:S05]  /*9440*/  BSYNC B3 ;  /* 0x0000000000037941 */ /* 0x000fea0003800000 */
.L_x_2586:
        /* <DEDUP_REMOVED lines=11> */
.L_x_2582:
[----:B------:R-:W-:Y:S05]  /*9500*/  BSYNC B2 ;  /* 0x0000000000027941 */ /* 0x000fea0003800000 */
.L_x_2580:
        /* <DEDUP_REMOVED lines=8> */
.L_x_2591:
        /* <DEDUP_REMOVED lines=12> */
.L_x_2594:
[----:B------:R-:W-:Y:S02]  /*9650*/  IMAD.MOV.U32 R170, RZ, RZ, R146 ;  /* 0x000000ffffaa7224 */ /* 0x000fe400078e0092 */
.L_x_2595:
[----:B------:R-:W-:Y:S05]  /*9660*/  BSYNC B3 ;  /* 0x0000000000037941 */ /* 0x000fea0003800000 */
.L_x_2593:
        /* <DEDUP_REMOVED lines=16> */
.L_x_2599:
[----:B------:R-:W-:Y:S05]  /*9770*/  BSYNC B4 ;  /* 0x0000000000047941 */ /* 0x000fea0003800000 */
.L_x_2598:
        /* <DEDUP_REMOVED lines=43> */
.L_x_2597:
[----:B------:R-:W-:Y:S05]  /*9a30*/  BSYNC B3 ;  /* 0x0000000000037941 */ /* 0x000fea0003800000 */
.L_x_2596:
        /* <DEDUP_REMOVED lines=11> */
.L_x_2592:
[----:B------:R-:W-:Y:S05]  /*9af0*/  BSYNC B2 ;  /* 0x0000000000027941 */ /* 0x000fea0003800000 */
.L_x_2590:
        /* <DEDUP_REMOVED lines=8> */
.L_x_2601:
        /* <DEDUP_REMOVED lines=12> */
.L_x_2604:
[----:B------:R-:W-:Y:S02]  /*9c40*/  IMAD.MOV.U32 R219, RZ, RZ, R146 ;  /* 0x000000ffffdb7224 */ /* 0x000fe400078e0092 */
.L_x_2605:
[----:B------:R-:W-:Y:S05]  /*9c50*/  BSYNC B3 ;  /* 0x0000000000037941 */ /* 0x000fea0003800000 */
.L_x_2603:
        /* <DEDUP_REMOVED lines=16> */
.L_x_2609:
[----:B------:R-:W-:Y:S05]  /*9d60*/  BSYNC B4 ;  /* 0x0000000000047941 */ /* 0x000fea0003800000 */
.L_x_2608:
        /* <DEDUP_REMOVED lines=43> */
.L_x_2607:
[----:B------:R-:W-:Y:S05]  /*a020*/  BSYNC B3 ;  /* 0x0000000000037941 */ /* 0x000fea0003800000 */
.L_x_2606:
        /* <DEDUP_REMOVED lines=12> */
.L_x_2602:
[----:B------:R-:W-:Y:S05]  /*a0f0*/  BSYNC B2 ;  /* 0x0000000000027941 */ /* 0x000fea0003800000 */
.L_x_2600:
        /* <DEDUP_REMOVED lines=8> */
.L_x_2611:
        /* <DEDUP_REMOVED lines=12> */
.L_x_2614:
[----:B------:R-:W-:Y:S02]  /*a240*/  IMAD.MOV.U32 R218, RZ, RZ, R146 ;  /* 0x000000ffffda7224 */ /* 0x000fe400078e0092 */
.L_x_2615:
[----:B------:R-:W-:Y:S05]  /*a250*/  BSYNC B3 ;  /* 0x0000000000037941 */ /* 0x000fea0003800000 */
.L_x_2613:
        /* <DEDUP_REMOVED lines=16> */
.L_x_2619:
[----:B------:R-:W-:Y:S05]  /*a360*/  BSYNC B4 ;  /* 0x0000000000047941 */ /* 0x000fea0003800000 */
.L_x_2618:
        /* <DEDUP_REMOVED lines=43> */
.L_x_2617:
[----:B------:R-:W-:Y:S05]  /*a620*/  BSYNC B3 ;  /* 0x0000000000037941 */ /* 0x000fea0003800000 */
.L_x_2616:
        /* <DEDUP_REMOVED lines=12> */
.L_x_2612:
[----:B------:R-:W-:Y:S05]  /*a6f0*/  BSYNC B2 ;  /* 0x0000000000027941 */ /* 0x000fea0003800000 */
.L_x_2610:
        /* <DEDUP_REMOVED lines=8> */
.L_x_2621:
        /* <DEDUP_REMOVED lines=12> */
.L_x_2624:
[----:B------:R-:W-:Y:S02]  /*a840*/  IMAD.MOV.U32 R217, RZ, RZ, R146 ;  /* 0x000000ffffd97224 */ /* 0x000fe400078e0092 */
.L_x_2625:
[----:B------:R-:W-:Y:S05]  /*a850*/  BSYNC B3 ;  /* 0x0000000000037941 */ /* 0x000fea0003800000 */
.L_x_2623:
        /* <DEDUP_REMOVED lines=16> */
.L_x_2629:
[----:B------:R-:W-:Y:S05]  /*a960*/  BSYNC B4 ;  /* 0x0000000000047941 */ /* 0x000fea0003800000 */
.L_x_2628:
        /* <DEDUP_REMOVED lines=43> */
.L_x_2627:
[----:B------:R-:W-:Y:S05]  /*ac20*/  BSYNC B3 ;  /* 0x0000000000037941 */ /* 0x000fea0003800000 */
.L_x_2626:
        /* <DEDUP_REMOVED lines=12> */
.L_x_2622:
[----:B------:R-:W-:Y:S05]  /*acf0*/  BSYNC B2 ;  /* 0x0000000000027941 */ /* 0x000fea0003800000 */
.L_x_2620:
        /* <DEDUP_REMOVED lines=11> */
[----:B------:R-:W-:Y:S02]  /*adb0*/  PRMT R67, R219, 0x7104, RZ ;  /* 0x00007104db437816 */ /* 0x000fe400000000ff */
[----:B------:R-:W-:Y:S02]  /*adc0*/  LOP3.LUT R65, R65, 0xff0000, RZ, 0xc0, !PT ;  /* 0x00ff000041417812 */ /* 0x000fe400078ec0ff */
[----:B------:R-:W-:Y:S02]  /*add0*/  LOP3.LUT R232, R221, 0xff, RZ, 0xc0, !PT ;  /* 0x000000ffdde87812 */ /* 0x000fe400078ec0ff */
[----:B------:R-:W-:-:S02]  /*ade0*/  PRMT R64, R65, 0x4210, R64 ;  /* 0x0000421041407816 */ /* 0x000fc40000000040 */
[----:B------:R-:W-:Y:S01]  /*adf0*/  LOP3.LUT R66, R222, 0xff, RZ, 0xc0, !PT ;  /* 0x000000ffde427812 */ /* 0x000fe200078ec0ff */
[----:B------:R-:W-:Y:S01]  /*ae00*/  IMAD.WIDE.U32 R232, R232, 0x1000000, RZ ;  /* 0x01000000e8e87825 */ /* 0x000fe200078e00ff */
        /* <DEDUP_REMOVED lines=12> */
.L_x_2631:
[----:B------:R-:W-:Y:S05]  /*aed0*/  BSYNC B2 ;  /* 0x0000000000027941 */ /* 0x000fea0003800000 */
.L_x_2630:
[----:B------:R-:W-:Y:S02]  /*aee0*/  IADD3 R228, R228, 0x20, RZ ;  /* 0x00000020e4e47810 */ /* 0x000fe40007ffe0ff */
[----:B------:R-:W-:Y:S02]  /*aef0*/  IADD3 R229, R229, 0x20, RZ ;  /* 0x00000020e5e57810 */ /* 0x000fe40007ffe0ff */
.L_x_2549:
[----:B------:R-:W-:Y:S05]  /*af00*/  BSYNC B1 ;  /* 0x0000000000017941 */ /* 0x000fea0003800000 */
.L_x_2548:
        /* <DEDUP_REMOVED lines=8> */
[----:B------:R-:W-:-:S05]  /*af90*/  @P2 MOV R65, 0x10 ;  /* 0x0000001000412802 */ /* 0x000fca0000000f00 */
        /* <DEDUP_REMOVED lines=11> */
.L_x_2635:
        /* <DEDUP_REMOVED lines=12> */
.L_x_2638:
[----:B------:R-:W-:Y:S02]  /*b110*/  MOV R162, R146 ;  /* 0x0000009200a27202 */ /* 0x000fe40000000f00 */
.L_x_2639:
[----:B------:R-:W-:Y:S05]  /*b120*/  BSYNC B3 ;  /* 0x0000000000037941 */ /* 0x000fea0003800000 */
.L_x_2637:
        /* <DEDUP_REMOVED lines=16> */
.L_x_2643:
[----:B------:R-:W-:Y:S05]  /*b230*/  BSYNC B4 ;  /* 0x0000000000047941 */ /* 0x000fea0003800000 */
.L_x_2642:
        /* <DEDUP_REMOVED lines=43> */
.L_x_2641:
[----:B------:R-:W-:Y:S05]  /*b4f0*/  BSYNC B3 ;  /* 0x0000000000037941 */ /* 0x000fea0003800000 */
.L_x_2640:
        /* <DEDUP_REMOVED lines=11> */
.L_x_2636:
[----:B------:R-:W-:Y:S05]  /*b5b0*/  BSYNC B2 ;  /* 0x0000000000027941 */ /* 0x000fea0003800000 */
.L_x_2634:
        /* <DEDUP_REMOVED lines=8> */
.L_x_2645:
        /* <DEDUP_REMOVED lines=12> */
.L_x_2648:
[----:B------:R-:W-:Y:S02]  /*b700*/  IMAD.MOV.U32 R162, RZ, RZ, R146 ;  /* 0x000000ffffa27224 */ /* 0x000fe400078e0092 */
.L_x_2649:
[----:B------:R-:W-:Y:S05]  /*b710*/  BSYNC B3 ;  /* 0x0000000000037941 */ /* 0x000fea0003800000 */
.L_x_2647:
        /* <DEDUP_REMOVED lines=16> */
.L_x_2653:
[----:B------:R-:W-:Y:S05]  /*b820*/  BSYNC B4 ;  /* 0x0000000000047941 */ /* 0x000fea0003800000 */
.L_x_2652:
        /* <DEDUP_REMOVED lines=43> */
.L_x_2651:
[----:B------:R-:W-:Y:S05]  /*bae0*/  BSYNC B3 ;  /* 0x0000000000037941 */ /* 0x000fea0003800000 */
.L_x_2650:
        /* <DEDUP_REMOVED lines=11> */
.L_x_2646:
[----:B------:R-:W-:Y:S05]  /*bba0*/  BSYNC B2 ;  /* 0x0000000000027941 */ /* 0x000fea0003800000 */
.L_x_2644:
        /* <DEDUP_REMOVED lines=8> */
.L_x_2655:
        /* <DEDUP_REMOVED lines=12> */
.L_x_2658:
[----:B------:R-:W-:Y:S02]  /*bcf0*/  IMAD.MOV.U32 R162, RZ, RZ, R146 ;  /* 0x000000ffffa27224 */ /* 0x000fe400078e0092 */
.L_x_2659:
[----:B------:R-:W-:Y:S05]  /*bd00*/  BSYNC B3 ;  /* 0x0000000000037941 */ /* 0x000fea0003800000 */
.L_x_2657:
        /* <DEDUP_REMOVED lines=16> */
.L_x_2663:
[----:B------:R-:W-:Y:S05]  /*be10*/  BSYNC B4 ;  /* 0x0000000000047941 */ /* 0x000fea0003800000 */
.L_x_2662:
        /* <DEDUP_REMOVED lines=43> */
.L_x_2661:
[----:B------:R-:W-:Y:S05]  /*c0d0*/  BSYNC B3 ;  /* 0x0000000000037941 */ /* 0x000fea0003800000 */
.L_x_2660:
        /* <DEDUP_REMOVED lines=11> */
.L_x_2656:
[----:B------:R-:W-:Y:S05]  /*c190*/  BSYNC B2 ;  /* 0x0000000000027941 */ /* 0x000fea0003800000 */
.L_x_2654:
        /* <DEDUP_REMOVED lines=8> */
.L_x_2665:
        /* <DEDUP_REMOVED lines=12> */
.L_x_2668:
[----:B------:R-:W-:Y:S02]  /*c2e0*/  IMAD.MOV.U32 R162, RZ, RZ, R146 ;  /* 0x000000ffffa27224 */ /* 0x000fe400078e0092 */
.L_x_2669:
[----:B------:R-:W-:Y:S05]  /*c2f0*/  BSYNC B3 ;  /* 0x0000000000037941 */ /* 0x000fea0003800000 */
.L_x_2667:
        /* <DEDUP_REMOVED lines=16> */
.L_x_2673:
[----:B------:R-:W-:Y:S05]  /*c400*/  BSYNC B4 ;  /* 0x0000000000047941 */ /* 0x000fea0003800000 */
.L_x_2672:
        /* <DEDUP_REMOVED lines=43> */
.L_x_2671:
[----:B------:R-:W-:Y:S05]  /*c6c0*/  BSYNC B3 ;  /* 0x0000000000037941 */ /* 0x000fea0003800000 */
.L_x_2670:
        /* <DEDUP_REMOVED lines=11> */
.L_x_2666:
[----:B------:R-:W-:Y:S05]  /*c780*/  BSYNC B2 ;  /* 0x0000000000027941 */ /* 0x000fea0003800000 */
.L_x_2664:
        /* <DEDUP_REMOVED lines=8> */
.L_x_2675:
        /* <DEDUP_REMOVED lines=12> */
.L_x_2678:
[----:B------:R-:W-:Y:S02]  /*c8d0*/  IMAD.MOV.U32 R162, RZ, RZ, R146 ;  /* 0x000000ffffa27224 */ /* 0x000fe400078e0092 */
.L_x_2679:
[----:B------:R-:W-:Y:S05]  /*c8e0*/  BSYNC B3 ;  /* 0x0000000000037941 */ /* 0x000fea0003800000 */
.L_x_2677:
        /* <DEDUP_REMOVED lines=16> */
.L_x_2683:
[----:B------:R-:W-:Y:S05]  /*c9f0*/  BSYNC B4 ;  /* 0x0000000000047941 */ /* 0x000fea0003800000 */
.L_x_2682:
        /* <DEDUP_REMOVED lines=43> */
.L_x_2681:
[----:B------:R-:W-:Y:S05]  /*ccb0*/  BSYNC B3 ;  /* 0x0000000000037941 */ /* 0x000fea0003800000 */
.L_x_2680:
        /* <DEDUP_REMOVED lines=11> */
.L_x_2676:
[----:B------:R-:W-:Y:S05]  /*cd70*/  BSYNC B2 ;  /* 0x0000000000027941 */ /* 0x000fea0003800000 */
.L_x_2674:
        /* <DEDUP_REMOVED lines=8> */
.L_x_2685:
        /* <DEDUP_REMOVED lines=12> */
.L_x_2688:
[----:B------:R-:W-:Y:S02]  /*cec0*/  IMAD.MOV.U32 R219, RZ, RZ, R146 ;  /* 0x000000ffffdb7224 */ /* 0x000fe400078e0092 */
.L_x_2689:
[----:B------:R-:W-:Y:S05]  /*ced0*/  BSYNC B3 ;  /* 0x0000000000037941 */ /* 0x000fea0003800000 */
.L_x_2687:
        /* <DEDUP_REMOVED lines=16> */
.L_x_2693:
[----:B------:R-:W-:Y:S05]  /*cfe0*/  BSYNC B4 ;  /* 0x0000000000047941 */ /* 0x000fea0003800000 */
.L_x_2692:
        /* <DEDUP_REMOVED lines=43> */
.L_x_2691:
[----:B------:R-:W-:Y:S05]  /*d2a0*/  BSYNC B3 ;  /* 0x0000000000037941 */ /* 0x000fea0003800000 */
.L_x_2690:
        /* <DEDUP_REMOVED lines=12> */
.L_x_2686:
[----:B------:R-:W-:Y:S05]  /*d370*/  BSYNC B2 ;  /* 0x0000000000027941 */ /* 0x000fea0003800000 */
.L_x_2684:
        /* <DEDUP_REMOVED lines=8> */
.L_x_2695:
        /* <DEDUP_REMOVED lines=12> */
.L_x_2698:
[----:B------:R-:W-:Y:S02]  /*d4c0*/  IMAD.MOV.U32 R218, RZ, RZ, R146 ;  /* 0x000000ffffda7224 */ /* 0x000fe400078e0092 */
.L_x_2699:
[----:B------:R-:W-:Y:S05]  /*d4d0*/  BSYNC B3 ;  /* 0x0000000000037941 */ /* 0x000fea0003800000 */
.L_x_2697:
        /* <DEDUP_REMOVED lines=16> */
.L_x_2703:
[----:B------:R-:W-:Y:S05]  /*d5e0*/  BSYNC B4 ;  /* 0x0000000000047941 */ /* 0x000fea0003800000 */
.L_x_2702:
        /* <DEDUP_REMOVED lines=43> */
.L_x_2701:
[----:B------:R-:W-:Y:S05]  /*d8a0*/  BSYNC B3 ;  /* 0x0000000000037941 */ /* 0x000fea0003800000 */
.L_x_2700:
        /* <DEDUP_REMOVED lines=12> */
.L_x_2696:
[----:B------:R-:W-:Y:S05]  /*d970*/  BSYNC B2 ;  /* 0x0000000000027941 */ /* 0x000fea0003800000 */
.L_x_2694:
        /* <DEDUP_REMOVED lines=8> */
.L_x_2705:
        /* <DEDUP_REMOVED lines=12> */
.L_x_2708:
[----:B------:R-:W-:Y:S02]  /*dac0*/  MOV R217, R146 ;  /* 0x0000009200d97202 */ /* 0x000fe40000000f00 */
.L_x_2709:
[----:B------:R-:W-:Y:S05]  /*dad0*/  BSYNC B3 ;  /* 0x0000000000037941 */ /* 0x000fea0003800000 */
.L_x_2707:
        /* <DEDUP_REMOVED lines=16> */
.L_x_2713:
[----:B------:R-:W-:Y:S05]  /*dbe0*/  BSYNC B4 ;  /* 0x0000000000047941 */ /* 0x000fea0003800000 */
.L_x_2712:
        /* <DEDUP_REMOVED lines=43> */
.L_x_2711:
[----:B------:R-:W-:Y:S05]  /*dea0*/  BSYNC B3 ;  /* 0x0000000000037941 */ /* 0x000fea0003800000 */
.L_x_2710:
        /* <DEDUP_REMOVED lines=12> */
.L_x_2706:
[----:B------:R-:W-:Y:S05]  /*df70*/  BSYNC B2 ;  /* 0x0000000000027941 */ /* 0x000fea0003800000 */
.L_x_2704:
[----:B------:R-:W-:Y:S01]  /*df80*/  HFMA2.MMA R233, -RZ, RZ, 0, 9.5367431640625e-07 ;  /* 0x00000010ffe97435 */ /* 0x000fe200000001ff */
[----:B------:R-:W-:Y:S01]  /*df90*/  F2FP.BF16.PACK_AB R67, R160, R161 ;  /* 0x000000a1a043723e */ /* 0x000fe200000010ff */
[----:B------:R-:W-:Y:S01]  /*dfa0*/  BSSY B2, `(.L_x_2714) ;  /* 0x000001b000027945 */ /* 0x000fe20003800000 */
[----:B------:R-:W-:Y:S02]  /*dfb0*/  F2FP.BF16.PACK_AB R66, R162, R163 ;  /* 0x000000a3a242723e */ /* 0x000fe400000010ff */
[----:B------:R-:W-:Y:S02]  /*dfc0*/  F2FP.BF16.PACK_AB R65, R164, R165 ;  /* 0x000000a5a441723e */ /* 0x000fe400000010ff */
[----:B------:R-:W-:-:S03]  /*dfd0*/  F2FP.BF16.PACK_AB R64, R166, R167 ;  /* 0x000000a7a640723e */ /* 0x000fc600000010ff */
[----:B------:R-:W-:-:S05]  /*dfe0*/  IMAD.WIDE.U32 R232, R228, R233, c[0x0][0x188] ;  /* 0x00006200e4e87625 */ /* 0x000fca00078e00e9 */
        /* <DEDUP_REMOVED lines=22> */
.L_x_2715:
[----:B------:R-:W-:Y:S05]  /*e150*/  BSYNC B2 ;  /* 0x0000000000027941 */ /* 0x000fea0003800000 */
.L_x_2714:
[----:B------:R-:W-:Y:S02]  /*e160*/  IADD3 R228, R228, 0x20, RZ ;  /* 0x00000020e4e47810 */ /* 0x000fe40007ffe0ff */
[----:B------:R-:W-:Y:S02]  /*e170*/  IADD3 R229, R229, 0x20, RZ ;  /* 0x00000020e5e57810 */ /* 0x000fe40007ffe0ff */
.L_x_2633:
[----:B------:R-:W-:Y:S05]  /*e180*/  BSYNC B1 ;  /* 0x0000000000017941 */ /* 0x000fea0003800000 */
.L_x_2632:
        /* <DEDUP_REMOVED lines=17> */
[----:B------:R-:W-:Y:S02]  /*e2a0*/  MOV R64, R145 ;  /* 0x0000009100407202 */ /* 0x000fe40000000f00 */
[----:B-----5:R-:W-:Y:S01]  /*e2b0*/  PRMT R159, RZ, 0x5410, R60 ;  /* 0x00005410ff9f7816 */ /* 0x020fe2000000003c */
[----:B------:R-:W-:Y:S05]  /*e2c0*/  BRA `(.L_x_2720) ;  /* 0x0000056000007947 */ /* 0x000fea0003800000 */
.L_x_2719:
        /* <DEDUP_REMOVED lines=12> */
.L_x_2722:
[----:B------:R-:W-:Y:S02]  /*e390*/  IMAD.MOV.U32 R154, RZ, RZ, R146 ;  /* 0x000000ffff9a7224 */ /* 0x000fe400078e0092 */
.L_x_2723:
[----:B------:R-:W-:Y:S05]  /*e3a0*/  BSYNC B3 ;  /* 0x0000000000037941 */ /* 0x000fea0003800000 */
.L_x_2721:
        /* <DEDUP_REMOVED lines=16> */
.L_x_2727:
[----:B------:R-:W-:Y:S05]  /*e4b0*/  BSYNC B4 ;  /* 0x0000000000047941 */ /* 0x000fea0003800000 */
.L_x_2726:
        /* <DEDUP_REMOVED lines=43> */
.L_x_2725:
[----:B------:R-:W-:Y:S05]  /*e770*/  BSYNC B3 ;  /* 0x0000000000037941 */ /* 0x000fea0003800000 */
.L_x_2724:
        /* <DEDUP_REMOVED lines=11> */
.L_x_2720:
[----:B------:R-:W-:Y:S05]  /*e830*/  BSYNC B2 ;  /* 0x0000000000027941 */ /* 0x000fea0003800000 */
.L_x_2718:
        /* <DEDUP_REMOVED lines=8> */
.L_x_2729:
        /* <DEDUP_REMOVED lines=12> */
.L_x_2732:
[----:B------:R-:W-:Y:S02]  /*e980*/  IMAD.MOV.U32 R154, RZ, RZ, R146 ;  /* 0x000000ffff9a7224 */ /* 0x000fe400078e0092 */
.L_x_2733:
[----:B------:R-:W-:Y:S05]  /*e990*/  BSYNC B3 ;  /* 0x0000000000037941 */ /* 0x000fea0003800000 */
.L_x_2731:
        /* <DEDUP_REMOVED lines=16> */
.L_x_2737:
[----:B------:R-:W-:Y:S05]  /*eaa0*/  BSYNC B4 ;  /* 0x0000000000047941 */ /* 0x000fea0003800000 */
.L_x_2736:
        /* <DEDUP_REMOVED lines=43> */
.L_x_2735:
[----:B------:R-:W-:Y:S05]  /*ed60*/  BSYNC B3 ;  /* 0x0000000000037941 */ /* 0x000fea0003800000 */
.L_x_2734:
        /* <DEDUP_REMOVED lines=11> */
.L_x_2730:
[----:B------:R-:W-:Y:S05]  /*ee20*/  BSYNC B2 ;  /* 0x0000000000027941 */ /* 0x000fea0003800000 */
.L_x_2728:
        /* <DEDUP_REMOVED lines=8> */
.L_x_2739:
        /* <DEDUP_REMOVED lines=12> */
.L_x_2742:
[----:B------:R-:W-:Y:S02]  /*ef70*/  IMAD.MOV.U32 R154, RZ, RZ, R146 ;  /* 0x000000ffff9a7224 */ /* 0x000fe400078e0092 */
.L_x_2743:
[----:B------:R-:W-:Y:S05]  /*ef80*/  BSYNC B3 ;  /* 0x0000000000037941 */ /* 0x000fea0003800000 */
.L_x_2741:
        /* <DEDUP_REMOVED lines=16> */
.L_x_2747:
[----:B------:R-:W-:Y:S05]  /*f090*/  BSYNC B4 ;  /* 0x0000000000047941 */ /* 0x000fea0003800000 */
.L_x_2746:
        /* <DEDUP_REMOVED lines=43> */
.L_x_2745:
[----:B------:R-:W-:Y:S05]  /*f350*/  BSYNC B3 ;  /* 0x0000000000037941 */ /* 0x000fea0003800000 */
.L_x_2744:
        /* <DEDUP_REMOVED lines=11> */
.L_x_2740:
[----:B------:R-:W-:Y:S05]  /*f410*/  BSYNC B2 ;  /* 0x0000000000027941 */ /* 0x000fea0003800000 */
.L_x_2738:
        /* <DEDUP_REMOVED lines=8> */
.L_x_2749:
        /* <DEDUP_REMOVED lines=12> */
.L_x_2752:
[----:B------:R-:W-:Y:S02]  /*f560*/  IMAD.MOV.U32 R154, RZ, RZ, R146 ;  /* 0x000000ffff9a7224 */ /* 0x000fe400078e0092 */
.L_x_2753:
[----:B------:R-:W-:Y:S05]  /*f570*/  BSYNC B3 ;  /* 0x0000000000037941 */ /* 0x000fea0003800000 */
.L_x_2751:
        /* <DEDUP_REMOVED lines=16> */
.L_x_2757:
[----:B------:R-:W-:Y:S05]  /*f680*/  BSYNC B4 ;  /* 0x0000000000047941 */ /* 0x000fea0003800000 */
.L_x_2756:
        /* <DEDUP_REMOVED lines=43> */
.L_x_2755:
[----:B------:R-:W-:Y:S05]  /*f940*/  BSYNC B3 ;  /* 0x0000000000037941 */ /* 0x000fea0003800000 */
.L_x_2754:
        /* <DEDUP_REMOVED lines=11> */
.L_x_2750:
[----:B------:R-:W-:Y:S05]  /*fa00*/  BSYNC B2 ;  /* 0x0000000000027941 */ /* 0x000fea0003800000 */
.L_x_2748:
        /* <DEDUP_REMOVED lines=8> */
.L_x_2759:
        /* <DEDUP_REMOVED lines=12> */
.L_x_2762:
[----:B------:R-:W-:Y:S02]  /*fb50*/  MOV R154, R146 ;  /* 0x00000092009a7202 */ /* 0x000fe40000000f00 */
.L_x_2763:
[----:B------:R-:W-:Y:S05]  /*fb60*/  BSYNC B3 ;  /* 0x0000000000037941 */ /* 0x000fea0003800000 */
.L_x_2761:
        /* <DEDUP_REMOVED lines=16> */
.L_x_2767:
[----:B------:R-:W-:Y:S05]  /*fc70*/  BSYNC B4 ;  /* 0x0000000000047941 */ /* 0x000fea0003800000 */
.L_x_2766:
        /* <DEDUP_REMOVED lines=43> */
.L_x_2765:
[----:B------:R-:W-:Y:S05]  /*ff30*/  BSYNC B3 ;  /* 0x0000000000037941 */ /* 0x000fea0003800000 */
.L_x_2764:
        /* <DEDUP_REMOVED lines=11> */
.L_x_2760:
[----:B------:R-:W-:Y:S05]  /*fff0*/  BSYNC B2 ;  /* 0x0000000000027941 */ /* 0x000fea0003800000 */
.L_x_2758:
        /* <DEDUP_REMOVED lines=8> */
.L_x_2769:
        /* <DEDUP_REMOVED lines=12> */
.L_x_2772:
[----:B------:R-:W-:Y:S02]  /*10140*/  IMAD.MOV.U32 R219, RZ, RZ, R146 ;  /* 0x000000ffffdb7224 */ /* 0x000fe400078e0092 */
.L_x_2773:
[----:B------:R-:W-:Y:S05]  /*10150*/  BSYNC B3 ;  /* 0x0000000000037941 */ /* 0x000fea0003800000 */
.L_x_2771:
        /* <DEDUP_REMOVED lines=16> */
.L_x_2777:
[----:B------:R-:W-:Y:S05]  /*10260*/  BSYNC B4 ;  /* 0x0000000000047941 */ /* 0x000fea0003800000 */
.L_x_2776:
        /* <DEDUP_REMOVED lines=43> */
.L_x_2775:
[----:B------:R-:W-:Y:S05]  /*10520*/  BSYNC B3 ;  /* 0x0000000000037941 */ /* 0x000fea0003800000 */
.L_x_2774:
        /* <DEDUP_REMOVED lines=12> */
.L_x_2770:
[----:B------:R-:W-:Y:S05]  /*105f0*/  BSYNC B2 ;  /* 0x0000000000027941 */ /* 0x000fea0003800000 */
.L_x_2768:
[----:B------:R-:W-:Y:S01]  /*10600*/  BSSY B2, `(.L_x_2778) ;  /* 0x000005f000027945 */ /* 0x000fe20003800000 */
[----:B------:R-:W-:Y:S05]  /*10610*/  @P3 BRA `(.L_x_2779) ;  /* 0x0000006000003947 */ /* 0x000fea0003800000 */
[----:B------:R-:W-:Y:S01]  /*10620*/  MOV R153, RZ ;  /* 0x000000ff00997202 */ /* 0x000fe20000000f00 */
[----:B------:R-:W-:Y:S01]  /*10630*/  IMAD.MOV.U32 R64, RZ, RZ, R65 ;  /* 0x000000ffff407224 */ /* 0x000fe200078e0041 */
[----:B------:R-:W-:Y:S05]  /*10640*/  @!P2 BRA `(.L_x_2780) ;  /* 0x000005a00000a947 */ /* 0x000fea0003800000 */
[----:B------:R-:W-:Y:S01]  /*10650*/  IMAD.MOV.U32 R64, RZ, RZ, R65 ;  /* 0x000000ffff407224 */ /* 0x000fe200078e0041 */
[----:B-----5:R-:W-:Y:S01]  /*10660*/  PRMT R153, RZ, 0x5410, R63 ;  /* 0x00005410ff997816 */ /* 0x020fe2000000003f */
[----:B------:R-:W-:Y:S05]  /*10670*/  BRA `(.L_x_2780) ;  /* 0x0000057000007947 */ /* 0x000fea0003800000 */
.L_x_2779:
        /* <DEDUP_REMOVED lines=12> */
.L_x_2782:
[----:B------:R-:W-:Y:S02]  /*10740*/  MOV R218, R146 ;  /* 0x0000009200da7202 */ /* 0x000fe40000000f00 */
.L_x_2783:
[----:B------:R-:W-:Y:S05]  /*10750*/  BSYNC B3 ;  /* 0x0000000000037941 */ /* 0x000fea0003800000 */
.L_x_2781:
        /* <DEDUP_REMOVED lines=16> */
.L_x_2787:
[----:B------:R-:W-:Y:S05]  /*10860*/  BSYNC B4 ;  /* 0x0000000000047941 */ /* 0x000fea0003800000 */
.L_x_2786:
        /* <DEDUP_REMOVED lines=43> */
.L_x_2785:
[----:B------:R-:W-:Y:S05]  /*10b20*/  BSYNC B3 ;  /* 0x0000000000037941 */ /* 0x000fea0003800000 */
.L_x_2784:
        /* <DEDUP_REMOVED lines=12> */
.L_x_2780:
[----:B------:R-:W-:Y:S05]  /*10bf0*/  BSYNC B2 ;  /* 0x0000000000027941 */ /* 0x000fea0003800000 */
.L_x_2778:
        /* <DEDUP_REMOVED lines=8> */
.L_x_2789:
        /* <DEDUP_REMOVED lines=12> */
.L_x_2792:
[----:B------:R-:W-:Y:S02]  /*10d40*/  IMAD.MOV.U32 R217, RZ, RZ, R146 ;  /* 0x000000ffffd97224 */ /* 0x000fe400078e0092 */
.L_x_2793:
[----:B------:R-:W-:Y:S05]  /*10d50*/  BSYNC B3 ;  /* 0x0000000000037941 */ /* 0x000fea0003800000 */
.L_x_2791:
        /* <DEDUP_REMOVED lines=16> */
.L_x_2797:
[----:B------:R-:W-:Y:S05]  /*10e60*/  BSYNC B4 ;  /* 0x0000000000047941 */ /* 0x000fea0003800000 */
.L_x_2796:
        /* <DEDUP_REMOVED lines=43> */
.L_x_2795:
[----:B------:R-:W-:Y:S05]  /*11120*/  BSYNC B3 ;  /* 0x0000000000037941 */ /* 0x000fea0003800000 */
.L_x_2794:
        /* <DEDUP_REMOVED lines=12> */
.L_x_2790:
[----:B------:R-:W-:Y:S05]  /*111f0*/  BSYNC B2 ;  /* 0x0000000000027941 */ /* 0x000fea0003800000 */
.L_x_2788:
        /* <DEDUP_REMOVED lines=29> */
.L_x_2799:
[----:B------:R-:W-:Y:S05]  /*113d0*/  BSYNC B2 ;  /* 0x0000000000027941 */ /* 0x000fea0003800000 */
.L_x_2798:
[----:B------:R-:W-:Y:S02]  /*113e0*/  IADD3 R228, R228, 0x20, RZ ;  /* 0x00000020e4e47810 */ /* 0x000fe40007ffe0ff */
[----:B------:R-:W-:Y:S02]  /*113f0*/  IADD3 R229, R229, 0x20, RZ ;  /* 0x00000020e5e57810 */ /* 0x000fe40007ffe0ff */
.L_x_2717:
[----:B------:R-:W-:Y:S05]  /*11400*/  BSYNC B1 ;  /* 0x0000000000017941 */ /* 0x000fea0003800000 */
.L_x_2716:
        /* <DEDUP_REMOVED lines=20> */
.L_x_2803:
        /* <DEDUP_REMOVED lines=12> */
.L_x_2806:
[----:B------:R-:W-:Y:S02]  /*11610*/  IMAD.MOV.U32 R196, RZ, RZ, R146 ;  /* 0x000000ffffc47224 */ /* 0x000fe400078e0092 */
.L_x_2807:
[----:B------:R-:W-:Y:S05]  /*11620*/  BSYNC B3 ;  /* 0x0000000000037941 */ /* 0x000fea0003800000 */
.L_x_2805:
        /* <DEDUP_REMOVED lines=16> */
.L_x_2811:
[----:B------:R-:W-:Y:S05]  /*11730*/  BSYNC B4 ;  /* 0x0000000000047941 */ /* 0x000fea0003800000 */
.L_x_2810:
        /* <DEDUP_REMOVED lines=43> */
.L_x_2809:
[----:B------:R-:W-:Y:S05]  /*119f0*/  BSYNC B3 ;  /* 0x0000000000037941 */ /* 0x000fea0003800000 */
.L_x_2808:
        /* <DEDUP_REMOVED lines=11> */
.L_x_2804:
[----:B------:R-:W-:Y:S05]  /*11ab0*/  BSYNC B2 ;  /* 0x0000000000027941 */ /* 0x000fea0003800000 */
.L_x_2802:
        /* <DEDUP_REMOVED lines=8> */
.L_x_2813:
        /* <DEDUP_REMOVED lines=12> */
.L_x_2816:
[----:B------:R-:W-:Y:S02]  /*11c00*/  IMAD.MOV.U32 R196, RZ, RZ, R146 ;  /* 0x000000ffffc47224 */ /* 0x000fe400078e0092 */
.L_x_2817:
[----:B------:R-:W-:Y:S05]  /*11c10*/  BSYNC B3 ;  /* 0x0000000000037941 */ /* 0x000fea0003800000 */
.L_x_2815:
        /* <DEDUP_REMOVED lines=16> */
.L_x_2821:
[----:B------:R-:W-:Y:S05]  /*11d20*/  BSYNC B4 ;  /* 0x0000000000047941 */ /* 0x000fea0003800000 */
.L_x_2820:
        /* <DEDUP_REMOVED lines=43> */
.L_x_2819:
[----:B------:R-:W-:Y:S05]  /*11fe0*/  BSYNC B3 ;  /* 0x0000000000037941 */ /* 0x000fea0003800000 */
.L_x_2818:
        /* <DEDUP_REMOVED lines=11> */
.L_x_2814:
[----:B------:R-:W-:Y:S05]  /*120a0*/  BSYNC B2 ;  /* 0x0000000000027941 */ /* 0x000fea0003800000 */
.L_x_2812:
        /* <DEDUP_REMOVED lines=8> */
.L_x_2823:
        /* <DEDUP_REMOVED lines=12> */
.L_x_2826:
[----:B------:R-:W-:Y:S02]  /*121f0*/  IMAD.MOV.U32 R198, RZ, RZ, R146 ;  /* 0x000000ffffc67224 */ /* 0x000fe400078e0092 */
.L_x_2827:
[----:B------:R-:W-:Y:S05]  /*12200*/  BSYNC B3 ;  /* 0x0000000000037941 */ /* 0x000fea0003800000 */
.L_x_2825:
        /* <DEDUP_REMOVED lines=16> */
.L_x_2831:
[----:B------:R-:W-:Y:S05]  /*12310*/  BSYNC B4 ;  /* 0x0000000000047941 */ /* 0x000fea0003800000 */
.L_x_2830:
        /* <DEDUP_REMOVED lines=43> */
.L_x_2829:
[----:B------:R-:W-:Y:S05]  /*125d0*/  BSYNC B3 ;  /* 0x0000000000037941 */ /* 0x000fea0003800000 */
.L_x_2828:
        /* <DEDUP_REMOVED lines=11> */
.L_x_2824:
[----:B------:R-:W-:Y:S05]  /*12690*/  BSYNC B2 ;  /* 0x0000000000027941 */ /* 0x000fea0003800000 */
.L_x_2822:
        /* <DEDUP_REMOVED lines=8> */
.L_x_2833:
        /* <DEDUP_REMOVED lines=12> */
.L_x_2836:
[----:B------:R-:W-:Y:S02]  /*127e0*/  IMAD.MOV.U32 R198, RZ, RZ, R146 ;  /* 0x000000ffffc67224 */ /* 0x000fe400078e0092 */
.L_x_2837:
[----:B------:R-:W-:Y:S05]  /*127f0*/  BSYNC B3 ;  /* 0x0000000000037941 */ /* 0x000fea0003800000 */
.L_x_2835:
        /* <DEDUP_REMOVED lines=16> */
.L_x_2841:
[----:B------:R-:W-:Y:S05]  /*12900*/  BSYNC B4 ;  /* 0x0000000000047941 */ /* 0x000fea0003800000 */
.L_x_2840:
        /* <DEDUP_REMOVED lines=43> */
.L_x_2839:
[----:B------:R-:W-:Y:S05]  /*12bc0*/  BSYNC B3 ;  /* 0x0000000000037941 */ /* 0x000fea0003800000 */
.L_x_2838:
        /* <DEDUP_REMOVED lines=11> */
.L_x_2834:
[----:B------:R-:W-:Y:S05]  /*12c80*/  BSYNC B2 ;  /* 0x0000000000027941 */ /* 0x000fea0003800000 */
.L_x_2832:
        /* <DEDUP_REMOVED lines=8> */
.L_x_2843:
        /* <DEDUP_REMOVED lines=12> */
.L_x_2846:
[----:B------:R-:W-:Y:S02]  /*12dd0*/  IMAD.MOV.U32 R200, RZ, RZ, R146 ;  /* 0x000000ffffc87224 */ /* 0x000fe400078e0092 */
.L_x_2847:
[----:B------:R-:W-:Y:S05]  /*12de0*/  BSYNC B3 ;  /* 0x0000000000037941 */ /* 0x000fea0003800000 */
.L_x_2845:
        /* <DEDUP_REMOVED lines=16> */
.L_x_2851:
[----:B------:R-:W-:Y:S05]  /*12ef0*/  BSYNC B4 ;  /* 0x0000000000047941 */ /* 0x000fea0003800000 */
.L_x_2850:
        /* <DEDUP_REMOVED lines=43> */
.L_x_2849:
[----:B------:R-:W-:Y:S05]  /*131b0*/  BSYNC B3 ;  /* 0x0000000000037941 */ /* 0x000fea0003800000 */
.L_x_2848:
        /* <DEDUP_REMOVED lines=11> */
.L_x_2844:
[----:B------:R-:W-:Y:S05]  /*13270*/  BSYNC B2 ;  /* 0x0000000000027941 */ /* 0x000fea0003800000 */
.L_x_2842:
        /* <DEDUP_REMOVED lines=8> */
.L_x_2853:
        /* <DEDUP_REMOVED lines=12> */
.L_x_2856:
[----:B------:R-:W-:Y:S02]  /*133c0*/  MOV R200, R146 ;  /* 0x0000009200c87202 */ /* 0x000fe40000000f00 */
.L_x_2857:
[----:B------:R-:W-:Y:S05]  /*133d0*/  BSYNC B3 ;  /* 0x0000000000037941 */ /* 0x000fea0003800000 */
.L_x_2855:
        /* <DEDUP_REMOVED lines=16> */
.L_x_2861:
[----:B------:R-:W-:Y:S05]  /*134e0*/  BSYNC B4 ;  /* 0x0000000000047941 */ /* 0x000fea0003800000 */
.L_x_2860:
        /* <DEDUP_REMOVED lines=43> */
.L_x_2859:
[----:B------:R-:W-:Y:S05]  /*137a0*/  BSYNC B3 ;  /* 0x0000000000037941 */ /* 0x000fea0003800000 */
.L_x_2858:
        /* <DEDUP_REMOVED lines=11> */
.L_x_2854:
[----:B------:R-:W-:Y:S05]  /*13860*/  BSYNC B2 ;  /* 0x0000000000027941 */ /* 0x000fea0003800000 */
.L_x_2852:
        /* <DEDUP_REMOVED lines=8> */
.L_x_2863:
        /* <DEDUP_REMOVED lines=12> */
.L_x_2866:
[----:B------:R-:W-:Y:S02]  /*139b0*/  IMAD.MOV.U32 R200, RZ, RZ, R146 ;  /* 0x000000ffffc87224 */ /* 0x000fe400078e0092 */
.L_x_2867:
[----:B------:R-:W-:Y:S05]  /*139c0*/  BSYNC B3 ;  /* 0x0000000000037941 */ /* 0x000fea0003800000 */
.L_x_2865:
        /* <DEDUP_REMOVED lines=16> */
.L_x_2871:
[----:B------:R-:W-:Y:S05]  /*13ad0*/  BSYNC B4 ;  /* 0x0000000000047941 */ /* 0x000fea0003800000 */
.L_x_2870:
        /* <DEDUP_REMOVED lines=43> */
.L_x_2869:
[----:B------:R-:W-:Y:S05]  /*13d90*/  BSYNC B3 ;  /* 0x0000000000037941 */ /* 0x000fea0003800000 */
.L_x_2868:
        /* <DEDUP_REMOVED lines=11> */
.L_x_2864:
[----:B------:R-:W-:Y:S05]  /*13e50*/  BSYNC B2 ;  /* 0x0000000000027941 */ /* 0x000fea0003800000 */
.L_x_2862:
        /* <DEDUP_REMOVED lines=8> */
.L_x_2873:
        /* <DEDUP_REMOVED lines=12> */
.L_x_2876:
[----:B------:R-:W-:Y:S02]  /*13fa0*/  IMAD.MOV.U32 R217, RZ, RZ, R146 ;  /* 0x000000ffffd97224 */ /* 0x000fe400078e0092 */
.L_x_2877:
[----:B------:R-:W-:Y:S05]  /*13fb0*/  BSYNC B3 ;  /* 0x0000000000037941 */ /* 0x000fea0003800000 */
.L_x_2875:
        /* <DEDUP_REMOVED lines=16> */
.L_x_2881:
[----:B------:R-:W-:Y:S05]  /*140c0*/  BSYNC B4 ;  /* 0x0000000000047941 */ /* 0x000fea0003800000 */
.L_x_2880:
        /* <DEDUP_REMOVED lines=43> */
.L_x_2879:
[----:B------:R-:W-:Y:S05]  /*14380*/  BSYNC B3 ;  /* 0x0000000000037941 */ /* 0x000fea0003800000 */
.L_x_2878:
        /* <DEDUP_REMOVED lines=12> */
.L_x_2874:
[----:B------:R-:W-:Y:S05]  /*14450*/  BSYNC B2 ;  /* 0x0000000000027941 */ /* 0x000fea0003800000 */
.L_x_2872:
        /* <DEDUP_REMOVED lines=29> */
.L_x_2883:
[----:B------:R-:W-:Y:S05]  /*14630*/  BSYNC B2 ;  /* 0x0000000000027941 */ /* 0x000fea0003800000 */
.L_x_2882:
[----:B------:R-:W-:Y:S02]  /*14640*/  IADD3 R228, R228, 0x20, RZ ;  /* 0x00000020e4e47810 */ /* 0x000fe40007ffe0ff */
[----:B------:R-:W-:Y:S02]  /*14650*/  IADD3 R229, R229, 0x20, RZ ;  /* 0x00000020e5e57810 */ /* 0x000fe40007ffe0ff */
.L_x_2801:
[----:B------:R-:W-:Y:S05]  /*14660*/  BSYNC B1 ;  /* 0x0000000000017941 */ /* 0x000fea0003800000 */
.L_x_2800:
[----:B------:R-:W-:Y:S01]  /*14670*/  LOP3.LUT P2, RZ, R43, 0x8, RZ, 0xc0, !PT ;  /* 0x000000082bff7812 */ /* 0x000fe2000784c0ff */
        /* <DEDUP_REMOVED lines=19> */
.L_x_2887:
        /* <DEDUP_REMOVED lines=12> */
.L_x_2890:
[----:B------:R-:W-:Y:S02]  /*14870*/  IMAD.MOV.U32 R204, RZ, RZ, R146 ;  /* 0x000000ffffcc7224 */ /* 0x000fe400078e0092 */
.L_x_2891:
[----:B------:R-:W-:Y:S05]  /*14880*/  BSYNC B3 ;  /* 0x0000000000037941 */ /* 0x000fea0003800000 */
.L_x_2889:
        /* <DEDUP_REMOVED lines=16> */
.L_x_2895:
[----:B------:R-:W-:Y:S05]  /*14990*/  BSYNC B4 ;  /* 0x0000000000047941 */ /* 0x000fea0003800000 */
.L_x_2894:
        /* <DEDUP_REMOVED lines=43> */
.L_x_2893:
[----:B------:R-:W-:Y:S05]  /*14c50*/  BSYNC B3 ;  /* 0x0000000000037941 */ /* 0x000fea0003800000 */
.L_x_2892:
        /* <DEDUP_REMOVED lines=11> */
.L_x_2888:
[----:B------:R-:W-:Y:S05]  /*14d10*/  BSYNC B2 ;  /* 0x0000000000027941 */ /* 0x000fea0003800000 */
.L_x_2886:
        /* <DEDUP_REMOVED lines=8> */
.L_x_2897:
        /* <DEDUP_REMOVED lines=12> */
.L_x_2900:
[----:B------:R-:W-:Y:S02]  /*14e60*/  IMAD.MOV.U32 R204, RZ, RZ, R146 ;  /* 0x000000ffffcc7224 */ /* 0x000fe400078e0092 */
.L_x_2901:
[----:B------:R-:W-:Y:S05]  /*14e70*/  BSYNC B3 ;  /* 0x0000000000037941 */ /* 0x000fea0003800000 */
.L_x_2899:
        /* <DEDUP_REMOVED lines=16> */
.L_x_2905:
[----:B------:R-:W-:Y:S05]  /*14f80*/  BSYNC B4 ;  /* 0x0000000000047941 */ /* 0x000fea0003800000 */
.L_x_2904:
        /* <DEDUP_REMOVED lines=43> */
.L_x_2903:
[----:B------:R-:W-:Y:S05]  /*15240*/  BSYNC B3 ;  /* 0x0000000000037941 */ /* 0x000fea0003800000 */
.L_x_2902:
        /* <DEDUP_REMOVED lines=11> */
.L_x_2898:
[----:B------:R-:W-:Y:S05]  /*15300*/  BSYNC B2 ;  /* 0x0000000000027941 */ /* 0x000fea0003800000 */
.L_x_2896:
        /* <DEDUP_REMOVED lines=8> */
.L_x_2907:
        /* <DEDUP_REMOVED lines=12> */
.L_x_2910:
[----:B------:R-:W-:Y:S02]  /*15450*/  IMAD.MOV.U32 R206, RZ, RZ, R146 ;  /* 0x000000ffffce7224 */ /* 0x000fe400078e0092 */
.L_x_2911:
[----:B------:R-:W-:Y:S05]  /*15460*/  BSYNC B3 ;  /* 0x0000000000037941 */ /* 0x000fea0003800000 */
.L_x_2909:
        /* <DEDUP_REMOVED lines=16> */
.L_x_2915:
[----:B------:R-:W-:Y:S05]  /*15570*/  BSYNC B4 ;  /* 0x0000000000047941 */ /* 0x000fea0003800000 */
.L_x_2914:
        /* <DEDUP_REMOVED lines=43> */
.L_x_2913:
[----:B------:R-:W-:Y:S05]  /*15830*/  BSYNC B3 ;  /* 0x0000000000037941 */ /* 0x000fea0003800000 */
.L_x_2912:
        /* <DEDUP_REMOVED lines=11> */
.L_x_2908:
[----:B------:R-:W-:Y:S05]  /*158f0*/  BSYNC B2 ;  /* 0x0000000000027941 */ /* 0x000fea0003800000 */
.L_x_2906:
        /* <DEDUP_REMOVED lines=8> */
.L_x_2917:
        /* <DEDUP_REMOVED lines=12> */
.L_x_2920:
[----:B------:R-:W-:Y:S02]  /*15a40*/  IMAD.MOV.U32 R206, RZ, RZ, R146 ;  /* 0x000000ffffce7224 */ /* 0x000fe400078e0092 */
.L_x_2921:
[----:B------:R-:W-:Y:S05]  /*15a50*/  BSYNC B3 ;  /* 0x0000000000037941 */ /* 0x000fea0003800000 */
.L_x_2919:
        /* <DEDUP_REMOVED lines=16> */
.L_x_2925:
[----:B------:R-:W-:Y:S05]  /*15b60*/  BSYNC B4 ;  /* 0x0000000000047941 */ /* 0x000fea0003800000 */
.L_x_2924:
        /* <DEDUP_REMOVED lines=43> */
.L_x_2923:
[----:B------:R-:W-:Y:S05]  /*15e20*/  BSYNC B3 ;  /* 0x0000000000037941 */ /* 0x000fea0003800000 */
.L_x_2922:
        /* <DEDUP_REMOVED lines=11> */
.L_x_2918:
[----:B------:R-:W-:Y:S05]  /*15ee0*/  BSYNC B2 ;  /* 0x0000000000027941 */ /* 0x000fea0003800000 */
.L_x_2916:
        /* <DEDUP_REMOVED lines=8> */
.L_x_2927:
        /* <DEDUP_REMOVED lines=12> */
.L_x_2930:
[----:B------:R-:W-:Y:S02]  /*16030*/  MOV R208, R146 ;  /* 0x0000009200d07202 */ /* 0x000fe40000000f00 */
.L_x_2931:
[----:B------:R-:W-:Y:S05]  /*16040*/  BSYNC B3 ;  /* 0x0000000000037941 */ /* 0x000fea0003800000 */
.L_x_2929:
        /* <DEDUP_REMOVED lines=16> */
.L_x_2935:
[----:B------:R-:W-:Y:S05]  /*16150*/  BSYNC B4 ;  /* 0x0000000000047941 */ /* 0x000fea0003800000 */
.L_x_2934:
        /* <DEDUP_REMOVED lines=43> */
.L_x_2933:
[----:B------:R-:W-:Y:S05]  /*16410*/  BSYNC B3 ;  /* 0x0000000000037941 */ /* 0x000fea0003800000 */
.L_x_2932:
        /* <DEDUP_REMOVED lines=11> */
.L_x_2928:
[----:B------:R-:W-:Y:S05]  /*164d0*/  BSYNC B2 ;  /* 0x0000000000027941 */ /* 0x000fea0003800000 */
.L_x_2926:
        /* <DEDUP_REMOVED lines=8> */
.L_x_2937:
        /* <DEDUP_REMOVED lines=12> */
.L_x_2940:
[----:B------:R-:W-:Y:S02]  /*16620*/  IMAD.MOV.U32 R208, RZ, RZ, R146 ;  /* 0x000000ffffd07224 */ /* 0x000fe400078e0092 */
.L_x_2941:
[----:B------:R-:W-:Y:S05]  /*16630*/  BSYNC B3 ;  /* 0x0000000000037941 */ /* 0x000fea0003800000 */
.L_x_2939:
        /* <DEDUP_REMOVED lines=16> */
.L_x_2945:
[----:B------:R-:W-:Y:S05]  /*16740*/  BSYNC B4 ;  /* 0x0000000000047941 */ /* 0x000fea0003800000 */
.L_x_2944:
        /* <DEDUP_REMOVED lines=43> */
.L_x_2943:
[----:B------:R-:W-:Y:S05]  /*16a00*/  BSYNC B3 ;  /* 0x0000000000037941 */ /* 0x000fea0003800000 */
.L_x_2942:
        /* <DEDUP_REMOVED lines=11> */
.L_x_2938:
[----:B------:R-:W-:Y:S05]  /*16ac0*/  BSYNC B2 ;  /* 0x0000000000027941 */ /* 0x000fea0003800000 */
.L_x_2936:
        /* <DEDUP_REMOVED lines=8> */
.L_x_2947:
        /* <DEDUP_REMOVED lines=12> */
.L_x_2950:
[----:B------:R-:W-:Y:S02]  /*16c10*/  IMAD.MOV.U32 R208, RZ, RZ, R146 ;  /* 0x000000ffffd07224 */ /* 0x000fe400078e0092 */
.L_x_2951:
[----:B------:R-:W-:Y:S05]  /*16c20*/  BSYNC B3 ;  /* 0x0000000000037941 */ /* 0x000fea0003800000 */
.L_x_2949:
        /* <DEDUP_REMOVED lines=16> */
.L_x_2955:
[----:B------:R-:W-:Y:S05]  /*16d30*/  BSYNC B4 ;  /* 0x0000000000047941 */ /* 0x000fea0003800000 */
.L_x_2954:
        /* <DEDUP_REMOVED lines=43> */
.L_x_2953:
[----:B------:R-:W-:Y:S05]  /*16ff0*/  BSYNC B3 ;  /* 0x0000000000037941 */ /* 0x000fea0003800000 */
.L_x_2952:
        /* <DEDUP_REMOVED lines=11> */
.L_x_2948:
[----:B------:R-:W-:Y:S05]  /*170b0*/  BSYNC B2 ;  /* 0x0000000000027941 */ /* 0x000fea0003800000 */
.L_x_2946:
        /* <DEDUP_REMOVED lines=8> */
.L_x_2957:
        /* <DEDUP_REMOVED lines=12> */
.L_x_2960:
[----:B------:R-:W-:Y:S02]  /*17200*/  IMAD.MOV.U32 R217, RZ, RZ, R146 ;  /* 0x000000ffffd97224 */ /* 0x000fe400078e0092 */
.L_x_2961:
[----:B------:R-:W-:Y:S05]  /*17210*/  BSYNC B3 ;  /* 0x0000000000037941 */ /* 0x000fea0003800000 */
.L_x_2959:
        /* <DEDUP_REMOVED lines=16> */
.L_x_2965:
[----:B------:R-:W-:Y:S05]  /*17320*/  BSYNC B4 ;  /* 0x0000000000047941 */ /* 0x000fea0003800000 */
.L_x_2964:
        /* <DEDUP_REMOVED lines=43> */
.L_x_2963:
[----:B------:R-:W-:Y:S05]  /*175e0*/  BSYNC B3 ;  /* 0x0000000000037941 */ /* 0x000fea0003800000 */
.L_x_2962:
        /* <DEDUP_REMOVED lines=12> */
.L_x_2958:
[----:B------:R-:W-:Y:S05]  /*176b0*/  BSYNC B2 ;  /* 0x0000000000027941 */ /* 0x000fea0003800000 */
.L_x_2956:
        /* <DEDUP_REMOVED lines=24> */
[----:B------:R-:W-:Y:S01]  /*17840*/  HFMA2.MMA R66, -RZ, RZ, 0, 4.76837158203125e-07 ;  /* 0x00000008ff427435 */ /* 0x000fe200000001ff */
[----:B------:R-:W-:Y:S02]  /*17850*/  LOP3.LUT R65, R231, R65, RZ, 0xfc, !PT ;  /* 0x00000041e7417212 */ /* 0x000fe400078efcff */
[----:B------:R-:W-:-:S07]  /*17860*/  LOP3.LUT R64, R235, 0xff, R224, 0xf8, !PT ;  /* 0x000000ffeb407812 */ /* 0x000fce00078ef8e0 */
[----:B------:R-:W-:-:S05]  /*17870*/  IMAD.WIDE.U32 R66, R229, R66, c[0x0][0x190] ;  /* 0x00006400e5427625 */ /* 0x000fca00078e0042 */
[----:B------:R0:W-:Y:S02]  /*17880*/  STG.E.64 [R66.64], R64 ;  /* 0x0000004042007986 */ /* 0x0001e4000c101b06 */
.L_x_2967:
[----:B------:R-:W-:Y:S05]  /*17890*/  BSYNC B2 ;  /* 0x0000000000027941 */ /* 0x000fea0003800000 */
.L_x_2966:
[----:B------:R-:W-:Y:S02]  /*178a0*/  IADD3 R228, R228, 0x20, RZ ;  /* 0x00000020e4e47810 */ /* 0x000fe40007ffe0ff */
[----:B------:R-:W-:Y:S02]  /*178b0*/  IADD3 R229, R229, 0x20, RZ ;  /* 0x00000020e5e57810 */ /* 0x000fe40007ffe0ff */
.L_x_2885:
[----:B------:R-:W-:Y:S05]  /*178c0*/  BSYNC B1 ;  /* 0x0000000000017941 */ /* 0x000fea0003800000 */
.L_x_2884:
        /* <DEDUP_REMOVED lines=20> */
.L_x_2971:
        /* <DEDUP_REMOVED lines=12> */
.L_x_2974:
[----:B------:R-:W-:Y:S02]  /*17ad0*/  IMAD.MOV.U32 R212, RZ, RZ, R146 ;  /* 0x000000ffffd47224 */ /* 0x000fe400078e0092 */
.L_x_2975:
[----:B------:R-:W-:Y:S05]  /*17ae0*/  BSYNC B3 ;  /* 0x0000000000037941 */ /* 0x000fea0003800000 */
.L_x_2973:
        /* <DEDUP_REMOVED lines=16> */
.L_x_2979:
[----:B------:R-:W-:Y:S05]  /*17bf0*/  BSYNC B4 ;  /* 0x0000000000047941 */ /* 0x000fea0003800000 */
.L_x_2978:
        /* <DEDUP_REMOVED lines=43> */
.L_x_2977:
[----:B------:R-:W-:Y:S05]  /*17eb0*/  BSYNC B3 ;  /* 0x0000000000037941 */ /* 0x000fea0003800000 */
.L_x_2976:
        /* <DEDUP_REMOVED lines=11> */
.L_x_2972:
[----:B------:R-:W-:Y:S05]  /*17f70*/  BSYNC B2 ;  /* 0x0000000000027941 */ /* 0x000fea0003800000 */
.L_x_2970:
        /* <DEDUP_REMOVED lines=8> */
.L_x_2981:
        /* <DEDUP_REMOVED lines=12> */
.L_x_2984:
[----:B------:R-:W-:Y:S02]  /*180c0*/  IMAD.MOV.U32 R212, RZ, RZ, R146 ;  /* 0x000000ffffd47224 */ /* 0x000fe400078e0092 */
.L_x_2985:
[----:B------:R-:W-:Y:S05]  /*180d0*/  BSYNC B3 ;  /* 0x0000000000037941 */ /* 0x000fea0003800000 */
.L_x_2983:
        /* <DEDUP_REMOVED lines=16> */
.L_x_2989:
[----:B------:R-:W-:Y:S05]  /*181e0*/  BSYNC B4 ;  /* 0x0000000000047941 */ /* 0x000fea0003800000 */
.L_x_2988:
        /* <DEDUP_REMOVED lines=43> */
.L_x_2987:
[----:B------:R-:W-:Y:S05]  /*184a0*/  BSYNC B3 ;  /* 0x0000000000037941 */ /* 0x000fea0003800000 */
.L_x_2986:
        /* <DEDUP_REMOVED lines=11> */
.L_x_2982:
[----:B------:R-:W-:Y:S05]  /*18560*/  BSYNC B2 ;  /* 0x0000000000027941 */ /* 0x000fea0003800000 */
.L_x_2980:
        /* <DEDUP_REMOVED lines=8> */
.L_x_2991:
        /* <DEDUP_REMOVED lines=12> */
.L_x_2994:
[----:B------:R-:W-:Y:S02]  /*186b0*/  IMAD.MOV.U32 R214, RZ, RZ, R146 ;  /* 0x000000ffffd67224 */ /* 0x000fe400078e0092 */
.L_x_2995:
[----:B------:R-:W-:Y:S05]  /*186c0*/  BSYNC B3 ;  /* 0x0000000000037941 */ /* 0x000fea0003800000 */
.L_x_2993:
        /* <DEDUP_REMOVED lines=16> */
.L_x_2999:
[----:B------:R-:W-:Y:S05]  /*187d0*/  BSYNC B4 ;  /* 0x0000000000047941 */ /* 0x000fea0003800000 */
.L_x_2998:
        /* <DEDUP_REMOVED lines=43> */
.L_x_2997:
[----:B------:R-:W-:Y:S05]  /*18a90*/  BSYNC B3 ;  /* 0x0000000000037941 */ /* 0x000fea0003800000 */
.L_x_2996:
        /* <DEDUP_REMOVED lines=11> */
.L_x_2992:
[----:B------:R-:W-:Y:S05]  /*18b50*/  BSYNC B2 ;  /* 0x0000000000027941 */ /* 0x000fea0003800000 */
.L_x_2990:
        /* <DEDUP_REMOVED lines=8> */
.L_x_3001:
        /* <DEDUP_REMOVED lines=12> */
.L_x_3004:
[----:B------:R-:W-:Y:S02]  /*18ca0*/  MOV R214, R146 ;  /* 0x0000009200d67202 */ /* 0x000fe40000000f00 */
.L_x_3005:
[----:B------:R-:W-:Y:S05]  /*18cb0*/  BSYNC B3 ;  /* 0x0000000000037941 */ /* 0x000fea0003800000 */
.L_x_3003:
        /* <DEDUP_REMOVED lines=16> */
.L_x_3009:
[----:B------:R-:W-:Y:S05]  /*18dc0*/  BSYNC B4 ;  /* 0x0000000000047941 */ /* 0x000fea0003800000 */
.L_x_3008:
        /* <DEDUP_REMOVED lines=43> */
.L_x_3007:
[----:B------:R-:W-:Y:S05]  /*19080*/  BSYNC B3 ;  /* 0x0000000000037941 */ /* 0x000fea0003800000 */
.L_x_3006:
        /* <DEDUP_REMOVED lines=11> */
.L_x_3002:
[----:B------:R-:W-:Y:S05]  /*19140*/  BSYNC B2 ;  /* 0x0000000000027941 */ /* 0x000fea0003800000 */
.L_x_3000:
        /* <DEDUP_REMOVED lines=8> */
.L_x_3011:
        /* <DEDUP_REMOVED lines=12> */
.L_x_3014:
[----:B------:R-:W-:Y:S02]  /*19290*/  IMAD.MOV.U32 R216, RZ, RZ, R146 ;  /* 0x000000ffffd87224 */ /* 0x000fe400078e0092 */
.L_x_3015:
[----:B------:R-:W-:Y:S05]  /*192a0*/  BSYNC B3 ;  /* 0x0000000000037941 */ /* 0x000fea0003800000 */
.L_x_3013:
        /* <DEDUP_REMOVED lines=16> */
.L_x_3019:
[----:B------:R-:W-:Y:S05]  /*193b0*/  BSYNC B4 ;  /* 0x0000000000047941 */ /* 0x000fea0003800000 */
.L_x_3018:
        /* <DEDUP_REMOVED lines=43> */
.L_x_3017:
[----:B------:R-:W-:Y:S05]  /*19670*/  BSYNC B3 ;  /* 0x0000000000037941 */ /* 0x000fea0003800000 */
.L_x_3016:
        /* <DEDUP_REMOVED lines=11> */
.L_x_3012:
[----:B------:R-:W-:Y:S05]  /*19730*/  BSYNC B2 ;  /* 0x0000000000027941 */ /* 0x000fea0003800000 */
.L_x_3010:
        /* <DEDUP_REMOVED lines=8> */
.L_x_3021:
        /* <DEDUP_REMOVED lines=12> */
.L_x_3024:
[----:B------:R-:W-:Y:S02]  /*19880*/  IMAD.MOV.U32 R216, RZ, RZ, R146 ;  /* 0x000000ffffd87224 */ /* 0x000fe400078e0092 */
.L_x_3025:
[----:B------:R-:W-:Y:S05]  /*19890*/  BSYNC B3 ;  /* 0x0000000000037941 */ /* 0x000fea0003800000 */
.L_x_3023:
        /* <DEDUP_REMOVED lines=16> */
.L_x_3029:
[----:B------:R-:W-:Y:S05]  /*199a0*/  BSYNC B4 ;  /* 0x0000000000047941 */ /* 0x000fea0003800000 */
.L_x_3028:
        /* <DEDUP_REMOVED lines=43> */
.L_x_3027:
[----:B------:R-:W-:Y:S05]  /*19c60*/  BSYNC B3 ;  /* 0x0000000000037941 */ /* 0x000fea0003800000 */
.L_x_3026:
        /* <DEDUP_REMOVED lines=11> */
.L_x_3022:
[----:B------:R-:W-:Y:S05]  /*19d20*/  BSYNC B2 ;  /* 0x0000000000027941 */ /* 0x000fea0003800000 */
.L_x_3020:
        /* <DEDUP_REMOVED lines=8> */
.L_x_3031:
        /* <DEDUP_REMOVED lines=12> */
.L_x_3034:
[----:B------:R-:W-:Y:S02]  /*19e70*/  IMAD.MOV.U32 R216, RZ, RZ, R146 ;  /* 0x000000ffffd87224 */ /* 0x000fe400078e0092 */
.L_x_3035:
[----:B------:R-:W-:Y:S05]  /*19e80*/  BSYNC B3 ;  /* 0x0000000000037941 */ /* 0x000fea0003800000 */
.L_x_3033:
        /* <DEDUP_REMOVED lines=16> */
.L_x_3039:
[----:B------:R-:W-:Y:S05]  /*19f90*/  BSYNC B4 ;  /* 0x0000000000047941 */ /* 0x000fea0003800000 */
.L_x_3038:
        /* <DEDUP_REMOVED lines=43> */
.L_x_3037:
[----:B------:R-:W-:Y:S05]  /*1a250*/  BSYNC B3 ;  /* 0x0000000000037941 */ /* 0x000fea0003800000 */
.L_x_3036:
        /* <DEDUP_REMOVED lines=11> */
.L_x_3032:
[----:B------:R-:W-:Y:S05]  /*1a310*/  BSYNC B2 ;  /* 0x0000000000027941 */ /* 0x000fea0003800000 */
.L_x_3030:
        /* <DEDUP_REMOVED lines=8> */
.L_x_3041:
        /* <DEDUP_REMOVED lines=12> */
.L_x_3044:
[----:B------:R-:W-:Y:S02]  /*1a460*/  IMAD.MOV.U32 R230, RZ, RZ, R146 ;  /* 0x000000ffffe67224 */ /* 0x000fe400078e0092 */
.L_x_3045:
[----:B------:R-:W-:Y:S05]  /*1a470*/  BSYNC B3 ;  /* 0x0000000000037941 */ /* 0x000fea0003800000 */
.L_x_3043:
        /* <DEDUP_REMOVED lines=16> */
.L_x_3049:
[----:B------:R-:W-:Y:S05]  /*1a580*/  BSYNC B4 ;  /* 0x0000000000047941 */ /* 0x000fea0003800000 */
.L_x_3048:
        /* <DEDUP_REMOVED lines=43> */
.L_x_3047:
[----:B------:R-:W-:Y:S05]  /*1a840*/  BSYNC B3 ;  /* 0x0000000000037941 */ /* 0x000fea0003800000 */
.L_x_3046:
        /* <DEDUP_REMOVED lines=11> */
.L_x_3042:
[----:B------:R-:W-:Y:S05]  /*1a900*/  BSYNC B2 ;  /* 0x0000000000027941 */ /* 0x000fea0003800000 */
.L_x_3040:
[----:B------:R-:W-:Y:S01]  /*1a910*/  IMAD.MOV.U32 R231, RZ, RZ, 0x10 ;  /* 0x00000010ffe77424 */ /* 0x000fe200078e00ff */
[----:B------:R-:W-:Y:S02]  /*1a920*/  F2FP.BF16.PACK_AB R67, R216, R215 ;  /* 0x000000d7d843723e */ /* 0x000fe400000010ff */
[----:B------:R-:W-:Y:S01]  /*1a930*/  F2FP.BF16.PACK_AB R66, R214, R213 ;  /* 0x000000d5d642723e */ /* 0x000fe200000010ff */
[----:B------:R-:W-:Y:S01]  /*1a940*/  IMAD.WIDE.U32 R230, R228, R231, c[0x0][0x188] ;  /* 0x00006200e4e67625 */ /* 0x000fe200078e00e7 */
[----:B------:R-:W-:Y:S02]  /*1a950*/  F2FP.BF16.PACK_AB R65, R212, R211 ;  /* 0x000000d3d441723e */ /* 0x000fe400000010ff */
[----:B------:R-:W-:-:S05]  /*1a960*/  F2FP.BF16.PACK_AB R64, R210, R209 ;  /* 0x000000d1d240723e */ /* 0x000fca00000010ff */
[----:B------:R0:W-:Y:S01]  /*1a970*/  STG.E.128 [R230.64], R64 ;  /* 0x00000040e6007986 */ /* 0x0001e2000c101d06 */
[----:B------:R-:W-:Y:S05]  /*1a980*/  @!P1 BRA `(.L_x_2969) ;  /* 0x0000014000009947 */ /* 0x000fea0003800000 */
[----:B0-----:R-:W-:Y:S01]  /*1a990*/  SHF.L.U32 R65, R218, 0x10, RZ ;  /* 0x00000010da417819 */ /* 0x001fe200000006ff */
[----:B------:R-:W-:Y:S01]  /*1a9a0*/  IMAD.MOV.U32 R228, RZ, RZ, 0x8 ;  /* 0x00000008ffe47424 */ /* 0x000fe200078e00ff */
        /* <DEDUP_REMOVED lines=14> */
[----:B------:R-:W-:Y:S01]  /*1aa90*/  IMAD.WIDE.U32 R66, R229, R228, c[0x0][0x190] ;  /* 0x00006400e5427625 */ /* 0x000fe200078e00e4 */
[----:B------:R-:W-:Y:S02]  /*1aaa0*/  LOP3.LUT R65, R233, R65, RZ, 0xfc, !PT ;  /* 0x00000041e9417212 */ /* 0x000fe400078efcff */
[----:B------:R-:W-:-:S05]  /*1aab0*/  LOP3.LUT R64, R235, 0xff, R224, 0xf8, !PT ;  /* 0x000000ffeb407812 */ /* 0x000fca00078ef8e0 */
[----:B------:R0:W-:Y:S02]  /*1aac0*/  STG.E.64 [R66.64], R64 ;  /* 0x0000004042007986 */ /* 0x0001e4000c101b06 */
.L_x_2969:
[----:B------:R-:W-:Y:S05]  /*1aad0*/  BSYNC B1 ;  /* 0x0000000000017941 */ /* 0x000fea0003800000 */
.L_x_2968:
        /* <DEDUP_REMOVED lines=81> */
.L_x_3070:
[----:B-1----:R-:W-:Y:S01]  /*1aff0*/  FADD.FTZ R232, R66, R65 ;  /* 0x0000004142e87221 */ /* 0x002fe20000010000 */
[----:B------:R-:W-:Y:S05]  /*1b000*/  BRA.DIV ~URZ, `(.L_x_3051) ;  /* 0x00001da27f007947 */ /* 0x000fea000b800000 */
[----:B------:R-:W1:Y:S01]  /*1b010*/  SHFL.BFLY PT, R64, R232, 0x2, 0x1f ;  /* 0x0c401f00e8407f89 */ /* 0x000e6200000e0000 */
        /* <DEDUP_REMOVED lines=149> */
.L_x_3071:
[----:B------:R-:W-:Y:S01]  /*1b970*/  LOP3.LUT P2, RZ, R225, 0x1f, RZ, 0xc0, !PT ;  /* 0x0000001fe1ff7812 */ /* 0x000fe2000784c0ff */
[----:B-1----:R-:W-:Y:S01]  /*1b980*/  FADD.FTZ R231, R231, R228 ;  /* 0x000000e4e7e77221 */ /* 0x002fe20000010000 */
[----:B------:R-:W-:Y:S01]  /*1b990*/  BSSY B1, `(.L_x_3052) ;  /* 0x0000133000017945 */ /* 0x000fe20003800000 */
[----:B------:R-:W-:-:S10]  /*1b9a0*/  IMAD.MOV.U32 R230, RZ, RZ, c[0x0][0x1e0] ;  /* 0x00007800ffe67624 */ /* 0x000fd400078e00ff */
[----:B------:R-:W-:-:S04]  /*1b9b0*/  @!P2 LEA R66, P1, R42, c[0x0][0x1a0], 0x2 ;  /* 0x000068002a42aa11 */ /* 0x000fc800078210ff */
[C---:B------:R-:W-:Y:S02]  /*1b9c0*/  @!P2 LEA.HI.X R67, R42.reuse, c[0x0][0x1a4], R227, 0x2, P1 ;  /* 0x000069002a43aa11 */ /* 0x040fe400008f14e3 */
[----:B------:R-:W-:-:S03]  /*1b9d0*/  @!P2 LEA R64, P1, R42, c[0x0][0x1a8], 0x2 ;  /* 0x00006a002a40aa11 */ /* 0x000fc600078210ff */
[----:B------:R1:W-:Y:S01]  /*1b9e0*/  @!P2 STG.E [R66.64], R229 ;  /* 0x000000e54200a986 */ /* 0x0003e2000c101906 */
[----:B------:R-:W-:Y:S01]  /*1b9f0*/  @!P2 LEA.HI.X R65, R42, c[0x0][0x1ac], R227, 0x2, P1 ;  /* 0x00006b002a41aa11 */ /* 0x000fe200008f14e3 */
[----:B------:R-:W-:Y:S01]  /*1ba00*/  FMUL.FTZ R227, R229, R229 ;  /* 0x000000e5e5e37220 */ /* 0x000fe20000410000 */
[----:B------:R-:W-:-:S04]  /*1ba10*/  ISETP.NE.AND P1, PT, RZ, UR8, PT ;  /* 0x00000008ff007c0c */ /* 0x000fc8000bf25270 */
[----:B0-----:R-:W-:Y:S01]  /*1ba20*/  FSEL R228, R227, RZ, P1 ;  /* 0x000000ffe3e47208 */ /* 0x001fe20000800000 */
[----:B------:R-:W-:-:S04]  /*1ba30*/  FFMA.FTZ R227, R231, R230, c[0x0][0x228] ;  /* 0x00008a00e7e37623 */ /* 0x000fc800000100e6 */
[----:B------:R-:W-:-:S06]  /*1ba40*/  FADD.FTZ R228, R227, R228 ;  /* 0x000000e4e3e47221 */ /* 0x000fcc0000010000 */
[----:B------:R-:W0:Y:S02]  /*1ba50*/  MUFU.RSQ R228, R228 ;  /* 0x000000e400e47308 */ /* 0x000e240000001400 */
[----:B0-----:R1:W-:Y:S01]  /*1ba60*/  @!P2 STG.E [R64.64], R228 ;  /* 0x000000e44000a986 */ /* 0x0013e2000c101906 */
[----:B-----5:R-:W-:-:S13]  /*1ba70*/  ISETP.GE.AND P2, PT, R226, 0x1, PT ;  /* 0x00000001e200780c */ /* 0x020fda0003f46270 */
[----:B------:R-:W-:Y:S05]  /*1ba80*/  @!P2 BRA `(.L_x_3053) ;  /* 0x000012300000a947 */ /* 0x000fea0003800000 */
[----:B-1----:R-:W-:Y:S01]  /*1ba90*/  IADD3 R226, R226, -0x1, RZ ;  /* 0xffffffffe2e27810 */ /* 0x002fe20007ffe0ff */
        /* <DEDUP_REMOVED lines=8> */
[--C-:B------:R-:W-:Y:S02]  /*1bb20*/  FADD.FTZ R65, R191, -R227.reuse ;  /* 0x800000e3bf417221 */ /* 0x100fe40000010000 */
        /* <DEDUP_REMOVED lines=31> */
.L_x_3055:
[----:B------:R-:W-:Y:S05]  /*1bd20*/  BSYNC B2 ;  /* 0x0000000000027941 */ /* 0x000fea0003800000 */
.L_x_3054:
[----:B------:R-:W-:Y:S01]  /*1bd30*/  LOP3.LUT P1, RZ, R43, 0x100, RZ, 0xc0, !PT ;  /* 0x000001002bff7812 */ /* 0x000fe2000782c0ff */
        /* <DEDUP_REMOVED lines=34> */
.L_x_3057:
[----:B------:R-:W-:Y:S05]  /*1bf60*/  BSYNC B2 ;  /* 0x0000000000027941 */ /* 0x000fea0003800000 */
.L_x_3056:
        /* <DEDUP_REMOVED lines=35> */
.L_x_3059:
[----:B------:R-:W-:Y:S05]  /*1c1a0*/  BSYNC B2 ;  /* 0x0000000000027941 */ /* 0x000fea0003800000 */
.L_x_3058:
[----:B------:R-:W-:Y:S01]  /*1c1b0*/  LOP3.LUT P1, RZ, R43, 0x40, RZ, 0xc0, !PT ;  /* 0x000000402bff7812 */ /* 0x000fe2000782c0ff */
        /* <DEDUP_REMOVED lines=34> */
.L_x_3061:
[----:B------:R-:W-:Y:S05]  /*1c3e0*/  BSYNC B2 ;  /* 0x0000000000027941 */ /* 0x000fea0003800000 */
.L_x_3060:
        /* <DEDUP_REMOVED lines=35> */
.L_x_3063:
[----:B------:R-:W-:Y:S05]  /*1c620*/  BSYNC B2 ;  /* 0x0000000000027941 */ /* 0x000fea0003800000 */
.L_x_3062:
        /* <DEDUP_REMOVED lines=35> */
.L_x_3065:
[----:B------:R-:W-:Y:S05]  /*1c860*/  BSYNC B2 ;  /* 0x0000000000027941 */ /* 0x000fea0003800000 */
.L_x_3064:
        /* <DEDUP_REMOVED lines=35> */
.L_x_3067:
[----:B------:R-:W-:Y:S05]  /*1caa0*/  BSYNC B2 ;  /* 0x0000000000027941 */ /* 0x000fea0003800000 */
.L_x_3066:
[----:B------:R-:W-:-:S13]  /*1cab0*/  LOP3.LUT P1, RZ, R43, 0x2, RZ, 0xc0, !PT ;  /* 0x000000022bff7812 */ /* 0x000fda000782c0ff */
        /* <DEDUP_REMOVED lines=22> */
[----:B------:R-:W-:Y:S01]  /*1cc20*/  FFMA.FTZ R66, R134, R233, R149 ;  /* 0x000000e986427223 */ /* 0x000fe20000010095 */
[----:B------:R-:W-:Y:S01]  /*1cc30*/  F2FP.BF16.PACK_AB R65, R226, R65 ;  /* 0x00000041e241723e */ /* 0x000fe200000010ff */
[----:B------:R-:W-:Y:S01]  /*1cc40*/  FFMA.FTZ R237, R136, R237, R151 ;  /* 0x000000ed88ed7223 */ /* 0x000fe20000010097 */
[----:B------:R-:W-:Y:S01]  /*1cc50*/  F2FP.BF16.PACK_AB R64, R227, R64 ;  /* 0x00000040e340723e */ /* 0x000fe200000010ff */
[----:B------:R-:W-:-:S02]  /*1cc60*/  FFMA.FTZ R235, R137, R235, R150 ;  /* 0x000000eb89eb7223 */ /* 0x000fc40000010096 */
[----:B------:R-:W-:Y:S01]  /*1cc70*/  IMAD.MOV.U32 R230, RZ, RZ, 0x10 ;  /* 0x00000010ffe67424 */ /* 0x000fe200078e00ff */
[----:B------:R-:W-:Y:S02]  /*1cc80*/  F2FP.BF16.PACK_AB R67, R228, R237 ;  /* 0x000000ede443723e */ /* 0x000fe400000010ff */
[----:B------:R-:W-:Y:S01]  /*1cc90*/  F2FP.BF16.PACK_AB R66, R235, R66 ;  /* 0x00000042eb42723e */ /* 0x000fe200000010ff */
[----:B------:R-:W-:-:S05]  /*1cca0*/  IMAD.WIDE.U32 R226, R225, R230, c[0x0][0x208] ;  /* 0x00008200e1e27625 */ /* 0x000fca00078e00e6 */
[----:B------:R0:W-:Y:S02]  /*1ccb0*/  STG.E.128 [R226.64], R64 ;  /* 0x00000040e2007986 */ /* 0x0001e4000c101d06 */
.L_x_3053:
[----:B-1----:R-:W-:Y:S05]  /*1ccc0*/  BSYNC B1 ;  /* 0x0000000000017941 */ /* 0x002fea0003800000 */
.L_x_3052:
[----:B0-----:R-:W-:-:S05]  /*1ccd0*/  IMAD.MOV.U32 R65, RZ, RZ, c[0x0][0x160] ;  /* 0x00005800ff417624 */ /* 0x001fca00078e00ff */
[----:B------:R-:W-:-:S04]  /*1cce0*/  LEA R42, R65, R42, 0x2 ;  /* 0x0000002a412a7211 */ /* 0x000fc800078e10ff */
[----:B------:R-:W-:-:S13]  /*1ccf0*/  ISETP.GE.AND P1, PT, R42, c[0x0][0x164], PT ;  /* 0x000059002a007a0c */ /* 0x000fda0003f26270 */
[----:B------:R-:W-:Y:S01]  /*1cd00*/  @P1 CALL.REL.NOINC `(.L_x_3068) ;  /* 0x0000001000001944 */ /* 0x000fe20003c00000 */
[----:B------:R-:W-:Y:S05]  /*1cd10*/  BRA `(.L_x_3069) ;  /* 0xfffe495000007947 */ /* 0x000fea000383ffff */
.L_x_3068:
[----:B------:R-:W-:Y:S05]  /*1cd20*/  BSYNC B0 ;  /* 0x0000000000007941 */ /* 0x000fea0003800000 */
.L_x_2379:
[----:B------:R-:W-:Y:S05]  /*1cd30*/  EXIT ;  /* 0x000000000000794d */ /* 0x000fea0003800000 */
.L_x_3050:
[----:B------:R-:W-:Y:S01]  /*1cd40*/  IMAD.MOV.U32 R231, RZ, RZ, 0x1 ;  /* 0x00000001ffe77424 */ /* 0x000fe200078e00ff */
[----:B------:R-:W-:Y:S01]  /*1cd50*/  MOV R64, 0x1cd90 ;  /* 0x0001cd9000407802 */ /* 0x000fe20000000f00 */
[----:B------:R-:W-:Y:S02]  /*1cd60*/  IMAD.MOV.U32 R67, RZ, RZ, 0x1f ;  /* 0x0000001fff437424 */ /* 0x000fe400078e00ff */
[----:B------:R-:W-:Y:S02]  /*1cd70*/  IMAD.MOV.U32 R230, RZ, RZ, -0x1 ;  /* 0xffffffffffe67424 */ /* 0x000fe400078e00ff */
[----:B-----5:R-:W-:Y:S05]  /*1cd80*/  CALL.REL.NOINC `($__internal_10_$__cuda_sm70_shflsync_bfly_p) ;  /* 0x00000bf000007944 */ /* 0x020fea0003c00000 */
[----:B-1----:R-:W-:Y:S01]  /*1cd90*/  IMAD.MOV.U32 R65, RZ, RZ, R231 ;  /* 0x000000ffff417224 */ /* 0x002fe200078e00e7 */
[----:B0-----:R-:W-:Y:S05]  /*1cda0*/  BRA `(.L_x_3070) ;  /* 0xffffe24000007947 */ /* 0x001fea000383ffff */
.L_x_3051:
[----:B0-----:R-:W-:Y:S01]  /*1cdb0*/  IMAD.MOV.U32 R66, RZ, RZ, R232 ;  /* 0x000000ffff427224 */ /* 0x001fe200078e00e8 */
[----:B------:R-:W-:Y:S01]  /*1cdc0*/  MOV R231, 0x2 ;  /* 0x0000000200e77802 */ /* 0x000fe20000000f00 */
[----:B------:R-:W-:Y:S01]  /*1cdd0*/  IMAD.MOV.U32 R67, RZ, RZ, 0x1f ;  /* 0x0000001fff437424 */ /* 0x000fe200078e00ff */
[----:B------:R-:W-:Y:S01]  /*1cde0*/  MOV R64, 0x1ce10 ;  /* 0x0001ce1000407802 */ /* 0x000fe20000000f00 */
[----:B------:R-:W-:Y:S02]  /*1cdf0*/  IMAD.MOV.U32 R230, RZ, RZ, -0x1 ;  /* 0xffffffffffe67424 */ /* 0x000fe400078e00ff */
[----:B-----5:R-:W-:Y:S05]  /*1ce00*/  CALL.REL.NOINC `($__internal_10_$__cuda_sm70_shflsync_bfly_p) ;  /* 0x00000b7000007944 */ /* 0x020fea0003c00000 */
[----:B01----:R-:W-:Y:S01]  /*1ce10*/  FADD.FTZ R66, R232, R231 ;  /* 0x000000e7e8427221 */ /* 0x003fe20000010000 */
[----:B------:R-:W-:Y:S01]  /*1ce20*/  MOV R64, 0x1ce70 ;  /* 0x0001ce7000407802 */ /* 0x000fe20000000f00 */
[----:B------:R-:W-:-:S02]  /*1ce30*/  IMAD.MOV.U32 R231, RZ, RZ, 0x4 ;  /* 0x00000004ffe77424 */ /* 0x000fc400078e00ff */
[----:B------:R-:W-:Y:S02]  /*1ce40*/  IMAD.MOV.U32 R67, RZ, RZ, 0x1f ;  /* 0x0000001fff437424 */ /* 0x000fe400078e00ff */
[----:B------:R-:W-:Y:S02]  /*1ce50*/  IMAD.MOV.U32 R230, RZ, RZ, -0x1 ;  /* 0xffffffffffe67424 */ /* 0x000fe400078e00ff */
[----:B------:R-:W-:Y:S05]  /*1ce60*/  CALL.REL.NOINC `($__internal_10_$__cuda_sm70_shflsync_bfly_p) ;  /* 0x00000b1000007944 */ /* 0x000fea0003c00000 */
[----:B01----:R-:W-:Y:S01]  /*1ce70*/  FADD.FTZ R66, R66, R231 ;  /* 0x000000e742427221 */ /* 0x003fe20000010000 */
[----:B------:R-:W-:Y:S01]  /*1ce80*/  HFMA2.MMA R231, -RZ, RZ, 0, 4.76837158203125e-07 ;  /* 0x00000008ffe77435 */ /* 0x000fe200000001ff */
[----:B------:R-:W-:Y:S01]  /*1ce90*/  IMAD.MOV.U32 R67, RZ, RZ, 0x1f ;  /* 0x0000001fff437424 */ /* 0x000fe200078e00ff */
[----:B------:R-:W-:Y:S01]  /*1cea0*/  MOV R64, 0x1ced0 ;  /* 0x0001ced000407802 */ /* 0x000fe20000000f00 */
[----:B------:R-:W-:-:S03]  /*1ceb0*/  IMAD.MOV.U32 R230, RZ, RZ, -0x1 ;  /* 0xffffffffffe67424 */ /* 0x000fc600078e00ff */
[----:B------:R-:W-:Y:S05]  /*1cec0*/  CALL.REL.NOINC `($__internal_10_$__cuda_sm70_shflsync_bfly_p) ;  /* 0x00000ab000007944 */ /* 0x000fea0003c00000 */
[----:B01----:R-:W-:Y:S01]  /*1ced0*/  FADD.FTZ R66, R66, R231 ;  /* 0x000000e742427221 */ /* 0x003fe20000010000 */
[----:B------:R-:W-:Y:S01]  /*1cee0*/  MOV R64, 0x1cf30 ;  /* 0x0001cf3000407802 */ /* 0x000fe20000000f00 */
[----:B------:R-:W-:Y:S02]  /*1cef0*/  IMAD.MOV.U32 R231, RZ, RZ, 0x10 ;  /* 0x00000010ffe77424 */ /* 0x000fe400078e00ff */
[----:B------:R-:W-:-:S02]  /*1cf00*/  IMAD.MOV.U32 R67, RZ, RZ, 0x1f ;  /* 0x0000001fff437424 */ /* 0x000fc400078e00ff */
[----:B------:R-:W-:Y:S02]  /*1cf10*/  IMAD.MOV.U32 R230, RZ, RZ, -0x1 ;  /* 0xffffffffffe67424 */ /* 0x000fe400078e00ff */
[----:B------:R-:W-:Y:S05]  /*1cf20*/  CALL.REL.NOINC `($__internal_10_$__cuda_sm70_shflsync_bfly_p) ;  /* 0x00000a5000007944 */ /* 0x000fea0003c00000 */
[----:B-1----:R-:W-:Y:S01]  /*1cf30*/  FADD.FTZ R229, R66, R231 ;  /* 0x000000e742e57221 */ /* 0x002fe20000010000 */
[----:B0-----:R-:W-:Y:S02]  /*1cf40*/  P2R R230, PR, RZ, 0x40 ;  /* 0x00000040ffe67803 */ /* 0x001fe40000000000 */
[----:B------:R-:W-:Y:S01]  /*1cf50*/  LOP3.LUT P6, RZ, R43, 0x1, RZ, 0xc0, !PT ;  /* 0x000000012bff7812 */ /* 0x000fe200078cc0ff */
        /* <DEDUP_REMOVED lines=20> */
[----:B------:R-:W-:Y:S01]  /*1d0a0*/  IMAD.MOV.U32 R67, RZ, RZ, 0x1f ;  /* 0x0000001fff437424 */ /* 0x000fe200078e00ff */
        /* <DEDUP_REMOVED lines=114> */
[----:B------:R-:W-:Y:S05]  /*1d7d0*/  CALL.REL.NOINC `($__internal_10_$__cuda_sm70_shflsync_bfly_p) ;  /* 0x000001a000007944 */ /* 0x000fea0003c00000 */
[----:B01----:R-:W-:Y:S01]  /*1d7e0*/  FADD.FTZ R66, R66, R231 ;  /* 0x000000e742427221 */ /* 0x003fe20000010000 */
[----:B------:R-:W-:Y:S01]  /*1d7f0*/  MOV R64, 0x1d840 ;  /* 0x0001d84000407802 */ /* 0x000fe20000000f00 */
[----:B------:R-:W-:Y:S02]  /*1d800*/  IMAD.MOV.U32 R231, RZ, RZ, 0x2 ;  /* 0x00000002ffe77424 */ /* 0x000fe400078e00ff */
[----:B------:R-:W-:Y:S02]  /*1d810*/  IMAD.MOV.U32 R67, RZ, RZ, 0x1f ;  /* 0x0000001fff437424 */ /* 0x000fe400078e00ff */
[----:B------:R-:W-:Y:S02]  /*1d820*/  IMAD.MOV.U32 R230, RZ, RZ, -0x1 ;  /* 0xffffffffffe67424 */ /* 0x000fe400078e00ff */
[----:B------:R-:W-:Y:S05]  /*1d830*/  CALL.REL.NOINC `($__internal_10_$__cuda_sm70_shflsync_bfly_p) ;  /* 0x0000014000007944 */ /* 0x000fea0003c00000 */
[----:B01----:R-:W-:Y:S01]  /*1d840*/  FADD.FTZ R66, R66, R231 ;  /* 0x000000e742427221 */ /* 0x003fe20000010000 */
[----:B------:R-:W-:Y:S01]  /*1d850*/  HFMA2.MMA R231, -RZ, RZ, 0, 2.384185791015625e-07 ;  /* 0x00000004ffe77435 */ /* 0x000fe200000001ff */
[----:B------:R-:W-:Y:S01]  /*1d860*/  IMAD.MOV.U32 R67, RZ, RZ, 0x1f ;  /* 0x0000001fff437424 */ /* 0x000fe200078e00ff */
[----:B------:R-:W-:Y:S01]  /*1d870*/  MOV R64, 0x1d8a0 ;  /* 0x0001d8a000407802 */ /* 0x000fe20000000f00 */
[----:B------:R-:W-:-:S03]  /*1d880*/  IMAD.MOV.U32 R230, RZ, RZ, -0x1 ;  /* 0xffffffffffe67424 */ /* 0x000fc600078e00ff */
[----:B------:R-:W-:Y:S05]  /*1d890*/  CALL.REL.NOINC `($__internal_10_$__cuda_sm70_shflsync_bfly_p) ;  /* 0x000000e000007944 */ /* 0x000fea0003c00000 */
[----:B01----:R-:W-:Y:S01]  /*1d8a0*/  FADD.FTZ R66, R66, R231 ;  /* 0x000000e742427221 */ /* 0x003fe20000010000 */
[----:B------:R-:W-:Y:S01]  /*1d8b0*/  MOV R64, 0x1d900 ;  /* 0x0001d90000407802 */ /* 0x000fe20000000f00 */
[----:B------:R-:W-:-:S02]  /*1d8c0*/  IMAD.MOV.U32 R231, RZ, RZ, 0x8 ;  /* 0x00000008ffe77424 */ /* 0x000fc400078e00ff */
[----:B------:R-:W-:Y:S02]  /*1d8d0*/  IMAD.MOV.U32 R67, RZ, RZ, 0x1f ;  /* 0x0000001fff437424 */ /* 0x000fe400078e00ff */
[----:B------:R-:W-:Y:S02]  /*1d8e0*/  IMAD.MOV.U32 R230, RZ, RZ, -0x1 ;  /* 0xffffffffffe67424 */ /* 0x000fe400078e00ff */
[----:B------:R-:W-:Y:S05]  /*1d8f0*/  CALL.REL.NOINC `($__internal_10_$__cuda_sm70_shflsync_bfly_p) ;  /* 0x0000008000007944 */ /* 0x000fea0003c00000 */
[----:B-1----:R-:W-:Y:S01]  /*1d900*/  FADD.FTZ R228, R66, R231 ;  /* 0x000000e742e47221 */ /* 0x002fe20000010000 */
[----:B------:R-:W-:Y:S01]  /*1d910*/  MOV R231, 0x10 ;  /* 0x0000001000e77802 */ /* 0x000fe20000000f00 */
[----:B0-----:R-:W-:Y:S01]  /*1d920*/  IMAD.MOV.U32 R67, RZ, RZ, 0x1f ;  /* 0x0000001fff437424 */ /* 0x001fe200078e00ff */
[----:B------:R-:W-:Y:S01]  /*1d930*/  MOV R64, 0x1d970 ;  /* 0x0001d97000407802 */ /* 0x000fe20000000f00 */
[----:B------:R-:W-:Y:S02]  /*1d940*/  IMAD.MOV.U32 R230, RZ, RZ, -0x1 ;  /* 0xffffffffffe67424 */ /* 0x000fe400078e00ff */
[----:B------:R-:W-:Y:S02]  /*1d950*/  IMAD.MOV.U32 R66, RZ, RZ, R228 ;  /* 0x000000ffff427224 */ /* 0x000fe400078e00e4 */
[----:B------:R-:W-:Y:S05]  /*1d960*/  CALL.REL.NOINC `($__internal_10_$__cuda_sm70_shflsync_bfly_p) ;  /* 0x0000001000007944 */ /* 0x000fea0003c00000 */
[----:B01----:R-:W-:Y:S05]  /*1d970*/  BRA `(.L_x_3071) ;  /* 0xffffdff000007947 */ /* 0x003fea000383ffff */
        .weak           $__internal_10_$__cuda_sm70_shflsync_bfly_p
        .type           $__internal_10_$__cuda_sm70_shflsync_bfly_p,@function
        .size           $__internal_10_$__cuda_sm70_shflsync_bfly_p,(.L_x_57050 - $__internal_10_$__cuda_sm70_shflsync_bfly_p)
$__internal_10_$__cuda_sm70_shflsync_bfly_p:
[----:B------:R-:W-:Y:S01]  /*1d980*/  IMAD.MOV.U32 R65, RZ, RZ, 0x0 ;  /* 0x00000000ff417424 */ /* 0x000fe200078e00ff */
[----:B------:R-:W-:Y:S04]  /*1d990*/  WARPSYNC R230 ;  /* 0x000000e600007348 */ /* 0x000fe80003800000 */
[----:B------:R0:W1:Y:S01]  /*1d9a0*/  SHFL.BFLY PT, R231, R66, R231, R67 ;  /* 0x0c0000e742e77389 */ /* 0x00006200000e0043 */
[----:B------:R-:W-:Y:S05]  /*1d9b0*/  RET.REL.NODEC R64 `(_ZN10layer_norm13ln_fwd_kernelINS_13Kernel_traitsI13__nv_bfloat16S2_S2_S2_fjLj2048ELj1ELj4ELj1ELj16ENS_18Kernel_traits_baseILj2048ES2_S2_S2_S2_fjLj128EEEEELb1ELb0ELb1ELb0EEEvNS_9FwdParamsE) ;  /* 0xfffe264040007950 */ /* 0x000fea0003c3ffff */
.L_x_3072:
        /* <DEDUP_REMOVED lines=12> */
.L_x_57050:


//--------------------- .text._ZN10layer_norm13ln_fwd_kernelINS_13Kernel_traitsI13__nv_bfloat16S2_S2_S2_fjLj2048ELj1ELj4ELj1ELj16ENS_18Kernel_traits_baseILj2048ES2_S2_S2_S2_fjLj128EEEEELb1ELb0ELb1ELb1EEEvNS_9FwdParamsE --------------------------
	.section	.text._ZN10layer_norm13ln_fwd_kernelINS_13Kernel_traitsI13__nv_bfloat16S2_S2_S2_fjLj2048ELj1ELj4ELj1ELj16ENS_18Kernel_traits_baseILj2048ES2_S2_S2_S2_fjLj128EEEEELb1ELb0ELb1ELb1EEEvNS_9FwdParamsE,"ax",@progbits
	.sectioninfo	@"SHI_REGISTERS=255"
	.align	128
        .global         _ZN10layer_norm13ln_fwd_kernelINS_13Kernel_traitsI13__nv_bfloat16S2_S2_S2_fjLj2048ELj1ELj4ELj1ELj16ENS_18Kernel_traits_baseILj2048ES2_S2_S2_S2_fjLj128EEEEELb1ELb0ELb1ELb1EEEvNS_9FwdParamsE
        .type           _ZN10layer_norm13ln_fwd_kernelINS_13Kernel_traitsI13__nv_bfloat16S2_S2_S2_fjLj2048ELj1ELj4ELj1ELj16ENS_18Kernel_traits_baseILj2048ES2_S2_S2_S2_fjLj128EEEEELb1ELb0ELb1ELb1EEEvNS_9FwdParamsE,@function
        .size           _ZN10layer_norm13ln_fwd_kernelINS_13Kernel_traitsI13__nv_bfloat16S2_S2_S2_fjLj2048ELj1ELj4ELj1ELj16ENS_18Kernel_traits_baseILj2048ES2_S2_S2_S2_fjLj128EEEEELb1ELb0ELb1ELb1EEEvNS_9FwdParamsE,(.L_x_57051 - _ZN10layer_norm13ln_fwd_kernelINS_13Kernel_traitsI13__nv_bfloat16S2_S2_S2_fjLj2048ELj1ELj4ELj1ELj16ENS_18Kernel_traits_baseILj2048ES2_S2_S2_S2_fjLj128EEEEELb1ELb0ELb1ELb1EEEvNS_9FwdParamsE)
        .other          _ZN10layer_norm13ln_fwd_kernelINS_13Kernel_traitsI13__nv_bfloat16S2_S2_S2_fjLj2048ELj1ELj4ELj1ELj16ENS_18Kernel_traits_baseILj2048ES2_S2_S2_S2_fjLj128EEEEELb1ELb0ELb1ELb1EEEvNS_9FwdParamsE,@"STO_CUDA_ENTRY STV_DEFAULT"
_ZN10layer_norm13ln_fwd_kernelINS_13Kernel_traitsI13__nv_bfloat16S2_S2_S2_fjLj2048ELj1ELj4ELj1ELj16ENS_18Kernel_traits_baseILj2048ES2_S2_S2_S2_fjLj128EEEEELb1ELb0ELb1ELb1EEEvNS_9FwdParamsE:
.text._ZN10layer_norm13ln_fwd_kernelINS_13Kernel_traitsI13__nv_bfloat16S2_S2_S2_fjLj2048ELj1ELj4ELj1ELj16ENS_18Kernel_traits_baseILj2048ES2_S2_S2_S2_fjLj128EEEEELb1ELb0ELb1ELb1EEEvNS_9FwdParamsE:
        /* <DEDUP_REMOVED lines=114> */
[C---:B------:R-:W-:Y:S02]  /*0720*/  IADD3 R16, R126.reuse, -0xe443238, RZ ;  /* 0xf1bbcdc87e107810 */ /* 0x040fe40007ffe0ff */
[----:B------:R-:W-:Y:S01]  /*0730*/  IADD3 R135, R126, -0x700cb87f, RZ ;  /* 0x8ff347817e877810 */ /* 0x000fe20007ffe0ff */
        /* <DEDUP_REMOVED lines=24> */
[----:B------:R-:W-:Y:S02]  /*08c0*/  IADD3 R134, R127, -0x695add53, RZ ;  /* 0x96a522ad7f867810 */ /* 0x000fe40007ffe0ff */
        /* <DEDUP_REMOVED lines=51> */
.L_x_3734:
[----:B------:R-:W-:-:S04]  /*0c00*/  IMAD.MOV.U32 R95, RZ, RZ, 0x4 ;  /* 0x00000004ff5f7424 */ /* 0x000fc800078e00ff */
[----:B------:R-:W-:-:S05]  /*0c10*/  IMAD.WIDE R88, R0, R95, c[0x0][0x1d0] ;  /* 0x0000740000587625 */ /* 0x000fca00078e025f */
[----:B------:R0:W2:Y:S01]  /*0c20*/  LDG.E R94, [R88.64] ;  /* 0x00000004585e7981 */ /* 0x0000a2000c1e1900 */
[----:B------:R-:W-:Y:S01]  /*0c30*/  ISETP.NE.U32.AND P0, PT, RZ, c[0x0][0x180], PT ;  /* 0x00006000ff007a0c */ /* 0x000fe20003f05070 */
[----:B------:R-:W-:Y:S02]  /*0c40*/  IMAD R90, R0, c[0x0][0x168], RZ ;  /* 0x00005a00005a7a24 */ /* 0x000fe400078e02ff */
[----:B------:R-:W0:Y:S01]  /*0c50*/  S2R R106, SR_TID.X ;  /* 0x00000000006a7919 */ /* 0x000e220000002100 */
[----:B------:R-:W-:Y:S01]  /*0c60*/  ISETP.NE.AND.EX P0, PT, RZ, c[0x0][0x184], PT, P0 ;  /* 0x00006100ff007a0c */ /* 0x000fe20003f05300 */
[----:B------:R-:W-:-:S12]  /*0c70*/  IMAD.MOV.U32 R219, RZ, RZ, RZ ;  /* 0x000000ffffdb7224 */ /* 0x000fd800078e00ff */
[----:B------:R-:W-:Y:S01]  /*0c80*/  @P0 IMAD.MOV.U32 R96, RZ, RZ, 0x10 ;  /* 0x00000010ff600424 */ /* 0x000fe200078e00ff */
[----:B0-----:R-:W-:Y:S02]  /*0c90*/  LOP3.LUT R88, R106, 0x1f, RZ, 0xc0, !PT ;  /* 0x0000001f6a587812 */ /* 0x001fe400078ec0ff */
[----:B--2---:R-:W-:-:S13]  /*0ca0*/  ISETP.GE.AND P1, PT, R94, 0x1, PT ;  /* 0x000000015e00780c */ /* 0x004fda0003f26270 */
[----:B------:R-:W-:-:S05]  /*0cb0*/  @P1 IADD3 R91, R94, -0x1, RZ ;  /* 0xffffffff5e5b1810 */ /* 0x000fca0007ffe0ff */
[----:B------:R-:W-:Y:S01]  /*0cc0*/  @P1 IMAD R92, R91, c[0x0][0x168], RZ ;  /* 0x00005a005b5c1a24 */ /* 0x000fe200078e02ff */
[----:B------:R-:W-:-:S04]  /*0cd0*/  SHF.R.S32.HI R91, RZ, 0x1f, R90 ;  /* 0x0000001fff5b7819 */ /* 0x000fc8000001145a */
[----:B------:R-:W-:Y:S02]  /*0ce0*/  @P1 SHF.R.S32.HI R93, RZ, 0x1f, R92 ;  /* 0x0000001fff5d1819 */ /* 0x000fe4000001145c */
[----:B------:R-:W-:Y:S01]  /*0cf0*/  LEA.HI R91, R91, R90, RZ, 0x3 ;  /* 0x0000005a5b5b7211 */ /* 0x000fe200078f18ff */
[----:B------:R-:W-:Y:S01]  /*0d00*/  @P1 IMAD.MOV.U32 R90, RZ, RZ, 0x10 ;  /* 0x00000010ff5a1424 */ /* 0x000fe200078e00ff */
[----:B------:R-:W-:Y:S02]  /*0d10*/  @P1 LEA.HI R93, R93, R92, RZ, 0x3 ;  /* 0x0000005c5d5d1211 */ /* 0x000fe400078f18ff */
[-C--:B------:R-:W-:Y:S02]  /*0d20*/  LEA.HI.SX32 R221, R91, R88.reuse, 0x1d ;  /* 0x000000585bdd7211 */ /* 0x080fe400078feaff */
[----:B------:R-:W-:Y:S01]  /*0d30*/  @P1 LEA.HI.SX32 R219, R93, R88, 0x1d ;  /* 0x000000585ddb1211 */ /* 0x000fe200078feaff */
[----:B------:R-:W-:-:S04]  /*0d40*/  IMAD.WIDE R92, R0, R95, c[0x0][0x1d8] ;  /* 0x00007600005c7625 */ /* 0x000fc800078e025f */
        /* <DEDUP_REMOVED lines=9> */
[----:B0-----:R-:W-:Y:S01]  /*0de0*/  HFMA2.MMA R103, -RZ, RZ, 0, 0 ;  /* 0x00000000ff677435 */ /* 0x001fe200000001ff */
[----:B------:R-:W-:Y:S01]  /*0df0*/  IMAD.MOV.U32 R88, RZ, RZ, R177 ;  /* 0x000000ffff587224 */ /* 0x000fe200078e00b1 */
[----:B------:R-:W-:Y:S05]  /*0e00*/  @!P0 BRA `(.L_x_3075) ;  /* 0x000005a000008947 */ /* 0x000fea0003800000 */
[----:B------:R-:W-:Y:S01]  /*0e10*/  IMAD.MOV.U32 R88, RZ, RZ, R177 ;  /* 0x000000ffff587224 */ /* 0x000fe200078e00b1 */
[----:B-----5:R-:W-:Y:S01]  /*0e20*/  PRMT R103, RZ, 0x5410, R80 ;  /* 0x00005410ff677816 */ /* 0x020fe20000000050 */
[----:B------:R-:W-:Y:S05]  /*0e30*/  BRA `(.L_x_3075) ;  /* 0x0000057000007947 */ /* 0x000fea0003800000 */
.L_x_3074:
        /* <DEDUP_REMOVED lines=12> */
.L_x_3077:
[----:B------:R-:W-:Y:S02]  /*0f00*/  MOV R98, R146 ;  /* 0x0000009200627202 */ /* 0x000fe40000000f00 */
.L_x_3078:
[----:B------:R-:W-:Y:S05]  /*0f10*/  BSYNC B1 ;  /* 0x0000000000017941 */ /* 0x000fea0003800000 */
.L_x_3076:
        /* <DEDUP_REMOVED lines=16> */
.L_x_3082:
[----:B------:R-:W-:Y:S05]  /*1020*/  BSYNC B2 ;  /* 0x0000000000027941 */ /* 0x000fea0003800000 */
.L_x_3081:
        /* <DEDUP_REMOVED lines=44> */
.L_x_3080:
[----:B------:R-:W-:Y:S05]  /*12f0*/  BSYNC B1 ;  /* 0x0000000000017941 */ /* 0x000fea0003800000 */
.L_x_3079:
        /* <DEDUP_REMOVED lines=11> */
.L_x_3075:
[----:B------:R-:W-:Y:S05]  /*13b0*/  BSYNC B0 ;  /* 0x0000000000007941 */ /* 0x000fea0003800000 */
.L_x_3073:
        /* <DEDUP_REMOVED lines=8> */
.L_x_3084:
        /* <DEDUP_REMOVED lines=12> */
.L_x_3087:
[----:B------:R-:W-:Y:S02]  /*1500*/  IMAD.MOV.U32 R96, RZ, RZ, R146 ;  /* 0x000000ffff607224 */ /* 0x000fe400078e0092 */
.L_x_3088:
[----:B------:R-:W-:Y:S05]  /*1510*/  BSYNC B1 ;  /* 0x0000000000017941 */ /* 0x000fea0003800000 */
.L_x_3086:
        /* <DEDUP_REMOVED lines=16> */
.L_x_3092:
[----:B------:R-:W-:Y:S05]  /*1620*/  BSYNC B2 ;  /* 0x0000000000027941 */ /* 0x000fea0003800000 */
.L_x_3091:
        /* <DEDUP_REMOVED lines=44> */
.L_x_3090:
[----:B------:R-:W-:Y:S05]  /*18f0*/  BSYNC B1 ;  /* 0x0000000000017941 */ /* 0x000fea0003800000 */
.L_x_3089:
        /* <DEDUP_REMOVED lines=11> */
.L_x_3085:
[----:B------:R-:W-:Y:S05]  /*19b0*/  BSYNC B0 ;  /* 0x0000000000007941 */ /* 0x000fea0003800000 */
.L_x_3083:
        /* <DEDUP_REMOVED lines=8> */
.L_x_3094:
        /* <DEDUP_REMOVED lines=12> */
.L_x_3097:
[----:B------:R-:W-:Y:S02]  /*1b00*/  IMAD.MOV.U32 R96, RZ, RZ, R146 ;  /* 0x000000ffff607224 */ /* 0x000fe400078e0092 */
.L_x_3098:
[----:B------:R-:W-:Y:S05]  /*1b10*/  BSYNC B1 ;  /* 0x0000000000017941 */ /* 0x000fea0003800000 */
.L_x_3096:
        /* <DEDUP_REMOVED lines=16> */
.L_x_3102:
[----:B------:R-:W-:Y:S05]  /*1c20*/  BSYNC B2 ;  /* 0x0000000000027941 */ /* 0x000fea0003800000 */
.L_x_3101:
        /* <DEDUP_REMOVED lines=44> */
.L_x_3100:
[----:B------:R-:W-:Y:S05]  /*1ef0*/  BSYNC B1 ;  /* 0x0000000000017941 */ /* 0x000fea0003800000 */
.L_x_3099:
        /* <DEDUP_REMOVED lines=11> */
.L_x_3095:
[----:B------:R-:W-:Y:S05]  /*1fb0*/  BSYNC B0 ;  /* 0x0000000000007941 */ /* 0x000fea0003800000 */
.L_x_3093:
        /* <DEDUP_REMOVED lines=8> */
.L_x_3104:
        /* <DEDUP_REMOVED lines=12> */
.L_x_3107:
[----:B------:R-:W-:Y:S02]  /*2100*/  MOV R96, R146 ;  /* 0x0000009200607202 */ /* 0x000fe40000000f00 */
.L_x_3108:
[----:B------:R-:W-:Y:S05]  /*2110*/  BSYNC B1 ;  /* 0x0000000000017941 */ /* 0x000fea0003800000 */
.L_x_3106:
        /* <DEDUP_REMOVED lines=16> */
.L_x_3112:
[----:B------:R-:W-:Y:S05]  /*2220*/  BSYNC B2 ;  /* 0x0000000000027941 */ /* 0x000fea0003800000 */
.L_x_3111:
        /* <DEDUP_REMOVED lines=44> */
.L_x_3110:
[----:B------:R-:W-:Y:S05]  /*24f0*/  BSYNC B1 ;  /* 0x0000000000017941 */ /* 0x000fea0003800000 */
.L_x_3109:
        /* <DEDUP_REMOVED lines=11> */
.L_x_3105:
[----:B------:R-:W-:Y:S05]  /*25b0*/  BSYNC B0 ;  /* 0x0000000000007941 */ /* 0x000fea0003800000 */
.L_x_3103:
        /* <DEDUP_REMOVED lines=8> */
.L_x_3114:
        /* <DEDUP_REMOVED lines=12> */
.L_x_3117:
[----:B------:R-:W-:Y:S02]  /*2700*/  IMAD.MOV.U32 R96, RZ, RZ, R146 ;  /* 0x000000ffff607224 */ /* 0x000fe400078e0092 */
.L_x_3118:
[----:B------:R-:W-:Y:S05]  /*2710*/  BSYNC B1 ;  /* 0x0000000000017941 */ /* 0x000fea0003800000 */
.L_x_3116:
        /* <DEDUP_REMOVED lines=16> */
.L_x_3122:
[----:B------:R-:W-:Y:S05]  /*2820*/  BSYNC B2 ;  /* 0x0000000000027941 */ /* 0x000fea0003800000 */
.L_x_3121:
        /* <DEDUP_REMOVED lines=44> */
.L_x_3120:
[----:B------:R-:W-:Y:S05]  /*2af0*/  BSYNC B1 ;  /* 0x0000000000017941 */ /* 0x000fea0003800000 */
.L_x_3119:
        /* <DEDUP_REMOVED lines=11> */
.L_x_3115:
[----:B------:R-:W-:Y:S05]  /*2bb0*/  BSYNC B0 ;  /* 0x0000000000007941 */ /* 0x000fea0003800000 */
.L_x_3113:
        /* <DEDUP_REMOVED lines=8> */
.L_x_3124:
        /* <DEDUP_REMOVED lines=12> */
.L_x_3127:
[----:B------:R-:W-:Y:S02]  /*2d00*/  IMAD.MOV.U32 R100, RZ, RZ, R146 ;  /* 0x000000ffff647224 */ /* 0x000fe400078e0092 */
.L_x_3128:
[----:B------:R-:W-:Y:S05]  /*2d10*/  BSYNC B1 ;  /* 0x0000000000017941 */ /* 0x000fea0003800000 */
.L_x_3126:
        /* <DEDUP_REMOVED lines=16> */
.L_x_3132:
[----:B------:R-:W-:Y:S05]  /*2e20*/  BSYNC B2 ;  /* 0x0000000000027941 */ /* 0x000fea0003800000 */
.L_x_3131:
        /* <DEDUP_REMOVED lines=44> */
.L_x_3130:
[----:B------:R-:W-:Y:S05]  /*30f0*/  BSYNC B1 ;  /* 0x0000000000017941 */ /* 0x000fea0003800000 */
.L_x_3129:
        /* <DEDUP_REMOVED lines=11> */
.L_x_3125:
[----:B------:R-:W-:Y:S05]  /*31b0*/  BSYNC B0 ;  /* 0x0000000000007941 */ /* 0x000fea0003800000 */
.L_x_3123:
        /* <DEDUP_REMOVED lines=8> */
.L_x_3134:
        /* <DEDUP_REMOVED lines=12> */
.L_x_3137:
[----:B------:R-:W-:Y:S02]  /*3300*/  MOV R100, R146 ;  /* 0x0000009200647202 */ /* 0x000fe40000000f00 */
.L_x_3138:
[----:B------:R-:W-:Y:S05]  /*3310*/  BSYNC B1 ;  /* 0x0000000000017941 */ /* 0x000fea0003800000 */
.L_x_3136:
        /* <DEDUP_REMOVED lines=16> */
.L_x_3142:
[----:B------:R-:W-:Y:S05]  /*3420*/  BSYNC B2 ;  /* 0x0000000000027941 */ /* 0x000fea0003800000 */
.L_x_3141:
        /* <DEDUP_REMOVED lines=44> */
.L_x_3140:
[----:B------:R-:W-:Y:S05]  /*36f0*/  BSYNC B1 ;  /* 0x0000000000017941 */ /* 0x000fea0003800000 */
.L_x_3139:
        /* <DEDUP_REMOVED lines=11> */
.L_x_3135:
[----:B------:R-:W-:Y:S05]  /*37b0*/  BSYNC B0 ;  /* 0x0000000000007941 */ /* 0x000fea0003800000 */
.L_x_3133:
        /* <DEDUP_REMOVED lines=8> */
.L_x_3144:
        /* <DEDUP_REMOVED lines=12> */
.L_x_3147:
[----:B------:R-:W-:Y:S02]  /*3900*/  IMAD.MOV.U32 R161, RZ, RZ, R146 ;  /* 0x000000ffffa17224 */ /* 0x000fe400078e0092 */
.L_x_3148:
[----:B------:R-:W-:Y:S05]  /*3910*/  BSYNC B1 ;  /* 0x0000000000017941 */ /* 0x000fea0003800000 */
.L_x_3146:
        /* <DEDUP_REMOVED lines=16> */
.L_x_3152:
[----:B------:R-:W-:Y:S05]  /*3a20*/  BSYNC B2 ;  /* 0x0000000000027941 */ /* 0x000fea0003800000 */
.L_x_3151:
        /* <DEDUP_REMOVED lines=44> */
.L_x_3150:
[----:B------:R-:W-:Y:S05]  /*3cf0*/  BSYNC B1 ;  /* 0x0000000000017941 */ /* 0x000fea0003800000 */
.L_x_3149:
        /* <DEDUP_REMOVED lines=12> */
.L_x_3145:
[----:B------:R-:W-:Y:S05]  /*3dc0*/  BSYNC B0 ;  /* 0x0000000000007941 */ /* 0x000fea0003800000 */
.L_x_3143:
[----:B------:R-:W-:Y:S01]  /*3dd0*/  IMAD.MOV.U32 R210, RZ, RZ, 0x10 ;  /* 0x00000010ffd27424 */ /* 0x000fe200078e00ff */
[----:B------:R-:W-:Y:S01]  /*3de0*/  F2FP.BF16.PACK_AB R91, R92, R93 ;  /* 0x0000005d5c5b723e */ /* 0x000fe200000010ff */
[----:B------:R-:W-:Y:S01]  /*3df0*/  BSSY B0, `(.L_x_3153) ;  /* 0x000001f000007945 */ /* 0x000fe20003800000 */
[----:B------:R-:W-:Y:S01]  /*3e00*/  F2FP.BF16.PACK_AB R90, R96, R97 ;  /* 0x00000061605a723e */ /* 0x000fe200000010ff */
[----:B------:R-:W-:Y:S01]  /*3e10*/  IMAD.WIDE.U32 R162, R221, R210, c[0x0][0x188] ;  /* 0x00006200dda27625 */ /* 0x000fe200078e00d2 */
[----:B------:R-:W-:Y:S02]  /*3e20*/  F2FP.BF16.PACK_AB R89, R98, R99 ;  /* 0x000000636259723e */ /* 0x000fe400000010ff */
[----:B------:R-:W-:Y:S02]  /*3e30*/  F2FP.BF16.PACK_AB R88, R102, R103 ;  /* 0x000000676658723e */ /* 0x000fe400000010ff */
[----:B------:R-:W-:-:S02]  /*3e40*/  IADD3 R169, R219, 0x20, RZ ;  /* 0x00000020dba97810 */ /* 0x000fc40007ffe0ff */
[----:B------:R-:W-:Y:S01]  /*3e50*/  IADD3 R171, R221, 0x20, RZ ;  /* 0x00000020ddab7810 */ /* 0x000fe20007ffe0ff */
[----:B------:R0:W-:Y:S02]  /*3e60*/  STG.E.128 [R162.64], R88 ;  /* 0x00000058a2007986 */ /* 0x0001e4000c101d04 */
[----:B------:R-:W-:-:S04]  /*3e70*/  @P1 IMAD.WIDE.U32 R100, R169, R210, c[0x0][0x170] ;  /* 0x00005c00a9641625 */ /* 0x000fc800078e00d2 */
[----:B------:R-:W-:Y:S01]  /*3e80*/  @P0 IMAD.WIDE.U32 R94, R171, R210, c[0x0][0x180] ;  /* 0x00006000ab5e0625 */ /* 0x000fe200078e00d2 */
        /* <DEDUP_REMOVED lines=11> */
[----:B------:R-:W-:Y:S01]  /*3f40*/  IMAD.WIDE.U32 R90, R90, 0x10000, RZ ;  /* 0x000100005a5a7825 */ /* 0x000fe200078e00ff */
[----:B------:R-:W-:Y:S02]  /*3f50*/  HFMA2.MMA R164, -RZ, RZ, 0, 4.76837158203125e-07 ;  /* 0x00000008ffa47435 */ /* 0x000fe400000001ff */
[----:B------:R-:W-:Y:S01]  /*3f60*/  LOP3.LUT R167, R167, 0xff, R158, 0xf8, !PT ;  /* 0x000000ffa7a77812 */ /* 0x000fe200078ef89e */
[----:B------:R-:W-:-:S03]  /*3f70*/  IMAD.WIDE.U32 R88, R88, 0x100, RZ ;  /* 0x0000010058587825 */ /* 0x000fc600078e00ff */
[----:B------:R-:W-:Y:S02]  /*3f80*/  LOP3.LUT R91, R91, R167, R163, 0xfe, !PT ;  /* 0x000000a75b5b7212 */ /* 0x000fe400078efea3 */
[----:B------:R-:W-:Y:S02]  /*3f90*/  LOP3.LUT R165, R88, R162, R90, 0xfe, !PT ;  /* 0x000000a258a57212 */ /* 0x000fe400078efe5a */
[----:B------:R-:W-:Y:S01]  /*3fa0*/  LOP3.LUT R89, R91, R89, RZ, 0xfc, !PT ;  /* 0x000000595b597212 */ /* 0x000fe200078efcff */
[----:B------:R-:W-:Y:S01]  /*3fb0*/  IMAD.WIDE.U32 R90, R219, R164, c[0x0][0x190] ;  /* 0x00006400db5a7625 */ /* 0x000fe200078e00a4 */
[----:B------:R-:W-:-:S05]  /*3fc0*/  LOP3.LUT R88, R165, 0xff, R154, 0xf8, !PT ;  /* 0x000000ffa5587812 */ /* 0x000fca00078ef89a */
[----:B------:R0:W-:Y:S02]  /*3fd0*/  STG.E.64 [R90.64], R88 ;  /* 0x000000585a007986 */ /* 0x0001e4000c101b04 */
.L_x_3154:
[----:B------:R-:W-:Y:S05]  /*3fe0*/  BSYNC B0 ;  /* 0x0000000000007941 */ /* 0x000fea0003800000 */
.L_x_3153:
[----:B-----5:R1:W5:Y:S04]  /*3ff0*/  @P1 LDG.E.128 R84, [R100.64] ;  /* 0x0000000464541981 */ /* 0x020368000c1e1d00 */
[----:B------:R1:W5:Y:S01]  /*4000*/  @P0 LDG.E.128 R80, [R94.64] ;  /* 0x000000045e500981 */ /* 0x000362000c1e1d00 */
[----:B------:R-:W-:Y:S01]  /*4010*/  BSSY B0, `(.L_x_3155) ;  /* 0x0000060000007945 */ /* 0x000fe20003800000 */
[----:B------:R-:W-:Y:S05]  /*4020*/  @P2 BRA `(.L_x_3156) ;  /* 0x0000006000002947 */ /* 0x000fea0003800000 */
[----:B------:R-:W-:Y:S02]  /*4030*/  IMAD.MOV.U32 R168, RZ, RZ, RZ ;  /* 0x000000ffffa87224 */ /* 0x000fe400078e00ff */
[----:B0-----:R-:W-:Y:S01]  /*4040*/  IMAD.MOV.U32 R88, RZ, RZ, R107 ;  /* 0x000000ffff587224 */ /* 0x001fe200078e006b */
[----:B------:R-:W-:Y:S05]  /*4050*/  @!P0 BRA `(.L_x_3157) ;  /* 0x000005b000008947 */ /* 0x000fea0003800000 */
[----:B------:R-:W-:Y:S01]  /*4060*/  IMAD.MOV.U32 R88, RZ, RZ, R107 ;  /* 0x000000ffff587224 */ /* 0x000fe200078e006b */
[----:B-----5:R-:W-:Y:S01]  /*4070*/  PRMT R168, RZ, 0x5410, R80 ;  /* 0x00005410ffa87816 */ /* 0x020fe20000000050 */
[----:B------:R-:W-:Y:S05]  /*4080*/  BRA `(.L_x_3157) ;  /* 0x0000058000007947 */ /* 0x000fea0003800000 */
.L_x_3156:
[C---:B------:R-:W-:Y:S01]  /*4090*/  ISETP.NE.AND P3, PT, R107.reuse, 0x1, PT ;  /* 0x000000016b00780c */ /* 0x040fe20003f65270 */
[----:B------:R-:W-:Y:S01]  /*40a0*/  BSSY B1, `(.L_x_3158) ;  /* 0x000000c000017945 */ /* 0x000fe20003800000 */
[----:B0-----:R-:W-:-:S11]  /*40b0*/  IADD3 R88, R107, 0x1, RZ ;  /* 0x000000016b587810 */ /* 0x001fd60007ffe0ff */
        /* <DEDUP_REMOVED lines=9> */
.L_x_3159:
[----:B------:R-:W-:Y:S02]  /*4150*/  IMAD.MOV.U32 R154, RZ, RZ, R146 ;  /* 0x000000ffff9a7224 */ /* 0x000fe400078e0092 */
.L_x_3160:
[----:B------:R-:W-:Y:S05]  /*4160*/  BSYNC B1 ;  /* 0x0000000000017941 */ /* 0x000fea0003800000 */
.L_x_3158:
        /* <DEDUP_REMOVED lines=16> */
.L_x_3164:
[----:B------:R-:W-:Y:S05]  /*4270*/  BSYNC B2 ;  /* 0x0000000000027941 */ /* 0x000fea0003800000 */
.L_x_3163:
[----:B------:R-:W-:Y:S01]  /*4280*/  IMAD.HI.U32 R88, R142, -0x326172a9, RZ ;  /* 0xcd9e8d578e587827 */ /* 0x000fe200078e00ff */
[----:B------:R-:W-:-:S03]  /*4290*/  LOP3.LUT R89, R89, R147, R127, 0x96, !PT ;  /* 0x0000009359597212 */ /* 0x000fc600078e967f */
[----:B------:R-:W-:Y:S01]  /*42a0*/  IMAD R90, R142, -0x326172a9, RZ ;  /* 0xcd9e8d578e5a7824 */ /* 0x000fe200078e02ff */
[----:B-1----:R-:W-:Y:S01]  /*42b0*/  LOP3.LUT R94, R88, R145, R126, 0x96, !PT ;  /* 0x00000091585e7212 */ /* 0x002fe200078e967e */
        /* <DEDUP_REMOVED lines=40> */
.L_x_3162:
[----:B------:R-:W-:Y:S05]  /*4540*/  BSYNC B1 ;  /* 0x0000000000017941 */ /* 0x000fea0003800000 */
.L_x_3161:
        /* <DEDUP_REMOVED lines=12> */
.L_x_3157:
[----:B------:R-:W-:Y:S05]  /*4610*/  BSYNC B0 ;  /* 0x0000000000007941 */ /* 0x000fea0003800000 */
.L_x_3155:
        /* <DEDUP_REMOVED lines=8> */
.L_x_3166:
        /* <DEDUP_REMOVED lines=12> */
.L_x_3169:
[----:B------:R-:W-:Y:S02]  /*4760*/  IMAD.MOV.U32 R107, RZ, RZ, R146 ;  /* 0x000000ffff6b7224 */ /* 0x000fe400078e0092 */
.L_x_3170:
[----:B------:R-:W-:Y:S05]  /*4770*/  BSYNC B1 ;  /* 0x0000000000017941 */ /* 0x000fea0003800000 */
.L_x_3168:
        /* <DEDUP_REMOVED lines=16> */
.L_x_3174:
[----:B------:R-:W-:Y:S05]  /*4880*/  BSYNC B2 ;  /* 0x0000000000027941 */ /* 0x000fea0003800000 */
.L_x_3173:
        /* <DEDUP_REMOVED lines=44> */
.L_x_3172:
[----:B------:R-:W-:Y:S05]  /*4b50*/  BSYNC B1 ;  /* 0x0000000000017941 */ /* 0x000fea0003800000 */
.L_x_3171:
[----:B------:R-:W0:Y:S01]  /*4b60*/  I2F.U32 R88, R107 ;  /* 0x0000006b00587306 */ /* 0x000e220000201000 */
[----:B-----5:R-:W-:Y:S01]  /*4b70*/  PRMT R90, RZ, 0x7610, R84 ;  /* 0x00007610ff5a7816 */ /* 0x020fe20000000054 */
[----:B------:R-:W-:-:S04]  /*4b80*/  IMAD.MOV.U32 R91, RZ, RZ, 0x2f800000 ;  /* 0x2f800000ff5b7424 */ /* 0x000fc800078e00ff */
[----:B------:R-:W-:-:S04]  /*4b90*/  FMUL.FTZ R90, R90, c[0x0][0x1ec] ;  /* 0x00007b005a5a7a20 */ /* 0x000fc80000410000 */
[----:B------:R-:W-:Y:S02]  /*4ba0*/  FMUL.FTZ R90, R90, c[0x0][0x1e8] ;  /* 0x00007a005a5a7a20 */ /* 0x000fe40000410000 */
[----:B0-----:R-:W-:-:S05]  /*4bb0*/  FFMA.FTZ R88, R88, R91, 1.1641532182693481445e-10 ;  /* 0x2f00000058587423 */ /* 0x001fca000001005b */
[----:B------:R-:W-:Y:S02]  /*4bc0*/  FSETP.GTU.FTZ.AND P3, PT, R88, c[0x0][0x1e4], PT ;  /* 0x0000790058007a0b */ /* 0x000fe40003f7c000 */
[----:B------:R-:W-:Y:S02]  /*4bd0*/  @P0 PRMT R88, RZ, 0x7610, R80 ;  /* 0x00007610ff580816 */ /* 0x000fe40000000050 */
[----:B------:R-:W-:Y:S02]  /*4be0*/  FSEL R167, R90, RZ, !P3 ;  /* 0x000000ff5aa77208 */ /* 0x000fe40005800000 */
[----:B------:R-:W-:-:S03]  /*4bf0*/  SEL R155, RZ, 0x1, P3 ;  /* 0x00000001ff9b7807 */ /* 0x000fc60001800000 */
[----:B------:R-:W-:Y:S02]  /*4c00*/  @P0 FADD.FTZ R167, R88, R167 ;  /* 0x000000a758a70221 */ /* 0x000fe40000010000 */
.L_x_3167:
[----:B------:R-:W-:Y:S05]  /*4c10*/  BSYNC B0 ;  /* 0x0000000000007941 */ /* 0x000fea0003800000 */
.L_x_3165:
        /* <DEDUP_REMOVED lines=8> */
.L_x_3176:
        /* <DEDUP_REMOVED lines=12> */
.L_x_3179:
[----:B------:R-:W-:Y:S02]  /*4d60*/  IMAD.MOV.U32 R107, RZ, RZ, R146 ;  /* 0x000000ffff6b7224 */ /* 0x000fe400078e0092 */
.L_x_3180:
[----:B------:R-:W-:Y:S05]  /*4d70*/  BSYNC B1 ;  /* 0x0000000000017941 */ /* 0x000fea0003800000 */
.L_x_3178:
        /* <DEDUP_REMOVED lines=16> */
.L_x_3184:
[----:B------:R-:W-:Y:S05]  /*4e80*/  BSYNC B2 ;  /* 0x0000000000027941 */ /* 0x000fea0003800000 */
.L_x_3183:
        /* <DEDUP_REMOVED lines=44> */
.L_x_3182:
[----:B------:R-:W-:Y:S05]  /*5150*/  BSYNC B1 ;  /* 0x0000000000017941 */ /* 0x000fea0003800000 */
.L_x_3181:
        /* <DEDUP_REMOVED lines=11> */
.L_x_3177:
[----:B------:R-:W-:Y:S05]  /*5210*/  BSYNC B0 ;  /* 0x0000000000007941 */ /* 0x000fea0003800000 */
.L_x_3175:
        /* <DEDUP_REMOVED lines=8> */
.L_x_3186:
        /* <DEDUP_REMOVED lines=12> */
.L_x_3189:
[----:B------:R-:W-:Y:S02]  /*5360*/  IMAD.MOV.U32 R107, RZ, RZ, R146 ;  /* 0x000000ffff6b7224 */ /* 0x000fe400078e0092 */
.L_x_3190:
[----:B------:R-:W-:Y:S05]  /*5370*/  BSYNC B1 ;  /* 0x0000000000017941 */ /* 0x000fea0003800000 */
.L_x_3188:
        /* <DEDUP_REMOVED lines=16> */
.L_x_3194:
[----:B------:R-:W-:Y:S05]  /*5480*/  BSYNC B2 ;  /* 0x0000000000027941 */ /* 0x000fea0003800000 */
.L_x_3193:
        /* <DEDUP_REMOVED lines=44> */
.L_x_3192:
[----:B------:R-:W-:Y:S05]  /*5750*/  BSYNC B1 ;  /* 0x0000000000017941 */ /* 0x000fea0003800000 */
.L_x_3191:
[----:B------:R-:W0:Y:S01]  /*5760*/  I2F.U32 R88, R107 ;  /* 0x0000006b00587306 */ /* 0x000e220000201000 */
[----:B------:R-:W-:Y:S01]  /*5770*/  HFMA2.MMA R91, -RZ, RZ, 0.1171875, 0 ;  /* 0x2f800000ff5b7435 */ /* 0x000fe200000001ff */
[----:B-----5:R-:W-:-:S05]  /*5780*/  PRMT R90, RZ, 0x7610, R85 ;  /* 0x00007610ff5a7816 */ /* 0x020fca0000000055 */
        /* <DEDUP_REMOVED lines=8> */
.L_x_3187:
[----:B------:R-:W-:Y:S05]  /*5810*/  BSYNC B0 ;  /* 0x0000000000007941 */ /* 0x000fea0003800000 */
.L_x_3185:
        /* <DEDUP_REMOVED lines=8> */
.L_x_3196:
        /* <DEDUP_REMOVED lines=12> */
.L_x_3199:
[----:B------:R-:W-:Y:S02]  /*5960*/  IMAD.MOV.U32 R107, RZ, RZ, R146 ;  /* 0x000000ffff6b7224 */ /* 0x000fe400078e0092 */
.L_x_3200:
[----:B------:R-:W-:Y:S05]  /*5970*/  BSYNC B1 ;  /* 0x0000000000017941 */ /* 0x000fea0003800000 */
.L_x_3198:
        /* <DEDUP_REMOVED lines=16> */
.L_x_3204:
[----:B------:R-:W-:Y:S05]  /*5a80*/  BSYNC B2 ;  /* 0x0000000000027941 */ /* 0x000fea0003800000 */
.L_x_3203:
        /* <DEDUP_REMOVED lines=44> */
.L_x_3202:
[----:B------:R-:W-:Y:S05]  /*5d50*/  BSYNC B1 ;  /* 0x0000000000017941 */ /* 0x000fea0003800000 */
.L_x_3201:
        /* <DEDUP_REMOVED lines=11> */
.L_x_3197:
[----:B------:R-:W-:Y:S05]  /*5e10*/  BSYNC B0 ;  /* 0x0000000000007941 */ /* 0x000fea0003800000 */
.L_x_3195:
        /* <DEDUP_REMOVED lines=8> */
.L_x_3206:
        /* <DEDUP_REMOVED lines=12> */
.L_x_3209:
[----:B------:R-:W-:Y:S02]  /*5f60*/  IMAD.MOV.U32 R107, RZ, RZ, R146 ;  /* 0x000000ffff6b7224 */ /* 0x000fe400078e0092 */
.L_x_3210:
[----:B------:R-:W-:Y:S05]  /*5f70*/  BSYNC B1 ;  /* 0x0000000000017941 */ /* 0x000fea0003800000 */
.L_x_3208:
        /* <DEDUP_REMOVED lines=16> */
.L_x_3214:
[----:B------:R-:W-:Y:S05]  /*6080*/  BSYNC B2 ;  /* 0x0000000000027941 */ /* 0x000fea0003800000 */
.L_x_3213:
        /* <DEDUP_REMOVED lines=44> */
.L_x_3212:
[----:B------:R-:W-:Y:S05]  /*6350*/  BSYNC B1 ;  /* 0x0000000000017941 */ /* 0x000fea0003800000 */
.L_x_3211:
        /* <DEDUP_REMOVED lines=11> */
.L_x_3207:
[----:B------:R-:W-:Y:S05]  /*6410*/  BSYNC B0 ;  /* 0x0000000000007941 */ /* 0x000fea0003800000 */
.L_x_3205:
        /* <DEDUP_REMOVED lines=8> */
.L_x_3216:
        /* <DEDUP_REMOVED lines=12> */
.L_x_3219:
[----:B------:R-:W-:Y:S02]  /*6560*/  MOV R107, R146 ;  /* 0x00000092006b7202 */ /* 0x000fe40000000f00 */
.L_x_3220:
[----:B------:R-:W-:Y:S05]  /*6570*/  BSYNC B1 ;  /* 0x0000000000017941 */ /* 0x000fea0003800000 */
.L_x_3218:
        /* <DEDUP_REMOVED lines=16> */
.L_x_3224:
[----:B------:R-:W-:Y:S05]  /*6680*/  BSYNC B2 ;  /* 0x0000000000027941 */ /* 0x000fea0003800000 */
.L_x_3223:
        /* <DEDUP_REMOVED lines=44> */
.L_x_3222:
[----:B------:R-:W-:Y:S05]  /*6950*/  BSYNC B1 ;  /* 0x0000000000017941 */ /* 0x000fea0003800000 */
.L_x_3221:
        /* <DEDUP_REMOVED lines=11> */
.L_x_3217:
[----:B------:R-:W-:Y:S05]  /*6a10*/  BSYNC B0 ;  /* 0x0000000000007941 */ /* 0x000fea0003800000 */
.L_x_3215:
        /* <DEDUP_REMOVED lines=8> */
.L_x_3226:
        /* <DEDUP_REMOVED lines=12> */
.L_x_3229:
[----:B------:R-:W-:Y:S02]  /*6b60*/  IMAD.MOV.U32 R161, RZ, RZ, R146 ;  /* 0x000000ffffa17224 */ /* 0x000fe400078e0092 */
.L_x_3230:
[----:B------:R-:W-:Y:S05]  /*6b70*/  BSYNC B1 ;  /* 0x0000000000017941 */ /* 0x000fea0003800000 */
.L_x_3228:
        /* <DEDUP_REMOVED lines=16> */
.L_x_3234:
[----:B------:R-:W-:Y:S05]  /*6c80*/  BSYNC B2 ;  /* 0x0000000000027941 */ /* 0x000fea0003800000 */
.L_x_3233:
[C---:B------:R-:W-:Y:S01]  /*6c90*/  IMAD.HI.U32 R88, R142.reuse, -0x326172a9, RZ ;  /* 0xcd9e8d578e587827 */ /* 0x040fe200078e00ff */
[----:B------:R-:W-:Y:S01]  /*6ca0*/  LOP3.LUT R89, R89, R147, R127, 0x96, !PT ;  /* 0x0000009359597212 */ /* 0x000fe200078e967f */
[----:B------:R-:W-:Y:S02]  /*6cb0*/  HFMA2.MMA R172, -RZ, RZ, 0, 0 ;  /* 0x00000000ffac7435 */ /* 0x000fe400000001ff */
        /* <DEDUP_REMOVED lines=41> */
.L_x_3232:
[----:B------:R-:W-:Y:S05]  /*6f50*/  BSYNC B1 ;  /* 0x0000000000017941 */ /* 0x000fea0003800000 */
.L_x_3231:
        /* <DEDUP_REMOVED lines=12> */
.L_x_3227:
[----:B------:R-:W-:Y:S05]  /*7020*/  BSYNC B0 ;  /* 0x0000000000007941 */ /* 0x000fea0003800000 */
.L_x_3225:
[----:B------:R-:W-:Y:S01]  /*7030*/  IMAD.WIDE.U32 R170, R171, R210, c[0x0][0x188] ;  /* 0x00006200abaa7625 */ /* 0x000fe200078e00d2 */
[----:B------:R-:W-:Y:S01]  /*7040*/  F2FP.BF16.PACK_AB R91, R107, R162 ;  /* 0x000000a26b5b723e */ /* 0x000fe200000010ff */
[----:B------:R-:W-:Y:S01]  /*7050*/  BSSY B0, `(.L_x_3235) ;  /* 0x000001e000007945 */ /* 0x000fe20003800000 */
[----:B------:R-:W-:Y:S02]  /*7060*/  F2FP.BF16.PACK_AB R90, R163, R164 ;  /* 0x000000a4a35a723e */ /* 0x000fe400000010ff */
[----:B------:R-:W-:Y:S02]  /*7070*/  F2FP.BF16.PACK_AB R89, R165, R166 ;  /* 0x000000a6a559723e */ /* 0x000fe400000010ff */
[----:B------:R-:W-:Y:S02]  /*7080*/  F2FP.BF16.PACK_AB R88, R167, R168 ;  /* 0x000000a8a758723e */ /* 0x000fe400000010ff */
[----:B------:R-:W-:-:S02]  /*7090*/  IADD3 R177, R219, 0x40, RZ ;  /* 0x00000040dbb17810 */ /* 0x000fc40007ffe0ff */
[----:B------:R-:W-:Y:S01]  /*70a0*/  IADD3 R179, R221, 0x40, RZ ;  /* 0x00000040ddb37810 */ /* 0x000fe20007ffe0ff */
[----:B------:R0:W-:Y:S02]  /*70b0*/  STG.E.128 [R170.64], R88 ;  /* 0x00000058aa007986 */ /* 0x0001e4000c101d04 */
[----:B-1----:R-:W-:-:S04]  /*70c0*/  @P1 IMAD.WIDE.U32 R100, R177, R210, c[0x0][0x170] ;  /* 0x00005c00b1641625 */ /* 0x002fc800078e00d2 */
[----:B------:R-:W-:Y:S01]  /*70d0*/  @P0 IMAD.WIDE.U32 R94, R179, R210, c[0x0][0x180] ;  /* 0x00006000b35e0625 */ /* 0x000fe200078e00d2 */
[----:B------:R-:W-:Y:S05]  /*70e0*/  @!P1 BRA `(.L_x_3236) ;  /* 0x0000014000009947 */ /* 0x000fea0003800000 */
[----:B0-----:R-:W-:Y:S01]  /*70f0*/  IMAD.U32 R89, R160, 0x10000, RZ ;  /* 0x00010000a0597824 */ /* 0x001fe200078e00ff */
[----:B------:R-:W-:Y:S01]  /*7100*/  LOP3.LUT R88, R161, 0xffff, RZ, 0xc0, !PT ;  /* 0x0000ffffa1587812 */ /* 0x000fe200078ec0ff */
[----:B------:R-:W-:Y:S01]  /*7110*/  IMAD.MOV.U32 R174, RZ, RZ, 0x8 ;  /* 0x00000008ffae7424 */ /* 0x000fe200078e00ff */
        /* <DEDUP_REMOVED lines=13> */
[----:B------:R-:W-:Y:S01]  /*71f0*/  IMAD.WIDE.U32 R90, R169, R174, c[0x0][0x190] ;  /* 0x00006400a95a7625 */ /* 0x000fe200078e00ae */
[----:B------:R-:W-:Y:S02]  /*7200*/  LOP3.LUT R89, R173, R89, RZ, 0xfc, !PT ;  /* 0x00000059ad597212 */ /* 0x000fe400078efcff */
[----:B------:R-:W-:-:S05]  /*7210*/  LOP3.LUT R88, R175, 0xff, R154, 0xf8, !PT ;  /* 0x000000ffaf587812 */ /* 0x000fca00078ef89a */
[----:B------:R0:W-:Y:S02]  /*7220*/  STG.E.64 [R90.64], R88 ;  /* 0x000000585a007986 */ /* 0x0001e4000c101b04 */
.L_x_3236:
[----:B------:R-:W-:Y:S05]  /*7230*/  BSYNC B0 ;  /* 0x0000000000007941 */ /* 0x000fea0003800000 */
.L_x_3235:
[----:B-----5:R1:W5:Y:S04]  /*7240*/  @P1 LDG.E.128 R84, [R100.64] ;  /* 0x0000000464541981 */ /* 0x020368000c1e1d00 */
[----:B------:R1:W5:Y:S01]  /*7250*/  @P0 LDG.E.128 R80, [R94.64] ;  /* 0x000000045e500981 */ /* 0x000362000c1e1d00 */
[----:B------:R-:W-:Y:S01]  /*7260*/  BSSY B0, `(.L_x_3237) ;  /* 0x0000060000007945 */ /* 0x000fe20003800000 */
[----:B------:R-:W-:Y:S05]  /*7270*/  @P2 BRA `(.L_x_3238) ;  /* 0x0000006000002947 */ /* 0x000fea0003800000 */
[----:B------:R-:W-:Y:S01]  /*7280*/  IMAD.MOV.U32 R176, RZ, RZ, RZ ;  /* 0x000000ffffb07224 */ /* 0x000fe200078e00ff */
[----:B0-----:R-:W-:Y:S01]  /*7290*/  MOV R88, R172 ;  /* 0x000000ac00587202 */ /* 0x001fe20000000f00 */
[----:B------:R-:W-:Y:S05]  /*72a0*/  @!P0 BRA `(.L_x_3239) ;  /* 0x000005b000008947 */ /* 0x000fea0003800000 */
[----:B------:R-:W-:Y:S01]  /*72b0*/  IMAD.MOV.U32 R88, RZ, RZ, R172 ;  /* 0x000000ffff587224 */ /* 0x000fe200078e00ac */
[----:B-----5:R-:W-:Y:S01]  /*72c0*/  PRMT R176, RZ, 0x5410, R80 ;  /* 0x00005410ffb07816 */ /* 0x020fe20000000050 */
[----:B------:R-:W-:Y:S05]  /*72d0*/  BRA `(.L_x_3239) ;  /* 0x0000058000007947 */ /* 0x000fea0003800000 */
.L_x_3238:
        /* <DEDUP_REMOVED lines=12> */
.L_x_3241:
[----:B------:R-:W-:Y:S02]  /*73a0*/  MOV R154, R146 ;  /* 0x00000092009a7202 */ /* 0x000fe40000000f00 */
.L_x_3242:
[----:B------:R-:W-:Y:S05]  /*73b0*/  BSYNC B1 ;  /* 0x0000000000017941 */ /* 0x000fea0003800000 */
.L_x_3240:
        /* <DEDUP_REMOVED lines=16> */
.L_x_3246:
[----:B------:R-:W-:Y:S05]  /*74c0*/  BSYNC B2 ;  /* 0x0000000000027941 */ /* 0x000fea0003800000 */
.L_x_3245:
        /* <DEDUP_REMOVED lines=44> */
.L_x_3244:
[----:B------:R-:W-:Y:S05]  /*7790*/  BSYNC B1 ;  /* 0x0000000000017941 */ /* 0x000fea0003800000 */
.L_x_3243:
        /* <DEDUP_REMOVED lines=12> */
.L_x_3239:
[----:B------:R-:W-:Y:S05]  /*7860*/  BSYNC B0 ;  /* 0x0000000000007941 */ /* 0x000fea0003800000 */
.L_x_3237:
        /* <DEDUP_REMOVED lines=8> */
.L_x_3248:
        /* <DEDUP_REMOVED lines=12> */
.L_x_3251:
[----:B------:R-:W-:Y:S02]  /*79b0*/  IMAD.MOV.U32 R155, RZ, RZ, R146 ;  /* 0x000000ffff9b7224 */ /* 0x000fe400078e0092 */
.L_x_3252:
[----:B------:R-:W-:Y:S05]  /*79c0*/  BSYNC B1 ;  /* 0x0000000000017941 */ /* 0x000fea0003800000 */
.L_x_3250:
        /* <DEDUP_REMOVED lines=16> */
.L_x_3256:
[----:B------:R-:W-:Y:S05]  /*7ad0*/  BSYNC B2 ;  /* 0x0000000000027941 */ /* 0x000fea0003800000 */
.L_x_3255:
        /* <DEDUP_REMOVED lines=44> */
.L_x_3254:
[----:B------:R-:W-:Y:S05]  /*7da0*/  BSYNC B1 ;  /* 0x0000000000017941 */ /* 0x000fea0003800000 */
.L_x_3253:
        /* <DEDUP_REMOVED lines=12> */
.L_x_3249:
[----:B------:R-:W-:Y:S05]  /*7e70*/  BSYNC B0 ;  /* 0x0000000000007941 */ /* 0x000fea0003800000 */
.L_x_3247:
        /* <DEDUP_REMOVED lines=8> */
.L_x_3258:
        /* <DEDUP_REMOVED lines=12> */
.L_x_3261:
[----:B------:R-:W-:Y:S02]  /*7fc0*/  IMAD.MOV.U32 R156, RZ, RZ, R146 ;  /* 0x000000ffff9c7224 */ /* 0x000fe400078e0092 */
.L_x_3262:
[----:B------:R-:W-:Y:S05]  /*7fd0*/  BSYNC B1 ;  /* 0x0000000000017941 */ /* 0x000fea0003800000 */
.L_x_3260:
        /* <DEDUP_REMOVED lines=16> */
.L_x_3266:
[----:B------:R-:W-:Y:S05]  /*80e0*/  BSYNC B2 ;  /* 0x0000000000027941 */ /* 0x000fea0003800000 */
.L_x_3265:
        /* <DEDUP_REMOVED lines=44> */
.L_x_3264:
[----:B------:R-:W-:Y:S05]  /*83b0*/  BSYNC B1 ;  /* 0x0000000000017941 */ /* 0x000fea0003800000 */
.L_x_3263:
[----:B------:R-:W0:Y:S01]  /*83c0*/  I2F.U32 R89, R156 ;  /* 0x0000009c00597306 */ /* 0x000e220000201000 */
[----:B------:R-:W-:Y:S01]  /*83d0*/  HFMA2.MMA R90, -RZ, RZ, 0.1171875, 0 ;  /* 0x2f800000ff5a7435 */ /* 0x000fe200000001ff */
[----:B-----5:R-:W-:-:S05]  /*83e0*/  PRMT R91, RZ, 0x5410, R85 ;  /* 0x00005410ff5b7816 */ /* 0x020fca0000000055 */
        /* <DEDUP_REMOVED lines=9> */
.L_x_3259:
[----:B------:R-:W-:Y:S05]  /*8480*/  BSYNC B0 ;  /* 0x0000000000007941 */ /* 0x000fea0003800000 */
.L_x_3257:
        /* <DEDUP_REMOVED lines=8> */
.L_x_3268:
        /* <DEDUP_REMOVED lines=12> */
.L_x_3271:
[----:B------:R-:W-:Y:S02]  /*85d0*/  IMAD.MOV.U32 R157, RZ, RZ, R146 ;  /* 0x000000ffff9d7224 */ /* 0x000fe400078e0092 */
.L_x_3272:
[----:B------:R-:W-:Y:S05]  /*85e0*/  BSYNC B1 ;  /* 0x0000000000017941 */ /* 0x000fea0003800000 */
.L_x_3270:
        /* <DEDUP_REMOVED lines=16> */
.L_x_3276:
[----:B------:R-:W-:Y:S05]  /*86f0*/  BSYNC B2 ;  /* 0x0000000000027941 */ /* 0x000fea0003800000 */
.L_x_3275:
        /* <DEDUP_REMOVED lines=44> */
.L_x_3274:
[----:B------:R-:W-:Y:S05]  /*89c0*/  BSYNC B1 ;  /* 0x0000000000017941 */ /* 0x000fea0003800000 */
.L_x_3273:
        /* <DEDUP_REMOVED lines=12> */
.L_x_3269:
[----:B------:R-:W-:Y:S05]  /*8a90*/  BSYNC B0 ;  /* 0x0000000000007941 */ /* 0x000fea0003800000 */
.L_x_3267:
        /* <DEDUP_REMOVED lines=8> */
.L_x_3278:
        /* <DEDUP_REMOVED lines=12> */
.L_x_3281:
[----:B------:R-:W-:Y:S02]  /*8be0*/  IMAD.MOV.U32 R158, RZ, RZ, R146 ;  /* 0x000000ffff9e7224 */ /* 0x000fe400078e0092 */
.L_x_3282:
[----:B------:R-:W-:Y:S05]  /*8bf0*/  BSYNC B1 ;  /* 0x0000000000017941 */ /* 0x000fea0003800000 */
.L_x_3280:
        /* <DEDUP_REMOVED lines=16> */
.L_x_3286:
[----:B------:R-:W-:Y:S05]  /*8d00*/  BSYNC B2 ;  /* 0x0000000000027941 */ /* 0x000fea0003800000 */
.L_x_3285:
        /* <DEDUP_REMOVED lines=44> */
.L_x_3284:
[----:B------:R-:W-:Y:S05]  /*8fd0*/  BSYNC B1 ;  /* 0x0000000000017941 */ /* 0x000fea0003800000 */
.L_x_3283:
        /* <DEDUP_REMOVED lines=12> */
.L_x_3279:
[----:B------:R-:W-:Y:S05]  /*90a0*/  BSYNC B0 ;  /* 0x0000000000007941 */ /* 0x000fea0003800000 */
.L_x_3277:
        /* <DEDUP_REMOVED lines=8> */
.L_x_3288:
        /* <DEDUP_REMOVED lines=12> */
.L_x_3291:
[----:B------:R-:W-:Y:S02]  /*91f0*/  MOV R159, R146 ;  /* 0x00000092009f7202 */ /* 0x000fe40000000f00 */
.L_x_3292:
[----:B------:R-:W-:Y:S05]  /*9200*/  BSYNC B1 ;  /* 0x0000000000017941 */ /* 0x000fea0003800000 */
.L_x_3290:
        /* <DEDUP_REMOVED lines=16> */
.L_x_3296:
[----:B------:R-:W-:Y:S05]  /*9310*/  BSYNC B2 ;  /* 0x0000000000027941 */ /* 0x000fea0003800000 */
.L_x_3295:
        /* <DEDUP_REMOVED lines=44> */
.L_x_3294:
[----:B------:R-:W-:Y:S05]  /*95e0*/  BSYNC B1 ;  /* 0x0000000000017941 */ /* 0x000fea0003800000 */
.L_x_3293:
        /* <DEDUP_REMOVED lines=12> */
.L_x_3289:
[----:B------:R-:W-:Y:S05]  /*96b0*/  BSYNC B0 ;  /* 0x0000000000007941 */ /* 0x000fea0003800000 */
.L_x_3287:
        /* <DEDUP_REMOVED lines=8> */
.L_x_3298:
        /* <DEDUP_REMOVED lines=12> */
.L_x_3301:
[----:B------:R-:W-:Y:S02]  /*9800*/  IMAD.MOV.U32 R160, RZ, RZ, R146 ;  /* 0x000000ffffa07224 */ /* 0x000fe400078e0092 */
.L_x_3302:
[----:B------:R-:W-:Y:S05]  /*9810*/  BSYNC B1 ;  /* 0x0000000000017941 */ /* 0x000fea0003800000 */
.L_x_3300:
        /* <DEDUP_REMOVED lines=16> */
.L_x_3306:
[----:B------:R-:W-:Y:S05]  /*9920*/  BSYNC B2 ;  /* 0x0000000000027941 */ /* 0x000fea0003800000 */
.L_x_3305:
        /* <DEDUP_REMOVED lines=44> */
.L_x_3304:
[----:B------:R-:W-:Y:S05]  /*9bf0*/  BSYNC B1 ;  /* 0x0000000000017941 */ /* 0x000fea0003800000 */
.L_x_3303:
        /* <DEDUP_REMOVED lines=12> */
.L_x_3299:
[----:B------:R-:W-:Y:S05]  /*9cc0*/  BSYNC B0 ;  /* 0x0000000000007941 */ /* 0x000fea0003800000 */
.L_x_3297:
        /* <DEDUP_REMOVED lines=8> */
.L_x_3308:
        /* <DEDUP_REMOVED lines=12> */
.L_x_3311:
[----:B------:R-:W-:Y:S02]  /*9e10*/  IMAD.MOV.U32 R161, RZ, RZ, R146 ;  /* 0x000000ffffa17224 */ /* 0x000fe400078e0092 */
.L_x_3312:
[----:B------:R-:W-:Y:S05]  /*9e20*/  BSYNC B1 ;  /* 0x0000000000017941 */ /* 0x000fea0003800000 */
.L_x_3310:
        /* <DEDUP_REMOVED lines=16> */
.L_x_3316:
[----:B------:R-:W-:Y:S05]  /*9f30*/  BSYNC B2 ;  /* 0x0000000000027941 */ /* 0x000fea0003800000 */
.L_x_3315:
        /* <DEDUP_REMOVED lines=44> */
.L_x_3314:
[----:B------:R-:W-:Y:S05]  /*a200*/  BSYNC B1 ;  /* 0x0000000000017941 */ /* 0x000fea0003800000 */
.L_x_3313:
        /* <DEDUP_REMOVED lines=12> */
.L_x_3309:
[----:B------:R-:W-:Y:S05]  /*a2d0*/  BSYNC B0 ;  /* 0x0000000000007941 */ /* 0x000fea0003800000 */
.L_x_3307:
        /* <DEDUP_REMOVED lines=32> */
.L_x_3318:
[----:B------:R-:W-:Y:S05]  /*a4e0*/  BSYNC B0 ;  /* 0x0000000000007941 */ /* 0x000fea0003800000 */
.L_x_3317:
[----:B-----5:R1:W5:Y:S04]  /*a4f0*/  @P1 LDG.E.128 R84, [R100.64] ;  /* 0x0000000464541981 */ /* 0x020368000c1e1d00 */
[----:B------:R1:W5:Y:S01]  /*a500*/  @P0 LDG.E.128 R80, [R94.64] ;  /* 0x000000045e500981 */ /* 0x000362000c1e1d00 */
[----:B------:R-:W-:Y:S01]  /*a510*/  BSSY B0, `(.L_x_3319) ;  /* 0x0000060000007945 */ /* 0x000fe20003800000 */
[----:B------:R-:W-:Y:S05]  /*a520*/  @P2 BRA `(.L_x_3320) ;  /* 0x0000006000002947 */ /* 0x000fea0003800000 */
[----:B------:R-:W-:Y:S02]  /*a530*/  IMAD.MOV.U32 R185, RZ, RZ, RZ ;  /* 0x000000ffffb97224 */ /* 0x000fe400078e00ff */
[----:B0-----:R-:W-:Y:S01]  /*a540*/  IMAD.MOV.U32 R88, RZ, RZ, R180 ;  /* 0x000000ffff587224 */ /* 0x001fe200078e00b4 */
[----:B------:R-:W-:Y:S05]  /*a550*/  @!P0 BRA `(.L_x_3321) ;  /* 0x000005b000008947 */ /* 0x000fea0003800000 */
[----:B------:R-:W-:Y:S02]  /*a560*/  MOV R88, R180 ;  /* 0x000000b400587202 */ /* 0x000fe40000000f00 */
[----:B-----5:R-:W-:Y:S01]  /*a570*/  PRMT R185, RZ, 0x5410, R80 ;  /* 0x00005410ffb97816 */ /* 0x020fe20000000050 */
[----:B------:R-:W-:Y:S05]  /*a580*/  BRA `(.L_x_3321) ;  /* 0x0000058000007947 */ /* 0x000fea0003800000 */
.L_x_3320:
        /* <DEDUP_REMOVED lines=12> */
.L_x_3323:
[----:B------:R-:W-:Y:S02]  /*a650*/  IMAD.MOV.U32 R154, RZ, RZ, R146 ;  /* 0x000000ffff9a7224 */ /* 0x000fe400078e0092 */
.L_x_3324:
[----:B------:R-:W-:Y:S05]  /*a660*/  BSYNC B1 ;  /* 0x0000000000017941 */ /* 0x000fea0003800000 */
.L_x_3322:
        /* <DEDUP_REMOVED lines=16> */
.L_x_3328:
[----:B------:R-:W-:Y:S05]  /*a770*/  BSYNC B2 ;  /* 0x0000000000027941 */ /* 0x000fea0003800000 */
.L_x_3327:
        /* <DEDUP_REMOVED lines=44> */
.L_x_3326:
[----:B------:R-:W-:Y:S05]  /*aa40*/  BSYNC B1 ;  /* 0x0000000000017941 */ /* 0x000fea0003800000 */
.L_x_3325:
        /* <DEDUP_REMOVED lines=12> */
.L_x_3321:
[----:B------:R-:W-:Y:S05]  /*ab10*/  BSYNC B0 ;  /* 0x0000000000007941 */ /* 0x000fea0003800000 */
.L_x_3319:
        /* <DEDUP_REMOVED lines=8> */
.L_x_3330:
        /* <DEDUP_REMOVED lines=12> */
.L_x_3333:
[----:B------:R-:W-:Y:S02]  /*ac60*/  IMAD.MOV.U32 R155, RZ, RZ, R146 ;  /* 0x000000ffff9b7224 */ /* 0x000fe400078e0092 */
.L_x_3334:
[----:B------:R-:W-:Y:S05]  /*ac70*/  BSYNC B1 ;  /* 0x0000000000017941 */ /* 0x000fea0003800000 */
.L_x_3332:
        /* <DEDUP_REMOVED lines=16> */
.L_x_3338:
[----:B------:R-:W-:Y:S05]  /*ad80*/  BSYNC B2 ;  /* 0x0000000000027941 */ /* 0x000fea0003800000 */
.L_x_3337:
        /* <DEDUP_REMOVED lines=44> */
.L_x_3336:
[----:B------:R-:W-:Y:S05]  /*b050*/  BSYNC B1 ;  /* 0x0000000000017941 */ /* 0x000fea0003800000 */
.L_x_3335:
        /* <DEDUP_REMOVED lines=12> */
.L_x_3331:
[----:B------:R-:W-:Y:S05]  /*b120*/  BSYNC B0 ;  /* 0x0000000000007941 */ /* 0x000fea0003800000 */
.L_x_3329:
        /* <DEDUP_REMOVED lines=8> */
.L_x_3340:
        /* <DEDUP_REMOVED lines=12> */
.L_x_3343:
[----:B------:R-:W-:Y:S02]  /*b270*/  IMAD.MOV.U32 R156, RZ, RZ, R146 ;  /* 0x000000ffff9c7224 */ /* 0x000fe400078e0092 */
.L_x_3344:
[----:B------:R-:W-:Y:S05]  /*b280*/  BSYNC B1 ;  /* 0x0000000000017941 */ /* 0x000fea0003800000 */
.L_x_3342:
        /* <DEDUP_REMOVED lines=16> */
.L_x_3348:
[----:B------:R-:W-:Y:S05]  /*b390*/  BSYNC B2 ;  /* 0x0000000000027941 */ /* 0x000fea0003800000 */
.L_x_3347:
        /* <DEDUP_REMOVED lines=44> */
.L_x_3346:
[----:B------:R-:W-:Y:S05]  /*b660*/  BSYNC B1 ;  /* 0x0000000000017941 */ /* 0x000fea0003800000 */
.L_x_3345:
        /* <DEDUP_REMOVED lines=12> */
.L_x_3341:
[----:B------:R-:W-:Y:S05]  /*b730*/  BSYNC B0 ;  /* 0x0000000000007941 */ /* 0x000fea0003800000 */
.L_x_3339:
        /* <DEDUP_REMOVED lines=8> */
.L_x_3350:
        /* <DEDUP_REMOVED lines=12> */
.L_x_3353:
[----:B------:R-:W-:Y:S02]  /*b880*/  IMAD.MOV.U32 R157, RZ, RZ, R146 ;  /* 0x000000ffff9d7224 */ /* 0x000fe400078e0092 */
.L_x_3354:
[----:B------:R-:W-:Y:S05]  /*b890*/  BSYNC B1 ;  /* 0x0000000000017941 */ /* 0x000fea0003800000 */
.L_x_3352:
        /* <DEDUP_REMOVED lines=16> */
.L_x_3358:
[----:B------:R-:W-:Y:S05]  /*b9a0*/  BSYNC B2 ;  /* 0x0000000000027941 */ /* 0x000fea0003800000 */
.L_x_3357:
        /* <DEDUP_REMOVED lines=44> */
.L_x_3356:
[----:B------:R-:W-:Y:S05]  /*bc70*/  BSYNC B1 ;  /* 0x0000000000017941 */ /* 0x000fea0003800000 */
.L_x_3355:
        /* <DEDUP_REMOVED lines=12> */
.L_x_3351:
[----:B------:R-:W-:Y:S05]  /*bd40*/  BSYNC B0 ;  /* 0x0000000000007941 */ /* 0x000fea0003800000 */
.L_x_3349:
        /* <DEDUP_REMOVED lines=8> */
.L_x_3360:
        /* <DEDUP_REMOVED lines=12> */
.L_x_3363:
[----:B------:R-:W-:Y:S02]  /*be90*/  MOV R158, R146 ;  /* 0x00000092009e7202 */ /* 0x000fe40000000f00 */
.L_x_3364:
[----:B------:R-:W-:Y:S05]  /*bea0*/  BSYNC B1 ;  /* 0x0000000000017941 */ /* 0x000fea0003800000 */
.L_x_3362:
        /* <DEDUP_REMOVED lines=16> */
.L_x_3368:
[----:B------:R-:W-:Y:S05]  /*bfb0*/  BSYNC B2 ;  /* 0x0000000000027941 */ /* 0x000fea0003800000 */
.L_x_3367:
        /* <DEDUP_REMOVED lines=44> */
.L_x_3366:
[----:B------:R-:W-:Y:S05]  /*c280*/  BSYNC B1 ;  /* 0x0000000000017941 */ /* 0x000fea0003800000 */
.L_x_3365:
        /* <DEDUP_REMOVED lines=12> */
.L_x_3361:
[----:B------:R-:W-:Y:S05]  /*c350*/  BSYNC B0 ;  /* 0x0000000000007941 */ /* 0x000fea0003800000 */
.L_x_3359:
        /* <DEDUP_REMOVED lines=8> */
.L_x_3370:
        /* <DEDUP_REMOVED lines=12> */
.L_x_3373:
[----:B------:R-:W-:Y:S02]  /*c4a0*/  IMAD.MOV.U32 R159, RZ, RZ, R146 ;  /* 0x000000ffff9f7224 */ /* 0x000fe400078e0092 */
.L_x_3374:
[----:B------:R-:W-:Y:S05]  /*c4b0*/  BSYNC B1 ;  /* 0x0000000000017941 */ /* 0x000fea0003800000 */
.L_x_3372:
        /* <DEDUP_REMOVED lines=16> */
.L_x_3378:
[----:B------:R-:W-:Y:S05]  /*c5c0*/  BSYNC B2 ;  /* 0x0000000000027941 */ /* 0x000fea0003800000 */
.L_x_3377:
        /* <DEDUP_REMOVED lines=44> */
.L_x_3376:
[----:B------:R-:W-:Y:S05]  /*c890*/  BSYNC B1 ;  /* 0x0000000000017941 */ /* 0x000fea0003800000 */
.L_x_3375:
        /* <DEDUP_REMOVED lines=12> */
.L_x_3371:
[----:B------:R-:W-:Y:S05]  /*c960*/  BSYNC B0 ;  /* 0x0000000000007941 */ /* 0x000fea0003800000 */
.L_x_3369:
        /* <DEDUP_REMOVED lines=8> */
.L_x_3380:
        /* <DEDUP_REMOVED lines=12> */
.L_x_3383:
[----:B------:R-:W-:Y:S02]  /*cab0*/  IMAD.MOV.U32 R160, RZ, RZ, R146 ;  /* 0x000000ffffa07224 */ /* 0x000fe400078e0092 */
.L_x_3384:
[----:B------:R-:W-:Y:S05]  /*cac0*/  BSYNC B1 ;  /* 0x0000000000017941 */ /* 0x000fea0003800000 */
.L_x_3382:
        /* <DEDUP_REMOVED lines=16> */
.L_x_3388:
[----:B------:R-:W-:Y:S05]  /*cbd0*/  BSYNC B2 ;  /* 0x0000000000027941 */ /* 0x000fea0003800000 */
.L_x_3387:
        /* <DEDUP_REMOVED lines=44> */
.L_x_3386:
[----:B------:R-:W-:Y:S05]  /*cea0*/  BSYNC B1 ;  /* 0x0000000000017941 */ /* 0x000fea0003800000 */
.L_x_3385:
        /* <DEDUP_REMOVED lines=12> */
.L_x_3381:
[----:B------:R-:W-:Y:S05]  /*cf70*/  BSYNC B0 ;  /* 0x0000000000007941 */ /* 0x000fea0003800000 */
.L_x_3379:
        /* <DEDUP_REMOVED lines=8> */
.L_x_3390:
        /* <DEDUP_REMOVED lines=12> */
.L_x_3393:
[----:B------:R-:W-:Y:S02]  /*d0c0*/  IMAD.MOV.U32 R161, RZ, RZ, R146 ;  /* 0x000000ffffa17224 */ /* 0x000fe400078e0092 */
.L_x_3394:
[----:B------:R-:W-:Y:S05]  /*d0d0*/  BSYNC B1 ;  /* 0x0000000000017941 */ /* 0x000fea0003800000 */
.L_x_3392:
        /* <DEDUP_REMOVED lines=16> */
.L_x_3398:
[----:B------:R-:W-:Y:S05]  /*d1e0*/  BSYNC B2 ;  /* 0x0000000000027941 */ /* 0x000fea0003800000 */
.L_x_3397:
        /* <DEDUP_REMOVED lines=44> */
.L_x_3396:
[----:B------:R-:W-:Y:S05]  /*d4b0*/  BSYNC B1 ;  /* 0x0000000000017941 */ /* 0x000fea0003800000 */
.L_x_3395:
        /* <DEDUP_REMOVED lines=12> */
.L_x_3391:
[----:B------:R-:W-:Y:S05]  /*d580*/  BSYNC B0 ;  /* 0x0000000000007941 */ /* 0x000fea0003800000 */
.L_x_3389:
        /* <DEDUP_REMOVED lines=32> */
.L_x_3400:
[----:B------:R-:W-:Y:S05]  /*d790*/  BSYNC B0 ;  /* 0x0000000000007941 */ /* 0x000fea0003800000 */
.L_x_3399:
        /* <DEDUP_REMOVED lines=10> */
.L_x_3402:
[C---:B------:R-:W-:Y:S01]  /*d840*/  ISETP.NE.AND P3, PT, R188.reuse, 0x1, PT ;  /* 0x00000001bc00780c */ /* 0x040fe20003f65270 */
[----:B------:R-:W-:Y:S01]  /*d850*/  BSSY B1, `(.L_x_3404) ;  /* 0x000000c000017945 */ /* 0x000fe20003800000 */
[----:B0-----:R-:W-:-:S11]  /*d860*/  IADD3 R88, R188, 0x1, RZ ;  /* 0x00000001bc587810 */ /* 0x001fd60007ffe0ff */
        /* <DEDUP_REMOVED lines=9> */
.L_x_3405:
[----:B------:R-:W-:Y:S02]  /*d900*/  IMAD.MOV.U32 R154, RZ, RZ, R146 ;  /* 0x000000ffff9a7224 */ /* 0x000fe400078e0092 */
.L_x_3406:
[----:B------:R-:W-:Y:S05]  /*d910*/  BSYNC B1 ;  /* 0x0000000000017941 */ /* 0x000fea0003800000 */
.L_x_3404:
        /* <DEDUP_REMOVED lines=16> */
.L_x_3410:
[----:B------:R-:W-:Y:S05]  /*da20*/  BSYNC B2 ;  /* 0x0000000000027941 */ /* 0x000fea0003800000 */
.L_x_3409:
        /* <DEDUP_REMOVED lines=44> */
.L_x_3408:
[----:B------:R-:W-:Y:S05]  /*dcf0*/  BSYNC B1 ;  /* 0x0000000000017941 */ /* 0x000fea0003800000 */
.L_x_3407:
        /* <DEDUP_REMOVED lines=12> */
.L_x_3403:
[----:B------:R-:W-:Y:S05]  /*ddc0*/  BSYNC B0 ;  /* 0x0000000000007941 */ /* 0x000fea0003800000 */
.L_x_3401:
        /* <DEDUP_REMOVED lines=8> */
.L_x_3412:
        /* <DEDUP_REMOVED lines=12> */
.L_x_3415:
[----:B------:R-:W-:Y:S02]  /*df10*/  IMAD.MOV.U32 R155, RZ, RZ, R146 ;  /* 0x000000ffff9b7224 */ /* 0x000fe400078e0092 */
.L_x_3416:
[----:B------:R-:W-:Y:S05]  /*df20*/  BSYNC B1 ;  /* 0x0000000000017941 */ /* 0x000fea0003800000 */
.L_x_3414:
        /* <DEDUP_REMOVED lines=16> */
.L_x_3420:
[----:B------:R-:W-:Y:S05]  /*e030*/  BSYNC B2 ;  /* 0x0000000000027941 */ /* 0x000fea0003800000 */
.L_x_3419:
        /* <DEDUP_REMOVED lines=44> */
.L_x_3418:
[----:B------:R-:W-:Y:S05]  /*e300*/  BSYNC B1 ;  /* 0x0000000000017941 */ /* 0x000fea0003800000 */
.L_x_3417:
        /* <DEDUP_REMOVED lines=12> */
.L_x_3413:
[----:B------:R-:W-:Y:S05]  /*e3d0*/  BSYNC B0 ;  /* 0x0000000000007941 */ /* 0x000fea0003800000 */
.L_x_3411:
        /* <DEDUP_REMOVED lines=8> */
.L_x_3422:
        /* <DEDUP_REMOVED lines=12> */
.L_x_3425:
[----:B------:R-:W-:Y:S02]  /*e520*/  IMAD.MOV.U32 R156, RZ, RZ, R146 ;  /* 0x000000ffff9c7224 */ /* 0x000fe400078e0092 */
.L_x_3426:
[----:B------:R-:W-:Y:S05]  /*e530*/  BSYNC B1 ;  /* 0x0000000000017941 */ /* 0x000fea0003800000 */
.L_x_3424:
        /* <DEDUP_REMOVED lines=16> */
.L_x_3430:
[----:B------:R-:W-:Y:S05]  /*e640*/  BSYNC B2 ;  /* 0x0000000000027941 */ /* 0x000fea0003800000 */
.L_x_3429:
        /* <DEDUP_REMOVED lines=44> */
.L_x_3428:
[----:B------:R-:W-:Y:S05]  /*e910*/  BSYNC B1 ;  /* 0x0000000000017941 */ /* 0x000fea0003800000 */
.L_x_3427:
        /* <DEDUP_REMOVED lines=12> */
.L_x_3423:
[----:B------:R-:W-:Y:S05]  /*e9e0*/  BSYNC B0 ;  /* 0x0000000000007941 */ /* 0x000fea0003800000 */
.L_x_3421:
        /* <DEDUP_REMOVED lines=8> */
.L_x_3432:
        /* <DEDUP_REMOVED lines=12> */
.L_x_3435:
[----:B------:R-:W-:Y:S02]  /*eb30*/  MOV R157, R146 ;  /* 0x00000092009d7202 */ /* 0x000fe40000000f00 */
.L_x_3436:
[----:B------:R-:W-:Y:S05]  /*eb40*/  BSYNC B1 ;  /* 0x0000000000017941 */ /* 0x000fea0003800000 */
.L_x_3434:
        /* <DEDUP_REMOVED lines=16> */
.L_x_3440:
[----:B------:R-:W-:Y:S05]  /*ec50*/  BSYNC B2 ;  /* 0x0000000000027941 */ /* 0x000fea0003800000 */
.L_x_3439:
        /* <DEDUP_REMOVED lines=44> */
.L_x_3438:
[----:B------:R-:W-:Y:S05]  /*ef20*/  BSYNC B1 ;  /* 0x0000000000017941 */ /* 0x000fea0003800000 */
.L_x_3437:
        /* <DEDUP_REMOVED lines=12> */
.L_x_3433:
[----:B------:R-:W-:Y:S05]  /*eff0*/  BSYNC B0 ;  /* 0x0000000000007941 */ /* 0x000fea0003800000 */
.L_x_3431:
        /* <DEDUP_REMOVED lines=8> */
.L_x_3442:
        /* <DEDUP_REMOVED lines=12> */
.L_x_3445:
[----:B------:R-:W-:Y:S02]  /*f140*/  IMAD.MOV.U32 R158, RZ, RZ, R146 ;  /* 0x000000ffff9e7224 */ /* 0x000fe400078e0092 */
.L_x_3446:
[----:B------:R-:W-:Y:S05]  /*f150*/  BSYNC B1 ;  /* 0x0000000000017941 */ /* 0x000fea0003800000 */
.L_x_3444:
        /* <DEDUP_REMOVED lines=16> */
.L_x_3450:
[----:B------:R-:W-:Y:S05]  /*f260*/  BSYNC B2 ;  /* 0x0000000000027941 */ /* 0x000fea0003800000 */
.L_x_3449:
        /* <DEDUP_REMOVED lines=44> */
.L_x_3448:
[----:B------:R-:W-:Y:S05]  /*f530*/  BSYNC B1 ;  /* 0x0000000000017941 */ /* 0x000fea0003800000 */
.L_x_3447:
        /* <DEDUP_REMOVED lines=12> */
.L_x_3443:
[----:B------:R-:W-:Y:S05]  /*f600*/  BSYNC B0 ;  /* 0x0000000000007941 */ /* 0x000fea0003800000 */
.L_x_3441:
        /* <DEDUP_REMOVED lines=8> */
.L_x_3452:
        /* <DEDUP_REMOVED lines=12> */
.L_x_3455:
[----:B------:R-:W-:Y:S02]  /*f750*/  IMAD.MOV.U32 R159, RZ, RZ, R146 ;  /* 0x000000ffff9f7224 */ /* 0x000fe400078e0092 */
.L_x_3456:
[----:B------:R-:W-:Y:S05]  /*f760*/  BSYNC B1 ;  /* 0x0000000000017941 */ /* 0x000fea0003800000 */
.L_x_3454:
        /* <DEDUP_REMOVED lines=16> */
.L_x_3460:
[----:B------:R-:W-:Y:S05]  /*f870*/  BSYNC B2 ;  /* 0x0000000000027941 */ /* 0x000fea0003800000 */
.L_x_3459:
        /* <DEDUP_REMOVED lines=44> */
.L_x_3458:
[----:B------:R-:W-:Y:S05]  /*fb40*/  BSYNC B1 ;  /* 0x0000000000017941 */ /* 0x000fea0003800000 */
.L_x_3457:
        /* <DEDUP_REMOVED lines=12> */
.L_x_3453:
[----:B------:R-:W-:Y:S05]  /*fc10*/  BSYNC B0 ;  /* 0x0000000000007941 */ /* 0x000fea0003800000 */
.L_x_3451:
        /* <DEDUP_REMOVED lines=8> */
.L_x_3462:
        /* <DEDUP_REMOVED lines=12> */
.L_x_3465:
[----:B------:R-:W-:Y:S02]  /*fd60*/  IMAD.MOV.U32 R160, RZ, RZ, R146 ;  /* 0x000000ffffa07224 */ /* 0x000fe400078e0092 */
.L_x_3466:
[----:B------:R-:W-:Y:S05]  /*fd70*/  BSYNC B1 ;  /* 0x0000000000017941 */ /* 0x000fea0003800000 */
.L_x_3464:
        /* <DEDUP_REMOVED lines=16> */
.L_x_3470:
[----:B------:R-:W-:Y:S05]  /*fe80*/  BSYNC B2 ;  /* 0x0000000000027941 */ /* 0x000fea0003800000 */
.L_x_3469:
        /* <DEDUP_REMOVED lines=44> */
.L_x_3468:
[----:B------:R-:W-:Y:S05]  /*10150*/  BSYNC B1 ;  /* 0x0000000000017941 */ /* 0x000fea0003800000 */
.L_x_3467:
        /* <DEDUP_REMOVED lines=12> */
.L_x_3463:
[----:B------:R-:W-:Y:S05]  /*10220*/  BSYNC B0 ;  /* 0x0000000000007941 */ /* 0x000fea0003800000 */
.L_x_3461:
        /* <DEDUP_REMOVED lines=8> */
.L_x_3472:
        /* <DEDUP_REMOVED lines=12> */
.L_x_3475:
[----:B------:R-:W-:Y:S02]  /*10370*/  IMAD.MOV.U32 R161, RZ, RZ, R146 ;  /* 0x000000ffffa17224 */ /* 0x000fe400078e0092 */
.L_x_3476:
[----:B------:R-:W-:Y:S05]  /*10380*/  BSYNC B1 ;  /* 0x0000000000017941 */ /* 0x000fea0003800000 */
.L_x_3474:
        /* <DEDUP_REMOVED lines=16> */
.L_x_3480:
[----:B------:R-:W-:Y:S05]  /*10490*/  BSYNC B2 ;  /* 0x0000000000027941 */ /* 0x000fea0003800000 */
.L_x_3479:
        /* <DEDUP_REMOVED lines=44> */
.L_x_3478:
[----:B------:R-:W-:Y:S05]  /*10760*/  BSYNC B1 ;  /* 0x0000000000017941 */ /* 0x000fea0003800000 */
.L_x_3477:
        /* <DEDUP_REMOVED lines=12> */
.L_x_3473:
[----:B------:R-:W-:Y:S05]  /*10830*/  BSYNC B0 ;  /* 0x0000000000007941 */ /* 0x000fea0003800000 */
.L_x_3471:
        /* <DEDUP_REMOVED lines=14> */
[----:B------:R-:W-:Y:S01]  /*10920*/  HFMA2.MMA R198, -RZ, RZ, 0, 4.76837158203125e-07 ;  /* 0x00000008ffc67435 */ /* 0x000fe200000001ff */
        /* <DEDUP_REMOVED lines=17> */
.L_x_3482:
[----:B------:R-:W-:Y:S05]  /*10a40*/  BSYNC B0 ;  /* 0x0000000000007941 */ /* 0x000fea0003800000 */
.L_x_3481:
        /* <DEDUP_REMOVED lines=10> */
.L_x_3484:
[C---:B------:R-:W-:Y:S01]  /*10af0*/  ISETP.NE.AND P3, PT, R196.reuse, 0x1, PT ;  /* 0x00000001c400780c */ /* 0x040fe20003f65270 */
[----:B------:R-:W-:Y:S01]  /*10b00*/  BSSY B1, `(.L_x_3486) ;  /* 0x000000c000017945 */ /* 0x000fe20003800000 */
[----:B0-----:R-:W-:-:S11]  /*10b10*/  IADD3 R88, R196, 0x1, RZ ;  /* 0x00000001c4587810 */ /* 0x001fd60007ffe0ff */
        /* <DEDUP_REMOVED lines=9> */
.L_x_3487:
[----:B------:R-:W-:Y:S02]  /*10bb0*/  IMAD.MOV.U32 R154, RZ, RZ, R146 ;  /* 0x000000ffff9a7224 */ /* 0x000fe400078e0092 */
.L_x_3488:
[----:B------:R-:W-:Y:S05]  /*10bc0*/  BSYNC B1 ;  /* 0x0000000000017941 */ /* 0x000fea0003800000 */
.L_x_3486:
        /* <DEDUP_REMOVED lines=16> */
.L_x_3492:
[----:B------:R-:W-:Y:S05]  /*10cd0*/  BSYNC B2 ;  /* 0x0000000000027941 */ /* 0x000fea0003800000 */
.L_x_3491:
        /* <DEDUP_REMOVED lines=44> */
.L_x_3490:
[----:B------:R-:W-:Y:S05]  /*10fa0*/  BSYNC B1 ;  /* 0x0000000000017941 */ /* 0x000fea0003800000 */
.L_x_3489:
        /* <DEDUP_REMOVED lines=12> */
.L_x_3485:
[----:B------:R-:W-:Y:S05]  /*11070*/  BSYNC B0 ;  /* 0x0000000000007941 */ /* 0x000fea0003800000 */
.L_x_3483:
        /* <DEDUP_REMOVED lines=8> */
.L_x_3494:
        /* <DEDUP_REMOVED lines=12> */
.L_x_3497:
[----:B------:R-:W-:Y:S02]  /*111c0*/  IMAD.MOV.U32 R155, RZ, RZ, R146 ;  /* 0x000000ffff9b7224 */ /* 0x000fe400078e0092 */
.L_x_3498:
[----:B------:R-:W-:Y:S05]  /*111d0*/  BSYNC B1 ;  /* 0x0000000000017941 */ /* 0x000fea0003800000 */
.L_x_3496:
        /* <DEDUP_REMOVED lines=16> */
.L_x_3502:
[----:B------:R-:W-:Y:S05]  /*112e0*/  BSYNC B2 ;  /* 0x0000000000027941 */ /* 0x000fea0003800000 */
.L_x_3501:
        /* <DEDUP_REMOVED lines=44> */
.L_x_3500:
[----:B------:R-:W-:Y:S05]  /*115b0*/  BSYNC B1 ;  /* 0x0000000000017941 */ /* 0x000fea0003800000 */
.L_x_3499:
        /* <DEDUP_REMOVED lines=12> */
.L_x_3495:
[----:B------:R-:W-:Y:S05]  /*11680*/  BSYNC B0 ;  /* 0x0000000000007941 */ /* 0x000fea0003800000 */
.L_x_3493:
        /* <DEDUP_REMOVED lines=8> */
.L_x_3504:
        /* <DEDUP_REMOVED lines=12> */
.L_x_3507:
[----:B------:R-:W-:Y:S02]  /*117d0*/  MOV R156, R146 ;  /* 0x00000092009c7202 */ /* 0x000fe40000000f00 */
.L_x_3508:
[----:B------:R-:W-:Y:S05]  /*117e0*/  BSYNC B1 ;  /* 0x0000000000017941 */ /* 0x000fea0003800000 */
.L_x_3506:
        /* <DEDUP_REMOVED lines=16> */
.L_x_3512:
[----:B------:R-:W-:Y:S05]  /*118f0*/  BSYNC B2 ;  /* 0x0000000000027941 */ /* 0x000fea0003800000 */
.L_x_3511:
        /* <DEDUP_REMOVED lines=44> */
.L_x_3510:
[----:B------:R-:W-:Y:S05]  /*11bc0*/  BSYNC B1 ;  /* 0x0000000000017941 */ /* 0x000fea0003800000 */
.L_x_3509:
        /* <DEDUP_REMOVED lines=12> */
.L_x_3505:
[----:B------:R-:W-:Y:S05]  /*11c90*/  BSYNC B0 ;  /* 0x0000000000007941 */ /* 0x000fea0003800000 */
.L_x_3503:
        /* <DEDUP_REMOVED lines=8> */
.L_x_3514:
        /* <DEDUP_REMOVED lines=12> */
.L_x_3517:
[----:B------:R-:W-:Y:S02]  /*11de0*/  IMAD.MOV.U32 R157, RZ, RZ, R146 ;  /* 0x000000ffff9d7224 */ /* 0x000fe400078e0092 */
.L_x_3518:
[----:B------:R-:W-:Y:S05]  /*11df0*/  BSYNC B1 ;  /* 0x0000000000017941 */ /* 0x000fea0003800000 */
.L_x_3516:
        /* <DEDUP_REMOVED lines=16> */
.L_x_3522:
[----:B------:R-:W-:Y:S05]  /*11f00*/  BSYNC B2 ;  /* 0x0000000000027941 */ /* 0x000fea0003800000 */
.L_x_3521:
        /* <DEDUP_REMOVED lines=44> */
.L_x_3520:
[----:B------:R-:W-:Y:S05]  /*121d0*/  BSYNC B1 ;  /* 0x0000000000017941 */ /* 0x000fea0003800000 */
.L_x_3519:
        /* <DEDUP_REMOVED lines=12> */
.L_x_3515:
[----:B------:R-:W-:Y:S05]  /*122a0*/  BSYNC B0 ;  /* 0x0000000000007941 */ /* 0x000fea0003800000 */
.L_x_3513:
        /* <DEDUP_REMOVED lines=8> */
.L_x_3524:
        /* <DEDUP_REMOVED lines=12> */
.L_x_3527:
[----:B------:R-:W-:Y:S02]  /*123f0*/  IMAD.MOV.U32 R158, RZ, RZ, R146 ;  /* 0x000000ffff9e7224 */ /* 0x000fe400078e0092 */
.L_x_3528:
[----:B------:R-:W-:Y:S05]  /*12400*/  BSYNC B1 ;  /* 0x0000000000017941 */ /* 0x000fea0003800000 */
.L_x_3526:
        /* <DEDUP_REMOVED lines=16> */
.L_x_3532:
[----:B------:R-:W-:Y:S05]  /*12510*/  BSYNC B2 ;  /* 0x0000000000027941 */ /* 0x000fea0003800000 */
.L_x_3531:
        /* <DEDUP_REMOVED lines=44> */
.L_x_3530:
[----:B------:R-:W-:Y:S05]  /*127e0*/  BSYNC B1 ;  /* 0x0000000000017941 */ /* 0x000fea0003800000 */
.L_x_3529:
        /* <DEDUP_REMOVED lines=12> */
.L_x_3525:
[----:B------:R-:W-:Y:S05]  /*128b0*/  BSYNC B0 ;  /* 0x0000000000007941 */ /* 0x000fea0003800000 */
.L_x_3523:
        /* <DEDUP_REMOVED lines=8> */
.L_x_3534:
        /* <DEDUP_REMOVED lines=12> */
.L_x_3537:
[----:B------:R-:W-:Y:S02]  /*12a00*/  IMAD.MOV.U32 R159, RZ, RZ, R146 ;  /* 0x000000ffff9f7224 */ /* 0x000fe400078e0092 */
.L_x_3538:
[----:B------:R-:W-:Y:S05]  /*12a10*/  BSYNC B1 ;  /* 0x0000000000017941 */ /* 0x000fea0003800000 */
.L_x_3536:
        /* <DEDUP_REMOVED lines=16> */
.L_x_3542:
[----:B------:R-:W-:Y:S05]  /*12b20*/  BSYNC B2 ;  /* 0x0000000000027941 */ /* 0x000fea0003800000 */
.L_x_3541:
        /* <DEDUP_REMOVED lines=44> */
.L_x_3540:
[----:B------:R-:W-:Y:S05]  /*12df0*/  BSYNC B1 ;  /* 0x0000000000017941 */ /* 0x000fea0003800000 */
.L_x_3539:
        /* <DEDUP_REMOVED lines=12> */
.L_x_3535:
[----:B------:R-:W-:Y:S05]  /*12ec0*/  BSYNC B0 ;  /* 0x0000000000007941 */ /* 0x000fea0003800000 */
.L_x_3533:
        /* <DEDUP_REMOVED lines=8> */
.L_x_3544:
        /* <DEDUP_REMOVED lines=12> */
.L_x_3547:
[----:B------:R-:W-:Y:S02]  /*13010*/  IMAD.MOV.U32 R160, RZ, RZ, R146 ;  /* 0x000000ffffa07224 */ /* 0x000fe400078e0092 */
.L_x_3548:
[----:B------:R-:W-:Y:S05]  /*13020*/  BSYNC B1 ;  /* 0x0000000000017941 */ /* 0x000fea0003800000 */
.L_x_3546:
        /* <DEDUP_REMOVED lines=16> */
.L_x_3552:
[----:B------:R-:W-:Y:S05]  /*13130*/  BSYNC B2 ;  /* 0x0000000000027941 */ /* 0x000fea0003800000 */
.L_x_3551:
        /* <DEDUP_REMOVED lines=44> */
.L_x_3550:
[----:B------:R-:W-:Y:S05]  /*13400*/  BSYNC B1 ;  /* 0x0000000000017941 */ /* 0x000fea0003800000 */
.L_x_3549:
        /* <DEDUP_REMOVED lines=12> */
.L_x_3545:
[----:B------:R-:W-:Y:S05]  /*134d0*/  BSYNC B0 ;  /* 0x0000000000007941 */ /* 0x000fea0003800000 */
.L_x_3543:
        /* <DEDUP_REMOVED lines=8> */
.L_x_3554:
        /* <DEDUP_REMOVED lines=12> */
.L_x_3557:
[----:B------:R-:W-:Y:S02]  /*13620*/  MOV R161, R146 ;  /* 0x0000009200a17202 */ /* 0x000fe40000000f00 */
.L_x_3558:
[----:B------:R-:W-:Y:S05]  /*13630*/  BSYNC B1 ;  /* 0x0000000000017941 */ /* 0x000fea0003800000 */
.L_x_3556:
        /* <DEDUP_REMOVED lines=16> */
.L_x_3562:
[----:B------:R-:W-:Y:S05]  /*13740*/  BSYNC B2 ;  /* 0x0000000000027941 */ /* 0x000fea0003800000 */
.L_x_3561:
        /* <DEDUP_REMOVED lines=44> */
.L_x_3560:
[----:B------:R-:W-:Y:S05]  /*13a10*/  BSYNC B1 ;  /* 0x0000000000017941 */ /* 0x000fea0003800000 */
.L_x_3559:
        /* <DEDUP_REMOVED lines=12> */
.L_x_3555:
[----:B------:R-:W-:Y:S05]  /*13ae0*/  BSYNC B0 ;  /* 0x0000000000007941 */ /* 0x000fea0003800000 */
.L_x_3553:
        /* <DEDUP_REMOVED lines=32> */
.L_x_3564:
[----:B------:R-:W-:Y:S05]  /*13cf0*/  BSYNC B0 ;  /* 0x0000000000007941 */ /* 0x000fea0003800000 */
.L_x_3563:
[----:B-----5:R1:W5:Y:S04]  /*13d00*/  @P1 LDG.E.128 R84, [R100.64] ;  /* 0x0000000464541981 */ /* 0x020368000c1e1d00 */
[----:B------:R1:W5:Y:S01]  /*13d10*/  @P0 LDG.E.128 R80, [R94.64] ;  /* 0x000000045e500981 */ /* 0x000362000c1e1d00 */
[----:B------:R-:W-:Y:S01]  /*13d20*/  BSSY B0, `(.L_x_3565) ;  /* 0x0000060000007945 */ /* 0x000fe20003800000 */
[----:B------:R-:W-:Y:S05]  /*13d30*/  @P2 BRA `(.L_x_3566) ;  /* 0x0000006000002947 */ /* 0x000fea0003800000 */
[----:B------:R-:W-:Y:S01]  /*13d40*/  HFMA2.MMA R209, -RZ, RZ, 0, 0 ;  /* 0x00000000ffd17435 */ /* 0x000fe200000001ff */
[----:B0-----:R-:W-:Y:S01]  /*13d50*/  IMAD.MOV.U32 R88, RZ, RZ, R204 ;  /* 0x000000ffff587224 */ /* 0x001fe200078e00cc */
[----:B------:R-:W-:Y:S05]  /*13d60*/  @!P0 BRA `(.L_x_3567) ;  /* 0x000005b000008947 */ /* 0x000fea0003800000 */
[----:B------:R-:W-:Y:S01]  /*13d70*/  IMAD.MOV.U32 R88, RZ, RZ, R204 ;  /* 0x000000ffff587224 */ /* 0x000fe200078e00cc */
[----:B-----5:R-:W-:Y:S01]  /*13d80*/  PRMT R209, RZ, 0x5410, R80 ;  /* 0x00005410ffd17816 */ /* 0x020fe20000000050 */
[----:B------:R-:W-:Y:S05]  /*13d90*/  BRA `(.L_x_3567) ;  /* 0x0000058000007947 */ /* 0x000fea0003800000 */
.L_x_3566:
        /* <DEDUP_REMOVED lines=12> */
.L_x_3569:
[----:B------:R-:W-:Y:S02]  /*13e60*/  IMAD.MOV.U32 R154, RZ, RZ, R146 ;  /* 0x000000ffff9a7224 */ /* 0x000fe400078e0092 */
.L_x_3570:
[----:B------:R-:W-:Y:S05]  /*13e70*/  BSYNC B1 ;  /* 0x0000000000017941 */ /* 0x000fea0003800000 */
.L_x_3568:
        /* <DEDUP_REMOVED lines=16> */
.L_x_3574:
[----:B------:R-:W-:Y:S05]  /*13f80*/  BSYNC B2 ;  /* 0x0000000000027941 */ /* 0x000fea0003800000 */
.L_x_3573:
        /* <DEDUP_REMOVED lines=44> */
.L_x_3572:
[----:B------:R-:W-:Y:S05]  /*14250*/  BSYNC B1 ;  /* 0x0000000000017941 */ /* 0x000fea0003800000 */
.L_x_3571:
        /* <DEDUP_REMOVED lines=12> */
.L_x_3567:
[----:B------:R-:W-:Y:S05]  /*14320*/  BSYNC B0 ;  /* 0x0000000000007941 */ /* 0x000fea0003800000 */
.L_x_3565:
        /* <DEDUP_REMOVED lines=8> */
.L_x_3576:
        /* <DEDUP_REMOVED lines=12> */
.L_x_3579:
[----:B------:R-:W-:Y:S02]  /*14470*/  MOV R155, R146 ;  /* 0x00000092009b7202 */ /* 0x000fe40000000f00 */
.L_x_3580:
[----:B------:R-:W-:Y:S05]  /*14480*/  BSYNC B1 ;  /* 0x0000000000017941 */ /* 0x000fea0003800000 */
.L_x_3578:
        /* <DEDUP_REMOVED lines=16> */
.L_x_3584:
[----:B------:R-:W-:Y:S05]  /*14590*/  BSYNC B2 ;  /* 0x0000000000027941 */ /* 0x000fea0003800000 */
.L_x_3583:
        /* <DEDUP_REMOVED lines=44> */
.L_x_3582:
[----:B------:R-:W-:Y:S05]  /*14860*/  BSYNC B1 ;  /* 0x0000000000017941 */ /* 0x000fea0003800000 */
.L_x_3581:
        /* <DEDUP_REMOVED lines=12> */
.L_x_3577:
[----:B------:R-:W-:Y:S05]  /*14930*/  BSYNC B0 ;  /* 0x0000000000007941 */ /* 0x000fea0003800000 */
.L_x_3575:
        /* <DEDUP_REMOVED lines=8> */
.L_x_3586:
        /* <DEDUP_REMOVED lines=12> */
.L_x_3589:
[----:B------:R-:W-:Y:S02]  /*14a80*/  IMAD.MOV.U32 R156, RZ, RZ, R146 ;  /* 0x000000ffff9c7224 */ /* 0x000fe400078e0092 */
.L_x_3590:
[----:B------:R-:W-:Y:S05]  /*14a90*/  BSYNC B1 ;  /* 0x0000000000017941 */ /* 0x000fea0003800000 */
.L_x_3588:
        /* <DEDUP_REMOVED lines=16> */
.L_x_3594:
[----:B------:R-:W-:Y:S05]  /*14ba0*/  BSYNC B2 ;  /* 0x0000000000027941 */ /* 0x000fea0003800000 */
.L_x_3593:
        /* <DEDUP_REMOVED lines=44> */
.L_x_3592:
[----:B------:R-:W-:Y:S05]  /*14e70*/  BSYNC B1 ;  /* 0x0000000000017941 */ /* 0x000fea0003800000 */
.L_x_3591:
        /* <DEDUP_REMOVED lines=12> */
.L_x_3587:
[----:B------:R-:W-:Y:S05]  /*14f40*/  BSYNC B0 ;  /* 0x0000000000007941 */ /* 0x000fea0003800000 */
.L_x_3585:
        /* <DEDUP_REMOVED lines=8> */
.L_x_3596:
        /* <DEDUP_REMOVED lines=12> */
.L_x_3599:
[----:B------:R-:W-:Y:S02]  /*15090*/  IMAD.MOV.U32 R157, RZ, RZ, R146 ;  /* 0x000000ffff9d7224 */ /* 0x000fe400078e0092 */
.L_x_3600:
[----:B------:R-:W-:Y:S05]  /*150a0*/  BSYNC B1 ;  /* 0x0000000000017941 */ /* 0x000fea0003800000 */
.L_x_3598:
        /* <DEDUP_REMOVED lines=16> */
.L_x_3604:
[----:B------:R-:W-:Y:S05]  /*151b0*/  BSYNC B2 ;  /* 0x0000000000027941 */ /* 0x000fea0003800000 */
.L_x_3603:
        /* <DEDUP_REMOVED lines=44> */
.L_x_3602:
[----:B------:R-:W-:Y:S05]  /*15480*/  BSYNC B1 ;  /* 0x0000000000017941 */ /* 0x000fea0003800000 */
.L_x_3601:
        /* <DEDUP_REMOVED lines=12> */
.L_x_3597:
[----:B------:R-:W-:Y:S05]  /*15550*/  BSYNC B0 ;  /* 0x0000000000007941 */ /* 0x000fea0003800000 */
.L_x_3595:
        /* <DEDUP_REMOVED lines=8> */
.L_x_3606:
        /* <DEDUP_REMOVED lines=12> */
.L_x_3609:
[----:B------:R-:W-:Y:S02]  /*156a0*/  IMAD.MOV.U32 R158, RZ, RZ, R146 ;  /* 0x000000ffff9e7224 */ /* 0x000fe400078e0092 */
.L_x_3610:
[----:B------:R-:W-:Y:S05]  /*156b0*/  BSYNC B1 ;  /* 0x0000000000017941 */ /* 0x000fea0003800000 */
.L_x_3608:
        /* <DEDUP_REMOVED lines=16> */
.L_x_3614:
[----:B------:R-:W-:Y:S05]  /*157c0*/  BSYNC B2 ;  /* 0x0000000000027941 */ /* 0x000fea0003800000 */
.L_x_3613:
        /* <DEDUP_REMOVED lines=44> */
.L_x_3612:
[----:B------:R-:W-:Y:S05]  /*15a90*/  BSYNC B1 ;  /* 0x0000000000017941 */ /* 0x000fea0003800000 */
.L_x_3611:
        /* <DEDUP_REMOVED lines=12> */
.L_x_3607:
[----:B------:R-:W-:Y:S05]  /*15b60*/  BSYNC B0 ;  /* 0x0000000000007941 */ /* 0x000fea0003800000 */
.L_x_3605:
        /* <DEDUP_REMOVED lines=8> */
.L_x_3616:
        /* <DEDUP_REMOVED lines=12> */
.L_x_3619:
[----:B------:R-:W-:Y:S02]  /*15cb0*/  IMAD.MOV.U32 R159, RZ, RZ, R146 ;  /* 0x000000ffff9f7224 */ /* 0x000fe400078e0092 */
.L_x_3620:
[----:B------:R-:W-:Y:S05]  /*15cc0*/  BSYNC B1 ;  /* 0x0000000000017941 */ /* 0x000fea0003800000 */
.L_x_3618:
        /* <DEDUP_REMOVED lines=16> */
.L_x_3624:
[----:B------:R-:W-:Y:S05]  /*15dd0*/  BSYNC B2 ;  /* 0x0000000000027941 */ /* 0x000fea0003800000 */
.L_x_3623:
        /* <DEDUP_REMOVED lines=44> */
.L_x_3622:
[----:B------:R-:W-:Y:S05]  /*160a0*/  BSYNC B1 ;  /* 0x0000000000017941 */ /* 0x000fea0003800000 */
.L_x_3621:
        /* <DEDUP_REMOVED lines=12> */
.L_x_3617:
[----:B------:R-:W-:Y:S05]  /*16170*/  BSYNC B0 ;  /* 0x0000000000007941 */ /* 0x000fea0003800000 */
.L_x_3615:
        /* <DEDUP_REMOVED lines=8> */
.L_x_3626:
        /* <DEDUP_REMOVED lines=12> */
.L_x_3629:
[----:B------:R-:W-:Y:S02]  /*162c0*/  MOV R160, R146 ;  /* 0x0000009200a07202 */ /* 0x000fe40000000f00 */
.L_x_3630:
[----:B------:R-:W-:Y:S05]  /*162d0*/  BSYNC B1 ;  /* 0x0000000000017941 */ /* 0x000fea0003800000 */
.L_x_3628:
        /* <DEDUP_REMOVED lines=16> */
.L_x_3634:
[----:B------:R-:W-:Y:S05]  /*163e0*/  BSYNC B2 ;  /* 0x0000000000027941 */ /* 0x000fea0003800000 */
.L_x_3633:
        /* <DEDUP_REMOVED lines=44> */
.L_x_3632:
[----:B------:R-:W-:Y:S05]  /*166b0*/  BSYNC B1 ;  /* 0x0000000000017941 */ /* 0x000fea0003800000 */
.L_x_3631:
        /* <DEDUP_REMOVED lines=12> */
.L_x_3627:
[----:B------:R-:W-:Y:S05]  /*16780*/  BSYNC B0 ;  /* 0x0000000000007941 */ /* 0x000fea0003800000 */
.L_x_3625:
        /* <DEDUP_REMOVED lines=8> */
.L_x_3636:
        /* <DEDUP_REMOVED lines=12> */
.L_x_3639:
[----:B------:R-:W-:Y:S02]  /*168d0*/  IMAD.MOV.U32 R161, RZ, RZ, R146 ;  /* 0x000000ffffa17224 */ /* 0x000fe400078e0092 */
.L_x_3640:
[----:B------:R-:W-:Y:S05]  /*168e0*/  BSYNC B1 ;  /* 0x0000000000017941 */ /* 0x000fea0003800000 */
.L_x_3638:
        /* <DEDUP_REMOVED lines=16> */
.L_x_3644:
[----:B------:R-:W-:Y:S05]  /*169f0*/  BSYNC B2 ;  /* 0x0000000000027941 */ /* 0x000fea0003800000 */
.L_x_3643:
        /* <DEDUP_REMOVED lines=44> */
.L_x_3642:
[----:B------:R-:W-:Y:S05]  /*16cc0*/  BSYNC B1 ;  /* 0x0000000000017941 */ /* 0x000fea0003800000 */
.L_x_3641:
        /* <DEDUP_REMOVED lines=12> */
.L_x_3637:
[----:B------:R-:W-:Y:S05]  /*16d90*/  BSYNC B0 ;  /* 0x0000000000007941 */ /* 0x000fea0003800000 */
.L_x_3635:
        /* <DEDUP_REMOVED lines=32> */
.L_x_3646:
[----:B------:R-:W-:Y:S05]  /*16fa0*/  BSYNC B0 ;  /* 0x0000000000007941 */ /* 0x000fea0003800000 */
.L_x_3645:
[----:B-----5:R1:W5:Y:S04]  /*16fb0*/  @P1 LDG.E.128 R84, [R100.64] ;  /* 0x0000000464541981 */ /* 0x020368000c1e1d00 */
[----:B------:R1:W5:Y:S01]  /*16fc0*/  @P0 LDG.E.128 R80, [R94.64] ;  /* 0x000000045e500981 */ /* 0x000362000c1e1d00 */
[----:B------:R-:W-:Y:S01]  /*16fd0*/  BSSY B0, `(.L_x_3647) ;  /* 0x0000060000007945 */ /* 0x000fe20003800000 */
[----:B------:R-:W-:Y:S05]  /*16fe0*/  @P2 BRA `(.L_x_3648) ;  /* 0x0000006000002947 */ /* 0x000fea0003800000 */
[----:B0-----:R-:W-:Y:S01]  /*16ff0*/  IMAD.MOV.U32 R212, RZ, RZ, RZ ;  /* 0x000000ffffd47224 */ /* 0x001fe200078e00ff */
[----:B------:R-:W-:Y:S01]  /*17000*/  MOV R88, R211 ;  /* 0x000000d300587202 */ /* 0x000fe20000000f00 */
[----:B------:R-:W-:Y:S05]  /*17010*/  @!P0 BRA `(.L_x_3649) ;  /* 0x000005b000008947 */ /* 0x000fea0003800000 */
[----:B------:R-:W-:Y:S01]  /*17020*/  IMAD.MOV.U32 R88, RZ, RZ, R211 ;  /* 0x000000ffff587224 */ /* 0x000fe200078e00d3 */
[----:B-----5:R-:W-:Y:S01]  /*17030*/  PRMT R212, RZ, 0x5410, R80 ;  /* 0x00005410ffd47816 */ /* 0x020fe20000000050 */
[----:B------:R-:W-:Y:S05]  /*17040*/  BRA `(.L_x_3649) ;  /* 0x0000058000007947 */ /* 0x000fea0003800000 */
.L_x_3648:
        /* <DEDUP_REMOVED lines=12> */
.L_x_3651:
[----:B------:R-:W-:Y:S02]  /*17110*/  MOV R154, R146 ;  /* 0x00000092009a7202 */ /* 0x000fe40000000f00 */
.L_x_3652:
[----:B------:R-:W-:Y:S05]  /*17120*/  BSYNC B1 ;  /* 0x0000000000017941 */ /* 0x000fea0003800000 */
.L_x_3650:
        /* <DEDUP_REMOVED lines=16> */
.L_x_3656:
[----:B------:R-:W-:Y:S05]  /*17230*/  BSYNC B2 ;  /* 0x0000000000027941 */ /* 0x000fea0003800000 */
.L_x_3655:
        /* <DEDUP_REMOVED lines=44> */
.L_x_3654:
[----:B------:R-:W-:Y:S05]  /*17500*/  BSYNC B1 ;  /* 0x0000000000017941 */ /* 0x000fea0003800000 */
.L_x_3653:
        /* <DEDUP_REMOVED lines=12> */
.L_x_3649:
[----:B------:R-:W-:Y:S05]  /*175d0*/  BSYNC B0 ;  /* 0x0000000000007941 */ /* 0x000fea0003800000 */
.L_x_3647:
        /* <DEDUP_REMOVED lines=8> */
.L_x_3658:
        /* <DEDUP_REMOVED lines=12> */
.L_x_3661:
[----:B------:R-:W-:Y:S02]  /*17720*/  IMAD.MOV.U32 R155, RZ, RZ, R146 ;  /* 0x000000ffff9b7224 */ /* 0x000fe400078e0092 */
.L_x_3662:
[----:B------:R-:W-:Y:S05]  /*17730*/  BSYNC B1 ;  /* 0x0000000000017941 */ /* 0x000fea0003800000 */
.L_x_3660:
        /* <DEDUP_REMOVED lines=16> */
.L_x_3666:
[----:B------:R-:W-:Y:S05]  /*17840*/  BSYNC B2 ;  /* 0x0000000000027941 */ /* 0x000fea0003800000 */
.L_x_3665:
        /* <DEDUP_REMOVED lines=44> */
.L_x_3664:
[----:B------:R-:W-:Y:S05]  /*17b10*/  BSYNC B1 ;  /* 0x0000000000017941 */ /* 0x000fea0003800000 */
.L_x_3663:
        /* <DEDUP_REMOVED lines=12> */
.L_x_3659:
[----:B------:R-:W-:Y:S05]  /*17be0*/  BSYNC B0 ;  /* 0x0000000000007941 */ /* 0x000fea0003800000 */
.L_x_3657:
        /* <DEDUP_REMOVED lines=8> */
.L_x_3668:
        /* <DEDUP_REMOVED lines=12> */
.L_x_3671:
[----:B------:R-:W-:Y:S02]  /*17d30*/  IMAD.MOV.U32 R156, RZ, RZ, R146 ;  /* 0x000000ffff9c7224 */ /* 0x000fe400078e0092 */
.L_x_3672:
[----:B------:R-:W-:Y:S05]  /*17d40*/  BSYNC B1 ;  /* 0x0000000000017941 */ /* 0x000fea0003800000 */
.L_x_3670:
        /* <DEDUP_REMOVED lines=16> */
.L_x_3676:
[----:B------:R-:W-:Y:S05]  /*17e50*/  BSYNC B2 ;  /* 0x0000000000027941 */ /* 0x000fea0003800000 */
.L_x_3675:
        /* <DEDUP_REMOVED lines=44> */
.L_x_3674:
[----:B------:R-:W-:Y:S05]  /*18120*/  BSYNC B1 ;  /* 0x0000000000017941 */ /* 0x000fea0003800000 */
.L_x_3673:
        /* <DEDUP_REMOVED lines=12> */
.L_x_3669:
[----:B------:R-:W-:Y:S05]  /*181f0*/  BSYNC B0 ;  /* 0x0000000000007941 */ /* 0x000fea0003800000 */
.L_x_3667:
        /* <DEDUP_REMOVED lines=8> */
.L_x_3678:
        /* <DEDUP_REMOVED lines=12> */
.L_x_3681:
[----:B------:R-:W-:Y:S02]  /*18340*/  IMAD.MOV.U32 R157, RZ, RZ, R146 ;  /* 0x000000ffff9d7224 */ /* 0x000fe400078e0092 */
.L_x_3682:
[----:B------:R-:W-:Y:S05]  /*18350*/  BSYNC B1 ;  /* 0x0000000000017941 */ /* 0x000fea0003800000 */
.L_x_3680:
        /* <DEDUP_REMOVED lines=16> */
.L_x_3686:
[----:B------:R-:W-:Y:S05]  /*18460*/  BSYNC B2 ;  /* 0x0000000000027941 */ /* 0x000fea0003800000 */
.L_x_3685:
        /* <DEDUP_REMOVED lines=44> */
.L_x_3684:
[----:B------:R-:W-:Y:S05]  /*18730*/  BSYNC B1 ;  /* 0x0000000000017941 */ /* 0x000fea0003800000 */
.L_x_3683:
        /* <DEDUP_REMOVED lines=12> */
.L_x_3679:
[----:B------:R-:W-:Y:S05]  /*18800*/  BSYNC B0 ;  /* 0x0000000000007941 */ /* 0x000fea0003800000 */
.L_x_3677:
        /* <DEDUP_REMOVED lines=8> */
.L_x_3688:
        /* <DEDUP_REMOVED lines=12> */
.L_x_3691:
[----:B------:R-:W-:Y:S02]  /*18950*/  IMAD.MOV.U32 R158, RZ, RZ, R146 ;  /* 0x000000ffff9e7224 */ /* 0x000fe400078e0092 */
.L_x_3692:
[----:B------:R-:W-:Y:S05]  /*18960*/  BSYNC B1 ;  /* 0x0000000000017941 */ /* 0x000fea0003800000 */
.L_x_3690:
        /* <DEDUP_REMOVED lines=16> */
.L_x_3696:
[----:B------:R-:W-:Y:S05]  /*18a70*/  BSYNC B2 ;  /* 0x0000000000027941 */ /* 0x000fea0003800000 */
.L_x_3695:
        /* <DEDUP_REMOVED lines=44> */
.L_x_3694:
[----:B------:R-:W-:Y:S05]  /*18d40*/  BSYNC B1 ;  /* 0x0000000000017941 */ /* 0x000fea0003800000 */
.L_x_3693:
        /* <DEDUP_REMOVED lines=12> */
.L_x_3689:
[----:B------:R-:W-:Y:S05]  /*18e10*/  BSYNC B0 ;  /* 0x0000000000007941 */ /* 0x000fea0003800000 */
.L_x_3687:
        /* <DEDUP_REMOVED lines=8> */
.L_x_3698:
        /* <DEDUP_REMOVED lines=12> */
.L_x_3701:
[----:B------:R-:W-:Y:S02]  /*18f60*/  MOV R159, R146 ;  /* 0x00000092009f7202 */ /* 0x000fe40000000f00 */
.L_x_3702:
[----:B------:R-:W-:Y:S05]  /*18f70*/  BSYNC B1 ;  /* 0x0000000000017941 */ /* 0x000fea0003800000 */
.L_x_3700:
        /* <DEDUP_REMOVED lines=16> */
.L_x_3706:
[----:B------:R-:W-:Y:S05]  /*19080*/  BSYNC B2 ;  /* 0x0000000000027941 */ /* 0x000fea0003800000 */
.L_x_3705:
        /* <DEDUP_REMOVED lines=44> */
.L_x_3704:
[----:B------:R-:W-:Y:S05]  /*19350*/  BSYNC B1 ;  /* 0x0000000000017941 */ /* 0x000fea0003800000 */
.L_x_3703:
        /* <DEDUP_REMOVED lines=12> */
.L_x_3699:
[----:B------:R-:W-:Y:S05]  /*19420*/  BSYNC B0 ;  /* 0x0000000000007941 */ /* 0x000fea0003800000 */
.L_x_3697:
        /* <DEDUP_REMOVED lines=8> */
.L_x_3708:
        /* <DEDUP_REMOVED lines=12> */
.L_x_3711:
[----:B------:R-:W-:Y:S02]  /*19570*/  IMAD.MOV.U32 R160, RZ, RZ, R146 ;  /* 0x000000ffffa07224 */ /* 0x000fe400078e0092 */
.L_x_3712:
[----:B------:R-:W-:Y:S05]  /*19580*/  BSYNC B1 ;  /* 0x0000000000017941 */ /* 0x000fea0003800000 */
.L_x_3710:
        /* <DEDUP_REMOVED lines=16> */
.L_x_3716:
[----:B------:R-:W-:Y:S05]  /*19690*/  BSYNC B2 ;  /* 0x0000000000027941 */ /* 0x000fea0003800000 */
.L_x_3715:
        /* <DEDUP_REMOVED lines=44> */
.L_x_3714:
[----:B------:R-:W-:Y:S05]  /*19960*/  BSYNC B1 ;  /* 0x0000000000017941 */ /* 0x000fea0003800000 */
.L_x_3713:
        /* <DEDUP_REMOVED lines=12> */
.L_x_3709:
[----:B------:R-:W-:Y:S05]  /*19a30*/  BSYNC B0 ;  /* 0x0000000000007941 */ /* 0x000fea0003800000 */
.L_x_3707:
[----:B------:R-:W-:Y:S01]  /*19a40*/  BSSY B0, `(.L_x_3717) ;  /* 0x0000060000007945 */ /* 0x000fe20003800000 */
[----:B------:R-:W-:Y:S05]  /*19a50*/  @P2 BRA `(.L_x_3718) ;  /* 0x0000006000002947 */ /* 0x000fea0003800000 */
[----:B-1----:R-:W-:Y:S02]  /*19a60*/  IMAD.MOV.U32 R100, RZ, RZ, RZ ;  /* 0x000000ffff647224 */ /* 0x002fe400078e00ff */
[----:B------:R-:W-:Y:S01]  /*19a70*/  IMAD.MOV.U32 R177, RZ, RZ, R88 ;  /* 0x000000ffffb17224 */ /* 0x000fe200078e0058 */
[----:B------:R-:W-:Y:S05]  /*19a80*/  @!P0 BRA `(.L_x_3719) ;  /* 0x000005b000008947 */ /* 0x000fea0003800000 */
[----:B------:R-:W-:Y:S01]  /*19a90*/  IMAD.MOV.U32 R177, RZ, RZ, R88 ;  /* 0x000000ffffb17224 */ /* 0x000fe200078e0058 */
[----:B-----5:R-:W-:Y:S01]  /*19aa0*/  PRMT R100, RZ, 0x7610, R83 ;  /* 0x00007610ff647816 */ /* 0x020fe20000000053 */
[----:B------:R-:W-:Y:S05]  /*19ab0*/  BRA `(.L_x_3719) ;  /* 0x0000058000007947 */ /* 0x000fea0003800000 */
.L_x_3718:
        /* <DEDUP_REMOVED lines=12> */
.L_x_3721:
[----:B------:R-:W-:Y:S02]  /*19b80*/  IMAD.MOV.U32 R161, RZ, RZ, R146 ;  /* 0x000000ffffa17224 */ /* 0x000fe400078e0092 */
.L_x_3722:
[----:B------:R-:W-:Y:S05]  /*19b90*/  BSYNC B1 ;  /* 0x0000000000017941 */ /* 0x000fea0003800000 */
.L_x_3720:
        /* <DEDUP_REMOVED lines=16> */
.L_x_3726:
[----:B------:R-:W-:Y:S05]  /*19ca0*/  BSYNC B2 ;  /* 0x0000000000027941 */ /* 0x000fea0003800000 */
.L_x_3725:
        /* <DEDUP_REMOVED lines=44> */
.L_x_3724:
[----:B------:R-:W-:Y:S05]  /*19f70*/  BSYNC B1 ;  /* 0x0000000000017941 */ /* 0x000fea0003800000 */
.L_x_3723:
        /* <DEDUP_REMOVED lines=8> */
[----:B-1----:R-:W-:Y:S02]  /*1a000*/  FSEL R100, R90, RZ, !P2 ;  /* 0x000000ff5a647208 */ /* 0x002fe40005000000 */
[----:B------:R-:W-:-:S03]  /*1a010*/  SEL R88, RZ, 0x1, P2 ;  /* 0x00000001ff587807 */ /* 0x000fc60001000000 */
[----:B------:R-:W-:Y:S01]  /*1a020*/  @P0 FADD.FTZ R100, R89, R100 ;  /* 0x0000006459640221 */ /* 0x000fe20000010000 */
[----:B------:R-:W-:Y:S02]  /*1a030*/  PRMT R161, R88, 0x7610, R161 ;  /* 0x0000761058a17816 */ /* 0x000fe400000000a1 */
.L_x_3719:
[----:B------:R-:W-:Y:S05]  /*1a040*/  BSYNC B0 ;  /* 0x0000000000007941 */ /* 0x000fea0003800000 */
.L_x_3717:
[----:B------:R-:W-:Y:S01]  /*1a050*/  FADD.FTZ R89, RZ, R103 ;  /* 0x00000067ff597221 */ /* 0x000fe20000010000 */
[----:B------:R-:W-:Y:S01]  /*1a060*/  F2FP.BF16.PACK_AB R91, R100, R211 ;  /* 0x000000d3645b723e */ /* 0x000fe200000010ff */
[----:B------:R-:W-:Y:S01]  /*1a070*/  IMAD.WIDE.U32 R94, R221, R210, c[0x0][0x188] ;  /* 0x00006200dd5e7625 */ /* 0x000fe200078e00d2 */
[----:B------:R-:W-:Y:S01]  /*1a080*/  F2FP.BF16.PACK_AB R90, R217, R216 ;  /* 0x000000d8d95a723e */ /* 0x000fe200000010ff */
[----:B------:R-:W-:Y:S01]  /*1a090*/  BSSY B0, `(.L_x_3727) ;  /* 0x0000058000007945 */ /* 0x000fe20003800000 */
[----:B------:R-:W-:Y:S01]  /*1a0a0*/  LOP3.LUT P0, RZ, R106, 0x1f, RZ, 0xc0, !PT ;  /* 0x0000001f6aff7812 */ /* 0x000fe2000780c0ff */
        /* <DEDUP_REMOVED lines=57> */
[----:B------:R-:W-:-:S03]  /*1a440*/  F2FP.BF16.PACK_AB R88, R213, R212 ;  /* 0x000000d4d558723e */ /* 0x000fc600000010ff */
[----:B------:R-:W-:Y:S01]  /*1a450*/  FADD.FTZ R210, R89, R214 ;  /* 0x000000d659d27221 */ /* 0x000fe20000010000 */
[----:B------:R-:W-:-:S03]  /*1a460*/  F2FP.BF16.PACK_AB R89, R215, R214 ;  /* 0x000000d6d759723e */ /* 0x000fc600000010ff */
[----:B------:R-:W-:Y:S02]  /*1a470*/  FADD.FTZ R101, R210, R215 ;  /* 0x000000d7d2657221 */ /* 0x000fe40000010000 */
[----:B------:R0:W-:Y:S02]  /*1a480*/  STG.E.128 [R94.64], R88 ;  /* 0x000000585e007986 */ /* 0x0001e4000c101d04 */
[----:B------:R-:W-:-:S04]  /*1a490*/  FADD.FTZ R210, R101, R216 ;  /* 0x000000d865d27221 */ /* 0x000fc80000010000 */
[----:B------:R-:W-:-:S04]  /*1a4a0*/  FADD.FTZ R210, R210, R217 ;  /* 0x000000d9d2d27221 */ /* 0x000fc80000010000 */
[----:B------:R-:W-:Y:S01]  /*1a4b0*/  FADD.FTZ R101, R210, R211 ;  /* 0x000000d3d2657221 */ /* 0x000fe20000010000 */
        /* <DEDUP_REMOVED lines=8> */
[----:B------:R-:W-:Y:S02]  /*1a540*/  LOP3.LUT R94, R156, 0xff, RZ, 0xc0, !PT ;  /* 0x000000ff9c5e7812 */ /* 0x000fe400078ec0ff */
[----:B------:R-:W-:Y:S02]  /*1a550*/  LOP3.LUT R95, R155, 0xff, RZ, 0xc0, !PT ;  /* 0x000000ff9b5f7812 */ /* 0x000fe400078ec0ff */
[----:B------:R-:W-:Y:S01]  /*1a560*/  LOP3.LUT R221, R88, 0xff00, R91, 0xf8, !PT ;  /* 0x0000ff0058dd7812 */ /* 0x000fe200078ef85b */
[----:B------:R-:W-:-:S03]  /*1a570*/  IMAD.WIDE.U32 R88, R90, 0x1000000, RZ ;  /* 0x010000005a587825 */ /* 0x000fc600078e00ff */
[----:B------:R-:W-:Y:S01]  /*1a580*/  LOP3.LUT R221, R221, 0xff, R158, 0xf8, !PT ;  /* 0x000000ffdddd7812 */ /* 0x000fe200078ef89e */
[----:B------:R-:W-:-:S04]  /*1a590*/  IMAD.WIDE.U32 R90, R94, 0x10000, RZ ;  /* 0x000100005e5a7825 */ /* 0x000fc800078e00ff */
[----:B------:R-:W-:Y:S01]  /*1a5a0*/  IMAD.WIDE.U32 R94, R95, 0x100, RZ ;  /* 0x000001005f5e7825 */ /* 0x000fe200078e00ff */
[----:B------:R-:W-:-:S04]  /*1a5b0*/  LOP3.LUT R221, R91, R221, R89, 0xfe, !PT ;  /* 0x000000dd5bdd7212 */ /* 0x000fc800078efe59 */
[----:B------:R-:W-:Y:S01]  /*1a5c0*/  LOP3.LUT R223, R94, R88, R90, 0xfe, !PT ;  /* 0x000000585edf7212 */ /* 0x000fe200078efe5a */
[----:B------:R-:W-:Y:S01]  /*1a5d0*/  IMAD.WIDE.U32 R90, R219, R210, c[0x0][0x190] ;  /* 0x00006400db5a7625 */ /* 0x000fe200078e00d2 */
[----:B------:R-:W-:Y:S02]  /*1a5e0*/  LOP3.LUT R89, R221, R95, RZ, 0xfc, !PT ;  /* 0x0000005fdd597212 */ /* 0x000fe400078efcff */
[----:B------:R-:W-:-:S05]  /*1a5f0*/  LOP3.LUT R88, R223, 0xff, R154, 0xf8, !PT ;  /* 0x000000ffdf587812 */ /* 0x000fca00078ef89a */
[----:B------:R0:W-:Y:S02]  /*1a600*/  STG.E.64 [R90.64], R88 ;  /* 0x000000585a007986 */ /* 0x0001e4000c101b04 */
.L_x_3728:
[----:B------:R-:W-:Y:S05]  /*1a610*/  BSYNC B0 ;  /* 0x0000000000007941 */ /* 0x000fea0003800000 */
.L_x_3727:
[----:B0-----:R-:W-:Y:S01]  /*1a620*/  FADD.FTZ R95, R101, R100 ;  /* 0x00000064655f7221 */ /* 0x001fe20000010000 */
[----:B------:R-:W-:Y:S05]  /*1a630*/  BRA.DIV ~URZ, `(.L_x_3729) ;  /* 0x00001ec27f007947 */ /* 0x000fea000b800000 */
[----:B------:R0:W1:Y:S02]  /*1a640*/  SHFL.BFLY PT, R88, R95, 0x1, 0x1f ;  /* 0x0c201f005f587f89 */ /* 0x00006400000e0000 */
.L_x_3735:
        /* <DEDUP_REMOVED lines=148> */
.L_x_3736:
[----:B------:R-:W-:Y:S01]  /*1af90*/  FMUL.FTZ R88, R101, R101 ;  /* 0x0000006565587220 */ /* 0x000fe20000410000 */
[----:B------:R-:W-:Y:S01]  /*1afa0*/  ISETP.NE.AND P1, PT, RZ, UR6, PT ;  /* 0x00000006ff007c0c */ /* 0x000fe2000bf25270 */
[----:B------:R-:W-:Y:S01]  /*1afb0*/  IMAD.MOV.U32 R90, RZ, RZ, c[0x0][0x1e0] ;  /* 0x00007800ff5a7624 */ /* 0x000fe200078e00ff */
[----:B------:R-:W-:Y:S01]  /*1afc0*/  BSSY B0, `(.L_x_3731) ;  /* 0x000014d000007945 */ /* 0x000fe20003800000 */
[----:B01----:R-:W-:Y:S01]  /*1afd0*/  FADD.FTZ R95, R94, R95 ;  /* 0x0000005f5e5f7221 */ /* 0x003fe20000010000 */
        /* <DEDUP_REMOVED lines=15> */
[C---:B------:R-:W-:Y:S02]  /*1b0d0*/  FADD.FTZ R98, -R88.reuse, R98 ;  /* 0x0000006258627221 */ /* 0x040fe40000010100 */
[C---:B------:R-:W-:Y:S01]  /*1b0e0*/  FMUL.FTZ R105, R95.reuse, R162 ;  /* 0x000000a25f697220 */ /* 0x040fe20000410000 */
[----:B------:R-:W-:Y:S01]  /*1b0f0*/  PRMT R162, RZ, 0x7610, R77 ;  /* 0x00007610ffa27816 */ /* 0x000fe2000000004d */
[C---:B------:R-:W-:Y:S02]  /*1b100*/  FMUL.FTZ R98, R95.reuse, R98 ;  /* 0x000000625f627220 */ /* 0x040fe40000410000 */
[----:B------:R-:W-:Y:S02]  /*1b110*/  FADD.FTZ R224, -R88, R163 ;  /* 0x000000a358e07221 */ /* 0x000fe40000010100 */
[----:B------:R-:W-:Y:S01]  /*1b120*/  FFMA.FTZ R162, R98, R162, R21 ;  /* 0x000000a262a27223 */ /* 0x000fe20000010015 */
[----:B------:R-:W-:Y:S01]  /*1b130*/  PRMT R98, RZ, 0x7610, R74 ;  /* 0x00007610ff627816 */ /* 0x000fe2000000004a */
[----:B------:R-:W-:-:S02]  /*1b140*/  FMUL.FTZ R224, R95, R224 ;  /* 0x000000e05fe07220 */ /* 0x000fc40000410000 */
[----:B------:R-:W-:Y:S02]  /*1b150*/  FADD.FTZ R166, -R88, R166 ;  /* 0x000000a658a67221 */ /* 0x000fe40000010100 */
[----:B------:R-:W-:Y:S01]  /*1b160*/  FFMA.FTZ R224, R224, R98, R31 ;  /* 0x00000062e0e07223 */ /* 0x000fe2000001001f */
[----:B------:R-:W-:Y:S01]  /*1b170*/  PRMT R98, RZ, 0x5410, R73 ;  /* 0x00005410ff627816 */ /* 0x000fe20000000049 */
[----:B------:R-:W-:Y:S01]  /*1b180*/  FMUL.FTZ R101, R95, R166 ;  /* 0x000000a65f657220 */ /* 0x000fe20000410000 */
[----:B------:R-:W-:Y:S01]  /*1b190*/  PRMT R166, RZ, 0x5410, R68 ;  /* 0x00005410ffa67816 */ /* 0x000fe20000000044 */
        /* <DEDUP_REMOVED lines=8> */
[----:B------:R-:W-:Y:S01]  /*1b220*/  FMUL.FTZ R167, R95, R170 ;  /* 0x000000aa5fa77220 */ /* 0x000fe20000410000 */
[----:B------:R-:W-:Y:S01]  /*1b230*/  PRMT R170, RZ, 0x7610, R54 ;  /* 0x00007610ffaa7816 */ /* 0x000fe20000000036 */
[----:B------:R-:W-:Y:S01]  /*1b240*/  FADD.FTZ R234, -R88, R169 ;  /* 0x000000a958ea7221 */ /* 0x000fe20000010100 */
[----:B------:R-:W-:Y:S01]  /*1b250*/  F2FP.BF16.PACK_AB R101, R222, R101 ;  /* 0x00000065de65723e */ /* 0x000fe200000010ff */
        /* <DEDUP_REMOVED lines=39> */
[--C-:B------:R-:W-:Y:S01]  /*1b4d0*/  PRMT R98, RZ, 0x5410, R65.reuse ;  /* 0x00005410ff627816 */ /* 0x100fe20000000041 */
        /* <DEDUP_REMOVED lines=81> */
[C---:B------:R-:W-:Y:S01]  /*1b9f0*/  FMUL.FTZ R99, R95.reuse, R168 ;  /* 0x000000a85f637220 */ /* 0x040fe20000410000 */
[----:B------:R-:W-:Y:S01]  /*1ba00*/  PRMT R168, RZ, 0x5410, R55 ;  /* 0x00005410ffa87816 */ /* 0x000fe20000000037 */
[C---:B------:R-:W-:Y:S02]  /*1ba10*/  FMUL.FTZ R220, R95.reuse, R220 ;  /* 0x000000dc5fdc7220 */ /* 0x040fe40000410000 */
[C---:B------:R-:W-:Y:S01]  /*1ba20*/  FMUL.FTZ R103, R95.reuse, R164 ;  /* 0x000000a45f677220 */ /* 0x040fe20000410000 */
[----:B------:R-:W-:Y:S01]  /*1ba30*/  PRMT R164, RZ, 0x5410, R72 ;  /* 0x00005410ffa47816 */ /* 0x000fe20000000048 */
        /* <DEDUP_REMOVED lines=40> */
[----:B------:R-:W-:-:S02]  /*1bcc0*/  IMAD R104, R104, c[0x0][0x168], RZ ;  /* 0x00005a0068687a24 */ /* 0x000fc400078e02ff */
        /* <DEDUP_REMOVED lines=11> */
[----:B------:R-:W-:Y:S01]  /*1bd80*/  SHF.R.S32.HI R201, RZ, 0x1f, R104 ;  /* 0x0000001fffc97819 */ /* 0x000fe20000011468 */
        /* <DEDUP_REMOVED lines=17> */
[----:B------:R-:W-:Y:S01]  /*1bea0*/  LEA.HI R104, R201, R104, RZ, 0x3 ;  /* 0x00000068c9687211 */ /* 0x000fe200078f18ff */
        /* <DEDUP_REMOVED lines=13> */
[----:B------:R-:W-:Y:S01]  /*1bf80*/  LOP3.LUT R99, R106, 0x1f, RZ, 0xc0, !PT ;  /* 0x0000001f6a637812 */ /* 0x000fe200078ec0ff */
[----:B------:R-:W-:Y:S01]  /*1bf90*/  FFMA.FTZ R187, R187, R98, R118 ;  /* 0x00000062bbbb7223 */ /* 0x000fe20000010076 */
[----:B------:R-:W-:Y:S01]  /*1bfa0*/  PRMT R88, RZ, 0x5410, R49 ;  /* 0x00005410ff587816 */ /* 0x000fe20000000031 */
[----:B------:R-:W-:Y:S01]  /*1bfb0*/  FFMA.FTZ R207, R207, R94, R130 ;  /* 0x0000005ecfcf7223 */ /* 0x000fe20000010082 */
[----:B------:R-:W-:Y:S01]  /*1bfc0*/  PRMT R95, RZ, 0x5410, R74 ;  /* 0x00005410ff5f7816 */ /* 0x000fe2000000004a */
[----:B------:R-:W-:Y:S01]  /*1bfd0*/  FFMA.FTZ R166, R107, R166, R34 ;  /* 0x000000a66ba67223 */ /* 0x000fe20000010022 */
[----:B------:R-:W-:Y:S01]  /*1bfe0*/  LEA.HI.SX32 R174, R104, R99, 0x1d ;  /* 0x0000006368ae7211 */ /* 0x000fe200078feaff */
        /* <DEDUP_REMOVED lines=8> */
[----:B------:R-:W-:Y:S01]  /*1c070*/  IMAD.MOV.U32 R201, RZ, RZ, 0x10 ;  /* 0x00000010ffc97424 */ /* 0x000fe200078e00ff */
[----:B------:R-:W-:Y:S01]  /*1c080*/  IADD3 R164, R174, 0x20, RZ ;  /* 0x00000020aea47810 */ /* 0x000fe20007ffe0ff */
[----:B------:R-:W-:Y:S01]  /*1c090*/  FFMA.FTZ R200, R200, R98, R119 ;  /* 0x00000062c8c87223 */ /* 0x000fe20000010077 */
[----:B------:R-:W-:Y:S01]  /*1c0a0*/  F2FP.BF16.PACK_AB R99, R92, R97 ;  /* 0x000000615c63723e */ /* 0x000fe200000010ff */
[----:B------:R-:W-:Y:S01]  /*1c0b0*/  FFMA.FTZ R211, R202, R211, R137 ;  /* 0x000000d3cad37223 */ /* 0x000fe20000010089 */
[----:B------:R-:W-:Y:S01]  /*1c0c0*/  F2FP.BF16.PACK_AB R98, R96, R93 ;  /* 0x0000005d6062723e */ /* 0x000fe200000010ff */
[----:B------:R-:W-:Y:S01]  /*1c0d0*/  FFMA.FTZ R206, R206, R94, R131 ;  /* 0x0000005ecece7223 */ /* 0x000fe20000010083 */
[----:B------:R-:W-:Y:S01]  /*1c0e0*/  F2FP.BF16.PACK_AB R107, R234, R167 ;  /* 0x000000a7ea6b723e */ /* 0x000fe200000010ff */
[----:B------:R-:W-:Y:S01]  /*1c0f0*/  FFMA.FTZ R202, R215, R88, R150 ;  /* 0x00000058d7ca7223 */ /* 0x000fe20000010096 */
[----:B------:R-:W-:Y:S01]  /*1c100*/  F2FP.BF16.PACK_AB R104, R203, R166 ;  /* 0x000000a6cb68723e */ /* 0x000fe200000010ff */
[----:B------:R-:W-:Y:S01]  /*1c110*/  IMAD.WIDE.U32 R166, R174, R201, c[0x0][0x208] ;  /* 0x00008200aea67625 */ /* 0x000fe200078e00c9 */
[----:B------:R-:W-:-:S02]  /*1c120*/  PRMT R94, RZ, 0x5410, R52 ;  /* 0x00005410ff5e7816 */ /* 0x000fc40000000034 */
[----:B------:R-:W-:Y:S02]  /*1c130*/  F2FP.BF16.PACK_AB R97, R162, R91 ;  /* 0x0000005ba261723e */ /* 0x000fe400000010ff */
[----:B------:R-:W-:Y:S01]  /*1c140*/  F2FP.BF16.PACK_AB R96, R102, R89 ;  /* 0x000000596660723e */ /* 0x000fe200000010ff */
[----:B------:R-:W-:Y:S01]  /*1c150*/  FFMA.FTZ R209, R209, R94, R128 ;  /* 0x0000005ed1d17223 */ /* 0x000fe20000010080 */
[----:B------:R-:W-:Y:S01]  /*1c160*/  F2FP.BF16.PACK_AB R106, R232, R165 ;  /* 0x000000a5e86a723e */ /* 0x000fe200000010ff */
[----:B------:R-:W-:Y:S01]  /*1c170*/  IMAD.WIDE.U32 R164, R164, R201, c[0x0][0x208] ;  /* 0x00008200a4a47625 */ /* 0x000fe200078e00c9 */
[----:B------:R-:W-:Y:S01]  /*1c180*/  PRMT R88, RZ, 0x5410, R48 ;  /* 0x00005410ff587816 */ /* 0x000fe20000000030 */
[----:B------:R0:W-:Y:S01]  /*1c190*/  STG.E.128 [R166.64], R96 ;  /* 0x00000060a6007986 */ /* 0x0001e2000c101d04 */
[----:B------:R-:W-:Y:S02]  /*1c1a0*/  F2FP.BF16.PACK_AB R103, R226, R105 ;  /* 0x00000069e267723e */ /* 0x000fe400000010ff */
[----:B------:R-:W-:Y:S01]  /*1c1b0*/  F2FP.BF16.PACK_AB R102, R224, R95 ;  /* 0x0000005fe066723e */ /* 0x000fe200000010ff */
[----:B------:R-:W-:Y:S01]  /*1c1c0*/  FFMA.FTZ R191, R191, R88, R138 ;  /* 0x00000058bfbf7223 */ /* 0x000fe2000001008a */
[----:B------:R-:W-:-:S02]  /*1c1d0*/  IADD3 R162, R174, 0x40, RZ ;  /* 0x00000040aea27810 */ /* 0x000fc40007ffe0ff */
[----:B------:R-:W-:Y:S01]  /*1c1e0*/  F2FP.BF16.PACK_AB R105, R230, R163 ;  /* 0x000000a3e669723e */ /* 0x000fe200000010ff */
[----:B------:R1:W-:Y:S01]  /*1c1f0*/  STG.E.128 [R164.64], R100 ;  /* 0x00000064a4007986 */ /* 0x0003e2000c101d04 */
[----:B------:R-:W-:Y:S01]  /*1c200*/  PRMT R94, RZ, 0x7610, R52 ;  /* 0x00007610ff5e7816 */ /* 0x000fe20000000034 */
[----:B------:R-:W-:Y:S01]  /*1c210*/  IMAD.WIDE.U32 R162, R162, R201, c[0x0][0x208] ;  /* 0x00008200a2a27625 */ /* 0x000fe200078e00c9 */
[----:B------:R-:W-:Y:S02]  /*1c220*/  PRMT R88, RZ, 0x7610, R48 ;  /* 0x00007610ff587816 */ /* 0x000fe40000000030 */
[----:B------:R-:W-:Y:S01]  /*1c230*/  F2FP.BF16.PACK_AB R89, R182, R171 ;  /* 0x000000abb659723e */ /* 0x000fe200000010ff */
[----:B------:R-:W-:Y:S01]  /*1c240*/  FFMA.FTZ R208, R208, R94, R129 ;  /* 0x0000005ed0d07223 */ /* 0x000fe20000010081 */
[----:B------:R2:W-:Y:S01]  /*1c250*/  STG.E.128 [R162.64], R104 ;  /* 0x00000068a2007986 */ /* 0x0005e2000c101d04 */
[----:B------:R-:W-:Y:S01]  /*1c260*/  FFMA.FTZ R176, R90, R88, R141 ;  /* 0x000000585ab07223 */ /* 0x000fe2000001008d */
[----:B------:R-:W-:-:S02]  /*1c270*/  F2FP.BF16.PACK_AB R91, R178, R175 ;  /* 0x000000afb25b723e */ /* 0x000fc400000010ff */
[----:B0-----:R-:W-:Y:S02]  /*1c280*/  IADD3 R166, R174, 0xa0, RZ ;  /* 0x000000a0aea67810 */ /* 0x001fe40007ffe0ff */
[----:B------:R-:W-:Y:S02]  /*1c290*/  F2FP.BF16.PACK_AB R90, R180, R173 ;  /* 0x000000adb45a723e */ /* 0x000fe400000010ff */
[----:B------:R-:W-:Y:S01]  /*1c2a0*/  F2FP.BF16.PACK_AB R88, R184, R169 ;  /* 0x000000a9b858723e */ /* 0x000fe200000010ff */
[----:B------:R-:W-:Y:S01]  /*1c2b0*/  IMAD.WIDE.U32 R166, R166, R201, c[0x0][0x208] ;  /* 0x00008200a6a67625 */ /* 0x000fe200078e00c9 */
[----:B------:R-:W-:Y:S02]  /*1c2c0*/  F2FP.BF16.PACK_AB R95, R186, R185 ;  /* 0x000000b9ba5f723e */ /* 0x000fe400000010ff */
[----:B-1----:R-:W-:Y:S02]  /*1c2d0*/  F2FP.BF16.PACK_AB R102, R170, R205 ;  /* 0x000000cdaa66723e */ /* 0x002fe400000010ff */
[----:B------:R-:W-:-:S02]  /*1c2e0*/  F2FP.BF16.PACK_AB R103, R211, R168 ;  /* 0x000000a8d367723e */ /* 0x000fc400000010ff */
[C---:B------:R-:W-:Y:S02]  /*1c2f0*/  IADD3 R170, R174.reuse, 0x60, RZ ;  /* 0x00000060aeaa7810 */ /* 0x040fe40007ffe0ff */
[C---:B------:R-:W-:Y:S02]  /*1c300*/  IADD3 R168, R174.reuse, 0x80, RZ ;  /* 0x00000080aea87810 */ /* 0x040fe40007ffe0ff */
[----:B------:R-:W-:Y:S01]  /*1c310*/  IADD3 R164, R174, 0xc0, RZ ;  /* 0x000000c0aea47810 */ /* 0x000fe20007ffe0ff */
[----:B------:R-:W-:Y:S01]  /*1c320*/  IMAD.WIDE.U32 R170, R170, R201, c[0x0][0x208] ;  /* 0x00008200aaaa7625 */ /* 0x000fe200078e00c9 */
[----:B--2---:R-:W-:Y:S02]  /*1c330*/  IADD3 R162, R174, 0xe0, RZ ;  /* 0x000000e0aea27810 */ /* 0x004fe40007ffe0ff */
[----:B------:R-:W-:Y:S01]  /*1c340*/  F2FP.BF16.PACK_AB R94, R188, R183 ;  /* 0x000000b7bc5e723e */ /* 0x000fe200000010ff */
[----:B------:R-:W-:Y:S01]  /*1c350*/  IMAD.WIDE.U32 R168, R168, R201, c[0x0][0x208] ;  /* 0x00008200a8a87625 */ /* 0x000fe200078e00c9 */
[----:B------:R-:W-:Y:S01]  /*1c360*/  F2FP.BF16.PACK_AB R93, R190, R181 ;  /* 0x000000b5be5d723e */ /* 0x000fe200000010ff */
[----:B------:R0:W-:Y:S01]  /*1c370*/  STG.E.128 [R170.64], R88 ;  /* 0x00000058aa007986 */ /* 0x0001e2000c101d04 */
[----:B------:R-:W-:Y:S01]  /*1c380*/  F2FP.BF16.PACK_AB R92, R192, R179 ;  /* 0x000000b3c05c723e */ /* 0x000fe200000010ff */
[----:B------:R-:W-:Y:S01]  /*1c390*/  IMAD.WIDE.U32 R164, R164, R201, c[0x0][0x208] ;  /* 0x00008200a4a47625 */ /* 0x000fe200078e00c9 */
[----:B------:R-:W-:-:S02]  /*1c3a0*/  F2FP.BF16.PACK_AB R99, R194, R195 ;  /* 0x000000c3c263723e */ /* 0x000fc400000010ff */
[----:B------:R-:W-:Y:S01]  /*1c3b0*/  F2FP.BF16.PACK_AB R98, R196, R197 ;  /* 0x000000c5c462723e */ /* 0x000fe200000010ff */
[----:B------:R-:W-:Y:S01]  /*1c3c0*/  IMAD.WIDE.U32 R162, R162, R201, c[0x0][0x208] ;  /* 0x00008200a2a27625 */ /* 0x000fe200078e00c9 */
[----:B------:R-:W-:Y:S01]  /*1c3d0*/  F2FP.BF16.PACK_AB R97, R198, R199 ;  /* 0x000000c7c661723e */ /* 0x000fe200000010ff */
[----:B------:R0:W-:Y:S01]  /*1c3e0*/  STG.E.128 [R168.64], R92 ;  /* 0x0000005ca8007986 */ /* 0x0001e2000c101d04 */
[----:B------:R-:W-:Y:S02]  /*1c3f0*/  F2FP.BF16.PACK_AB R96, R200, R187 ;  /* 0x000000bbc860723e */ /* 0x000fe400000010ff */
[----:B------:R-:W-:Y:S02]  /*1c400*/  F2FP.BF16.PACK_AB R101, R206, R207 ;  /* 0x000000cfce65723e */ /* 0x000fe400000010ff */
[----:B------:R-:W-:Y:S01]  /*1c410*/  F2FP.BF16.PACK_AB R100, R208, R209 ;  /* 0x000000d1d064723e */ /* 0x000fe200000010ff */
[----:B------:R0:W-:Y:S01]  /*1c420*/  STG.E.128 [R166.64], R96 ;  /* 0x00000060a6007986 */ /* 0x0001e2000c101d04 */
[----:B------:R-:W-:-:S02]  /*1c430*/  F2FP.BF16.PACK_AB R107, R189, R172 ;  /* 0x000000acbd6b723e */ /* 0x000fc400000010ff */
[----:B------:R-:W-:Y:S01]  /*1c440*/  F2FP.BF16.PACK_AB R106, R217, R216 ;  /* 0x000000d8d96a723e */ /* 0x000fe200000010ff */
[----:B------:R0:W-:Y:S01]  /*1c450*/  STG.E.128 [R164.64], R100 ;  /* 0x00000064a4007986 */ /* 0x0001e2000c101d04 */
[----:B------:R-:W-:Y:S02]  /*1c460*/  F2FP.BF16.PACK_AB R105, R202, R193 ;  /* 0x000000c1ca69723e */ /* 0x000fe400000010ff */
[----:B------:R-:W-:-:S05]  /*1c470*/  F2FP.BF16.PACK_AB R104, R176, R191 ;  /* 0x000000bfb068723e */ /* 0x000fca00000010ff */
[----:B------:R0:W-:Y:S02]  /*1c480*/  STG.E.128 [R162.64], R104 ;  /* 0x00000068a2007986 */ /* 0x0001e4000c101d04 */
.L_x_3732:
[----:B-1----:R-:W-:Y:S05]  /*1c490*/  BSYNC B0 ;  /* 0x0000000000007941 */ /* 0x002fea0003800000 */
.L_x_3731:
[----:B0-----:R-:W-:-:S05]  /*1c4a0*/  MOV R89, c[0x0][0x160] ;  /* 0x0000580000597a02 */ /* 0x001fca0000000f00 */
[----:B------:R-:W-:-:S05]  /*1c4b0*/  IMAD R0, R89, 0x4, R0 ;  /* 0x0000000459007824 */ /* 0x000fca00078e0200 */
[----:B------:R-:W-:-:S13]  /*1c4c0*/  ISETP.GE.AND P0, PT, R0, c[0x0][0x164], PT ;  /* 0x0000590000007a0c */ /* 0x000fda0003f06270 */
[----:B-----5:R-:W-:Y:S01]  /*1c4d0*/  @P0 CALL.REL.NOINC `(.L_x_3733) ;  /* 0x0000001000000944 */ /* 0x020fe20003c00000 */
[----:B------:R-:W-:Y:S05]  /*1c4e0*/  BRA `(.L_x_3734) ;  /* 0xfffe471000007947 */ /* 0x000fea000383ffff */
.L_x_3733:
[----:B------:R-:W-:Y:S05]  /*1c4f0*/  EXIT ;  /* 0x000000000000794d */ /* 0x000fea0003800000 */
.L_x_3729:
[----:B------:R-:W-:Y:S01]  /*1c500*/  IMAD.MOV.U32 R94, RZ, RZ, 0x1 ;  /* 0x00000001ff5e7424 */ /* 0x000fe200078e00ff */
[----:B------:R-:W-:Y:S01]  /*1c510*/  MOV R88, 0x1c550 ;  /* 0x0001c55000587802 */ /* 0x000fe20000000f00 */
[----:B------:R-:W-:Y:S02]  /*1c520*/  IMAD.MOV.U32 R90, RZ, RZ, 0x1f ;  /* 0x0000001fff5a7424 */ /* 0x000fe400078e00ff */
[----:B------:R-:W-:Y:S02]  /*1c530*/  IMAD.MOV.U32 R91, RZ, RZ, -0x1 ;  /* 0xffffffffff5b7424 */ /* 0x000fe400078e00ff */
[----:B-----5:R-:W-:Y:S05]  /*1c540*/  CALL.REL.NOINC `($__internal_11_$__cuda_sm70_shflsync_bfly_p) ;  /* 0x00000b9000007944 */ /* 0x020fea0003c00000 */
[----:B-1----:R-:W-:Y:S01]  /*1c550*/  MOV R88, R94 ;  /* 0x0000005e00587202 */ /* 0x002fe20000000f00 */
[----:B0-----:R-:W-:Y:S05]  /*1c560*/  BRA `(.L_x_3735) ;  /* 0xffffe0e000007947 */ /* 0x001fea000383ffff */
.L_x_3730:
[----:B------:R-:W-:Y:S01]  /*1c570*/  IMAD.MOV.U32 R94, RZ, RZ, 0x2 ;  /* 0x00000002ff5e7424 */ /* 0x000fe200078e00ff */
[----:B------:R-:W-:Y:S01]  /*1c580*/  MOV R88, 0x1c5c0 ;  /* 0x0001c5c000587802 */ /* 0x000fe20000000f00 */
[----:B------:R-:W-:Y:S02]  /*1c590*/  IMAD.MOV.U32 R90, RZ, RZ, 0x1f ;  /* 0x0000001fff5a7424 */ /* 0x000fe400078e00ff */
[----:B------:R-:W-:Y:S02]  /*1c5a0*/  IMAD.MOV.U32 R91, RZ, RZ, -0x1 ;  /* 0xffffffffff5b7424 */ /* 0x000fe400078e00ff */
[----:B-----5:R-:W-:Y:S05]  /*1c5b0*/  CALL.REL.NOINC `($__internal_11_$__cuda_sm70_shflsync_bfly_p) ;  /* 0x00000b2000007944 */ /* 0x020fea0003c00000 */
[----:B0-----:R-:W-:Y:S01]  /*1c5c0*/  HFMA2.MMA R90, -RZ, RZ, 0, 1.847743988037109375e-06 ;  /* 0x0000001fff5a7435 */ /* 0x001fe200000001ff */
[----:B-1----:R-:W-:Y:S01]  /*1c5d0*/  FADD.FTZ R95, R95, R94 ;  /* 0x0000005e5f5f7221 */ /* 0x002fe20000010000 */
[----:B------:R-:W-:Y:S01]  /*1c5e0*/  MOV R88, 0x1c620 ;  /* 0x0001c62000587802 */ /* 0x000fe20000000f00 */
[----:B------:R-:W-:-:S02]  /*1c5f0*/  IMAD.MOV.U32 R94, RZ, RZ, 0x4 ;  /* 0x00000004ff5e7424 */ /* 0x000fc400078e00ff */
[----:B------:R-:W-:Y:S02]  /*1c600*/  IMAD.MOV.U32 R91, RZ, RZ, -0x1 ;  /* 0xffffffffff5b7424 */ /* 0x000fe400078e00ff */
[----:B------:R-:W-:Y:S05]  /*1c610*/  CALL.REL.NOINC `($__internal_11_$__cuda_sm70_shflsync_bfly_p) ;  /* 0x00000ac000007944 */ /* 0x000fea0003c00000 */
[----:B01----:R-:W-:Y:S01]  /*1c620*/  FADD.FTZ R95, R95, R94 ;  /* 0x0000005e5f5f7221 */ /* 0x003fe20000010000 */
[----:B------:R-:W-:Y:S01]  /*1c630*/  MOV R88, 0x1c680 ;  /* 0x0001c68000587802 */ /* 0x000fe20000000f00 */
[----:B------:R-:W-:Y:S02]  /*1c640*/  IMAD.MOV.U32 R94, RZ, RZ, 0x8 ;  /* 0x00000008ff5e7424 */ /* 0x000fe400078e00ff */
[----:B------:R-:W-:Y:S02]  /*1c650*/  IMAD.MOV.U32 R90, RZ, RZ, 0x1f ;  /* 0x0000001fff5a7424 */ /* 0x000fe400078e00ff */
[----:B------:R-:W-:Y:S02]  /*1c660*/  IMAD.MOV.U32 R91, RZ, RZ, -0x1 ;  /* 0xffffffffff5b7424 */ /* 0x000fe400078e00ff */
[----:B------:R-:W-:Y:S05]  /*1c670*/  CALL.REL.NOINC `($__internal_11_$__cuda_sm70_shflsync_bfly_p) ;  /* 0x00000a6000007944 */ /* 0x000fea0003c00000 */
[----:B01----:R-:W-:Y:S01]  /*1c680*/  FADD.FTZ R95, R95, R94 ;  /* 0x0000005e5f5f7221 */ /* 0x003fe20000010000 */
[----:B------:R-:W-:Y:S01]  /*1c690*/  MOV R94, 0x10 ;  /* 0x00000010005e7802 */ /* 0x000fe20000000f00 */
[----:B------:R-:W-:Y:S01]  /*1c6a0*/  IMAD.MOV.U32 R90, RZ, RZ, 0x1f ;  /* 0x0000001fff5a7424 */ /* 0x000fe200078e00ff */
[----:B------:R-:W-:Y:S01]  /*1c6b0*/  MOV R88, 0x1c6e0 ;  /* 0x0001c6e000587802 */ /* 0x000fe20000000f00 */
[----:B------:R-:W-:-:S02]  /*1c6c0*/  IMAD.MOV.U32 R91, RZ, RZ, -0x1 ;  /* 0xffffffffff5b7424 */ /* 0x000fc400078e00ff */
[----:B------:R-:W-:Y:S05]  /*1c6d0*/  CALL.REL.NOINC `($__internal_11_$__cuda_sm70_shflsync_bfly_p) ;  /* 0x00000a0000007944 */ /* 0x000fea0003c00000 */
        /* <DEDUP_REMOVED lines=134> */
[----:B------:R-:W-:Y:S05]  /*1cf40*/  CALL.REL.NOINC `($__internal_11_$__cuda_sm70_shflsync_bfly_p) ;  /* 0x0000019000007944 */ /* 0x000fea0003c00000 */
[----:B01----:R-:W-:Y:S01]  /*1cf50*/  FADD.FTZ R95, R95, R94 ;  /* 0x0000005e5f5f7221 */ /* 0x003fe20000010000 */
[----:B------:R-:W-:Y:S01]  /*1cf60*/  MOV R88, 0x1cfb0 ;  /* 0x0001cfb000587802 */ /* 0x000fe20000000f00 */
[----:B------:R-:W-:Y:S02]  /*1cf70*/  IMAD.MOV.U32 R94, RZ, RZ, 0x2 ;  /* 0x00000002ff5e7424 */ /* 0x000fe400078e00ff */
[----:B------:R-:W-:Y:S02]  /*1cf80*/  IMAD.MOV.U32 R90, RZ, RZ, 0x1f ;  /* 0x0000001fff5a7424 */ /* 0x000fe400078e00ff */
[----:B------:R-:W-:Y:S02]  /*1cf90*/  IMAD.MOV.U32 R91, RZ, RZ, -0x1 ;  /* 0xffffffffff5b7424 */ /* 0x000fe400078e00ff */
[----:B------:R-:W-:Y:S05]  /*1cfa0*/  CALL.REL.NOINC `($__internal_11_$__cuda_sm70_shflsync_bfly_p) ;  /* 0x0000013000007944 */ /* 0x000fea0003c00000 */
        /* <DEDUP_REMOVED lines=18> */
[----:B01----:R-:W-:Y:S05]  /*1d0d0*/  BRA `(.L_x_3736) ;  /* 0xffffdeb000007947 */ /* 0x003fea000383ffff */
        .weak           $__internal_11_$__cuda_sm70_shflsync_bfly_p
        .type           $__internal_11_$__cuda_sm70_shflsync_bfly_p,@function
        .size           $__internal_11_$__cuda_sm70_shflsync_bfly_p,(.L_x_57051 - $__internal_11_$__cuda_sm70_shflsync_bfly_p)
$__internal_11_$__cuda_sm70_shflsync_bfly_p:
[----:B------:R-:W-:Y:S01]  /*1d0e0*/  IMAD.MOV.U32 R89, RZ, RZ, 0x0 ;  /* 0x00000000ff597424 */ /* 0x000fe200078e00ff */
[----:B------:R-:W-:Y:S04]  /*1d0f0*/  WARPSYNC R91 ;  /* 0x0000005b00007348 */ /* 0x000fe80003800000 */
[----:B------:R0:W1:Y:S01]  /*1d100*/  SHFL.BFLY PT, R94, R95, R94, R90 ;  /* 0x0c00005e5f5e7389 */ /* 0x00006200000e005a */
[----:B------:R-:W-:Y:S05]  /*1d110*/  RET.REL.NODEC R88 `(_ZN10layer_norm13ln_fwd_kernelINS_13Kernel_traitsI13__nv_bfloat16S2_S2_S2_fjLj2048ELj1ELj4ELj1ELj16ENS_18Kernel_traits_baseILj2048ES2_S2_S2_S2_fjLj128EEEEELb1ELb0ELb1ELb1EEEvNS_9FwdParamsE) ;  /* 0xfffe2ee058007950 */ /* 0x000fea0003c3ffff */
.L_x_3737:
        /* <DEDUP_REMOVED lines=14> */
.L_x_57051:


//--------------------- .text._ZN10layer_norm13ln_fwd_kernelINS_13Kernel_traitsI13__nv_bfloat16S2_S2_S2_fjLj2048ELj1ELj4ELj1ELj16ENS_18Kernel_traits_baseILj2048ES2_S2_S2_S2_fjLj128EEEEELb1ELb1ELb0ELb0EEEvNS_9FwdParamsE --------------------------
	.section	.text._ZN10layer_norm13ln_fwd_kernelINS_13Kernel_traitsI13__nv_bfloat16S2_S2_S2_fjLj2048ELj1ELj4ELj1ELj16ENS_18Kernel_traits_baseILj2048ES2_S2_S2_S2_fjLj128EEEEELb1ELb1ELb0ELb0EEEvNS_9FwdParamsE,"ax",@progbits
	.sectioninfo	@"SHI_REGISTERS=255"
	.align	128
        .global         _ZN10layer_norm13ln_fwd_kernelINS_13Kernel_traitsI13__nv_bfloat16S2_S2_S2_fjLj2048ELj1ELj4ELj1ELj16ENS_18Kernel_traits_baseILj2048ES2_S2_S2_S2_fjLj128EEEEELb1ELb1ELb0ELb0EEEvNS_9FwdParamsE
        .type           _ZN10layer_norm13ln_fwd_kernelINS_13Kernel_traitsI13__nv_bfloat16S2_S2_S2_fjLj2048ELj1ELj4ELj1ELj16ENS_18Kernel_traits_baseILj2048ES2_S2_S2_S2_fjLj128EEEEELb1ELb1ELb0ELb0EEEvNS_9FwdParamsE,@function
        .size           _ZN10layer_norm13ln_fwd_kernelINS_13Kernel_traitsI13__nv_bfloat16S2_S2_S2_fjLj2048ELj1ELj4ELj1ELj16ENS_18Kernel_traits_baseILj2048ES2_S2_S2_S2_fjLj128EEEEELb1ELb1ELb0ELb0EEEvNS_9FwdParamsE,(.L_x_57052 - _ZN10layer_norm13ln_fwd_kernelINS_13Kernel_traitsI13__nv_bfloat16S2_S2_S2_fjLj2048ELj1ELj4ELj1ELj16ENS_18Kernel_traits_baseILj2048ES2_S2_S2_S2_fjLj128EEEEELb1ELb1ELb0ELb0EEEvNS_9FwdParamsE)
        .other          _ZN10layer_norm13ln_fwd_kernelINS_13Kernel_traitsI13__nv_bfloat16S2_S2_S2_fjLj2048ELj1ELj4ELj1ELj16ENS_18Kernel_traits_baseILj2048ES2_S2_S2_S2_fjLj128EEEEELb1ELb1ELb0ELb0EEEvNS_9FwdParamsE,@"STO_CUDA_ENTRY STV_DEFAULT"
_ZN10layer_norm13ln_fwd_kernelINS_13Kernel_traitsI13__nv_bfloat16S2_S2_S2_fjLj2048ELj1ELj4ELj1ELj16ENS_18Kernel_traits_baseILj2048ES2_S2_S2_S2_fjLj128EEEEELb1ELb1ELb0ELb0EEEvNS_9FwdParamsE:
.text._ZN10layer_norm13ln_fwd_kernelINS_13Kernel_traitsI13__nv_bfloat16S2_S2_S2_fjLj2048ELj1ELj4ELj1ELj16ENS_18Kernel_traits_baseILj2048ES2_S2_S2_S2_fjLj128EEEEELb1ELb1ELb0ELb0EEEvNS_9FwdParamsE:
[----:B------:R-:W-:Y:S02]  /*0000*/  IMAD.MOV.U32 R1, RZ, RZ, c[0x0][0x28] ;  /* 0x00000a00ff017624 */ /* 0x000fe400078e00ff */
[----:B------:R-:W-:Y:S01]  /*0010*/  ULDC.U8 UR4, c[0x0][0x244] ;  /* 0x0000910000047ab9 */ /* 0x000fe20000000000 */
[----:B------:R-:W-:Y:S01]  /*0020*/  IMAD.MOV.U32 R82, RZ, RZ, c[0x0][0x238] ;  /* 0x00008e00ff527624 */ /* 0x000fe200078e00ff */
[----:B------:R-:W-:Y:S01]  /*0030*/  ISETP.NE.AND P0, PT, RZ, UR4, PT ;  /* 0x00000004ff007c0c */ /* 0x000fe2000bf05270 */
[----:B------:R-:W-:Y:S01]  /*0040*/  ULDC.64 UR4, c[0x0][0x230] ;  /* 0x00008c0000047ab9 */ /* 0x000fe20000000a00 */
[----:B------:R-:W-:Y:S01]  /*0050*/  IADD3 R1, R1, -0x80, RZ ;  /* 0xffffff8001017810 */ /* 0x000fe20007ffe0ff */
        /* <DEDUP_REMOVED lines=85> */
[C---:B------:R-:W-:Y:S02]  /*05b0*/  @P0 LEA.HI.X R9, R42.reuse, c[0x0][0x21c], RZ, 0x4, P1 ;  /* 0x000087002a090a11 */ /* 0x040fe400008f24ff */
[----:B------:R-:W-:-:S03]  /*05c0*/  LEA R108, P1, R42, c[0x0][0x1c8], 0x4 ;  /* 0x000072002a6c7a11 */ /* 0x000fc600078220ff */
[----:B------:R0:W5:Y:S01]  /*05d0*/  @P0 LDG.E.128 R64, [R8.64] ;  /* 0x0000000608400981 */ /* 0x000162000c1e1d00 */
[----:B------:R-:W-:-:S06]  /*05e0*/  LEA.HI.X R109, R42, c[0x0][0x1cc], RZ, 0x4, P1 ;  /* 0x000073002a6d7a11 */ /* 0x000fcc00008f24ff */
[----:B------:R-:W5:Y:S01]  /*05f0*/  LDG.E.128 R108, [R108.64] ;  /* 0x000000066c6c7981 */ /* 0x000f62000c1e1d00 */
[----:B------:R-:W-:Y:S01]  /*0600*/  LOP3.LUT R42, R42, 0x20, RZ, 0xfc, !PT ;  /* 0x000000202a2a7812 */ /* 0x000fe200078efcff */
[----:B------:R-:W-:Y:S01]  /*0610*/  @!P0 CS2R R64, SRZ ;  /* 0x0000000000408805 */ /* 0x000fe2000001ff00 */
[----:B------:R-:W-:Y:S02]  /*0620*/  @!P0 CS2R R66, SRZ ;  /* 0x0000000000428805 */ /* 0x000fe4000001ff00 */
.L_x_3739:
[----:B0-----:R-:W-:Y:S05]  /*0630*/  BSYNC B0 ;  /* 0x0000000000007941 */ /* 0x001fea0003800000 */
.L_x_3738:
        /* <DEDUP_REMOVED lines=16> */
.L_x_3741:
[----:B0-----:R-:W-:Y:S05]  /*0740*/  BSYNC B0 ;  /* 0x0000000000007941 */ /* 0x001fea0003800000 */
.L_x_3740:
        /* <DEDUP_REMOVED lines=16> */
.L_x_3743:
[----:B0-----:R-:W-:Y:S05]  /*0850*/  BSYNC B0 ;  /* 0x0000000000007941 */ /* 0x001fea0003800000 */
.L_x_3742:
        /* <DEDUP_REMOVED lines=16> */
.L_x_3745:
[----:B0-----:R-:W-:Y:S05]  /*0960*/  BSYNC B0 ;  /* 0x0000000000007941 */ /* 0x001fea0003800000 */
.L_x_3744:
        /* <DEDUP_REMOVED lines=16> */
.L_x_3747:
[----:B0-----:R-:W-:Y:S05]  /*0a70*/  BSYNC B0 ;  /* 0x0000000000007941 */ /* 0x001fea0003800000 */
.L_x_3746:
        /* <DEDUP_REMOVED lines=26> */
.L_x_3749:
[----:B0-----:R-:W-:Y:S05]  /*0c20*/  BSYNC B0 ;  /* 0x0000000000007941 */ /* 0x001fea0003800000 */
.L_x_3748:
        /* <DEDUP_REMOVED lines=25> */
.L_x_3751:
[----:B0-----:R-:W-:Y:S05]  /*0dc0*/  BSYNC B0 ;  /* 0x0000000000007941 */ /* 0x001fea0003800000 */
.L_x_3750:
        /* <DEDUP_REMOVED lines=20> */
.L_x_3753:
[----:B0-----:R-:W-:Y:S05]  /*0f10*/  BSYNC B0 ;  /* 0x0000000000007941 */ /* 0x001fea0003800000 */
.L_x_3752:
[----:B------:R-:W-:Y:S02]  /*0f20*/  ISETP.GE.AND P0, PT, R6, c[0x0][0x164], PT ;  /* 0x0000590006007a0c */ /* 0x000fe40003f06270 */
[----:B------:R-:W-:Y:S02]  /*0f30*/  LOP3.LUT R80, R85, UR23, R80, 0x96, !PT ;  /* 0x0000001755507c12 */ /* 0x000fe4000f8e9650 */
[----:B------:R-:W-:-:S09]  /*0f40*/  LOP3.LUT R81, R7, UR24, R86, 0x96, !PT ;  /* 0x0000001807517c12 */ /* 0x000fd2000f8e9656 */
[----:B------:R-:W-:Y:S05]  /*0f50*/  @P0 EXIT ;  /* 0x000000000000094d */ /* 0x000fea0003800000 */
[--C-:B-----5:R-:W-:Y:S01]  /*0f60*/  PRMT R7, RZ, 0x5410, R108.reuse ;  /* 0x00005410ff077816 */ /* 0x120fe2000000006c */
[----:B------:R-:W-:Y:S01]  /*0f70*/  IMAD R83, R83, -0x2daee0ad, RZ ;  /* 0xd2511f5353537824 */ /* 0x000fe200078e02ff */
[----:B------:R-:W-:Y:S01]  /*0f80*/  PRMT R86, RZ, 0x7610, R108 ;  /* 0x00007610ff567816 */ /* 0x000fe2000000006c */
[----:B------:R-:W-:Y:S01]  /*0f90*/  BSSY B0, `(.L_x_3754) ;  /* 0x0001a3c000007945 */ /* 0x000fe20003800000 */
[----:B------:R-:W-:Y:S01]  /*0fa0*/  PRMT R85, RZ, 0x5410, R109 ;  /* 0x00005410ff557816 */ /* 0x000fe2000000006d */
[----:B------:R0:W-:Y:S01]  /*0fb0*/  STL [R1+0x78], R7 ;  /* 0x0000780701007387 */ /* 0x0001e20000100800 */
[--C-:B------:R-:W-:Y:S01]  /*0fc0*/  PRMT R142, RZ, 0x5410, R15.reuse ;  /* 0x00005410ff8e7816 */ /* 0x100fe2000000000f */
[----:B------:R-:W-:Y:S01]  /*0fd0*/  ULDC.U8 UR8, c[0x0][0x1f0] ;  /* 0x00007c0000087ab9 */ /* 0x000fe20000000000 */
        /* <DEDUP_REMOVED lines=24> */
[--C-:B------:R-:W-:Y:S02]  /*1160*/  PRMT R19, RZ, 0x5410, R25.reuse ;  /* 0x00005410ff137816 */ /* 0x100fe40000000019 */
[----:B------:R-:W-:Y:S01]  /*1170*/  PRMT R20, RZ, 0x7610, R25 ;  /* 0x00007610ff147816 */ /* 0x000fe20000000019 */
[----:B------:R2:W-:Y:S01]  /*1180*/  STL [R1+0x58], R85 ;  /* 0x0000585501007387 */ /* 0x0005e20000100800 */
[----:B------:R-:W-:-:S02]  /*1190*/  PRMT R21, RZ, 0x5410, R26 ;  /* 0x00005410ff157816 */ /* 0x000fc4000000001a */
[----:B0-----:R-:W-:Y:S02]  /*11a0*/  PRMT R7, RZ, 0x7610, R104 ;  /* 0x00007610ff077816 */ /* 0x001fe40000000068 */
[----:B------:R-:W-:Y:S02]  /*11b0*/  PRMT R22, RZ, 0x7610, R26 ;  /* 0x00007610ff167816 */ /* 0x000fe4000000001a */
[--C-:B-1----:R-:W-:Y:S01]  /*11c0*/  PRMT R86, RZ, 0x5410, R105.reuse ;  /* 0x00005410ff567816 */ /* 0x102fe20000000069 */
[----:B------:R0:W-:Y:S01]  /*11d0*/  STL [R1+0x54], R7 ;  /* 0x0000540701007387 */ /* 0x0001e20000100800 */
[--C-:B------:R-:W-:Y:S02]  /*11e0*/  PRMT R186, RZ, 0x5410, R44.reuse ;  /* 0x00005410ffba7816 */ /* 0x100fe4000000002c */
[----:B--2---:R-:W-:Y:S01]  /*11f0*/  PRMT R85, RZ, 0x7610, R105 ;  /* 0x00007610ff557816 */ /* 0x004fe20000000069 */
[----:B------:R1:W-:Y:S01]  /*1200*/  STL [R1+0x50], R86 ;  /* 0x0000505601007387 */ /* 0x0003e20000100800 */
[----:B------:R-:W-:Y:S01]  /*1210*/  PRMT R184, RZ, 0x7610, R44 ;  /* 0x00007610ffb87816 */ /* 0x000fe2000000002c */
[----:B------:R-:W-:Y:S01]  /*1220*/  IMAD.HI.U32 R44, R80, -0x2daee0ad, RZ ;  /* 0xd2511f53502c7827 */ /* 0x000fe200078e00ff */
        /* <DEDUP_REMOVED lines=58> */
[--C-:B------:R-:W-:Y:S01]  /*15d0*/  PRMT R170, RZ, 0x5410, R28.reuse ;  /* 0x00005410ffaa7816 */ /* 0x100fe2000000001c */
[----:B------:R-:W-:Y:S01]  /*15e0*/  IMAD R41, R84, -0x326172a9, RZ ;  /* 0xcd9e8d5754297824 */ /* 0x000fe200078e02ff */
[----:B0-----:R-:W-:Y:S02]  /*15f0*/  PRMT R7, RZ, 0x7610, R97 ;  /* 0x00007610ff077816 */ /* 0x001fe40000000061 */
[----:B------:R-:W-:Y:S02]  /*1600*/  PRMT R168, RZ, 0x7610, R28 ;  /* 0x00007610ffa87816 */ /* 0x000fe4000000001c */
[----:B-1----:R-:W-:Y:S01]  /*1610*/  PRMT R86, RZ, 0x5410, R98 ;  /* 0x00005410ff567816 */ /* 0x002fe20000000062 */
[----:B------:R0:W-:Y:S01]  /*1620*/  STL [R1+0xc], R7 ;  /* 0x00000c0701007387 */ /* 0x0001e20000100800 */
[----:B------:R-:W-:-:S02]  /*1630*/  PRMT R166, RZ, 0x5410, R29 ;  /* 0x00005410ffa67816 */ /* 0x000fc4000000001d */
[----:B--2---:R-:W-:Y:S01]  /*1640*/  PRMT R85, RZ, 0x7610, R98 ;  /* 0x00007610ff557816 */ /* 0x004fe20000000062 */
[----:B------:R-:W-:Y:S01]  /*1650*/  STL [R1+0x8], R86 ;  /* 0x0000085601007387 */ /* 0x000fe20000100800 */
[----:B------:R-:W-:Y:S02]  /*1660*/  PRMT R164, RZ, 0x7610, R29 ;  /* 0x00007610ffa47816 */ /* 0x000fe4000000001d */
[--C-:B------:R-:W-:Y:S01]  /*1670*/  PRMT R162, RZ, 0x5410, R30.reuse ;  /* 0x00005410ffa27816 */ /* 0x100fe2000000001e */
[----:B------:R-:W-:Y:S01]  /*1680*/  STL [R1+0x4], R85 ;  /* 0x0000045501007387 */ /* 0x000fe20000100800 */
[----:B------:R-:W-:Y:S02]  /*1690*/  PRMT R160, RZ, 0x7610, R30 ;  /* 0x00007610ffa07816 */ /* 0x000fe4000000001e */
[----:B0-----:R-:W-:Y:S02]  /*16a0*/  PRMT R7, RZ, 0x5410, R99 ;  /* 0x00005410ff077816 */ /* 0x001fe40000000063 */
[----:B------:R-:W-:-:S02]  /*16b0*/  PRMT R23, RZ, 0x5410, R27 ;  /* 0x00005410ff177816 */ /* 0x000fc4000000001b */
[----:B------:R-:W-:Y:S01]  /*16c0*/  PRMT R24, RZ, 0x7610, R27 ;  /* 0x00007610ff187816 */ /* 0x000fe2000000001b */
[----:B------:R0:W-:Y:S01]  /*16d0*/  STL [R1], R7 ;  /* 0x0000000701007387 */ /* 0x0001e20000100800 */
        /* <DEDUP_REMOVED lines=17> */
[----:B0-----:R-:W-:Y:S02]  /*17f0*/  PRMT R7, RZ, 0x7610, R9 ;  /* 0x00007610ff077816 */ /* 0x001fe40000000009 */
[--C-:B------:R-:W-:Y:S02]  /*1800*/  PRMT R39, RZ, 0x5410, R43.reuse ;  /* 0x00005410ff277816 */ /* 0x100fe4000000002b */
[----:B------:R-:W-:Y:S02]  /*1810*/  PRMT R40, RZ, 0x7610, R43 ;  /* 0x00007610ff287816 */ /* 0x000fe4000000002b */
[----:B------:R-:W-:Y:S02]  /*1820*/  LOP3.LUT R42, R44, UR26, R83, 0x96, !PT ;  /* 0x0000001a2c2a7c12 */ /* 0x000fe4000f8e9653 */
        /* <DEDUP_REMOVED lines=12> */
[----:B------:R-:W-:Y:S01]  /*18f0*/  IMAD R48, R80, -0x2daee0ad, RZ ;  /* 0xd2511f5350307824 */ /* 0x000fe200078e02ff */
[--C-:B------:R-:W-:Y:S02]  /*1900*/  PRMT R182, RZ, 0x5410, R45.reuse ;  /* 0x00005410ffb67816 */ /* 0x100fe4000000002d */
[----:B------:R-:W-:-:S02]  /*1910*/  PRMT R180, RZ, 0x7610, R45 ;  /* 0x00007610ffb47816 */ /* 0x000fc4000000002d */
[--C-:B------:R-:W-:Y:S02]  /*1920*/  PRMT R174, RZ, 0x5410, R47.reuse ;  /* 0x00005410ffae7816 */ /* 0x100fe4000000002f */
[----:B------:R-:W-:Y:S01]  /*1930*/  PRMT R172, RZ, 0x7610, R47 ;  /* 0x00007610ffac7816 */ /* 0x000fe2000000002f */
[----:B------:R-:W-:Y:S01]  /*1940*/  IMAD.MOV.U32 R47, RZ, RZ, RZ ;  /* 0x000000ffff2f7224 */ /* 0x000fe200078e00ff */
[----:B------:R-:W-:Y:S02]  /*1950*/  PRMT R10, RZ, 0x5410, R11 ;  /* 0x00005410ff0a7816 */ /* 0x000fe4000000000b */
[----:B------:R-:W-:Y:S01]  /*1960*/  LOP3.LUT R41, R46, UR25, R41, 0x96, !PT ;  /* 0x000000192e297c12 */ /* 0x000fe2000f8e9629 */
[----:B------:R-:W-:Y:S01]  /*1970*/  IMAD R46, R81, -0x326172a9, RZ ;  /* 0xcd9e8d57512e7824 */ /* 0x000fe200078e02ff */
        /* <DEDUP_REMOVED lines=70> */
[----:B------:R-:W-:Y:S02]  /*1de0*/  LOP3.LUT R45, R82, 0x3, RZ, 0xc0, !PT ;  /* 0x00000003522d7812 */ /* 0x000fe400078ec0ff */
[--C-:B------:R-:W-:Y:S02]  /*1df0*/  PRMT R53, RZ, 0x5410, R55.reuse ;  /* 0x00005410ff357816 */ /* 0x100fe40000000037 */
[----:B------:R-:W-:Y:S02]  /*1e00*/  PRMT R54, RZ, 0x7610, R55 ;  /* 0x00007610ff367816 */ /* 0x000fe40000000037 */
.L_x_4238:
[----:B------:R-:W-:Y:S02]  /*1e10*/  ISETP.NE.U32.AND P0, PT, RZ, c[0x0][0x1c0], PT ;  /* 0x00007000ff007a0c */ /* 0x000fe40003f05070 */
[----:B------:R-:W-:-:S02]  /*1e20*/  LOP3.LUT P1, RZ, R5, 0x8, RZ, 0xc0, !PT ;  /* 0x0000000805ff7812 */ /* 0x000fc4000782c0ff */
[----:B------:R-:W-:-:S13]  /*1e30*/  ISETP.NE.AND.EX P0, PT, RZ, c[0x0][0x1c4], PT, P0 ;  /* 0x00007100ff007a0c */ /* 0x000fda0003f05300 */
[----:B------:R-:W-:-:S04]  /*1e40*/  @P0 IMAD.MOV.U32 R68, RZ, RZ, 0x2 ;  /* 0x00000002ff440424 */ /* 0x000fc800078e00ff */
[----:B------:R-:W-:-:S06]  /*1e50*/  @P0 IMAD.WIDE R68, R6, R68, c[0x0][0x1c0] ;  /* 0x0000700006440625 */ /* 0x000fcc00078e0244 */
[----:B------:R-:W2:Y:S01]  /*1e60*/  @P0 LDG.E.U16 R68, [R68.64] ;  /* 0x0000000644440981 */ /* 0x000ea2000c1e1500 */
[----:B------:R-:W-:Y:S01]  /*1e70*/  HFMA2.MMA R128, -RZ, RZ, 1.875, 0 ;  /* 0x3f800000ff807435 */ /* 0x000fe200000001ff */
[----:B------:R-:W-:Y:S01]  /*1e80*/  IMAD R55, R6, c[0x0][0x168], RZ ;  /* 0x00005a0006377a24 */ /* 0x000fe200078e02ff */
[----:B------:R-:W-:Y:S04]  /*1e90*/  BSSY B1, `(.L_x_3755) ;  /* 0x00002ee000017945 */ /* 0x000fe80003800000 */
[----:B--2---:R-:W-:Y:S02]  /*1ea0*/  @P0 PRMT R128, RZ, 0x5410, R68 ;  /* 0x00005410ff800816 */ /* 0x004fe40000000044 */
[----:B------:R-:W-:-:S04]  /*1eb0*/  SHF.R.S32.HI R68, RZ, 0x1f, R55 ;  /* 0x0000001fff447819 */ /* 0x000fc80000011437 */
[----:B------:R-:W-:Y:S02]  /*1ec0*/  LEA.HI R55, R68, R55, RZ, 0x3 ;  /* 0x0000003744377211 */ /* 0x000fe400078f18ff */
[----:B------:R-:W0:Y:S02]  /*1ed0*/  S2R R68, SR_TID.X ;  /* 0x0000000000447919 */ /* 0x000e240000002100 */
[----:B0-----:R-:W-:-:S04]  /*1ee0*/  LOP3.LUT R70, R68, 0x1f, RZ, 0xc0, !PT ;  /* 0x0000001f44467812 */ /* 0x001fc800078ec0ff */
[----:B------:R-:W-:-:S05]  /*1ef0*/  LEA.HI.SX32 R55, R55, R70, 0x1d ;  /* 0x0000004637377211 */ /* 0x000fca00078feaff */
[----:B------:R-:W-:Y:S01]  /*1f00*/  IMAD.MOV.U32 R129, RZ, RZ, R55 ;  /* 0x000000ffff817224 */ /* 0x000fe200078e0037 */
[----:B------:R-:W-:Y:S05]  /*1f10*/  @!P1 BRA `(.L_x_3756) ;  /* 0x00002e5000009947 */ /* 0x000fea0003800000 */
[----:B------:R-:W-:-:S04]  /*1f20*/  ISETP.NE.U32.AND P0, PT, RZ, c[0x0][0x180], PT ;  /* 0x00006000ff007a0c */ /* 0x000fc80003f05070 */
[----:B------:R-:W-:-:S13]  /*1f30*/  ISETP.NE.AND.EX P0, PT, RZ, c[0x0][0x184], PT, P0 ;  /* 0x00006100ff007a0c */ /* 0x000fda0003f05300 */
[----:B------:R-:W-:-:S04]  /*1f40*/  @P0 LEA R68, P1, R55, c[0x0][0x180], 0x4 ;  /* 0x0000600037440a11 */ /* 0x000fc800078220ff */
[----:B------:R-:W-:-:S05]  /*1f50*/  @P0 LEA.HI.X R69, R55, c[0x0][0x184], RZ, 0x4, P1 ;  /* 0x0000610037450a11 */ /* 0x000fca00008f24ff */
[----:B------:R0:W5:Y:S02]  /*1f60*/  @P0 LDG.E.128 R64, [R68.64] ;  /* 0x0000000644400981 */ /* 0x000164000c1e1d00 */
[----:B0-----:R-:W-:-:S04]  /*1f70*/  IMAD.MOV.U32 R68, RZ, RZ, 0x10 ;  /* 0x00000010ff447424 */ /* 0x001fc800078e00ff */
[----:B------:R-:W-:-:S06]  /*1f80*/  IMAD.WIDE.U32 R68, R55, R68, c[0x0][0x170] ;  /* 0x00005c0037447625 */ /* 0x000fcc00078e0044 */
[----:B------:R-:W5:Y:S01]  /*1f90*/  LDG.E.128 R68, [R68.64] ;  /* 0x0000000644447981 */ /* 0x000f62000c1e1d00 */
        /* <DEDUP_REMOVED lines=12> */
.L_x_3758:
[----:B------:R-:W-:Y:S02]  /*2060*/  IMAD.MOV.U32 R56, RZ, RZ, R46 ;  /* 0x000000ffff387224 */ /* 0x000fe400078e002e */
.L_x_3759:
[----:B------:R-:W-:Y:S05]  /*2070*/  BSYNC B2 ;  /* 0x0000000000027941 */ /* 0x000fea0003800000 */
.L_x_3757:
        /* <DEDUP_REMOVED lines=16> */
.L_x_3763:
[----:B------:R-:W-:Y:S05]  /*2180*/  BSYNC B3 ;  /* 0x0000000000037941 */ /* 0x000fea0003800000 */
.L_x_3762:
[----:B------:R-:W-:Y:S01]  /*2190*/  LOP3.LUT R72, R72, UR5, R47, 0x96, !PT ;  /* 0x0000000548487c12 */ /* 0x000fe2000f8e962f */
[----:B------:R-:W-:-:S04]  /*21a0*/  IMAD.HI.U32 R88, R0, -0x326172a9, RZ ;  /* 0xcd9e8d5700587827 */ /* 0x000fc800078e00ff */
        /* <DEDUP_REMOVED lines=10> */
[----:B------:R-:W-:-:S05]  /*2250*/  LOP3.LUT R72, R89, UR11, R72, 0x96, !PT ;  /* 0x0000000b59487c12 */ /* 0x000fca000f8e9648 */
[----:B------:R-:W-:-:S05]  /*2260*/  IMAD.WIDE.U32 R72, R72, -0x2daee0ad, RZ ;  /* 0xd2511f5348487825 */ /* 0x000fca00078e00ff */
        /* <DEDUP_REMOVED lines=23> */
[----:B------:R-:W-:-:S04]  /*23e0*/  IMAD.WIDE.U32 R72, R72, -0x2daee0ad, RZ ;  /* 0xd2511f5348487825 */ /* 0x000fc800078e00ff */
[----:B------:R-:W-:Y:S01]  /*23f0*/  IMAD.MOV.U32 R48, RZ, RZ, R72 ;  /* 0x000000ffff307224 */ /* 0x000fe200078e0048 */
[----:B------:R-:W-:Y:S01]  /*2400*/  LOP3.LUT R42, R73, UR26, R104, 0x96, !PT ;  /* 0x0000001a492a7c12 */ /* 0x000fe2000f8e9668 */
[----:B------:R-:W-:-:S04]  /*2410*/  IMAD.WIDE.U32 R72, R41, -0x326172a9, RZ ;  /* 0xcd9e8d5729487825 */ /* 0x000fc800078e00ff */
[----:B------:R-:W-:Y:S01]  /*2420*/  IMAD.MOV.U32 R46, RZ, RZ, R72 ;  /* 0x000000ffff2e7224 */ /* 0x000fe200078e0048 */
[----:B------:R-:W-:Y:S01]  /*2430*/  LOP3.LUT R41, R73, UR25, R88, 0x96, !PT ;  /* 0x0000001949297c12 */ /* 0x000fe2000f8e9658 */
[----:B------:R-:W-:Y:S02]  /*2440*/  IMAD.MOV.U32 R72, RZ, RZ, RZ ;  /* 0x000000ffff487224 */ /* 0x000fe400078e00ff */
.L_x_3761:
[----:B------:R-:W-:Y:S05]  /*2450*/  BSYNC B2 ;  /* 0x0000000000027941 */ /* 0x000fea0003800000 */
.L_x_3760:
[----:B------:R-:W2:Y:S01]  /*2460*/  LDL R73, [R1+0x78] ;  /* 0x0000780001497983 */ /* 0x000ea20000100800 */
[----:B------:R-:W0:Y:S01]  /*2470*/  I2F.U32 R45, R56 ;  /* 0x00000038002d7306 */ /* 0x000e220000201000 */
[----:B------:R-:W-:Y:S01]  /*2480*/  IMAD.MOV.U32 R121, RZ, RZ, 0x2f800000 ;  /* 0x2f800000ff797424 */ /* 0x000fe200078e00ff */
[----:B------:R-:W-:Y:S01]  /*2490*/  LOP3.LUT R5, R5, 0xfffffffb, RZ, 0xc0, !PT ;  /* 0xfffffffb05057812 */ /* 0x000fe200078ec0ff */
[----:B------:R-:W-:Y:S02]  /*24a0*/  BSSY B2, `(.L_x_3764) ;  /* 0x0000017000027945 */ /* 0x000fe40003800000 */
[----:B0-----:R-:W-:-:S05]  /*24b0*/  FFMA.FTZ R45, R45, R121, 1.1641532182693481445e-10 ;  /* 0x2f0000002d2d7423 */ /* 0x001fca0000010079 */
[----:B------:R-:W-:Y:S02]  /*24c0*/  FSETP.GTU.FTZ.AND P1, PT, R45, c[0x0][0x1e4], PT ;  /* 0x000079002d007a0b */ /* 0x000fe40003f3c000 */
[----:B-----5:R-:W-:-:S05]  /*24d0*/  PRMT R45, RZ, 0x5410, R68 ;  /* 0x00005410ff2d7816 */ /* 0x020fca0000000044 */
[----:B------:R-:W-:-:S04]  /*24e0*/  FMUL.FTZ R45, R45, R128 ;  /* 0x000000802d2d7220 */ /* 0x000fc80000410000 */
[----:B------:R-:W-:Y:S02]  /*24f0*/  FMUL.FTZ R45, R45, c[0x0][0x1e8] ;  /* 0x00007a002d2d7a20 */ /* 0x000fe40000410000 */
[----:B------:R-:W-:-:S03]  /*2500*/  @P1 LOP3.LUT R5, R5, 0x4, RZ, 0xfc, !PT ;  /* 0x0000000405051812 */ /* 0x000fc600078efcff */
[----:B------:R-:W-:Y:S02]  /*2510*/  FSEL R45, R45, RZ, !P1 ;  /* 0x000000ff2d2d7208 */ /* 0x000fe40004800000 */
[----:B------:R-:W-:-:S03]  /*2520*/  ISETP.NE.AND P1, PT, R72, 0x1, PT ;  /* 0x000000014800780c */ /* 0x000fc60003f25270 */
[----:B--2---:R-:W-:Y:S01]  /*2530*/  FMUL.FTZ R56, R73, R45 ;  /* 0x0000002d49387220 */ /* 0x004fe20000410000 */
[----:B------:R-:W-:Y:S02]  /*2540*/  @P0 PRMT R45, RZ, 0x5410, R64 ;  /* 0x00005410ff2d0816 */ /* 0x000fe40000000040 */
[----:B------:R-:W-:-:S03]  /*2550*/  IADD3 R73, R72, 0x1, RZ ;  /* 0x0000000148497810 */ /* 0x000fc60007ffe0ff */
[----:B------:R-:W-:-:S04]  /*2560*/  @P0 FADD.FTZ R56, R45, R56 ;  /* 0x000000382d380221 */ /* 0x000fc80000010000 */
        /* <DEDUP_REMOVED lines=9> */
.L_x_3765:
[----:B------:R-:W-:Y:S02]  /*2600*/  IMAD.MOV.U32 R45, RZ, RZ, R46 ;  /* 0x000000ffff2d7224 */ /* 0x000fe400078e002e */
.L_x_3766:
[----:B------:R-:W-:Y:S05]  /*2610*/  BSYNC B2 ;  /* 0x0000000000027941 */ /* 0x000fea0003800000 */
.L_x_3764:
        /* <DEDUP_REMOVED lines=16> */
.L_x_3770:
[----:B------:R-:W-:Y:S05]  /*2720*/  BSYNC B3 ;  /* 0x0000000000037941 */ /* 0x000fea0003800000 */
.L_x_3769:
        /* <DEDUP_REMOVED lines=38> */
[----:B------:R-:W-:Y:S02]  /*2990*/  LOP3.LUT R42, R73, UR26, R104, 0x96, !PT ;  /* 0x0000001a492a7c12 */ /* 0x000fe4000f8e9668 */
[----:B------:R-:W-:Y:S01]  /*29a0*/  MOV R48, R72 ;  /* 0x0000004800307202 */ /* 0x000fe20000000f00 */
[----:B------:R-:W-:-:S04]  /*29b0*/  IMAD.WIDE.U32 R72, R41, -0x326172a9, RZ ;  /* 0xcd9e8d5729487825 */ /* 0x000fc800078e00ff */
[----:B------:R-:W-:Y:S01]  /*29c0*/  IMAD.MOV.U32 R46, RZ, RZ, R72 ;  /* 0x000000ffff2e7224 */ /* 0x000fe200078e0048 */
[----:B------:R-:W-:Y:S01]  /*29d0*/  LOP3.LUT R41, R73, UR25, R88, 0x96, !PT ;  /* 0x0000001949297c12 */ /* 0x000fe2000f8e9658 */
[----:B------:R-:W-:Y:S02]  /*29e0*/  IMAD.MOV.U32 R73, RZ, RZ, RZ ;  /* 0x000000ffff497224 */ /* 0x000fe400078e00ff */
.L_x_3768:
[----:B------:R-:W-:Y:S05]  /*29f0*/  BSYNC B2 ;  /* 0x0000000000027941 */ /* 0x000fea0003800000 */
.L_x_3767:
[----:B------:R-:W2:Y:S01]  /*2a00*/  LDL R72, [R1+0x74] ;  /* 0x0000740001487983 */ /* 0x000ea20000100800 */
        /* <DEDUP_REMOVED lines=8> */
[----:B------:R-:W-:Y:S02]  /*2a90*/  @P0 PRMT R45, RZ, 0x7610, R64 ;  /* 0x00007610ff2d0816 */ /* 0x000fe40000000040 */
[----:B------:R-:W-:-:S09]  /*2aa0*/  FSEL R68, R68, RZ, !P1 ;  /* 0x000000ff44447208 */ /* 0x000fd20004800000 */
[----:B------:R-:W-:Y:S02]  /*2ab0*/  @P1 LOP3.LUT R5, R5, 0x2, RZ, 0xfc, !PT ;  /* 0x0000000205051812 */ /* 0x000fe400078efcff */
[C---:B------:R-:W-:Y:S01]  /*2ac0*/  ISETP.NE.AND P1, PT, R73.reuse, 0x1, PT ;  /* 0x000000014900780c */ /* 0x040fe20003f25270 */
[----:B--2---:R-:W-:Y:S01]  /*2ad0*/  FMUL.FTZ R72, R72, R68 ;  /* 0x0000004448487220 */ /* 0x004fe20000410000 */
[----:B------:R-:W-:-:S03]  /*2ae0*/  IADD3 R68, R73, 0x1, RZ ;  /* 0x0000000149447810 */ /* 0x000fc60007ffe0ff */
[----:B------:R-:W-:-:S08]  /*2af0*/  @P0 FADD.FTZ R72, R45, R72 ;  /* 0x000000482d480221 */ /* 0x000fd00000010000 */
        /* <DEDUP_REMOVED lines=9> */
.L_x_3772:
[----:B------:R-:W-:Y:S02]  /*2b90*/  IMAD.MOV.U32 R45, RZ, RZ, R46 ;  /* 0x000000ffff2d7224 */ /* 0x000fe400078e002e */
.L_x_3773:
[----:B------:R-:W-:Y:S05]  /*2ba0*/  BSYNC B2 ;  /* 0x0000000000027941 */ /* 0x000fea0003800000 */
.L_x_3771:
        /* <DEDUP_REMOVED lines=16> */
.L_x_3777:
[----:B------:R-:W-:Y:S05]  /*2cb0*/  BSYNC B3 ;  /* 0x0000000000037941 */ /* 0x000fea0003800000 */
.L_x_3776:
        /* <DEDUP_REMOVED lines=43> */
[----:B------:R-:W-:Y:S02]  /*2f70*/  LOP3.LUT R41, R89, UR25, R104, 0x96, !PT ;  /* 0x0000001959297c12 */ /* 0x000fe4000f8e9668 */
.L_x_3775:
[----:B------:R-:W-:Y:S05]  /*2f80*/  BSYNC B2 ;  /* 0x0000000000027941 */ /* 0x000fea0003800000 */
.L_x_3774:
[----:B------:R-:W2:Y:S01]  /*2f90*/  LDL R73, [R1+0x70] ;  /* 0x0000700001497983 */ /* 0x000ea20000100800 */
[----:B------:R-:W0:Y:S01]  /*2fa0*/  I2F.U32 R45, R45 ;  /* 0x0000002d002d7306 */ /* 0x000e220000201000 */
[C---:B------:R-:W-:Y:S01]  /*2fb0*/  ISETP.NE.AND P2, PT, R68.reuse, 0x1, PT ;  /* 0x000000014400780c */ /* 0x040fe20003f45270 */
[----:B------:R-:W-:Y:S01]  /*2fc0*/  BSSY B2, `(.L_x_3778) ;  /* 0x0000015000027945 */ /* 0x000fe20003800000 */
[----:B------:R-:W-:Y:S01]  /*2fd0*/  IADD3 R89, R68, 0x1, RZ ;  /* 0x0000000144597810 */ /* 0x000fe20007ffe0ff */
[----:B0-----:R-:W-:-:S05]  /*2fe0*/  FFMA.FTZ R45, R45, R121, 1.1641532182693481445e-10 ;  /* 0x2f0000002d2d7423 */ /* 0x001fca0000010079 */
[----:B------:R-:W-:Y:S02]  /*2ff0*/  FSETP.GTU.FTZ.AND P1, PT, R45, c[0x0][0x1e4], PT ;  /* 0x000079002d007a0b */ /* 0x000fe40003f3c000 */
[----:B------:R-:W-:-:S05]  /*3000*/  PRMT R45, RZ, 0x5410, R69 ;  /* 0x00005410ff2d7816 */ /* 0x000fca0000000045 */
[----:B------:R-:W-:-:S04]  /*3010*/  FMUL.FTZ R45, R45, R128 ;  /* 0x000000802d2d7220 */ /* 0x000fc80000410000 */
[----:B------:R-:W-:-:S05]  /*3020*/  FMUL.FTZ R45, R45, c[0x0][0x1e8] ;  /* 0x00007a002d2d7a20 */ /* 0x000fca0000410000 */
[----:B------:R-:W-:-:S05]  /*3030*/  FSEL R45, R45, RZ, !P1 ;  /* 0x000000ff2d2d7208 */ /* 0x000fca0004800000 */
[----:B--2---:R-:W-:Y:S01]  /*3040*/  FMUL.FTZ R73, R73, R45 ;  /* 0x0000002d49497220 */ /* 0x004fe20000410000 */
        /* <DEDUP_REMOVED lines=11> */
.L_x_3779:
[----:B------:R-:W-:Y:S02]  /*3100*/  IMAD.MOV.U32 R45, RZ, RZ, R46 ;  /* 0x000000ffff2d7224 */ /* 0x000fe400078e002e */
.L_x_3780:
[----:B------:R-:W-:Y:S05]  /*3110*/  BSYNC B2 ;  /* 0x0000000000027941 */ /* 0x000fea0003800000 */
.L_x_3778:
        /* <DEDUP_REMOVED lines=16> */
.L_x_3784:
[----:B------:R-:W-:Y:S05]  /*3220*/  BSYNC B3 ;  /* 0x0000000000037941 */ /* 0x000fea0003800000 */
.L_x_3783:
        /* <DEDUP_REMOVED lines=40> */
[----:B------:R-:W-:-:S05]  /*34b0*/  IMAD.WIDE.U32 R88, R41, -0x326172a9, RZ ;  /* 0xcd9e8d5729587825 */ /* 0x000fca00078e00ff */
[----:B------:R-:W-:Y:S01]  /*34c0*/  LOP3.LUT R41, R89, UR25, R104, 0x96, !PT ;  /* 0x0000001959297c12 */ /* 0x000fe2000f8e9668 */
[----:B------:R-:W-:Y:S01]  /*34d0*/  IMAD.MOV.U32 R89, RZ, RZ, RZ ;  /* 0x000000ffff597224 */ /* 0x000fe200078e00ff */
[----:B------:R-:W-:Y:S02]  /*34e0*/  MOV R46, R88 ;  /* 0x00000058002e7202 */ /* 0x000fe40000000f00 */
.L_x_3782:
[----:B------:R-:W-:Y:S05]  /*34f0*/  BSYNC B2 ;  /* 0x0000000000027941 */ /* 0x000fea0003800000 */
.L_x_3781:
[----:B------:R-:W2:Y:S01]  /*3500*/  LDL R68, [R1+0x6c] ;  /* 0x00006c0001447983 */ /* 0x000ea20000100800 */
        /* <DEDUP_REMOVED lines=8> */
[----:B------:R-:W-:Y:S02]  /*3590*/  @P0 PRMT R45, RZ, 0x7610, R65 ;  /* 0x00007610ff2d0816 */ /* 0x000fe40000000041 */
[----:B------:R-:W-:-:S05]  /*35a0*/  FSEL R69, R69, RZ, !P2 ;  /* 0x000000ff45457208 */ /* 0x000fca0005000000 */
[----:B--2---:R-:W-:Y:S01]  /*35b0*/  FMUL.FTZ R88, R68, R69 ;  /* 0x0000004544587220 */ /* 0x004fe20000410000 */
        /* <DEDUP_REMOVED lines=11> */
.L_x_3786:
[----:B------:R-:W-:Y:S02]  /*3670*/  IMAD.MOV.U32 R45, RZ, RZ, R46 ;  /* 0x000000ffff2d7224 */ /* 0x000fe400078e002e */
.L_x_3787:
[----:B------:R-:W-:Y:S05]  /*3680*/  BSYNC B2 ;  /* 0x0000000000027941 */ /* 0x000fea0003800000 */
.L_x_3785:
        /* <DEDUP_REMOVED lines=16> */
.L_x_3791:
[----:B------:R-:W-:Y:S05]  /*3790*/  BSYNC B3 ;  /* 0x0000000000037941 */ /* 0x000fea0003800000 */
.L_x_3790:
        /* <DEDUP_REMOVED lines=44> */
.L_x_3789:
[----:B------:R-:W-:Y:S05]  /*3a60*/  BSYNC B2 ;  /* 0x0000000000027941 */ /* 0x000fea0003800000 */
.L_x_3788:
[----:B------:R-:W2:Y:S01]  /*3a70*/  LDL R69, [R1+0x68] ;  /* 0x0000680001457983 */ /* 0x000ea20000100800 */
[----:B------:R-:W0:Y:S01]  /*3a80*/  I2F.U32 R45, R45 ;  /* 0x0000002d002d7306 */ /* 0x000e220000201000 */
[----:B------:R-:W-:Y:S01]  /*3a90*/  ISETP.NE.AND P4, PT, R68, 0x1, PT ;  /* 0x000000014400780c */ /* 0x000fe20003f85270 */
[----:B------:R-:W-:Y:S01]  /*3aa0*/  BSSY B2, `(.L_x_3792) ;  /* 0x0000015000027945 */ /* 0x000fe20003800000 */
[----:B0-----:R-:W-:-:S05]  /*3ab0*/  FFMA.FTZ R45, R45, R121, 1.1641532182693481445e-10 ;  /* 0x2f0000002d2d7423 */ /* 0x001fca0000010079 */
[----:B------:R-:W-:Y:S02]  /*3ac0*/  FSETP.GTU.FTZ.AND P3, PT, R45, c[0x0][0x1e4], PT ;  /* 0x000079002d007a0b */ /* 0x000fe40003f7c000 */
[----:B------:R-:W-:-:S05]  /*3ad0*/  PRMT R45, RZ, 0x5410, R70 ;  /* 0x00005410ff2d7816 */ /* 0x000fca0000000046 */
[----:B------:R-:W-:-:S04]  /*3ae0*/  FMUL.FTZ R45, R45, R128 ;  /* 0x000000802d2d7220 */ /* 0x000fc80000410000 */
[----:B------:R-:W-:-:S05]  /*3af0*/  FMUL.FTZ R45, R45, c[0x0][0x1e8] ;  /* 0x00007a002d2d7a20 */ /* 0x000fca0000410000 */
[----:B------:R-:W-:-:S05]  /*3b00*/  FSEL R45, R45, RZ, !P3 ;  /* 0x000000ff2d2d7208 */ /* 0x000fca0005800000 */
[----:B--2---:R-:W-:Y:S01]  /*3b10*/  FMUL.FTZ R89, R69, R45 ;  /* 0x0000002d45597220 */ /* 0x004fe20000410000 */
[----:B------:R-:W-:Y:S02]  /*3b20*/  @P0 PRMT R45, RZ, 0x5410, R66 ;  /* 0x00005410ff2d0816 */ /* 0x000fe40000000042 */
        /* <DEDUP_REMOVED lines=11> */
.L_x_3793:
[----:B------:R-:W-:Y:S02]  /*3be0*/  IMAD.MOV.U32 R45, RZ, RZ, R46 ;  /* 0x000000ffff2d7224 */ /* 0x000fe400078e002e */
.L_x_3794:
[----:B------:R-:W-:Y:S05]  /*3bf0*/  BSYNC B2 ;  /* 0x0000000000027941 */ /* 0x000fea0003800000 */
.L_x_3792:
        /* <DEDUP_REMOVED lines=16> */
.L_x_3798:
[----:B------:R-:W-:Y:S05]  /*3d00*/  BSYNC B3 ;  /* 0x0000000000037941 */ /* 0x000fea0003800000 */
.L_x_3797:
        /* <DEDUP_REMOVED lines=44> */
.L_x_3796:
[----:B------:R-:W-:Y:S05]  /*3fd0*/  BSYNC B2 ;  /* 0x0000000000027941 */ /* 0x000fea0003800000 */
.L_x_3795:
        /* <DEDUP_REMOVED lines=23> */
.L_x_3800:
[----:B------:R-:W-:Y:S02]  /*4150*/  IMAD.MOV.U32 R45, RZ, RZ, R46 ;  /* 0x000000ffff2d7224 */ /* 0x000fe400078e002e */
.L_x_3801:
[----:B------:R-:W-:Y:S05]  /*4160*/  BSYNC B2 ;  /* 0x0000000000027941 */ /* 0x000fea0003800000 */
.L_x_3799:
        /* <DEDUP_REMOVED lines=16> */
.L_x_3805:
[----:B------:R-:W-:Y:S05]  /*4270*/  BSYNC B3 ;  /* 0x0000000000037941 */ /* 0x000fea0003800000 */
.L_x_3804:
        /* <DEDUP_REMOVED lines=44> */
.L_x_3803:
[----:B------:R-:W-:Y:S05]  /*4540*/  BSYNC B2 ;  /* 0x0000000000027941 */ /* 0x000fea0003800000 */
.L_x_3802:
        /* <DEDUP_REMOVED lines=13> */
[----:B------:R-:W-:Y:S01]  /*4620*/  IADD3 R45, R68, 0x1, RZ ;  /* 0x00000001442d7810 */ /* 0x000fe20007ffe0ff */
        /* <DEDUP_REMOVED lines=9> */
.L_x_3807:
[----:B------:R-:W-:Y:S02]  /*46c0*/  IMAD.MOV.U32 R70, RZ, RZ, R46 ;  /* 0x000000ffff467224 */ /* 0x000fe400078e002e */
.L_x_3808:
[----:B------:R-:W-:Y:S05]  /*46d0*/  BSYNC B2 ;  /* 0x0000000000027941 */ /* 0x000fea0003800000 */
.L_x_3806:
        /* <DEDUP_REMOVED lines=9> */
[----:B------:R-:W-:Y:S02]  /*4770*/  LOP3.LUT R5, R5, 0xfffff7ff, RZ, 0xc0, !PT ;  /* 0xfffff7ff05057812 */ /* 0x000fe400078ec0ff */
[----:B------:R-:W-:Y:S02]  /*4780*/  ISETP.NE.AND P6, PT, R3, RZ, PT ;  /* 0x000000ff0300720c */ /* 0x000fe40003fc5270 */
[----:B------:R-:W-:-:S11]  /*4790*/  @P0 LOP3.LUT R5, R5, 0x800, RZ, 0xfc, !PT ;  /* 0x0000080005050812 */ /* 0x000fd600078efcff */
[----:B------:R-:W-:Y:S01]  /*47a0*/  @!P6 IADD3 R0, R0, 0x1, RZ ;  /* 0x000000010000e810 */ /* 0x000fe20007ffe0ff */
[----:B------:R-:W-:Y:S01]  /*47b0*/  @!P6 IMAD.MOV.U32 R3, RZ, RZ, RZ ;  /* 0x000000ffff03e224 */ /* 0x000fe200078e00ff */
[----:B------:R-:W-:Y:S02]  /*47c0*/  @!P6 IADD3 R41, R47, 0x1, RZ ;  /* 0x000000012f29e810 */ /* 0x000fe40007ffe0ff */
[----:B------:R-:W-:-:S13]  /*47d0*/  ISETP.NE.AND P0, PT, R0, RZ, !P6 ;  /* 0x000000ff0000720c */ /* 0x000fda0007705270 */
[----:B------:R-:W-:Y:S01]  /*47e0*/  @P0 IMAD.MOV R41, RZ, RZ, R47 ;  /* 0x000000ffff290224 */ /* 0x000fe200078e022f */
[----:B------:R-:W-:-:S03]  /*47f0*/  LOP3.LUT P0, RZ, R5, 0x800, RZ, 0xc0, !PT ;  /* 0x0000080005ff7812 */ /* 0x000fc6000780c0ff */
[----:B------:R-:W-:-:S05]  /*4800*/  @!P6 IMAD.MOV.U32 R47, RZ, RZ, R41 ;  /* 0x000000ffff2fe224 */ /* 0x000fca00078e0029 */
.L_x_3812:
[----:B------:R-:W-:Y:S05]  /*4810*/  BSYNC B3 ;  /* 0x0000000000037941 */ /* 0x000fea0003800000 */
.L_x_3811:
        /* <DEDUP_REMOVED lines=42> */
[----:B------:R-:W-:Y:S02]  /*4ac0*/  LOP3.LUT R41, R69, UR25, R130, 0x96, !PT ;  /* 0x0000001945297c12 */ /* 0x000fe4000f8e9682 */
[----:B------:R-:W-:Y:S02]  /*4ad0*/  MOV R46, R68 ;  /* 0x00000044002e7202 */ /* 0x000fe40000000f00 */
.L_x_3810:
[----:B------:R-:W-:Y:S05]  /*4ae0*/  BSYNC B2 ;  /* 0x0000000000027941 */ /* 0x000fea0003800000 */
.L_x_3809:
[----:B------:R-:W2:Y:S01]  /*4af0*/  LDL R69, [R1+0x5c] ;  /* 0x00005c0001457983 */ /* 0x000ea20000100800 */
[----:B------:R0:W1:Y:S01]  /*4b00*/  I2F.U32 R68, R70 ;  /* 0x0000004600447306 */ /* 0x0000620000201000 */
[----:B------:R-:W-:Y:S02]  /*4b10*/  PRMT R71, RZ, 0x7610, R71 ;  /* 0x00007610ff477816 */ /* 0x000fe40000000047 */
[----:B------:R-:W-:-:S03]  /*4b20*/  IADD3 R129, R55, 0x20, RZ ;  /* 0x0000002037817810 */ /* 0x000fc60007ffe0ff */
[----:B------:R-:W-:Y:S01]  /*4b30*/  FMUL.FTZ R71, R71, R128 ;  /* 0x0000008047477220 */ /* 0x000fe20000410000 */
[----:B0-----:R-:W-:-:S03]  /*4b40*/  F2FP.BF16.PACK_AB R70, R104, R89 ;  /* 0x000000596846723e */ /* 0x001fc600000010ff */
[----:B------:R-:W-:Y:S02]  /*4b50*/  FMUL.FTZ R71, R71, c[0x0][0x1e8] ;  /* 0x00007a0047477a20 */ /* 0x000fe40000410000 */
[----:B-1----:R-:W-:-:S05]  /*4b60*/  FFMA.FTZ R68, R68, R121, 1.1641532182693481445e-10 ;  /* 0x2f00000044447423 */ /* 0x002fca0000010079 */
[----:B------:R-:W-:Y:S02]  /*4b70*/  FSETP.GTU.FTZ.AND P6, PT, R68, c[0x0][0x1e4], PT ;  /* 0x0000790044007a0b */ /* 0x000fe40003fdc000 */
[----:B------:R-:W-:Y:S02]  /*4b80*/  @P0 PRMT R68, RZ, 0x7610, R67 ;  /* 0x00007610ff440816 */ /* 0x000fe40000000043 */
[----:B------:R-:W-:-:S05]  /*4b90*/  FSEL R71, R71, RZ, !P6 ;  /* 0x000000ff47477208 */ /* 0x000fca0007000000 */
[----:B--2---:R-:W-:Y:S01]  /*4ba0*/  FMUL.FTZ R121, R69, R71 ;  /* 0x0000004745797220 */ /* 0x004fe20000410000 */
[----:B------:R-:W-:-:S03]  /*4bb0*/  F2FP.BF16.PACK_AB R69, R88, R73 ;  /* 0x000000495845723e */ /* 0x000fc600000010ff */
[----:B------:R-:W-:Y:S01]  /*4bc0*/  @P0 FADD.FTZ R121, R68, R121 ;  /* 0x0000007944790221 */ /* 0x000fe20000010000 */
[C---:B------:R-:W-:Y:S02]  /*4bd0*/  LEA R130, P0, R55.reuse, c[0x0][0x188], 0x4 ;  /* 0x0000620037827a11 */ /* 0x040fe400078020ff */
[----:B------:R-:W-:Y:S02]  /*4be0*/  F2FP.BF16.PACK_AB R68, R72, R56 ;  /* 0x000000384844723e */ /* 0x000fe400000010ff */
[----:B------:R-:W-:Y:S02]  /*4bf0*/  LEA.HI.X R131, R55, c[0x0][0x18c], RZ, 0x4, P0 ;  /* 0x0000630037837a11 */ /* 0x000fe400000f24ff */
[----:B------:R-:W-:Y:S02]  /*4c00*/  F2FP.BF16.PACK_AB R71, R121, R105 ;  /* 0x000000697947723e */ /* 0x000fe400000010ff */
[----:B------:R-:W-:-:S03]  /*4c10*/  LOP3.LUT P0, RZ, R5, 0x4, RZ, 0xc0, !PT ;  /* 0x0000000405ff7812 */ /* 0x000fc6000780c0ff */
[----:B------:R0:W-:Y:S02]  /*4c20*/  STG.E.128 [R130.64], R68 ;  /* 0x0000004482007986 */ /* 0x0001e4000c101d06 */
[----:B0-----:R-:W-:Y:S02]  /*4c30*/  SEL R70, RZ, 0x10000, P5 ;  /* 0x00010000ff467807 */ /* 0x001fe40002800000 */
[----:B------:R-:W-:Y:S02]  /*4c40*/  SEL R69, RZ, 0x100, P4 ;  /* 0x00000100ff457807 */ /* 0x000fe40002000000 */
[----:B------:R-:W-:Y:S02]  /*4c50*/  SEL R71, RZ, 0x1000000, P6 ;  /* 0x01000000ff477807 */ /* 0x000fe40003000000 */
[----:B------:R-:W-:Y:S02]  /*4c60*/  SEL R68, RZ, 0x1, P2 ;  /* 0x00000001ff447807 */ /* 0x000fe40001000000 */
[----:B------:R-:W-:-:S02]  /*4c70*/  LOP3.LUT R70, R69, R71, R70, 0xfe, !PT ;  /* 0x0000004745467212 */ /* 0x000fc400078efe46 */
[----:B------:R-:W-:Y:S01]  /*4c80*/  SEL R71, RZ, 0x1, P3 ;  /* 0x00000001ff477807 */ /* 0x000fe20001800000 */
[----:B------:R-:W-:Y:S01]  /*4c90*/  IMAD.WIDE.U32 R68, R68, 0x1000000, RZ ;  /* 0x0100000044447825 */ /* 0x000fe200078e00ff */
[----:B------:R-:W-:-:S04]  /*4ca0*/  LOP3.LUT P5, RZ, R5, 0x2, RZ, 0xc0, !PT ;  /* 0x0000000205ff7812 */ /* 0x000fc800078ac0ff */
[----:B------:R-:W-:Y:S02]  /*4cb0*/  LOP3.LUT R69, R69, R70, R71, 0xfe, !PT ;  /* 0x0000004645457212 */ /* 0x000fe400078efe47 */
[----:B------:R-:W-:Y:S02]  /*4cc0*/  SEL R70, RZ, 0x1, P1 ;  /* 0x00000001ff467807 */ /* 0x000fe40000800000 */
[----:B------:R-:W-:-:S03]  /*4cd0*/  SEL R130, RZ, 0x1, P5 ;  /* 0x00000001ff827807 */ /* 0x000fc60002800000 */
[----:B------:R-:W-:-:S04]  /*4ce0*/  IMAD.WIDE.U32 R70, R70, 0x10000, RZ ;  /* 0x0001000046467825 */ /* 0x000fc800078e00ff */
[----:B------:R-:W-:-:S05]  /*4cf0*/  IMAD.WIDE.U32 R130, R130, 0x100, RZ ;  /* 0x0000010082827825 */ /* 0x000fca00078e00ff */
[----:B------:R-:W-:Y:S02]  /*4d00*/  LOP3.LUT R71, R131, R69, R71, 0xfe, !PT ;  /* 0x0000004583477212 */ /* 0x000fe400078efe47 */
[----:B------:R-:W-:Y:S02]  /*4d10*/  LOP3.LUT R68, R130, R68, R70, 0xfe, !PT ;  /* 0x0000004482447212 */ /* 0x000fe400078efe46 */
[----:B------:R-:W-:-:S04]  /*4d20*/  SEL R69, RZ, 0x1, P0 ;  /* 0x00000001ff457807 */ /* 0x000fc80000000000 */
[----:B------:R-:W-:Y:S02]  /*4d30*/  LOP3.LUT R70, R68, R69, RZ, 0xfc, !PT ;  /* 0x0000004544467212 */ /* 0x000fe400078efcff */
[----:B------:R-:W-:-:S04]  /*4d40*/  LEA R68, P0, R55, c[0x0][0x190], 0x3 ;  /* 0x0000640037447a11 */ /* 0x000fc800078018ff */
[----:B------:R-:W-:-:S05]  /*4d50*/  LEA.HI.X R69, R55, c[0x0][0x194], RZ, 0x3, P0 ;  /* 0x0000650037457a11 */ /* 0x000fca00000f1cff */
[----:B------:R0:W-:Y:S04]  /*4d60*/  STG.E.64 [R68.64], R70 ;  /* 0x0000004644007986 */ /* 0x0001e8000c101b06 */
.L_x_3756:
[----:B------:R-:W-:Y:S05]  /*4d70*/  BSYNC B1 ;  /* 0x0000000000017941 */ /* 0x000fea0003800000 */
.L_x_3755:
[----:B------:R-:W-:Y:S01]  /*4d80*/  LOP3.LUT P0, RZ, R5, 0x400, RZ, 0xc0, !PT ;  /* 0x0000040005ff7812 */ /* 0x000fe2000780c0ff */
[----:B------:R-:W-:-:S12]  /*4d90*/  BSSY B1, `(.L_x_3813) ;  /* 0x00002e7000017945 */ /* 0x000fd80003800000 */
[----:B------:R-:W-:Y:S05]  /*4da0*/  @!P0 BRA `(.L_x_3814) ;  /* 0x00002e5000008947 */ /* 0x000fea0003800000 */
[----:B------:R-:W-:-:S04]  /*4db0*/  ISETP.NE.U32.AND P0, PT, RZ, c[0x0][0x180], PT ;  /* 0x00006000ff007a0c */ /* 0x000fc80003f05070 */
[----:B------:R-:W-:-:S13]  /*4dc0*/  ISETP.NE.AND.EX P0, PT, RZ, c[0x0][0x184], PT, P0 ;  /* 0x00006100ff007a0c */ /* 0x000fda0003f05300 */
[----:B0-----:R-:W-:-:S04]  /*4dd0*/  @P0 LEA R68, P1, R129, c[0x0][0x180], 0x4 ;  /* 0x0000600081440a11 */ /* 0x001fc800078220ff */
        /* <DEDUP_REMOVED lines=17> */
.L_x_3816:
[----:B------:R-:W-:Y:S02]  /*4ef0*/  IMAD.MOV.U32 R57, RZ, RZ, R46 ;  /* 0x000000ffff397224 */ /* 0x000fe400078e002e */
.L_x_3817:
[----:B------:R-:W-:Y:S05]  /*4f00*/  BSYNC B2 ;  /* 0x0000000000027941 */ /* 0x000fea0003800000 */
.L_x_3815:
        /* <DEDUP_REMOVED lines=16> */
.L_x_3821:
[----:B------:R-:W-:Y:S05]  /*5010*/  BSYNC B3 ;  /* 0x0000000000037941 */ /* 0x000fea0003800000 */
.L_x_3820:
        /* <DEDUP_REMOVED lines=44> */
.L_x_3819:
[----:B------:R-:W-:Y:S05]  /*52e0*/  BSYNC B2 ;  /* 0x0000000000027941 */ /* 0x000fea0003800000 */
.L_x_3818:
        /* <DEDUP_REMOVED lines=26> */
.L_x_3823:
[----:B------:R-:W-:Y:S02]  /*5490*/  IMAD.MOV.U32 R45, RZ, RZ, R46 ;  /* 0x000000ffff2d7224 */ /* 0x000fe400078e002e */
.L_x_3824:
[----:B------:R-:W-:Y:S05]  /*54a0*/  BSYNC B2 ;  /* 0x0000000000027941 */ /* 0x000fea0003800000 */
.L_x_3822:
        /* <DEDUP_REMOVED lines=16> */
.L_x_3828:
[----:B------:R-:W-:Y:S05]  /*55b0*/  BSYNC B3 ;  /* 0x0000000000037941 */ /* 0x000fea0003800000 */
.L_x_3827:
        /* <DEDUP_REMOVED lines=44> */
.L_x_3826:
[----:B------:R-:W-:Y:S05]  /*5880*/  BSYNC B2 ;  /* 0x0000000000027941 */ /* 0x000fea0003800000 */
.L_x_3825:
        /* <DEDUP_REMOVED lines=25> */
.L_x_3830:
[----:B------:R-:W-:Y:S02]  /*5a20*/  IMAD.MOV.U32 R45, RZ, RZ, R46 ;  /* 0x000000ffff2d7224 */ /* 0x000fe400078e002e */
.L_x_3831:
[----:B------:R-:W-:Y:S05]  /*5a30*/  BSYNC B2 ;  /* 0x0000000000027941 */ /* 0x000fea0003800000 */
.L_x_3829:
        /* <DEDUP_REMOVED lines=16> */
.L_x_3835:
[----:B------:R-:W-:Y:S05]  /*5b40*/  BSYNC B3 ;  /* 0x0000000000037941 */ /* 0x000fea0003800000 */
.L_x_3834:
        /* <DEDUP_REMOVED lines=44> */
.L_x_3833:
[----:B------:R-:W-:Y:S05]  /*5e10*/  BSYNC B2 ;  /* 0x0000000000027941 */ /* 0x000fea0003800000 */
.L_x_3832:
        /* <DEDUP_REMOVED lines=23> */
.L_x_3837:
[----:B------:R-:W-:Y:S02]  /*5f90*/  IMAD.MOV.U32 R45, RZ, RZ, R46 ;  /* 0x000000ffff2d7224 */ /* 0x000fe400078e002e */
.L_x_3838:
[----:B------:R-:W-:Y:S05]  /*5fa0*/  BSYNC B2 ;  /* 0x0000000000027941 */ /* 0x000fea0003800000 */
.L_x_3836:
        /* <DEDUP_REMOVED lines=16> */
.L_x_3842:
[----:B------:R-:W-:Y:S05]  /*60b0*/  BSYNC B3 ;  /* 0x0000000000037941 */ /* 0x000fea0003800000 */
.L_x_3841:
        /* <DEDUP_REMOVED lines=44> */
.L_x_3840:
[----:B------:R-:W-:Y:S05]  /*6380*/  BSYNC B2 ;  /* 0x0000000000027941 */ /* 0x000fea0003800000 */
.L_x_3839:
        /* <DEDUP_REMOVED lines=23> */
.L_x_3844:
[----:B------:R-:W-:Y:S02]  /*6500*/  IMAD.MOV.U32 R45, RZ, RZ, R46 ;  /* 0x000000ffff2d7224 */ /* 0x000fe400078e002e */
.L_x_3845:
[----:B------:R-:W-:Y:S05]  /*6510*/  BSYNC B2 ;  /* 0x0000000000027941 */ /* 0x000fea0003800000 */
.L_x_3843:
        /* <DEDUP_REMOVED lines=16> */
.L_x_3849:
[----:B------:R-:W-:Y:S05]  /*6620*/  BSYNC B3 ;  /* 0x0000000000037941 */ /* 0x000fea0003800000 */
.L_x_3848:
        /* <DEDUP_REMOVED lines=44> */
.L_x_3847:
[----:B------:R-:W-:Y:S05]  /*68f0*/  BSYNC B2 ;  /* 0x0000000000027941 */ /* 0x000fea0003800000 */
.L_x_3846:
        /* <DEDUP_REMOVED lines=23> */
.L_x_3851:
[----:B------:R-:W-:Y:S02]  /*6a70*/  IMAD.MOV.U32 R45, RZ, RZ, R46 ;  /* 0x000000ffff2d7224 */ /* 0x000fe400078e002e */
.L_x_3852:
[----:B------:R-:W-:Y:S05]  /*6a80*/  BSYNC B2 ;  /* 0x0000000000027941 */ /* 0x000fea0003800000 */
.L_x_3850:
        /* <DEDUP_REMOVED lines=16> */
.L_x_3856:
[----:B------:R-:W-:Y:S05]  /*6b90*/  BSYNC B3 ;  /* 0x0000000000037941 */ /* 0x000fea0003800000 */
.L_x_3855:
        /* <DEDUP_REMOVED lines=44> */
.L_x_3854:
[----:B------:R-:W-:Y:S05]  /*6e60*/  BSYNC B2 ;  /* 0x0000000000027941 */ /* 0x000fea0003800000 */
.L_x_3853:
        /* <DEDUP_REMOVED lines=23> */
.L_x_3858:
[----:B------:R-:W-:Y:S02]  /*6fe0*/  IMAD.MOV.U32 R45, RZ, RZ, R46 ;  /* 0x000000ffff2d7224 */ /* 0x000fe400078e002e */
.L_x_3859:
[----:B------:R-:W-:Y:S05]  /*6ff0*/  BSYNC B2 ;  /* 0x0000000000027941 */ /* 0x000fea0003800000 */
.L_x_3857:
        /* <DEDUP_REMOVED lines=16> */
.L_x_3863:
[----:B------:R-:W-:Y:S05]  /*7100*/  BSYNC B3 ;  /* 0x0000000000037941 */ /* 0x000fea0003800000 */
.L_x_3862:
        /* <DEDUP_REMOVED lines=44> */
.L_x_3861:
[----:B------:R-:W-:Y:S05]  /*73d0*/  BSYNC B2 ;  /* 0x0000000000027941 */ /* 0x000fea0003800000 */
.L_x_3860:
        /* <DEDUP_REMOVED lines=23> */
.L_x_3865:
[----:B------:R-:W-:Y:S02]  /*7550*/  IMAD.MOV.U32 R70, RZ, RZ, R46 ;  /* 0x000000ffff467224 */ /* 0x000fe400078e002e */
.L_x_3866:
[----:B------:R-:W-:Y:S05]  /*7560*/  BSYNC B2 ;  /* 0x0000000000027941 */ /* 0x000fea0003800000 */
.L_x_3864:
        /* <DEDUP_REMOVED lines=12> */
[----:B------:R-:W-:Y:S02]  /*7630*/  @!P6 IADD3 R0, R0, 0x1, RZ ;  /* 0x000000010000e810 */ /* 0x000fe40007ffe0ff */
[----:B------:R-:W-:Y:S02]  /*7640*/  @!P6 IADD3 R41, R47, 0x1, RZ ;  /* 0x000000012f29e810 */ /* 0x000fe40007ffe0ff */
[----:B------:R-:W-:Y:S02]  /*7650*/  ISETP.NE.AND P0, PT, R0, RZ, !P6 ;  /* 0x000000ff0000720c */ /* 0x000fe40007705270 */
[----:B------:R-:W-:-:S11]  /*7660*/  @!P6 MOV R3, RZ ;  /* 0x000000ff0003e202 */ /* 0x000fd60000000f00 */
[----:B------:R-:W-:Y:S01]  /*7670*/  @P0 IMAD.MOV R41, RZ, RZ, R47 ;  /* 0x000000ffff290224 */ /* 0x000fe200078e022f */
[----:B------:R-:W-:-:S03]  /*7680*/  LOP3.LUT P0, RZ, R5, 0x800, RZ, 0xc0, !PT ;  /* 0x0000080005ff7812 */ /* 0x000fc6000780c0ff */
[----:B------:R-:W-:-:S05]  /*7690*/  @!P6 IMAD.MOV.U32 R47, RZ, RZ, R41 ;  /* 0x000000ffff2fe224 */ /* 0x000fca00078e0029 */
.L_x_3870:
[----:B------:R-:W-:Y:S05]  /*76a0*/  BSYNC B3 ;  /* 0x0000000000037941 */ /* 0x000fea0003800000 */
.L_x_3869:
        /* <DEDUP_REMOVED lines=44> */
.L_x_3868:
[----:B------:R-:W-:Y:S05]  /*7970*/  BSYNC B2 ;  /* 0x0000000000027941 */ /* 0x000fea0003800000 */
.L_x_3867:
[----:B------:R-:W2:Y:S01]  /*7980*/  LDL R69, [R1+0x3c] ;  /* 0x00003c0001457983 */ /* 0x000ea20000100800 */
[----:B------:R0:W1:Y:S01]  /*7990*/  I2F.U32 R68, R70 ;  /* 0x0000004600447306 */ /* 0x0000620000201000 */
[----:B------:R-:W-:-:S05]  /*79a0*/  PRMT R71, RZ, 0x7610, R71 ;  /* 0x00007610ff477816 */ /* 0x000fca0000000047 */
        /* <DEDUP_REMOVED lines=34> */
[C---:B------:R-:W-:Y:S02]  /*7bd0*/  LEA.HI.X R69, R129.reuse, c[0x0][0x194], RZ, 0x3, P0 ;  /* 0x0000650081457a11 */ /* 0x040fe400000f1cff */
[----:B------:R-:W-:-:S03]  /*7be0*/  IADD3 R129, R129, 0x20, RZ ;  /* 0x0000002081817810 */ /* 0x000fc60007ffe0ff */
[----:B------:R0:W-:Y:S04]  /*7bf0*/  STG.E.64 [R68.64], R70 ;  /* 0x0000004644007986 */ /* 0x0001e8000c101b06 */
.L_x_3814:
[----:B------:R-:W-:Y:S05]  /*7c00*/  BSYNC B1 ;  /* 0x0000000000017941 */ /* 0x000fea0003800000 */
.L_x_3813:
        /* <DEDUP_REMOVED lines=23> */
.L_x_3874:
[----:B------:R-:W-:Y:S02]  /*7d80*/  IMAD.MOV.U32 R58, RZ, RZ, R46 ;  /* 0x000000ffff3a7224 */ /* 0x000fe400078e002e */
.L_x_3875:
[----:B------:R-:W-:Y:S05]  /*7d90*/  BSYNC B2 ;  /* 0x0000000000027941 */ /* 0x000fea0003800000 */
.L_x_3873:
        /* <DEDUP_REMOVED lines=16> */
.L_x_3879:
[----:B------:R-:W-:Y:S05]  /*7ea0*/  BSYNC B3 ;  /* 0x0000000000037941 */ /* 0x000fea0003800000 */
.L_x_3878:
        /* <DEDUP_REMOVED lines=44> */
.L_x_3877:
[----:B------:R-:W-:Y:S05]  /*8170*/  BSYNC B2 ;  /* 0x0000000000027941 */ /* 0x000fea0003800000 */
.L_x_3876:
        /* <DEDUP_REMOVED lines=26> */
.L_x_3881:
[----:B------:R-:W-:Y:S02]  /*8320*/  IMAD.MOV.U32 R45, RZ, RZ, R46 ;  /* 0x000000ffff2d7224 */ /* 0x000fe400078e002e */
.L_x_3882:
[----:B------:R-:W-:Y:S05]  /*8330*/  BSYNC B2 ;  /* 0x0000000000027941 */ /* 0x000fea0003800000 */
.L_x_3880:
        /* <DEDUP_REMOVED lines=16> */
.L_x_3886:
[----:B------:R-:W-:Y:S05]  /*8440*/  BSYNC B3 ;  /* 0x0000000000037941 */ /* 0x000fea0003800000 */
.L_x_3885:
        /* <DEDUP_REMOVED lines=44> */
.L_x_3884:
[----:B------:R-:W-:Y:S05]  /*8710*/  BSYNC B2 ;  /* 0x0000000000027941 */ /* 0x000fea0003800000 */
.L_x_3883:
        /* <DEDUP_REMOVED lines=25> */
.L_x_3888:
[----:B------:R-:W-:Y:S02]  /*88b0*/  IMAD.MOV.U32 R45, RZ, RZ, R46 ;  /* 0x000000ffff2d7224 */ /* 0x000fe400078e002e */
.L_x_3889:
[----:B------:R-:W-:Y:S05]  /*88c0*/  BSYNC B2 ;  /* 0x0000000000027941 */ /* 0x000fea0003800000 */
.L_x_3887:
        /* <DEDUP_REMOVED lines=16> */
.L_x_3893:
[----:B------:R-:W-:Y:S05]  /*89d0*/  BSYNC B3 ;  /* 0x0000000000037941 */ /* 0x000fea0003800000 */
.L_x_3892:
        /* <DEDUP_REMOVED lines=44> */
.L_x_3891:
[----:B------:R-:W-:Y:S05]  /*8ca0*/  BSYNC B2 ;  /* 0x0000000000027941 */ /* 0x000fea0003800000 */
.L_x_3890:
        /* <DEDUP_REMOVED lines=23> */
.L_x_3895:
[----:B------:R-:W-:Y:S02]  /*8e20*/  IMAD.MOV.U32 R45, RZ, RZ, R46 ;  /* 0x000000ffff2d7224 */ /* 0x000fe400078e002e */
.L_x_3896:
[----:B------:R-:W-:Y:S05]  /*8e30*/  BSYNC B2 ;  /* 0x0000000000027941 */ /* 0x000fea0003800000 */
.L_x_3894:
        /* <DEDUP_REMOVED lines=16> */
.L_x_3900:
[----:B------:R-:W-:Y:S05]  /*8f40*/  BSYNC B3 ;  /* 0x0000000000037941 */ /* 0x000fea0003800000 */
.L_x_3899:
        /* <DEDUP_REMOVED lines=44> */
.L_x_3898:
[----:B------:R-:W-:Y:S05]  /*9210*/  BSYNC B2 ;  /* 0x0000000000027941 */ /* 0x000fea0003800000 */
.L_x_3897:
        /* <DEDUP_REMOVED lines=23> */
.L_x_3902:
[----:B------:R-:W-:Y:S02]  /*9390*/  IMAD.MOV.U32 R45, RZ, RZ, R46 ;  /* 0x000000ffff2d7224 */ /* 0x000fe400078e002e */
.L_x_3903:
[----:B------:R-:W-:Y:S05]  /*93a0*/  BSYNC B2 ;  /* 0x0000000000027941 */ /* 0x000fea0003800000 */
.L_x_3901:
        /* <DEDUP_REMOVED lines=16> */
.L_x_3907:
[----:B------:R-:W-:Y:S05]  /*94b0*/  BSYNC B3 ;  /* 0x0000000000037941 */ /* 0x000fea0003800000 */
.L_x_3906:
        /* <DEDUP_REMOVED lines=44> */
.L_x_3905:
[----:B------:R-:W-:Y:S05]  /*9780*/  BSYNC B2 ;  /* 0x0000000000027941 */ /* 0x000fea0003800000 */
.L_x_3904:
        /* <DEDUP_REMOVED lines=23> */
.L_x_3909:
[----:B------:R-:W-:Y:S02]  /*9900*/  IMAD.MOV.U32 R45, RZ, RZ, R46 ;  /* 0x000000ffff2d7224 */ /* 0x000fe400078e002e */
.L_x_3910:
[----:B------:R-:W-:Y:S05]  /*9910*/  BSYNC B2 ;  /* 0x0000000000027941 */ /* 0x000fea0003800000 */
.L_x_3908:
        /* <DEDUP_REMOVED lines=16> */
.L_x_3914:
[----:B------:R-:W-:Y:S05]  /*9a20*/  BSYNC B3 ;  /* 0x0000000000037941 */ /* 0x000fea0003800000 */
.L_x_3913:
        /* <DEDUP_REMOVED lines=44> */
.L_x_3912:
[----:B------:R-:W-:Y:S05]  /*9cf0*/  BSYNC B2 ;  /* 0x0000000000027941 */ /* 0x000fea0003800000 */
.L_x_3911:
        /* <DEDUP_REMOVED lines=23> */
.L_x_3916:
[----:B------:R-:W-:Y:S02]  /*9e70*/  IMAD.MOV.U32 R45, RZ, RZ, R46 ;  /* 0x000000ffff2d7224 */ /* 0x000fe400078e002e */
.L_x_3917:
[----:B------:R-:W-:Y:S05]  /*9e80*/  BSYNC B2 ;  /* 0x0000000000027941 */ /* 0x000fea0003800000 */
.L_x_3915:
        /* <DEDUP_REMOVED lines=16> */
.L_x_3921:
[----:B------:R-:W-:Y:S05]  /*9f90*/  BSYNC B3 ;  /* 0x0000000000037941 */ /* 0x000fea0003800000 */
.L_x_3920:
        /* <DEDUP_REMOVED lines=44> */
.L_x_3919:
[----:B------:R-:W-:Y:S05]  /*a260*/  BSYNC B2 ;  /* 0x0000000000027941 */ /* 0x000fea0003800000 */
.L_x_3918:
        /* <DEDUP_REMOVED lines=23> */
.L_x_3923:
[----:B------:R-:W-:Y:S02]  /*a3e0*/  IMAD.MOV.U32 R70, RZ, RZ, R46 ;  /* 0x000000ffff467224 */ /* 0x000fe400078e002e */
.L_x_3924:
[----:B------:R-:W-:Y:S05]  /*a3f0*/  BSYNC B2 ;  /* 0x0000000000027941 */ /* 0x000fea0003800000 */
.L_x_3922:
        /* <DEDUP_REMOVED lines=16> */
[----:B------:R-:W-:Y:S02]  /*a500*/  @P0 IADD3 R41, R47, RZ, RZ ;  /* 0x000000ff2f290210 */ /* 0x000fe40007ffe0ff */
[----:B------:R-:W-:-:S03]  /*a510*/  LOP3.LUT P0, RZ, R5, 0x800, RZ, 0xc0, !PT ;  /* 0x0000080005ff7812 */ /* 0x000fc6000780c0ff */
[----:B------:R-:W-:-:S05]  /*a520*/  @!P6 IMAD.MOV.U32 R47, RZ, RZ, R41 ;  /* 0x000000ffff2fe224 */ /* 0x000fca00078e0029 */
.L_x_3928:
[----:B------:R-:W-:Y:S05]  /*a530*/  BSYNC B3 ;  /* 0x0000000000037941 */ /* 0x000fea0003800000 */
.L_x_3927:
        /* <DEDUP_REMOVED lines=44> */
.L_x_3926:
[----:B------:R-:W-:Y:S05]  /*a800*/  BSYNC B2 ;  /* 0x0000000000027941 */ /* 0x000fea0003800000 */
.L_x_3925:
        /* <DEDUP_REMOVED lines=40> */
.L_x_3872:
[----:B------:R-:W-:Y:S05]  /*aa90*/  BSYNC B1 ;  /* 0x0000000000017941 */ /* 0x000fea0003800000 */
.L_x_3871:
        /* <DEDUP_REMOVED lines=23> */
.L_x_3932:
[----:B------:R-:W-:Y:S02]  /*ac10*/  IMAD.MOV.U32 R59, RZ, RZ, R46 ;  /* 0x000000ffff3b7224 */ /* 0x000fe400078e002e */
.L_x_3933:
[----:B------:R-:W-:Y:S05]  /*ac20*/  BSYNC B2 ;  /* 0x0000000000027941 */ /* 0x000fea0003800000 */
.L_x_3931:
        /* <DEDUP_REMOVED lines=16> */
.L_x_3937:
[----:B------:R-:W-:Y:S05]  /*ad30*/  BSYNC B3 ;  /* 0x0000000000037941 */ /* 0x000fea0003800000 */
.L_x_3936:
        /* <DEDUP_REMOVED lines=44> */
.L_x_3935:
[----:B------:R-:W-:Y:S05]  /*b000*/  BSYNC B2 ;  /* 0x0000000000027941 */ /* 0x000fea0003800000 */
.L_x_3934:
        /* <DEDUP_REMOVED lines=26> */
.L_x_3939:
[----:B------:R-:W-:Y:S02]  /*b1b0*/  IMAD.MOV.U32 R45, RZ, RZ, R46 ;  /* 0x000000ffff2d7224 */ /* 0x000fe400078e002e */
.L_x_3940:
[----:B------:R-:W-:Y:S05]  /*b1c0*/  BSYNC B2 ;  /* 0x0000000000027941 */ /* 0x000fea0003800000 */
.L_x_3938:
        /* <DEDUP_REMOVED lines=16> */
.L_x_3944:
[----:B------:R-:W-:Y:S05]  /*b2d0*/  BSYNC B3 ;  /* 0x0000000000037941 */ /* 0x000fea0003800000 */
.L_x_3943:
        /* <DEDUP_REMOVED lines=44> */
.L_x_3942:
[----:B------:R-:W-:Y:S05]  /*b5a0*/  BSYNC B2 ;  /* 0x0000000000027941 */ /* 0x000fea0003800000 */
.L_x_3941:
        /* <DEDUP_REMOVED lines=25> */
.L_x_3946:
[----:B------:R-:W-:Y:S02]  /*b740*/  IMAD.MOV.U32 R45, RZ, RZ, R46 ;  /* 0x000000ffff2d7224 */ /* 0x000fe400078e002e */
.L_x_3947:
[----:B------:R-:W-:Y:S05]  /*b750*/  BSYNC B2 ;  /* 0x0000000000027941 */ /* 0x000fea0003800000 */
.L_x_3945:
        /* <DEDUP_REMOVED lines=16> */
.L_x_3951:
[----:B------:R-:W-:Y:S05]  /*b860*/  BSYNC B3 ;  /* 0x0000000000037941 */ /* 0x000fea0003800000 */
.L_x_3950:
        /* <DEDUP_REMOVED lines=44> */
.L_x_3949:
[----:B------:R-:W-:Y:S05]  /*bb30*/  BSYNC B2 ;  /* 0x0000000000027941 */ /* 0x000fea0003800000 */
.L_x_3948:
        /* <DEDUP_REMOVED lines=23> */
.L_x_3953:
[----:B------:R-:W-:Y:S02]  /*bcb0*/  IMAD.MOV.U32 R45, RZ, RZ, R46 ;  /* 0x000000ffff2d7224 */ /* 0x000fe400078e002e */
.L_x_3954:
[----:B------:R-:W-:Y:S05]  /*bcc0*/  BSYNC B2 ;  /* 0x0000000000027941 */ /* 0x000fea0003800000 */
.L_x_3952:
        /* <DEDUP_REMOVED lines=16> */
.L_x_3958:
[----:B------:R-:W-:Y:S05]  /*bdd0*/  BSYNC B3 ;  /* 0x0000000000037941 */ /* 0x000fea0003800000 */
.L_x_3957:
        /* <DEDUP_REMOVED lines=44> */
.L_x_3956:
[----:B------:R-:W-:Y:S05]  /*c0a0*/  BSYNC B2 ;  /* 0x0000000000027941 */ /* 0x000fea0003800000 */
.L_x_3955:
        /* <DEDUP_REMOVED lines=23> */
.L_x_3960:
[----:B------:R-:W-:Y:S02]  /*c220*/  IMAD.MOV.U32 R45, RZ, RZ, R46 ;  /* 0x000000ffff2d7224 */ /* 0x000fe400078e002e */
.L_x_3961:
[----:B------:R-:W-:Y:S05]  /*c230*/  BSYNC B2 ;  /* 0x0000000000027941 */ /* 0x000fea0003800000 */
.L_x_3959:
        /* <DEDUP_REMOVED lines=16> */
.L_x_3965:
[----:B------:R-:W-:Y:S05]  /*c340*/  BSYNC B3 ;  /* 0x0000000000037941 */ /* 0x000fea0003800000 */
.L_x_3964:
        /* <DEDUP_REMOVED lines=44> */
.L_x_3963:
[----:B------:R-:W-:Y:S05]  /*c610*/  BSYNC B2 ;  /* 0x0000000000027941 */ /* 0x000fea0003800000 */
.L_x_3962:
        /* <DEDUP_REMOVED lines=23> */
.L_x_3967:
[----:B------:R-:W-:Y:S02]  /*c790*/  IMAD.MOV.U32 R45, RZ, RZ, R46 ;  /* 0x000000ffff2d7224 */ /* 0x000fe400078e002e */
.L_x_3968:
[----:B------:R-:W-:Y:S05]  /*c7a0*/  BSYNC B2 ;  /* 0x0000000000027941 */ /* 0x000fea0003800000 */
.L_x_3966:
        /* <DEDUP_REMOVED lines=16> */
.L_x_3972:
[----:B------:R-:W-:Y:S05]  /*c8b0*/  BSYNC B3 ;  /* 0x0000000000037941 */ /* 0x000fea0003800000 */
.L_x_3971:
        /* <DEDUP_REMOVED lines=44> */
.L_x_3970:
[----:B------:R-:W-:Y:S05]  /*cb80*/  BSYNC B2 ;  /* 0x0000000000027941 */ /* 0x000fea0003800000 */
.L_x_3969:
        /* <DEDUP_REMOVED lines=23> */
.L_x_3974:
[----:B------:R-:W-:Y:S02]  /*cd00*/  IMAD.MOV.U32 R45, RZ, RZ, R46 ;  /* 0x000000ffff2d7224 */ /* 0x000fe400078e002e */
.L_x_3975:
[----:B------:R-:W-:Y:S05]  /*cd10*/  BSYNC B2 ;  /* 0x0000000000027941 */ /* 0x000fea0003800000 */
.L_x_3973:
        /* <DEDUP_REMOVED lines=16> */
.L_x_3979:
[----:B------:R-:W-:Y:S05]  /*ce20*/  BSYNC B3 ;  /* 0x0000000000037941 */ /* 0x000fea0003800000 */
.L_x_3978:
        /* <DEDUP_REMOVED lines=44> */
.L_x_3977:
[----:B------:R-:W-:Y:S05]  /*d0f0*/  BSYNC B2 ;  /* 0x0000000000027941 */ /* 0x000fea0003800000 */
.L_x_3976:
[----:B------:R-:W2:Y:S01]  /*d100*/  LDL R69, [R1] ;  /* 0x0000000001457983 */ /* 0x000ea20000100800 */
        /* <DEDUP_REMOVED lines=22> */
.L_x_3981:
[----:B------:R-:W-:Y:S02]  /*d270*/  IMAD.MOV.U32 R70, RZ, RZ, R46 ;  /* 0x000000ffff467224 */ /* 0x000fe400078e002e */
.L_x_3982:
[----:B------:R-:W-:Y:S05]  /*d280*/  BSYNC B2 ;  /* 0x0000000000027941 */ /* 0x000fea0003800000 */
.L_x_3980:
        /* <DEDUP_REMOVED lines=19> */
.L_x_3986:
[----:B------:R-:W-:Y:S05]  /*d3c0*/  BSYNC B3 ;  /* 0x0000000000037941 */ /* 0x000fea0003800000 */
.L_x_3985:
        /* <DEDUP_REMOVED lines=44> */
.L_x_3984:
[----:B------:R-:W-:Y:S05]  /*d690*/  BSYNC B2 ;  /* 0x0000000000027941 */ /* 0x000fea0003800000 */
.L_x_3983:
[----:B------:R0:W1:Y:S01]  /*d6a0*/  I2F.U32 R68, R70 ;  /* 0x0000004600447306 */ /* 0x0000620000201000 */
[----:B------:R-:W-:Y:S02]  /*d6b0*/  PRMT R71, RZ, 0x7610, R71 ;  /* 0x00007610ff477816 */ /* 0x000fe40000000047 */
[----:B------:R-:W-:-:S03]  /*d6c0*/  F2FP.BF16.PACK_AB R69, R94, R79 ;  /* 0x0000004f5e45723e */ /* 0x000fc600000010ff */
[----:B------:R-:W-:Y:S01]  /*d6d0*/  FMUL.FTZ R71, R71, R128 ;  /* 0x0000008047477220 */ /* 0x000fe20000410000 */
[----:B0-----:R-:W-:-:S03]  /*d6e0*/  F2FP.BF16.PACK_AB R70, R110, R95 ;  /* 0x0000005f6e46723e */ /* 0x001fc600000010ff */
[----:B------:R-:W-:Y:S02]  /*d6f0*/  FMUL.FTZ R71, R71, c[0x0][0x1e8] ;  /* 0x00007a0047477a20 */ /* 0x000fe40000410000 */
[----:B-1----:R-:W-:-:S05]  /*d700*/  FFMA.FTZ R68, R68, R124, 1.1641532182693481445e-10 ;  /* 0x2f00000044447423 */ /* 0x002fca000001007c */
[----:B------:R-:W-:Y:S02]  /*d710*/  FSETP.GTU.FTZ.AND P6, PT, R68, c[0x0][0x1e4], PT ;  /* 0x0000790044007a0b */ /* 0x000fe40003fdc000 */
[----:B------:R-:W-:Y:S02]  /*d720*/  @P0 PRMT R68, RZ, 0x7610, R67 ;  /* 0x00007610ff440816 */ /* 0x000fe40000000043 */
[----:B------:R-:W-:-:S05]  /*d730*/  FSEL R71, R71, RZ, !P6 ;  /* 0x000000ff47477208 */ /* 0x000fca0007000000 */
[----:B------:R-:W-:-:S04]  /*d740*/  FMUL.FTZ R124, R252, R71 ;  /* 0x00000047fc7c7220 */ /* 0x000fc80000410000 */
        /* <DEDUP_REMOVED lines=28> */
.L_x_3930:
[----:B------:R-:W-:Y:S05]  /*d910*/  BSYNC B1 ;  /* 0x0000000000017941 */ /* 0x000fea0003800000 */
.L_x_3929:
        /* <DEDUP_REMOVED lines=23> */
.L_x_3990:
[----:B------:R-:W-:Y:S02]  /*da90*/  IMAD.MOV.U32 R60, RZ, RZ, R46 ;  /* 0x000000ffff3c7224 */ /* 0x000fe400078e002e */
.L_x_3991:
[----:B------:R-:W-:Y:S05]  /*daa0*/  BSYNC B2 ;  /* 0x0000000000027941 */ /* 0x000fea0003800000 */
.L_x_3989:
        /* <DEDUP_REMOVED lines=16> */
.L_x_3995:
[----:B------:R-:W-:Y:S05]  /*dbb0*/  BSYNC B3 ;  /* 0x0000000000037941 */ /* 0x000fea0003800000 */
.L_x_3994:
        /* <DEDUP_REMOVED lines=44> */
.L_x_3993:
[----:B------:R-:W-:Y:S05]  /*de80*/  BSYNC B2 ;  /* 0x0000000000027941 */ /* 0x000fea0003800000 */
.L_x_3992:
[----:B------:R-:W0:Y:S01]  /*de90*/  I2F.U32 R45, R60 ;  /* 0x0000003c002d7306 */ /* 0x000e220000201000 */
[----:B------:R-:W-:Y:S01]  /*dea0*/  IMAD.MOV.U32 R125, RZ, RZ, 0x2f800000 ;  /* 0x2f800000ff7d7424 */ /* 0x000fe200078e00ff */
[----:B------:R-:W-:Y:S01]  /*deb0*/  LOP3.LUT R5, R5, 0xfffffffb, RZ, 0xc0, !PT ;  /* 0xfffffffb05057812 */ /* 0x000fe200078ec0ff */
[----:B------:R-:W-:Y:S01]  /*dec0*/  BSSY B2, `(.L_x_3996) ;  /* 0x0000017000027945 */ /* 0x000fe20003800000 */
[----:B------:R-:W-:Y:S01]  /*ded0*/  IADD3 R81, R80, 0x1, RZ ;  /* 0x0000000150517810 */ /* 0x000fe20007ffe0ff */
        /* <DEDUP_REMOVED lines=8> */
[----:B------:R-:W-:Y:S01]  /*df60*/  FMUL.FTZ R60, R251, R45 ;  /* 0x0000002dfb3c7220 */ /* 0x000fe20000410000 */
[----:B------:R-:W-:-:S05]  /*df70*/  @P0 PRMT R45, RZ, 0x5410, R64 ;  /* 0x00005410ff2d0816 */ /* 0x000fca0000000040 */
[----:B------:R-:W-:-:S04]  /*df80*/  @P0 FADD.FTZ R60, R45, R60 ;  /* 0x0000003c2d3c0221 */ /* 0x000fc80000010000 */
        /* <DEDUP_REMOVED lines=9> */
.L_x_3997:
[----:B------:R-:W-:Y:S02]  /*e020*/  IMAD.MOV.U32 R45, RZ, RZ, R46 ;  /* 0x000000ffff2d7224 */ /* 0x000fe400078e002e */
.L_x_3998:
[----:B------:R-:W-:Y:S05]  /*e030*/  BSYNC B2 ;  /* 0x0000000000027941 */ /* 0x000fea0003800000 */
.L_x_3996:
        /* <DEDUP_REMOVED lines=16> */
.L_x_4002:
[----:B------:R-:W-:Y:S05]  /*e140*/  BSYNC B3 ;  /* 0x0000000000037941 */ /* 0x000fea0003800000 */
.L_x_4001:
        /* <DEDUP_REMOVED lines=44> */
.L_x_4000:
[----:B------:R-:W-:Y:S05]  /*e410*/  BSYNC B2 ;  /* 0x0000000000027941 */ /* 0x000fea0003800000 */
.L_x_3999:
        /* <DEDUP_REMOVED lines=9> */
[----:B------:R-:W-:-:S05]  /*e4b0*/  FSEL R68, R68, RZ, !P1 ;  /* 0x000000ff44447208 */ /* 0x000fca0004800000 */
[----:B------:R-:W-:Y:S01]  /*e4c0*/  FMUL.FTZ R80, R250, R68 ;  /* 0x00000044fa507220 */ /* 0x000fe20000410000 */
[----:B------:R-:W-:-:S03]  /*e4d0*/  IADD3 R68, R81, 0x1, RZ ;  /* 0x0000000151447810 */ /* 0x000fc60007ffe0ff */
[----:B------:R-:W-:Y:S01]  /*e4e0*/  @P1 LOP3.LUT R5, R5, 0x2, RZ, 0xfc, !PT ;  /* 0x0000000205051812 */ /* 0x000fe200078efcff */
[----:B------:R-:W-:Y:S01]  /*e4f0*/  @P0 FADD.FTZ R80, R45, R80 ;  /* 0x000000502d500221 */ /* 0x000fe20000010000 */
        /* <DEDUP_REMOVED lines=10> */
.L_x_4004:
[----:B------:R-:W-:Y:S02]  /*e5a0*/  IMAD.MOV.U32 R45, RZ, RZ, R46 ;  /* 0x000000ffff2d7224 */ /* 0x000fe400078e002e */
.L_x_4005:
[----:B------:R-:W-:Y:S05]  /*e5b0*/  BSYNC B2 ;  /* 0x0000000000027941 */ /* 0x000fea0003800000 */
.L_x_4003:
        /* <DEDUP_REMOVED lines=16> */
.L_x_4009:
[----:B------:R-:W-:Y:S05]  /*e6c0*/  BSYNC B3 ;  /* 0x0000000000037941 */ /* 0x000fea0003800000 */
.L_x_4008:
        /* <DEDUP_REMOVED lines=44> */
.L_x_4007:
[----:B------:R-:W-:Y:S05]  /*e990*/  BSYNC B2 ;  /* 0x0000000000027941 */ /* 0x000fea0003800000 */
.L_x_4006:
        /* <DEDUP_REMOVED lines=10> */
[----:B------:R-:W-:Y:S01]  /*ea40*/  FMUL.FTZ R81, R249, R45 ;  /* 0x0000002df9517220 */ /* 0x000fe20000410000 */
[----:B------:R-:W-:-:S05]  /*ea50*/  @P0 PRMT R45, RZ, 0x5410, R65 ;  /* 0x00005410ff2d0816 */ /* 0x000fca0000000041 */
        /* <DEDUP_REMOVED lines=10> */
.L_x_4011:
[----:B------:R-:W-:Y:S02]  /*eb00*/  IMAD.MOV.U32 R45, RZ, RZ, R46 ;  /* 0x000000ffff2d7224 */ /* 0x000fe400078e002e */
.L_x_4012:
[----:B------:R-:W-:Y:S05]  /*eb10*/  BSYNC B2 ;  /* 0x0000000000027941 */ /* 0x000fea0003800000 */
.L_x_4010:
        /* <DEDUP_REMOVED lines=16> */
.L_x_4016:
[----:B------:R-:W-:Y:S05]  /*ec20*/  BSYNC B3 ;  /* 0x0000000000037941 */ /* 0x000fea0003800000 */
.L_x_4015:
        /* <DEDUP_REMOVED lines=44> */
.L_x_4014:
[----:B------:R-:W-:Y:S05]  /*eef0*/  BSYNC B2 ;  /* 0x0000000000027941 */ /* 0x000fea0003800000 */
.L_x_4013:
        /* <DEDUP_REMOVED lines=11> */
[----:B------:R-:W-:-:S04]  /*efb0*/  FMUL.FTZ R96, R248, R69 ;  /* 0x00000045f8607220 */ /* 0x000fc80000410000 */
        /* <DEDUP_REMOVED lines=10> */
.L_x_4018:
[----:B------:R-:W-:Y:S02]  /*f060*/  IMAD.MOV.U32 R45, RZ, RZ, R46 ;  /* 0x000000ffff2d7224 */ /* 0x000fe400078e002e */
.L_x_4019:
[----:B------:R-:W-:Y:S05]  /*f070*/  BSYNC B2 ;  /* 0x0000000000027941 */ /* 0x000fea0003800000 */
.L_x_4017:
        /* <DEDUP_REMOVED lines=16> */
.L_x_4023:
[----:B------:R-:W-:Y:S05]  /*f180*/  BSYNC B3 ;  /* 0x0000000000037941 */ /* 0x000fea0003800000 */
.L_x_4022:
        /* <DEDUP_REMOVED lines=44> */
.L_x_4021:
[----:B------:R-:W-:Y:S05]  /*f450*/  BSYNC B2 ;  /* 0x0000000000027941 */ /* 0x000fea0003800000 */
.L_x_4020:
        /* <DEDUP_REMOVED lines=22> */
.L_x_4025:
[----:B------:R-:W-:Y:S02]  /*f5c0*/  IMAD.MOV.U32 R45, RZ, RZ, R46 ;  /* 0x000000ffff2d7224 */ /* 0x000fe400078e002e */
.L_x_4026:
[----:B------:R-:W-:Y:S05]  /*f5d0*/  BSYNC B2 ;  /* 0x0000000000027941 */ /* 0x000fea0003800000 */
.L_x_4024:
        /* <DEDUP_REMOVED lines=16> */
.L_x_4030:
[----:B------:R-:W-:Y:S05]  /*f6e0*/  BSYNC B3 ;  /* 0x0000000000037941 */ /* 0x000fea0003800000 */
.L_x_4029:
        /* <DEDUP_REMOVED lines=44> */
.L_x_4028:
[----:B------:R-:W-:Y:S05]  /*f9b0*/  BSYNC B2 ;  /* 0x0000000000027941 */ /* 0x000fea0003800000 */
.L_x_4027:
        /* <DEDUP_REMOVED lines=22> */
.L_x_4032:
[----:B------:R-:W-:Y:S02]  /*fb20*/  IMAD.MOV.U32 R45, RZ, RZ, R46 ;  /* 0x000000ffff2d7224 */ /* 0x000fe400078e002e */
.L_x_4033:
[----:B------:R-:W-:Y:S05]  /*fb30*/  BSYNC B2 ;  /* 0x0000000000027941 */ /* 0x000fea0003800000 */
.L_x_4031:
        /* <DEDUP_REMOVED lines=16> */
.L_x_4037:
[----:B------:R-:W-:Y:S05]  /*fc40*/  BSYNC B3 ;  /* 0x0000000000037941 */ /* 0x000fea0003800000 */
.L_x_4036:
        /* <DEDUP_REMOVED lines=44> */
.L_x_4035:
[----:B------:R-:W-:Y:S05]  /*ff10*/  BSYNC B2 ;  /* 0x0000000000027941 */ /* 0x000fea0003800000 */
.L_x_4034:
        /* <DEDUP_REMOVED lines=12> */
[----:B------:R-:W-:Y:S01]  /*ffe0*/  IADD3 R45, R68, 0x1, RZ ;  /* 0x00000001442d7810 */ /* 0x000fe20007ffe0ff */
        /* <DEDUP_REMOVED lines=9> */
.L_x_4039:
[----:B------:R-:W-:Y:S02]  /*10080*/  IMAD.MOV.U32 R70, RZ, RZ, R46 ;  /* 0x000000ffff467224 */ /* 0x000fe400078e002e */
.L_x_4040:
[----:B------:R-:W-:Y:S05]  /*10090*/  BSYNC B2 ;  /* 0x0000000000027941 */ /* 0x000fea0003800000 */
.L_x_4038:
        /* <DEDUP_REMOVED lines=19> */
.L_x_4044:
[----:B------:R-:W-:Y:S05]  /*101d0*/  BSYNC B3 ;  /* 0x0000000000037941 */ /* 0x000fea0003800000 */
.L_x_4043:
        /* <DEDUP_REMOVED lines=44> */
.L_x_4042:
[----:B------:R-:W-:Y:S05]  /*104a0*/  BSYNC B2 ;  /* 0x0000000000027941 */ /* 0x000fea0003800000 */
.L_x_4041:
        /* <DEDUP_REMOVED lines=39> */
.L_x_3988:
[----:B------:R-:W-:Y:S05]  /*10720*/  BSYNC B1 ;  /* 0x0000000000017941 */ /* 0x000fea0003800000 */
.L_x_3987:
        /* <DEDUP_REMOVED lines=23> */
.L_x_4048:
[----:B------:R-:W-:Y:S02]  /*108a0*/  IMAD.MOV.U32 R61, RZ, RZ, R46 ;  /* 0x000000ffff3d7224 */ /* 0x000fe400078e002e */
.L_x_4049:
[----:B------:R-:W-:Y:S05]  /*108b0*/  BSYNC B2 ;  /* 0x0000000000027941 */ /* 0x000fea0003800000 */
.L_x_4047:
        /* <DEDUP_REMOVED lines=16> */
.L_x_4053:
[----:B------:R-:W-:Y:S05]  /*109c0*/  BSYNC B3 ;  /* 0x0000000000037941 */ /* 0x000fea0003800000 */
.L_x_4052:
        /* <DEDUP_REMOVED lines=42> */
[----:B------:R-:W-:Y:S01]  /*10c70*/  HFMA2.MMA R82, -RZ, RZ, 0, 0 ;  /* 0x00000000ff527435 */ /* 0x000fe200000001ff */
[----:B------:R-:W-:-:S05]  /*10c80*/  LOP3.LUT R41, R83, UR25, R98, 0x96, !PT ;  /* 0x0000001953297c12 */ /* 0x000fca000f8e9662 */
.L_x_4051:
[----:B------:R-:W-:Y:S05]  /*10c90*/  BSYNC B2 ;  /* 0x0000000000027941 */ /* 0x000fea0003800000 */
.L_x_4050:
        /* <DEDUP_REMOVED lines=25> */
.L_x_4055:
[----:B------:R-:W-:Y:S02]  /*10e30*/  IMAD.MOV.U32 R45, RZ, RZ, R46 ;  /* 0x000000ffff2d7224 */ /* 0x000fe400078e002e */
.L_x_4056:
[----:B------:R-:W-:Y:S05]  /*10e40*/  BSYNC B2 ;  /* 0x0000000000027941 */ /* 0x000fea0003800000 */
.L_x_4054:
        /* <DEDUP_REMOVED lines=16> */
.L_x_4060:
[----:B------:R-:W-:Y:S05]  /*10f50*/  BSYNC B3 ;  /* 0x0000000000037941 */ /* 0x000fea0003800000 */
.L_x_4059:
        /* <DEDUP_REMOVED lines=44> */
.L_x_4058:
[----:B------:R-:W-:Y:S05]  /*11220*/  BSYNC B2 ;  /* 0x0000000000027941 */ /* 0x000fea0003800000 */
.L_x_4057:
        /* <DEDUP_REMOVED lines=24> */
.L_x_4062:
[----:B------:R-:W-:Y:S02]  /*113b0*/  IMAD.MOV.U32 R45, RZ, RZ, R46 ;  /* 0x000000ffff2d7224 */ /* 0x000fe400078e002e */
.L_x_4063:
[----:B------:R-:W-:Y:S05]  /*113c0*/  BSYNC B2 ;  /* 0x0000000000027941 */ /* 0x000fea0003800000 */
.L_x_4061:
        /* <DEDUP_REMOVED lines=16> */
.L_x_4067:
[----:B------:R-:W-:Y:S05]  /*114d0*/  BSYNC B3 ;  /* 0x0000000000037941 */ /* 0x000fea0003800000 */
.L_x_4066:
        /* <DEDUP_REMOVED lines=44> */
.L_x_4065:
[----:B------:R-:W-:Y:S05]  /*117a0*/  BSYNC B2 ;  /* 0x0000000000027941 */ /* 0x000fea0003800000 */
.L_x_4064:
        /* <DEDUP_REMOVED lines=22> */
.L_x_4069:
[----:B------:R-:W-:Y:S02]  /*11910*/  IMAD.MOV.U32 R45, RZ, RZ, R46 ;  /* 0x000000ffff2d7224 */ /* 0x000fe400078e002e */
.L_x_4070:
[----:B------:R-:W-:Y:S05]  /*11920*/  BSYNC B2 ;  /* 0x0000000000027941 */ /* 0x000fea0003800000 */
.L_x_4068:
        /* <DEDUP_REMOVED lines=16> */
.L_x_4074:
[----:B------:R-:W-:Y:S05]  /*11a30*/  BSYNC B3 ;  /* 0x0000000000037941 */ /* 0x000fea0003800000 */
.L_x_4073:
        /* <DEDUP_REMOVED lines=44> */
.L_x_4072:
[----:B------:R-:W-:Y:S05]  /*11d00*/  BSYNC B2 ;  /* 0x0000000000027941 */ /* 0x000fea0003800000 */
.L_x_4071:
        /* <DEDUP_REMOVED lines=22> */
.L_x_4076:
[----:B------:R-:W-:Y:S02]  /*11e70*/  IMAD.MOV.U32 R45, RZ, RZ, R46 ;  /* 0x000000ffff2d7224 */ /* 0x000fe400078e002e */
.L_x_4077:
[----:B------:R-:W-:Y:S05]  /*11e80*/  BSYNC B2 ;  /* 0x0000000000027941 */ /* 0x000fea0003800000 */
.L_x_4075:
        /* <DEDUP_REMOVED lines=16> */
.L_x_4081:
[----:B------:R-:W-:Y:S05]  /*11f90*/  BSYNC B3 ;  /* 0x0000000000037941 */ /* 0x000fea0003800000 */
.L_x_4080:
        /* <DEDUP_REMOVED lines=41> */
[----:B------:R-:W-:Y:S01]  /*12230*/  MOV R46, R68 ;  /* 0x00000044002e7202 */ /* 0x000fe20000000f00 */
[----:B------:R-:W-:Y:S01]  /*12240*/  IMAD.MOV.U32 R68, RZ, RZ, RZ ;  /* 0x000000ffff447224 */ /* 0x000fe200078e00ff */
[----:B------:R-:W-:Y:S02]  /*12250*/  LOP3.LUT R41, R69, UR25, R114, 0x96, !PT ;  /* 0x0000001945297c12 */ /* 0x000fe4000f8e9672 */
.L_x_4079:
[----:B------:R-:W-:Y:S05]  /*12260*/  BSYNC B2 ;  /* 0x0000000000027941 */ /* 0x000fea0003800000 */
.L_x_4078:
        /* <DEDUP_REMOVED lines=22> */
.L_x_4083:
[----:B------:R-:W-:Y:S02]  /*123d0*/  IMAD.MOV.U32 R45, RZ, RZ, R46 ;  /* 0x000000ffff2d7224 */ /* 0x000fe400078e002e */
.L_x_4084:
[----:B------:R-:W-:Y:S05]  /*123e0*/  BSYNC B2 ;  /* 0x0000000000027941 */ /* 0x000fea0003800000 */
.L_x_4082:
        /* <DEDUP_REMOVED lines=16> */
.L_x_4088:
[----:B------:R-:W-:Y:S05]  /*124f0*/  BSYNC B3 ;  /* 0x0000000000037941 */ /* 0x000fea0003800000 */
.L_x_4087:
        /* <DEDUP_REMOVED lines=44> */
.L_x_4086:
[----:B------:R-:W-:Y:S05]  /*127c0*/  BSYNC B2 ;  /* 0x0000000000027941 */ /* 0x000fea0003800000 */
.L_x_4085:
        /* <DEDUP_REMOVED lines=22> */
.L_x_4090:
[----:B------:R-:W-:Y:S02]  /*12930*/  IMAD.MOV.U32 R45, RZ, RZ, R46 ;  /* 0x000000ffff2d7224 */ /* 0x000fe400078e002e */
.L_x_4091:
[----:B------:R-:W-:Y:S05]  /*12940*/  BSYNC B2 ;  /* 0x0000000000027941 */ /* 0x000fea0003800000 */
.L_x_4089:
        /* <DEDUP_REMOVED lines=16> */
.L_x_4095:
[----:B------:R-:W-:Y:S05]  /*12a50*/  BSYNC B3 ;  /* 0x0000000000037941 */ /* 0x000fea0003800000 */
.L_x_4094:
        /* <DEDUP_REMOVED lines=44> */
.L_x_4093:
[----:B------:R-:W-:Y:S05]  /*12d20*/  BSYNC B2 ;  /* 0x0000000000027941 */ /* 0x000fea0003800000 */
.L_x_4092:
        /* <DEDUP_REMOVED lines=22> */
.L_x_4097:
[----:B------:R-:W-:Y:S02]  /*12e90*/  IMAD.MOV.U32 R70, RZ, RZ, R46 ;  /* 0x000000ffff467224 */ /* 0x000fe400078e002e */
.L_x_4098:
[----:B------:R-:W-:Y:S05]  /*12ea0*/  BSYNC B2 ;  /* 0x0000000000027941 */ /* 0x000fea0003800000 */
.L_x_4096:
        /* <DEDUP_REMOVED lines=19> */
.L_x_4102:
[----:B------:R-:W-:Y:S05]  /*12fe0*/  BSYNC B3 ;  /* 0x0000000000037941 */ /* 0x000fea0003800000 */
.L_x_4101:
        /* <DEDUP_REMOVED lines=44> */
.L_x_4100:
[----:B------:R-:W-:Y:S05]  /*132b0*/  BSYNC B2 ;  /* 0x0000000000027941 */ /* 0x000fea0003800000 */
.L_x_4099:
        /* <DEDUP_REMOVED lines=39> */
.L_x_4046:
[----:B------:R-:W-:Y:S05]  /*13530*/  BSYNC B1 ;  /* 0x0000000000017941 */ /* 0x000fea0003800000 */
.L_x_4045:
        /* <DEDUP_REMOVED lines=23> */
.L_x_4106:
[----:B------:R-:W-:Y:S02]  /*136b0*/  IMAD.MOV.U32 R62, RZ, RZ, R46 ;  /* 0x000000ffff3e7224 */ /* 0x000fe400078e002e */
.L_x_4107:
[----:B------:R-:W-:Y:S05]  /*136c0*/  BSYNC B2 ;  /* 0x0000000000027941 */ /* 0x000fea0003800000 */
.L_x_4105:
        /* <DEDUP_REMOVED lines=16> */
.L_x_4111:
[----:B------:R-:W-:Y:S05]  /*137d0*/  BSYNC B3 ;  /* 0x0000000000037941 */ /* 0x000fea0003800000 */
.L_x_4110:
        /* <DEDUP_REMOVED lines=44> */
.L_x_4109:
[----:B------:R-:W-:Y:S05]  /*13aa0*/  BSYNC B2 ;  /* 0x0000000000027941 */ /* 0x000fea0003800000 */
.L_x_4108:
        /* <DEDUP_REMOVED lines=25> */
.L_x_4113:
[----:B------:R-:W-:Y:S02]  /*13c40*/  IMAD.MOV.U32 R45, RZ, RZ, R46 ;  /* 0x000000ffff2d7224 */ /* 0x000fe400078e002e */
.L_x_4114:
[----:B------:R-:W-:Y:S05]  /*13c50*/  BSYNC B2 ;  /* 0x0000000000027941 */ /* 0x000fea0003800000 */
.L_x_4112:
        /* <DEDUP_REMOVED lines=16> */
.L_x_4118:
[----:B------:R-:W-:Y:S05]  /*13d60*/  BSYNC B3 ;  /* 0x0000000000037941 */ /* 0x000fea0003800000 */
.L_x_4117:
        /* <DEDUP_REMOVED lines=44> */
.L_x_4116:
[----:B------:R-:W-:Y:S05]  /*14030*/  BSYNC B2 ;  /* 0x0000000000027941 */ /* 0x000fea0003800000 */
.L_x_4115:
        /* <DEDUP_REMOVED lines=24> */
.L_x_4120:
[----:B------:R-:W-:Y:S02]  /*141c0*/  IMAD.MOV.U32 R45, RZ, RZ, R46 ;  /* 0x000000ffff2d7224 */ /* 0x000fe400078e002e */
.L_x_4121:
[----:B------:R-:W-:Y:S05]  /*141d0*/  BSYNC B2 ;  /* 0x0000000000027941 */ /* 0x000fea0003800000 */
.L_x_4119:
        /* <DEDUP_REMOVED lines=16> */
.L_x_4125:
[----:B------:R-:W-:Y:S05]  /*142e0*/  BSYNC B3 ;  /* 0x0000000000037941 */ /* 0x000fea0003800000 */
.L_x_4124:
        /* <DEDUP_REMOVED lines=44> */
.L_x_4123:
[----:B------:R-:W-:Y:S05]  /*145b0*/  BSYNC B2 ;  /* 0x0000000000027941 */ /* 0x000fea0003800000 */
.L_x_4122:
        /* <DEDUP_REMOVED lines=22> */
.L_x_4127:
[----:B------:R-:W-:Y:S02]  /*14720*/  IMAD.MOV.U32 R45, RZ, RZ, R46 ;  /* 0x000000ffff2d7224 */ /* 0x000fe400078e002e */
.L_x_4128:
[----:B------:R-:W-:Y:S05]  /*14730*/  BSYNC B2 ;  /* 0x0000000000027941 */ /* 0x000fea0003800000 */
.L_x_4126:
        /* <DEDUP_REMOVED lines=16> */
.L_x_4132:
[----:B------:R-:W-:Y:S05]  /*14840*/  BSYNC B3 ;  /* 0x0000000000037941 */ /* 0x000fea0003800000 */
.L_x_4131:
        /* <DEDUP_REMOVED lines=44> */
.L_x_4130:
[----:B------:R-:W-:Y:S05]  /*14b10*/  BSYNC B2 ;  /* 0x0000000000027941 */ /* 0x000fea0003800000 */
.L_x_4129:
        /* <DEDUP_REMOVED lines=22> */
.L_x_4134:
[----:B------:R-:W-:Y:S02]  /*14c80*/  IMAD.MOV.U32 R45, RZ, RZ, R46 ;  /* 0x000000ffff2d7224 */ /* 0x000fe400078e002e */
.L_x_4135:
[----:B------:R-:W-:Y:S05]  /*14c90*/  BSYNC B2 ;  /* 0x0000000000027941 */ /* 0x000fea0003800000 */
.L_x_4133:
        /* <DEDUP_REMOVED lines=16> */
.L_x_4139:
[----:B------:R-:W-:Y:S05]  /*14da0*/  BSYNC B3 ;  /* 0x0000000000037941 */ /* 0x000fea0003800000 */
.L_x_4138:
        /* <DEDUP_REMOVED lines=44> */
.L_x_4137:
[----:B------:R-:W-:Y:S05]  /*15070*/  BSYNC B2 ;  /* 0x0000000000027941 */ /* 0x000fea0003800000 */
.L_x_4136:
        /* <DEDUP_REMOVED lines=22> */
.L_x_4141:
[----:B------:R-:W-:Y:S02]  /*151e0*/  IMAD.MOV.U32 R45, RZ, RZ, R46 ;  /* 0x000000ffff2d7224 */ /* 0x000fe400078e002e */
.L_x_4142:
[----:B------:R-:W-:Y:S05]  /*151f0*/  BSYNC B2 ;  /* 0x0000000000027941 */ /* 0x000fea0003800000 */
.L_x_4140:
        /* <DEDUP_REMOVED lines=16> */
.L_x_4146:
[----:B------:R-:W-:Y:S05]  /*15300*/  BSYNC B3 ;  /* 0x0000000000037941 */ /* 0x000fea0003800000 */
.L_x_4145:
        /* <DEDUP_REMOVED lines=44> */
.L_x_4144:
[----:B------:R-:W-:Y:S05]  /*155d0*/  BSYNC B2 ;  /* 0x0000000000027941 */ /* 0x000fea0003800000 */
.L_x_4143:
        /* <DEDUP_REMOVED lines=22> */
.L_x_4148:
[----:B------:R-:W-:Y:S02]  /*15740*/  IMAD.MOV.U32 R45, RZ, RZ, R46 ;  /* 0x000000ffff2d7224 */ /* 0x000fe400078e002e */
.L_x_4149:
[----:B------:R-:W-:Y:S05]  /*15750*/  BSYNC B2 ;  /* 0x0000000000027941 */ /* 0x000fea0003800000 */
.L_x_4147:
        /* <DEDUP_REMOVED lines=16> */
.L_x_4153:
[----:B------:R-:W-:Y:S05]  /*15860*/  BSYNC B3 ;  /* 0x0000000000037941 */ /* 0x000fea0003800000 */
.L_x_4152:
        /* <DEDUP_REMOVED lines=44> */
.L_x_4151:
[----:B------:R-:W-:Y:S05]  /*15b30*/  BSYNC B2 ;  /* 0x0000000000027941 */ /* 0x000fea0003800000 */
.L_x_4150:
        /* <DEDUP_REMOVED lines=22> */
.L_x_4155:
[----:B------:R-:W-:Y:S02]  /*15ca0*/  IMAD.MOV.U32 R70, RZ, RZ, R46 ;  /* 0x000000ffff467224 */ /* 0x000fe400078e002e */
.L_x_4156:
[----:B------:R-:W-:Y:S05]  /*15cb0*/  BSYNC B2 ;  /* 0x0000000000027941 */ /* 0x000fea0003800000 */
.L_x_4154:
        /* <DEDUP_REMOVED lines=19> */
.L_x_4160:
[----:B------:R-:W-:Y:S05]  /*15df0*/  BSYNC B3 ;  /* 0x0000000000037941 */ /* 0x000fea0003800000 */
.L_x_4159:
        /* <DEDUP_REMOVED lines=44> */
.L_x_4158:
[----:B------:R-:W-:Y:S05]  /*160c0*/  BSYNC B2 ;  /* 0x0000000000027941 */ /* 0x000fea0003800000 */
.L_x_4157:
        /* <DEDUP_REMOVED lines=39> */
.L_x_4104:
[----:B------:R-:W-:Y:S05]  /*16340*/  BSYNC B1 ;  /* 0x0000000000017941 */ /* 0x000fea0003800000 */
.L_x_4103:
        /* <DEDUP_REMOVED lines=23> */
.L_x_4164:
[----:B------:R-:W-:Y:S02]  /*164c0*/  IMAD.MOV.U32 R63, RZ, RZ, R46 ;  /* 0x000000ffff3f7224 */ /* 0x000fe400078e002e */
.L_x_4165:
[----:B------:R-:W-:Y:S05]  /*164d0*/  BSYNC B2 ;  /* 0x0000000000027941 */ /* 0x000fea0003800000 */
.L_x_4163:
        /* <DEDUP_REMOVED lines=16> */
.L_x_4169:
[----:B------:R-:W-:Y:S05]  /*165e0*/  BSYNC B3 ;  /* 0x0000000000037941 */ /* 0x000fea0003800000 */
.L_x_4168:
        /* <DEDUP_REMOVED lines=44> */
.L_x_4167:
[----:B------:R-:W-:Y:S05]  /*168b0*/  BSYNC B2 ;  /* 0x0000000000027941 */ /* 0x000fea0003800000 */
.L_x_4166:
        /* <DEDUP_REMOVED lines=25> */
.L_x_4171:
[----:B------:R-:W-:Y:S02]  /*16a50*/  IMAD.MOV.U32 R45, RZ, RZ, R46 ;  /* 0x000000ffff2d7224 */ /* 0x000fe400078e002e */
.L_x_4172:
[----:B------:R-:W-:Y:S05]  /*16a60*/  BSYNC B2 ;  /* 0x0000000000027941 */ /* 0x000fea0003800000 */
.L_x_4170:
        /* <DEDUP_REMOVED lines=16> */
.L_x_4176:
[----:B------:R-:W-:Y:S05]  /*16b70*/  BSYNC B3 ;  /* 0x0000000000037941 */ /* 0x000fea0003800000 */
.L_x_4175:
        /* <DEDUP_REMOVED lines=44> */
.L_x_4174:
[----:B------:R-:W-:Y:S05]  /*16e40*/  BSYNC B2 ;  /* 0x0000000000027941 */ /* 0x000fea0003800000 */
.L_x_4173:
        /* <DEDUP_REMOVED lines=24> */
.L_x_4178:
[----:B------:R-:W-:Y:S02]  /*16fd0*/  IMAD.MOV.U32 R45, RZ, RZ, R46 ;  /* 0x000000ffff2d7224 */ /* 0x000fe400078e002e */
.L_x_4179:
[----:B------:R-:W-:Y:S05]  /*16fe0*/  BSYNC B2 ;  /* 0x0000000000027941 */ /* 0x000fea0003800000 */
.L_x_4177:
        /* <DEDUP_REMOVED lines=16> */
.L_x_4183:
[----:B------:R-:W-:Y:S05]  /*170f0*/  BSYNC B3 ;  /* 0x0000000000037941 */ /* 0x000fea0003800000 */
.L_x_4182:
        /* <DEDUP_REMOVED lines=44> */
.L_x_4181:
[----:B------:R-:W-:Y:S05]  /*173c0*/  BSYNC B2 ;  /* 0x0000000000027941 */ /* 0x000fea0003800000 */
.L_x_4180:
        /* <DEDUP_REMOVED lines=22> */
.L_x_4185:
[----:B------:R-:W-:Y:S02]  /*17530*/  IMAD.MOV.U32 R45, RZ, RZ, R46 ;  /* 0x000000ffff2d7224 */ /* 0x000fe400078e002e */
.L_x_4186:
[----:B------:R-:W-:Y:S05]  /*17540*/  BSYNC B2 ;  /* 0x0000000000027941 */ /* 0x000fea0003800000 */
.L_x_4184:
        /* <DEDUP_REMOVED lines=16> */
.L_x_4190:
[----:B------:R-:W-:Y:S05]  /*17650*/  BSYNC B3 ;  /* 0x0000000000037941 */ /* 0x000fea0003800000 */
.L_x_4189:
        /* <DEDUP_REMOVED lines=44> */
.L_x_4188:
[----:B------:R-:W-:Y:S05]  /*17920*/  BSYNC B2 ;  /* 0x0000000000027941 */ /* 0x000fea0003800000 */
.L_x_4187:
        /* <DEDUP_REMOVED lines=22> */
.L_x_4192:
[----:B------:R-:W-:Y:S02]  /*17a90*/  IMAD.MOV.U32 R45, RZ, RZ, R46 ;  /* 0x000000ffff2d7224 */ /* 0x000fe400078e002e */
.L_x_4193:
[----:B------:R-:W-:Y:S05]  /*17aa0*/  BSYNC B2 ;  /* 0x0000000000027941 */ /* 0x000fea0003800000 */
.L_x_4191:
        /* <DEDUP_REMOVED lines=16> */
.L_x_4197:
[----:B------:R-:W-:Y:S05]  /*17bb0*/  BSYNC B3 ;  /* 0x0000000000037941 */ /* 0x000fea0003800000 */
.L_x_4196:
        /* <DEDUP_REMOVED lines=44> */
.L_x_4195:
[----:B------:R-:W-:Y:S05]  /*17e80*/  BSYNC B2 ;  /* 0x0000000000027941 */ /* 0x000fea0003800000 */
.L_x_4194:
        /* <DEDUP_REMOVED lines=22> */
.L_x_4199:
[----:B------:R-:W-:Y:S02]  /*17ff0*/  IMAD.MOV.U32 R45, RZ, RZ, R46 ;  /* 0x000000ffff2d7224 */ /* 0x000fe400078e002e */
.L_x_4200:
[----:B------:R-:W-:Y:S05]  /*18000*/  BSYNC B2 ;  /* 0x0000000000027941 */ /* 0x000fea0003800000 */
.L_x_4198:
        /* <DEDUP_REMOVED lines=16> */
.L_x_4204:
[----:B------:R-:W-:Y:S05]  /*18110*/  BSYNC B3 ;  /* 0x0000000000037941 */ /* 0x000fea0003800000 */
.L_x_4203:
        /* <DEDUP_REMOVED lines=44> */
.L_x_4202:
[----:B------:R-:W-:Y:S05]  /*183e0*/  BSYNC B2 ;  /* 0x0000000000027941 */ /* 0x000fea0003800000 */
.L_x_4201:
        /* <DEDUP_REMOVED lines=22> */
.L_x_4206:
[----:B------:R-:W-:Y:S02]  /*18550*/  IMAD.MOV.U32 R45, RZ, RZ, R46 ;  /* 0x000000ffff2d7224 */ /* 0x000fe400078e002e */
.L_x_4207:
[----:B------:R-:W-:Y:S05]  /*18560*/  BSYNC B2 ;  /* 0x0000000000027941 */ /* 0x000fea0003800000 */
.L_x_4205:
        /* <DEDUP_REMOVED lines=16> */
.L_x_4211:
[----:B------:R-:W-:Y:S05]  /*18670*/  BSYNC B3 ;  /* 0x0000000000037941 */ /* 0x000fea0003800000 */
.L_x_4210:
        /* <DEDUP_REMOVED lines=44> */
.L_x_4209:
[----:B------:R-:W-:Y:S05]  /*18940*/  BSYNC B2 ;  /* 0x0000000000027941 */ /* 0x000fea0003800000 */
.L_x_4208:
        /* <DEDUP_REMOVED lines=22> */
.L_x_4213:
[----:B------:R-:W-:Y:S02]  /*18ab0*/  IMAD.MOV.U32 R70, RZ, RZ, R46 ;  /* 0x000000ffff467224 */ /* 0x000fe400078e002e */
.L_x_4214:
[----:B------:R-:W-:Y:S05]  /*18ac0*/  BSYNC B2 ;  /* 0x0000000000027941 */ /* 0x000fea0003800000 */
.L_x_4212:
        /* <DEDUP_REMOVED lines=19> */
.L_x_4218:
[----:B------:R-:W-:Y:S05]  /*18c00*/  BSYNC B3 ;  /* 0x0000000000037941 */ /* 0x000fea0003800000 */
.L_x_4217:
        /* <DEDUP_REMOVED lines=44> */
.L_x_4216:
[----:B------:R-:W-:Y:S05]  /*18ed0*/  BSYNC B2 ;  /* 0x0000000000027941 */ /* 0x000fea0003800000 */
.L_x_4215:
        /* <DEDUP_REMOVED lines=17> */
[----:B------:R0:W-:Y:S01]  /*18ff0*/  STG.E.128 [R130.64], R68 ;  /* 0x0000004482007986 */ /* 0x0001e2000c101d06 */
[----:B------:R-:W-:Y:S02]  /*19000*/  SEL R128, RZ, 0x1, P0 ;  /* 0x00000001ff807807 */ /* 0x000fe40000000000 */
        /* <DEDUP_REMOVED lines=14> */
[----:B------:R-:W-:Y:S02]  /*190f0*/  LEA R68, P0, R129, c[0x0][0x190], 0x3 ;  /* 0x0000640081447a11 */ /* 0x000fe400078018ff */
[----:B------:R-:W-:Y:S02]  /*19100*/  LOP3.LUT R71, R131, R69, R71, 0xfe, !PT ;  /* 0x0000004583477212 */ /* 0x000fe400078efe47 */
[----:B------:R-:W-:Y:S02]  /*19110*/  LEA.HI.X R69, R129, c[0x0][0x194], RZ, 0x3, P0 ;  /* 0x0000650081457a11 */ /* 0x000fe400000f1cff */
[----:B------:R-:W-:-:S05]  /*19120*/  LOP3.LUT R70, R70, R128, RZ, 0xfc, !PT ;  /* 0x0000008046467212 */ /* 0x000fca00078efcff */
[----:B------:R0:W-:Y:S02]  /*19130*/  STG.E.64 [R68.64], R70 ;  /* 0x0000004644007986 */ /* 0x0001e4000c101b06 */
.L_x_4162:
[----:B------:R-:W-:Y:S05]  /*19140*/  BSYNC B1 ;  /* 0x0000000000017941 */ /* 0x000fea0003800000 */
.L_x_4161:
[----:B0-----:R-:W-:Y:S01]  /*19150*/  FADD.FTZ R68, RZ, R56 ;  /* 0x00000038ff447221 */ /* 0x001fe20000010000 */
[C---:B------:R-:W-:Y:S01]  /*19160*/  LOP3.LUT P0, RZ, R5.reuse, 0x8, RZ, 0xc0, !PT ;  /* 0x0000000805ff7812 */ /* 0x040fe2000780c0ff */
[----:B------:R-:W0:Y:S01]  /*19170*/  S2R R69, SR_TID.X ;  /* 0x0000000000457919 */ /* 0x000e220000002100 */
        /* <DEDUP_REMOVED lines=8> */
[----:B------:R-:W-:-:S03]  /*19200*/  ISETP.GT.U32.AND P5, PT, R4, 0xff, PT ;  /* 0x000000ff0400780c */ /* 0x000fc60003fa4070 */
[----:B------:R-:W-:-:S04]  /*19210*/  FADD.FTZ R68, R89, R68 ;  /* 0x0000004459447221 */ /* 0x000fc80000010000 */
[----:B------:R-:W-:-:S04]  /*19220*/  FADD.FTZ R68, R104, R68 ;  /* 0x0000004468447221 */ /* 0x000fc80000010000 */
[----:B------:R-:W-:Y:S01]  /*19230*/  FADD.FTZ R68, R105, R68 ;  /* 0x0000004469447221 */ /* 0x000fe20000010000 */
[----:B0-----:R-:W-:-:S03]  /*19240*/  LOP3.LUT R69, R69, 0x1f, RZ, 0xc0, !PT ;  /* 0x0000001f45457812 */ /* 0x001fc600078ec0ff */
[----:B------:R-:W-:Y:S01]  /*19250*/  FADD.FTZ R68, R121, R68 ;  /* 0x0000004479447221 */ /* 0x000fe20000010000 */
[----:B------:R-:W-:-:S04]  /*19260*/  ISETP.NE.AND P6, PT, R69, RZ, PT ;  /* 0x000000ff4500720c */ /* 0x000fc80003fc5270 */
        /* <DEDUP_REMOVED lines=62> */
.L_x_4239:
[----:B01----:R-:W-:Y:S01]  /*19650*/  FADD.FTZ R71, R71, R70 ;  /* 0x0000004647477221 */ /* 0x003fe20000010000 */
[----:B------:R-:W-:Y:S05]  /*19660*/  BRA.DIV ~URZ, `(.L_x_4220) ;  /* 0x00001d627f007947 */ /* 0x000fea000b800000 */
[----:B------:R-:W0:Y:S01]  /*19670*/  SHFL.BFLY PT, R68, R71, 0x2, 0x1f ;  /* 0x0c401f0047447f89 */ /* 0x000e2200000e0000 */
[----:B------:R-:W-:-:S04]  /*19680*/  LOP3.LUT R5, R5, 0xffffefff, RZ, 0xc0, !PT ;  /* 0xffffefff05057812 */ /* 0x000fc800078ec0ff */
[----:B------:R-:W-:-:S04]  /*19690*/  @P5 LOP3.LUT R5, R5, 0x1000, RZ, 0xfc, !PT ;  /* 0x0000100005055812 */ /* 0x000fc800078efcff */
[C---:B------:R-:W-:Y:S02]  /*196a0*/  LOP3.LUT P5, RZ, R5.reuse, 0x8, RZ, 0xc0, !PT ;  /* 0x0000000805ff7812 */ /* 0x040fe400078ac0ff */
[----:B------:R-:W-:-:S04]  /*196b0*/  LOP3.LUT R5, R5, 0xfffff7ff, RZ, 0xc0, !PT ;  /* 0xfffff7ff05057812 */ /* 0x000fc800078ec0ff */
[----:B------:R-:W-:-:S04]  /*196c0*/  @P6 LOP3.LUT R5, R5, 0x800, RZ, 0xfc, !PT ;  /* 0x0000080005056812 */ /* 0x000fc800078efcff */
[----:B------:R-:W-:Y:S01]  /*196d0*/  LOP3.LUT P6, RZ, R5, 0x1, RZ, 0xc0, !PT ;  /* 0x0000000105ff7812 */ /* 0x000fe200078cc0ff */
        /* <DEDUP_REMOVED lines=26> */
[----:B------:R-:W-:Y:S02]  /*19880*/  FSEL R68, R68, RZ, P5 ;  /* 0x000000ff44447208 */ /* 0x000fe40002800000 */
[----:B------:R-:W-:-:S03]  /*19890*/  LOP3.LUT P5, RZ, R5, 0x1000, RZ, 0xc0, !PT ;  /* 0x0000100005ff7812 */ /* 0x000fc600078ac0ff */
        /* <DEDUP_REMOVED lines=120> */
.L_x_4240:
[----:B------:R-:W-:Y:S01]  /*1a020*/  @!P6 IMAD.MOV.U32 R68, RZ, RZ, 0x4 ;  /* 0x00000004ff44e424 */ /* 0x000fe200078e00ff */
[----:B------:R-:W-:Y:S01]  /*1a030*/  ISETP.NE.AND P0, PT, RZ, UR8, PT ;  /* 0x00000008ff007c0c */ /* 0x000fe2000bf05270 */
[----:B01----:R-:W-:Y:S01]  /*1a040*/  FADD.FTZ R71, R70, R71 ;  /* 0x0000004746477221 */ /* 0x003fe20000010000 */
[----:B------:R-:W-:Y:S01]  /*1a050*/  LOP3.LUT P1, RZ, R5, 0x8, RZ, 0xc0, !PT ;  /* 0x0000000805ff7812 */ /* 0x000fe2000782c0ff */
[----:B------:R-:W-:Y:S01]  /*1a060*/  @!P6 IMAD.WIDE R68, R6, R68, c[0x0][0x1a0] ;  /* 0x000068000644e625 */ /* 0x000fe200078e0244 */
[----:B------:R-:W-:Y:S04]  /*1a070*/  BSSY B1, `(.L_x_4221) ;  /* 0x000002d000017945 */ /* 0x000fe80003800000 */
[----:B------:R0:W-:Y:S02]  /*1a080*/  @!P6 STG.E [R68.64], R131 ;  /* 0x000000834400e986 */ /* 0x0001e4000c101906 */
[----:B0-----:R-:W-:-:S04]  /*1a090*/  IMAD.MOV.U32 R68, RZ, RZ, c[0x0][0x1e0] ;  /* 0x00007800ff447624 */ /* 0x001fc800078e00ff */
[----:B------:R-:W-:Y:S02]  /*1a0a0*/  FFMA.FTZ R71, R71, R68, c[0x0][0x228] ;  /* 0x00008a0047477623 */ /* 0x000fe40000010044 */
[C---:B------:R-:W-:Y:S01]  /*1a0b0*/  FMUL.FTZ R68, R131.reuse, R131 ;  /* 0x0000008383447220 */ /* 0x040fe20000410000 */
[----:B------:R-:W-:-:S04]  /*1a0c0*/  FSEL R131, R131, RZ, !P0 ;  /* 0x000000ff83837208 */ /* 0x000fc80004000000 */
[----:B------:R-:W-:-:S05]  /*1a0d0*/  FSEL R68, R68, RZ, P0 ;  /* 0x000000ff44447208 */ /* 0x000fca0000000000 */
[----:B------:R-:W-:-:S04]  /*1a0e0*/  FADD.FTZ R68, R71, R68 ;  /* 0x0000004447447221 */ /* 0x000fc80000010000 */
[----:B------:R0:W1:Y:S02]  /*1a0f0*/  MUFU.RSQ R130, R68 ;  /* 0x0000004400827308 */ /* 0x0000640000001400 */
[----:B0-----:R-:W-:-:S04]  /*1a100*/  @!P6 IMAD.MOV.U32 R68, RZ, RZ, 0x4 ;  /* 0x00000004ff44e424 */ /* 0x001fc800078e00ff */
        /* <DEDUP_REMOVED lines=31> */
[----:B------:R-:W-:-:S04]  /*1a300*/  IMAD.MOV.U32 R128, RZ, RZ, 0x10 ;  /* 0x00000010ff807424 */ /* 0x000fc800078e00ff */
[C---:B------:R-:W-:Y:S01]  /*1a310*/  IMAD.WIDE.U32 R128, R55.reuse, R128, c[0x0][0x208] ;  /* 0x0000820037807625 */ /* 0x040fe200078e0080 */
[----:B------:R-:W-:-:S04]  /*1a320*/  IADD3 R55, R55, 0x20, RZ ;  /* 0x0000002037377810 */ /* 0x000fc80007ffe0ff */
[----:B------:R0:W-:Y:S03]  /*1a330*/  STG.E.128 [R128.64], R68 ;  /* 0x0000004480007986 */ /* 0x0001e6000c101d06 */
.L_x_4222:
[----:B------:R-:W-:Y:S05]  /*1a340*/  BSYNC B1 ;  /* 0x0000000000017941 */ /* 0x000fea0003800000 */
.L_x_4221:
[----:B------:R-:W-:Y:S01]  /*1a350*/  LOP3.LUT P0, RZ, R5, 0x400, RZ, 0xc0, !PT ;  /* 0x0000040005ff7812 */ /* 0x000fe2000780c0ff */
        /* <DEDUP_REMOVED lines=34> */
.L_x_4224:
[----:B------:R-:W-:Y:S05]  /*1a580*/  BSYNC B1 ;  /* 0x0000000000017941 */ /* 0x000fea0003800000 */
.L_x_4223:
        /* <DEDUP_REMOVED lines=35> */
.L_x_4226:
[----:B------:R-:W-:Y:S05]  /*1a7c0*/  BSYNC B1 ;  /* 0x0000000000017941 */ /* 0x000fea0003800000 */
.L_x_4225:
        /* <DEDUP_REMOVED lines=35> */
.L_x_4228:
[----:B------:R-:W-:Y:S05]  /*1aa00*/  BSYNC B1 ;  /* 0x0000000000017941 */ /* 0x000fea0003800000 */
.L_x_4227:
        /* <DEDUP_REMOVED lines=35> */
.L_x_4230:
[----:B------:R-:W-:Y:S05]  /*1ac40*/  BSYNC B1 ;  /* 0x0000000000017941 */ /* 0x000fea0003800000 */
.L_x_4229:
        /* <DEDUP_REMOVED lines=35> */
.L_x_4232:
[----:B------:R-:W-:Y:S05]  /*1ae80*/  BSYNC B1 ;  /* 0x0000000000017941 */ /* 0x000fea0003800000 */
.L_x_4231:
        /* <DEDUP_REMOVED lines=35> */
.L_x_4234:
[----:B------:R-:W-:Y:S05]  /*1b0c0*/  BSYNC B1 ;  /* 0x0000000000017941 */ /* 0x000fea0003800000 */
.L_x_4233:
        /* <DEDUP_REMOVED lines=34> */
.L_x_4236:
[----:B------:R-:W-:Y:S05]  /*1b2f0*/  BSYNC B1 ;  /* 0x0000000000017941 */ /* 0x000fea0003800000 */
.L_x_4235:
[----:B------:R-:W-:-:S04]  /*1b300*/  IMAD.MOV.U32 R55, RZ, RZ, 0x4 ;  /* 0x00000004ff377424 */ /* 0x000fc800078e00ff */
[----:B------:R-:W-:-:S05]  /*1b310*/  IMAD R6, R55, c[0x0][0x160], R6 ;  /* 0x0000580037067a24 */ /* 0x000fca00078e0206 */
[----:B------:R-:W-:-:S13]  /*1b320*/  ISETP.GE.AND P0, PT, R6, c[0x0][0x164], PT ;  /* 0x0000590006007a0c */ /* 0x000fda0003f06270 */
[----:B0-----:R-:W-:Y:S01]  /*1b330*/  @P0 CALL.REL.NOINC `(.L_x_4237) ;  /* 0x0000001000000944 */ /* 0x001fe20003c00000 */
[----:B------:R-:W-:Y:S05]  /*1b340*/  BRA `(.L_x_4238) ;  /* 0xfffe6ac000007947 */ /* 0x000fea000383ffff */
.L_x_4237:
[----:B------:R-:W-:Y:S05]  /*1b350*/  BSYNC B0 ;  /* 0x0000000000007941 */ /* 0x000fea0003800000 */
.L_x_3754:
[----:B------:R-:W-:Y:S05]  /*1b360*/  EXIT ;  /* 0x000000000000794d */ /* 0x000fea0003800000 */
.L_x_4219:
[----:B------:R-:W-:Y:S01]  /*1b370*/  IMAD.MOV.U32 R70, RZ, RZ, 0x1 ;  /* 0x00000001ff467424 */ /* 0x000fe200078e00ff */
[----:B------:R-:W-:Y:S01]  /*1b380*/  MOV R68, 0x1b3c0 ;  /* 0x0001b3c000447802 */ /* 0x000fe20000000f00 */
[----:B------:R-:W-:Y:S02]  /*1b390*/  IMAD.MOV.U32 R128, RZ, RZ, 0x1f ;  /* 0x0000001fff807424 */ /* 0x000fe400078e00ff */
[----:B------:R-:W-:Y:S02]  /*1b3a0*/  IMAD.MOV.U32 R69, RZ, RZ, -0x1 ;  /* 0xffffffffff457424 */ /* 0x000fe400078e00ff */
[----:B------:R-:W-:Y:S05]  /*1b3b0*/  CALL.REL.NOINC `($__internal_12_$__cuda_sm70_shflsync_bfly_p) ;  /* 0x00000c1000007944 */ /* 0x000fea0003c00000 */
[----:B-1----:R-:W-:Y:S05]  /*1b3c0*/  BRA `(.L_x_4239) ;  /* 0xffffe28000007947 */ /* 0x002fea000383ffff */
.L_x_4220:
[----:B------:R-:W-:Y:S01]  /*1b3d0*/  IMAD.MOV.U32 R70, RZ, RZ, 0x2 ;  /* 0x00000002ff467424 */ /* 0x000fe200078e00ff */
[----:B------:R-:W-:Y:S01]  /*1b3e0*/  MOV R68, 0x1b420 ;  /* 0x0001b42000447802 */ /* 0x000fe20000000f00 */
[----:B------:R-:W-:Y:S02]  /*1b3f0*/  IMAD.MOV.U32 R128, RZ, RZ, 0x1f ;  /* 0x0000001fff807424 */ /* 0x000fe400078e00ff */
[----:B------:R-:W-:Y:S02]  /*1b400*/  IMAD.MOV.U32 R69, RZ, RZ, -0x1 ;  /* 0xffffffffff457424 */ /* 0x000fe400078e00ff */
[----:B------:R-:W-:Y:S05]  /*1b410*/  CALL.REL.NOINC `($__internal_12_$__cuda_sm70_shflsync_bfly_p) ;  /* 0x00000bb000007944 */ /* 0x000fea0003c00000 */
[----:B-1----:R-:W-:Y:S01]  /*1b420*/  FADD.FTZ R71, R71, R70 ;  /* 0x0000004647477221 */ /* 0x002fe20000010000 */
[----:B------:R-:W-:Y:S01]  /*1b430*/  MOV R68, 0x1b480 ;  /* 0x0001b48000447802 */ /* 0x000fe20000000f00 */
[----:B------:R-:W-:-:S02]  /*1b440*/  IMAD.MOV.U32 R70, RZ, RZ, 0x4 ;  /* 0x00000004ff467424 */ /* 0x000fc400078e00ff */
[----:B------:R-:W-:Y:S02]  /*1b450*/  IMAD.MOV.U32 R128, RZ, RZ, 0x1f ;  /* 0x0000001fff807424 */ /* 0x000fe400078e00ff */
[----:B------:R-:W-:Y:S02]  /*1b460*/  IMAD.MOV.U32 R69, RZ, RZ, -0x1 ;  /* 0xffffffffff457424 */ /* 0x000fe400078e00ff */
[----:B------:R-:W-:Y:S05]  /*1b470*/  CALL.REL.NOINC `($__internal_12_$__cuda_sm70_shflsync_bfly_p) ;  /* 0x00000b5000007944 */ /* 0x000fea0003c00000 */
[----:B-1----:R-:W-:Y:S01]  /*1b480*/  FADD.FTZ R71, R71, R70 ;  /* 0x0000004647477221 */ /* 0x002fe20000010000 */
[----:B------:R-:W-:Y:S01]  /*1b490*/  MOV R68, 0x1b4e0 ;  /* 0x0001b4e000447802 */ /* 0x000fe20000000f00 */
[----:B------:R-:W-:Y:S02]  /*1b4a0*/  IMAD.MOV.U32 R70, RZ, RZ, 0x8 ;  /* 0x00000008ff467424 */ /* 0x000fe400078e00ff */
[----:B------:R-:W-:Y:S02]  /*1b4b0*/  IMAD.MOV.U32 R128, RZ, RZ, 0x1f ;  /* 0x0000001fff807424 */ /* 0x000fe400078e00ff */
[----:B------:R-:W-:Y:S02]  /*1b4c0*/  IMAD.MOV.U32 R69, RZ, RZ, -0x1 ;  /* 0xffffffffff457424 */ /* 0x000fe400078e00ff */
[----:B------:R-:W-:Y:S05]  /*1b4d0*/  CALL.REL.NOINC `($__internal_12_$__cuda_sm70_shflsync_bfly_p) ;  /* 0x00000af000007944 */ /* 0x000fea0003c00000 */
[----:B-1----:R-:W-:Y:S01]  /*1b4e0*/  FADD.FTZ R71, R71, R70 ;  /* 0x0000004647477221 */ /* 0x002fe20000010000 */
[----:B------:R-:W-:Y:S01]  /*1b4f0*/  MOV R70, 0x10 ;  /* 0x0000001000467802 */ /* 0x000fe20000000f00 */
[----:B------:R-:W-:Y:S01]  /*1b500*/  IMAD.MOV.U32 R128, RZ, RZ, 0x1f ;  /* 0x0000001fff807424 */ /* 0x000fe200078e00ff */
[----:B------:R-:W-:Y:S01]  /*1b510*/  MOV R68, 0x1b540 ;  /* 0x0001b54000447802 */ /* 0x000fe20000000f00 */
[----:B------:R-:W-:-:S02]  /*1b520*/  IMAD.MOV.U32 R69, RZ, RZ, -0x1 ;  /* 0xffffffffff457424 */ /* 0x000fc400078e00ff */
[----:B------:R-:W-:Y:S05]  /*1b530*/  CALL.REL.NOINC `($__internal_12_$__cuda_sm70_shflsync_bfly_p) ;  /* 0x00000a9000007944 */ /* 0x000fea0003c00000 */
[----:B-1----:R-:W-:Y:S01]  /*1b540*/  FADD.FTZ R70, R71, R70 ;  /* 0x0000004647467221 */ /* 0x002fe20000010000 */
[----:B------:R-:W-:Y:S01]  /*1b550*/  LOP3.LUT R5, R5, 0xffffefff, RZ, 0xc0, !PT ;  /* 0xffffefff05057812 */ /* 0x000fe200078ec0ff */
[----:B------:R-:W-:-:S02]  /*1b560*/  IMAD.MOV.U32 R128, RZ, RZ, 0x1f ;  /* 0x0000001fff807424 */ /* 0x000fc400078e00ff */
[----:B------:R-:W-:Y:S01]  /*1b570*/  FMUL.FTZ R131, R70, c[0x0][0x1e0] ;  /* 0x0000780046837a20 */ /* 0x000fe20000410000 */
[----:B------:R-:W-:Y:S01]  /*1b580*/  @P5 LOP3.LUT R5, R5, 0x1000, RZ, 0xfc, !PT ;  /* 0x0000100005055812 */ /* 0x000fe200078efcff */
[----:B------:R-:W-:Y:S02]  /*1b590*/  IMAD.MOV.U32 R70, RZ, RZ, 0x1 ;  /* 0x00000001ff467424 */ /* 0x000fe400078e00ff */
[--C-:B------:R-:W-:Y:S01]  /*1b5a0*/  FADD.FTZ R68, R56, -R131.reuse ;  /* 0x8000008338447221 */ /* 0x100fe20000010000 */
[C---:B------:R-:W-:Y:S01]  /*1b5b0*/  LOP3.LUT P5, RZ, R5.reuse, 0x8, RZ, 0xc0, !PT ;  /* 0x0000000805ff7812 */ /* 0x040fe200078ac0ff */
[----:B------:R-:W-:Y:S01]  /*1b5c0*/  FADD.FTZ R69, R72, -R131 ;  /* 0x8000008348457221 */ /* 0x000fe20000010000 */
[----:B------:R-:W-:Y:S01]  /*1b5d0*/  LOP3.LUT R5, R5, 0xfffff7ff, RZ, 0xc0, !PT ;  /* 0xfffff7ff05057812 */ /* 0x000fe200078ec0ff */
[----:B------:R-:W-:-:S03]  /*1b5e0*/  FFMA.FTZ R68, R68, R68, RZ ;  /* 0x0000004444447223 */ /* 0x000fc600000100ff */
[----:B------:R-:W-:Y:S01]  /*1b5f0*/  @P6 LOP3.LUT R5, R5, 0x800, RZ, 0xfc, !PT ;  /* 0x0000080005056812 */ /* 0x000fe200078efcff */
[----:B------:R-:W-:Y:S02]  /*1b600*/  FFMA.FTZ R68, R69, R69, R68 ;  /* 0x0000004545447223 */ /* 0x000fe40000010044 */
[----:B------:R-:W-:Y:S01]  /*1b610*/  FADD.FTZ R69, R73, -R131 ;  /* 0x8000008349457221 */ /* 0x000fe20000010000 */
[----:B------:R-:W-:-:S03]  /*1b620*/  LOP3.LUT P6, RZ, R5, 0x1, RZ, 0xc0, !PT ;  /* 0x0000000105ff7812 */ /* 0x000fc600078cc0ff */
        /* <DEDUP_REMOVED lines=13> */
[----:B------:R-:W-:Y:S01]  /*1b700*/  FADD.FTZ R68, R57, -R131 ;  /* 0x8000008339447221 */ /* 0x000fe20000010000 */
        /* <DEDUP_REMOVED lines=112> */
[----:B------:R-:W-:Y:S01]  /*1be10*/  MOV R68, 0x1be40 ;  /* 0x0001be4000447802 */ /* 0x000fe20000000f00 */
        /* <DEDUP_REMOVED lines=26> */
[----:B-1----:R-:W-:Y:S05]  /*1bfc0*/  BRA `(.L_x_4240) ;  /* 0xffffe05000007947 */ /* 0x002fea000383ffff */
        .weak           $__internal_12_$__cuda_sm70_shflsync_bfly_p
        .type           $__internal_12_$__cuda_sm70_shflsync_bfly_p,@function
        .size           $__internal_12_$__cuda_sm70_shflsync_bfly_p,(.L_x_57052 - $__internal_12_$__cuda_sm70_shflsync_bfly_p)
$__internal_12_$__cuda_sm70_shflsync_bfly_p:
[----:B------:R-:W-:Y:S04]  /*1bfd0*/  WARPSYNC R69 ;  /* 0x0000004500007348 */ /* 0x000fe80003800000 */
[----:B------:R0:W1:Y:S02]  /*1bfe0*/  SHFL.BFLY PT, R70, R71, R70, R128 ;  /* 0x0c00004647467389 */ /* 0x00006400000e0080 */
[----:B0-----:R-:W-:-:S04]  /*1bff0*/  IMAD.MOV.U32 R69, RZ, RZ, 0x0 ;  /* 0x00000000ff457424 */ /* 0x001fc800078e00ff */
[----:B------:R-:W-:Y:S05]  /*1c000*/  RET.REL.NODEC R68 `(_ZN10layer_norm13ln_fwd_kernelINS_13Kernel_traitsI13__nv_bfloat16S2_S2_S2_fjLj2048ELj1ELj4ELj1ELj16ENS_18Kernel_traits_baseILj2048ES2_S2_S2_S2_fjLj128EEEEELb1ELb1ELb0ELb0EEEvNS_9FwdParamsE) ;  /* 0xfffe3ff044007950 */ /* 0x000fea0003c3ffff */
.L_x_4241:
        /* <DEDUP_REMOVED lines=15> */
.L_x_57052:


//--------------------- .text._ZN10layer_norm13ln_fwd_kernelINS_13Kernel_traitsI13__nv_bfloat16S2_S2_S2_fjLj2048ELj1ELj4ELj1ELj16ENS_18Kernel_traits_baseILj2048ES2_S2_S2_S2_fjLj128EEEEELb1ELb1ELb0ELb1EEEvNS_9FwdParamsE --------------------------
	.section	.text._ZN10layer_norm13ln_fwd_kernelINS_13Kernel_traitsI13__nv_bfloat16S2_S2_S2_fjLj2048ELj1ELj4ELj1ELj16ENS_18Kernel_traits_baseILj2048ES2_S2_S2_S2_fjLj128EEEEELb1ELb1ELb0ELb1EEEvNS_9FwdParamsE,"ax",@progbits
	.sectioninfo	@"SHI_REGISTERS=237"
	.align	128
        .global         _ZN10layer_norm13ln_fwd_kernelINS_13Kernel_traitsI13__nv_bfloat16S2_S2_S2_fjLj2048ELj1ELj4ELj1ELj16ENS_18Kernel_traits_baseILj2048ES2_S2_S2_S2_fjLj128EEEEELb1ELb1ELb0ELb1EEEvNS_9FwdParamsE
        .type           _ZN10layer_norm13ln_fwd_kernelINS_13Kernel_traitsI13__nv_bfloat16S2_S2_S2_fjLj2048ELj1ELj4ELj1ELj16ENS_18Kernel_traits_baseILj2048ES2_S2_S2_S2_fjLj128EEEEELb1ELb1ELb0ELb1EEEvNS_9FwdParamsE,@function
        .size           _ZN10layer_norm13ln_fwd_kernelINS_13Kernel_traitsI13__nv_bfloat16S2_S2_S2_fjLj2048ELj1ELj4ELj1ELj16ENS_18Kernel_traits_baseILj2048ES2_S2_S2_S2_fjLj128EEEEELb1ELb1ELb0ELb1EEEvNS_9FwdParamsE,(.L_x_57053 - _ZN10layer_norm13ln_fwd_kernelINS_13Kernel_traitsI13__nv_bfloat16S2_S2_S2_fjLj2048ELj1ELj4ELj1ELj16ENS_18Kernel_traits_baseILj2048ES2_S2_S2_S2_fjLj128EEEEELb1ELb1ELb0ELb1EEEvNS_9FwdParamsE)
        .other          _ZN10layer_norm13ln_fwd_kernelINS_13Kernel_traitsI13__nv_bfloat16S2_S2_S2_fjLj2048ELj1ELj4ELj1ELj16ENS_18Kernel_traits_baseILj2048ES2_S2_S2_S2_fjLj128EEEEELb1ELb1ELb0ELb1EEEvNS_9FwdParamsE,@"STO_CUDA_ENTRY STV_DEFAULT"
_ZN10layer_norm13ln_fwd_kernelINS_13Kernel_traitsI13__nv_bfloat16S2_S2_S2_fjLj2048ELj1ELj4ELj1ELj16ENS_18Kernel_traits_baseILj2048ES2_S2_S2_S2_fjLj128EEEEELb1ELb1ELb0ELb1EEEvNS_9FwdParamsE:
.text._ZN10layer_norm13ln_fwd_kernelINS_13Kernel_traitsI13__nv_bfloat16S2_S2_S2_fjLj2048ELj1ELj4ELj1ELj16ENS_18Kernel_traits_baseILj2048ES2_S2_S2_S2_fjLj128EEEEELb1ELb1ELb0ELb1EEEvNS_9FwdParamsE:
[----:B------:R-:W-:Y:S02]  /*0000*/  IMAD.MOV.U32 R1, RZ, RZ, c[0x0][0x28] ;  /* 0x00000a00ff017624 */ /* 0x000fe400078e00ff */
[----:B------:R-:W-:Y:S02]  /*0010*/  ULDC.U8 UR4, c[0x0][0x244] ;  /* 0x0000910000047ab9 */ /* 0x000fe40000000000 */
[----:B------:R-:W-:Y:S01]  /*0020*/  ISETP.NE.AND P1, PT, RZ, UR4, PT ;  /* 0x00000004ff007c0c */ /* 0x000fe2000bf25270 */
[----:B------:R-:W-:Y:S01]  /*0030*/  ULDC.64 UR4, c[0x0][0x230] ;  /* 0x00008c0000047ab9 */ /* 0x000fe20000000a00 */
[----:B------:R-:W-:Y:S01]  /*0040*/  IMAD.MOV.U32 R207, RZ, RZ, c[0x0][0x238] ;  /* 0x00008e00ffcf7624 */ /* 0x000fe200078e00ff */
[----:B------:R-:W-:Y:S01]  /*0050*/  ULDC.64 UR6, c[0x0][0x118] ;  /* 0x0000460000067ab9 */ /* 0x000fe20000000a00 */
[----:B------:R-:W-:Y:S02]  /*0060*/  IMAD.U32 R2, RZ, RZ, UR4 ;  /* 0x00000004ff027e24 */ /* 0x000fe4000f8e00ff */
[----:B------:R-:W-:Y:S02]  /*0070*/  IMAD.U32 R3, RZ, RZ, UR5 ;  /* 0x00000005ff037e24 */ /* 0x000fe4000f8e00ff */
[----:B------:R-:W-:-:S05]  /*0080*/  IMAD.MOV.U32 R158, RZ, RZ, c[0x0][0x23c] ;  /* 0x00008f00ff9e7624 */ /* 0x000fca00078e00ff */
[----:B------:R-:W-:Y:S01]  /*0090*/  @P1 MOV R4, R207 ;  /* 0x000000cf00041202 */ /* 0x000fe20000000f00 */
[----:B------:R-:W-:Y:S01]  /*00a0*/  @P1 IMAD.MOV.U32 R5, RZ, RZ, R158 ;  /* 0x000000ffff051224 */ /* 0x000fe200078e009e */
[----:B------:R-:W2:Y:S05]  /*00b0*/  @P1 LDG.E.64 R2, [R2.64] ;  /* 0x0000000602021981 */ /* 0x000eaa000c1e1b00 */
[----:B------:R-:W3:Y:S01]  /*00c0*/  @P1 LDG.E.64 R4, [R4.64] ;  /* 0x0000000604041981 */ /* 0x000ee2000c1e1b00 */
[----:B------:R-:W-:Y:S01]  /*00d0*/  ISETP.NE.U32.AND P0, PT, RZ, c[0x0][0x218], PT ;  /* 0x00008600ff007a0c */ /* 0x000fe20003f05070 */
[----:B------:R-:W-:Y:S02]  /*00e0*/  IMAD.MOV.U32 R29, RZ, RZ, 0x10 ;  /* 0x00000010ff1d7424 */ /* 0x000fe400078e00ff */
[----:B------:R-:W0:Y:S01]  /*00f0*/  S2R R28, SR_TID.X ;  /* 0x00000000001c7919 */ /* 0x000e220000002100 */
[----:B------:R-:W-:-:S03]  /*0100*/  ISETP.NE.AND.EX P0, PT, RZ, c[0x0][0x21c], PT, P0 ;  /* 0x00008700ff007a0c */ /* 0x000fc60003f05300 */
[----:B------:R-:W1:Y:S01]  /*0110*/  S2R R159, SR_CTAID.X ;  /* 0x00000000009f7919 */ /* 0x000e620000002500 */
[----:B0-----:R-:W-:Y:S01]  /*0120*/  LOP3.LUT R42, R28, 0x1f, RZ, 0xc0, !PT ;  /* 0x0000001f1c2a7812 */ /* 0x001fe200078ec0ff */
[----:B-1----:R-:W-:-:S04]  /*0130*/  IMAD R156, R159, c[0x0][0x0], R28 ;  /* 0x000000009f9c7a24 */ /* 0x002fc800078e021c */
[----:B------:R-:W-:-:S05]  /*0140*/  IMAD.WIDE.U32 R20, R42, R29, c[0x0][0x218] ;  /* 0x000086002a147625 */ /* 0x000fca00078e001d */
[----:B------:R0:W5:Y:S04]  /*0150*/  @P0 LDG.E.128 R16, [R20.64] ;  /* 0x0000000614100981 */ /* 0x000168000c1e1d00 */
[----:B------:R0:W5:Y:S04]  /*0160*/  @P0 LDG.E.128 R12, [R20.64+0x200] ;  /* 0x00020006140c0981 */ /* 0x000168000c1e1d00 */
[----:B------:R0:W5:Y:S04]  /*0170*/  @P0 LDG.E.128 R120, [R20.64+0x800] ;  /* 0x0008000614780981 */ /* 0x000168000c1e1d00 */
[----:B------:R0:W5:Y:S04]  /*0180*/  @P0 LDG.E.128 R112, [R20.64+0xa00] ;  /* 0x000a000614700981 */ /* 0x000168000c1e1d00 */
[----:B------:R0:W5:Y:S04]  /*0190*/  @P0 LDG.E.128 R108, [R20.64+0xc00] ;  /* 0x000c0006146c0981 */ /* 0x000168000c1e1d00 */
[----:B------:R0:W5:Y:S01]  /*01a0*/  @P0 LDG.E.128 R104, [R20.64+0xe00] ;  /* 0x000e000614680981 */ /* 0x000162000c1e1d00 */
[----:B--2---:R1:W2:Y:S01]  /*01b0*/  @P1 R2UR UR4, R2 ;  /* 0x00000000020413c2 */ /* 0x0042a200000e0000 */
[----:B---3--:R-:W-:-:S07]  /*01c0*/  @P1 IADD3 R207, P2, R4, c[0x0][0x240], RZ ;  /* 0x0000900004cf1a10 */ /* 0x008fce0007f5e0ff */
[----:B------:R1:W3:Y:S01]  /*01d0*/  @P1 R2UR UR5, R3 ;  /* 0x00000000030513c2 */ /* 0x0002e200000e0000 */
[----:B------:R-:W-:Y:S02]  /*01e0*/  @P1 IMAD.X R158, RZ, RZ, R5, P2 ;  /* 0x000000ffff9e1224 */ /* 0x000fe400010e0605 */
[----:B------:R-:W-:-:S03]  /*01f0*/  IMAD.WIDE.U32 R4, R156, -0x326172a9, RZ ;  /* 0xcd9e8d579c047825 */ /* 0x000fc600078e00ff */
[--C-:B------:R-:W-:Y:S02]  /*0200*/  SHF.R.U64 R157, R207, 0x2, R158.reuse ;  /* 0x00000002cf9d7819 */ /* 0x100fe4000000129e */
[----:B------:R-:W-:-:S03]  /*0210*/  SHF.R.U32.HI R158, RZ, 0x2, R158 ;  /* 0x00000002ff9e7819 */ /* 0x000fc6000001169e */
[----:B-1----:R-:W-:Y:S01]  /*0220*/  IMAD.WIDE.U32 R2, R157, -0x2daee0ad, RZ ;  /* 0xd2511f539d027825 */ /* 0x002fe200078e00ff */
[----:B--2---:R-:W-:Y:S01]  /*0230*/  LOP3.LUT R6, R5, UR4, R158, 0x96, !PT ;  /* 0x0000000405067c12 */ /* 0x004fe2000f8e969e */
[----:B------:R-:W-:-:S03]  /*0240*/  UIADD3 UR9, UR4, -0x61c88647, URZ ;  /* 0x9e3779b904097890 */ /* 0x000fc6000fffe03f */
[----:B---3--:R-:W-:Y:S01]  /*0250*/  LOP3.LUT R8, R3, UR5, RZ, 0x3c, !PT ;  /* 0x0000000503087c12 */ /* 0x008fe2000f8e3cff */
[----:B------:R-:W-:Y:S01]  /*0260*/  UIADD3 UR10, UR5, -0x4498517b, URZ ;  /* 0xbb67ae85050a7890 */ /* 0x000fe2000fffe03f */
[----:B------:R-:W-:-:S04]  /*0270*/  IMAD.WIDE.U32 R6, R6, -0x2daee0ad, RZ ;  /* 0xd2511f5306067825 */ /* 0x000fc800078e00ff */
[----:B------:R-:W-:Y:S01]  /*0280*/  IMAD.WIDE.U32 R8, R8, -0x326172a9, RZ ;  /* 0xcd9e8d5708087825 */ /* 0x000fe200078e00ff */
[----:B------:R-:W-:-:S04]  /*0290*/  LOP3.LUT R22, R7, UR10, R2, 0x96, !PT ;  /* 0x0000000a07167c12 */ /* 0x000fc8000f8e9602 */
[----:B------:R-:W-:Y:S01]  /*02a0*/  LOP3.LUT R2, R9, UR9, R4, 0x96, !PT ;  /* 0x0000000909027c12 */ /* 0x000fe2000f8e9604 */
[----:B------:R-:W-:Y:S01]  /*02b0*/  UIADD3 UR11, UR4, 0x3c6ef372, URZ ;  /* 0x3c6ef372040b7890 */ /* 0x000fe2000fffe03f */
[----:B------:R-:W-:Y:S01]  /*02c0*/  IMAD.WIDE.U32 R22, R22, -0x326172a9, RZ ;  /* 0xcd9e8d5716167825 */ /* 0x000fe200078e00ff */
[----:B------:R-:W-:-:S03]  /*02d0*/  UIADD3 UR12, UR5, 0x76cf5d0a, URZ ;  /* 0x76cf5d0a050c7890 */ /* 0x000fc6000fffe03f */
[----:B------:R-:W-:Y:S01]  /*02e0*/  IMAD.WIDE.U32 R2, R2, -0x2daee0ad, RZ ;  /* 0xd2511f5302027825 */ /* 0x000fe200078e00ff */
[----:B------:R-:W-:Y:S02]  /*02f0*/  LOP3.LUT R24, R23, UR11, R8, 0x96, !PT ;  /* 0x0000000b17187c12 */ /* 0x000fe4000f8e9608 */
[----:B------:R0:W5:Y:S02]  /*0300*/  @P0 LDG.E.128 R8, [R20.64+0x400] ;  /* 0x0004000614080981 */ /* 0x000164000c1e1d00 */
[----:B------:R-:W-:Y:S02]  /*0310*/  LOP3.LUT R26, R3, UR12, R6, 0x96, !PT ;  /* 0x0000000c031a7c12 */ /* 0x000fe4000f8e9606 */
[----:B------:R0:W5:Y:S01]  /*0320*/  @P0 LDG.E.128 R4, [R20.64+0x600] ;  /* 0x0006000614040981 */ /* 0x000162000c1e1d00 */
[----:B------:R-:W-:Y:S01]  /*0330*/  UIADD3 UR14, UR5, 0x32370b8f, URZ ;  /* 0x32370b8f050e7890 */ /* 0x000fe2000fffe03f */
[----:B------:R-:W-:Y:S01]  /*0340*/  IMAD.WIDE.U32 R24, R24, -0x2daee0ad, RZ ;  /* 0xd2511f5318187825 */ /* 0x000fe200078e00ff */
[----:B------:R-:W-:-:S03]  /*0350*/  UIADD3 UR13, UR4, -0x255992d5, URZ ;  /* 0xdaa66d2b040d7890 */ /* 0x000fc6000fffe03f */
[----:B------:R-:W-:Y:S01]  /*0360*/  IMAD.WIDE.U32 R26, R26, -0x326172a9, RZ ;  /* 0xcd9e8d571a1a7825 */ /* 0x000fe200078e00ff */
[----:B------:R-:W-:Y:S01]  /*0370*/  LOP3.LUT R23, R25, UR14, R2, 0x96, !PT ;  /* 0x0000000e19177c12 */ /* 0x000fe2000f8e9602 */
[----:B------:R-:W-:-:S03]  /*0380*/  UIADD3 UR15, UR4, 0x78dde6e4, URZ ;  /* 0x78dde6e4040f7890 */ /* 0x000fc6000fffe03f */
[----:B------:R-:W-:Y:S01]  /*0390*/  LOP3.LUT R2, R27, UR13, R22, 0x96, !PT ;  /* 0x0000000d1b027c12 */ /* 0x000fe2000f8e9616 */
[----:B------:R-:W-:Y:S01]  /*03a0*/  UIADD3 UR16, UR5, -0x126145ec, URZ ;  /* 0xed9eba1405107890 */ /* 0x000fe2000fffe03f */
[----:B------:R-:W-:-:S04]  /*03b0*/  IMAD.WIDE.U32 R22, R23, -0x326172a9, RZ ;  /* 0xcd9e8d5717167825 */ /* 0x000fc800078e00ff */
[----:B------:R-:W-:Y:S01]  /*03c0*/  IMAD.WIDE.U32 R2, R2, -0x2daee0ad, RZ ;  /* 0xd2511f5302027825 */ /* 0x000fe200078e00ff */
[----:B------:R-:W-:Y:S01]  /*03d0*/  LOP3.LUT R25, R23, UR15, R26, 0x96, !PT ;  /* 0x0000000f17197c12 */ /* 0x000fe2000f8e961a */
[----:B------:R-:W-:-:S03]  /*03e0*/  UIADD3 UR18, UR5, -0x56f99767, URZ ;  /* 0xa906689905127890 */ /* 0x000fc6000fffe03f */
[----:B------:R-:W-:Y:S01]  /*03f0*/  LOP3.LUT R26, R3, UR16, R24, 0x96, !PT ;  /* 0x00000010031a7c12 */ /* 0x000fe2000f8e9618 */
[----:B------:R-:W-:Y:S01]  /*0400*/  UIADD3 UR17, UR4, 0x1715609d, URZ ;  /* 0x1715609d04117890 */ /* 0x000fe2000fffe03f */
[----:B------:R-:W-:-:S04]  /*0410*/  IMAD.WIDE.U32 R24, R25, -0x2daee0ad, RZ ;  /* 0xd2511f5319187825 */ /* 0x000fc800078e00ff */
[----:B------:R-:W-:Y:S01]  /*0420*/  IMAD.WIDE.U32 R26, R26, -0x326172a9, RZ ;  /* 0xcd9e8d571a1a7825 */ /* 0x000fe200078e00ff */
[----:B------:R-:W-:Y:S01]  /*0430*/  LOP3.LUT R23, R25, UR18, R2, 0x96, !PT ;  /* 0x0000001219177c12 */ /* 0x000fe2000f8e9602 */
[----:B------:R-:W-:-:S03]  /*0440*/  UIADD3 UR19, UR4, -0x4ab325aa, URZ ;  /* 0xb54cda5604137890 */ /* 0x000fc6000fffe03f */
[----:B------:R-:W-:Y:S01]  /*0450*/  LOP3.LUT R2, R27, UR17, R22, 0x96, !PT ;  /* 0x000000111b027c12 */ /* 0x000fe2000f8e9616 */
[----:B------:R-:W-:Y:S01]  /*0460*/  UIADD3 UR20, UR5, 0x646e171e, URZ ;  /* 0x646e171e05147890 */ /* 0x000fe2000fffe03f */
[----:B------:R-:W-:Y:S01]  /*0470*/  IMAD.WIDE.U32 R22, R23, -0x326172a9, RZ ;  /* 0xcd9e8d5717167825 */ /* 0x000fe200078e00ff */
[----:B------:R-:W-:-:S03]  /*0480*/  SHF.R.U32.HI R0, RZ, 0x5, R28 ;  /* 0x00000005ff007819 */ /* 0x000fc6000001161c */
[----:B------:R-:W-:Y:S01]  /*0490*/  IMAD.WIDE.U32 R2, R2, -0x2daee0ad, RZ ;  /* 0xd2511f5302027825 */ /* 0x000fe200078e00ff */
[----:B------:R-:W-:-:S03]  /*04a0*/  LOP3.LUT R25, R23, UR19, R26, 0x96, !PT ;  /* 0x0000001317197c12 */ /* 0x000fc6000f8e961a */
[----:B------:R-:W-:Y:S01]  /*04b0*/  IMAD R159, R159, 0x4, R0 ;  /* 0x000000049f9f7824 */ /* 0x000fe200078e0200 */
[----:B------:R-:W-:Y:S01]  /*04c0*/  LOP3.LUT R26, R3, UR20, R24, 0x96, !PT ;  /* 0x00000014031a7c12 */ /* 0x000fe2000f8e9618 */
[----:B------:R-:W-:Y:S01]  /*04d0*/  UIADD3 UR22, UR5, 0x1fd5c5a3, URZ ;  /* 0x1fd5c5a305167890 */ /* 0x000fe2000fffe03f */
[----:B------:R-:W-:Y:S01]  /*04e0*/  IMAD.WIDE.U32 R24, R25, -0x2daee0ad, RZ ;  /* 0xd2511f5319187825 */ /* 0x000fe200078e00ff */
[----:B------:R-:W-:Y:S01]  /*04f0*/  UIADD3 UR21, UR4, 0x5384540f, URZ ;  /* 0x5384540f04157890 */ /* 0x000fe2000fffe03f */
[----:B------:R-:W-:Y:S02]  /*0500*/  ISETP.GE.AND P1, PT, R159, c[0x0][0x164], PT ;  /* 0x000059009f007a0c */ /* 0x000fe40003f26270 */
[----:B------:R-:W-:Y:S01]  /*0510*/  IMAD.WIDE.U32 R26, R26, -0x326172a9, RZ ;  /* 0xcd9e8d571a1a7825 */ /* 0x000fe200078e00ff */
[----:B------:R-:W-:Y:S01]  /*0520*/  LOP3.LUT R154, R25, UR22, R2, 0x96, !PT ;  /* 0x00000016199a7c12 */ /* 0x000fe2000f8e9602 */
[----:B------:R-:W-:-:S03]  /*0530*/  UIADD3 UR23, UR4, -0xe443238, URZ ;  /* 0xf1bbcdc804177890 */ /* 0x000fc6000fffe03f */
[----:B------:R-:W-:Y:S01]  /*0540*/  LOP3.LUT R155, R27, UR21, R22, 0x96, !PT ;  /* 0x000000151b9b7c12 */ /* 0x000fe2000f8e9616 */
[----:B------:R-:W-:Y:S01]  /*0550*/  UIADD3 UR24, UR5, -0x24c28bd8, URZ ;  /* 0xdb3d742805187890 */ /* 0x000fe2000fffe03f */
[----:B------:R-:W-:Y:S01]  /*0560*/  IMAD.HI.U32 R23, R154, -0x326172a9, RZ ;  /* 0xcd9e8d579a177827 */ /* 0x000fe200078e00ff */
[----:B------:R-:W-:-:S03]  /*0570*/  LEA R22, P2, R42, c[0x0][0x1c8], 0x4 ;  /* 0x000072002a167a11 */ /* 0x000fc600078420ff */
[----:B------:R-:W-:Y:S01]  /*0580*/  IMAD.HI.U32 R3, R155, -0x2daee0ad, RZ ;  /* 0xd2511f539b037827 */ /* 0x000fe200078e00ff */
[----:B------:R-:W-:-:S03]  /*0590*/  LOP3.LUT R162, R23, UR23, R26, 0x96, !PT ;  /* 0x0000001717a27c12 */ /* 0x000fc6000f8e961a */
[----:B------:R-:W-:Y:S01]  /*05a0*/  IMAD.X R23, RZ, RZ, c[0x0][0x1cc], P2 ;  /* 0x00007300ff177624 */ /* 0x000fe200010e06ff */
[----:B------:R-:W-:Y:S01]  /*05b0*/  LOP3.LUT R160, R3, UR24, R24, 0x96, !PT ;  /* 0x0000001803a07c12 */ /* 0x000fe2000f8e9618 */
[----:B------:R-:W-:Y:S06]  /*05c0*/  @P1 EXIT ;  /* 0x000000000000194d */ /* 0x000fec0003800000 */
[----:B0-----:R-:W-:Y:S01]  /*05d0*/  SHF.L.U32 R0, R28, 0x4, RZ ;  /* 0x000000041c007819 */ /* 0x001fe200000006ff */
[----:B------:R-:W-:Y:S01]  /*05e0*/  IMAD.WIDE.U32 R2, R42, R29, c[0x0][0x1b0] ;  /* 0x00006c002a027625 */ /* 0x000fe200078e001d */
[----:B------:R0:W5:Y:S02]  /*05f0*/  LDG.E.128 R44, [R22.64] ;  /* 0x00000006162c7981 */ /* 0x000164000c1e1d00 */
[----:B------:R-:W-:Y:S01]  /*0600*/  LOP3.LUT R0, R0, 0x1f0, RZ, 0xc0, !PT ;  /* 0x000001f000007812 */ /* 0x000fe200078ec0ff */
[----:B-----5:R-:W-:Y:S01]  /*0610*/  @!P0 CS2R R104, SRZ ;  /* 0x0000000000688805 */ /* 0x020fe2000001ff00 */
[----:B------:R-:W-:Y:S01]  /*0620*/  @!P0 CS2R R18, SRZ ;  /* 0x0000000000128805 */ /* 0x000fe2000001ff00 */
[----:B------:R-:W-:Y:S01]  /*0630*/  @!P0 CS2R R16, SRZ ;  /* 0x0000000000108805 */ /* 0x000fe2000001ff00 */
[----:B------:R-:W-:Y:S01]  /*0640*/  IADD3 R116, P1, R0, c[0x0][0x1c8], RZ ;  /* 0x0000720000747a10 */ /* 0x000fe20007f3e0ff */
[----:B------:R-:W-:Y:S01]  /*0650*/  @!P0 CS2R R12, SRZ ;  /* 0x00000000000c8805 */ /* 0x000fe2000001ff00 */
[----:B------:R-:W-:Y:S01]  /*0660*/  @!P0 CS2R R14, SRZ ;  /* 0x00000000000e8805 */ /* 0x000fe2000001ff00 */
[----:B------:R-:W-:Y:S01]  /*0670*/  @!P0 CS2R R10, SRZ ;  /* 0x00000000000a8805 */ /* 0x000fe2000001ff00 */
[----:B------:R-:W-:Y:S01]  /*0680*/  @!P0 CS2R R8, SRZ ;  /* 0x0000000000088805 */ /* 0x000fe2000001ff00 */
[----:B------:R-:W-:Y:S01]  /*0690*/  IMAD.X R117, RZ, RZ, c[0x0][0x1cc], P1 ;  /* 0x00007300ff757624 */ /* 0x000fe200008e06ff */
[----:B------:R-:W-:Y:S01]  /*06a0*/  @!P0 CS2R R4, SRZ ;  /* 0x0000000000048805 */ /* 0x000fe2000001ff00 */
[----:B------:R-:W-:Y:S01]  /*06b0*/  @!P0 CS2R R6, SRZ ;  /* 0x0000000000068805 */ /* 0x000fe2000001ff00 */
[----:B------:R-:W-:Y:S01]  /*06c0*/  @!P0 CS2R R120, SRZ ;  /* 0x0000000000788805 */ /* 0x000fe2000001ff00 */
[----:B------:R-:W-:Y:S01]  /*06d0*/  @!P0 CS2R R122, SRZ ;  /* 0x00000000007a8805 */ /* 0x000fe2000001ff00 */
[----:B------:R-:W-:Y:S01]  /*06e0*/  @!P0 CS2R R112, SRZ ;  /* 0x0000000000708805 */ /* 0x000fe2000001ff00 */
[----:B------:R-:W2:Y:S01]  /*06f0*/  LDG.E.128 R116, [R116.64+0xe00] ;  /* 0x000e000674747981 */ /* 0x000ea2000c1e1d00 */
[----:B------:R-:W-:Y:S01]  /*0700*/  @!P0 CS2R R114, SRZ ;  /* 0x0000000000728805 */ /* 0x000fe2000001ff00 */
[----:B------:R-:W-:Y:S01]  /*0710*/  @!P0 CS2R R108, SRZ ;  /* 0x00000000006c8805 */ /* 0x000fe2000001ff00 */
[----:B------:R-:W-:Y:S01]  /*0720*/  @!P0 CS2R R110, SRZ ;  /* 0x00000000006e8805 */ /* 0x000fe2000001ff00 */
[----:B------:R-:W-:Y:S01]  /*0730*/  @!P0 CS2R R106, SRZ ;  /* 0x00000000006a8805 */ /* 0x000fe2000001ff00 */
[--C-:B------:R-:W-:Y:S01]  /*0740*/  PRMT R145, RZ, 0x5410, R104.reuse ;  /* 0x00005410ff917816 */ /* 0x100fe20000000068 */
[----:B------:R-:W-:Y:S01]  /*0750*/  UIADD3 UR25, UR4, -0x700cb87f, URZ ;  /* 0x8ff3478104197890 */ /* 0x000fe2000fffe03f */
[----:B------:R-:W-:Y:S01]  /*0760*/  PRMT R148, RZ, 0x7610, R104 ;  /* 0x00007610ff947816 */ /* 0x000fe20000000068 */
[----:B------:R-:W-:Y:S01]  /*0770*/  UIADD3 UR26, UR5, -0x695add53, URZ ;  /* 0x96a522ad051a7890 */ /* 0x000fe2000fffe03f */
[--C-:B------:R-:W-:Y:S01]  /*0780*/  PRMT R147, RZ, 0x5410, R105.reuse ;  /* 0x00005410ff937816 */ /* 0x100fe20000000069 */
[----:B------:R-:W-:Y:S01]  /*0790*/  IMAD R155, R155, -0x2daee0ad, RZ ;  /* 0xd2511f539b9b7824 */ /* 0x000fe200078e02ff */
[----:B------:R-:W-:Y:S01]  /*07a0*/  PRMT R150, RZ, 0x7610, R105 ;  /* 0x00007610ff967816 */ /* 0x000fe20000000069 */
[----:B------:R-:W-:Y:S01]  /*07b0*/  IMAD R154, R154, -0x326172a9, RZ ;  /* 0xcd9e8d579a9a7824 */ /* 0x000fe200078e02ff */
[----:B------:R0:W5:Y:S01]  /*07c0*/  LDG.E.128 R48, [R22.64+0x200] ;  /* 0x0002000616307981 */ /* 0x000162000c1e1d00 */
[----:B------:R-:W-:Y:S01]  /*07d0*/  IMAD.HI.U32 R105, R160, -0x326172a9, RZ ;  /* 0xcd9e8d57a0697827 */ /* 0x000fe200078e00ff */
[--C-:B------:R-:W-:Y:S01]  /*07e0*/  PRMT R37, RZ, 0x5410, R18.reuse ;  /* 0x00005410ff257816 */ /* 0x100fe20000000012 */
[----:B------:R-:W-:Y:S01]  /*07f0*/  BSSY B0, `(.L_x_4242) ;  /* 0x0001963000007945 */ /* 0x000fe20003800000 */
[----:B------:R0:W5:Y:S01]  /*0800*/  LDG.E.128 R52, [R22.64+0x400] ;  /* 0x0004000616347981 */ /* 0x000162000c1e1d00 */
[----:B------:R-:W-:Y:S01]  /*0810*/  IMAD.HI.U32 R104, R162, -0x2daee0ad, RZ ;  /* 0xd2511f53a2687827 */ /* 0x000fe200078e00ff */
        /* <DEDUP_REMOVED lines=14> */
[----:B------:R1:W5:Y:S01]  /*0900*/  LDG.E.128 R72, [R2.64] ;  /* 0x0000000602487981 */ /* 0x000362000c1e1d00 */
        /* <DEDUP_REMOVED lines=12> */
[----:B------:R-:W-:Y:S01]  /*09d0*/  PRMT R18, RZ, 0x7610, R11 ;  /* 0x00007610ff127816 */ /* 0x000fe2000000000b */
[----:B------:R-:W-:Y:S01]  /*09e0*/  IMAD R160, R160, -0x326172a9, RZ ;  /* 0xcd9e8d57a0a07824 */ /* 0x000fe200078e02ff */
[--C-:B------:R-:W-:Y:S01]  /*09f0*/  PRMT R25, RZ, 0x5410, R8.reuse ;  /* 0x00005410ff197816 */ /* 0x100fe20000000008 */
[----:B------:R1:W5:Y:S01]  /*0a00*/  LDG.E.128 R92, [R2.64+0xa00] ;  /* 0x000a0006025c7981 */ /* 0x000362000c1e1d00 */
[----:B------:R-:W-:Y:S01]  /*0a10*/  PRMT R24, RZ, 0x7610, R8 ;  /* 0x00007610ff187816 */ /* 0x000fe20000000008 */
[----:B------:R-:W-:Y:S01]  /*0a20*/  IMAD R162, R162, -0x2daee0ad, RZ ;  /* 0xd2511f53a2a27824 */ /* 0x000fe200078e02ff */
[--C-:B0-----:R-:W-:Y:S01]  /*0a30*/  PRMT R23, RZ, 0x5410, R9.reuse ;  /* 0x00005410ff177816 */ /* 0x101fe20000000009 */
[----:B------:R1:W5:Y:S01]  /*0a40*/  LDG.E.128 R96, [R2.64+0xc00] ;  /* 0x000c000602607981 */ /* 0x000362000c1e1d00 */
[----:B------:R-:W-:Y:S01]  /*0a50*/  PRMT R22, RZ, 0x7610, R9 ;  /* 0x00007610ff167816 */ /* 0x000fe20000000009 */
[----:B------:R-:W-:Y:S01]  /*0a60*/  IMAD.MOV.U32 R161, RZ, RZ, RZ ;  /* 0x000000ffffa17224 */ /* 0x000fe200078e00ff */
        /* <DEDUP_REMOVED lines=37> */
[----:B------:R-:W-:Y:S02]  /*0cc0*/  LOP3.LUT R154, R105, UR25, R154, 0x96, !PT ;  /* 0x00000019699a7c12 */ /* 0x000fe4000f8e969a */
[----:B------:R-:W-:-:S02]  /*0cd0*/  LOP3.LUT R155, R104, UR26, R155, 0x96, !PT ;  /* 0x0000001a689b7c12 */ /* 0x000fc4000f8e969b */
[----:B------:R-:W-:Y:S02]  /*0ce0*/  LOP3.LUT R207, R207, 0x3, RZ, 0xc0, !PT ;  /* 0x00000003cfcf7812 */ /* 0x000fe400078ec0ff */
[--C-:B--2---:R-:W-:Y:S02]  /*0cf0*/  PRMT R163, RZ, 0x5410, R116.reuse ;  /* 0x00005410ffa37816 */ /* 0x104fe40000000074 */
[----:B------:R-:W-:Y:S02]  /*0d00*/  PRMT R164, RZ, 0x7610, R116 ;  /* 0x00007610ffa47816 */ /* 0x000fe40000000074 */
[--C-:B------:R-:W-:Y:S02]  /*0d10*/  PRMT R165, RZ, 0x5410, R117.reuse ;  /* 0x00005410ffa57816 */ /* 0x100fe40000000075 */
[----:B------:R-:W-:Y:S02]  /*0d20*/  PRMT R166, RZ, 0x7610, R117 ;  /* 0x00007610ffa67816 */ /* 0x000fe40000000075 */
[----:B------:R-:W-:-:S02]  /*0d30*/  PRMT R167, RZ, 0x5410, R118 ;  /* 0x00005410ffa77816 */ /* 0x000fc40000000076 */
[----:B------:R-:W-:Y:S02]  /*0d40*/  PRMT R168, RZ, 0x7610, R118 ;  /* 0x00007610ffa87816 */ /* 0x000fe40000000076 */
[--C-:B------:R-:W-:Y:S02]  /*0d50*/  PRMT R169, RZ, 0x5410, R119.reuse ;  /* 0x00005410ffa97816 */ /* 0x100fe40000000077 */
[----:B------:R-:W-:Y:S02]  /*0d60*/  PRMT R170, RZ, 0x7610, R119 ;  /* 0x00007610ffaa7816 */ /* 0x000fe40000000077 */
.L_x_4694:
[----:B------:R-:W-:Y:S01]  /*0d70*/  ISETP.NE.U32.AND P1, PT, RZ, c[0x0][0x1c0], PT ;  /* 0x00007000ff007a0c */ /* 0x000fe20003f25070 */
[----:B------:R-:W-:Y:S01]  /*0d80*/  IMAD R108, R159, c[0x0][0x168], RZ ;  /* 0x00005a009f6c7a24 */ /* 0x000fe200078e02ff */
[----:B------:R-:W-:Y:S01]  /*0d90*/  ISETP.NE.U32.AND P0, PT, RZ, c[0x0][0x180], PT ;  /* 0x00006000ff007a0c */ /* 0x000fe20003f05070 */
[----:B------:R-:W-:Y:S01]  /*0da0*/  IMAD.MOV.U32 R129, RZ, RZ, 0x10 ;  /* 0x00000010ff817424 */ /* 0x000fe200078e00ff */
[----:B------:R-:W-:Y:S02]  /*0db0*/  ISETP.NE.AND.EX P1, PT, RZ, c[0x0][0x1c4], PT, P1 ;  /* 0x00007100ff007a0c */ /* 0x000fe40003f25310 */
[----:B------:R-:W-:-:S02]  /*0dc0*/  SHF.R.S32.HI R109, RZ, 0x1f, R108 ;  /* 0x0000001fff6d7819 */ /* 0x000fc4000001146c */
[----:B------:R-:W-:Y:S02]  /*0dd0*/  ISETP.NE.AND.EX P0, PT, RZ, c[0x0][0x184], PT, P0 ;  /* 0x00006100ff007a0c */ /* 0x000fe40003f05300 */
[----:B------:R-:W-:-:S04]  /*0de0*/  LEA.HI R109, R109, R108, RZ, 0x3 ;  /* 0x0000006c6d6d7211 */ /* 0x000fc800078f18ff */
[----:B------:R-:W-:-:S03]  /*0df0*/  LEA.HI.SX32 R172, R109, R42, 0x1d ;  /* 0x0000002a6dac7211 */ /* 0x000fc600078feaff */
[----:B------:R-:W-:-:S04]  /*0e00*/  @P1 IMAD.MOV.U32 R112, RZ, RZ, 0x2 ;  /* 0x00000002ff701424 */ /* 0x000fc800078e00ff */
[----:B------:R-:W-:-:S04]  /*0e10*/  @P1 IMAD.WIDE R112, R159, R112, c[0x0][0x1c0] ;  /* 0x000070009f701625 */ /* 0x000fc800078e0270 */
[CC--:B------:R-:W-:Y:S02]  /*0e20*/  IMAD.WIDE.U32 R108, R172.reuse, R129.reuse, c[0x0][0x170] ;  /* 0x00005c00ac6c7625 */ /* 0x0c0fe400078e0081 */
[----:B------:R-:W2:Y:S02]  /*0e30*/  @P1 LDG.E.U16 R112, [R112.64] ;  /* 0x0000000670701981 */ /* 0x000ea4000c1e1500 */
        /* <DEDUP_REMOVED lines=17> */
.L_x_4244:
[----:B0-----:R-:W-:Y:S02]  /*0f50*/  IMAD.MOV.U32 R120, RZ, RZ, R160 ;  /* 0x000000ffff787224 */ /* 0x001fe400078e00a0 */
.L_x_4245:
[----:B------:R-:W-:Y:S05]  /*0f60*/  BSYNC B1 ;  /* 0x0000000000017941 */ /* 0x000fea0003800000 */
.L_x_4243:
        /* <DEDUP_REMOVED lines=16> */
.L_x_4249:
[----:B------:R-:W-:Y:S05]  /*1070*/  BSYNC B2 ;  /* 0x0000000000027941 */ /* 0x000fea0003800000 */
.L_x_4248:
        /* <DEDUP_REMOVED lines=42> */
[----:B------:R-:W-:Y:S02]  /*1320*/  IMAD.MOV.U32 R162, RZ, RZ, R112 ;  /* 0x000000ffffa27224 */ /* 0x000fe400078e0070 */
[----:B------:R-:W-:Y:S02]  /*1330*/  IMAD.MOV.U32 R117, RZ, RZ, RZ ;  /* 0x000000ffff757224 */ /* 0x000fe400078e00ff */
.L_x_4247:
[----:B------:R-:W-:Y:S05]  /*1340*/  BSYNC B1 ;  /* 0x0000000000017941 */ /* 0x000fea0003800000 */
.L_x_4246:
[----:B------:R-:W0:Y:S01]  /*1350*/  I2F.U32 R113, R120 ;  /* 0x0000007800717306 */ /* 0x000e220000201000 */
[----:B-----5:R-:W-:Y:S01]  /*1360*/  PRMT R115, RZ, 0x5410, R108 ;  /* 0x00005410ff737816 */ /* 0x020fe2000000006c */
[----:B------:R-:W-:Y:S01]  /*1370*/  IMAD.MOV.U32 R176, RZ, RZ, 0x2f800000 ;  /* 0x2f800000ffb07424 */ /* 0x000fe200078e00ff */
[----:B------:R-:W-:Y:S01]  /*1380*/  PRMT R116, RZ, 0x5410, R44 ;  /* 0x00005410ff747816 */ /* 0x000fe2000000002c */
[----:B------:R-:W-:Y:S01]  /*1390*/  BSSY B1, `(.L_x_4250) ;  /* 0x0000016000017945 */ /* 0x000fe20003800000 */
[----:B------:R-:W-:Y:S01]  /*13a0*/  IADD3 R112, R117, 0x1, RZ ;  /* 0x0000000175707810 */ /* 0x000fe20007ffe0ff */
[----:B------:R-:W-:-:S04]  /*13b0*/  FMUL.FTZ R115, R115, R178 ;  /* 0x000000b273737220 */ /* 0x000fc80000410000 */
[----:B------:R-:W-:Y:S02]  /*13c0*/  FMUL.FTZ R115, R115, c[0x0][0x1e8] ;  /* 0x00007a0073737a20 */ /* 0x000fe40000410000 */
[----:B0-----:R-:W-:-:S05]  /*13d0*/  FFMA.FTZ R113, R113, R176, 1.1641532182693481445e-10 ;  /* 0x2f00000071717423 */ /* 0x001fca00000100b0 */
[----:B------:R-:W-:Y:S02]  /*13e0*/  FSETP.GTU.FTZ.AND P1, PT, R113, c[0x0][0x1e4], PT ;  /* 0x0000790071007a0b */ /* 0x000fe40003f3c000 */
[----:B------:R-:W-:Y:S02]  /*13f0*/  @P0 PRMT R113, RZ, 0x5410, R104 ;  /* 0x00005410ff710816 */ /* 0x000fe40000000068 */
[----:B------:R-:W-:Y:S02]  /*1400*/  P2R R124, PR, RZ, 0x2 ;  /* 0x00000002ff7c7803 */ /* 0x000fe40000000000 */
[----:B------:R-:W-:Y:S02]  /*1410*/  FSEL R115, R115, RZ, !P1 ;  /* 0x000000ff73737208 */ /* 0x000fe40004800000 */
[----:B------:R-:W-:-:S03]  /*1420*/  ISETP.NE.AND P1, PT, R117, 0x1, PT ;  /* 0x000000017500780c */ /* 0x000fc60003f25270 */
[----:B------:R-:W-:-:S04]  /*1430*/  FMUL.FTZ R116, R115, R116 ;  /* 0x0000007473747220 */ /* 0x000fc80000410000 */
[----:B------:R-:W-:-:S06]  /*1440*/  @P0 FADD.FTZ R116, R116, R113 ;  /* 0x0000007174740221 */ /* 0x000fcc0000010000 */
        /* <DEDUP_REMOVED lines=9> */
.L_x_4251:
[----:B------:R-:W-:Y:S02]  /*14e0*/  IMAD.MOV.U32 R122, RZ, RZ, R160 ;  /* 0x000000ffff7a7224 */ /* 0x000fe400078e00a0 */
.L_x_4252:
[----:B------:R-:W-:Y:S05]  /*14f0*/  BSYNC B1 ;  /* 0x0000000000017941 */ /* 0x000fea0003800000 */
.L_x_4250:
        /* <DEDUP_REMOVED lines=16> */
.L_x_4256:
[----:B------:R-:W-:Y:S05]  /*1600*/  BSYNC B2 ;  /* 0x0000000000027941 */ /* 0x000fea0003800000 */
.L_x_4255:
        /* <DEDUP_REMOVED lines=40> */
[----:B------:R-:W-:Y:S01]  /*1890*/  MOV R160, R118 ;  /* 0x0000007600a07202 */ /* 0x000fe20000000f00 */
[----:B------:R-:W-:Y:S01]  /*18a0*/  IMAD.MOV.U32 R162, RZ, RZ, R114 ;  /* 0x000000ffffa27224 */ /* 0x000fe200078e0072 */
[----:B------:R-:W-:Y:S01]  /*18b0*/  LOP3.LUT R155, R115, UR26, R112, 0x96, !PT ;  /* 0x0000001a739b7c12 */ /* 0x000fe2000f8e9670 */
[----:B------:R-:W-:Y:S02]  /*18c0*/  IMAD.MOV.U32 R112, RZ, RZ, RZ ;  /* 0x000000ffff707224 */ /* 0x000fe400078e00ff */
.L_x_4254:
[----:B------:R-:W-:Y:S05]  /*18d0*/  BSYNC B1 ;  /* 0x0000000000017941 */ /* 0x000fea0003800000 */
.L_x_4253:
[----:B------:R-:W0:Y:S01]  /*18e0*/  I2F.U32 R113, R122 ;  /* 0x0000007a00717306 */ /* 0x000e220000201000 */
[----:B------:R-:W-:Y:S01]  /*18f0*/  PRMT R115, RZ, 0x7610, R108 ;  /* 0x00007610ff737816 */ /* 0x000fe2000000006c */
[----:B------:R-:W-:Y:S01]  /*1900*/  BSSY B1, `(.L_x_4257) ;  /* 0x0000017000017945 */ /* 0x000fe20003800000 */
[----:B------:R-:W-:Y:S02]  /*1910*/  PRMT R108, RZ, 0x7610, R44 ;  /* 0x00007610ff6c7816 */ /* 0x000fe4000000002c */
[----:B------:R-:W-:Y:S01]  /*1920*/  IADD3 R114, R112, 0x1, RZ ;  /* 0x0000000170727810 */ /* 0x000fe20007ffe0ff */
[----:B------:R-:W-:-:S04]  /*1930*/  FMUL.FTZ R115, R115, R178 ;  /* 0x000000b273737220 */ /* 0x000fc80000410000 */
[----:B------:R-:W-:Y:S02]  /*1940*/  FMUL.FTZ R115, R115, c[0x0][0x1e8] ;  /* 0x00007a0073737a20 */ /* 0x000fe40000410000 */
[----:B0-----:R-:W-:-:S05]  /*1950*/  FFMA.FTZ R113, R113, R176, 1.1641532182693481445e-10 ;  /* 0x2f00000071717423 */ /* 0x001fca00000100b0 */
[----:B------:R-:W-:-:S04]  /*1960*/  FSETP.GTU.FTZ.AND P1, PT, R113, c[0x0][0x1e4], PT ;  /* 0x0000790071007a0b */ /* 0x000fc80003f3c000 */
[----:B------:R-:W-:Y:S02]  /*1970*/  P2R R126, PR, RZ, 0x2 ;  /* 0x00000002ff7e7803 */ /* 0x000fe40000000000 */
        /* <DEDUP_REMOVED lines=14> */
.L_x_4258:
[----:B------:R-:W-:Y:S02]  /*1a60*/  MOV R108, R160 ;  /* 0x000000a0006c7202 */ /* 0x000fe40000000f00 */
.L_x_4259:
[----:B------:R-:W-:Y:S05]  /*1a70*/  BSYNC B1 ;  /* 0x0000000000017941 */ /* 0x000fea0003800000 */
.L_x_4257:
        /* <DEDUP_REMOVED lines=16> */
.L_x_4263:
[----:B------:R-:W-:Y:S05]  /*1b80*/  BSYNC B2 ;  /* 0x0000000000027941 */ /* 0x000fea0003800000 */
.L_x_4262:
        /* <DEDUP_REMOVED lines=42> */
[----:B------:R-:W-:Y:S01]  /*1e30*/  HFMA2.MMA R114, -RZ, RZ, 0, 0 ;  /* 0x00000000ff727435 */ /* 0x000fe200000001ff */
[----:B------:R-:W-:-:S05]  /*1e40*/  IMAD.MOV.U32 R162, RZ, RZ, R112 ;  /* 0x000000ffffa27224 */ /* 0x000fca00078e0070 */
.L_x_4261:
[----:B------:R-:W-:Y:S05]  /*1e50*/  BSYNC B1 ;  /* 0x0000000000017941 */ /* 0x000fea0003800000 */
.L_x_4260:
[----:B------:R0:W1:Y:S01]  /*1e60*/  I2F.U32 R113, R108 ;  /* 0x0000006c00717306 */ /* 0x0000620000201000 */
[----:B------:R-:W-:Y:S01]  /*1e70*/  PRMT R115, RZ, 0x5410, R109 ;  /* 0x00005410ff737816 */ /* 0x000fe2000000006d */
[----:B------:R-:W-:Y:S01]  /*1e80*/  BSSY B1, `(.L_x_4264) ;  /* 0x0000016000017945 */ /* 0x000fe20003800000 */
[C---:B------:R-:W-:Y:S02]  /*1e90*/  ISETP.NE.AND P2, PT, R114.reuse, 0x1, PT ;  /* 0x000000017200780c */ /* 0x040fe40003f45270 */
[----:B------:R-:W-:Y:S01]  /*1ea0*/  IADD3 R112, R114, 0x1, RZ ;  /* 0x0000000172707810 */ /* 0x000fe20007ffe0ff */
[----:B------:R-:W-:Y:S01]  /*1eb0*/  FMUL.FTZ R115, R115, R178 ;  /* 0x000000b273737220 */ /* 0x000fe20000410000 */
[----:B0-----:R-:W-:-:S03]  /*1ec0*/  PRMT R108, RZ, 0x5410, R45 ;  /* 0x00005410ff6c7816 */ /* 0x001fc6000000002d */
[----:B------:R-:W-:Y:S02]  /*1ed0*/  FMUL.FTZ R115, R115, c[0x0][0x1e8] ;  /* 0x00007a0073737a20 */ /* 0x000fe40000410000 */
[----:B-1----:R-:W-:-:S05]  /*1ee0*/  FFMA.FTZ R113, R113, R176, 1.1641532182693481445e-10 ;  /* 0x2f00000071717423 */ /* 0x002fca00000100b0 */
[----:B------:R-:W-:-:S04]  /*1ef0*/  FSETP.GTU.FTZ.AND P1, PT, R113, c[0x0][0x1e4], PT ;  /* 0x0000790071007a0b */ /* 0x000fc80003f3c000 */
        /* <DEDUP_REMOVED lines=13> */
.L_x_4265:
[----:B------:R-:W-:Y:S02]  /*1fd0*/  IMAD.MOV.U32 R108, RZ, RZ, R160 ;  /* 0x000000ffff6c7224 */ /* 0x000fe400078e00a0 */
.L_x_4266:
[----:B------:R-:W-:Y:S05]  /*1fe0*/  BSYNC B1 ;  /* 0x0000000000017941 */ /* 0x000fea0003800000 */
.L_x_4264:
        /* <DEDUP_REMOVED lines=16> */
.L_x_4270:
[----:B------:R-:W-:Y:S05]  /*20f0*/  BSYNC B2 ;  /* 0x0000000000027941 */ /* 0x000fea0003800000 */
.L_x_4269:
        /* <DEDUP_REMOVED lines=44> */
.L_x_4268:
[----:B------:R-:W-:Y:S05]  /*23c0*/  BSYNC B1 ;  /* 0x0000000000017941 */ /* 0x000fea0003800000 */
.L_x_4267:
[----:B------:R0:W1:Y:S01]  /*23d0*/  I2F.U32 R113, R108 ;  /* 0x0000006c00717306 */ /* 0x0000620000201000 */
[----:B------:R-:W-:Y:S01]  /*23e0*/  PRMT R109, RZ, 0x7610, R109 ;  /* 0x00007610ff6d7816 */ /* 0x000fe2000000006d */
[----:B------:R-:W-:Y:S01]  /*23f0*/  BSSY B1, `(.L_x_4271) ;  /* 0x0000016000017945 */ /* 0x000fe20003800000 */
[C---:B------:R-:W-:Y:S02]  /*2400*/  ISETP.NE.AND P3, PT, R112.reuse, 0x1, PT ;  /* 0x000000017000780c */ /* 0x040fe40003f65270 */
[----:B------:R-:W-:Y:S01]  /*2410*/  PRMT R122, RZ, 0x7610, R45 ;  /* 0x00007610ff7a7816 */ /* 0x000fe2000000002d */
[----:B------:R-:W-:Y:S01]  /*2420*/  FMUL.FTZ R109, R109, R178 ;  /* 0x000000b26d6d7220 */ /* 0x000fe20000410000 */
[----:B0-----:R-:W-:-:S03]  /*2430*/  IADD3 R108, R112, 0x1, RZ ;  /* 0x00000001706c7810 */ /* 0x001fc60007ffe0ff */
        /* <DEDUP_REMOVED lines=16> */
.L_x_4272:
[----:B------:R-:W-:Y:S02]  /*2540*/  IMAD.MOV.U32 R123, RZ, RZ, R160 ;  /* 0x000000ffff7b7224 */ /* 0x000fe400078e00a0 */
.L_x_4273:
[----:B------:R-:W-:Y:S05]  /*2550*/  BSYNC B1 ;  /* 0x0000000000017941 */ /* 0x000fea0003800000 */
.L_x_4271:
        /* <DEDUP_REMOVED lines=16> */
.L_x_4277:
[----:B------:R-:W-:Y:S05]  /*2660*/  BSYNC B2 ;  /* 0x0000000000027941 */ /* 0x000fea0003800000 */
.L_x_4276:
        /* <DEDUP_REMOVED lines=44> */
.L_x_4275:
[----:B------:R-:W-:Y:S05]  /*2930*/  BSYNC B1 ;  /* 0x0000000000017941 */ /* 0x000fea0003800000 */
.L_x_4274:
[----:B------:R-:W0:Y:S01]  /*2940*/  I2F.U32 R109, R123 ;  /* 0x0000007b006d7306 */ /* 0x000e220000201000 */
[----:B------:R-:W-:Y:S01]  /*2950*/  PRMT R113, RZ, 0x5410, R110 ;  /* 0x00005410ff717816 */ /* 0x000fe2000000006e */
[----:B------:R-:W-:Y:S01]  /*2960*/  BSSY B1, `(.L_x_4278) ;  /* 0x0000016000017945 */ /* 0x000fe20003800000 */
[C---:B------:R-:W-:Y:S02]  /*2970*/  ISETP.NE.AND P4, PT, R108.reuse, 0x1, PT ;  /* 0x000000016c00780c */ /* 0x040fe40003f85270 */
[----:B------:R-:W-:Y:S01]  /*2980*/  PRMT R118, RZ, 0x5410, R46 ;  /* 0x00005410ff767816 */ /* 0x000fe2000000002e */
[----:B------:R-:W-:Y:S01]  /*2990*/  FMUL.FTZ R113, R113, R178 ;  /* 0x000000b271717220 */ /* 0x000fe20000410000 */
[----:B------:R-:W-:-:S03]  /*29a0*/  IADD3 R112, R108, 0x1, RZ ;  /* 0x000000016c707810 */ /* 0x000fc60007ffe0ff */
        /* <DEDUP_REMOVED lines=16> */
.L_x_4279:
[----:B------:R-:W-:Y:S02]  /*2ab0*/  MOV R123, R160 ;  /* 0x000000a0007b7202 */ /* 0x000fe40000000f00 */
.L_x_4280:
[----:B------:R-:W-:Y:S05]  /*2ac0*/  BSYNC B1 ;  /* 0x0000000000017941 */ /* 0x000fea0003800000 */
.L_x_4278:
        /* <DEDUP_REMOVED lines=16> */
.L_x_4284:
[----:B------:R-:W-:Y:S05]  /*2bd0*/  BSYNC B2 ;  /* 0x0000000000027941 */ /* 0x000fea0003800000 */
.L_x_4283:
        /* <DEDUP_REMOVED lines=44> */
.L_x_4282:
[----:B------:R-:W-:Y:S05]  /*2ea0*/  BSYNC B1 ;  /* 0x0000000000017941 */ /* 0x000fea0003800000 */
.L_x_4281:
[----:B------:R-:W0:Y:S01]  /*2eb0*/  I2F.U32 R109, R123 ;  /* 0x0000007b006d7306 */ /* 0x000e220000201000 */
[----:B------:R-:W-:Y:S01]  /*2ec0*/  PRMT R113, RZ, 0x7610, R110 ;  /* 0x00007610ff717816 */ /* 0x000fe2000000006e */
[----:B------:R-:W-:Y:S01]  /*2ed0*/  BSSY B1, `(.L_x_4285) ;  /* 0x0000016000017945 */ /* 0x000fe20003800000 */
[----:B------:R-:W-:Y:S02]  /*2ee0*/  ISETP.NE.AND P5, PT, R112, 0x1, PT ;  /* 0x000000017000780c */ /* 0x000fe40003fa5270 */
[----:B------:R-:W-:Y:S01]  /*2ef0*/  PRMT R108, RZ, 0x7610, R46 ;  /* 0x00007610ff6c7816 */ /* 0x000fe2000000002e */
[----:B------:R-:W-:-:S04]  /*2f00*/  FMUL.FTZ R113, R113, R178 ;  /* 0x000000b271717220 */ /* 0x000fc80000410000 */
[----:B------:R-:W-:Y:S02]  /*2f10*/  FMUL.FTZ R113, R113, c[0x0][0x1e8] ;  /* 0x00007a0071717a20 */ /* 0x000fe40000410000 */
[----:B0-----:R-:W-:-:S05]  /*2f20*/  FFMA.FTZ R109, R109, R176, 1.1641532182693481445e-10 ;  /* 0x2f0000006d6d7423 */ /* 0x001fca00000100b0 */
[----:B------:R-:W-:Y:S02]  /*2f30*/  FSETP.GTU.FTZ.AND P4, PT, R109, c[0x0][0x1e4], PT ;  /* 0x000079006d007a0b */ /* 0x000fe40003f9c000 */
[----:B------:R-:W-:Y:S02]  /*2f40*/  IADD3 R109, R112, 0x1, RZ ;  /* 0x00000001706d7810 */ /* 0x000fe40007ffe0ff */
        /* <DEDUP_REMOVED lines=13> */
.L_x_4286:
[----:B------:R-:W-:Y:S02]  /*3020*/  IMAD.MOV.U32 R110, RZ, RZ, R160 ;  /* 0x000000ffff6e7224 */ /* 0x000fe400078e00a0 */
.L_x_4287:
[----:B------:R-:W-:Y:S05]  /*3030*/  BSYNC B1 ;  /* 0x0000000000017941 */ /* 0x000fea0003800000 */
.L_x_4285:
        /* <DEDUP_REMOVED lines=16> */
.L_x_4291:
[----:B------:R-:W-:Y:S05]  /*3140*/  BSYNC B2 ;  /* 0x0000000000027941 */ /* 0x000fea0003800000 */
.L_x_4290:
        /* <DEDUP_REMOVED lines=44> */
.L_x_4289:
[----:B------:R-:W-:Y:S05]  /*3410*/  BSYNC B1 ;  /* 0x0000000000017941 */ /* 0x000fea0003800000 */
.L_x_4288:
[----:B------:R-:W0:Y:S01]  /*3420*/  I2F.U32 R113, R110 ;  /* 0x0000006e00717306 */ /* 0x000e220000201000 */
[----:B------:R-:W-:Y:S01]  /*3430*/  PRMT R115, RZ, 0x5410, R111 ;  /* 0x00005410ff737816 */ /* 0x000fe2000000006f */
[----:B------:R-:W-:Y:S01]  /*3440*/  BSSY B1, `(.L_x_4292) ;  /* 0x0000016000017945 */ /* 0x000fe20003800000 */
[----:B------:R-:W-:Y:S02]  /*3450*/  ISETP.NE.AND P6, PT, R109, 0x1, PT ;  /* 0x000000016d00780c */ /* 0x000fe40003fc5270 */
[----:B------:R-:W-:Y:S01]  /*3460*/  PRMT R108, RZ, 0x5410, R47 ;  /* 0x00005410ff6c7816 */ /* 0x000fe2000000002f */
[----:B------:R-:W-:Y:S01]  /*3470*/  FMUL.FTZ R115, R115, R178 ;  /* 0x000000b273737220 */ /* 0x000fe20000410000 */
[----:B------:R-:W-:-:S03]  /*3480*/  IADD3 R128, R109, 0x1, RZ ;  /* 0x000000016d807810 */ /* 0x000fc60007ffe0ff */
[----:B------:R-:W-:Y:S02]  /*3490*/  FMUL.FTZ R115, R115, c[0x0][0x1e8] ;  /* 0x00007a0073737a20 */ /* 0x000fe40000410000 */
[----:B0-----:R-:W-:-:S05]  /*34a0*/  FFMA.FTZ R113, R113, R176, 1.1641532182693481445e-10 ;  /* 0x2f00000071717423 */ /* 0x001fca00000100b0 */
        /* <DEDUP_REMOVED lines=14> */
.L_x_4293:
[----:B------:R-:W-:Y:S02]  /*3590*/  IMAD.MOV.U32 R110, RZ, RZ, R160 ;  /* 0x000000ffff6e7224 */ /* 0x000fe400078e00a0 */
.L_x_4294:
[----:B------:R-:W-:Y:S05]  /*35a0*/  BSYNC B1 ;  /* 0x0000000000017941 */ /* 0x000fea0003800000 */
.L_x_4292:
        /* <DEDUP_REMOVED lines=18> */
.L_x_4298:
[----:B------:R-:W-:Y:S05]  /*36d0*/  BSYNC B2 ;  /* 0x0000000000027941 */ /* 0x000fea0003800000 */
.L_x_4297:
        /* <DEDUP_REMOVED lines=8> */
[----:B------:R-:W-:Y:S01]  /*3760*/  IMAD.MOV.U32 R128, RZ, RZ, RZ ;  /* 0x000000ffff807224 */ /* 0x000fe200078e00ff */
        /* <DEDUP_REMOVED lines=34> */
[----:B------:R-:W-:Y:S02]  /*3990*/  LOP3.LUT R155, R109, UR26, R112, 0x96, !PT ;  /* 0x0000001a6d9b7c12 */ /* 0x000fe4000f8e9670 */
.L_x_4296:
[----:B------:R-:W-:Y:S05]  /*39a0*/  BSYNC B1 ;  /* 0x0000000000017941 */ /* 0x000fea0003800000 */
.L_x_4295:
[----:B------:R-:W0:Y:S01]  /*39b0*/  I2F.U32 R109, R110 ;  /* 0x0000006e006d7306 */ /* 0x000e220000201000 */
[----:B------:R-:W-:Y:S01]  /*39c0*/  PRMT R111, RZ, 0x7610, R111 ;  /* 0x00007610ff6f7816 */ /* 0x000fe2000000006f */
[----:B------:R-:W-:Y:S01]  /*39d0*/  IMAD.WIDE.U32 R180, R172, R129, c[0x0][0x188] ;  /* 0x00006200acb47625 */ /* 0x000fe200078e0081 */
[----:B------:R-:W-:Y:S02]  /*39e0*/  SEL R120, RZ, 0x10000, P5 ;  /* 0x00010000ff787807 */ /* 0x000fe40002800000 */
[----:B------:R-:W-:Y:S01]  /*39f0*/  ISETP.NE.AND P5, PT, R126, RZ, PT ;  /* 0x000000ff7e00720c */ /* 0x000fe20003fa5270 */
[----:B------:R-:W-:Y:S01]  /*3a00*/  FMUL.FTZ R111, R111, R178 ;  /* 0x000000b26f6f7220 */ /* 0x000fe20000410000 */
[----:B------:R-:W-:-:S02]  /*3a10*/  SEL R112, RZ, 0x1, P2 ;  /* 0x00000001ff707807 */ /* 0x000fc40001000000 */
[----:B------:R-:W-:Y:S01]  /*3a20*/  SEL R108, RZ, 0x1, P1 ;  /* 0x00000001ff6c7807 */ /* 0x000fe20000800000 */
[----:B------:R-:W-:Y:S01]  /*3a30*/  FMUL.FTZ R114, R111, c[0x0][0x1e8] ;  /* 0x00007a006f727a20 */ /* 0x000fe20000410000 */
[----:B------:R-:W-:Y:S01]  /*3a40*/  SEL R127, RZ, 0x100, P4 ;  /* 0x00000100ff7f7807 */ /* 0x000fe20002000000 */
[----:B------:R-:W-:Y:S01]  /*3a50*/  IMAD.WIDE.U32 R112, R112, 0x1000000, RZ ;  /* 0x0100000070707825 */ /* 0x000fe200078e00ff */
[----:B------:R-:W-:Y:S02]  /*3a60*/  ISETP.NE.AND P6, PT, R124, RZ, PT ;  /* 0x000000ff7c00720c */ /* 0x000fe40003fc5270 */
[----:B------:R-:W-:Y:S01]  /*3a70*/  IADD3 R182, R172, 0x20, RZ ;  /* 0x00000020acb67810 */ /* 0x000fe20007ffe0ff */
[----:B0-----:R-:W-:Y:S01]  /*3a80*/  FFMA.FTZ R109, R109, R176, 1.1641532182693481445e-10 ;  /* 0x2f0000006d6d7423 */ /* 0x001fe200000100b0 */
[----:B------:R-:W-:Y:S01]  /*3a90*/  SEL R121, RZ, 0x1, P6 ;  /* 0x00000001ff797807 */ /* 0x000fe20003000000 */
[----:B------:R-:W-:-:S03]  /*3aa0*/  IMAD.WIDE.U32 R110, R108, 0x10000, RZ ;  /* 0x000100006c6e7825 */ /* 0x000fc600078e00ff */
[----:B------:R-:W-:Y:S01]  /*3ab0*/  FSETP.GTU.FTZ.AND P2, PT, R109, c[0x0][0x1e4], PT ;  /* 0x000079006d007a0b */ /* 0x000fe20003f5c000 */
[----:B------:R-:W-:Y:S01]  /*3ac0*/  @P0 IMAD.WIDE.U32 R130, R182, R129, c[0x0][0x180] ;  /* 0x00006000b6820625 */ /* 0x000fe200078e0081 */
[----:B------:R-:W-:Y:S02]  /*3ad0*/  SEL R109, RZ, 0x1, P5 ;  /* 0x00000001ff6d7807 */ /* 0x000fe40002800000 */
[----:B------:R-:W-:Y:S02]  /*3ae0*/  SEL R115, RZ, 0x1000000, P2 ;  /* 0x01000000ff737807 */ /* 0x000fe40001000000 */
[----:B------:R-:W-:Y:S01]  /*3af0*/  FSEL R114, R114, RZ, !P2 ;  /* 0x000000ff72727208 */ /* 0x000fe20005000000 */
[----:B------:R-:W-:Y:S01]  /*3b00*/  IMAD.WIDE.U32 R108, R109, 0x100, RZ ;  /* 0x000001006d6c7825 */ /* 0x000fe200078e00ff */
[----:B------:R-:W-:Y:S02]  /*3b10*/  LOP3.LUT R127, R127, R115, R120, 0xfe, !PT ;  /* 0x000000737f7f7212 */ /* 0x000fe400078efe78 */
[----:B------:R-:W-:-:S02]  /*3b20*/  PRMT R115, RZ, 0x7610, R47 ;  /* 0x00007610ff737816 */ /* 0x000fc4000000002f */
[----:B------:R-:W-:Y:S02]  /*3b30*/  LOP3.LUT R120, R108, R112, R110, 0xfe, !PT ;  /* 0x000000706c787212 */ /* 0x000fe400078efe6e */
[----:B------:R-:W-:Y:S01]  /*3b40*/  SEL R112, RZ, 0x1, P3 ;  /* 0x00000001ff707807 */ /* 0x000fe20001800000 */
[----:B------:R-:W-:Y:S01]  /*3b50*/  FMUL.FTZ R124, R114, R115 ;  /* 0x00000073727c7220 */ /* 0x000fe20000410000 */
[----:B------:R-:W-:Y:S02]  /*3b60*/  LOP3.LUT R120, R120, R121, RZ, 0xfc, !PT ;  /* 0x0000007978787212 */ /* 0x000fe400078efcff */
[----:B------:R-:W-:Y:S01]  /*3b70*/  LOP3.LUT R121, R113, R127, R112, 0xfe, !PT ;  /* 0x0000007f71797212 */ /* 0x000fe200078efe70 */
[----:B------:R-:W-:Y:S01]  /*3b80*/  IMAD.MOV.U32 R127, RZ, RZ, 0x8 ;  /* 0x00000008ff7f7424 */ /* 0x000fe200078e00ff */
[----:B------:R-:W-:Y:S02]  /*3b90*/  @P0 PRMT R113, RZ, 0x7610, R107 ;  /* 0x00007610ff710816 */ /* 0x000fe4000000006b */
[----:B------:R-:W-:Y:S01]  /*3ba0*/  F2FP.BF16.PACK_AB R114, R125, R118 ;  /* 0x000000767d72723e */ /* 0x000fe200000010ff */
[----:B------:R-:W-:Y:S01]  /*3bb0*/  IMAD.WIDE.U32 R174, R172, R127, c[0x0][0x190] ;  /* 0x00006400acae7625 */ /* 0x000fe200078e007f */
[----:B------:R-:W-:-:S02]  /*3bc0*/  F2FP.BF16.PACK_AB R112, R119, R116 ;  /* 0x000000747770723e */ /* 0x000fc400000010ff */
[----:B------:R-:W-:Y:S01]  /*3bd0*/  LOP3.LUT R121, R109, R121, R111, 0xfe, !PT ;  /* 0x000000796d797212 */ /* 0x000fe200078efe6f */
[----:B------:R-:W-:Y:S01]  /*3be0*/  @P0 FADD.FTZ R124, R124, R113 ;  /* 0x000000717c7c0221 */ /* 0x000fe20000010000 */
[----:B------:R-:W-:Y:S01]  /*3bf0*/  F2FP.BF16.PACK_AB R113, R122, R117 ;  /* 0x000000757a71723e */ /* 0x000fe200000010ff */
[----:B------:R-:W-:-:S03]  /*3c00*/  IMAD.WIDE.U32 R108, R182, R129, c[0x0][0x170] ;  /* 0x00005c00b66c7625 */ /* 0x000fc600078e0081 */
[----:B------:R-:W-:-:S05]  /*3c10*/  F2FP.BF16.PACK_AB R115, R124, R123 ;  /* 0x0000007b7c73723e */ /* 0x000fca00000010ff */
        /* <DEDUP_REMOVED lines=14> */
[----:B------:R-:W-:Y:S01]  /*3d00*/  MOV R174, R162 ;  /* 0x000000a200ae7202 */ /* 0x000fe20000000f00 */
[----:B------:R-:W-:Y:S05]  /*3d10*/  BRA `(.L_x_4301) ;  /* 0x0000001000007947 */ /* 0x000fea0003800000 */
.L_x_4300:
[----:B0-----:R-:W-:Y:S02]  /*3d20*/  IMAD.MOV.U32 R174, RZ, RZ, R160 ;  /* 0x000000ffffae7224 */ /* 0x001fe400078e00a0 */
.L_x_4301:
[----:B------:R-:W-:Y:S05]  /*3d30*/  BSYNC B1 ;  /* 0x0000000000017941 */ /* 0x000fea0003800000 */
.L_x_4299:
        /* <DEDUP_REMOVED lines=16> */
.L_x_4305:
[----:B------:R-:W-:Y:S05]  /*3e40*/  BSYNC B2 ;  /* 0x0000000000027941 */ /* 0x000fea0003800000 */
.L_x_4304:
        /* <DEDUP_REMOVED lines=43> */
[----:B------:R-:W-:Y:S02]  /*4100*/  MOV R162, R112 ;  /* 0x0000007000a27202 */ /* 0x000fe40000000f00 */
.L_x_4303:
[----:B------:R-:W-:Y:S05]  /*4110*/  BSYNC B1 ;  /* 0x0000000000017941 */ /* 0x000fea0003800000 */
.L_x_4302:
[----:B------:R-:W0:Y:S01]  /*4120*/  I2F.U32 R113, R174 ;  /* 0x000000ae00717306 */ /* 0x000e220000201000 */
[----:B-----5:R-:W-:Y:S01]  /*4130*/  PRMT R115, RZ, 0x5410, R108 ;  /* 0x00005410ff737816 */ /* 0x020fe2000000006c */
[----:B------:R-:W-:Y:S01]  /*4140*/  BSSY B1, `(.L_x_4306) ;  /* 0x0000017000017945 */ /* 0x000fe20003800000 */
[----:B------:R-:W-:Y:S02]  /*4150*/  PRMT R126, RZ, 0x5410, R48 ;  /* 0x00005410ff7e7816 */ /* 0x000fe40000000030 */
        /* <DEDUP_REMOVED lines=20> */
.L_x_4307:
[----:B------:R-:W-:Y:S02]  /*42a0*/  IMAD.MOV.U32 R128, RZ, RZ, R160 ;  /* 0x000000ffff807224 */ /* 0x000fe400078e00a0 */
.L_x_4308:
[----:B------:R-:W-:Y:S05]  /*42b0*/  BSYNC B1 ;  /* 0x0000000000017941 */ /* 0x000fea0003800000 */
.L_x_4306:
        /* <DEDUP_REMOVED lines=16> */
.L_x_4312:
[----:B------:R-:W-:Y:S05]  /*43c0*/  BSYNC B2 ;  /* 0x0000000000027941 */ /* 0x000fea0003800000 */
.L_x_4311:
        /* <DEDUP_REMOVED lines=44> */
.L_x_4310:
[----:B------:R-:W-:Y:S05]  /*4690*/  BSYNC B1 ;  /* 0x0000000000017941 */ /* 0x000fea0003800000 */
.L_x_4309:
        /* <DEDUP_REMOVED lines=24> */
.L_x_4314:
[----:B------:R-:W-:Y:S02]  /*4820*/  IMAD.MOV.U32 R108, RZ, RZ, R160 ;  /* 0x000000ffff6c7224 */ /* 0x000fe400078e00a0 */
.L_x_4315:
[----:B------:R-:W-:Y:S05]  /*4830*/  BSYNC B1 ;  /* 0x0000000000017941 */ /* 0x000fea0003800000 */
.L_x_4313:
        /* <DEDUP_REMOVED lines=16> */
.L_x_4319:
[----:B------:R-:W-:Y:S05]  /*4940*/  BSYNC B2 ;  /* 0x0000000000027941 */ /* 0x000fea0003800000 */
.L_x_4318:
        /* <DEDUP_REMOVED lines=44> */
.L_x_4317:
[----:B------:R-:W-:Y:S05]  /*4c10*/  BSYNC B1 ;  /* 0x0000000000017941 */ /* 0x000fea0003800000 */
.L_x_4316:
        /* <DEDUP_REMOVED lines=23> */
.L_x_4321:
[----:B------:R-:W-:Y:S02]  /*4d90*/  IMAD.MOV.U32 R108, RZ, RZ, R160 ;  /* 0x000000ffff6c7224 */ /* 0x000fe400078e00a0 */
.L_x_4322:
[----:B------:R-:W-:Y:S05]  /*4da0*/  BSYNC B1 ;  /* 0x0000000000017941 */ /* 0x000fea0003800000 */
.L_x_4320:
        /* <DEDUP_REMOVED lines=16> */
.L_x_4326:
[----:B------:R-:W-:Y:S05]  /*4eb0*/  BSYNC B2 ;  /* 0x0000000000027941 */ /* 0x000fea0003800000 */
.L_x_4325:
        /* <DEDUP_REMOVED lines=41> */
[----:B------:R-:W-:Y:S01]  /*5150*/  MOV R162, R112 ;  /* 0x0000007000a27202 */ /* 0x000fe20000000f00 */
[----:B------:R-:W-:Y:S01]  /*5160*/  IMAD.MOV.U32 R112, RZ, RZ, RZ ;  /* 0x000000ffff707224 */ /* 0x000fe200078e00ff */
[----:B------:R-:W-:Y:S02]  /*5170*/  LOP3.LUT R155, R113, UR26, R114, 0x96, !PT ;  /* 0x0000001a719b7c12 */ /* 0x000fe4000f8e9672 */
.L_x_4324:
[----:B------:R-:W-:Y:S05]  /*5180*/  BSYNC B1 ;  /* 0x0000000000017941 */ /* 0x000fea0003800000 */
.L_x_4323:
        /* <DEDUP_REMOVED lines=23> */
.L_x_4328:
[----:B------:R-:W-:Y:S02]  /*5300*/  IMAD.MOV.U32 R174, RZ, RZ, R160 ;  /* 0x000000ffffae7224 */ /* 0x000fe400078e00a0 */
.L_x_4329:
[----:B------:R-:W-:Y:S05]  /*5310*/  BSYNC B1 ;  /* 0x0000000000017941 */ /* 0x000fea0003800000 */
.L_x_4327:
        /* <DEDUP_REMOVED lines=16> */
.L_x_4333:
[----:B------:R-:W-:Y:S05]  /*5420*/  BSYNC B2 ;  /* 0x0000000000027941 */ /* 0x000fea0003800000 */
.L_x_4332:
        /* <DEDUP_REMOVED lines=44> */
.L_x_4331:
[----:B------:R-:W-:Y:S05]  /*56f0*/  BSYNC B1 ;  /* 0x0000000000017941 */ /* 0x000fea0003800000 */
.L_x_4330:
        /* <DEDUP_REMOVED lines=23> */
.L_x_4335:
[----:B------:R-:W-:Y:S02]  /*5870*/  IMAD.MOV.U32 R174, RZ, RZ, R160 ;  /* 0x000000ffffae7224 */ /* 0x000fe400078e00a0 */
.L_x_4336:
[----:B------:R-:W-:Y:S05]  /*5880*/  BSYNC B1 ;  /* 0x0000000000017941 */ /* 0x000fea0003800000 */
.L_x_4334:
        /* <DEDUP_REMOVED lines=16> */
.L_x_4340:
[----:B------:R-:W-:Y:S05]  /*5990*/  BSYNC B2 ;  /* 0x0000000000027941 */ /* 0x000fea0003800000 */
.L_x_4339:
        /* <DEDUP_REMOVED lines=44> */
.L_x_4338:
[----:B------:R-:W-:Y:S05]  /*5c60*/  BSYNC B1 ;  /* 0x0000000000017941 */ /* 0x000fea0003800000 */
.L_x_4337:
[----:B------:R-:W0:Y:S01]  /*5c70*/  I2F.U32 R109, R174 ;  /* 0x000000ae006d7306 */ /* 0x000e220000201000 */
[----:B------:R-:W-:Y:S01]  /*5c80*/  PRMT R113, RZ, 0x7610, R110 ;  /* 0x00007610ff717816 */ /* 0x000fe2000000006e */
[----:B------:R-:W-:Y:S01]  /*5c90*/  BSSY B1, `(.L_x_4341) ;  /* 0x0000016000017945 */ /* 0x000fe20003800000 */
[----:B------:R-:W-:Y:S02]  /*5ca0*/  ISETP.NE.AND P5, PT, R112, 0x1, PT ;  /* 0x000000017000780c */ /* 0x000fe40003fa5270 */
[----:B------:R-:W-:Y:S01]  /*5cb0*/  PRMT R108, RZ, 0x7610, R50 ;  /* 0x00007610ff6c7816 */ /* 0x000fe20000000032 */
[----:B------:R-:W-:Y:S01]  /*5cc0*/  FMUL.FTZ R113, R113, R178 ;  /* 0x000000b271717220 */ /* 0x000fe20000410000 */
[----:B------:R-:W-:-:S03]  /*5cd0*/  @P0 PRMT R110, RZ, 0x7610, R106 ;  /* 0x00007610ff6e0816 */ /* 0x000fc6000000006a */
[----:B------:R-:W-:Y:S02]  /*5ce0*/  FMUL.FTZ R113, R113, c[0x0][0x1e8] ;  /* 0x00007a0071717a20 */ /* 0x000fe40000410000 */
[----:B0-----:R-:W-:-:S05]  /*5cf0*/  FFMA.FTZ R109, R109, R176, 1.1641532182693481445e-10 ;  /* 0x2f0000006d6d7423 */ /* 0x001fca00000100b0 */
[----:B------:R-:W-:-:S04]  /*5d00*/  FSETP.GTU.FTZ.AND P4, PT, R109, c[0x0][0x1e4], PT ;  /* 0x000079006d007a0b */ /* 0x000fc80003f9c000 */
[----:B------:R-:W-:-:S05]  /*5d10*/  FSEL R113, R113, RZ, !P4 ;  /* 0x000000ff71717208 */ /* 0x000fca0006000000 */
[----:B------:R-:W-:Y:S01]  /*5d20*/  FMUL.FTZ R175, R113, R108 ;  /* 0x0000006c71af7220 */ /* 0x000fe20000410000 */
        /* <DEDUP_REMOVED lines=11> */
.L_x_4342:
[----:B------:R-:W-:Y:S02]  /*5de0*/  IMAD.MOV.U32 R110, RZ, RZ, R160 ;  /* 0x000000ffff6e7224 */ /* 0x000fe400078e00a0 */
.L_x_4343:
[----:B------:R-:W-:Y:S05]  /*5df0*/  BSYNC B1 ;  /* 0x0000000000017941 */ /* 0x000fea0003800000 */
.L_x_4341:
        /* <DEDUP_REMOVED lines=16> */
.L_x_4347:
[----:B------:R-:W-:Y:S05]  /*5f00*/  BSYNC B2 ;  /* 0x0000000000027941 */ /* 0x000fea0003800000 */
.L_x_4346:
        /* <DEDUP_REMOVED lines=44> */
.L_x_4345:
[----:B------:R-:W-:Y:S05]  /*61d0*/  BSYNC B1 ;  /* 0x0000000000017941 */ /* 0x000fea0003800000 */
.L_x_4344:
        /* <DEDUP_REMOVED lines=23> */
.L_x_4349:
[----:B------:R-:W-:Y:S02]  /*6350*/  IMAD.MOV.U32 R110, RZ, RZ, R160 ;  /* 0x000000ffff6e7224 */ /* 0x000fe400078e00a0 */
.L_x_4350:
[----:B------:R-:W-:Y:S05]  /*6360*/  BSYNC B1 ;  /* 0x0000000000017941 */ /* 0x000fea0003800000 */
.L_x_4348:
        /* <DEDUP_REMOVED lines=15> */
[----:B------:R-:W-:Y:S02]  /*6460*/  @P0 IADD3 R112, R161, RZ, RZ ;  /* 0x000000ffa1700210 */ /* 0x000fe40007ffe0ff */
[----:B------:R-:W-:-:S03]  /*6470*/  ISETP.NE.AND P0, PT, R109, RZ, PT ;  /* 0x000000ff6d00720c */ /* 0x000fc60003f05270 */
[----:B------:R-:W-:-:S05]  /*6480*/  @!P6 IMAD.MOV.U32 R161, RZ, RZ, R112 ;  /* 0x000000ffffa1e224 */ /* 0x000fca00078e0070 */
.L_x_4354:
[----:B------:R-:W-:Y:S05]  /*6490*/  BSYNC B2 ;  /* 0x0000000000027941 */ /* 0x000fea0003800000 */
.L_x_4353:
        /* <DEDUP_REMOVED lines=44> */
.L_x_4352:
[----:B------:R-:W-:Y:S05]  /*6760*/  BSYNC B1 ;  /* 0x0000000000017941 */ /* 0x000fea0003800000 */
.L_x_4351:
[----:B------:R0:W1:Y:S01]  /*6770*/  I2F.U32 R109, R110 ;  /* 0x0000006e006d7306 */ /* 0x0000620000201000 */
[----:B------:R-:W-:Y:S01]  /*6780*/  PRMT R111, RZ, 0x7610, R111 ;  /* 0x00007610ff6f7816 */ /* 0x000fe2000000006f */
[C---:B------:R-:W-:Y:S01]  /*6790*/  IMAD.WIDE.U32 R184, R182.reuse, R129, c[0x0][0x188] ;  /* 0x00006200b6b87625 */ /* 0x040fe200078e0081 */
[----:B------:R-:W-:Y:S02]  /*67a0*/  SEL R120, RZ, 0x10000, P5 ;  /* 0x00010000ff787807 */ /* 0x000fe40002800000 */
[----:B------:R-:W-:Y:S01]  /*67b0*/  ISETP.NE.AND P5, PT, R179, RZ, PT ;  /* 0x000000ffb300720c */ /* 0x000fe20003fa5270 */
[----:B------:R-:W-:Y:S01]  /*67c0*/  FMUL.FTZ R111, R111, R178 ;  /* 0x000000b26f6f7220 */ /* 0x000fe20000410000 */
[----:B------:R-:W-:Y:S01]  /*67d0*/  SEL R112, RZ, 0x1, P2 ;  /* 0x00000001ff707807 */ /* 0x000fe20001000000 */
[----:B------:R-:W-:Y:S01]  /*67e0*/  IMAD.WIDE.U32 R182, R182, R127, c[0x0][0x190] ;  /* 0x00006400b6b67625 */ /* 0x000fe200078e007f */
[----:B------:R-:W-:-:S02]  /*67f0*/  SEL R108, RZ, 0x1, P1 ;  /* 0x00000001ff6c7807 */ /* 0x000fc40000800000 */
[----:B------:R-:W-:Y:S01]  /*6800*/  SEL R115, RZ, 0x100, P4 ;  /* 0x00000100ff737807 */ /* 0x000fe20002000000 */
[----:B------:R-:W-:Y:S01]  /*6810*/  FMUL.FTZ R114, R111, c[0x0][0x1e8] ;  /* 0x00007a006f727a20 */ /* 0x000fe20000410000 */
[----:B------:R-:W-:Y:S01]  /*6820*/  ISETP.NE.AND P6, PT, R177, RZ, PT ;  /* 0x000000ffb100720c */ /* 0x000fe20003fc5270 */
[----:B0-----:R-:W-:Y:S01]  /*6830*/  IMAD.WIDE.U32 R110, R108, 0x10000, RZ ;  /* 0x000100006c6e7825 */ /* 0x001fe200078e00ff */
[----:B------:R-:W-:Y:S02]  /*6840*/  PRMT R177, RZ, 0x7610, R51 ;  /* 0x00007610ffb17816 */ /* 0x000fe40000000033 */
[----:B------:R-:W-:Y:S01]  /*6850*/  IADD3 R190, R172, 0x40, RZ ;  /* 0x00000040acbe7810 */ /* 0x000fe20007ffe0ff */
[----:B-1----:R-:W-:Y:S02]  /*6860*/  FFMA.FTZ R109, R109, R176, 1.1641532182693481445e-10 ;  /* 0x2f0000006d6d7423 */ /* 0x002fe400000100b0 */
        /* <DEDUP_REMOVED lines=8> */
[----:B------:R-:W-:Y:S01]  /*68f0*/  SEL R121, RZ, 0x1, P6 ;  /* 0x00000001ff797807 */ /* 0x000fe20003000000 */
[----:B------:R-:W-:Y:S01]  /*6900*/  FMUL.FTZ R177, R114, R177 ;  /* 0x000000b172b17220 */ /* 0x000fe20000410000 */
[----:B------:R-:W-:-:S02]  /*6910*/  LOP3.LUT R120, R108, R112, R110, 0xfe, !PT ;  /* 0x000000706c787212 */ /* 0x000fc400078efe6e */
[----:B------:R-:W-:Y:S02]  /*6920*/  @P0 PRMT R108, RZ, 0x7610, R107 ;  /* 0x00007610ff6c0816 */ /* 0x000fe4000000006b */
        /* <DEDUP_REMOVED lines=26> */
.L_x_4356:
[----:B0-----:R-:W-:Y:S02]  /*6ad0*/  IMAD.MOV.U32 R180, RZ, RZ, R160 ;  /* 0x000000ffffb47224 */ /* 0x001fe400078e00a0 */
.L_x_4357:
[----:B------:R-:W-:Y:S05]  /*6ae0*/  BSYNC B1 ;  /* 0x0000000000017941 */ /* 0x000fea0003800000 */
.L_x_4355:
        /* <DEDUP_REMOVED lines=16> */
.L_x_4361:
[----:B------:R-:W-:Y:S05]  /*6bf0*/  BSYNC B2 ;  /* 0x0000000000027941 */ /* 0x000fea0003800000 */
.L_x_4360:
        /* <DEDUP_REMOVED lines=44> */
.L_x_4359:
[----:B------:R-:W-:Y:S05]  /*6ec0*/  BSYNC B1 ;  /* 0x0000000000017941 */ /* 0x000fea0003800000 */
.L_x_4358:
        /* <DEDUP_REMOVED lines=24> */
.L_x_4363:
[----:B------:R-:W-:Y:S02]  /*7050*/  IMAD.MOV.U32 R180, RZ, RZ, R160 ;  /* 0x000000ffffb47224 */ /* 0x000fe400078e00a0 */
.L_x_4364:
[----:B------:R-:W-:Y:S05]  /*7060*/  BSYNC B1 ;  /* 0x0000000000017941 */ /* 0x000fea0003800000 */
.L_x_4362:
        /* <DEDUP_REMOVED lines=16> */
.L_x_4368:
[----:B------:R-:W-:Y:S05]  /*7170*/  BSYNC B2 ;  /* 0x0000000000027941 */ /* 0x000fea0003800000 */
.L_x_4367:
        /* <DEDUP_REMOVED lines=42> */
[----:B------:R-:W-:Y:S01]  /*7420*/  IMAD.MOV.U32 R114, RZ, RZ, RZ ;  /* 0x000000ffff727224 */ /* 0x000fe200078e00ff */
[----:B------:R-:W-:Y:S02]  /*7430*/  MOV R162, R112 ;  /* 0x0000007000a27202 */ /* 0x000fe40000000f00 */
.L_x_4366:
[----:B------:R-:W-:Y:S05]  /*7440*/  BSYNC B1 ;  /* 0x0000000000017941 */ /* 0x000fea0003800000 */
.L_x_4365:
        /* <DEDUP_REMOVED lines=24> */
.L_x_4370:
[----:B------:R-:W-:Y:S02]  /*75d0*/  IMAD.MOV.U32 R108, RZ, RZ, R160 ;  /* 0x000000ffff6c7224 */ /* 0x000fe400078e00a0 */
.L_x_4371:
[----:B------:R-:W-:Y:S05]  /*75e0*/  BSYNC B1 ;  /* 0x0000000000017941 */ /* 0x000fea0003800000 */
.L_x_4369:
        /* <DEDUP_REMOVED lines=16> */
.L_x_4375:
[----:B------:R-:W-:Y:S05]  /*76f0*/  BSYNC B2 ;  /* 0x0000000000027941 */ /* 0x000fea0003800000 */
.L_x_4374:
        /* <DEDUP_REMOVED lines=44> */
.L_x_4373:
[----:B------:R-:W-:Y:S05]  /*79c0*/  BSYNC B1 ;  /* 0x0000000000017941 */ /* 0x000fea0003800000 */
.L_x_4372:
        /* <DEDUP_REMOVED lines=23> */
.L_x_4377:
[----:B------:R-:W-:Y:S02]  /*7b40*/  IMAD.MOV.U32 R108, RZ, RZ, R160 ;  /* 0x000000ffff6c7224 */ /* 0x000fe400078e00a0 */
.L_x_4378:
[----:B------:R-:W-:Y:S05]  /*7b50*/  BSYNC B1 ;  /* 0x0000000000017941 */ /* 0x000fea0003800000 */
.L_x_4376:
        /* <DEDUP_REMOVED lines=16> */
.L_x_4382:
[----:B------:R-:W-:Y:S05]  /*7c60*/  BSYNC B2 ;  /* 0x0000000000027941 */ /* 0x000fea0003800000 */
.L_x_4381:
        /* <DEDUP_REMOVED lines=44> */
.L_x_4380:
[----:B------:R-:W-:Y:S05]  /*7f30*/  BSYNC B1 ;  /* 0x0000000000017941 */ /* 0x000fea0003800000 */
.L_x_4379:
        /* <DEDUP_REMOVED lines=23> */
.L_x_4384:
[----:B------:R-:W-:Y:S02]  /*80b0*/  IMAD.MOV.U32 R184, RZ, RZ, R160 ;  /* 0x000000ffffb87224 */ /* 0x000fe400078e00a0 */
.L_x_4385:
[----:B------:R-:W-:Y:S05]  /*80c0*/  BSYNC B1 ;  /* 0x0000000000017941 */ /* 0x000fea0003800000 */
.L_x_4383:
        /* <DEDUP_REMOVED lines=16> */
.L_x_4389:
[----:B------:R-:W-:Y:S05]  /*81d0*/  BSYNC B2 ;  /* 0x0000000000027941 */ /* 0x000fea0003800000 */
.L_x_4388:
        /* <DEDUP_REMOVED lines=44> */
.L_x_4387:
[----:B------:R-:W-:Y:S05]  /*84a0*/  BSYNC B1 ;  /* 0x0000000000017941 */ /* 0x000fea0003800000 */
.L_x_4386:
        /* <DEDUP_REMOVED lines=23> */
.L_x_4391:
[----:B------:R-:W-:Y:S02]  /*8620*/  IMAD.MOV.U32 R184, RZ, RZ, R160 ;  /* 0x000000ffffb87224 */ /* 0x000fe400078e00a0 */
.L_x_4392:
[----:B------:R-:W-:Y:S05]  /*8630*/  BSYNC B1 ;  /* 0x0000000000017941 */ /* 0x000fea0003800000 */
.L_x_4390:
        /* <DEDUP_REMOVED lines=16> */
.L_x_4396:
[----:B------:R-:W-:Y:S05]  /*8740*/  BSYNC B2 ;  /* 0x0000000000027941 */ /* 0x000fea0003800000 */
.L_x_4395:
        /* <DEDUP_REMOVED lines=44> */
.L_x_4394:
[----:B------:R-:W-:Y:S05]  /*8a10*/  BSYNC B1 ;  /* 0x0000000000017941 */ /* 0x000fea0003800000 */
.L_x_4393:
        /* <DEDUP_REMOVED lines=23> */
.L_x_4398:
[----:B------:R-:W-:Y:S02]  /*8b90*/  IMAD.MOV.U32 R110, RZ, RZ, R160 ;  /* 0x000000ffff6e7224 */ /* 0x000fe400078e00a0 */
.L_x_4399:
[----:B------:R-:W-:Y:S05]  /*8ba0*/  BSYNC B1 ;  /* 0x0000000000017941 */ /* 0x000fea0003800000 */
.L_x_4397:
        /* <DEDUP_REMOVED lines=16> */
.L_x_4403:
[----:B------:R-:W-:Y:S05]  /*8cb0*/  BSYNC B2 ;  /* 0x0000000000027941 */ /* 0x000fea0003800000 */
.L_x_4402:
        /* <DEDUP_REMOVED lines=44> */
.L_x_4401:
[----:B------:R-:W-:Y:S05]  /*8f80*/  BSYNC B1 ;  /* 0x0000000000017941 */ /* 0x000fea0003800000 */
.L_x_4400:
        /* <DEDUP_REMOVED lines=23> */
.L_x_4405:
[----:B------:R-:W-:Y:S02]  /*9100*/  IMAD.MOV.U32 R110, RZ, RZ, R160 ;  /* 0x000000ffff6e7224 */ /* 0x000fe400078e00a0 */
.L_x_4406:
[----:B------:R-:W-:Y:S05]  /*9110*/  BSYNC B1 ;  /* 0x0000000000017941 */ /* 0x000fea0003800000 */
.L_x_4404:
        /* <DEDUP_REMOVED lines=18> */
.L_x_4410:
[----:B------:R-:W-:Y:S05]  /*9240*/  BSYNC B2 ;  /* 0x0000000000027941 */ /* 0x000fea0003800000 */
.L_x_4409:
        /* <DEDUP_REMOVED lines=44> */
.L_x_4408:
[----:B------:R-:W-:Y:S05]  /*9510*/  BSYNC B1 ;  /* 0x0000000000017941 */ /* 0x000fea0003800000 */
.L_x_4407:
        /* <DEDUP_REMOVED lines=54> */
.L_x_4412:
[----:B0-----:R-:W-:Y:S02]  /*9880*/  IMAD.MOV.U32 R188, RZ, RZ, R160 ;  /* 0x000000ffffbc7224 */ /* 0x001fe400078e00a0 */
.L_x_4413:
[----:B------:R-:W-:Y:S05]  /*9890*/  BSYNC B1 ;  /* 0x0000000000017941 */ /* 0x000fea0003800000 */
.L_x_4411:
        /* <DEDUP_REMOVED lines=16> */
.L_x_4417:
[----:B------:R-:W-:Y:S05]  /*99a0*/  BSYNC B2 ;  /* 0x0000000000027941 */ /* 0x000fea0003800000 */
.L_x_4416:
        /* <DEDUP_REMOVED lines=44> */
.L_x_4415:
[----:B------:R-:W-:Y:S05]  /*9c70*/  BSYNC B1 ;  /* 0x0000000000017941 */ /* 0x000fea0003800000 */
.L_x_4414:
[----:B------:R-:W0:Y:S01]  /*9c80*/  I2F.U32 R113, R188 ;  /* 0x000000bc00717306 */ /* 0x000e220000201000 */
[----:B-----5:R-:W-:Y:S01]  /*9c90*/  PRMT R115, RZ, 0x5410, R108 ;  /* 0x00005410ff737816 */ /* 0x020fe2000000006c */
[----:B------:R-:W-:Y:S01]  /*9ca0*/  BSSY B1, `(.L_x_4418) ;  /* 0x0000018000017945 */ /* 0x000fe20003800000 */
[----:B------:R-:W-:Y:S02]  /*9cb0*/  LOP3.LUT R171, R171, 0xfffffffb, RZ, 0xc0, !PT ;  /* 0xfffffffbabab7812 */ /* 0x000fe400078ec0ff */
        /* <DEDUP_REMOVED lines=8> */
[----:B------:R-:W-:-:S03]  /*9d40*/  @P0 PRMT R112, RZ, 0x5410, R104 ;  /* 0x00005410ff700816 */ /* 0x000fc60000000068 */
[----:B------:R-:W-:Y:S02]  /*9d50*/  @P1 LOP3.LUT R171, R171, 0x4, RZ, 0xfc, !PT ;  /* 0x00000004abab1812 */ /* 0x000fe400078efcff */
[----:B------:R-:W-:Y:S01]  /*9d60*/  ISETP.NE.AND P1, PT, R195, 0x1, PT ;  /* 0x00000001c300780c */ /* 0x000fe20003f25270 */
[----:B------:R-:W-:-:S12]  /*9d70*/  @P0 FADD.FTZ R187, R112, R187 ;  /* 0x000000bb70bb0221 */ /* 0x000fd80000010000 */
        /* <DEDUP_REMOVED lines=9> */
.L_x_4419:
[----:B------:R-:W-:Y:S02]  /*9e10*/  IMAD.MOV.U32 R188, RZ, RZ, R160 ;  /* 0x000000ffffbc7224 */ /* 0x000fe400078e00a0 */
.L_x_4420:
[----:B------:R-:W-:Y:S05]  /*9e20*/  BSYNC B1 ;  /* 0x0000000000017941 */ /* 0x000fea0003800000 */
.L_x_4418:
        /* <DEDUP_REMOVED lines=16> */
.L_x_4424:
[----:B------:R-:W-:Y:S05]  /*9f30*/  BSYNC B2 ;  /* 0x0000000000027941 */ /* 0x000fea0003800000 */
.L_x_4423:
        /* <DEDUP_REMOVED lines=44> */
.L_x_4422:
[----:B------:R-:W-:Y:S05]  /*a200*/  BSYNC B1 ;  /* 0x0000000000017941 */ /* 0x000fea0003800000 */
.L_x_4421:
        /* <DEDUP_REMOVED lines=24> */
.L_x_4426:
[----:B------:R-:W-:Y:S02]  /*a390*/  IMAD.MOV.U32 R108, RZ, RZ, R160 ;  /* 0x000000ffff6c7224 */ /* 0x000fe400078e00a0 */
.L_x_4427:
[----:B------:R-:W-:Y:S05]  /*a3a0*/  BSYNC B1 ;  /* 0x0000000000017941 */ /* 0x000fea0003800000 */
.L_x_4425:
        /* <DEDUP_REMOVED lines=16> */
.L_x_4431:
[----:B------:R-:W-:Y:S05]  /*a4b0*/  BSYNC B2 ;  /* 0x0000000000027941 */ /* 0x000fea0003800000 */
.L_x_4430:
        /* <DEDUP_REMOVED lines=44> */
.L_x_4429:
[----:B------:R-:W-:Y:S05]  /*a780*/  BSYNC B1 ;  /* 0x0000000000017941 */ /* 0x000fea0003800000 */
.L_x_4428:
        /* <DEDUP_REMOVED lines=23> */
.L_x_4433:
[----:B------:R-:W-:Y:S02]  /*a900*/  IMAD.MOV.U32 R108, RZ, RZ, R160 ;  /* 0x000000ffff6c7224 */ /* 0x000fe400078e00a0 */
.L_x_4434:
[----:B------:R-:W-:Y:S05]  /*a910*/  BSYNC B1 ;  /* 0x0000000000017941 */ /* 0x000fea0003800000 */
.L_x_4432:
        /* <DEDUP_REMOVED lines=16> */
.L_x_4438:
[----:B------:R-:W-:Y:S05]  /*aa20*/  BSYNC B2 ;  /* 0x0000000000027941 */ /* 0x000fea0003800000 */
.L_x_4437:
        /* <DEDUP_REMOVED lines=44> */
.L_x_4436:
[----:B------:R-:W-:Y:S05]  /*acf0*/  BSYNC B1 ;  /* 0x0000000000017941 */ /* 0x000fea0003800000 */
.L_x_4435:
        /* <DEDUP_REMOVED lines=23> */
.L_x_4440:
[----:B------:R-:W-:Y:S02]  /*ae70*/  IMAD.MOV.U32 R193, RZ, RZ, R160 ;  /* 0x000000ffffc17224 */ /* 0x000fe400078e00a0 */
.L_x_4441:
[----:B------:R-:W-:Y:S05]  /*ae80*/  BSYNC B1 ;  /* 0x0000000000017941 */ /* 0x000fea0003800000 */
.L_x_4439:
        /* <DEDUP_REMOVED lines=16> */
.L_x_4445:
[----:B------:R-:W-:Y:S05]  /*af90*/  BSYNC B2 ;  /* 0x0000000000027941 */ /* 0x000fea0003800000 */
.L_x_4444:
        /* <DEDUP_REMOVED lines=44> */
.L_x_4443:
[----:B------:R-:W-:Y:S05]  /*b260*/  BSYNC B1 ;  /* 0x0000000000017941 */ /* 0x000fea0003800000 */
.L_x_4442:
        /* <DEDUP_REMOVED lines=23> */
.L_x_4447:
[----:B------:R-:W-:Y:S02]  /*b3e0*/  IMAD.MOV.U32 R193, RZ, RZ, R160 ;  /* 0x000000ffffc17224 */ /* 0x000fe400078e00a0 */
.L_x_4448:
[----:B------:R-:W-:Y:S05]  /*b3f0*/  BSYNC B1 ;  /* 0x0000000000017941 */ /* 0x000fea0003800000 */
.L_x_4446:
        /* <DEDUP_REMOVED lines=16> */
.L_x_4452:
[----:B------:R-:W-:Y:S05]  /*b500*/  BSYNC B2 ;  /* 0x0000000000027941 */ /* 0x000fea0003800000 */
.L_x_4451:
        /* <DEDUP_REMOVED lines=39> */
[----:B------:R-:W-:Y:S02]  /*b780*/  MOV R160, R114 ;  /* 0x0000007200a07202 */ /* 0x000fe40000000f00 */
[----:B------:R-:W-:Y:S01]  /*b790*/  LOP3.LUT R154, R115, UR25, R154, 0x96, !PT ;  /* 0x00000019739a7c12 */ /* 0x000fe2000f8e969a */
[----:B------:R-:W-:Y:S01]  /*b7a0*/  IMAD.MOV.U32 R162, RZ, RZ, R108 ;  /* 0x000000ffffa27224 */ /* 0x000fe200078e006c */
[----:B------:R-:W-:Y:S01]  /*b7b0*/  LOP3.LUT R155, R109, UR26, R112, 0x96, !PT ;  /* 0x0000001a6d9b7c12 */ /* 0x000fe2000f8e9670 */
[----:B------:R-:W-:Y:S02]  /*b7c0*/  IMAD.MOV.U32 R114, RZ, RZ, RZ ;  /* 0x000000ffff727224 */ /* 0x000fe400078e00ff */
.L_x_4450:
[----:B------:R-:W-:Y:S05]  /*b7d0*/  BSYNC B1 ;  /* 0x0000000000017941 */ /* 0x000fea0003800000 */
.L_x_4449:
        /* <DEDUP_REMOVED lines=23> */
.L_x_4454:
[----:B------:R-:W-:Y:S02]  /*b950*/  IMAD.MOV.U32 R110, RZ, RZ, R160 ;  /* 0x000000ffff6e7224 */ /* 0x000fe400078e00a0 */
.L_x_4455:
[----:B------:R-:W-:Y:S05]  /*b960*/  BSYNC B1 ;  /* 0x0000000000017941 */ /* 0x000fea0003800000 */
.L_x_4453:
        /* <DEDUP_REMOVED lines=16> */
.L_x_4459:
[----:B------:R-:W-:Y:S05]  /*ba70*/  BSYNC B2 ;  /* 0x0000000000027941 */ /* 0x000fea0003800000 */
.L_x_4458:
        /* <DEDUP_REMOVED lines=44> */
.L_x_4457:
[----:B------:R-:W-:Y:S05]  /*bd40*/  BSYNC B1 ;  /* 0x0000000000017941 */ /* 0x000fea0003800000 */
.L_x_4456:
        /* <DEDUP_REMOVED lines=23> */
.L_x_4461:
[----:B------:R-:W-:Y:S02]  /*bec0*/  IMAD.MOV.U32 R110, RZ, RZ, R160 ;  /* 0x000000ffff6e7224 */ /* 0x000fe400078e00a0 */
.L_x_4462:
[----:B------:R-:W-:Y:S05]  /*bed0*/  BSYNC B1 ;  /* 0x0000000000017941 */ /* 0x000fea0003800000 */
.L_x_4460:
        /* <DEDUP_REMOVED lines=18> */
.L_x_4466:
[----:B------:R-:W-:Y:S05]  /*c000*/  BSYNC B2 ;  /* 0x0000000000027941 */ /* 0x000fea0003800000 */
.L_x_4465:
        /* <DEDUP_REMOVED lines=44> */
.L_x_4464:
[----:B------:R-:W-:Y:S05]  /*c2d0*/  BSYNC B1 ;  /* 0x0000000000017941 */ /* 0x000fea0003800000 */
.L_x_4463:
[----:B------:R0:W1:Y:S01]  /*c2e0*/  I2F.U32 R109, R110 ;  /* 0x0000006e006d7306 */ /* 0x0000620000201000 */
[----:B------:R-:W-:Y:S01]  /*c2f0*/  PRMT R111, RZ, 0x7610, R111 ;  /* 0x00007610ff6f7816 */ /* 0x000fe2000000006f */
[----:B------:R-:W-:Y:S01]  /*c300*/  IMAD.WIDE.U32 R202, R200, R129, c[0x0][0x188] ;  /* 0x00006200c8ca7625 */ /* 0x000fe200078e0081 */
        /* <DEDUP_REMOVED lines=8> */
[----:B------:R-:W-:Y:S01]  /*c390*/  LOP3.LUT P6, RZ, R171, 0x4, RZ, 0xc0, !PT ;  /* 0x00000004abff7812 */ /* 0x000fe200078cc0ff */
[----:B0-----:R-:W-:Y:S01]  /*c3a0*/  IMAD.WIDE.U32 R110, R108, 0x10000, RZ ;  /* 0x000100006c6e7825 */ /* 0x001fe200078e00ff */
[----:B------:R-:W-:Y:S02]  /*c3b0*/  IADD3 R208, R172, 0x80, RZ ;  /* 0x00000080acd07810 */ /* 0x000fe40007ffe0ff */
[----:B------:R-:W-:Y:S01]  /*c3c0*/  SEL R121, RZ, 0x1, P6 ;  /* 0x00000001ff797807 */ /* 0x000fe20003000000 */
        /* <DEDUP_REMOVED lines=14> */
[----:B------:R-:W-:Y:S02]  /*c4b0*/  LOP3.LUT R121, R113, R197, R112, 0xfe, !PT ;  /* 0x000000c571797212 */ /* 0x000fe400078efe70 */
[----:B------:R-:W-:Y:S02]  /*c4c0*/  @P0 PRMT R113, RZ, 0x7610, R107 ;  /* 0x00007610ff710816 */ /* 0x000fe4000000006b */
[----:B------:R-:W-:-:S02]  /*c4d0*/  F2FP.BF16.PACK_AB R114, R194, R191 ;  /* 0x000000bfc272723e */ /* 0x000fc400000010ff */
[----:B------:R-:W-:Y:S01]  /*c4e0*/  F2FP.BF16.PACK_AB R112, R190, R187 ;  /* 0x000000bbbe70723e */ /* 0x000fe200000010ff */
[----:B------:R-:W-:Y:S01]  /*c4f0*/  @P0 FADD.FTZ R196, R113, R196 ;  /* 0x000000c471c40221 */ /* 0x000fe20000010000 */
[----:B------:R-:W-:Y:S02]  /*c500*/  F2FP.BF16.PACK_AB R113, R192, R189 ;  /* 0x000000bdc071723e */ /* 0x000fe400000010ff */
[----:B------:R-:W-:Y:S01]  /*c510*/  LOP3.LUT R121, R109, R121, R111, 0xfe, !PT ;  /* 0x000000796d797212 */ /* 0x000fe200078efe6f */
[----:B------:R-:W-:Y:S01]  /*c520*/  IMAD.WIDE.U32 R108, R208, R129, c[0x0][0x170] ;  /* 0x00005c00d06c7625 */ /* 0x000fe200078e0081 */
        /* <DEDUP_REMOVED lines=17> */
.L_x_4468:
[----:B0-----:R-:W-:Y:S02]  /*c640*/  IMAD.MOV.U32 R197, RZ, RZ, R160 ;  /* 0x000000ffffc57224 */ /* 0x001fe400078e00a0 */
.L_x_4469:
[----:B------:R-:W-:Y:S05]  /*c650*/  BSYNC B1 ;  /* 0x0000000000017941 */ /* 0x000fea0003800000 */
.L_x_4467:
        /* <DEDUP_REMOVED lines=16> */
.L_x_4473:
[----:B------:R-:W-:Y:S05]  /*c760*/  BSYNC B2 ;  /* 0x0000000000027941 */ /* 0x000fea0003800000 */
.L_x_4472:
        /* <DEDUP_REMOVED lines=44> */
.L_x_4471:
[----:B------:R-:W-:Y:S05]  /*ca30*/  BSYNC B1 ;  /* 0x0000000000017941 */ /* 0x000fea0003800000 */
.L_x_4470:
        /* <DEDUP_REMOVED lines=25> */
.L_x_4475:
[----:B------:R-:W-:Y:S02]  /*cbd0*/  IMAD.MOV.U32 R197, RZ, RZ, R160 ;  /* 0x000000ffffc57224 */ /* 0x000fe400078e00a0 */
.L_x_4476:
[----:B------:R-:W-:Y:S05]  /*cbe0*/  BSYNC B1 ;  /* 0x0000000000017941 */ /* 0x000fea0003800000 */
.L_x_4474:
        /* <DEDUP_REMOVED lines=16> */
.L_x_4480:
[----:B------:R-:W-:Y:S05]  /*ccf0*/  BSYNC B2 ;  /* 0x0000000000027941 */ /* 0x000fea0003800000 */
.L_x_4479:
        /* <DEDUP_REMOVED lines=44> */
.L_x_4478:
[----:B------:R-:W-:Y:S05]  /*cfc0*/  BSYNC B1 ;  /* 0x0000000000017941 */ /* 0x000fea0003800000 */
.L_x_4477:
[----:B------:R-:W0:Y:S01]  /*cfd0*/  I2F.U32 R113, R197 ;  /* 0x000000c500717306 */ /* 0x000e220000201000 */
[----:B------:R-:W-:Y:S01]  /*cfe0*/  PRMT R115, RZ, 0x7610, R108 ;  /* 0x00007610ff737816 */ /* 0x000fe2000000006c */
[----:B------:R-:W-:Y:S01]  /*cff0*/  BSSY B1, `(.L_x_4481) ;  /* 0x0000018000017945 */ /* 0x000fe20003800000 */
[----:B------:R-:W-:Y:S02]  /*d000*/  LOP3.LUT R171, R171, 0xfffffffd, RZ, 0xc0, !PT ;  /* 0xfffffffdabab7812 */ /* 0x000fe400078ec0ff */
        /* <DEDUP_REMOVED lines=21> */
.L_x_4482:
[----:B------:R-:W-:Y:S02]  /*d160*/  IMAD.MOV.U32 R108, RZ, RZ, R160 ;  /* 0x000000ffff6c7224 */ /* 0x000fe400078e00a0 */
.L_x_4483:
[----:B------:R-:W-:Y:S05]  /*d170*/  BSYNC B1 ;  /* 0x0000000000017941 */ /* 0x000fea0003800000 */
.L_x_4481:
        /* <DEDUP_REMOVED lines=16> */
.L_x_4487:
[----:B------:R-:W-:Y:S05]  /*d280*/  BSYNC B2 ;  /* 0x0000000000027941 */ /* 0x000fea0003800000 */
.L_x_4486:
        /* <DEDUP_REMOVED lines=44> */
.L_x_4485:
[----:B------:R-:W-:Y:S05]  /*d550*/  BSYNC B1 ;  /* 0x0000000000017941 */ /* 0x000fea0003800000 */
.L_x_4484:
        /* <DEDUP_REMOVED lines=23> */
.L_x_4489:
[----:B------:R-:W-:Y:S02]  /*d6d0*/  IMAD.MOV.U32 R108, RZ, RZ, R160 ;  /* 0x000000ffff6c7224 */ /* 0x000fe400078e00a0 */
.L_x_4490:
[----:B------:R-:W-:Y:S05]  /*d6e0*/  BSYNC B1 ;  /* 0x0000000000017941 */ /* 0x000fea0003800000 */
.L_x_4488:
        /* <DEDUP_REMOVED lines=16> */
.L_x_4494:
[----:B------:R-:W-:Y:S05]  /*d7f0*/  BSYNC B2 ;  /* 0x0000000000027941 */ /* 0x000fea0003800000 */
.L_x_4493:
        /* <DEDUP_REMOVED lines=44> */
.L_x_4492:
[----:B------:R-:W-:Y:S05]  /*dac0*/  BSYNC B1 ;  /* 0x0000000000017941 */ /* 0x000fea0003800000 */
.L_x_4491:
        /* <DEDUP_REMOVED lines=23> */
.L_x_4496:
[----:B------:R-:W-:Y:S02]  /*dc40*/  IMAD.MOV.U32 R188, RZ, RZ, R160 ;  /* 0x000000ffffbc7224 */ /* 0x000fe400078e00a0 */
.L_x_4497:
[----:B------:R-:W-:Y:S05]  /*dc50*/  BSYNC B1 ;  /* 0x0000000000017941 */ /* 0x000fea0003800000 */
.L_x_4495:
        /* <DEDUP_REMOVED lines=16> */
.L_x_4501:
[----:B------:R-:W-:Y:S05]  /*dd60*/  BSYNC B2 ;  /* 0x0000000000027941 */ /* 0x000fea0003800000 */
.L_x_4500:
        /* <DEDUP_REMOVED lines=44> */
.L_x_4499:
[----:B------:R-:W-:Y:S05]  /*e030*/  BSYNC B1 ;  /* 0x0000000000017941 */ /* 0x000fea0003800000 */
.L_x_4498:
        /* <DEDUP_REMOVED lines=23> */
.L_x_4503:
[----:B------:R-:W-:Y:S02]  /*e1b0*/  IMAD.MOV.U32 R188, RZ, RZ, R160 ;  /* 0x000000ffffbc7224 */ /* 0x000fe400078e00a0 */
.L_x_4504:
[----:B------:R-:W-:Y:S05]  /*e1c0*/  BSYNC B1 ;  /* 0x0000000000017941 */ /* 0x000fea0003800000 */
.L_x_4502:
        /* <DEDUP_REMOVED lines=16> */
.L_x_4508:
[----:B------:R-:W-:Y:S05]  /*e2d0*/  BSYNC B2 ;  /* 0x0000000000027941 */ /* 0x000fea0003800000 */
.L_x_4507:
        /* <DEDUP_REMOVED lines=44> */
.L_x_4506:
[----:B------:R-:W-:Y:S05]  /*e5a0*/  BSYNC B1 ;  /* 0x0000000000017941 */ /* 0x000fea0003800000 */
.L_x_4505:
        /* <DEDUP_REMOVED lines=23> */
.L_x_4510:
[----:B------:R-:W-:Y:S02]  /*e720*/  IMAD.MOV.U32 R110, RZ, RZ, R160 ;  /* 0x000000ffff6e7224 */ /* 0x000fe400078e00a0 */
.L_x_4511:
[----:B------:R-:W-:Y:S05]  /*e730*/  BSYNC B1 ;  /* 0x0000000000017941 */ /* 0x000fea0003800000 */
.L_x_4509:
        /* <DEDUP_REMOVED lines=16> */
.L_x_4515:
[----:B------:R-:W-:Y:S05]  /*e840*/  BSYNC B2 ;  /* 0x0000000000027941 */ /* 0x000fea0003800000 */
.L_x_4514:
        /* <DEDUP_REMOVED lines=44> */
.L_x_4513:
[----:B------:R-:W-:Y:S05]  /*eb10*/  BSYNC B1 ;  /* 0x0000000000017941 */ /* 0x000fea0003800000 */
.L_x_4512:
        /* <DEDUP_REMOVED lines=23> */
.L_x_4517:
[----:B------:R-:W-:Y:S02]  /*ec90*/  IMAD.MOV.U32 R110, RZ, RZ, R160 ;  /* 0x000000ffff6e7224 */ /* 0x000fe400078e00a0 */
.L_x_4518:
[----:B------:R-:W-:Y:S05]  /*eca0*/  BSYNC B1 ;  /* 0x0000000000017941 */ /* 0x000fea0003800000 */
.L_x_4516:
        /* <DEDUP_REMOVED lines=18> */
.L_x_4522:
[----:B------:R-:W-:Y:S05]  /*edd0*/  BSYNC B2 ;  /* 0x0000000000027941 */ /* 0x000fea0003800000 */
.L_x_4521:
        /* <DEDUP_REMOVED lines=44> */
.L_x_4520:
[----:B------:R-:W-:Y:S05]  /*f0a0*/  BSYNC B1 ;  /* 0x0000000000017941 */ /* 0x000fea0003800000 */
.L_x_4519:
[----:B------:R0:W1:Y:S01]  /*f0b0*/  I2F.U32 R109, R110 ;  /* 0x0000006e006d7306 */ /* 0x0000620000201000 */
[----:B------:R-:W-:Y:S01]  /*f0c0*/  PRMT R111, RZ, 0x7610, R111 ;  /* 0x00007610ff6f7816 */ /* 0x000fe2000000006f */
[C---:B------:R-:W-:Y:S01]  /*f0d0*/  IMAD.WIDE.U32 R210, R208.reuse, R129, c[0x0][0x188] ;  /* 0x00006200d0d27625 */ /* 0x040fe200078e0081 */
[----:B------:R-:W-:Y:S02]  /*f0e0*/  SEL R120, RZ, 0x10000, P5 ;  /* 0x00010000ff787807 */ /* 0x000fe40002800000 */
[----:B------:R-:W-:Y:S01]  /*f0f0*/  LOP3.LUT P5, RZ, R171, 0x2, RZ, 0xc0, !PT ;  /* 0x00000002abff7812 */ /* 0x000fe200078ac0ff */
        /* <DEDUP_REMOVED lines=49> */
.L_x_4524:
[----:B0-----:R-:W-:Y:S02]  /*f410*/  IMAD.MOV.U32 R188, RZ, RZ, R160 ;  /* 0x000000ffffbc7224 */ /* 0x001fe400078e00a0 */
.L_x_4525:
[----:B------:R-:W-:Y:S05]  /*f420*/  BSYNC B1 ;  /* 0x0000000000017941 */ /* 0x000fea0003800000 */
.L_x_4523:
        /* <DEDUP_REMOVED lines=16> */
.L_x_4529:
[----:B------:R-:W-:Y:S05]  /*f530*/  BSYNC B2 ;  /* 0x0000000000027941 */ /* 0x000fea0003800000 */
.L_x_4528:
        /* <DEDUP_REMOVED lines=44> */
.L_x_4527:
[----:B------:R-:W-:Y:S05]  /*f800*/  BSYNC B1 ;  /* 0x0000000000017941 */ /* 0x000fea0003800000 */
.L_x_4526:
        /* <DEDUP_REMOVED lines=25> */
.L_x_4531:
[----:B------:R-:W-:Y:S02]  /*f9a0*/  IMAD.MOV.U32 R188, RZ, RZ, R160 ;  /* 0x000000ffffbc7224 */ /* 0x000fe400078e00a0 */
.L_x_4532:
[----:B------:R-:W-:Y:S05]  /*f9b0*/  BSYNC B1 ;  /* 0x0000000000017941 */ /* 0x000fea0003800000 */
.L_x_4530:
        /* <DEDUP_REMOVED lines=16> */
.L_x_4536:
[----:B------:R-:W-:Y:S05]  /*fac0*/  BSYNC B2 ;  /* 0x0000000000027941 */ /* 0x000fea0003800000 */
.L_x_4535:
        /* <DEDUP_REMOVED lines=44> */
.L_x_4534:
[----:B------:R-:W-:Y:S05]  /*fd90*/  BSYNC B1 ;  /* 0x0000000000017941 */ /* 0x000fea0003800000 */
.L_x_4533:
        /* <DEDUP_REMOVED lines=25> */
.L_x_4538:
[----:B------:R-:W-:Y:S02]  /*ff30*/  IMAD.MOV.U32 R108, RZ, RZ, R160 ;  /* 0x000000ffff6c7224 */ /* 0x000fe400078e00a0 */
.L_x_4539:
[----:B------:R-:W-:Y:S05]  /*ff40*/  BSYNC B1 ;  /* 0x0000000000017941 */ /* 0x000fea0003800000 */
.L_x_4537:
        /* <DEDUP_REMOVED lines=16> */
.L_x_4543:
[----:B------:R-:W-:Y:S05]  /*10050*/  BSYNC B2 ;  /* 0x0000000000027941 */ /* 0x000fea0003800000 */
.L_x_4542:
        /* <DEDUP_REMOVED lines=44> */
.L_x_4541:
[----:B------:R-:W-:Y:S05]  /*10320*/  BSYNC B1 ;  /* 0x0000000000017941 */ /* 0x000fea0003800000 */
.L_x_4540:
        /* <DEDUP_REMOVED lines=23> */
.L_x_4545:
[----:B------:R-:W-:Y:S02]  /*104a0*/  IMAD.MOV.U32 R108, RZ, RZ, R160 ;  /* 0x000000ffff6c7224 */ /* 0x000fe400078e00a0 */
.L_x_4546:
[----:B------:R-:W-:Y:S05]  /*104b0*/  BSYNC B1 ;  /* 0x0000000000017941 */ /* 0x000fea0003800000 */
.L_x_4544:
        /* <DEDUP_REMOVED lines=16> */
.L_x_4550:
[----:B------:R-:W-:Y:S05]  /*105c0*/  BSYNC B2 ;  /* 0x0000000000027941 */ /* 0x000fea0003800000 */
.L_x_4549:
        /* <DEDUP_REMOVED lines=44> */
.L_x_4548:
[----:B------:R-:W-:Y:S05]  /*10890*/  BSYNC B1 ;  /* 0x0000000000017941 */ /* 0x000fea0003800000 */
.L_x_4547:
        /* <DEDUP_REMOVED lines=23> */
.L_x_4552:
[----:B------:R-:W-:Y:S02]  /*10a10*/  IMAD.MOV.U32 R188, RZ, RZ, R160 ;  /* 0x000000ffffbc7224 */ /* 0x000fe400078e00a0 */
.L_x_4553:
[----:B------:R-:W-:Y:S05]  /*10a20*/  BSYNC B1 ;  /* 0x0000000000017941 */ /* 0x000fea0003800000 */
.L_x_4551:
        /* <DEDUP_REMOVED lines=16> */
.L_x_4557:
[----:B------:R-:W-:Y:S05]  /*10b30*/  BSYNC B2 ;  /* 0x0000000000027941 */ /* 0x000fea0003800000 */
.L_x_4556:
        /* <DEDUP_REMOVED lines=44> */
.L_x_4555:
[----:B------:R-:W-:Y:S05]  /*10e00*/  BSYNC B1 ;  /* 0x0000000000017941 */ /* 0x000fea0003800000 */
.L_x_4554:
        /* <DEDUP_REMOVED lines=23> */
.L_x_4559:
[----:B------:R-:W-:Y:S02]  /*10f80*/  IMAD.MOV.U32 R188, RZ, RZ, R160 ;  /* 0x000000ffffbc7224 */ /* 0x000fe400078e00a0 */
.L_x_4560:
[----:B------:R-:W-:Y:S05]  /*10f90*/  BSYNC B1 ;  /* 0x0000000000017941 */ /* 0x000fea0003800000 */
.L_x_4558:
        /* <DEDUP_REMOVED lines=16> */
.L_x_4564:
[----:B------:R-:W-:Y:S05]  /*110a0*/  BSYNC B2 ;  /* 0x0000000000027941 */ /* 0x000fea0003800000 */
.L_x_4563:
        /* <DEDUP_REMOVED lines=44> */
.L_x_4562:
[----:B------:R-:W-:Y:S05]  /*11370*/  BSYNC B1 ;  /* 0x0000000000017941 */ /* 0x000fea0003800000 */
.L_x_4561:
        /* <DEDUP_REMOVED lines=23> */
.L_x_4566:
[----:B------:R-:W-:Y:S02]  /*114f0*/  IMAD.MOV.U32 R110, RZ, RZ, R160 ;  /* 0x000000ffff6e7224 */ /* 0x000fe400078e00a0 */
.L_x_4567:
[----:B------:R-:W-:Y:S05]  /*11500*/  BSYNC B1 ;  /* 0x0000000000017941 */ /* 0x000fea0003800000 */
.L_x_4565:
        /* <DEDUP_REMOVED lines=16> */
.L_x_4571:
[----:B------:R-:W-:Y:S05]  /*11610*/  BSYNC B2 ;  /* 0x0000000000027941 */ /* 0x000fea0003800000 */
.L_x_4570:
        /* <DEDUP_REMOVED lines=44> */
.L_x_4569:
[----:B------:R-:W-:Y:S05]  /*118e0*/  BSYNC B1 ;  /* 0x0000000000017941 */ /* 0x000fea0003800000 */
.L_x_4568:
        /* <DEDUP_REMOVED lines=23> */
.L_x_4573:
[----:B------:R-:W-:Y:S02]  /*11a60*/  IMAD.MOV.U32 R110, RZ, RZ, R160 ;  /* 0x000000ffff6e7224 */ /* 0x000fe400078e00a0 */
.L_x_4574:
[----:B------:R-:W-:Y:S05]  /*11a70*/  BSYNC B1 ;  /* 0x0000000000017941 */ /* 0x000fea0003800000 */
.L_x_4572:
        /* <DEDUP_REMOVED lines=18> */
.L_x_4578:
[----:B------:R-:W-:Y:S05]  /*11ba0*/  BSYNC B2 ;  /* 0x0000000000027941 */ /* 0x000fea0003800000 */
.L_x_4577:
        /* <DEDUP_REMOVED lines=44> */
.L_x_4576:
[----:B------:R-:W-:Y:S05]  /*11e70*/  BSYNC B1 ;  /* 0x0000000000017941 */ /* 0x000fea0003800000 */
.L_x_4575:
        /* <DEDUP_REMOVED lines=54> */
.L_x_4580:
[----:B0-----:R-:W-:Y:S02]  /*121e0*/  IMAD.MOV.U32 R188, RZ, RZ, R160 ;  /* 0x000000ffffbc7224 */ /* 0x001fe400078e00a0 */
.L_x_4581:
[----:B------:R-:W-:Y:S05]  /*121f0*/  BSYNC B1 ;  /* 0x0000000000017941 */ /* 0x000fea0003800000 */
.L_x_4579:
        /* <DEDUP_REMOVED lines=16> */
.L_x_4585:
[----:B------:R-:W-:Y:S05]  /*12300*/  BSYNC B2 ;  /* 0x0000000000027941 */ /* 0x000fea0003800000 */
.L_x_4584:
        /* <DEDUP_REMOVED lines=44> */
.L_x_4583:
[----:B------:R-:W-:Y:S05]  /*125d0*/  BSYNC B1 ;  /* 0x0000000000017941 */ /* 0x000fea0003800000 */
.L_x_4582:
        /* <DEDUP_REMOVED lines=25> */
.L_x_4587:
[----:B------:R-:W-:Y:S02]  /*12770*/  IMAD.MOV.U32 R188, RZ, RZ, R160 ;  /* 0x000000ffffbc7224 */ /* 0x000fe400078e00a0 */
.L_x_4588:
[----:B------:R-:W-:Y:S05]  /*12780*/  BSYNC B1 ;  /* 0x0000000000017941 */ /* 0x000fea0003800000 */
.L_x_4586:
        /* <DEDUP_REMOVED lines=16> */
.L_x_4592:
[----:B------:R-:W-:Y:S05]  /*12890*/  BSYNC B2 ;  /* 0x0000000000027941 */ /* 0x000fea0003800000 */
.L_x_4591:
        /* <DEDUP_REMOVED lines=44> */
.L_x_4590:
[----:B------:R-:W-:Y:S05]  /*12b60*/  BSYNC B1 ;  /* 0x0000000000017941 */ /* 0x000fea0003800000 */
.L_x_4589:
        /* <DEDUP_REMOVED lines=25> */
.L_x_4594:
[----:B------:R-:W-:Y:S02]  /*12d00*/  IMAD.MOV.U32 R108, RZ, RZ, R160 ;  /* 0x000000ffff6c7224 */ /* 0x000fe400078e00a0 */
.L_x_4595:
[----:B------:R-:W-:Y:S05]  /*12d10*/  BSYNC B1 ;  /* 0x0000000000017941 */ /* 0x000fea0003800000 */
.L_x_4593:
        /* <DEDUP_REMOVED lines=16> */
.L_x_4599:
[----:B------:R-:W-:Y:S05]  /*12e20*/  BSYNC B2 ;  /* 0x0000000000027941 */ /* 0x000fea0003800000 */
.L_x_4598:
        /* <DEDUP_REMOVED lines=44> */
.L_x_4597:
[----:B------:R-:W-:Y:S05]  /*130f0*/  BSYNC B1 ;  /* 0x0000000000017941 */ /* 0x000fea0003800000 */
.L_x_4596:
        /* <DEDUP_REMOVED lines=23> */
.L_x_4601:
[----:B------:R-:W-:Y:S02]  /*13270*/  IMAD.MOV.U32 R108, RZ, RZ, R160 ;  /* 0x000000ffff6c7224 */ /* 0x000fe400078e00a0 */
.L_x_4602:
[----:B------:R-:W-:Y:S05]  /*13280*/  BSYNC B1 ;  /* 0x0000000000017941 */ /* 0x000fea0003800000 */
.L_x_4600:
        /* <DEDUP_REMOVED lines=16> */
.L_x_4606:
[----:B------:R-:W-:Y:S05]  /*13390*/  BSYNC B2 ;  /* 0x0000000000027941 */ /* 0x000fea0003800000 */
.L_x_4605:
        /* <DEDUP_REMOVED lines=44> */
.L_x_4604:
[----:B------:R-:W-:Y:S05]  /*13660*/  BSYNC B1 ;  /* 0x0000000000017941 */ /* 0x000fea0003800000 */
.L_x_4603:
        /* <DEDUP_REMOVED lines=23> */
.L_x_4608:
[----:B------:R-:W-:Y:S02]  /*137e0*/  IMAD.MOV.U32 R188, RZ, RZ, R160 ;  /* 0x000000ffffbc7224 */ /* 0x000fe400078e00a0 */
.L_x_4609:
[----:B------:R-:W-:Y:S05]  /*137f0*/  BSYNC B1 ;  /* 0x0000000000017941 */ /* 0x000fea0003800000 */
.L_x_4607:
        /* <DEDUP_REMOVED lines=16> */
.L_x_4613:
[----:B------:R-:W-:Y:S05]  /*13900*/  BSYNC B2 ;  /* 0x0000000000027941 */ /* 0x000fea0003800000 */
.L_x_4612:
        /* <DEDUP_REMOVED lines=44> */
.L_x_4611:
[----:B------:R-:W-:Y:S05]  /*13bd0*/  BSYNC B1 ;  /* 0x0000000000017941 */ /* 0x000fea0003800000 */
.L_x_4610:
        /* <DEDUP_REMOVED lines=23> */
.L_x_4615:
[----:B------:R-:W-:Y:S02]  /*13d50*/  IMAD.MOV.U32 R188, RZ, RZ, R160 ;  /* 0x000000ffffbc7224 */ /* 0x000fe400078e00a0 */
.L_x_4616:
[----:B------:R-:W-:Y:S05]  /*13d60*/  BSYNC B1 ;  /* 0x0000000000017941 */ /* 0x000fea0003800000 */
.L_x_4614:
        /* <DEDUP_REMOVED lines=16> */
.L_x_4620:
[----:B------:R-:W-:Y:S05]  /*13e70*/  BSYNC B2 ;  /* 0x0000000000027941 */ /* 0x000fea0003800000 */
.L_x_4619:
        /* <DEDUP_REMOVED lines=44> */
.L_x_4618:
[----:B------:R-:W-:Y:S05]  /*14140*/  BSYNC B1 ;  /* 0x0000000000017941 */ /* 0x000fea0003800000 */
.L_x_4617:
        /* <DEDUP_REMOVED lines=23> */
.L_x_4622:
[----:B------:R-:W-:Y:S02]  /*142c0*/  IMAD.MOV.U32 R110, RZ, RZ, R160 ;  /* 0x000000ffff6e7224 */ /* 0x000fe400078e00a0 */
.L_x_4623:
[----:B------:R-:W-:Y:S05]  /*142d0*/  BSYNC B1 ;  /* 0x0000000000017941 */ /* 0x000fea0003800000 */
.L_x_4621:
        /* <DEDUP_REMOVED lines=16> */
.L_x_4627:
[----:B------:R-:W-:Y:S05]  /*143e0*/  BSYNC B2 ;  /* 0x0000000000027941 */ /* 0x000fea0003800000 */
.L_x_4626:
        /* <DEDUP_REMOVED lines=44> */
.L_x_4625:
[----:B------:R-:W-:Y:S05]  /*146b0*/  BSYNC B1 ;  /* 0x0000000000017941 */ /* 0x000fea0003800000 */
.L_x_4624:
        /* <DEDUP_REMOVED lines=23> */
.L_x_4629:
[----:B------:R-:W-:Y:S02]  /*14830*/  IMAD.MOV.U32 R110, RZ, RZ, R160 ;  /* 0x000000ffff6e7224 */ /* 0x000fe400078e00a0 */
.L_x_4630:
[----:B------:R-:W-:Y:S05]  /*14840*/  BSYNC B1 ;  /* 0x0000000000017941 */ /* 0x000fea0003800000 */
.L_x_4628:
        /* <DEDUP_REMOVED lines=18> */
.L_x_4634:
[----:B------:R-:W-:Y:S05]  /*14970*/  BSYNC B2 ;  /* 0x0000000000027941 */ /* 0x000fea0003800000 */
.L_x_4633:
        /* <DEDUP_REMOVED lines=44> */
.L_x_4632:
[----:B------:R-:W-:Y:S05]  /*14c40*/  BSYNC B1 ;  /* 0x0000000000017941 */ /* 0x000fea0003800000 */
.L_x_4631:
        /* <DEDUP_REMOVED lines=11> */
[----:B------:R-:W-:Y:S01]  /*14d00*/  PRMT R219, RZ, 0x7610, R71 ;  /* 0x00007610ffdb7816 */ /* 0x000fe20000000047 */
[----:B0-----:R-:W-:Y:S01]  /*14d10*/  IMAD.WIDE.U32 R110, R108, 0x10000, RZ ;  /* 0x000100006c6e7825 */ /* 0x001fe200078e00ff */
[----:B------:R-:W-:Y:S02]  /*14d20*/  LOP3.LUT P6, RZ, R171, 0x4, RZ, 0xc0, !PT ;  /* 0x00000004abff7812 */ /* 0x000fe400078cc0ff */
        /* <DEDUP_REMOVED lines=40> */
.L_x_4636:
[----:B0-----:R-:W-:Y:S02]  /*14fb0*/  IMAD.MOV.U32 R222, RZ, RZ, R160 ;  /* 0x000000ffffde7224 */ /* 0x001fe400078e00a0 */
.L_x_4637:
[----:B------:R-:W-:Y:S05]  /*14fc0*/  BSYNC B1 ;  /* 0x0000000000017941 */ /* 0x000fea0003800000 */
.L_x_4635:
        /* <DEDUP_REMOVED lines=16> */
.L_x_4641:
[----:B------:R-:W-:Y:S05]  /*150d0*/  BSYNC B2 ;  /* 0x0000000000027941 */ /* 0x000fea0003800000 */
.L_x_4640:
        /* <DEDUP_REMOVED lines=44> */
.L_x_4639:
[----:B------:R-:W-:Y:S05]  /*153a0*/  BSYNC B1 ;  /* 0x0000000000017941 */ /* 0x000fea0003800000 */
.L_x_4638:
[----:B------:R-:W0:Y:S01]  /*153b0*/  I2F.U32 R113, R222 ;  /* 0x000000de00717306 */ /* 0x000e220000201000 */
[----:B-----5:R-:W-:Y:S01]  /*153c0*/  PRMT R115, RZ, 0x5410, R108 ;  /* 0x00005410ff737816 */ /* 0x020fe2000000006c */
[----:B------:R-:W-:Y:S01]  /*153d0*/  BSSY B1, `(.L_x_4642) ;  /* 0x0000017000017945 */ /* 0x000fe20003800000 */
[----:B------:R-:W-:Y:S02]  /*153e0*/  LOP3.LUT R171, R171, 0xfffffffb, RZ, 0xc0, !PT ;  /* 0xfffffffbabab7812 */ /* 0x000fe400078ec0ff */
[----:B------:R-:W-:Y:S01]  /*153f0*/  @P0 PRMT R114, RZ, 0x5410, R104 ;  /* 0x00005410ff720816 */ /* 0x000fe20000000068 */
[----:B------:R-:W-:-:S04]  /*15400*/  FMUL.FTZ R115, R115, R178 ;  /* 0x000000b273737220 */ /* 0x000fc80000410000 */
[----:B------:R-:W-:Y:S02]  /*15410*/  FMUL.FTZ R115, R115, c[0x0][0x1e8] ;  /* 0x00007a0073737a20 */ /* 0x000fe40000410000 */
[----:B0-----:R-:W-:-:S05]  /*15420*/  FFMA.FTZ R113, R113, R176, 1.1641532182693481445e-10 ;  /* 0x2f00000071717423 */ /* 0x001fca00000100b0 */
[----:B------:R-:W-:-:S04]  /*15430*/  FSETP.GTU.FTZ.AND P1, PT, R113, c[0x0][0x1e4], PT ;  /* 0x0000790071007a0b */ /* 0x000fc80003f3c000 */
        /* <DEDUP_REMOVED lines=15> */
.L_x_4643:
[----:B------:R-:W-:Y:S02]  /*15530*/  IMAD.MOV.U32 R207, RZ, RZ, R160 ;  /* 0x000000ffffcf7224 */ /* 0x000fe400078e00a0 */
.L_x_4644:
[----:B------:R-:W-:Y:S05]  /*15540*/  BSYNC B1 ;  /* 0x0000000000017941 */ /* 0x000fea0003800000 */
.L_x_4642:
        /* <DEDUP_REMOVED lines=16> */
.L_x_4648:
[----:B------:R-:W-:Y:S05]  /*15650*/  BSYNC B2 ;  /* 0x0000000000027941 */ /* 0x000fea0003800000 */
.L_x_4647:
        /* <DEDUP_REMOVED lines=44> */
.L_x_4646:
[----:B------:R-:W-:Y:S05]  /*15920*/  BSYNC B1 ;  /* 0x0000000000017941 */ /* 0x000fea0003800000 */
.L_x_4645:
        /* <DEDUP_REMOVED lines=24> */
.L_x_4650:
[----:B------:R-:W-:Y:S02]  /*15ab0*/  IMAD.MOV.U32 R108, RZ, RZ, R160 ;  /* 0x000000ffff6c7224 */ /* 0x000fe400078e00a0 */
.L_x_4651:
[----:B------:R-:W-:Y:S05]  /*15ac0*/  BSYNC B1 ;  /* 0x0000000000017941 */ /* 0x000fea0003800000 */
.L_x_4649:
        /* <DEDUP_REMOVED lines=16> */
.L_x_4655:
[----:B------:R-:W-:Y:S05]  /*15bd0*/  BSYNC B2 ;  /* 0x0000000000027941 */ /* 0x000fea0003800000 */
.L_x_4654:
        /* <DEDUP_REMOVED lines=44> */
.L_x_4653:
[----:B------:R-:W-:Y:S05]  /*15ea0*/  BSYNC B1 ;  /* 0x0000000000017941 */ /* 0x000fea0003800000 */
.L_x_4652:
        /* <DEDUP_REMOVED lines=22> */
.L_x_4657:
[----:B------:R-:W-:Y:S02]  /*16010*/  IMAD.MOV.U32 R108, RZ, RZ, R160 ;  /* 0x000000ffff6c7224 */ /* 0x000fe400078e00a0 */
.L_x_4658:
[----:B------:R-:W-:Y:S05]  /*16020*/  BSYNC B1 ;  /* 0x0000000000017941 */ /* 0x000fea0003800000 */
.L_x_4656:
        /* <DEDUP_REMOVED lines=16> */
.L_x_4662:
[----:B------:R-:W-:Y:S05]  /*16130*/  BSYNC B2 ;  /* 0x0000000000027941 */ /* 0x000fea0003800000 */
.L_x_4661:
        /* <DEDUP_REMOVED lines=44> */
.L_x_4660:
[----:B------:R-:W-:Y:S05]  /*16400*/  BSYNC B1 ;  /* 0x0000000000017941 */ /* 0x000fea0003800000 */
.L_x_4659:
[----:B------:R0:W1:Y:S01]  /*16410*/  I2F.U32 R113, R108 ;  /* 0x0000006c00717306 */ /* 0x0000620000201000 */
[----:B------:R-:W-:Y:S01]  /*16420*/  PRMT R109, RZ, 0x7610, R109 ;  /* 0x00007610ff6d7816 */ /* 0x000fe2000000006d */
[----:B------:R-:W-:Y:S01]  /*16430*/  BSSY B1, `(.L_x_4663) ;  /* 0x0000015000017945 */ /* 0x000fe20003800000 */
[----:B------:R-:W-:-:S03]  /*16440*/  ISETP.NE.AND P3, PT, R112, 0x1, PT ;  /* 0x000000017000780c */ /* 0x000fc60003f65270 */
[----:B------:R-:W-:Y:S01]  /*16450*/  FMUL.FTZ R109, R109, R178 ;  /* 0x000000b26d6d7220 */ /* 0x000fe20000410000 */
[----:B0-----:R-:W-:-:S03]  /*16460*/  @P0 PRMT R108, RZ, 0x7610, R105 ;  /* 0x00007610ff6c0816 */ /* 0x001fc60000000069 */
[----:B------:R-:W-:Y:S02]  /*16470*/  FMUL.FTZ R109, R109, c[0x0][0x1e8] ;  /* 0x00007a006d6d7a20 */ /* 0x000fe40000410000 */
[----:B-1----:R-:W-:-:S05]  /*16480*/  FFMA.FTZ R113, R113, R176, 1.1641532182693481445e-10 ;  /* 0x2f00000071717423 */ /* 0x002fca00000100b0 */
        /* <DEDUP_REMOVED lines=14> */
.L_x_4664:
[----:B------:R-:W-:Y:S02]  /*16570*/  IMAD.MOV.U32 R207, RZ, RZ, R160 ;  /* 0x000000ffffcf7224 */ /* 0x000fe400078e00a0 */
.L_x_4665:
[----:B------:R-:W-:Y:S05]  /*16580*/  BSYNC B1 ;  /* 0x0000000000017941 */ /* 0x000fea0003800000 */
.L_x_4663:
        /* <DEDUP_REMOVED lines=16> */
.L_x_4669:
[----:B------:R-:W-:Y:S05]  /*16690*/  BSYNC B2 ;  /* 0x0000000000027941 */ /* 0x000fea0003800000 */
.L_x_4668:
        /* <DEDUP_REMOVED lines=44> */
.L_x_4667:
[----:B------:R-:W-:Y:S05]  /*16960*/  BSYNC B1 ;  /* 0x0000000000017941 */ /* 0x000fea0003800000 */
.L_x_4666:
        /* <DEDUP_REMOVED lines=22> */
.L_x_4671:
[----:B------:R-:W-:Y:S02]  /*16ad0*/  IMAD.MOV.U32 R207, RZ, RZ, R160 ;  /* 0x000000ffffcf7224 */ /* 0x000fe400078e00a0 */
.L_x_4672:
[----:B------:R-:W-:Y:S05]  /*16ae0*/  BSYNC B1 ;  /* 0x0000000000017941 */ /* 0x000fea0003800000 */
.L_x_4670:
        /* <DEDUP_REMOVED lines=16> */
.L_x_4676:
[----:B------:R-:W-:Y:S05]  /*16bf0*/  BSYNC B2 ;  /* 0x0000000000027941 */ /* 0x000fea0003800000 */
.L_x_4675:
        /* <DEDUP_REMOVED lines=44> */
.L_x_4674:
[----:B------:R-:W-:Y:S05]  /*16ec0*/  BSYNC B1 ;  /* 0x0000000000017941 */ /* 0x000fea0003800000 */
.L_x_4673:
        /* <DEDUP_REMOVED lines=22> */
.L_x_4678:
[----:B------:R-:W-:Y:S02]  /*17030*/  IMAD.MOV.U32 R110, RZ, RZ, R160 ;  /* 0x000000ffff6e7224 */ /* 0x000fe400078e00a0 */
.L_x_4679:
[----:B------:R-:W-:Y:S05]  /*17040*/  BSYNC B1 ;  /* 0x0000000000017941 */ /* 0x000fea0003800000 */
.L_x_4677:
        /* <DEDUP_REMOVED lines=16> */
.L_x_4683:
[----:B------:R-:W-:Y:S05]  /*17150*/  BSYNC B2 ;  /* 0x0000000000027941 */ /* 0x000fea0003800000 */
.L_x_4682:
        /* <DEDUP_REMOVED lines=44> */
.L_x_4681:
[----:B------:R-:W-:Y:S05]  /*17420*/  BSYNC B1 ;  /* 0x0000000000017941 */ /* 0x000fea0003800000 */
.L_x_4680:
        /* <DEDUP_REMOVED lines=22> */
.L_x_4685:
[----:B------:R-:W-:Y:S02]  /*17590*/  IMAD.MOV.U32 R110, RZ, RZ, R160 ;  /* 0x000000ffff6e7224 */ /* 0x000fe400078e00a0 */
.L_x_4686:
[----:B------:R-:W-:Y:S05]  /*175a0*/  BSYNC B1 ;  /* 0x0000000000017941 */ /* 0x000fea0003800000 */
.L_x_4684:
        /* <DEDUP_REMOVED lines=18> */
.L_x_4690:
[----:B------:R-:W-:Y:S05]  /*176d0*/  BSYNC B2 ;  /* 0x0000000000027941 */ /* 0x000fea0003800000 */
.L_x_4689:
        /* <DEDUP_REMOVED lines=44> */
.L_x_4688:
[----:B------:R-:W-:Y:S05]  /*179a0*/  BSYNC B1 ;  /* 0x0000000000017941 */ /* 0x000fea0003800000 */
.L_x_4687:
[----:B------:R-:W-:Y:S01]  /*179b0*/  FADD.FTZ R108, RZ, R116 ;  /* 0x00000074ff6c7221 */ /* 0x000fe20000010000 */
[----:B------:R-:W-:Y:S02]  /*179c0*/  SEL R120, RZ, 0x10000, P5 ;  /* 0x00010000ff787807 */ /* 0x000fe40002800000 */
[----:B------:R-:W-:Y:S01]  /*179d0*/  LOP3.LUT P5, RZ, R171, 0x2, RZ, 0xc0, !PT ;  /* 0x00000002abff7812 */ /* 0x000fe200078ac0ff */
[----:B------:R-:W-:Y:S01]  /*179e0*/  FADD.FTZ R108, R108, R119 ;  /* 0x000000776c6c7221 */ /* 0x000fe20000010000 */
[----:B------:R-:W-:-:S02]  /*179f0*/  PRMT R111, RZ, 0x7610, R111 ;  /* 0x00007610ff6f7816 */ /* 0x000fc4000000006f */
[----:B------:R-:W-:Y:S01]  /*17a00*/  SEL R112, RZ, 0x1, P1 ;  /* 0x00000001ff707807 */ /* 0x000fe20000800000 */
[----:B------:R-:W-:Y:S01]  /*17a10*/  FADD.FTZ R109, R108, R117 ;  /* 0x000000756c6d7221 */ /* 0x000fe20000010000 */
[----:B------:R-:W-:Y:S01]  /*17a20*/  SEL R114, RZ, 0x1, P5 ;  /* 0x00000001ff727807 */ /* 0x000fe20002800000 */
[----:B------:R-:W-:Y:S01]  /*17a30*/  FMUL.FTZ R111, R111, R178 ;  /* 0x000000b26f6f7220 */ /* 0x000fe20000410000 */
[----:B------:R-:W-:Y:S01]  /*17a40*/  LOP3.LUT P6, RZ, R171, 0x4, RZ, 0xc0, !PT ;  /* 0x00000004abff7812 */ /* 0x000fe200078cc0ff */
[----:B------:R-:W-:Y:S01]  /*17a50*/  FADD.FTZ R109, R109, R122 ;  /* 0x0000007a6d6d7221 */ /* 0x000fe20000010000 */
[----:B------:R-:W-:Y:S01]  /*17a60*/  SEL R229, RZ, 0x100, P4 ;  /* 0x00000100ffe57807 */ /* 0x000fe20002000000 */
[----:B------:R-:W-:Y:S01]  /*17a70*/  IMAD.WIDE.U32 R114, R114, 0x100, RZ ;  /* 0x0000010072727825 */ /* 0x000fe200078e00ff */
[----:B------:R-:W-:Y:S02]  /*17a80*/  SEL R227, RZ, 0x1, P6 ;  /* 0x00000001ffe37807 */ /* 0x000fe40003000000 */
[----:B------:R-:W-:Y:S01]  /*17a90*/  ISETP.NE.AND P1, PT, R42, RZ, PT ;  /* 0x000000ff2a00720c */ /* 0x000fe20003f25270 */
[----:B------:R-:W-:-:S02]  /*17aa0*/  FADD.FTZ R108, R109, R118 ;  /* 0x000000766d6c7221 */ /* 0x000fc40000010000 */
[----:B------:R-:W-:Y:S02]  /*17ab0*/  FMUL.FTZ R111, R111, c[0x0][0x1e8] ;  /* 0x00007a006f6f7a20 */ /* 0x000fe40000410000 */
        /* <DEDUP_REMOVED lines=39> */
[----:B------:R-:W0:Y:S02]  /*17d30*/  I2F.U32 R109, R110 ;  /* 0x0000006e006d7306 */ /* 0x000e240000201000 */
[----:B------:R-:W-:-:S04]  /*17d40*/  FADD.FTZ R108, R113, R208 ;  /* 0x000000d0716c7221 */ /* 0x000fc80000010000 */
[----:B------:R-:W-:-:S04]  /*17d50*/  FADD.FTZ R108, R108, R211 ;  /* 0x000000d36c6c7221 */ /* 0x000fc80000010000 */
[----:B------:R-:W-:-:S04]  /*17d60*/  FADD.FTZ R113, R108, R209 ;  /* 0x000000d16c717221 */ /* 0x000fc80000010000 */
[----:B------:R-:W-:Y:S02]  /*17d70*/  FADD.FTZ R108, R113, R212 ;  /* 0x000000d4716c7221 */ /* 0x000fe40000010000 */
[----:B0-----:R-:W-:Y:S02]  /*17d80*/  FFMA.FTZ R109, R109, R176, 1.1641532182693481445e-10 ;  /* 0x2f0000006d6d7423 */ /* 0x001fe400000100b0 */
[----:B------:R-:W-:Y:S01]  /*17d90*/  FADD.FTZ R113, R108, R213 ;  /* 0x000000d56c717221 */ /* 0x000fe20000010000 */
[----:B------:R-:W-:Y:S02]  /*17da0*/  SEL R108, RZ, 0x1, P2 ;  /* 0x00000001ff6c7807 */ /* 0x000fe40001000000 */
[----:B------:R-:W-:Y:S01]  /*17db0*/  FSETP.GTU.FTZ.AND P2, PT, R109, c[0x0][0x1e4], PT ;  /* 0x000079006d007a0b */ /* 0x000fe20003f5c000 */
[----:B------:R-:W-:Y:S02]  /*17dc0*/  FADD.FTZ R113, R113, R216 ;  /* 0x000000d871717221 */ /* 0x000fe40000010000 */
[----:B------:R-:W-:Y:S01]  /*17dd0*/  IMAD.WIDE.U32 R108, R108, 0x1000000, RZ ;  /* 0x010000006c6c7825 */ /* 0x000fe200078e00ff */
[----:B------:R-:W-:-:S03]  /*17de0*/  FSEL R111, R111, RZ, !P2 ;  /* 0x000000ff6f6f7208 */ /* 0x000fc60005000000 */
[----:B------:R-:W-:Y:S02]  /*17df0*/  FADD.FTZ R110, R113, R214 ;  /* 0x000000d6716e7221 */ /* 0x000fe40000010000 */
[----:B------:R-:W-:-:S04]  /*17e00*/  IMAD.WIDE.U32 R112, R112, 0x10000, RZ ;  /* 0x0001000070707825 */ /* 0x000fc800078e00ff */
[----:B------:R-:W-:Y:S01]  /*17e10*/  FADD.FTZ R110, R110, R217 ;  /* 0x000000d96e6e7221 */ /* 0x000fe20000010000 */
[----:B------:R-:W-:-:S03]  /*17e20*/  LOP3.LUT R112, R114, R108, R112, 0xfe, !PT ;  /* 0x0000006c72707212 */ /* 0x000fc600078efe70 */
[----:B------:R-:W-:Y:S01]  /*17e30*/  FADD.FTZ R121, R110, R215 ;  /* 0x000000d76e797221 */ /* 0x000fe20000010000 */
[----:B------:R-:W-:Y:S02]  /*17e40*/  SEL R110, RZ, 0x1000000, P2 ;  /* 0x01000000ff6e7807 */ /* 0x000fe40001000000 */
[----:B------:R-:W-:Y:S01]  /*17e50*/  LOP3.LUT R112, R112, R227, RZ, 0xfc, !PT ;  /* 0x000000e370707212 */ /* 0x000fe200078efcff */
[----:B------:R-:W-:Y:S01]  /*17e60*/  FADD.FTZ R121, R121, R220 ;  /* 0x000000dc79797221 */ /* 0x000fe20000010000 */
[----:B------:R-:W-:Y:S01]  /*17e70*/  LOP3.LUT R120, R229, R110, R120, 0xfe, !PT ;  /* 0x0000006ee5787212 */ /* 0x000fe200078efe78 */
[----:B------:R-:W-:Y:S01]  /*17e80*/  FMUL.FTZ R227, R170, R111 ;  /* 0x0000006faae37220 */ /* 0x000fe20000410000 */
[----:B------:R-:W-:Y:S01]  /*17e90*/  @P0 PRMT R110, RZ, 0x7610, R107 ;  /* 0x00007610ff6e0816 */ /* 0x000fe2000000006b */
[----:B------:R-:W-:Y:S01]  /*17ea0*/  FADD.FTZ R108, R121, R218 ;  /* 0x000000da796c7221 */ /* 0x000fe20000010000 */
[----:B------:R-:W-:-:S03]  /*17eb0*/  SEL R229, RZ, 0x1, P3 ;  /* 0x00000001ffe57807 */ /* 0x000fc60001800000 */
[----:B------:R-:W-:Y:S01]  /*17ec0*/  FADD.FTZ R108, R108, R219 ;  /* 0x000000db6c6c7221 */ /* 0x000fe20000010000 */
[----:B------:R-:W-:Y:S01]  /*17ed0*/  LOP3.LUT R229, R109, R120, R229, 0xfe, !PT ;  /* 0x000000786de57212 */ /* 0x000fe200078efee5 */
[----:B------:R-:W-:Y:S01]  /*17ee0*/  @P0 FADD.FTZ R227, R110, R227 ;  /* 0x000000e36ee30221 */ /* 0x000fe20000010000 */
[----:B------:R-:W-:Y:S01]  /*17ef0*/  F2FP.BF16.PACK_AB R110, R228, R223 ;  /* 0x000000dfe46e723e */ /* 0x000fe200000010ff */
[----:B------:R-:W-:Y:S01]  /*17f00*/  IMAD.WIDE.U32 R120, R188, R129, c[0x0][0x188] ;  /* 0x00006200bc787625 */ /* 0x000fe200078e0081 */
[----:B------:R-:W-:Y:S02]  /*17f10*/  F2FP.BF16.PACK_AB R109, R225, R222 ;  /* 0x000000dee16d723e */ /* 0x000fe400000010ff */
[----:B------:R-:W-:Y:S01]  /*17f20*/  F2FP.BF16.PACK_AB R111, R227, R226 ;  /* 0x000000e2e36f723e */ /* 0x000fe200000010ff */
[----:B------:R-:W-:Y:S01]  /*17f30*/  FADD.FTZ R129, R108, R221 ;  /* 0x000000dd6c817221 */ /* 0x000fe20000010000 */
[----:B------:R-:W-:Y:S02]  /*17f40*/  F2FP.BF16.PACK_AB R108, R224, R221 ;  /* 0x000000dde06c723e */ /* 0x000fe400000010ff */
[----:B------:R-:W-:Y:S01]  /*17f50*/  LOP3.LUT R113, R115, R229, R113, 0xfe, !PT ;  /* 0x000000e573717212 */ /* 0x000fe200078efe71 */
[----:B------:R-:W-:-:S02]  /*17f60*/  IMAD.WIDE.U32 R114, R188, R127, c[0x0][0x190] ;  /* 0x00006400bc727625 */ /* 0x000fc400078e007f */
[----:B------:R0:W-:Y:S02]  /*17f70*/  STG.E.128 [R120.64], R108 ;  /* 0x0000006c78007986 */ /* 0x0001e4000c101d06 */
[----:B------:R-:W-:Y:S02]  /*17f80*/  FADD.FTZ R129, R129, R224 ;  /* 0x000000e081817221 */ /* 0x000fe40000010000 */
[----:B------:R0:W-:Y:S02]  /*17f90*/  STG.E.64 [R114.64], R112 ;  /* 0x0000007072007986 */ /* 0x0001e4000c101b06 */
        /* <DEDUP_REMOVED lines=8> */
.L_x_4695:
        /* <DEDUP_REMOVED lines=148> */
.L_x_4696:
[----:B------:R-:W-:Y:S01]  /*18960*/  ULDC.U8 UR8, c[0x0][0x1f0] ;  /* 0x00007c0000087ab9 */ /* 0x000fe20000000000 */
[C---:B------:R-:W-:Y:S01]  /*18970*/  FMUL.FTZ R108, R115.reuse, R115 ;  /* 0x00000073736c7220 */ /* 0x040fe20000410000 */
[----:B------:R-:W-:Y:S01]  /*18980*/  ISETP.NE.AND P0, PT, RZ, UR8, PT ;  /* 0x00000008ff007c0c */ /* 0x000fe2000bf05270 */
[----:B------:R-:W-:Y:S02]  /*18990*/  IMAD.MOV.U32 R109, RZ, RZ, c[0x0][0x1e0] ;  /* 0x00007800ff6d7624 */ /* 0x000fe400078e00ff */
[----:B--2---:R-:W-:Y:S01]  /*189a0*/  FADD.FTZ R112, R112, R113 ;  /* 0x0000007170707221 */ /* 0x004fe20000010000 */
[----:B------:R-:W-:Y:S01]  /*189b0*/  FSEL R108, R108, RZ, P0 ;  /* 0x000000ff6c6c7208 */ /* 0x000fe20000000000 */
[----:B------:R-:W-:Y:S02]  /*189c0*/  IMAD.MOV.U32 R176, RZ, RZ, 0x4 ;  /* 0x00000004ffb07424 */ /* 0x000fe400078e00ff */
[----:B-1----:R-:W-:Y:S01]  /*189d0*/  FFMA.FTZ R113, R112, R109, c[0x0][0x228] ;  /* 0x00008a0070717623 */ /* 0x002fe2000001006d */
[----:B------:R-:W-:Y:S01]  /*189e0*/  FSEL R112, R115, RZ, !P0 ;  /* 0x000000ff73707208 */ /* 0x000fe20004000000 */
[----:B------:R-:W-:-:S04]  /*189f0*/  @!P1 IMAD.WIDE R110, R159, R176, c[0x0][0x1a0] ;  /* 0x000068009f6e9625 */ /* 0x000fc800078e02b0 */
[----:B------:R-:W-:Y:S01]  /*18a00*/  FADD.FTZ R113, R113, R108 ;  /* 0x0000006c71717221 */ /* 0x000fe20000010000 */
[----:B------:R1:W-:Y:S01]  /*18a10*/  @!P1 STG.E [R110.64], R115 ;  /* 0x000000736e009986 */ /* 0x0003e2000c101906 */
[----:B------:R-:W-:-:S04]  /*18a20*/  @!P1 IMAD.WIDE R108, R159, R176, c[0x0][0x1a8] ;  /* 0x00006a009f6c9625 */ /* 0x000fc800078e02b0 */
[----:B------:R-:W2:Y:S01]  /*18a30*/  MUFU.RSQ R113, R113 ;  /* 0x0000007100717308 */ /* 0x000ea20000001400 */
[C---:B------:R-:W-:Y:S02]  /*18a40*/  FADD.FTZ R182, -R112.reuse, R182 ;  /* 0x000000b670b67221 */ /* 0x040fe40000010100 */
[C---:B------:R-:W-:Y:S02]  /*18a50*/  FADD.FTZ R187, -R112.reuse, R187 ;  /* 0x000000bb70bb7221 */ /* 0x040fe40000010100 */
[C---:B------:R-:W-:Y:S02]  /*18a60*/  FADD.FTZ R202, -R112.reuse, R202 ;  /* 0x000000ca70ca7221 */ /* 0x040fe40000010100 */
[C---:B------:R-:W-:Y:S02]  /*18a70*/  FADD.FTZ R205, -R112.reuse, R205 ;  /* 0x000000cd70cd7221 */ /* 0x040fe40000010100 */
[C---:B------:R-:W-:Y:S01]  /*18a80*/  FADD.FTZ R120, -R112.reuse, R219 ;  /* 0x000000db70787221 */ /* 0x040fe20000010100 */
[----:B------:R-:W-:Y:S01]  /*18a90*/  PRMT R219, RZ, 0x7610, R87 ;  /* 0x00007610ffdb7816 */ /* 0x000fe20000000057 */
[----:B------:R-:W-:-:S02]  /*18aa0*/  FADD.FTZ R179, -R112, R179 ;  /* 0x000000b370b37221 */ /* 0x000fc40000010100 */
[C---:B------:R-:W-:Y:S02]  /*18ab0*/  FADD.FTZ R122, -R112.reuse, R122 ;  /* 0x0000007a707a7221 */ /* 0x040fe40000010100 */
[C---:B------:R-:W-:Y:S01]  /*18ac0*/  FADD.FTZ R123, -R112.reuse, R123 ;  /* 0x0000007b707b7221 */ /* 0x040fe20000010100 */
[----:B--2---:R2:W-:Y:S01]  /*18ad0*/  @!P1 STG.E [R108.64], R113 ;  /* 0x000000716c009986 */ /* 0x0045e2000c101906 */
[C---:B------:R-:W-:Y:S02]  /*18ae0*/  FADD.FTZ R192, -R112.reuse, R192 ;  /* 0x000000c070c07221 */ /* 0x040fe40000010100 */
[----:B------:R-:W-:Y:S02]  /*18af0*/  FADD.FTZ R193, -R112, R193 ;  /* 0x000000c170c17221 */ /* 0x000fe40000010100 */
[C---:B-1----:R-:W-:Y:S02]  /*18b00*/  FMUL.FTZ R111, R113.reuse, R122 ;  /* 0x0000007a716f7220 */ /* 0x042fe40000410000 */
[----:B------:R-:W-:-:S02]  /*18b10*/  FMUL.FTZ R122, R113, R123 ;  /* 0x0000007b717a7220 */ /* 0x000fc40000410000 */
[C---:B------:R-:W-:Y:S02]  /*18b20*/  FMUL.FTZ R123, R113.reuse, R192 ;  /* 0x000000c0717b7220 */ /* 0x040fe40000410000 */
[C---:B------:R-:W-:Y:S02]  /*18b30*/  FMUL.FTZ R192, R113.reuse, R193 ;  /* 0x000000c171c07220 */ /* 0x040fe40000410000 */
[C---:B--2---:R-:W-:Y:S02]  /*18b40*/  FMUL.FTZ R109, R113.reuse, R182 ;  /* 0x000000b6716d7220 */ /* 0x044fe40000410000 */
[C---:B------:R-:W-:Y:S02]  /*18b50*/  FMUL.FTZ R182, R113.reuse, R187 ;  /* 0x000000bb71b67220 */ /* 0x040fe40000410000 */
[C---:B------:R-:W-:Y:S02]  /*18b60*/  FMUL.FTZ R187, R113.reuse, R202 ;  /* 0x000000ca71bb7220 */ /* 0x040fe40000410000 */
[----:B------:R-:W-:-:S02]  /*18b70*/  FMUL.FTZ R202, R113, R205 ;  /* 0x000000cd71ca7220 */ /* 0x000fc40000410000 */
[C---:B------:R-:W-:Y:S01]  /*18b80*/  FMUL.FTZ R205, R113.reuse, R120 ;  /* 0x0000007871cd7220 */ /* 0x040fe20000410000 */
[----:B------:R-:W-:Y:S01]  /*18b90*/  PRMT R120, RZ, 0x5410, R80 ;  /* 0x00005410ff787816 */ /* 0x000fe20000000050 */
[C---:B------:R-:W-:Y:S02]  /*18ba0*/  FMUL.FTZ R108, R113.reuse, R179 ;  /* 0x000000b3716c7220 */ /* 0x040fe40000410000 */
        /* <DEDUP_REMOVED lines=15> */
[----:B------:R-:W-:Y:S02]  /*18ca0*/  FMUL.FTZ R186, R113, R189 ;  /* 0x000000bd71ba7220 */ /* 0x000fe40000410000 */
[----:B------:R-:W-:Y:S02]  /*18cb0*/  FADD.FTZ R198, -R112, R198 ;  /* 0x000000c670c67221 */ /* 0x000fe40000010100 */
[----:B------:R-:W-:Y:S01]  /*18cc0*/  FFMA.FTZ R186, R186, R108, R15 ;  /* 0x0000006cbaba7223 */ /* 0x000fe2000001000f */
[----:B------:R-:W-:Y:S01]  /*18cd0*/  PRMT R108, RZ, 0x5410, R84 ;  /* 0x00005410ff6c7816 */ /* 0x000fe20000000054 */
[----:B------:R-:W-:-:S02]  /*18ce0*/  FADD.FTZ R199, -R112, R199 ;  /* 0x000000c770c77221 */ /* 0x000fc40000010100 */
[C---:B------:R-:W-:Y:S02]  /*18cf0*/  FMUL.FTZ R179, R113.reuse, R198 ;  /* 0x000000c671b37220 */ /* 0x040fe40000410000 */
[----:B------:R-:W-:Y:S01]  /*18d00*/  FFMA.FTZ R182, R182, R108, R17 ;  /* 0x0000006cb6b67223 */ /* 0x000fe20000010011 */
[----:B------:R-:W-:Y:S01]  /*18d10*/  PRMT R108, RZ, 0x5410, R90 ;  /* 0x00005410ff6c7816 */ /* 0x000fe2000000005a */
[----:B------:R-:W-:Y:S02]  /*18d20*/  FMUL.FTZ R198, R113, R199 ;  /* 0x000000c771c67220 */ /* 0x000fe40000410000 */
[----:B------:R-:W-:Y:S02]  /*18d30*/  FADD.FTZ R196, -R112, R196 ;  /* 0x000000c470c47221 */ /* 0x000fe40000010100 */
[----:B------:R-:W-:Y:S01]  /*18d40*/  FFMA.FTZ R198, R198, R108, R5 ;  /* 0x0000006cc6c67223 */ /* 0x000fe20000010005 */
[----:B------:R-:W-:Y:S01]  /*18d50*/  PRMT R108, RZ, 0x7610, R90 ;  /* 0x00007610ff6c7816 */ /* 0x000fe2000000005a */
[----:B------:R-:W-:-:S02]  /*18d60*/  FADD.FTZ R197, -R112, R197 ;  /* 0x000000c570c57221 */ /* 0x000fc40000010100 */
[----:B------:R-:W-:Y:S02]  /*18d70*/  FMUL.FTZ R129, R113, R196 ;  /* 0x000000c471817220 */ /* 0x000fe40000410000 */
        /* <DEDUP_REMOVED lines=37> */
[----:B------:R-:W-:Y:S01]  /*18fd0*/  PRMT R217, RZ, 0x7610, R80 ;  /* 0x00007610ffd97816 */ /* 0x000fe20000000050 */
        /* <DEDUP_REMOVED lines=8> */
[----:B------:R-:W-:Y:S01]  /*19060*/  PRMT R225, RZ, 0x7610, R85 ;  /* 0x00007610ffe17816 */ /* 0x000fe20000000055 */
[C---:B------:R-:W-:Y:S01]  /*19070*/  FADD.FTZ R232, -R112.reuse, R223 ;  /* 0x000000df70e87221 */ /* 0x040fe20000010100 */
[----:B------:R-:W-:Y:S01]  /*19080*/  PRMT R223, RZ, 0x7610, R84 ;  /* 0x00007610ffdf7816 */ /* 0x000fe20000000054 */
[C---:B------:R-:W-:Y:S02]  /*19090*/  FADD.FTZ R228, -R112.reuse, R228 ;  /* 0x000000e470e47221 */ /* 0x040fe40000010100 */
[----:B------:R-:W-:Y:S02]  /*190a0*/  FADD.FTZ R226, -R112, R226 ;  /* 0x000000e270e27221 */ /* 0x000fe40000010100 */
[----:B------:R-:W-:Y:S01]  /*190b0*/  FFMA.FTZ R196, R196, R108, R7 ;  /* 0x0000006cc4c47223 */ /* 0x000fe20000010007 */
[----:B------:R-:W-:Y:S01]  /*190c0*/  PRMT R108, RZ, 0x5410, R88 ;  /* 0x00005410ff6c7816 */ /* 0x000fe20000000058 */
[----:B------:R-:W-:-:S02]  /*190d0*/  FADD.FTZ R112, -R112, R227 ;  /* 0x000000e370707221 */ /* 0x000fc40000010100 */
[C---:B------:R-:W-:Y:S02]  /*190e0*/  FMUL.FTZ R115, R113.reuse, R124 ;  /* 0x0000007c71737220 */ /* 0x040fe40000410000 */
[C---:B0-----:R-:W-:Y:S02]  /*190f0*/  FMUL.FTZ R127, R113.reuse, R194 ;  /* 0x000000c2717f7220 */ /* 0x041fe40000410000 */
        /* <DEDUP_REMOVED lines=25> */
[C---:B------:R-:W-:Y:S01]  /*19290*/  FMUL.FTZ R193, R113.reuse, R210 ;  /* 0x000000d271c17220 */ /* 0x040fe20000410000 */
[----:B------:R-:W-:Y:S01]  /*192a0*/  PRMT R210, RZ, 0x7610, R98 ;  /* 0x00007610ffd27816 */ /* 0x000fe20000000062 */
[C---:B------:R-:W-:Y:S02]  /*192b0*/  FMUL.FTZ R208, R113.reuse, R208 ;  /* 0x000000d071d07220 */ /* 0x040fe40000410000 */
[----:B------:R-:W-:-:S02]  /*192c0*/  FMUL.FTZ R211, R113, R211 ;  /* 0x000000d371d37220 */ /* 0x000fc40000410000 */
[C---:B------:R-:W-:Y:S01]  /*192d0*/  FMUL.FTZ R195, R113.reuse, R212 ;  /* 0x000000d471c37220 */ /* 0x040fe20000410000 */
[----:B------:R-:W-:Y:S01]  /*192e0*/  PRMT R212, RZ, 0x5410, R100 ;  /* 0x00005410ffd47816 */ /* 0x000fe20000000064 */
[C---:B------:R-:W-:Y:S02]  /*192f0*/  FMUL.FTZ R197, R113.reuse, R216 ;  /* 0x000000d871c57220 */ /* 0x040fe40000410000 */
        /* <DEDUP_REMOVED lines=89> */
[----:B------:R-:W-:Y:S01]  /*19890*/  HFMA2.MMA R173, -RZ, RZ, 0, 9.5367431640625e-07 ;  /* 0x00000010ffad7435 */ /* 0x000fe200000001ff */
[----:B------:R-:W-:Y:S01]  /*198a0*/  PRMT R189, RZ, 0x7610, R88 ;  /* 0x00007610ffbd7816 */ /* 0x000fe20000000058 */
[----:B------:R-:W-:Y:S01]  /*198b0*/  FFMA.FTZ R131, R131, R111, R32 ;  /* 0x0000006f83837223 */ /* 0x000fe20000010020 */
        /* <DEDUP_REMOVED lines=30> */
[----:B------:R-:W-:Y:S01]  /*19aa0*/  F2FP.BF16.PACK_AB R111, R115, R122 ;  /* 0x0000007a736f723e */ /* 0x000fe200000010ff */
[----:B------:R-:W-:Y:S01]  /*19ab0*/  FFMA.FTZ R213, R213, R108, R150 ;  /* 0x0000006cd5d57223 */ /* 0x000fe20000010096 */
[----:B------:R-:W-:Y:S01]  /*19ac0*/  PRMT R108, RZ, 0x7610, R100 ;  /* 0x00007610ff6c7816 */ /* 0x000fe20000000064 */
[----:B------:R-:W-:Y:S01]  /*19ad0*/  FFMA.FTZ R189, R179, R189, R8 ;  /* 0x000000bdb3bd7223 */ /* 0x000fe20000010008 */
[----:B------:R-:W-:Y:S01]  /*19ae0*/  F2FP.BF16.PACK_AB R115, R177, R174 ;  /* 0x000000aeb173723e */ /* 0x000fe200000010ff */
[----:B------:R-:W-:Y:S01]  /*19af0*/  IMAD.WIDE.U32 R178, R178, R173, c[0x0][0x208] ;  /* 0x00008200b2b27625 */ /* 0x000fe200078e00ad */
[----:B------:R-:W-:-:S02]  /*19b00*/  F2FP.BF16.PACK_AB R117, R183, R180 ;  /* 0x000000b4b775723e */ /* 0x000fc400000010ff */
[C---:B------:R-:W-:Y:S01]  /*19b10*/  LEA R174, P0, R172.reuse, c[0x0][0x208], 0x4 ;  /* 0x00008200acae7a11 */ /* 0x040fe200078020ff */
[----:B------:R-:W-:Y:S01]  /*19b20*/  FFMA.FTZ R209, R209, R108, R148 ;  /* 0x0000006cd1d17223 */ /* 0x000fe20000010094 */
[----:B------:R-:W-:Y:S01]  /*19b30*/  IADD3 R183, R172, 0x20, RZ ;  /* 0x00000020acb77810 */ /* 0x000fe20007ffe0ff */
[----:B------:R-:W-:Y:S01]  /*19b40*/  IMAD R159, R176, c[0x0][0x160], R159 ;  /* 0x00005800b09f7a24 */ /* 0x000fe200078e029f */
[----:B------:R-:W-:Y:S02]  /*19b50*/  IADD3 R180, R172, 0x40, RZ ;  /* 0x00000040acb47810 */ /* 0x000fe40007ffe0ff */
[----:B------:R-:W-:Y:S02]  /*19b60*/  F2FP.BF16.PACK_AB R108, R119, R116 ;  /* 0x00000074776c723e */ /* 0x000fe400000010ff */
[----:B------:R-:W-:Y:S01]  /*19b70*/  F2FP.BF16.PACK_AB R116, R217, R120 ;  /* 0x00000078d974723e */ /* 0x000fe200000010ff */
[----:B------:R-:W-:Y:S01]  /*19b80*/  IMAD.WIDE.U32 R180, R180, R173, c[0x0][0x208] ;  /* 0x00008200b4b47625 */ /* 0x000fe200078e00ad */
[----:B------:R-:W-:-:S02]  /*19b90*/  LEA.HI.X R175, R172, c[0x0][0x20c], RZ, 0x4, P0 ;  /* 0x00008300acaf7a11 */ /* 0x000fc400000f24ff */
[----:B------:R-:W-:Y:S01]  /*19ba0*/  F2FP.BF16.PACK_AB R120, R223, R182 ;  /* 0x000000b6df78723e */ /* 0x000fe200000010ff */
[----:B------:R-:W-:Y:S01]  /*19bb0*/  IMAD.WIDE.U32 R182, R183, R173, c[0x0][0x208] ;  /* 0x00008200b7b67625 */ /* 0x000fe200078e00ad */
[----:B------:R-:W-:Y:S01]  /*19bc0*/  F2FP.BF16.PACK_AB R119, R185, R184 ;  /* 0x000000b8b977723e */ /* 0x000fe200000010ff */
[----:B------:R0:W-:Y:S01]  /*19bd0*/  STG.E.128 [R174.64], R108 ;  /* 0x0000006cae007986 */ /* 0x0001e2000c101d06 */
[----:B------:R-:W-:Y:S02]  /*19be0*/  F2FP.BF16.PACK_AB R122, R221, R190 ;  /* 0x000000bedd7a723e */ /* 0x000fe400000010ff */
[----:B------:R-:W-:Y:S01]  /*19bf0*/  F2FP.BF16.PACK_AB R121, R225, R186 ;  /* 0x000000bae179723e */ /* 0x000fe200000010ff */
[----:B------:R-:W-:Y:S01]  /*19c00*/  STG.E.128 [R182.64], R112 ;  /* 0x00000070b6007986 */ /* 0x000fe2000c101d06 */
[----:B------:R-:W-:Y:S02]  /*19c10*/  F2FP.BF16.PACK_AB R127, R124, R127 ;  /* 0x0000007f7c7f723e */ /* 0x000fe400000010ff */
[----:B------:R-:W-:Y:S01]  /*19c20*/  F2FP.BF16.PACK_AB R126, R187, R198 ;  /* 0x000000c6bb7e723e */ /* 0x000fe200000010ff */
[----:B------:R1:W-:Y:S01]  /*19c30*/  STG.E.128 [R180.64], R116 ;  /* 0x00000074b4007986 */ /* 0x0003e2000c101d06 */
[----:B------:R-:W-:-:S02]  /*19c40*/  F2FP.BF16.PACK_AB R125, R129, R196 ;  /* 0x000000c4817d723e */ /* 0x000fc400000010ff */
[----:B------:R-:W-:Y:S01]  /*19c50*/  F2FP.BF16.PACK_AB R124, R189, R194 ;  /* 0x000000c2bd7c723e */ /* 0x000fe200000010ff */
[----:B------:R2:W-:Y:S01]  /*19c60*/  STG.E.128 [R178.64], R120 ;  /* 0x00000078b2007986 */ /* 0x0005e2000c101d06 */
[----:B------:R-:W-:Y:S02]  /*19c70*/  F2FP.BF16.PACK_AB R131, R195, R204 ;  /* 0x000000ccc383723e */ /* 0x000fe400000010ff */
[----:B------:R-:W-:Y:S02]  /*19c80*/  F2FP.BF16.PACK_AB R130, R211, R208 ;  /* 0x000000d0d382723e */ /* 0x000fe400000010ff */
[----:B------:R-:W-:Y:S02]  /*19c90*/  F2FP.BF16.PACK_AB R129, R193, R202 ;  /* 0x000000cac181723e */ /* 0x000fe400000010ff */
[----:B------:R-:W-:Y:S02]  /*19ca0*/  F2FP.BF16.PACK_AB R128, R200, R203 ;  /* 0x000000cbc880723e */ /* 0x000fe400000010ff */
[----:B0-----:R-:W-:-:S02]  /*19cb0*/  F2FP.BF16.PACK_AB R111, R205, R218 ;  /* 0x000000dacd6f723e */ /* 0x001fc400000010ff */
[----:B------:R-:W-:Y:S02]  /*19cc0*/  F2FP.BF16.PACK_AB R110, R210, R191 ;  /* 0x000000bfd26e723e */ /* 0x000fe400000010ff */
[----:B------:R-:W-:Y:S02]  /*19cd0*/  F2FP.BF16.PACK_AB R109, R199, R214 ;  /* 0x000000d6c76d723e */ /* 0x000fe400000010ff */
[----:B-1----:R-:W-:Y:S02]  /*19ce0*/  IADD3 R118, R172, 0xc0, RZ ;  /* 0x000000c0ac767810 */ /* 0x002fe40007ffe0ff */
[----:B------:R-:W-:Y:S02]  /*19cf0*/  LEA R116, P0, R188, c[0x0][0x208], 0x4 ;  /* 0x00008200bc747a11 */ /* 0x000fe400078020ff */
[----:B--2---:R-:W-:Y:S01]  /*19d00*/  IADD3 R122, R172, 0x80, RZ ;  /* 0x00000080ac7a7810 */ /* 0x004fe20007ffe0ff */
        /* <DEDUP_REMOVED lines=9> */
[----:B------:R-:W-:Y:S02]  /*19da0*/  LEA.HI.X R117, R188, c[0x0][0x20c], RZ, 0x4, P0 ;  /* 0x00008300bc757a11 */ /* 0x000fe400000f24ff */
[----:B------:R-:W-:Y:S01]  /*19db0*/  F2FP.BF16.PACK_AB R112, R209, R212 ;  /* 0x000000d4d170723e */ /* 0x000fe200000010ff */
[----:B------:R0:W-:Y:S01]  /*19dc0*/  STG.E.128 [R120.64], R128 ;  /* 0x0000008078007986 */ /* 0x0001e2000c101d06 */
[----:B------:R-:W-:-:S03]  /*19dd0*/  ISETP.GE.AND P0, PT, R159, c[0x0][0x164], PT ;  /* 0x000059009f007a0c */ /* 0x000fc60003f06270 */
[----:B------:R0:W-:Y:S04]  /*19de0*/  STG.E.128 [R118.64], R108 ;  /* 0x0000006c76007986 */ /* 0x0001e8000c101d06 */
[----:B------:R0:W-:Y:S06]  /*19df0*/  STG.E.128 [R116.64], R112 ;  /* 0x0000007074007986 */ /* 0x0001ec000c101d06 */
[----:B0-----:R-:W-:Y:S01]  /*19e00*/  @P0 CALL.REL.NOINC `(.L_x_4693) ;  /* 0x0000001000000944 */ /* 0x001fe20003c00000 */
[----:B------:R-:W-:Y:S05]  /*19e10*/  BRA `(.L_x_4694) ;  /* 0xfffe6f5000007947 */ /* 0x000fea000383ffff */
.L_x_4693:
[----:B------:R-:W-:Y:S05]  /*19e20*/  BSYNC B0 ;  /* 0x0000000000007941 */ /* 0x000fea0003800000 */
.L_x_4242:
[----:B------:R-:W-:Y:S05]  /*19e30*/  EXIT ;  /* 0x000000000000794d */ /* 0x000fea0003800000 */
.L_x_4691:
[----:B0-----:R-:W-:Y:S01]  /*19e40*/  IMAD.MOV.U32 R113, RZ, RZ, R127 ;  /* 0x000000ffff717224 */ /* 0x001fe200078e007f */
[----:B------:R-:W-:Y:S01]  /*19e50*/  MOV R108, 0x19ea0 ;  /* 0x00019ea0006c7802 */ /* 0x000fe20000000f00 */
[----:B------:R-:W-:-:S02]  /*19e60*/  IMAD.MOV.U32 R112, RZ, RZ, 0x1 ;  /* 0x00000001ff707424 */ /* 0x000fc400078e00ff */
[----:B------:R-:W-:Y:S02]  /*19e70*/  IMAD.MOV.U32 R110, RZ, RZ, 0x1f ;  /* 0x0000001fff6e7424 */ /* 0x000fe400078e00ff */
[----:B------:R-:W-:Y:S02]  /*19e80*/  IMAD.MOV.U32 R111, RZ, RZ, -0x1 ;  /* 0xffffffffff6f7424 */ /* 0x000fe400078e00ff */
[----:B------:R-:W-:Y:S05]  /*19e90*/  CALL.REL.NOINC `($__internal_13_$__cuda_sm70_shflsync_bfly_p) ;  /* 0x00000b9000007944 */ /* 0x000fea0003c00000 */
[----:B-1----:R-:W-:Y:S01]  /*19ea0*/  MOV R108, R112 ;  /* 0x00000070006c7202 */ /* 0x002fe20000000f00 */
[----:B0-----:R-:W-:Y:S05]  /*19eb0*/  BRA `(.L_x_4695) ;  /* 0xffffe16000007947 */ /* 0x001fea000383ffff */
.L_x_4692:
[----:B------:R-:W-:Y:S01]  /*19ec0*/  IMAD.MOV.U32 R112, RZ, RZ, 0x2 ;  /* 0x00000002ff707424 */ /* 0x000fe200078e00ff */
[----:B------:R-:W-:Y:S01]  /*19ed0*/  MOV R108, 0x19f10 ;  /* 0x00019f10006c7802 */ /* 0x000fe20000000f00 */
[----:B------:R-:W-:Y:S02]  /*19ee0*/  IMAD.MOV.U32 R110, RZ, RZ, 0x1f ;  /* 0x0000001fff6e7424 */ /* 0x000fe400078e00ff */
[----:B------:R-:W-:Y:S02]  /*19ef0*/  IMAD.MOV.U32 R111, RZ, RZ, -0x1 ;  /* 0xffffffffff6f7424 */ /* 0x000fe400078e00ff */
[----:B0-----:R-:W-:Y:S05]  /*19f00*/  CALL.REL.NOINC `($__internal_13_$__cuda_sm70_shflsync_bfly_p) ;  /* 0x00000b2000007944 */ /* 0x001fea0003c00000 */
[----:B0-----:R-:W-:Y:S01]  /*19f10*/  HFMA2.MMA R110, -RZ, RZ, 0, 1.847743988037109375e-06 ;  /* 0x0000001fff6e7435 */ /* 0x001fe200000001ff */
[----:B-1----:R-:W-:Y:S01]  /*19f20*/  FADD.FTZ R113, R113, R112 ;  /* 0x0000007071717221 */ /* 0x002fe20000010000 */
[----:B------:R-:W-:Y:S01]  /*19f30*/  MOV R108, 0x19f70 ;  /* 0x00019f70006c7802 */ /* 0x000fe20000000f00 */
[----:B------:R-:W-:-:S02]  /*19f40*/  IMAD.MOV.U32 R112, RZ, RZ, 0x4 ;  /* 0x00000004ff707424 */ /* 0x000fc400078e00ff */
[----:B------:R-:W-:Y:S02]  /*19f50*/  IMAD.MOV.U32 R111, RZ, RZ, -0x1 ;  /* 0xffffffffff6f7424 */ /* 0x000fe400078e00ff */
[----:B------:R-:W-:Y:S05]  /*19f60*/  CALL.REL.NOINC `($__internal_13_$__cuda_sm70_shflsync_bfly_p) ;  /* 0x00000ac000007944 */ /* 0x000fea0003c00000 */
[----:B01----:R-:W-:Y:S01]  /*19f70*/  FADD.FTZ R113, R113, R112 ;  /* 0x0000007071717221 */ /* 0x003fe20000010000 */
[----:B------:R-:W-:Y:S01]  /*19f80*/  MOV R108, 0x19fd0 ;  /* 0x00019fd0006c7802 */ /* 0x000fe20000000f00 */
[----:B------:R-:W-:Y:S02]  /*19f90*/  IMAD.MOV.U32 R112, RZ, RZ, 0x8 ;  /* 0x00000008ff707424 */ /* 0x000fe400078e00ff */
[----:B------:R-:W-:Y:S02]  /*19fa0*/  IMAD.MOV.U32 R110, RZ, RZ, 0x1f ;  /* 0x0000001fff6e7424 */ /* 0x000fe400078e00ff */
[----:B------:R-:W-:Y:S02]  /*19fb0*/  IMAD.MOV.U32 R111, RZ, RZ, -0x1 ;  /* 0xffffffffff6f7424 */ /* 0x000fe400078e00ff */
[----:B------:R-:W-:Y:S05]  /*19fc0*/  CALL.REL.NOINC `($__internal_13_$__cuda_sm70_shflsync_bfly_p) ;  /* 0x00000a6000007944 */ /* 0x000fea0003c00000 */
[----:B01----:R-:W-:Y:S01]  /*19fd0*/  FADD.FTZ R113, R113, R112 ;  /* 0x0000007071717221 */ /* 0x003fe20000010000 */
[----:B------:R-:W-:Y:S01]  /*19fe0*/  MOV R112, 0x10 ;  /* 0x0000001000707802 */ /* 0x000fe20000000f00 */
[----:B------:R-:W-:Y:S01]  /*19ff0*/  IMAD.MOV.U32 R110, RZ, RZ, 0x1f ;  /* 0x0000001fff6e7424 */ /* 0x000fe200078e00ff */
[----:B------:R-:W-:Y:S01]  /*1a000*/  MOV R108, 0x1a030 ;  /* 0x0001a030006c7802 */ /* 0x000fe20000000f00 */
[----:B------:R-:W-:-:S02]  /*1a010*/  IMAD.MOV.U32 R111, RZ, RZ, -0x1 ;  /* 0xffffffffff6f7424 */ /* 0x000fc400078e00ff */
[----:B------:R-:W-:Y:S05]  /*1a020*/  CALL.REL.NOINC `($__internal_13_$__cuda_sm70_shflsync_bfly_p) ;  /* 0x00000a0000007944 */ /* 0x000fea0003c00000 */
        /* <DEDUP_REMOVED lines=134> */
[----:B------:R-:W-:Y:S05]  /*1a890*/  CALL.REL.NOINC `($__internal_13_$__cuda_sm70_shflsync_bfly_p) ;  /* 0x0000019000007944 */ /* 0x000fea0003c00000 */
[----:B01----:R-:W-:Y:S01]  /*1a8a0*/  FADD.FTZ R113, R113, R112 ;  /* 0x0000007071717221 */ /* 0x003fe20000010000 */
[----:B------:R-:W-:Y:S01]  /*1a8b0*/  MOV R108, 0x1a900 ;  /* 0x0001a900006c7802 */ /* 0x000fe20000000f00 */
[----:B------:R-:W-:Y:S02]  /*1a8c0*/  IMAD.MOV.U32 R112, RZ, RZ, 0x2 ;  /* 0x00000002ff707424 */ /* 0x000fe400078e00ff */
[----:B------:R-:W-:Y:S02]  /*1a8d0*/  IMAD.MOV.U32 R110, RZ, RZ, 0x1f ;  /* 0x0000001fff6e7424 */ /* 0x000fe400078e00ff */
[----:B------:R-:W-:Y:S02]  /*1a8e0*/  IMAD.MOV.U32 R111, RZ, RZ, -0x1 ;  /* 0xffffffffff6f7424 */ /* 0x000fe400078e00ff */
[----:B------:R-:W-:Y:S05]  /*1a8f0*/  CALL.REL.NOINC `($__internal_13_$__cuda_sm70_shflsync_bfly_p) ;  /* 0x0000013000007944 */ /* 0x000fea0003c00000 */
        /* <DEDUP_REMOVED lines=18> */
[----:B01----:R-:W-:Y:S05]  /*1aa20*/  BRA `(.L_x_4696) ;  /* 0xffffdf3000007947 */ /* 0x003fea000383ffff */
        .weak           $__internal_13_$__cuda_sm70_shflsync_bfly_p
        .type           $__internal_13_$__cuda_sm70_shflsync_bfly_p,@function
        .size           $__internal_13_$__cuda_sm70_shflsync_bfly_p,(.L_x_57053 - $__internal_13_$__cuda_sm70_shflsync_bfly_p)
$__internal_13_$__cuda_sm70_shflsync_bfly_p:
[----:B------:R-:W-:Y:S01]  /*1aa30*/  IMAD.MOV.U32 R109, RZ, RZ, 0x0 ;  /* 0x00000000ff6d7424 */ /* 0x000fe200078e00ff */
[----:B------:R-:W-:Y:S04]  /*1aa40*/  WARPSYNC R111 ;  /* 0x0000006f00007348 */ /* 0x000fe80003800000 */
[----:B------:R0:W1:Y:S01]  /*1aa50*/  SHFL.BFLY PT, R112, R113, R112, R110 ;  /* 0x0c00007071707389 */ /* 0x00006200000e006e */
[----:B------:R-:W-:Y:S05]  /*1aa60*/  RET.REL.NODEC R108 `(_ZN10layer_norm13ln_fwd_kernelINS_13Kernel_traitsI13__nv_bfloat16S2_S2_S2_fjLj2048ELj1ELj4ELj1ELj16ENS_18Kernel_traits_baseILj2048ES2_S2_S2_S2_fjLj128EEEEELb1ELb1ELb0ELb1EEEvNS_9FwdParamsE) ;  /* 0xfffe55906c007950 */ /* 0x000fea0003c3ffff */
.L_x_4697:
        /* <DEDUP_REMOVED lines=9> */
.L_x_57053:


//--------------------- .text._ZN10layer_norm13ln_fwd_kernelINS_13Kernel_traitsI13__nv_bfloat16S2_S2_S2_fjLj2048ELj1ELj4ELj1ELj16ENS_18Kernel_traits_baseILj2048ES2_S2_S2_S2_fjLj128EEEEELb1ELb1ELb1ELb0EEEvNS_9FwdParamsE --------------------------
	.section	.text._ZN10layer_norm13ln_fwd_kernelINS_13Kernel_traitsI13__nv_bfloat16S2_S2_S2_fjLj2048ELj1ELj4ELj1ELj16ENS_18Kernel_traits_baseILj2048ES2_S2_S2_S2_fjLj128EEEEELb1ELb1ELb1ELb0EEEvNS_9FwdParamsE,"ax",@progbits
	.sectioninfo	@"SHI_REGISTERS=255"
	.align	128
        .global         _ZN10layer_norm13ln_fwd_kernelINS_13Kernel_traitsI13__nv_bfloat16S2_S2_S2_fjLj2048ELj1ELj4ELj1ELj16ENS_18Kernel_traits_baseILj2048ES2_S2_S2_S2_fjLj128EEEEELb1ELb1ELb1ELb0EEEvNS_9FwdParamsE
        .type           _ZN10layer_norm13ln_fwd_kernelINS_13Kernel_traitsI13__nv_bfloat16S2_S2_S2_fjLj2048ELj1ELj4ELj1ELj16ENS_18Kernel_traits_baseILj2048ES2_S2_S2_S2_fjLj128EEEEELb1ELb1ELb1ELb0EEEvNS_9FwdParamsE,@function
        .size           _ZN10layer_norm13ln_fwd_kernelINS_13Kernel_traitsI13__nv_bfloat16S2_S2_S2_fjLj2048ELj1ELj4ELj1ELj16ENS_18Kernel_traits_baseILj2048ES2_S2_S2_S2_fjLj128EEEEELb1ELb1ELb1ELb0EEEvNS_9FwdParamsE,(.L_x_57054 - _ZN10layer_norm13ln_fwd_kernelINS_13Kernel_traitsI13__nv_bfloat16S2_S2_S2_fjLj2048ELj1ELj4ELj1ELj16ENS_18Kernel_traits_baseILj2048ES2_S2_S2_S2_fjLj128EEEEELb1ELb1ELb1ELb0EEEvNS_9FwdParamsE)
        .other          _ZN10layer_norm13ln_fwd_kernelINS_13Kernel_traitsI13__nv_bfloat16S2_S2_S2_fjLj2048ELj1ELj4ELj1ELj16ENS_18Kernel_traits_baseILj2048ES2_S2_S2_S2_fjLj128EEEEELb1ELb1ELb1ELb0EEEvNS_9FwdParamsE,@"STO_CUDA_ENTRY STV_DEFAULT"
_ZN10layer_norm13ln_fwd_kernelINS_13Kernel_traitsI13__nv_bfloat16S2_S2_S2_fjLj2048ELj1ELj4ELj1ELj16ENS_18Kernel_traits_baseILj2048ES2_S2_S2_S2_fjLj128EEEEELb1ELb1ELb1ELb0EEEvNS_9FwdParamsE:
.text._ZN10layer_norm13ln_fwd_kernelINS_13Kernel_traitsI13__nv_bfloat16S2_S2_S2_fjLj2048ELj1ELj4ELj1ELj16ENS_18Kernel_traits_baseILj2048ES2_S2_S2_S2_fjLj128EEEEELb1ELb1ELb1ELb0EEEvNS_9FwdParamsE:
        /* <DEDUP_REMOVED lines=11> */
[----:B------:R-:W-:Y:S01]  /*00b0*/  @P0 MOV R12, R82 ;  /* 0x00000052000c0202 */ /* 0x000fe20000000f00 */
        /* <DEDUP_REMOVED lines=85> */
.L_x_4699:
[----:B0-----:R-:W-:Y:S05]  /*0610*/  BSYNC B0 ;  /* 0x0000000000007941 */ /* 0x001fea0003800000 */
.L_x_4698:
        /* <DEDUP_REMOVED lines=16> */
.L_x_4701:
[----:B0-----:R-:W-:Y:S05]  /*0720*/  BSYNC B0 ;  /* 0x0000000000007941 */ /* 0x001fea0003800000 */
.L_x_4700:
        /* <DEDUP_REMOVED lines=16> */
.L_x_4703:
[----:B0-----:R-:W-:Y:S05]  /*0830*/  BSYNC B0 ;  /* 0x0000000000007941 */ /* 0x001fea0003800000 */
.L_x_4702:
        /* <DEDUP_REMOVED lines=16> */
.L_x_4705:
[----:B0-----:R-:W-:Y:S05]  /*0940*/  BSYNC B0 ;  /* 0x0000000000007941 */ /* 0x001fea0003800000 */
.L_x_4704:
        /* <DEDUP_REMOVED lines=16> */
.L_x_4707:
[----:B0-----:R-:W-:Y:S05]  /*0a50*/  BSYNC B0 ;  /* 0x0000000000007941 */ /* 0x001fea0003800000 */
.L_x_4706:
        /* <DEDUP_REMOVED lines=26> */
.L_x_4709:
[----:B0-----:R-:W-:Y:S05]  /*0c00*/  BSYNC B0 ;  /* 0x0000000000007941 */ /* 0x001fea0003800000 */
.L_x_4708:
        /* <DEDUP_REMOVED lines=25> */
.L_x_4711:
[----:B0-----:R-:W-:Y:S05]  /*0da0*/  BSYNC B0 ;  /* 0x0000000000007941 */ /* 0x001fea0003800000 */
.L_x_4710:
        /* <DEDUP_REMOVED lines=8> */
[----:B------:R-:W-:Y:S02]  /*0e30*/  ISETP.NE.AND.EX P1, PT, RZ, c[0x0][0x21c], PT, P1 ;  /* 0x00008700ff007a0c */ /* 0x000fe40003f25310 */
[----:B------:R-:W-:-:S11]  /*0e40*/  MOV R29, 0x10 ;  /* 0x00000010001d7802 */ /* 0x000fd60000000f00 */
        /* <DEDUP_REMOVED lines=10> */
.L_x_4713:
[----:B0-----:R-:W-:Y:S05]  /*0ef0*/  BSYNC B0 ;  /* 0x0000000000007941 */ /* 0x001fea0003800000 */
.L_x_4712:
[----:B------:R-:W-:Y:S02]  /*0f00*/  ISETP.GE.AND P1, PT, R6, c[0x0][0x164], PT ;  /* 0x0000590006007a0c */ /* 0x000fe40003f26270 */
[----:B------:R-:W-:Y:S02]  /*0f10*/  LOP3.LUT R80, R85, UR23, R80, 0x96, !PT ;  /* 0x0000001755507c12 */ /* 0x000fe4000f8e9650 */
[----:B------:R-:W-:-:S09]  /*0f20*/  LOP3.LUT R81, R7, UR24, R86, 0x96, !PT ;  /* 0x0000001807517c12 */ /* 0x000fd2000f8e9656 */
[----:B------:R-:W-:Y:S05]  /*0f30*/  @P1 EXIT ;  /* 0x000000000000194d */ /* 0x000fea0003800000 */
[--C-:B-----5:R-:W-:Y:S01]  /*0f40*/  PRMT R85, RZ, 0x5410, R108.reuse ;  /* 0x00005410ff557816 */ /* 0x120fe2000000006c */
[----:B------:R-:W-:Y:S01]  /*0f50*/  BSSY B0, `(.L_x_4714) ;  /* 0x0001d01000007945 */ /* 0x000fe20003800000 */
[----:B------:R-:W-:Y:S01]  /*0f60*/  PRMT R7, RZ, 0x7610, R108 ;  /* 0x00007610ff077816 */ /* 0x000fe2000000006c */
[----:B------:R-:W-:Y:S01]  /*0f70*/  ULDC.U8 UR8, c[0x0][0x1f0] ;  /* 0x00007c0000087ab9 */ /* 0x000fe20000000000 */
[----:B------:R-:W-:Y:S01]  /*0f80*/  PRMT R86, RZ, 0x5410, R109 ;  /* 0x00005410ff567816 */ /* 0x000fe2000000006d */
[----:B------:R0:W-:Y:S01]  /*0f90*/  STL [R1+0xac], R85 ;  /* 0x0000ac5501007387 */ /* 0x0001e20000100800 */
[--C-:B------:R-:W-:Y:S02]  /*0fa0*/  PRMT R167, RZ, 0x5410, R32.reuse ;  /* 0x00005410ffa77816 */ /* 0x100fe40000000020 */
[----:B------:R-:W-:Y:S01]  /*0fb0*/  PRMT R165, RZ, 0x7610, R32 ;  /* 0x00007610ffa57816 */ /* 0x000fe20000000020 */
[----:B------:R1:W-:Y:S01]  /*0fc0*/  STL [R1+0xa8], R7 ;  /* 0x0000a80701007387 */ /* 0x0003e20000100800 */
[--C-:B------:R-:W-:Y:S01]  /*0fd0*/  PRMT R163, RZ, 0x5410, R33.reuse ;  /* 0x00005410ffa37816 */ /* 0x100fe20000000021 */
[----:B------:R-:W-:Y:S01]  /*0fe0*/  IMAD R32, R84, -0x326172a9, RZ ;  /* 0xcd9e8d5754207824 */ /* 0x000fe200078e02ff */
[----:B------:R-:W-:Y:S01]  /*0ff0*/  PRMT R161, RZ, 0x7610, R33 ;  /* 0x00007610ffa17816 */ /* 0x000fe20000000021 */
[----:B------:R2:W-:Y:S01]  /*1000*/  STL [R1+0xa4], R86 ;  /* 0x0000a45601007387 */ /* 0x0005e20000100800 */
[----:B------:R-:W-:Y:S01]  /*1010*/  PRMT R159, RZ, 0x5410, R34 ;  /* 0x00005410ff9f7816 */ /* 0x000fe20000000022 */
[----:B------:R-:W-:Y:S01]  /*1020*/  IMAD R33, R83, -0x2daee0ad, RZ ;  /* 0xd2511f5353217824 */ /* 0x000fe200078e02ff */
[----:B0-----:R-:W-:-:S02]  /*1030*/  PRMT R85, RZ, 0x7610, R109 ;  /* 0x00007610ff557816 */ /* 0x001fc4000000006d */
[----:B------:R-:W-:Y:S01]  /*1040*/  PRMT R157, RZ, 0x7610, R34 ;  /* 0x00007610ff9d7816 */ /* 0x000fe20000000022 */
[----:B------:R-:W-:Y:S01]  /*1050*/  IMAD.HI.U32 R34, R80, -0x2daee0ad, RZ ;  /* 0xd2511f5350227827 */ /* 0x000fe200078e00ff */
        /* <DEDUP_REMOVED lines=50> */
[----:B------:R-:W-:-:S02]  /*1380*/  PRMT R144, RZ, 0x7610, R9 ;  /* 0x00007610ff907816 */ /* 0x000fc40000000009 */
[--C-:B------:R-:W-:Y:S01]  /*1390*/  PRMT R142, RZ, 0x5410, R10.reuse ;  /* 0x00005410ff8e7816 */ /* 0x100fe2000000000a */
        /* <DEDUP_REMOVED lines=24> */
[--C-:B0-----:R-:W-:Y:S02]  /*1520*/  PRMT R85, RZ, 0x5410, R96.reuse ;  /* 0x00005410ff557816 */ /* 0x101fe40000000060 */
[--C-:B------:R-:W-:Y:S02]  /*1530*/  PRMT R26, RZ, 0x5410, R29.reuse ;  /* 0x00005410ff1a7816 */ /* 0x100fe4000000001d */
        /* <DEDUP_REMOVED lines=16> */
[--C-:B------:R-:W-:Y:S02]  /*1640*/  PRMT R20, RZ, 0x5410, R22.reuse ;  /* 0x00005410ff147816 */ /* 0x100fe40000000016 */
[----:B------:R-:W-:Y:S01]  /*1650*/  PRMT R21, RZ, 0x7610, R22 ;  /* 0x00007610ff157816 */ /* 0x000fe20000000016 */
[----:B------:R2:W-:Y:S01]  /*1660*/  STL [R1+0x38], R86 ;  /* 0x0000385601007387 */ /* 0x0005e20000100800 */
[--C-:B------:R-:W-:Y:S02]  /*1670*/  PRMT R28, RZ, 0x5410, R30.reuse ;  /* 0x00005410ff1c7816 */ /* 0x100fe4000000001e */
[----:B0-----:R-:W-:Y:S02]  /*1680*/  PRMT R85, RZ, 0x5410, R99 ;  /* 0x00005410ff557816 */ /* 0x001fe40000000063 */
[----:B------:R-:W-:-:S02]  /*1690*/  PRMT R29, RZ, 0x7610, R30 ;  /* 0x00007610ff1d7816 */ /* 0x000fc4000000001e */
[----:B-1----:R-:W-:Y:S01]  /*16a0*/  PRMT R7, RZ, 0x7610, R99 ;  /* 0x00007610ff077816 */ /* 0x002fe20000000063 */
[----:B------:R0:W-:Y:S01]  /*16b0*/  STL [R1+0x34], R85 ;  /* 0x0000345501007387 */ /* 0x0001e20000100800 */
[----:B------:R-:W-:Y:S02]  /*16c0*/  LOP3.LUT R32, R35, UR25, R32, 0x96, !PT ;  /* 0x0000001923207c12 */ /* 0x000fe4000f8e9620 */
[----:B--2---:R-:W-:Y:S01]  /*16d0*/  PRMT R86, RZ, 0x5410, R92 ;  /* 0x00005410ff567816 */ /* 0x004fe2000000005c */
[----:B------:R1:W-:Y:S01]  /*16e0*/  STL [R1+0x30], R7 ;  /* 0x0000300701007387 */ /* 0x0003e20000100800 */
[----:B------:R-:W-:Y:S02]  /*16f0*/  LOP3.LUT R33, R34, UR26, R33, 0x96, !PT ;  /* 0x0000001a22217c12 */ /* 0x000fe4000f8e9621 */
[--C-:B------:R-:W-:Y:S01]  /*1700*/  PRMT R183, RZ, 0x5410, R40.reuse ;  /* 0x00005410ffb77816 */ /* 0x100fe20000000028 */
[----:B------:R2:W-:Y:S01]  /*1710*/  STL [R1+0x2c], R86 ;  /* 0x00002c5601007387 */ /* 0x0005e20000100800 */
[----:B------:R-:W-:Y:S01]  /*1720*/  PRMT R181, RZ, 0x7610, R40 ;  /* 0x00007610ffb57816 */ /* 0x000fe20000000028 */
[----:B------:R-:W-:Y:S01]  /*1730*/  IMAD R40, R80, -0x2daee0ad, RZ ;  /* 0xd2511f5350287824 */ /* 0x000fe200078e02ff */
[----:B0-----:R-:W-:-:S02]  /*1740*/  PRMT R85, RZ, 0x7610, R92 ;  /* 0x00007610ff557816 */ /* 0x001fc4000000005c */
[--C-:B------:R-:W-:Y:S02]  /*1750*/  PRMT R175, RZ, 0x5410, R42.reuse ;  /* 0x00005410ffaf7816 */ /* 0x100fe4000000002a */
[--C-:B-1----:R-:W-:Y:S01]  /*1760*/  PRMT R7, RZ, 0x5410, R93.reuse ;  /* 0x00005410ff077816 */ /* 0x102fe2000000005d */
        /* <DEDUP_REMOVED lines=15> */
[----:B------:R-:W-:Y:S01]  /*1860*/  PRMT R176, RZ, 0x7610, R37 ;  /* 0x00007610ffb07816 */ /* 0x000fe20000000025 */
[----:B------:R-:W-:Y:S01]  /*1870*/  IMAD.MOV.U32 R37, RZ, RZ, RZ ;  /* 0x000000ffff257224 */ /* 0x000fe200078e00ff */
[--C-:B------:R-:W-:Y:S01]  /*1880*/  PRMT R174, RZ, 0x5410, R38.reuse ;  /* 0x00005410ffae7816 */ /* 0x100fe20000000026 */
[----:B------:R2:W-:Y:S01]  /*1890*/  STL [R1+0x14], R86 ;  /* 0x0000145601007387 */ /* 0x0005e20000100800 */
[----:B------:R-:W-:Y:S01]  /*18a0*/  PRMT R172, RZ, 0x7610, R38 ;  /* 0x00007610ffac7816 */ /* 0x000fe20000000026 */
[----:B------:R-:W-:Y:S01]  /*18b0*/  IMAD R38, R81, -0x326172a9, RZ ;  /* 0xcd9e8d5751267824 */ /* 0x000fe200078e02ff */
[----:B0-----:R-:W-:-:S02]  /*18c0*/  PRMT R85, RZ, 0x7610, R95 ;  /* 0x00007610ff557816 */ /* 0x001fc4000000005f */
[----:B------:R-:W-:Y:S02]  /*18d0*/  PRMT R22, RZ, 0x5410, R23 ;  /* 0x00005410ff167816 */ /* 0x000fe40000000017 */
        /* <DEDUP_REMOVED lines=12> */
[----:B------:R-:W-:Y:S01]  /*19a0*/  STL [R1+0x4], R85 ;  /* 0x0000045501007387 */ /* 0x000fe20000100800 */
        /* <DEDUP_REMOVED lines=74> */
[----:B------:R-:W-:Y:S02]  /*1e50*/  PRMT R23, RZ, 0x7610, R23 ;  /* 0x00007610ff177816 */ /* 0x000fe40000000017 */
[----:B------:R-:W-:-:S02]  /*1e60*/  PRMT R31, RZ, 0x7610, R31 ;  /* 0x00007610ff1f7816 */ /* 0x000fc4000000001f */
[----:B------:R-:W-:Y:S02]  /*1e70*/  LOP3.LUT R36, R82, 0x3, RZ, 0xc0, !PT ;  /* 0x0000000352247812 */ /* 0x000fe400078ec0ff */
[--C-:B------:R-:W-:Y:S02]  /*1e80*/  PRMT R42, RZ, 0x5410, R46.reuse ;  /* 0x00005410ff2a7816 */ /* 0x100fe4000000002e */
[----:B------:R-:W-:Y:S02]  /*1e90*/  PRMT R43, RZ, 0x7610, R46 ;  /* 0x00007610ff2b7816 */ /* 0x000fe4000000002e */
[--C-:B------:R-:W-:Y:S02]  /*1ea0*/  PRMT R44, RZ, 0x5410, R47.reuse ;  /* 0x00005410ff2c7816 */ /* 0x100fe4000000002f */
[----:B------:R-:W-:Y:S02]  /*1eb0*/  PRMT R45, RZ, 0x7610, R47 ;  /* 0x00007610ff2d7816 */ /* 0x000fe4000000002f */
.L_x_5404:
[----:B------:R-:W-:-:S04]  /*1ec0*/  IMAD.MOV.U32 R130, RZ, RZ, 0x4 ;  /* 0x00000004ff827424 */ /* 0x000fc800078e00ff */
[----:B------:R-:W-:-:S05]  /*1ed0*/  IMAD.WIDE R68, R6, R130, c[0x0][0x1d0] ;  /* 0x0000740006447625 */ /* 0x000fca00078e0282 */
[----:B------:R0:W2:Y:S01]  /*1ee0*/  LDG.E R135, [R68.64] ;  /* 0x0000000644877981 */ /* 0x0000a2000c1e1900 */
[C---:B------:R-:W-:Y:S02]  /*1ef0*/  IMAD R138, R6.reuse, c[0x0][0x168], RZ ;  /* 0x00005a00068a7a24 */ /* 0x040fe400078e02ff */
[----:B------:R-:W-:Y:S01]  /*1f00*/  IMAD.WIDE R130, R6, R130, c[0x0][0x1d8] ;  /* 0x0000760006827625 */ /* 0x000fe200078e0282 */
[----:B------:R-:W1:Y:S01]  /*1f10*/  S2R R70, SR_TID.X ;  /* 0x0000000000467919 */ /* 0x000e620000002100 */
[----:B------:R-:W-:Y:S02]  /*1f20*/  BSSY B1, `(.L_x_4715) ;  /* 0x0000348000017945 */ /* 0x000fe40003800000 */
[----:B------:R-:W-:Y:S02]  /*1f30*/  IMAD.MOV.U32 R134, RZ, RZ, RZ ;  /* 0x000000ffff867224 */ /* 0x000fe400078e00ff */
[----:B------:R3:W5:Y:S01]  /*1f40*/  LDG.E R130, [R130.64] ;  /* 0x0000000682827981 */ /* 0x000762000c1e1900 */
[----:B0-----:R-:W-:-:S04]  /*1f50*/  SHF.R.S32.HI R69, RZ, 0x1f, R138 ;  /* 0x0000001fff457819 */ /* 0x001fc8000001148a */
[----:B------:R-:W-:Y:S02]  /*1f60*/  LEA.HI R138, R69, R138, RZ, 0x3 ;  /* 0x0000008a458a7211 */ /* 0x000fe400078f18ff */
[----:B---3--:R-:W-:Y:S02]  /*1f70*/  SHF.R.S32.HI R131, RZ, 0x1f, R6 ;  /* 0x0000001fff837819 */ /* 0x008fe40000011406 */
        /* <DEDUP_REMOVED lines=14> */
[----:B0-----:R-:W-:-:S04]  /*2060*/  @P2 IMAD.MOV.U32 R68, RZ, RZ, 0x10 ;  /* 0x00000010ff442424 */ /* 0x001fc800078e00ff */
[----:B------:R-:W-:-:S05]  /*2070*/  @P2 IMAD.WIDE.U32 R68, R138, R68, c[0x0][0x180] ;  /* 0x000060008a442625 */ /* 0x000fca00078e0044 */
[----:B------:R0:W5:Y:S01]  /*2080*/  @P2 LDG.E.128 R64, [R68.64] ;  /* 0x0000000644402981 */ /* 0x000162000c1e1d00 */
[----:B------:R-:W-:Y:S01]  /*2090*/  ISETP.GT.AND P3, PT, R135, RZ, PT ;  /* 0x000000ff8700720c */ /* 0x000fe20003f64270 */
[----:B------:R-:W-:-:S12]  /*20a0*/  BSSY B2, `(.L_x_4717) ;  /* 0x0000061000027945 */ /* 0x000fd80003800000 */
[----:B------:R-:W-:Y:S05]  /*20b0*/  @P3 BRA `(.L_x_4718) ;  /* 0x0000006000003947 */ /* 0x000fea0003800000 */
[----:B0-----:R-:W-:Y:S01]  /*20c0*/  HFMA2.MMA R46, -RZ, RZ, 0, 0 ;  /* 0x00000000ff2e7435 */ /* 0x001fe200000001ff */
[----:B------:R-:W-:Y:S01]  /*20d0*/  IMAD.MOV.U32 R50, RZ, RZ, R36 ;  /* 0x000000ffff327224 */ /* 0x000fe200078e0024 */
[----:B------:R-:W-:Y:S05]  /*20e0*/  @!P2 BRA `(.L_x_4719) ;  /* 0x000005c00000a947 */ /* 0x000fea0003800000 */
[----:B------:R-:W-:Y:S01]  /*20f0*/  IMAD.MOV.U32 R50, RZ, RZ, R36 ;  /* 0x000000ffff327224 */ /* 0x000fe200078e0024 */
[----:B-----5:R-:W-:Y:S01]  /*2100*/  PRMT R46, RZ, 0x5410, R64 ;  /* 0x00005410ff2e7816 */ /* 0x020fe20000000040 */
[----:B------:R-:W-:Y:S05]  /*2110*/  BRA `(.L_x_4719) ;  /* 0x0000059000007947 */ /* 0x000fea0003800000 */
.L_x_4718:
        /* <DEDUP_REMOVED lines=12> */
.L_x_4721:
[----:B------:R-:W-:Y:S02]  /*21e0*/  MOV R48, R38 ;  /* 0x0000002600307202 */ /* 0x000fe40000000f00 */
.L_x_4722:
[----:B------:R-:W-:Y:S05]  /*21f0*/  BSYNC B3 ;  /* 0x0000000000037941 */ /* 0x000fea0003800000 */
.L_x_4720:
        /* <DEDUP_REMOVED lines=16> */
.L_x_4726:
[----:B------:R-:W-:Y:S05]  /*2300*/  BSYNC B4 ;  /* 0x0000000000047941 */ /* 0x000fea0003800000 */
.L_x_4725:
[----:B------:R-:W-:Y:S01]  /*2310*/  LOP3.LUT R46, R46, UR5, R37, 0x96, !PT ;  /* 0x000000052e2e7c12 */ /* 0x000fe2000f8e9625 */
[----:B------:R-:W-:Y:S01]  /*2320*/  IMAD.HI.U32 R32, R0, -0x326172a9, RZ ;  /* 0xcd9e8d5700207827 */ /* 0x000fe200078e00ff */
[----:B------:R-:W-:-:S03]  /*2330*/  HFMA2.MMA R50, -RZ, RZ, 0, 0 ;  /* 0x00000000ff327435 */ /* 0x000fc600000001ff */
        /* <DEDUP_REMOVED lines=41> */
.L_x_4724:
[----:B------:R-:W-:Y:S05]  /*25d0*/  BSYNC B3 ;  /* 0x0000000000037941 */ /* 0x000fea0003800000 */
.L_x_4723:
[----:B------:R-:W2:Y:S01]  /*25e0*/  LDL R47, [R1+0xac] ;  /* 0x0000ac00012f7983 */ /* 0x000ea20000100800 */
[----:B------:R-:W0:Y:S01]  /*25f0*/  I2F.U32 R36, R48 ;  /* 0x0000003000247306 */ /* 0x000e220000201000 */
[----:B------:R-:W-:-:S04]  /*2600*/  IMAD.MOV.U32 R46, RZ, RZ, 0x2f800000 ;  /* 0x2f800000ff2e7424 */ /* 0x000fc800078e00ff */
[----:B0-----:R-:W-:-:S05]  /*2610*/  FFMA.FTZ R36, R36, R46, 1.1641532182693481445e-10 ;  /* 0x2f00000024247423 */ /* 0x001fca000001002e */
[----:B------:R-:W-:Y:S02]  /*2620*/  FSETP.GTU.FTZ.AND P4, PT, R36, c[0x0][0x1e4], PT ;  /* 0x0000790024007a0b */ /* 0x000fe40003f9c000 */
[----:B-----5:R-:W-:-:S05]  /*2630*/  PRMT R36, RZ, 0x5410, R60 ;  /* 0x00005410ff247816 */ /* 0x020fca000000003c */
[----:B------:R-:W-:-:S04]  /*2640*/  FMUL.FTZ R36, R36, c[0x0][0x1ec] ;  /* 0x00007b0024247a20 */ /* 0x000fc80000410000 */
[----:B------:R-:W-:-:S05]  /*2650*/  FMUL.FTZ R36, R36, c[0x0][0x1e8] ;  /* 0x00007a0024247a20 */ /* 0x000fca0000410000 */
[----:B------:R-:W-:-:S05]  /*2660*/  FSEL R36, R36, RZ, !P4 ;  /* 0x000000ff24247208 */ /* 0x000fca0006000000 */
[----:B--2---:R-:W-:Y:S01]  /*2670*/  FMUL.FTZ R46, R47, R36 ;  /* 0x000000242f2e7220 */ /* 0x004fe20000410000 */
[----:B------:R-:W-:Y:S02]  /*2680*/  @P2 PRMT R36, RZ, 0x5410, R64 ;  /* 0x00005410ff242816 */ /* 0x000fe40000000040 */
[----:B------:R-:W-:-:S03]  /*2690*/  SEL R47, RZ, 0x1, P4 ;  /* 0x00000001ff2f7807 */ /* 0x000fc60002000000 */
[----:B------:R-:W-:Y:S02]  /*26a0*/  @P2 FADD.FTZ R46, R36, R46 ;  /* 0x0000002e242e2221 */ /* 0x000fe40000010000 */
.L_x_4719:
[----:B------:R-:W-:Y:S05]  /*26b0*/  BSYNC B2 ;  /* 0x0000000000027941 */ /* 0x000fea0003800000 */
.L_x_4717:
        /* <DEDUP_REMOVED lines=8> */
.L_x_4728:
        /* <DEDUP_REMOVED lines=12> */
.L_x_4731:
[----:B------:R-:W-:Y:S02]  /*2800*/  IMAD.MOV.U32 R36, RZ, RZ, R38 ;  /* 0x000000ffff247224 */ /* 0x000fe400078e0026 */
.L_x_4732:
[----:B------:R-:W-:Y:S05]  /*2810*/  BSYNC B3 ;  /* 0x0000000000037941 */ /* 0x000fea0003800000 */
.L_x_4730:
        /* <DEDUP_REMOVED lines=16> */
.L_x_4736:
[----:B------:R-:W-:Y:S05]  /*2920*/  BSYNC B4 ;  /* 0x0000000000047941 */ /* 0x000fea0003800000 */
.L_x_4735:
        /* <DEDUP_REMOVED lines=43> */
[----:B------:R-:W-:Y:S02]  /*2be0*/  LOP3.LUT R32, R49, UR25, R32, 0x96, !PT ;  /* 0x0000001931207c12 */ /* 0x000fe4000f8e9620 */
.L_x_4734:
[----:B------:R-:W-:Y:S05]  /*2bf0*/  BSYNC B3 ;  /* 0x0000000000037941 */ /* 0x000fea0003800000 */
.L_x_4733:
        /* <DEDUP_REMOVED lines=13> */
.L_x_4729:
[----:B------:R-:W-:Y:S05]  /*2cd0*/  BSYNC B2 ;  /* 0x0000000000027941 */ /* 0x000fea0003800000 */
.L_x_4727:
        /* <DEDUP_REMOVED lines=8> */
.L_x_4738:
        /* <DEDUP_REMOVED lines=12> */
.L_x_4741:
[----:B------:R-:W-:Y:S02]  /*2e20*/  IMAD.MOV.U32 R36, RZ, RZ, R38 ;  /* 0x000000ffff247224 */ /* 0x000fe400078e0026 */
.L_x_4742:
[----:B------:R-:W-:Y:S05]  /*2e30*/  BSYNC B3 ;  /* 0x0000000000037941 */ /* 0x000fea0003800000 */
.L_x_4740:
        /* <DEDUP_REMOVED lines=16> */
.L_x_4746:
[----:B------:R-:W-:Y:S05]  /*2f40*/  BSYNC B4 ;  /* 0x0000000000047941 */ /* 0x000fea0003800000 */
.L_x_4745:
        /* <DEDUP_REMOVED lines=44> */
.L_x_4744:
[----:B------:R-:W-:Y:S05]  /*3210*/  BSYNC B3 ;  /* 0x0000000000037941 */ /* 0x000fea0003800000 */
.L_x_4743:
        /* <DEDUP_REMOVED lines=13> */
.L_x_4739:
[----:B------:R-:W-:Y:S05]  /*32f0*/  BSYNC B2 ;  /* 0x0000000000027941 */ /* 0x000fea0003800000 */
.L_x_4737:
        /* <DEDUP_REMOVED lines=8> */
.L_x_4748:
        /* <DEDUP_REMOVED lines=12> */
.L_x_4751:
[----:B------:R-:W-:Y:S02]  /*3440*/  MOV R36, R38 ;  /* 0x0000002600247202 */ /* 0x000fe40000000f00 */
.L_x_4752:
[----:B------:R-:W-:Y:S05]  /*3450*/  BSYNC B3 ;  /* 0x0000000000037941 */ /* 0x000fea0003800000 */
.L_x_4750:
        /* <DEDUP_REMOVED lines=16> */
.L_x_4756:
[----:B------:R-:W-:Y:S05]  /*3560*/  BSYNC B4 ;  /* 0x0000000000047941 */ /* 0x000fea0003800000 */
.L_x_4755:
        /* <DEDUP_REMOVED lines=44> */
.L_x_4754:
[----:B------:R-:W-:Y:S05]  /*3830*/  BSYNC B3 ;  /* 0x0000000000037941 */ /* 0x000fea0003800000 */
.L_x_4753:
        /* <DEDUP_REMOVED lines=13> */
.L_x_4749:
[----:B------:R-:W-:Y:S05]  /*3910*/  BSYNC B2 ;  /* 0x0000000000027941 */ /* 0x000fea0003800000 */
.L_x_4747:
        /* <DEDUP_REMOVED lines=8> */
.L_x_4758:
        /* <DEDUP_REMOVED lines=12> */
.L_x_4761:
[----:B------:R-:W-:Y:S02]  /*3a60*/  IMAD.MOV.U32 R36, RZ, RZ, R38 ;  /* 0x000000ffff247224 */ /* 0x000fe400078e0026 */
.L_x_4762:
[----:B------:R-:W-:Y:S05]  /*3a70*/  BSYNC B3 ;  /* 0x0000000000037941 */ /* 0x000fea0003800000 */
.L_x_4760:
        /* <DEDUP_REMOVED lines=16> */
.L_x_4766:
[----:B------:R-:W-:Y:S05]  /*3b80*/  BSYNC B4 ;  /* 0x0000000000047941 */ /* 0x000fea0003800000 */
.L_x_4765:
        /* <DEDUP_REMOVED lines=44> */
.L_x_4764:
[----:B------:R-:W-:Y:S05]  /*3e50*/  BSYNC B3 ;  /* 0x0000000000037941 */ /* 0x000fea0003800000 */
.L_x_4763:
        /* <DEDUP_REMOVED lines=13> */
.L_x_4759:
[----:B------:R-:W-:Y:S05]  /*3f30*/  BSYNC B2 ;  /* 0x0000000000027941 */ /* 0x000fea0003800000 */
.L_x_4757:
        /* <DEDUP_REMOVED lines=8> */
.L_x_4768:
        /* <DEDUP_REMOVED lines=12> */
.L_x_4771:
[----:B------:R-:W-:Y:S02]  /*4080*/  IMAD.MOV.U32 R36, RZ, RZ, R38 ;  /* 0x000000ffff247224 */ /* 0x000fe400078e0026 */
.L_x_4772:
[----:B------:R-:W-:Y:S05]  /*4090*/  BSYNC B3 ;  /* 0x0000000000037941 */ /* 0x000fea0003800000 */
.L_x_4770:
        /* <DEDUP_REMOVED lines=16> */
.L_x_4776:
[----:B------:R-:W-:Y:S05]  /*41a0*/  BSYNC B4 ;  /* 0x0000000000047941 */ /* 0x000fea0003800000 */
.L_x_4775:
        /* <DEDUP_REMOVED lines=35> */
[----:B------:R-:W-:-:S04]  /*43e0*/  IMAD.WIDE.U32 R32, R33, -0x326172a9, RZ ;  /* 0xcd9e8d5721207825 */ /* 0x000fc800078e00ff */
[----:B------:R-:W-:Y:S01]  /*43f0*/  IMAD.MOV.U32 R69, RZ, RZ, RZ ;  /* 0x000000ffff457224 */ /* 0x000fe200078e00ff */
[----:B------:R-:W-:-:S05]  /*4400*/  LOP3.LUT R56, R33, UR23, R56, 0x96, !PT ;  /* 0x0000001721387c12 */ /* 0x000fca000f8e9638 */
[----:B------:R-:W-:-:S04]  /*4410*/  IMAD.WIDE.U32 R56, R56, -0x2daee0ad, RZ ;  /* 0xd2511f5338387825 */ /* 0x000fc800078e00ff */
[----:B------:R-:W-:Y:S01]  /*4420*/  IMAD.MOV.U32 R40, RZ, RZ, R56 ;  /* 0x000000ffff287224 */ /* 0x000fe200078e0038 */
[----:B------:R-:W-:Y:S01]  /*4430*/  LOP3.LUT R33, R57, UR26, R68, 0x96, !PT ;  /* 0x0000001a39217c12 */ /* 0x000fe2000f8e9644 */
[----:B------:R-:W-:-:S04]  /*4440*/  IMAD.WIDE.U32 R56, R38, -0x326172a9, RZ ;  /* 0xcd9e8d5726387825 */ /* 0x000fc800078e00ff */
[----:B------:R-:W-:Y:S01]  /*4450*/  IMAD.MOV.U32 R38, RZ, RZ, R56 ;  /* 0x000000ffff267224 */ /* 0x000fe200078e0038 */
[----:B------:R-:W-:Y:S02]  /*4460*/  LOP3.LUT R32, R57, UR25, R32, 0x96, !PT ;  /* 0x0000001939207c12 */ /* 0x000fe4000f8e9620 */
.L_x_4774:
[----:B------:R-:W-:Y:S05]  /*4470*/  BSYNC B3 ;  /* 0x0000000000037941 */ /* 0x000fea0003800000 */
.L_x_4773:
        /* <DEDUP_REMOVED lines=13> */
.L_x_4769:
[----:B------:R-:W-:Y:S05]  /*4550*/  BSYNC B2 ;  /* 0x0000000000027941 */ /* 0x000fea0003800000 */
.L_x_4767:
        /* <DEDUP_REMOVED lines=8> */
.L_x_4778:
        /* <DEDUP_REMOVED lines=12> */
.L_x_4781:
[----:B------:R-:W-:Y:S02]  /*46a0*/  MOV R36, R38 ;  /* 0x0000002600247202 */ /* 0x000fe40000000f00 */
.L_x_4782:
[----:B------:R-:W-:Y:S05]  /*46b0*/  BSYNC B3 ;  /* 0x0000000000037941 */ /* 0x000fea0003800000 */
.L_x_4780:
        /* <DEDUP_REMOVED lines=16> */
.L_x_4786:
[----:B------:R-:W-:Y:S05]  /*47c0*/  BSYNC B4 ;  /* 0x0000000000047941 */ /* 0x000fea0003800000 */
.L_x_4785:
        /* <DEDUP_REMOVED lines=40> */
[----:B------:R-:W-:Y:S01]  /*4a50*/  IMAD.WIDE.U32 R58, R38, -0x326172a9, RZ ;  /* 0xcd9e8d57263a7825 */ /* 0x000fe200078e00ff */
[----:B------:R-:W-:-:S03]  /*4a60*/  HFMA2.MMA R68, -RZ, RZ, 0, 0 ;  /* 0x00000000ff447435 */ /* 0x000fc600000001ff */
[----:B------:R-:W-:Y:S01]  /*4a70*/  IMAD.MOV.U32 R38, RZ, RZ, R58 ;  /* 0x000000ffff267224 */ /* 0x000fe200078e003a */
[----:B------:R-:W-:Y:S02]  /*4a80*/  LOP3.LUT R32, R59, UR25, R32, 0x96, !PT ;  /* 0x000000193b207c12 */ /* 0x000fe4000f8e9620 */
.L_x_4784:
[----:B------:R-:W-:Y:S05]  /*4a90*/  BSYNC B3 ;  /* 0x0000000000037941 */ /* 0x000fea0003800000 */
.L_x_4783:
        /* <DEDUP_REMOVED lines=13> */
.L_x_4779:
[----:B------:R-:W-:Y:S05]  /*4b70*/  BSYNC B2 ;  /* 0x0000000000027941 */ /* 0x000fea0003800000 */
.L_x_4777:
        /* <DEDUP_REMOVED lines=8> */
.L_x_4788:
        /* <DEDUP_REMOVED lines=12> */
.L_x_4791:
[----:B------:R-:W-:Y:S02]  /*4cc0*/  IMAD.MOV.U32 R72, RZ, RZ, R38 ;  /* 0x000000ffff487224 */ /* 0x000fe400078e0026 */
.L_x_4792:
[----:B------:R-:W-:Y:S05]  /*4cd0*/  BSYNC B3 ;  /* 0x0000000000037941 */ /* 0x000fea0003800000 */
.L_x_4790:
        /* <DEDUP_REMOVED lines=16> */
.L_x_4796:
[----:B------:R-:W-:Y:S05]  /*4de0*/  BSYNC B4 ;  /* 0x0000000000047941 */ /* 0x000fea0003800000 */
.L_x_4795:
        /* <DEDUP_REMOVED lines=44> */
.L_x_4794:
[----:B------:R-:W-:Y:S05]  /*50b0*/  BSYNC B3 ;  /* 0x0000000000037941 */ /* 0x000fea0003800000 */
.L_x_4793:
[----:B------:R-:W2:Y:S01]  /*50c0*/  LDL R70, [R1+0x90] ;  /* 0x0000900001467983 */ /* 0x000ea20000100800 */
[----:B------:R-:W0:Y:S01]  /*50d0*/  I2F.U32 R68, R72 ;  /* 0x0000004800447306 */ /* 0x000e220000201000 */
[----:B------:R-:W-:-:S04]  /*50e0*/  IMAD.MOV.U32 R69, RZ, RZ, 0x2f800000 ;  /* 0x2f800000ff457424 */ /* 0x000fc800078e00ff */
[----:B0-----:R-:W-:-:S05]  /*50f0*/  FFMA.FTZ R68, R68, R69, 1.1641532182693481445e-10 ;  /* 0x2f00000044447423 */ /* 0x001fca0000010045 */
[----:B------:R-:W-:Y:S02]  /*5100*/  FSETP.GTU.FTZ.AND P3, PT, R68, c[0x0][0x1e4], PT ;  /* 0x0000790044007a0b */ /* 0x000fe40003f7c000 */
[----:B-----5:R-:W-:Y:S02]  /*5110*/  PRMT R68, RZ, 0x7610, R63 ;  /* 0x00007610ff447816 */ /* 0x020fe4000000003f */
[----:B------:R-:W-:-:S03]  /*5120*/  SEL R73, RZ, 0x1, P3 ;  /* 0x00000001ff497807 */ /* 0x000fc60001800000 */
[----:B------:R-:W-:-:S04]  /*5130*/  FMUL.FTZ R68, R68, c[0x0][0x1ec] ;  /* 0x00007b0044447a20 */ /* 0x000fc80000410000 */
[----:B------:R-:W-:-:S05]  /*5140*/  FMUL.FTZ R68, R68, c[0x0][0x1e8] ;  /* 0x00007a0044447a20 */ /* 0x000fca0000410000 */
[----:B------:R-:W-:-:S05]  /*5150*/  FSEL R68, R68, RZ, !P3 ;  /* 0x000000ff44447208 */ /* 0x000fca0005800000 */
[----:B--2---:R-:W-:Y:S01]  /*5160*/  FMUL.FTZ R72, R70, R68 ;  /* 0x0000004446487220 */ /* 0x004fe20000410000 */
[----:B------:R-:W-:-:S05]  /*5170*/  @P2 PRMT R68, RZ, 0x7610, R67 ;  /* 0x00007610ff442816 */ /* 0x000fca0000000043 */
[----:B------:R-:W-:Y:S02]  /*5180*/  @P2 FADD.FTZ R72, R68, R72 ;  /* 0x0000004844482221 */ /* 0x000fe40000010000 */
.L_x_4789:
[----:B------:R-:W-:Y:S05]  /*5190*/  BSYNC B2 ;  /* 0x0000000000027941 */ /* 0x000fea0003800000 */
.L_x_4787:
        /* <DEDUP_REMOVED lines=17> */
[----:B------:R-:W-:Y:S02]  /*52b0*/  LOP3.LUT R252, R68, 0xff00, R252, 0xf8, !PT ;  /* 0x0000ff0044fc7812 */ /* 0x000fe400078ef8fc */
[----:B------:R-:W-:Y:S01]  /*52c0*/  LOP3.LUT R68, R53, 0xff, RZ, 0xc0, !PT ;  /* 0x000000ff35447812 */ /* 0x000fe200078ec0ff */
[----:B------:R-:W-:Y:S01]  /*52d0*/  IMAD.WIDE.U32 R132, R132, 0x100, RZ ;  /* 0x0000010084847825 */ /* 0x000fe200078e00ff */
[----:B------:R-:W-:-:S03]  /*52e0*/  LOP3.LUT R252, R252, 0xff, R55, 0xf8, !PT ;  /* 0x000000fffcfc7812 */ /* 0x000fc600078ef837 */
[----:B------:R-:W-:-:S05]  /*52f0*/  IMAD.WIDE.U32 R68, R68, 0x1000000, RZ ;  /* 0x0100000044447825 */ /* 0x000fca00078e00ff */
[----:B------:R-:W-:Y:S01]  /*5300*/  LOP3.LUT R252, R71, R252, R69, 0xfe, !PT ;  /* 0x000000fc47fc7212 */ /* 0x000fe200078efe45 */
[----:B------:R-:W-:Y:S01]  /*5310*/  HFMA2.MMA R69, -RZ, RZ, 0, 4.76837158203125e-07 ;  /* 0x00000008ff457435 */ /* 0x000fe200000001ff */
[----:B------:R-:W-:Y:S02]  /*5320*/  LOP3.LUT R68, R132, R68, R70, 0xfe, !PT ;  /* 0x0000004484447212 */ /* 0x000fe400078efe46 */
[----:B------:R-:W-:Y:S02]  /*5330*/  LOP3.LUT R133, R252, R133, RZ, 0xfc, !PT ;  /* 0x00000085fc857212 */ /* 0x000fe400078efcff */
[----:B------:R-:W-:-:S05]  /*5340*/  LOP3.LUT R132, R68, 0xff, R47, 0xf8, !PT ;  /* 0x000000ff44847812 */ /* 0x000fca00078ef82f */
[----:B------:R-:W-:-:S05]  /*5350*/  IMAD.WIDE.U32 R68, R134, R69, c[0x0][0x190] ;  /* 0x0000640086447625 */ /* 0x000fca00078e0045 */
[----:B------:R0:W-:Y:S02]  /*5360*/  STG.E.64 [R68.64], R132 ;  /* 0x0000008444007986 */ /* 0x0001e4000c101b06 */
.L_x_4798:
[----:B------:R-:W-:Y:S05]  /*5370*/  BSYNC B2 ;  /* 0x0000000000027941 */ /* 0x000fea0003800000 */
.L_x_4797:
[----:B------:R-:W-:Y:S02]  /*5380*/  IADD3 R138, R138, 0x20, RZ ;  /* 0x000000208a8a7810 */ /* 0x000fe40007ffe0ff */
[----:B------:R-:W-:Y:S02]  /*5390*/  IADD3 R134, R134, 0x20, RZ ;  /* 0x0000002086867810 */ /* 0x000fe40007ffe0ff */
.L_x_4716:
[----:B------:R-:W-:Y:S05]  /*53a0*/  BSYNC B1 ;  /* 0x0000000000017941 */ /* 0x000fea0003800000 */
.L_x_4715:
        /* <DEDUP_REMOVED lines=8> */
[----:B0-----:R-:W-:-:S04]  /*5430*/  @P2 IMAD.MOV.U32 R68, RZ, RZ, 0x10 ;  /* 0x00000010ff442424 */ /* 0x001fc800078e00ff */
        /* <DEDUP_REMOVED lines=11> */
.L_x_4802:
        /* <DEDUP_REMOVED lines=12> */
.L_x_4805:
[----:B------:R-:W-:Y:S02]  /*55b0*/  IMAD.MOV.U32 R47, RZ, RZ, R38 ;  /* 0x000000ffff2f7224 */ /* 0x000fe400078e0026 */
.L_x_4806:
[----:B------:R-:W-:Y:S05]  /*55c0*/  BSYNC B3 ;  /* 0x0000000000037941 */ /* 0x000fea0003800000 */
.L_x_4804:
        /* <DEDUP_REMOVED lines=16> */
.L_x_4810:
[----:B------:R-:W-:Y:S05]  /*56d0*/  BSYNC B4 ;  /* 0x0000000000047941 */ /* 0x000fea0003800000 */
.L_x_4809:
        /* <DEDUP_REMOVED lines=44> */
.L_x_4808:
[----:B------:R-:W-:Y:S05]  /*59a0*/  BSYNC B3 ;  /* 0x0000000000037941 */ /* 0x000fea0003800000 */
.L_x_4807:
[----:B------:R-:W2:Y:S01]  /*59b0*/  LDL R69, [R1+0x8c] ;  /* 0x00008c0001457983 */ /* 0x000ea20000100800 */
[----:B------:R0:W1:Y:S02]  /*59c0*/  I2F.U32 R36, R47 ;  /* 0x0000002f00247306 */ /* 0x0000640000201000 */
[----:B0-----:R-:W-:-:S04]  /*59d0*/  IMAD.MOV.U32 R47, RZ, RZ, 0x2f800000 ;  /* 0x2f800000ff2f7424 */ /* 0x001fc800078e00ff */
[----:B-1----:R-:W-:-:S05]  /*59e0*/  FFMA.FTZ R36, R36, R47, 1.1641532182693481445e-10 ;  /* 0x2f00000024247423 */ /* 0x002fca000001002f */
        /* <DEDUP_REMOVED lines=9> */
.L_x_4803:
[----:B------:R-:W-:Y:S05]  /*5a80*/  BSYNC B2 ;  /* 0x0000000000027941 */ /* 0x000fea0003800000 */
.L_x_4801:
        /* <DEDUP_REMOVED lines=8> */
.L_x_4812:
        /* <DEDUP_REMOVED lines=12> */
.L_x_4815:
[----:B------:R-:W-:Y:S02]  /*5bd0*/  IMAD.MOV.U32 R36, RZ, RZ, R38 ;  /* 0x000000ffff247224 */ /* 0x000fe400078e0026 */
.L_x_4816:
[----:B------:R-:W-:Y:S05]  /*5be0*/  BSYNC B3 ;  /* 0x0000000000037941 */ /* 0x000fea0003800000 */
.L_x_4814:
        /* <DEDUP_REMOVED lines=16> */
.L_x_4820:
[----:B------:R-:W-:Y:S05]  /*5cf0*/  BSYNC B4 ;  /* 0x0000000000047941 */ /* 0x000fea0003800000 */
.L_x_4819:
        /* <DEDUP_REMOVED lines=44> */
.L_x_4818:
[----:B------:R-:W-:Y:S05]  /*5fc0*/  BSYNC B3 ;  /* 0x0000000000037941 */ /* 0x000fea0003800000 */
.L_x_4817:
[----:B------:R-:W2:Y:S01]  /*5fd0*/  LDL R68, [R1+0x88] ;  /* 0x0000880001447983 */ /* 0x000ea20000100800 */
[----:B------:R-:W0:Y:S01]  /*5fe0*/  I2F.U32 R36, R36 ;  /* 0x0000002400247306 */ /* 0x000e220000201000 */
[----:B------:R-:W-:-:S10]  /*5ff0*/  HFMA2.MMA R49, -RZ, RZ, 0.1171875, 0 ;  /* 0x2f800000ff317435 */ /* 0x000fd400000001ff */
        /* <DEDUP_REMOVED lines=10> */
.L_x_4813:
[----:B------:R-:W-:Y:S05]  /*60a0*/  BSYNC B2 ;  /* 0x0000000000027941 */ /* 0x000fea0003800000 */
.L_x_4811:
        /* <DEDUP_REMOVED lines=8> */
.L_x_4822:
        /* <DEDUP_REMOVED lines=12> */
.L_x_4825:
[----:B------:R-:W-:Y:S02]  /*61f0*/  IMAD.MOV.U32 R36, RZ, RZ, R38 ;  /* 0x000000ffff247224 */ /* 0x000fe400078e0026 */
.L_x_4826:
[----:B------:R-:W-:Y:S05]  /*6200*/  BSYNC B3 ;  /* 0x0000000000037941 */ /* 0x000fea0003800000 */
.L_x_4824:
        /* <DEDUP_REMOVED lines=16> */
.L_x_4830:
[----:B------:R-:W-:Y:S05]  /*6310*/  BSYNC B4 ;  /* 0x0000000000047941 */ /* 0x000fea0003800000 */
.L_x_4829:
        /* <DEDUP_REMOVED lines=44> */
.L_x_4828:
[----:B------:R-:W-:Y:S05]  /*65e0*/  BSYNC B3 ;  /* 0x0000000000037941 */ /* 0x000fea0003800000 */
.L_x_4827:
        /* <DEDUP_REMOVED lines=13> */
.L_x_4823:
[----:B------:R-:W-:Y:S05]  /*66c0*/  BSYNC B2 ;  /* 0x0000000000027941 */ /* 0x000fea0003800000 */
.L_x_4821:
        /* <DEDUP_REMOVED lines=8> */
.L_x_4832:
        /* <DEDUP_REMOVED lines=12> */
.L_x_4835:
[----:B------:R-:W-:Y:S02]  /*6810*/  IMAD.MOV.U32 R36, RZ, RZ, R38 ;  /* 0x000000ffff247224 */ /* 0x000fe400078e0026 */
.L_x_4836:
[----:B------:R-:W-:Y:S05]  /*6820*/  BSYNC B3 ;  /* 0x0000000000037941 */ /* 0x000fea0003800000 */
.L_x_4834:
        /* <DEDUP_REMOVED lines=16> */
.L_x_4840:
[----:B------:R-:W-:Y:S05]  /*6930*/  BSYNC B4 ;  /* 0x0000000000047941 */ /* 0x000fea0003800000 */
.L_x_4839:
        /* <DEDUP_REMOVED lines=44> */
.L_x_4838:
[----:B------:R-:W-:Y:S05]  /*6c00*/  BSYNC B3 ;  /* 0x0000000000037941 */ /* 0x000fea0003800000 */
.L_x_4837:
        /* <DEDUP_REMOVED lines=13> */
.L_x_4833:
[----:B------:R-:W-:Y:S05]  /*6ce0*/  BSYNC B2 ;  /* 0x0000000000027941 */ /* 0x000fea0003800000 */
.L_x_4831:
        /* <DEDUP_REMOVED lines=8> */
.L_x_4842:
        /* <DEDUP_REMOVED lines=12> */
.L_x_4845:
[----:B------:R-:W-:Y:S02]  /*6e30*/  IMAD.MOV.U32 R36, RZ, RZ, R38 ;  /* 0x000000ffff247224 */ /* 0x000fe400078e0026 */
.L_x_4846:
[----:B------:R-:W-:Y:S05]  /*6e40*/  BSYNC B3 ;  /* 0x0000000000037941 */ /* 0x000fea0003800000 */
.L_x_4844:
        /* <DEDUP_REMOVED lines=16> */
.L_x_4850:
[----:B------:R-:W-:Y:S05]  /*6f50*/  BSYNC B4 ;  /* 0x0000000000047941 */ /* 0x000fea0003800000 */
.L_x_4849:
        /* <DEDUP_REMOVED lines=44> */
.L_x_4848:
[----:B------:R-:W-:Y:S05]  /*7220*/  BSYNC B3 ;  /* 0x0000000000037941 */ /* 0x000fea0003800000 */
.L_x_4847:
        /* <DEDUP_REMOVED lines=13> */
.L_x_4843:
[----:B------:R-:W-:Y:S05]  /*7300*/  BSYNC B2 ;  /* 0x0000000000027941 */ /* 0x000fea0003800000 */
.L_x_4841:
        /* <DEDUP_REMOVED lines=8> */
.L_x_4852:
        /* <DEDUP_REMOVED lines=12> */
.L_x_4855:
[----:B------:R-:W-:Y:S02]  /*7450*/  IMAD.MOV.U32 R36, RZ, RZ, R38 ;  /* 0x000000ffff247224 */ /* 0x000fe400078e0026 */
.L_x_4856:
[----:B------:R-:W-:Y:S05]  /*7460*/  BSYNC B3 ;  /* 0x0000000000037941 */ /* 0x000fea0003800000 */
.L_x_4854:
        /* <DEDUP_REMOVED lines=16> */
.L_x_4860:
[----:B------:R-:W-:Y:S05]  /*7570*/  BSYNC B4 ;  /* 0x0000000000047941 */ /* 0x000fea0003800000 */
.L_x_4859:
        /* <DEDUP_REMOVED lines=44> */
.L_x_4858:
[----:B------:R-:W-:Y:S05]  /*7840*/  BSYNC B3 ;  /* 0x0000000000037941 */ /* 0x000fea0003800000 */
.L_x_4857:
        /* <DEDUP_REMOVED lines=13> */
.L_x_4853:
[----:B------:R-:W-:Y:S05]  /*7920*/  BSYNC B2 ;  /* 0x0000000000027941 */ /* 0x000fea0003800000 */
.L_x_4851:
        /* <DEDUP_REMOVED lines=8> */
.L_x_4862:
        /* <DEDUP_REMOVED lines=12> */
.L_x_4865:
[----:B------:R-:W-:Y:S02]  /*7a70*/  IMAD.MOV.U32 R36, RZ, RZ, R38 ;  /* 0x000000ffff247224 */ /* 0x000fe400078e0026 */
.L_x_4866:
[----:B------:R-:W-:Y:S05]  /*7a80*/  BSYNC B3 ;  /* 0x0000000000037941 */ /* 0x000fea0003800000 */
.L_x_4864:
        /* <DEDUP_REMOVED lines=16> */
.L_x_4870:
[----:B------:R-:W-:Y:S05]  /*7b90*/  BSYNC B4 ;  /* 0x0000000000047941 */ /* 0x000fea0003800000 */
.L_x_4869:
        /* <DEDUP_REMOVED lines=44> */
.L_x_4868:
[----:B------:R-:W-:Y:S05]  /*7e60*/  BSYNC B3 ;  /* 0x0000000000037941 */ /* 0x000fea0003800000 */
.L_x_4867:
        /* <DEDUP_REMOVED lines=13> */
.L_x_4863:
[----:B------:R-:W-:Y:S05]  /*7f40*/  BSYNC B2 ;  /* 0x0000000000027941 */ /* 0x000fea0003800000 */
.L_x_4861:
        /* <DEDUP_REMOVED lines=8> */
.L_x_4872:
        /* <DEDUP_REMOVED lines=12> */
.L_x_4875:
[----:B------:R-:W-:Y:S02]  /*8090*/  IMAD.MOV.U32 R73, RZ, RZ, R38 ;  /* 0x000000ffff497224 */ /* 0x000fe400078e0026 */
.L_x_4876:
[----:B------:R-:W-:Y:S05]  /*80a0*/  BSYNC B3 ;  /* 0x0000000000037941 */ /* 0x000fea0003800000 */
.L_x_4874:
        /* <DEDUP_REMOVED lines=16> */
.L_x_4880:
[----:B------:R-:W-:Y:S05]  /*81b0*/  BSYNC B4 ;  /* 0x0000000000047941 */ /* 0x000fea0003800000 */
.L_x_4879:
        /* <DEDUP_REMOVED lines=44> */
.L_x_4878:
[----:B------:R-:W-:Y:S05]  /*8480*/  BSYNC B3 ;  /* 0x0000000000037941 */ /* 0x000fea0003800000 */
.L_x_4877:
        /* <DEDUP_REMOVED lines=13> */
.L_x_4873:
[----:B------:R-:W-:Y:S05]  /*8560*/  BSYNC B2 ;  /* 0x0000000000027941 */ /* 0x000fea0003800000 */
.L_x_4871:
        /* <DEDUP_REMOVED lines=23> */
[----:B------:R-:W-:Y:S01]  /*86e0*/  IMAD.MOV.U32 R69, RZ, RZ, 0x8 ;  /* 0x00000008ff457424 */ /* 0x000fe200078e00ff */
[----:B------:R-:W-:Y:S02]  /*86f0*/  LOP3.LUT R68, R132, R68, R70, 0xfe, !PT ;  /* 0x0000004484447212 */ /* 0x000fe400078efe46 */
[----:B------:R-:W-:Y:S02]  /*8700*/  LOP3.LUT R133, R252, R133, RZ, 0xfc, !PT ;  /* 0x00000085fc857212 */ /* 0x000fe400078efcff */
[----:B------:R-:W-:Y:S01]  /*8710*/  LOP3.LUT R132, R68, 0xff, R47, 0xf8, !PT ;  /* 0x000000ff44847812 */ /* 0x000fe200078ef82f */
[----:B------:R-:W-:-:S05]  /*8720*/  IMAD.WIDE.U32 R68, R134, R69, c[0x0][0x190] ;  /* 0x0000640086447625 */ /* 0x000fca00078e0045 */
[----:B------:R0:W-:Y:S02]  /*8730*/  STG.E.64 [R68.64], R132 ;  /* 0x0000008444007986 */ /* 0x0001e4000c101b06 */
.L_x_4882:
[----:B------:R-:W-:Y:S05]  /*8740*/  BSYNC B2 ;  /* 0x0000000000027941 */ /* 0x000fea0003800000 */
.L_x_4881:
[----:B------:R-:W-:Y:S02]  /*8750*/  IADD3 R138, R138, 0x20, RZ ;  /* 0x000000208a8a7810 */ /* 0x000fe40007ffe0ff */
[----:B------:R-:W-:Y:S02]  /*8760*/  IADD3 R134, R134, 0x20, RZ ;  /* 0x0000002086867810 */ /* 0x000fe40007ffe0ff */
.L_x_4800:
[----:B------:R-:W-:Y:S05]  /*8770*/  BSYNC B1 ;  /* 0x0000000000017941 */ /* 0x000fea0003800000 */
.L_x_4799:
        /* <DEDUP_REMOVED lines=20> */
.L_x_4886:
        /* <DEDUP_REMOVED lines=12> */
.L_x_4889:
[----:B------:R-:W-:Y:S02]  /*8980*/  MOV R47, R38 ;  /* 0x00000026002f7202 */ /* 0x000fe40000000f00 */
.L_x_4890:
[----:B------:R-:W-:Y:S05]  /*8990*/  BSYNC B3 ;  /* 0x0000000000037941 */ /* 0x000fea0003800000 */
.L_x_4888:
        /* <DEDUP_REMOVED lines=16> */
.L_x_4894:
[----:B------:R-:W-:Y:S05]  /*8aa0*/  BSYNC B4 ;  /* 0x0000000000047941 */ /* 0x000fea0003800000 */
.L_x_4893:
        /* <DEDUP_REMOVED lines=44> */
.L_x_4892:
[----:B------:R-:W-:Y:S05]  /*8d70*/  BSYNC B3 ;  /* 0x0000000000037941 */ /* 0x000fea0003800000 */
.L_x_4891:
        /* <DEDUP_REMOVED lines=13> */
.L_x_4887:
[----:B------:R-:W-:Y:S05]  /*8e50*/  BSYNC B2 ;  /* 0x0000000000027941 */ /* 0x000fea0003800000 */
.L_x_4885:
        /* <DEDUP_REMOVED lines=8> */
.L_x_4896:
        /* <DEDUP_REMOVED lines=12> */
.L_x_4899:
[----:B------:R-:W-:Y:S02]  /*8fa0*/  IMAD.MOV.U32 R36, RZ, RZ, R38 ;  /* 0x000000ffff247224 */ /* 0x000fe400078e0026 */
.L_x_4900:
[----:B------:R-:W-:Y:S05]  /*8fb0*/  BSYNC B3 ;  /* 0x0000000000037941 */ /* 0x000fea0003800000 */
.L_x_4898:
        /* <DEDUP_REMOVED lines=16> */
.L_x_4904:
[----:B------:R-:W-:Y:S05]  /*90c0*/  BSYNC B4 ;  /* 0x0000000000047941 */ /* 0x000fea0003800000 */
.L_x_4903:
        /* <DEDUP_REMOVED lines=44> */
.L_x_4902:
[----:B------:R-:W-:Y:S05]  /*9390*/  BSYNC B3 ;  /* 0x0000000000037941 */ /* 0x000fea0003800000 */
.L_x_4901:
        /* <DEDUP_REMOVED lines=13> */
.L_x_4897:
[----:B------:R-:W-:Y:S05]  /*9470*/  BSYNC B2 ;  /* 0x0000000000027941 */ /* 0x000fea0003800000 */
.L_x_4895:
        /* <DEDUP_REMOVED lines=8> */
.L_x_4906:
        /* <DEDUP_REMOVED lines=12> */
.L_x_4909:
[----:B------:R-:W-:Y:S02]  /*95c0*/  IMAD.MOV.U32 R36, RZ, RZ, R38 ;  /* 0x000000ffff247224 */ /* 0x000fe400078e0026 */
.L_x_4910:
[----:B------:R-:W-:Y:S05]  /*95d0*/  BSYNC B3 ;  /* 0x0000000000037941 */ /* 0x000fea0003800000 */
.L_x_4908:
        /* <DEDUP_REMOVED lines=16> */
.L_x_4914:
[----:B------:R-:W-:Y:S05]  /*96e0*/  BSYNC B4 ;  /* 0x0000000000047941 */ /* 0x000fea0003800000 */
.L_x_4913:
        /* <DEDUP_REMOVED lines=44> */
.L_x_4912:
[----:B------:R-:W-:Y:S05]  /*99b0*/  BSYNC B3 ;  /* 0x0000000000037941 */ /* 0x000fea0003800000 */
.L_x_4911:
        /* <DEDUP_REMOVED lines=13> */
.L_x_4907:
[----:B------:R-:W-:Y:S05]  /*9a90*/  BSYNC B2 ;  /* 0x0000000000027941 */ /* 0x000fea0003800000 */
.L_x_4905:
        /* <DEDUP_REMOVED lines=8> */
.L_x_4916:
        /* <DEDUP_REMOVED lines=12> */
.L_x_4919:
[----:B------:R-:W-:Y:S02]  /*9be0*/  MOV R36, R38 ;  /* 0x0000002600247202 */ /* 0x000fe40000000f00 */
.L_x_4920:
[----:B------:R-:W-:Y:S05]  /*9bf0*/  BSYNC B3 ;  /* 0x0000000000037941 */ /* 0x000fea0003800000 */
.L_x_4918:
        /* <DEDUP_REMOVED lines=16> */
.L_x_4924:
[----:B------:R-:W-:Y:S05]  /*9d00*/  BSYNC B4 ;  /* 0x0000000000047941 */ /* 0x000fea0003800000 */
.L_x_4923:
        /* <DEDUP_REMOVED lines=43> */
[----:B------:R-:W-:-:S06]  /*9fc0*/  HFMA2.MMA R69, -RZ, RZ, 0, 0 ;  /* 0x00000000ff457435 */ /* 0x000fcc00000001ff */
.L_x_4922:
[----:B------:R-:W-:Y:S05]  /*9fd0*/  BSYNC B3 ;  /* 0x0000000000037941 */ /* 0x000fea0003800000 */
.L_x_4921:
        /* <DEDUP_REMOVED lines=13> */
.L_x_4917:
[----:B------:R-:W-:Y:S05]  /*a0b0*/  BSYNC B2 ;  /* 0x0000000000027941 */ /* 0x000fea0003800000 */
.L_x_4915:
        /* <DEDUP_REMOVED lines=8> */
.L_x_4926:
        /* <DEDUP_REMOVED lines=12> */
.L_x_4929:
[----:B------:R-:W-:Y:S02]  /*a200*/  IMAD.MOV.U32 R36, RZ, RZ, R38 ;  /* 0x000000ffff247224 */ /* 0x000fe400078e0026 */
.L_x_4930:
[----:B------:R-:W-:Y:S05]  /*a210*/  BSYNC B3 ;  /* 0x0000000000037941 */ /* 0x000fea0003800000 */
.L_x_4928:
        /* <DEDUP_REMOVED lines=16> */
.L_x_4934:
[----:B------:R-:W-:Y:S05]  /*a320*/  BSYNC B4 ;  /* 0x0000000000047941 */ /* 0x000fea0003800000 */
.L_x_4933:
        /* <DEDUP_REMOVED lines=44> */
.L_x_4932:
[----:B------:R-:W-:Y:S05]  /*a5f0*/  BSYNC B3 ;  /* 0x0000000000037941 */ /* 0x000fea0003800000 */
.L_x_4931:
        /* <DEDUP_REMOVED lines=13> */
.L_x_4927:
[----:B------:R-:W-:Y:S05]  /*a6d0*/  BSYNC B2 ;  /* 0x0000000000027941 */ /* 0x000fea0003800000 */
.L_x_4925:
        /* <DEDUP_REMOVED lines=8> */
.L_x_4936:
        /* <DEDUP_REMOVED lines=12> */
.L_x_4939:
[----:B------:R-:W-:Y:S02]  /*a820*/  IMAD.MOV.U32 R36, RZ, RZ, R38 ;  /* 0x000000ffff247224 */ /* 0x000fe400078e0026 */
.L_x_4940:
[----:B------:R-:W-:Y:S05]  /*a830*/  BSYNC B3 ;  /* 0x0000000000037941 */ /* 0x000fea0003800000 */
.L_x_4938:
        /* <DEDUP_REMOVED lines=16> */
.L_x_4944:
[----:B------:R-:W-:Y:S05]  /*a940*/  BSYNC B4 ;  /* 0x0000000000047941 */ /* 0x000fea0003800000 */
.L_x_4943:
        /* <DEDUP_REMOVED lines=44> */
.L_x_4942:
[----:B------:R-:W-:Y:S05]  /*ac10*/  BSYNC B3 ;  /* 0x0000000000037941 */ /* 0x000fea0003800000 */
.L_x_4941:
        /* <DEDUP_REMOVED lines=13> */
.L_x_4937:
[----:B------:R-:W-:Y:S05]  /*acf0*/  BSYNC B2 ;  /* 0x0000000000027941 */ /* 0x000fea0003800000 */
.L_x_4935:
        /* <DEDUP_REMOVED lines=8> */
.L_x_4946:
        /* <DEDUP_REMOVED lines=12> */
.L_x_4949:
[----:B------:R-:W-:Y:S02]  /*ae40*/  MOV R36, R38 ;  /* 0x0000002600247202 */ /* 0x000fe40000000f00 */
.L_x_4950:
[----:B------:R-:W-:Y:S05]  /*ae50*/  BSYNC B3 ;  /* 0x0000000000037941 */ /* 0x000fea0003800000 */
.L_x_4948:
        /* <DEDUP_REMOVED lines=16> */
.L_x_4954:
[----:B------:R-:W-:Y:S05]  /*af60*/  BSYNC B4 ;  /* 0x0000000000047941 */ /* 0x000fea0003800000 */
.L_x_4953:
        /* <DEDUP_REMOVED lines=44> */
.L_x_4952:
[----:B------:R-:W-:Y:S05]  /*b230*/  BSYNC B3 ;  /* 0x0000000000037941 */ /* 0x000fea0003800000 */
.L_x_4951:
        /* <DEDUP_REMOVED lines=13> */
.L_x_4947:
[----:B------:R-:W-:Y:S05]  /*b310*/  BSYNC B2 ;  /* 0x0000000000027941 */ /* 0x000fea0003800000 */
.L_x_4945:
        /* <DEDUP_REMOVED lines=8> */
.L_x_4956:
        /* <DEDUP_REMOVED lines=12> */
.L_x_4959:
[----:B------:R-:W-:Y:S02]  /*b460*/  IMAD.MOV.U32 R73, RZ, RZ, R38 ;  /* 0x000000ffff497224 */ /* 0x000fe400078e0026 */
.L_x_4960:
[----:B------:R-:W-:Y:S05]  /*b470*/  BSYNC B3 ;  /* 0x0000000000037941 */ /* 0x000fea0003800000 */
.L_x_4958:
        /* <DEDUP_REMOVED lines=16> */
.L_x_4964:
[----:B------:R-:W-:Y:S05]  /*b580*/  BSYNC B4 ;  /* 0x0000000000047941 */ /* 0x000fea0003800000 */
.L_x_4963:
        /* <DEDUP_REMOVED lines=44> */
.L_x_4962:
[----:B------:R-:W-:Y:S05]  /*b850*/  BSYNC B3 ;  /* 0x0000000000037941 */ /* 0x000fea0003800000 */
.L_x_4961:
        /* <DEDUP_REMOVED lines=13> */
.L_x_4957:
[----:B------:R-:W-:Y:S05]  /*b930*/  BSYNC B2 ;  /* 0x0000000000027941 */ /* 0x000fea0003800000 */
.L_x_4955:
        /* <DEDUP_REMOVED lines=29> */
.L_x_4966:
[----:B------:R-:W-:Y:S05]  /*bb10*/  BSYNC B2 ;  /* 0x0000000000027941 */ /* 0x000fea0003800000 */
.L_x_4965:
[----:B------:R-:W-:Y:S02]  /*bb20*/  IADD3 R138, R138, 0x20, RZ ;  /* 0x000000208a8a7810 */ /* 0x000fe40007ffe0ff */
[----:B------:R-:W-:Y:S02]  /*bb30*/  IADD3 R134, R134, 0x20, RZ ;  /* 0x0000002086867810 */ /* 0x000fe40007ffe0ff */
.L_x_4884:
[----:B------:R-:W-:Y:S05]  /*bb40*/  BSYNC B1 ;  /* 0x0000000000017941 */ /* 0x000fea0003800000 */
.L_x_4883:
        /* <DEDUP_REMOVED lines=20> */
.L_x_4970:
        /* <DEDUP_REMOVED lines=12> */
.L_x_4973:
[----:B------:R-:W-:Y:S02]  /*bd50*/  IMAD.MOV.U32 R47, RZ, RZ, R38 ;  /* 0x000000ffff2f7224 */ /* 0x000fe400078e0026 */
.L_x_4974:
[----:B------:R-:W-:Y:S05]  /*bd60*/  BSYNC B3 ;  /* 0x0000000000037941 */ /* 0x000fea0003800000 */
.L_x_4972:
        /* <DEDUP_REMOVED lines=16> */
.L_x_4978:
[----:B------:R-:W-:Y:S05]  /*be70*/  BSYNC B4 ;  /* 0x0000000000047941 */ /* 0x000fea0003800000 */
.L_x_4977:
        /* <DEDUP_REMOVED lines=44> */
.L_x_4976:
[----:B------:R-:W-:Y:S05]  /*c140*/  BSYNC B3 ;  /* 0x0000000000037941 */ /* 0x000fea0003800000 */
.L_x_4975:
        /* <DEDUP_REMOVED lines=13> */
.L_x_4971:
[----:B------:R-:W-:Y:S05]  /*c220*/  BSYNC B2 ;  /* 0x0000000000027941 */ /* 0x000fea0003800000 */
.L_x_4969:
        /* <DEDUP_REMOVED lines=8> */
.L_x_4980:
        /* <DEDUP_REMOVED lines=12> */
.L_x_4983:
[----:B------:R-:W-:Y:S02]  /*c370*/  IMAD.MOV.U32 R36, RZ, RZ, R38 ;  /* 0x000000ffff247224 */ /* 0x000fe400078e0026 */
.L_x_4984:
[----:B------:R-:W-:Y:S05]  /*c380*/  BSYNC B3 ;  /* 0x0000000000037941 */ /* 0x000fea0003800000 */
.L_x_4982:
        /* <DEDUP_REMOVED lines=16> */
.L_x_4988:
[----:B------:R-:W-:Y:S05]  /*c490*/  BSYNC B4 ;  /* 0x0000000000047941 */ /* 0x000fea0003800000 */
.L_x_4987:
        /* <DEDUP_REMOVED lines=44> */
.L_x_4986:
[----:B------:R-:W-:Y:S05]  /*c760*/  BSYNC B3 ;  /* 0x0000000000037941 */ /* 0x000fea0003800000 */
.L_x_4985:
        /* <DEDUP_REMOVED lines=13> */
.L_x_4981:
[----:B------:R-:W-:Y:S05]  /*c840*/  BSYNC B2 ;  /* 0x0000000000027941 */ /* 0x000fea0003800000 */
.L_x_4979:
        /* <DEDUP_REMOVED lines=8> */
.L_x_4990:
        /* <DEDUP_REMOVED lines=12> */
.L_x_4993:
[----:B------:R-:W-:Y:S02]  /*c990*/  IMAD.MOV.U32 R36, RZ, RZ, R38 ;  /* 0x000000ffff247224 */ /* 0x000fe400078e0026 */
.L_x_4994:
[----:B------:R-:W-:Y:S05]  /*c9a0*/  BSYNC B3 ;  /* 0x0000000000037941 */ /* 0x000fea0003800000 */
.L_x_4992:
        /* <DEDUP_REMOVED lines=16> */
.L_x_4998:
[----:B------:R-:W-:Y:S05]  /*cab0*/  BSYNC B4 ;  /* 0x0000000000047941 */ /* 0x000fea0003800000 */
.L_x_4997:
        /* <DEDUP_REMOVED lines=44> */
.L_x_4996:
[----:B------:R-:W-:Y:S05]  /*cd80*/  BSYNC B3 ;  /* 0x0000000000037941 */ /* 0x000fea0003800000 */
.L_x_4995:
        /* <DEDUP_REMOVED lines=13> */
.L_x_4991:
[----:B------:R-:W-:Y:S05]  /*ce60*/  BSYNC B2 ;  /* 0x0000000000027941 */ /* 0x000fea0003800000 */
.L_x_4989:
        /* <DEDUP_REMOVED lines=8> */
.L_x_5000:
        /* <DEDUP_REMOVED lines=12> */
.L_x_5003:
[----:B------:R-:W-:Y:S02]  /*cfb0*/  IMAD.MOV.U32 R36, RZ, RZ, R38 ;  /* 0x000000ffff247224 */ /* 0x000fe400078e0026 */
.L_x_5004:
[----:B------:R-:W-:Y:S05]  /*cfc0*/  BSYNC B3 ;  /* 0x0000000000037941 */ /* 0x000fea0003800000 */
.L_x_5002:
        /* <DEDUP_REMOVED lines=16> */
.L_x_5008:
[----:B------:R-:W-:Y:S05]  /*d0d0*/  BSYNC B4 ;  /* 0x0000000000047941 */ /* 0x000fea0003800000 */
.L_x_5007:
        /* <DEDUP_REMOVED lines=44> */
.L_x_5006:
[----:B------:R-:W-:Y:S05]  /*d3a0*/  BSYNC B3 ;  /* 0x0000000000037941 */ /* 0x000fea0003800000 */
.L_x_5005:
        /* <DEDUP_REMOVED lines=13> */
.L_x_5001:
[----:B------:R-:W-:Y:S05]  /*d480*/  BSYNC B2 ;  /* 0x0000000000027941 */ /* 0x000fea0003800000 */
.L_x_4999:
        /* <DEDUP_REMOVED lines=8> */
.L_x_5010:
        /* <DEDUP_REMOVED lines=12> */
.L_x_5013:
[----:B------:R-:W-:Y:S02]  /*d5d0*/  IMAD.MOV.U32 R36, RZ, RZ, R38 ;  /* 0x000000ffff247224 */ /* 0x000fe400078e0026 */
.L_x_5014:
[----:B------:R-:W-:Y:S05]  /*d5e0*/  BSYNC B3 ;  /* 0x0000000000037941 */ /* 0x000fea0003800000 */
.L_x_5012:
        /* <DEDUP_REMOVED lines=16> */
.L_x_5018:
[----:B------:R-:W-:Y:S05]  /*d6f0*/  BSYNC B4 ;  /* 0x0000000000047941 */ /* 0x000fea0003800000 */
.L_x_5017:
        /* <DEDUP_REMOVED lines=44> */
.L_x_5016:
[----:B------:R-:W-:Y:S05]  /*d9c0*/  BSYNC B3 ;  /* 0x0000000000037941 */ /* 0x000fea0003800000 */
.L_x_5015:
        /* <DEDUP_REMOVED lines=13> */
.L_x_5011:
[----:B------:R-:W-:Y:S05]  /*daa0*/  BSYNC B2 ;  /* 0x0000000000027941 */ /* 0x000fea0003800000 */
.L_x_5009:
        /* <DEDUP_REMOVED lines=8> */
.L_x_5020:
        /* <DEDUP_REMOVED lines=12> */
.L_x_5023:
[----:B------:R-:W-:Y:S02]  /*dbf0*/  IMAD.MOV.U32 R36, RZ, RZ, R38 ;  /* 0x000000ffff247224 */ /* 0x000fe400078e0026 */
.L_x_5024:
[----:B------:R-:W-:Y:S05]  /*dc00*/  BSYNC B3 ;  /* 0x0000000000037941 */ /* 0x000fea0003800000 */
.L_x_5022:
        /* <DEDUP_REMOVED lines=16> */
.L_x_5028:
[----:B------:R-:W-:Y:S05]  /*dd10*/  BSYNC B4 ;  /* 0x0000000000047941 */ /* 0x000fea0003800000 */
.L_x_5027:
        /* <DEDUP_REMOVED lines=44> */
.L_x_5026:
[----:B------:R-:W-:Y:S05]  /*dfe0*/  BSYNC B3 ;  /* 0x0000000000037941 */ /* 0x000fea0003800000 */
.L_x_5025:
        /* <DEDUP_REMOVED lines=13> */
.L_x_5021:
[----:B------:R-:W-:Y:S05]  /*e0c0*/  BSYNC B2 ;  /* 0x0000000000027941 */ /* 0x000fea0003800000 */
.L_x_5019:
        /* <DEDUP_REMOVED lines=8> */
.L_x_5030:
        /* <DEDUP_REMOVED lines=12> */
.L_x_5033:
[----:B------:R-:W-:Y:S02]  /*e210*/  IMAD.MOV.U32 R36, RZ, RZ, R38 ;  /* 0x000000ffff247224 */ /* 0x000fe400078e0026 */
.L_x_5034:
[----:B------:R-:W-:Y:S05]  /*e220*/  BSYNC B3 ;  /* 0x0000000000037941 */ /* 0x000fea0003800000 */
.L_x_5032:
        /* <DEDUP_REMOVED lines=16> */
.L_x_5038:
[----:B------:R-:W-:Y:S05]  /*e330*/  BSYNC B4 ;  /* 0x0000000000047941 */ /* 0x000fea0003800000 */
.L_x_5037:
        /* <DEDUP_REMOVED lines=44> */
.L_x_5036:
[----:B------:R-:W-:Y:S05]  /*e600*/  BSYNC B3 ;  /* 0x0000000000037941 */ /* 0x000fea0003800000 */
.L_x_5035:
        /* <DEDUP_REMOVED lines=13> */
.L_x_5031:
[----:B------:R-:W-:Y:S05]  /*e6e0*/  BSYNC B2 ;  /* 0x0000000000027941 */ /* 0x000fea0003800000 */
.L_x_5029:
        /* <DEDUP_REMOVED lines=8> */
.L_x_5040:
        /* <DEDUP_REMOVED lines=12> */
.L_x_5043:
[----:B------:R-:W-:Y:S02]  /*e830*/  IMAD.MOV.U32 R73, RZ, RZ, R38 ;  /* 0x000000ffff497224 */ /* 0x000fe400078e0026 */
.L_x_5044:
[----:B------:R-:W-:Y:S05]  /*e840*/  BSYNC B3 ;  /* 0x0000000000037941 */ /* 0x000fea0003800000 */
.L_x_5042:
        /* <DEDUP_REMOVED lines=16> */
.L_x_5048:
[----:B------:R-:W-:Y:S05]  /*e950*/  BSYNC B4 ;  /* 0x0000000000047941 */ /* 0x000fea0003800000 */
.L_x_5047:
        /* <DEDUP_REMOVED lines=44> */
.L_x_5046:
[----:B------:R-:W-:Y:S05]  /*ec20*/  BSYNC B3 ;  /* 0x0000000000037941 */ /* 0x000fea0003800000 */
.L_x_5045:
        /* <DEDUP_REMOVED lines=13> */
.L_x_5041:
[----:B------:R-:W-:Y:S05]  /*ed00*/  BSYNC B2 ;  /* 0x0000000000027941 */ /* 0x000fea0003800000 */
.L_x_5039:
        /* <DEDUP_REMOVED lines=29> */
.L_x_5050:
[----:B------:R-:W-:Y:S05]  /*eee0*/  BSYNC B2 ;  /* 0x0000000000027941 */ /* 0x000fea0003800000 */
.L_x_5049:
[----:B------:R-:W-:Y:S02]  /*eef0*/  IADD3 R138, R138, 0x20, RZ ;  /* 0x000000208a8a7810 */ /* 0x000fe40007ffe0ff */
[----:B------:R-:W-:Y:S02]  /*ef00*/  IADD3 R134, R134, 0x20, RZ ;  /* 0x0000002086867810 */ /* 0x000fe40007ffe0ff */
.L_x_4968:
[----:B------:R-:W-:Y:S05]  /*ef10*/  BSYNC B1 ;  /* 0x0000000000017941 */ /* 0x000fea0003800000 */
.L_x_4967:
        /* <DEDUP_REMOVED lines=20> */
.L_x_5054:
        /* <DEDUP_REMOVED lines=12> */
.L_x_5057:
[----:B------:R-:W-:Y:S02]  /*f120*/  MOV R47, R38 ;  /* 0x00000026002f7202 */ /* 0x000fe40000000f00 */
.L_x_5058:
[----:B------:R-:W-:Y:S05]  /*f130*/  BSYNC B3 ;  /* 0x0000000000037941 */ /* 0x000fea0003800000 */
.L_x_5056:
        /* <DEDUP_REMOVED lines=16> */
.L_x_5062:
[----:B------:R-:W-:Y:S05]  /*f240*/  BSYNC B4 ;  /* 0x0000000000047941 */ /* 0x000fea0003800000 */
.L_x_5061:
        /* <DEDUP_REMOVED lines=44> */
.L_x_5060:
[----:B------:R-:W-:Y:S05]  /*f510*/  BSYNC B3 ;  /* 0x0000000000037941 */ /* 0x000fea0003800000 */
.L_x_5059:
        /* <DEDUP_REMOVED lines=13> */
.L_x_5055:
[----:B------:R-:W-:Y:S05]  /*f5f0*/  BSYNC B2 ;  /* 0x0000000000027941 */ /* 0x000fea0003800000 */
.L_x_5053:
        /* <DEDUP_REMOVED lines=8> */
.L_x_5064:
        /* <DEDUP_REMOVED lines=12> */
.L_x_5067:
[----:B------:R-:W-:Y:S02]  /*f740*/  IMAD.MOV.U32 R36, RZ, RZ, R38 ;  /* 0x000000ffff247224 */ /* 0x000fe400078e0026 */
.L_x_5068:
[----:B------:R-:W-:Y:S05]  /*f750*/  BSYNC B3 ;  /* 0x0000000000037941 */ /* 0x000fea0003800000 */
.L_x_5066:
        /* <DEDUP_REMOVED lines=16> */
.L_x_5072:
[----:B------:R-:W-:Y:S05]  /*f860*/  BSYNC B4 ;  /* 0x0000000000047941 */ /* 0x000fea0003800000 */
.L_x_5071:
        /* <DEDUP_REMOVED lines=44> */
.L_x_5070:
[----:B------:R-:W-:Y:S05]  /*fb30*/  BSYNC B3 ;  /* 0x0000000000037941 */ /* 0x000fea0003800000 */
.L_x_5069:
        /* <DEDUP_REMOVED lines=13> */
.L_x_5065:
[----:B------:R-:W-:Y:S05]  /*fc10*/  BSYNC B2 ;  /* 0x0000000000027941 */ /* 0x000fea0003800000 */
.L_x_5063:
        /* <DEDUP_REMOVED lines=8> */
.L_x_5074:
        /* <DEDUP_REMOVED lines=12> */
.L_x_5077:
[----:B------:R-:W-:Y:S02]  /*fd60*/  IMAD.MOV.U32 R36, RZ, RZ, R38 ;  /* 0x000000ffff247224 */ /* 0x000fe400078e0026 */
.L_x_5078:
[----:B------:R-:W-:Y:S05]  /*fd70*/  BSYNC B3 ;  /* 0x0000000000037941 */ /* 0x000fea0003800000 */
.L_x_5076:
        /* <DEDUP_REMOVED lines=16> */
.L_x_5082:
[----:B------:R-:W-:Y:S05]  /*fe80*/  BSYNC B4 ;  /* 0x0000000000047941 */ /* 0x000fea0003800000 */
.L_x_5081:
        /* <DEDUP_REMOVED lines=44> */
.L_x_5080:
[----:B------:R-:W-:Y:S05]  /*10150*/  BSYNC B3 ;  /* 0x0000000000037941 */ /* 0x000fea0003800000 */
.L_x_5079:
        /* <DEDUP_REMOVED lines=13> */
.L_x_5075:
[----:B------:R-:W-:Y:S05]  /*10230*/  BSYNC B2 ;  /* 0x0000000000027941 */ /* 0x000fea0003800000 */
.L_x_5073:
        /* <DEDUP_REMOVED lines=8> */
.L_x_5084:
        /* <DEDUP_REMOVED lines=12> */
.L_x_5087:
[----:B------:R-:W-:Y:S02]  /*10380*/  MOV R36, R38 ;  /* 0x0000002600247202 */ /* 0x000fe40000000f00 */
.L_x_5088:
[----:B------:R-:W-:Y:S05]  /*10390*/  BSYNC B3 ;  /* 0x0000000000037941 */ /* 0x000fea0003800000 */
.L_x_5086:
        /* <DEDUP_REMOVED lines=16> */
.L_x_5092:
[----:B------:R-:W-:Y:S05]  /*104a0*/  BSYNC B4 ;  /* 0x0000000000047941 */ /* 0x000fea0003800000 */
.L_x_5091:
        /* <DEDUP_REMOVED lines=44> */
.L_x_5090:
[----:B------:R-:W-:Y:S05]  /*10770*/  BSYNC B3 ;  /* 0x0000000000037941 */ /* 0x000fea0003800000 */
.L_x_5089:
        /* <DEDUP_REMOVED lines=13> */
.L_x_5085:
[----:B------:R-:W-:Y:S05]  /*10850*/  BSYNC B2 ;  /* 0x0000000000027941 */ /* 0x000fea0003800000 */
.L_x_5083:
        /* <DEDUP_REMOVED lines=8> */
.L_x_5094:
        /* <DEDUP_REMOVED lines=12> */
.L_x_5097:
[----:B------:R-:W-:Y:S02]  /*109a0*/  IMAD.MOV.U32 R36, RZ, RZ, R38 ;  /* 0x000000ffff247224 */ /* 0x000fe400078e0026 */
.L_x_5098:
[----:B------:R-:W-:Y:S05]  /*109b0*/  BSYNC B3 ;  /* 0x0000000000037941 */ /* 0x000fea0003800000 */
.L_x_5096:
        /* <DEDUP_REMOVED lines=16> */
.L_x_5102:
[----:B------:R-:W-:Y:S05]  /*10ac0*/  BSYNC B4 ;  /* 0x0000000000047941 */ /* 0x000fea0003800000 */
.L_x_5101:
        /* <DEDUP_REMOVED lines=44> */
.L_x_5100:
[----:B------:R-:W-:Y:S05]  /*10d90*/  BSYNC B3 ;  /* 0x0000000000037941 */ /* 0x000fea0003800000 */
.L_x_5099:
        /* <DEDUP_REMOVED lines=13> */
.L_x_5095:
[----:B------:R-:W-:Y:S05]  /*10e70*/  BSYNC B2 ;  /* 0x0000000000027941 */ /* 0x000fea0003800000 */
.L_x_5093:
        /* <DEDUP_REMOVED lines=8> */
.L_x_5104:
        /* <DEDUP_REMOVED lines=12> */
.L_x_5107:
[----:B------:R-:W-:Y:S02]  /*10fc0*/  IMAD.MOV.U32 R36, RZ, RZ, R38 ;  /* 0x000000ffff247224 */ /* 0x000fe400078e0026 */
.L_x_5108:
[----:B------:R-:W-:Y:S05]  /*10fd0*/  BSYNC B3 ;  /* 0x0000000000037941 */ /* 0x000fea0003800000 */
.L_x_5106:
        /* <DEDUP_REMOVED lines=16> */
.L_x_5112:
[----:B------:R-:W-:Y:S05]  /*110e0*/  BSYNC B4 ;  /* 0x0000000000047941 */ /* 0x000fea0003800000 */
.L_x_5111:
        /* <DEDUP_REMOVED lines=44> */
.L_x_5110:
[----:B------:R-:W-:Y:S05]  /*113b0*/  BSYNC B3 ;  /* 0x0000000000037941 */ /* 0x000fea0003800000 */
.L_x_5109:
        /* <DEDUP_REMOVED lines=13> */
.L_x_5105:
[----:B------:R-:W-:Y:S05]  /*11490*/  BSYNC B2 ;  /* 0x0000000000027941 */ /* 0x000fea0003800000 */
.L_x_5103:
        /* <DEDUP_REMOVED lines=8> */
.L_x_5114:
        /* <DEDUP_REMOVED lines=12> */
.L_x_5117:
[----:B------:R-:W-:Y:S02]  /*115e0*/  MOV R36, R38 ;  /* 0x0000002600247202 */ /* 0x000fe40000000f00 */
.L_x_5118:
[----:B------:R-:W-:Y:S05]  /*115f0*/  BSYNC B3 ;  /* 0x0000000000037941 */ /* 0x000fea0003800000 */
.L_x_5116:
        /* <DEDUP_REMOVED lines=16> */
.L_x_5122:
[----:B------:R-:W-:Y:S05]  /*11700*/  BSYNC B4 ;  /* 0x0000000000047941 */ /* 0x000fea0003800000 */
.L_x_5121:
        /* <DEDUP_REMOVED lines=44> */
.L_x_5120:
[----:B------:R-:W-:Y:S05]  /*119d0*/  BSYNC B3 ;  /* 0x0000000000037941 */ /* 0x000fea0003800000 */
.L_x_5119:
        /* <DEDUP_REMOVED lines=13> */
.L_x_5115:
[----:B------:R-:W-:Y:S05]  /*11ab0*/  BSYNC B2 ;  /* 0x0000000000027941 */ /* 0x000fea0003800000 */
.L_x_5113:
        /* <DEDUP_REMOVED lines=8> */
.L_x_5124:
        /* <DEDUP_REMOVED lines=12> */
.L_x_5127:
[----:B------:R-:W-:Y:S02]  /*11c00*/  IMAD.MOV.U32 R73, RZ, RZ, R38 ;  /* 0x000000ffff497224 */ /* 0x000fe400078e0026 */
.L_x_5128:
[----:B------:R-:W-:Y:S05]  /*11c10*/  BSYNC B3 ;  /* 0x0000000000037941 */ /* 0x000fea0003800000 */
.L_x_5126:
        /* <DEDUP_REMOVED lines=16> */
.L_x_5132:
[----:B------:R-:W-:Y:S05]  /*11d20*/  BSYNC B4 ;  /* 0x0000000000047941 */ /* 0x000fea0003800000 */
.L_x_5131:
        /* <DEDUP_REMOVED lines=44> */
.L_x_5130:
[----:B------:R-:W-:Y:S05]  /*11ff0*/  BSYNC B3 ;  /* 0x0000000000037941 */ /* 0x000fea0003800000 */
.L_x_5129:
        /* <DEDUP_REMOVED lines=13> */
.L_x_5125:
[----:B------:R-:W-:Y:S05]  /*120d0*/  BSYNC B2 ;  /* 0x0000000000027941 */ /* 0x000fea0003800000 */
.L_x_5123:
        /* <DEDUP_REMOVED lines=29> */
.L_x_5134:
[----:B------:R-:W-:Y:S05]  /*122b0*/  BSYNC B2 ;  /* 0x0000000000027941 */ /* 0x000fea0003800000 */
.L_x_5133:
[----:B------:R-:W-:Y:S02]  /*122c0*/  IADD3 R138, R138, 0x20, RZ ;  /* 0x000000208a8a7810 */ /* 0x000fe40007ffe0ff */
[----:B------:R-:W-:Y:S02]  /*122d0*/  IADD3 R134, R134, 0x20, RZ ;  /* 0x0000002086867810 */ /* 0x000fe40007ffe0ff */
.L_x_5052:
[----:B------:R-:W-:Y:S05]  /*122e0*/  BSYNC B1 ;  /* 0x0000000000017941 */ /* 0x000fea0003800000 */
.L_x_5051:
        /* <DEDUP_REMOVED lines=20> */
.L_x_5138:
        /* <DEDUP_REMOVED lines=12> */
.L_x_5141:
[----:B------:R-:W-:Y:S02]  /*124f0*/  IMAD.MOV.U32 R47, RZ, RZ, R38 ;  /* 0x000000ffff2f7224 */ /* 0x000fe400078e0026 */
.L_x_5142:
[----:B------:R-:W-:Y:S05]  /*12500*/  BSYNC B3 ;  /* 0x0000000000037941 */ /* 0x000fea0003800000 */
.L_x_5140:
        /* <DEDUP_REMOVED lines=16> */
.L_x_5146:
[----:B------:R-:W-:Y:S05]  /*12610*/  BSYNC B4 ;  /* 0x0000000000047941 */ /* 0x000fea0003800000 */
.L_x_5145:
        /* <DEDUP_REMOVED lines=44> */
.L_x_5144:
[----:B------:R-:W-:Y:S05]  /*128e0*/  BSYNC B3 ;  /* 0x0000000000037941 */ /* 0x000fea0003800000 */
.L_x_5143:
        /* <DEDUP_REMOVED lines=13> */
.L_x_5139:
[----:B------:R-:W-:Y:S05]  /*129c0*/  BSYNC B2 ;  /* 0x0000000000027941 */ /* 0x000fea0003800000 */
.L_x_5137:
        /* <DEDUP_REMOVED lines=8> */
.L_x_5148:
        /* <DEDUP_REMOVED lines=12> */
.L_x_5151:
[----:B------:R-:W-:Y:S02]  /*12b10*/  IMAD.MOV.U32 R36, RZ, RZ, R38 ;  /* 0x000000ffff247224 */ /* 0x000fe400078e0026 */
.L_x_5152:
[----:B------:R-:W-:Y:S05]  /*12b20*/  BSYNC B3 ;  /* 0x0000000000037941 */ /* 0x000fea0003800000 */
.L_x_5150:
        /* <DEDUP_REMOVED lines=16> */
.L_x_5156:
[----:B------:R-:W-:Y:S05]  /*12c30*/  BSYNC B4 ;  /* 0x0000000000047941 */ /* 0x000fea0003800000 */
.L_x_5155:
        /* <DEDUP_REMOVED lines=44> */
.L_x_5154:
[----:B------:R-:W-:Y:S05]  /*12f00*/  BSYNC B3 ;  /* 0x0000000000037941 */ /* 0x000fea0003800000 */
.L_x_5153:
        /* <DEDUP_REMOVED lines=13> */
.L_x_5149:
[----:B------:R-:W-:Y:S05]  /*12fe0*/  BSYNC B2 ;  /* 0x0000000000027941 */ /* 0x000fea0003800000 */
.L_x_5147:
        /* <DEDUP_REMOVED lines=8> */
.L_x_5158:
        /* <DEDUP_REMOVED lines=12> */
.L_x_5161:
[----:B------:R-:W-:Y:S02]  /*13130*/  IMAD.MOV.U32 R36, RZ, RZ, R38 ;  /* 0x000000ffff247224 */ /* 0x000fe400078e0026 */
.L_x_5162:
[----:B------:R-:W-:Y:S05]  /*13140*/  BSYNC B3 ;  /* 0x0000000000037941 */ /* 0x000fea0003800000 */
.L_x_5160:
        /* <DEDUP_REMOVED lines=16> */
.L_x_5166:
[----:B------:R-:W-:Y:S05]  /*13250*/  BSYNC B4 ;  /* 0x0000000000047941 */ /* 0x000fea0003800000 */
.L_x_5165:
        /* <DEDUP_REMOVED lines=44> */
.L_x_5164:
[----:B------:R-:W-:Y:S05]  /*13520*/  BSYNC B3 ;  /* 0x0000000000037941 */ /* 0x000fea0003800000 */
.L_x_5163:
        /* <DEDUP_REMOVED lines=13> */
.L_x_5159:
[----:B------:R-:W-:Y:S05]  /*13600*/  BSYNC B2 ;  /* 0x0000000000027941 */ /* 0x000fea0003800000 */
.L_x_5157:
        /* <DEDUP_REMOVED lines=8> */
.L_x_5168:
        /* <DEDUP_REMOVED lines=12> */
.L_x_5171:
[----:B------:R-:W-:Y:S02]  /*13750*/  IMAD.MOV.U32 R36, RZ, RZ, R38 ;  /* 0x000000ffff247224 */ /* 0x000fe400078e0026 */
.L_x_5172:
[----:B------:R-:W-:Y:S05]  /*13760*/  BSYNC B3 ;  /* 0x0000000000037941 */ /* 0x000fea0003800000 */
.L_x_5170:
        /* <DEDUP_REMOVED lines=16> */
.L_x_5176:
[----:B------:R-:W-:Y:S05]  /*13870*/  BSYNC B4 ;  /* 0x0000000000047941 */ /* 0x000fea0003800000 */
.L_x_5175:
        /* <DEDUP_REMOVED lines=44> */
.L_x_5174:
[----:B------:R-:W-:Y:S05]  /*13b40*/  BSYNC B3 ;  /* 0x0000000000037941 */ /* 0x000fea0003800000 */
.L_x_5173:
[----:B------:R-:W2:Y:S01]  /*13b50*/  LDL R68, [R1] ;  /* 0x0000000001447983 */ /* 0x000ea20000100800 */
        /* <DEDUP_REMOVED lines=12> */
.L_x_5169:
[----:B------:R-:W-:Y:S05]  /*13c20*/  BSYNC B2 ;  /* 0x0000000000027941 */ /* 0x000fea0003800000 */
.L_x_5167:
        /* <DEDUP_REMOVED lines=8> */
.L_x_5178:
        /* <DEDUP_REMOVED lines=12> */
.L_x_5181:
[----:B------:R-:W-:Y:S02]  /*13d70*/  IMAD.MOV.U32 R36, RZ, RZ, R38 ;  /* 0x000000ffff247224 */ /* 0x000fe400078e0026 */
.L_x_5182:
[----:B------:R-:W-:Y:S05]  /*13d80*/  BSYNC B3 ;  /* 0x0000000000037941 */ /* 0x000fea0003800000 */
.L_x_5180:
        /* <DEDUP_REMOVED lines=16> */
.L_x_5186:
[----:B------:R-:W-:Y:S05]  /*13e90*/  BSYNC B4 ;  /* 0x0000000000047941 */ /* 0x000fea0003800000 */
.L_x_5185:
        /* <DEDUP_REMOVED lines=44> */
.L_x_5184:
[----:B------:R-:W-:Y:S05]  /*14160*/  BSYNC B3 ;  /* 0x0000000000037941 */ /* 0x000fea0003800000 */
.L_x_5183:
        /* <DEDUP_REMOVED lines=9> */
[----:B------:R-:W-:Y:S01]  /*14200*/  FMUL.FTZ R110, R251, R36 ;  /* 0x00000024fb6e7220 */ /* 0x000fe20000410000 */
[----:B------:R-:W-:-:S05]  /*14210*/  @P2 PRMT R36, RZ, 0x5410, R66 ;  /* 0x00005410ff242816 */ /* 0x000fca0000000042 */
[----:B------:R-:W-:Y:S02]  /*14220*/  @P2 FADD.FTZ R110, R36, R110 ;  /* 0x0000006e246e2221 */ /* 0x000fe40000010000 */
.L_x_5179:
[----:B------:R-:W-:Y:S05]  /*14230*/  BSYNC B2 ;  /* 0x0000000000027941 */ /* 0x000fea0003800000 */
.L_x_5177:
        /* <DEDUP_REMOVED lines=8> */
.L_x_5188:
        /* <DEDUP_REMOVED lines=12> */
.L_x_5191:
[----:B------:R-:W-:Y:S02]  /*14380*/  IMAD.MOV.U32 R36, RZ, RZ, R38 ;  /* 0x000000ffff247224 */ /* 0x000fe400078e0026 */
.L_x_5192:
[----:B------:R-:W-:Y:S05]  /*14390*/  BSYNC B3 ;  /* 0x0000000000037941 */ /* 0x000fea0003800000 */
.L_x_5190:
        /* <DEDUP_REMOVED lines=16> */
.L_x_5196:
[----:B------:R-:W-:Y:S05]  /*144a0*/  BSYNC B4 ;  /* 0x0000000000047941 */ /* 0x000fea0003800000 */
.L_x_5195:
        /* <DEDUP_REMOVED lines=44> */
.L_x_5194:
[----:B------:R-:W-:Y:S05]  /*14770*/  BSYNC B3 ;  /* 0x0000000000037941 */ /* 0x000fea0003800000 */
.L_x_5193:
        /* <DEDUP_REMOVED lines=12> */
.L_x_5189:
[----:B------:R-:W-:Y:S05]  /*14840*/  BSYNC B2 ;  /* 0x0000000000027941 */ /* 0x000fea0003800000 */
.L_x_5187:
        /* <DEDUP_REMOVED lines=8> */
.L_x_5198:
        /* <DEDUP_REMOVED lines=12> */
.L_x_5201:
[----:B------:R-:W-:Y:S02]  /*14990*/  IMAD.MOV.U32 R36, RZ, RZ, R38 ;  /* 0x000000ffff247224 */ /* 0x000fe400078e0026 */
.L_x_5202:
[----:B------:R-:W-:Y:S05]  /*149a0*/  BSYNC B3 ;  /* 0x0000000000037941 */ /* 0x000fea0003800000 */
.L_x_5200:
        /* <DEDUP_REMOVED lines=16> */
.L_x_5206:
[----:B------:R-:W-:Y:S05]  /*14ab0*/  BSYNC B4 ;  /* 0x0000000000047941 */ /* 0x000fea0003800000 */
.L_x_5205:
        /* <DEDUP_REMOVED lines=44> */
.L_x_5204:
[----:B------:R-:W-:Y:S05]  /*14d80*/  BSYNC B3 ;  /* 0x0000000000037941 */ /* 0x000fea0003800000 */
.L_x_5203:
        /* <DEDUP_REMOVED lines=12> */
.L_x_5199:
[----:B------:R-:W-:Y:S05]  /*14e50*/  BSYNC B2 ;  /* 0x0000000000027941 */ /* 0x000fea0003800000 */
.L_x_5197:
        /* <DEDUP_REMOVED lines=8> */
.L_x_5208:
        /* <DEDUP_REMOVED lines=12> */
.L_x_5211:
[----:B------:R-:W-:Y:S02]  /*14fa0*/  IMAD.MOV.U32 R73, RZ, RZ, R38 ;  /* 0x000000ffff497224 */ /* 0x000fe400078e0026 */
.L_x_5212:
[----:B------:R-:W-:Y:S05]  /*14fb0*/  BSYNC B3 ;  /* 0x0000000000037941 */ /* 0x000fea0003800000 */
.L_x_5210:
        /* <DEDUP_REMOVED lines=16> */
.L_x_5216:
[----:B------:R-:W-:Y:S05]  /*150c0*/  BSYNC B4 ;  /* 0x0000000000047941 */ /* 0x000fea0003800000 */
.L_x_5215:
        /* <DEDUP_REMOVED lines=44> */
.L_x_5214:
[----:B------:R-:W-:Y:S05]  /*15390*/  BSYNC B3 ;  /* 0x0000000000037941 */ /* 0x000fea0003800000 */
.L_x_5213:
        /* <DEDUP_REMOVED lines=12> */
.L_x_5209:
[----:B------:R-:W-:Y:S05]  /*15460*/  BSYNC B2 ;  /* 0x0000000000027941 */ /* 0x000fea0003800000 */
.L_x_5207:
        /* <DEDUP_REMOVED lines=29> */
.L_x_5218:
[----:B------:R-:W-:Y:S05]  /*15640*/  BSYNC B2 ;  /* 0x0000000000027941 */ /* 0x000fea0003800000 */
.L_x_5217:
[----:B------:R-:W-:Y:S02]  /*15650*/  IADD3 R138, R138, 0x20, RZ ;  /* 0x000000208a8a7810 */ /* 0x000fe40007ffe0ff */
[----:B------:R-:W-:Y:S02]  /*15660*/  IADD3 R134, R134, 0x20, RZ ;  /* 0x0000002086867810 */ /* 0x000fe40007ffe0ff */
.L_x_5136:
[----:B------:R-:W-:Y:S05]  /*15670*/  BSYNC B1 ;  /* 0x0000000000017941 */ /* 0x000fea0003800000 */
.L_x_5135:
        /* <DEDUP_REMOVED lines=20> */
.L_x_5222:
        /* <DEDUP_REMOVED lines=12> */
.L_x_5225:
[----:B------:R-:W-:Y:S02]  /*15880*/  MOV R47, R38 ;  /* 0x00000026002f7202 */ /* 0x000fe40000000f00 */
.L_x_5226:
[----:B------:R-:W-:Y:S05]  /*15890*/  BSYNC B3 ;  /* 0x0000000000037941 */ /* 0x000fea0003800000 */
.L_x_5224:
        /* <DEDUP_REMOVED lines=16> */
.L_x_5230:
[----:B------:R-:W-:Y:S05]  /*159a0*/  BSYNC B4 ;  /* 0x0000000000047941 */ /* 0x000fea0003800000 */
.L_x_5229:
        /* <DEDUP_REMOVED lines=44> */
.L_x_5228:
[----:B------:R-:W-:Y:S05]  /*15c70*/  BSYNC B3 ;  /* 0x0000000000037941 */ /* 0x000fea0003800000 */
.L_x_5227:
        /* <DEDUP_REMOVED lines=12> */
.L_x_5223:
[----:B------:R-:W-:Y:S05]  /*15d40*/  BSYNC B2 ;  /* 0x0000000000027941 */ /* 0x000fea0003800000 */
.L_x_5221:
        /* <DEDUP_REMOVED lines=8> */
.L_x_5232:
        /* <DEDUP_REMOVED lines=12> */
.L_x_5235:
[----:B------:R-:W-:Y:S02]  /*15e90*/  IMAD.MOV.U32 R36, RZ, RZ, R38 ;  /* 0x000000ffff247224 */ /* 0x000fe400078e0026 */
.L_x_5236:
[----:B------:R-:W-:Y:S05]  /*15ea0*/  BSYNC B3 ;  /* 0x0000000000037941 */ /* 0x000fea0003800000 */
.L_x_5234:
        /* <DEDUP_REMOVED lines=16> */
.L_x_5240:
[----:B------:R-:W-:Y:S05]  /*15fb0*/  BSYNC B4 ;  /* 0x0000000000047941 */ /* 0x000fea0003800000 */
.L_x_5239:
        /* <DEDUP_REMOVED lines=44> */
.L_x_5238:
[----:B------:R-:W-:Y:S05]  /*16280*/  BSYNC B3 ;  /* 0x0000000000037941 */ /* 0x000fea0003800000 */
.L_x_5237:
        /* <DEDUP_REMOVED lines=12> */
.L_x_5233:
[----:B------:R-:W-:Y:S05]  /*16350*/  BSYNC B2 ;  /* 0x0000000000027941 */ /* 0x000fea0003800000 */
.L_x_5231:
        /* <DEDUP_REMOVED lines=8> */
.L_x_5242:
        /* <DEDUP_REMOVED lines=12> */
.L_x_5245:
[----:B------:R-:W-:Y:S02]  /*164a0*/  IMAD.MOV.U32 R36, RZ, RZ, R38 ;  /* 0x000000ffff247224 */ /* 0x000fe400078e0026 */
.L_x_5246:
[----:B------:R-:W-:Y:S05]  /*164b0*/  BSYNC B3 ;  /* 0x0000000000037941 */ /* 0x000fea0003800000 */
.L_x_5244:
        /* <DEDUP_REMOVED lines=16> */
.L_x_5250:
[----:B------:R-:W-:Y:S05]  /*165c0*/  BSYNC B4 ;  /* 0x0000000000047941 */ /* 0x000fea0003800000 */
.L_x_5249:
        /* <DEDUP_REMOVED lines=44> */
.L_x_5248:
[----:B------:R-:W-:Y:S05]  /*16890*/  BSYNC B3 ;  /* 0x0000000000037941 */ /* 0x000fea0003800000 */
.L_x_5247:
        /* <DEDUP_REMOVED lines=12> */
.L_x_5243:
[----:B------:R-:W-:Y:S05]  /*16960*/  BSYNC B2 ;  /* 0x0000000000027941 */ /* 0x000fea0003800000 */
.L_x_5241:
        /* <DEDUP_REMOVED lines=8> */
.L_x_5252:
        /* <DEDUP_REMOVED lines=12> */
.L_x_5255:
[----:B------:R-:W-:Y:S02]  /*16ab0*/  IMAD.MOV.U32 R36, RZ, RZ, R38 ;  /* 0x000000ffff247224 */ /* 0x000fe400078e0026 */
.L_x_5256:
[----:B------:R-:W-:Y:S05]  /*16ac0*/  BSYNC B3 ;  /* 0x0000000000037941 */ /* 0x000fea0003800000 */
.L_x_5254:
        /* <DEDUP_REMOVED lines=16> */
.L_x_5260:
[----:B------:R-:W-:Y:S05]  /*16bd0*/  BSYNC B4 ;  /* 0x0000000000047941 */ /* 0x000fea0003800000 */
.L_x_5259:
        /* <DEDUP_REMOVED lines=44> */
.L_x_5258:
[----:B------:R-:W-:Y:S05]  /*16ea0*/  BSYNC B3 ;  /* 0x0000000000037941 */ /* 0x000fea0003800000 */
.L_x_5257:
        /* <DEDUP_REMOVED lines=12> */
.L_x_5253:
[----:B------:R-:W-:Y:S05]  /*16f70*/  BSYNC B2 ;  /* 0x0000000000027941 */ /* 0x000fea0003800000 */
.L_x_5251:
        /* <DEDUP_REMOVED lines=8> */
.L_x_5262:
        /* <DEDUP_REMOVED lines=12> */
.L_x_5265:
[----:B------:R-:W-:Y:S02]  /*170c0*/  IMAD.MOV.U32 R36, RZ, RZ, R38 ;  /* 0x000000ffff247224 */ /* 0x000fe400078e0026 */
.L_x_5266:
[----:B------:R-:W-:Y:S05]  /*170d0*/  BSYNC B3 ;  /* 0x0000000000037941 */ /* 0x000fea0003800000 */
.L_x_5264:
        /* <DEDUP_REMOVED lines=16> */
.L_x_5270:
[----:B------:R-:W-:Y:S05]  /*171e0*/  BSYNC B4 ;  /* 0x0000000000047941 */ /* 0x000fea0003800000 */
.L_x_5269:
        /* <DEDUP_REMOVED lines=44> */
.L_x_5268:
[----:B------:R-:W-:Y:S05]  /*174b0*/  BSYNC B3 ;  /* 0x0000000000037941 */ /* 0x000fea0003800000 */
.L_x_5267:
        /* <DEDUP_REMOVED lines=12> */
.L_x_5263:
[----:B------:R-:W-:Y:S05]  /*17580*/  BSYNC B2 ;  /* 0x0000000000027941 */ /* 0x000fea0003800000 */
.L_x_5261:
        /* <DEDUP_REMOVED lines=8> */
.L_x_5272:
        /* <DEDUP_REMOVED lines=12> */
.L_x_5275:
[----:B------:R-:W-:Y:S02]  /*176d0*/  IMAD.MOV.U32 R36, RZ, RZ, R38 ;  /* 0x000000ffff247224 */ /* 0x000fe400078e0026 */
.L_x_5276:
[----:B------:R-:W-:Y:S05]  /*176e0*/  BSYNC B3 ;  /* 0x0000000000037941 */ /* 0x000fea0003800000 */
.L_x_5274:
        /* <DEDUP_REMOVED lines=16> */
.L_x_5280:
[----:B------:R-:W-:Y:S05]  /*177f0*/  BSYNC B4 ;  /* 0x0000000000047941 */ /* 0x000fea0003800000 */
.L_x_5279:
        /* <DEDUP_REMOVED lines=44> */
.L_x_5278:
[----:B------:R-:W-:Y:S05]  /*17ac0*/  BSYNC B3 ;  /* 0x0000000000037941 */ /* 0x000fea0003800000 */
.L_x_5277:
        /* <DEDUP_REMOVED lines=12> */
.L_x_5273:
[----:B------:R-:W-:Y:S05]  /*17b90*/  BSYNC B2 ;  /* 0x0000000000027941 */ /* 0x000fea0003800000 */
.L_x_5271:
        /* <DEDUP_REMOVED lines=8> */
.L_x_5282:
        /* <DEDUP_REMOVED lines=12> */
.L_x_5285:
[----:B------:R-:W-:Y:S02]  /*17ce0*/  MOV R36, R38 ;  /* 0x0000002600247202 */ /* 0x000fe40000000f00 */
.L_x_5286:
[----:B------:R-:W-:Y:S05]  /*17cf0*/  BSYNC B3 ;  /* 0x0000000000037941 */ /* 0x000fea0003800000 */
.L_x_5284:
        /* <DEDUP_REMOVED lines=16> */
.L_x_5290:
[----:B------:R-:W-:Y:S05]  /*17e00*/  BSYNC B4 ;  /* 0x0000000000047941 */ /* 0x000fea0003800000 */
.L_x_5289:
        /* <DEDUP_REMOVED lines=44> */
.L_x_5288:
[----:B------:R-:W-:Y:S05]  /*180d0*/  BSYNC B3 ;  /* 0x0000000000037941 */ /* 0x000fea0003800000 */
.L_x_5287:
        /* <DEDUP_REMOVED lines=12> */
.L_x_5283:
[----:B------:R-:W-:Y:S05]  /*181a0*/  BSYNC B2 ;  /* 0x0000000000027941 */ /* 0x000fea0003800000 */
.L_x_5281:
        /* <DEDUP_REMOVED lines=8> */
.L_x_5292:
        /* <DEDUP_REMOVED lines=12> */
.L_x_5295:
[----:B------:R-:W-:Y:S02]  /*182f0*/  IMAD.MOV.U32 R73, RZ, RZ, R38 ;  /* 0x000000ffff497224 */ /* 0x000fe400078e0026 */
.L_x_5296:
[----:B------:R-:W-:Y:S05]  /*18300*/  BSYNC B3 ;  /* 0x0000000000037941 */ /* 0x000fea0003800000 */
.L_x_5294:
        /* <DEDUP_REMOVED lines=16> */
.L_x_5300:
[----:B------:R-:W-:Y:S05]  /*18410*/  BSYNC B4 ;  /* 0x0000000000047941 */ /* 0x000fea0003800000 */
.L_x_5299:
        /* <DEDUP_REMOVED lines=44> */
.L_x_5298:
[----:B------:R-:W-:Y:S05]  /*186e0*/  BSYNC B3 ;  /* 0x0000000000037941 */ /* 0x000fea0003800000 */
.L_x_5297:
        /* <DEDUP_REMOVED lines=12> */
.L_x_5293:
[----:B------:R-:W-:Y:S05]  /*187b0*/  BSYNC B2 ;  /* 0x0000000000027941 */ /* 0x000fea0003800000 */
.L_x_5291:
        /* <DEDUP_REMOVED lines=29> */
.L_x_5302:
[----:B------:R-:W-:Y:S05]  /*18990*/  BSYNC B2 ;  /* 0x0000000000027941 */ /* 0x000fea0003800000 */
.L_x_5301:
[----:B------:R-:W-:Y:S02]  /*189a0*/  IADD3 R138, R138, 0x20, RZ ;  /* 0x000000208a8a7810 */ /* 0x000fe40007ffe0ff */
[----:B------:R-:W-:Y:S02]  /*189b0*/  IADD3 R134, R134, 0x20, RZ ;  /* 0x0000002086867810 */ /* 0x000fe40007ffe0ff */
.L_x_5220:
[----:B------:R-:W-:Y:S05]  /*189c0*/  BSYNC B1 ;  /* 0x0000000000017941 */ /* 0x000fea0003800000 */
.L_x_5219:
        /* <DEDUP_REMOVED lines=20> */
.L_x_5306:
        /* <DEDUP_REMOVED lines=12> */
.L_x_5309:
[----:B------:R-:W-:Y:S02]  /*18bd0*/  IMAD.MOV.U32 R47, RZ, RZ, R38 ;  /* 0x000000ffff2f7224 */ /* 0x000fe400078e0026 */
.L_x_5310:
[----:B------:R-:W-:Y:S05]  /*18be0*/  BSYNC B3 ;  /* 0x0000000000037941 */ /* 0x000fea0003800000 */
.L_x_5308:
        /* <DEDUP_REMOVED lines=16> */
.L_x_5314:
[----:B------:R-:W-:Y:S05]  /*18cf0*/  BSYNC B4 ;  /* 0x0000000000047941 */ /* 0x000fea0003800000 */
.L_x_5313:
        /* <DEDUP_REMOVED lines=44> */
.L_x_5312:
[----:B------:R-:W-:Y:S05]  /*18fc0*/  BSYNC B3 ;  /* 0x0000000000037941 */ /* 0x000fea0003800000 */
.L_x_5311:
[----:B------:R0:W1:Y:S02]  /*18fd0*/  I2F.U32 R36, R47 ;  /* 0x0000002f00247306 */ /* 0x0000640000201000 */
[----:B0-----:R-:W-:-:S10]  /*18fe0*/  HFMA2.MMA R47, -RZ, RZ, 0.1171875, 0 ;  /* 0x2f800000ff2f7435 */ /* 0x001fd400000001ff */
        /* <DEDUP_REMOVED lines=10> */
.L_x_5307:
[----:B------:R-:W-:Y:S05]  /*19090*/  BSYNC B2 ;  /* 0x0000000000027941 */ /* 0x000fea0003800000 */
.L_x_5305:
        /* <DEDUP_REMOVED lines=8> */
.L_x_5316:
        /* <DEDUP_REMOVED lines=12> */
.L_x_5319:
[----:B------:R-:W-:Y:S02]  /*191e0*/  IMAD.MOV.U32 R36, RZ, RZ, R38 ;  /* 0x000000ffff247224 */ /* 0x000fe400078e0026 */
.L_x_5320:
[----:B------:R-:W-:Y:S05]  /*191f0*/  BSYNC B3 ;  /* 0x0000000000037941 */ /* 0x000fea0003800000 */
.L_x_5318:
        /* <DEDUP_REMOVED lines=16> */
.L_x_5324:
[----:B------:R-:W-:Y:S05]  /*19300*/  BSYNC B4 ;  /* 0x0000000000047941 */ /* 0x000fea0003800000 */
.L_x_5323:
        /* <DEDUP_REMOVED lines=44> */
.L_x_5322:
[----:B------:R-:W-:Y:S05]  /*195d0*/  BSYNC B3 ;  /* 0x0000000000037941 */ /* 0x000fea0003800000 */
.L_x_5321:
        /* <DEDUP_REMOVED lines=12> */
.L_x_5317:
[----:B------:R-:W-:Y:S05]  /*196a0*/  BSYNC B2 ;  /* 0x0000000000027941 */ /* 0x000fea0003800000 */
.L_x_5315:
        /* <DEDUP_REMOVED lines=8> */
.L_x_5326:
        /* <DEDUP_REMOVED lines=12> */
.L_x_5329:
[----:B------:R-:W-:Y:S02]  /*197f0*/  IMAD.MOV.U32 R36, RZ, RZ, R38 ;  /* 0x000000ffff247224 */ /* 0x000fe400078e0026 */
.L_x_5330:
[----:B------:R-:W-:Y:S05]  /*19800*/  BSYNC B3 ;  /* 0x0000000000037941 */ /* 0x000fea0003800000 */
.L_x_5328:
        /* <DEDUP_REMOVED lines=16> */
.L_x_5334:
[----:B------:R-:W-:Y:S05]  /*19910*/  BSYNC B4 ;  /* 0x0000000000047941 */ /* 0x000fea0003800000 */
.L_x_5333:
        /* <DEDUP_REMOVED lines=44> */
.L_x_5332:
[----:B------:R-:W-:Y:S05]  /*19be0*/  BSYNC B3 ;  /* 0x0000000000037941 */ /* 0x000fea0003800000 */
.L_x_5331:
        /* <DEDUP_REMOVED lines=12> */
.L_x_5327:
[----:B------:R-:W-:Y:S05]  /*19cb0*/  BSYNC B2 ;  /* 0x0000000000027941 */ /* 0x000fea0003800000 */
.L_x_5325:
        /* <DEDUP_REMOVED lines=8> */
.L_x_5336:
        /* <DEDUP_REMOVED lines=12> */
.L_x_5339:
[----:B------:R-:W-:Y:S02]  /*19e00*/  MOV R36, R38 ;  /* 0x0000002600247202 */ /* 0x000fe40000000f00 */
.L_x_5340:
[----:B------:R-:W-:Y:S05]  /*19e10*/  BSYNC B3 ;  /* 0x0000000000037941 */ /* 0x000fea0003800000 */
.L_x_5338:
        /* <DEDUP_REMOVED lines=16> */
.L_x_5344:
[----:B------:R-:W-:Y:S05]  /*19f20*/  BSYNC B4 ;  /* 0x0000000000047941 */ /* 0x000fea0003800000 */
.L_x_5343:
        /* <DEDUP_REMOVED lines=44> */
.L_x_5342:
[----:B------:R-:W-:Y:S05]  /*1a1f0*/  BSYNC B3 ;  /* 0x0000000000037941 */ /* 0x000fea0003800000 */
.L_x_5341:
        /* <DEDUP_REMOVED lines=12> */
.L_x_5337:
[----:B------:R-:W-:Y:S05]  /*1a2c0*/  BSYNC B2 ;  /* 0x0000000000027941 */ /* 0x000fea0003800000 */
.L_x_5335:
        /* <DEDUP_REMOVED lines=8> */
.L_x_5346:
        /* <DEDUP_REMOVED lines=12> */
.L_x_5349:
[----:B------:R-:W-:Y:S02]  /*1a410*/  IMAD.MOV.U32 R36, RZ, RZ, R38 ;  /* 0x000000ffff247224 */ /* 0x000fe400078e0026 */
.L_x_5350:
[----:B------:R-:W-:Y:S05]  /*1a420*/  BSYNC B3 ;  /* 0x0000000000037941 */ /* 0x000fea0003800000 */
.L_x_5348:
        /* <DEDUP_REMOVED lines=16> */
.L_x_5354:
[----:B------:R-:W-:Y:S05]  /*1a530*/  BSYNC B4 ;  /* 0x0000000000047941 */ /* 0x000fea0003800000 */
.L_x_5353:
        /* <DEDUP_REMOVED lines=44> */
.L_x_5352:
[----:B------:R-:W-:Y:S05]  /*1a800*/  BSYNC B3 ;  /* 0x0000000000037941 */ /* 0x000fea0003800000 */
.L_x_5351:
        /* <DEDUP_REMOVED lines=12> */
.L_x_5347:
[----:B------:R-:W-:Y:S05]  /*1a8d0*/  BSYNC B2 ;  /* 0x0000000000027941 */ /* 0x000fea0003800000 */
.L_x_5345:
        /* <DEDUP_REMOVED lines=8> */
.L_x_5356:
        /* <DEDUP_REMOVED lines=12> */
.L_x_5359:
[----:B------:R-:W-:Y:S02]  /*1aa20*/  IMAD.MOV.U32 R36, RZ, RZ, R38 ;  /* 0x000000ffff247224 */ /* 0x000fe400078e0026 */
.L_x_5360:
[----:B------:R-:W-:Y:S05]  /*1aa30*/  BSYNC B3 ;  /* 0x0000000000037941 */ /* 0x000fea0003800000 */
.L_x_5358:
        /* <DEDUP_REMOVED lines=16> */
.L_x_5364:
[----:B------:R-:W-:Y:S05]  /*1ab40*/  BSYNC B4 ;  /* 0x0000000000047941 */ /* 0x000fea0003800000 */
.L_x_5363:
        /* <DEDUP_REMOVED lines=44> */
.L_x_5362:
[----:B------:R-:W-:Y:S05]  /*1ae10*/  BSYNC B3 ;  /* 0x0000000000037941 */ /* 0x000fea0003800000 */
.L_x_5361:
        /* <DEDUP_REMOVED lines=12> */
.L_x_5357:
[----:B------:R-:W-:Y:S05]  /*1aee0*/  BSYNC B2 ;  /* 0x0000000000027941 */ /* 0x000fea0003800000 */
.L_x_5355:
        /* <DEDUP_REMOVED lines=8> */
.L_x_5366:
        /* <DEDUP_REMOVED lines=12> */
.L_x_5369:
[----:B------:R-:W-:Y:S02]  /*1b030*/  IMAD.MOV.U32 R36, RZ, RZ, R38 ;  /* 0x000000ffff247224 */ /* 0x000fe400078e0026 */
.L_x_5370:
[----:B------:R-:W-:Y:S05]  /*1b040*/  BSYNC B3 ;  /* 0x0000000000037941 */ /* 0x000fea0003800000 */
.L_x_5368:
        /* <DEDUP_REMOVED lines=16> */
.L_x_5374:
[----:B------:R-:W-:Y:S05]  /*1b150*/  BSYNC B4 ;  /* 0x0000000000047941 */ /* 0x000fea0003800000 */
.L_x_5373:
        /* <DEDUP_REMOVED lines=44> */
.L_x_5372:
[----:B------:R-:W-:Y:S05]  /*1b420*/  BSYNC B3 ;  /* 0x0000000000037941 */ /* 0x000fea0003800000 */
.L_x_5371:
        /* <DEDUP_REMOVED lines=12> */
.L_x_5367:
[----:B------:R-:W-:Y:S05]  /*1b4f0*/  BSYNC B2 ;  /* 0x0000000000027941 */ /* 0x000fea0003800000 */
.L_x_5365:
        /* <DEDUP_REMOVED lines=8> */
.L_x_5376:
        /* <DEDUP_REMOVED lines=12> */
.L_x_5379:
[----:B------:R-:W-:Y:S02]  /*1b640*/  IMAD.MOV.U32 R73, RZ, RZ, R38 ;  /* 0x000000ffff497224 */ /* 0x000fe400078e0026 */
.L_x_5380:
[----:B------:R-:W-:Y:S05]  /*1b650*/  BSYNC B3 ;  /* 0x0000000000037941 */ /* 0x000fea0003800000 */
.L_x_5378:
        /* <DEDUP_REMOVED lines=16> */
.L_x_5384:
[----:B------:R-:W-:Y:S05]  /*1b760*/  BSYNC B4 ;  /* 0x0000000000047941 */ /* 0x000fea0003800000 */
.L_x_5383:
        /* <DEDUP_REMOVED lines=44> */
.L_x_5382:
[----:B------:R-:W-:Y:S05]  /*1ba30*/  BSYNC B3 ;  /* 0x0000000000037941 */ /* 0x000fea0003800000 */
.L_x_5381:
        /* <DEDUP_REMOVED lines=12> */
.L_x_5377:
[----:B------:R-:W-:Y:S05]  /*1bb00*/  BSYNC B2 ;  /* 0x0000000000027941 */ /* 0x000fea0003800000 */
.L_x_5375:
        /* <DEDUP_REMOVED lines=14> */
[----:B------:R-:W-:Y:S02]  /*1bbf0*/  LOP3.LUT R135, R68, 0xff00, R135, 0xf8, !PT ;  /* 0x0000ff0044877812 */ /* 0x000fe400078ef887 */
[----:B------:R-:W-:Y:S01]  /*1bc00*/  LOP3.LUT R68, R53, 0xff, RZ, 0xc0, !PT ;  /* 0x000000ff35447812 */ /* 0x000fe200078ec0ff */
[----:B------:R-:W-:Y:S01]  /*1bc10*/  IMAD.WIDE.U32 R70, R70, 0x10000, RZ ;  /* 0x0001000046467825 */ /* 0x000fe200078e00ff */
[----:B------:R-:W-:Y:S02]  /*1bc20*/  LOP3.LUT R132, R49, 0xff, RZ, 0xc0, !PT ;  /* 0x000000ff31847812 */ /* 0x000fe400078ec0ff */
[----:B------:R-:W-:Y:S01]  /*1bc30*/  LOP3.LUT R135, R135, 0xff, R55, 0xf8, !PT ;  /* 0x000000ff87877812 */ /* 0x000fe200078ef837 */
[----:B------:R-:W-:-:S04]  /*1bc40*/  IMAD.WIDE.U32 R68, R68, 0x1000000, RZ ;  /* 0x0100000044447825 */ /* 0x000fc800078e00ff */
[----:B------:R-:W-:Y:S01]  /*1bc50*/  IMAD.WIDE.U32 R132, R132, 0x100, RZ ;  /* 0x0000010084847825 */ /* 0x000fe200078e00ff */
[----:B------:R-:W-:-:S04]  /*1bc60*/  LOP3.LUT R135, R71, R135, R69, 0xfe, !PT ;  /* 0x0000008747877212 */ /* 0x000fc800078efe45 */
[----:B------:R-:W-:Y:S01]  /*1bc70*/  LOP3.LUT R133, R135, R133, RZ, 0xfc, !PT ;  /* 0x0000008587857212 */ /* 0x000fe200078efcff */
[----:B------:R-:W-:Y:S01]  /*1bc80*/  IMAD.MOV.U32 R135, RZ, RZ, 0x8 ;  /* 0x00000008ff877424 */ /* 0x000fe200078e00ff */
[----:B------:R-:W-:-:S03]  /*1bc90*/  LOP3.LUT R68, R132, R68, R70, 0xfe, !PT ;  /* 0x0000004484447212 */ /* 0x000fc600078efe46 */
[----:B------:R-:W-:Y:S01]  /*1bca0*/  IMAD.WIDE.U32 R134, R134, R135, c[0x0][0x190] ;  /* 0x0000640086867625 */ /* 0x000fe200078e0087 */
[----:B------:R-:W-:-:S05]  /*1bcb0*/  LOP3.LUT R132, R68, 0xff, R47, 0xf8, !PT ;  /* 0x000000ff44847812 */ /* 0x000fca00078ef82f */
[----:B------:R0:W-:Y:S02]  /*1bcc0*/  STG.E.64 [R134.64], R132 ;  /* 0x0000008486007986 */ /* 0x0001e4000c101b06 */
.L_x_5304:
[----:B------:R-:W-:Y:S05]  /*1bcd0*/  BSYNC B1 ;  /* 0x0000000000017941 */ /* 0x000fea0003800000 */
.L_x_5303:
        /* <DEDUP_REMOVED lines=83> */
.L_x_5405:
[----:B01----:R-:W-:Y:S01]  /*1c210*/  FADD.FTZ R71, R71, R70 ;  /* 0x0000004647477221 */ /* 0x003fe20000010000 */
[----:B------:R-:W-:Y:S05]  /*1c220*/  BRA.DIV ~URZ, `(.L_x_5386) ;  /* 0x00001dc27f007947 */ /* 0x000fea000b800000 */
[----:B------:R-:W0:Y:S01]  /*1c230*/  SHFL.BFLY PT, R68, R71, 0x2, 0x1f ;  /* 0x0c401f0047447f89 */ /* 0x000e2200000e0000 */
        /* <DEDUP_REMOVED lines=150> */
.L_x_5406:
[----:B------:R-:W2:Y:S01]  /*1cba0*/  S2R R134, SR_TID.X ;  /* 0x0000000000867919 */ /* 0x000ea20000002100 */
[----:B01----:R-:W-:Y:S01]  /*1cbb0*/  FADD.FTZ R132, R70, R132 ;  /* 0x0000008446847221 */ /* 0x003fe20000010000 */
[----:B------:R-:W-:Y:S01]  /*1cbc0*/  BSSY B1, `(.L_x_5387) ;  /* 0x0000134000017945 */ /* 0x000fe20003800000 */
[----:B--2---:R-:W-:-:S13]  /*1cbd0*/  LOP3.LUT P3, RZ, R134, 0x1f, RZ, 0xc0, !PT ;  /* 0x0000001f86ff7812 */ /* 0x004fda000786c0ff */
[----:B------:R-:W-:-:S04]  /*1cbe0*/  @!P3 LEA R68, P1, R6, c[0x0][0x1a0], 0x2 ;  /* 0x000068000644ba11 */ /* 0x000fc800078210ff */
[----:B------:R-:W-:Y:S02]  /*1cbf0*/  @!P3 LEA.HI.X R69, R6, c[0x0][0x1a4], R131, 0x2, P1 ;  /* 0x000069000645ba11 */ /* 0x000fe400008f1483 */
[----:B------:R-:W-:-:S03]  /*1cc00*/  ISETP.NE.AND P1, PT, RZ, UR8, PT ;  /* 0x00000008ff007c0c */ /* 0x000fc6000bf25270 */
[----:B------:R0:W-:Y:S02]  /*1cc10*/  @!P3 STG.E [R68.64], R71 ;  /* 0x000000474400b986 */ /* 0x0001e4000c101906 */
[----:B0-----:R-:W-:-:S04]  /*1cc20*/  IMAD.MOV.U32 R68, RZ, RZ, c[0x0][0x1e0] ;  /* 0x00007800ff447624 */ /* 0x001fc800078e00ff */
[----:B------:R-:W-:Y:S02]  /*1cc30*/  FFMA.FTZ R132, R132, R68, c[0x0][0x228] ;  /* 0x00008a0084847623 */ /* 0x000fe40000010044 */
[----:B------:R-:W-:-:S05]  /*1cc40*/  FMUL.FTZ R68, R71, R71 ;  /* 0x0000004747447220 */ /* 0x000fca0000410000 */
[----:B------:R-:W-:-:S05]  /*1cc50*/  FSEL R68, R68, RZ, P1 ;  /* 0x000000ff44447208 */ /* 0x000fca0000800000 */
[----:B------:R-:W-:Y:S01]  /*1cc60*/  FADD.FTZ R133, R132, R68 ;  /* 0x0000004484857221 */ /* 0x000fe20000010000 */
[----:B------:R-:W-:-:S04]  /*1cc70*/  @!P3 LEA R68, P2, R6, c[0x0][0x1a8], 0x2 ;  /* 0x00006a000644ba11 */ /* 0x000fc800078410ff */
[----:B------:R-:W-:Y:S01]  /*1cc80*/  @!P3 LEA.HI.X R69, R6, c[0x0][0x1ac], R131, 0x2, P2 ;  /* 0x00006b000645ba11 */ /* 0x000fe200010f1483 */
[----:B------:R-:W0:Y:S01]  /*1cc90*/  MUFU.RSQ R133, R133 ;  /* 0x0000008500857308 */ /* 0x000e220000001400 */
[----:B-----5:R-:W-:-:S03]  /*1cca0*/  ISETP.GE.AND P2, PT, R130, 0x1, PT ;  /* 0x000000018200780c */ /* 0x020fc60003f46270 */
[----:B0-----:R0:W-:Y:S10]  /*1ccb0*/  @!P3 STG.E [R68.64], R133 ;  /* 0x000000854400b986 */ /* 0x0011f4000c101906 */
        /* <DEDUP_REMOVED lines=42> */
.L_x_5390:
[----:B------:R-:W-:Y:S05]  /*1cf60*/  BSYNC B2 ;  /* 0x0000000000027941 */ /* 0x000fea0003800000 */
.L_x_5389:
        /* <DEDUP_REMOVED lines=35> */
.L_x_5392:
[----:B------:R-:W-:Y:S05]  /*1d1a0*/  BSYNC B2 ;  /* 0x0000000000027941 */ /* 0x000fea0003800000 */
.L_x_5391:
        /* <DEDUP_REMOVED lines=35> */
.L_x_5394:
[----:B------:R-:W-:Y:S05]  /*1d3e0*/  BSYNC B2 ;  /* 0x0000000000027941 */ /* 0x000fea0003800000 */
.L_x_5393:
        /* <DEDUP_REMOVED lines=35> */
.L_x_5396:
[----:B------:R-:W-:Y:S05]  /*1d620*/  BSYNC B2 ;  /* 0x0000000000027941 */ /* 0x000fea0003800000 */
.L_x_5395:
        /* <DEDUP_REMOVED lines=35> */
.L_x_5398:
[----:B------:R-:W-:Y:S05]  /*1d860*/  BSYNC B2 ;  /* 0x0000000000027941 */ /* 0x000fea0003800000 */
.L_x_5397:
        /* <DEDUP_REMOVED lines=35> */
.L_x_5400:
[----:B------:R-:W-:Y:S05]  /*1daa0*/  BSYNC B2 ;  /* 0x0000000000027941 */ /* 0x000fea0003800000 */
.L_x_5399:
        /* <DEDUP_REMOVED lines=35> */
.L_x_5402:
[----:B------:R-:W-:Y:S05]  /*1dce0*/  BSYNC B2 ;  /* 0x0000000000027941 */ /* 0x000fea0003800000 */
.L_x_5401:
        /* <DEDUP_REMOVED lines=33> */
.L_x_5388:
[----:B------:R-:W-:Y:S05]  /*1df00*/  BSYNC B1 ;  /* 0x0000000000017941 */ /* 0x000fea0003800000 */
.L_x_5387:
[----:B0-----:R-:W-:-:S04]  /*1df10*/  IMAD.MOV.U32 R68, RZ, RZ, c[0x0][0x160] ;  /* 0x00005800ff447624 */ /* 0x001fc800078e00ff */
[----:B------:R-:W-:-:S05]  /*1df20*/  IMAD R6, R68, 0x4, R6 ;  /* 0x0000000444067824 */ /* 0x000fca00078e0206 */
[----:B------:R-:W-:-:S13]  /*1df30*/  ISETP.GE.AND P1, PT, R6, c[0x0][0x164], PT ;  /* 0x0000590006007a0c */ /* 0x000fda0003f26270 */
[----:B------:R-:W-:Y:S01]  /*1df40*/  @P1 CALL.REL.NOINC `(.L_x_5403) ;  /* 0x0000001000001944 */ /* 0x000fe20003c00000 */
[----:B------:R-:W-:Y:S05]  /*1df50*/  BRA `(.L_x_5404) ;  /* 0xfffe3f6000007947 */ /* 0x000fea000383ffff */
.L_x_5403:
[----:B------:R-:W-:Y:S05]  /*1df60*/  BSYNC B0 ;  /* 0x0000000000007941 */ /* 0x000fea0003800000 */
.L_x_4714:
[----:B------:R-:W-:Y:S05]  /*1df70*/  EXIT ;  /* 0x000000000000794d */ /* 0x000fea0003800000 */
.L_x_5385:
[----:B------:R-:W-:Y:S01]  /*1df80*/  HFMA2.MMA R133, -RZ, RZ, 0, 1.847743988037109375e-06 ;  /* 0x0000001fff857435 */ /* 0x000fe200000001ff */
[----:B------:R-:W-:Y:S01]  /*1df90*/  IMAD.MOV.U32 R132, RZ, RZ, R71 ;  /* 0x000000ffff847224 */ /* 0x000fe200078e0047 */
[----:B------:R-:W-:Y:S01]  /*1dfa0*/  MOV R68, 0x1dfe0 ;  /* 0x0001dfe000447802 */ /* 0x000fe20000000f00 */
[----:B------:R-:W-:Y:S02]  /*1dfb0*/  IMAD.MOV.U32 R70, RZ, RZ, 0x1 ;  /* 0x00000001ff467424 */ /* 0x000fe400078e00ff */
[----:B------:R-:W-:Y:S02]  /*1dfc0*/  IMAD.MOV.U32 R69, RZ, RZ, -0x1 ;  /* 0xffffffffff457424 */ /* 0x000fe400078e00ff */
[----:B-----5:R-:W-:Y:S05]  /*1dfd0*/  CALL.REL.NOINC `($__internal_14_$__cuda_sm70_shflsync_bfly_p) ;  /* 0x00000c1000007944 */ /* 0x020fea0003c00000 */
[----:B-1----:R-:W-:Y:S05]  /*1dfe0*/  BRA `(.L_x_5405) ;  /* 0xffffe22000007947 */ /* 0x002fea000383ffff */
.L_x_5386:
[----:B------:R-:W-:Y:S01]  /*1dff0*/  IMAD.MOV.U32 R132, RZ, RZ, R71 ;  /* 0x000000ffff847224 */ /* 0x000fe200078e0047 */
[----:B------:R-:W-:Y:S01]  /*1e000*/  MOV R69, 0xffffffff ;  /* 0xffffffff00457802 */ /* 0x000fe20000000f00 */
[----:B------:R-:W-:Y:S01]  /*1e010*/  IMAD.MOV.U32 R70, RZ, RZ, 0x2 ;  /* 0x00000002ff467424 */ /* 0x000fe200078e00ff */
[----:B------:R-:W-:Y:S01]  /*1e020*/  MOV R68, 0x1e050 ;  /* 0x0001e05000447802 */ /* 0x000fe20000000f00 */
[----:B------:R-:W-:Y:S02]  /*1e030*/  IMAD.MOV.U32 R133, RZ, RZ, 0x1f ;  /* 0x0000001fff857424 */ /* 0x000fe400078e00ff */
[----:B-----5:R-:W-:Y:S05]  /*1e040*/  CALL.REL.NOINC `($__internal_14_$__cuda_sm70_shflsync_bfly_p) ;  /* 0x00000ba000007944 */ /* 0x020fea0003c00000 */
[----:B-1----:R-:W-:Y:S01]  /*1e050*/  FADD.FTZ R71, R71, R70 ;  /* 0x0000004647477221 */ /* 0x002fe20000010000 */
[----:B------:R-:W-:Y:S01]  /*1e060*/  MOV R68, 0x1e0c0 ;  /* 0x0001e0c000447802 */ /* 0x000fe20000000f00 */
[----:B------:R-:W-:-:S02]  /*1e070*/  IMAD.MOV.U32 R70, RZ, RZ, 0x4 ;  /* 0x00000004ff467424 */ /* 0x000fc400078e00ff */
[----:B------:R-:W-:Y:S02]  /*1e080*/  IMAD.MOV.U32 R133, RZ, RZ, 0x1f ;  /* 0x0000001fff857424 */ /* 0x000fe400078e00ff */
[----:B------:R-:W-:Y:S02]  /*1e090*/  IMAD.MOV.U32 R69, RZ, RZ, -0x1 ;  /* 0xffffffffff457424 */ /* 0x000fe400078e00ff */
[----:B------:R-:W-:Y:S02]  /*1e0a0*/  IMAD.MOV.U32 R132, RZ, RZ, R71 ;  /* 0x000000ffff847224 */ /* 0x000fe400078e0047 */
[----:B------:R-:W-:Y:S05]  /*1e0b0*/  CALL.REL.NOINC `($__internal_14_$__cuda_sm70_shflsync_bfly_p) ;  /* 0x00000b3000007944 */ /* 0x000fea0003c00000 */
[----:B-1----:R-:W-:Y:S01]  /*1e0c0*/  FADD.FTZ R71, R71, R70 ;  /* 0x0000004647477221 */ /* 0x002fe20000010000 */
[----:B------:R-:W-:Y:S01]  /*1e0d0*/  HFMA2.MMA R70, -RZ, RZ, 0, 4.76837158203125e-07 ;  /* 0x00000008ff467435 */ /* 0x000fe200000001ff */
[----:B------:R-:W-:Y:S01]  /*1e0e0*/  IMAD.MOV.U32 R133, RZ, RZ, 0x1f ;  /* 0x0000001fff857424 */ /* 0x000fe200078e00ff */
[----:B------:R-:W-:Y:S01]  /*1e0f0*/  MOV R68, 0x1e130 ;  /* 0x0001e13000447802 */ /* 0x000fe20000000f00 */
[----:B------:R-:W-:Y:S02]  /*1e100*/  IMAD.MOV.U32 R69, RZ, RZ, -0x1 ;  /* 0xffffffffff457424 */ /* 0x000fe400078e00ff */
[----:B------:R-:W-:-:S02]  /*1e110*/  IMAD.MOV.U32 R132, RZ, RZ, R71 ;  /* 0x000000ffff847224 */ /* 0x000fc400078e0047 */
[----:B------:R-:W-:Y:S05]  /*1e120*/  CALL.REL.NOINC `($__internal_14_$__cuda_sm70_shflsync_bfly_p) ;  /* 0x00000ac000007944 */ /* 0x000fea0003c00000 */
[----:B-1----:R-:W-:Y:S01]  /*1e130*/  FADD.FTZ R71, R71, R70 ;  /* 0x0000004647477221 */ /* 0x002fe20000010000 */
[----:B------:R-:W-:Y:S01]  /*1e140*/  MOV R133, 0x1f ;  /* 0x0000001f00857802 */ /* 0x000fe20000000f00 */
[----:B------:R-:W-:Y:S01]  /*1e150*/  IMAD.MOV.U32 R70, RZ, RZ, 0x10 ;  /* 0x00000010ff467424 */ /* 0x000fe200078e00ff */
[----:B------:R-:W-:Y:S01]  /*1e160*/  MOV R68, 0x1e1a0 ;  /* 0x0001e1a000447802 */ /* 0x000fe20000000f00 */
[----:B------:R-:W-:-:S02]  /*1e170*/  IMAD.MOV.U32 R69, RZ, RZ, -0x1 ;  /* 0xffffffffff457424 */ /* 0x000fc400078e00ff */
[----:B------:R-:W-:Y:S02]  /*1e180*/  IMAD.MOV.U32 R132, RZ, RZ, R71 ;  /* 0x000000ffff847224 */ /* 0x000fe400078e0047 */
[----:B------:R-:W-:Y:S05]  /*1e190*/  CALL.REL.NOINC `($__internal_14_$__cuda_sm70_shflsync_bfly_p) ;  /* 0x00000a5000007944 */ /* 0x000fea0003c00000 */
[----:B-1----:R-:W-:Y:S01]  /*1e1a0*/  FADD.FTZ R71, R71, R70 ;  /* 0x0000004647477221 */ /* 0x002fe20000010000 */
[----:B------:R-:W-:Y:S01]  /*1e1b0*/  LOP3.LUT R5, R5, 0xfffffdff, RZ, 0xc0, !PT ;  /* 0xfffffdff05057812 */ /* 0x000fe200078ec0ff */
[----:B------:R-:W-:Y:S02]  /*1e1c0*/  IMAD.MOV.U32 R70, RZ, RZ, 0x1 ;  /* 0x00000001ff467424 */ /* 0x000fe400078e00ff */
[----:B------:R-:W-:Y:S01]  /*1e1d0*/  FMUL.FTZ R71, R71, c[0x0][0x1e0] ;  /* 0x0000780047477a20 */ /* 0x000fe20000410000 */
[----:B------:R-:W-:Y:S01]  /*1e1e0*/  @P6 LOP3.LUT R5, R5, 0x200, RZ, 0xfc, !PT ;  /* 0x0000020005056812 */ /* 0x000fe200078efcff */
[----:B------:R-:W-:Y:S02]  /*1e1f0*/  IMAD.MOV.U32 R133, RZ, RZ, 0x1f ;  /* 0x0000001fff857424 */ /* 0x000fe400078e00ff */
[--C-:B------:R-:W-:Y:S01]  /*1e200*/  FADD.FTZ R68, R46, -R71.reuse ;  /* 0x800000472e447221 */ /* 0x100fe20000010000 */
[----:B------:R-:W-:Y:S01]  /*1e210*/  LOP3.LUT P6, RZ, R5, 0x1, RZ, 0xc0, !PT ;  /* 0x0000000105ff7812 */ /* 0x000fe200078cc0ff */
        /* <DEDUP_REMOVED lines=131> */
[----:B------:R-:W-:Y:S05]  /*1ea50*/  CALL.REL.NOINC `($__internal_14_$__cuda_sm70_shflsync_bfly_p) ;  /* 0x0000019000007944 */ /* 0x000fea0003c00000 */
[----:B-1----:R-:W-:Y:S01]  /*1ea60*/  FADD.FTZ R132, R132, R70 ;  /* 0x0000004684847221 */ /* 0x002fe20000010000 */
[----:B------:R-:W-:Y:S01]  /*1ea70*/  MOV R68, 0x1eac0 ;  /* 0x0001eac000447802 */ /* 0x000fe20000000f00 */
[----:B------:R-:W-:Y:S02]  /*1ea80*/  IMAD.MOV.U32 R70, RZ, RZ, 0x2 ;  /* 0x00000002ff467424 */ /* 0x000fe400078e00ff */
[----:B------:R-:W-:Y:S02]  /*1ea90*/  IMAD.MOV.U32 R133, RZ, RZ, 0x1f ;  /* 0x0000001fff857424 */ /* 0x000fe400078e00ff */
[----:B------:R-:W-:Y:S02]  /*1eaa0*/  IMAD.MOV.U32 R69, RZ, RZ, -0x1 ;  /* 0xffffffffff457424 */ /* 0x000fe400078e00ff */
[----:B------:R-:W-:Y:S05]  /*1eab0*/  CALL.REL.NOINC `($__internal_14_$__cuda_sm70_shflsync_bfly_p) ;  /* 0x0000013000007944 */ /* 0x000fea0003c00000 */
[----:B------:R-:W-:Y:S01]  /*1eac0*/  HFMA2.MMA R133, -RZ, RZ, 0, 1.847743988037109375e-06 ;  /* 0x0000001fff857435 */ /* 0x000fe200000001ff */
[----:B-1----:R-:W-:Y:S01]  /*1ead0*/  FADD.FTZ R132, R132, R70 ;  /* 0x0000004684847221 */ /* 0x002fe20000010000 */
[----:B------:R-:W-:Y:S01]  /*1eae0*/  MOV R68, 0x1eb20 ;  /* 0x0001eb2000447802 */ /* 0x000fe20000000f00 */
[----:B------:R-:W-:-:S02]  /*1eaf0*/  IMAD.MOV.U32 R70, RZ, RZ, 0x4 ;  /* 0x00000004ff467424 */ /* 0x000fc400078e00ff */
[----:B------:R-:W-:Y:S02]  /*1eb00*/  IMAD.MOV.U32 R69, RZ, RZ, -0x1 ;  /* 0xffffffffff457424 */ /* 0x000fe400078e00ff */
[----:B------:R-:W-:Y:S05]  /*1eb10*/  CALL.REL.NOINC `($__internal_14_$__cuda_sm70_shflsync_bfly_p) ;  /* 0x000000d000007944 */ /* 0x000fea0003c00000 */
[----:B-1----:R-:W-:Y:S01]  /*1eb20*/  FADD.FTZ R132, R132, R70 ;  /* 0x0000004684847221 */ /* 0x002fe20000010000 */
[----:B------:R-:W-:Y:S01]  /*1eb30*/  MOV R68, 0x1eb80 ;  /* 0x0001eb8000447802 */ /* 0x000fe20000000f00 */
[----:B------:R-:W-:Y:S02]  /*1eb40*/  IMAD.MOV.U32 R70, RZ, RZ, 0x8 ;  /* 0x00000008ff467424 */ /* 0x000fe400078e00ff */
[----:B------:R-:W-:Y:S02]  /*1eb50*/  IMAD.MOV.U32 R133, RZ, RZ, 0x1f ;  /* 0x0000001fff857424 */ /* 0x000fe400078e00ff */
[----:B------:R-:W-:Y:S02]  /*1eb60*/  IMAD.MOV.U32 R69, RZ, RZ, -0x1 ;  /* 0xffffffffff457424 */ /* 0x000fe400078e00ff */
[----:B------:R-:W-:Y:S05]  /*1eb70*/  CALL.REL.NOINC `($__internal_14_$__cuda_sm70_shflsync_bfly_p) ;  /* 0x0000007000007944 */ /* 0x000fea0003c00000 */
[----:B-1----:R-:W-:Y:S01]  /*1eb80*/  FADD.FTZ R132, R132, R70 ;  /* 0x0000004684847221 */ /* 0x002fe20000010000 */
[----:B------:R-:W-:Y:S01]  /*1eb90*/  MOV R70, 0x10 ;  /* 0x0000001000467802 */ /* 0x000fe20000000f00 */
[----:B------:R-:W-:Y:S01]  /*1eba0*/  IMAD.MOV.U32 R133, RZ, RZ, 0x1f ;  /* 0x0000001fff857424 */ /* 0x000fe200078e00ff */
[----:B------:R-:W-:Y:S01]  /*1ebb0*/  MOV R68, 0x1ebe0 ;  /* 0x0001ebe000447802 */ /* 0x000fe20000000f00 */
[----:B------:R-:W-:-:S02]  /*1ebc0*/  IMAD.MOV.U32 R69, RZ, RZ, -0x1 ;  /* 0xffffffffff457424 */ /* 0x000fc400078e00ff */
[----:B------:R-:W-:Y:S05]  /*1ebd0*/  CALL.REL.NOINC `($__internal_14_$__cuda_sm70_shflsync_bfly_p) ;  /* 0x0000001000007944 */ /* 0x000fea0003c00000 */
[----:B-1----:R-:W-:Y:S05]  /*1ebe0*/  BRA `(.L_x_5406) ;  /* 0xffffdfb000007947 */ /* 0x002fea000383ffff */
        .weak           $__internal_14_$__cuda_sm70_shflsync_bfly_p
        .type           $__internal_14_$__cuda_sm70_shflsync_bfly_p,@function
        .size           $__internal_14_$__cuda_sm70_shflsync_bfly_p,(.L_x_57054 - $__internal_14_$__cuda_sm70_shflsync_bfly_p)
$__internal_14_$__cuda_sm70_shflsync_bfly_p:
[----:B------:R-:W-:Y:S04]  /*1ebf0*/  WARPSYNC R69 ;  /* 0x0000004500007348 */ /* 0x000fe80003800000 */
[----:B------:R0:W1:Y:S02]  /*1ec00*/  SHFL.BFLY PT, R70, R132, R70, R133 ;  /* 0x0c00004684467389 */ /* 0x00006400000e0085 */
[----:B0-----:R-:W-:-:S04]  /*1ec10*/  IMAD.MOV.U32 R69, RZ, RZ, 0x0 ;  /* 0x00000000ff457424 */ /* 0x001fc800078e00ff */
[----:B------:R-:W-:Y:S05]  /*1ec20*/  RET.REL.NODEC R68 `(_ZN10layer_norm13ln_fwd_kernelINS_13Kernel_traitsI13__nv_bfloat16S2_S2_S2_fjLj2048ELj1ELj4ELj1ELj16ENS_18Kernel_traits_baseILj2048ES2_S2_S2_S2_fjLj128EEEEELb1ELb1ELb1ELb0EEEvNS_9FwdParamsE) ;  /* 0xfffe13d044007950 */ /* 0x000fea0003c3ffff */
.L_x_5407:
        /* <DEDUP_REMOVED lines=13> */
.L_x_57054:


//--------------------- .text._ZN10layer_norm13ln_fwd_kernelINS_13Kernel_traitsI13__nv_bfloat16S2_S2_S2_fjLj2048ELj1ELj4ELj1ELj16ENS_18Kernel_traits_baseILj2048ES2_S2_S2_S2_fjLj128EEEEELb1ELb1ELb1ELb1EEEvNS_9FwdParamsE --------------------------
	.section	.text._ZN10layer_norm13ln_fwd_kernelINS_13Kernel_traitsI13__nv_bfloat16S2_S2_S2_fjLj2048ELj1ELj4ELj1ELj16ENS_18Kernel_traits_baseILj2048ES2_S2_S2_S2_fjLj128EEEEELb1ELb1ELb1ELb1EEEvNS_9FwdParamsE,"ax",@progbits
	.sectioninfo	@"SHI_REGISTERS=255"
	.align	128
        .global         _ZN10layer_norm13ln_fwd_kernelINS_13Kernel_traitsI13__nv_bfloat16S2_S2_S2_fjLj2048ELj1ELj4ELj1ELj16ENS_18Kernel_traits_baseILj2048ES2_S2_S2_S2_fjLj128EEEEELb1ELb1ELb1ELb1EEEvNS_9FwdParamsE
        .type           _ZN10layer_norm13ln_fwd_kernelINS_13Kernel_traitsI13__nv_bfloat16S2_S2_S2_fjLj2048ELj1ELj4ELj1ELj16ENS_18Kernel_traits_baseILj2048ES2_S2_S2_S2_fjLj128EEEEELb1ELb1ELb1ELb1EEEvNS_9FwdParamsE,@function
        .size           _ZN10layer_norm13ln_fwd_kernelINS_13Kernel_traitsI13__nv_bfloat16S2_S2_S2_fjLj2048ELj1ELj4ELj1ELj16ENS_18Kernel_traits_baseILj2048ES2_S2_S2_S2_fjLj128EEEEELb1ELb1ELb1ELb1EEEvNS_9FwdParamsE,(.L_x_57055 - _ZN10layer_norm13ln_fwd_kernelINS_13Kernel_traitsI13__nv_bfloat16S2_S2_S2_fjLj2048ELj1ELj4ELj1ELj16ENS_18Kernel_traits_baseILj2048ES2_S2_S2_S2_fjLj128EEEEELb1ELb1ELb1ELb1EEEvNS_9FwdParamsE)
        .other          _ZN10layer_norm13ln_fwd_kernelINS_13Kernel_traitsI13__nv_bfloat16S2_S2_S2_fjLj2048ELj1ELj4ELj1ELj16ENS_18Kernel_traits_baseILj2048ES2_S2_S2_S2_fjLj128EEEEELb1ELb1ELb1ELb1EEEvNS_9FwdParamsE,@"STO_CUDA_ENTRY STV_DEFAULT"
_ZN10layer_norm13ln_fwd_kernelINS_13Kernel_traitsI13__nv_bfloat16S2_S2_S2_fjLj2048ELj1ELj4ELj1ELj16ENS_18Kernel_traits_baseILj2048ES2_S2_S2_S2_fjLj128EEEEELb1ELb1ELb1ELb1EEEvNS_9FwdParamsE:
.text._ZN10layer_norm13ln_fwd_kernelINS_13Kernel_traitsI13__nv_bfloat16S2_S2_S2_fjLj2048ELj1ELj4ELj1ELj16ENS_18Kernel_traits_baseILj2048ES2_S2_S2_S2_fjLj128EEEEELb1ELb1ELb1ELb1EEEvNS_9FwdParamsE:
[----:B------:R-:W-:Y:S02]  /*0000*/  IMAD.MOV.U32 R1, RZ, RZ, c[0x0][0x28] ;  /* 0x00000a00ff017624 */ /* 0x000fe400078e00ff */
[----:B------:R-:W-:Y:S01]  /*0010*/  ULDC.U8 UR4, c[0x0][0x244] ;  /* 0x0000910000047ab9 */ /* 0x000fe20000000000 */
[----:B------:R-:W-:Y:S01]  /*0020*/  MOV R152, c[0x0][0x23c] ;  /* 0x00008f0000987a02 */ /* 0x000fe20000000f00 */
[----:B------:R-:W-:Y:S01]  /*0030*/  ULDC.64 UR6, c[0x0][0x118] ;  /* 0x0000460000067ab9 */ /* 0x000fe20000000a00 */
[----:B------:R-:W-:Y:S01]  /*0040*/  ISETP.NE.AND P1, PT, RZ, UR4, PT ;  /* 0x00000004ff007c0c */ /* 0x000fe2000bf25270 */
[----:B------:R-:W-:Y:S01]  /*0050*/  ULDC.64 UR4, c[0x0][0x230] ;  /* 0x00008c0000047ab9 */ /* 0x000fe20000000a00 */
[----:B------:R-:W-:Y:S02]  /*0060*/  IMAD.MOV.U32 R189, RZ, RZ, c[0x0][0x238] ;  /* 0x00008e00ffbd7624 */ /* 0x000fe400078e00ff */
[----:B------:R-:W-:Y:S02]  /*0070*/  IMAD.U32 R2, RZ, RZ, UR4 ;  /* 0x00000004ff027e24 */ /* 0x000fe4000f8e00ff */
[----:B------:R-:W-:-:S07]  /*0080*/  IMAD.U32 R3, RZ, RZ, UR5 ;  /* 0x00000005ff037e24 */ /* 0x000fce000f8e00ff */
[----:B------:R-:W2:Y:S01]  /*0090*/  @P1 LDG.E.64 R2, [R2.64] ;  /* 0x0000000602021981 */ /* 0x000ea2000c1e1b00 */
[----:B------:R-:W-:Y:S02]  /*00a0*/  @P1 IMAD.MOV.U32 R4, RZ, RZ, R189 ;  /* 0x000000ffff041224 */ /* 0x000fe400078e00bd */
[----:B------:R-:W-:-:S06]  /*00b0*/  @P1 IMAD.MOV.U32 R5, RZ, RZ, R152 ;  /* 0x000000ffff051224 */ /* 0x000fcc00078e0098 */
        /* <DEDUP_REMOVED lines=14> */
[----:B------:R0:W5:Y:S04]  /*01a0*/  @P0 LDG.E.128 R112, [R104.64+0xa00] ;  /* 0x000a000668700981 */ /* 0x000168000c1e1d00 */
[----:B------:R0:W5:Y:S04]  /*01b0*/  @P0 LDG.E.128 R108, [R104.64+0xc00] ;  /* 0x000c0006686c0981 */ /* 0x000168000c1e1d00 */
[----:B0-----:R-:W5:Y:S01]  /*01c0*/  @P0 LDG.E.128 R104, [R104.64+0xe00] ;  /* 0x000e000668680981 */ /* 0x001f62000c1e1d00 */
[----:B--2---:R0:W1:Y:S08]  /*01d0*/  @P1 R2UR UR4, R2 ;  /* 0x00000000020413c2 */ /* 0x00407000000e0000 */
[----:B------:R0:W2:Y:S01]  /*01e0*/  @P1 R2UR UR5, R3 ;  /* 0x00000000030513c2 */ /* 0x0000a200000e0000 */
[----:B---3--:R-:W-:-:S05]  /*01f0*/  @P1 IADD3 R189, P2, R4, c[0x0][0x240], RZ ;  /* 0x0000900004bd1a10 */ /* 0x008fca0007f5e0ff */
[----:B------:R-:W-:Y:S02]  /*0200*/  @P1 IMAD.X R152, RZ, RZ, R5, P2 ;  /* 0x000000ffff981224 */ /* 0x000fe400010e0605 */
[----:B------:R-:W-:-:S03]  /*0210*/  IMAD.WIDE.U32 R4, R150, -0x326172a9, RZ ;  /* 0xcd9e8d5796047825 */ /* 0x000fc600078e00ff */
[--C-:B------:R-:W-:Y:S02]  /*0220*/  SHF.R.U64 R151, R189, 0x2, R152.reuse ;  /* 0x00000002bd977819 */ /* 0x100fe40000001298 */
[----:B------:R-:W-:-:S03]  /*0230*/  SHF.R.U32.HI R152, RZ, 0x2, R152 ;  /* 0x00000002ff987819 */ /* 0x000fc60000011698 */
[----:B0-----:R-:W-:Y:S01]  /*0240*/  IMAD.WIDE.U32 R2, R151, -0x2daee0ad, RZ ;  /* 0xd2511f5397027825 */ /* 0x001fe200078e00ff */
[----:B-1----:R-:W-:Y:S01]  /*0250*/  LOP3.LUT R6, R5, UR4, R152, 0x96, !PT ;  /* 0x0000000405067c12 */ /* 0x002fe2000f8e9698 */
[----:B------:R-:W-:-:S04]  /*0260*/  UIADD3 UR9, UR4, -0x61c88647, URZ ;  /* 0x9e3779b904097890 */ /* 0x000fc8000fffe03f */
[----:B------:R-:W-:Y:S01]  /*0270*/  IMAD.WIDE.U32 R6, R6, -0x2daee0ad, RZ ;  /* 0xd2511f5306067825 */ /* 0x000fe200078e00ff */
[----:B--2---:R-:W-:Y:S01]  /*0280*/  LOP3.LUT R12, R3, UR5, RZ, 0x3c, !PT ;  /* 0x00000005030c7c12 */ /* 0x004fe2000f8e3cff */
[----:B------:R-:W-:-:S04]  /*0290*/  UIADD3 UR10, UR5, -0x4498517b, URZ ;  /* 0xbb67ae85050a7890 */ /* 0x000fc8000fffe03f */
[----:B------:R-:W-:Y:S02]  /*02a0*/  IMAD.WIDE.U32 R12, R12, -0x326172a9, RZ ;  /* 0xcd9e8d570c0c7825 */ /* 0x000fe400078e00ff */
[----:B------:R-:W-:Y:S01]  /*02b0*/  LOP3.LUT R5, R7, UR10, R2, 0x96, !PT ;  /* 0x0000000a07057c12 */ /* 0x000fe2000f8e9602 */
[----:B------:R-:W-:Y:S02]  /*02c0*/  UIADD3 UR11, UR4, 0x3c6ef372, URZ ;  /* 0x3c6ef372040b7890 */ /* 0x000fe4000fffe03f */
[----:B------:R-:W-:Y:S02]  /*02d0*/  LOP3.LUT R2, R13, UR9, R4, 0x96, !PT ;  /* 0x000000090d027c12 */ /* 0x000fe4000f8e9604 */
[----:B------:R-:W-:Y:S01]  /*02e0*/  IMAD.WIDE.U32 R4, R5, -0x326172a9, RZ ;  /* 0xcd9e8d5705047825 */ /* 0x000fe200078e00ff */
[----:B------:R-:W-:-:S03]  /*02f0*/  UIADD3 UR12, UR5, 0x76cf5d0a, URZ ;  /* 0x76cf5d0a050c7890 */ /* 0x000fc6000fffe03f */
[----:B------:R-:W-:Y:S01]  /*0300*/  IMAD.WIDE.U32 R2, R2, -0x2daee0ad, RZ ;  /* 0xd2511f5302027825 */ /* 0x000fe200078e00ff */
[----:B------:R-:W-:Y:S01]  /*0310*/  LOP3.LUT R7, R5, UR11, R12, 0x96, !PT ;  /* 0x0000000b05077c12 */ /* 0x000fe2000f8e960c */
[----:B------:R-:W-:-:S03]  /*0320*/  UIADD3 UR14, UR5, 0x32370b8f, URZ ;  /* 0x32370b8f050e7890 */ /* 0x000fc6000fffe03f */
[----:B------:R-:W-:Y:S01]  /*0330*/  LOP3.LUT R12, R3, UR12, R6, 0x96, !PT ;  /* 0x0000000c030c7c12 */ /* 0x000fe2000f8e9606 */
[----:B------:R-:W-:Y:S01]  /*0340*/  IMAD.WIDE.U32 R6, R7, -0x2daee0ad, RZ ;  /* 0xd2511f5307067825 */ /* 0x000fe200078e00ff */
[----:B------:R-:W-:-:S03]  /*0350*/  UIADD3 UR13, UR4, -0x255992d5, URZ ;  /* 0xdaa66d2b040d7890 */ /* 0x000fc6000fffe03f */
        /* <DEDUP_REMOVED lines=8> */
[----:B------:R-:W-:-:S03]  /*03e0*/  UIADD3 UR18, UR5, -0x56f99767, URZ ;  /* 0xa906689905127890 */ /* 0x000fc6000fffe03f */
[----:B------:R-:W-:Y:S01]  /*03f0*/  LOP3.LUT R12, R3, UR16, R6, 0x96, !PT ;  /* 0x00000010030c7c12 */ /* 0x000fe2000f8e9606 */
[----:B------:R-:W-:Y:S01]  /*0400*/  IMAD.WIDE.U32 R6, R7, -0x2daee0ad, RZ ;  /* 0xd2511f5307067825 */ /* 0x000fe200078e00ff */
[----:B------:R-:W-:-:S03]  /*0410*/  UIADD3 UR17, UR4, 0x1715609d, URZ ;  /* 0x1715609d04117890 */ /* 0x000fc6000fffe03f */
[----:B------:R-:W-:Y:S01]  /*0420*/  IMAD.WIDE.U32 R12, R12, -0x326172a9, RZ ;  /* 0xcd9e8d570c0c7825 */ /* 0x000fe200078e00ff */
[----:B------:R-:W-:Y:S01]  /*0430*/  LOP3.LUT R5, R7, UR18, R2, 0x96, !PT ;  /* 0x0000001207057c12 */ /* 0x000fe2000f8e9602 */
[----:B------:R-:W-:-:S03]  /*0440*/  UIADD3 UR19, UR4, -0x4ab325aa, URZ ;  /* 0xb54cda5604137890 */ /* 0x000fc6000fffe03f */
[----:B------:R-:W-:Y:S01]  /*0450*/  LOP3.LUT R2, R13, UR17, R4, 0x96, !PT ;  /* 0x000000110d027c12 */ /* 0x000fe2000f8e9604 */
[----:B------:R-:W-:Y:S01]  /*0460*/  IMAD.WIDE.U32 R4, R5, -0x326172a9, RZ ;  /* 0xcd9e8d5705047825 */ /* 0x000fe200078e00ff */
[----:B------:R-:W-:-:S03]  /*0470*/  UIADD3 UR20, UR5, 0x646e171e, URZ ;  /* 0x646e171e05147890 */ /* 0x000fc6000fffe03f */
[----:B------:R-:W-:Y:S01]  /*0480*/  IMAD.WIDE.U32 R2, R2, -0x2daee0ad, RZ ;  /* 0xd2511f5302027825 */ /* 0x000fe200078e00ff */
[----:B------:R-:W-:Y:S02]  /*0490*/  LOP3.LUT R7, R5, UR19, R12, 0x96, !PT ;  /* 0x0000001305077c12 */ /* 0x000fe4000f8e960c */
[----:B------:R-:W-:Y:S02]  /*04a0*/  SHF.R.U32.HI R5, RZ, 0x5, R14 ;  /* 0x00000005ff057819 */ /* 0x000fe4000001160e */
[----:B------:R-:W-:-:S03]  /*04b0*/  LOP3.LUT R12, R3, UR20, R6, 0x96, !PT ;  /* 0x00000014030c7c12 */ /* 0x000fc6000f8e9606 */
[----:B------:R-:W-:Y:S01]  /*04c0*/  IMAD R153, R153, 0x4, R5 ;  /* 0x0000000499997824 */ /* 0x000fe200078e0205 */
[----:B------:R-:W-:Y:S01]  /*04d0*/  UIADD3 UR21, UR4, 0x5384540f, URZ ;  /* 0x5384540f04157890 */ /* 0x000fe2000fffe03f */
[----:B------:R-:W-:Y:S01]  /*04e0*/  IMAD.WIDE.U32 R6, R7, -0x2daee0ad, RZ ;  /* 0xd2511f5307067825 */ /* 0x000fe200078e00ff */
[----:B------:R-:W-:Y:S01]  /*04f0*/  UIADD3 UR22, UR5, 0x1fd5c5a3, URZ ;  /* 0x1fd5c5a305167890 */ /* 0x000fe2000fffe03f */
[----:B------:R-:W-:Y:S02]  /*0500*/  SHF.L.U32 R3, R14, 0x4, RZ ;  /* 0x000000040e037819 */ /* 0x000fe400000006ff */
[----:B------:R-:W-:Y:S01]  /*0510*/  IMAD.WIDE.U32 R12, R12, -0x326172a9, RZ ;  /* 0xcd9e8d570c0c7825 */ /* 0x000fe200078e00ff */
[----:B------:R-:W-:Y:S02]  /*0520*/  ISETP.GE.AND P1, PT, R153, c[0x0][0x164], PT ;  /* 0x0000590099007a0c */ /* 0x000fe40003f26270 */
[----:B------:R-:W-:Y:S02]  /*0530*/  LOP3.LUT R3, R3, 0x1f0, RZ, 0xc0, !PT ;  /* 0x000001f003037812 */ /* 0x000fe400078ec0ff */
[----:B------:R-:W-:-:S02]  /*0540*/  LOP3.LUT R156, R7, UR22, R2, 0x96, !PT ;  /* 0x00000016079c7c12 */ /* 0x000fc4000f8e9602 */
[----:B------:R-:W-:Y:S01]  /*0550*/  LOP3.LUT R157, R13, UR21, R4, 0x96, !PT ;  /* 0x000000150d9d7c12 */ /* 0x000fe2000f8e9604 */
[----:B------:R-:W-:Y:S01]  /*0560*/  UIADD3 UR23, UR4, -0xe443238, URZ ;  /* 0xf1bbcdc804177890 */ /* 0x000fe2000fffe03f */
[----:B------:R-:W-:Y:S01]  /*0570*/  IADD3 R72, P3, R3, c[0x0][0x1c8], RZ ;  /* 0x0000720003487a10 */ /* 0x000fe20007f7e0ff */
[----:B------:R-:W-:Y:S01]  /*0580*/  UIADD3 UR24, UR5, -0x24c28bd8, URZ ;  /* 0xdb3d742805187890 */ /* 0x000fe2000fffe03f */
[----:B------:R-:W-:Y:S01]  /*0590*/  LEA R4, P2, R0, c[0x0][0x1c8], 0x4 ;  /* 0x0000720000047a11 */ /* 0x000fe200078420ff */
[----:B------:R-:W-:-:S04]  /*05a0*/  IMAD.HI.U32 R7, R156, -0x326172a9, RZ ;  /* 0xcd9e8d579c077827 */ /* 0x000fc800078e00ff */
[----:B------:R-:W-:Y:S01]  /*05b0*/  IMAD.HI.U32 R3, R157, -0x2daee0ad, RZ ;  /* 0xd2511f539d037827 */ /* 0x000fe200078e00ff */
[----:B------:R-:W-:-:S03]  /*05c0*/  LOP3.LUT R160, R7, UR23, R12, 0x96, !PT ;  /* 0x0000001707a07c12 */ /* 0x000fc6000f8e960c */
[----:B------:R-:W-:Y:S01]  /*05d0*/  IMAD.X R5, RZ, RZ, c[0x0][0x1cc], P2 ;  /* 0x00007300ff057624 */ /* 0x000fe200010e06ff */
[----:B------:R-:W-:Y:S01]  /*05e0*/  LOP3.LUT R158, R3, UR24, R6, 0x96, !PT ;  /* 0x00000018039e7c12 */ /* 0x000fe2000f8e9606 */
[----:B------:R-:W-:Y:S01]  /*05f0*/  IMAD.X R73, RZ, RZ, c[0x0][0x1cc], P3 ;  /* 0x00007300ff497624 */ /* 0x000fe200018e06ff */
[----:B------:R-:W-:Y:S06]  /*0600*/  @P1 EXIT ;  /* 0x000000000000194d */ /* 0x000fec0003800000 */
[----:B------:R-:W5:Y:S01]  /*0610*/  LDG.E.128 R72, [R72.64+0xe00] ;  /* 0x000e000648487981 */ /* 0x000f62000c1e1d00 */
[----:B------:R-:W-:Y:S01]  /*0620*/  IMAD.WIDE.U32 R2, R0, R15, c[0x0][0x1b0] ;  /* 0x00006c0000027625 */ /* 0x000fe200078e000f */
[----:B-----5:R-:W-:Y:S01]  /*0630*/  @!P0 CS2R R8, SRZ ;  /* 0x0000000000088805 */ /* 0x020fe2000001ff00 */
[----:B------:R-:W-:Y:S01]  /*0640*/  @!P0 CS2R R10, SRZ ;  /* 0x00000000000a8805 */ /* 0x000fe2000001ff00 */
[----:B------:R-:W-:Y:S01]  /*0650*/  @!P0 CS2R R16, SRZ ;  /* 0x0000000000108805 */ /* 0x000fe2000001ff00 */
[----:B------:R-:W-:Y:S01]  /*0660*/  @!P0 CS2R R108, SRZ ;  /* 0x00000000006c8805 */ /* 0x000fe2000001ff00 */
[----:B------:R-:W-:Y:S01]  /*0670*/  @!P0 CS2R R18, SRZ ;  /* 0x0000000000128805 */ /* 0x000fe2000001ff00 */
[----:B------:R-:W-:Y:S01]  /*0680*/  @!P0 CS2R R24, SRZ ;  /* 0x0000000000188805 */ /* 0x000fe2000001ff00 */
[----:B------:R0:W5:Y:S01]  /*0690*/  LDG.E.128 R100, [R4.64] ;  /* 0x0000000604647981 */ /* 0x000162000c1e1d00 */
[----:B------:R-:W-:Y:S01]  /*06a0*/  @!P0 CS2R R26, SRZ ;  /* 0x00000000001a8805 */ /* 0x000fe2000001ff00 */
[----:B------:R-:W-:-:S02]  /*06b0*/  @!P0 CS2R R32, SRZ ;  /* 0x0000000000208805 */ /* 0x000fc4000001ff00 */
[----:B------:R0:W5:Y:S01]  /*06c0*/  LDG.E.128 R96, [R4.64+0x200] ;  /* 0x0002000604607981 */ /* 0x000162000c1e1d00 */
[--C-:B------:R-:W-:Y:S01]  /*06d0*/  PRMT R6, RZ, 0x5410, R10.reuse ;  /* 0x00005410ff067816 */ /* 0x100fe2000000000a */
[----:B------:R-:W-:Y:S02]  /*06e0*/  @!P0 CS2R R34, SRZ ;  /* 0x0000000000228805 */ /* 0x000fe4000001ff00 */
        /* <DEDUP_REMOVED lines=9> */
[----:B------:R-:W-:-:S03]  /*0780*/  @!P0 CS2R R116, SRZ ;  /* 0x0000000000748805 */ /* 0x000fc6000001ff00 */
[----:B------:R1:W5:Y:S01]  /*0790*/  LDG.E.128 R68, [R2.64] ;  /* 0x0000000602447981 */ /* 0x000362000c1e1d00 */
[----:B------:R-:W-:-:S03]  /*07a0*/  @!P0 CS2R R118, SRZ ;  /* 0x0000000000768805 */ /* 0x000fc6000001ff00 */
[----:B------:R1:W5:Y:S01]  /*07b0*/  LDG.E.128 R64, [R2.64+0x200] ;  /* 0x0002000602407981 */ /* 0x000362000c1e1d00 */
[----:B0-----:R-:W-:-:S03]  /*07c0*/  PRMT R4, RZ, 0x5410, R9 ;  /* 0x00005410ff047816 */ /* 0x001fc60000000009 */
[----:B------:R1:W5:Y:S01]  /*07d0*/  LDG.E.128 R60, [R2.64+0x400] ;  /* 0x00040006023c7981 */ /* 0x000362000c1e1d00 */
[----:B------:R-:W-:-:S03]  /*07e0*/  PRMT R5, RZ, 0x7610, R9 ;  /* 0x00007610ff057816 */ /* 0x000fc60000000009 */
[----:B------:R1:W5:Y:S01]  /*07f0*/  LDG.E.128 R56, [R2.64+0x600] ;  /* 0x0006000602387981 */ /* 0x000362000c1e1d00 */
[----:B------:R-:W-:-:S03]  /*0800*/  PRMT R9, RZ, 0x7610, R11 ;  /* 0x00007610ff097816 */ /* 0x000fc6000000000b */
[----:B------:R1:W5:Y:S01]  /*0810*/  LDG.E.128 R52, [R2.64+0x800] ;  /* 0x0008000602347981 */ /* 0x000362000c1e1d00 */
[----:B------:R-:W-:-:S03]  /*0820*/  @!P0 CS2R R112, SRZ ;  /* 0x0000000000708805 */ /* 0x000fc6000001ff00 */
[----:B------:R1:W5:Y:S01]  /*0830*/  LDG.E.128 R48, [R2.64+0xa00] ;  /* 0x000a000602307981 */ /* 0x000362000c1e1d00 */
[----:B------:R-:W-:-:S03]  /*0840*/  @!P0 CS2R R114, SRZ ;  /* 0x0000000000728805 */ /* 0x000fc6000001ff00 */
[----:B------:R1:W5:Y:S01]  /*0850*/  LDG.E.128 R44, [R2.64+0xc00] ;  /* 0x000c0006022c7981 */ /* 0x000362000c1e1d00 */
[----:B------:R-:W-:-:S03]  /*0860*/  @!P0 CS2R R110, SRZ ;  /* 0x00000000006e8805 */ /* 0x000fc6000001ff00 */
[----:B------:R1:W5:Y:S01]  /*0870*/  LDG.E.128 R40, [R2.64+0xe00] ;  /* 0x000e000602287981 */ /* 0x000362000c1e1d00 */
[--C-:B------:R-:W-:Y:S01]  /*0880*/  PRMT R142, RZ, 0x5410, R108.reuse ;  /* 0x00005410ff8e7816 */ /* 0x100fe2000000006c */
[----:B------:R-:W-:Y:S01]  /*0890*/  UIADD3 UR25, UR4, -0x700cb87f, URZ ;  /* 0x8ff3478104197890 */ /* 0x000fe2000fffe03f */
[----:B------:R-:W-:Y:S01]  /*08a0*/  PRMT R143, RZ, 0x7610, R108 ;  /* 0x00007610ff8f7816 */ /* 0x000fe2000000006c */
[----:B------:R-:W-:Y:S01]  /*08b0*/  UIADD3 UR26, UR5, -0x695add53, URZ ;  /* 0x96a522ad051a7890 */ /* 0x000fe2000fffe03f */
[--C-:B------:R-:W-:Y:S01]  /*08c0*/  PRMT R144, RZ, 0x5410, R109.reuse ;  /* 0x00005410ff907816 */ /* 0x100fe2000000006d */
[----:B------:R-:W-:Y:S01]  /*08d0*/  @!P0 CS2R R104, SRZ ;  /* 0x0000000000688805 */ /* 0x000fe2000001ff00 */
[----:B------:R-:W-:Y:S01]  /*08e0*/  PRMT R145, RZ, 0x7610, R109 ;  /* 0x00007610ff917816 */ /* 0x000fe2000000006d */
[----:B------:R-:W-:Y:S01]  /*08f0*/  @!P0 CS2R R106, SRZ ;  /* 0x00000000006a8805 */ /* 0x000fe2000001ff00 */
[--C-:B-1----:R-:W-:Y:S02]  /*0900*/  PRMT R2, RZ, 0x5410, R8.reuse ;  /* 0x00005410ff027816 */ /* 0x102fe40000000008 */
[----:B------:R-:W-:-:S02]  /*0910*/  PRMT R3, RZ, 0x7610, R8 ;  /* 0x00007610ff037816 */ /* 0x000fc40000000008 */
[----:B------:R-:W-:Y:S01]  /*0920*/  PRMT R8, RZ, 0x5410, R11 ;  /* 0x00005410ff087816 */ /* 0x000fe2000000000b */
[----:B------:R-:W-:Y:S01]  /*0930*/  IMAD R157, R157, -0x2daee0ad, RZ ;  /* 0xd2511f539d9d7824 */ /* 0x000fe200078e02ff */
[----:B------:R-:W-:Y:S01]  /*0940*/  PRMT R11, RZ, 0x7610, R16 ;  /* 0x00007610ff0b7816 */ /* 0x000fe20000000010 */
[----:B------:R-:W-:Y:S01]  /*0950*/  IMAD R156, R156, -0x326172a9, RZ ;  /* 0xcd9e8d579c9c7824 */ /* 0x000fe200078e02ff */
[--C-:B------:R-:W-:Y:S01]  /*0960*/  PRMT R14, RZ, 0x5410, R18.reuse ;  /* 0x00005410ff0e7816 */ /* 0x100fe20000000012 */
[----:B------:R-:W-:Y:S01]  /*0970*/  IMAD.HI.U32 R109, R158, -0x326172a9, RZ ;  /* 0xcd9e8d579e6d7827 */ /* 0x000fe200078e00ff */
[----:B------:R-:W-:Y:S02]  /*0980*/  PRMT R15, RZ, 0x7610, R18 ;  /* 0x00007610ff0f7816 */ /* 0x000fe40000000012 */
[--C-:B------:R-:W-:Y:S01]  /*0990*/  PRMT R16, RZ, 0x5410, R19.reuse ;  /* 0x00005410ff107816 */ /* 0x100fe20000000013 */
[----:B------:R-:W-:Y:S01]  /*09a0*/  IMAD.HI.U32 R108, R160, -0x2daee0ad, RZ ;  /* 0xd2511f53a06c7827 */ /* 0x000fe200078e00ff */
[----:B------:R-:W-:-:S02]  /*09b0*/  PRMT R17, RZ, 0x7610, R19 ;  /* 0x00007610ff117816 */ /* 0x000fc40000000013 */
[--C-:B------:R-:W-:Y:S02]  /*09c0*/  PRMT R18, RZ, 0x5410, R24.reuse ;  /* 0x00005410ff127816 */ /* 0x100fe40000000018 */
[----:B------:R-:W-:Y:S02]  /*09d0*/  PRMT R19, RZ, 0x7610, R24 ;  /* 0x00007610ff137816 */ /* 0x000fe40000000018 */
[--C-:B------:R-:W-:Y:S02]  /*09e0*/  PRMT R20, RZ, 0x5410, R25.reuse ;  /* 0x00005410ff147816 */ /* 0x100fe40000000019 */
[----:B------:R-:W-:Y:S01]  /*09f0*/  PRMT R21, RZ, 0x7610, R25 ;  /* 0x00007610ff157816 */ /* 0x000fe20000000019 */
[----:B------:R-:W-:Y:S01]  /*0a00*/  BSSY B0, `(.L_x_5408) ;  /* 0x0001c3a000007945 */ /* 0x000fe20003800000 */
[--C-:B------:R-:W-:Y:S02]  /*0a10*/  PRMT R22, RZ, 0x5410, R26.reuse ;  /* 0x00005410ff167816 */ /* 0x100fe4000000001a */
[----:B------:R-:W-:-:S02]  /*0a20*/  PRMT R23, RZ, 0x7610, R26 ;  /* 0x00007610ff177816 */ /* 0x000fc4000000001a */
[--C-:B------:R-:W-:Y:S02]  /*0a30*/  PRMT R24, RZ, 0x5410, R27.reuse ;  /* 0x00005410ff187816 */ /* 0x100fe4000000001b */
[----:B------:R-:W-:Y:S02]  /*0a40*/  PRMT R25, RZ, 0x7610, R27 ;  /* 0x00007610ff197816 */ /* 0x000fe4000000001b */
[--C-:B------:R-:W-:Y:S02]  /*0a50*/  PRMT R26, RZ, 0x5410, R32.reuse ;  /* 0x00005410ff1a7816 */ /* 0x100fe40000000020 */
[----:B------:R-:W-:Y:S02]  /*0a60*/  PRMT R27, RZ, 0x7610, R32 ;  /* 0x00007610ff1b7816 */ /* 0x000fe40000000020 */
[--C-:B------:R-:W-:Y:S02]  /*0a70*/  PRMT R28, RZ, 0x5410, R33.reuse ;  /* 0x00005410ff1c7816 */ /* 0x100fe40000000021 */
[----:B------:R-:W-:Y:S01]  /*0a80*/  PRMT R29, RZ, 0x7610, R33 ;  /* 0x00007610ff1d7816 */ /* 0x000fe20000000021 */
[----:B------:R-:W-:Y:S01]  /*0a90*/  IMAD R158, R158, -0x326172a9, RZ ;  /* 0xcd9e8d579e9e7824 */ /* 0x000fe200078e02ff */
[--C-:B------:R-:W-:Y:S01]  /*0aa0*/  PRMT R30, RZ, 0x5410, R34.reuse ;  /* 0x00005410ff1e7816 */ /* 0x100fe20000000022 */
[----:B------:R-:W-:Y:S01]  /*0ab0*/  IMAD R160, R160, -0x2daee0ad, RZ ;  /* 0xd2511f53a0a07824 */ /* 0x000fe200078e02ff */
[----:B------:R-:W-:Y:S01]  /*0ac0*/  PRMT R31, RZ, 0x7610, R34 ;  /* 0x00007610ff1f7816 */ /* 0x000fe20000000022 */
[----:B------:R-:W-:Y:S01]  /*0ad0*/  IMAD.MOV.U32 R155, RZ, RZ, RZ ;  /* 0x000000ffff9b7224 */ /* 0x000fe200078e00ff */
        /* <DEDUP_REMOVED lines=22> */
[----:B------:R-:W-:Y:S02]  /*0c40*/  LOP3.LUT R156, R109, UR25, R156, 0x96, !PT ;  /* 0x000000196d9c7c12 */ /* 0x000fe4000f8e969c */
[----:B------:R-:W-:Y:S02]  /*0c50*/  LOP3.LUT R157, R108, UR26, R157, 0x96, !PT ;  /* 0x0000001a6c9d7c12 */ /* 0x000fe4000f8e969d */
[----:B------:R-:W-:-:S02]  /*0c60*/  LOP3.LUT R189, R189, 0x3, RZ, 0xc0, !PT ;  /* 0x00000003bdbd7812 */ /* 0x000fc400078ec0ff */
        /* <DEDUP_REMOVED lines=8> */
.L_x_6070:
[----:B------:R-:W-:-:S10]  /*0cf0*/  HFMA2.MMA R118, -RZ, RZ, 0, 2.384185791015625e-07 ;  /* 0x00000004ff767435 */ /* 0x000fd400000001ff */
[----:B------:R-:W-:-:S05]  /*0d00*/  IMAD.WIDE R112, R153, R118, c[0x0][0x1d0] ;  /* 0x0000740099707625 */ /* 0x000fca00078e0276 */
[----:B------:R0:W2:Y:S01]  /*0d10*/  LDG.E R119, [R112.64] ;  /* 0x0000000670777981 */ /* 0x0000a2000c1e1900 */
[----:B------:R-:W-:Y:S01]  /*0d20*/  ISETP.NE.U32.AND P0, PT, RZ, c[0x0][0x180], PT ;  /* 0x00006000ff007a0c */ /* 0x000fe20003f05070 */
[----:B------:R-:W-:Y:S02]  /*0d30*/  IMAD R114, R153, c[0x0][0x168], RZ ;  /* 0x00005a0099727a24 */ /* 0x000fe400078e02ff */
[----:B------:R-:W-:Y:S01]  /*0d40*/  IMAD.MOV.U32 R215, RZ, RZ, RZ ;  /* 0x000000ffffd77224 */ /* 0x000fe200078e00ff */
[----:B------:R-:W-:-:S13]  /*0d50*/  ISETP.NE.AND.EX P0, PT, RZ, c[0x0][0x184], PT, P0 ;  /* 0x00006100ff007a0c */ /* 0x000fda0003f05300 */
[----:B0-----:R-:W-:Y:S01]  /*0d60*/  @P0 IMAD.MOV.U32 R112, RZ, RZ, 0x10 ;  /* 0x00000010ff700424 */ /* 0x001fe200078e00ff */
        /* <DEDUP_REMOVED lines=20> */
[----:B0-----:R-:W-:Y:S01]  /*0eb0*/  IMAD.MOV.U32 R125, RZ, RZ, RZ ;  /* 0x000000ffff7d7224 */ /* 0x001fe200078e00ff */
[----:B------:R-:W-:Y:S01]  /*0ec0*/  MOV R112, R189 ;  /* 0x000000bd00707202 */ /* 0x000fe20000000f00 */
[----:B------:R-:W-:Y:S05]  /*0ed0*/  @!P0 BRA `(.L_x_5411) ;  /* 0x000005c000008947 */ /* 0x000fea0003800000 */
[----:B------:R-:W-:Y:S01]  /*0ee0*/  IMAD.MOV.U32 R112, RZ, RZ, R189 ;  /* 0x000000ffff707224 */ /* 0x000fe200078e00bd */
[----:B-----5:R-:W-:Y:S01]  /*0ef0*/  PRMT R125, RZ, 0x5410, R104 ;  /* 0x00005410ff7d7816 */ /* 0x020fe20000000068 */
[----:B------:R-:W-:Y:S05]  /*0f00*/  BRA `(.L_x_5411) ;  /* 0x0000059000007947 */ /* 0x000fea0003800000 */
.L_x_5410:
        /* <DEDUP_REMOVED lines=12> */
.L_x_5413:
[----:B------:R-:W-:Y:S02]  /*0fd0*/  MOV R122, R158 ;  /* 0x0000009e007a7202 */ /* 0x000fe40000000f00 */
.L_x_5414:
[----:B------:R-:W-:Y:S05]  /*0fe0*/  BSYNC B2 ;  /* 0x0000000000027941 */ /* 0x000fea0003800000 */
.L_x_5412:
        /* <DEDUP_REMOVED lines=16> */
.L_x_5418:
[----:B------:R-:W-:Y:S05]  /*10f0*/  BSYNC B3 ;  /* 0x0000000000037941 */ /* 0x000fea0003800000 */
.L_x_5417:
        /* <DEDUP_REMOVED lines=44> */
.L_x_5416:
[----:B------:R-:W-:Y:S05]  /*13c0*/  BSYNC B2 ;  /* 0x0000000000027941 */ /* 0x000fea0003800000 */
.L_x_5415:
[----:B------:R-:W0:Y:S01]  /*13d0*/  I2F.U32 R113, R122 ;  /* 0x0000007a00717306 */ /* 0x000e220000201000 */
[----:B-----5:R-:W-:Y:S01]  /*13e0*/  PRMT R114, RZ, 0x5410, R108 ;  /* 0x00005410ff727816 */ /* 0x020fe2000000006c */
[----:B------:R-:W-:Y:S01]  /*13f0*/  IMAD.MOV.U32 R116, RZ, RZ, 0x2f800000 ;  /* 0x2f800000ff747424 */ /* 0x000fe200078e00ff */
[----:B------:R-:W-:-:S03]  /*1400*/  PRMT R125, RZ, 0x5410, R100 ;  /* 0x00005410ff7d7816 */ /* 0x000fc60000000064 */
[----:B------:R-:W-:-:S04]  /*1410*/  FMUL.FTZ R114, R114, c[0x0][0x1ec] ;  /* 0x00007b0072727a20 */ /* 0x000fc80000410000 */
[----:B------:R-:W-:Y:S02]  /*1420*/  FMUL.FTZ R114, R114, c[0x0][0x1e8] ;  /* 0x00007a0072727a20 */ /* 0x000fe40000410000 */
[----:B0-----:R-:W-:-:S05]  /*1430*/  FFMA.FTZ R113, R113, R116, 1.1641532182693481445e-10 ;  /* 0x2f00000071717423 */ /* 0x001fca0000010074 */
[----:B------:R-:W-:-:S04]  /*1440*/  FSETP.GTU.FTZ.AND P3, PT, R113, c[0x0][0x1e4], PT ;  /* 0x0000790071007a0b */ /* 0x000fc80003f7c000 */
[----:B------:R-:W-:Y:S02]  /*1450*/  FSEL R114, R114, RZ, !P3 ;  /* 0x000000ff72727208 */ /* 0x000fe40005800000 */
[----:B------:R-:W-:-:S03]  /*1460*/  SEL R167, RZ, 0x1, P3 ;  /* 0x00000001ffa77807 */ /* 0x000fc60001800000 */
[----:B------:R-:W-:Y:S01]  /*1470*/  FMUL.FTZ R125, R114, R125 ;  /* 0x0000007d727d7220 */ /* 0x000fe20000410000 */
[----:B------:R-:W-:-:S05]  /*1480*/  @P0 PRMT R114, RZ, 0x5410, R104 ;  /* 0x00005410ff720816 */ /* 0x000fca0000000068 */
[----:B------:R-:W-:Y:S02]  /*1490*/  @P0 FADD.FTZ R125, R125, R114 ;  /* 0x000000727d7d0221 */ /* 0x000fe40000010000 */
.L_x_5411:
[----:B------:R-:W-:Y:S05]  /*14a0*/  BSYNC B1 ;  /* 0x0000000000017941 */ /* 0x000fea0003800000 */
.L_x_5409:
        /* <DEDUP_REMOVED lines=8> */
.L_x_5420:
        /* <DEDUP_REMOVED lines=12> */
.L_x_5423:
[----:B------:R-:W-:Y:S02]  /*15f0*/  IMAD.MOV.U32 R122, RZ, RZ, R158 ;  /* 0x000000ffff7a7224 */ /* 0x000fe400078e009e */
.L_x_5424:
[----:B------:R-:W-:Y:S05]  /*1600*/  BSYNC B2 ;  /* 0x0000000000027941 */ /* 0x000fea0003800000 */
.L_x_5422:
        /* <DEDUP_REMOVED lines=16> */
.L_x_5428:
[----:B------:R-:W-:Y:S05]  /*1710*/  BSYNC B3 ;  /* 0x0000000000037941 */ /* 0x000fea0003800000 */
.L_x_5427:
        /* <DEDUP_REMOVED lines=42> */
[----:B------:R-:W-:Y:S01]  /*19c0*/  LOP3.LUT R157, R115, UR26, R112, 0x96, !PT ;  /* 0x0000001a739d7c12 */ /* 0x000fe2000f8e9670 */
[----:B------:R-:W-:Y:S02]  /*19d0*/  IMAD.MOV.U32 R160, RZ, RZ, R114 ;  /* 0x000000ffffa07224 */ /* 0x000fe400078e0072 */
.L_x_5426:
[----:B------:R-:W-:Y:S05]  /*19e0*/  BSYNC B2 ;  /* 0x0000000000027941 */ /* 0x000fea0003800000 */
.L_x_5425:
[----:B------:R-:W0:Y:S01]  /*19f0*/  I2F.U32 R112, R122 ;  /* 0x0000007a00707306 */ /* 0x000e220000201000 */
[----:B-----5:R-:W-:Y:S01]  /*1a00*/  PRMT R114, RZ, 0x7610, R108 ;  /* 0x00007610ff727816 */ /* 0x020fe2000000006c */
[----:B------:R-:W-:-:S04]  /*1a10*/  IMAD.MOV.U32 R115, RZ, RZ, 0x2f800000 ;  /* 0x2f800000ff737424 */ /* 0x000fc800078e00ff */
[----:B------:R-:W-:-:S04]  /*1a20*/  FMUL.FTZ R114, R114, c[0x0][0x1ec] ;  /* 0x00007b0072727a20 */ /* 0x000fc80000410000 */
[----:B------:R-:W-:Y:S02]  /*1a30*/  FMUL.FTZ R114, R114, c[0x0][0x1e8] ;  /* 0x00007a0072727a20 */ /* 0x000fe40000410000 */
[----:B0-----:R-:W-:Y:S01]  /*1a40*/  FFMA.FTZ R112, R112, R115, 1.1641532182693481445e-10 ;  /* 0x2f00000070707423 */ /* 0x001fe20000010073 */
[----:B------:R-:W-:-:S04]  /*1a50*/  PRMT R115, RZ, 0x7610, R100 ;  /* 0x00007610ff737816 */ /* 0x000fc80000000064 */
[----:B------:R-:W-:-:S04]  /*1a60*/  FSETP.GTU.FTZ.AND P3, PT, R112, c[0x0][0x1e4], PT ;  /* 0x0000790070007a0b */ /* 0x000fc80003f7c000 */
[----:B------:R-:W-:Y:S02]  /*1a70*/  FSEL R114, R114, RZ, !P3 ;  /* 0x000000ff72727208 */ /* 0x000fe40005800000 */
[----:B------:R-:W-:-:S03]  /*1a80*/  SEL R168, RZ, 0x1, P3 ;  /* 0x00000001ffa87807 */ /* 0x000fc60001800000 */
[----:B------:R-:W-:Y:S01]  /*1a90*/  FMUL.FTZ R124, R114, R115 ;  /* 0x00000073727c7220 */ /* 0x000fe20000410000 */
[----:B------:R-:W-:-:S05]  /*1aa0*/  @P0 PRMT R115, RZ, 0x7610, R104 ;  /* 0x00007610ff730816 */ /* 0x000fca0000000068 */
[----:B------:R-:W-:Y:S02]  /*1ab0*/  @P0 FADD.FTZ R124, R124, R115 ;  /* 0x000000737c7c0221 */ /* 0x000fe40000010000 */
.L_x_5421:
[----:B------:R-:W-:Y:S05]  /*1ac0*/  BSYNC B1 ;  /* 0x0000000000017941 */ /* 0x000fea0003800000 */
.L_x_5419:
        /* <DEDUP_REMOVED lines=8> */
.L_x_5430:
        /* <DEDUP_REMOVED lines=12> */
.L_x_5433:
[----:B------:R-:W-:Y:S02]  /*1c10*/  IMAD.MOV.U32 R120, RZ, RZ, R158 ;  /* 0x000000ffff787224 */ /* 0x000fe400078e009e */
.L_x_5434:
[----:B------:R-:W-:Y:S05]  /*1c20*/  BSYNC B2 ;  /* 0x0000000000027941 */ /* 0x000fea0003800000 */
.L_x_5432:
        /* <DEDUP_REMOVED lines=16> */
.L_x_5438:
[----:B------:R-:W-:Y:S05]  /*1d30*/  BSYNC B3 ;  /* 0x0000000000037941 */ /* 0x000fea0003800000 */
.L_x_5437:
        /* <DEDUP_REMOVED lines=44> */
.L_x_5436:
[----:B------:R-:W-:Y:S05]  /*2000*/  BSYNC B2 ;  /* 0x0000000000027941 */ /* 0x000fea0003800000 */
.L_x_5435:
[----:B------:R-:W0:Y:S01]  /*2010*/  I2F.U32 R113, R120 ;  /* 0x0000007800717306 */ /* 0x000e220000201000 */
[----:B------:R-:W-:Y:S01]  /*2020*/  HFMA2.MMA R116, -RZ, RZ, 0.1171875, 0 ;  /* 0x2f800000ff747435 */ /* 0x000fe200000001ff */
[----:B-----5:R-:W-:Y:S02]  /*2030*/  PRMT R114, RZ, 0x5410, R109 ;  /* 0x00005410ff727816 */ /* 0x020fe4000000006d */
        /* <DEDUP_REMOVED lines=10> */
.L_x_5431:
[----:B------:R-:W-:Y:S05]  /*20e0*/  BSYNC B1 ;  /* 0x0000000000017941 */ /* 0x000fea0003800000 */
.L_x_5429:
        /* <DEDUP_REMOVED lines=8> */
.L_x_5440:
        /* <DEDUP_REMOVED lines=12> */
.L_x_5443:
[----:B------:R-:W-:Y:S02]  /*2230*/  IMAD.MOV.U32 R126, RZ, RZ, R158 ;  /* 0x000000ffff7e7224 */ /* 0x000fe400078e009e */
.L_x_5444:
[----:B------:R-:W-:Y:S05]  /*2240*/  BSYNC B2 ;  /* 0x0000000000027941 */ /* 0x000fea0003800000 */
.L_x_5442:
        /* <DEDUP_REMOVED lines=16> */
.L_x_5448:
[----:B------:R-:W-:Y:S05]  /*2350*/  BSYNC B3 ;  /* 0x0000000000037941 */ /* 0x000fea0003800000 */
.L_x_5447:
        /* <DEDUP_REMOVED lines=42> */
[----:B------:R-:W-:Y:S01]  /*2600*/  LOP3.LUT R157, R115, UR26, R112, 0x96, !PT ;  /* 0x0000001a739d7c12 */ /* 0x000fe2000f8e9670 */
[----:B------:R-:W-:Y:S02]  /*2610*/  IMAD.MOV.U32 R160, RZ, RZ, R114 ;  /* 0x000000ffffa07224 */ /* 0x000fe400078e0072 */
.L_x_5446:
[----:B------:R-:W-:Y:S05]  /*2620*/  BSYNC B2 ;  /* 0x0000000000027941 */ /* 0x000fea0003800000 */
.L_x_5445:
        /* <DEDUP_REMOVED lines=13> */
.L_x_5441:
[----:B------:R-:W-:Y:S05]  /*2700*/  BSYNC B1 ;  /* 0x0000000000017941 */ /* 0x000fea0003800000 */
.L_x_5439:
        /* <DEDUP_REMOVED lines=8> */
.L_x_5450:
        /* <DEDUP_REMOVED lines=12> */
.L_x_5453:
[----:B------:R-:W-:Y:S02]  /*2850*/  IMAD.MOV.U32 R120, RZ, RZ, R158 ;  /* 0x000000ffff787224 */ /* 0x000fe400078e009e */
.L_x_5454:
[----:B------:R-:W-:Y:S05]  /*2860*/  BSYNC B2 ;  /* 0x0000000000027941 */ /* 0x000fea0003800000 */
.L_x_5452:
        /* <DEDUP_REMOVED lines=16> */
.L_x_5458:
[----:B------:R-:W-:Y:S05]  /*2970*/  BSYNC B3 ;  /* 0x0000000000037941 */ /* 0x000fea0003800000 */
.L_x_5457:
        /* <DEDUP_REMOVED lines=44> */
.L_x_5456:
[----:B------:R-:W-:Y:S05]  /*2c40*/  BSYNC B2 ;  /* 0x0000000000027941 */ /* 0x000fea0003800000 */
.L_x_5455:
        /* <DEDUP_REMOVED lines=13> */
.L_x_5451:
[----:B------:R-:W-:Y:S05]  /*2d20*/  BSYNC B1 ;  /* 0x0000000000017941 */ /* 0x000fea0003800000 */
.L_x_5449:
        /* <DEDUP_REMOVED lines=8> */
.L_x_5460:
        /* <DEDUP_REMOVED lines=12> */
.L_x_5463:
[----:B------:R-:W-:Y:S02]  /*2e70*/  MOV R126, R158 ;  /* 0x0000009e007e7202 */ /* 0x000fe40000000f00 */
.L_x_5464:
[----:B------:R-:W-:Y:S05]  /*2e80*/  BSYNC B2 ;  /* 0x0000000000027941 */ /* 0x000fea0003800000 */
.L_x_5462:
        /* <DEDUP_REMOVED lines=16> */
.L_x_5468:
[----:B------:R-:W-:Y:S05]  /*2f90*/  BSYNC B3 ;  /* 0x0000000000037941 */ /* 0x000fea0003800000 */
.L_x_5467:
        /* <DEDUP_REMOVED lines=44> */
.L_x_5466:
[----:B------:R-:W-:Y:S05]  /*3260*/  BSYNC B2 ;  /* 0x0000000000027941 */ /* 0x000fea0003800000 */
.L_x_5465:
        /* <DEDUP_REMOVED lines=13> */
.L_x_5461:
[----:B------:R-:W-:Y:S05]  /*3340*/  BSYNC B1 ;  /* 0x0000000000017941 */ /* 0x000fea0003800000 */
.L_x_5459:
        /* <DEDUP_REMOVED lines=8> */
.L_x_5470:
        /* <DEDUP_REMOVED lines=12> */
.L_x_5473:
[----:B------:R-:W-:Y:S02]  /*3490*/  IMAD.MOV.U32 R126, RZ, RZ, R158 ;  /* 0x000000ffff7e7224 */ /* 0x000fe400078e009e */
.L_x_5474:
[----:B------:R-:W-:Y:S05]  /*34a0*/  BSYNC B2 ;  /* 0x0000000000027941 */ /* 0x000fea0003800000 */
.L_x_5472:
        /* <DEDUP_REMOVED lines=16> */
.L_x_5478:
[----:B------:R-:W-:Y:S05]  /*35b0*/  BSYNC B3 ;  /* 0x0000000000037941 */ /* 0x000fea0003800000 */
.L_x_5477:
        /* <DEDUP_REMOVED lines=42> */
[----:B------:R-:W-:Y:S01]  /*3860*/  IMAD.MOV.U32 R158, RZ, RZ, R116 ;  /* 0x000000ffff9e7224 */ /* 0x000fe200078e0074 */
[----:B------:R-:W-:-:S04]  /*3870*/  LOP3.LUT R157, R113, UR26, R114, 0x96, !PT ;  /* 0x0000001a719d7c12 */ /* 0x000fc8000f8e9672 */
.L_x_5476:
[----:B------:R-:W-:Y:S05]  /*3880*/  BSYNC B2 ;  /* 0x0000000000027941 */ /* 0x000fea0003800000 */
.L_x_5475:
        /* <DEDUP_REMOVED lines=13> */
.L_x_5471:
[----:B------:R-:W-:Y:S05]  /*3960*/  BSYNC B1 ;  /* 0x0000000000017941 */ /* 0x000fea0003800000 */
.L_x_5469:
        /* <DEDUP_REMOVED lines=8> */
.L_x_5480:
        /* <DEDUP_REMOVED lines=12> */
.L_x_5483:
[----:B------:R-:W-:Y:S02]  /*3ab0*/  IMAD.MOV.U32 R130, RZ, RZ, R158 ;  /* 0x000000ffff827224 */ /* 0x000fe400078e009e */
.L_x_5484:
[----:B------:R-:W-:Y:S05]  /*3ac0*/  BSYNC B2 ;  /* 0x0000000000027941 */ /* 0x000fea0003800000 */
.L_x_5482:
        /* <DEDUP_REMOVED lines=16> */
.L_x_5488:
[----:B------:R-:W-:Y:S05]  /*3bd0*/  BSYNC B3 ;  /* 0x0000000000037941 */ /* 0x000fea0003800000 */
.L_x_5487:
        /* <DEDUP_REMOVED lines=44> */
.L_x_5486:
[----:B------:R-:W-:Y:S05]  /*3ea0*/  BSYNC B2 ;  /* 0x0000000000027941 */ /* 0x000fea0003800000 */
.L_x_5485:
        /* <DEDUP_REMOVED lines=13> */
.L_x_5481:
[----:B------:R-:W-:Y:S05]  /*3f80*/  BSYNC B1 ;  /* 0x0000000000017941 */ /* 0x000fea0003800000 */
.L_x_5479:
[----:B------:R-:W-:Y:S01]  /*3f90*/  IMAD.MOV.U32 R198, RZ, RZ, 0x10 ;  /* 0x00000010ffc67424 */ /* 0x000fe200078e00ff */
[----:B------:R-:W-:Y:S01]  /*3fa0*/  F2FP.BF16.PACK_AB R115, R116, R117 ;  /* 0x000000757473723e */ /* 0x000fe200000010ff */
[----:B------:R-:W-:Y:S01]  /*3fb0*/  BSSY B1, `(.L_x_5489) ;  /* 0x000001f000017945 */ /* 0x000fe20003800000 */
[----:B------:R-:W-:Y:S01]  /*3fc0*/  F2FP.BF16.PACK_AB R114, R118, R119 ;  /* 0x000000777672723e */ /* 0x000fe200000010ff */
[-C--:B------:R-:W-:Y:S01]  /*3fd0*/  IMAD.WIDE.U32 R130, R231, R198.reuse, c[0x0][0x188] ;  /* 0x00006200e7827625 */ /* 0x080fe200078e00c6 */
[----:B------:R-:W-:Y:S02]  /*3fe0*/  F2FP.BF16.PACK_AB R113, R122, R123 ;  /* 0x0000007b7a71723e */ /* 0x000fe400000010ff */
[----:B------:R-:W-:Y:S02]  /*3ff0*/  F2FP.BF16.PACK_AB R112, R124, R125 ;  /* 0x0000007d7c70723e */ /* 0x000fe400000010ff */
[----:B------:R-:W-:Y:S02]  /*4000*/  IADD3 R181, R215, 0x20, RZ ;  /* 0x00000020d7b57810 */ /* 0x000fe40007ffe0ff */
        /* <DEDUP_REMOVED lines=18> */
[----:B------:R-:W-:Y:S01]  /*4130*/  LOP3.LUT R115, R115, R177, R131, 0xfe, !PT ;  /* 0x000000b173737212 */ /* 0x000fe200078efe83 */
[----:B------:R-:W-:Y:S01]  /*4140*/  IMAD.MOV.U32 R176, RZ, RZ, 0x8 ;  /* 0x00000008ffb07424 */ /* 0x000fe200078e00ff */
[----:B------:R-:W-:Y:S02]  /*4150*/  LOP3.LUT R112, R112, R130, R114, 0xfe, !PT ;  /* 0x0000008270707212 */ /* 0x000fe400078efe72 */
[----:B------:R-:W-:Y:S01]  /*4160*/  LOP3.LUT R113, R115, R113, RZ, 0xfc, !PT ;  /* 0x0000007173717212 */ /* 0x000fe200078efcff */
[----:B------:R-:W-:Y:S01]  /*4170*/  IMAD.WIDE.U32 R114, R215, R176, c[0x0][0x190] ;  /* 0x00006400d7727625 */ /* 0x000fe200078e00b0 */
[----:B------:R-:W-:-:S05]  /*4180*/  LOP3.LUT R112, R112, 0xff, R167, 0xf8, !PT ;  /* 0x000000ff70707812 */ /* 0x000fca00078ef8a7 */
[----:B------:R0:W-:Y:S02]  /*4190*/  STG.E.64 [R114.64], R112 ;  /* 0x0000007072007986 */ /* 0x0001e4000c101b06 */
.L_x_5490:
[----:B------:R-:W-:Y:S05]  /*41a0*/  BSYNC B1 ;  /* 0x0000000000017941 */ /* 0x000fea0003800000 */
.L_x_5489:
        /* <DEDUP_REMOVED lines=10> */
.L_x_5492:
        /* <DEDUP_REMOVED lines=12> */
.L_x_5495:
[----:B------:R-:W-:Y:S02]  /*4310*/  MOV R130, R158 ;  /* 0x0000009e00827202 */ /* 0x000fe40000000f00 */
.L_x_5496:
[----:B------:R-:W-:Y:S05]  /*4320*/  BSYNC B2 ;  /* 0x0000000000027941 */ /* 0x000fea0003800000 */
.L_x_5494:
        /* <DEDUP_REMOVED lines=16> */
.L_x_5500:
[----:B------:R-:W-:Y:S05]  /*4430*/  BSYNC B3 ;  /* 0x0000000000037941 */ /* 0x000fea0003800000 */
.L_x_5499:
[----:B------:R-:W-:Y:S01]  /*4440*/  IMAD.HI.U32 R113, R150, -0x326172a9, RZ ;  /* 0xcd9e8d5796717827 */ /* 0x000fe200078e00ff */
[----:B------:R-:W-:-:S03]  /*4450*/  LOP3.LUT R112, R112, UR5, R155, 0x96, !PT ;  /* 0x0000000570707c12 */ /* 0x000fc6000f8e969b */
[----:B------:R-:W-:Y:S01]  /*4460*/  IMAD R115, R150, -0x326172a9, RZ ;  /* 0xcd9e8d5796737824 */ /* 0x000fe200078e02ff */
[----:B-1----:R-:W-:Y:S01]  /*4470*/  LOP3.LUT R120, R113, UR4, R152, 0x96, !PT ;  /* 0x0000000471787c12 */ /* 0x002fe2000f8e9698 */
        /* <DEDUP_REMOVED lines=40> */
.L_x_5498:
[----:B------:R-:W-:Y:S05]  /*4700*/  BSYNC B2 ;  /* 0x0000000000027941 */ /* 0x000fea0003800000 */
.L_x_5497:
[----:B------:R-:W0:Y:S01]  /*4710*/  I2F.U32 R113, R130 ;  /* 0x0000008200717306 */ /* 0x000e220000201000 */
[----:B-----5:R-:W-:Y:S01]  /*4720*/  PRMT R115, RZ, 0x5410, R108 ;  /* 0x00005410ff737816 */ /* 0x020fe2000000006c */
[----:B------:R-:W-:-:S04]  /*4730*/  IMAD.MOV.U32 R114, RZ, RZ, 0x2f800000 ;  /* 0x2f800000ff727424 */ /* 0x000fc800078e00ff */
[----:B------:R-:W-:-:S04]  /*4740*/  FMUL.FTZ R115, R115, c[0x0][0x1ec] ;  /* 0x00007b0073737a20 */ /* 0x000fc80000410000 */
[----:B------:R-:W-:Y:S02]  /*4750*/  FMUL.FTZ R115, R115, c[0x0][0x1e8] ;  /* 0x00007a0073737a20 */ /* 0x000fe40000410000 */
[----:B0-----:R-:W-:-:S05]  /*4760*/  FFMA.FTZ R113, R113, R114, 1.1641532182693481445e-10 ;  /* 0x2f00000071717423 */ /* 0x001fca0000010072 */
[----:B------:R-:W-:Y:S02]  /*4770*/  FSETP.GTU.FTZ.AND P3, PT, R113, c[0x0][0x1e4], PT ;  /* 0x0000790071007a0b */ /* 0x000fe40003f7c000 */
[----:B------:R-:W-:Y:S02]  /*4780*/  PRMT R113, RZ, 0x5410, R96 ;  /* 0x00005410ff717816 */ /* 0x000fe40000000060 */
[----:B------:R-:W-:Y:S02]  /*4790*/  FSEL R180, R115, RZ, !P3 ;  /* 0x000000ff73b47208 */ /* 0x000fe40005800000 */
[----:B------:R-:W-:-:S03]  /*47a0*/  SEL R167, RZ, 0x1, P3 ;  /* 0x00000001ffa77807 */ /* 0x000fc60001800000 */
[----:B------:R-:W-:Y:S01]  /*47b0*/  FMUL.FTZ R180, R180, R113 ;  /* 0x00000071b4b47220 */ /* 0x000fe20000410000 */
[----:B------:R-:W-:-:S05]  /*47c0*/  @P0 PRMT R113, RZ, 0x5410, R104 ;  /* 0x00005410ff710816 */ /* 0x000fca0000000068 */
[----:B------:R-:W-:Y:S02]  /*47d0*/  @P0 FADD.FTZ R180, R113, R180 ;  /* 0x000000b471b40221 */ /* 0x000fe40000010000 */
.L_x_5493:
[----:B------:R-:W-:Y:S05]  /*47e0*/  BSYNC B1 ;  /* 0x0000000000017941 */ /* 0x000fea0003800000 */
.L_x_5491:
        /* <DEDUP_REMOVED lines=8> */
.L_x_5502:
        /* <DEDUP_REMOVED lines=12> */
.L_x_5505:
[----:B------:R-:W-:Y:S02]  /*4930*/  IMAD.MOV.U32 R130, RZ, RZ, R158 ;  /* 0x000000ffff827224 */ /* 0x000fe400078e009e */
.L_x_5506:
[----:B------:R-:W-:Y:S05]  /*4940*/  BSYNC B2 ;  /* 0x0000000000027941 */ /* 0x000fea0003800000 */
.L_x_5504:
        /* <DEDUP_REMOVED lines=16> */
.L_x_5510:
[----:B------:R-:W-:Y:S05]  /*4a50*/  BSYNC B3 ;  /* 0x0000000000037941 */ /* 0x000fea0003800000 */
.L_x_5509:
        /* <DEDUP_REMOVED lines=44> */
.L_x_5508:
[----:B------:R-:W-:Y:S05]  /*4d20*/  BSYNC B2 ;  /* 0x0000000000027941 */ /* 0x000fea0003800000 */
.L_x_5507:
        /* <DEDUP_REMOVED lines=13> */
.L_x_5503:
[----:B------:R-:W-:Y:S05]  /*4e00*/  BSYNC B1 ;  /* 0x0000000000017941 */ /* 0x000fea0003800000 */
.L_x_5501:
        /* <DEDUP_REMOVED lines=8> */
.L_x_5512:
        /* <DEDUP_REMOVED lines=12> */
.L_x_5515:
[----:B------:R-:W-:Y:S02]  /*4f50*/  IMAD.MOV.U32 R130, RZ, RZ, R158 ;  /* 0x000000ffff827224 */ /* 0x000fe400078e009e */
.L_x_5516:
[----:B------:R-:W-:Y:S05]  /*4f60*/  BSYNC B2 ;  /* 0x0000000000027941 */ /* 0x000fea0003800000 */
.L_x_5514:
        /* <DEDUP_REMOVED lines=16> */
.L_x_5520:
[----:B------:R-:W-:Y:S05]  /*5070*/  BSYNC B3 ;  /* 0x0000000000037941 */ /* 0x000fea0003800000 */
.L_x_5519:
        /* <DEDUP_REMOVED lines=44> */
.L_x_5518:
[----:B------:R-:W-:Y:S05]  /*5340*/  BSYNC B2 ;  /* 0x0000000000027941 */ /* 0x000fea0003800000 */
.L_x_5517:
[----:B------:R-:W0:Y:S01]  /*5350*/  I2F.U32 R113, R130 ;  /* 0x0000008200717306 */ /* 0x000e220000201000 */
[----:B------:R-:W-:Y:S01]  /*5360*/  HFMA2.MMA R114, -RZ, RZ, 0.1171875, 0 ;  /* 0x2f800000ff727435 */ /* 0x000fe200000001ff */
[----:B-----5:R-:W-:-:S05]  /*5370*/  PRMT R115, RZ, 0x5410, R109 ;  /* 0x00005410ff737816 */ /* 0x020fca000000006d */
        /* <DEDUP_REMOVED lines=10> */
.L_x_5513:
[----:B------:R-:W-:Y:S05]  /*5420*/  BSYNC B1 ;  /* 0x0000000000017941 */ /* 0x000fea0003800000 */
.L_x_5511:
        /* <DEDUP_REMOVED lines=8> */
.L_x_5522:
        /* <DEDUP_REMOVED lines=12> */
.L_x_5525:
[----:B------:R-:W-:Y:S02]  /*5570*/  IMAD.MOV.U32 R130, RZ, RZ, R158 ;  /* 0x000000ffff827224 */ /* 0x000fe400078e009e */
.L_x_5526:
[----:B------:R-:W-:Y:S05]  /*5580*/  BSYNC B2 ;  /* 0x0000000000027941 */ /* 0x000fea0003800000 */
.L_x_5524:
        /* <DEDUP_REMOVED lines=16> */
.L_x_5530:
[----:B------:R-:W-:Y:S05]  /*5690*/  BSYNC B3 ;  /* 0x0000000000037941 */ /* 0x000fea0003800000 */
.L_x_5529:
        /* <DEDUP_REMOVED lines=44> */
.L_x_5528:
[----:B------:R-:W-:Y:S05]  /*5960*/  BSYNC B2 ;  /* 0x0000000000027941 */ /* 0x000fea0003800000 */
.L_x_5527:
        /* <DEDUP_REMOVED lines=13> */
.L_x_5523:
[----:B------:R-:W-:Y:S05]  /*5a40*/  BSYNC B1 ;  /* 0x0000000000017941 */ /* 0x000fea0003800000 */
.L_x_5521:
        /* <DEDUP_REMOVED lines=8> */
.L_x_5532:
        /* <DEDUP_REMOVED lines=12> */
.L_x_5535:
[----:B------:R-:W-:Y:S02]  /*5b90*/  IMAD.MOV.U32 R130, RZ, RZ, R158 ;  /* 0x000000ffff827224 */ /* 0x000fe400078e009e */
.L_x_5536:
[----:B------:R-:W-:Y:S05]  /*5ba0*/  BSYNC B2 ;  /* 0x0000000000027941 */ /* 0x000fea0003800000 */
.L_x_5534:
        /* <DEDUP_REMOVED lines=16> */
.L_x_5540:
[----:B------:R-:W-:Y:S05]  /*5cb0*/  BSYNC B3 ;  /* 0x0000000000037941 */ /* 0x000fea0003800000 */
.L_x_5539:
        /* <DEDUP_REMOVED lines=44> */
.L_x_5538:
[----:B------:R-:W-:Y:S05]  /*5f80*/  BSYNC B2 ;  /* 0x0000000000027941 */ /* 0x000fea0003800000 */
.L_x_5537:
        /* <DEDUP_REMOVED lines=13> */
.L_x_5533:
[----:B------:R-:W-:Y:S05]  /*6060*/  BSYNC B1 ;  /* 0x0000000000017941 */ /* 0x000fea0003800000 */
.L_x_5531:
        /* <DEDUP_REMOVED lines=8> */
.L_x_5542:
        /* <DEDUP_REMOVED lines=12> */
.L_x_5545:
[----:B------:R-:W-:Y:S02]  /*61b0*/  MOV R130, R158 ;  /* 0x0000009e00827202 */ /* 0x000fe40000000f00 */
.L_x_5546:
[----:B------:R-:W-:Y:S05]  /*61c0*/  BSYNC B2 ;  /* 0x0000000000027941 */ /* 0x000fea0003800000 */
.L_x_5544:
        /* <DEDUP_REMOVED lines=16> */
.L_x_5550:
[----:B------:R-:W-:Y:S05]  /*62d0*/  BSYNC B3 ;  /* 0x0000000000037941 */ /* 0x000fea0003800000 */
.L_x_5549:
        /* <DEDUP_REMOVED lines=44> */
.L_x_5548:
[----:B------:R-:W-:Y:S05]  /*65a0*/  BSYNC B2 ;  /* 0x0000000000027941 */ /* 0x000fea0003800000 */
.L_x_5547:
        /* <DEDUP_REMOVED lines=13> */
.L_x_5543:
[----:B------:R-:W-:Y:S05]  /*6680*/  BSYNC B1 ;  /* 0x0000000000017941 */ /* 0x000fea0003800000 */
.L_x_5541:
        /* <DEDUP_REMOVED lines=8> */
.L_x_5552:
        /* <DEDUP_REMOVED lines=12> */
.L_x_5555:
[----:B------:R-:W-:Y:S02]  /*67d0*/  IMAD.MOV.U32 R130, RZ, RZ, R158 ;  /* 0x000000ffff827224 */ /* 0x000fe400078e009e */
.L_x_5556:
[----:B------:R-:W-:Y:S05]  /*67e0*/  BSYNC B2 ;  /* 0x0000000000027941 */ /* 0x000fea0003800000 */
.L_x_5554:
        /* <DEDUP_REMOVED lines=16> */
.L_x_5560:
[----:B------:R-:W-:Y:S05]  /*68f0*/  BSYNC B3 ;  /* 0x0000000000037941 */ /* 0x000fea0003800000 */
.L_x_5559:
        /* <DEDUP_REMOVED lines=44> */
.L_x_5558:
[----:B------:R-:W-:Y:S05]  /*6bc0*/  BSYNC B2 ;  /* 0x0000000000027941 */ /* 0x000fea0003800000 */
.L_x_5557:
        /* <DEDUP_REMOVED lines=13> */
.L_x_5553:
[----:B------:R-:W-:Y:S05]  /*6ca0*/  BSYNC B1 ;  /* 0x0000000000017941 */ /* 0x000fea0003800000 */
.L_x_5551:
        /* <DEDUP_REMOVED lines=8> */
.L_x_5562:
        /* <DEDUP_REMOVED lines=12> */
.L_x_5565:
[----:B------:R-:W-:Y:S02]  /*6df0*/  IMAD.MOV.U32 R174, RZ, RZ, R158 ;  /* 0x000000ffffae7224 */ /* 0x000fe400078e009e */
.L_x_5566:
[----:B------:R-:W-:Y:S05]  /*6e00*/  BSYNC B2 ;  /* 0x0000000000027941 */ /* 0x000fea0003800000 */
.L_x_5564:
        /* <DEDUP_REMOVED lines=16> */
.L_x_5570:
[----:B------:R-:W-:Y:S05]  /*6f10*/  BSYNC B3 ;  /* 0x0000000000037941 */ /* 0x000fea0003800000 */
.L_x_5569:
[----:B------:R-:W-:Y:S01]  /*6f20*/  IMAD.HI.U32 R113, R150, -0x326172a9, RZ ;  /* 0xcd9e8d5796717827 */ /* 0x000fe200078e00ff */
[----:B------:R-:W-:-:S03]  /*6f30*/  LOP3.LUT R112, R112, UR5, R155, 0x96, !PT ;  /* 0x0000000570707c12 */ /* 0x000fc6000f8e969b */
[----:B------:R-:W-:Y:S01]  /*6f40*/  IMAD R115, R150, -0x326172a9, RZ ;  /* 0xcd9e8d5796737824 */ /* 0x000fe200078e02ff */
[----:B-1----:R-:W-:Y:S01]  /*6f50*/  LOP3.LUT R120, R113, UR4, R152, 0x96, !PT ;  /* 0x0000000471787c12 */ /* 0x002fe2000f8e9698 */
        /* <DEDUP_REMOVED lines=40> */
.L_x_5568:
[----:B------:R-:W-:Y:S05]  /*71e0*/  BSYNC B2 ;  /* 0x0000000000027941 */ /* 0x000fea0003800000 */
.L_x_5567:
[----:B------:R-:W0:Y:S01]  /*71f0*/  I2F.U32 R112, R174 ;  /* 0x000000ae00707306 */ /* 0x000e220000201000 */
[----:B------:R-:W-:Y:S01]  /*7200*/  HFMA2.MMA R113, -RZ, RZ, 0.1171875, 0 ;  /* 0x2f800000ff717435 */ /* 0x000fe200000001ff */
[----:B-----5:R-:W-:-:S05]  /*7210*/  PRMT R114, RZ, 0x7610, R111 ;  /* 0x00007610ff727816 */ /* 0x020fca000000006f */
        /* <DEDUP_REMOVED lines=8> */
[----:B------:R-:W-:Y:S02]  /*72a0*/  @P0 PRMT R113, RZ, 0x7610, R107 ;  /* 0x00007610ff710816 */ /* 0x000fe4000000006b */
[----:B------:R-:W-:-:S03]  /*72b0*/  PRMT R174, R112, 0x7610, R174 ;  /* 0x0000761070ae7816 */ /* 0x000fc600000000ae */
[----:B------:R-:W-:Y:S02]  /*72c0*/  @P0 FADD.FTZ R130, R113, R130 ;  /* 0x0000008271820221 */ /* 0x000fe40000010000 */
.L_x_5563:
[----:B------:R-:W-:Y:S05]  /*72d0*/  BSYNC B1 ;  /* 0x0000000000017941 */ /* 0x000fea0003800000 */
.L_x_5561:
[----:B------:R-:W-:Y:S01]  /*72e0*/  IMAD.WIDE.U32 R182, R183, R198, c[0x0][0x188] ;  /* 0x00006200b7b67625 */ /* 0x000fe200078e00c6 */
[----:B------:R-:W-:Y:S01]  /*72f0*/  F2FP.BF16.PACK_AB R115, R130, R131 ;  /* 0x000000838273723e */ /* 0x000fe200000010ff */
[----:B------:R-:W-:Y:S01]  /*7300*/  BSSY B1, `(.L_x_5571) ;  /* 0x000001e000017945 */ /* 0x000fe20003800000 */
[----:B------:R-:W-:Y:S02]  /*7310*/  F2FP.BF16.PACK_AB R114, R175, R176 ;  /* 0x000000b0af72723e */ /* 0x000fe400000010ff */
[----:B------:R-:W-:Y:S02]  /*7320*/  F2FP.BF16.PACK_AB R113, R177, R178 ;  /* 0x000000b2b171723e */ /* 0x000fe400000010ff */
[----:B------:R-:W-:Y:S02]  /*7330*/  F2FP.BF16.PACK_AB R112, R179, R180 ;  /* 0x000000b4b370723e */ /* 0x000fe400000010ff */
[----:B------:R-:W-:Y:S02]  /*7340*/  IADD3 R189, R215, 0x40, RZ ;  /* 0x00000040d7bd7810 */ /* 0x000fe40007ffe0ff */
[----:B------:R-:W-:Y:S01]  /*7350*/  IADD3 R191, R231, 0x40, RZ ;  /* 0x00000040e7bf7810 */ /* 0x000fe20007ffe0ff */
[----:B------:R0:W-:Y:S02]  /*7360*/  STG.E.128 [R182.64], R112 ;  /* 0x00000070b6007986 */ /* 0x0001e4000c101d06 */
[----:B-1----:R-:W-:-:S04]  /*7370*/  @P1 IMAD.WIDE.U32 R126, R189, R198, c[0x0][0x170] ;  /* 0x00005c00bd7e1625 */ /* 0x002fc800078e00c6 */
[----:B------:R-:W-:Y:S01]  /*7380*/  @P0 IMAD.WIDE.U32 R120, R191, R198, c[0x0][0x180] ;  /* 0x00006000bf780625 */ /* 0x000fe200078e00c6 */
        /* <DEDUP_REMOVED lines=21> */
.L_x_5572:
[----:B------:R-:W-:Y:S05]  /*74e0*/  BSYNC B1 ;  /* 0x0000000000017941 */ /* 0x000fea0003800000 */
.L_x_5571:
        /* <DEDUP_REMOVED lines=10> */
.L_x_5574:
        /* <DEDUP_REMOVED lines=12> */
.L_x_5577:
[----:B------:R-:W-:Y:S02]  /*7650*/  IMAD.MOV.U32 R167, RZ, RZ, R158 ;  /* 0x000000ffffa77224 */ /* 0x000fe400078e009e */
.L_x_5578:
[----:B------:R-:W-:Y:S05]  /*7660*/  BSYNC B2 ;  /* 0x0000000000027941 */ /* 0x000fea0003800000 */
.L_x_5576:
        /* <DEDUP_REMOVED lines=16> */
.L_x_5582:
[----:B------:R-:W-:Y:S05]  /*7770*/  BSYNC B3 ;  /* 0x0000000000037941 */ /* 0x000fea0003800000 */
.L_x_5581:
        /* <DEDUP_REMOVED lines=44> */
.L_x_5580:
[----:B------:R-:W-:Y:S05]  /*7a40*/  BSYNC B2 ;  /* 0x0000000000027941 */ /* 0x000fea0003800000 */
.L_x_5579:
        /* <DEDUP_REMOVED lines=8> */
[----:B------:R-:W-:Y:S02]  /*7ad0*/  PRMT R115, RZ, 0x5410, R92 ;  /* 0x00005410ff737816 */ /* 0x000fe4000000005c */
[----:B------:R-:W-:-:S03]  /*7ae0*/  SEL R113, RZ, 0x1, P3 ;  /* 0x00000001ff717807 */ /* 0x000fc60001800000 */
[----:B------:R-:W-:Y:S01]  /*7af0*/  FMUL.FTZ R188, R188, R115 ;  /* 0x00000073bcbc7220 */ /* 0x000fe20000410000 */
[----:B------:R-:W-:Y:S02]  /*7b00*/  @P0 PRMT R115, RZ, 0x5410, R104 ;  /* 0x00005410ff730816 */ /* 0x000fe40000000068 */
[----:B------:R-:W-:-:S03]  /*7b10*/  PRMT R167, R113, 0x7610, R167 ;  /* 0x0000761071a77816 */ /* 0x000fc600000000a7 */
[----:B------:R-:W-:Y:S02]  /*7b20*/  @P0 FADD.FTZ R188, R115, R188 ;  /* 0x000000bc73bc0221 */ /* 0x000fe40000010000 */
.L_x_5575:
[----:B------:R-:W-:Y:S05]  /*7b30*/  BSYNC B1 ;  /* 0x0000000000017941 */ /* 0x000fea0003800000 */
.L_x_5573:
        /* <DEDUP_REMOVED lines=8> */
.L_x_5584:
        /* <DEDUP_REMOVED lines=12> */
.L_x_5587:
[----:B------:R-:W-:Y:S02]  /*7c80*/  IMAD.MOV.U32 R168, RZ, RZ, R158 ;  /* 0x000000ffffa87224 */ /* 0x000fe400078e009e */
.L_x_5588:
[----:B------:R-:W-:Y:S05]  /*7c90*/  BSYNC B2 ;  /* 0x0000000000027941 */ /* 0x000fea0003800000 */
.L_x_5586:
        /* <DEDUP_REMOVED lines=16> */
.L_x_5592:
[----:B------:R-:W-:Y:S05]  /*7da0*/  BSYNC B3 ;  /* 0x0000000000037941 */ /* 0x000fea0003800000 */
.L_x_5591:
        /* <DEDUP_REMOVED lines=44> */
.L_x_5590:
[----:B------:R-:W-:Y:S05]  /*8070*/  BSYNC B2 ;  /* 0x0000000000027941 */ /* 0x000fea0003800000 */
.L_x_5589:
        /* <DEDUP_REMOVED lines=14> */
.L_x_5585:
[----:B------:R-:W-:Y:S05]  /*8160*/  BSYNC B1 ;  /* 0x0000000000017941 */ /* 0x000fea0003800000 */
.L_x_5583:
        /* <DEDUP_REMOVED lines=8> */
.L_x_5594:
        /* <DEDUP_REMOVED lines=12> */
.L_x_5597:
[----:B------:R-:W-:Y:S02]  /*82b0*/  IMAD.MOV.U32 R169, RZ, RZ, R158 ;  /* 0x000000ffffa97224 */ /* 0x000fe400078e009e */
.L_x_5598:
[----:B------:R-:W-:Y:S05]  /*82c0*/  BSYNC B2 ;  /* 0x0000000000027941 */ /* 0x000fea0003800000 */
.L_x_5596:
        /* <DEDUP_REMOVED lines=16> */
.L_x_5602:
[----:B------:R-:W-:Y:S05]  /*83d0*/  BSYNC B3 ;  /* 0x0000000000037941 */ /* 0x000fea0003800000 */
.L_x_5601:
        /* <DEDUP_REMOVED lines=44> */
.L_x_5600:
[----:B------:R-:W-:Y:S05]  /*86a0*/  BSYNC B2 ;  /* 0x0000000000027941 */ /* 0x000fea0003800000 */
.L_x_5599:
        /* <DEDUP_REMOVED lines=14> */
.L_x_5595:
[----:B------:R-:W-:Y:S05]  /*8790*/  BSYNC B1 ;  /* 0x0000000000017941 */ /* 0x000fea0003800000 */
.L_x_5593:
        /* <DEDUP_REMOVED lines=8> */
.L_x_5604:
        /* <DEDUP_REMOVED lines=12> */
.L_x_5607:
[----:B------:R-:W-:Y:S02]  /*88e0*/  IMAD.MOV.U32 R170, RZ, RZ, R158 ;  /* 0x000000ffffaa7224 */ /* 0x000fe400078e009e */
.L_x_5608:
[----:B------:R-:W-:Y:S05]  /*88f0*/  BSYNC B2 ;  /* 0x0000000000027941 */ /* 0x000fea0003800000 */
.L_x_5606:
        /* <DEDUP_REMOVED lines=16> */
.L_x_5612:
[----:B------:R-:W-:Y:S05]  /*8a00*/  BSYNC B3 ;  /* 0x0000000000037941 */ /* 0x000fea0003800000 */
.L_x_5611:
        /* <DEDUP_REMOVED lines=44> */
.L_x_5610:
[----:B------:R-:W-:Y:S05]  /*8cd0*/  BSYNC B2 ;  /* 0x0000000000027941 */ /* 0x000fea0003800000 */
.L_x_5609:
        /* <DEDUP_REMOVED lines=14> */
.L_x_5605:
[----:B------:R-:W-:Y:S05]  /*8dc0*/  BSYNC B1 ;  /* 0x0000000000017941 */ /* 0x000fea0003800000 */
.L_x_5603:
        /* <DEDUP_REMOVED lines=8> */
.L_x_5614:
        /* <DEDUP_REMOVED lines=12> */
.L_x_5617:
[----:B------:R-:W-:Y:S02]  /*8f10*/  MOV R171, R158 ;  /* 0x0000009e00ab7202 */ /* 0x000fe40000000f00 */
.L_x_5618:
[----:B------:R-:W-:Y:S05]  /*8f20*/  BSYNC B2 ;  /* 0x0000000000027941 */ /* 0x000fea0003800000 */
.L_x_5616:
        /* <DEDUP_REMOVED lines=16> */
.L_x_5622:
[----:B------:R-:W-:Y:S05]  /*9030*/  BSYNC B3 ;  /* 0x0000000000037941 */ /* 0x000fea0003800000 */
.L_x_5621:
        /* <DEDUP_REMOVED lines=44> */
.L_x_5620:
[----:B------:R-:W-:Y:S05]  /*9300*/  BSYNC B2 ;  /* 0x0000000000027941 */ /* 0x000fea0003800000 */
.L_x_5619:
        /* <DEDUP_REMOVED lines=14> */
.L_x_5615:
[----:B------:R-:W-:Y:S05]  /*93f0*/  BSYNC B1 ;  /* 0x0000000000017941 */ /* 0x000fea0003800000 */
.L_x_5613:
        /* <DEDUP_REMOVED lines=8> */
.L_x_5624:
        /* <DEDUP_REMOVED lines=12> */
.L_x_5627:
[----:B------:R-:W-:Y:S02]  /*9540*/  IMAD.MOV.U32 R172, RZ, RZ, R158 ;  /* 0x000000ffffac7224 */ /* 0x000fe400078e009e */
.L_x_5628:
[----:B------:R-:W-:Y:S05]  /*9550*/  BSYNC B2 ;  /* 0x0000000000027941 */ /* 0x000fea0003800000 */
.L_x_5626:
        /* <DEDUP_REMOVED lines=16> */
.L_x_5632:
[----:B------:R-:W-:Y:S05]  /*9660*/  BSYNC B3 ;  /* 0x0000000000037941 */ /* 0x000fea0003800000 */
.L_x_5631:
        /* <DEDUP_REMOVED lines=44> */
.L_x_5630:
[----:B------:R-:W-:Y:S05]  /*9930*/  BSYNC B2 ;  /* 0x0000000000027941 */ /* 0x000fea0003800000 */
.L_x_5629:
        /* <DEDUP_REMOVED lines=14> */
.L_x_5625:
[----:B------:R-:W-:Y:S05]  /*9a20*/  BSYNC B1 ;  /* 0x0000000000017941 */ /* 0x000fea0003800000 */
.L_x_5623:
        /* <DEDUP_REMOVED lines=8> */
.L_x_5634:
        /* <DEDUP_REMOVED lines=12> */
.L_x_5637:
[----:B------:R-:W-:Y:S02]  /*9b70*/  IMAD.MOV.U32 R173, RZ, RZ, R158 ;  /* 0x000000ffffad7224 */ /* 0x000fe400078e009e */
.L_x_5638:
[----:B------:R-:W-:Y:S05]  /*9b80*/  BSYNC B2 ;  /* 0x0000000000027941 */ /* 0x000fea0003800000 */
.L_x_5636:
        /* <DEDUP_REMOVED lines=16> */
.L_x_5642:
[----:B------:R-:W-:Y:S05]  /*9c90*/  BSYNC B3 ;  /* 0x0000000000037941 */ /* 0x000fea0003800000 */
.L_x_5641:
        /* <DEDUP_REMOVED lines=44> */
.L_x_5640:
[----:B------:R-:W-:Y:S05]  /*9f60*/  BSYNC B2 ;  /* 0x0000000000027941 */ /* 0x000fea0003800000 */
.L_x_5639:
        /* <DEDUP_REMOVED lines=14> */
.L_x_5635:
[----:B------:R-:W-:Y:S05]  /*a050*/  BSYNC B1 ;  /* 0x0000000000017941 */ /* 0x000fea0003800000 */
.L_x_5633:
        /* <DEDUP_REMOVED lines=8> */
.L_x_5644:
        /* <DEDUP_REMOVED lines=12> */
.L_x_5647:
[----:B------:R-:W-:Y:S02]  /*a1a0*/  IMAD.MOV.U32 R174, RZ, RZ, R158 ;  /* 0x000000ffffae7224 */ /* 0x000fe400078e009e */
.L_x_5648:
[----:B------:R-:W-:Y:S05]  /*a1b0*/  BSYNC B2 ;  /* 0x0000000000027941 */ /* 0x000fea0003800000 */
.L_x_5646:
        /* <DEDUP_REMOVED lines=16> */
.L_x_5652:
[----:B------:R-:W-:Y:S05]  /*a2c0*/  BSYNC B3 ;  /* 0x0000000000037941 */ /* 0x000fea0003800000 */
.L_x_5651:
        /* <DEDUP_REMOVED lines=44> */
.L_x_5650:
[----:B------:R-:W-:Y:S05]  /*a590*/  BSYNC B2 ;  /* 0x0000000000027941 */ /* 0x000fea0003800000 */
.L_x_5649:
        /* <DEDUP_REMOVED lines=14> */
.L_x_5645:
[----:B------:R-:W-:Y:S05]  /*a680*/  BSYNC B1 ;  /* 0x0000000000017941 */ /* 0x000fea0003800000 */
.L_x_5643:
        /* <DEDUP_REMOVED lines=25> */
[----:B------:R-:W-:-:S03]  /*a820*/  LOP3.LUT R193, R115, R193, R191, 0xfe, !PT ;  /* 0x000000c173c17212 */ /* 0x000fc600078efebf */
[----:B------:R-:W-:Y:S01]  /*a830*/  IMAD.MOV.U32 R194, RZ, RZ, 0x8 ;  /* 0x00000008ffc27424 */ /* 0x000fe200078e00ff */
[----:B------:R-:W-:Y:S02]  /*a840*/  LOP3.LUT R112, R112, R190, R114, 0xfe, !PT ;  /* 0x000000be70707212 */ /* 0x000fe400078efe72 */
[----:B------:R-:W-:Y:S01]  /*a850*/  LOP3.LUT R113, R193, R113, RZ, 0xfc, !PT ;  /* 0x00000071c1717212 */ /* 0x000fe200078efcff */
[----:B------:R-:W-:Y:S01]  /*a860*/  IMAD.WIDE.U32 R114, R189, R194, c[0x0][0x190] ;  /* 0x00006400bd727625 */ /* 0x000fe200078e00c2 */
[----:B------:R-:W-:-:S05]  /*a870*/  LOP3.LUT R112, R112, 0xff, R167, 0xf8, !PT ;  /* 0x000000ff70707812 */ /* 0x000fca00078ef8a7 */
[----:B------:R0:W-:Y:S02]  /*a880*/  STG.E.64 [R114.64], R112 ;  /* 0x0000007072007986 */ /* 0x0001e4000c101b06 */
.L_x_5654:
[----:B------:R-:W-:Y:S05]  /*a890*/  BSYNC B1 ;  /* 0x0000000000017941 */ /* 0x000fea0003800000 */
.L_x_5653:
        /* <DEDUP_REMOVED lines=10> */
.L_x_5656:
        /* <DEDUP_REMOVED lines=12> */
.L_x_5659:
[----:B------:R-:W-:Y:S02]  /*aa00*/  IMAD.MOV.U32 R167, RZ, RZ, R158 ;  /* 0x000000ffffa77224 */ /* 0x000fe400078e009e */
.L_x_5660:
[----:B------:R-:W-:Y:S05]  /*aa10*/  BSYNC B2 ;  /* 0x0000000000027941 */ /* 0x000fea0003800000 */
.L_x_5658:
        /* <DEDUP_REMOVED lines=16> */
.L_x_5664:
[----:B------:R-:W-:Y:S05]  /*ab20*/  BSYNC B3 ;  /* 0x0000000000037941 */ /* 0x000fea0003800000 */
.L_x_5663:
        /* <DEDUP_REMOVED lines=44> */
.L_x_5662:
[----:B------:R-:W-:Y:S05]  /*adf0*/  BSYNC B2 ;  /* 0x0000000000027941 */ /* 0x000fea0003800000 */
.L_x_5661:
        /* <DEDUP_REMOVED lines=14> */
.L_x_5657:
[----:B------:R-:W-:Y:S05]  /*aee0*/  BSYNC B1 ;  /* 0x0000000000017941 */ /* 0x000fea0003800000 */
.L_x_5655:
        /* <DEDUP_REMOVED lines=8> */
.L_x_5666:
        /* <DEDUP_REMOVED lines=12> */
.L_x_5669:
[----:B------:R-:W-:Y:S02]  /*b030*/  IMAD.MOV.U32 R168, RZ, RZ, R158 ;  /* 0x000000ffffa87224 */ /* 0x000fe400078e009e */
.L_x_5670:
[----:B------:R-:W-:Y:S05]  /*b040*/  BSYNC B2 ;  /* 0x0000000000027941 */ /* 0x000fea0003800000 */
.L_x_5668:
        /* <DEDUP_REMOVED lines=16> */
.L_x_5674:
[----:B------:R-:W-:Y:S05]  /*b150*/  BSYNC B3 ;  /* 0x0000000000037941 */ /* 0x000fea0003800000 */
.L_x_5673:
        /* <DEDUP_REMOVED lines=44> */
.L_x_5672:
[----:B------:R-:W-:Y:S05]  /*b420*/  BSYNC B2 ;  /* 0x0000000000027941 */ /* 0x000fea0003800000 */
.L_x_5671:
        /* <DEDUP_REMOVED lines=14> */
.L_x_5667:
[----:B------:R-:W-:Y:S05]  /*b510*/  BSYNC B1 ;  /* 0x0000000000017941 */ /* 0x000fea0003800000 */
.L_x_5665:
        /* <DEDUP_REMOVED lines=8> */
.L_x_5676:
        /* <DEDUP_REMOVED lines=12> */
.L_x_5679:
[----:B------:R-:W-:Y:S02]  /*b660*/  IMAD.MOV.U32 R169, RZ, RZ, R158 ;  /* 0x000000ffffa97224 */ /* 0x000fe400078e009e */
.L_x_5680:
[----:B------:R-:W-:Y:S05]  /*b670*/  BSYNC B2 ;  /* 0x0000000000027941 */ /* 0x000fea0003800000 */
.L_x_5678:
        /* <DEDUP_REMOVED lines=16> */
.L_x_5684:
[----:B------:R-:W-:Y:S05]  /*b780*/  BSYNC B3 ;  /* 0x0000000000037941 */ /* 0x000fea0003800000 */
.L_x_5683:
        /* <DEDUP_REMOVED lines=44> */
.L_x_5682:
[----:B------:R-:W-:Y:S05]  /*ba50*/  BSYNC B2 ;  /* 0x0000000000027941 */ /* 0x000fea0003800000 */
.L_x_5681:
        /* <DEDUP_REMOVED lines=14> */
.L_x_5677:
[----:B------:R-:W-:Y:S05]  /*bb40*/  BSYNC B1 ;  /* 0x0000000000017941 */ /* 0x000fea0003800000 */
.L_x_5675:
        /* <DEDUP_REMOVED lines=8> */
.L_x_5686:
        /* <DEDUP_REMOVED lines=12> */
.L_x_5689:
[----:B------:R-:W-:Y:S02]  /*bc90*/  MOV R170, R158 ;  /* 0x0000009e00aa7202 */ /* 0x000fe40000000f00 */
.L_x_5690:
[----:B------:R-:W-:Y:S05]  /*bca0*/  BSYNC B2 ;  /* 0x0000000000027941 */ /* 0x000fea0003800000 */
.L_x_5688:
        /* <DEDUP_REMOVED lines=16> */
.L_x_5694:
[----:B------:R-:W-:Y:S05]  /*bdb0*/  BSYNC B3 ;  /* 0x0000000000037941 */ /* 0x000fea0003800000 */
.L_x_5693:
        /* <DEDUP_REMOVED lines=44> */
.L_x_5692:
[----:B------:R-:W-:Y:S05]  /*c080*/  BSYNC B2 ;  /* 0x0000000000027941 */ /* 0x000fea0003800000 */
.L_x_5691:
        /* <DEDUP_REMOVED lines=14> */
.L_x_5687:
[----:B------:R-:W-:Y:S05]  /*c170*/  BSYNC B1 ;  /* 0x0000000000017941 */ /* 0x000fea0003800000 */
.L_x_5685:
        /* <DEDUP_REMOVED lines=8> */
.L_x_5696:
        /* <DEDUP_REMOVED lines=12> */
.L_x_5699:
[----:B------:R-:W-:Y:S02]  /*c2c0*/  IMAD.MOV.U32 R171, RZ, RZ, R158 ;  /* 0x000000ffffab7224 */ /* 0x000fe400078e009e */
.L_x_5700:
[----:B------:R-:W-:Y:S05]  /*c2d0*/  BSYNC B2 ;  /* 0x0000000000027941 */ /* 0x000fea0003800000 */
.L_x_5698:
        /* <DEDUP_REMOVED lines=16> */
.L_x_5704:
[----:B------:R-:W-:Y:S05]  /*c3e0*/  BSYNC B3 ;  /* 0x0000000000037941 */ /* 0x000fea0003800000 */
.L_x_5703:
        /* <DEDUP_REMOVED lines=44> */
.L_x_5702:
[----:B------:R-:W-:Y:S05]  /*c6b0*/  BSYNC B2 ;  /* 0x0000000000027941 */ /* 0x000fea0003800000 */
.L_x_5701:
        /* <DEDUP_REMOVED lines=14> */
.L_x_5697:
[----:B------:R-:W-:Y:S05]  /*c7a0*/  BSYNC B1 ;  /* 0x0000000000017941 */ /* 0x000fea0003800000 */
.L_x_5695:
        /* <DEDUP_REMOVED lines=8> */
.L_x_5706:
        /* <DEDUP_REMOVED lines=12> */
.L_x_5709:
[----:B------:R-:W-:Y:S02]  /*c8f0*/  IMAD.MOV.U32 R172, RZ, RZ, R158 ;  /* 0x000000ffffac7224 */ /* 0x000fe400078e009e */
.L_x_5710:
[----:B------:R-:W-:Y:S05]  /*c900*/  BSYNC B2 ;  /* 0x0000000000027941 */ /* 0x000fea0003800000 */
.L_x_5708:
        /* <DEDUP_REMOVED lines=16> */
.L_x_5714:
[----:B------:R-:W-:Y:S05]  /*ca10*/  BSYNC B3 ;  /* 0x0000000000037941 */ /* 0x000fea0003800000 */
.L_x_5713:
        /* <DEDUP_REMOVED lines=44> */
.L_x_5712:
[----:B------:R-:W-:Y:S05]  /*cce0*/  BSYNC B2 ;  /* 0x0000000000027941 */ /* 0x000fea0003800000 */
.L_x_5711:
        /* <DEDUP_REMOVED lines=14> */
.L_x_5707:
[----:B------:R-:W-:Y:S05]  /*cdd0*/  BSYNC B1 ;  /* 0x0000000000017941 */ /* 0x000fea0003800000 */
.L_x_5705:
        /* <DEDUP_REMOVED lines=8> */
.L_x_5716:
        /* <DEDUP_REMOVED lines=12> */
.L_x_5719:
[----:B------:R-:W-:Y:S02]  /*cf20*/  IMAD.MOV.U32 R173, RZ, RZ, R158 ;  /* 0x000000ffffad7224 */ /* 0x000fe400078e009e */
.L_x_5720:
[----:B------:R-:W-:Y:S05]  /*cf30*/  BSYNC B2 ;  /* 0x0000000000027941 */ /* 0x000fea0003800000 */
.L_x_5718:
        /* <DEDUP_REMOVED lines=16> */
.L_x_5724:
[----:B------:R-:W-:Y:S05]  /*d040*/  BSYNC B3 ;  /* 0x0000000000037941 */ /* 0x000fea0003800000 */
.L_x_5723:
        /* <DEDUP_REMOVED lines=44> */
.L_x_5722:
[----:B------:R-:W-:Y:S05]  /*d310*/  BSYNC B2 ;  /* 0x0000000000027941 */ /* 0x000fea0003800000 */
.L_x_5721:
        /* <DEDUP_REMOVED lines=14> */
.L_x_5717:
[----:B------:R-:W-:Y:S05]  /*d400*/  BSYNC B1 ;  /* 0x0000000000017941 */ /* 0x000fea0003800000 */
.L_x_5715:
        /* <DEDUP_REMOVED lines=8> */
.L_x_5726:
        /* <DEDUP_REMOVED lines=12> */
.L_x_5729:
[----:B------:R-:W-:Y:S02]  /*d550*/  IMAD.MOV.U32 R174, RZ, RZ, R158 ;  /* 0x000000ffffae7224 */ /* 0x000fe400078e009e */
.L_x_5730:
[----:B------:R-:W-:Y:S05]  /*d560*/  BSYNC B2 ;  /* 0x0000000000027941 */ /* 0x000fea0003800000 */
.L_x_5728:
        /* <DEDUP_REMOVED lines=16> */
.L_x_5734:
[----:B------:R-:W-:Y:S05]  /*d670*/  BSYNC B3 ;  /* 0x0000000000037941 */ /* 0x000fea0003800000 */
.L_x_5733:
        /* <DEDUP_REMOVED lines=44> */
.L_x_5732:
[----:B------:R-:W-:Y:S05]  /*d940*/  BSYNC B2 ;  /* 0x0000000000027941 */ /* 0x000fea0003800000 */
.L_x_5731:
        /* <DEDUP_REMOVED lines=14> */
.L_x_5727:
[----:B------:R-:W-:Y:S05]  /*da30*/  BSYNC B1 ;  /* 0x0000000000017941 */ /* 0x000fea0003800000 */
.L_x_5725:
[-C--:B------:R-:W-:Y:S01]  /*da40*/  IMAD.WIDE.U32 R200, R201, R198.reuse, c[0x0][0x188] ;  /* 0x00006200c9c87625 */ /* 0x080fe200078e00c6 */
        /* <DEDUP_REMOVED lines=22> */
[----:B------:R-:W-:Y:S01]  /*dbb0*/  LOP3.LUT R203, R204, 0xff, R171, 0xf8, !PT ;  /* 0x000000ffcccb7812 */ /* 0x000fe200078ef8ab */
[----:B------:R-:W-:Y:S02]  /*dbc0*/  HFMA2.MMA R204, -RZ, RZ, 0, 4.76837158203125e-07 ;  /* 0x00000008ffcc7435 */ /* 0x000fe400000001ff */
[----:B------:R-:W-:Y:S01]  /*dbd0*/  IMAD.WIDE.U32 R112, R113, 0x100, RZ ;  /* 0x0000010071707825 */ /* 0x000fe200078e00ff */
[----:B------:R-:W-:-:S04]  /*dbe0*/  LOP3.LUT R203, R115, R203, R201, 0xfe, !PT ;  /* 0x000000cb73cb7212 */ /* 0x000fc800078efec9 */
[----:B------:R-:W-:Y:S02]  /*dbf0*/  LOP3.LUT R112, R112, R200, R114, 0xfe, !PT ;  /* 0x000000c870707212 */ /* 0x000fe400078efe72 */
[----:B------:R-:W-:Y:S01]  /*dc00*/  LOP3.LUT R113, R203, R113, RZ, 0xfc, !PT ;  /* 0x00000071cb717212 */ /* 0x000fe200078efcff */
[----:B------:R-:W-:Y:S01]  /*dc10*/  IMAD.WIDE.U32 R114, R199, R204, c[0x0][0x190] ;  /* 0x00006400c7727625 */ /* 0x000fe200078e00cc */
[----:B------:R-:W-:-:S05]  /*dc20*/  LOP3.LUT R112, R112, 0xff, R167, 0xf8, !PT ;  /* 0x000000ff70707812 */ /* 0x000fca00078ef8a7 */
[----:B------:R0:W-:Y:S02]  /*dc30*/  STG.E.64 [R114.64], R112 ;  /* 0x0000007072007986 */ /* 0x0001e4000c101b06 */
.L_x_5736:
[----:B------:R-:W-:Y:S05]  /*dc40*/  BSYNC B1 ;  /* 0x0000000000017941 */ /* 0x000fea0003800000 */
.L_x_5735:
        /* <DEDUP_REMOVED lines=10> */
.L_x_5738:
        /* <DEDUP_REMOVED lines=12> */
.L_x_5741:
[----:B------:R-:W-:Y:S02]  /*ddb0*/  IMAD.MOV.U32 R167, RZ, RZ, R158 ;  /* 0x000000ffffa77224 */ /* 0x000fe400078e009e */
.L_x_5742:
[----:B------:R-:W-:Y:S05]  /*ddc0*/  BSYNC B2 ;  /* 0x0000000000027941 */ /* 0x000fea0003800000 */
.L_x_5740:
        /* <DEDUP_REMOVED lines=16> */
.L_x_5746:
[----:B------:R-:W-:Y:S05]  /*ded0*/  BSYNC B3 ;  /* 0x0000000000037941 */ /* 0x000fea0003800000 */
.L_x_5745:
        /* <DEDUP_REMOVED lines=44> */
.L_x_5744:
[----:B------:R-:W-:Y:S05]  /*e1a0*/  BSYNC B2 ;  /* 0x0000000000027941 */ /* 0x000fea0003800000 */
.L_x_5743:
        /* <DEDUP_REMOVED lines=14> */
.L_x_5739:
[----:B------:R-:W-:Y:S05]  /*e290*/  BSYNC B1 ;  /* 0x0000000000017941 */ /* 0x000fea0003800000 */
.L_x_5737:
        /* <DEDUP_REMOVED lines=8> */
.L_x_5748:
        /* <DEDUP_REMOVED lines=12> */
.L_x_5751:
[----:B------:R-:W-:Y:S02]  /*e3e0*/  IMAD.MOV.U32 R168, RZ, RZ, R158 ;  /* 0x000000ffffa87224 */ /* 0x000fe400078e009e */
.L_x_5752:
[----:B------:R-:W-:Y:S05]  /*e3f0*/  BSYNC B2 ;  /* 0x0000000000027941 */ /* 0x000fea0003800000 */
.L_x_5750:
        /* <DEDUP_REMOVED lines=16> */
.L_x_5756:
[----:B------:R-:W-:Y:S05]  /*e500*/  BSYNC B3 ;  /* 0x0000000000037941 */ /* 0x000fea0003800000 */
.L_x_5755:
        /* <DEDUP_REMOVED lines=44> */
.L_x_5754:
[----:B------:R-:W-:Y:S05]  /*e7d0*/  BSYNC B2 ;  /* 0x0000000000027941 */ /* 0x000fea0003800000 */
.L_x_5753:
        /* <DEDUP_REMOVED lines=14> */
.L_x_5749:
[----:B------:R-:W-:Y:S05]  /*e8c0*/  BSYNC B1 ;  /* 0x0000000000017941 */ /* 0x000fea0003800000 */
.L_x_5747:
        /* <DEDUP_REMOVED lines=8> */
.L_x_5758:
        /* <DEDUP_REMOVED lines=12> */
.L_x_5761:
[----:B------:R-:W-:Y:S02]  /*ea10*/  MOV R169, R158 ;  /* 0x0000009e00a97202 */ /* 0x000fe40000000f00 */
.L_x_5762:
[----:B------:R-:W-:Y:S05]  /*ea20*/  BSYNC B2 ;  /* 0x0000000000027941 */ /* 0x000fea0003800000 */
.L_x_5760:
        /* <DEDUP_REMOVED lines=16> */
.L_x_5766:
[----:B------:R-:W-:Y:S05]  /*eb30*/  BSYNC B3 ;  /* 0x0000000000037941 */ /* 0x000fea0003800000 */
.L_x_5765:
        /* <DEDUP_REMOVED lines=44> */
.L_x_5764:
[----:B------:R-:W-:Y:S05]  /*ee00*/  BSYNC B2 ;  /* 0x0000000000027941 */ /* 0x000fea0003800000 */
.L_x_5763:
        /* <DEDUP_REMOVED lines=14> */
.L_x_5759:
[----:B------:R-:W-:Y:S05]  /*eef0*/  BSYNC B1 ;  /* 0x0000000000017941 */ /* 0x000fea0003800000 */
.L_x_5757:
        /* <DEDUP_REMOVED lines=8> */
.L_x_5768:
        /* <DEDUP_REMOVED lines=12> */
.L_x_5771:
[----:B------:R-:W-:Y:S02]  /*f040*/  IMAD.MOV.U32 R170, RZ, RZ, R158 ;  /* 0x000000ffffaa7224 */ /* 0x000fe400078e009e */
.L_x_5772:
[----:B------:R-:W-:Y:S05]  /*f050*/  BSYNC B2 ;  /* 0x0000000000027941 */ /* 0x000fea0003800000 */
.L_x_5770:
        /* <DEDUP_REMOVED lines=16> */
.L_x_5776:
[----:B------:R-:W-:Y:S05]  /*f160*/  BSYNC B3 ;  /* 0x0000000000037941 */ /* 0x000fea0003800000 */
.L_x_5775:
        /* <DEDUP_REMOVED lines=44> */
.L_x_5774:
[----:B------:R-:W-:Y:S05]  /*f430*/  BSYNC B2 ;  /* 0x0000000000027941 */ /* 0x000fea0003800000 */
.L_x_5773:
        /* <DEDUP_REMOVED lines=14> */
.L_x_5769:
[----:B------:R-:W-:Y:S05]  /*f520*/  BSYNC B1 ;  /* 0x0000000000017941 */ /* 0x000fea0003800000 */
.L_x_5767:
        /* <DEDUP_REMOVED lines=8> */
.L_x_5778:
        /* <DEDUP_REMOVED lines=12> */
.L_x_5781:
[----:B------:R-:W-:Y:S02]  /*f670*/  IMAD.MOV.U32 R171, RZ, RZ, R158 ;  /* 0x000000ffffab7224 */ /* 0x000fe400078e009e */
.L_x_5782:
[----:B------:R-:W-:Y:S05]  /*f680*/  BSYNC B2 ;  /* 0x0000000000027941 */ /* 0x000fea0003800000 */
.L_x_5780:
        /* <DEDUP_REMOVED lines=16> */
.L_x_5786:
[----:B------:R-:W-:Y:S05]  /*f790*/  BSYNC B3 ;  /* 0x0000000000037941 */ /* 0x000fea0003800000 */
.L_x_5785:
        /* <DEDUP_REMOVED lines=44> */
.L_x_5784:
[----:B------:R-:W-:Y:S05]  /*fa60*/  BSYNC B2 ;  /* 0x0000000000027941 */ /* 0x000fea0003800000 */
.L_x_5783:
        /* <DEDUP_REMOVED lines=14> */
.L_x_5779:
[----:B------:R-:W-:Y:S05]  /*fb50*/  BSYNC B1 ;  /* 0x0000000000017941 */ /* 0x000fea0003800000 */
.L_x_5777:
        /* <DEDUP_REMOVED lines=8> */
.L_x_5788:
        /* <DEDUP_REMOVED lines=12> */
.L_x_5791:
[----:B------:R-:W-:Y:S02]  /*fca0*/  IMAD.MOV.U32 R172, RZ, RZ, R158 ;  /* 0x000000ffffac7224 */ /* 0x000fe400078e009e */
.L_x_5792:
[----:B------:R-:W-:Y:S05]  /*fcb0*/  BSYNC B2 ;  /* 0x0000000000027941 */ /* 0x000fea0003800000 */
.L_x_5790:
        /* <DEDUP_REMOVED lines=16> */
.L_x_5796:
[----:B------:R-:W-:Y:S05]  /*fdc0*/  BSYNC B3 ;  /* 0x0000000000037941 */ /* 0x000fea0003800000 */
.L_x_5795:
        /* <DEDUP_REMOVED lines=44> */
.L_x_5794:
[----:B------:R-:W-:Y:S05]  /*10090*/  BSYNC B2 ;  /* 0x0000000000027941 */ /* 0x000fea0003800000 */
.L_x_5793:
        /* <DEDUP_REMOVED lines=14> */
.L_x_5789:
[----:B------:R-:W-:Y:S05]  /*10180*/  BSYNC B1 ;  /* 0x0000000000017941 */ /* 0x000fea0003800000 */
.L_x_5787:
        /* <DEDUP_REMOVED lines=8> */
.L_x_5798:
        /* <DEDUP_REMOVED lines=12> */
.L_x_5801:
[----:B------:R-:W-:Y:S02]  /*102d0*/  IMAD.MOV.U32 R173, RZ, RZ, R158 ;  /* 0x000000ffffad7224 */ /* 0x000fe400078e009e */
.L_x_5802:
[----:B------:R-:W-:Y:S05]  /*102e0*/  BSYNC B2 ;  /* 0x0000000000027941 */ /* 0x000fea0003800000 */
.L_x_5800:
        /* <DEDUP_REMOVED lines=16> */
.L_x_5806:
[----:B------:R-:W-:Y:S05]  /*103f0*/  BSYNC B3 ;  /* 0x0000000000037941 */ /* 0x000fea0003800000 */
.L_x_5805:
        /* <DEDUP_REMOVED lines=44> */
.L_x_5804:
[----:B------:R-:W-:Y:S05]  /*106c0*/  BSYNC B2 ;  /* 0x0000000000027941 */ /* 0x000fea0003800000 */
.L_x_5803:
        /* <DEDUP_REMOVED lines=14> */
.L_x_5799:
[----:B------:R-:W-:Y:S05]  /*107b0*/  BSYNC B1 ;  /* 0x0000000000017941 */ /* 0x000fea0003800000 */
.L_x_5797:
        /* <DEDUP_REMOVED lines=8> */
.L_x_5808:
        /* <DEDUP_REMOVED lines=12> */
.L_x_5811:
[----:B------:R-:W-:Y:S02]  /*10900*/  MOV R174, R158 ;  /* 0x0000009e00ae7202 */ /* 0x000fe40000000f00 */
.L_x_5812:
[----:B------:R-:W-:Y:S05]  /*10910*/  BSYNC B2 ;  /* 0x0000000000027941 */ /* 0x000fea0003800000 */
.L_x_5810:
        /* <DEDUP_REMOVED lines=16> */
.L_x_5816:
[----:B------:R-:W-:Y:S05]  /*10a20*/  BSYNC B3 ;  /* 0x0000000000037941 */ /* 0x000fea0003800000 */
.L_x_5815:
        /* <DEDUP_REMOVED lines=44> */
.L_x_5814:
[----:B------:R-:W-:Y:S05]  /*10cf0*/  BSYNC B2 ;  /* 0x0000000000027941 */ /* 0x000fea0003800000 */
.L_x_5813:
        /* <DEDUP_REMOVED lines=14> */
.L_x_5809:
[----:B------:R-:W-:Y:S05]  /*10de0*/  BSYNC B1 ;  /* 0x0000000000017941 */ /* 0x000fea0003800000 */
.L_x_5807:
        /* <DEDUP_REMOVED lines=32> */
.L_x_5818:
[----:B------:R-:W-:Y:S05]  /*10ff0*/  BSYNC B1 ;  /* 0x0000000000017941 */ /* 0x000fea0003800000 */
.L_x_5817:
        /* <DEDUP_REMOVED lines=10> */
.L_x_5820:
        /* <DEDUP_REMOVED lines=12> */
.L_x_5823:
[----:B------:R-:W-:Y:S02]  /*11160*/  IMAD.MOV.U32 R167, RZ, RZ, R158 ;  /* 0x000000ffffa77224 */ /* 0x000fe400078e009e */
.L_x_5824:
[----:B------:R-:W-:Y:S05]  /*11170*/  BSYNC B2 ;  /* 0x0000000000027941 */ /* 0x000fea0003800000 */
.L_x_5822:
        /* <DEDUP_REMOVED lines=16> */
.L_x_5828:
[----:B------:R-:W-:Y:S05]  /*11280*/  BSYNC B3 ;  /* 0x0000000000037941 */ /* 0x000fea0003800000 */
.L_x_5827:
        /* <DEDUP_REMOVED lines=44> */
.L_x_5826:
[----:B------:R-:W-:Y:S05]  /*11550*/  BSYNC B2 ;  /* 0x0000000000027941 */ /* 0x000fea0003800000 */
.L_x_5825:
        /* <DEDUP_REMOVED lines=14> */
.L_x_5821:
[----:B------:R-:W-:Y:S05]  /*11640*/  BSYNC B1 ;  /* 0x0000000000017941 */ /* 0x000fea0003800000 */
.L_x_5819:
        /* <DEDUP_REMOVED lines=8> */
.L_x_5830:
        /* <DEDUP_REMOVED lines=12> */
.L_x_5833:
[----:B------:R-:W-:Y:S02]  /*11790*/  MOV R168, R158 ;  /* 0x0000009e00a87202 */ /* 0x000fe40000000f00 */
.L_x_5834:
[----:B------:R-:W-:Y:S05]  /*117a0*/  BSYNC B2 ;  /* 0x0000000000027941 */ /* 0x000fea0003800000 */
.L_x_5832:
        /* <DEDUP_REMOVED lines=16> */
.L_x_5838:
[----:B------:R-:W-:Y:S05]  /*118b0*/  BSYNC B3 ;  /* 0x0000000000037941 */ /* 0x000fea0003800000 */
.L_x_5837:
        /* <DEDUP_REMOVED lines=44> */
.L_x_5836:
[----:B------:R-:W-:Y:S05]  /*11b80*/  BSYNC B2 ;  /* 0x0000000000027941 */ /* 0x000fea0003800000 */
.L_x_5835:
        /* <DEDUP_REMOVED lines=14> */
.L_x_5831:
[----:B------:R-:W-:Y:S05]  /*11c70*/  BSYNC B1 ;  /* 0x0000000000017941 */ /* 0x000fea0003800000 */
.L_x_5829:
        /* <DEDUP_REMOVED lines=8> */
.L_x_5840:
        /* <DEDUP_REMOVED lines=12> */
.L_x_5843:
[----:B------:R-:W-:Y:S02]  /*11dc0*/  IMAD.MOV.U32 R169, RZ, RZ, R158 ;  /* 0x000000ffffa97224 */ /* 0x000fe400078e009e */
.L_x_5844:
[----:B------:R-:W-:Y:S05]  /*11dd0*/  BSYNC B2 ;  /* 0x0000000000027941 */ /* 0x000fea0003800000 */
.L_x_5842:
        /* <DEDUP_REMOVED lines=16> */
.L_x_5848:
[----:B------:R-:W-:Y:S05]  /*11ee0*/  BSYNC B3 ;  /* 0x0000000000037941 */ /* 0x000fea0003800000 */
.L_x_5847:
        /* <DEDUP_REMOVED lines=44> */
.L_x_5846:
[----:B------:R-:W-:Y:S05]  /*121b0*/  BSYNC B2 ;  /* 0x0000000000027941 */ /* 0x000fea0003800000 */
.L_x_5845:
        /* <DEDUP_REMOVED lines=14> */
.L_x_5841:
[----:B------:R-:W-:Y:S05]  /*122a0*/  BSYNC B1 ;  /* 0x0000000000017941 */ /* 0x000fea0003800000 */
.L_x_5839:
        /* <DEDUP_REMOVED lines=8> */
.L_x_5850:
        /* <DEDUP_REMOVED lines=12> */
.L_x_5853:
[----:B------:R-:W-:Y:S02]  /*123f0*/  IMAD.MOV.U32 R170, RZ, RZ, R158 ;  /* 0x000000ffffaa7224 */ /* 0x000fe400078e009e */
.L_x_5854:
[----:B------:R-:W-:Y:S05]  /*12400*/  BSYNC B2 ;  /* 0x0000000000027941 */ /* 0x000fea0003800000 */
.L_x_5852:
        /* <DEDUP_REMOVED lines=16> */
.L_x_5858:
[----:B------:R-:W-:Y:S05]  /*12510*/  BSYNC B3 ;  /* 0x0000000000037941 */ /* 0x000fea0003800000 */
.L_x_5857:
        /* <DEDUP_REMOVED lines=44> */
.L_x_5856:
[----:B------:R-:W-:Y:S05]  /*127e0*/  BSYNC B2 ;  /* 0x0000000000027941 */ /* 0x000fea0003800000 */
.L_x_5855:
        /* <DEDUP_REMOVED lines=14> */
.L_x_5851:
[----:B------:R-:W-:Y:S05]  /*128d0*/  BSYNC B1 ;  /* 0x0000000000017941 */ /* 0x000fea0003800000 */
.L_x_5849:
        /* <DEDUP_REMOVED lines=8> */
.L_x_5860:
        /* <DEDUP_REMOVED lines=12> */
.L_x_5863:
[----:B------:R-:W-:Y:S02]  /*12a20*/  IMAD.MOV.U32 R171, RZ, RZ, R158 ;  /* 0x000000ffffab7224 */ /* 0x000fe400078e009e */
.L_x_5864:
[----:B------:R-:W-:Y:S05]  /*12a30*/  BSYNC B2 ;  /* 0x0000000000027941 */ /* 0x000fea0003800000 */
.L_x_5862:
        /* <DEDUP_REMOVED lines=16> */
.L_x_5868:
[----:B------:R-:W-:Y:S05]  /*12b40*/  BSYNC B3 ;  /* 0x0000000000037941 */ /* 0x000fea0003800000 */
.L_x_5867:
        /* <DEDUP_REMOVED lines=44> */
.L_x_5866:
[----:B------:R-:W-:Y:S05]  /*12e10*/  BSYNC B2 ;  /* 0x0000000000027941 */ /* 0x000fea0003800000 */
.L_x_5865:
        /* <DEDUP_REMOVED lines=14> */
.L_x_5861:
[----:B------:R-:W-:Y:S05]  /*12f00*/  BSYNC B1 ;  /* 0x0000000000017941 */ /* 0x000fea0003800000 */
.L_x_5859:
        /* <DEDUP_REMOVED lines=8> */
.L_x_5870:
        /* <DEDUP_REMOVED lines=12> */
.L_x_5873:
[----:B------:R-:W-:Y:S02]  /*13050*/  IMAD.MOV.U32 R172, RZ, RZ, R158 ;  /* 0x000000ffffac7224 */ /* 0x000fe400078e009e */
.L_x_5874:
[----:B------:R-:W-:Y:S05]  /*13060*/  BSYNC B2 ;  /* 0x0000000000027941 */ /* 0x000fea0003800000 */
.L_x_5872:
        /* <DEDUP_REMOVED lines=16> */
.L_x_5878:
[----:B------:R-:W-:Y:S05]  /*13170*/  BSYNC B3 ;  /* 0x0000000000037941 */ /* 0x000fea0003800000 */
.L_x_5877:
        /* <DEDUP_REMOVED lines=44> */
.L_x_5876:
[----:B------:R-:W-:Y:S05]  /*13440*/  BSYNC B2 ;  /* 0x0000000000027941 */ /* 0x000fea0003800000 */
.L_x_5875:
        /* <DEDUP_REMOVED lines=14> */
.L_x_5871:
[----:B------:R-:W-:Y:S05]  /*13530*/  BSYNC B1 ;  /* 0x0000000000017941 */ /* 0x000fea0003800000 */
.L_x_5869:
        /* <DEDUP_REMOVED lines=8> */
.L_x_5880:
        /* <DEDUP_REMOVED lines=12> */
.L_x_5883:
[----:B------:R-:W-:Y:S02]  /*13680*/  MOV R173, R158 ;  /* 0x0000009e00ad7202 */ /* 0x000fe40000000f00 */
.L_x_5884:
[----:B------:R-:W-:Y:S05]  /*13690*/  BSYNC B2 ;  /* 0x0000000000027941 */ /* 0x000fea0003800000 */
.L_x_5882:
        /* <DEDUP_REMOVED lines=16> */
.L_x_5888:
[----:B------:R-:W-:Y:S05]  /*137a0*/  BSYNC B3 ;  /* 0x0000000000037941 */ /* 0x000fea0003800000 */
.L_x_5887:
        /* <DEDUP_REMOVED lines=44> */
.L_x_5886:
[----:B------:R-:W-:Y:S05]  /*13a70*/  BSYNC B2 ;  /* 0x0000000000027941 */ /* 0x000fea0003800000 */
.L_x_5885:
        /* <DEDUP_REMOVED lines=14> */
.L_x_5881:
[----:B------:R-:W-:Y:S05]  /*13b60*/  BSYNC B1 ;  /* 0x0000000000017941 */ /* 0x000fea0003800000 */
.L_x_5879:
        /* <DEDUP_REMOVED lines=8> */
.L_x_5890:
        /* <DEDUP_REMOVED lines=12> */
.L_x_5893:
[----:B------:R-:W-:Y:S02]  /*13cb0*/  IMAD.MOV.U32 R174, RZ, RZ, R158 ;  /* 0x000000ffffae7224 */ /* 0x000fe400078e009e */
.L_x_5894:
[----:B------:R-:W-:Y:S05]  /*13cc0*/  BSYNC B2 ;  /* 0x0000000000027941 */ /* 0x000fea0003800000 */
.L_x_5892:
        /* <DEDUP_REMOVED lines=16> */
.L_x_5898:
[----:B------:R-:W-:Y:S05]  /*13dd0*/  BSYNC B3 ;  /* 0x0000000000037941 */ /* 0x000fea0003800000 */
.L_x_5897:
[----:B------:R-:W-:Y:S01]  /*13de0*/  IMAD.HI.U32 R113, R150, -0x326172a9, RZ ;  /* 0xcd9e8d5796717827 */ /* 0x000fe200078e00ff */
[----:B------:R-:W-:Y:S01]  /*13df0*/  LOP3.LUT R112, R112, UR5, R155, 0x96, !PT ;  /* 0x0000000570707c12 */ /* 0x000fe2000f8e969b */
[----:B------:R-:W-:Y:S02]  /*13e00*/  HFMA2.MMA R218, -RZ, RZ, 0, 0 ;  /* 0x00000000ffda7435 */ /* 0x000fe400000001ff */
        /* <DEDUP_REMOVED lines=41> */
.L_x_5896:
[----:B------:R-:W-:Y:S05]  /*140a0*/  BSYNC B2 ;  /* 0x0000000000027941 */ /* 0x000fea0003800000 */
.L_x_5895:
        /* <DEDUP_REMOVED lines=14> */
.L_x_5891:
[----:B------:R-:W-:Y:S05]  /*14190*/  BSYNC B1 ;  /* 0x0000000000017941 */ /* 0x000fea0003800000 */
.L_x_5889:
        /* <DEDUP_REMOVED lines=32> */
.L_x_5900:
[----:B------:R-:W-:Y:S05]  /*143a0*/  BSYNC B1 ;  /* 0x0000000000017941 */ /* 0x000fea0003800000 */
.L_x_5899:
        /* <DEDUP_REMOVED lines=10> */
.L_x_5902:
        /* <DEDUP_REMOVED lines=12> */
.L_x_5905:
[----:B------:R-:W-:Y:S02]  /*14510*/  MOV R167, R158 ;  /* 0x0000009e00a77202 */ /* 0x000fe40000000f00 */
.L_x_5906:
[----:B------:R-:W-:Y:S05]  /*14520*/  BSYNC B2 ;  /* 0x0000000000027941 */ /* 0x000fea0003800000 */
.L_x_5904:
        /* <DEDUP_REMOVED lines=16> */
.L_x_5910:
[----:B------:R-:W-:Y:S05]  /*14630*/  BSYNC B3 ;  /* 0x0000000000037941 */ /* 0x000fea0003800000 */
.L_x_5909:
        /* <DEDUP_REMOVED lines=44> */
.L_x_5908:
[----:B------:R-:W-:Y:S05]  /*14900*/  BSYNC B2 ;  /* 0x0000000000027941 */ /* 0x000fea0003800000 */
.L_x_5907:
        /* <DEDUP_REMOVED lines=14> */
.L_x_5903:
[----:B------:R-:W-:Y:S05]  /*149f0*/  BSYNC B1 ;  /* 0x0000000000017941 */ /* 0x000fea0003800000 */
.L_x_5901:
        /* <DEDUP_REMOVED lines=8> */
.L_x_5912:
        /* <DEDUP_REMOVED lines=12> */
.L_x_5915:
[----:B------:R-:W-:Y:S02]  /*14b40*/  IMAD.MOV.U32 R168, RZ, RZ, R158 ;  /* 0x000000ffffa87224 */ /* 0x000fe400078e009e */
.L_x_5916:
[----:B------:R-:W-:Y:S05]  /*14b50*/  BSYNC B2 ;  /* 0x0000000000027941 */ /* 0x000fea0003800000 */
.L_x_5914:
        /* <DEDUP_REMOVED lines=16> */
.L_x_5920:
[----:B------:R-:W-:Y:S05]  /*14c60*/  BSYNC B3 ;  /* 0x0000000000037941 */ /* 0x000fea0003800000 */
.L_x_5919:
        /* <DEDUP_REMOVED lines=44> */
.L_x_5918:
[----:B------:R-:W-:Y:S05]  /*14f30*/  BSYNC B2 ;  /* 0x0000000000027941 */ /* 0x000fea0003800000 */
.L_x_5917:
        /* <DEDUP_REMOVED lines=14> */
.L_x_5913:
[----:B------:R-:W-:Y:S05]  /*15020*/  BSYNC B1 ;  /* 0x0000000000017941 */ /* 0x000fea0003800000 */
.L_x_5911:
        /* <DEDUP_REMOVED lines=8> */
.L_x_5922:
        /* <DEDUP_REMOVED lines=12> */
.L_x_5925:
[----:B------:R-:W-:Y:S02]  /*15170*/  IMAD.MOV.U32 R169, RZ, RZ, R158 ;  /* 0x000000ffffa97224 */ /* 0x000fe400078e009e */
.L_x_5926:
[----:B------:R-:W-:Y:S05]  /*15180*/  BSYNC B2 ;  /* 0x0000000000027941 */ /* 0x000fea0003800000 */
.L_x_5924:
        /* <DEDUP_REMOVED lines=16> */
.L_x_5930:
[----:B------:R-:W-:Y:S05]  /*15290*/  BSYNC B3 ;  /* 0x0000000000037941 */ /* 0x000fea0003800000 */
.L_x_5929:
        /* <DEDUP_REMOVED lines=44> */
.L_x_5928:
[----:B------:R-:W-:Y:S05]  /*15560*/  BSYNC B2 ;  /* 0x0000000000027941 */ /* 0x000fea0003800000 */
.L_x_5927:
        /* <DEDUP_REMOVED lines=14> */
.L_x_5923:
[----:B------:R-:W-:Y:S05]  /*15650*/  BSYNC B1 ;  /* 0x0000000000017941 */ /* 0x000fea0003800000 */
.L_x_5921:
        /* <DEDUP_REMOVED lines=8> */
.L_x_5932:
        /* <DEDUP_REMOVED lines=12> */
.L_x_5935:
[----:B------:R-:W-:Y:S02]  /*157a0*/  IMAD.MOV.U32 R170, RZ, RZ, R158 ;  /* 0x000000ffffaa7224 */ /* 0x000fe400078e009e */
.L_x_5936:
[----:B------:R-:W-:Y:S05]  /*157b0*/  BSYNC B2 ;  /* 0x0000000000027941 */ /* 0x000fea0003800000 */
.L_x_5934:
        /* <DEDUP_REMOVED lines=16> */
.L_x_5940:
[----:B------:R-:W-:Y:S05]  /*158c0*/  BSYNC B3 ;  /* 0x0000000000037941 */ /* 0x000fea0003800000 */
.L_x_5939:
        /* <DEDUP_REMOVED lines=44> */
.L_x_5938:
[----:B------:R-:W-:Y:S05]  /*15b90*/  BSYNC B2 ;  /* 0x0000000000027941 */ /* 0x000fea0003800000 */
.L_x_5937:
        /* <DEDUP_REMOVED lines=14> */
.L_x_5933:
[----:B------:R-:W-:Y:S05]  /*15c80*/  BSYNC B1 ;  /* 0x0000000000017941 */ /* 0x000fea0003800000 */
.L_x_5931:
        /* <DEDUP_REMOVED lines=8> */
.L_x_5942:
        /* <DEDUP_REMOVED lines=12> */
.L_x_5945:
[----:B------:R-:W-:Y:S02]  /*15dd0*/  IMAD.MOV.U32 R171, RZ, RZ, R158 ;  /* 0x000000ffffab7224 */ /* 0x000fe400078e009e */
.L_x_5946:
[----:B------:R-:W-:Y:S05]  /*15de0*/  BSYNC B2 ;  /* 0x0000000000027941 */ /* 0x000fea0003800000 */
.L_x_5944:
        /* <DEDUP_REMOVED lines=16> */
.L_x_5950:
[----:B------:R-:W-:Y:S05]  /*15ef0*/  BSYNC B3 ;  /* 0x0000000000037941 */ /* 0x000fea0003800000 */
.L_x_5949:
        /* <DEDUP_REMOVED lines=44> */
.L_x_5948:
[----:B------:R-:W-:Y:S05]  /*161c0*/  BSYNC B2 ;  /* 0x0000000000027941 */ /* 0x000fea0003800000 */
.L_x_5947:
        /* <DEDUP_REMOVED lines=14> */
.L_x_5943:
[----:B------:R-:W-:Y:S05]  /*162b0*/  BSYNC B1 ;  /* 0x0000000000017941 */ /* 0x000fea0003800000 */
.L_x_5941:
        /* <DEDUP_REMOVED lines=8> */
.L_x_5952:
        /* <DEDUP_REMOVED lines=12> */
.L_x_5955:
[----:B------:R-:W-:Y:S02]  /*16400*/  MOV R172, R158 ;  /* 0x0000009e00ac7202 */ /* 0x000fe40000000f00 */
.L_x_5956:
[----:B------:R-:W-:Y:S05]  /*16410*/  BSYNC B2 ;  /* 0x0000000000027941 */ /* 0x000fea0003800000 */
.L_x_5954:
        /* <DEDUP_REMOVED lines=16> */
.L_x_5960:
[----:B------:R-:W-:Y:S05]  /*16520*/  BSYNC B3 ;  /* 0x0000000000037941 */ /* 0x000fea0003800000 */
.L_x_5959:
        /* <DEDUP_REMOVED lines=44> */
.L_x_5958:
[----:B------:R-:W-:Y:S05]  /*167f0*/  BSYNC B2 ;  /* 0x0000000000027941 */ /* 0x000fea0003800000 */
.L_x_5957:
        /* <DEDUP_REMOVED lines=14> */
.L_x_5953:
[----:B------:R-:W-:Y:S05]  /*168e0*/  BSYNC B1 ;  /* 0x0000000000017941 */ /* 0x000fea0003800000 */
.L_x_5951:
        /* <DEDUP_REMOVED lines=8> */
.L_x_5962:
        /* <DEDUP_REMOVED lines=12> */
.L_x_5965:
[----:B------:R-:W-:Y:S02]  /*16a30*/  IMAD.MOV.U32 R173, RZ, RZ, R158 ;  /* 0x000000ffffad7224 */ /* 0x000fe400078e009e */
.L_x_5966:
[----:B------:R-:W-:Y:S05]  /*16a40*/  BSYNC B2 ;  /* 0x0000000000027941 */ /* 0x000fea0003800000 */
.L_x_5964:
        /* <DEDUP_REMOVED lines=16> */
.L_x_5970:
[----:B------:R-:W-:Y:S05]  /*16b50*/  BSYNC B3 ;  /* 0x0000000000037941 */ /* 0x000fea0003800000 */
.L_x_5969:
        /* <DEDUP_REMOVED lines=44> */
.L_x_5968:
[----:B------:R-:W-:Y:S05]  /*16e20*/  BSYNC B2 ;  /* 0x0000000000027941 */ /* 0x000fea0003800000 */
.L_x_5967:
        /* <DEDUP_REMOVED lines=14> */
.L_x_5963:
[----:B------:R-:W-:Y:S05]  /*16f10*/  BSYNC B1 ;  /* 0x0000000000017941 */ /* 0x000fea0003800000 */
.L_x_5961:
        /* <DEDUP_REMOVED lines=8> */
.L_x_5972:
        /* <DEDUP_REMOVED lines=12> */
.L_x_5975:
[----:B------:R-:W-:Y:S02]  /*17060*/  IMAD.MOV.U32 R174, RZ, RZ, R158 ;  /* 0x000000ffffae7224 */ /* 0x000fe400078e009e */
.L_x_5976:
[----:B------:R-:W-:Y:S05]  /*17070*/  BSYNC B2 ;  /* 0x0000000000027941 */ /* 0x000fea0003800000 */
.L_x_5974:
        /* <DEDUP_REMOVED lines=16> */
.L_x_5980:
[----:B------:R-:W-:Y:S05]  /*17180*/  BSYNC B3 ;  /* 0x0000000000037941 */ /* 0x000fea0003800000 */
.L_x_5979:
        /* <DEDUP_REMOVED lines=44> */
.L_x_5978:
[----:B------:R-:W-:Y:S05]  /*17450*/  BSYNC B2 ;  /* 0x0000000000027941 */ /* 0x000fea0003800000 */
.L_x_5977:
        /* <DEDUP_REMOVED lines=14> */
.L_x_5973:
[----:B------:R-:W-:Y:S05]  /*17540*/  BSYNC B1 ;  /* 0x0000000000017941 */ /* 0x000fea0003800000 */
.L_x_5971:
        /* <DEDUP_REMOVED lines=32> */
.L_x_5982:
[----:B------:R-:W-:Y:S05]  /*17750*/  BSYNC B1 ;  /* 0x0000000000017941 */ /* 0x000fea0003800000 */
.L_x_5981:
[----:B-----5:R1:W5:Y:S04]  /*17760*/  @P1 LDG.E.128 R108, [R126.64] ;  /* 0x000000067e6c1981 */ /* 0x020368000c1e1d00 */
[----:B------:R1:W5:Y:S01]  /*17770*/  @P0 LDG.E.128 R104, [R120.64] ;  /* 0x0000000678680981 */ /* 0x000362000c1e1d00 */
[----:B------:R-:W-:Y:S01]  /*17780*/  BSSY B1, `(.L_x_5983) ;  /* 0x0000062000017945 */ /* 0x000fe20003800000 */
[----:B------:R-:W-:Y:S05]  /*17790*/  @P2 BRA `(.L_x_5984) ;  /* 0x0000006000002947 */ /* 0x000fea0003800000 */
[----:B0-----:R-:W-:Y:S02]  /*177a0*/  IMAD.MOV.U32 R225, RZ, RZ, RZ ;  /* 0x000000ffffe17224 */ /* 0x001fe400078e00ff */
[----:B------:R-:W-:Y:S01]  /*177b0*/  IMAD.MOV.U32 R112, RZ, RZ, R226 ;  /* 0x000000ffff707224 */ /* 0x000fe200078e00e2 */
[----:B------:R-:W-:Y:S05]  /*177c0*/  @!P0 BRA `(.L_x_5985) ;  /* 0x000005d000008947 */ /* 0x000fea0003800000 */
[----:B------:R-:W-:Y:S02]  /*177d0*/  MOV R112, R226 ;  /* 0x000000e200707202 */ /* 0x000fe40000000f00 */
[----:B-----5:R-:W-:Y:S01]  /*177e0*/  PRMT R225, RZ, 0x5410, R104 ;  /* 0x00005410ffe17816 */ /* 0x020fe20000000068 */
[----:B------:R-:W-:Y:S05]  /*177f0*/  BRA `(.L_x_5985) ;  /* 0x000005a000007947 */ /* 0x000fea0003800000 */
.L_x_5984:
        /* <DEDUP_REMOVED lines=12> */
.L_x_5987:
[----:B------:R-:W-:Y:S02]  /*178c0*/  IMAD.MOV.U32 R167, RZ, RZ, R158 ;  /* 0x000000ffffa77224 */ /* 0x000fe400078e009e */
.L_x_5988:
[----:B------:R-:W-:Y:S05]  /*178d0*/  BSYNC B2 ;  /* 0x0000000000027941 */ /* 0x000fea0003800000 */
.L_x_5986:
        /* <DEDUP_REMOVED lines=16> */
.L_x_5992:
[----:B------:R-:W-:Y:S05]  /*179e0*/  BSYNC B3 ;  /* 0x0000000000037941 */ /* 0x000fea0003800000 */
.L_x_5991:
        /* <DEDUP_REMOVED lines=44> */
.L_x_5990:
[----:B------:R-:W-:Y:S05]  /*17cb0*/  BSYNC B2 ;  /* 0x0000000000027941 */ /* 0x000fea0003800000 */
.L_x_5989:
        /* <DEDUP_REMOVED lines=14> */
.L_x_5985:
[----:B------:R-:W-:Y:S05]  /*17da0*/  BSYNC B1 ;  /* 0x0000000000017941 */ /* 0x000fea0003800000 */
.L_x_5983:
        /* <DEDUP_REMOVED lines=8> */
.L_x_5994:
        /* <DEDUP_REMOVED lines=12> */
.L_x_5997:
[----:B------:R-:W-:Y:S02]  /*17ef0*/  IMAD.MOV.U32 R168, RZ, RZ, R158 ;  /* 0x000000ffffa87224 */ /* 0x000fe400078e009e */
.L_x_5998:
[----:B------:R-:W-:Y:S05]  /*17f00*/  BSYNC B2 ;  /* 0x0000000000027941 */ /* 0x000fea0003800000 */
.L_x_5996:
        /* <DEDUP_REMOVED lines=16> */
.L_x_6002:
[----:B------:R-:W-:Y:S05]  /*18010*/  BSYNC B3 ;  /* 0x0000000000037941 */ /* 0x000fea0003800000 */
.L_x_6001:
        /* <DEDUP_REMOVED lines=44> */
.L_x_6000:
[----:B------:R-:W-:Y:S05]  /*182e0*/  BSYNC B2 ;  /* 0x0000000000027941 */ /* 0x000fea0003800000 */
.L_x_5999:
        /* <DEDUP_REMOVED lines=14> */
.L_x_5995:
[----:B------:R-:W-:Y:S05]  /*183d0*/  BSYNC B1 ;  /* 0x0000000000017941 */ /* 0x000fea0003800000 */
.L_x_5993:
        /* <DEDUP_REMOVED lines=8> */
.L_x_6004:
        /* <DEDUP_REMOVED lines=12> */
.L_x_6007:
[----:B------:R-:W-:Y:S02]  /*18520*/  IMAD.MOV.U32 R169, RZ, RZ, R158 ;  /* 0x000000ffffa97224 */ /* 0x000fe400078e009e */
.L_x_6008:
[----:B------:R-:W-:Y:S05]  /*18530*/  BSYNC B2 ;  /* 0x0000000000027941 */ /* 0x000fea0003800000 */
.L_x_6006:
        /* <DEDUP_REMOVED lines=16> */
.L_x_6012:
[----:B------:R-:W-:Y:S05]  /*18640*/  BSYNC B3 ;  /* 0x0000000000037941 */ /* 0x000fea0003800000 */
.L_x_6011:
        /* <DEDUP_REMOVED lines=44> */
.L_x_6010:
[----:B------:R-:W-:Y:S05]  /*18910*/  BSYNC B2 ;  /* 0x0000000000027941 */ /* 0x000fea0003800000 */
.L_x_6009:
        /* <DEDUP_REMOVED lines=14> */
.L_x_6005:
[----:B------:R-:W-:Y:S05]  /*18a00*/  BSYNC B1 ;  /* 0x0000000000017941 */ /* 0x000fea0003800000 */
.L_x_6003:
        /* <DEDUP_REMOVED lines=8> */
.L_x_6014:
        /* <DEDUP_REMOVED lines=12> */
.L_x_6017:
[----:B------:R-:W-:Y:S02]  /*18b50*/  IMAD.MOV.U32 R170, RZ, RZ, R158 ;  /* 0x000000ffffaa7224 */ /* 0x000fe400078e009e */
.L_x_6018:
[----:B------:R-:W-:Y:S05]  /*18b60*/  BSYNC B2 ;  /* 0x0000000000027941 */ /* 0x000fea0003800000 */
.L_x_6016:
        /* <DEDUP_REMOVED lines=16> */
.L_x_6022:
[----:B------:R-:W-:Y:S05]  /*18c70*/  BSYNC B3 ;  /* 0x0000000000037941 */ /* 0x000fea0003800000 */
.L_x_6021:
        /* <DEDUP_REMOVED lines=44> */
.L_x_6020:
[----:B------:R-:W-:Y:S05]  /*18f40*/  BSYNC B2 ;  /* 0x0000000000027941 */ /* 0x000fea0003800000 */
.L_x_6019:
        /* <DEDUP_REMOVED lines=14> */
.L_x_6015:
[----:B------:R-:W-:Y:S05]  /*19030*/  BSYNC B1 ;  /* 0x0000000000017941 */ /* 0x000fea0003800000 */
.L_x_6013:
        /* <DEDUP_REMOVED lines=8> */
.L_x_6024:
        /* <DEDUP_REMOVED lines=12> */
.L_x_6027:
[----:B------:R-:W-:Y:S02]  /*19180*/  IMAD.MOV.U32 R171, RZ, RZ, R158 ;  /* 0x000000ffffab7224 */ /* 0x000fe400078e009e */
.L_x_6028:
[----:B------:R-:W-:Y:S05]  /*19190*/  BSYNC B2 ;  /* 0x0000000000027941 */ /* 0x000fea0003800000 */
.L_x_6026:
        /* <DEDUP_REMOVED lines=16> */
.L_x_6032:
[----:B------:R-:W-:Y:S05]  /*192a0*/  BSYNC B3 ;  /* 0x0000000000037941 */ /* 0x000fea0003800000 */
.L_x_6031:
        /* <DEDUP_REMOVED lines=44> */
.L_x_6030:
[----:B------:R-:W-:Y:S05]  /*19570*/  BSYNC B2 ;  /* 0x0000000000027941 */ /* 0x000fea0003800000 */
.L_x_6029:
        /* <DEDUP_REMOVED lines=14> */
.L_x_6025:
[----:B------:R-:W-:Y:S05]  /*19660*/  BSYNC B1 ;  /* 0x0000000000017941 */ /* 0x000fea0003800000 */
.L_x_6023:
        /* <DEDUP_REMOVED lines=8> */
.L_x_6034:
        /* <DEDUP_REMOVED lines=12> */
.L_x_6037:
[----:B------:R-:W-:Y:S02]  /*197b0*/  IMAD.MOV.U32 R172, RZ, RZ, R158 ;  /* 0x000000ffffac7224 */ /* 0x000fe400078e009e */
.L_x_6038:
[----:B------:R-:W-:Y:S05]  /*197c0*/  BSYNC B2 ;  /* 0x0000000000027941 */ /* 0x000fea0003800000 */
.L_x_6036:
        /* <DEDUP_REMOVED lines=16> */
.L_x_6042:
[----:B------:R-:W-:Y:S05]  /*198d0*/  BSYNC B3 ;  /* 0x0000000000037941 */ /* 0x000fea0003800000 */
.L_x_6041:
        /* <DEDUP_REMOVED lines=44> */
.L_x_6040:
[----:B------:R-:W-:Y:S05]  /*19ba0*/  BSYNC B2 ;  /* 0x0000000000027941 */ /* 0x000fea0003800000 */
.L_x_6039:
        /* <DEDUP_REMOVED lines=14> */
.L_x_6035:
[----:B------:R-:W-:Y:S05]  /*19c90*/  BSYNC B1 ;  /* 0x0000000000017941 */ /* 0x000fea0003800000 */
.L_x_6033:
        /* <DEDUP_REMOVED lines=8> */
.L_x_6044:
        /* <DEDUP_REMOVED lines=12> */
.L_x_6047:
[----:B------:R-:W-:Y:S02]  /*19de0*/  IMAD.MOV.U32 R173, RZ, RZ, R158 ;  /* 0x000000ffffad7224 */ /* 0x000fe400078e009e */
.L_x_6048:
[----:B------:R-:W-:Y:S05]  /*19df0*/  BSYNC B2 ;  /* 0x0000000000027941 */ /* 0x000fea0003800000 */
.L_x_6046:
        /* <DEDUP_REMOVED lines=16> */
.L_x_6052:
[----:B------:R-:W-:Y:S05]  /*19f00*/  BSYNC B3 ;  /* 0x0000000000037941 */ /* 0x000fea0003800000 */
.L_x_6051:
        /* <DEDUP_REMOVED lines=44> */
.L_x_6050:
[----:B------:R-:W-:Y:S05]  /*1a1d0*/  BSYNC B2 ;  /* 0x0000000000027941 */ /* 0x000fea0003800000 */
.L_x_6049:
        /* <DEDUP_REMOVED lines=14> */
.L_x_6045:
[----:B------:R-:W-:Y:S05]  /*1a2c0*/  BSYNC B1 ;  /* 0x0000000000017941 */ /* 0x000fea0003800000 */
.L_x_6043:
[----:B------:R-:W-:Y:S01]  /*1a2d0*/  BSSY B1, `(.L_x_6053) ;  /* 0x0000062000017945 */ /* 0x000fe20003800000 */
[----:B------:R-:W-:Y:S05]  /*1a2e0*/  @P2 BRA `(.L_x_6054) ;  /* 0x0000006000002947 */ /* 0x000fea0003800000 */
[----:B-1----:R-:W-:Y:S01]  /*1a2f0*/  IMAD.MOV.U32 R127, RZ, RZ, RZ ;  /* 0x000000ffff7f7224 */ /* 0x002fe200078e00ff */
[----:B------:R-:W-:Y:S01]  /*1a300*/  MOV R189, R112 ;  /* 0x0000007000bd7202 */ /* 0x000fe20000000f00 */
[----:B------:R-:W-:Y:S05]  /*1a310*/  @!P0 BRA `(.L_x_6055) ;  /* 0x000005d000008947 */ /* 0x000fea0003800000 */
[----:B------:R-:W-:Y:S01]  /*1a320*/  IMAD.MOV.U32 R189, RZ, RZ, R112 ;  /* 0x000000ffffbd7224 */ /* 0x000fe200078e0070 */
[----:B-----5:R-:W-:Y:S01]  /*1a330*/  PRMT R127, RZ, 0x7610, R107 ;  /* 0x00007610ff7f7816 */ /* 0x020fe2000000006b */
[----:B------:R-:W-:Y:S05]  /*1a340*/  BRA `(.L_x_6055) ;  /* 0x000005a000007947 */ /* 0x000fea0003800000 */
.L_x_6054:
        /* <DEDUP_REMOVED lines=12> */
.L_x_6057:
[----:B------:R-:W-:Y:S02]  /*1a410*/  IMAD.MOV.U32 R174, RZ, RZ, R158 ;  /* 0x000000ffffae7224 */ /* 0x000fe400078e009e */
.L_x_6058:
[----:B------:R-:W-:Y:S05]  /*1a420*/  BSYNC B2 ;  /* 0x0000000000027941 */ /* 0x000fea0003800000 */
.L_x_6056:
        /* <DEDUP_REMOVED lines=16> */
.L_x_6062:
[----:B------:R-:W-:Y:S05]  /*1a530*/  BSYNC B3 ;  /* 0x0000000000037941 */ /* 0x000fea0003800000 */
.L_x_6061:
        /* <DEDUP_REMOVED lines=44> */
.L_x_6060:
[----:B------:R-:W-:Y:S05]  /*1a800*/  BSYNC B2 ;  /* 0x0000000000027941 */ /* 0x000fea0003800000 */
.L_x_6059:
[----:B------:R-:W0:Y:S01]  /*1a810*/  I2F.U32 R112, R174 ;  /* 0x000000ae00707306 */ /* 0x000e220000201000 */
[----:B------:R-:W-:Y:S01]  /*1a820*/  HFMA2.MMA R113, -RZ, RZ, 0.1171875, 0 ;  /* 0x2f800000ff717435 */ /* 0x000fe200000001ff */
[----:B-----5:R-:W-:-:S05]  /*1a830*/  PRMT R114, RZ, 0x7610, R111 ;  /* 0x00007610ff727816 */ /* 0x020fca000000006f */
[----:B------:R-:W-:-:S04]  /*1a840*/  FMUL.FTZ R114, R114, c[0x0][0x1ec] ;  /* 0x00007b0072727a20 */ /* 0x000fc80000410000 */
[----:B------:R-:W-:Y:S02]  /*1a850*/  FMUL.FTZ R114, R114, c[0x0][0x1e8] ;  /* 0x00007a0072727a20 */ /* 0x000fe40000410000 */
[----:B0-----:R-:W-:-:S05]  /*1a860*/  FFMA.FTZ R112, R112, R113, 1.1641532182693481445e-10 ;  /* 0x2f00000070707423 */ /* 0x001fca0000010071 */
[----:B------:R-:W-:-:S04]  /*1a870*/  FSETP.GTU.FTZ.AND P2, PT, R112, c[0x0][0x1e4], PT ;  /* 0x0000790070007a0b */ /* 0x000fc80003f5c000 */
[----:B-1----:R-:W-:Y:S02]  /*1a880*/  FSEL R127, R114, RZ, !P2 ;  /* 0x000000ff727f7208 */ /* 0x002fe40005000000 */
[----:B------:R-:W-:Y:S02]  /*1a890*/  PRMT R114, RZ, 0x7610, R75 ;  /* 0x00007610ff727816 */ /* 0x000fe4000000004b */
[----:B------:R-:W-:-:S03]  /*1a8a0*/  SEL R112, RZ, 0x1, P2 ;  /* 0x00000001ff707807 */ /* 0x000fc60001000000 */
[----:B------:R-:W-:Y:S01]  /*1a8b0*/  FMUL.FTZ R127, R127, R114 ;  /* 0x000000727f7f7220 */ /* 0x000fe20000410000 */
[----:B------:R-:W-:Y:S02]  /*1a8c0*/  @P0 PRMT R114, RZ, 0x7610, R107 ;  /* 0x00007610ff720816 */ /* 0x000fe4000000006b */
[----:B------:R-:W-:-:S03]  /*1a8d0*/  PRMT R174, R112, 0x7610, R174 ;  /* 0x0000761070ae7816 */ /* 0x000fc600000000ae */
[----:B------:R-:W-:Y:S02]  /*1a8e0*/  @P0 FADD.FTZ R127, R114, R127 ;  /* 0x0000007f727f0221 */ /* 0x000fe40000010000 */
.L_x_6055:
[----:B------:R-:W-:Y:S05]  /*1a8f0*/  BSYNC B1 ;  /* 0x0000000000017941 */ /* 0x000fea0003800000 */
.L_x_6053:
[----:B------:R-:W-:Y:S01]  /*1a900*/  FADD.FTZ R113, RZ, R125 ;  /* 0x0000007dff717221 */ /* 0x000fe20000010000 */
[----:B------:R-:W-:Y:S01]  /*1a910*/  F2FP.BF16.PACK_AB R115, R127, R224 ;  /* 0x000000e07f73723e */ /* 0x000fe200000010ff */
[----:B------:R-:W-:Y:S01]  /*1a920*/  IMAD.WIDE.U32 R120, R231, R198, c[0x0][0x188] ;  /* 0x00006200e7787625 */ /* 0x000fe200078e00c6 */
[----:B------:R-:W-:Y:S01]  /*1a930*/  F2FP.BF16.PACK_AB R114, R230, R229 ;  /* 0x000000e5e672723e */ /* 0x000fe200000010ff */
[----:B------:R-:W-:Y:S01]  /*1a940*/  BSSY B1, `(.L_x_6063) ;  /* 0x0000058000017945 */ /* 0x000fe20003800000 */
        /* <DEDUP_REMOVED lines=68> */
[----:B------:R-:W-:Y:S02]  /*1ad90*/  LOP3.LUT R112, R174, 0xffff, RZ, 0xc0, !PT ;  /* 0x0000ffffae707812 */ /* 0x000fe400078ec0ff */
        /* <DEDUP_REMOVED lines=18> */
.L_x_6064:
[----:B------:R-:W-:Y:S05]  /*1aec0*/  BSYNC B1 ;  /* 0x0000000000017941 */ /* 0x000fea0003800000 */
.L_x_6063:
[----:B0-----:R-:W-:Y:S01]  /*1aed0*/  FADD.FTZ R121, R126, R127 ;  /* 0x0000007f7e797221 */ /* 0x001fe20000010000 */
[----:B------:R-:W-:Y:S05]  /*1aee0*/  BRA.DIV ~URZ, `(.L_x_6065) ;  /* 0x00001ed27f007947 */ /* 0x000fea000b800000 */
[----:B------:R0:W1:Y:S02]  /*1aef0*/  SHFL.BFLY PT, R112, R121, 0x1, 0x1f ;  /* 0x0c201f0079707f89 */ /* 0x00006400000e0000 */
.L_x_6071:
        /* <DEDUP_REMOVED lines=148> */
.L_x_6072:
[----:B------:R-:W-:Y:S01]  /*1b840*/  ULDC.U8 UR8, c[0x0][0x1f0] ;  /* 0x00007c0000087ab9 */ /* 0x000fe20000000000 */
        /* <DEDUP_REMOVED lines=12> */
[----:B------:R-:W0:Y:S01]  /*1b910*/  MUFU.RSQ R121, R121 ;  /* 0x0000007900797308 */ /* 0x000e220000001400 */
[----:B------:R-:W-:Y:S01]  /*1b920*/  ISETP.GE.AND P1, PT, R129, 0x1, PT ;  /* 0x000000018100780c */ /* 0x000fe20003f26270 */
[----:B------:R1:W-:Y:S04]  /*1b930*/  @!P2 STG.E [R114.64], R215 ;  /* 0x000000d77200a986 */ /* 0x0003e8000c101906 */
[----:B0-----:R1:W-:Y:S08]  /*1b940*/  @!P2 STG.E [R112.64], R121 ;  /* 0x000000797000a986 */ /* 0x0013f0000c101906 */
[----:B------:R-:W-:Y:S05]  /*1b950*/  @!P1 BRA `(.L_x_6068) ;  /* 0x000013e000009947 */ /* 0x000fea0003800000 */
[----:B-1----:R-:W-:Y:S02]  /*1b960*/  FSEL R112, R215, RZ, !P0 ;  /* 0x000000ffd7707208 */ /* 0x002fe40004000000 */
[----:B------:R-:W-:-:S02]  /*1b970*/  IADD3 R129, R129, -0x1, RZ ;  /* 0xffffffff81817810 */ /* 0x000fc40007ffe0ff */
[----:B------:R-:W-:Y:S01]  /*1b980*/  PRMT R215, RZ, 0x7610, R64 ;  /* 0x00007610ffd77816 */ /* 0x000fe20000000040 */
        /* <DEDUP_REMOVED lines=105> */
[C---:B------:R-:W-:Y:S01]  /*1c020*/  FMUL.FTZ R195, R121.reuse, R204 ;  /* 0x000000cc79c37220 */ /* 0x040fe20000410000 */
[----:B------:R-:W-:Y:S01]  /*1c030*/  PRMT R204, RZ, 0x7610, R53 ;  /* 0x00007610ffcc7816 */ /* 0x000fe20000000035 */
[C---:B------:R-:W-:Y:S01]  /*1c040*/  FMUL.FTZ R197, R121.reuse, R202 ;  /* 0x000000ca79c57220 */ /* 0x040fe20000410000 */
[----:B------:R-:W-:Y:S01]  /*1c050*/  PRMT R202, RZ, 0x7610, R54 ;  /* 0x00007610ffca7816 */ /* 0x000fe20000000036 */
        /* <DEDUP_REMOVED lines=27> */
[----:B------:R-:W-:Y:S01]  /*1c210*/  IMAD R188, R129, c[0x0][0x168], RZ ;  /* 0x00005a0081bc7a24 */ /* 0x000fe200078e02ff */
        /* <DEDUP_REMOVED lines=48> */
[----:B------:R-:W-:Y:S01]  /*1c520*/  HFMA2.MMA R188, -RZ, RZ, 0, 9.5367431640625e-07 ;  /* 0x00000010ffbc7435 */ /* 0x000fe200000001ff */
        /* <DEDUP_REMOVED lines=16> */
[----:B------:R-:W-:Y:S01]  /*1c630*/  IMAD.WIDE.U32 R228, R231, R188, c[0x0][0x208] ;  /* 0x00008200e7e47625 */ /* 0x000fe200078e00bc */
[----:B------:R-:W-:-:S02]  /*1c640*/  F2FP.BF16.PACK_AB R124, R215, R200 ;  /* 0x000000c8d77c723e */ /* 0x000fc400000010ff */
        /* <DEDUP_REMOVED lines=11> */
[----:B------:R-:W-:Y:S01]  /*1c700*/  IMAD.WIDE.U32 R214, R215, R188, c[0x0][0x208] ;  /* 0x00008200d7d67625 */ /* 0x000fe200078e00bc */
[----:B------:R-:W-:-:S02]  /*1c710*/  F2FP.BF16.PACK_AB R121, R112, R115 ;  /* 0x000000737079723e */ /* 0x000fc400000010ff */
[----:B------:R-:W-:Y:S01]  /*1c720*/  IADD3 R213, R231, 0x40, RZ ;  /* 0x00000040e7d57810 */ /* 0x000fe20007ffe0ff */
[----:B------:R-:W-:Y:S01]  /*1c730*/  FFMA.FTZ R242, R242, R122, R23 ;  /* 0x0000007af2f27223 */ /* 0x000fe20000010017 */
[----:B------:R-:W-:Y:S01]  /*1c740*/  PRMT R122, RZ, 0x5410, R61 ;  /* 0x00005410ff7a7816 */ /* 0x000fe2000000003d */
[----:B------:R-:W-:Y:S01]  /*1c750*/  FFMA.FTZ R220, R220, R114, R145 ;  /* 0x00000072dcdc7223 */ /* 0x000fe20000010091 */
[----:B------:R-:W-:Y:S01]  /*1c760*/  PRMT R114, RZ, 0x5410, R44 ;  /* 0x00005410ff727816 */ /* 0x000fe2000000002c */
[----:B------:R-:W-:Y:S01]  /*1c770*/  IMAD.WIDE.U32 R212, R213, R188, c[0x0][0x208] ;  /* 0x00008200d5d47625 */ /* 0x000fe200078e00bc */
[----:B------:R-:W-:Y:S02]  /*1c780*/  PRMT R112, RZ, 0x7610, R40 ;  /* 0x00007610ff707816 */ /* 0x000fe40000000028 */
        /* <DEDUP_REMOVED lines=36> */
[----:B------:R-:W-:Y:S01]  /*1c9d0*/  IADD3 R181, R231, 0xa0, RZ ;  /* 0x000000a0e7b57810 */ /* 0x000fe20007ffe0ff */
[----:B------:R-:W-:Y:S01]  /*1c9e0*/  FFMA.FTZ R192, R192, R122, R31 ;  /* 0x0000007ac0c07223 */ /* 0x000fe2000001001f */
[----:B------:R-:W-:Y:S01]  /*1c9f0*/  PRMT R122, RZ, 0x5410, R57 ;  /* 0x00005410ff7a7816 */ /* 0x000fe20000000039 */
[----:B------:R-:W-:Y:S01]  /*1ca00*/  FFMA.FTZ R225, R225, R114, R154 ;  /* 0x00000072e1e17223 */ /* 0x000fe2000001009a */
[----:B------:R-:W-:-:S02]  /*1ca10*/  IADD3 R179, R231, 0xc0, RZ ;  /* 0x000000c0e7b37810 */ /* 0x000fc40007ffe0ff */
[----:B------:R-:W-:Y:S01]  /*1ca20*/  IADD3 R177, R231, 0xe0, RZ ;  /* 0x000000e0e7b17810 */ /* 0x000fe20007ffe0ff */
[----:B------:R-:W-:Y:S01]  /*1ca30*/  FFMA.FTZ R185, R185, R122, R28 ;  /* 0x0000007ab9b97223 */ /* 0x000fe2000001001c */
[----:B------:R-:W-:Y:S02]  /*1ca40*/  PRMT R122, RZ, 0x7610, R57 ;  /* 0x00007610ff7a7816 */ /* 0x000fe40000000039 */
[----:B------:R-:W-:Y:S02]  /*1ca50*/  F2FP.BF16.PACK_AB R115, R190, R191 ;  /* 0x000000bfbe73723e */ /* 0x000fe400000010ff */
[----:B------:R-:W-:Y:S01]  /*1ca60*/  F2FP.BF16.PACK_AB R114, R192, R187 ;  /* 0x000000bbc072723e */ /* 0x000fe200000010ff */
[----:B------:R-:W-:Y:S01]  /*1ca70*/  FFMA.FTZ R194, R194, R122, R29 ;  /* 0x0000007ac2c27223 */ /* 0x000fe2000001001d */
[----:B------:R-:W-:Y:S02]  /*1ca80*/  PRMT R122, RZ, 0x5410, R56 ;  /* 0x00005410ff7a7816 */ /* 0x000fe40000000038 */
[----:B------:R-:W-:-:S02]  /*1ca90*/  F2FP.BF16.PACK_AB R116, R206, R193 ;  /* 0x000000c1ce74723e */ /* 0x000fc400000010ff */
[----:B------:R-:W-:Y:S01]  /*1caa0*/  F2FP.BF16.PACK_AB R113, R194, R185 ;  /* 0x000000b9c271723e */ /* 0x000fe200000010ff */
[----:B------:R-:W-:Y:S01]  /*1cab0*/  FFMA.FTZ R183, R183, R122, R26 ;  /* 0x0000007ab7b77223 */ /* 0x000fe2000001001a */
[----:B------:R-:W-:Y:S02]  /*1cac0*/  PRMT R122, RZ, 0x7610, R56 ;  /* 0x00007610ff7a7816 */ /* 0x000fe40000000038 */
[----:B------:R-:W-:-:S03]  /*1cad0*/  IADD3 R185, R231, 0x60, RZ ;  /* 0x00000060e7b97810 */ /* 0x000fc60007ffe0ff */
[----:B------:R-:W-:Y:S01]  /*1cae0*/  FFMA.FTZ R196, R196, R122, R27 ;  /* 0x0000007ac4c47223 */ /* 0x000fe2000001001b */
[----:B------:R-:W-:-:S04]  /*1caf0*/  PRMT R122, RZ, 0x5410, R55 ;  /* 0x00005410ff7a7816 */ /* 0x000fc80000000037 */
[----:B------:R-:W-:Y:S01]  /*1cb00*/  F2FP.BF16.PACK_AB R112, R196, R183 ;  /* 0x000000b7c470723e */ /* 0x000fe200000010ff */
[----:B------:R-:W-:Y:S01]  /*1cb10*/  FFMA.FTZ R201, R201, R122, R132 ;  /* 0x0000007ac9c97223 */ /* 0x000fe20000010084 */
[----:B------:R-:W-:Y:S02]  /*1cb20*/  PRMT R122, RZ, 0x5410, R54 ;  /* 0x00005410ff7a7816 */ /* 0x000fe40000000036 */
[----:B------:R-:W-:Y:S02]  /*1cb30*/  IADD3 R183, R231, 0x80, RZ ;  /* 0x00000080e7b77810 */ /* 0x000fe40007ffe0ff */
[----:B------:R-:W-:Y:S01]  /*1cb40*/  F2FP.BF16.PACK_AB R119, R198, R201 ;  /* 0x000000c9c677723e */ /* 0x000fe200000010ff */
[----:B------:R-:W-:Y:S01]  /*1cb50*/  FFMA.FTZ R197, R197, R122, R38 ;  /* 0x0000007ac5c57223 */ /* 0x000fe20000010026 */
[----:B------:R-:W-:-:S05]  /*1cb60*/  PRMT R122, RZ, 0x5410, R53 ;  /* 0x00005410ff7a7816 */ /* 0x000fca0000000035 */
[----:B------:R-:W-:Y:S01]  /*1cb70*/  FFMA.FTZ R195, R195, R122, R36 ;  /* 0x0000007ac3c37223 */ /* 0x000fe20000010024 */
[----:B------:R-:W-:Y:S02]  /*1cb80*/  F2FP.BF16.PACK_AB R122, R118, R117 ;  /* 0x00000075767a723e */ /* 0x000fe400000010ff */
[----:B------:R-:W-:Y:S02]  /*1cb90*/  F2FP.BF16.PACK_AB R118, R202, R197 ;  /* 0x000000c5ca76723e */ /* 0x000fe400000010ff */
[----:B------:R-:W-:Y:S01]  /*1cba0*/  F2FP.BF16.PACK_AB R117, R204, R195 ;  /* 0x000000c3cc75723e */ /* 0x000fe200000010ff */
[----:B------:R0:W-:Y:S04]  /*1cbb0*/  STG.E.128 [R228.64], R120 ;  /* 0x00000078e4007986 */ /* 0x0001e8000c101d06 */
[----:B------:R-:W-:Y:S04]  /*1cbc0*/  STG.E.128 [R214.64], R124 ;  /* 0x0000007cd6007986 */ /* 0x000fe8000c101d06 */
[----:B------:R1:W-:Y:S01]  /*1cbd0*/  STG.E.128 [R212.64], R128 ;  /* 0x00000080d4007986 */ /* 0x0003e2000c101d06 */
[----:B0-----:R-:W-:Y:S01]  /*1cbe0*/  F2FP.BF16.PACK_AB R123, R182, R209 ;  /* 0x000000d1b67b723e */ /* 0x001fe200000010ff */
[----:B------:R-:W-:Y:S01]  /*1cbf0*/  IMAD.WIDE.U32 R182, R183, R188, c[0x0][0x208] ;  /* 0x00008200b7b67625 */ /* 0x000fe200078e00bc */
[----:B------:R-:W-:-:S02]  /*1cc00*/  F2FP.BF16.PACK_AB R122, R180, R205 ;  /* 0x000000cdb47a723e */ /* 0x000fc400000010ff */
[----:B------:R-:W-:Y:S01]  /*1cc10*/  F2FP.BF16.PACK_AB R121, R178, R203 ;  /* 0x000000cbb279723e */ /* 0x000fe200000010ff */
[----:B------:R-:W-:Y:S01]  /*1cc20*/  IMAD.WIDE.U32 R180, R181, R188, c[0x0][0x208] ;  /* 0x00008200b5b47625 */ /* 0x000fe200078e00bc */
[----:B------:R-:W-:Y:S02]  /*1cc30*/  F2FP.BF16.PACK_AB R120, R176, R199 ;  /* 0x000000c7b078723e */ /* 0x000fe400000010ff */
[----:B-1----:R-:W-:Y:S01]  /*1cc40*/  F2FP.BF16.PACK_AB R129, R207, R184 ;  /* 0x000000b8cf81723e */ /* 0x002fe200000010ff */
[-C--:B------:R-:W-:Y:S01]  /*1cc50*/  IMAD.WIDE.U32 R184, R185, R188.reuse, c[0x0][0x208] ;  /* 0x00008200b9b87625 */ /* 0x080fe200078e00bc */
[----:B------:R-:W-:Y:S02]  /*1cc60*/  F2FP.BF16.PACK_AB R127, R216, R217 ;  /* 0x000000d9d87f723e */ /* 0x000fe400000010ff */
        /* <DEDUP_REMOVED lines=8> */
[----:B------:R-:W-:-:S02]  /*1ccf0*/  F2FP.BF16.PACK_AB R130, R211, R186 ;  /* 0x000000bad382723e */ /* 0x000fc400000010ff */
[----:B------:R-:W-:Y:S01]  /*1cd00*/  F2FP.BF16.PACK_AB R128, R226, R225 ;  /* 0x000000e1e280723e */ /* 0x000fe200000010ff */
[----:B------:R0:W-:Y:S04]  /*1cd10*/  STG.E.128 [R180.64], R120 ;  /* 0x00000078b4007986 */ /* 0x0001e8000c101d06 */
[----:B------:R0:W-:Y:S04]  /*1cd20*/  STG.E.128 [R178.64], R124 ;  /* 0x0000007cb2007986 */ /* 0x0001e8000c101d06 */
[----:B------:R0:W-:Y:S02]  /*1cd30*/  STG.E.128 [R176.64], R128 ;  /* 0x00000080b0007986 */ /* 0x0001e4000c101d06 */
.L_x_6068:
[----:B------:R-:W-:Y:S05]  /*1cd40*/  BSYNC B1 ;  /* 0x0000000000017941 */ /* 0x000fea0003800000 */
.L_x_6067:
[----:B01----:R-:W-:-:S04]  /*1cd50*/  IMAD.MOV.U32 R112, RZ, RZ, c[0x0][0x160] ;  /* 0x00005800ff707624 */ /* 0x003fc800078e00ff */
[----:B------:R-:W-:-:S05]  /*1cd60*/  IMAD R153, R112, 0x4, R153 ;  /* 0x0000000470997824 */ /* 0x000fca00078e0299 */
[----:B------:R-:W-:-:S13]  /*1cd70*/  ISETP.GE.AND P0, PT, R153, c[0x0][0x164], PT ;  /* 0x0000590099007a0c */ /* 0x000fda0003f06270 */
[----:B-----5:R-:W-:Y:S01]  /*1cd80*/  @P0 CALL.REL.NOINC `(.L_x_6069) ;  /* 0x0000001000000944 */ /* 0x020fe20003c00000 */
[----:B------:R-:W-:Y:S05]  /*1cd90*/  BRA `(.L_x_6070) ;  /* 0xfffe3f5000007947 */ /* 0x000fea000383ffff */
.L_x_6069:
[----:B------:R-:W-:Y:S05]  /*1cda0*/  BSYNC B0 ;  /* 0x0000000000007941 */ /* 0x000fea0003800000 */
.L_x_5408:
[----:B------:R-:W-:Y:S05]  /*1cdb0*/  EXIT ;  /* 0x000000000000794d */ /* 0x000fea0003800000 */
.L_x_6065:
[----:B------:R-:W-:Y:S01]  /*1cdc0*/  IMAD.MOV.U32 R120, RZ, RZ, 0x1 ;  /* 0x00000001ff787424 */ /* 0x000fe200078e00ff */
[----:B------:R-:W-:Y:S01]  /*1cdd0*/  MOV R114, 0x1f ;  /* 0x0000001f00727802 */ /* 0x000fe20000000f00 */
[----:B------:R-:W-:Y:S01]  /*1cde0*/  IMAD.MOV.U32 R115, RZ, RZ, -0x1 ;  /* 0xffffffffff737424 */ /* 0x000fe200078e00ff */
[----:B------:R-:W-:Y:S02]  /*1cdf0*/  MOV R112, 0x1ce10 ;  /* 0x0001ce1000707802 */ /* 0x000fe40000000f00 */
[----:B-----5:R-:W-:Y:S05]  /*1ce00*/  CALL.REL.NOINC `($__internal_15_$__cuda_sm70_shflsync_bfly_p) ;  /* 0x00000b9000007944 */ /* 0x020fea0003c00000 */
[----:B-1----:R-:W-:Y:S01]  /*1ce10*/  IMAD.MOV.U32 R112, RZ, RZ, R120 ;  /* 0x000000ffff707224 */ /* 0x002fe200078e0078 */
[----:B0-----:R-:W-:Y:S05]  /*1ce20*/  BRA `(.L_x_6071) ;  /* 0xffffe0d000007947 */ /* 0x001fea000383ffff */
.L_x_6066:
[----:B------:R-:W-:Y:S01]  /*1ce30*/  HFMA2.MMA R114, -RZ, RZ, 0, 1.847743988037109375e-06 ;  /* 0x0000001fff727435 */ /* 0x000fe200000001ff */
[----:B------:R-:W-:Y:S01]  /*1ce40*/  IMAD.MOV.U32 R120, RZ, RZ, 0x2 ;  /* 0x00000002ff787424 */ /* 0x000fe200078e00ff */
[----:B------:R-:W-:Y:S01]  /*1ce50*/  MOV R112, 0x1ce80 ;  /* 0x0001ce8000707802 */ /* 0x000fe20000000f00 */
[----:B------:R-:W-:-:S03]  /*1ce60*/  IMAD.MOV.U32 R115, RZ, RZ, -0x1 ;  /* 0xffffffffff737424 */ /* 0x000fc600078e00ff */
[----:B-----5:R-:W-:Y:S05]  /*1ce70*/  CALL.REL.NOINC `($__internal_15_$__cuda_sm70_shflsync_bfly_p) ;  /* 0x00000b2000007944 */ /* 0x020fea0003c00000 */
[----:B01----:R-:W-:Y:S01]  /*1ce80*/  FADD.FTZ R121, R121, R120 ;  /* 0x0000007879797221 */ /* 0x003fe20000010000 */
[----:B------:R-:W-:Y:S01]  /*1ce90*/  MOV R115, 0xffffffff ;  /* 0xffffffff00737802 */ /* 0x000fe20000000f00 */
[----:B------:R-:W-:Y:S01]  /*1cea0*/  IMAD.MOV.U32 R120, RZ, RZ, 0x4 ;  /* 0x00000004ff787424 */ /* 0x000fe200078e00ff */
[----:B------:R-:W-:Y:S01]  /*1ceb0*/  MOV R112, 0x1cee0 ;  /* 0x0001cee000707802 */ /* 0x000fe20000000f00 */
[----:B------:R-:W-:-:S02]  /*1cec0*/  IMAD.MOV.U32 R114, RZ, RZ, 0x1f ;  /* 0x0000001fff727424 */ /* 0x000fc400078e00ff */
[----:B------:R-:W-:Y:S05]  /*1ced0*/  CALL.REL.NOINC `($__internal_15_$__cuda_sm70_shflsync_bfly_p) ;  /* 0x00000ac000007944 */ /* 0x000fea0003c00000 */
[----:B01----:R-:W-:Y:S01]  /*1cee0*/  FADD.FTZ R121, R121, R120 ;  /* 0x0000007879797221 */ /* 0x003fe20000010000 */
[----:B------:R-:W-:Y:S01]  /*1cef0*/  MOV R112, 0x1cf40 ;  /* 0x0001cf4000707802 */ /* 0x000fe20000000f00 */
[----:B------:R-:W-:-:S02]  /*1cf00*/  IMAD.MOV.U32 R120, RZ, RZ, 0x8 ;  /* 0x00000008ff787424 */ /* 0x000fc400078e00ff */
[----:B------:R-:W-:Y:S02]  /*1cf10*/  IMAD.MOV.U32 R114, RZ, RZ, 0x1f ;  /* 0x0000001fff727424 */ /* 0x000fe400078e00ff */
[----:B------:R-:W-:Y:S02]  /*1cf20*/  IMAD.MOV.U32 R115, RZ, RZ, -0x1 ;  /* 0xffffffffff737424 */ /* 0x000fe400078e00ff */
[----:B------:R-:W-:Y:S05]  /*1cf30*/  CALL.REL.NOINC `($__internal_15_$__cuda_sm70_shflsync_bfly_p) ;  /* 0x00000a6000007944 */ /* 0x000fea0003c00000 */
[----:B01----:R-:W-:Y:S01]  /*1cf40*/  FADD.FTZ R121, R121, R120 ;  /* 0x0000007879797221 */ /* 0x003fe20000010000 */
[----:B------:R-:W-:Y:S01]  /*1cf50*/  HFMA2.MMA R120, -RZ, RZ, 0, 9.5367431640625e-07 ;  /* 0x00000010ff787435 */ /* 0x000fe200000001ff */
[----:B------:R-:W-:Y:S01]  /*1cf60*/  IMAD.MOV.U32 R114, RZ, RZ, 0x1f ;  /* 0x0000001fff727424 */ /* 0x000fe200078e00ff */
[----:B------:R-:W-:Y:S01]  /*1cf70*/  MOV R112, 0x1cfa0 ;  /* 0x0001cfa000707802 */ /* 0x000fe20000000f00 */
[----:B------:R-:W-:-:S03]  /*1cf80*/  IMAD.MOV.U32 R115, RZ, RZ, -0x1 ;  /* 0xffffffffff737424 */ /* 0x000fc600078e00ff */
[----:B------:R-:W-:Y:S05]  /*1cf90*/  CALL.REL.NOINC `($__internal_15_$__cuda_sm70_shflsync_bfly_p) ;  /* 0x00000a0000007944 */ /* 0x000fea0003c00000 */
[----:B-1----:R-:W-:Y:S01]  /*1cfa0*/  FADD.FTZ R120, R121, R120 ;  /* 0x0000007879787221 */ /* 0x002fe20000010000 */
[----:B0-----:R-:W-:-:S03]  /*1cfb0*/  MOV R114, 0x1f ;  /* 0x0000001f00727802 */ /* 0x001fc60000000f00 */
        /* <DEDUP_REMOVED lines=129> */
[----:B------:R-:W-:Y:S02]  /*1d7d0*/  IMAD.MOV.U32 R115, RZ, RZ, -0x1 ;  /* 0xffffffffff737424 */ /* 0x000fe400078e00ff */
[----:B------:R-:W-:Y:S01]  /*1d7e0*/  FFMA.FTZ R121, R113, R113, R112 ;  /* 0x0000007171797223 */ /* 0x000fe20000010070 */
[----:B------:R-:W-:Y:S02]  /*1d7f0*/  MOV R112, 0x1d810 ;  /* 0x0001d81000707802 */ /* 0x000fe40000000f00 */
[----:B------:R-:W-:Y:S05]  /*1d800*/  CALL.REL.NOINC `($__internal_15_$__cuda_sm70_shflsync_bfly_p) ;  /* 0x0000019000007944 */ /* 0x000fea0003c00000 */
        /* <DEDUP_REMOVED lines=13> */
[----:B------:R-:W-:Y:S01]  /*1d8e0*/  HFMA2.MMA R120, -RZ, RZ, 0, 4.76837158203125e-07 ;  /* 0x00000008ff787435 */ /* 0x000fe200000001ff */
[----:B------:R-:W-:Y:S01]  /*1d8f0*/  IMAD.MOV.U32 R114, RZ, RZ, 0x1f ;  /* 0x0000001fff727424 */ /* 0x000fe200078e00ff */
[----:B------:R-:W-:Y:S01]  /*1d900*/  MOV R112, 0x1d930 ;  /* 0x0001d93000707802 */ /* 0x000fe20000000f00 */
[----:B------:R-:W-:-:S03]  /*1d910*/  IMAD.MOV.U32 R115, RZ, RZ, -0x1 ;  /* 0xffffffffff737424 */ /* 0x000fc600078e00ff */
[----:B------:R-:W-:Y:S05]  /*1d920*/  CALL.REL.NOINC `($__internal_15_$__cuda_sm70_shflsync_bfly_p) ;  /* 0x0000007000007944 */ /* 0x000fea0003c00000 */
[----:B01----:R-:W-:Y:S01]  /*1d930*/  FADD.FTZ R121, R121, R120 ;  /* 0x0000007879797221 */ /* 0x003fe20000010000 */
[----:B------:R-:W-:Y:S01]  /*1d940*/  MOV R114, 0x1f ;  /* 0x0000001f00727802 */ /* 0x000fe20000000f00 */
[----:B------:R-:W-:Y:S01]  /*1d950*/  IMAD.MOV.U32 R120, RZ, RZ, 0x10 ;  /* 0x00000010ff787424 */ /* 0x000fe200078e00ff */
[----:B------:R-:W-:Y:S01]  /*1d960*/  MOV R112, 0x1d990 ;  /* 0x0001d99000707802 */ /* 0x000fe20000000f00 */
[----:B------:R-:W-:-:S02]  /*1d970*/  IMAD.MOV.U32 R115, RZ, RZ, -0x1 ;  /* 0xffffffffff737424 */ /* 0x000fc400078e00ff */
[----:B------:R-:W-:Y:S05]  /*1d980*/  CALL.REL.NOINC `($__internal_15_$__cuda_sm70_shflsync_bfly_p) ;  /* 0x0000001000007944 */ /* 0x000fea0003c00000 */
[----:B01----:R-:W-:Y:S05]  /*1d990*/  BRA `(.L_x_6072) ;  /* 0xffffdea000007947 */ /* 0x003fea000383ffff */
        .weak           $__internal_15_$__cuda_sm70_shflsync_bfly_p
        .type           $__internal_15_$__cuda_sm70_shflsync_bfly_p,@function
        .size           $__internal_15_$__cuda_sm70_shflsync_bfly_p,(.L_x_57055 - $__internal_15_$__cuda_sm70_shflsync_bfly_p)
$__internal_15_$__cuda_sm70_shflsync_bfly_p:
[----:B------:R-:W-:Y:S01]  /*1d9a0*/  IMAD.MOV.U32 R113, RZ, RZ, 0x0 ;  /* 0x00000000ff717424 */ /* 0x000fe200078e00ff */
[----:B------:R-:W-:Y:S04]  /*1d9b0*/  WARPSYNC R115 ;  /* 0x0000007300007348 */ /* 0x000fe80003800000 */
[----:B------:R0:W1:Y:S01]  /*1d9c0*/  SHFL.BFLY PT, R120, R121, R120, R114 ;  /* 0x0c00007879787389 */ /* 0x00006200000e0072 */
[----:B------:R-:W-:Y:S05]  /*1d9d0*/  RET.REL.NODEC R112 `(_ZN10layer_norm13ln_fwd_kernelINS_13Kernel_traitsI13__nv_bfloat16S2_S2_S2_fjLj2048ELj1ELj4ELj1ELj16ENS_18Kernel_traits_baseILj2048ES2_S2_S2_S2_fjLj128EEEEELb1ELb1ELb1ELb1EEEvNS_9FwdParamsE) ;  /* 0xfffe262070007950 */ /* 0x000fea0003c3ffff */
.L_x_6073:
        /* <DEDUP_REMOVED lines=10> */
.L_x_57055:


//--------------------- .text._ZN10layer_norm13ln_fwd_kernelINS_13Kernel_traitsI6__halfS2_S2_S2_fjLj2048ELj1ELj4ELj1ELj16ENS_18Kernel_traits_baseILj2048ES2_S2_S2_S2_fjLj128EEEEELb0ELb0ELb0ELb0EEEvNS_9FwdParamsE --------------------------
	.section	.text._ZN10layer_norm13ln_fwd_kernelINS_13Kernel_traitsI6__halfS2_S2_S2_fjLj2048ELj1ELj4ELj1ELj16ENS_18Kernel_traits_baseILj2048ES2_S2_S2_S2_fjLj128EEEEELb0ELb0ELb0ELb0EEEvNS_9FwdParamsE,"ax",@progbits
	.sectioninfo	@"SHI_REGISTERS=223"
	.align	128
        .global         _ZN10layer_norm13ln_fwd_kernelINS_13Kernel_traitsI6__halfS2_S2_S2_fjLj2048ELj1ELj4ELj1ELj16ENS_18Kernel_traits_baseILj2048ES2_S2_S2_S2_fjLj128EEEEELb0ELb0ELb0ELb0EEEvNS_9FwdParamsE
        .type           _ZN10layer_norm13ln_fwd_kernelINS_13Kernel_traitsI6__halfS2_S2_S2_fjLj2048ELj1ELj4ELj1ELj16ENS_18Kernel_traits_baseILj2048ES2_S2_S2_S2_fjLj128EEEEELb0ELb0ELb0ELb0EEEvNS_9FwdParamsE,@function
        .size           _ZN10layer_norm13ln_fwd_kernelINS_13Kernel_traitsI6__halfS2_S2_S2_fjLj2048ELj1ELj4ELj1ELj16ENS_18Kernel_traits_baseILj2048ES2_S2_S2_S2_fjLj128EEEEELb0ELb0ELb0ELb0EEEvNS_9FwdParamsE,(.L_x_57056 - _ZN10layer_norm13ln_fwd_kernelINS_13Kernel_traitsI6__halfS2_S2_S2_fjLj2048ELj1ELj4ELj1ELj16ENS_18Kernel_traits_baseILj2048ES2_S2_S2_S2_fjLj128EEEEELb0ELb0ELb0ELb0EEEvNS_9FwdParamsE)
        .other          _ZN10layer_norm13ln_fwd_kernelINS_13Kernel_traitsI6__halfS2_S2_S2_fjLj2048ELj1ELj4ELj1ELj16ENS_18Kernel_traits_baseILj2048ES2_S2_S2_S2_fjLj128EEEEELb0ELb0ELb0ELb0EEEvNS_9FwdParamsE,@"STO_CUDA_ENTRY STV_DEFAULT"
_ZN10layer_norm13ln_fwd_kernelINS_13Kernel_traitsI6__halfS2_S2_S2_fjLj2048ELj1ELj4ELj1ELj16ENS_18Kernel_traits_baseILj2048ES2_S2_S2_S2_fjLj128EEEEELb0ELb0ELb0ELb0EEEvNS_9FwdParamsE:
.text._ZN10layer_norm13ln_fwd_kernelINS_13Kernel_traitsI6__halfS2_S2_S2_fjLj2048ELj1ELj4ELj1ELj16ENS_18Kernel_traits_baseILj2048ES2_S2_S2_S2_fjLj128EEEEELb0ELb0ELb0ELb0EEEvNS_9FwdParamsE:
        /* <DEDUP_REMOVED lines=36> */
.L_x_6075:
[----:B01----:R-:W-:Y:S05]  /*0240*/  BSYNC B0 ;  /* 0x0000000000007941 */ /* 0x003fea0003800000 */
.L_x_6074:
        /* <DEDUP_REMOVED lines=13> */
.L_x_6077:
[----:B0-----:R-:W-:Y:S05]  /*0320*/  BSYNC B0 ;  /* 0x0000000000007941 */ /* 0x001fea0003800000 */
.L_x_6076:
        /* <DEDUP_REMOVED lines=13> */
.L_x_6079:
[----:B0-----:R-:W-:Y:S05]  /*0400*/  BSYNC B0 ;  /* 0x0000000000007941 */ /* 0x001fea0003800000 */
.L_x_6078:
        /* <DEDUP_REMOVED lines=13> */
.L_x_6081:
[----:B0-----:R-:W-:Y:S05]  /*04e0*/  BSYNC B0 ;  /* 0x0000000000007941 */ /* 0x001fea0003800000 */
.L_x_6080:
        /* <DEDUP_REMOVED lines=13> */
.L_x_6083:
[----:B0-----:R-:W-:Y:S05]  /*05c0*/  BSYNC B0 ;  /* 0x0000000000007941 */ /* 0x001fea0003800000 */
.L_x_6082:
        /* <DEDUP_REMOVED lines=16> */
.L_x_6085:
[----:B0-----:R-:W-:Y:S05]  /*06d0*/  BSYNC B0 ;  /* 0x0000000000007941 */ /* 0x001fea0003800000 */
.L_x_6084:
        /* <DEDUP_REMOVED lines=19> */
.L_x_6087:
[----:B0-----:R-:W-:Y:S05]  /*0810*/  BSYNC B0 ;  /* 0x0000000000007941 */ /* 0x001fea0003800000 */
.L_x_6086:
        /* <DEDUP_REMOVED lines=15> */
.L_x_6089:
[----:B0-----:R-:W-:Y:S05]  /*0910*/  BSYNC B0 ;  /* 0x0000000000007941 */ /* 0x001fea0003800000 */
.L_x_6088:
[----:B------:R-:W-:Y:S02]  /*0920*/  ISETP.GE.AND P2, PT, R145, c[0x0][0x164], PT ;  /* 0x0000590091007a0c */ /* 0x000fe40003f46270 */
[----:B------:R-:W-:Y:S02]  /*0930*/  MOV R2, c[0x0][0x184] ;  /* 0x0000610000027a02 */ /* 0x000fe40000000f00 */
[----:B------:R-:W-:-:S04]  /*0940*/  LOP3.LUT P0, RZ, R0, c[0x0][0x1c0], RZ, 0xfc, !PT ;  /* 0x0000700000ff7a12 */ /* 0x000fc8000780fcff */
[----:B------:R-:W-:-:S05]  /*0950*/  LOP3.LUT P0, RZ, R2, c[0x0][0x1c4], RZ, 0xfc, P0 ;  /* 0x0000710002ff7a12 */ /* 0x000fca000000fcff */
[----:B------:R-:W-:Y:S08]  /*0960*/  @P2 EXIT ;  /* 0x000000000000294d */ /* 0x000ff00003800000 */
[--C-:B-----5:R-:W-:Y:S01]  /*0970*/  HADD2.F32 R37, -RZ, R14.reuse.H0_H0 ;  /* 0x2000000eff257230 */ /* 0x120fe20000004100 */
[----:B------:R-:W-:Y:S01]  /*0980*/  ULDC.U8 UR6, c[0x0][0x1f0] ;  /* 0x00007c0000067ab9 */ /* 0x000fe20000000000 */
[----:B------:R-:W-:Y:S02]  /*0990*/  HADD2.F32 R36, -RZ, R14.H1_H1 ;  /* 0x3000000eff247230 */ /* 0x000fe40000004100 */
[--C-:B------:R-:W-:Y:S02]  /*09a0*/  HADD2.F32 R35, -RZ, R15.reuse.H0_H0 ;  /* 0x2000000fff237230 */ /* 0x100fe40000004100 */
[----:B------:R-:W-:Y:S02]  /*09b0*/  HADD2.F32 R34, -RZ, R15.H1_H1 ;  /* 0x3000000fff227230 */ /* 0x000fe40000004100 */
[--C-:B------:R-:W-:Y:S02]  /*09c0*/  HADD2.F32 R16, -RZ, R8.reuse.H0_H0 ;  /* 0x20000008ff107230 */ /* 0x100fe40000004100 */
[----:B------:R-:W-:-:S02]  /*09d0*/  HADD2.F32 R17, -RZ, R8.H1_H1 ;  /* 0x30000008ff117230 */ /* 0x000fc40000004100 */
[--C-:B------:R-:W-:Y:S02]  /*09e0*/  HADD2.F32 R14, -RZ, R9.reuse.H0_H0 ;  /* 0x20000009ff0e7230 */ /* 0x100fe40000004100 */
        /* <DEDUP_REMOVED lines=75> */
[----:B------:R-:W-:Y:S02]  /*0ea0*/  HADD2.F32 R42, -RZ, R43.H0_H0 ;  /* 0x2000002bff2a7230 */ /* 0x000fe40000004100 */
[----:B------:R-:W-:-:S02]  /*0eb0*/  HADD2.F32 R26, -RZ, R27.H0_H0 ;  /* 0x2000001bff1a7230 */ /* 0x000fc40000004100 */
[----:B------:R-:W-:Y:S02]  /*0ec0*/  HADD2.F32 R10, -RZ, R11.H0_H0 ;  /* 0x2000000bff0a7230 */ /* 0x000fe40000004100 */
[----:B------:R-:W-:Y:S02]  /*0ed0*/  HADD2.F32 R83, -RZ, R84.H0_H0 ;  /* 0x20000054ff537230 */ /* 0x000fe40000004100 */
[----:B------:R-:W-:Y:S02]  /*0ee0*/  HADD2.F32 R105, -RZ, R85.H0_H0 ;  /* 0x20000055ff697230 */ /* 0x000fe40000004100 */
[----:B------:R-:W-:Y:S02]  /*0ef0*/  HADD2.F32 R75, -RZ, R76.H0_H0 ;  /* 0x2000004cff4b7230 */ /* 0x000fe40000004100 */
[----:B------:R-:W-:Y:S02]  /*0f00*/  HADD2.F32 R113, -RZ, R77.H0_H0 ;  /* 0x2000004dff717230 */ /* 0x000fe40000004100 */
[----:B------:R-:W-:-:S02]  /*0f10*/  HADD2.F32 R112, -RZ, R78.H0_H0 ;  /* 0x2000004eff707230 */ /* 0x000fc40000004100 */
[----:B------:R-:W-:Y:S02]  /*0f20*/  HADD2.F32 R117, -RZ, R78.H1_H1 ;  /* 0x3000004eff757230 */ /* 0x000fe40000004100 */
[--C-:B------:R-:W-:Y:S02]  /*0f30*/  HADD2.F32 R115, -RZ, R79.reuse.H0_H0 ;  /* 0x2000004fff737230 */ /* 0x100fe40000004100 */
[----:B------:R-:W-:Y:S02]  /*0f40*/  HADD2.F32 R114, -RZ, R79.H1_H1 ;  /* 0x3000004fff727230 */ /* 0x000fe40000004100 */
[----:B------:R-:W-:Y:S02]  /*0f50*/  HADD2.F32 R69, -RZ, R70.H0_H0 ;  /* 0x20000046ff457230 */ /* 0x000fe40000004100 */
[--C-:B------:R-:W-:Y:S02]  /*0f60*/  HADD2.F32 R127, -RZ, R71.reuse.H0_H0 ;  /* 0x20000047ff7f7230 */ /* 0x100fe40000004100 */
[----:B------:R-:W-:-:S02]  /*0f70*/  HADD2.F32 R129, -RZ, R71.H1_H1 ;  /* 0x30000047ff817230 */ /* 0x000fc40000004100 */
[----:B------:R-:W-:Y:S02]  /*0f80*/  HADD2.F32 R43, -RZ, R43.H1_H1 ;  /* 0x3000002bff2b7230 */ /* 0x000fe40000004100 */
[----:B------:R-:W-:Y:S02]  /*0f90*/  HADD2.F32 R27, -RZ, R27.H1_H1 ;  /* 0x3000001bff1b7230 */ /* 0x000fe40000004100 */
[----:B------:R-:W-:Y:S02]  /*0fa0*/  HADD2.F32 R11, -RZ, R11.H1_H1 ;  /* 0x3000000bff0b7230 */ /* 0x000fe40000004100 */
[----:B------:R-:W-:Y:S02]  /*0fb0*/  HADD2.F32 R84, -RZ, R84.H1_H1 ;  /* 0x30000054ff547230 */ /* 0x000fe40000004100 */
[----:B------:R-:W-:Y:S02]  /*0fc0*/  HADD2.F32 R85, -RZ, R85.H1_H1 ;  /* 0x30000055ff557230 */ /* 0x000fe40000004100 */
[----:B------:R-:W-:-:S02]  /*0fd0*/  HADD2.F32 R76, -RZ, R76.H1_H1 ;  /* 0x3000004cff4c7230 */ /* 0x000fc40000004100 */
[----:B------:R-:W-:Y:S02]  /*0fe0*/  HADD2.F32 R77, -RZ, R77.H1_H1 ;  /* 0x3000004dff4d7230 */ /* 0x000fe40000004100 */
[--C-:B------:R-:W-:Y:S02]  /*0ff0*/  HADD2.F32 R78, -RZ, R64.reuse.H0_H0 ;  /* 0x20000040ff4e7230 */ /* 0x100fe40000004100 */
[----:B------:R-:W-:Y:S02]  /*1000*/  HADD2.F32 R116, -RZ, R64.H1_H1 ;  /* 0x30000040ff747230 */ /* 0x000fe40000004100 */
[--C-:B------:R-:W-:Y:S02]  /*1010*/  HADD2.F32 R79, -RZ, R65.reuse.H0_H0 ;  /* 0x20000041ff4f7230 */ /* 0x100fe40000004100 */
[----:B------:R-:W-:Y:S02]  /*1020*/  HADD2.F32 R119, -RZ, R65.H1_H1 ;  /* 0x30000041ff777230 */ /* 0x000fe40000004100 */
[----:B------:R-:W-:-:S02]  /*1030*/  HADD2.F32 R118, -RZ, R66.H0_H0 ;  /* 0x20000042ff767230 */ /* 0x000fc40000004100 */
[----:B------:R-:W-:Y:S02]  /*1040*/  HADD2.F32 R121, -RZ, R66.H1_H1 ;  /* 0x30000042ff797230 */ /* 0x000fe40000004100 */
[--C-:B------:R-:W-:Y:S02]  /*1050*/  HADD2.F32 R120, -RZ, R67.reuse.H0_H0 ;  /* 0x20000043ff787230 */ /* 0x100fe40000004100 */
[----:B------:R-:W-:Y:S02]  /*1060*/  HADD2.F32 R122, -RZ, R67.H1_H1 ;  /* 0x30000043ff7a7230 */ /* 0x000fe40000004100 */
        /* <DEDUP_REMOVED lines=17> */
.L_x_6317:
        /* <DEDUP_REMOVED lines=13> */
[----:B------:R-:W-:Y:S01]  /*1250*/  MOV R211, R144 ;  /* 0x0000009000d37202 */ /* 0x000fe20000000f00 */
[----:B--2---:R-:W-:Y:S01]  /*1260*/  @P2 HADD2.F32 R210, -RZ, R64.H0_H0 ;  /* 0x20000040ffd22230 */ /* 0x004fe20000004100 */
        /* <DEDUP_REMOVED lines=10> */
[----:B------:R-:W-:Y:S01]  /*1310*/  ISETP.NE.AND.EX P2, PT, RZ, c[0x0][0x184], PT, P2 ;  /* 0x00006100ff007a0c */ /* 0x000fe20003f45320 */
[----:B--2---:R-:W-:-:S05]  /*1320*/  HADD2.F32 R153, -RZ, R64.H0_H0 ;  /* 0x20000040ff997230 */ /* 0x004fca0000004100 */
[----:B------:R-:W-:-:S07]  /*1330*/  FMUL.FTZ R142, R153, R210 ;  /* 0x000000d2998e7220 */ /* 0x000fce0000410000 */
[----:B------:R-:W-:Y:S05]  /*1340*/  @P2 BRA `(.L_x_6092) ;  /* 0x0000002000002947 */ /* 0x000fea0003800000 */
[----:B0-----:R-:W-:Y:S05]  /*1350*/  @P0 BRA `(.L_x_6093) ;  /* 0x0000003000000947 */ /* 0x001fea0003800000 */
[----:B------:R-:W-:Y:S05]  /*1360*/  BRA `(.L_x_6094) ;  /* 0x0000004000007947 */ /* 0x000fea0003800000 */
.L_x_6092:
[----:B0----5:R-:W-:-:S05]  /*1370*/  HADD2.F32 R153, -RZ, R60.H0_H0 ;  /* 0x2000003cff997230 */ /* 0x021fca0000004100 */
[----:B------:R-:W-:-:S05]  /*1380*/  FADD.FTZ R142, R153, R142 ;  /* 0x0000008e998e7221 */ /* 0x000fca0000010000 */
.L_x_6093:
[----:B------:R-:W-:-:S04]  /*1390*/  F2FP.PACK_AB R153, RZ, R142 ;  /* 0x0000008eff99723e */ /* 0x000fc800000000ff */
[----:B------:R-:W-:Y:S02]  /*13a0*/  PRMT R56, R153, 0x7610, R56 ;  /* 0x0000761099387816 */ /* 0x000fe40000000038 */
.L_x_6094:
[----:B------:R-:W-:-:S05]  /*13b0*/  HADD2.F32 R153, -RZ, R64.H1_H1 ;  /* 0x30000040ff997230 */ /* 0x000fca0000004100 */
[----:B------:R-:W-:Y:S01]  /*13c0*/  FMUL.FTZ R154, R153, R210 ;  /* 0x000000d2999a7220 */ /* 0x000fe20000410000 */
[----:B------:R-:W-:Y:S05]  /*13d0*/  @P2 BRA `(.L_x_6095) ;  /* 0x0000002000002947 */ /* 0x000fea0003800000 */
[----:B------:R-:W-:Y:S05]  /*13e0*/  @P0 BRA `(.L_x_6096) ;  /* 0x0000003000000947 */ /* 0x000fea0003800000 */
[----:B------:R-:W-:Y:S05]  /*13f0*/  BRA `(.L_x_6097) ;  /* 0x0000004000007947 */ /* 0x000fea0003800000 */
.L_x_6095:
[----:B-----5:R-:W-:-:S05]  /*1400*/  HADD2.F32 R153, -RZ, R60.H1_H1 ;  /* 0x3000003cff997230 */ /* 0x020fca0000004100 */
[----:B------:R-:W-:-:S05]  /*1410*/  FADD.FTZ R154, R153, R154 ;  /* 0x0000009a999a7221 */ /* 0x000fca0000010000 */
.L_x_6096:
[----:B------:R-:W-:-:S04]  /*1420*/  F2FP.PACK_AB R64, RZ, R154 ;  /* 0x0000009aff40723e */ /* 0x000fc800000000ff */
[----:B------:R-:W-:Y:S02]  /*1430*/  PRMT R56, R56, 0x5410, R64 ;  /* 0x0000541038387816 */ /* 0x000fe40000000040 */
.L_x_6097:
[----:B------:R-:W-:-:S05]  /*1440*/  HADD2.F32 R153, -RZ, R65.H0_H0 ;  /* 0x20000041ff997230 */ /* 0x000fca0000004100 */
[----:B------:R-:W-:Y:S01]  /*1450*/  FMUL.FTZ R153, R153, R210 ;  /* 0x000000d299997220 */ /* 0x000fe20000410000 */
[----:B------:R-:W-:Y:S05]  /*1460*/  @P2 BRA `(.L_x_6098) ;  /* 0x0000002000002947 */ /* 0x000fea0003800000 */
[----:B------:R-:W-:Y:S05]  /*1470*/  @P0 BRA `(.L_x_6099) ;  /* 0x0000003000000947 */ /* 0x000fea0003800000 */
[----:B------:R-:W-:Y:S05]  /*1480*/  BRA `(.L_x_6100) ;  /* 0x0000004000007947 */ /* 0x000fea0003800000 */
.L_x_6098:
[----:B-----5:R-:W-:-:S05]  /*1490*/  HADD2.F32 R64, -RZ, R61.H0_H0 ;  /* 0x2000003dff407230 */ /* 0x020fca0000004100 */
[----:B------:R-:W-:-:S05]  /*14a0*/  FADD.FTZ R153, R64, R153 ;  /* 0x0000009940997221 */ /* 0x000fca0000010000 */
.L_x_6099:
[----:B------:R-:W-:-:S04]  /*14b0*/  F2FP.PACK_AB R64, RZ, R153 ;  /* 0x00000099ff40723e */ /* 0x000fc800000000ff */
[----:B------:R-:W-:Y:S02]  /*14c0*/  PRMT R57, R64, 0x7610, R57 ;  /* 0x0000761040397816 */ /* 0x000fe40000000039 */
.L_x_6100:
[----:B------:R-:W-:-:S05]  /*14d0*/  HADD2.F32 R65, -RZ, R65.H1_H1 ;  /* 0x30000041ff417230 */ /* 0x000fca0000004100 */
[----:B------:R-:W-:Y:S01]  /*14e0*/  FMUL.FTZ R170, R65, R210 ;  /* 0x000000d241aa7220 */ /* 0x000fe20000410000 */
[----:B------:R-:W-:Y:S05]  /*14f0*/  @P2 BRA `(.L_x_6101) ;  /* 0x0000002000002947 */ /* 0x000fea0003800000 */
[----:B------:R-:W-:Y:S05]  /*1500*/  @P0 BRA `(.L_x_6102) ;  /* 0x0000003000000947 */ /* 0x000fea0003800000 */
[----:B------:R-:W-:Y:S05]  /*1510*/  BRA `(.L_x_6103) ;  /* 0x0000004000007947 */ /* 0x000fea0003800000 */
.L_x_6101:
[----:B-----5:R-:W-:-:S05]  /*1520*/  HADD2.F32 R65, -RZ, R61.H1_H1 ;  /* 0x3000003dff417230 */ /* 0x020fca0000004100 */
[----:B------:R-:W-:-:S05]  /*1530*/  FADD.FTZ R170, R65, R170 ;  /* 0x000000aa41aa7221 */ /* 0x000fca0000010000 */
.L_x_6102:
[----:B------:R-:W-:-:S04]  /*1540*/  F2FP.PACK_AB R64, RZ, R170 ;  /* 0x000000aaff40723e */ /* 0x000fc800000000ff */
[----:B------:R-:W-:Y:S02]  /*1550*/  PRMT R57, R57, 0x5410, R64 ;  /* 0x0000541039397816 */ /* 0x000fe40000000040 */
.L_x_6103:
[----:B------:R-:W-:-:S05]  /*1560*/  HADD2.F32 R169, -RZ, R66.H0_H0 ;  /* 0x20000042ffa97230 */ /* 0x000fca0000004100 */
[----:B------:R-:W-:Y:S01]  /*1570*/  FMUL.FTZ R169, R169, R210 ;  /* 0x000000d2a9a97220 */ /* 0x000fe20000410000 */
[----:B------:R-:W-:Y:S05]  /*1580*/  @P2 BRA `(.L_x_6104) ;  /* 0x0000002000002947 */ /* 0x000fea0003800000 */
[----:B------:R-:W-:Y:S05]  /*1590*/  @P0 BRA `(.L_x_6105) ;  /* 0x0000003000000947 */ /* 0x000fea0003800000 */
[----:B------:R-:W-:Y:S05]  /*15a0*/  BRA `(.L_x_6106) ;  /* 0x0000004000007947 */ /* 0x000fea0003800000 */
.L_x_6104:
[----:B-----5:R-:W-:-:S05]  /*15b0*/  HADD2.F32 R64, -RZ, R62.H0_H0 ;  /* 0x2000003eff407230 */ /* 0x020fca0000004100 */
[----:B------:R-:W-:-:S05]  /*15c0*/  FADD.FTZ R169, R64, R169 ;  /* 0x000000a940a97221 */ /* 0x000fca0000010000 */
.L_x_6105:
[----:B------:R-:W-:-:S04]  /*15d0*/  F2FP.PACK_AB R64, RZ, R169 ;  /* 0x000000a9ff40723e */ /* 0x000fc800000000ff */
[----:B------:R-:W-:Y:S02]  /*15e0*/  PRMT R58, R64, 0x7610, R58 ;  /* 0x00007610403a7816 */ /* 0x000fe4000000003a */
.L_x_6106:
[----:B------:R-:W-:-:S05]  /*15f0*/  HADD2.F32 R195, -RZ, R66.H1_H1 ;  /* 0x30000042ffc37230 */ /* 0x000fca0000004100 */
[----:B------:R-:W-:Y:S01]  /*1600*/  FMUL.FTZ R195, R195, R210 ;  /* 0x000000d2c3c37220 */ /* 0x000fe20000410000 */
[----:B------:R-:W-:Y:S05]  /*1610*/  @P2 BRA `(.L_x_6107) ;  /* 0x0000002000002947 */ /* 0x000fea0003800000 */
[----:B------:R-:W-:Y:S05]  /*1620*/  @P0 BRA `(.L_x_6108) ;  /* 0x0000003000000947 */ /* 0x000fea0003800000 */
[----:B------:R-:W-:Y:S05]  /*1630*/  BRA `(.L_x_6109) ;  /* 0x0000004000007947 */ /* 0x000fea0003800000 */
.L_x_6107:
[----:B-----5:R-:W-:-:S05]  /*1640*/  HADD2.F32 R64, -RZ, R62.H1_H1 ;  /* 0x3000003eff407230 */ /* 0x020fca0000004100 */
[----:B------:R-:W-:-:S05]  /*1650*/  FADD.FTZ R195, R64, R195 ;  /* 0x000000c340c37221 */ /* 0x000fca0000010000 */
.L_x_6108:
[----:B------:R-:W-:-:S04]  /*1660*/  F2FP.PACK_AB R64, RZ, R195 ;  /* 0x000000c3ff40723e */ /* 0x000fc800000000ff */
[----:B------:R-:W-:Y:S02]  /*1670*/  PRMT R58, R58, 0x5410, R64 ;  /* 0x000054103a3a7816 */ /* 0x000fe40000000040 */
.L_x_6109:
[----:B------:R-:W-:-:S05]  /*1680*/  HADD2.F32 R65, -RZ, R67.H0_H0 ;  /* 0x20000043ff417230 */ /* 0x000fca0000004100 */
[----:B------:R-:W-:Y:S01]  /*1690*/  FMUL.FTZ R194, R65, R210 ;  /* 0x000000d241c27220 */ /* 0x000fe20000410000 */
[----:B------:R-:W-:Y:S05]  /*16a0*/  @P2 BRA `(.L_x_6110) ;  /* 0x0000002000002947 */ /* 0x000fea0003800000 */
[----:B------:R-:W-:Y:S05]  /*16b0*/  @P0 BRA `(.L_x_6111) ;  /* 0x0000003000000947 */ /* 0x000fea0003800000 */
[----:B------:R-:W-:Y:S05]  /*16c0*/  BRA `(.L_x_6112) ;  /* 0x0000004000007947 */ /* 0x000fea0003800000 */
.L_x_6110:
[----:B-----5:R-:W-:-:S05]  /*16d0*/  HADD2.F32 R65, -RZ, R63.H0_H0 ;  /* 0x2000003fff417230 */ /* 0x020fca0000004100 */
[----:B------:R-:W-:-:S05]  /*16e0*/  FADD.FTZ R194, R65, R194 ;  /* 0x000000c241c27221 */ /* 0x000fca0000010000 */
.L_x_6111:
[----:B------:R-:W-:-:S04]  /*16f0*/  F2FP.PACK_AB R64, RZ, R194 ;  /* 0x000000c2ff40723e */ /* 0x000fc800000000ff */
[----:B------:R-:W-:Y:S02]  /*1700*/  PRMT R59, R64, 0x7610, R59 ;  /* 0x00007610403b7816 */ /* 0x000fe4000000003b */
.L_x_6112:
[----:B------:R-:W-:-:S05]  /*1710*/  HADD2.F32 R67, -RZ, R67.H1_H1 ;  /* 0x30000043ff437230 */ /* 0x000fca0000004100 */
[----:B------:R-:W-:Y:S01]  /*1720*/  FMUL.FTZ R201, R67, R210 ;  /* 0x000000d243c97220 */ /* 0x000fe20000410000 */
[----:B------:R-:W-:Y:S05]  /*1730*/  @P2 BRA `(.L_x_6113) ;  /* 0x0000002000002947 */ /* 0x000fea0003800000 */
[----:B------:R-:W-:Y:S05]  /*1740*/  @P0 BRA `(.L_x_6114) ;  /* 0x0000003000000947 */ /* 0x000fea0003800000 */
[----:B------:R-:W-:Y:S05]  /*1750*/  BRA `(.L_x_6115) ;  /* 0x0000004000007947 */ /* 0x000fea0003800000 */
.L_x_6113:
[----:B-----5:R-:W-:-:S05]  /*1760*/  HADD2.F32 R64, -RZ, R63.H1_H1 ;  /* 0x3000003fff407230 */ /* 0x020fca0000004100 */
[----:B------:R-:W-:-:S05]  /*1770*/  FADD.FTZ R201, R64, R201 ;  /* 0x000000c940c97221 */ /* 0x000fca0000010000 */
.L_x_6114:
[----:B------:R-:W-:-:S04]  /*1780*/  F2FP.PACK_AB R64, RZ, R201 ;  /* 0x000000c9ff40723e */ /* 0x000fc800000000ff */
[----:B------:R-:W-:Y:S02]  /*1790*/  PRMT R59, R59, 0x5410, R64 ;  /* 0x000054103b3b7816 */ /* 0x000fe40000000040 */
.L_x_6115:
[C---:B------:R-:W-:Y:S02]  /*17a0*/  @P0 LEA R64, P2, R144.reuse, c[0x0][0x188], 0x4 ;  /* 0x0000620090400a11 */ /* 0x040fe400078420ff */
[C---:B------:R-:W-:Y:S02]  /*17b0*/  IADD3 R211, R144.reuse, 0x20, RZ ;  /* 0x0000002090d37810 */ /* 0x040fe40007ffe0ff */
[----:B------:R-:W-:-:S05]  /*17c0*/  @P0 LEA.HI.X R65, R144, c[0x0][0x18c], RZ, 0x4, P2 ;  /* 0x0000630090410a11 */ /* 0x000fca00010f24ff */
[----:B------:R0:W-:Y:S04]  /*17d0*/  @P0 STG.E.128 [R64.64], R56 ;  /* 0x0000003840000986 */ /* 0x0001e8000c101d04 */
.L_x_6091:
[----:B------:R-:W-:Y:S05]  /*17e0*/  BSYNC B0 ;  /* 0x0000000000007941 */ /* 0x000fea0003800000 */
.L_x_6090:
        /* <DEDUP_REMOVED lines=12> */
[----:B------:R-:W-:Y:S01]  /*18b0*/  ISETP.NE.AND.EX P2, PT, RZ, c[0x0][0x184], PT, P2 ;  /* 0x00006100ff007a0c */ /* 0x000fe20003f45320 */
[----:B--2---:R-:W-:-:S05]  /*18c0*/  HADD2.F32 R155, -RZ, R64.H0_H0 ;  /* 0x20000040ff9b7230 */ /* 0x004fca0000004100 */
[----:B------:R-:W-:-:S07]  /*18d0*/  FMUL.FTZ R140, R155, R210 ;  /* 0x000000d29b8c7220 */ /* 0x000fce0000410000 */
[----:B------:R-:W-:Y:S05]  /*18e0*/  @P2 BRA `(.L_x_6118) ;  /* 0x0000002000002947 */ /* 0x000fea0003800000 */
[----:B0-----:R-:W-:Y:S05]  /*18f0*/  @P0 BRA `(.L_x_6119) ;  /* 0x0000003000000947 */ /* 0x001fea0003800000 */
[----:B------:R-:W-:Y:S05]  /*1900*/  BRA `(.L_x_6120) ;  /* 0x0000004000007947 */ /* 0x000fea0003800000 */
.L_x_6118:
[----:B0----5:R-:W-:-:S05]  /*1910*/  HADD2.F32 R155, -RZ, R60.H0_H0 ;  /* 0x2000003cff9b7230 */ /* 0x021fca0000004100 */
[----:B------:R-:W-:-:S05]  /*1920*/  FADD.FTZ R140, R155, R140 ;  /* 0x0000008c9b8c7221 */ /* 0x000fca0000010000 */
.L_x_6119:
[----:B------:R-:W-:-:S04]  /*1930*/  F2FP.PACK_AB R155, RZ, R140 ;  /* 0x0000008cff9b723e */ /* 0x000fc800000000ff */
[----:B------:R-:W-:Y:S02]  /*1940*/  PRMT R56, R155, 0x7610, R56 ;  /* 0x000076109b387816 */ /* 0x000fe40000000038 */
.L_x_6120:
[----:B------:R-:W-:-:S05]  /*1950*/  HADD2.F32 R155, -RZ, R64.H1_H1 ;  /* 0x30000040ff9b7230 */ /* 0x000fca0000004100 */
[----:B------:R-:W-:Y:S01]  /*1960*/  FMUL.FTZ R155, R155, R210 ;  /* 0x000000d29b9b7220 */ /* 0x000fe20000410000 */
[----:B------:R-:W-:Y:S05]  /*1970*/  @P2 BRA `(.L_x_6121) ;  /* 0x0000002000002947 */ /* 0x000fea0003800000 */
[----:B------:R-:W-:Y:S05]  /*1980*/  @P0 BRA `(.L_x_6122) ;  /* 0x0000003000000947 */ /* 0x000fea0003800000 */
[----:B------:R-:W-:Y:S05]  /*1990*/  BRA `(.L_x_6123) ;  /* 0x0000004000007947 */ /* 0x000fea0003800000 */
.L_x_6121:
[----:B-----5:R-:W-:-:S05]  /*19a0*/  HADD2.F32 R64, -RZ, R60.H1_H1 ;  /* 0x3000003cff407230 */ /* 0x020fca0000004100 */
[----:B------:R-:W-:-:S05]  /*19b0*/  FADD.FTZ R155, R64, R155 ;  /* 0x0000009b409b7221 */ /* 0x000fca0000010000 */
.L_x_6122:
[----:B------:R-:W-:-:S04]  /*19c0*/  F2FP.PACK_AB R64, RZ, R155 ;  /* 0x0000009bff40723e */ /* 0x000fc800000000ff */
[----:B------:R-:W-:Y:S02]  /*19d0*/  PRMT R56, R56, 0x5410, R64 ;  /* 0x0000541038387816 */ /* 0x000fe40000000040 */
.L_x_6123:
[----:B------:R-:W-:-:S05]  /*19e0*/  HADD2.F32 R171, -RZ, R65.H0_H0 ;  /* 0x20000041ffab7230 */ /* 0x000fca0000004100 */
[----:B------:R-:W-:Y:S01]  /*19f0*/  FMUL.FTZ R156, R171, R210 ;  /* 0x000000d2ab9c7220 */ /* 0x000fe20000410000 */
[----:B------:R-:W-:Y:S05]  /*1a00*/  @P2 BRA `(.L_x_6124) ;  /* 0x0000002000002947 */ /* 0x000fea0003800000 */
[----:B------:R-:W-:Y:S05]  /*1a10*/  @P0 BRA `(.L_x_6125) ;  /* 0x0000003000000947 */ /* 0x000fea0003800000 */
[----:B------:R-:W-:Y:S05]  /*1a20*/  BRA `(.L_x_6126) ;  /* 0x0000004000007947 */ /* 0x000fea0003800000 */
.L_x_6124:
[----:B-----5:R-:W-:-:S05]  /*1a30*/  HADD2.F32 R171, -RZ, R61.H0_H0 ;  /* 0x2000003dffab7230 */ /* 0x020fca0000004100 */
[----:B------:R-:W-:-:S05]  /*1a40*/  FADD.FTZ R156, R171, R156 ;  /* 0x0000009cab9c7221 */ /* 0x000fca0000010000 */
.L_x_6125:
[----:B------:R-:W-:-:S04]  /*1a50*/  F2FP.PACK_AB R64, RZ, R156 ;  /* 0x0000009cff40723e */ /* 0x000fc800000000ff */
[----:B------:R-:W-:Y:S02]  /*1a60*/  PRMT R57, R64, 0x7610, R57 ;  /* 0x0000761040397816 */ /* 0x000fe40000000039 */
.L_x_6126:
[----:B------:R-:W-:-:S05]  /*1a70*/  HADD2.F32 R65, -RZ, R65.H1_H1 ;  /* 0x30000041ff417230 */ /* 0x000fca0000004100 */
[----:B------:R-:W-:Y:S01]  /*1a80*/  FMUL.FTZ R171, R65, R210 ;  /* 0x000000d241ab7220 */ /* 0x000fe20000410000 */
[----:B------:R-:W-:Y:S05]  /*1a90*/  @P2 BRA `(.L_x_6127) ;  /* 0x0000002000002947 */ /* 0x000fea0003800000 */
[----:B------:R-:W-:Y:S05]  /*1aa0*/  @P0 BRA `(.L_x_6128) ;  /* 0x0000003000000947 */ /* 0x000fea0003800000 */
[----:B------:R-:W-:Y:S05]  /*1ab0*/  BRA `(.L_x_6129) ;  /* 0x0000004000007947 */ /* 0x000fea0003800000 */
.L_x_6127:
[----:B-----5:R-:W-:-:S05]  /*1ac0*/  HADD2.F32 R64, -RZ, R61.H1_H1 ;  /* 0x3000003dff407230 */ /* 0x020fca0000004100 */
[----:B------:R-:W-:-:S05]  /*1ad0*/  FADD.FTZ R171, R64, R171 ;  /* 0x000000ab40ab7221 */ /* 0x000fca0000010000 */
.L_x_6128:
[----:B------:R-:W-:-:S04]  /*1ae0*/  F2FP.PACK_AB R64, RZ, R171 ;  /* 0x000000abff40723e */ /* 0x000fc800000000ff */
[----:B------:R-:W-:Y:S02]  /*1af0*/  PRMT R57, R57, 0x5410, R64 ;  /* 0x0000541039397816 */ /* 0x000fe40000000040 */
.L_x_6129:
[----:B------:R-:W-:-:S05]  /*1b00*/  HADD2.F32 R65, -RZ, R66.H0_H0 ;  /* 0x20000042ff417230 */ /* 0x000fca0000004100 */
[----:B------:R-:W-:Y:S01]  /*1b10*/  FMUL.FTZ R172, R65, R210 ;  /* 0x000000d241ac7220 */ /* 0x000fe20000410000 */
[----:B------:R-:W-:Y:S05]  /*1b20*/  @P2 BRA `(.L_x_6130) ;  /* 0x0000002000002947 */ /* 0x000fea0003800000 */
[----:B------:R-:W-:Y:S05]  /*1b30*/  @P0 BRA `(.L_x_6131) ;  /* 0x0000003000000947 */ /* 0x000fea0003800000 */
[----:B------:R-:W-:Y:S05]  /*1b40*/  BRA `(.L_x_6132) ;  /* 0x0000004000007947 */ /* 0x000fea0003800000 */
.L_x_6130:
[----:B-----5:R-:W-:-:S05]  /*1b50*/  HADD2.F32 R65, -RZ, R62.H0_H0 ;  /* 0x2000003eff417230 */ /* 0x020fca0000004100 */
[----:B------:R-:W-:-:S05]  /*1b60*/  FADD.FTZ R172, R65, R172 ;  /* 0x000000ac41ac7221 */ /* 0x000fca0000010000 */
.L_x_6131:
[----:B------:R-:W-:-:S04]  /*1b70*/  F2FP.PACK_AB R64, RZ, R172 ;  /* 0x000000acff40723e */ /* 0x000fc800000000ff */
[----:B------:R-:W-:Y:S02]  /*1b80*/  PRMT R58, R64, 0x7610, R58 ;  /* 0x00007610403a7816 */ /* 0x000fe4000000003a */
.L_x_6132:
[----:B------:R-:W-:-:S05]  /*1b90*/  HADD2.F32 R193, -RZ, R66.H1_H1 ;  /* 0x30000042ffc17230 */ /* 0x000fca0000004100 */
[----:B------:R-:W-:Y:S01]  /*1ba0*/  FMUL.FTZ R193, R193, R210 ;  /* 0x000000d2c1c17220 */ /* 0x000fe20000410000 */
[----:B------:R-:W-:Y:S05]  /*1bb0*/  @P2 BRA `(.L_x_6133) ;  /* 0x0000002000002947 */ /* 0x000fea0003800000 */
[----:B------:R-:W-:Y:S05]  /*1bc0*/  @P0 BRA `(.L_x_6134) ;  /* 0x0000003000000947 */ /* 0x000fea0003800000 */
[----:B------:R-:W-:Y:S05]  /*1bd0*/  BRA `(.L_x_6135) ;  /* 0x0000004000007947 */ /* 0x000fea0003800000 */
.L_x_6133:
[----:B-----5:R-:W-:-:S05]  /*1be0*/  HADD2.F32 R64, -RZ, R62.H1_H1 ;  /* 0x3000003eff407230 */ /* 0x020fca0000004100 */
[----:B------:R-:W-:-:S05]  /*1bf0*/  FADD.FTZ R193, R64, R193 ;  /* 0x000000c140c17221 */ /* 0x000fca0000010000 */
.L_x_6134:
[----:B------:R-:W-:-:S04]  /*1c00*/  F2FP.PACK_AB R64, RZ, R193 ;  /* 0x000000c1ff40723e */ /* 0x000fc800000000ff */
[----:B------:R-:W-:Y:S02]  /*1c10*/  PRMT R58, R58, 0x5410, R64 ;  /* 0x000054103a3a7816 */ /* 0x000fe40000000040 */
.L_x_6135:
[----:B------:R-:W-:-:S05]  /*1c20*/  HADD2.F32 R65, -RZ, R67.H0_H0 ;  /* 0x20000043ff417230 */ /* 0x000fca0000004100 */
[----:B------:R-:W-:Y:S01]  /*1c30*/  FMUL.FTZ R192, R65, R210 ;  /* 0x000000d241c07220 */ /* 0x000fe20000410000 */
[----:B------:R-:W-:Y:S05]  /*1c40*/  @P2 BRA `(.L_x_6136) ;  /* 0x0000002000002947 */ /* 0x000fea0003800000 */
[----:B------:R-:W-:Y:S05]  /*1c50*/  @P0 BRA `(.L_x_6137) ;  /* 0x0000003000000947 */ /* 0x000fea0003800000 */
[----:B------:R-:W-:Y:S05]  /*1c60*/  BRA `(.L_x_6138) ;  /* 0x0000004000007947 */ /* 0x000fea0003800000 */
.L_x_6136:
[----:B-----5:R-:W-:-:S05]  /*1c70*/  HADD2.F32 R65, -RZ, R63.H0_H0 ;  /* 0x2000003fff417230 */ /* 0x020fca0000004100 */
[----:B------:R-:W-:-:S05]  /*1c80*/  FADD.FTZ R192, R65, R192 ;  /* 0x000000c041c07221 */ /* 0x000fca0000010000 */
.L_x_6137:
[----:B------:R-:W-:-:S04]  /*1c90*/  F2FP.PACK_AB R64, RZ, R192 ;  /* 0x000000c0ff40723e */ /* 0x000fc800000000ff */
[----:B------:R-:W-:Y:S02]  /*1ca0*/  PRMT R59, R64, 0x7610, R59 ;  /* 0x00007610403b7816 */ /* 0x000fe4000000003b */
.L_x_6138:
[----:B------:R-:W-:-:S05]  /*1cb0*/  HADD2.F32 R67, -RZ, R67.H1_H1 ;  /* 0x30000043ff437230 */ /* 0x000fca0000004100 */
[----:B------:R-:W-:Y:S01]  /*1cc0*/  FMUL.FTZ R202, R67, R210 ;  /* 0x000000d243ca7220 */ /* 0x000fe20000410000 */
[----:B------:R-:W-:Y:S05]  /*1cd0*/  @P2 BRA `(.L_x_6139) ;  /* 0x0000002000002947 */ /* 0x000fea0003800000 */
[----:B------:R-:W-:Y:S05]  /*1ce0*/  @P0 BRA `(.L_x_6140) ;  /* 0x0000003000000947 */ /* 0x000fea0003800000 */
[----:B------:R-:W-:Y:S05]  /*1cf0*/  BRA `(.L_x_6141) ;  /* 0x0000004000007947 */ /* 0x000fea0003800000 */
.L_x_6139:
[----:B-----5:R-:W-:-:S05]  /*1d00*/  HADD2.F32 R65, -RZ, R63.H1_H1 ;  /* 0x3000003fff417230 */ /* 0x020fca0000004100 */
[----:B------:R-:W-:-:S05]  /*1d10*/  FADD.FTZ R202, R65, R202 ;  /* 0x000000ca41ca7221 */ /* 0x000fca0000010000 */
.L_x_6140:
[----:B------:R-:W-:-:S04]  /*1d20*/  F2FP.PACK_AB R64, RZ, R202 ;  /* 0x000000caff40723e */ /* 0x000fc800000000ff */
[----:B------:R-:W-:Y:S02]  /*1d30*/  PRMT R59, R59, 0x5410, R64 ;  /* 0x000054103b3b7816 */ /* 0x000fe40000000040 */
.L_x_6141:
[----:B------:R-:W-:-:S04]  /*1d40*/  @P0 LEA R64, P2, R211, c[0x0][0x188], 0x4 ;  /* 0x00006200d3400a11 */ /* 0x000fc800078420ff */
[C---:B------:R-:W-:Y:S02]  /*1d50*/  @P0 LEA.HI.X R65, R211.reuse, c[0x0][0x18c], RZ, 0x4, P2 ;  /* 0x00006300d3410a11 */ /* 0x040fe400010f24ff */
[----:B------:R-:W-:-:S03]  /*1d60*/  IADD3 R211, R211, 0x20, RZ ;  /* 0x00000020d3d37810 */ /* 0x000fc60007ffe0ff */
[----:B------:R0:W-:Y:S04]  /*1d70*/  @P0 STG.E.128 [R64.64], R56 ;  /* 0x0000003840000986 */ /* 0x0001e8000c101d04 */
.L_x_6117:
[----:B------:R-:W-:Y:S05]  /*1d80*/  BSYNC B0 ;  /* 0x0000000000007941 */ /* 0x000fea0003800000 */
.L_x_6116:
        /* <DEDUP_REMOVED lines=18> */
.L_x_6144:
[----:B0----5:R-:W-:-:S05]  /*1eb0*/  HADD2.F32 R158, -RZ, R60.H0_H0 ;  /* 0x2000003cff9e7230 */ /* 0x021fca0000004100 */
[----:B------:R-:W-:-:S05]  /*1ec0*/  FADD.FTZ R147, R158, R147 ;  /* 0x000000939e937221 */ /* 0x000fca0000010000 */
.L_x_6145:
[----:B------:R-:W-:-:S04]  /*1ed0*/  F2FP.PACK_AB R157, RZ, R147 ;  /* 0x00000093ff9d723e */ /* 0x000fc800000000ff */
[----:B------:R-:W-:Y:S02]  /*1ee0*/  PRMT R56, R157, 0x7610, R56 ;  /* 0x000076109d387816 */ /* 0x000fe40000000038 */
.L_x_6146:
[----:B------:R-:W-:-:S05]  /*1ef0*/  HADD2.F32 R157, -RZ, R64.H1_H1 ;  /* 0x30000040ff9d7230 */ /* 0x000fca0000004100 */
[----:B------:R-:W-:Y:S01]  /*1f00*/  FMUL.FTZ R157, R157, R210 ;  /* 0x000000d29d9d7220 */ /* 0x000fe20000410000 */
[----:B------:R-:W-:Y:S05]  /*1f10*/  @P2 BRA `(.L_x_6147) ;  /* 0x0000002000002947 */ /* 0x000fea0003800000 */
[----:B------:R-:W-:Y:S05]  /*1f20*/  @P0 BRA `(.L_x_6148) ;  /* 0x0000003000000947 */ /* 0x000fea0003800000 */
[----:B------:R-:W-:Y:S05]  /*1f30*/  BRA `(.L_x_6149) ;  /* 0x0000004000007947 */ /* 0x000fea0003800000 */
.L_x_6147:
[----:B-----5:R-:W-:-:S05]  /*1f40*/  HADD2.F32 R64, -RZ, R60.H1_H1 ;  /* 0x3000003cff407230 */ /* 0x020fca0000004100 */
[----:B------:R-:W-:-:S05]  /*1f50*/  FADD.FTZ R157, R64, R157 ;  /* 0x0000009d409d7221 */ /* 0x000fca0000010000 */
.L_x_6148:
[----:B------:R-:W-:-:S04]  /*1f60*/  F2FP.PACK_AB R64, RZ, R157 ;  /* 0x0000009dff40723e */ /* 0x000fc800000000ff */
[----:B------:R-:W-:Y:S02]  /*1f70*/  PRMT R56, R56, 0x5410, R64 ;  /* 0x0000541038387816 */ /* 0x000fe40000000040 */
.L_x_6149:
[----:B------:R-:W-:-:S05]  /*1f80*/  HADD2.F32 R173, -RZ, R65.H0_H0 ;  /* 0x20000041ffad7230 */ /* 0x000fca0000004100 */
[----:B------:R-:W-:Y:S01]  /*1f90*/  FMUL.FTZ R158, R173, R210 ;  /* 0x000000d2ad9e7220 */ /* 0x000fe20000410000 */
[----:B------:R-:W-:Y:S05]  /*1fa0*/  @P2 BRA `(.L_x_6150) ;  /* 0x0000002000002947 */ /* 0x000fea0003800000 */
[----:B------:R-:W-:Y:S05]  /*1fb0*/  @P0 BRA `(.L_x_6151) ;  /* 0x0000003000000947 */ /* 0x000fea0003800000 */
[----:B------:R-:W-:Y:S05]  /*1fc0*/  BRA `(.L_x_6152) ;  /* 0x0000004000007947 */ /* 0x000fea0003800000 */
.L_x_6150:
[----:B-----5:R-:W-:-:S05]  /*1fd0*/  HADD2.F32 R173, -RZ, R61.H0_H0 ;  /* 0x2000003dffad7230 */ /* 0x020fca0000004100 */
[----:B------:R-:W-:-:S05]  /*1fe0*/  FADD.FTZ R158, R173, R158 ;  /* 0x0000009ead9e7221 */ /* 0x000fca0000010000 */
.L_x_6151:
[----:B------:R-:W-:-:S04]  /*1ff0*/  F2FP.PACK_AB R64, RZ, R158 ;  /* 0x0000009eff40723e */ /* 0x000fc800000000ff */
[----:B------:R-:W-:Y:S02]  /*2000*/  PRMT R57, R64, 0x7610, R57 ;  /* 0x0000761040397816 */ /* 0x000fe40000000039 */
.L_x_6152:
[----:B------:R-:W-:-:S05]  /*2010*/  HADD2.F32 R65, -RZ, R65.H1_H1 ;  /* 0x30000041ff417230 */ /* 0x000fca0000004100 */
[----:B------:R-:W-:Y:S01]  /*2020*/  FMUL.FTZ R173, R65, R210 ;  /* 0x000000d241ad7220 */ /* 0x000fe20000410000 */
[----:B------:R-:W-:Y:S05]  /*2030*/  @P2 BRA `(.L_x_6153) ;  /* 0x0000002000002947 */ /* 0x000fea0003800000 */
[----:B------:R-:W-:Y:S05]  /*2040*/  @P0 BRA `(.L_x_6154) ;  /* 0x0000003000000947 */ /* 0x000fea0003800000 */
[----:B------:R-:W-:Y:S05]  /*2050*/  BRA `(.L_x_6155) ;  /* 0x0000004000007947 */ /* 0x000fea0003800000 */
.L_x_6153:
[----:B-----5:R-:W-:-:S05]  /*2060*/  HADD2.F32 R64, -RZ, R61.H1_H1 ;  /* 0x3000003dff407230 */ /* 0x020fca0000004100 */
[----:B------:R-:W-:-:S05]  /*2070*/  FADD.FTZ R173, R64, R173 ;  /* 0x000000ad40ad7221 */ /* 0x000fca0000010000 */
.L_x_6154:
[----:B------:R-:W-:-:S04]  /*2080*/  F2FP.PACK_AB R64, RZ, R173 ;  /* 0x000000adff40723e */ /* 0x000fc800000000ff */
[----:B------:R-:W-:Y:S02]  /*2090*/  PRMT R57, R57, 0x5410, R64 ;  /* 0x0000541039397816 */ /* 0x000fe40000000040 */
.L_x_6155:
[----:B------:R-:W-:-:S05]  /*20a0*/  HADD2.F32 R65, -RZ, R66.H0_H0 ;  /* 0x20000042ff417230 */ /* 0x000fca0000004100 */
[----:B------:R-:W-:Y:S01]  /*20b0*/  FMUL.FTZ R174, R65, R210 ;  /* 0x000000d241ae7220 */ /* 0x000fe20000410000 */
[----:B------:R-:W-:Y:S05]  /*20c0*/  @P2 BRA `(.L_x_6156) ;  /* 0x0000002000002947 */ /* 0x000fea0003800000 */
[----:B------:R-:W-:Y:S05]  /*20d0*/  @P0 BRA `(.L_x_6157) ;  /* 0x0000003000000947 */ /* 0x000fea0003800000 */
[----:B------:R-:W-:Y:S05]  /*20e0*/  BRA `(.L_x_6158) ;  /* 0x0000004000007947 */ /* 0x000fea0003800000 */
.L_x_6156:
[----:B-----5:R-:W-:-:S05]  /*20f0*/  HADD2.F32 R65, -RZ, R62.H0_H0 ;  /* 0x2000003eff417230 */ /* 0x020fca0000004100 */
[----:B------:R-:W-:-:S05]  /*2100*/  FADD.FTZ R174, R65, R174 ;  /* 0x000000ae41ae7221 */ /* 0x000fca0000010000 */
.L_x_6157:
[----:B------:R-:W-:-:S04]  /*2110*/  F2FP.PACK_AB R64, RZ, R174 ;  /* 0x000000aeff40723e */ /* 0x000fc800000000ff */
[----:B------:R-:W-:Y:S02]  /*2120*/  PRMT R58, R64, 0x7610, R58 ;  /* 0x00007610403a7816 */ /* 0x000fe4000000003a */
.L_x_6158:
[----:B------:R-:W-:-:S05]  /*2130*/  HADD2.F32 R191, -RZ, R66.H1_H1 ;  /* 0x30000042ffbf7230 */ /* 0x000fca0000004100 */
[----:B------:R-:W-:Y:S01]  /*2140*/  FMUL.FTZ R191, R191, R210 ;  /* 0x000000d2bfbf7220 */ /* 0x000fe20000410000 */
[----:B------:R-:W-:Y:S05]  /*2150*/  @P2 BRA `(.L_x_6159) ;  /* 0x0000002000002947 */ /* 0x000fea0003800000 */
[----:B------:R-:W-:Y:S05]  /*2160*/  @P0 BRA `(.L_x_6160) ;  /* 0x0000003000000947 */ /* 0x000fea0003800000 */
[----:B------:R-:W-:Y:S05]  /*2170*/  BRA `(.L_x_6161) ;  /* 0x0000004000007947 */ /* 0x000fea0003800000 */
.L_x_6159:
[----:B-----5:R-:W-:-:S05]  /*2180*/  HADD2.F32 R64, -RZ, R62.H1_H1 ;  /* 0x3000003eff407230 */ /* 0x020fca0000004100 */
[----:B------:R-:W-:-:S05]  /*2190*/  FADD.FTZ R191, R64, R191 ;  /* 0x000000bf40bf7221 */ /* 0x000fca0000010000 */
.L_x_6160:
[----:B------:R-:W-:-:S04]  /*21a0*/  F2FP.PACK_AB R64, RZ, R191 ;  /* 0x000000bfff40723e */ /* 0x000fc800000000ff */
[----:B------:R-:W-:Y:S02]  /*21b0*/  PRMT R58, R58, 0x5410, R64 ;  /* 0x000054103a3a7816 */ /* 0x000fe40000000040 */
.L_x_6161:
[----:B------:R-:W-:-:S05]  /*21c0*/  HADD2.F32 R65, -RZ, R67.H0_H0 ;  /* 0x20000043ff417230 */ /* 0x000fca0000004100 */
[----:B------:R-:W-:Y:S01]  /*21d0*/  FMUL.FTZ R190, R65, R210 ;  /* 0x000000d241be7220 */ /* 0x000fe20000410000 */
[----:B------:R-:W-:Y:S05]  /*21e0*/  @P2 BRA `(.L_x_6162) ;  /* 0x0000002000002947 */ /* 0x000fea0003800000 */
[----:B------:R-:W-:Y:S05]  /*21f0*/  @P0 BRA `(.L_x_6163) ;  /* 0x0000003000000947 */ /* 0x000fea0003800000 */
[----:B------:R-:W-:Y:S05]  /*2200*/  BRA `(.L_x_6164) ;  /* 0x0000004000007947 */ /* 0x000fea0003800000 */
.L_x_6162:
[----:B-----5:R-:W-:-:S05]  /*2210*/  HADD2.F32 R65, -RZ, R63.H0_H0 ;  /* 0x2000003fff417230 */ /* 0x020fca0000004100 */
[----:B------:R-:W-:-:S05]  /*2220*/  FADD.FTZ R190, R65, R190 ;  /* 0x000000be41be7221 */ /* 0x000fca0000010000 */
.L_x_6163:
[----:B------:R-:W-:-:S04]  /*2230*/  F2FP.PACK_AB R64, RZ, R190 ;  /* 0x000000beff40723e */ /* 0x000fc800000000ff */
[----:B------:R-:W-:Y:S02]  /*2240*/  PRMT R59, R64, 0x7610, R59 ;  /* 0x00007610403b7816 */ /* 0x000fe4000000003b */
.L_x_6164:
[----:B------:R-:W-:-:S05]  /*2250*/  HADD2.F32 R67, -RZ, R67.H1_H1 ;  /* 0x30000043ff437230 */ /* 0x000fca0000004100 */
[----:B------:R-:W-:Y:S01]  /*2260*/  FMUL.FTZ R203, R67, R210 ;  /* 0x000000d243cb7220 */ /* 0x000fe20000410000 */
[----:B------:R-:W-:Y:S05]  /*2270*/  @P2 BRA `(.L_x_6165) ;  /* 0x0000002000002947 */ /* 0x000fea0003800000 */
[----:B------:R-:W-:Y:S05]  /*2280*/  @P0 BRA `(.L_x_6166) ;  /* 0x0000003000000947 */ /* 0x000fea0003800000 */
[----:B------:R-:W-:Y:S05]  /*2290*/  BRA `(.L_x_6167) ;  /* 0x0000004000007947 */ /* 0x000fea0003800000 */
.L_x_6165:
[----:B-----5:R-:W-:-:S05]  /*22a0*/  HADD2.F32 R64, -RZ, R63.H1_H1 ;  /* 0x3000003fff407230 */ /* 0x020fca0000004100 */
[----:B------:R-:W-:-:S05]  /*22b0*/  FADD.FTZ R203, R64, R203 ;  /* 0x000000cb40cb7221 */ /* 0x000fca0000010000 */
.L_x_6166:
[----:B------:R-:W-:-:S04]  /*22c0*/  F2FP.PACK_AB R64, RZ, R203 ;  /* 0x000000cbff40723e */ /* 0x000fc800000000ff */
[----:B------:R-:W-:Y:S02]  /*22d0*/  PRMT R59, R59, 0x5410, R64 ;  /* 0x000054103b3b7816 */ /* 0x000fe40000000040 */
.L_x_6167:
[----:B------:R-:W-:-:S04]  /*22e0*/  @P0 LEA R64, P2, R211, c[0x0][0x188], 0x4 ;  /* 0x00006200d3400a11 */ /* 0x000fc800078420ff */
[C---:B------:R-:W-:Y:S02]  /*22f0*/  @P0 LEA.HI.X R65, R211.reuse, c[0x0][0x18c], RZ, 0x4, P2 ;  /* 0x00006300d3410a11 */ /* 0x040fe400010f24ff */
[----:B------:R-:W-:-:S03]  /*2300*/  IADD3 R211, R211, 0x20, RZ ;  /* 0x00000020d3d37810 */ /* 0x000fc60007ffe0ff */
[----:B------:R0:W-:Y:S04]  /*2310*/  @P0 STG.E.128 [R64.64], R56 ;  /* 0x0000003840000986 */ /* 0x0001e8000c101d04 */
.L_x_6143:
[----:B------:R-:W-:Y:S05]  /*2320*/  BSYNC B0 ;  /* 0x0000000000007941 */ /* 0x000fea0003800000 */
.L_x_6142:
        /* <DEDUP_REMOVED lines=18> */
.L_x_6170:
[----:B0----5:R-:W-:-:S05]  /*2450*/  HADD2.F32 R159, -RZ, R60.H0_H0 ;  /* 0x2000003cff9f7230 */ /* 0x021fca0000004100 */
[----:B------:R-:W-:-:S05]  /*2460*/  FADD.FTZ R148, R159, R148 ;  /* 0x000000949f947221 */ /* 0x000fca0000010000 */
.L_x_6171:
[----:B------:R-:W-:-:S04]  /*2470*/  F2FP.PACK_AB R159, RZ, R148 ;  /* 0x00000094ff9f723e */ /* 0x000fc800000000ff */
[----:B------:R-:W-:Y:S02]  /*2480*/  PRMT R56, R159, 0x7610, R56 ;  /* 0x000076109f387816 */ /* 0x000fe40000000038 */
.L_x_6172:
[----:B------:R-:W-:-:S05]  /*2490*/  HADD2.F32 R159, -RZ, R64.H1_H1 ;  /* 0x30000040ff9f7230 */ /* 0x000fca0000004100 */
[----:B------:R-:W-:Y:S01]  /*24a0*/  FMUL.FTZ R159, R159, R210 ;  /* 0x000000d29f9f7220 */ /* 0x000fe20000410000 */
[----:B------:R-:W-:Y:S05]  /*24b0*/  @P2 BRA `(.L_x_6173) ;  /* 0x0000002000002947 */ /* 0x000fea0003800000 */
[----:B------:R-:W-:Y:S05]  /*24c0*/  @P0 BRA `(.L_x_6174) ;  /* 0x0000003000000947 */ /* 0x000fea0003800000 */
[----:B------:R-:W-:Y:S05]  /*24d0*/  BRA `(.L_x_6175) ;  /* 0x0000004000007947 */ /* 0x000fea0003800000 */
.L_x_6173:
[----:B-----5:R-:W-:-:S05]  /*24e0*/  HADD2.F32 R64, -RZ, R60.H1_H1 ;  /* 0x3000003cff407230 */ /* 0x020fca0000004100 */
[----:B------:R-:W-:-:S05]  /*24f0*/  FADD.FTZ R159, R64, R159 ;  /* 0x0000009f409f7221 */ /* 0x000fca0000010000 */
.L_x_6174:
[----:B------:R-:W-:-:S04]  /*2500*/  F2FP.PACK_AB R64, RZ, R159 ;  /* 0x0000009fff40723e */ /* 0x000fc800000000ff */
[----:B------:R-:W-:Y:S02]  /*2510*/  PRMT R56, R56, 0x5410, R64 ;  /* 0x0000541038387816 */ /* 0x000fe40000000040 */
.L_x_6175:
[----:B------:R-:W-:-:S05]  /*2520*/  HADD2.F32 R175, -RZ, R65.H0_H0 ;  /* 0x20000041ffaf7230 */ /* 0x000fca0000004100 */
[----:B------:R-:W-:Y:S01]  /*2530*/  FMUL.FTZ R160, R175, R210 ;  /* 0x000000d2afa07220 */ /* 0x000fe20000410000 */
[----:B------:R-:W-:Y:S05]  /*2540*/  @P2 BRA `(.L_x_6176) ;  /* 0x0000002000002947 */ /* 0x000fea0003800000 */
[----:B------:R-:W-:Y:S05]  /*2550*/  @P0 BRA `(.L_x_6177) ;  /* 0x0000003000000947 */ /* 0x000fea0003800000 */
[----:B------:R-:W-:Y:S05]  /*2560*/  BRA `(.L_x_6178) ;  /* 0x0000004000007947 */ /* 0x000fea0003800000 */
.L_x_6176:
[----:B-----5:R-:W-:-:S05]  /*2570*/  HADD2.F32 R175, -RZ, R61.H0_H0 ;  /* 0x2000003dffaf7230 */ /* 0x020fca0000004100 */
[----:B------:R-:W-:-:S05]  /*2580*/  FADD.FTZ R160, R175, R160 ;  /* 0x000000a0afa07221 */ /* 0x000fca0000010000 */
.L_x_6177:
[----:B------:R-:W-:-:S04]  /*2590*/  F2FP.PACK_AB R64, RZ, R160 ;  /* 0x000000a0ff40723e */ /* 0x000fc800000000ff */
[----:B------:R-:W-:Y:S02]  /*25a0*/  PRMT R57, R64, 0x7610, R57 ;  /* 0x0000761040397816 */ /* 0x000fe40000000039 */
.L_x_6178:
[----:B------:R-:W-:-:S05]  /*25b0*/  HADD2.F32 R65, -RZ, R65.H1_H1 ;  /* 0x30000041ff417230 */ /* 0x000fca0000004100 */
[----:B------:R-:W-:Y:S01]  /*25c0*/  FMUL.FTZ R175, R65, R210 ;  /* 0x000000d241af7220 */ /* 0x000fe20000410000 */
[----:B------:R-:W-:Y:S05]  /*25d0*/  @P2 BRA `(.L_x_6179) ;  /* 0x0000002000002947 */ /* 0x000fea0003800000 */
[----:B------:R-:W-:Y:S05]  /*25e0*/  @P0 BRA `(.L_x_6180) ;  /* 0x0000003000000947 */ /* 0x000fea0003800000 */
[----:B------:R-:W-:Y:S05]  /*25f0*/  BRA `(.L_x_6181) ;  /* 0x0000004000007947 */ /* 0x000fea0003800000 */
.L_x_6179:
[----:B-----5:R-:W-:-:S05]  /*2600*/  HADD2.F32 R64, -RZ, R61.H1_H1 ;  /* 0x3000003dff407230 */ /* 0x020fca0000004100 */
[----:B------:R-:W-:-:S05]  /*2610*/  FADD.FTZ R175, R64, R175 ;  /* 0x000000af40af7221 */ /* 0x000fca0000010000 */
.L_x_6180:
[----:B------:R-:W-:-:S04]  /*2620*/  F2FP.PACK_AB R64, RZ, R175 ;  /* 0x000000afff40723e */ /* 0x000fc800000000ff */
[----:B------:R-:W-:Y:S02]  /*2630*/  PRMT R57, R57, 0x5410, R64 ;  /* 0x0000541039397816 */ /* 0x000fe40000000040 */
.L_x_6181:
[----:B------:R-:W-:-:S05]  /*2640*/  HADD2.F32 R65, -RZ, R66.H0_H0 ;  /* 0x20000042ff417230 */ /* 0x000fca0000004100 */
[----:B------:R-:W-:Y:S01]  /*2650*/  FMUL.FTZ R176, R65, R210 ;  /* 0x000000d241b07220 */ /* 0x000fe20000410000 */
[----:B------:R-:W-:Y:S05]  /*2660*/  @P2 BRA `(.L_x_6182) ;  /* 0x0000002000002947 */ /* 0x000fea0003800000 */
[----:B------:R-:W-:Y:S05]  /*2670*/  @P0 BRA `(.L_x_6183) ;  /* 0x0000003000000947 */ /* 0x000fea0003800000 */
[----:B------:R-:W-:Y:S05]  /*2680*/  BRA `(.L_x_6184) ;  /* 0x0000004000007947 */ /* 0x000fea0003800000 */
.L_x_6182:
[----:B-----5:R-:W-:-:S05]  /*2690*/  HADD2.F32 R65, -RZ, R62.H0_H0 ;  /* 0x2000003eff417230 */ /* 0x020fca0000004100 */
[----:B------:R-:W-:-:S05]  /*26a0*/  FADD.FTZ R176, R65, R176 ;  /* 0x000000b041b07221 */ /* 0x000fca0000010000 */
.L_x_6183:
[----:B------:R-:W-:-:S04]  /*26b0*/  F2FP.PACK_AB R64, RZ, R176 ;  /* 0x000000b0ff40723e */ /* 0x000fc800000000ff */
[----:B------:R-:W-:Y:S02]  /*26c0*/  PRMT R58, R64, 0x7610, R58 ;  /* 0x00007610403a7816 */ /* 0x000fe4000000003a */
.L_x_6184:
[----:B------:R-:W-:-:S05]  /*26d0*/  HADD2.F32 R189, -RZ, R66.H1_H1 ;  /* 0x30000042ffbd7230 */ /* 0x000fca0000004100 */
[----:B------:R-:W-:Y:S01]  /*26e0*/  FMUL.FTZ R189, R189, R210 ;  /* 0x000000d2bdbd7220 */ /* 0x000fe20000410000 */
[----:B------:R-:W-:Y:S05]  /*26f0*/  @P2 BRA `(.L_x_6185) ;  /* 0x0000002000002947 */ /* 0x000fea0003800000 */
[----:B------:R-:W-:Y:S05]  /*2700*/  @P0 BRA `(.L_x_6186) ;  /* 0x0000003000000947 */ /* 0x000fea0003800000 */
[----:B------:R-:W-:Y:S05]  /*2710*/  BRA `(.L_x_6187) ;  /* 0x0000004000007947 */ /* 0x000fea0003800000 */
.L_x_6185:
[----:B-----5:R-:W-:-:S05]  /*2720*/  HADD2.F32 R64, -RZ, R62.H1_H1 ;  /* 0x3000003eff407230 */ /* 0x020fca0000004100 */
[----:B------:R-:W-:-:S05]  /*2730*/  FADD.FTZ R189, R64, R189 ;  /* 0x000000bd40bd7221 */ /* 0x000fca0000010000 */
.L_x_6186:
[----:B------:R-:W-:-:S04]  /*2740*/  F2FP.PACK_AB R64, RZ, R189 ;  /* 0x000000bdff40723e */ /* 0x000fc800000000ff */
[----:B------:R-:W-:Y:S02]  /*2750*/  PRMT R58, R58, 0x5410, R64 ;  /* 0x000054103a3a7816 */ /* 0x000fe40000000040 */
.L_x_6187:
[----:B------:R-:W-:-:S05]  /*2760*/  HADD2.F32 R65, -RZ, R67.H0_H0 ;  /* 0x20000043ff417230 */ /* 0x000fca0000004100 */
[----:B------:R-:W-:Y:S01]  /*2770*/  FMUL.FTZ R188, R65, R210 ;  /* 0x000000d241bc7220 */ /* 0x000fe20000410000 */
[----:B------:R-:W-:Y:S05]  /*2780*/  @P2 BRA `(.L_x_6188) ;  /* 0x0000002000002947 */ /* 0x000fea0003800000 */
[----:B------:R-:W-:Y:S05]  /*2790*/  @P0 BRA `(.L_x_6189) ;  /* 0x0000003000000947 */ /* 0x000fea0003800000 */
[----:B------:R-:W-:Y:S05]  /*27a0*/  BRA `(.L_x_6190) ;  /* 0x0000004000007947 */ /* 0x000fea0003800000 */
.L_x_6188:
[----:B-----5:R-:W-:-:S05]  /*27b0*/  HADD2.F32 R65, -RZ, R63.H0_H0 ;  /* 0x2000003fff417230 */ /* 0x020fca0000004100 */
[----:B------:R-:W-:-:S05]  /*27c0*/  FADD.FTZ R188, R65, R188 ;  /* 0x000000bc41bc7221 */ /* 0x000fca0000010000 */
.L_x_6189:
[----:B------:R-:W-:-:S04]  /*27d0*/  F2FP.PACK_AB R64, RZ, R188 ;  /* 0x000000bcff40723e */ /* 0x000fc800000000ff */
[----:B------:R-:W-:Y:S02]  /*27e0*/  PRMT R59, R64, 0x7610, R59 ;  /* 0x00007610403b7816 */ /* 0x000fe4000000003b */
.L_x_6190:
[----:B------:R-:W-:-:S05]  /*27f0*/  HADD2.F32 R67, -RZ, R67.H1_H1 ;  /* 0x30000043ff437230 */ /* 0x000fca0000004100 */
[----:B------:R-:W-:Y:S01]  /*2800*/  FMUL.FTZ R204, R67, R210 ;  /* 0x000000d243cc7220 */ /* 0x000fe20000410000 */
[----:B------:R-:W-:Y:S05]  /*2810*/  @P2 BRA `(.L_x_6191) ;  /* 0x0000002000002947 */ /* 0x000fea0003800000 */
[----:B------:R-:W-:Y:S05]  /*2820*/  @P0 BRA `(.L_x_6192) ;  /* 0x0000003000000947 */ /* 0x000fea0003800000 */
[----:B------:R-:W-:Y:S05]  /*2830*/  BRA `(.L_x_6193) ;  /* 0x0000004000007947 */ /* 0x000fea0003800000 */
.L_x_6191:
[----:B-----5:R-:W-:-:S05]  /*2840*/  HADD2.F32 R65, -RZ, R63.H1_H1 ;  /* 0x3000003fff417230 */ /* 0x020fca0000004100 */
[----:B------:R-:W-:-:S05]  /*2850*/  FADD.FTZ R204, R65, R204 ;  /* 0x000000cc41cc7221 */ /* 0x000fca0000010000 */
.L_x_6192:
[----:B------:R-:W-:-:S04]  /*2860*/  F2FP.PACK_AB R64, RZ, R204 ;  /* 0x000000ccff40723e */ /* 0x000fc800000000ff */
[----:B------:R-:W-:Y:S02]  /*2870*/  PRMT R59, R59, 0x5410, R64 ;  /* 0x000054103b3b7816 */ /* 0x000fe40000000040 */
.L_x_6193:
[----:B------:R-:W-:-:S04]  /*2880*/  @P0 LEA R64, P2, R211, c[0x0][0x188], 0x4 ;  /* 0x00006200d3400a11 */ /* 0x000fc800078420ff */
[C---:B------:R-:W-:Y:S02]  /*2890*/  @P0 LEA.HI.X R65, R211.reuse, c[0x0][0x18c], RZ, 0x4, P2 ;  /* 0x00006300d3410a11 */ /* 0x040fe400010f24ff */
[----:B------:R-:W-:-:S03]  /*28a0*/  IADD3 R211, R211, 0x20, RZ ;  /* 0x00000020d3d37810 */ /* 0x000fc60007ffe0ff */
[----:B------:R0:W-:Y:S04]  /*28b0*/  @P0 STG.E.128 [R64.64], R56 ;  /* 0x0000003840000986 */ /* 0x0001e8000c101d04 */
.L_x_6169:
[----:B------:R-:W-:Y:S05]  /*28c0*/  BSYNC B0 ;  /* 0x0000000000007941 */ /* 0x000fea0003800000 */
.L_x_6168:
        /* <DEDUP_REMOVED lines=18> */
.L_x_6196:
[----:B0----5:R-:W-:-:S05]  /*29f0*/  HADD2.F32 R162, -RZ, R60.H0_H0 ;  /* 0x2000003cffa27230 */ /* 0x021fca0000004100 */
[----:B------:R-:W-:-:S05]  /*2a00*/  FADD.FTZ R149, R162, R149 ;  /* 0x00000095a2957221 */ /* 0x000fca0000010000 */
.L_x_6197:
[----:B------:R-:W-:-:S04]  /*2a10*/  F2FP.PACK_AB R161, RZ, R149 ;  /* 0x00000095ffa1723e */ /* 0x000fc800000000ff */
[----:B------:R-:W-:Y:S02]  /*2a20*/  PRMT R56, R161, 0x7610, R56 ;  /* 0x00007610a1387816 */ /* 0x000fe40000000038 */
.L_x_6198:
[----:B------:R-:W-:-:S05]  /*2a30*/  HADD2.F32 R161, -RZ, R64.H1_H1 ;  /* 0x30000040ffa17230 */ /* 0x000fca0000004100 */
[----:B------:R-:W-:Y:S01]  /*2a40*/  FMUL.FTZ R161, R161, R210 ;  /* 0x000000d2a1a17220 */ /* 0x000fe20000410000 */
[----:B------:R-:W-:Y:S05]  /*2a50*/  @P2 BRA `(.L_x_6199) ;  /* 0x0000002000002947 */ /* 0x000fea0003800000 */
[----:B------:R-:W-:Y:S05]  /*2a60*/  @P0 BRA `(.L_x_6200) ;  /* 0x0000003000000947 */ /* 0x000fea0003800000 */
[----:B------:R-:W-:Y:S05]  /*2a70*/  BRA `(.L_x_6201) ;  /* 0x0000004000007947 */ /* 0x000fea0003800000 */
.L_x_6199:
[----:B-----5:R-:W-:-:S05]  /*2a80*/  HADD2.F32 R64, -RZ, R60.H1_H1 ;  /* 0x3000003cff407230 */ /* 0x020fca0000004100 */
[----:B------:R-:W-:-:S05]  /*2a90*/  FADD.FTZ R161, R64, R161 ;  /* 0x000000a140a17221 */ /* 0x000fca0000010000 */
.L_x_6200:
[----:B------:R-:W-:-:S04]  /*2aa0*/  F2FP.PACK_AB R64, RZ, R161 ;  /* 0x000000a1ff40723e */ /* 0x000fc800000000ff */
[----:B------:R-:W-:Y:S02]  /*2ab0*/  PRMT R56, R56, 0x5410, R64 ;  /* 0x0000541038387816 */ /* 0x000fe40000000040 */
.L_x_6201:
[----:B------:R-:W-:-:S05]  /*2ac0*/  HADD2.F32 R177, -RZ, R65.H0_H0 ;  /* 0x20000041ffb17230 */ /* 0x000fca0000004100 */
[----:B------:R-:W-:Y:S01]  /*2ad0*/  FMUL.FTZ R162, R177, R210 ;  /* 0x000000d2b1a27220 */ /* 0x000fe20000410000 */
[----:B------:R-:W-:Y:S05]  /*2ae0*/  @P2 BRA `(.L_x_6202) ;  /* 0x0000002000002947 */ /* 0x000fea0003800000 */
[----:B------:R-:W-:Y:S05]  /*2af0*/  @P0 BRA `(.L_x_6203) ;  /* 0x0000003000000947 */ /* 0x000fea0003800000 */
[----:B------:R-:W-:Y:S05]  /*2b00*/  BRA `(.L_x_6204) ;  /* 0x0000004000007947 */ /* 0x000fea0003800000 */
.L_x_6202:
[----:B-----5:R-:W-:-:S05]  /*2b10*/  HADD2.F32 R177, -RZ, R61.H0_H0 ;  /* 0x2000003dffb17230 */ /* 0x020fca0000004100 */
[----:B------:R-:W-:-:S05]  /*2b20*/  FADD.FTZ R162, R177, R162 ;  /* 0x000000a2b1a27221 */ /* 0x000fca0000010000 */
.L_x_6203:
[----:B------:R-:W-:-:S04]  /*2b30*/  F2FP.PACK_AB R64, RZ, R162 ;  /* 0x000000a2ff40723e */ /* 0x000fc800000000ff */
[----:B------:R-:W-:Y:S02]  /*2b40*/  PRMT R57, R64, 0x7610, R57 ;  /* 0x0000761040397816 */ /* 0x000fe40000000039 */
.L_x_6204:
[----:B------:R-:W-:-:S05]  /*2b50*/  HADD2.F32 R65, -RZ, R65.H1_H1 ;  /* 0x30000041ff417230 */ /* 0x000fca0000004100 */
[----:B------:R-:W-:Y:S01]  /*2b60*/  FMUL.FTZ R177, R65, R210 ;  /* 0x000000d241b17220 */ /* 0x000fe20000410000 */
[----:B------:R-:W-:Y:S05]  /*2b70*/  @P2 BRA `(.L_x_6205) ;  /* 0x0000002000002947 */ /* 0x000fea0003800000 */
[----:B------:R-:W-:Y:S05]  /*2b80*/  @P0 BRA `(.L_x_6206) ;  /* 0x0000003000000947 */ /* 0x000fea0003800000 */
[----:B------:R-:W-:Y:S05]  /*2b90*/  BRA `(.L_x_6207) ;  /* 0x0000004000007947 */ /* 0x000fea0003800000 */
.L_x_6205:
[----:B-----5:R-:W-:-:S05]  /*2ba0*/  HADD2.F32 R64, -RZ, R61.H1_H1 ;  /* 0x3000003dff407230 */ /* 0x020fca0000004100 */
[----:B------:R-:W-:-:S05]  /*2bb0*/  FADD.FTZ R177, R64, R177 ;  /* 0x000000b140b17221 */ /* 0x000fca0000010000 */
.L_x_6206:
[----:B------:R-:W-:-:S04]  /*2bc0*/  F2FP.PACK_AB R64, RZ, R177 ;  /* 0x000000b1ff40723e */ /* 0x000fc800000000ff */
[----:B------:R-:W-:Y:S02]  /*2bd0*/  PRMT R57, R57, 0x5410, R64 ;  /* 0x0000541039397816 */ /* 0x000fe40000000040 */
.L_x_6207:
[----:B------:R-:W-:-:S05]  /*2be0*/  HADD2.F32 R65, -RZ, R66.H0_H0 ;  /* 0x20000042ff417230 */ /* 0x000fca0000004100 */
[----:B------:R-:W-:Y:S01]  /*2bf0*/  FMUL.FTZ R178, R65, R210 ;  /* 0x000000d241b27220 */ /* 0x000fe20000410000 */
[----:B------:R-:W-:Y:S05]  /*2c00*/  @P2 BRA `(.L_x_6208) ;  /* 0x0000002000002947 */ /* 0x000fea0003800000 */
[----:B------:R-:W-:Y:S05]  /*2c10*/  @P0 BRA `(.L_x_6209) ;  /* 0x0000003000000947 */ /* 0x000fea0003800000 */
[----:B------:R-:W-:Y:S05]  /*2c20*/  BRA `(.L_x_6210) ;  /* 0x0000004000007947 */ /* 0x000fea0003800000 */
.L_x_6208:
[----:B-----5:R-:W-:-:S05]  /*2c30*/  HADD2.F32 R65, -RZ, R62.H0_H0 ;  /* 0x2000003eff417230 */ /* 0x020fca0000004100 */
[----:B------:R-:W-:-:S05]  /*2c40*/  FADD.FTZ R178, R65, R178 ;  /* 0x000000b241b27221 */ /* 0x000fca0000010000 */
.L_x_6209:
[----:B------:R-:W-:-:S04]  /*2c50*/  F2FP.PACK_AB R64, RZ, R178 ;  /* 0x000000b2ff40723e */ /* 0x000fc800000000ff */
[----:B------:R-:W-:Y:S02]  /*2c60*/  PRMT R58, R64, 0x7610, R58 ;  /* 0x00007610403a7816 */ /* 0x000fe4000000003a */
.L_x_6210:
[----:B------:R-:W-:-:S05]  /*2c70*/  HADD2.F32 R187, -RZ, R66.H1_H1 ;  /* 0x30000042ffbb7230 */ /* 0x000fca0000004100 */
[----:B------:R-:W-:Y:S01]  /*2c80*/  FMUL.FTZ R187, R187, R210 ;  /* 0x000000d2bbbb7220 */ /* 0x000fe20000410000 */
[----:B------:R-:W-:Y:S05]  /*2c90*/  @P2 BRA `(.L_x_6211) ;  /* 0x0000002000002947 */ /* 0x000fea0003800000 */
[----:B------:R-:W-:Y:S05]  /*2ca0*/  @P0 BRA `(.L_x_6212) ;  /* 0x0000003000000947 */ /* 0x000fea0003800000 */
[----:B------:R-:W-:Y:S05]  /*2cb0*/  BRA `(.L_x_6213) ;  /* 0x0000004000007947 */ /* 0x000fea0003800000 */
.L_x_6211:
[----:B-----5:R-:W-:-:S05]  /*2cc0*/  HADD2.F32 R64, -RZ, R62.H1_H1 ;  /* 0x3000003eff407230 */ /* 0x020fca0000004100 */
[----:B------:R-:W-:-:S05]  /*2cd0*/  FADD.FTZ R187, R64, R187 ;  /* 0x000000bb40bb7221 */ /* 0x000fca0000010000 */
.L_x_6212:
[----:B------:R-:W-:-:S04]  /*2ce0*/  F2FP.PACK_AB R64, RZ, R187 ;  /* 0x000000bbff40723e */ /* 0x000fc800000000ff */
[----:B------:R-:W-:Y:S02]  /*2cf0*/  PRMT R58, R58, 0x5410, R64 ;  /* 0x000054103a3a7816 */ /* 0x000fe40000000040 */
.L_x_6213:
[----:B------:R-:W-:-:S05]  /*2d00*/  HADD2.F32 R65, -RZ, R67.H0_H0 ;  /* 0x20000043ff417230 */ /* 0x000fca0000004100 */
[----:B------:R-:W-:Y:S01]  /*2d10*/  FMUL.FTZ R186, R65, R210 ;  /* 0x000000d241ba7220 */ /* 0x000fe20000410000 */
[----:B------:R-:W-:Y:S05]  /*2d20*/  @P2 BRA `(.L_x_6214) ;  /* 0x0000002000002947 */ /* 0x000fea0003800000 */
[----:B------:R-:W-:Y:S05]  /*2d30*/  @P0 BRA `(.L_x_6215) ;  /* 0x0000003000000947 */ /* 0x000fea0003800000 */
[----:B------:R-:W-:Y:S05]  /*2d40*/  BRA `(.L_x_6216) ;  /* 0x0000004000007947 */ /* 0x000fea0003800000 */
.L_x_6214:
[----:B-----5:R-:W-:-:S05]  /*2d50*/  HADD2.F32 R65, -RZ, R63.H0_H0 ;  /* 0x2000003fff417230 */ /* 0x020fca0000004100 */
[----:B------:R-:W-:-:S05]  /*2d60*/  FADD.FTZ R186, R65, R186 ;  /* 0x000000ba41ba7221 */ /* 0x000fca0000010000 */
.L_x_6215:
[----:B------:R-:W-:-:S04]  /*2d70*/  F2FP.PACK_AB R64, RZ, R186 ;  /* 0x000000baff40723e */ /* 0x000fc800000000ff */
[----:B------:R-:W-:Y:S02]  /*2d80*/  PRMT R59, R64, 0x7610, R59 ;  /* 0x00007610403b7816 */ /* 0x000fe4000000003b */
.L_x_6216:
[----:B------:R-:W-:-:S05]  /*2d90*/  HADD2.F32 R67, -RZ, R67.H1_H1 ;  /* 0x30000043ff437230 */ /* 0x000fca0000004100 */
[----:B------:R-:W-:Y:S01]  /*2da0*/  FMUL.FTZ R205, R67, R210 ;  /* 0x000000d243cd7220 */ /* 0x000fe20000410000 */
[----:B------:R-:W-:Y:S05]  /*2db0*/  @P2 BRA `(.L_x_6217) ;  /* 0x0000002000002947 */ /* 0x000fea0003800000 */
[----:B------:R-:W-:Y:S05]  /*2dc0*/  @P0 BRA `(.L_x_6218) ;  /* 0x0000003000000947 */ /* 0x000fea0003800000 */
[----:B------:R-:W-:Y:S05]  /*2dd0*/  BRA `(.L_x_6219) ;  /* 0x0000004000007947 */ /* 0x000fea0003800000 */
.L_x_6217:
[----:B-----5:R-:W-:-:S05]  /*2de0*/  HADD2.F32 R64, -RZ, R63.H1_H1 ;  /* 0x3000003fff407230 */ /* 0x020fca0000004100 */
[----:B------:R-:W-:-:S05]  /*2df0*/  FADD.FTZ R205, R64, R205 ;  /* 0x000000cd40cd7221 */ /* 0x000fca0000010000 */
.L_x_6218:
[----:B------:R-:W-:-:S04]  /*2e00*/  F2FP.PACK_AB R64, RZ, R205 ;  /* 0x000000cdff40723e */ /* 0x000fc800000000ff */
[----:B------:R-:W-:Y:S02]  /*2e10*/  PRMT R59, R59, 0x5410, R64 ;  /* 0x000054103b3b7816 */ /* 0x000fe40000000040 */
.L_x_6219:
[----:B------:R-:W-:-:S04]  /*2e20*/  @P0 LEA R64, P2, R211, c[0x0][0x188], 0x4 ;  /* 0x00006200d3400a11 */ /* 0x000fc800078420ff */
[C---:B------:R-:W-:Y:S02]  /*2e30*/  @P0 LEA.HI.X R65, R211.reuse, c[0x0][0x18c], RZ, 0x4, P2 ;  /* 0x00006300d3410a11 */ /* 0x040fe400010f24ff */
[----:B------:R-:W-:-:S03]  /*2e40*/  IADD3 R211, R211, 0x20, RZ ;  /* 0x00000020d3d37810 */ /* 0x000fc60007ffe0ff */
[----:B------:R0:W-:Y:S04]  /*2e50*/  @P0 STG.E.128 [R64.64], R56 ;  /* 0x0000003840000986 */ /* 0x0001e8000c101d04 */
.L_x_6195:
[----:B------:R-:W-:Y:S05]  /*2e60*/  BSYNC B0 ;  /* 0x0000000000007941 */ /* 0x000fea0003800000 */
.L_x_6194:
        /* <DEDUP_REMOVED lines=18> */
.L_x_6222:
[----:B0----5:R-:W-:-:S05]  /*2f90*/  HADD2.F32 R163, -RZ, R60.H0_H0 ;  /* 0x2000003cffa37230 */ /* 0x021fca0000004100 */
[----:B------:R-:W-:-:S05]  /*2fa0*/  FADD.FTZ R150, R163, R150 ;  /* 0x00000096a3967221 */ /* 0x000fca0000010000 */
.L_x_6223:
[----:B------:R-:W-:-:S04]  /*2fb0*/  F2FP.PACK_AB R163, RZ, R150 ;  /* 0x00000096ffa3723e */ /* 0x000fc800000000ff */
[----:B------:R-:W-:Y:S02]  /*2fc0*/  PRMT R56, R163, 0x7610, R56 ;  /* 0x00007610a3387816 */ /* 0x000fe40000000038 */
.L_x_6224:
[----:B------:R-:W-:-:S05]  /*2fd0*/  HADD2.F32 R163, -RZ, R64.H1_H1 ;  /* 0x30000040ffa37230 */ /* 0x000fca0000004100 */
[----:B------:R-:W-:Y:S01]  /*2fe0*/  FMUL.FTZ R163, R163, R210 ;  /* 0x000000d2a3a37220 */ /* 0x000fe20000410000 */
[----:B------:R-:W-:Y:S05]  /*2ff0*/  @P2 BRA `(.L_x_6225) ;  /* 0x0000002000002947 */ /* 0x000fea0003800000 */
[----:B------:R-:W-:Y:S05]  /*3000*/  @P0 BRA `(.L_x_6226) ;  /* 0x0000003000000947 */ /* 0x000fea0003800000 */
[----:B------:R-:W-:Y:S05]  /*3010*/  BRA `(.L_x_6227) ;  /* 0x0000004000007947 */ /* 0x000fea0003800000 */
.L_x_6225:
[----:B-----5:R-:W-:-:S05]  /*3020*/  HADD2.F32 R64, -RZ, R60.H1_H1 ;  /* 0x3000003cff407230 */ /* 0x020fca0000004100 */
[----:B------:R-:W-:-:S05]  /*3030*/  FADD.FTZ R163, R64, R163 ;  /* 0x000000a340a37221 */ /* 0x000fca0000010000 */
.L_x_6226:
[----:B------:R-:W-:-:S04]  /*3040*/  F2FP.PACK_AB R64, RZ, R163 ;  /* 0x000000a3ff40723e */ /* 0x000fc800000000ff */
[----:B------:R-:W-:Y:S02]  /*3050*/  PRMT R56, R56, 0x5410, R64 ;  /* 0x0000541038387816 */ /* 0x000fe40000000040 */
.L_x_6227:
[----:B------:R-:W-:-:S05]  /*3060*/  HADD2.F32 R179, -RZ, R65.H0_H0 ;  /* 0x20000041ffb37230 */ /* 0x000fca0000004100 */
[----:B------:R-:W-:Y:S01]  /*3070*/  FMUL.FTZ R164, R179, R210 ;  /* 0x000000d2b3a47220 */ /* 0x000fe20000410000 */
[----:B------:R-:W-:Y:S05]  /*3080*/  @P2 BRA `(.L_x_6228) ;  /* 0x0000002000002947 */ /* 0x000fea0003800000 */
[----:B------:R-:W-:Y:S05]  /*3090*/  @P0 BRA `(.L_x_6229) ;  /* 0x0000003000000947 */ /* 0x000fea0003800000 */
[----:B------:R-:W-:Y:S05]  /*30a0*/  BRA `(.L_x_6230) ;  /* 0x0000004000007947 */ /* 0x000fea0003800000 */
.L_x_6228:
[----:B-----5:R-:W-:-:S05]  /*30b0*/  HADD2.F32 R179, -RZ, R61.H0_H0 ;  /* 0x2000003dffb37230 */ /* 0x020fca0000004100 */
[----:B------:R-:W-:-:S05]  /*30c0*/  FADD.FTZ R164, R179, R164 ;  /* 0x000000a4b3a47221 */ /* 0x000fca0000010000 */
.L_x_6229:
[----:B------:R-:W-:-:S04]  /*30d0*/  F2FP.PACK_AB R64, RZ, R164 ;  /* 0x000000a4ff40723e */ /* 0x000fc800000000ff */
[----:B------:R-:W-:Y:S02]  /*30e0*/  PRMT R57, R64, 0x7610, R57 ;  /* 0x0000761040397816 */ /* 0x000fe40000000039 */
.L_x_6230:
[----:B------:R-:W-:-:S05]  /*30f0*/  HADD2.F32 R65, -RZ, R65.H1_H1 ;  /* 0x30000041ff417230 */ /* 0x000fca0000004100 */
[----:B------:R-:W-:Y:S01]  /*3100*/  FMUL.FTZ R179, R65, R210 ;  /* 0x000000d241b37220 */ /* 0x000fe20000410000 */
[----:B------:R-:W-:Y:S05]  /*3110*/  @P2 BRA `(.L_x_6231) ;  /* 0x0000002000002947 */ /* 0x000fea0003800000 */
[----:B------:R-:W-:Y:S05]  /*3120*/  @P0 BRA `(.L_x_6232) ;  /* 0x0000003000000947 */ /* 0x000fea0003800000 */
[----:B------:R-:W-:Y:S05]  /*3130*/  BRA `(.L_x_6233) ;  /* 0x0000004000007947 */ /* 0x000fea0003800000 */
.L_x_6231:
[----:B-----5:R-:W-:-:S05]  /*3140*/  HADD2.F32 R64, -RZ, R61.H1_H1 ;  /* 0x3000003dff407230 */ /* 0x020fca0000004100 */
[----:B------:R-:W-:-:S05]  /*3150*/  FADD.FTZ R179, R64, R179 ;  /* 0x000000b340b37221 */ /* 0x000fca0000010000 */
.L_x_6232:
[----:B------:R-:W-:-:S04]  /*3160*/  F2FP.PACK_AB R64, RZ, R179 ;  /* 0x000000b3ff40723e */ /* 0x000fc800000000ff */
[----:B------:R-:W-:Y:S02]  /*3170*/  PRMT R57, R57, 0x5410, R64 ;  /* 0x0000541039397816 */ /* 0x000fe40000000040 */
.L_x_6233:
[----:B------:R-:W-:-:S05]  /*3180*/  HADD2.F32 R65, -RZ, R66.H0_H0 ;  /* 0x20000042ff417230 */ /* 0x000fca0000004100 */
[----:B------:R-:W-:Y:S01]  /*3190*/  FMUL.FTZ R180, R65, R210 ;  /* 0x000000d241b47220 */ /* 0x000fe20000410000 */
[----:B------:R-:W-:Y:S05]  /*31a0*/  @P2 BRA `(.L_x_6234) ;  /* 0x0000002000002947 */ /* 0x000fea0003800000 */
[----:B------:R-:W-:Y:S05]  /*31b0*/  @P0 BRA `(.L_x_6235) ;  /* 0x0000003000000947 */ /* 0x000fea0003800000 */
[----:B------:R-:W-:Y:S05]  /*31c0*/  BRA `(.L_x_6236) ;  /* 0x0000004000007947 */ /* 0x000fea0003800000 */
.L_x_6234:
[----:B-----5:R-:W-:-:S05]  /*31d0*/  HADD2.F32 R65, -RZ, R62.H0_H0 ;  /* 0x2000003eff417230 */ /* 0x020fca0000004100 */
[----:B------:R-:W-:-:S05]  /*31e0*/  FADD.FTZ R180, R65, R180 ;  /* 0x000000b441b47221 */ /* 0x000fca0000010000 */
.L_x_6235:
[----:B------:R-:W-:-:S04]  /*31f0*/  F2FP.PACK_AB R64, RZ, R180 ;  /* 0x000000b4ff40723e */ /* 0x000fc800000000ff */
[----:B------:R-:W-:Y:S02]  /*3200*/  PRMT R58, R64, 0x7610, R58 ;  /* 0x00007610403a7816 */ /* 0x000fe4000000003a */
.L_x_6236:
[----:B------:R-:W-:-:S05]  /*3210*/  HADD2.F32 R185, -RZ, R66.H1_H1 ;  /* 0x30000042ffb97230 */ /* 0x000fca0000004100 */
[----:B------:R-:W-:Y:S01]  /*3220*/  FMUL.FTZ R185, R185, R210 ;  /* 0x000000d2b9b97220 */ /* 0x000fe20000410000 */
[----:B------:R-:W-:Y:S05]  /*3230*/  @P2 BRA `(.L_x_6237) ;  /* 0x0000002000002947 */ /* 0x000fea0003800000 */
[----:B------:R-:W-:Y:S05]  /*3240*/  @P0 BRA `(.L_x_6238) ;  /* 0x0000003000000947 */ /* 0x000fea0003800000 */
[----:B------:R-:W-:Y:S05]  /*3250*/  BRA `(.L_x_6239) ;  /* 0x0000004000007947 */ /* 0x000fea0003800000 */
.L_x_6237:
[----:B-----5:R-:W-:-:S05]  /*3260*/  HADD2.F32 R64, -RZ, R62.H1_H1 ;  /* 0x3000003eff407230 */ /* 0x020fca0000004100 */
[----:B------:R-:W-:-:S05]  /*3270*/  FADD.FTZ R185, R64, R185 ;  /* 0x000000b940b97221 */ /* 0x000fca0000010000 */
.L_x_6238:
[----:B------:R-:W-:-:S04]  /*3280*/  F2FP.PACK_AB R64, RZ, R185 ;  /* 0x000000b9ff40723e */ /* 0x000fc800000000ff */
[----:B------:R-:W-:Y:S02]  /*3290*/  PRMT R58, R58, 0x5410, R64 ;  /* 0x000054103a3a7816 */ /* 0x000fe40000000040 */
.L_x_6239:
[----:B------:R-:W-:-:S05]  /*32a0*/  HADD2.F32 R65, -RZ, R67.H0_H0 ;  /* 0x20000043ff417230 */ /* 0x000fca0000004100 */
[----:B------:R-:W-:Y:S01]  /*32b0*/  FMUL.FTZ R196, R65, R210 ;  /* 0x000000d241c47220 */ /* 0x000fe20000410000 */
[----:B------:R-:W-:Y:S05]  /*32c0*/  @P2 BRA `(.L_x_6240) ;  /* 0x0000002000002947 */ /* 0x000fea0003800000 */
[----:B------:R-:W-:Y:S05]  /*32d0*/  @P0 BRA `(.L_x_6241) ;  /* 0x0000003000000947 */ /* 0x000fea0003800000 */
[----:B------:R-:W-:Y:S05]  /*32e0*/  BRA `(.L_x_6242) ;  /* 0x0000004000007947 */ /* 0x000fea0003800000 */
.L_x_6240:
[----:B-----5:R-:W-:-:S05]  /*32f0*/  HADD2.F32 R65, -RZ, R63.H0_H0 ;  /* 0x2000003fff417230 */ /* 0x020fca0000004100 */
[----:B------:R-:W-:-:S05]  /*3300*/  FADD.FTZ R196, R65, R196 ;  /* 0x000000c441c47221 */ /* 0x000fca0000010000 */
.L_x_6241:
[----:B------:R-:W-:-:S04]  /*3310*/  F2FP.PACK_AB R64, RZ, R196 ;  /* 0x000000c4ff40723e */ /* 0x000fc800000000ff */
[----:B------:R-:W-:Y:S02]  /*3320*/  PRMT R59, R64, 0x7610, R59 ;  /* 0x00007610403b7816 */ /* 0x000fe4000000003b */
.L_x_6242:
[----:B------:R-:W-:-:S05]  /*3330*/  HADD2.F32 R67, -RZ, R67.H1_H1 ;  /* 0x30000043ff437230 */ /* 0x000fca0000004100 */
[----:B------:R-:W-:Y:S01]  /*3340*/  FMUL.FTZ R206, R67, R210 ;  /* 0x000000d243ce7220 */ /* 0x000fe20000410000 */
[----:B------:R-:W-:Y:S05]  /*3350*/  @P2 BRA `(.L_x_6243) ;  /* 0x0000002000002947 */ /* 0x000fea0003800000 */
[----:B------:R-:W-:Y:S05]  /*3360*/  @P0 BRA `(.L_x_6244) ;  /* 0x0000003000000947 */ /* 0x000fea0003800000 */
[----:B------:R-:W-:Y:S05]  /*3370*/  BRA `(.L_x_6245) ;  /* 0x0000004000007947 */ /* 0x000fea0003800000 */
.L_x_6243:
[----:B-----5:R-:W-:-:S05]  /*3380*/  HADD2.F32 R65, -RZ, R63.H1_H1 ;  /* 0x3000003fff417230 */ /* 0x020fca0000004100 */
[----:B------:R-:W-:-:S05]  /*3390*/  FADD.FTZ R206, R65, R206 ;  /* 0x000000ce41ce7221 */ /* 0x000fca0000010000 */
.L_x_6244:
[----:B------:R-:W-:-:S04]  /*33a0*/  F2FP.PACK_AB R64, RZ, R206 ;  /* 0x000000ceff40723e */ /* 0x000fc800000000ff */
[----:B------:R-:W-:Y:S02]  /*33b0*/  PRMT R59, R59, 0x5410, R64 ;  /* 0x000054103b3b7816 */ /* 0x000fe40000000040 */
.L_x_6245:
[----:B------:R-:W-:-:S04]  /*33c0*/  @P0 LEA R64, P2, R211, c[0x0][0x188], 0x4 ;  /* 0x00006200d3400a11 */ /* 0x000fc800078420ff */
[C---:B------:R-:W-:Y:S02]  /*33d0*/  @P0 LEA.HI.X R65, R211.reuse, c[0x0][0x18c], RZ, 0x4, P2 ;  /* 0x00006300d3410a11 */ /* 0x040fe400010f24ff */
[----:B------:R-:W-:-:S03]  /*33e0*/  IADD3 R211, R211, 0x20, RZ ;  /* 0x00000020d3d37810 */ /* 0x000fc60007ffe0ff */
[----:B------:R0:W-:Y:S04]  /*33f0*/  @P0 STG.E.128 [R64.64], R56 ;  /* 0x0000003840000986 */ /* 0x0001e8000c101d04 */
.L_x_6221:
[----:B------:R-:W-:Y:S05]  /*3400*/  BSYNC B0 ;  /* 0x0000000000007941 */ /* 0x000fea0003800000 */
.L_x_6220:
        /* <DEDUP_REMOVED lines=18> */
.L_x_6248:
[----:B0----5:R-:W-:-:S05]  /*3530*/  HADD2.F32 R166, -RZ, R60.H0_H0 ;  /* 0x2000003cffa67230 */ /* 0x021fca0000004100 */
[----:B------:R-:W-:-:S05]  /*3540*/  FADD.FTZ R151, R166, R151 ;  /* 0x00000097a6977221 */ /* 0x000fca0000010000 */
.L_x_6249:
[----:B------:R-:W-:-:S04]  /*3550*/  F2FP.PACK_AB R165, RZ, R151 ;  /* 0x00000097ffa5723e */ /* 0x000fc800000000ff */
[----:B------:R-:W-:Y:S02]  /*3560*/  PRMT R56, R165, 0x7610, R56 ;  /* 0x00007610a5387816 */ /* 0x000fe40000000038 */
.L_x_6250:
[----:B------:R-:W-:-:S05]  /*3570*/  HADD2.F32 R165, -RZ, R64.H1_H1 ;  /* 0x30000040ffa57230 */ /* 0x000fca0000004100 */
[----:B------:R-:W-:Y:S01]  /*3580*/  FMUL.FTZ R165, R165, R210 ;  /* 0x000000d2a5a57220 */ /* 0x000fe20000410000 */
[----:B------:R-:W-:Y:S05]  /*3590*/  @P2 BRA `(.L_x_6251) ;  /* 0x0000002000002947 */ /* 0x000fea0003800000 */
[----:B------:R-:W-:Y:S05]  /*35a0*/  @P0 BRA `(.L_x_6252) ;  /* 0x0000003000000947 */ /* 0x000fea0003800000 */
[----:B------:R-:W-:Y:S05]  /*35b0*/  BRA `(.L_x_6253) ;  /* 0x0000004000007947 */ /* 0x000fea0003800000 */
.L_x_6251:
[----:B-----5:R-:W-:-:S05]  /*35c0*/  HADD2.F32 R64, -RZ, R60.H1_H1 ;  /* 0x3000003cff407230 */ /* 0x020fca0000004100 */
[----:B------:R-:W-:-:S05]  /*35d0*/  FADD.FTZ R165, R64, R165 ;  /* 0x000000a540a57221 */ /* 0x000fca0000010000 */
.L_x_6252:
[----:B------:R-:W-:-:S04]  /*35e0*/  F2FP.PACK_AB R64, RZ, R165 ;  /* 0x000000a5ff40723e */ /* 0x000fc800000000ff */
[----:B------:R-:W-:Y:S02]  /*35f0*/  PRMT R56, R56, 0x5410, R64 ;  /* 0x0000541038387816 */ /* 0x000fe40000000040 */
.L_x_6253:
[----:B------:R-:W-:-:S05]  /*3600*/  HADD2.F32 R181, -RZ, R65.H0_H0 ;  /* 0x20000041ffb57230 */ /* 0x000fca0000004100 */
[----:B------:R-:W-:Y:S01]  /*3610*/  FMUL.FTZ R166, R181, R210 ;  /* 0x000000d2b5a67220 */ /* 0x000fe20000410000 */
[----:B------:R-:W-:Y:S05]  /*3620*/  @P2 BRA `(.L_x_6254) ;  /* 0x0000002000002947 */ /* 0x000fea0003800000 */
[----:B------:R-:W-:Y:S05]  /*3630*/  @P0 BRA `(.L_x_6255) ;  /* 0x0000003000000947 */ /* 0x000fea0003800000 */
[----:B------:R-:W-:Y:S05]  /*3640*/  BRA `(.L_x_6256) ;  /* 0x0000004000007947 */ /* 0x000fea0003800000 */
.L_x_6254:
[----:B-----5:R-:W-:-:S05]  /*3650*/  HADD2.F32 R181, -RZ, R61.H0_H0 ;  /* 0x2000003dffb57230 */ /* 0x020fca0000004100 */
[----:B------:R-:W-:-:S05]  /*3660*/  FADD.FTZ R166, R181, R166 ;  /* 0x000000a6b5a67221 */ /* 0x000fca0000010000 */
.L_x_6255:
[----:B------:R-:W-:-:S04]  /*3670*/  F2FP.PACK_AB R64, RZ, R166 ;  /* 0x000000a6ff40723e */ /* 0x000fc800000000ff */
[----:B------:R-:W-:Y:S02]  /*3680*/  PRMT R57, R64, 0x7610, R57 ;  /* 0x0000761040397816 */ /* 0x000fe40000000039 */
.L_x_6256:
[----:B------:R-:W-:-:S05]  /*3690*/  HADD2.F32 R65, -RZ, R65.H1_H1 ;  /* 0x30000041ff417230 */ /* 0x000fca0000004100 */
[----:B------:R-:W-:Y:S01]  /*36a0*/  FMUL.FTZ R181, R65, R210 ;  /* 0x000000d241b57220 */ /* 0x000fe20000410000 */
[----:B------:R-:W-:Y:S05]  /*36b0*/  @P2 BRA `(.L_x_6257) ;  /* 0x0000002000002947 */ /* 0x000fea0003800000 */
[----:B------:R-:W-:Y:S05]  /*36c0*/  @P0 BRA `(.L_x_6258) ;  /* 0x0000003000000947 */ /* 0x000fea0003800000 */
[----:B------:R-:W-:Y:S05]  /*36d0*/  BRA `(.L_x_6259) ;  /* 0x0000004000007947 */ /* 0x000fea0003800000 */
.L_x_6257:
[----:B-----5:R-:W-:-:S05]  /*36e0*/  HADD2.F32 R64, -RZ, R61.H1_H1 ;  /* 0x3000003dff407230 */ /* 0x020fca0000004100 */
[----:B------:R-:W-:-:S05]  /*36f0*/  FADD.FTZ R181, R64, R181 ;  /* 0x000000b540b57221 */ /* 0x000fca0000010000 */
.L_x_6258:
[----:B------:R-:W-:-:S04]  /*3700*/  F2FP.PACK_AB R64, RZ, R181 ;  /* 0x000000b5ff40723e */ /* 0x000fc800000000ff */
[----:B------:R-:W-:Y:S02]  /*3710*/  PRMT R57, R57, 0x5410, R64 ;  /* 0x0000541039397816 */ /* 0x000fe40000000040 */
.L_x_6259:
[----:B------:R-:W-:-:S05]  /*3720*/  HADD2.F32 R65, -RZ, R66.H0_H0 ;  /* 0x20000042ff417230 */ /* 0x000fca0000004100 */
[----:B------:R-:W-:Y:S01]  /*3730*/  FMUL.FTZ R182, R65, R210 ;  /* 0x000000d241b67220 */ /* 0x000fe20000410000 */
[----:B------:R-:W-:Y:S05]  /*3740*/  @P2 BRA `(.L_x_6260) ;  /* 0x0000002000002947 */ /* 0x000fea0003800000 */
[----:B------:R-:W-:Y:S05]  /*3750*/  @P0 BRA `(.L_x_6261) ;  /* 0x0000003000000947 */ /* 0x000fea0003800000 */
[----:B------:R-:W-:Y:S05]  /*3760*/  BRA `(.L_x_6262) ;  /* 0x0000004000007947 */ /* 0x000fea0003800000 */
.L_x_6260:
[----:B-----5:R-:W-:-:S05]  /*3770*/  HADD2.F32 R65, -RZ, R62.H0_H0 ;  /* 0x2000003eff417230 */ /* 0x020fca0000004100 */
[----:B------:R-:W-:-:S05]  /*3780*/  FADD.FTZ R182, R65, R182 ;  /* 0x000000b641b67221 */ /* 0x000fca0000010000 */
.L_x_6261:
[----:B------:R-:W-:-:S04]  /*3790*/  F2FP.PACK_AB R64, RZ, R182 ;  /* 0x000000b6ff40723e */ /* 0x000fc800000000ff */
[----:B------:R-:W-:Y:S02]  /*37a0*/  PRMT R58, R64, 0x7610, R58 ;  /* 0x00007610403a7816 */ /* 0x000fe4000000003a */
.L_x_6262:
[----:B------:R-:W-:-:S05]  /*37b0*/  HADD2.F32 R197, -RZ, R66.H1_H1 ;  /* 0x30000042ffc57230 */ /* 0x000fca0000004100 */
[----:B------:R-:W-:Y:S01]  /*37c0*/  FMUL.FTZ R197, R197, R210 ;  /* 0x000000d2c5c57220 */ /* 0x000fe20000410000 */
[----:B------:R-:W-:Y:S05]  /*37d0*/  @P2 BRA `(.L_x_6263) ;  /* 0x0000002000002947 */ /* 0x000fea0003800000 */
[----:B------:R-:W-:Y:S05]  /*37e0*/  @P0 BRA `(.L_x_6264) ;  /* 0x0000003000000947 */ /* 0x000fea0003800000 */
[----:B------:R-:W-:Y:S05]  /*37f0*/  BRA `(.L_x_6265) ;  /* 0x0000004000007947 */ /* 0x000fea0003800000 */
.L_x_6263:
[----:B-----5:R-:W-:-:S05]  /*3800*/  HADD2.F32 R64, -RZ, R62.H1_H1 ;  /* 0x3000003eff407230 */ /* 0x020fca0000004100 */
[----:B------:R-:W-:-:S05]  /*3810*/  FADD.FTZ R197, R64, R197 ;  /* 0x000000c540c57221 */ /* 0x000fca0000010000 */
.L_x_6264:
[----:B------:R-:W-:-:S04]  /*3820*/  F2FP.PACK_AB R64, RZ, R197 ;  /* 0x000000c5ff40723e */ /* 0x000fc800000000ff */
[----:B------:R-:W-:Y:S02]  /*3830*/  PRMT R58, R58, 0x5410, R64 ;  /* 0x000054103a3a7816 */ /* 0x000fe40000000040 */
.L_x_6265:
[----:B------:R-:W-:-:S05]  /*3840*/  HADD2.F32 R65, -RZ, R67.H0_H0 ;  /* 0x20000043ff417230 */ /* 0x000fca0000004100 */
[----:B------:R-:W-:Y:S01]  /*3850*/  FMUL.FTZ R198, R65, R210 ;  /* 0x000000d241c67220 */ /* 0x000fe20000410000 */
[----:B------:R-:W-:Y:S05]  /*3860*/  @P2 BRA `(.L_x_6266) ;  /* 0x0000002000002947 */ /* 0x000fea0003800000 */
[----:B------:R-:W-:Y:S05]  /*3870*/  @P0 BRA `(.L_x_6267) ;  /* 0x0000003000000947 */ /* 0x000fea0003800000 */
[----:B------:R-:W-:Y:S05]  /*3880*/  BRA `(.L_x_6268) ;  /* 0x0000004000007947 */ /* 0x000fea0003800000 */
.L_x_6266:
[----:B-----5:R-:W-:-:S05]  /*3890*/  HADD2.F32 R65, -RZ, R63.H0_H0 ;  /* 0x2000003fff417230 */ /* 0x020fca0000004100 */
[----:B------:R-:W-:-:S05]  /*38a0*/  FADD.FTZ R198, R65, R198 ;  /* 0x000000c641c67221 */ /* 0x000fca0000010000 */
.L_x_6267:
[----:B------:R-:W-:-:S04]  /*38b0*/  F2FP.PACK_AB R64, RZ, R198 ;  /* 0x000000c6ff40723e */ /* 0x000fc800000000ff */
[----:B------:R-:W-:Y:S02]  /*38c0*/  PRMT R59, R64, 0x7610, R59 ;  /* 0x00007610403b7816 */ /* 0x000fe4000000003b */
.L_x_6268:
[----:B------:R-:W-:-:S05]  /*38d0*/  HADD2.F32 R67, -RZ, R67.H1_H1 ;  /* 0x30000043ff437230 */ /* 0x000fca0000004100 */
[----:B------:R-:W-:Y:S01]  /*38e0*/  FMUL.FTZ R207, R67, R210 ;  /* 0x000000d243cf7220 */ /* 0x000fe20000410000 */
[----:B------:R-:W-:Y:S05]  /*38f0*/  @P2 BRA `(.L_x_6269) ;  /* 0x0000002000002947 */ /* 0x000fea0003800000 */
[----:B------:R-:W-:Y:S05]  /*3900*/  @P0 BRA `(.L_x_6270) ;  /* 0x0000003000000947 */ /* 0x000fea0003800000 */
[----:B------:R-:W-:Y:S05]  /*3910*/  BRA `(.L_x_6271) ;  /* 0x0000004000007947 */ /* 0x000fea0003800000 */
.L_x_6269:
[----:B-----5:R-:W-:-:S05]  /*3920*/  HADD2.F32 R64, -RZ, R63.H1_H1 ;  /* 0x3000003fff407230 */ /* 0x020fca0000004100 */
[----:B------:R-:W-:-:S05]  /*3930*/  FADD.FTZ R207, R64, R207 ;  /* 0x000000cf40cf7221 */ /* 0x000fca0000010000 */
.L_x_6270:
[----:B------:R-:W-:-:S04]  /*3940*/  F2FP.PACK_AB R64, RZ, R207 ;  /* 0x000000cfff40723e */ /* 0x000fc800000000ff */
[----:B------:R-:W-:Y:S02]  /*3950*/  PRMT R59, R59, 0x5410, R64 ;  /* 0x000054103b3b7816 */ /* 0x000fe40000000040 */
.L_x_6271:
[----:B------:R-:W-:-:S04]  /*3960*/  @P0 LEA R64, P2, R211, c[0x0][0x188], 0x4 ;  /* 0x00006200d3400a11 */ /* 0x000fc800078420ff */
[C---:B------:R-:W-:Y:S02]  /*3970*/  @P0 LEA.HI.X R65, R211.reuse, c[0x0][0x18c], RZ, 0x4, P2 ;  /* 0x00006300d3410a11 */ /* 0x040fe400010f24ff */
[----:B------:R-:W-:-:S03]  /*3980*/  IADD3 R211, R211, 0x20, RZ ;  /* 0x00000020d3d37810 */ /* 0x000fc60007ffe0ff */
[----:B------:R0:W-:Y:S04]  /*3990*/  @P0 STG.E.128 [R64.64], R56 ;  /* 0x0000003840000986 */ /* 0x0001e8000c101d04 */
.L_x_6247:
[----:B------:R-:W-:Y:S05]  /*39a0*/  BSYNC B0 ;  /* 0x0000000000007941 */ /* 0x000fea0003800000 */
.L_x_6246:
        /* <DEDUP_REMOVED lines=18> */
.L_x_6274:
[----:B0----5:R-:W-:-:S05]  /*3ad0*/  HADD2.F32 R167, -RZ, R60.H0_H0 ;  /* 0x2000003cffa77230 */ /* 0x021fca0000004100 */
[----:B------:R-:W-:-:S05]  /*3ae0*/  FADD.FTZ R152, R167, R152 ;  /* 0x00000098a7987221 */ /* 0x000fca0000010000 */
.L_x_6275:
[----:B------:R-:W-:-:S04]  /*3af0*/  F2FP.PACK_AB R167, RZ, R152 ;  /* 0x00000098ffa7723e */ /* 0x000fc800000000ff */
[----:B------:R-:W-:Y:S02]  /*3b00*/  PRMT R56, R167, 0x7610, R56 ;  /* 0x00007610a7387816 */ /* 0x000fe40000000038 */
.L_x_6276:
[----:B------:R-:W-:-:S05]  /*3b10*/  HADD2.F32 R167, -RZ, R64.H1_H1 ;  /* 0x30000040ffa77230 */ /* 0x000fca0000004100 */
[----:B------:R-:W-:Y:S01]  /*3b20*/  FMUL.FTZ R167, R167, R210 ;  /* 0x000000d2a7a77220 */ /* 0x000fe20000410000 */
[----:B------:R-:W-:Y:S05]  /*3b30*/  @P2 BRA `(.L_x_6277) ;  /* 0x0000002000002947 */ /* 0x000fea0003800000 */
[----:B------:R-:W-:Y:S05]  /*3b40*/  @P0 BRA `(.L_x_6278) ;  /* 0x0000003000000947 */ /* 0x000fea0003800000 */
[----:B------:R-:W-:Y:S05]  /*3b50*/  BRA `(.L_x_6279) ;  /* 0x0000004000007947 */ /* 0x000fea0003800000 */
.L_x_6277:
[----:B-----5:R-:W-:-:S05]  /*3b60*/  HADD2.F32 R64, -RZ, R60.H1_H1 ;  /* 0x3000003cff407230 */ /* 0x020fca0000004100 */
[----:B------:R-:W-:-:S05]  /*3b70*/  FADD.FTZ R167, R64, R167 ;  /* 0x000000a740a77221 */ /* 0x000fca0000010000 */
.L_x_6278:
[----:B------:R-:W-:-:S04]  /*3b80*/  F2FP.PACK_AB R64, RZ, R167 ;  /* 0x000000a7ff40723e */ /* 0x000fc800000000ff */
[----:B------:R-:W-:Y:S02]  /*3b90*/  PRMT R56, R56, 0x5410, R64 ;  /* 0x0000541038387816 */ /* 0x000fe40000000040 */
.L_x_6279:
[----:B------:R-:W-:-:S05]  /*3ba0*/  HADD2.F32 R183, -RZ, R65.H0_H0 ;  /* 0x20000041ffb77230 */ /* 0x000fca0000004100 */
[----:B------:R-:W-:Y:S01]  /*3bb0*/  FMUL.FTZ R168, R183, R210 ;  /* 0x000000d2b7a87220 */ /* 0x000fe20000410000 */
[----:B------:R-:W-:Y:S05]  /*3bc0*/  @P2 BRA `(.L_x_6280) ;  /* 0x0000002000002947 */ /* 0x000fea0003800000 */
[----:B------:R-:W-:Y:S05]  /*3bd0*/  @P0 BRA `(.L_x_6281) ;  /* 0x0000003000000947 */ /* 0x000fea0003800000 */
[----:B------:R-:W-:Y:S05]  /*3be0*/  BRA `(.L_x_6282) ;  /* 0x0000004000007947 */ /* 0x000fea0003800000 */
.L_x_6280:
[----:B-----5:R-:W-:-:S05]  /*3bf0*/  HADD2.F32 R183, -RZ, R61.H0_H0 ;  /* 0x2000003dffb77230 */ /* 0x020fca0000004100 */
[----:B------:R-:W-:-:S05]  /*3c00*/  FADD.FTZ R168, R183, R168 ;  /* 0x000000a8b7a87221 */ /* 0x000fca0000010000 */
.L_x_6281:
[----:B------:R-:W-:-:S04]  /*3c10*/  F2FP.PACK_AB R64, RZ, R168 ;  /* 0x000000a8ff40723e */ /* 0x000fc800000000ff */
[----:B------:R-:W-:Y:S02]  /*3c20*/  PRMT R57, R64, 0x7610, R57 ;  /* 0x0000761040397816 */ /* 0x000fe40000000039 */
.L_x_6282:
[----:B------:R-:W-:-:S05]  /*3c30*/  HADD2.F32 R65, -RZ, R65.H1_H1 ;  /* 0x30000041ff417230 */ /* 0x000fca0000004100 */
[----:B------:R-:W-:Y:S01]  /*3c40*/  FMUL.FTZ R183, R65, R210 ;  /* 0x000000d241b77220 */ /* 0x000fe20000410000 */
[----:B------:R-:W-:Y:S05]  /*3c50*/  @P2 BRA `(.L_x_6283) ;  /* 0x0000002000002947 */ /* 0x000fea0003800000 */
[----:B------:R-:W-:Y:S05]  /*3c60*/  @P0 BRA `(.L_x_6284) ;  /* 0x0000003000000947 */ /* 0x000fea0003800000 */
[----:B------:R-:W-:Y:S05]  /*3c70*/  BRA `(.L_x_6285) ;  /* 0x0000004000007947 */ /* 0x000fea0003800000 */
.L_x_6283:
[----:B-----5:R-:W-:-:S05]  /*3c80*/  HADD2.F32 R64, -RZ, R61.H1_H1 ;  /* 0x3000003dff407230 */ /* 0x020fca0000004100 */
[----:B------:R-:W-:-:S05]  /*3c90*/  FADD.FTZ R183, R64, R183 ;  /* 0x000000b740b77221 */ /* 0x000fca0000010000 */
.L_x_6284:
[----:B------:R-:W-:-:S04]  /*3ca0*/  F2FP.PACK_AB R64, RZ, R183 ;  /* 0x000000b7ff40723e */ /* 0x000fc800000000ff */
[----:B------:R-:W-:Y:S02]  /*3cb0*/  PRMT R57, R57, 0x5410, R64 ;  /* 0x0000541039397816 */ /* 0x000fe40000000040 */
.L_x_6285:
[----:B------:R-:W-:-:S05]  /*3cc0*/  HADD2.F32 R65, -RZ, R66.H0_H0 ;  /* 0x20000042ff417230 */ /* 0x000fca0000004100 */
[----:B------:R-:W-:Y:S01]  /*3cd0*/  FMUL.FTZ R184, R65, R210 ;  /* 0x000000d241b87220 */ /* 0x000fe20000410000 */
[----:B------:R-:W-:Y:S05]  /*3ce0*/  @P2 BRA `(.L_x_6286) ;  /* 0x0000002000002947 */ /* 0x000fea0003800000 */
[----:B------:R-:W-:Y:S05]  /*3cf0*/  @P0 BRA `(.L_x_6287) ;  /* 0x0000003000000947 */ /* 0x000fea0003800000 */
[----:B------:R-:W-:Y:S05]  /*3d00*/  BRA `(.L_x_6288) ;  /* 0x0000004000007947 */ /* 0x000fea0003800000 */
.L_x_6286:
[----:B-----5:R-:W-:-:S05]  /*3d10*/  HADD2.F32 R65, -RZ, R62.H0_H0 ;  /* 0x2000003eff417230 */ /* 0x020fca0000004100 */
[----:B------:R-:W-:-:S05]  /*3d20*/  FADD.FTZ R184, R65, R184 ;  /* 0x000000b841b87221 */ /* 0x000fca0000010000 */
.L_x_6287:
[----:B------:R-:W-:-:S04]  /*3d30*/  F2FP.PACK_AB R64, RZ, R184 ;  /* 0x000000b8ff40723e */ /* 0x000fc800000000ff */
[----:B------:R-:W-:Y:S02]  /*3d40*/  PRMT R58, R64, 0x7610, R58 ;  /* 0x00007610403a7816 */ /* 0x000fe4000000003a */
.L_x_6288:
[----:B------:R-:W-:-:S05]  /*3d50*/  HADD2.F32 R199, -RZ, R66.H1_H1 ;  /* 0x30000042ffc77230 */ /* 0x000fca0000004100 */
[----:B------:R-:W-:Y:S01]  /*3d60*/  FMUL.FTZ R199, R199, R210 ;  /* 0x000000d2c7c77220 */ /* 0x000fe20000410000 */
[----:B------:R-:W-:Y:S05]  /*3d70*/  @P2 BRA `(.L_x_6289) ;  /* 0x0000002000002947 */ /* 0x000fea0003800000 */
[----:B------:R-:W-:Y:S05]  /*3d80*/  @P0 BRA `(.L_x_6290) ;  /* 0x0000003000000947 */ /* 0x000fea0003800000 */
[----:B------:R-:W-:Y:S05]  /*3d90*/  BRA `(.L_x_6291) ;  /* 0x0000004000007947 */ /* 0x000fea0003800000 */
.L_x_6289:
[----:B-----5:R-:W-:-:S05]  /*3da0*/  HADD2.F32 R64, -RZ, R62.H1_H1 ;  /* 0x3000003eff407230 */ /* 0x020fca0000004100 */
[----:B------:R-:W-:-:S05]  /*3db0*/  FADD.FTZ R199, R64, R199 ;  /* 0x000000c740c77221 */ /* 0x000fca0000010000 */
.L_x_6290:
[----:B------:R-:W-:-:S04]  /*3dc0*/  F2FP.PACK_AB R64, RZ, R199 ;  /* 0x000000c7ff40723e */ /* 0x000fc800000000ff */
[----:B------:R-:W-:Y:S02]  /*3dd0*/  PRMT R58, R58, 0x5410, R64 ;  /* 0x000054103a3a7816 */ /* 0x000fe40000000040 */
.L_x_6291:
[----:B------:R-:W-:-:S05]  /*3de0*/  HADD2.F32 R65, -RZ, R67.H0_H0 ;  /* 0x20000043ff417230 */ /* 0x000fca0000004100 */
[----:B------:R-:W-:Y:S01]  /*3df0*/  FMUL.FTZ R200, R65, R210 ;  /* 0x000000d241c87220 */ /* 0x000fe20000410000 */
[----:B------:R-:W-:Y:S05]  /*3e00*/  @P2 BRA `(.L_x_6292) ;  /* 0x0000002000002947 */ /* 0x000fea0003800000 */
[----:B------:R-:W-:Y:S05]  /*3e10*/  @P0 BRA `(.L_x_6293) ;  /* 0x0000003000000947 */ /* 0x000fea0003800000 */
[----:B------:R-:W-:Y:S05]  /*3e20*/  BRA `(.L_x_6294) ;  /* 0x0000004000007947 */ /* 0x000fea0003800000 */
.L_x_6292:
[----:B-----5:R-:W-:-:S05]  /*3e30*/  HADD2.F32 R65, -RZ, R63.H0_H0 ;  /* 0x2000003fff417230 */ /* 0x020fca0000004100 */
[----:B------:R-:W-:-:S05]  /*3e40*/  FADD.FTZ R200, R65, R200 ;  /* 0x000000c841c87221 */ /* 0x000fca0000010000 */
.L_x_6293:
[----:B------:R-:W-:-:S04]  /*3e50*/  F2FP.PACK_AB R64, RZ, R200 ;  /* 0x000000c8ff40723e */ /* 0x000fc800000000ff */
[----:B------:R-:W-:Y:S02]  /*3e60*/  PRMT R59, R64, 0x7610, R59 ;  /* 0x00007610403b7816 */ /* 0x000fe4000000003b */
.L_x_6294:
[----:B------:R-:W-:-:S05]  /*3e70*/  HADD2.F32 R67, -RZ, R67.H1_H1 ;  /* 0x30000043ff437230 */ /* 0x000fca0000004100 */
[----:B------:R-:W-:Y:S01]  /*3e80*/  FMUL.FTZ R208, R67, R210 ;  /* 0x000000d243d07220 */ /* 0x000fe20000410000 */
[----:B------:R-:W-:Y:S05]  /*3e90*/  @P2 BRA `(.L_x_6295) ;  /* 0x0000002000002947 */ /* 0x000fea0003800000 */
[----:B------:R-:W-:Y:S05]  /*3ea0*/  @P0 BRA `(.L_x_6296) ;  /* 0x0000003000000947 */ /* 0x000fea0003800000 */
[----:B------:R-:W-:Y:S05]  /*3eb0*/  BRA `(.L_x_6297) ;  /* 0x0000004000007947 */ /* 0x000fea0003800000 */
.L_x_6295:
[----:B-----5:R-:W-:-:S05]  /*3ec0*/  HADD2.F32 R65, -RZ, R63.H1_H1 ;  /* 0x3000003fff417230 */ /* 0x020fca0000004100 */
[----:B------:R-:W-:-:S05]  /*3ed0*/  FADD.FTZ R208, R65, R208 ;  /* 0x000000d041d07221 */ /* 0x000fca0000010000 */
.L_x_6296:
[----:B------:R-:W-:-:S04]  /*3ee0*/  F2FP.PACK_AB R64, RZ, R208 ;  /* 0x000000d0ff40723e */ /* 0x000fc800000000ff */
[----:B------:R-:W-:Y:S02]  /*3ef0*/  PRMT R59, R59, 0x5410, R64 ;  /* 0x000054103b3b7816 */ /* 0x000fe40000000040 */
.L_x_6297:
[----:B------:R-:W-:-:S04]  /*3f00*/  @P0 LEA R64, P2, R211, c[0x0][0x188], 0x4 ;  /* 0x00006200d3400a11 */ /* 0x000fc800078420ff */
[----:B------:R-:W-:-:S05]  /*3f10*/  @P0 LEA.HI.X R65, R211, c[0x0][0x18c], RZ, 0x4, P2 ;  /* 0x00006300d3410a11 */ /* 0x000fca00010f24ff */
[----:B------:R0:W-:Y:S04]  /*3f20*/  @P0 STG.E.128 [R64.64], R56 ;  /* 0x0000003840000986 */ /* 0x0001e8000c101d04 */
.L_x_6273:
[----:B------:R-:W-:Y:S05]  /*3f30*/  BSYNC B0 ;  /* 0x0000000000007941 */ /* 0x000fea0003800000 */
.L_x_6272:
        /* <DEDUP_REMOVED lines=81> */
.L_x_6318:
        /* <DEDUP_REMOVED lines=154> */
.L_x_6319:
        /* <DEDUP_REMOVED lines=17> */
[--C-:B-1----:R-:W-:Y:S01]  /*4f00*/  FADD.FTZ R64, R142, -R209.reuse ;  /* 0x800000d18e407221 */ /* 0x102fe20000010000 */
[----:B------:R-:W-:Y:S01]  /*4f10*/  HFMA2.MMA R217, -RZ, RZ, 0, 9.5367431640625e-07 ;  /* 0x00000010ffd97435 */ /* 0x000fe200000001ff */
[--C-:B------:R-:W-:Y:S02]  /*4f20*/  FADD.FTZ R66, R154, -R209.reuse ;  /* 0x800000d19a427221 */ /* 0x100fe40000010000 */
[--C-:B0-----:R-:W-:Y:S02]  /*4f30*/  FADD.FTZ R210, R153, -R209.reuse ;  /* 0x800000d199d27221 */ /* 0x101fe40000010000 */
        /* <DEDUP_REMOVED lines=17> */
[----:B------:R-:W-:Y:S01]  /*5050*/  F2FP.PACK_AB R64, R65, R64 ;  /* 0x000000404140723e */ /* 0x000fe200000000ff */
[----:B------:R-:W-:Y:S02]  /*5060*/  FFMA.FTZ R66, R44, R214, R37 ;  /* 0x000000d62c427223 */ /* 0x000fe40000010025 */
[----:B------:R-:W-:Y:S01]  /*5070*/  FFMA.FTZ R211, R45, R216, R36 ;  /* 0x000000d82dd37223 */ /* 0x000fe20000010024 */
[----:B------:R-:W-:Y:S01]  /*5080*/  F2FP.PACK_AB R65, R67, R210 ;  /* 0x000000d24341723e */ /* 0x000fe200000000ff */
[----:B------:R-:W-:Y:S02]  /*5090*/  FFMA.FTZ R218, R42, R218, R35 ;  /* 0x000000da2ada7223 */ /* 0x000fe40000010023 */
[----:B------:R-:W-:Y:S01]  /*50a0*/  FFMA.FTZ R215, R43, R220, R34 ;  /* 0x000000dc2bd77223 */ /* 0x000fe20000010022 */
[----:B------:R-:W-:Y:S01]  /*50b0*/  F2FP.PACK_AB R66, R211, R66 ;  /* 0x00000042d342723e */ /* 0x000fe200000000ff */
[C---:B------:R-:W-:Y:S01]  /*50c0*/  IMAD.WIDE.U32 R210, R144.reuse, R217, c[0x0][0x208] ;  /* 0x0000820090d27625 */ /* 0x040fe200078e00d9 */
[----:B------:R-:W-:-:S02]  /*50d0*/  IADD3 R144, R144, 0x20, RZ ;  /* 0x0000002090907810 */ /* 0x000fc40007ffe0ff */
[----:B------:R-:W-:-:S05]  /*50e0*/  F2FP.PACK_AB R67, R215, R218 ;  /* 0x000000dad743723e */ /* 0x000fca00000000ff */
[----:B------:R0:W-:Y:S02]  /*50f0*/  STG.E.128 [R210.64], R64 ;  /* 0x00000040d2007986 */ /* 0x0001e4000c101d04 */
.L_x_6301:
[----:B------:R-:W-:Y:S05]  /*5100*/  BSYNC B0 ;  /* 0x0000000000007941 */ /* 0x000fea0003800000 */
.L_x_6300:
[----:B------:R-:W-:Y:S01]  /*5110*/  ISETP.GE.U32.AND P2, PT, R51, 0x40, PT ;  /* 0x000000403300780c */ /* 0x000fe20003f46070 */
[----:B------:R-:W-:-:S12]  /*5120*/  BSSY B0, `(.L_x_6302) ;  /* 0x0000022000007945 */ /* 0x000fd80003800000 */
[----:B------:R-:W-:Y:S05]  /*5130*/  @!P2 BRA `(.L_x_6303) ;  /* 0x000002000000a947 */ /* 0x000fea0003800000 */
[--C-:B01----:R-:W-:Y:S01]  /*5140*/  FADD.FTZ R64, R140, -R209.reuse ;  /* 0x800000d18c407221 */ /* 0x103fe20000010000 */
        /* <DEDUP_REMOVED lines=31> */
.L_x_6303:
[----:B------:R-:W-:Y:S05]  /*5340*/  BSYNC B0 ;  /* 0x0000000000007941 */ /* 0x000fea0003800000 */
.L_x_6302:
[----:B------:R-:W-:Y:S01]  /*5350*/  ISETP.GE.U32.AND P2, PT, R51, 0x60, PT ;  /* 0x000000603300780c */ /* 0x000fe20003f46070 */
[----:B------:R-:W-:-:S12]  /*5360*/  BSSY B0, `(.L_x_6304) ;  /* 0x0000022000007945 */ /* 0x000fd80003800000 */
[----:B------:R-:W-:Y:S05]  /*5370*/  @!P2 BRA `(.L_x_6305) ;  /* 0x000002000000a947 */ /* 0x000fea0003800000 */
[--C-:B01----:R-:W-:Y:S01]  /*5380*/  FADD.FTZ R64, R147, -R209.reuse ;  /* 0x800000d193407221 */ /* 0x103fe20000010000 */
        /* <DEDUP_REMOVED lines=31> */
.L_x_6305:
[----:B------:R-:W-:Y:S05]  /*5580*/  BSYNC B0 ;  /* 0x0000000000007941 */ /* 0x000fea0003800000 */
.L_x_6304:
        /* <DEDUP_REMOVED lines=35> */
.L_x_6307:
[----:B------:R-:W-:Y:S05]  /*57c0*/  BSYNC B0 ;  /* 0x0000000000007941 */ /* 0x000fea0003800000 */
.L_x_6306:
        /* <DEDUP_REMOVED lines=35> */
.L_x_6309:
[----:B------:R-:W-:Y:S05]  /*5a00*/  BSYNC B0 ;  /* 0x0000000000007941 */ /* 0x000fea0003800000 */
.L_x_6308:
        /* <DEDUP_REMOVED lines=35> */
.L_x_6311:
[----:B------:R-:W-:Y:S05]  /*5c40*/  BSYNC B0 ;  /* 0x0000000000007941 */ /* 0x000fea0003800000 */
.L_x_6310:
        /* <DEDUP_REMOVED lines=35> */
.L_x_6313:
[----:B------:R-:W-:Y:S05]  /*5e80*/  BSYNC B0 ;  /* 0x0000000000007941 */ /* 0x000fea0003800000 */
.L_x_6312:
        /* <DEDUP_REMOVED lines=28> */
[----:B------:R-:W-:Y:S01]  /*6050*/  F2FP.PACK_AB R66, R211, R214 ;  /* 0x000000d6d342723e */ /* 0x000fe200000000ff */
[----:B------:R-:W-:Y:S01]  /*6060*/  IMAD.WIDE.U32 R210, R144, R213, c[0x0][0x208] ;  /* 0x0000820090d27625 */ /* 0x000fe200078e00d5 */
[----:B------:R-:W-:-:S02]  /*6070*/  F2FP.PACK_AB R67, R220, R67 ;  /* 0x00000043dc43723e */ /* 0x000fc400000000ff */
[----:B------:R-:W-:Y:S02]  /*6080*/  F2FP.PACK_AB R65, R212, R65 ;  /* 0x00000041d441723e */ /* 0x000fe400000000ff */
[----:B------:R-:W-:-:S05]  /*6090*/  F2FP.PACK_AB R64, R209, R64 ;  /* 0x00000040d140723e */ /* 0x000fca00000000ff */
[----:B------:R0:W-:Y:S02]  /*60a0*/  STG.E.128 [R210.64], R64 ;  /* 0x00000040d2007986 */ /* 0x0001e4000c101d04 */
.L_x_6315:
[----:B------:R-:W-:Y:S05]  /*60b0*/  BSYNC B0 ;  /* 0x0000000000007941 */ /* 0x000fea0003800000 */
.L_x_6314:
[----:B01----:R-:W-:-:S10]  /*60c0*/  HFMA2.MMA R64, -RZ, RZ, 0, 2.384185791015625e-07 ;  /* 0x00000004ff407435 */ /* 0x003fd400000001ff */
[----:B------:R-:W-:-:S05]  /*60d0*/  IMAD R145, R64, c[0x0][0x160], R145 ;  /* 0x0000580040917a24 */ /* 0x000fca00078e0291 */
[----:B------:R-:W-:-:S13]  /*60e0*/  ISETP.GE.AND P2, PT, R145, c[0x0][0x164], PT ;  /* 0x0000590091007a0c */ /* 0x000fda0003f46270 */
[----:B-----5:R-:W-:Y:S01]  /*60f0*/  @P2 CALL.REL.NOINC `(.L_x_6316) ;  /* 0x0000001000002944 */ /* 0x020fe20003c00000 */
[----:B------:R-:W-:Y:S05]  /*6100*/  BRA `(.L_x_6317) ;  /* 0xffffb07000007947 */ /* 0x000fea000383ffff */
.L_x_6316:
[----:B------:R-:W-:Y:S05]  /*6110*/  EXIT ;  /* 0x000000000000794d */ /* 0x000fea0003800000 */
.L_x_6298:
[----:B------:R-:W-:Y:S01]  /*6120*/  HFMA2.MMA R213, -RZ, RZ, 0, 5.9604644775390625e-08 ;  /* 0x00000001ffd57435 */ /* 0x000fe200000001ff */
[----:B------:R-:W-:Y:S02]  /*6130*/  MOV R66, R67 ;  /* 0x0000004300427202 */ /* 0x000fe40000000f00 */
[----:B------:R-:W-:Y:S02]  /*6140*/  MOV R209, 0x1f ;  /* 0x0000001f00d17802 */ /* 0x000fe40000000f00 */
[----:B------:R-:W-:Y:S02]  /*6150*/  MOV R212, 0xffffffff ;  /* 0xffffffff00d47802 */ /* 0x000fe40000000f00 */
[----:B------:R-:W-:Y:S02]  /*6160*/  MOV R64, 0x6180 ;  /* 0x0000618000407802 */ /* 0x000fe40000000f00 */
[----:B-----5:R-:W-:Y:S05]  /*6170*/  CALL.REL.NOINC `($__internal_16_$__cuda_sm70_shflsync_bfly_p) ;  /* 0x00000c1000007944 */ /* 0x020fea0003c00000 */
[----:B-1----:R-:W-:Y:S01]  /*6180*/  MOV R64, R213 ;  /* 0x000000d500407202 */ /* 0x002fe20000000f00 */
[----:B0-----:R-:W-:Y:S05]  /*6190*/  BRA `(.L_x_6318) ;  /* 0xffffe2b000007947 */ /* 0x001fea000383ffff */
.L_x_6299:
[----:B------:R-:W-:Y:S01]  /*61a0*/  HFMA2.MMA R213, -RZ, RZ, 0, 1.1920928955078125e-07 ;  /* 0x00000002ffd57435 */ /* 0x000fe200000001ff */
[----:B------:R-:W-:Y:S02]  /*61b0*/  MOV R66, R214 ;  /* 0x000000d600427202 */ /* 0x000fe40000000f00 */
[----:B------:R-:W-:-:S02]  /*61c0*/  MOV R209, 0x1f ;  /* 0x0000001f00d17802 */ /* 0x000fc40000000f00 */
[----:B------:R-:W-:Y:S02]  /*61d0*/  MOV R212, 0xffffffff ;  /* 0xffffffff00d47802 */ /* 0x000fe40000000f00 */
[----:B------:R-:W-:Y:S02]  /*61e0*/  MOV R64, 0x6200 ;  /* 0x0000620000407802 */ /* 0x000fe40000000f00 */
[----:B0----5:R-:W-:Y:S05]  /*61f0*/  CALL.REL.NOINC `($__internal_16_$__cuda_sm70_shflsync_bfly_p) ;  /* 0x00000b9000007944 */ /* 0x021fea0003c00000 */
[----:B01----:R-:W-:Y:S01]  /*6200*/  FADD.FTZ R66, R214, R213 ;  /* 0x000000d5d6427221 */ /* 0x003fe20000010000 */
[----:B------:R-:W-:Y:S01]  /*6210*/  HFMA2.MMA R213, -RZ, RZ, 0, 2.384185791015625e-07 ;  /* 0x00000004ffd57435 */ /* 0x000fe200000001ff */
[----:B------:R-:W-:Y:S02]  /*6220*/  MOV R209, 0x1f ;  /* 0x0000001f00d17802 */ /* 0x000fe40000000f00 */
[----:B------:R-:W-:Y:S02]  /*6230*/  MOV R212, 0xffffffff ;  /* 0xffffffff00d47802 */ /* 0x000fe40000000f00 */
[----:B------:R-:W-:Y:S02]  /*6240*/  MOV R64, 0x6260 ;  /* 0x0000626000407802 */ /* 0x000fe40000000f00 */
[----:B------:R-:W-:Y:S05]  /*6250*/  CALL.REL.NOINC `($__internal_16_$__cuda_sm70_shflsync_bfly_p) ;  /* 0x00000b3000007944 */ /* 0x000fea0003c00000 */
[----:B01----:R-:W-:Y:S01]  /*6260*/  FADD.FTZ R66, R66, R213 ;  /* 0x000000d542427221 */ /* 0x003fe20000010000 */
[----:B------:R-:W-:Y:S01]  /*6270*/  HFMA2.MMA R213, -RZ, RZ, 0, 4.76837158203125e-07 ;  /* 0x00000008ffd57435 */ /* 0x000fe200000001ff */
[----:B------:R-:W-:-:S02]  /*6280*/  MOV R209, 0x1f ;  /* 0x0000001f00d17802 */ /* 0x000fc40000000f00 */
[----:B------:R-:W-:Y:S02]  /*6290*/  MOV R212, 0xffffffff ;  /* 0xffffffff00d47802 */ /* 0x000fe40000000f00 */
[----:B------:R-:W-:Y:S02]  /*62a0*/  MOV R64, 0x62c0 ;  /* 0x000062c000407802 */ /* 0x000fe40000000f00 */
[----:B------:R-:W-:Y:S05]  /*62b0*/  CALL.REL.NOINC `($__internal_16_$__cuda_sm70_shflsync_bfly_p) ;  /* 0x00000ad000007944 */ /* 0x000fea0003c00000 */
[----:B01----:R-:W-:Y:S01]  /*62c0*/  FADD.FTZ R66, R66, R213 ;  /* 0x000000d542427221 */ /* 0x003fe20000010000 */
[----:B------:R-:W-:Y:S01]  /*62d0*/  HFMA2.MMA R213, -RZ, RZ, 0, 9.5367431640625e-07 ;  /* 0x00000010ffd57435 */ /* 0x000fe200000001ff */
[----:B------:R-:W-:Y:S02]  /*62e0*/  MOV R209, 0x1f ;  /* 0x0000001f00d17802 */ /* 0x000fe40000000f00 */
[----:B------:R-:W-:Y:S02]  /*62f0*/  MOV R212, 0xffffffff ;  /* 0xffffffff00d47802 */ /* 0x000fe40000000f00 */
[----:B------:R-:W-:Y:S02]  /*6300*/  MOV R64, 0x6320 ;  /* 0x0000632000407802 */ /* 0x000fe40000000f00 */
[----:B------:R-:W-:Y:S05]  /*6310*/  CALL.REL.NOINC `($__internal_16_$__cuda_sm70_shflsync_bfly_p) ;  /* 0x00000a7000007944 */ /* 0x000fea0003c00000 */
        /* <DEDUP_REMOVED lines=140> */
[----:B------:R-:W-:Y:S05]  /*6be0*/  CALL.REL.NOINC `($__internal_16_$__cuda_sm70_shflsync_bfly_p) ;  /* 0x000001a000007944 */ /* 0x000fea0003c00000 */
[----:B01----:R-:W-:Y:S01]  /*6bf0*/  FADD.FTZ R66, R66, R213 ;  /* 0x000000d542427221 */ /* 0x003fe20000010000 */
[----:B------:R-:W-:Y:S01]  /*6c00*/  HFMA2.MMA R213, -RZ, RZ, 0, 1.1920928955078125e-07 ;  /* 0x00000002ffd57435 */ /* 0x000fe200000001ff */
[----:B------:R-:W-:Y:S02]  /*6c10*/  MOV R209, 0x1f ;  /* 0x0000001f00d17802 */ /* 0x000fe40000000f00 */
[----:B------:R-:W-:Y:S02]  /*6c20*/  MOV R212, 0xffffffff ;  /* 0xffffffff00d47802 */ /* 0x000fe40000000f00 */
[----:B------:R-:W-:Y:S02]  /*6c30*/  MOV R64, 0x6c50 ;  /* 0x00006c5000407802 */ /* 0x000fe40000000f00 */
[----:B------:R-:W-:Y:S05]  /*6c40*/  CALL.REL.NOINC `($__internal_16_$__cuda_sm70_shflsync_bfly_p) ;  /* 0x0000014000007944 */ /* 0x000fea0003c00000 */
[----:B01----:R-:W-:Y:S01]  /*6c50*/  FADD.FTZ R66, R66, R213 ;  /* 0x000000d542427221 */ /* 0x003fe20000010000 */
[----:B------:R-:W-:Y:S01]  /*6c60*/  HFMA2.MMA R213, -RZ, RZ, 0, 2.384185791015625e-07 ;  /* 0x00000004ffd57435 */ /* 0x000fe200000001ff */
[----:B------:R-:W-:Y:S02]  /*6c70*/  MOV R209, 0x1f ;  /* 0x0000001f00d17802 */ /* 0x000fe40000000f00 */
[----:B------:R-:W-:-:S02]  /*6c80*/  MOV R212, 0xffffffff ;  /* 0xffffffff00d47802 */ /* 0x000fc40000000f00 */
[----:B------:R-:W-:Y:S02]  /*6c90*/  MOV R64, 0x6cb0 ;  /* 0x00006cb000407802 */ /* 0x000fe40000000f00 */
[----:B------:R-:W-:Y:S05]  /*6ca0*/  CALL.REL.NOINC `($__internal_16_$__cuda_sm70_shflsync_bfly_p) ;  /* 0x000000e000007944 */ /* 0x000fea0003c00000 */
[----:B01----:R-:W-:Y:S01]  /*6cb0*/  FADD.FTZ R66, R66, R213 ;  /* 0x000000d542427221 */ /* 0x003fe20000010000 */
[----:B------:R-:W-:Y:S01]  /*6cc0*/  HFMA2.MMA R213, -RZ, RZ, 0, 4.76837158203125e-07 ;  /* 0x00000008ffd57435 */ /* 0x000fe200000001ff */
[----:B------:R-:W-:Y:S02]  /*6cd0*/  MOV R209, 0x1f ;  /* 0x0000001f00d17802 */ /* 0x000fe40000000f00 */
[----:B------:R-:W-:Y:S02]  /*6ce0*/  MOV R212, 0xffffffff ;  /* 0xffffffff00d47802 */ /* 0x000fe40000000f00 */
[----:B------:R-:W-:Y:S02]  /*6cf0*/  MOV R64, 0x6d10 ;  /* 0x00006d1000407802 */ /* 0x000fe40000000f00 */
[----:B------:R-:W-:Y:S05]  /*6d00*/  CALL.REL.NOINC `($__internal_16_$__cuda_sm70_shflsync_bfly_p) ;  /* 0x0000008000007944 */ /* 0x000fea0003c00000 */
[----:B-1----:R-:W-:Y:S01]  /*6d10*/  FADD.FTZ R210, R66, R213 ;  /* 0x000000d542d27221 */ /* 0x002fe20000010000 */
[----:B------:R-:W-:Y:S01]  /*6d20*/  HFMA2.MMA R213, -RZ, RZ, 0, 9.5367431640625e-07 ;  /* 0x00000010ffd57435 */ /* 0x000fe200000001ff */
[----:B0-----:R-:W-:Y:S02]  /*6d30*/  MOV R209, 0x1f ;  /* 0x0000001f00d17802 */ /* 0x001fe40000000f00 */
[----:B------:R-:W-:-:S02]  /*6d40*/  MOV R212, 0xffffffff ;  /* 0xffffffff00d47802 */ /* 0x000fc40000000f00 */
[----:B------:R-:W-:Y:S02]  /*6d50*/  MOV R66, R210 ;  /* 0x000000d200427202 */ /* 0x000fe40000000f00 */
[----:B------:R-:W-:Y:S02]  /*6d60*/  MOV R64, 0x6d80 ;  /* 0x00006d8000407802 */ /* 0x000fe40000000f00 */
[----:B------:R-:W-:Y:S05]  /*6d70*/  CALL.REL.NOINC `($__internal_16_$__cuda_sm70_shflsync_bfly_p) ;  /* 0x0000001000007944 */ /* 0x000fea0003c00000 */
[----:B01----:R-:W-:Y:S05]  /*6d80*/  BRA `(.L_x_6319) ;  /* 0xffffe06000007947 */ /* 0x003fea000383ffff */
        .weak           $__internal_16_$__cuda_sm70_shflsync_bfly_p
        .type           $__internal_16_$__cuda_sm70_shflsync_bfly_p,@function
        .size           $__internal_16_$__cuda_sm70_shflsync_bfly_p,(.L_x_57056 - $__internal_16_$__cuda_sm70_shflsync_bfly_p)
$__internal_16_$__cuda_sm70_shflsync_bfly_p:
[----:B------:R-:W-:Y:S01]  /*6d90*/  HFMA2.MMA R65, -RZ, RZ, 0, 0 ;  /* 0x00000000ff417435 */ /* 0x000fe200000001ff */
[----:B------:R-:W-:Y:S04]  /*6da0*/  WARPSYNC R212 ;  /* 0x000000d400007348 */ /* 0x000fe80003800000 */
[----:B------:R0:W1:Y:S01]  /*6db0*/  SHFL.BFLY PT, R213, R66, R213, R209 ;  /* 0x0c0000d542d57389 */ /* 0x00006200000e00d1 */
[----:B------:R-:W-:Y:S05]  /*6dc0*/  RET.REL.NODEC R64 `(_ZN10layer_norm13ln_fwd_kernelINS_13Kernel_traitsI6__halfS2_S2_S2_fjLj2048ELj1ELj4ELj1ELj16ENS_18Kernel_traits_baseILj2048ES2_S2_S2_S2_fjLj128EEEEELb0ELb0ELb0ELb0EEEvNS_9FwdParamsE) ;  /* 0xffff923040007950 */ /* 0x000fea0003c3ffff */
.L_x_6320:
        /* <DEDUP_REMOVED lines=11> */
.L_x_57056:


//--------------------- .text._ZN10layer_norm13ln_fwd_kernelINS_13Kernel_traitsI6__halfS2_S2_S2_fjLj2048ELj1ELj4ELj1ELj16ENS_18Kernel_traits_baseILj2048ES2_S2_S2_S2_fjLj128EEEEELb0ELb0ELb0ELb1EEEvNS_9FwdParamsE --------------------------
	.section	.text._ZN10layer_norm13ln_fwd_kernelINS_13Kernel_traitsI6__halfS2_S2_S2_fjLj2048ELj1ELj4ELj1ELj16ENS_18Kernel_traits_baseILj2048ES2_S2_S2_S2_fjLj128EEEEELb0ELb0ELb0ELb1EEEvNS_9FwdParamsE,"ax",@progbits
	.sectioninfo	@"SHI_REGISTERS=255"
	.align	128
        .global         _ZN10layer_norm13ln_fwd_kernelINS_13Kernel_traitsI6__halfS2_S2_S2_fjLj2048ELj1ELj4ELj1ELj16ENS_18Kernel_traits_baseILj2048ES2_S2_S2_S2_fjLj128EEEEELb0ELb0ELb0ELb1EEEvNS_9FwdParamsE
        .type           _ZN10layer_norm13ln_fwd_kernelINS_13Kernel_traitsI6__halfS2_S2_S2_fjLj2048ELj1ELj4ELj1ELj16ENS_18Kernel_traits_baseILj2048ES2_S2_S2_S2_fjLj128EEEEELb0ELb0ELb0ELb1EEEvNS_9FwdParamsE,@function
        .size           _ZN10layer_norm13ln_fwd_kernelINS_13Kernel_traitsI6__halfS2_S2_S2_fjLj2048ELj1ELj4ELj1ELj16ENS_18Kernel_traits_baseILj2048ES2_S2_S2_S2_fjLj128EEEEELb0ELb0ELb0ELb1EEEvNS_9FwdParamsE,(.L_x_57057 - _ZN10layer_norm13ln_fwd_kernelINS_13Kernel_traitsI6__halfS2_S2_S2_fjLj2048ELj1ELj4ELj1ELj16ENS_18Kernel_traits_baseILj2048ES2_S2_S2_S2_fjLj128EEEEELb0ELb0ELb0ELb1EEEvNS_9FwdParamsE)
        .other          _ZN10layer_norm13ln_fwd_kernelINS_13Kernel_traitsI6__halfS2_S2_S2_fjLj2048ELj1ELj4ELj1ELj16ENS_18Kernel_traits_baseILj2048ES2_S2_S2_S2_fjLj128EEEEELb0ELb0ELb0ELb1EEEvNS_9FwdParamsE,@"STO_CUDA_ENTRY STV_DEFAULT"
_ZN10layer_norm13ln_fwd_kernelINS_13Kernel_traitsI6__halfS2_S2_S2_fjLj2048ELj1ELj4ELj1ELj16ENS_18Kernel_traits_baseILj2048ES2_S2_S2_S2_fjLj128EEEEELb0ELb0ELb0ELb1EEEvNS_9FwdParamsE:
.text._ZN10layer_norm13ln_fwd_kernelINS_13Kernel_traitsI6__halfS2_S2_S2_fjLj2048ELj1ELj4ELj1ELj16ENS_18Kernel_traits_baseILj2048ES2_S2_S2_S2_fjLj128EEEEELb0ELb0ELb0ELb1EEEvNS_9FwdParamsE:
        /* <DEDUP_REMOVED lines=51> */
[--C-:B------:R-:W-:Y:S01]  /*0330*/  HADD2.F32 R75, -RZ, R60.reuse.H0_H0 ;  /* 0x2000003cff4b7230 */ /* 0x100fe20000004100 */
[----:B------:R-:W-:Y:S01]  /*0340*/  ULDC.U8 UR6, c[0x0][0x1f0] ;  /* 0x00007c0000067ab9 */ /* 0x000fe20000000000 */
[----:B------:R-:W-:Y:S01]  /*0350*/  HADD2.F32 R74, -RZ, R60.H1_H1 ;  /* 0x3000003cff4a7230 */ /* 0x000fe20000004100 */
[----:B------:R-:W-:Y:S01]  /*0360*/  LOP3.LUT P0, RZ, R0, c[0x0][0x1c4], RZ, 0xfc, P0 ;  /* 0x0000710000ff7a12 */ /* 0x000fe2000000fcff */
[----:B------:R-:W-:-:S02]  /*0370*/  HADD2.F32 R73, -RZ, R61.H0_H0 ;  /* 0x2000003dff497230 */ /* 0x000fc40000004100 */
        /* <DEDUP_REMOVED lines=60> */
[----:B0-----:R-:W-:Y:S02]  /*0740*/  HADD2.F32 R127, -RZ, R35.H1_H1 ;  /* 0x30000023ff7f7230 */ /* 0x001fe40000004100 */
.L_x_6516:
[----:B------:R-:W0:Y:S01]  /*0750*/  S2R R56, SR_TID.X ;  /* 0x0000000000387919 */ /* 0x000e220000002100 */
[----:B------:R-:W-:Y:S01]  /*0760*/  ISETP.NE.U32.AND P2, PT, RZ, c[0x0][0x1c0], PT ;  /* 0x00007000ff007a0c */ /* 0x000fe20003f45070 */
[----:B------:R-:W-:Y:S01]  /*0770*/  IMAD R2, R126, c[0x0][0x168], RZ ;  /* 0x00005a007e027a24 */ /* 0x000fe200078e02ff */
[----:B------:R-:W-:Y:S01]  /*0780*/  ISETP.NE.U32.AND P1, PT, RZ, c[0x0][0x180], PT ;  /* 0x00006000ff007a0c */ /* 0x000fe20003f25070 */
[----:B------:R-:W-:Y:S01]  /*0790*/  HFMA2.MMA R58, -RZ, RZ, 0, 9.5367431640625e-07 ;  /* 0x00000010ff3a7435 */ /* 0x000fe200000001ff */
[----:B------:R-:W-:Y:S02]  /*07a0*/  ISETP.NE.AND.EX P2, PT, RZ, c[0x0][0x1c4], PT, P2 ;  /* 0x00007100ff007a0c */ /* 0x000fe40003f45320 */
[----:B------:R-:W-:Y:S02]  /*07b0*/  SHF.R.S32.HI R3, RZ, 0x1f, R2 ;  /* 0x0000001fff037819 */ /* 0x000fe40000011402 */
[----:B------:R-:W-:Y:S02]  /*07c0*/  ISETP.NE.AND.EX P1, PT, RZ, c[0x0][0x184], PT, P1 ;  /* 0x00006100ff007a0c */ /* 0x000fe40003f25310 */
[----:B------:R-:W-:-:S07]  /*07d0*/  LEA.HI R3, R3, R2, RZ, 0x3 ;  /* 0x0000000203037211 */ /* 0x000fce00078f18ff */
[----:B------:R-:W-:Y:S02]  /*07e0*/  @P2 MOV R41, 0x2 ;  /* 0x0000000200292802 */ /* 0x000fe40000000f00 */
[----:B0-----:R-:W-:-:S04]  /*07f0*/  LOP3.LUT R56, R56, 0x1f, RZ, 0xc0, !PT ;  /* 0x0000001f38387812 */ /* 0x001fc800078ec0ff */
[----:B------:R-:W-:Y:S01]  /*0800*/  LEA.HI.SX32 R46, R3, R56, 0x1d ;  /* 0x00000038032e7211 */ /* 0x000fe200078feaff */
[----:B------:R-:W-:-:S04]  /*0810*/  @P2 IMAD.WIDE R2, R126, R41, c[0x0][0x1c0] ;  /* 0x000070007e022625 */ /* 0x000fc800078e0229 */
[C---:B------:R-:W-:Y:S02]  /*0820*/  IMAD.WIDE.U32 R40, R46.reuse, R58, c[0x0][0x170] ;  /* 0x00005c002e287625 */ /* 0x040fe400078e003a */
[----:B------:R-:W2:Y:S01]  /*0830*/  @P2 LDG.E.U16 R2, [R2.64] ;  /* 0x0000000402022981 */ /* 0x000ea2000c1e1500 */
[----:B------:R-:W-:-:S03]  /*0840*/  @P1 LEA R44, P3, R46, c[0x0][0x180], 0x4 ;  /* 0x000060002e2c1a11 */ /* 0x000fc600078620ff */
[----:B------:R-:W3:Y:S01]  /*0850*/  LDG.E.128 R40, [R40.64] ;  /* 0x0000000428287981 */ /* 0x000ee2000c1e1d00 */
[----:B------:R-:W-:-:S05]  /*0860*/  @P1 LEA.HI.X R45, R46, c[0x0][0x184], RZ, 0x4, P3 ;  /* 0x000061002e2d1a11 */ /* 0x000fca00018f24ff */
[----:B------:R0:W5:Y:S01]  /*0870*/  @P1 LDG.E.128 R32, [R44.64] ;  /* 0x000000042c201981 */ /* 0x000162000c1e1d00 */
[----:B------:R-:W-:Y:S01]  /*0880*/  HFMA2.MMA R135, -RZ, RZ, 1.875, 0 ;  /* 0x3f800000ff877435 */ /* 0x000fe200000001ff */
[----:B------:R-:W-:-:S04]  /*0890*/  ISETP.NE.U32.AND P3, PT, RZ, c[0x0][0x180], PT ;  /* 0x00006000ff007a0c */ /* 0x000fc80003f65070 */
[----:B--2---:R-:W-:Y:S01]  /*08a0*/  @P2 HADD2.F32 R135, -RZ, R2.H0_H0 ;  /* 0x20000002ff872230 */ /* 0x004fe20000004100 */
[----:B------:R-:W-:Y:S01]  /*08b0*/  ISETP.NE.AND.EX P2, PT, RZ, c[0x0][0x184], PT, P3 ;  /* 0x00006100ff007a0c */ /* 0x000fe20003f45330 */
[----:B---3--:R-:W-:-:S05]  /*08c0*/  HADD2.F32 R48, -RZ, R40.H0_H0 ;  /* 0x20000028ff307230 */ /* 0x008fca0000004100 */
[----:B------:R-:W-:-:S07]  /*08d0*/  FMUL.FTZ R48, R48, R135 ;  /* 0x0000008730307220 */ /* 0x000fce0000410000 */
[----:B------:R-:W-:Y:S05]  /*08e0*/  @P2 BRA `(.L_x_6321) ;  /* 0x0000002000002947 */ /* 0x000fea0003800000 */
[----:B0-----:R-:W-:Y:S05]  /*08f0*/  @P0 BRA `(.L_x_6322) ;  /* 0x0000003000000947 */ /* 0x001fea0003800000 */
[----:B------:R-:W-:Y:S05]  /*0900*/  BRA `(.L_x_6323) ;  /* 0x0000004000007947 */ /* 0x000fea0003800000 */
.L_x_6321:
[----:B0----5:R-:W-:-:S05]  /*0910*/  HADD2.F32 R3, -RZ, R32.H0_H0 ;  /* 0x20000020ff037230 */ /* 0x021fca0000004100 */
[----:B------:R-:W-:-:S05]  /*0920*/  FADD.FTZ R48, R48, R3 ;  /* 0x0000000330307221 */ /* 0x000fca0000010000 */
.L_x_6322:
[----:B------:R-:W-:-:S04]  /*0930*/  F2FP.PACK_AB R2, RZ, R48 ;  /* 0x00000030ff02723e */ /* 0x000fc800000000ff */
[----:B------:R-:W-:Y:S02]  /*0940*/  PRMT R36, R2, 0x7610, R36 ;  /* 0x0000761002247816 */ /* 0x000fe40000000024 */
.L_x_6323:
[----:B------:R-:W-:-:S05]  /*0950*/  HADD2.F32 R40, -RZ, R40.H1_H1 ;  /* 0x30000028ff287230 */ /* 0x000fca0000004100 */
[----:B------:R-:W-:Y:S01]  /*0960*/  FMUL.FTZ R49, R40, R135 ;  /* 0x0000008728317220 */ /* 0x000fe20000410000 */
[----:B------:R-:W-:Y:S05]  /*0970*/  @P2 BRA `(.L_x_6324) ;  /* 0x0000002000002947 */ /* 0x000fea0003800000 */
[----:B------:R-:W-:Y:S05]  /*0980*/  @P0 BRA `(.L_x_6325) ;  /* 0x0000003000000947 */ /* 0x000fea0003800000 */
[----:B------:R-:W-:Y:S05]  /*0990*/  BRA `(.L_x_6326) ;  /* 0x0000004000007947 */ /* 0x000fea0003800000 */
.L_x_6324:
[----:B-----5:R-:W-:-:S05]  /*09a0*/  HADD2.F32 R2, -RZ, R32.H1_H1 ;  /* 0x30000020ff027230 */ /* 0x020fca0000004100 */
[----:B------:R-:W-:-:S05]  /*09b0*/  FADD.FTZ R49, R49, R2 ;  /* 0x0000000231317221 */ /* 0x000fca0000010000 */
.L_x_6325:
[----:B------:R-:W-:-:S04]  /*09c0*/  F2FP.PACK_AB R2, RZ, R49 ;  /* 0x00000031ff02723e */ /* 0x000fc800000000ff */
[----:B------:R-:W-:Y:S02]  /*09d0*/  PRMT R36, R36, 0x5410, R2 ;  /* 0x0000541024247816 */ /* 0x000fe40000000002 */
.L_x_6326:
[----:B------:R-:W-:-:S05]  /*09e0*/  HADD2.F32 R50, -RZ, R41.H0_H0 ;  /* 0x20000029ff327230 */ /* 0x000fca0000004100 */
[----:B------:R-:W-:Y:S01]  /*09f0*/  FMUL.FTZ R50, R50, R135 ;  /* 0x0000008732327220 */ /* 0x000fe20000410000 */
[----:B------:R-:W-:Y:S05]  /*0a00*/  @P2 BRA `(.L_x_6327) ;  /* 0x0000002000002947 */ /* 0x000fea0003800000 */
[----:B------:R-:W-:Y:S05]  /*0a10*/  @P0 BRA `(.L_x_6328) ;  /* 0x0000003000000947 */ /* 0x000fea0003800000 */
[----:B------:R-:W-:Y:S05]  /*0a20*/  BRA `(.L_x_6329) ;  /* 0x0000004000007947 */ /* 0x000fea0003800000 */
.L_x_6327:
[----:B-----5:R-:W-:-:S05]  /*0a30*/  HADD2.F32 R3, -RZ, R33.H0_H0 ;  /* 0x20000021ff037230 */ /* 0x020fca0000004100 */
[----:B------:R-:W-:-:S05]  /*0a40*/  FADD.FTZ R50, R50, R3 ;  /* 0x0000000332327221 */ /* 0x000fca0000010000 */
.L_x_6328:
[----:B------:R-:W-:-:S04]  /*0a50*/  F2FP.PACK_AB R2, RZ, R50 ;  /* 0x00000032ff02723e */ /* 0x000fc800000000ff */
[----:B------:R-:W-:Y:S02]  /*0a60*/  PRMT R37, R2, 0x7610, R37 ;  /* 0x0000761002257816 */ /* 0x000fe40000000025 */
.L_x_6329:
[----:B------:R-:W-:-:S05]  /*0a70*/  HADD2.F32 R2, -RZ, R41.H1_H1 ;  /* 0x30000029ff027230 */ /* 0x000fca0000004100 */
[----:B------:R-:W-:Y:S01]  /*0a80*/  FMUL.FTZ R51, R2, R135 ;  /* 0x0000008702337220 */ /* 0x000fe20000410000 */
[----:B------:R-:W-:Y:S05]  /*0a90*/  @P2 BRA `(.L_x_6330) ;  /* 0x0000002000002947 */ /* 0x000fea0003800000 */
[----:B------:R-:W-:Y:S05]  /*0aa0*/  @P0 BRA `(.L_x_6331) ;  /* 0x0000003000000947 */ /* 0x000fea0003800000 */
[----:B------:R-:W-:Y:S05]  /*0ab0*/  BRA `(.L_x_6332) ;  /* 0x0000004000007947 */ /* 0x000fea0003800000 */
.L_x_6330:
[----:B-----5:R-:W-:-:S05]  /*0ac0*/  HADD2.F32 R2, -RZ, R33.H1_H1 ;  /* 0x30000021ff027230 */ /* 0x020fca0000004100 */
[----:B------:R-:W-:-:S05]  /*0ad0*/  FADD.FTZ R51, R51, R2 ;  /* 0x0000000233337221 */ /* 0x000fca0000010000 */
.L_x_6331:
[----:B------:R-:W-:-:S04]  /*0ae0*/  F2FP.PACK_AB R2, RZ, R51 ;  /* 0x00000033ff02723e */ /* 0x000fc800000000ff */
[----:B------:R-:W-:Y:S02]  /*0af0*/  PRMT R37, R37, 0x5410, R2 ;  /* 0x0000541025257816 */ /* 0x000fe40000000002 */
.L_x_6332:
[----:B------:R-:W-:-:S05]  /*0b00*/  HADD2.F32 R52, -RZ, R42.H0_H0 ;  /* 0x2000002aff347230 */ /* 0x000fca0000004100 */
[----:B------:R-:W-:Y:S01]  /*0b10*/  FMUL.FTZ R52, R52, R135 ;  /* 0x0000008734347220 */ /* 0x000fe20000410000 */
[----:B------:R-:W-:Y:S05]  /*0b20*/  @P2 BRA `(.L_x_6333) ;  /* 0x0000002000002947 */ /* 0x000fea0003800000 */
[----:B------:R-:W-:Y:S05]  /*0b30*/  @P0 BRA `(.L_x_6334) ;  /* 0x0000003000000947 */ /* 0x000fea0003800000 */
[----:B------:R-:W-:Y:S05]  /*0b40*/  BRA `(.L_x_6335) ;  /* 0x0000004000007947 */ /* 0x000fea0003800000 */
.L_x_6333:
[----:B-----5:R-:W-:-:S05]  /*0b50*/  HADD2.F32 R3, -RZ, R34.H0_H0 ;  /* 0x20000022ff037230 */ /* 0x020fca0000004100 */
[----:B------:R-:W-:-:S05]  /*0b60*/  FADD.FTZ R52, R52, R3 ;  /* 0x0000000334347221 */ /* 0x000fca0000010000 */
.L_x_6334:
[----:B------:R-:W-:-:S04]  /*0b70*/  F2FP.PACK_AB R2, RZ, R52 ;  /* 0x00000034ff02723e */ /* 0x000fc800000000ff */
[----:B------:R-:W-:Y:S02]  /*0b80*/  PRMT R38, R2, 0x7610, R38 ;  /* 0x0000761002267816 */ /* 0x000fe40000000026 */
.L_x_6335:
[----:B------:R-:W-:-:S05]  /*0b90*/  HADD2.F32 R42, -RZ, R42.H1_H1 ;  /* 0x3000002aff2a7230 */ /* 0x000fca0000004100 */
[----:B------:R-:W-:Y:S01]  /*0ba0*/  FMUL.FTZ R53, R42, R135 ;  /* 0x000000872a357220 */ /* 0x000fe20000410000 */
[----:B------:R-:W-:Y:S05]  /*0bb0*/  @P2 BRA `(.L_x_6336) ;  /* 0x0000002000002947 */ /* 0x000fea0003800000 */
[----:B------:R-:W-:Y:S05]  /*0bc0*/  @P0 BRA `(.L_x_6337) ;  /* 0x0000003000000947 */ /* 0x000fea0003800000 */
[----:B------:R-:W-:Y:S05]  /*0bd0*/  BRA `(.L_x_6338) ;  /* 0x0000004000007947 */ /* 0x000fea0003800000 */
.L_x_6336:
[----:B-----5:R-:W-:-:S05]  /*0be0*/  HADD2.F32 R2, -RZ, R34.H1_H1 ;  /* 0x30000022ff027230 */ /* 0x020fca0000004100 */
[----:B------:R-:W-:-:S05]  /*0bf0*/  FADD.FTZ R53, R53, R2 ;  /* 0x0000000235357221 */ /* 0x000fca0000010000 */
.L_x_6337:
[----:B------:R-:W-:-:S04]  /*0c00*/  F2FP.PACK_AB R2, RZ, R53 ;  /* 0x00000035ff02723e */ /* 0x000fc800000000ff */
[----:B------:R-:W-:Y:S02]  /*0c10*/  PRMT R38, R38, 0x5410, R2 ;  /* 0x0000541026267816 */ /* 0x000fe40000000002 */
.L_x_6338:
[----:B------:R-:W-:-:S05]  /*0c20*/  HADD2.F32 R54, -RZ, R43.H0_H0 ;  /* 0x2000002bff367230 */ /* 0x000fca0000004100 */
[----:B------:R-:W-:Y:S01]  /*0c30*/  FMUL.FTZ R54, R54, R135 ;  /* 0x0000008736367220 */ /* 0x000fe20000410000 */
[----:B------:R-:W-:Y:S05]  /*0c40*/  @P2 BRA `(.L_x_6339) ;  /* 0x0000002000002947 */ /* 0x000fea0003800000 */
[----:B------:R-:W-:Y:S05]  /*0c50*/  @P0 BRA `(.L_x_6340) ;  /* 0x0000003000000947 */ /* 0x000fea0003800000 */
[----:B------:R-:W-:Y:S05]  /*0c60*/  BRA `(.L_x_6341) ;  /* 0x0000004000007947 */ /* 0x000fea0003800000 */
.L_x_6339:
[----:B-----5:R-:W-:-:S05]  /*0c70*/  HADD2.F32 R3, -RZ, R35.H0_H0 ;  /* 0x20000023ff037230 */ /* 0x020fca0000004100 */
[----:B------:R-:W-:-:S05]  /*0c80*/  FADD.FTZ R54, R54, R3 ;  /* 0x0000000336367221 */ /* 0x000fca0000010000 */
.L_x_6340:
[----:B------:R-:W-:-:S04]  /*0c90*/  F2FP.PACK_AB R2, RZ, R54 ;  /* 0x00000036ff02723e */ /* 0x000fc800000000ff */
[----:B------:R-:W-:Y:S02]  /*0ca0*/  PRMT R39, R2, 0x7610, R39 ;  /* 0x0000761002277816 */ /* 0x000fe40000000027 */
.L_x_6341:
[----:B------:R-:W-:-:S05]  /*0cb0*/  HADD2.F32 R2, -RZ, R43.H1_H1 ;  /* 0x3000002bff027230 */ /* 0x000fca0000004100 */
[----:B------:R-:W-:Y:S01]  /*0cc0*/  FMUL.FTZ R55, R2, R135 ;  /* 0x0000008702377220 */ /* 0x000fe20000410000 */
[----:B------:R-:W-:Y:S05]  /*0cd0*/  @P2 BRA `(.L_x_6342) ;  /* 0x0000002000002947 */ /* 0x000fea0003800000 */
[----:B------:R-:W-:Y:S05]  /*0ce0*/  @P0 BRA `(.L_x_6343) ;  /* 0x0000003000000947 */ /* 0x000fea0003800000 */
[----:B------:R-:W-:Y:S05]  /*0cf0*/  BRA `(.L_x_6344) ;  /* 0x0000004000007947 */ /* 0x000fea0003800000 */
.L_x_6342:
[----:B-----5:R-:W-:-:S05]  /*0d00*/  HADD2.F32 R2, -RZ, R35.H1_H1 ;  /* 0x30000023ff027230 */ /* 0x020fca0000004100 */
[----:B------:R-:W-:-:S05]  /*0d10*/  FADD.FTZ R55, R55, R2 ;  /* 0x0000000237377221 */ /* 0x000fca0000010000 */
.L_x_6343:
[----:B------:R-:W-:-:S04]  /*0d20*/  F2FP.PACK_AB R2, RZ, R55 ;  /* 0x00000037ff02723e */ /* 0x000fc800000000ff */
[----:B------:R-:W-:Y:S02]  /*0d30*/  PRMT R39, R39, 0x5410, R2 ;  /* 0x0000541027277816 */ /* 0x000fe40000000002 */
.L_x_6344:
        /* <DEDUP_REMOVED lines=8> */
[----:B--2---:R-:W-:-:S05]  /*0dc0*/  HADD2.F32 R128, -RZ, R40.H0_H0 ;  /* 0x20000028ff807230 */ /* 0x004fca0000004100 */
[----:B------:R-:W-:Y:S01]  /*0dd0*/  FMUL.FTZ R57, R128, R135 ;  /* 0x0000008780397220 */ /* 0x000fe20000410000 */
[----:B------:R-:W-:Y:S05]  /*0de0*/  @P2 BRA `(.L_x_6345) ;  /* 0x0000002000002947 */ /* 0x000fea0003800000 */
[----:B0-----:R-:W-:Y:S05]  /*0df0*/  @P0 BRA `(.L_x_6346) ;  /* 0x0000003000000947 */ /* 0x001fea0003800000 */
[----:B------:R-:W-:Y:S05]  /*0e00*/  BRA `(.L_x_6347) ;  /* 0x0000004000007947 */ /* 0x000fea0003800000 */
.L_x_6345:
[----:B0----5:R-:W-:-:S05]  /*0e10*/  HADD2.F32 R2, -RZ, R32.H0_H0 ;  /* 0x20000020ff027230 */ /* 0x021fca0000004100 */
[----:B------:R-:W-:-:S05]  /*0e20*/  FADD.FTZ R57, R2, R57 ;  /* 0x0000003902397221 */ /* 0x000fca0000010000 */
.L_x_6346:
[----:B------:R-:W-:-:S04]  /*0e30*/  F2FP.PACK_AB R2, RZ, R57 ;  /* 0x00000039ff02723e */ /* 0x000fc800000000ff */
[----:B------:R-:W-:Y:S02]  /*0e40*/  PRMT R36, R2, 0x7610, R36 ;  /* 0x0000761002247816 */ /* 0x000fe40000000024 */
.L_x_6347:
[----:B------:R-:W-:-:S05]  /*0e50*/  HADD2.F32 R40, -RZ, R40.H1_H1 ;  /* 0x30000028ff287230 */ /* 0x000fca0000004100 */
[----:B------:R-:W-:Y:S01]  /*0e60*/  FMUL.FTZ R59, R40, R135 ;  /* 0x00000087283b7220 */ /* 0x000fe20000410000 */
[----:B------:R-:W-:Y:S05]  /*0e70*/  @P2 BRA `(.L_x_6348) ;  /* 0x0000002000002947 */ /* 0x000fea0003800000 */
[----:B------:R-:W-:Y:S05]  /*0e80*/  @P0 BRA `(.L_x_6349) ;  /* 0x0000003000000947 */ /* 0x000fea0003800000 */
[----:B------:R-:W-:Y:S05]  /*0e90*/  BRA `(.L_x_6350) ;  /* 0x0000004000007947 */ /* 0x000fea0003800000 */
.L_x_6348:
[----:B-----5:R-:W-:-:S05]  /*0ea0*/  HADD2.F32 R2, -RZ, R32.H1_H1 ;  /* 0x30000020ff027230 */ /* 0x020fca0000004100 */
[----:B------:R-:W-:-:S05]  /*0eb0*/  FADD.FTZ R59, R2, R59 ;  /* 0x0000003b023b7221 */ /* 0x000fca0000010000 */
.L_x_6349:
[----:B------:R-:W-:-:S04]  /*0ec0*/  F2FP.PACK_AB R2, RZ, R59 ;  /* 0x0000003bff02723e */ /* 0x000fc800000000ff */
[----:B------:R-:W-:Y:S02]  /*0ed0*/  PRMT R36, R36, 0x5410, R2 ;  /* 0x0000541024247816 */ /* 0x000fe40000000002 */
.L_x_6350:
[----:B------:R-:W-:-:S05]  /*0ee0*/  HADD2.F32 R134, -RZ, R41.H0_H0 ;  /* 0x20000029ff867230 */ /* 0x000fca0000004100 */
[----:B------:R-:W-:Y:S01]  /*0ef0*/  FMUL.FTZ R134, R134, R135 ;  /* 0x0000008786867220 */ /* 0x000fe20000410000 */
[----:B------:R-:W-:Y:S05]  /*0f00*/  @P2 BRA `(.L_x_6351) ;  /* 0x0000002000002947 */ /* 0x000fea0003800000 */
[----:B------:R-:W-:Y:S05]  /*0f10*/  @P0 BRA `(.L_x_6352) ;  /* 0x0000003000000947 */ /* 0x000fea0003800000 */
[----:B------:R-:W-:Y:S05]  /*0f20*/  BRA `(.L_x_6353) ;  /* 0x0000004000007947 */ /* 0x000fea0003800000 */
.L_x_6351:
[----:B-----5:R-:W-:-:S05]  /*0f30*/  HADD2.F32 R3, -RZ, R33.H0_H0 ;  /* 0x20000021ff037230 */ /* 0x020fca0000004100 */
[----:B------:R-:W-:-:S05]  /*0f40*/  FADD.FTZ R134, R3, R134 ;  /* 0x0000008603867221 */ /* 0x000fca0000010000 */
.L_x_6352:
[----:B------:R-:W-:-:S04]  /*0f50*/  F2FP.PACK_AB R2, RZ, R134 ;  /* 0x00000086ff02723e */ /* 0x000fc800000000ff */
[----:B------:R-:W-:Y:S02]  /*0f60*/  PRMT R37, R2, 0x7610, R37 ;  /* 0x0000761002257816 */ /* 0x000fe40000000025 */
.L_x_6353:
[----:B------:R-:W-:-:S05]  /*0f70*/  HADD2.F32 R136, -RZ, R41.H1_H1 ;  /* 0x30000029ff887230 */ /* 0x000fca0000004100 */
[----:B------:R-:W-:Y:S01]  /*0f80*/  FMUL.FTZ R136, R136, R135 ;  /* 0x0000008788887220 */ /* 0x000fe20000410000 */
[----:B------:R-:W-:Y:S05]  /*0f90*/  @P2 BRA `(.L_x_6354) ;  /* 0x0000002000002947 */ /* 0x000fea0003800000 */
[----:B------:R-:W-:Y:S05]  /*0fa0*/  @P0 BRA `(.L_x_6355) ;  /* 0x0000003000000947 */ /* 0x000fea0003800000 */
[----:B------:R-:W-:Y:S05]  /*0fb0*/  BRA `(.L_x_6356) ;  /* 0x0000004000007947 */ /* 0x000fea0003800000 */
.L_x_6354:
[----:B-----5:R-:W-:-:S05]  /*0fc0*/  HADD2.F32 R3, -RZ, R33.H1_H1 ;  /* 0x30000021ff037230 */ /* 0x020fca0000004100 */
[----:B------:R-:W-:-:S05]  /*0fd0*/  FADD.FTZ R136, R3, R136 ;  /* 0x0000008803887221 */ /* 0x000fca0000010000 */
.L_x_6355:
[----:B------:R-:W-:-:S04]  /*0fe0*/  F2FP.PACK_AB R2, RZ, R136 ;  /* 0x00000088ff02723e */ /* 0x000fc800000000ff */
[----:B------:R-:W-:Y:S02]  /*0ff0*/  PRMT R37, R37, 0x5410, R2 ;  /* 0x0000541025257816 */ /* 0x000fe40000000002 */
.L_x_6356:
[----:B------:R-:W-:-:S05]  /*1000*/  HADD2.F32 R2, -RZ, R42.H0_H0 ;  /* 0x2000002aff027230 */ /* 0x000fca0000004100 */
[----:B------:R-:W-:Y:S01]  /*1010*/  FMUL.FTZ R137, R2, R135 ;  /* 0x0000008702897220 */ /* 0x000fe20000410000 */
[----:B------:R-:W-:Y:S05]  /*1020*/  @P2 BRA `(.L_x_6357) ;  /* 0x0000002000002947 */ /* 0x000fea0003800000 */
[----:B------:R-:W-:Y:S05]  /*1030*/  @P0 BRA `(.L_x_6358) ;  /* 0x0000003000000947 */ /* 0x000fea0003800000 */
[----:B------:R-:W-:Y:S05]  /*1040*/  BRA `(.L_x_6359) ;  /* 0x0000004000007947 */ /* 0x000fea0003800000 */
.L_x_6357:
[----:B-----5:R-:W-:-:S05]  /*1050*/  HADD2.F32 R2, -RZ, R34.H0_H0 ;  /* 0x20000022ff027230 */ /* 0x020fca0000004100 */
[----:B------:R-:W-:-:S05]  /*1060*/  FADD.FTZ R137, R2, R137 ;  /* 0x0000008902897221 */ /* 0x000fca0000010000 */
.L_x_6358:
[----:B------:R-:W-:-:S04]  /*1070*/  F2FP.PACK_AB R2, RZ, R137 ;  /* 0x00000089ff02723e */ /* 0x000fc800000000ff */
[----:B------:R-:W-:Y:S02]  /*1080*/  PRMT R38, R2, 0x7610, R38 ;  /* 0x0000761002267816 */ /* 0x000fe40000000026 */
.L_x_6359:
[----:B------:R-:W-:-:S05]  /*1090*/  HADD2.F32 R42, -RZ, R42.H1_H1 ;  /* 0x3000002aff2a7230 */ /* 0x000fca0000004100 */
[----:B------:R-:W-:Y:S01]  /*10a0*/  FMUL.FTZ R138, R42, R135 ;  /* 0x000000872a8a7220 */ /* 0x000fe20000410000 */
[----:B------:R-:W-:Y:S05]  /*10b0*/  @P2 BRA `(.L_x_6360) ;  /* 0x0000002000002947 */ /* 0x000fea0003800000 */
[----:B------:R-:W-:Y:S05]  /*10c0*/  @P0 BRA `(.L_x_6361) ;  /* 0x0000003000000947 */ /* 0x000fea0003800000 */
[----:B------:R-:W-:Y:S05]  /*10d0*/  BRA `(.L_x_6362) ;  /* 0x0000004000007947 */ /* 0x000fea0003800000 */
.L_x_6360:
[----:B-----5:R-:W-:-:S05]  /*10e0*/  HADD2.F32 R3, -RZ, R34.H1_H1 ;  /* 0x30000022ff037230 */ /* 0x020fca0000004100 */
[----:B------:R-:W-:-:S05]  /*10f0*/  FADD.FTZ R138, R3, R138 ;  /* 0x0000008a038a7221 */ /* 0x000fca0000010000 */
.L_x_6361:
[----:B------:R-:W-:-:S04]  /*1100*/  F2FP.PACK_AB R2, RZ, R138 ;  /* 0x0000008aff02723e */ /* 0x000fc800000000ff */
[----:B------:R-:W-:Y:S02]  /*1110*/  PRMT R38, R38, 0x5410, R2 ;  /* 0x0000541026267816 */ /* 0x000fe40000000002 */
.L_x_6362:
[----:B------:R-:W-:-:S05]  /*1120*/  HADD2.F32 R2, -RZ, R43.H0_H0 ;  /* 0x2000002bff027230 */ /* 0x000fca0000004100 */
[----:B------:R-:W-:Y:S01]  /*1130*/  FMUL.FTZ R139, R2, R135 ;  /* 0x00000087028b7220 */ /* 0x000fe20000410000 */
[----:B------:R-:W-:Y:S05]  /*1140*/  @P2 BRA `(.L_x_6363) ;  /* 0x0000002000002947 */ /* 0x000fea0003800000 */
[----:B------:R-:W-:Y:S05]  /*1150*/  @P0 BRA `(.L_x_6364) ;  /* 0x0000003000000947 */ /* 0x000fea0003800000 */
[----:B------:R-:W-:Y:S05]  /*1160*/  BRA `(.L_x_6365) ;  /* 0x0000004000007947 */ /* 0x000fea0003800000 */
.L_x_6363:
[----:B-----5:R-:W-:-:S05]  /*1170*/  HADD2.F32 R2, -RZ, R35.H0_H0 ;  /* 0x20000023ff027230 */ /* 0x020fca0000004100 */
[----:B------:R-:W-:-:S05]  /*1180*/  FADD.FTZ R139, R2, R139 ;  /* 0x0000008b028b7221 */ /* 0x000fca0000010000 */
.L_x_6364:
[----:B------:R-:W-:-:S04]  /*1190*/  F2FP.PACK_AB R2, RZ, R139 ;  /* 0x0000008bff02723e */ /* 0x000fc800000000ff */
[----:B------:R-:W-:Y:S02]  /*11a0*/  PRMT R39, R2, 0x7610, R39 ;  /* 0x0000761002277816 */ /* 0x000fe40000000027 */
.L_x_6365:
[----:B------:R-:W-:-:S05]  /*11b0*/  HADD2.F32 R140, -RZ, R43.H1_H1 ;  /* 0x3000002bff8c7230 */ /* 0x000fca0000004100 */
[----:B------:R-:W-:Y:S01]  /*11c0*/  FMUL.FTZ R140, R140, R135 ;  /* 0x000000878c8c7220 */ /* 0x000fe20000410000 */
[----:B------:R-:W-:Y:S05]  /*11d0*/  @P2 BRA `(.L_x_6366) ;  /* 0x0000002000002947 */ /* 0x000fea0003800000 */
[----:B------:R-:W-:Y:S05]  /*11e0*/  @P0 BRA `(.L_x_6367) ;  /* 0x0000003000000947 */ /* 0x000fea0003800000 */
[----:B------:R-:W-:Y:S05]  /*11f0*/  BRA `(.L_x_6368) ;  /* 0x0000004000007947 */ /* 0x000fea0003800000 */
.L_x_6366:
[----:B-----5:R-:W-:-:S05]  /*1200*/  HADD2.F32 R3, -RZ, R35.H1_H1 ;  /* 0x30000023ff037230 */ /* 0x020fca0000004100 */
[----:B------:R-:W-:-:S05]  /*1210*/  FADD.FTZ R140, R3, R140 ;  /* 0x0000008c038c7221 */ /* 0x000fca0000010000 */
.L_x_6367:
[----:B------:R-:W-:-:S04]  /*1220*/  F2FP.PACK_AB R2, RZ, R140 ;  /* 0x0000008cff02723e */ /* 0x000fc800000000ff */
[----:B------:R-:W-:Y:S02]  /*1230*/  PRMT R39, R39, 0x5410, R2 ;  /* 0x0000541027277816 */ /* 0x000fe40000000002 */
.L_x_6368:
[----:B------:R-:W-:Y:S01]  /*1240*/  IADD3 R131, R46, 0x40, RZ ;  /* 0x000000402e837810 */ /* 0x000fe20007ffe0ff */
[----:B------:R-:W-:-:S04]  /*1250*/  @P0 IMAD.WIDE.U32 R2, R47, R58, c[0x0][0x188] ;  /* 0x000062002f020625 */ /* 0x000fc800078e003a */
[CC--:B------:R-:W-:Y:S01]  /*1260*/  IMAD.WIDE.U32 R40, R131.reuse, R58.reuse, c[0x0][0x170] ;  /* 0x00005c0083287625 */ /* 0x0c0fe200078e003a */
[----:B------:R0:W-:Y:S05]  /*1270*/  @P0 STG.E.128 [R2.64], R36 ;  /* 0x0000002402000986 */ /* 0x0001ea000c101d04 */
        /* <DEDUP_REMOVED lines=8> */
.L_x_6369:
[----:B0----5:R-:W-:-:S05]  /*1300*/  HADD2.F32 R2, -RZ, R32.H0_H0 ;  /* 0x20000020ff027230 */ /* 0x021fca0000004100 */
[----:B------:R-:W-:-:S05]  /*1310*/  FADD.FTZ R141, R2, R141 ;  /* 0x0000008d028d7221 */ /* 0x000fca0000010000 */
.L_x_6370:
[----:B------:R-:W-:-:S04]  /*1320*/  F2FP.PACK_AB R2, RZ, R141 ;  /* 0x0000008dff02723e */ /* 0x000fc800000000ff */
[----:B------:R-:W-:Y:S02]  /*1330*/  PRMT R36, R2, 0x7610, R36 ;  /* 0x0000761002247816 */ /* 0x000fe40000000024 */
.L_x_6371:
[----:B------:R-:W-:-:S05]  /*1340*/  HADD2.F32 R40, -RZ, R40.H1_H1 ;  /* 0x30000028ff287230 */ /* 0x000fca0000004100 */
[----:B------:R-:W-:Y:S01]  /*1350*/  FMUL.FTZ R142, R40, R135 ;  /* 0x00000087288e7220 */ /* 0x000fe20000410000 */
[----:B------:R-:W-:Y:S05]  /*1360*/  @P2 BRA `(.L_x_6372) ;  /* 0x0000002000002947 */ /* 0x000fea0003800000 */
[----:B------:R-:W-:Y:S05]  /*1370*/  @P0 BRA `(.L_x_6373) ;  /* 0x0000003000000947 */ /* 0x000fea0003800000 */
[----:B------:R-:W-:Y:S05]  /*1380*/  BRA `(.L_x_6374) ;  /* 0x0000004000007947 */ /* 0x000fea0003800000 */
.L_x_6372:
[----:B-----5:R-:W-:-:S05]  /*1390*/  HADD2.F32 R3, -RZ, R32.H1_H1 ;  /* 0x30000020ff037230 */ /* 0x020fca0000004100 */
[----:B------:R-:W-:-:S05]  /*13a0*/  FADD.FTZ R142, R3, R142 ;  /* 0x0000008e038e7221 */ /* 0x000fca0000010000 */
.L_x_6373:
[----:B------:R-:W-:-:S04]  /*13b0*/  F2FP.PACK_AB R2, RZ, R142 ;  /* 0x0000008eff02723e */ /* 0x000fc800000000ff */
[----:B------:R-:W-:Y:S02]  /*13c0*/  PRMT R36, R36, 0x5410, R2 ;  /* 0x0000541024247816 */ /* 0x000fe40000000002 */
.L_x_6374:
[----:B------:R-:W-:-:S05]  /*13d0*/  HADD2.F32 R2, -RZ, R41.H0_H0 ;  /* 0x20000029ff027230 */ /* 0x000fca0000004100 */
[----:B------:R-:W-:Y:S01]  /*13e0*/  FMUL.FTZ R143, R2, R135 ;  /* 0x00000087028f7220 */ /* 0x000fe20000410000 */
[----:B------:R-:W-:Y:S05]  /*13f0*/  @P2 BRA `(.L_x_6375) ;  /* 0x0000002000002947 */ /* 0x000fea0003800000 */
[----:B------:R-:W-:Y:S05]  /*1400*/  @P0 BRA `(.L_x_6376) ;  /* 0x0000003000000947 */ /* 0x000fea0003800000 */
[----:B------:R-:W-:Y:S05]  /*1410*/  BRA `(.L_x_6377) ;  /* 0x0000004000007947 */ /* 0x000fea0003800000 */
.L_x_6375:
[----:B-----5:R-:W-:-:S05]  /*1420*/  HADD2.F32 R2, -RZ, R33.H0_H0 ;  /* 0x20000021ff027230 */ /* 0x020fca0000004100 */
[----:B------:R-:W-:-:S05]  /*1430*/  FADD.FTZ R143, R2, R143 ;  /* 0x0000008f028f7221 */ /* 0x000fca0000010000 */
.L_x_6376:
[----:B------:R-:W-:-:S04]  /*1440*/  F2FP.PACK_AB R2, RZ, R143 ;  /* 0x0000008fff02723e */ /* 0x000fc800000000ff */
[----:B------:R-:W-:Y:S02]  /*1450*/  PRMT R37, R2, 0x7610, R37 ;  /* 0x0000761002257816 */ /* 0x000fe40000000025 */
.L_x_6377:
[----:B------:R-:W-:-:S05]  /*1460*/  HADD2.F32 R144, -RZ, R41.H1_H1 ;  /* 0x30000029ff907230 */ /* 0x000fca0000004100 */
[----:B------:R-:W-:Y:S01]  /*1470*/  FMUL.FTZ R144, R144, R135 ;  /* 0x0000008790907220 */ /* 0x000fe20000410000 */
[----:B------:R-:W-:Y:S05]  /*1480*/  @P2 BRA `(.L_x_6378) ;  /* 0x0000002000002947 */ /* 0x000fea0003800000 */
[----:B------:R-:W-:Y:S05]  /*1490*/  @P0 BRA `(.L_x_6379) ;  /* 0x0000003000000947 */ /* 0x000fea0003800000 */
[----:B------:R-:W-:Y:S05]  /*14a0*/  BRA `(.L_x_6380) ;  /* 0x0000004000007947 */ /* 0x000fea0003800000 */
.L_x_6378:
[----:B-----5:R-:W-:-:S05]  /*14b0*/  HADD2.F32 R3, -RZ, R33.H1_H1 ;  /* 0x30000021ff037230 */ /* 0x020fca0000004100 */
[----:B------:R-:W-:-:S05]  /*14c0*/  FADD.FTZ R144, R3, R144 ;  /* 0x0000009003907221 */ /* 0x000fca0000010000 */
.L_x_6379:
[----:B------:R-:W-:-:S04]  /*14d0*/  F2FP.PACK_AB R2, RZ, R144 ;  /* 0x00000090ff02723e */ /* 0x000fc800000000ff */
[----:B------:R-:W-:Y:S02]  /*14e0*/  PRMT R37, R37, 0x5410, R2 ;  /* 0x0000541025257816 */ /* 0x000fe40000000002 */
.L_x_6380:
[----:B------:R-:W-:-:S05]  /*14f0*/  HADD2.F32 R2, -RZ, R42.H0_H0 ;  /* 0x2000002aff027230 */ /* 0x000fca0000004100 */
[----:B------:R-:W-:Y:S01]  /*1500*/  FMUL.FTZ R145, R2, R135 ;  /* 0x0000008702917220 */ /* 0x000fe20000410000 */
[----:B------:R-:W-:Y:S05]  /*1510*/  @P2 BRA `(.L_x_6381) ;  /* 0x0000002000002947 */ /* 0x000fea0003800000 */
[----:B------:R-:W-:Y:S05]  /*1520*/  @P0 BRA `(.L_x_6382) ;  /* 0x0000003000000947 */ /* 0x000fea0003800000 */
[----:B------:R-:W-:Y:S05]  /*1530*/  BRA `(.L_x_6383) ;  /* 0x0000004000007947 */ /* 0x000fea0003800000 */
.L_x_6381:
[----:B-----5:R-:W-:-:S05]  /*1540*/  HADD2.F32 R2, -RZ, R34.H0_H0 ;  /* 0x20000022ff027230 */ /* 0x020fca0000004100 */
[----:B------:R-:W-:-:S05]  /*1550*/  FADD.FTZ R145, R2, R145 ;  /* 0x0000009102917221 */ /* 0x000fca0000010000 */
.L_x_6382:
[----:B------:R-:W-:-:S04]  /*1560*/  F2FP.PACK_AB R2, RZ, R145 ;  /* 0x00000091ff02723e */ /* 0x000fc800000000ff */
[----:B------:R-:W-:Y:S02]  /*1570*/  PRMT R38, R2, 0x7610, R38 ;  /* 0x0000761002267816 */ /* 0x000fe40000000026 */
.L_x_6383:
[----:B------:R-:W-:-:S05]  /*1580*/  HADD2.F32 R42, -RZ, R42.H1_H1 ;  /* 0x3000002aff2a7230 */ /* 0x000fca0000004100 */
[----:B------:R-:W-:Y:S01]  /*1590*/  FMUL.FTZ R146, R42, R135 ;  /* 0x000000872a927220 */ /* 0x000fe20000410000 */
[----:B------:R-:W-:Y:S05]  /*15a0*/  @P2 BRA `(.L_x_6384) ;  /* 0x0000002000002947 */ /* 0x000fea0003800000 */
[----:B------:R-:W-:Y:S05]  /*15b0*/  @P0 BRA `(.L_x_6385) ;  /* 0x0000003000000947 */ /* 0x000fea0003800000 */
[----:B------:R-:W-:Y:S05]  /*15c0*/  BRA `(.L_x_6386) ;  /* 0x0000004000007947 */ /* 0x000fea0003800000 */
.L_x_6384:
[----:B-----5:R-:W-:-:S05]  /*15d0*/  HADD2.F32 R3, -RZ, R34.H1_H1 ;  /* 0x30000022ff037230 */ /* 0x020fca0000004100 */
[----:B------:R-:W-:-:S05]  /*15e0*/  FADD.FTZ R146, R3, R146 ;  /* 0x0000009203927221 */ /* 0x000fca0000010000 */
.L_x_6385:
[----:B------:R-:W-:-:S04]  /*15f0*/  F2FP.PACK_AB R2, RZ, R146 ;  /* 0x00000092ff02723e */ /* 0x000fc800000000ff */
[----:B------:R-:W-:Y:S02]  /*1600*/  PRMT R38, R38, 0x5410, R2 ;  /* 0x0000541026267816 */ /* 0x000fe40000000002 */
.L_x_6386:
[----:B------:R-:W-:-:S05]  /*1610*/  HADD2.F32 R2, -RZ, R43.H0_H0 ;  /* 0x2000002bff027230 */ /* 0x000fca0000004100 */
[----:B------:R-:W-:Y:S01]  /*1620*/  FMUL.FTZ R147, R2, R135 ;  /* 0x0000008702937220 */ /* 0x000fe20000410000 */
[----:B------:R-:W-:Y:S05]  /*1630*/  @P2 BRA `(.L_x_6387) ;  /* 0x0000002000002947 */ /* 0x000fea0003800000 */
[----:B------:R-:W-:Y:S05]  /*1640*/  @P0 BRA `(.L_x_6388) ;  /* 0x0000003000000947 */ /* 0x000fea0003800000 */
[----:B------:R-:W-:Y:S05]  /*1650*/  BRA `(.L_x_6389) ;  /* 0x0000004000007947 */ /* 0x000fea0003800000 */
.L_x_6387:
[----:B-----5:R-:W-:-:S05]  /*1660*/  HADD2.F32 R2, -RZ, R35.H0_H0 ;  /* 0x20000023ff027230 */ /* 0x020fca0000004100 */
[----:B------:R-:W-:-:S05]  /*1670*/  FADD.FTZ R147, R2, R147 ;  /* 0x0000009302937221 */ /* 0x000fca0000010000 */
.L_x_6388:
[----:B------:R-:W-:-:S04]  /*1680*/  F2FP.PACK_AB R2, RZ, R147 ;  /* 0x00000093ff02723e */ /* 0x000fc800000000ff */
[----:B------:R-:W-:Y:S02]  /*1690*/  PRMT R39, R2, 0x7610, R39 ;  /* 0x0000761002277816 */ /* 0x000fe40000000027 */
.L_x_6389:
[----:B------:R-:W-:-:S05]  /*16a0*/  HADD2.F32 R148, -RZ, R43.H1_H1 ;  /* 0x3000002bff947230 */ /* 0x000fca0000004100 */
[----:B------:R-:W-:Y:S01]  /*16b0*/  FMUL.FTZ R148, R148, R135 ;  /* 0x0000008794947220 */ /* 0x000fe20000410000 */
[----:B------:R-:W-:Y:S05]  /*16c0*/  @P2 BRA `(.L_x_6390) ;  /* 0x0000002000002947 */ /* 0x000fea0003800000 */
[----:B------:R-:W-:Y:S05]  /*16d0*/  @P0 BRA `(.L_x_6391) ;  /* 0x0000003000000947 */ /* 0x000fea0003800000 */
[----:B------:R-:W-:Y:S05]  /*16e0*/  BRA `(.L_x_6392) ;  /* 0x0000004000007947 */ /* 0x000fea0003800000 */
.L_x_6390:
[----:B-----5:R-:W-:-:S05]  /*16f0*/  HADD2.F32 R3, -RZ, R35.H1_H1 ;  /* 0x30000023ff037230 */ /* 0x020fca0000004100 */
[----:B------:R-:W-:-:S05]  /*1700*/  FADD.FTZ R148, R3, R148 ;  /* 0x0000009403947221 */ /* 0x000fca0000010000 */
.L_x_6391:
[----:B------:R-:W-:-:S04]  /*1710*/  F2FP.PACK_AB R2, RZ, R148 ;  /* 0x00000094ff02723e */ /* 0x000fc800000000ff */
[----:B------:R-:W-:Y:S02]  /*1720*/  PRMT R39, R39, 0x5410, R2 ;  /* 0x0000541027277816 */ /* 0x000fe40000000002 */
.L_x_6392:
        /* <DEDUP_REMOVED lines=12> */
.L_x_6393:
[----:B0----5:R-:W-:-:S05]  /*17f0*/  HADD2.F32 R2, -RZ, R32.H0_H0 ;  /* 0x20000020ff027230 */ /* 0x021fca0000004100 */
[----:B------:R-:W-:-:S05]  /*1800*/  FADD.FTZ R149, R2, R149 ;  /* 0x0000009502957221 */ /* 0x000fca0000010000 */
.L_x_6394:
[----:B------:R-:W-:-:S04]  /*1810*/  F2FP.PACK_AB R2, RZ, R149 ;  /* 0x00000095ff02723e */ /* 0x000fc800000000ff */
[----:B------:R-:W-:Y:S02]  /*1820*/  PRMT R36, R2, 0x7610, R36 ;  /* 0x0000761002247816 */ /* 0x000fe40000000024 */
.L_x_6395:
[----:B------:R-:W-:-:S05]  /*1830*/  HADD2.F32 R40, -RZ, R40.H1_H1 ;  /* 0x30000028ff287230 */ /* 0x000fca0000004100 */
[----:B------:R-:W-:Y:S01]  /*1840*/  FMUL.FTZ R150, R40, R135 ;  /* 0x0000008728967220 */ /* 0x000fe20000410000 */
[----:B------:R-:W-:Y:S05]  /*1850*/  @P2 BRA `(.L_x_6396) ;  /* 0x0000002000002947 */ /* 0x000fea0003800000 */
[----:B------:R-:W-:Y:S05]  /*1860*/  @P0 BRA `(.L_x_6397) ;  /* 0x0000003000000947 */ /* 0x000fea0003800000 */
[----:B------:R-:W-:Y:S05]  /*1870*/  BRA `(.L_x_6398) ;  /* 0x0000004000007947 */ /* 0x000fea0003800000 */
.L_x_6396:
[----:B-----5:R-:W-:-:S05]  /*1880*/  HADD2.F32 R3, -RZ, R32.H1_H1 ;  /* 0x30000020ff037230 */ /* 0x020fca0000004100 */
[----:B------:R-:W-:-:S05]  /*1890*/  FADD.FTZ R150, R3, R150 ;  /* 0x0000009603967221 */ /* 0x000fca0000010000 */
.L_x_6397:
[----:B------:R-:W-:-:S04]  /*18a0*/  F2FP.PACK_AB R2, RZ, R150 ;  /* 0x00000096ff02723e */ /* 0x000fc800000000ff */
[----:B------:R-:W-:Y:S02]  /*18b0*/  PRMT R36, R36, 0x5410, R2 ;  /* 0x0000541024247816 */ /* 0x000fe40000000002 */
.L_x_6398:
[----:B------:R-:W-:-:S05]  /*18c0*/  HADD2.F32 R2, -RZ, R41.H0_H0 ;  /* 0x20000029ff027230 */ /* 0x000fca0000004100 */
[----:B------:R-:W-:Y:S01]  /*18d0*/  FMUL.FTZ R151, R2, R135 ;  /* 0x0000008702977220 */ /* 0x000fe20000410000 */
[----:B------:R-:W-:Y:S05]  /*18e0*/  @P2 BRA `(.L_x_6399) ;  /* 0x0000002000002947 */ /* 0x000fea0003800000 */
[----:B------:R-:W-:Y:S05]  /*18f0*/  @P0 BRA `(.L_x_6400) ;  /* 0x0000003000000947 */ /* 0x000fea0003800000 */
[----:B------:R-:W-:Y:S05]  /*1900*/  BRA `(.L_x_6401) ;  /* 0x0000004000007947 */ /* 0x000fea0003800000 */
.L_x_6399:
[----:B-----5:R-:W-:-:S05]  /*1910*/  HADD2.F32 R2, -RZ, R33.H0_H0 ;  /* 0x20000021ff027230 */ /* 0x020fca0000004100 */
[----:B------:R-:W-:-:S05]  /*1920*/  FADD.FTZ R151, R2, R151 ;  /* 0x0000009702977221 */ /* 0x000fca0000010000 */
.L_x_6400:
[----:B------:R-:W-:-:S04]  /*1930*/  F2FP.PACK_AB R2, RZ, R151 ;  /* 0x00000097ff02723e */ /* 0x000fc800000000ff */
[----:B------:R-:W-:Y:S02]  /*1940*/  PRMT R37, R2, 0x7610, R37 ;  /* 0x0000761002257816 */ /* 0x000fe40000000025 */
.L_x_6401:
[----:B------:R-:W-:-:S05]  /*1950*/  HADD2.F32 R152, -RZ, R41.H1_H1 ;  /* 0x30000029ff987230 */ /* 0x000fca0000004100 */
[----:B------:R-:W-:Y:S01]  /*1960*/  FMUL.FTZ R152, R152, R135 ;  /* 0x0000008798987220 */ /* 0x000fe20000410000 */
[----:B------:R-:W-:Y:S05]  /*1970*/  @P2 BRA `(.L_x_6402) ;  /* 0x0000002000002947 */ /* 0x000fea0003800000 */
[----:B------:R-:W-:Y:S05]  /*1980*/  @P0 BRA `(.L_x_6403) ;  /* 0x0000003000000947 */ /* 0x000fea0003800000 */
[----:B------:R-:W-:Y:S05]  /*1990*/  BRA `(.L_x_6404) ;  /* 0x0000004000007947 */ /* 0x000fea0003800000 */
.L_x_6402:
[----:B-----5:R-:W-:-:S05]  /*19a0*/  HADD2.F32 R3, -RZ, R33.H1_H1 ;  /* 0x30000021ff037230 */ /* 0x020fca0000004100 */
[----:B------:R-:W-:-:S05]  /*19b0*/  FADD.FTZ R152, R3, R152 ;  /* 0x0000009803987221 */ /* 0x000fca0000010000 */
.L_x_6403:
[----:B------:R-:W-:-:S04]  /*19c0*/  F2FP.PACK_AB R2, RZ, R152 ;  /* 0x00000098ff02723e */ /* 0x000fc800000000ff */
[----:B------:R-:W-:Y:S02]  /*19d0*/  PRMT R37, R37, 0x5410, R2 ;  /* 0x0000541025257816 */ /* 0x000fe40000000002 */
.L_x_6404:
[----:B------:R-:W-:-:S05]  /*19e0*/  HADD2.F32 R2, -RZ, R42.H0_H0 ;  /* 0x2000002aff027230 */ /* 0x000fca0000004100 */
[----:B------:R-:W-:Y:S01]  /*19f0*/  FMUL.FTZ R153, R2, R135 ;  /* 0x0000008702997220 */ /* 0x000fe20000410000 */
[----:B------:R-:W-:Y:S05]  /*1a00*/  @P2 BRA `(.L_x_6405) ;  /* 0x0000002000002947 */ /* 0x000fea0003800000 */
[----:B------:R-:W-:Y:S05]  /*1a10*/  @P0 BRA `(.L_x_6406) ;  /* 0x0000003000000947 */ /* 0x000fea0003800000 */
[----:B------:R-:W-:Y:S05]  /*1a20*/  BRA `(.L_x_6407) ;  /* 0x0000004000007947 */ /* 0x000fea0003800000 */
.L_x_6405:
[----:B-----5:R-:W-:-:S05]  /*1a30*/  HADD2.F32 R2, -RZ, R34.H0_H0 ;  /* 0x20000022ff027230 */ /* 0x020fca0000004100 */
[----:B------:R-:W-:-:S05]  /*1a40*/  FADD.FTZ R153, R2, R153 ;  /* 0x0000009902997221 */ /* 0x000fca0000010000 */
.L_x_6406:
[----:B------:R-:W-:-:S04]  /*1a50*/  F2FP.PACK_AB R2, RZ, R153 ;  /* 0x00000099ff02723e */ /* 0x000fc800000000ff */
[----:B------:R-:W-:Y:S02]  /*1a60*/  PRMT R38, R2, 0x7610, R38 ;  /* 0x0000761002267816 */ /* 0x000fe40000000026 */
.L_x_6407:
[----:B------:R-:W-:-:S05]  /*1a70*/  HADD2.F32 R42, -RZ, R42.H1_H1 ;  /* 0x3000002aff2a7230 */ /* 0x000fca0000004100 */
[----:B------:R-:W-:Y:S01]  /*1a80*/  FMUL.FTZ R154, R42, R135 ;  /* 0x000000872a9a7220 */ /* 0x000fe20000410000 */
[----:B------:R-:W-:Y:S05]  /*1a90*/  @P2 BRA `(.L_x_6408) ;  /* 0x0000002000002947 */ /* 0x000fea0003800000 */
[----:B------:R-:W-:Y:S05]  /*1aa0*/  @P0 BRA `(.L_x_6409) ;  /* 0x0000003000000947 */ /* 0x000fea0003800000 */
[----:B------:R-:W-:Y:S05]  /*1ab0*/  BRA `(.L_x_6410) ;  /* 0x0000004000007947 */ /* 0x000fea0003800000 */
.L_x_6408:
[----:B-----5:R-:W-:-:S05]  /*1ac0*/  HADD2.F32 R3, -RZ, R34.H1_H1 ;  /* 0x30000022ff037230 */ /* 0x020fca0000004100 */
[----:B------:R-:W-:-:S05]  /*1ad0*/  FADD.FTZ R154, R3, R154 ;  /* 0x0000009a039a7221 */ /* 0x000fca0000010000 */
.L_x_6409:
[----:B------:R-:W-:-:S04]  /*1ae0*/  F2FP.PACK_AB R2, RZ, R154 ;  /* 0x0000009aff02723e */ /* 0x000fc800000000ff */
[----:B------:R-:W-:Y:S02]  /*1af0*/  PRMT R38, R38, 0x5410, R2 ;  /* 0x0000541026267816 */ /* 0x000fe40000000002 */
.L_x_6410:
[----:B------:R-:W-:-:S05]  /*1b00*/  HADD2.F32 R2, -RZ, R43.H0_H0 ;  /* 0x2000002bff027230 */ /* 0x000fca0000004100 */
[----:B------:R-:W-:Y:S01]  /*1b10*/  FMUL.FTZ R155, R2, R135 ;  /* 0x00000087029b7220 */ /* 0x000fe20000410000 */
[----:B------:R-:W-:Y:S05]  /*1b20*/  @P2 BRA `(.L_x_6411) ;  /* 0x0000002000002947 */ /* 0x000fea0003800000 */
[----:B------:R-:W-:Y:S05]  /*1b30*/  @P0 BRA `(.L_x_6412) ;  /* 0x0000003000000947 */ /* 0x000fea0003800000 */
[----:B------:R-:W-:Y:S05]  /*1b40*/  BRA `(.L_x_6413) ;  /* 0x0000004000007947 */ /* 0x000fea0003800000 */
.L_x_6411:
[----:B-----5:R-:W-:-:S05]  /*1b50*/  HADD2.F32 R2, -RZ, R35.H0_H0 ;  /* 0x20000023ff027230 */ /* 0x020fca0000004100 */
[----:B------:R-:W-:-:S05]  /*1b60*/  FADD.FTZ R155, R2, R155 ;  /* 0x0000009b029b7221 */ /* 0x000fca0000010000 */
.L_x_6412:
[----:B------:R-:W-:-:S04]  /*1b70*/  F2FP.PACK_AB R2, RZ, R155 ;  /* 0x0000009bff02723e */ /* 0x000fc800000000ff */
[----:B------:R-:W-:Y:S02]  /*1b80*/  PRMT R39, R2, 0x7610, R39 ;  /* 0x0000761002277816 */ /* 0x000fe40000000027 */
.L_x_6413:
[----:B------:R-:W-:-:S05]  /*1b90*/  HADD2.F32 R156, -RZ, R43.H1_H1 ;  /* 0x3000002bff9c7230 */ /* 0x000fca0000004100 */
[----:B------:R-:W-:Y:S01]  /*1ba0*/  FMUL.FTZ R156, R156, R135 ;  /* 0x000000879c9c7220 */ /* 0x000fe20000410000 */
[----:B------:R-:W-:Y:S05]  /*1bb0*/  @P2 BRA `(.L_x_6414) ;  /* 0x0000002000002947 */ /* 0x000fea0003800000 */
[----:B------:R-:W-:Y:S05]  /*1bc0*/  @P0 BRA `(.L_x_6415) ;  /* 0x0000003000000947 */ /* 0x000fea0003800000 */
[----:B------:R-:W-:Y:S05]  /*1bd0*/  BRA `(.L_x_6416) ;  /* 0x0000004000007947 */ /* 0x000fea0003800000 */
.L_x_6414:
[----:B-----5:R-:W-:-:S05]  /*1be0*/  HADD2.F32 R3, -RZ, R35.H1_H1 ;  /* 0x30000023ff037230 */ /* 0x020fca0000004100 */
[----:B------:R-:W-:-:S05]  /*1bf0*/  FADD.FTZ R156, R3, R156 ;  /* 0x0000009c039c7221 */ /* 0x000fca0000010000 */
.L_x_6415:
[----:B------:R-:W-:-:S04]  /*1c00*/  F2FP.PACK_AB R2, RZ, R156 ;  /* 0x0000009cff02723e */ /* 0x000fc800000000ff */
[----:B------:R-:W-:Y:S02]  /*1c10*/  PRMT R39, R39, 0x5410, R2 ;  /* 0x0000541027277816 */ /* 0x000fe40000000002 */
.L_x_6416:
        /* <DEDUP_REMOVED lines=12> */
.L_x_6417:
[----:B0----5:R-:W-:-:S05]  /*1ce0*/  HADD2.F32 R2, -RZ, R32.H0_H0 ;  /* 0x20000020ff027230 */ /* 0x021fca0000004100 */
[----:B------:R-:W-:-:S05]  /*1cf0*/  FADD.FTZ R157, R2, R157 ;  /* 0x0000009d029d7221 */ /* 0x000fca0000010000 */
.L_x_6418:
[----:B------:R-:W-:-:S04]  /*1d00*/  F2FP.PACK_AB R2, RZ, R157 ;  /* 0x0000009dff02723e */ /* 0x000fc800000000ff */
[----:B------:R-:W-:Y:S02]  /*1d10*/  PRMT R36, R2, 0x7610, R36 ;  /* 0x0000761002247816 */ /* 0x000fe40000000024 */
.L_x_6419:
[----:B------:R-:W-:-:S05]  /*1d20*/  HADD2.F32 R40, -RZ, R40.H1_H1 ;  /* 0x30000028ff287230 */ /* 0x000fca0000004100 */
[----:B------:R-:W-:Y:S01]  /*1d30*/  FMUL.FTZ R158, R40, R135 ;  /* 0x00000087289e7220 */ /* 0x000fe20000410000 */
[----:B------:R-:W-:Y:S05]  /*1d40*/  @P2 BRA `(.L_x_6420) ;  /* 0x0000002000002947 */ /* 0x000fea0003800000 */
[----:B------:R-:W-:Y:S05]  /*1d50*/  @P0 BRA `(.L_x_6421) ;  /* 0x0000003000000947 */ /* 0x000fea0003800000 */
[----:B------:R-:W-:Y:S05]  /*1d60*/  BRA `(.L_x_6422) ;  /* 0x0000004000007947 */ /* 0x000fea0003800000 */
.L_x_6420:
[----:B-----5:R-:W-:-:S05]  /*1d70*/  HADD2.F32 R3, -RZ, R32.H1_H1 ;  /* 0x30000020ff037230 */ /* 0x020fca0000004100 */
[----:B------:R-:W-:-:S05]  /*1d80*/  FADD.FTZ R158, R3, R158 ;  /* 0x0000009e039e7221 */ /* 0x000fca0000010000 */
.L_x_6421:
[----:B------:R-:W-:-:S04]  /*1d90*/  F2FP.PACK_AB R2, RZ, R158 ;  /* 0x0000009eff02723e */ /* 0x000fc800000000ff */
[----:B------:R-:W-:Y:S02]  /*1da0*/  PRMT R36, R36, 0x5410, R2 ;  /* 0x0000541024247816 */ /* 0x000fe40000000002 */
.L_x_6422:
[----:B------:R-:W-:-:S05]  /*1db0*/  HADD2.F32 R2, -RZ, R41.H0_H0 ;  /* 0x20000029ff027230 */ /* 0x000fca0000004100 */
[----:B------:R-:W-:Y:S01]  /*1dc0*/  FMUL.FTZ R159, R2, R135 ;  /* 0x00000087029f7220 */ /* 0x000fe20000410000 */
[----:B------:R-:W-:Y:S05]  /*1dd0*/  @P2 BRA `(.L_x_6423) ;  /* 0x0000002000002947 */ /* 0x000fea0003800000 */
[----:B------:R-:W-:Y:S05]  /*1de0*/  @P0 BRA `(.L_x_6424) ;  /* 0x0000003000000947 */ /* 0x000fea0003800000 */
[----:B------:R-:W-:Y:S05]  /*1df0*/  BRA `(.L_x_6425) ;  /* 0x0000004000007947 */ /* 0x000fea0003800000 */
.L_x_6423:
[----:B-----5:R-:W-:-:S05]  /*1e00*/  HADD2.F32 R2, -RZ, R33.H0_H0 ;  /* 0x20000021ff027230 */ /* 0x020fca0000004100 */
[----:B------:R-:W-:-:S05]  /*1e10*/  FADD.FTZ R159, R2, R159 ;  /* 0x0000009f029f7221 */ /* 0x000fca0000010000 */
.L_x_6424:
[----:B------:R-:W-:-:S04]  /*1e20*/  F2FP.PACK_AB R2, RZ, R159 ;  /* 0x0000009fff02723e */ /* 0x000fc800000000ff */
[----:B------:R-:W-:Y:S02]  /*1e30*/  PRMT R37, R2, 0x7610, R37 ;  /* 0x0000761002257816 */ /* 0x000fe40000000025 */
.L_x_6425:
[----:B------:R-:W-:-:S05]  /*1e40*/  HADD2.F32 R160, -RZ, R41.H1_H1 ;  /* 0x30000029ffa07230 */ /* 0x000fca0000004100 */
[----:B------:R-:W-:Y:S01]  /*1e50*/  FMUL.FTZ R160, R160, R135 ;  /* 0x00000087a0a07220 */ /* 0x000fe20000410000 */
[----:B------:R-:W-:Y:S05]  /*1e60*/  @P2 BRA `(.L_x_6426) ;  /* 0x0000002000002947 */ /* 0x000fea0003800000 */
[----:B------:R-:W-:Y:S05]  /*1e70*/  @P0 BRA `(.L_x_6427) ;  /* 0x0000003000000947 */ /* 0x000fea0003800000 */
[----:B------:R-:W-:Y:S05]  /*1e80*/  BRA `(.L_x_6428) ;  /* 0x0000004000007947 */ /* 0x000fea0003800000 */
.L_x_6426:
[----:B-----5:R-:W-:-:S05]  /*1e90*/  HADD2.F32 R3, -RZ, R33.H1_H1 ;  /* 0x30000021ff037230 */ /* 0x020fca0000004100 */
[----:B------:R-:W-:-:S05]  /*1ea0*/  FADD.FTZ R160, R3, R160 ;  /* 0x000000a003a07221 */ /* 0x000fca0000010000 */
.L_x_6427:
[----:B------:R-:W-:-:S04]  /*1eb0*/  F2FP.PACK_AB R2, RZ, R160 ;  /* 0x000000a0ff02723e */ /* 0x000fc800000000ff */
[----:B------:R-:W-:Y:S02]  /*1ec0*/  PRMT R37, R37, 0x5410, R2 ;  /* 0x0000541025257816 */ /* 0x000fe40000000002 */
.L_x_6428:
[----:B------:R-:W-:-:S05]  /*1ed0*/  HADD2.F32 R2, -RZ, R42.H0_H0 ;  /* 0x2000002aff027230 */ /* 0x000fca0000004100 */
[----:B------:R-:W-:Y:S01]  /*1ee0*/  FMUL.FTZ R161, R2, R135 ;  /* 0x0000008702a17220 */ /* 0x000fe20000410000 */
[----:B------:R-:W-:Y:S05]  /*1ef0*/  @P2 BRA `(.L_x_6429) ;  /* 0x0000002000002947 */ /* 0x000fea0003800000 */
[----:B------:R-:W-:Y:S05]  /*1f00*/  @P0 BRA `(.L_x_6430) ;  /* 0x0000003000000947 */ /* 0x000fea0003800000 */
[----:B------:R-:W-:Y:S05]  /*1f10*/  BRA `(.L_x_6431) ;  /* 0x0000004000007947 */ /* 0x000fea0003800000 */
.L_x_6429:
[----:B-----5:R-:W-:-:S05]  /*1f20*/  HADD2.F32 R2, -RZ, R34.H0_H0 ;  /* 0x20000022ff027230 */ /* 0x020fca0000004100 */
[----:B------:R-:W-:-:S05]  /*1f30*/  FADD.FTZ R161, R2, R161 ;  /* 0x000000a102a17221 */ /* 0x000fca0000010000 */
.L_x_6430:
[----:B------:R-:W-:-:S04]  /*1f40*/  F2FP.PACK_AB R2, RZ, R161 ;  /* 0x000000a1ff02723e */ /* 0x000fc800000000ff */
[----:B------:R-:W-:Y:S02]  /*1f50*/  PRMT R38, R2, 0x7610, R38 ;  /* 0x0000761002267816 */ /* 0x000fe40000000026 */
.L_x_6431:
[----:B------:R-:W-:-:S05]  /*1f60*/  HADD2.F32 R42, -RZ, R42.H1_H1 ;  /* 0x3000002aff2a7230 */ /* 0x000fca0000004100 */
[----:B------:R-:W-:Y:S01]  /*1f70*/  FMUL.FTZ R162, R42, R135 ;  /* 0x000000872aa27220 */ /* 0x000fe20000410000 */
[----:B------:R-:W-:Y:S05]  /*1f80*/  @P2 BRA `(.L_x_6432) ;  /* 0x0000002000002947 */ /* 0x000fea0003800000 */
[----:B------:R-:W-:Y:S05]  /*1f90*/  @P0 BRA `(.L_x_6433) ;  /* 0x0000003000000947 */ /* 0x000fea0003800000 */
[----:B------:R-:W-:Y:S05]  /*1fa0*/  BRA `(.L_x_6434) ;  /* 0x0000004000007947 */ /* 0x000fea0003800000 */
.L_x_6432:
[----:B-----5:R-:W-:-:S05]  /*1fb0*/  HADD2.F32 R3, -RZ, R34.H1_H1 ;  /* 0x30000022ff037230 */ /* 0x020fca0000004100 */
[----:B------:R-:W-:-:S05]  /*1fc0*/  FADD.FTZ R162, R3, R162 ;  /* 0x000000a203a27221 */ /* 0x000fca0000010000 */
.L_x_6433:
[----:B------:R-:W-:-:S04]  /*1fd0*/  F2FP.PACK_AB R2, RZ, R162 ;  /* 0x000000a2ff02723e */ /* 0x000fc800000000ff */
[----:B------:R-:W-:Y:S02]  /*1fe0*/  PRMT R38, R38, 0x5410, R2 ;  /* 0x0000541026267816 */ /* 0x000fe40000000002 */
.L_x_6434:
[----:B------:R-:W-:-:S05]  /*1ff0*/  HADD2.F32 R2, -RZ, R43.H0_H0 ;  /* 0x2000002bff027230 */ /* 0x000fca0000004100 */
[----:B------:R-:W-:Y:S01]  /*2000*/  FMUL.FTZ R163, R2, R135 ;  /* 0x0000008702a37220 */ /* 0x000fe20000410000 */
[----:B------:R-:W-:Y:S05]  /*2010*/  @P2 BRA `(.L_x_6435) ;  /* 0x0000002000002947 */ /* 0x000fea0003800000 */
[----:B------:R-:W-:Y:S05]  /*2020*/  @P0 BRA `(.L_x_6436) ;  /* 0x0000003000000947 */ /* 0x000fea0003800000 */
[----:B------:R-:W-:Y:S05]  /*2030*/  BRA `(.L_x_6437) ;  /* 0x0000004000007947 */ /* 0x000fea0003800000 */
.L_x_6435:
[----:B-----5:R-:W-:-:S05]  /*2040*/  HADD2.F32 R2, -RZ, R35.H0_H0 ;  /* 0x20000023ff027230 */ /* 0x020fca0000004100 */
[----:B------:R-:W-:-:S05]  /*2050*/  FADD.FTZ R163, R2, R163 ;  /* 0x000000a302a37221 */ /* 0x000fca0000010000 */
.L_x_6436:
[----:B------:R-:W-:-:S04]  /*2060*/  F2FP.PACK_AB R2, RZ, R163 ;  /* 0x000000a3ff02723e */ /* 0x000fc800000000ff */
[----:B------:R-:W-:Y:S02]  /*2070*/  PRMT R39, R2, 0x7610, R39 ;  /* 0x0000761002277816 */ /* 0x000fe40000000027 */
.L_x_6437:
[----:B------:R-:W-:-:S05]  /*2080*/  HADD2.F32 R164, -RZ, R43.H1_H1 ;  /* 0x3000002bffa47230 */ /* 0x000fca0000004100 */
[----:B------:R-:W-:Y:S01]  /*2090*/  FMUL.FTZ R164, R164, R135 ;  /* 0x00000087a4a47220 */ /* 0x000fe20000410000 */
[----:B------:R-:W-:Y:S05]  /*20a0*/  @P2 BRA `(.L_x_6438) ;  /* 0x0000002000002947 */ /* 0x000fea0003800000 */
[----:B------:R-:W-:Y:S05]  /*20b0*/  @P0 BRA `(.L_x_6439) ;  /* 0x0000003000000947 */ /* 0x000fea0003800000 */
[----:B------:R-:W-:Y:S05]  /*20c0*/  BRA `(.L_x_6440) ;  /* 0x0000004000007947 */ /* 0x000fea0003800000 */
.L_x_6438:
[----:B-----5:R-:W-:-:S05]  /*20d0*/  HADD2.F32 R3, -RZ, R35.H1_H1 ;  /* 0x30000023ff037230 */ /* 0x020fca0000004100 */
[----:B------:R-:W-:-:S05]  /*20e0*/  FADD.FTZ R164, R3, R164 ;  /* 0x000000a403a47221 */ /* 0x000fca0000010000 */
.L_x_6439:
[----:B------:R-:W-:-:S04]  /*20f0*/  F2FP.PACK_AB R2, RZ, R164 ;  /* 0x000000a4ff02723e */ /* 0x000fc800000000ff */
[----:B------:R-:W-:Y:S02]  /*2100*/  PRMT R39, R39, 0x5410, R2 ;  /* 0x0000541027277816 */ /* 0x000fe40000000002 */
.L_x_6440:
        /* <DEDUP_REMOVED lines=12> */
.L_x_6441:
[----:B0----5:R-:W-:-:S05]  /*21d0*/  HADD2.F32 R2, -RZ, R32.H0_H0 ;  /* 0x20000020ff027230 */ /* 0x021fca0000004100 */
[----:B------:R-:W-:-:S05]  /*21e0*/  FADD.FTZ R165, R2, R165 ;  /* 0x000000a502a57221 */ /* 0x000fca0000010000 */
.L_x_6442:
[----:B------:R-:W-:-:S04]  /*21f0*/  F2FP.PACK_AB R2, RZ, R165 ;  /* 0x000000a5ff02723e */ /* 0x000fc800000000ff */
[----:B------:R-:W-:Y:S02]  /*2200*/  PRMT R36, R2, 0x7610, R36 ;  /* 0x0000761002247816 */ /* 0x000fe40000000024 */
.L_x_6443:
[----:B------:R-:W-:-:S05]  /*2210*/  HADD2.F32 R40, -RZ, R40.H1_H1 ;  /* 0x30000028ff287230 */ /* 0x000fca0000004100 */
[----:B------:R-:W-:Y:S01]  /*2220*/  FMUL.FTZ R166, R40, R135 ;  /* 0x0000008728a67220 */ /* 0x000fe20000410000 */
[----:B------:R-:W-:Y:S05]  /*2230*/  @P2 BRA `(.L_x_6444) ;  /* 0x0000002000002947 */ /* 0x000fea0003800000 */
[----:B------:R-:W-:Y:S05]  /*2240*/  @P0 BRA `(.L_x_6445) ;  /* 0x0000003000000947 */ /* 0x000fea0003800000 */
[----:B------:R-:W-:Y:S05]  /*2250*/  BRA `(.L_x_6446) ;  /* 0x0000004000007947 */ /* 0x000fea0003800000 */
.L_x_6444:
[----:B-----5:R-:W-:-:S05]  /*2260*/  HADD2.F32 R3, -RZ, R32.H1_H1 ;  /* 0x30000020ff037230 */ /* 0x020fca0000004100 */
[----:B------:R-:W-:-:S05]  /*2270*/  FADD.FTZ R166, R3, R166 ;  /* 0x000000a603a67221 */ /* 0x000fca0000010000 */
.L_x_6445:
[----:B------:R-:W-:-:S04]  /*2280*/  F2FP.PACK_AB R2, RZ, R166 ;  /* 0x000000a6ff02723e */ /* 0x000fc800000000ff */
[----:B------:R-:W-:Y:S02]  /*2290*/  PRMT R36, R36, 0x5410, R2 ;  /* 0x0000541024247816 */ /* 0x000fe40000000002 */
.L_x_6446:
[----:B------:R-:W-:-:S05]  /*22a0*/  HADD2.F32 R2, -RZ, R41.H0_H0 ;  /* 0x20000029ff027230 */ /* 0x000fca0000004100 */
[----:B------:R-:W-:Y:S01]  /*22b0*/  FMUL.FTZ R167, R2, R135 ;  /* 0x0000008702a77220 */ /* 0x000fe20000410000 */
[----:B------:R-:W-:Y:S05]  /*22c0*/  @P2 BRA `(.L_x_6447) ;  /* 0x0000002000002947 */ /* 0x000fea0003800000 */
[----:B------:R-:W-:Y:S05]  /*22d0*/  @P0 BRA `(.L_x_6448) ;  /* 0x0000003000000947 */ /* 0x000fea0003800000 */
[----:B------:R-:W-:Y:S05]  /*22e0*/  BRA `(.L_x_6449) ;  /* 0x0000004000007947 */ /* 0x000fea0003800000 */
.L_x_6447:
[----:B-----5:R-:W-:-:S05]  /*22f0*/  HADD2.F32 R2, -RZ, R33.H0_H0 ;  /* 0x20000021ff027230 */ /* 0x020fca0000004100 */
[----:B------:R-:W-:-:S05]  /*2300*/  FADD.FTZ R167, R2, R167 ;  /* 0x000000a702a77221 */ /* 0x000fca0000010000 */
.L_x_6448:
[----:B------:R-:W-:-:S04]  /*2310*/  F2FP.PACK_AB R2, RZ, R167 ;  /* 0x000000a7ff02723e */ /* 0x000fc800000000ff */
[----:B------:R-:W-:Y:S02]  /*2320*/  PRMT R37, R2, 0x7610, R37 ;  /* 0x0000761002257816 */ /* 0x000fe40000000025 */
.L_x_6449:
[----:B------:R-:W-:-:S05]  /*2330*/  HADD2.F32 R168, -RZ, R41.H1_H1 ;  /* 0x30000029ffa87230 */ /* 0x000fca0000004100 */
[----:B------:R-:W-:Y:S01]  /*2340*/  FMUL.FTZ R168, R168, R135 ;  /* 0x00000087a8a87220 */ /* 0x000fe20000410000 */
[----:B------:R-:W-:Y:S05]  /*2350*/  @P2 BRA `(.L_x_6450) ;  /* 0x0000002000002947 */ /* 0x000fea0003800000 */
[----:B------:R-:W-:Y:S05]  /*2360*/  @P0 BRA `(.L_x_6451) ;  /* 0x0000003000000947 */ /* 0x000fea0003800000 */
[----:B------:R-:W-:Y:S05]  /*2370*/  BRA `(.L_x_6452) ;  /* 0x0000004000007947 */ /* 0x000fea0003800000 */
.L_x_6450:
[----:B-----5:R-:W-:-:S05]  /*2380*/  HADD2.F32 R3, -RZ, R33.H1_H1 ;  /* 0x30000021ff037230 */ /* 0x020fca0000004100 */
[----:B------:R-:W-:-:S05]  /*2390*/  FADD.FTZ R168, R3, R168 ;  /* 0x000000a803a87221 */ /* 0x000fca0000010000 */
.L_x_6451:
[----:B------:R-:W-:-:S04]  /*23a0*/  F2FP.PACK_AB R2, RZ, R168 ;  /* 0x000000a8ff02723e */ /* 0x000fc800000000ff */
[----:B------:R-:W-:Y:S02]  /*23b0*/  PRMT R37, R37, 0x5410, R2 ;  /* 0x0000541025257816 */ /* 0x000fe40000000002 */
.L_x_6452:
[----:B------:R-:W-:-:S05]  /*23c0*/  HADD2.F32 R2, -RZ, R42.H0_H0 ;  /* 0x2000002aff027230 */ /* 0x000fca0000004100 */
[----:B------:R-:W-:Y:S01]  /*23d0*/  FMUL.FTZ R169, R2, R135 ;  /* 0x0000008702a97220 */ /* 0x000fe20000410000 */
[----:B------:R-:W-:Y:S05]  /*23e0*/  @P2 BRA `(.L_x_6453) ;  /* 0x0000002000002947 */ /* 0x000fea0003800000 */
[----:B------:R-:W-:Y:S05]  /*23f0*/  @P0 BRA `(.L_x_6454) ;  /* 0x0000003000000947 */ /* 0x000fea0003800000 */
[----:B------:R-:W-:Y:S05]  /*2400*/  BRA `(.L_x_6455) ;  /* 0x0000004000007947 */ /* 0x000fea0003800000 */
.L_x_6453:
[----:B-----5:R-:W-:-:S05]  /*2410*/  HADD2.F32 R2, -RZ, R34.H0_H0 ;  /* 0x20000022ff027230 */ /* 0x020fca0000004100 */
[----:B------:R-:W-:-:S05]  /*2420*/  FADD.FTZ R169, R2, R169 ;  /* 0x000000a902a97221 */ /* 0x000fca0000010000 */
.L_x_6454:
[----:B------:R-:W-:-:S04]  /*2430*/  F2FP.PACK_AB R2, RZ, R169 ;  /* 0x000000a9ff02723e */ /* 0x000fc800000000ff */
[----:B------:R-:W-:Y:S02]  /*2440*/  PRMT R38, R2, 0x7610, R38 ;  /* 0x0000761002267816 */ /* 0x000fe40000000026 */
.L_x_6455:
[----:B------:R-:W-:-:S05]  /*2450*/  HADD2.F32 R42, -RZ, R42.H1_H1 ;  /* 0x3000002aff2a7230 */ /* 0x000fca0000004100 */
[----:B------:R-:W-:Y:S01]  /*2460*/  FMUL.FTZ R170, R42, R135 ;  /* 0x000000872aaa7220 */ /* 0x000fe20000410000 */
[----:B------:R-:W-:Y:S05]  /*2470*/  @P2 BRA `(.L_x_6456) ;  /* 0x0000002000002947 */ /* 0x000fea0003800000 */
[----:B------:R-:W-:Y:S05]  /*2480*/  @P0 BRA `(.L_x_6457) ;  /* 0x0000003000000947 */ /* 0x000fea0003800000 */
[----:B------:R-:W-:Y:S05]  /*2490*/  BRA `(.L_x_6458) ;  /* 0x0000004000007947 */ /* 0x000fea0003800000 */
.L_x_6456:
[----:B-----5:R-:W-:-:S05]  /*24a0*/  HADD2.F32 R3, -RZ, R34.H1_H1 ;  /* 0x30000022ff037230 */ /* 0x020fca0000004100 */
[----:B------:R-:W-:-:S05]  /*24b0*/  FADD.FTZ R170, R3, R170 ;  /* 0x000000aa03aa7221 */ /* 0x000fca0000010000 */
.L_x_6457:
[----:B------:R-:W-:-:S04]  /*24c0*/  F2FP.PACK_AB R2, RZ, R170 ;  /* 0x000000aaff02723e */ /* 0x000fc800000000ff */
[----:B------:R-:W-:Y:S02]  /*24d0*/  PRMT R38, R38, 0x5410, R2 ;  /* 0x0000541026267816 */ /* 0x000fe40000000002 */
.L_x_6458:
[----:B------:R-:W-:-:S05]  /*24e0*/  HADD2.F32 R2, -RZ, R43.H0_H0 ;  /* 0x2000002bff027230 */ /* 0x000fca0000004100 */
[----:B------:R-:W-:Y:S01]  /*24f0*/  FMUL.FTZ R171, R2, R135 ;  /* 0x0000008702ab7220 */ /* 0x000fe20000410000 */
[----:B------:R-:W-:Y:S05]  /*2500*/  @P2 BRA `(.L_x_6459) ;  /* 0x0000002000002947 */ /* 0x000fea0003800000 */
[----:B------:R-:W-:Y:S05]  /*2510*/  @P0 BRA `(.L_x_6460) ;  /* 0x0000003000000947 */ /* 0x000fea0003800000 */
[----:B------:R-:W-:Y:S05]  /*2520*/  BRA `(.L_x_6461) ;  /* 0x0000004000007947 */ /* 0x000fea0003800000 */
.L_x_6459:
[----:B-----5:R-:W-:-:S05]  /*2530*/  HADD2.F32 R2, -RZ, R35.H0_H0 ;  /* 0x20000023ff027230 */ /* 0x020fca0000004100 */
[----:B------:R-:W-:-:S05]  /*2540*/  FADD.FTZ R171, R2, R171 ;  /* 0x000000ab02ab7221 */ /* 0x000fca0000010000 */
.L_x_6460:
[----:B------:R-:W-:-:S04]  /*2550*/  F2FP.PACK_AB R2, RZ, R171 ;  /* 0x000000abff02723e */ /* 0x000fc800000000ff */
[----:B------:R-:W-:Y:S02]  /*2560*/  PRMT R39, R2, 0x7610, R39 ;  /* 0x0000761002277816 */ /* 0x000fe40000000027 */
.L_x_6461:
[----:B------:R-:W-:-:S05]  /*2570*/  HADD2.F32 R172, -RZ, R43.H1_H1 ;  /* 0x3000002bffac7230 */ /* 0x000fca0000004100 */
[----:B------:R-:W-:Y:S01]  /*2580*/  FMUL.FTZ R172, R172, R135 ;  /* 0x00000087acac7220 */ /* 0x000fe20000410000 */
[----:B------:R-:W-:Y:S05]  /*2590*/  @P2 BRA `(.L_x_6462) ;  /* 0x0000002000002947 */ /* 0x000fea0003800000 */
[----:B------:R-:W-:Y:S05]  /*25a0*/  @P0 BRA `(.L_x_6463) ;  /* 0x0000003000000947 */ /* 0x000fea0003800000 */
[----:B------:R-:W-:Y:S05]  /*25b0*/  BRA `(.L_x_6464) ;  /* 0x0000004000007947 */ /* 0x000fea0003800000 */
.L_x_6462:
[----:B-----5:R-:W-:-:S05]  /*25c0*/  HADD2.F32 R3, -RZ, R35.H1_H1 ;  /* 0x30000023ff037230 */ /* 0x020fca0000004100 */
[----:B------:R-:W-:-:S05]  /*25d0*/  FADD.FTZ R172, R3, R172 ;  /* 0x000000ac03ac7221 */ /* 0x000fca0000010000 */
.L_x_6463:
[----:B------:R-:W-:-:S04]  /*25e0*/  F2FP.PACK_AB R2, RZ, R172 ;  /* 0x000000acff02723e */ /* 0x000fc800000000ff */
[----:B------:R-:W-:Y:S02]  /*25f0*/  PRMT R39, R39, 0x5410, R2 ;  /* 0x0000541027277816 */ /* 0x000fe40000000002 */
.L_x_6464:
        /* <DEDUP_REMOVED lines=12> */
.L_x_6465:
[----:B0----5:R-:W-:-:S05]  /*26c0*/  HADD2.F32 R2, -RZ, R32.H0_H0 ;  /* 0x20000020ff027230 */ /* 0x021fca0000004100 */
[----:B------:R-:W-:-:S05]  /*26d0*/  FADD.FTZ R173, R2, R173 ;  /* 0x000000ad02ad7221 */ /* 0x000fca0000010000 */
.L_x_6466:
[----:B------:R-:W-:-:S04]  /*26e0*/  F2FP.PACK_AB R2, RZ, R173 ;  /* 0x000000adff02723e */ /* 0x000fc800000000ff */
[----:B------:R-:W-:Y:S02]  /*26f0*/  PRMT R36, R2, 0x7610, R36 ;  /* 0x0000761002247816 */ /* 0x000fe40000000024 */
.L_x_6467:
[----:B------:R-:W-:-:S05]  /*2700*/  HADD2.F32 R40, -RZ, R40.H1_H1 ;  /* 0x30000028ff287230 */ /* 0x000fca0000004100 */
[----:B------:R-:W-:Y:S01]  /*2710*/  FMUL.FTZ R174, R40, R135 ;  /* 0x0000008728ae7220 */ /* 0x000fe20000410000 */
[----:B------:R-:W-:Y:S05]  /*2720*/  @P2 BRA `(.L_x_6468) ;  /* 0x0000002000002947 */ /* 0x000fea0003800000 */
[----:B------:R-:W-:Y:S05]  /*2730*/  @P0 BRA `(.L_x_6469) ;  /* 0x0000003000000947 */ /* 0x000fea0003800000 */
[----:B------:R-:W-:Y:S05]  /*2740*/  BRA `(.L_x_6470) ;  /* 0x0000004000007947 */ /* 0x000fea0003800000 */
.L_x_6468:
[----:B-----5:R-:W-:-:S05]  /*2750*/  HADD2.F32 R3, -RZ, R32.H1_H1 ;  /* 0x30000020ff037230 */ /* 0x020fca0000004100 */
[----:B------:R-:W-:-:S05]  /*2760*/  FADD.FTZ R174, R3, R174 ;  /* 0x000000ae03ae7221 */ /* 0x000fca0000010000 */
.L_x_6469:
[----:B------:R-:W-:-:S04]  /*2770*/  F2FP.PACK_AB R2, RZ, R174 ;  /* 0x000000aeff02723e */ /* 0x000fc800000000ff */
[----:B------:R-:W-:Y:S02]  /*2780*/  PRMT R36, R36, 0x5410, R2 ;  /* 0x0000541024247816 */ /* 0x000fe40000000002 */
.L_x_6470:
[----:B------:R-:W-:-:S05]  /*2790*/  HADD2.F32 R2, -RZ, R41.H0_H0 ;  /* 0x20000029ff027230 */ /* 0x000fca0000004100 */
[----:B------:R-:W-:Y:S01]  /*27a0*/  FMUL.FTZ R175, R2, R135 ;  /* 0x0000008702af7220 */ /* 0x000fe20000410000 */
[----:B------:R-:W-:Y:S05]  /*27b0*/  @P2 BRA `(.L_x_6471) ;  /* 0x0000002000002947 */ /* 0x000fea0003800000 */
[----:B------:R-:W-:Y:S05]  /*27c0*/  @P0 BRA `(.L_x_6472) ;  /* 0x0000003000000947 */ /* 0x000fea0003800000 */
[----:B------:R-:W-:Y:S05]  /*27d0*/  BRA `(.L_x_6473) ;  /* 0x0000004000007947 */ /* 0x000fea0003800000 */
.L_x_6471:
[----:B-----5:R-:W-:-:S05]  /*27e0*/  HADD2.F32 R2, -RZ, R33.H0_H0 ;  /* 0x20000021ff027230 */ /* 0x020fca0000004100 */
[----:B------:R-:W-:-:S05]  /*27f0*/  FADD.FTZ R175, R2, R175 ;  /* 0x000000af02af7221 */ /* 0x000fca0000010000 */
.L_x_6472:
[----:B------:R-:W-:-:S04]  /*2800*/  F2FP.PACK_AB R2, RZ, R175 ;  /* 0x000000afff02723e */ /* 0x000fc800000000ff */
[----:B------:R-:W-:Y:S02]  /*2810*/  PRMT R37, R2, 0x7610, R37 ;  /* 0x0000761002257816 */ /* 0x000fe40000000025 */
.L_x_6473:
[----:B------:R-:W-:-:S05]  /*2820*/  HADD2.F32 R176, -RZ, R41.H1_H1 ;  /* 0x30000029ffb07230 */ /* 0x000fca0000004100 */
[----:B------:R-:W-:Y:S01]  /*2830*/  FMUL.FTZ R176, R176, R135 ;  /* 0x00000087b0b07220 */ /* 0x000fe20000410000 */
[----:B------:R-:W-:Y:S05]  /*2840*/  @P2 BRA `(.L_x_6474) ;  /* 0x0000002000002947 */ /* 0x000fea0003800000 */
[----:B------:R-:W-:Y:S05]  /*2850*/  @P0 BRA `(.L_x_6475) ;  /* 0x0000003000000947 */ /* 0x000fea0003800000 */
[----:B------:R-:W-:Y:S05]  /*2860*/  BRA `(.L_x_6476) ;  /* 0x0000004000007947 */ /* 0x000fea0003800000 */
.L_x_6474:
[----:B-----5:R-:W-:-:S05]  /*2870*/  HADD2.F32 R3, -RZ, R33.H1_H1 ;  /* 0x30000021ff037230 */ /* 0x020fca0000004100 */
[----:B------:R-:W-:-:S05]  /*2880*/  FADD.FTZ R176, R3, R176 ;  /* 0x000000b003b07221 */ /* 0x000fca0000010000 */
.L_x_6475:
[----:B------:R-:W-:-:S04]  /*2890*/  F2FP.PACK_AB R2, RZ, R176 ;  /* 0x000000b0ff02723e */ /* 0x000fc800000000ff */
[----:B------:R-:W-:Y:S02]  /*28a0*/  PRMT R37, R37, 0x5410, R2 ;  /* 0x0000541025257816 */ /* 0x000fe40000000002 */
.L_x_6476:
[----:B------:R-:W-:-:S05]  /*28b0*/  HADD2.F32 R2, -RZ, R42.H0_H0 ;  /* 0x2000002aff027230 */ /* 0x000fca0000004100 */
[----:B------:R-:W-:Y:S01]  /*28c0*/  FMUL.FTZ R177, R2, R135 ;  /* 0x0000008702b17220 */ /* 0x000fe20000410000 */
[----:B------:R-:W-:Y:S05]  /*28d0*/  @P2 BRA `(.L_x_6477) ;  /* 0x0000002000002947 */ /* 0x000fea0003800000 */
[----:B------:R-:W-:Y:S05]  /*28e0*/  @P0 BRA `(.L_x_6478) ;  /* 0x0000003000000947 */ /* 0x000fea0003800000 */
[----:B------:R-:W-:Y:S05]  /*28f0*/  BRA `(.L_x_6479) ;  /* 0x0000004000007947 */ /* 0x000fea0003800000 */
.L_x_6477:
[----:B-----5:R-:W-:-:S05]  /*2900*/  HADD2.F32 R2, -RZ, R34.H0_H0 ;  /* 0x20000022ff027230 */ /* 0x020fca0000004100 */
[----:B------:R-:W-:-:S05]  /*2910*/  FADD.FTZ R177, R2, R177 ;  /* 0x000000b102b17221 */ /* 0x000fca0000010000 */
.L_x_6478:
[----:B------:R-:W-:-:S04]  /*2920*/  F2FP.PACK_AB R2, RZ, R177 ;  /* 0x000000b1ff02723e */ /* 0x000fc800000000ff */
[----:B------:R-:W-:Y:S02]  /*2930*/  PRMT R38, R2, 0x7610, R38 ;  /* 0x0000761002267816 */ /* 0x000fe40000000026 */
.L_x_6479:
[----:B------:R-:W-:-:S05]  /*2940*/  HADD2.F32 R42, -RZ, R42.H1_H1 ;  /* 0x3000002aff2a7230 */ /* 0x000fca0000004100 */
[----:B------:R-:W-:Y:S01]  /*2950*/  FMUL.FTZ R178, R42, R135 ;  /* 0x000000872ab27220 */ /* 0x000fe20000410000 */
[----:B------:R-:W-:Y:S05]  /*2960*/  @P2 BRA `(.L_x_6480) ;  /* 0x0000002000002947 */ /* 0x000fea0003800000 */
[----:B------:R-:W-:Y:S05]  /*2970*/  @P0 BRA `(.L_x_6481) ;  /* 0x0000003000000947 */ /* 0x000fea0003800000 */
[----:B------:R-:W-:Y:S05]  /*2980*/  BRA `(.L_x_6482) ;  /* 0x0000004000007947 */ /* 0x000fea0003800000 */
.L_x_6480:
[----:B-----5:R-:W-:-:S05]  /*2990*/  HADD2.F32 R3, -RZ, R34.H1_H1 ;  /* 0x30000022ff037230 */ /* 0x020fca0000004100 */
[----:B------:R-:W-:-:S05]  /*29a0*/  FADD.FTZ R178, R3, R178 ;  /* 0x000000b203b27221 */ /* 0x000fca0000010000 */
.L_x_6481:
[----:B------:R-:W-:-:S04]  /*29b0*/  F2FP.PACK_AB R2, RZ, R178 ;  /* 0x000000b2ff02723e */ /* 0x000fc800000000ff */
[----:B------:R-:W-:Y:S02]  /*29c0*/  PRMT R38, R38, 0x5410, R2 ;  /* 0x0000541026267816 */ /* 0x000fe40000000002 */
.L_x_6482:
[----:B------:R-:W-:-:S05]  /*29d0*/  HADD2.F32 R2, -RZ, R43.H0_H0 ;  /* 0x2000002bff027230 */ /* 0x000fca0000004100 */
[----:B------:R-:W-:Y:S01]  /*29e0*/  FMUL.FTZ R179, R2, R135 ;  /* 0x0000008702b37220 */ /* 0x000fe20000410000 */
[----:B------:R-:W-:Y:S05]  /*29f0*/  @P2 BRA `(.L_x_6483) ;  /* 0x0000002000002947 */ /* 0x000fea0003800000 */
[----:B------:R-:W-:Y:S05]  /*2a00*/  @P0 BRA `(.L_x_6484) ;  /* 0x0000003000000947 */ /* 0x000fea0003800000 */
[----:B------:R-:W-:Y:S05]  /*2a10*/  BRA `(.L_x_6485) ;  /* 0x0000004000007947 */ /* 0x000fea0003800000 */
.L_x_6483:
[----:B-----5:R-:W-:-:S05]  /*2a20*/  HADD2.F32 R2, -RZ, R35.H0_H0 ;  /* 0x20000023ff027230 */ /* 0x020fca0000004100 */
[----:B------:R-:W-:-:S05]  /*2a30*/  FADD.FTZ R179, R2, R179 ;  /* 0x000000b302b37221 */ /* 0x000fca0000010000 */
.L_x_6484:
[----:B------:R-:W-:-:S04]  /*2a40*/  F2FP.PACK_AB R2, RZ, R179 ;  /* 0x000000b3ff02723e */ /* 0x000fc800000000ff */
[----:B------:R-:W-:Y:S02]  /*2a50*/  PRMT R39, R2, 0x7610, R39 ;  /* 0x0000761002277816 */ /* 0x000fe40000000027 */
.L_x_6485:
[----:B------:R-:W-:-:S05]  /*2a60*/  HADD2.F32 R180, -RZ, R43.H1_H1 ;  /* 0x3000002bffb47230 */ /* 0x000fca0000004100 */
[----:B------:R-:W-:Y:S01]  /*2a70*/  FMUL.FTZ R180, R180, R135 ;  /* 0x00000087b4b47220 */ /* 0x000fe20000410000 */
[----:B------:R-:W-:Y:S05]  /*2a80*/  @P2 BRA `(.L_x_6486) ;  /* 0x0000002000002947 */ /* 0x000fea0003800000 */
[----:B------:R-:W-:Y:S05]  /*2a90*/  @P0 BRA `(.L_x_6487) ;  /* 0x0000003000000947 */ /* 0x000fea0003800000 */
[----:B------:R-:W-:Y:S05]  /*2aa0*/  BRA `(.L_x_6488) ;  /* 0x0000004000007947 */ /* 0x000fea0003800000 */
.L_x_6486:
[----:B-----5:R-:W-:-:S05]  /*2ab0*/  HADD2.F32 R3, -RZ, R35.H1_H1 ;  /* 0x30000023ff037230 */ /* 0x020fca0000004100 */
[----:B------:R-:W-:-:S05]  /*2ac0*/  FADD.FTZ R180, R3, R180 ;  /* 0x000000b403b47221 */ /* 0x000fca0000010000 */
.L_x_6487:
[----:B------:R-:W-:-:S04]  /*2ad0*/  F2FP.PACK_AB R2, RZ, R180 ;  /* 0x000000b4ff02723e */ /* 0x000fc800000000ff */
[----:B------:R-:W-:Y:S02]  /*2ae0*/  PRMT R39, R39, 0x5410, R2 ;  /* 0x0000541027277816 */ /* 0x000fe40000000002 */
.L_x_6488:
        /* <DEDUP_REMOVED lines=12> */
.L_x_6489:
[----:B0----5:R-:W-:-:S05]  /*2bb0*/  HADD2.F32 R2, -RZ, R32.H0_H0 ;  /* 0x20000020ff027230 */ /* 0x021fca0000004100 */
[----:B------:R-:W-:-:S05]  /*2bc0*/  FADD.FTZ R181, R2, R181 ;  /* 0x000000b502b57221 */ /* 0x000fca0000010000 */
.L_x_6490:
[----:B------:R-:W-:-:S04]  /*2bd0*/  F2FP.PACK_AB R2, RZ, R181 ;  /* 0x000000b5ff02723e */ /* 0x000fc800000000ff */
[----:B------:R-:W-:Y:S02]  /*2be0*/  PRMT R36, R2, 0x7610, R36 ;  /* 0x0000761002247816 */ /* 0x000fe40000000024 */
.L_x_6491:
[----:B------:R-:W-:-:S05]  /*2bf0*/  HADD2.F32 R40, -RZ, R40.H1_H1 ;  /* 0x30000028ff287230 */ /* 0x000fca0000004100 */
[----:B------:R-:W-:Y:S01]  /*2c00*/  FMUL.FTZ R44, R40, R135 ;  /* 0x00000087282c7220 */ /* 0x000fe20000410000 */
[----:B------:R-:W-:Y:S05]  /*2c10*/  @P2 BRA `(.L_x_6492) ;  /* 0x0000002000002947 */ /* 0x000fea0003800000 */
[----:B------:R-:W-:Y:S05]  /*2c20*/  @P0 BRA `(.L_x_6493) ;  /* 0x0000003000000947 */ /* 0x000fea0003800000 */
[----:B------:R-:W-:Y:S05]  /*2c30*/  BRA `(.L_x_6494) ;  /* 0x0000004000007947 */ /* 0x000fea0003800000 */
.L_x_6492:
[----:B-----5:R-:W-:-:S05]  /*2c40*/  HADD2.F32 R3, -RZ, R32.H1_H1 ;  /* 0x30000020ff037230 */ /* 0x020fca0000004100 */
[----:B------:R-:W-:-:S05]  /*2c50*/  FADD.FTZ R44, R3, R44 ;  /* 0x0000002c032c7221 */ /* 0x000fca0000010000 */
.L_x_6493:
[----:B------:R-:W-:-:S04]  /*2c60*/  F2FP.PACK_AB R2, RZ, R44 ;  /* 0x0000002cff02723e */ /* 0x000fc800000000ff */
[----:B------:R-:W-:Y:S02]  /*2c70*/  PRMT R36, R36, 0x5410, R2 ;  /* 0x0000541024247816 */ /* 0x000fe40000000002 */
.L_x_6494:
[----:B------:R-:W-:-:S05]  /*2c80*/  HADD2.F32 R2, -RZ, R41.H0_H0 ;  /* 0x20000029ff027230 */ /* 0x000fca0000004100 */
[----:B------:R-:W-:Y:S01]  /*2c90*/  FMUL.FTZ R45, R2, R135 ;  /* 0x00000087022d7220 */ /* 0x000fe20000410000 */
[----:B------:R-:W-:Y:S05]  /*2ca0*/  @P2 BRA `(.L_x_6495) ;  /* 0x0000002000002947 */ /* 0x000fea0003800000 */
[----:B------:R-:W-:Y:S05]  /*2cb0*/  @P0 BRA `(.L_x_6496) ;  /* 0x0000003000000947 */ /* 0x000fea0003800000 */
[----:B------:R-:W-:Y:S05]  /*2cc0*/  BRA `(.L_x_6497) ;  /* 0x0000004000007947 */ /* 0x000fea0003800000 */
.L_x_6495:
[----:B-----5:R-:W-:-:S05]  /*2cd0*/  HADD2.F32 R2, -RZ, R33.H0_H0 ;  /* 0x20000021ff027230 */ /* 0x020fca0000004100 */
[----:B------:R-:W-:-:S05]  /*2ce0*/  FADD.FTZ R45, R2, R45 ;  /* 0x0000002d022d7221 */ /* 0x000fca0000010000 */
.L_x_6496:
[----:B------:R-:W-:-:S04]  /*2cf0*/  F2FP.PACK_AB R2, RZ, R45 ;  /* 0x0000002dff02723e */ /* 0x000fc800000000ff */
[----:B------:R-:W-:Y:S02]  /*2d00*/  PRMT R37, R2, 0x7610, R37 ;  /* 0x0000761002257816 */ /* 0x000fe40000000025 */
.L_x_6497:
[----:B------:R-:W-:-:S05]  /*2d10*/  HADD2.F32 R182, -RZ, R41.H1_H1 ;  /* 0x30000029ffb67230 */ /* 0x000fca0000004100 */
[----:B------:R-:W-:Y:S01]  /*2d20*/  FMUL.FTZ R182, R182, R135 ;  /* 0x00000087b6b67220 */ /* 0x000fe20000410000 */
[----:B------:R-:W-:Y:S05]  /*2d30*/  @P2 BRA `(.L_x_6498) ;  /* 0x0000002000002947 */ /* 0x000fea0003800000 */
[----:B------:R-:W-:Y:S05]  /*2d40*/  @P0 BRA `(.L_x_6499) ;  /* 0x0000003000000947 */ /* 0x000fea0003800000 */
[----:B------:R-:W-:Y:S05]  /*2d50*/  BRA `(.L_x_6500) ;  /* 0x0000004000007947 */ /* 0x000fea0003800000 */
.L_x_6498:
[----:B-----5:R-:W-:-:S05]  /*2d60*/  HADD2.F32 R3, -RZ, R33.H1_H1 ;  /* 0x30000021ff037230 */ /* 0x020fca0000004100 */
[----:B------:R-:W-:-:S05]  /*2d70*/  FADD.FTZ R182, R3, R182 ;  /* 0x000000b603b67221 */ /* 0x000fca0000010000 */
.L_x_6499:
[----:B------:R-:W-:-:S04]  /*2d80*/  F2FP.PACK_AB R2, RZ, R182 ;  /* 0x000000b6ff02723e */ /* 0x000fc800000000ff */
[----:B------:R-:W-:Y:S02]  /*2d90*/  PRMT R37, R37, 0x5410, R2 ;  /* 0x0000541025257816 */ /* 0x000fe40000000002 */
.L_x_6500:
[----:B------:R-:W-:-:S05]  /*2da0*/  HADD2.F32 R2, -RZ, R42.H0_H0 ;  /* 0x2000002aff027230 */ /* 0x000fca0000004100 */
[----:B------:R-:W-:Y:S01]  /*2db0*/  FMUL.FTZ R183, R2, R135 ;  /* 0x0000008702b77220 */ /* 0x000fe20000410000 */
[----:B------:R-:W-:Y:S05]  /*2dc0*/  @P2 BRA `(.L_x_6501) ;  /* 0x0000002000002947 */ /* 0x000fea0003800000 */
[----:B------:R-:W-:Y:S05]  /*2dd0*/  @P0 BRA `(.L_x_6502) ;  /* 0x0000003000000947 */ /* 0x000fea0003800000 */
[----:B------:R-:W-:Y:S05]  /*2de0*/  BRA `(.L_x_6503) ;  /* 0x0000004000007947 */ /* 0x000fea0003800000 */
.L_x_6501:
[----:B-----5:R-:W-:-:S05]  /*2df0*/  HADD2.F32 R2, -RZ, R34.H0_H0 ;  /* 0x20000022ff027230 */ /* 0x020fca0000004100 */
[----:B------:R-:W-:-:S05]  /*2e00*/  FADD.FTZ R183, R2, R183 ;  /* 0x000000b702b77221 */ /* 0x000fca0000010000 */
.L_x_6502:
[----:B------:R-:W-:-:S04]  /*2e10*/  F2FP.PACK_AB R2, RZ, R183 ;  /* 0x000000b7ff02723e */ /* 0x000fc800000000ff */
[----:B------:R-:W-:Y:S02]  /*2e20*/  PRMT R38, R2, 0x7610, R38 ;  /* 0x0000761002267816 */ /* 0x000fe40000000026 */
.L_x_6503:
[----:B------:R-:W-:-:S05]  /*2e30*/  HADD2.F32 R42, -RZ, R42.H1_H1 ;  /* 0x3000002aff2a7230 */ /* 0x000fca0000004100 */
[----:B------:R-:W-:Y:S01]  /*2e40*/  FMUL.FTZ R42, R42, R135 ;  /* 0x000000872a2a7220 */ /* 0x000fe20000410000 */
[----:B------:R-:W-:Y:S05]  /*2e50*/  @P2 BRA `(.L_x_6504) ;  /* 0x0000002000002947 */ /* 0x000fea0003800000 */
[----:B------:R-:W-:Y:S05]  /*2e60*/  @P0 BRA `(.L_x_6505) ;  /* 0x0000003000000947 */ /* 0x000fea0003800000 */
[----:B------:R-:W-:Y:S05]  /*2e70*/  BRA `(.L_x_6506) ;  /* 0x0000004000007947 */ /* 0x000fea0003800000 */
.L_x_6504:
[----:B-----5:R-:W-:-:S05]  /*2e80*/  HADD2.F32 R3, -RZ, R34.H1_H1 ;  /* 0x30000022ff037230 */ /* 0x020fca0000004100 */
[----:B------:R-:W-:-:S05]  /*2e90*/  FADD.FTZ R42, R3, R42 ;  /* 0x0000002a032a7221 */ /* 0x000fca0000010000 */
.L_x_6505:
[----:B------:R-:W-:-:S04]  /*2ea0*/  F2FP.PACK_AB R2, RZ, R42 ;  /* 0x0000002aff02723e */ /* 0x000fc800000000ff */
[----:B------:R-:W-:Y:S02]  /*2eb0*/  PRMT R38, R38, 0x5410, R2 ;  /* 0x0000541026267816 */ /* 0x000fe40000000002 */
.L_x_6506:
[----:B------:R-:W-:-:S05]  /*2ec0*/  HADD2.F32 R184, -RZ, R43.H0_H0 ;  /* 0x2000002bffb87230 */ /* 0x000fca0000004100 */
[----:B------:R-:W-:Y:S01]  /*2ed0*/  FMUL.FTZ R184, R184, R135 ;  /* 0x00000087b8b87220 */ /* 0x000fe20000410000 */
[----:B------:R-:W-:Y:S05]  /*2ee0*/  @P2 BRA `(.L_x_6507) ;  /* 0x0000002000002947 */ /* 0x000fea0003800000 */
[----:B------:R-:W-:Y:S05]  /*2ef0*/  @P0 BRA `(.L_x_6508) ;  /* 0x0000003000000947 */ /* 0x000fea0003800000 */
[----:B------:R-:W-:Y:S05]  /*2f00*/  BRA `(.L_x_6509) ;  /* 0x0000004000007947 */ /* 0x000fea0003800000 */
.L_x_6507:
[----:B-----5:R-:W-:-:S05]  /*2f10*/  HADD2.F32 R3, -RZ, R35.H0_H0 ;  /* 0x20000023ff037230 */ /* 0x020fca0000004100 */
[----:B------:R-:W-:-:S05]  /*2f20*/  FADD.FTZ R184, R3, R184 ;  /* 0x000000b803b87221 */ /* 0x000fca0000010000 */
.L_x_6508:
[----:B------:R-:W-:-:S04]  /*2f30*/  F2FP.PACK_AB R2, RZ, R184 ;  /* 0x000000b8ff02723e */ /* 0x000fc800000000ff */
[----:B------:R-:W-:Y:S02]  /*2f40*/  PRMT R39, R2, 0x7610, R39 ;  /* 0x0000761002277816 */ /* 0x000fe40000000027 */
.L_x_6509:
[----:B------:R-:W-:-:S05]  /*2f50*/  HADD2.F32 R2, -RZ, R43.H1_H1 ;  /* 0x3000002bff027230 */ /* 0x000fca0000004100 */
[----:B------:R-:W-:Y:S01]  /*2f60*/  FMUL.FTZ R43, R2, R135 ;  /* 0x00000087022b7220 */ /* 0x000fe20000410000 */
[----:B------:R-:W-:Y:S05]  /*2f70*/  @P2 BRA `(.L_x_6510) ;  /* 0x0000002000002947 */ /* 0x000fea0003800000 */
[----:B------:R-:W-:Y:S05]  /*2f80*/  @P0 BRA `(.L_x_6511) ;  /* 0x0000003000000947 */ /* 0x000fea0003800000 */
[----:B------:R-:W-:Y:S05]  /*2f90*/  BRA `(.L_x_6512) ;  /* 0x0000004000007947 */ /* 0x000fea0003800000 */
.L_x_6510:
[----:B-----5:R-:W-:-:S05]  /*2fa0*/  HADD2.F32 R2, -RZ, R35.H1_H1 ;  /* 0x30000023ff027230 */ /* 0x020fca0000004100 */
[----:B------:R-:W-:-:S05]  /*2fb0*/  FADD.FTZ R43, R2, R43 ;  /* 0x0000002b022b7221 */ /* 0x000fca0000010000 */
.L_x_6511:
[----:B------:R-:W-:-:S04]  /*2fc0*/  F2FP.PACK_AB R2, RZ, R43 ;  /* 0x0000002bff02723e */ /* 0x000fc800000000ff */
[----:B------:R-:W-:Y:S02]  /*2fd0*/  PRMT R39, R39, 0x5410, R2 ;  /* 0x0000541027277816 */ /* 0x000fe40000000002 */
.L_x_6512:
        /* <DEDUP_REMOVED lines=69> */
.L_x_6517:
        /* <DEDUP_REMOVED lines=148> */
.L_x_6518:
[----:B------:R-:W-:Y:S01]  /*3d70*/  FMUL.FTZ R40, R185, R185 ;  /* 0x000000b9b9287220 */ /* 0x000fe20000410000 */
[----:B------:R-:W-:Y:S01]  /*3d80*/  ISETP.NE.AND P1, PT, RZ, UR6, PT ;  /* 0x00000006ff007c0c */ /* 0x000fe2000bf25270 */
[----:B-1----:R-:W-:Y:S01]  /*3d90*/  FADD.FTZ R187, R187, R56 ;  /* 0x00000038bbbb7221 */ /* 0x002fe20000010000 */
[----:B------:R-:W-:Y:S02]  /*3da0*/  MOV R58, c[0x0][0x1e0] ;  /* 0x00007800003a7a02 */ /* 0x000fe40000000f00 */
[----:B------:R-:W-:Y:S02]  /*3db0*/  FSEL R41, R40, RZ, P1 ;  /* 0x000000ff28297208 */ /* 0x000fe40000800000 */
[----:B------:R-:W-:Y:S01]  /*3dc0*/  MOV R135, 0x4 ;  /* 0x0000000400877802 */ /* 0x000fe20000000f00 */
[----:B------:R-:W-:Y:S01]  /*3dd0*/  FFMA.FTZ R40, R187, R58, c[0x0][0x228] ;  /* 0x00008a00bb287623 */ /* 0x000fe2000001003a */
[----:B------:R-:W-:-:S03]  /*3de0*/  FSEL R58, R185, RZ, !P1 ;  /* 0x000000ffb93a7208 */ /* 0x000fc60004800000 */
[----:B0-----:R-:W-:Y:S02]  /*3df0*/  FADD.FTZ R56, R40, R41 ;  /* 0x0000002928387221 */ /* 0x001fe40000010000 */
[----:B------:R-:W-:Y:S02]  /*3e00*/  FADD.FTZ R208, -R58, R147 ;  /* 0x000000933ad07221 */ /* 0x000fe40000010100 */
[----:B------:R-:W0:Y:S01]  /*3e10*/  MUFU.RSQ R147, R56 ;  /* 0x0000003800937308 */ /* 0x000e220000001400 */
[----:B------:R-:W-:-:S04]  /*3e20*/  @!P2 IMAD.WIDE R2, R126, R135, c[0x0][0x1a0] ;  /* 0x000068007e02a625 */ /* 0x000fc800078e0287 */
[----:B------:R-:W-:Y:S01]  /*3e30*/  @!P2 IMAD.WIDE R40, R126, R135, c[0x0][0x1a8] ;  /* 0x00006a007e28a625 */ /* 0x000fe200078e0287 */
[----:B------:R1:W-:Y:S03]  /*3e40*/  @!P2 STG.E [R2.64], R185 ;  /* 0x000000b90200a986 */ /* 0x0003e6000c101904 */
[C---:B------:R-:W-:Y:S02]  /*3e50*/  FADD.FTZ R192, -R58.reuse, R55 ;  /* 0x000000373ac07221 */ /* 0x040fe40000010100 */
[C---:B------:R-:W-:Y:S02]  /*3e60*/  FADD.FTZ R186, -R58.reuse, R49 ;  /* 0x000000313aba7221 */ /* 0x040fe40000010100 */
[C---:B------:R-:W-:Y:S02]  /*3e70*/  FADD.FTZ R188, -R58.reuse, R51 ;  /* 0x000000333abc7221 */ /* 0x040fe40000010100 */
[C---:B------:R-:W-:Y:S01]  /*3e80*/  FADD.FTZ R52, -R58.reuse, R52 ;  /* 0x000000343a347221 */ /* 0x040fe20000010100 */
[----:B0-----:R0:W-:Y:S01]  /*3e90*/  @!P2 STG.E [R40.64], R147 ;  /* 0x000000932800a986 */ /* 0x0011e2000c101904 */
[----:B------:R-:W-:-:S02]  /*3ea0*/  FADD.FTZ R190, -R58, R53 ;  /* 0x000000353abe7221 */ /* 0x000fc40000010100 */
[C---:B------:R-:W-:Y:S02]  /*3eb0*/  FADD.FTZ R48, -R58.reuse, R48 ;  /* 0x000000303a307221 */ /* 0x040fe40000010100 */
[C---:B------:R-:W-:Y:S02]  /*3ec0*/  FADD.FTZ R50, -R58.reuse, R50 ;  /* 0x000000323a327221 */ /* 0x040fe40000010100 */
[C---:B------:R-:W-:Y:S02]  /*3ed0*/  FADD.FTZ R54, -R58.reuse, R54 ;  /* 0x000000363a367221 */ /* 0x040fe40000010100 */
[C---:B-1----:R-:W-:Y:S02]  /*3ee0*/  FADD.FTZ R2, -R58.reuse, R57 ;  /* 0x000000393a027221 */ /* 0x042fe40000010100 */
        /* <DEDUP_REMOVED lines=9> */
[C---:B------:R-:W-:Y:S01]  /*3f80*/  FADD.FTZ R236, -R58.reuse, R163 ;  /* 0x000000a33aec7221 */ /* 0x040fe20000010100 */
[----:B------:R-:W-:Y:S01]  /*3f90*/  HADD2.F32 R163, -RZ, R95.H1_H1 ;  /* 0x3000005fffa37230 */ /* 0x000fe20000004100 */
        /* <DEDUP_REMOVED lines=17> */
[----:B------:R-:W-:Y:S01]  /*40b0*/  HADD2.F32 R155, -RZ, R94.H0_H0 ;  /* 0x2000005eff9b7230 */ /* 0x000fe20000004100 */
[C---:B------:R-:W-:Y:S01]  /*40c0*/  FADD.FTZ R224, -R58.reuse, R156 ;  /* 0x0000009c3ae07221 */ /* 0x040fe20000010100 */
[----:B------:R-:W-:Y:S01]  /*40d0*/  HADD2.F32 R156, -RZ, R95.H0_H0 ;  /* 0x2000005fff9c7230 */ /* 0x000fe20000004100 */
        /* <DEDUP_REMOVED lines=80> */
[----:B------:R-:W-:Y:S01]  /*45e0*/  HADD2.F32 R178, -RZ, R93.H1_H1 ;  /* 0x3000005dffb27230 */ /* 0x000fe20000004100 */
[C---:B------:R-:W-:Y:S02]  /*45f0*/  FMUL.FTZ R51, R147.reuse, R189 ;  /* 0x000000bd93337220 */ /* 0x040fe40000410000 */
[C---:B------:R-:W-:Y:S01]  /*4600*/  FMUL.FTZ R50, R147.reuse, R180 ;  /* 0x000000b493327220 */ /* 0x040fe20000410000 */
[----:B------:R-:W-:Y:S01]  /*4610*/  HADD2.F32 R180, -RZ, R30.H0_H0 ;  /* 0x2000001effb47230 */ /* 0x000fe20000004100 */
[----:B------:R-:W-:-:S02]  /*4620*/  FMUL.FTZ R3, R147, R191 ;  /* 0x000000bf93037220 */ /* 0x000fc40000410000 */
[C---:B------:R-:W-:Y:S02]  /*4630*/  FMUL.FTZ R2, R147.reuse, R193 ;  /* 0x000000c193027220 */ /* 0x040fe40000410000 */
[C---:B------:R-:W-:Y:S02]  /*4640*/  FMUL.FTZ R45, R147.reuse, R45 ;  /* 0x0000002d932d7220 */ /* 0x040fe40000410000 */
[C---:B------:R-:W-:Y:S01]  /*4650*/  FMUL.FTZ R40, R147.reuse, R182 ;  /* 0x000000b693287220 */ /* 0x040fe20000410000 */
[----:B------:R-:W-:Y:S01]  /*4660*/  HADD2.F32 R182, -RZ, R27.H0_H0 ;  /* 0x2000001bffb67230 */ /* 0x000fe20000004100 */
[C---:B------:R-:W-:Y:S02]  /*4670*/  FMUL.FTZ R43, R147.reuse, R195 ;  /* 0x000000c3932b7220 */ /* 0x040fe40000410000 */
[C---:B------:R-:W-:Y:S02]  /*4680*/  FMUL.FTZ R42, R147.reuse, R42 ;  /* 0x0000002a932a7220 */ /* 0x040fe40000410000 */
[C---:B------:R-:W-:Y:S01]  /*4690*/  FMUL.FTZ R49, R147.reuse, R184 ;  /* 0x000000b893317220 */ /* 0x040fe20000410000 */
[----:B------:R-:W-:Y:S01]  /*46a0*/  HADD2.F32 R184, -RZ, R15.H1_H1 ;  /* 0x3000000fffb87230 */ /* 0x000fe20000004100 */
[----:B------:R-:W-:-:S02]  /*46b0*/  FMUL.FTZ R138, R147, R197 ;  /* 0x000000c5938a7220 */ /* 0x000fc40000410000 */
[----:B------:R-:W-:Y:S01]  /*46c0*/  FFMA.FTZ R147, R159, R163, R96 ;  /* 0x000000a39f937223 */ /* 0x000fe20000010060 */
[----:B------:R-:W-:Y:S01]  /*46d0*/  HADD2.F32 R159, -RZ, R93.H0_H0 ;  /* 0x2000005dff9f7230 */ /* 0x000fe20000004100 */
[----:B------:R-:W-:Y:S01]  /*46e0*/  FFMA.FTZ R150, R150, R155, R99 ;  /* 0x0000009b96967223 */ /* 0x000fe20000010063 */
[----:B------:R-:W-:Y:S01]  /*46f0*/  HADD2.F32 R155, -RZ, R94.H1_H1 ;  /* 0x3000005eff9b7230 */ /* 0x000fe20000004100 */
        /* <DEDUP_REMOVED lines=23> */
[----:B------:R-:W-:Y:S01]  /*4870*/  HADD2.F32 R181, -RZ, R25.H1_H1 ;  /* 0x30000019ffb57230 */ /* 0x000fe20000004100 */
[----:B------:R-:W-:Y:S01]  /*4880*/  FFMA.FTZ R158, R158, R178, R83 ;  /* 0x000000b29e9e7223 */ /* 0x000fe20000010053 */
[----:B------:R-:W-:Y:S01]  /*4890*/  HADD2.F32 R178, -RZ, R24.H1_H1 ;  /* 0x30000018ffb27230 */ /* 0x000fe20000004100 */
[----:B------:R-:W-:Y:S01]  /*48a0*/  FFMA.FTZ R173, R173, R180, R90 ;  /* 0x000000b4adad7223 */ /* 0x000fe2000001005a */
[----:B------:R-:W-:Y:S01]  /*48b0*/  HADD2.F32 R182, -RZ, R23.H0_H0 ;  /* 0x20000017ffb67230 */ /* 0x000fe20000004100 */
[----:B------:R-:W-:Y:S01]  /*48c0*/  FFMA.FTZ R177, R177, R183, R68 ;  /* 0x000000b7b1b17223 */ /* 0x000fe20000010044 */
[----:B------:R-:W-:Y:S01]  /*48d0*/  HADD2.F32 R180, -RZ, R25.H0_H0 ;  /* 0x20000019ffb47230 */ /* 0x000fe20000004100 */
        /* <DEDUP_REMOVED lines=27> */
[--C-:B------:R-:W-:Y:S01]  /*4a90*/  HADD2.F32 R182, -RZ, R14.reuse.H0_H0 ;  /* 0x2000000effb67230 */ /* 0x100fe20000004100 */
        /* <DEDUP_REMOVED lines=14> */
[----:B------:R-:W-:-:S02]  /*4b80*/  FFMA.FTZ R163, R185, R163, R84 ;  /* 0x000000a3b9a37223 */ /* 0x000fc40000010054 */
        /* <DEDUP_REMOVED lines=15> */
[--C-:B------:R-:W-:Y:S01]  /*4c80*/  HADD2.F32 R48, -RZ, R8.reuse.H0_H0 ;  /* 0x20000008ff307230 */ /* 0x100fe20000004100 */
[----:B------:R-:W-:Y:S01]  /*4c90*/  FFMA.FTZ R197, R50, R59, R119 ;  /* 0x0000003b32c57223 */ /* 0x000fe20000010077 */
[----:B------:R-:W-:Y:S01]  /*4ca0*/  HADD2.F32 R50, -RZ, R8.H1_H1 ;  /* 0x30000008ff327230 */ /* 0x000fe20000004100 */
[----:B------:R-:W-:Y:S01]  /*4cb0*/  FFMA.FTZ R190, R52, R54, R113 ;  /* 0x0000003634be7223 */ /* 0x000fe20000010071 */
[----:B------:R-:W-:Y:S01]  /*4cc0*/  HADD2.F32 R52, -RZ, R7.H0_H0 ;  /* 0x20000007ff347230 */ /* 0x000fe20000004100 */
[----:B------:R-:W-:Y:S01]  /*4cd0*/  FFMA.FTZ R193, R44, R51, R115 ;  /* 0x000000332cc17223 */ /* 0x000fe20000010073 */
[----:B------:R-:W-:Y:S01]  /*4ce0*/  HADD2.F32 R55, -RZ, R10.H0_H0 ;  /* 0x2000000aff377230 */ /* 0x000fe20000004100 */
[----:B------:R-:W-:Y:S01]  /*4cf0*/  FFMA.FTZ R154, R154, R156, R103 ;  /* 0x0000009c9a9a7223 */ /* 0x000fe20000010067 */
[----:B------:R-:W-:Y:S01]  /*4d00*/  F2FP.PACK_AB R51, R147, R142 ;  /* 0x0000008e9333723e */ /* 0x000fe200000000ff */
[----:B------:R-:W-:Y:S01]  /*4d10*/  FFMA.FTZ R183, R134, R136, R105 ;  /* 0x0000008886b77223 */ /* 0x000fe20000010069 */
[----:B------:R-:W-:Y:S01]  /*4d20*/  HADD2.F32 R156, -RZ, R31.H0_H0 ;  /* 0x2000001fff9c7230 */ /* 0x000fe20000004100 */
[----:B------:R-:W-:Y:S01]  /*4d30*/  FFMA.FTZ R134, R58, R48, R111 ;  /* 0x000000303a867223 */ /* 0x000fe2000001006f */
[----:B------:R-:W-:Y:S01]  /*4d40*/  HFMA2.MMA R142, -RZ, RZ, 0, 9.5367431640625e-07 ;  /* 0x00000010ff8e7435 */ /* 0x000fe200000001ff */
[----:B------:R-:W-:Y:S01]  /*4d50*/  HADD2.F32 R48, -RZ, R5.H1_H1 ;  /* 0x30000005ff307230 */ /* 0x000fe20000004100 */
[----:B------:R-:W-:Y:S01]  /*4d60*/  FFMA.FTZ R191, R41, R50, R112 ;  /* 0x0000003229bf7223 */ /* 0x000fe20000010070 */
[--C-:B------:R-:W-:Y:S01]  /*4d70*/  HADD2.F32 R50, -RZ, R6.reuse.H1_H1 ;  /* 0x30000006ff327230 */ /* 0x100fe20000004100 */
[----:B------:R-:W-:Y:S01]  /*4d80*/  FFMA.FTZ R200, R49, R52, R124 ;  /* 0x0000003431c87223 */ /* 0x000fe2000001007c */
[----:B------:R-:W-:Y:S01]  /*4d90*/  HADD2.F32 R49, -RZ, R6.H0_H0 ;  /* 0x20000006ff317230 */ /* 0x000fe20000004100 */
[----:B------:R-:W-:Y:S01]  /*4da0*/  FFMA.FTZ R192, R53, R55, R114 ;  /* 0x0000003735c07223 */ /* 0x000fe20000010072 */
[----:B------:R-:W-:Y:S01]  /*4db0*/  HADD2.F32 R53, -RZ, R7.H1_H1 ;  /* 0x30000007ff357230 */ /* 0x000fe20000004100 */
[----:B------:R-:W-:Y:S01]  /*4dc0*/  FFMA.FTZ R156, R198, R156, R85 ;  /* 0x0000009cc69c7223 */ /* 0x000fe20000010055 */
[----:B------:R-:W-:Y:S01]  /*4dd0*/  LEA R136, P1, R46, c[0x0][0x208], 0x4 ;  /* 0x000082002e887a11 */ /* 0x000fe200078220ff */
[----:B------:R-:W-:Y:S01]  /*4de0*/  FFMA.FTZ R199, R40, R48, R123 ;  /* 0x0000003028c77223 */ /* 0x000fe2000001007b */
[--C-:B------:R-:W-:Y:S01]  /*4df0*/  HADD2.F32 R41, -RZ, R4.reuse.H0_H0 ;  /* 0x20000004ff297230 */ /* 0x100fe20000004100 */
[----:B------:R-:W-:Y:S01]  /*4e00*/  FFMA.FTZ R198, R43, R49, R122 ;  /* 0x000000312bc67223 */ /* 0x000fe2000001007a */
[----:B------:R-:W-:Y:S01]  /*4e10*/  HADD2.F32 R40, -RZ, R4.H1_H1 ;  /* 0x30000004ff287230 */ /* 0x000fe20000004100 */
[----:B------:R-:W-:Y:S01]  /*4e20*/  FFMA.FTZ R201, R42, R50, R125 ;  /* 0x000000322ac97223 */ /* 0x000fe2000001007d */
[----:B------:R-:W-:Y:S01]  /*4e30*/  F2FP.PACK_AB R50, R155, R150 ;  /* 0x000000969b32723e */ /* 0x000fe200000000ff */
[----:B------:R-:W-:Y:S01]  /*4e40*/  FFMA.FTZ R203, R138, R53, R127 ;  /* 0x000000358acb7223 */ /* 0x000fe2000001007f */
[----:B------:R-:W-:Y:S01]  /*4e50*/  F2FP.PACK_AB R49, R159, R152 ;  /* 0x000000989f31723e */ /* 0x000fe200000000ff */
[----:B------:R-:W-:Y:S01]  /*4e60*/  IMAD.WIDE.U32 R138, R47, R142, c[0x0][0x208] ;  /* 0x000082002f8a7625 */ /* 0x000fe200078e008e */
[----:B------:R-:W-:Y:S01]  /*4e70*/  F2FP.PACK_AB R48, R161, R154 ;  /* 0x0000009aa130723e */ /* 0x000fe200000000ff */
[----:B------:R-:W-:Y:S01]  /*4e80*/  HADD2.F32 R44, -RZ, R5.H0_H0 ;  /* 0x20000005ff2c7230 */ /* 0x000fe20000004100 */
[----:B------:R-:W-:Y:S01]  /*4e90*/  LEA.HI.X R137, R46, c[0x0][0x20c], RZ, 0x4, P1 ;  /* 0x000083002e897a11 */ /* 0x000fe200008f24ff */
[----:B------:R-:W-:Y:S01]  /*4ea0*/  IMAD.WIDE.U32 R140, R131, R142, c[0x0][0x208] ;  /* 0x00008200838c7625 */ /* 0x000fe200078e008e */
[----:B------:R-:W-:-:S02]  /*4eb0*/  F2FP.PACK_AB R55, R163, R156 ;  /* 0x0000009ca337723e */ /* 0x000fc400000000ff */
[----:B------:R-:W-:Y:S01]  /*4ec0*/  F2FP.PACK_AB R54, R165, R160 ;  /* 0x000000a0a536723e */ /* 0x000fe200000000ff */
[----:B------:R-:W-:Y:S01]  /*4ed0*/  FFMA.FTZ R3, R3, R41, R118 ;  /* 0x0000002903037223 */ /* 0x000fe20000010076 */
[----:B------:R-:W-:Y:S01]  /*4ee0*/  F2FP.PACK_AB R53, R169, R164 ;  /* 0x000000a4a935723e */ /* 0x000fe200000000ff */
[----:B------:R-:W-:Y:S01]  /*4ef0*/  FFMA.FTZ R2, R2, R40, R121 ;  /* 0x0000002802027223 */ /* 0x000fe20000010079 */
[----:B------:R-:W-:Y:S01]  /*4f00*/  F2FP.PACK_AB R52, R173, R168 ;  /* 0x000000a8ad34723e */ /* 0x000fe200000000ff */
[----:B------:R0:W-:Y:S01]  /*4f10*/  STG.E.128 [R136.64], R48 ;  /* 0x0000003088007986 */ /* 0x0001e2000c101d04 */
[----:B------:R-:W-:Y:S01]  /*4f20*/  F2FP.PACK_AB R59, R175, R172 ;  /* 0x000000acaf3b723e */ /* 0x000fe200000000ff */
[----:B------:R-:W-:Y:S01]  /*4f30*/  FFMA.FTZ R196, R45, R44, R120 ;  /* 0x0000002c2dc47223 */ /* 0x000fe20000010078 */
[----:B------:R-:W-:Y:S01]  /*4f40*/  F2FP.PACK_AB R58, R179, R174 ;  /* 0x000000aeb33a723e */ /* 0x000fe200000000ff */
[----:B------:R-:W-:Y:S01]  /*4f50*/  STG.E.128 [R138.64], R52 ;  /* 0x000000348a007986 */ /* 0x000fe2000c101d04 */
[----:B------:R-:W-:Y:S01]  /*4f60*/  F2FP.PACK_AB R57, R171, R170 ;  /* 0x000000aaab39723e */ /* 0x000fe200000000ff */
[----:B------:R-:W-:Y:S01]  /*4f70*/  IMAD.WIDE.U32 R130, R130, R142, c[0x0][0x208] ;  /* 0x0000820082827625 */ /* 0x000fe200078e008e */
[----:B------:R-:W-:-:S02]  /*4f80*/  F2FP.PACK_AB R56, R153, R158 ;  /* 0x0000009e9938723e */ /* 0x000fc400000000ff */
[----:B------:R-:W-:Y:S01]  /*4f90*/  F2FP.PACK_AB R43, R177, R176 ;  /* 0x000000b0b12b723e */ /* 0x000fe200000000ff */
[----:B------:R-:W-:Y:S01]  /*4fa0*/  IMAD R126, R135, c[0x0][0x160], R126 ;  /* 0x00005800877e7a24 */ /* 0x000fe200078e027e */
[----:B------:R-:W-:Y:S01]  /*4fb0*/  F2FP.PACK_AB R42, R167, R166 ;  /* 0x000000a6a72a723e */ /* 0x000fe200000000ff */
[----:B------:R1:W-:Y:S01]  /*4fc0*/  STG.E.128 [R140.64], R56 ;  /* 0x000000388c007986 */ /* 0x0003e2000c101d04 */
[----:B------:R-:W-:Y:S02]  /*4fd0*/  F2FP.PACK_AB R41, R149, R146 ;  /* 0x000000929529723e */ /* 0x000fe400000000ff */
[----:B------:R-:W-:Y:S02]  /*4fe0*/  F2FP.PACK_AB R40, R143, R178 ;  /* 0x000000b28f28723e */ /* 0x000fe400000000ff */
[----:B------:R-:W-:Y:S01]  /*4ff0*/  F2FP.PACK_AB R47, R157, R162 ;  /* 0x000000a29d2f723e */ /* 0x000fe200000000ff */
[----:B0-----:R-:W-:Y:S01]  /*5000*/  IMAD.WIDE.U32 R136, R132, R142, c[0x0][0x208] ;  /* 0x0000820084887625 */ /* 0x001fe200078e008e */
[----:B------:R-:W-:-:S02]  /*5010*/  F2FP.PACK_AB R46, R151, R148 ;  /* 0x00000094972e723e */ /* 0x000fc400000000ff */
[----:B------:R-:W-:Y:S01]  /*5020*/  F2FP.PACK_AB R45, R145, R144 ;  /* 0x00000090912d723e */ /* 0x000fe200000000ff */
[----:B------:R-:W-:Y:S01]  /*5030*/  IMAD.WIDE.U32 R132, R133, R142, c[0x0][0x208] ;  /* 0x0000820085847625 */ /* 0x000fe200078e008e */
[----:B------:R-:W-:Y:S02]  /*5040*/  F2FP.PACK_AB R44, R181, R180 ;  /* 0x000000b4b52c723e */ /* 0x000fe400000000ff */
[----:B------:R-:W-:Y:S02]  /*5050*/  F2FP.PACK_AB R51, R189, R188 ;  /* 0x000000bcbd33723e */ /* 0x000fe400000000ff */
[----:B------:R-:W-:Y:S02]  /*5060*/  F2FP.PACK_AB R50, R187, R186 ;  /* 0x000000babb32723e */ /* 0x000fe400000000ff */
[----:B------:R-:W-:Y:S02]  /*5070*/  F2FP.PACK_AB R49, R185, R184 ;  /* 0x000000b8b931723e */ /* 0x000fe400000000ff */
[----:B-1----:R-:W-:Y:S01]  /*5080*/  F2FP.PACK_AB R56, R2, R3 ;  /* 0x000000030238723e */ /* 0x002fe200000000ff */
[----:B------:R-:W-:Y:S01]  /*5090*/  IMAD.WIDE.U32 R2, R128, R142, c[0x0][0x208] ;  /* 0x0000820080027625 */ /* 0x000fe200078e008e */
[----:B------:R-:W-:-:S02]  /*50a0*/  F2FP.PACK_AB R48, R183, R182 ;  /* 0x000000b6b730723e */ /* 0x000fc400000000ff */
[----:B------:R-:W-:Y:S01]  /*50b0*/  F2FP.PACK_AB R55, R197, R194 ;  /* 0x000000c2c537723e */ /* 0x000fe200000000ff */
[----:B------:R-:W-:Y:S01]  /*50c0*/  IMAD.WIDE.U32 R128, R129, R142, c[0x0][0x208] ;  /* 0x0000820081807625 */ /* 0x000fe200078e008e */
[----:B------:R-:W-:Y:S01]  /*50d0*/  F2FP.PACK_AB R54, R195, R192 ;  /* 0x000000c0c336723e */ /* 0x000fe200000000ff */
[----:B------:R0:W-:Y:S01]  /*50e0*/  STG.E.128 [R2.64], R40 ;  /* 0x0000002802007986 */ /* 0x0001e2000c101d04 */
[----:B------:R-:W-:Y:S02]  /*50f0*/  F2FP.PACK_AB R53, R193, R190 ;  /* 0x000000bec135723e */ /* 0x000fe400000000ff */
[----:B------:R-:W-:Y:S01]  /*5100*/  F2FP.PACK_AB R52, R191, R134 ;  /* 0x00000086bf34723e */ /* 0x000fe200000000ff */
[----:B------:R0:W-:Y:S01]  /*5110*/  STG.E.128 [R128.64], R44 ;  /* 0x0000002c80007986 */ /* 0x0001e2000c101d04 */
[----:B------:R-:W-:Y:S02]  /*5120*/  F2FP.PACK_AB R59, R203, R200 ;  /* 0x000000c8cb3b723e */ /* 0x000fe400000000ff */
[----:B------:R-:W-:Y:S01]  /*5130*/  F2FP.PACK_AB R58, R201, R198 ;  /* 0x000000c6c93a723e */ /* 0x000fe200000000ff */
[----:B------:R0:W-:Y:S01]  /*5140*/  STG.E.128 [R130.64], R48 ;  /* 0x0000003082007986 */ /* 0x0001e2000c101d04 */
[----:B------:R-:W-:-:S02]  /*5150*/  F2FP.PACK_AB R57, R199, R196 ;  /* 0x000000c4c739723e */ /* 0x000fc400000000ff */
[----:B------:R-:W-:Y:S01]  /*5160*/  ISETP.GE.AND P1, PT, R126, c[0x0][0x164], PT ;  /* 0x000059007e007a0c */ /* 0x000fe20003f26270 */
[----:B------:R0:W-:Y:S04]  /*5170*/  STG.E.128 [R136.64], R52 ;  /* 0x0000003488007986 */ /* 0x0001e8000c101d04 */
[----:B------:R0:W-:Y:S08]  /*5180*/  STG.E.128 [R132.64], R56 ;  /* 0x0000003884007986 */ /* 0x0001f0000c101d04 */
[----:B0----5:R-:W-:Y:S01]  /*5190*/  @P1 CALL.REL.NOINC `(.L_x_6515) ;  /* 0x0000001000001944 */ /* 0x021fe20003c00000 */
[----:B------:R-:W-:Y:S05]  /*51a0*/  BRA `(.L_x_6516) ;  /* 0xffffb5a000007947 */ /* 0x000fea000383ffff */
.L_x_6515:
[----:B------:R-:W-:Y:S05]  /*51b0*/  EXIT ;  /* 0x000000000000794d */ /* 0x000fea0003800000 */
.L_x_6513:
[----:B0-----:R-:W-:Y:S01]  /*51c0*/  HFMA2.MMA R40, -RZ, RZ, 0, 1.847743988037109375e-06 ;  /* 0x0000001fff287435 */ /* 0x001fe200000001ff */
[----:B------:R-:W-:-:S02]  /*51d0*/  MOV R187, 0x1 ;  /* 0x0000000100bb7802 */ /* 0x000fc40000000f00 */
[----:B------:R-:W-:Y:S02]  /*51e0*/  MOV R41, 0xffffffff ;  /* 0xffffffff00297802 */ /* 0x000fe40000000f00 */
[----:B------:R-:W-:Y:S02]  /*51f0*/  MOV R2, 0x5210 ;  /* 0x0000521000027802 */ /* 0x000fe40000000f00 */
[----:B-----5:R-:W-:Y:S05]  /*5200*/  CALL.REL.NOINC `($__internal_17_$__cuda_sm70_shflsync_bfly_p) ;  /* 0x00000b9000007944 */ /* 0x020fea0003c00000 */
[----:B-1----:R-:W-:Y:S01]  /*5210*/  MOV R2, R187 ;  /* 0x000000bb00027202 */ /* 0x002fe20000000f00 */
[----:B0-----:R-:W-:Y:S05]  /*5220*/  BRA `(.L_x_6517) ;  /* 0xffffe20000007947 */ /* 0x001fea000383ffff */
.L_x_6514:
[----:B------:R-:W-:Y:S01]  /*5230*/  HFMA2.MMA R187, -RZ, RZ, 0, 1.1920928955078125e-07 ;  /* 0x00000002ffbb7435 */ /* 0x000fe200000001ff */
[----:B------:R-:W-:Y:S02]  /*5240*/  MOV R40, 0x1f ;  /* 0x0000001f00287802 */ /* 0x000fe40000000f00 */
[----:B------:R-:W-:Y:S02]  /*5250*/  MOV R41, 0xffffffff ;  /* 0xffffffff00297802 */ /* 0x000fe40000000f00 */
[----:B------:R-:W-:Y:S02]  /*5260*/  MOV R2, 0x5280 ;  /* 0x0000528000027802 */ /* 0x000fe40000000f00 */
[----:B-----5:R-:W-:Y:S05]  /*5270*/  CALL.REL.NOINC `($__internal_17_$__cuda_sm70_shflsync_bfly_p) ;  /* 0x00000b2000007944 */ /* 0x020fea0003c00000 */
[----:B01----:R-:W-:Y:S01]  /*5280*/  FADD.FTZ R56, R56, R187 ;  /* 0x000000bb38387221 */ /* 0x003fe20000010000 */
[----:B------:R-:W-:Y:S01]  /*5290*/  HFMA2.MMA R187, -RZ, RZ, 0, 2.384185791015625e-07 ;  /* 0x00000004ffbb7435 */ /* 0x000fe200000001ff */
[----:B------:R-:W-:-:S02]  /*52a0*/  MOV R40, 0x1f ;  /* 0x0000001f00287802 */ /* 0x000fc40000000f00 */
[----:B------:R-:W-:Y:S02]  /*52b0*/  MOV R41, 0xffffffff ;  /* 0xffffffff00297802 */ /* 0x000fe40000000f00 */
[----:B------:R-:W-:Y:S02]  /*52c0*/  MOV R2, 0x52e0 ;  /* 0x000052e000027802 */ /* 0x000fe40000000f00 */
[----:B------:R-:W-:Y:S05]  /*52d0*/  CALL.REL.NOINC `($__internal_17_$__cuda_sm70_shflsync_bfly_p) ;  /* 0x00000ac000007944 */ /* 0x000fea0003c00000 */
[----:B01----:R-:W-:Y:S01]  /*52e0*/  FADD.FTZ R56, R56, R187 ;  /* 0x000000bb38387221 */ /* 0x003fe20000010000 */
[----:B------:R-:W-:Y:S01]  /*52f0*/  HFMA2.MMA R187, -RZ, RZ, 0, 4.76837158203125e-07 ;  /* 0x00000008ffbb7435 */ /* 0x000fe200000001ff */
[----:B------:R-:W-:Y:S02]  /*5300*/  MOV R40, 0x1f ;  /* 0x0000001f00287802 */ /* 0x000fe40000000f00 */
[----:B------:R-:W-:Y:S02]  /*5310*/  MOV R41, 0xffffffff ;  /* 0xffffffff00297802 */ /* 0x000fe40000000f00 */
[----:B------:R-:W-:Y:S02]  /*5320*/  MOV R2, 0x5340 ;  /* 0x0000534000027802 */ /* 0x000fe40000000f00 */
[----:B------:R-:W-:Y:S05]  /*5330*/  CALL.REL.NOINC `($__internal_17_$__cuda_sm70_shflsync_bfly_p) ;  /* 0x00000a6000007944 */ /* 0x000fea0003c00000 */
[----:B01----:R-:W-:Y:S01]  /*5340*/  FADD.FTZ R56, R56, R187 ;  /* 0x000000bb38387221 */ /* 0x003fe20000010000 */
[----:B------:R-:W-:Y:S01]  /*5350*/  HFMA2.MMA R187, -RZ, RZ, 0, 9.5367431640625e-07 ;  /* 0x00000010ffbb7435 */ /* 0x000fe200000001ff */
[----:B------:R-:W-:-:S02]  /*5360*/  MOV R40, 0x1f ;  /* 0x0000001f00287802 */ /* 0x000fc40000000f00 */
[----:B------:R-:W-:Y:S02]  /*5370*/  MOV R41, 0xffffffff ;  /* 0xffffffff00297802 */ /* 0x000fe40000000f00 */
[----:B------:R-:W-:Y:S02]  /*5380*/  MOV R2, 0x53a0 ;  /* 0x000053a000027802 */ /* 0x000fe40000000f00 */
[----:B------:R-:W-:Y:S05]  /*5390*/  CALL.REL.NOINC `($__internal_17_$__cuda_sm70_shflsync_bfly_p) ;  /* 0x00000a0000007944 */ /* 0x000fea0003c00000 */
[----:B-1----:R-:W-:Y:S01]  /*53a0*/  FADD.FTZ R185, R56, R187 ;  /* 0x000000bb38b97221 */ /* 0x002fe20000010000 */
[----:B------:R-:W-:Y:S01]  /*53b0*/  HFMA2.MMA R187, -RZ, RZ, 0, 5.9604644775390625e-08 ;  /* 0x00000001ffbb7435 */ /* 0x000fe200000001ff */
[----:B0-----:R-:W-:Y:S02]  /*53c0*/  MOV R40, 0x1f ;  /* 0x0000001f00287802 */ /* 0x001fe40000000f00 */
        /* <DEDUP_REMOVED lines=131> */
[----:B------:R-:W-:Y:S05]  /*5c00*/  CALL.REL.NOINC `($__internal_17_$__cuda_sm70_shflsync_bfly_p) ;  /* 0x0000019000007944 */ /* 0x000fea0003c00000 */
[----:B01----:R-:W-:Y:S01]  /*5c10*/  FADD.FTZ R56, R56, R187 ;  /* 0x000000bb38387221 */ /* 0x003fe20000010000 */
[----:B------:R-:W-:Y:S01]  /*5c20*/  HFMA2.MMA R187, -RZ, RZ, 0, 1.1920928955078125e-07 ;  /* 0x00000002ffbb7435 */ /* 0x000fe200000001ff */
[----:B------:R-:W-:Y:S02]  /*5c30*/  MOV R40, 0x1f ;  /* 0x0000001f00287802 */ /* 0x000fe40000000f00 */
[----:B------:R-:W-:Y:S02]  /*5c40*/  MOV R41, 0xffffffff ;  /* 0xffffffff00297802 */ /* 0x000fe40000000f00 */
[----:B------:R-:W-:Y:S02]  /*5c50*/  MOV R2, 0x5c70 ;  /* 0x00005c7000027802 */ /* 0x000fe40000000f00 */
[----:B------:R-:W-:Y:S05]  /*5c60*/  CALL.REL.NOINC `($__internal_17_$__cuda_sm70_shflsync_bfly_p) ;  /* 0x0000013000007944 */ /* 0x000fea0003c00000 */
[----:B01----:R-:W-:Y:S01]  /*5c70*/  FADD.FTZ R56, R56, R187 ;  /* 0x000000bb38387221 */ /* 0x003fe20000010000 */
[----:B------:R-:W-:Y:S01]  /*5c80*/  HFMA2.MMA R187, -RZ, RZ, 0, 2.384185791015625e-07 ;  /* 0x00000004ffbb7435 */ /* 0x000fe200000001ff */
[----:B------:R-:W-:Y:S02]  /*5c90*/  MOV R40, 0x1f ;  /* 0x0000001f00287802 */ /* 0x000fe40000000f00 */
[----:B------:R-:W-:-:S02]  /*5ca0*/  MOV R41, 0xffffffff ;  /* 0xffffffff00297802 */ /* 0x000fc40000000f00 */
        /* <DEDUP_REMOVED lines=10> */
[----:B------:R-:W-:Y:S02]  /*5d50*/  MOV R40, 0x1f ;  /* 0x0000001f00287802 */ /* 0x000fe40000000f00 */
[----:B------:R-:W-:-:S02]  /*5d60*/  MOV R41, 0xffffffff ;  /* 0xffffffff00297802 */ /* 0x000fc40000000f00 */
[----:B------:R-:W-:Y:S02]  /*5d70*/  MOV R2, 0x5d90 ;  /* 0x00005d9000027802 */ /* 0x000fe40000000f00 */
[----:B------:R-:W-:Y:S05]  /*5d80*/  CALL.REL.NOINC `($__internal_17_$__cuda_sm70_shflsync_bfly_p) ;  /* 0x0000001000007944 */ /* 0x000fea0003c00000 */
[----:B01----:R-:W-:Y:S05]  /*5d90*/  BRA `(.L_x_6518) ;  /* 0xffffdfd000007947 */ /* 0x003fea000383ffff */
        .weak           $__internal_17_$__cuda_sm70_shflsync_bfly_p
        .type           $__internal_17_$__cuda_sm70_shflsync_bfly_p,@function
        .size           $__internal_17_$__cuda_sm70_shflsync_bfly_p,(.L_x_57057 - $__internal_17_$__cuda_sm70_shflsync_bfly_p)
$__internal_17_$__cuda_sm70_shflsync_bfly_p:
[----:B------:R-:W-:Y:S01]  /*5da0*/  HFMA2.MMA R3, -RZ, RZ, 0, 0 ;  /* 0x00000000ff037435 */ /* 0x000fe200000001ff */
[----:B------:R-:W-:Y:S04]  /*5db0*/  WARPSYNC R41 ;  /* 0x0000002900007348 */ /* 0x000fe80003800000 */
[----:B------:R0:W1:Y:S01]  /*5dc0*/  SHFL.BFLY PT, R187, R56, R187, R40 ;  /* 0x0c0000bb38bb7389 */ /* 0x00006200000e0028 */
[----:B------:R-:W-:Y:S05]  /*5dd0*/  RET.REL.NODEC R2 `(_ZN10layer_norm13ln_fwd_kernelINS_13Kernel_traitsI6__halfS2_S2_S2_fjLj2048ELj1ELj4ELj1ELj16ENS_18Kernel_traits_baseILj2048ES2_S2_S2_S2_fjLj128EEEEELb0ELb0ELb0ELb1EEEvNS_9FwdParamsE) ;  /* 0xffffa22002007950 */ /* 0x000fea0003c3ffff */
.L_x_6519:
        /* <DEDUP_REMOVED lines=10> */
.L_x_57057:


//--------------------- .text._ZN10layer_norm13ln_fwd_kernelINS_13Kernel_traitsI6__halfS2_S2_S2_fjLj2048ELj1ELj4ELj1ELj16ENS_18Kernel_traits_baseILj2048ES2_S2_S2_S2_fjLj128EEEEELb0ELb0ELb1ELb0EEEvNS_9FwdParamsE --------------------------
	.section	.text._ZN10layer_norm13ln_fwd_kernelINS_13Kernel_traitsI6__halfS2_S2_S2_fjLj2048ELj1ELj4ELj1ELj16ENS_18Kernel_traits_baseILj2048ES2_S2_S2_S2_fjLj128EEEEELb0ELb0ELb1ELb0EEEvNS_9FwdParamsE,"ax",@progbits
	.sectioninfo	@"SHI_REGISTERS=225"
	.align	128
        .global         _ZN10layer_norm13ln_fwd_kernelINS_13Kernel_traitsI6__halfS2_S2_S2_fjLj2048ELj1ELj4ELj1ELj16ENS_18Kernel_traits_baseILj2048ES2_S2_S2_S2_fjLj128EEEEELb0ELb0ELb1ELb0EEEvNS_9FwdParamsE
        .type           _ZN10layer_norm13ln_fwd_kernelINS_13Kernel_traitsI6__halfS2_S2_S2_fjLj2048ELj1ELj4ELj1ELj16ENS_18Kernel_traits_baseILj2048ES2_S2_S2_S2_fjLj128EEEEELb0ELb0ELb1ELb0EEEvNS_9FwdParamsE,@function
        .size           _ZN10layer_norm13ln_fwd_kernelINS_13Kernel_traitsI6__halfS2_S2_S2_fjLj2048ELj1ELj4ELj1ELj16ENS_18Kernel_traits_baseILj2048ES2_S2_S2_S2_fjLj128EEEEELb0ELb0ELb1ELb0EEEvNS_9FwdParamsE,(.L_x_57058 - _ZN10layer_norm13ln_fwd_kernelINS_13Kernel_traitsI6__halfS2_S2_S2_fjLj2048ELj1ELj4ELj1ELj16ENS_18Kernel_traits_baseILj2048ES2_S2_S2_S2_fjLj128EEEEELb0ELb0ELb1ELb0EEEvNS_9FwdParamsE)
        .other          _ZN10layer_norm13ln_fwd_kernelINS_13Kernel_traitsI6__halfS2_S2_S2_fjLj2048ELj1ELj4ELj1ELj16ENS_18Kernel_traits_baseILj2048ES2_S2_S2_S2_fjLj128EEEEELb0ELb0ELb1ELb0EEEvNS_9FwdParamsE,@"STO_CUDA_ENTRY STV_DEFAULT"
_ZN10layer_norm13ln_fwd_kernelINS_13Kernel_traitsI6__halfS2_S2_S2_fjLj2048ELj1ELj4ELj1ELj16ENS_18Kernel_traits_baseILj2048ES2_S2_S2_S2_fjLj128EEEEELb0ELb0ELb1ELb0EEEvNS_9FwdParamsE:
.text._ZN10layer_norm13ln_fwd_kernelINS_13Kernel_traitsI6__halfS2_S2_S2_fjLj2048ELj1ELj4ELj1ELj16ENS_18Kernel_traits_baseILj2048ES2_S2_S2_S2_fjLj128EEEEELb0ELb0ELb1ELb0EEEvNS_9FwdParamsE:
        /* <DEDUP_REMOVED lines=36> */
.L_x_6521:
[----:B01----:R-:W-:Y:S05]  /*0240*/  BSYNC B0 ;  /* 0x0000000000007941 */ /* 0x003fea0003800000 */
.L_x_6520:
        /* <DEDUP_REMOVED lines=13> */
.L_x_6523:
[----:B0-----:R-:W-:Y:S05]  /*0320*/  BSYNC B0 ;  /* 0x0000000000007941 */ /* 0x001fea0003800000 */
.L_x_6522:
        /* <DEDUP_REMOVED lines=13> */
.L_x_6525:
[----:B0-----:R-:W-:Y:S05]  /*0400*/  BSYNC B0 ;  /* 0x0000000000007941 */ /* 0x001fea0003800000 */
.L_x_6524:
        /* <DEDUP_REMOVED lines=13> */
.L_x_6527:
[----:B0-----:R-:W-:Y:S05]  /*04e0*/  BSYNC B0 ;  /* 0x0000000000007941 */ /* 0x001fea0003800000 */
.L_x_6526:
        /* <DEDUP_REMOVED lines=13> */
.L_x_6529:
[----:B0-----:R-:W-:Y:S05]  /*05c0*/  BSYNC B0 ;  /* 0x0000000000007941 */ /* 0x001fea0003800000 */
.L_x_6528:
        /* <DEDUP_REMOVED lines=16> */
.L_x_6531:
[----:B0-----:R-:W-:Y:S05]  /*06d0*/  BSYNC B0 ;  /* 0x0000000000007941 */ /* 0x001fea0003800000 */
.L_x_6530:
        /* <DEDUP_REMOVED lines=18> */
.L_x_6533:
[----:B0-----:R-:W-:Y:S05]  /*0800*/  BSYNC B0 ;  /* 0x0000000000007941 */ /* 0x001fea0003800000 */
.L_x_6532:
        /* <DEDUP_REMOVED lines=15> */
.L_x_6535:
[----:B0-----:R-:W-:Y:S05]  /*0900*/  BSYNC B0 ;  /* 0x0000000000007941 */ /* 0x001fea0003800000 */
.L_x_6534:
[----:B------:R-:W-:-:S13]  /*0910*/  ISETP.GE.AND P1, PT, R206, c[0x0][0x164], PT ;  /* 0x00005900ce007a0c */ /* 0x000fda0003f26270 */
[----:B------:R-:W-:Y:S05]  /*0920*/  @P1 EXIT ;  /* 0x000000000000194d */ /* 0x000fea0003800000 */
        /* <DEDUP_REMOVED lines=129> */
.L_x_6763:
        /* <DEDUP_REMOVED lines=34> */
[----:B-----5:R-:W-:Y:S01]  /*1360*/  HADD2.F32 R193, -RZ, R60.H0_H0 ;  /* 0x2000003cffc17230 */ /* 0x020fe20000004100 */
[----:B------:R-:W-:Y:S05]  /*1370*/  BRA `(.L_x_6540) ;  /* 0x0000004000007947 */ /* 0x000fea0003800000 */
.L_x_6539:
[----:B0----5:R-:W-:Y:S02]  /*1380*/  HADD2.F32 R193, -RZ, R56.H0_H0 ;  /* 0x20000038ffc17230 */ /* 0x021fe40000004100 */
[----:B------:R-:W-:-:S03]  /*1390*/  @P2 HADD2.F32 R64, -RZ, R60.H0_H0 ;  /* 0x2000003cff402230 */ /* 0x000fc60000004100 */
[----:B------:R-:W-:-:S04]  /*13a0*/  FMUL.FTZ R193, R193, c[0x0][0x1ec] ;  /* 0x00007b00c1c17a20 */ /* 0x000fc80000410000 */
[----:B------:R-:W-:Y:S02]  /*13b0*/  @P2 FADD.FTZ R193, R64, R193 ;  /* 0x000000c140c12221 */ /* 0x000fe40000010000 */
.L_x_6540:
[----:B------:R-:W-:Y:S05]  /*13c0*/  BSYNC B1 ;  /* 0x0000000000017941 */ /* 0x000fea0003800000 */
.L_x_6538:
[----:B------:R-:W-:Y:S01]  /*13d0*/  BSSY B1, `(.L_x_6541) ;  /* 0x000000a000017945 */ /* 0x000fe20003800000 */
[----:B------:R-:W-:Y:S05]  /*13e0*/  @P3 BRA `(.L_x_6542) ;  /* 0x0000004000003947 */ /* 0x000fea0003800000 */
[----:B------:R-:W-:Y:S01]  /*13f0*/  MOV R188, RZ ;  /* 0x000000ff00bc7202 */ /* 0x000fe20000000f00 */
[----:B------:R-:W-:Y:S05]  /*1400*/  @!P2 BRA `(.L_x_6543) ;  /* 0x000000600000a947 */ /* 0x000fea0003800000 */
[----:B-----5:R-:W-:Y:S01]  /*1410*/  HADD2.F32 R188, -RZ, R60.H1_H1 ;  /* 0x3000003cffbc7230 */ /* 0x020fe20000004100 */
[----:B------:R-:W-:Y:S05]  /*1420*/  BRA `(.L_x_6543) ;  /* 0x0000004000007947 */ /* 0x000fea0003800000 */
.L_x_6542:
[----:B-----5:R-:W-:Y:S02]  /*1430*/  HADD2.F32 R188, -RZ, R56.H1_H1 ;  /* 0x30000038ffbc7230 */ /* 0x020fe40000004100 */
[----:B------:R-:W-:-:S03]  /*1440*/  @P2 HADD2.F32 R65, -RZ, R60.H1_H1 ;  /* 0x3000003cff412230 */ /* 0x000fc60000004100 */
[----:B------:R-:W-:-:S04]  /*1450*/  FMUL.FTZ R188, R188, c[0x0][0x1ec] ;  /* 0x00007b00bcbc7a20 */ /* 0x000fc80000410000 */
[----:B------:R-:W-:Y:S02]  /*1460*/  @P2 FADD.FTZ R188, R65, R188 ;  /* 0x000000bc41bc2221 */ /* 0x000fe40000010000 */
.L_x_6543:
[----:B------:R-:W-:Y:S05]  /*1470*/  BSYNC B1 ;  /* 0x0000000000017941 */ /* 0x000fea0003800000 */
.L_x_6541:
[----:B------:R-:W-:Y:S01]  /*1480*/  BSSY B1, `(.L_x_6544) ;  /* 0x000000a000017945 */ /* 0x000fe20003800000 */
[----:B------:R-:W-:Y:S05]  /*1490*/  @P3 BRA `(.L_x_6545) ;  /* 0x0000004000003947 */ /* 0x000fea0003800000 */
[----:B------:R-:W-:Y:S01]  /*14a0*/  HFMA2.MMA R191, -RZ, RZ, 0, 0 ;  /* 0x00000000ffbf7435 */ /* 0x000fe200000001ff */
[----:B------:R-:W-:Y:S05]  /*14b0*/  @!P2 BRA `(.L_x_6546) ;  /* 0x000000600000a947 */ /* 0x000fea0003800000 */
[----:B-----5:R-:W-:Y:S01]  /*14c0*/  HADD2.F32 R191, -RZ, R61.H0_H0 ;  /* 0x2000003dffbf7230 */ /* 0x020fe20000004100 */
[----:B------:R-:W-:Y:S05]  /*14d0*/  BRA `(.L_x_6546) ;  /* 0x0000004000007947 */ /* 0x000fea0003800000 */
.L_x_6545:
[----:B-----5:R-:W-:Y:S02]  /*14e0*/  HADD2.F32 R191, -RZ, R57.H0_H0 ;  /* 0x20000039ffbf7230 */ /* 0x020fe40000004100 */
[----:B------:R-:W-:-:S03]  /*14f0*/  @P2 HADD2.F32 R64, -RZ, R61.H0_H0 ;  /* 0x2000003dff402230 */ /* 0x000fc60000004100 */
[----:B------:R-:W-:-:S04]  /*1500*/  FMUL.FTZ R191, R191, c[0x0][0x1ec] ;  /* 0x00007b00bfbf7a20 */ /* 0x000fc80000410000 */
[----:B------:R-:W-:Y:S02]  /*1510*/  @P2 FADD.FTZ R191, R64, R191 ;  /* 0x000000bf40bf2221 */ /* 0x000fe40000010000 */
.L_x_6546:
[----:B------:R-:W-:Y:S05]  /*1520*/  BSYNC B1 ;  /* 0x0000000000017941 */ /* 0x000fea0003800000 */
.L_x_6544:
[----:B------:R-:W-:Y:S01]  /*1530*/  BSSY B1, `(.L_x_6547) ;  /* 0x000000a000017945 */ /* 0x000fe20003800000 */
[----:B------:R-:W-:Y:S05]  /*1540*/  @P3 BRA `(.L_x_6548) ;  /* 0x0000004000003947 */ /* 0x000fea0003800000 */
[----:B------:R-:W-:Y:S01]  /*1550*/  MOV R186, RZ ;  /* 0x000000ff00ba7202 */ /* 0x000fe20000000f00 */
[----:B------:R-:W-:Y:S05]  /*1560*/  @!P2 BRA `(.L_x_6549) ;  /* 0x000000600000a947 */ /* 0x000fea0003800000 */
[----:B-----5:R-:W-:Y:S01]  /*1570*/  HADD2.F32 R186, -RZ, R61.H1_H1 ;  /* 0x3000003dffba7230 */ /* 0x020fe20000004100 */
[----:B------:R-:W-:Y:S05]  /*1580*/  BRA `(.L_x_6549) ;  /* 0x0000004000007947 */ /* 0x000fea0003800000 */
.L_x_6548:
[----:B-----5:R-:W-:Y:S02]  /*1590*/  HADD2.F32 R186, -RZ, R57.H1_H1 ;  /* 0x30000039ffba7230 */ /* 0x020fe40000004100 */
[----:B------:R-:W-:-:S03]  /*15a0*/  @P2 HADD2.F32 R65, -RZ, R61.H1_H1 ;  /* 0x3000003dff412230 */ /* 0x000fc60000004100 */
[----:B------:R-:W-:-:S04]  /*15b0*/  FMUL.FTZ R186, R186, c[0x0][0x1ec] ;  /* 0x00007b00baba7a20 */ /* 0x000fc80000410000 */
[----:B------:R-:W-:Y:S02]  /*15c0*/  @P2 FADD.FTZ R186, R65, R186 ;  /* 0x000000ba41ba2221 */ /* 0x000fe40000010000 */
.L_x_6549:
[----:B------:R-:W-:Y:S05]  /*15d0*/  BSYNC B1 ;  /* 0x0000000000017941 */ /* 0x000fea0003800000 */
.L_x_6547:
[----:B------:R-:W-:Y:S01]  /*15e0*/  BSSY B1, `(.L_x_6550) ;  /* 0x000000a000017945 */ /* 0x000fe20003800000 */
[----:B------:R-:W-:Y:S05]  /*15f0*/  @P3 BRA `(.L_x_6551) ;  /* 0x0000004000003947 */ /* 0x000fea0003800000 */
[----:B------:R-:W-:Y:S01]  /*1600*/  HFMA2.MMA R189, -RZ, RZ, 0, 0 ;  /* 0x00000000ffbd7435 */ /* 0x000fe200000001ff */
[----:B------:R-:W-:Y:S05]  /*1610*/  @!P2 BRA `(.L_x_6552) ;  /* 0x000000600000a947 */ /* 0x000fea0003800000 */
[----:B-----5:R-:W-:Y:S01]  /*1620*/  HADD2.F32 R189, -RZ, R62.H0_H0 ;  /* 0x2000003effbd7230 */ /* 0x020fe20000004100 */
[----:B------:R-:W-:Y:S05]  /*1630*/  BRA `(.L_x_6552) ;  /* 0x0000004000007947 */ /* 0x000fea0003800000 */
.L_x_6551:
[----:B-----5:R-:W-:Y:S02]  /*1640*/  HADD2.F32 R189, -RZ, R58.H0_H0 ;  /* 0x2000003affbd7230 */ /* 0x020fe40000004100 */
[----:B------:R-:W-:-:S03]  /*1650*/  @P2 HADD2.F32 R64, -RZ, R62.H0_H0 ;  /* 0x2000003eff402230 */ /* 0x000fc60000004100 */
[----:B------:R-:W-:-:S04]  /*1660*/  FMUL.FTZ R189, R189, c[0x0][0x1ec] ;  /* 0x00007b00bdbd7a20 */ /* 0x000fc80000410000 */
[----:B------:R-:W-:Y:S02]  /*1670*/  @P2 FADD.FTZ R189, R64, R189 ;  /* 0x000000bd40bd2221 */ /* 0x000fe40000010000 */
.L_x_6552:
[----:B------:R-:W-:Y:S05]  /*1680*/  BSYNC B1 ;  /* 0x0000000000017941 */ /* 0x000fea0003800000 */
.L_x_6550:
[----:B------:R-:W-:Y:S01]  /*1690*/  BSSY B1, `(.L_x_6553) ;  /* 0x000000a000017945 */ /* 0x000fe20003800000 */
[----:B------:R-:W-:Y:S05]  /*16a0*/  @P3 BRA `(.L_x_6554) ;  /* 0x0000004000003947 */ /* 0x000fea0003800000 */
[----:B------:R-:W-:Y:S01]  /*16b0*/  MOV R184, RZ ;  /* 0x000000ff00b87202 */ /* 0x000fe20000000f00 */
[----:B------:R-:W-:Y:S05]  /*16c0*/  @!P2 BRA `(.L_x_6555) ;  /* 0x000000600000a947 */ /* 0x000fea0003800000 */
[----:B-----5:R-:W-:Y:S01]  /*16d0*/  HADD2.F32 R184, -RZ, R62.H1_H1 ;  /* 0x3000003effb87230 */ /* 0x020fe20000004100 */
[----:B------:R-:W-:Y:S05]  /*16e0*/  BRA `(.L_x_6555) ;  /* 0x0000004000007947 */ /* 0x000fea0003800000 */
.L_x_6554:
[----:B-----5:R-:W-:Y:S02]  /*16f0*/  HADD2.F32 R184, -RZ, R58.H1_H1 ;  /* 0x3000003affb87230 */ /* 0x020fe40000004100 */
[----:B------:R-:W-:-:S03]  /*1700*/  @P2 HADD2.F32 R65, -RZ, R62.H1_H1 ;  /* 0x3000003eff412230 */ /* 0x000fc60000004100 */
[----:B------:R-:W-:-:S04]  /*1710*/  FMUL.FTZ R184, R184, c[0x0][0x1ec] ;  /* 0x00007b00b8b87a20 */ /* 0x000fc80000410000 */
[----:B------:R-:W-:Y:S02]  /*1720*/  @P2 FADD.FTZ R184, R65, R184 ;  /* 0x000000b841b82221 */ /* 0x000fe40000010000 */
.L_x_6555:
[----:B------:R-:W-:Y:S05]  /*1730*/  BSYNC B1 ;  /* 0x0000000000017941 */ /* 0x000fea0003800000 */
.L_x_6553:
[----:B------:R-:W-:Y:S01]  /*1740*/  BSSY B1, `(.L_x_6556) ;  /* 0x000000a000017945 */ /* 0x000fe20003800000 */
[----:B------:R-:W-:Y:S05]  /*1750*/  @P3 BRA `(.L_x_6557) ;  /* 0x0000004000003947 */ /* 0x000fea0003800000 */
[----:B------:R-:W-:Y:S01]  /*1760*/  HFMA2.MMA R187, -RZ, RZ, 0, 0 ;  /* 0x00000000ffbb7435 */ /* 0x000fe200000001ff */
[----:B------:R-:W-:Y:S05]  /*1770*/  @!P2 BRA `(.L_x_6558) ;  /* 0x000000600000a947 */ /* 0x000fea0003800000 */
[----:B-----5:R-:W-:Y:S01]  /*1780*/  HADD2.F32 R187, -RZ, R63.H0_H0 ;  /* 0x2000003fffbb7230 */ /* 0x020fe20000004100 */
[----:B------:R-:W-:Y:S05]  /*1790*/  BRA `(.L_x_6558) ;  /* 0x0000004000007947 */ /* 0x000fea0003800000 */
.L_x_6557:
[----:B-----5:R-:W-:Y:S02]  /*17a0*/  HADD2.F32 R187, -RZ, R59.H0_H0 ;  /* 0x2000003bffbb7230 */ /* 0x020fe40000004100 */
[----:B------:R-:W-:-:S03]  /*17b0*/  @P2 HADD2.F32 R64, -RZ, R63.H0_H0 ;  /* 0x2000003fff402230 */ /* 0x000fc60000004100 */
[----:B------:R-:W-:-:S04]  /*17c0*/  FMUL.FTZ R187, R187, c[0x0][0x1ec] ;  /* 0x00007b00bbbb7a20 */ /* 0x000fc80000410000 */
[----:B------:R-:W-:Y:S02]  /*17d0*/  @P2 FADD.FTZ R187, R64, R187 ;  /* 0x000000bb40bb2221 */ /* 0x000fe40000010000 */
.L_x_6558:
[----:B------:R-:W-:Y:S05]  /*17e0*/  BSYNC B1 ;  /* 0x0000000000017941 */ /* 0x000fea0003800000 */
.L_x_6556:
[----:B------:R-:W-:Y:S01]  /*17f0*/  BSSY B1, `(.L_x_6559) ;  /* 0x000000a000017945 */ /* 0x000fe20003800000 */
[----:B------:R-:W-:Y:S05]  /*1800*/  @P3 BRA `(.L_x_6560) ;  /* 0x0000004000003947 */ /* 0x000fea0003800000 */
[----:B------:R-:W-:Y:S01]  /*1810*/  MOV R182, RZ ;  /* 0x000000ff00b67202 */ /* 0x000fe20000000f00 */
[----:B------:R-:W-:Y:S05]  /*1820*/  @!P2 BRA `(.L_x_6561) ;  /* 0x000000600000a947 */ /* 0x000fea0003800000 */
[----:B-----5:R-:W-:Y:S01]  /*1830*/  HADD2.F32 R182, -RZ, R63.H1_H1 ;  /* 0x3000003fffb67230 */ /* 0x020fe20000004100 */
[----:B------:R-:W-:Y:S05]  /*1840*/  BRA `(.L_x_6561) ;  /* 0x0000004000007947 */ /* 0x000fea0003800000 */
.L_x_6560:
[----:B-----5:R-:W-:Y:S02]  /*1850*/  HADD2.F32 R182, -RZ, R59.H1_H1 ;  /* 0x3000003bffb67230 */ /* 0x020fe40000004100 */
[----:B------:R-:W-:-:S03]  /*1860*/  @P2 HADD2.F32 R65, -RZ, R63.H1_H1 ;  /* 0x3000003fff412230 */ /* 0x000fc60000004100 */
[----:B------:R-:W-:-:S04]  /*1870*/  FMUL.FTZ R182, R182, c[0x0][0x1ec] ;  /* 0x00007b00b6b67a20 */ /* 0x000fc80000410000 */
[----:B------:R-:W-:Y:S02]  /*1880*/  @P2 FADD.FTZ R182, R65, R182 ;  /* 0x000000b641b62221 */ /* 0x000fe40000010000 */
.L_x_6561:
[----:B------:R-:W-:Y:S05]  /*1890*/  BSYNC B1 ;  /* 0x0000000000017941 */ /* 0x000fea0003800000 */
.L_x_6559:
[----:B------:R-:W-:Y:S01]  /*18a0*/  HFMA2.MMA R209, -RZ, RZ, 0, 9.5367431640625e-07 ;  /* 0x00000010ffd17435 */ /* 0x000fe200000001ff */
[----:B------:R-:W-:Y:S02]  /*18b0*/  F2FP.PACK_AB R67, R182, R187 ;  /* 0x000000bbb643723e */ /* 0x000fe400000000ff */
[----:B------:R-:W-:Y:S02]  /*18c0*/  F2FP.PACK_AB R66, R184, R189 ;  /* 0x000000bdb842723e */ /* 0x000fe400000000ff */
[----:B------:R-:W-:Y:S02]  /*18d0*/  F2FP.PACK_AB R65, R186, R191 ;  /* 0x000000bfba41723e */ /* 0x000fe400000000ff */
[----:B------:R-:W-:Y:S02]  /*18e0*/  F2FP.PACK_AB R64, R188, R193 ;  /* 0x000000c1bc40723e */ /* 0x000fe400000000ff */
[----:B------:R-:W-:Y:S01]  /*18f0*/  IADD3 R215, R215, 0x20, RZ ;  /* 0x00000020d7d77810 */ /* 0x000fe20007ffe0ff */
[C---:B------:R-:W-:Y:S01]  /*1900*/  IMAD.WIDE.U32 R208, R212.reuse, R209, c[0x0][0x188] ;  /* 0x00006200d4d07625 */ /* 0x040fe200078e00d1 */
[----:B------:R-:W-:-:S04]  /*1910*/  IADD3 R212, R212, 0x20, RZ ;  /* 0x00000020d4d47810 */ /* 0x000fc80007ffe0ff */
[----:B------:R0:W-:Y:S03]  /*1920*/  STG.E.128 [R208.64], R64 ;  /* 0x00000040d0007986 */ /* 0x0001e6000c101d04 */
.L_x_6537:
[----:B-1----:R-:W-:Y:S05]  /*1930*/  BSYNC B0 ;  /* 0x0000000000007941 */ /* 0x002fea0003800000 */
.L_x_6536:
        /* <DEDUP_REMOVED lines=18> */
.L_x_6565:
[----:B0----5:R-:W-:Y:S02]  /*1a60*/  HADD2.F32 R185, -RZ, R56.H0_H0 ;  /* 0x20000038ffb97230 */ /* 0x021fe40000004100 */
[----:B------:R-:W-:-:S03]  /*1a70*/  @P2 HADD2.F32 R64, -RZ, R60.H0_H0 ;  /* 0x2000003cff402230 */ /* 0x000fc60000004100 */
[----:B------:R-:W-:-:S04]  /*1a80*/  FMUL.FTZ R185, R185, c[0x0][0x1ec] ;  /* 0x00007b00b9b97a20 */ /* 0x000fc80000410000 */
[----:B------:R-:W-:Y:S02]  /*1a90*/  @P2 FADD.FTZ R185, R64, R185 ;  /* 0x000000b940b92221 */ /* 0x000fe40000010000 */
.L_x_6566:
[----:B------:R-:W-:Y:S05]  /*1aa0*/  BSYNC B1 ;  /* 0x0000000000017941 */ /* 0x000fea0003800000 */
.L_x_6564:
[----:B------:R-:W-:Y:S01]  /*1ab0*/  BSSY B1, `(.L_x_6567) ;  /* 0x000000a000017945 */ /* 0x000fe20003800000 */
[----:B------:R-:W-:Y:S05]  /*1ac0*/  @P3 BRA `(.L_x_6568) ;  /* 0x0000004000003947 */ /* 0x000fea0003800000 */
[----:B------:R-:W-:Y:S01]  /*1ad0*/  MOV R180, RZ ;  /* 0x000000ff00b47202 */ /* 0x000fe20000000f00 */
[----:B------:R-:W-:Y:S05]  /*1ae0*/  @!P2 BRA `(.L_x_6569) ;  /* 0x000000600000a947 */ /* 0x000fea0003800000 */
[----:B-----5:R-:W-:Y:S01]  /*1af0*/  HADD2.F32 R180, -RZ, R60.H1_H1 ;  /* 0x3000003cffb47230 */ /* 0x020fe20000004100 */
[----:B------:R-:W-:Y:S05]  /*1b00*/  BRA `(.L_x_6569) ;  /* 0x0000004000007947 */ /* 0x000fea0003800000 */
.L_x_6568:
[----:B-----5:R-:W-:Y:S02]  /*1b10*/  HADD2.F32 R180, -RZ, R56.H1_H1 ;  /* 0x30000038ffb47230 */ /* 0x020fe40000004100 */
[----:B------:R-:W-:-:S03]  /*1b20*/  @P2 HADD2.F32 R65, -RZ, R60.H1_H1 ;  /* 0x3000003cff412230 */ /* 0x000fc60000004100 */
[----:B------:R-:W-:-:S04]  /*1b30*/  FMUL.FTZ R180, R180, c[0x0][0x1ec] ;  /* 0x00007b00b4b47a20 */ /* 0x000fc80000410000 */
[----:B------:R-:W-:Y:S02]  /*1b40*/  @P2 FADD.FTZ R180, R65, R180 ;  /* 0x000000b441b42221 */ /* 0x000fe40000010000 */
.L_x_6569:
[----:B------:R-:W-:Y:S05]  /*1b50*/  BSYNC B1 ;  /* 0x0000000000017941 */ /* 0x000fea0003800000 */
.L_x_6567:
[----:B------:R-:W-:Y:S01]  /*1b60*/  BSSY B1, `(.L_x_6570) ;  /* 0x000000a000017945 */ /* 0x000fe20003800000 */
[----:B------:R-:W-:Y:S05]  /*1b70*/  @P3 BRA `(.L_x_6571) ;  /* 0x0000004000003947 */ /* 0x000fea0003800000 */
[----:B------:R-:W-:Y:S01]  /*1b80*/  HFMA2.MMA R183, -RZ, RZ, 0, 0 ;  /* 0x00000000ffb77435 */ /* 0x000fe200000001ff */
[----:B------:R-:W-:Y:S05]  /*1b90*/  @!P2 BRA `(.L_x_6572) ;  /* 0x000000600000a947 */ /* 0x000fea0003800000 */
[----:B-----5:R-:W-:Y:S01]  /*1ba0*/  HADD2.F32 R183, -RZ, R61.H0_H0 ;  /* 0x2000003dffb77230 */ /* 0x020fe20000004100 */
[----:B------:R-:W-:Y:S05]  /*1bb0*/  BRA `(.L_x_6572) ;  /* 0x0000004000007947 */ /* 0x000fea0003800000 */
.L_x_6571:
[----:B-----5:R-:W-:Y:S02]  /*1bc0*/  HADD2.F32 R183, -RZ, R57.H0_H0 ;  /* 0x20000039ffb77230 */ /* 0x020fe40000004100 */
[----:B------:R-:W-:-:S03]  /*1bd0*/  @P2 HADD2.F32 R64, -RZ, R61.H0_H0 ;  /* 0x2000003dff402230 */ /* 0x000fc60000004100 */
[----:B------:R-:W-:-:S04]  /*1be0*/  FMUL.FTZ R183, R183, c[0x0][0x1ec] ;  /* 0x00007b00b7b77a20 */ /* 0x000fc80000410000 */
[----:B------:R-:W-:Y:S02]  /*1bf0*/  @P2 FADD.FTZ R183, R64, R183 ;  /* 0x000000b740b72221 */ /* 0x000fe40000010000 */
.L_x_6572:
[----:B------:R-:W-:Y:S05]  /*1c00*/  BSYNC B1 ;  /* 0x0000000000017941 */ /* 0x000fea0003800000 */
.L_x_6570:
[----:B------:R-:W-:Y:S01]  /*1c10*/  BSSY B1, `(.L_x_6573) ;  /* 0x000000a000017945 */ /* 0x000fe20003800000 */
[----:B------:R-:W-:Y:S05]  /*1c20*/  @P3 BRA `(.L_x_6574) ;  /* 0x0000004000003947 */ /* 0x000fea0003800000 */
[----:B------:R-:W-:Y:S01]  /*1c30*/  MOV R178, RZ ;  /* 0x000000ff00b27202 */ /* 0x000fe20000000f00 */
[----:B------:R-:W-:Y:S05]  /*1c40*/  @!P2 BRA `(.L_x_6575) ;  /* 0x000000600000a947 */ /* 0x000fea0003800000 */
[----:B-----5:R-:W-:Y:S01]  /*1c50*/  HADD2.F32 R178, -RZ, R61.H1_H1 ;  /* 0x3000003dffb27230 */ /* 0x020fe20000004100 */
[----:B------:R-:W-:Y:S05]  /*1c60*/  BRA `(.L_x_6575) ;  /* 0x0000004000007947 */ /* 0x000fea0003800000 */
.L_x_6574:
[----:B-----5:R-:W-:Y:S02]  /*1c70*/  HADD2.F32 R178, -RZ, R57.H1_H1 ;  /* 0x30000039ffb27230 */ /* 0x020fe40000004100 */
[----:B------:R-:W-:-:S03]  /*1c80*/  @P2 HADD2.F32 R65, -RZ, R61.H1_H1 ;  /* 0x3000003dff412230 */ /* 0x000fc60000004100 */
[----:B------:R-:W-:-:S04]  /*1c90*/  FMUL.FTZ R178, R178, c[0x0][0x1ec] ;  /* 0x00007b00b2b27a20 */ /* 0x000fc80000410000 */
[----:B------:R-:W-:Y:S02]  /*1ca0*/  @P2 FADD.FTZ R178, R65, R178 ;  /* 0x000000b241b22221 */ /* 0x000fe40000010000 */
.L_x_6575:
[----:B------:R-:W-:Y:S05]  /*1cb0*/  BSYNC B1 ;  /* 0x0000000000017941 */ /* 0x000fea0003800000 */
.L_x_6573:
[----:B------:R-:W-:Y:S01]  /*1cc0*/  BSSY B1, `(.L_x_6576) ;  /* 0x000000a000017945 */ /* 0x000fe20003800000 */
[----:B------:R-:W-:Y:S05]  /*1cd0*/  @P3 BRA `(.L_x_6577) ;  /* 0x0000004000003947 */ /* 0x000fea0003800000 */
[----:B------:R-:W-:Y:S01]  /*1ce0*/  HFMA2.MMA R181, -RZ, RZ, 0, 0 ;  /* 0x00000000ffb57435 */ /* 0x000fe200000001ff */
[----:B------:R-:W-:Y:S05]  /*1cf0*/  @!P2 BRA `(.L_x_6578) ;  /* 0x000000600000a947 */ /* 0x000fea0003800000 */
[----:B-----5:R-:W-:Y:S01]  /*1d00*/  HADD2.F32 R181, -RZ, R62.H0_H0 ;  /* 0x2000003effb57230 */ /* 0x020fe20000004100 */
[----:B------:R-:W-:Y:S05]  /*1d10*/  BRA `(.L_x_6578) ;  /* 0x0000004000007947 */ /* 0x000fea0003800000 */
.L_x_6577:
[----:B-----5:R-:W-:Y:S02]  /*1d20*/  HADD2.F32 R181, -RZ, R58.H0_H0 ;  /* 0x2000003affb57230 */ /* 0x020fe40000004100 */
[----:B------:R-:W-:-:S03]  /*1d30*/  @P2 HADD2.F32 R64, -RZ, R62.H0_H0 ;  /* 0x2000003eff402230 */ /* 0x000fc60000004100 */
[----:B------:R-:W-:-:S04]  /*1d40*/  FMUL.FTZ R181, R181, c[0x0][0x1ec] ;  /* 0x00007b00b5b57a20 */ /* 0x000fc80000410000 */
[----:B------:R-:W-:Y:S02]  /*1d50*/  @P2 FADD.FTZ R181, R64, R181 ;  /* 0x000000b540b52221 */ /* 0x000fe40000010000 */
.L_x_6578:
[----:B------:R-:W-:Y:S05]  /*1d60*/  BSYNC B1 ;  /* 0x0000000000017941 */ /* 0x000fea0003800000 */
.L_x_6576:
[----:B------:R-:W-:Y:S01]  /*1d70*/  BSSY B1, `(.L_x_6579) ;  /* 0x000000a000017945 */ /* 0x000fe20003800000 */
[----:B------:R-:W-:Y:S05]  /*1d80*/  @P3 BRA `(.L_x_6580) ;  /* 0x0000004000003947 */ /* 0x000fea0003800000 */
[----:B------:R-:W-:Y:S01]  /*1d90*/  MOV R176, RZ ;  /* 0x000000ff00b07202 */ /* 0x000fe20000000f00 */
[----:B------:R-:W-:Y:S05]  /*1da0*/  @!P2 BRA `(.L_x_6581) ;  /* 0x000000600000a947 */ /* 0x000fea0003800000 */
[----:B-----5:R-:W-:Y:S01]  /*1db0*/  HADD2.F32 R176, -RZ, R62.H1_H1 ;  /* 0x3000003effb07230 */ /* 0x020fe20000004100 */
[----:B------:R-:W-:Y:S05]  /*1dc0*/  BRA `(.L_x_6581) ;  /* 0x0000004000007947 */ /* 0x000fea0003800000 */
.L_x_6580:
[----:B-----5:R-:W-:Y:S02]  /*1dd0*/  HADD2.F32 R176, -RZ, R58.H1_H1 ;  /* 0x3000003affb07230 */ /* 0x020fe40000004100 */
[----:B------:R-:W-:-:S03]  /*1de0*/  @P2 HADD2.F32 R65, -RZ, R62.H1_H1 ;  /* 0x3000003eff412230 */ /* 0x000fc60000004100 */
[----:B------:R-:W-:-:S04]  /*1df0*/  FMUL.FTZ R176, R176, c[0x0][0x1ec] ;  /* 0x00007b00b0b07a20 */ /* 0x000fc80000410000 */
[----:B------:R-:W-:Y:S02]  /*1e00*/  @P2 FADD.FTZ R176, R65, R176 ;  /* 0x000000b041b02221 */ /* 0x000fe40000010000 */
.L_x_6581:
[----:B------:R-:W-:Y:S05]  /*1e10*/  BSYNC B1 ;  /* 0x0000000000017941 */ /* 0x000fea0003800000 */
.L_x_6579:
[----:B------:R-:W-:Y:S01]  /*1e20*/  BSSY B1, `(.L_x_6582) ;  /* 0x000000a000017945 */ /* 0x000fe20003800000 */
[----:B------:R-:W-:Y:S05]  /*1e30*/  @P3 BRA `(.L_x_6583) ;  /* 0x0000004000003947 */ /* 0x000fea0003800000 */
[----:B------:R-:W-:Y:S01]  /*1e40*/  HFMA2.MMA R179, -RZ, RZ, 0, 0 ;  /* 0x00000000ffb37435 */ /* 0x000fe200000001ff */
[----:B------:R-:W-:Y:S05]  /*1e50*/  @!P2 BRA `(.L_x_6584) ;  /* 0x000000600000a947 */ /* 0x000fea0003800000 */
[----:B-----5:R-:W-:Y:S01]  /*1e60*/  HADD2.F32 R179, -RZ, R63.H0_H0 ;  /* 0x2000003fffb37230 */ /* 0x020fe20000004100 */
[----:B------:R-:W-:Y:S05]  /*1e70*/  BRA `(.L_x_6584) ;  /* 0x0000004000007947 */ /* 0x000fea0003800000 */
.L_x_6583:
[----:B-----5:R-:W-:Y:S02]  /*1e80*/  HADD2.F32 R179, -RZ, R59.H0_H0 ;  /* 0x2000003bffb37230 */ /* 0x020fe40000004100 */
[----:B------:R-:W-:-:S03]  /*1e90*/  @P2 HADD2.F32 R64, -RZ, R63.H0_H0 ;  /* 0x2000003fff402230 */ /* 0x000fc60000004100 */
[----:B------:R-:W-:-:S04]  /*1ea0*/  FMUL.FTZ R179, R179, c[0x0][0x1ec] ;  /* 0x00007b00b3b37a20 */ /* 0x000fc80000410000 */
[----:B------:R-:W-:Y:S02]  /*1eb0*/  @P2 FADD.FTZ R179, R64, R179 ;  /* 0x000000b340b32221 */ /* 0x000fe40000010000 */
.L_x_6584:
[----:B------:R-:W-:Y:S05]  /*1ec0*/  BSYNC B1 ;  /* 0x0000000000017941 */ /* 0x000fea0003800000 */
.L_x_6582:
[----:B------:R-:W-:Y:S01]  /*1ed0*/  BSSY B1, `(.L_x_6585) ;  /* 0x000000a000017945 */ /* 0x000fe20003800000 */
[----:B------:R-:W-:Y:S05]  /*1ee0*/  @P3 BRA `(.L_x_6586) ;  /* 0x0000004000003947 */ /* 0x000fea0003800000 */
[----:B------:R-:W-:Y:S01]  /*1ef0*/  MOV R174, RZ ;  /* 0x000000ff00ae7202 */ /* 0x000fe20000000f00 */
[----:B------:R-:W-:Y:S05]  /*1f00*/  @!P2 BRA `(.L_x_6587) ;  /* 0x000000600000a947 */ /* 0x000fea0003800000 */
[----:B-----5:R-:W-:Y:S01]  /*1f10*/  HADD2.F32 R174, -RZ, R63.H1_H1 ;  /* 0x3000003fffae7230 */ /* 0x020fe20000004100 */
[----:B------:R-:W-:Y:S05]  /*1f20*/  BRA `(.L_x_6587) ;  /* 0x0000004000007947 */ /* 0x000fea0003800000 */
.L_x_6586:
[----:B-----5:R-:W-:Y:S02]  /*1f30*/  HADD2.F32 R174, -RZ, R59.H1_H1 ;  /* 0x3000003bffae7230 */ /* 0x020fe40000004100 */
[----:B------:R-:W-:-:S03]  /*1f40*/  @P2 HADD2.F32 R65, -RZ, R63.H1_H1 ;  /* 0x3000003fff412230 */ /* 0x000fc60000004100 */
[----:B------:R-:W-:-:S04]  /*1f50*/  FMUL.FTZ R174, R174, c[0x0][0x1ec] ;  /* 0x00007b00aeae7a20 */ /* 0x000fc80000410000 */
[----:B------:R-:W-:Y:S02]  /*1f60*/  @P2 FADD.FTZ R174, R65, R174 ;  /* 0x000000ae41ae2221 */ /* 0x000fe40000010000 */
.L_x_6587:
[----:B------:R-:W-:Y:S05]  /*1f70*/  BSYNC B1 ;  /* 0x0000000000017941 */ /* 0x000fea0003800000 */
.L_x_6585:
        /* <DEDUP_REMOVED lines=9> */
.L_x_6563:
[----:B------:R-:W-:Y:S05]  /*2010*/  BSYNC B0 ;  /* 0x0000000000007941 */ /* 0x000fea0003800000 */
.L_x_6562:
        /* <DEDUP_REMOVED lines=18> */
.L_x_6591:
[----:B0----5:R-:W-:Y:S02]  /*2140*/  HADD2.F32 R177, -RZ, R56.H0_H0 ;  /* 0x20000038ffb17230 */ /* 0x021fe40000004100 */
[----:B------:R-:W-:-:S03]  /*2150*/  @P2 HADD2.F32 R64, -RZ, R60.H0_H0 ;  /* 0x2000003cff402230 */ /* 0x000fc60000004100 */
[----:B------:R-:W-:-:S04]  /*2160*/  FMUL.FTZ R177, R177, c[0x0][0x1ec] ;  /* 0x00007b00b1b17a20 */ /* 0x000fc80000410000 */
[----:B------:R-:W-:Y:S02]  /*2170*/  @P2 FADD.FTZ R177, R64, R177 ;  /* 0x000000b140b12221 */ /* 0x000fe40000010000 */
.L_x_6592:
[----:B------:R-:W-:Y:S05]  /*2180*/  BSYNC B1 ;  /* 0x0000000000017941 */ /* 0x000fea0003800000 */
.L_x_6590:
[----:B------:R-:W-:Y:S01]  /*2190*/  BSSY B1, `(.L_x_6593) ;  /* 0x000000a000017945 */ /* 0x000fe20003800000 */
[----:B------:R-:W-:Y:S05]  /*21a0*/  @P3 BRA `(.L_x_6594) ;  /* 0x0000004000003947 */ /* 0x000fea0003800000 */
[----:B------:R-:W-:Y:S01]  /*21b0*/  MOV R172, RZ ;  /* 0x000000ff00ac7202 */ /* 0x000fe20000000f00 */
[----:B------:R-:W-:Y:S05]  /*21c0*/  @!P2 BRA `(.L_x_6595) ;  /* 0x000000600000a947 */ /* 0x000fea0003800000 */
[----:B-----5:R-:W-:Y:S01]  /*21d0*/  HADD2.F32 R172, -RZ, R60.H1_H1 ;  /* 0x3000003cffac7230 */ /* 0x020fe20000004100 */
[----:B------:R-:W-:Y:S05]  /*21e0*/  BRA `(.L_x_6595) ;  /* 0x0000004000007947 */ /* 0x000fea0003800000 */
.L_x_6594:
[----:B-----5:R-:W-:Y:S02]  /*21f0*/  HADD2.F32 R172, -RZ, R56.H1_H1 ;  /* 0x30000038ffac7230 */ /* 0x020fe40000004100 */
[----:B------:R-:W-:-:S03]  /*2200*/  @P2 HADD2.F32 R65, -RZ, R60.H1_H1 ;  /* 0x3000003cff412230 */ /* 0x000fc60000004100 */
[----:B------:R-:W-:-:S04]  /*2210*/  FMUL.FTZ R172, R172, c[0x0][0x1ec] ;  /* 0x00007b00acac7a20 */ /* 0x000fc80000410000 */
[----:B------:R-:W-:Y:S02]  /*2220*/  @P2 FADD.FTZ R172, R65, R172 ;  /* 0x000000ac41ac2221 */ /* 0x000fe40000010000 */
.L_x_6595:
[----:B------:R-:W-:Y:S05]  /*2230*/  BSYNC B1 ;  /* 0x0000000000017941 */ /* 0x000fea0003800000 */
.L_x_6593:
[----:B------:R-:W-:Y:S01]  /*2240*/  BSSY B1, `(.L_x_6596) ;  /* 0x000000a000017945 */ /* 0x000fe20003800000 */
[----:B------:R-:W-:Y:S05]  /*2250*/  @P3 BRA `(.L_x_6597) ;  /* 0x0000004000003947 */ /* 0x000fea0003800000 */
[----:B------:R-:W-:Y:S01]  /*2260*/  HFMA2.MMA R175, -RZ, RZ, 0, 0 ;  /* 0x00000000ffaf7435 */ /* 0x000fe200000001ff */
[----:B------:R-:W-:Y:S05]  /*2270*/  @!P2 BRA `(.L_x_6598) ;  /* 0x000000600000a947 */ /* 0x000fea0003800000 */
[----:B-----5:R-:W-:Y:S01]  /*2280*/  HADD2.F32 R175, -RZ, R61.H0_H0 ;  /* 0x2000003dffaf7230 */ /* 0x020fe20000004100 */
[----:B------:R-:W-:Y:S05]  /*2290*/  BRA `(.L_x_6598) ;  /* 0x0000004000007947 */ /* 0x000fea0003800000 */
.L_x_6597:
[----:B-----5:R-:W-:Y:S02]  /*22a0*/  HADD2.F32 R175, -RZ, R57.H0_H0 ;  /* 0x20000039ffaf7230 */ /* 0x020fe40000004100 */
[----:B------:R-:W-:-:S03]  /*22b0*/  @P2 HADD2.F32 R64, -RZ, R61.H0_H0 ;  /* 0x2000003dff402230 */ /* 0x000fc60000004100 */
[----:B------:R-:W-:-:S04]  /*22c0*/  FMUL.FTZ R175, R175, c[0x0][0x1ec] ;  /* 0x00007b00afaf7a20 */ /* 0x000fc80000410000 */
[----:B------:R-:W-:Y:S02]  /*22d0*/  @P2 FADD.FTZ R175, R64, R175 ;  /* 0x000000af40af2221 */ /* 0x000fe40000010000 */
.L_x_6598:
[----:B------:R-:W-:Y:S05]  /*22e0*/  BSYNC B1 ;  /* 0x0000000000017941 */ /* 0x000fea0003800000 */
.L_x_6596:
[----:B------:R-:W-:Y:S01]  /*22f0*/  BSSY B1, `(.L_x_6599) ;  /* 0x000000a000017945 */ /* 0x000fe20003800000 */
[----:B------:R-:W-:Y:S05]  /*2300*/  @P3 BRA `(.L_x_6600) ;  /* 0x0000004000003947 */ /* 0x000fea0003800000 */
[----:B------:R-:W-:Y:S01]  /*2310*/  MOV R170, RZ ;  /* 0x000000ff00aa7202 */ /* 0x000fe20000000f00 */
[----:B------:R-:W-:Y:S05]  /*2320*/  @!P2 BRA `(.L_x_6601) ;  /* 0x000000600000a947 */ /* 0x000fea0003800000 */
[----:B-----5:R-:W-:Y:S01]  /*2330*/  HADD2.F32 R170, -RZ, R61.H1_H1 ;  /* 0x3000003dffaa7230 */ /* 0x020fe20000004100 */
[----:B------:R-:W-:Y:S05]  /*2340*/  BRA `(.L_x_6601) ;  /* 0x0000004000007947 */ /* 0x000fea0003800000 */
.L_x_6600:
[----:B-----5:R-:W-:Y:S02]  /*2350*/  HADD2.F32 R170, -RZ, R57.H1_H1 ;  /* 0x30000039ffaa7230 */ /* 0x020fe40000004100 */
[----:B------:R-:W-:-:S03]  /*2360*/  @P2 HADD2.F32 R65, -RZ, R61.H1_H1 ;  /* 0x3000003dff412230 */ /* 0x000fc60000004100 */
[----:B------:R-:W-:-:S04]  /*2370*/  FMUL.FTZ R170, R170, c[0x0][0x1ec] ;  /* 0x00007b00aaaa7a20 */ /* 0x000fc80000410000 */
[----:B------:R-:W-:Y:S02]  /*2380*/  @P2 FADD.FTZ R170, R65, R170 ;  /* 0x000000aa41aa2221 */ /* 0x000fe40000010000 */
.L_x_6601:
[----:B------:R-:W-:Y:S05]  /*2390*/  BSYNC B1 ;  /* 0x0000000000017941 */ /* 0x000fea0003800000 */
.L_x_6599:
[----:B------:R-:W-:Y:S01]  /*23a0*/  BSSY B1, `(.L_x_6602) ;  /* 0x000000a000017945 */ /* 0x000fe20003800000 */
[----:B------:R-:W-:Y:S05]  /*23b0*/  @P3 BRA `(.L_x_6603) ;  /* 0x0000004000003947 */ /* 0x000fea0003800000 */
[----:B------:R-:W-:Y:S01]  /*23c0*/  HFMA2.MMA R173, -RZ, RZ, 0, 0 ;  /* 0x00000000ffad7435 */ /* 0x000fe200000001ff */
[----:B------:R-:W-:Y:S05]  /*23d0*/  @!P2 BRA `(.L_x_6604) ;  /* 0x000000600000a947 */ /* 0x000fea0003800000 */
[----:B-----5:R-:W-:Y:S01]  /*23e0*/  HADD2.F32 R173, -RZ, R62.H0_H0 ;  /* 0x2000003effad7230 */ /* 0x020fe20000004100 */
[----:B------:R-:W-:Y:S05]  /*23f0*/  BRA `(.L_x_6604) ;  /* 0x0000004000007947 */ /* 0x000fea0003800000 */
.L_x_6603:
[----:B-----5:R-:W-:Y:S02]  /*2400*/  HADD2.F32 R173, -RZ, R58.H0_H0 ;  /* 0x2000003affad7230 */ /* 0x020fe40000004100 */
[----:B------:R-:W-:-:S03]  /*2410*/  @P2 HADD2.F32 R64, -RZ, R62.H0_H0 ;  /* 0x2000003eff402230 */ /* 0x000fc60000004100 */
[----:B------:R-:W-:-:S04]  /*2420*/  FMUL.FTZ R173, R173, c[0x0][0x1ec] ;  /* 0x00007b00adad7a20 */ /* 0x000fc80000410000 */
[----:B------:R-:W-:Y:S02]  /*2430*/  @P2 FADD.FTZ R173, R64, R173 ;  /* 0x000000ad40ad2221 */ /* 0x000fe40000010000 */
.L_x_6604:
[----:B------:R-:W-:Y:S05]  /*2440*/  BSYNC B1 ;  /* 0x0000000000017941 */ /* 0x000fea0003800000 */
.L_x_6602:
[----:B------:R-:W-:Y:S01]  /*2450*/  BSSY B1, `(.L_x_6605) ;  /* 0x000000a000017945 */ /* 0x000fe20003800000 */
[----:B------:R-:W-:Y:S05]  /*2460*/  @P3 BRA `(.L_x_6606) ;  /* 0x0000004000003947 */ /* 0x000fea0003800000 */
[----:B------:R-:W-:Y:S01]  /*2470*/  MOV R168, RZ ;  /* 0x000000ff00a87202 */ /* 0x000fe20000000f00 */
[----:B------:R-:W-:Y:S05]  /*2480*/  @!P2 BRA `(.L_x_6607) ;  /* 0x000000600000a947 */ /* 0x000fea0003800000 */
[----:B-----5:R-:W-:Y:S01]  /*2490*/  HADD2.F32 R168, -RZ, R62.H1_H1 ;  /* 0x3000003effa87230 */ /* 0x020fe20000004100 */
[----:B------:R-:W-:Y:S05]  /*24a0*/  BRA `(.L_x_6607) ;  /* 0x0000004000007947 */ /* 0x000fea0003800000 */
.L_x_6606:
[----:B-----5:R-:W-:Y:S02]  /*24b0*/  HADD2.F32 R168, -RZ, R58.H1_H1 ;  /* 0x3000003affa87230 */ /* 0x020fe40000004100 */
[----:B------:R-:W-:-:S03]  /*24c0*/  @P2 HADD2.F32 R65, -RZ, R62.H1_H1 ;  /* 0x3000003eff412230 */ /* 0x000fc60000004100 */
[----:B------:R-:W-:-:S04]  /*24d0*/  FMUL.FTZ R168, R168, c[0x0][0x1ec] ;  /* 0x00007b00a8a87a20 */ /* 0x000fc80000410000 */
[----:B------:R-:W-:Y:S02]  /*24e0*/  @P2 FADD.FTZ R168, R65, R168 ;  /* 0x000000a841a82221 */ /* 0x000fe40000010000 */
.L_x_6607:
[----:B------:R-:W-:Y:S05]  /*24f0*/  BSYNC B1 ;  /* 0x0000000000017941 */ /* 0x000fea0003800000 */
.L_x_6605:
[----:B------:R-:W-:Y:S01]  /*2500*/  BSSY B1, `(.L_x_6608) ;  /* 0x000000a000017945 */ /* 0x000fe20003800000 */
[----:B------:R-:W-:Y:S05]  /*2510*/  @P3 BRA `(.L_x_6609) ;  /* 0x0000004000003947 */ /* 0x000fea0003800000 */
[----:B------:R-:W-:Y:S01]  /*2520*/  HFMA2.MMA R171, -RZ, RZ, 0, 0 ;  /* 0x00000000ffab7435 */ /* 0x000fe200000001ff */
[----:B------:R-:W-:Y:S05]  /*2530*/  @!P2 BRA `(.L_x_6610) ;  /* 0x000000600000a947 */ /* 0x000fea0003800000 */
[----:B-----5:R-:W-:Y:S01]  /*2540*/  HADD2.F32 R171, -RZ, R63.H0_H0 ;  /* 0x2000003fffab7230 */ /* 0x020fe20000004100 */
[----:B------:R-:W-:Y:S05]  /*2550*/  BRA `(.L_x_6610) ;  /* 0x0000004000007947 */ /* 0x000fea0003800000 */
.L_x_6609:
[----:B-----5:R-:W-:Y:S02]  /*2560*/  HADD2.F32 R171, -RZ, R59.H0_H0 ;  /* 0x2000003bffab7230 */ /* 0x020fe40000004100 */
[----:B------:R-:W-:-:S03]  /*2570*/  @P2 HADD2.F32 R64, -RZ, R63.H0_H0 ;  /* 0x2000003fff402230 */ /* 0x000fc60000004100 */
[----:B------:R-:W-:-:S04]  /*2580*/  FMUL.FTZ R171, R171, c[0x0][0x1ec] ;  /* 0x00007b00abab7a20 */ /* 0x000fc80000410000 */
[----:B------:R-:W-:Y:S02]  /*2590*/  @P2 FADD.FTZ R171, R64, R171 ;  /* 0x000000ab40ab2221 */ /* 0x000fe40000010000 */
.L_x_6610:
[----:B------:R-:W-:Y:S05]  /*25a0*/  BSYNC B1 ;  /* 0x0000000000017941 */ /* 0x000fea0003800000 */
.L_x_6608:
[----:B------:R-:W-:Y:S01]  /*25b0*/  BSSY B1, `(.L_x_6611) ;  /* 0x000000a000017945 */ /* 0x000fe20003800000 */
[----:B------:R-:W-:Y:S05]  /*25c0*/  @P3 BRA `(.L_x_6612) ;  /* 0x0000004000003947 */ /* 0x000fea0003800000 */
[----:B------:R-:W-:Y:S01]  /*25d0*/  MOV R166, RZ ;  /* 0x000000ff00a67202 */ /* 0x000fe20000000f00 */
[----:B------:R-:W-:Y:S05]  /*25e0*/  @!P2 BRA `(.L_x_6613) ;  /* 0x000000600000a947 */ /* 0x000fea0003800000 */
[----:B-----5:R-:W-:Y:S01]  /*25f0*/  HADD2.F32 R166, -RZ, R63.H1_H1 ;  /* 0x3000003fffa67230 */ /* 0x020fe20000004100 */
[----:B------:R-:W-:Y:S05]  /*2600*/  BRA `(.L_x_6613) ;  /* 0x0000004000007947 */ /* 0x000fea0003800000 */
.L_x_6612:
[----:B-----5:R-:W-:Y:S02]  /*2610*/  HADD2.F32 R166, -RZ, R59.H1_H1 ;  /* 0x3000003bffa67230 */ /* 0x020fe40000004100 */
[----:B------:R-:W-:-:S03]  /*2620*/  @P2 HADD2.F32 R65, -RZ, R63.H1_H1 ;  /* 0x3000003fff412230 */ /* 0x000fc60000004100 */
[----:B------:R-:W-:-:S04]  /*2630*/  FMUL.FTZ R166, R166, c[0x0][0x1ec] ;  /* 0x00007b00a6a67a20 */ /* 0x000fc80000410000 */
[----:B------:R-:W-:Y:S02]  /*2640*/  @P2 FADD.FTZ R166, R65, R166 ;  /* 0x000000a641a62221 */ /* 0x000fe40000010000 */
.L_x_6613:
[----:B------:R-:W-:Y:S05]  /*2650*/  BSYNC B1 ;  /* 0x0000000000017941 */ /* 0x000fea0003800000 */
.L_x_6611:
        /* <DEDUP_REMOVED lines=9> */
.L_x_6589:
[----:B------:R-:W-:Y:S05]  /*26f0*/  BSYNC B0 ;  /* 0x0000000000007941 */ /* 0x000fea0003800000 */
.L_x_6588:
        /* <DEDUP_REMOVED lines=18> */
.L_x_6617:
[----:B0----5:R-:W-:Y:S02]  /*2820*/  HADD2.F32 R169, -RZ, R56.H0_H0 ;  /* 0x20000038ffa97230 */ /* 0x021fe40000004100 */
[----:B------:R-:W-:-:S03]  /*2830*/  @P2 HADD2.F32 R64, -RZ, R60.H0_H0 ;  /* 0x2000003cff402230 */ /* 0x000fc60000004100 */
[----:B------:R-:W-:-:S04]  /*2840*/  FMUL.FTZ R169, R169, c[0x0][0x1ec] ;  /* 0x00007b00a9a97a20 */ /* 0x000fc80000410000 */
[----:B------:R-:W-:Y:S02]  /*2850*/  @P2 FADD.FTZ R169, R64, R169 ;  /* 0x000000a940a92221 */ /* 0x000fe40000010000 */
.L_x_6618:
[----:B------:R-:W-:Y:S05]  /*2860*/  BSYNC B1 ;  /* 0x0000000000017941 */ /* 0x000fea0003800000 */
.L_x_6616:
[----:B------:R-:W-:Y:S01]  /*2870*/  BSSY B1, `(.L_x_6619) ;  /* 0x000000a000017945 */ /* 0x000fe20003800000 */
[----:B------:R-:W-:Y:S05]  /*2880*/  @P3 BRA `(.L_x_6620) ;  /* 0x0000004000003947 */ /* 0x000fea0003800000 */
[----:B------:R-:W-:Y:S01]  /*2890*/  MOV R164, RZ ;  /* 0x000000ff00a47202 */ /* 0x000fe20000000f00 */
[----:B------:R-:W-:Y:S05]  /*28a0*/  @!P2 BRA `(.L_x_6621) ;  /* 0x000000600000a947 */ /* 0x000fea0003800000 */
[----:B-----5:R-:W-:Y:S01]  /*28b0*/  HADD2.F32 R164, -RZ, R60.H1_H1 ;  /* 0x3000003cffa47230 */ /* 0x020fe20000004100 */
[----:B------:R-:W-:Y:S05]  /*28c0*/  BRA `(.L_x_6621) ;  /* 0x0000004000007947 */ /* 0x000fea0003800000 */
.L_x_6620:
[----:B-----5:R-:W-:Y:S02]  /*28d0*/  HADD2.F32 R164, -RZ, R56.H1_H1 ;  /* 0x30000038ffa47230 */ /* 0x020fe40000004100 */
[----:B------:R-:W-:-:S03]  /*28e0*/  @P2 HADD2.F32 R65, -RZ, R60.H1_H1 ;  /* 0x3000003cff412230 */ /* 0x000fc60000004100 */
[----:B------:R-:W-:-:S04]  /*28f0*/  FMUL.FTZ R164, R164, c[0x0][0x1ec] ;  /* 0x00007b00a4a47a20 */ /* 0x000fc80000410000 */
[----:B------:R-:W-:Y:S02]  /*2900*/  @P2 FADD.FTZ R164, R65, R164 ;  /* 0x000000a441a42221 */ /* 0x000fe40000010000 */
.L_x_6621:
[----:B------:R-:W-:Y:S05]  /*2910*/  BSYNC B1 ;  /* 0x0000000000017941 */ /* 0x000fea0003800000 */
.L_x_6619:
[----:B------:R-:W-:Y:S01]  /*2920*/  BSSY B1, `(.L_x_6622) ;  /* 0x000000a000017945 */ /* 0x000fe20003800000 */
[----:B------:R-:W-:Y:S05]  /*2930*/  @P3 BRA `(.L_x_6623) ;  /* 0x0000004000003947 */ /* 0x000fea0003800000 */
[----:B------:R-:W-:Y:S01]  /*2940*/  HFMA2.MMA R167, -RZ, RZ, 0, 0 ;  /* 0x00000000ffa77435 */ /* 0x000fe200000001ff */
[----:B------:R-:W-:Y:S05]  /*2950*/  @!P2 BRA `(.L_x_6624) ;  /* 0x000000600000a947 */ /* 0x000fea0003800000 */
[----:B-----5:R-:W-:Y:S01]  /*2960*/  HADD2.F32 R167, -RZ, R61.H0_H0 ;  /* 0x2000003dffa77230 */ /* 0x020fe20000004100 */
[----:B------:R-:W-:Y:S05]  /*2970*/  BRA `(.L_x_6624) ;  /* 0x0000004000007947 */ /* 0x000fea0003800000 */
.L_x_6623:
[----:B-----5:R-:W-:Y:S02]  /*2980*/  HADD2.F32 R167, -RZ, R57.H0_H0 ;  /* 0x20000039ffa77230 */ /* 0x020fe40000004100 */
[----:B------:R-:W-:-:S03]  /*2990*/  @P2 HADD2.F32 R64, -RZ, R61.H0_H0 ;  /* 0x2000003dff402230 */ /* 0x000fc60000004100 */
[----:B------:R-:W-:-:S04]  /*29a0*/  FMUL.FTZ R167, R167, c[0x0][0x1ec] ;  /* 0x00007b00a7a77a20 */ /* 0x000fc80000410000 */
[----:B------:R-:W-:Y:S02]  /*29b0*/  @P2 FADD.FTZ R167, R64, R167 ;  /* 0x000000a740a72221 */ /* 0x000fe40000010000 */
.L_x_6624:
[----:B------:R-:W-:Y:S05]  /*29c0*/  BSYNC B1 ;  /* 0x0000000000017941 */ /* 0x000fea0003800000 */
.L_x_6622:
[----:B------:R-:W-:Y:S01]  /*29d0*/  BSSY B1, `(.L_x_6625) ;  /* 0x000000a000017945 */ /* 0x000fe20003800000 */
[----:B------:R-:W-:Y:S05]  /*29e0*/  @P3 BRA `(.L_x_6626) ;  /* 0x0000004000003947 */ /* 0x000fea0003800000 */
[----:B------:R-:W-:Y:S01]  /*29f0*/  MOV R162, RZ ;  /* 0x000000ff00a27202 */ /* 0x000fe20000000f00 */
[----:B------:R-:W-:Y:S05]  /*2a00*/  @!P2 BRA `(.L_x_6627) ;  /* 0x000000600000a947 */ /* 0x000fea0003800000 */
[----:B-----5:R-:W-:Y:S01]  /*2a10*/  HADD2.F32 R162, -RZ, R61.H1_H1 ;  /* 0x3000003dffa27230 */ /* 0x020fe20000004100 */
[----:B------:R-:W-:Y:S05]  /*2a20*/  BRA `(.L_x_6627) ;  /* 0x0000004000007947 */ /* 0x000fea0003800000 */
.L_x_6626:
[----:B-----5:R-:W-:Y:S02]  /*2a30*/  HADD2.F32 R162, -RZ, R57.H1_H1 ;  /* 0x30000039ffa27230 */ /* 0x020fe40000004100 */
[----:B------:R-:W-:-:S03]  /*2a40*/  @P2 HADD2.F32 R65, -RZ, R61.H1_H1 ;  /* 0x3000003dff412230 */ /* 0x000fc60000004100 */
[----:B------:R-:W-:-:S04]  /*2a50*/  FMUL.FTZ R162, R162, c[0x0][0x1ec] ;  /* 0x00007b00a2a27a20 */ /* 0x000fc80000410000 */
[----:B------:R-:W-:Y:S02]  /*2a60*/  @P2 FADD.FTZ R162, R65, R162 ;  /* 0x000000a241a22221 */ /* 0x000fe40000010000 */
.L_x_6627:
[----:B------:R-:W-:Y:S05]  /*2a70*/  BSYNC B1 ;  /* 0x0000000000017941 */ /* 0x000fea0003800000 */
.L_x_6625:
[----:B------:R-:W-:Y:S01]  /*2a80*/  BSSY B1, `(.L_x_6628) ;  /* 0x000000a000017945 */ /* 0x000fe20003800000 */
[----:B------:R-:W-:Y:S05]  /*2a90*/  @P3 BRA `(.L_x_6629) ;  /* 0x0000004000003947 */ /* 0x000fea0003800000 */
[----:B------:R-:W-:Y:S01]  /*2aa0*/  HFMA2.MMA R165, -RZ, RZ, 0, 0 ;  /* 0x00000000ffa57435 */ /* 0x000fe200000001ff */
[----:B------:R-:W-:Y:S05]  /*2ab0*/  @!P2 BRA `(.L_x_6630) ;  /* 0x000000600000a947 */ /* 0x000fea0003800000 */
[----:B-----5:R-:W-:Y:S01]  /*2ac0*/  HADD2.F32 R165, -RZ, R62.H0_H0 ;  /* 0x2000003effa57230 */ /* 0x020fe20000004100 */
[----:B------:R-:W-:Y:S05]  /*2ad0*/  BRA `(.L_x_6630) ;  /* 0x0000004000007947 */ /* 0x000fea0003800000 */
.L_x_6629:
[----:B-----5:R-:W-:Y:S02]  /*2ae0*/  HADD2.F32 R165, -RZ, R58.H0_H0 ;  /* 0x2000003affa57230 */ /* 0x020fe40000004100 */
[----:B------:R-:W-:-:S03]  /*2af0*/  @P2 HADD2.F32 R64, -RZ, R62.H0_H0 ;  /* 0x2000003eff402230 */ /* 0x000fc60000004100 */
[----:B------:R-:W-:-:S04]  /*2b00*/  FMUL.FTZ R165, R165, c[0x0][0x1ec] ;  /* 0x00007b00a5a57a20 */ /* 0x000fc80000410000 */
[----:B------:R-:W-:Y:S02]  /*2b10*/  @P2 FADD.FTZ R165, R64, R165 ;  /* 0x000000a540a52221 */ /* 0x000fe40000010000 */
.L_x_6630:
[----:B------:R-:W-:Y:S05]  /*2b20*/  BSYNC B1 ;  /* 0x0000000000017941 */ /* 0x000fea0003800000 */
.L_x_6628:
[----:B------:R-:W-:Y:S01]  /*2b30*/  BSSY B1, `(.L_x_6631) ;  /* 0x000000a000017945 */ /* 0x000fe20003800000 */
[----:B------:R-:W-:Y:S05]  /*2b40*/  @P3 BRA `(.L_x_6632) ;  /* 0x0000004000003947 */ /* 0x000fea0003800000 */
[----:B------:R-:W-:Y:S01]  /*2b50*/  MOV R160, RZ ;  /* 0x000000ff00a07202 */ /* 0x000fe20000000f00 */
[----:B------:R-:W-:Y:S05]  /*2b60*/  @!P2 BRA `(.L_x_6633) ;  /* 0x000000600000a947 */ /* 0x000fea0003800000 */
[----:B-----5:R-:W-:Y:S01]  /*2b70*/  HADD2.F32 R160, -RZ, R62.H1_H1 ;  /* 0x3000003effa07230 */ /* 0x020fe20000004100 */
[----:B------:R-:W-:Y:S05]  /*2b80*/  BRA `(.L_x_6633) ;  /* 0x0000004000007947 */ /* 0x000fea0003800000 */
.L_x_6632:
[----:B-----5:R-:W-:Y:S02]  /*2b90*/  HADD2.F32 R160, -RZ, R58.H1_H1 ;  /* 0x3000003affa07230 */ /* 0x020fe40000004100 */
[----:B------:R-:W-:-:S03]  /*2ba0*/  @P2 HADD2.F32 R65, -RZ, R62.H1_H1 ;  /* 0x3000003eff412230 */ /* 0x000fc60000004100 */
[----:B------:R-:W-:-:S04]  /*2bb0*/  FMUL.FTZ R160, R160, c[0x0][0x1ec] ;  /* 0x00007b00a0a07a20 */ /* 0x000fc80000410000 */
[----:B------:R-:W-:Y:S02]  /*2bc0*/  @P2 FADD.FTZ R160, R65, R160 ;  /* 0x000000a041a02221 */ /* 0x000fe40000010000 */
.L_x_6633:
[----:B------:R-:W-:Y:S05]  /*2bd0*/  BSYNC B1 ;  /* 0x0000000000017941 */ /* 0x000fea0003800000 */
.L_x_6631:
[----:B------:R-:W-:Y:S01]  /*2be0*/  BSSY B1, `(.L_x_6634) ;  /* 0x000000a000017945 */ /* 0x000fe20003800000 */
[----:B------:R-:W-:Y:S05]  /*2bf0*/  @P3 BRA `(.L_x_6635) ;  /* 0x0000004000003947 */ /* 0x000fea0003800000 */
[----:B------:R-:W-:Y:S01]  /*2c00*/  HFMA2.MMA R163, -RZ, RZ, 0, 0 ;  /* 0x00000000ffa37435 */ /* 0x000fe200000001ff */
[----:B------:R-:W-:Y:S05]  /*2c10*/  @!P2 BRA `(.L_x_6636) ;  /* 0x000000600000a947 */ /* 0x000fea0003800000 */
[----:B-----5:R-:W-:Y:S01]  /*2c20*/  HADD2.F32 R163, -RZ, R63.H0_H0 ;  /* 0x2000003fffa37230 */ /* 0x020fe20000004100 */
[----:B------:R-:W-:Y:S05]  /*2c30*/  BRA `(.L_x_6636) ;  /* 0x0000004000007947 */ /* 0x000fea0003800000 */
.L_x_6635:
[----:B-----5:R-:W-:Y:S02]  /*2c40*/  HADD2.F32 R163, -RZ, R59.H0_H0 ;  /* 0x2000003bffa37230 */ /* 0x020fe40000004100 */
[----:B------:R-:W-:-:S03]  /*2c50*/  @P2 HADD2.F32 R64, -RZ, R63.H0_H0 ;  /* 0x2000003fff402230 */ /* 0x000fc60000004100 */
[----:B------:R-:W-:-:S04]  /*2c60*/  FMUL.FTZ R163, R163, c[0x0][0x1ec] ;  /* 0x00007b00a3a37a20 */ /* 0x000fc80000410000 */
[----:B------:R-:W-:Y:S02]  /*2c70*/  @P2 FADD.FTZ R163, R64, R163 ;  /* 0x000000a340a32221 */ /* 0x000fe40000010000 */
.L_x_6636:
[----:B------:R-:W-:Y:S05]  /*2c80*/  BSYNC B1 ;  /* 0x0000000000017941 */ /* 0x000fea0003800000 */
.L_x_6634:
[----:B------:R-:W-:Y:S01]  /*2c90*/  BSSY B1, `(.L_x_6637) ;  /* 0x000000a000017945 */ /* 0x000fe20003800000 */
[----:B------:R-:W-:Y:S05]  /*2ca0*/  @P3 BRA `(.L_x_6638) ;  /* 0x0000004000003947 */ /* 0x000fea0003800000 */
[----:B------:R-:W-:Y:S01]  /*2cb0*/  MOV R158, RZ ;  /* 0x000000ff009e7202 */ /* 0x000fe20000000f00 */
[----:B------:R-:W-:Y:S05]  /*2cc0*/  @!P2 BRA `(.L_x_6639) ;  /* 0x000000600000a947 */ /* 0x000fea0003800000 */
[----:B-----5:R-:W-:Y:S01]  /*2cd0*/  HADD2.F32 R158, -RZ, R63.H1_H1 ;  /* 0x3000003fff9e7230 */ /* 0x020fe20000004100 */
[----:B------:R-:W-:Y:S05]  /*2ce0*/  BRA `(.L_x_6639) ;  /* 0x0000004000007947 */ /* 0x000fea0003800000 */
.L_x_6638:
[----:B-----5:R-:W-:Y:S02]  /*2cf0*/  HADD2.F32 R158, -RZ, R59.H1_H1 ;  /* 0x3000003bff9e7230 */ /* 0x020fe40000004100 */
[----:B------:R-:W-:-:S03]  /*2d00*/  @P2 HADD2.F32 R65, -RZ, R63.H1_H1 ;  /* 0x3000003fff412230 */ /* 0x000fc60000004100 */
[----:B------:R-:W-:-:S04]  /*2d10*/  FMUL.FTZ R158, R158, c[0x0][0x1ec] ;  /* 0x00007b009e9e7a20 */ /* 0x000fc80000410000 */
[----:B------:R-:W-:Y:S02]  /*2d20*/  @P2 FADD.FTZ R158, R65, R158 ;  /* 0x0000009e419e2221 */ /* 0x000fe40000010000 */
.L_x_6639:
[----:B------:R-:W-:Y:S05]  /*2d30*/  BSYNC B1 ;  /* 0x0000000000017941 */ /* 0x000fea0003800000 */
.L_x_6637:
        /* <DEDUP_REMOVED lines=9> */
.L_x_6615:
[----:B------:R-:W-:Y:S05]  /*2dd0*/  BSYNC B0 ;  /* 0x0000000000007941 */ /* 0x000fea0003800000 */
.L_x_6614:
        /* <DEDUP_REMOVED lines=18> */
.L_x_6643:
[----:B0----5:R-:W-:Y:S02]  /*2f00*/  HADD2.F32 R161, -RZ, R56.H0_H0 ;  /* 0x20000038ffa17230 */ /* 0x021fe40000004100 */
[----:B------:R-:W-:-:S03]  /*2f10*/  @P2 HADD2.F32 R64, -RZ, R60.H0_H0 ;  /* 0x2000003cff402230 */ /* 0x000fc60000004100 */
[----:B------:R-:W-:-:S04]  /*2f20*/  FMUL.FTZ R161, R161, c[0x0][0x1ec] ;  /* 0x00007b00a1a17a20 */ /* 0x000fc80000410000 */
[----:B------:R-:W-:Y:S02]  /*2f30*/  @P2 FADD.FTZ R161, R64, R161 ;  /* 0x000000a140a12221 */ /* 0x000fe40000010000 */
.L_x_6644:
[----:B------:R-:W-:Y:S05]  /*2f40*/  BSYNC B1 ;  /* 0x0000000000017941 */ /* 0x000fea0003800000 */
.L_x_6642:
[----:B------:R-:W-:Y:S01]  /*2f50*/  BSSY B1, `(.L_x_6645) ;  /* 0x000000a000017945 */ /* 0x000fe20003800000 */
[----:B------:R-:W-:Y:S05]  /*2f60*/  @P3 BRA `(.L_x_6646) ;  /* 0x0000004000003947 */ /* 0x000fea0003800000 */
[----:B------:R-:W-:Y:S01]  /*2f70*/  MOV R156, RZ ;  /* 0x000000ff009c7202 */ /* 0x000fe20000000f00 */
[----:B------:R-:W-:Y:S05]  /*2f80*/  @!P2 BRA `(.L_x_6647) ;  /* 0x000000600000a947 */ /* 0x000fea0003800000 */
[----:B-----5:R-:W-:Y:S01]  /*2f90*/  HADD2.F32 R156, -RZ, R60.H1_H1 ;  /* 0x3000003cff9c7230 */ /* 0x020fe20000004100 */
[----:B------:R-:W-:Y:S05]  /*2fa0*/  BRA `(.L_x_6647) ;  /* 0x0000004000007947 */ /* 0x000fea0003800000 */
.L_x_6646:
[----:B-----5:R-:W-:Y:S02]  /*2fb0*/  HADD2.F32 R156, -RZ, R56.H1_H1 ;  /* 0x30000038ff9c7230 */ /* 0x020fe40000004100 */
[----:B------:R-:W-:-:S03]  /*2fc0*/  @P2 HADD2.F32 R65, -RZ, R60.H1_H1 ;  /* 0x3000003cff412230 */ /* 0x000fc60000004100 */
[----:B------:R-:W-:-:S04]  /*2fd0*/  FMUL.FTZ R156, R156, c[0x0][0x1ec] ;  /* 0x00007b009c9c7a20 */ /* 0x000fc80000410000 */
[----:B------:R-:W-:Y:S02]  /*2fe0*/  @P2 FADD.FTZ R156, R65, R156 ;  /* 0x0000009c419c2221 */ /* 0x000fe40000010000 */
.L_x_6647:
[----:B------:R-:W-:Y:S05]  /*2ff0*/  BSYNC B1 ;  /* 0x0000000000017941 */ /* 0x000fea0003800000 */
.L_x_6645:
[----:B------:R-:W-:Y:S01]  /*3000*/  BSSY B1, `(.L_x_6648) ;  /* 0x000000a000017945 */ /* 0x000fe20003800000 */
[----:B------:R-:W-:Y:S05]  /*3010*/  @P3 BRA `(.L_x_6649) ;  /* 0x0000004000003947 */ /* 0x000fea0003800000 */
[----:B------:R-:W-:Y:S01]  /*3020*/  HFMA2.MMA R159, -RZ, RZ, 0, 0 ;  /* 0x00000000ff9f7435 */ /* 0x000fe200000001ff */
[----:B------:R-:W-:Y:S05]  /*3030*/  @!P2 BRA `(.L_x_6650) ;  /* 0x000000600000a947 */ /* 0x000fea0003800000 */
[----:B-----5:R-:W-:Y:S01]  /*3040*/  HADD2.F32 R159, -RZ, R61.H0_H0 ;  /* 0x2000003dff9f7230 */ /* 0x020fe20000004100 */
[----:B------:R-:W-:Y:S05]  /*3050*/  BRA `(.L_x_6650) ;  /* 0x0000004000007947 */ /* 0x000fea0003800000 */
.L_x_6649:
[----:B-----5:R-:W-:Y:S02]  /*3060*/  HADD2.F32 R159, -RZ, R57.H0_H0 ;  /* 0x20000039ff9f7230 */ /* 0x020fe40000004100 */
[----:B------:R-:W-:-:S03]  /*3070*/  @P2 HADD2.F32 R64, -RZ, R61.H0_H0 ;  /* 0x2000003dff402230 */ /* 0x000fc60000004100 */
[----:B------:R-:W-:-:S04]  /*3080*/  FMUL.FTZ R159, R159, c[0x0][0x1ec] ;  /* 0x00007b009f9f7a20 */ /* 0x000fc80000410000 */
[----:B------:R-:W-:Y:S02]  /*3090*/  @P2 FADD.FTZ R159, R64, R159 ;  /* 0x0000009f409f2221 */ /* 0x000fe40000010000 */
.L_x_6650:
[----:B------:R-:W-:Y:S05]  /*30a0*/  BSYNC B1 ;  /* 0x0000000000017941 */ /* 0x000fea0003800000 */
.L_x_6648:
[----:B------:R-:W-:Y:S01]  /*30b0*/  BSSY B1, `(.L_x_6651) ;  /* 0x000000a000017945 */ /* 0x000fe20003800000 */
[----:B------:R-:W-:Y:S05]  /*30c0*/  @P3 BRA `(.L_x_6652) ;  /* 0x0000004000003947 */ /* 0x000fea0003800000 */
[----:B------:R-:W-:Y:S01]  /*30d0*/  MOV R154, RZ ;  /* 0x000000ff009a7202 */ /* 0x000fe20000000f00 */
[----:B------:R-:W-:Y:S05]  /*30e0*/  @!P2 BRA `(.L_x_6653) ;  /* 0x000000600000a947 */ /* 0x000fea0003800000 */
[----:B-----5:R-:W-:Y:S01]  /*30f0*/  HADD2.F32 R154, -RZ, R61.H1_H1 ;  /* 0x3000003dff9a7230 */ /* 0x020fe20000004100 */
[----:B------:R-:W-:Y:S05]  /*3100*/  BRA `(.L_x_6653) ;  /* 0x0000004000007947 */ /* 0x000fea0003800000 */
.L_x_6652:
[----:B-----5:R-:W-:Y:S02]  /*3110*/  HADD2.F32 R154, -RZ, R57.H1_H1 ;  /* 0x30000039ff9a7230 */ /* 0x020fe40000004100 */
[----:B------:R-:W-:-:S03]  /*3120*/  @P2 HADD2.F32 R65, -RZ, R61.H1_H1 ;  /* 0x3000003dff412230 */ /* 0x000fc60000004100 */
[----:B------:R-:W-:-:S04]  /*3130*/  FMUL.FTZ R154, R154, c[0x0][0x1ec] ;  /* 0x00007b009a9a7a20 */ /* 0x000fc80000410000 */
[----:B------:R-:W-:Y:S02]  /*3140*/  @P2 FADD.FTZ R154, R65, R154 ;  /* 0x0000009a419a2221 */ /* 0x000fe40000010000 */
.L_x_6653:
[----:B------:R-:W-:Y:S05]  /*3150*/  BSYNC B1 ;  /* 0x0000000000017941 */ /* 0x000fea0003800000 */
.L_x_6651:
[----:B------:R-:W-:Y:S01]  /*3160*/  BSSY B1, `(.L_x_6654) ;  /* 0x000000a000017945 */ /* 0x000fe20003800000 */
[----:B------:R-:W-:Y:S05]  /*3170*/  @P3 BRA `(.L_x_6655) ;  /* 0x0000004000003947 */ /* 0x000fea0003800000 */
[----:B------:R-:W-:Y:S01]  /*3180*/  HFMA2.MMA R157, -RZ, RZ, 0, 0 ;  /* 0x00000000ff9d7435 */ /* 0x000fe200000001ff */
[----:B------:R-:W-:Y:S05]  /*3190*/  @!P2 BRA `(.L_x_6656) ;  /* 0x000000600000a947 */ /* 0x000fea0003800000 */
[----:B-----5:R-:W-:Y:S01]  /*31a0*/  HADD2.F32 R157, -RZ, R62.H0_H0 ;  /* 0x2000003eff9d7230 */ /* 0x020fe20000004100 */
[----:B------:R-:W-:Y:S05]  /*31b0*/  BRA `(.L_x_6656) ;  /* 0x0000004000007947 */ /* 0x000fea0003800000 */
.L_x_6655:
[----:B-----5:R-:W-:Y:S02]  /*31c0*/  HADD2.F32 R157, -RZ, R58.H0_H0 ;  /* 0x2000003aff9d7230 */ /* 0x020fe40000004100 */
[----:B------:R-:W-:-:S03]  /*31d0*/  @P2 HADD2.F32 R64, -RZ, R62.H0_H0 ;  /* 0x2000003eff402230 */ /* 0x000fc60000004100 */
[----:B------:R-:W-:-:S04]  /*31e0*/  FMUL.FTZ R157, R157, c[0x0][0x1ec] ;  /* 0x00007b009d9d7a20 */ /* 0x000fc80000410000 */
[----:B------:R-:W-:Y:S02]  /*31f0*/  @P2 FADD.FTZ R157, R64, R157 ;  /* 0x0000009d409d2221 */ /* 0x000fe40000010000 */
.L_x_6656:
[----:B------:R-:W-:Y:S05]  /*3200*/  BSYNC B1 ;  /* 0x0000000000017941 */ /* 0x000fea0003800000 */
.L_x_6654:
[----:B------:R-:W-:Y:S01]  /*3210*/  BSSY B1, `(.L_x_6657) ;  /* 0x000000a000017945 */ /* 0x000fe20003800000 */
[----:B------:R-:W-:Y:S05]  /*3220*/  @P3 BRA `(.L_x_6658) ;  /* 0x0000004000003947 */ /* 0x000fea0003800000 */
[----:B------:R-:W-:Y:S01]  /*3230*/  MOV R152, RZ ;  /* 0x000000ff00987202 */ /* 0x000fe20000000f00 */
[----:B------:R-:W-:Y:S05]  /*3240*/  @!P2 BRA `(.L_x_6659) ;  /* 0x000000600000a947 */ /* 0x000fea0003800000 */
[----:B-----5:R-:W-:Y:S01]  /*3250*/  HADD2.F32 R152, -RZ, R62.H1_H1 ;  /* 0x3000003eff987230 */ /* 0x020fe20000004100 */
[----:B------:R-:W-:Y:S05]  /*3260*/  BRA `(.L_x_6659) ;  /* 0x0000004000007947 */ /* 0x000fea0003800000 */
.L_x_6658:
[----:B-----5:R-:W-:Y:S02]  /*3270*/  HADD2.F32 R152, -RZ, R58.H1_H1 ;  /* 0x3000003aff987230 */ /* 0x020fe40000004100 */
[----:B------:R-:W-:-:S03]  /*3280*/  @P2 HADD2.F32 R65, -RZ, R62.H1_H1 ;  /* 0x3000003eff412230 */ /* 0x000fc60000004100 */
[----:B------:R-:W-:-:S04]  /*3290*/  FMUL.FTZ R152, R152, c[0x0][0x1ec] ;  /* 0x00007b0098987a20 */ /* 0x000fc80000410000 */
[----:B------:R-:W-:Y:S02]  /*32a0*/  @P2 FADD.FTZ R152, R65, R152 ;  /* 0x0000009841982221 */ /* 0x000fe40000010000 */
.L_x_6659:
[----:B------:R-:W-:Y:S05]  /*32b0*/  BSYNC B1 ;  /* 0x0000000000017941 */ /* 0x000fea0003800000 */
.L_x_6657:
[----:B------:R-:W-:Y:S01]  /*32c0*/  BSSY B1, `(.L_x_6660) ;  /* 0x000000a000017945 */ /* 0x000fe20003800000 */
[----:B------:R-:W-:Y:S05]  /*32d0*/  @P3 BRA `(.L_x_6661) ;  /* 0x0000004000003947 */ /* 0x000fea0003800000 */
[----:B------:R-:W-:Y:S01]  /*32e0*/  HFMA2.MMA R155, -RZ, RZ, 0, 0 ;  /* 0x00000000ff9b7435 */ /* 0x000fe200000001ff */
[----:B------:R-:W-:Y:S05]  /*32f0*/  @!P2 BRA `(.L_x_6662) ;  /* 0x000000600000a947 */ /* 0x000fea0003800000 */
[----:B-----5:R-:W-:Y:S01]  /*3300*/  HADD2.F32 R155, -RZ, R63.H0_H0 ;  /* 0x2000003fff9b7230 */ /* 0x020fe20000004100 */
[----:B------:R-:W-:Y:S05]  /*3310*/  BRA `(.L_x_6662) ;  /* 0x0000004000007947 */ /* 0x000fea0003800000 */
.L_x_6661:
[----:B-----5:R-:W-:Y:S02]  /*3320*/  HADD2.F32 R155, -RZ, R59.H0_H0 ;  /* 0x2000003bff9b7230 */ /* 0x020fe40000004100 */
[----:B------:R-:W-:-:S03]  /*3330*/  @P2 HADD2.F32 R64, -RZ, R63.H0_H0 ;  /* 0x2000003fff402230 */ /* 0x000fc60000004100 */
[----:B------:R-:W-:-:S04]  /*3340*/  FMUL.FTZ R155, R155, c[0x0][0x1ec] ;  /* 0x00007b009b9b7a20 */ /* 0x000fc80000410000 */
[----:B------:R-:W-:Y:S02]  /*3350*/  @P2 FADD.FTZ R155, R64, R155 ;  /* 0x0000009b409b2221 */ /* 0x000fe40000010000 */
.L_x_6662:
[----:B------:R-:W-:Y:S05]  /*3360*/  BSYNC B1 ;  /* 0x0000000000017941 */ /* 0x000fea0003800000 */
.L_x_6660:
[----:B------:R-:W-:Y:S01]  /*3370*/  BSSY B1, `(.L_x_6663) ;  /* 0x000000a000017945 */ /* 0x000fe20003800000 */
[----:B------:R-:W-:Y:S05]  /*3380*/  @P3 BRA `(.L_x_6664) ;  /* 0x0000004000003947 */ /* 0x000fea0003800000 */
[----:B------:R-:W-:Y:S01]  /*3390*/  MOV R150, RZ ;  /* 0x000000ff00967202 */ /* 0x000fe20000000f00 */
[----:B------:R-:W-:Y:S05]  /*33a0*/  @!P2 BRA `(.L_x_6665) ;  /* 0x000000600000a947 */ /* 0x000fea0003800000 */
[----:B-----5:R-:W-:Y:S01]  /*33b0*/  HADD2.F32 R150, -RZ, R63.H1_H1 ;  /* 0x3000003fff967230 */ /* 0x020fe20000004100 */
[----:B------:R-:W-:Y:S05]  /*33c0*/  BRA `(.L_x_6665) ;  /* 0x0000004000007947 */ /* 0x000fea0003800000 */
.L_x_6664:
[----:B-----5:R-:W-:Y:S02]  /*33d0*/  HADD2.F32 R150, -RZ, R59.H1_H1 ;  /* 0x3000003bff967230 */ /* 0x020fe40000004100 */
[----:B------:R-:W-:-:S03]  /*33e0*/  @P2 HADD2.F32 R65, -RZ, R63.H1_H1 ;  /* 0x3000003fff412230 */ /* 0x000fc60000004100 */
[----:B------:R-:W-:-:S04]  /*33f0*/  FMUL.FTZ R150, R150, c[0x0][0x1ec] ;  /* 0x00007b0096967a20 */ /* 0x000fc80000410000 */
[----:B------:R-:W-:Y:S02]  /*3400*/  @P2 FADD.FTZ R150, R65, R150 ;  /* 0x0000009641962221 */ /* 0x000fe40000010000 */
.L_x_6665:
[----:B------:R-:W-:Y:S05]  /*3410*/  BSYNC B1 ;  /* 0x0000000000017941 */ /* 0x000fea0003800000 */
.L_x_6663:
        /* <DEDUP_REMOVED lines=9> */
.L_x_6641:
[----:B------:R-:W-:Y:S05]  /*34b0*/  BSYNC B0 ;  /* 0x0000000000007941 */ /* 0x000fea0003800000 */
.L_x_6640:
        /* <DEDUP_REMOVED lines=18> */
.L_x_6669:
[----:B0----5:R-:W-:Y:S02]  /*35e0*/  HADD2.F32 R153, -RZ, R56.H0_H0 ;  /* 0x20000038ff997230 */ /* 0x021fe40000004100 */
[----:B------:R-:W-:-:S03]  /*35f0*/  @P2 HADD2.F32 R64, -RZ, R60.H0_H0 ;  /* 0x2000003cff402230 */ /* 0x000fc60000004100 */
[----:B------:R-:W-:-:S04]  /*3600*/  FMUL.FTZ R153, R153, c[0x0][0x1ec] ;  /* 0x00007b0099997a20 */ /* 0x000fc80000410000 */
[----:B------:R-:W-:Y:S02]  /*3610*/  @P2 FADD.FTZ R153, R64, R153 ;  /* 0x0000009940992221 */ /* 0x000fe40000010000 */
.L_x_6670:
[----:B------:R-:W-:Y:S05]  /*3620*/  BSYNC B1 ;  /* 0x0000000000017941 */ /* 0x000fea0003800000 */
.L_x_6668:
[----:B------:R-:W-:Y:S01]  /*3630*/  BSSY B1, `(.L_x_6671) ;  /* 0x000000a000017945 */ /* 0x000fe20003800000 */
[----:B------:R-:W-:Y:S05]  /*3640*/  @P3 BRA `(.L_x_6672) ;  /* 0x0000004000003947 */ /* 0x000fea0003800000 */
[----:B------:R-:W-:Y:S01]  /*3650*/  MOV R148, RZ ;  /* 0x000000ff00947202 */ /* 0x000fe20000000f00 */
[----:B------:R-:W-:Y:S05]  /*3660*/  @!P2 BRA `(.L_x_6673) ;  /* 0x000000600000a947 */ /* 0x000fea0003800000 */
[----:B-----5:R-:W-:Y:S01]  /*3670*/  HADD2.F32 R148, -RZ, R60.H1_H1 ;  /* 0x3000003cff947230 */ /* 0x020fe20000004100 */
[----:B------:R-:W-:Y:S05]  /*3680*/  BRA `(.L_x_6673) ;  /* 0x0000004000007947 */ /* 0x000fea0003800000 */
.L_x_6672:
[----:B-----5:R-:W-:Y:S02]  /*3690*/  HADD2.F32 R148, -RZ, R56.H1_H1 ;  /* 0x30000038ff947230 */ /* 0x020fe40000004100 */
[----:B------:R-:W-:-:S03]  /*36a0*/  @P2 HADD2.F32 R65, -RZ, R60.H1_H1 ;  /* 0x3000003cff412230 */ /* 0x000fc60000004100 */
[----:B------:R-:W-:-:S04]  /*36b0*/  FMUL.FTZ R148, R148, c[0x0][0x1ec] ;  /* 0x00007b0094947a20 */ /* 0x000fc80000410000 */
[----:B------:R-:W-:Y:S02]  /*36c0*/  @P2 FADD.FTZ R148, R65, R148 ;  /* 0x0000009441942221 */ /* 0x000fe40000010000 */
.L_x_6673:
[----:B------:R-:W-:Y:S05]  /*36d0*/  BSYNC B1 ;  /* 0x0000000000017941 */ /* 0x000fea0003800000 */
.L_x_6671:
[----:B------:R-:W-:Y:S01]  /*36e0*/  BSSY B1, `(.L_x_6674) ;  /* 0x000000a000017945 */ /* 0x000fe20003800000 */
[----:B------:R-:W-:Y:S05]  /*36f0*/  @P3 BRA `(.L_x_6675) ;  /* 0x0000004000003947 */ /* 0x000fea0003800000 */
[----:B------:R-:W-:Y:S01]  /*3700*/  HFMA2.MMA R151, -RZ, RZ, 0, 0 ;  /* 0x00000000ff977435 */ /* 0x000fe200000001ff */
[----:B------:R-:W-:Y:S05]  /*3710*/  @!P2 BRA `(.L_x_6676) ;  /* 0x000000600000a947 */ /* 0x000fea0003800000 */
[----:B-----5:R-:W-:Y:S01]  /*3720*/  HADD2.F32 R151, -RZ, R61.H0_H0 ;  /* 0x2000003dff977230 */ /* 0x020fe20000004100 */
[----:B------:R-:W-:Y:S05]  /*3730*/  BRA `(.L_x_6676) ;  /* 0x0000004000007947 */ /* 0x000fea0003800000 */
.L_x_6675:
[----:B-----5:R-:W-:Y:S02]  /*3740*/  HADD2.F32 R151, -RZ, R57.H0_H0 ;  /* 0x20000039ff977230 */ /* 0x020fe40000004100 */
[----:B------:R-:W-:-:S03]  /*3750*/  @P2 HADD2.F32 R64, -RZ, R61.H0_H0 ;  /* 0x2000003dff402230 */ /* 0x000fc60000004100 */
[----:B------:R-:W-:-:S04]  /*3760*/  FMUL.FTZ R151, R151, c[0x0][0x1ec] ;  /* 0x00007b0097977a20 */ /* 0x000fc80000410000 */
[----:B------:R-:W-:Y:S02]  /*3770*/  @P2 FADD.FTZ R151, R64, R151 ;  /* 0x0000009740972221 */ /* 0x000fe40000010000 */
.L_x_6676:
[----:B------:R-:W-:Y:S05]  /*3780*/  BSYNC B1 ;  /* 0x0000000000017941 */ /* 0x000fea0003800000 */
.L_x_6674:
[----:B------:R-:W-:Y:S01]  /*3790*/  BSSY B1, `(.L_x_6677) ;  /* 0x000000a000017945 */ /* 0x000fe20003800000 */
[----:B------:R-:W-:Y:S05]  /*37a0*/  @P3 BRA `(.L_x_6678) ;  /* 0x0000004000003947 */ /* 0x000fea0003800000 */
[----:B------:R-:W-:Y:S01]  /*37b0*/  MOV R146, RZ ;  /* 0x000000ff00927202 */ /* 0x000fe20000000f00 */
[----:B------:R-:W-:Y:S05]  /*37c0*/  @!P2 BRA `(.L_x_6679) ;  /* 0x000000600000a947 */ /* 0x000fea0003800000 */
[----:B-----5:R-:W-:Y:S01]  /*37d0*/  HADD2.F32 R146, -RZ, R61.H1_H1 ;  /* 0x3000003dff927230 */ /* 0x020fe20000004100 */
[----:B------:R-:W-:Y:S05]  /*37e0*/  BRA `(.L_x_6679) ;  /* 0x0000004000007947 */ /* 0x000fea0003800000 */
.L_x_6678:
[----:B-----5:R-:W-:Y:S02]  /*37f0*/  HADD2.F32 R146, -RZ, R57.H1_H1 ;  /* 0x30000039ff927230 */ /* 0x020fe40000004100 */
[----:B------:R-:W-:-:S03]  /*3800*/  @P2 HADD2.F32 R65, -RZ, R61.H1_H1 ;  /* 0x3000003dff412230 */ /* 0x000fc60000004100 */
[----:B------:R-:W-:-:S04]  /*3810*/  FMUL.FTZ R146, R146, c[0x0][0x1ec] ;  /* 0x00007b0092927a20 */ /* 0x000fc80000410000 */
[----:B------:R-:W-:Y:S02]  /*3820*/  @P2 FADD.FTZ R146, R65, R146 ;  /* 0x0000009241922221 */ /* 0x000fe40000010000 */
.L_x_6679:
[----:B------:R-:W-:Y:S05]  /*3830*/  BSYNC B1 ;  /* 0x0000000000017941 */ /* 0x000fea0003800000 */
.L_x_6677:
[----:B------:R-:W-:Y:S01]  /*3840*/  BSSY B1, `(.L_x_6680) ;  /* 0x000000a000017945 */ /* 0x000fe20003800000 */
[----:B------:R-:W-:Y:S05]  /*3850*/  @P3 BRA `(.L_x_6681) ;  /* 0x0000004000003947 */ /* 0x000fea0003800000 */
[----:B------:R-:W-:Y:S01]  /*3860*/  HFMA2.MMA R149, -RZ, RZ, 0, 0 ;  /* 0x00000000ff957435 */ /* 0x000fe200000001ff */
[----:B------:R-:W-:Y:S05]  /*3870*/  @!P2 BRA `(.L_x_6682) ;  /* 0x000000600000a947 */ /* 0x000fea0003800000 */
[----:B-----5:R-:W-:Y:S01]  /*3880*/  HADD2.F32 R149, -RZ, R62.H0_H0 ;  /* 0x2000003eff957230 */ /* 0x020fe20000004100 */
[----:B------:R-:W-:Y:S05]  /*3890*/  BRA `(.L_x_6682) ;  /* 0x0000004000007947 */ /* 0x000fea0003800000 */
.L_x_6681:
[----:B-----5:R-:W-:Y:S02]  /*38a0*/  HADD2.F32 R149, -RZ, R58.H0_H0 ;  /* 0x2000003aff957230 */ /* 0x020fe40000004100 */
[----:B------:R-:W-:-:S03]  /*38b0*/  @P2 HADD2.F32 R64, -RZ, R62.H0_H0 ;  /* 0x2000003eff402230 */ /* 0x000fc60000004100 */
[----:B------:R-:W-:-:S04]  /*38c0*/  FMUL.FTZ R149, R149, c[0x0][0x1ec] ;  /* 0x00007b0095957a20 */ /* 0x000fc80000410000 */
[----:B------:R-:W-:Y:S02]  /*38d0*/  @P2 FADD.FTZ R149, R64, R149 ;  /* 0x0000009540952221 */ /* 0x000fe40000010000 */
.L_x_6682:
[----:B------:R-:W-:Y:S05]  /*38e0*/  BSYNC B1 ;  /* 0x0000000000017941 */ /* 0x000fea0003800000 */
.L_x_6680:
[----:B------:R-:W-:Y:S01]  /*38f0*/  BSSY B1, `(.L_x_6683) ;  /* 0x000000a000017945 */ /* 0x000fe20003800000 */
[----:B------:R-:W-:Y:S05]  /*3900*/  @P3 BRA `(.L_x_6684) ;  /* 0x0000004000003947 */ /* 0x000fea0003800000 */
[----:B------:R-:W-:Y:S01]  /*3910*/  MOV R144, RZ ;  /* 0x000000ff00907202 */ /* 0x000fe20000000f00 */
[----:B------:R-:W-:Y:S05]  /*3920*/  @!P2 BRA `(.L_x_6685) ;  /* 0x000000600000a947 */ /* 0x000fea0003800000 */
[----:B-----5:R-:W-:Y:S01]  /*3930*/  HADD2.F32 R144, -RZ, R62.H1_H1 ;  /* 0x3000003eff907230 */ /* 0x020fe20000004100 */
[----:B------:R-:W-:Y:S05]  /*3940*/  BRA `(.L_x_6685) ;  /* 0x0000004000007947 */ /* 0x000fea0003800000 */
.L_x_6684:
[----:B-----5:R-:W-:Y:S02]  /*3950*/  HADD2.F32 R144, -RZ, R58.H1_H1 ;  /* 0x3000003aff907230 */ /* 0x020fe40000004100 */
[----:B------:R-:W-:-:S03]  /*3960*/  @P2 HADD2.F32 R65, -RZ, R62.H1_H1 ;  /* 0x3000003eff412230 */ /* 0x000fc60000004100 */
[----:B------:R-:W-:-:S04]  /*3970*/  FMUL.FTZ R144, R144, c[0x0][0x1ec] ;  /* 0x00007b0090907a20 */ /* 0x000fc80000410000 */
[----:B------:R-:W-:Y:S02]  /*3980*/  @P2 FADD.FTZ R144, R65, R144 ;  /* 0x0000009041902221 */ /* 0x000fe40000010000 */
.L_x_6685:
[----:B------:R-:W-:Y:S05]  /*3990*/  BSYNC B1 ;  /* 0x0000000000017941 */ /* 0x000fea0003800000 */
.L_x_6683:
[----:B------:R-:W-:Y:S01]  /*39a0*/  BSSY B1, `(.L_x_6686) ;  /* 0x000000a000017945 */ /* 0x000fe20003800000 */
[----:B------:R-:W-:Y:S05]  /*39b0*/  @P3 BRA `(.L_x_6687) ;  /* 0x0000004000003947 */ /* 0x000fea0003800000 */
[----:B------:R-:W-:Y:S01]  /*39c0*/  HFMA2.MMA R147, -RZ, RZ, 0, 0 ;  /* 0x00000000ff937435 */ /* 0x000fe200000001ff */
[----:B------:R-:W-:Y:S05]  /*39d0*/  @!P2 BRA `(.L_x_6688) ;  /* 0x000000600000a947 */ /* 0x000fea0003800000 */
[----:B-----5:R-:W-:Y:S01]  /*39e0*/  HADD2.F32 R147, -RZ, R63.H0_H0 ;  /* 0x2000003fff937230 */ /* 0x020fe20000004100 */
[----:B------:R-:W-:Y:S05]  /*39f0*/  BRA `(.L_x_6688) ;  /* 0x0000004000007947 */ /* 0x000fea0003800000 */
.L_x_6687:
[----:B-----5:R-:W-:Y:S02]  /*3a00*/  HADD2.F32 R147, -RZ, R59.H0_H0 ;  /* 0x2000003bff937230 */ /* 0x020fe40000004100 */
[----:B------:R-:W-:-:S03]  /*3a10*/  @P2 HADD2.F32 R64, -RZ, R63.H0_H0 ;  /* 0x2000003fff402230 */ /* 0x000fc60000004100 */
[----:B------:R-:W-:-:S04]  /*3a20*/  FMUL.FTZ R147, R147, c[0x0][0x1ec] ;  /* 0x00007b0093937a20 */ /* 0x000fc80000410000 */
[----:B------:R-:W-:Y:S02]  /*3a30*/  @P2 FADD.FTZ R147, R64, R147 ;  /* 0x0000009340932221 */ /* 0x000fe40000010000 */
.L_x_6688:
[----:B------:R-:W-:Y:S05]  /*3a40*/  BSYNC B1 ;  /* 0x0000000000017941 */ /* 0x000fea0003800000 */
.L_x_6686:
[----:B------:R-:W-:Y:S01]  /*3a50*/  BSSY B1, `(.L_x_6689) ;  /* 0x000000a000017945 */ /* 0x000fe20003800000 */
[----:B------:R-:W-:Y:S05]  /*3a60*/  @P3 BRA `(.L_x_6690) ;  /* 0x0000004000003947 */ /* 0x000fea0003800000 */
[----:B------:R-:W-:Y:S01]  /*3a70*/  MOV R142, RZ ;  /* 0x000000ff008e7202 */ /* 0x000fe20000000f00 */
[----:B------:R-:W-:Y:S05]  /*3a80*/  @!P2 BRA `(.L_x_6691) ;  /* 0x000000600000a947 */ /* 0x000fea0003800000 */
[----:B-----5:R-:W-:Y:S01]  /*3a90*/  HADD2.F32 R142, -RZ, R63.H1_H1 ;  /* 0x3000003fff8e7230 */ /* 0x020fe20000004100 */
[----:B------:R-:W-:Y:S05]  /*3aa0*/  BRA `(.L_x_6691) ;  /* 0x0000004000007947 */ /* 0x000fea0003800000 */
.L_x_6690:
[----:B-----5:R-:W-:Y:S02]  /*3ab0*/  HADD2.F32 R142, -RZ, R59.H1_H1 ;  /* 0x3000003bff8e7230 */ /* 0x020fe40000004100 */
[----:B------:R-:W-:-:S03]  /*3ac0*/  @P2 HADD2.F32 R65, -RZ, R63.H1_H1 ;  /* 0x3000003fff412230 */ /* 0x000fc60000004100 */
[----:B------:R-:W-:-:S04]  /*3ad0*/  FMUL.FTZ R142, R142, c[0x0][0x1ec] ;  /* 0x00007b008e8e7a20 */ /* 0x000fc80000410000 */
[----:B------:R-:W-:Y:S02]  /*3ae0*/  @P2 FADD.FTZ R142, R65, R142 ;  /* 0x0000008e418e2221 */ /* 0x000fe40000010000 */
.L_x_6691:
[----:B------:R-:W-:Y:S05]  /*3af0*/  BSYNC B1 ;  /* 0x0000000000017941 */ /* 0x000fea0003800000 */
.L_x_6689:
        /* <DEDUP_REMOVED lines=9> */
.L_x_6667:
[----:B------:R-:W-:Y:S05]  /*3b90*/  BSYNC B0 ;  /* 0x0000000000007941 */ /* 0x000fea0003800000 */
.L_x_6666:
        /* <DEDUP_REMOVED lines=18> */
.L_x_6695:
[----:B0----5:R-:W-:Y:S02]  /*3cc0*/  HADD2.F32 R145, -RZ, R56.H0_H0 ;  /* 0x20000038ff917230 */ /* 0x021fe40000004100 */
[----:B------:R-:W-:-:S03]  /*3cd0*/  @P2 HADD2.F32 R64, -RZ, R60.H0_H0 ;  /* 0x2000003cff402230 */ /* 0x000fc60000004100 */
[----:B------:R-:W-:-:S04]  /*3ce0*/  FMUL.FTZ R145, R145, c[0x0][0x1ec] ;  /* 0x00007b0091917a20 */ /* 0x000fc80000410000 */
[----:B------:R-:W-:Y:S02]  /*3cf0*/  @P2 FADD.FTZ R145, R64, R145 ;  /* 0x0000009140912221 */ /* 0x000fe40000010000 */
.L_x_6696:
[----:B------:R-:W-:Y:S05]  /*3d00*/  BSYNC B1 ;  /* 0x0000000000017941 */ /* 0x000fea0003800000 */
.L_x_6694:
[----:B------:R-:W-:Y:S01]  /*3d10*/  BSSY B1, `(.L_x_6697) ;  /* 0x000000a000017945 */ /* 0x000fe20003800000 */
[----:B------:R-:W-:Y:S05]  /*3d20*/  @P3 BRA `(.L_x_6698) ;  /* 0x0000004000003947 */ /* 0x000fea0003800000 */
[----:B------:R-:W-:Y:S01]  /*3d30*/  MOV R140, RZ ;  /* 0x000000ff008c7202 */ /* 0x000fe20000000f00 */
[----:B------:R-:W-:Y:S05]  /*3d40*/  @!P2 BRA `(.L_x_6699) ;  /* 0x000000600000a947 */ /* 0x000fea0003800000 */
[----:B-----5:R-:W-:Y:S01]  /*3d50*/  HADD2.F32 R140, -RZ, R60.H1_H1 ;  /* 0x3000003cff8c7230 */ /* 0x020fe20000004100 */
[----:B------:R-:W-:Y:S05]  /*3d60*/  BRA `(.L_x_6699) ;  /* 0x0000004000007947 */ /* 0x000fea0003800000 */
.L_x_6698:
[----:B-----5:R-:W-:Y:S02]  /*3d70*/  HADD2.F32 R140, -RZ, R56.H1_H1 ;  /* 0x30000038ff8c7230 */ /* 0x020fe40000004100 */
[----:B------:R-:W-:-:S03]  /*3d80*/  @P2 HADD2.F32 R65, -RZ, R60.H1_H1 ;  /* 0x3000003cff412230 */ /* 0x000fc60000004100 */
[----:B------:R-:W-:-:S04]  /*3d90*/  FMUL.FTZ R140, R140, c[0x0][0x1ec] ;  /* 0x00007b008c8c7a20 */ /* 0x000fc80000410000 */
[----:B------:R-:W-:Y:S02]  /*3da0*/  @P2 FADD.FTZ R140, R65, R140 ;  /* 0x0000008c418c2221 */ /* 0x000fe40000010000 */
.L_x_6699:
[----:B------:R-:W-:Y:S05]  /*3db0*/  BSYNC B1 ;  /* 0x0000000000017941 */ /* 0x000fea0003800000 */
.L_x_6697:
[----:B------:R-:W-:Y:S01]  /*3dc0*/  BSSY B1, `(.L_x_6700) ;  /* 0x000000a000017945 */ /* 0x000fe20003800000 */
[----:B------:R-:W-:Y:S05]  /*3dd0*/  @P3 BRA `(.L_x_6701) ;  /* 0x0000004000003947 */ /* 0x000fea0003800000 */
[----:B------:R-:W-:Y:S01]  /*3de0*/  HFMA2.MMA R192, -RZ, RZ, 0, 0 ;  /* 0x00000000ffc07435 */ /* 0x000fe200000001ff */
[----:B------:R-:W-:Y:S05]  /*3df0*/  @!P2 BRA `(.L_x_6702) ;  /* 0x000000600000a947 */ /* 0x000fea0003800000 */
[----:B-----5:R-:W-:Y:S01]  /*3e00*/  HADD2.F32 R192, -RZ, R61.H0_H0 ;  /* 0x2000003dffc07230 */ /* 0x020fe20000004100 */
[----:B------:R-:W-:Y:S05]  /*3e10*/  BRA `(.L_x_6702) ;  /* 0x0000004000007947 */ /* 0x000fea0003800000 */
.L_x_6701:
[----:B-----5:R-:W-:Y:S02]  /*3e20*/  HADD2.F32 R192, -RZ, R57.H0_H0 ;  /* 0x20000039ffc07230 */ /* 0x020fe40000004100 */
[----:B------:R-:W-:-:S03]  /*3e30*/  @P2 HADD2.F32 R65, -RZ, R61.H0_H0 ;  /* 0x2000003dff412230 */ /* 0x000fc60000004100 */
[----:B------:R-:W-:-:S04]  /*3e40*/  FMUL.FTZ R192, R192, c[0x0][0x1ec] ;  /* 0x00007b00c0c07a20 */ /* 0x000fc80000410000 */
[----:B------:R-:W-:Y:S02]  /*3e50*/  @P2 FADD.FTZ R192, R65, R192 ;  /* 0x000000c041c02221 */ /* 0x000fe40000010000 */
.L_x_6702:
[----:B------:R-:W-:Y:S05]  /*3e60*/  BSYNC B1 ;  /* 0x0000000000017941 */ /* 0x000fea0003800000 */
.L_x_6700:
[----:B------:R-:W-:Y:S01]  /*3e70*/  BSSY B1, `(.L_x_6703) ;  /* 0x000000a000017945 */ /* 0x000fe20003800000 */
[----:B------:R-:W-:Y:S05]  /*3e80*/  @P3 BRA `(.L_x_6704) ;  /* 0x0000004000003947 */ /* 0x000fea0003800000 */
[----:B------:R-:W-:Y:S01]  /*3e90*/  MOV R195, RZ ;  /* 0x000000ff00c37202 */ /* 0x000fe20000000f00 */
[----:B------:R-:W-:Y:S05]  /*3ea0*/  @!P2 BRA `(.L_x_6705) ;  /* 0x000000600000a947 */ /* 0x000fea0003800000 */
[----:B-----5:R-:W-:Y:S01]  /*3eb0*/  HADD2.F32 R195, -RZ, R61.H1_H1 ;  /* 0x3000003dffc37230 */ /* 0x020fe20000004100 */
[----:B------:R-:W-:Y:S05]  /*3ec0*/  BRA `(.L_x_6705) ;  /* 0x0000004000007947 */ /* 0x000fea0003800000 */
.L_x_6704:
[----:B-----5:R-:W-:Y:S02]  /*3ed0*/  HADD2.F32 R195, -RZ, R57.H1_H1 ;  /* 0x30000039ffc37230 */ /* 0x020fe40000004100 */
[----:B------:R-:W-:-:S03]  /*3ee0*/  @P2 HADD2.F32 R64, -RZ, R61.H1_H1 ;  /* 0x3000003dff402230 */ /* 0x000fc60000004100 */
[----:B------:R-:W-:-:S04]  /*3ef0*/  FMUL.FTZ R195, R195, c[0x0][0x1ec] ;  /* 0x00007b00c3c37a20 */ /* 0x000fc80000410000 */
[----:B------:R-:W-:Y:S02]  /*3f00*/  @P2 FADD.FTZ R195, R64, R195 ;  /* 0x000000c340c32221 */ /* 0x000fe40000010000 */
.L_x_6705:
[----:B------:R-:W-:Y:S05]  /*3f10*/  BSYNC B1 ;  /* 0x0000000000017941 */ /* 0x000fea0003800000 */
.L_x_6703:
[----:B------:R-:W-:Y:S01]  /*3f20*/  BSSY B1, `(.L_x_6706) ;  /* 0x000000a000017945 */ /* 0x000fe20003800000 */
[----:B------:R-:W-:Y:S05]  /*3f30*/  @P3 BRA `(.L_x_6707) ;  /* 0x0000004000003947 */ /* 0x000fea0003800000 */
[----:B------:R-:W-:Y:S01]  /*3f40*/  HFMA2.MMA R194, -RZ, RZ, 0, 0 ;  /* 0x00000000ffc27435 */ /* 0x000fe200000001ff */
[----:B------:R-:W-:Y:S05]  /*3f50*/  @!P2 BRA `(.L_x_6708) ;  /* 0x000000600000a947 */ /* 0x000fea0003800000 */
[----:B-----5:R-:W-:Y:S01]  /*3f60*/  HADD2.F32 R194, -RZ, R62.H0_H0 ;  /* 0x2000003effc27230 */ /* 0x020fe20000004100 */
[----:B------:R-:W-:Y:S05]  /*3f70*/  BRA `(.L_x_6708) ;  /* 0x0000004000007947 */ /* 0x000fea0003800000 */
.L_x_6707:
[----:B-----5:R-:W-:Y:S02]  /*3f80*/  HADD2.F32 R194, -RZ, R58.H0_H0 ;  /* 0x2000003affc27230 */ /* 0x020fe40000004100 */
[----:B------:R-:W-:-:S03]  /*3f90*/  @P2 HADD2.F32 R65, -RZ, R62.H0_H0 ;  /* 0x2000003eff412230 */ /* 0x000fc60000004100 */
[----:B------:R-:W-:-:S04]  /*3fa0*/  FMUL.FTZ R194, R194, c[0x0][0x1ec] ;  /* 0x00007b00c2c27a20 */ /* 0x000fc80000410000 */
[----:B------:R-:W-:Y:S02]  /*3fb0*/  @P2 FADD.FTZ R194, R65, R194 ;  /* 0x000000c241c22221 */ /* 0x000fe40000010000 */
.L_x_6708:
[----:B------:R-:W-:Y:S05]  /*3fc0*/  BSYNC B1 ;  /* 0x0000000000017941 */ /* 0x000fea0003800000 */
.L_x_6706:
[----:B------:R-:W-:Y:S01]  /*3fd0*/  BSSY B1, `(.L_x_6709) ;  /* 0x000000a000017945 */ /* 0x000fe20003800000 */
[----:B------:R-:W-:Y:S05]  /*3fe0*/  @P3 BRA `(.L_x_6710) ;  /* 0x0000004000003947 */ /* 0x000fea0003800000 */
[----:B------:R-:W-:Y:S01]  /*3ff0*/  MOV R197, RZ ;  /* 0x000000ff00c57202 */ /* 0x000fe20000000f00 */
[----:B------:R-:W-:Y:S05]  /*4000*/  @!P2 BRA `(.L_x_6711) ;  /* 0x000000600000a947 */ /* 0x000fea0003800000 */
[----:B-----5:R-:W-:Y:S01]  /*4010*/  HADD2.F32 R197, -RZ, R62.H1_H1 ;  /* 0x3000003effc57230 */ /* 0x020fe20000004100 */
[----:B------:R-:W-:Y:S05]  /*4020*/  BRA `(.L_x_6711) ;  /* 0x0000004000007947 */ /* 0x000fea0003800000 */
.L_x_6710:
[----:B-----5:R-:W-:Y:S02]  /*4030*/  HADD2.F32 R197, -RZ, R58.H1_H1 ;  /* 0x3000003affc57230 */ /* 0x020fe40000004100 */
[----:B------:R-:W-:-:S03]  /*4040*/  @P2 HADD2.F32 R64, -RZ, R62.H1_H1 ;  /* 0x3000003eff402230 */ /* 0x000fc60000004100 */
[----:B------:R-:W-:-:S04]  /*4050*/  FMUL.FTZ R197, R197, c[0x0][0x1ec] ;  /* 0x00007b00c5c57a20 */ /* 0x000fc80000410000 */
[----:B------:R-:W-:Y:S02]  /*4060*/  @P2 FADD.FTZ R197, R64, R197 ;  /* 0x000000c540c52221 */ /* 0x000fe40000010000 */
.L_x_6711:
[----:B------:R-:W-:Y:S05]  /*4070*/  BSYNC B1 ;  /* 0x0000000000017941 */ /* 0x000fea0003800000 */
.L_x_6709:
[----:B------:R-:W-:Y:S01]  /*4080*/  BSSY B1, `(.L_x_6712) ;  /* 0x000000a000017945 */ /* 0x000fe20003800000 */
[----:B------:R-:W-:Y:S05]  /*4090*/  @P3 BRA `(.L_x_6713) ;  /* 0x0000004000003947 */ /* 0x000fea0003800000 */
[----:B------:R-:W-:Y:S01]  /*40a0*/  HFMA2.MMA R196, -RZ, RZ, 0, 0 ;  /* 0x00000000ffc47435 */ /* 0x000fe200000001ff */
[----:B------:R-:W-:Y:S05]  /*40b0*/  @!P2 BRA `(.L_x_6714) ;  /* 0x000000600000a947 */ /* 0x000fea0003800000 */
[----:B-----5:R-:W-:Y:S01]  /*40c0*/  HADD2.F32 R196, -RZ, R63.H0_H0 ;  /* 0x2000003fffc47230 */ /* 0x020fe20000004100 */
[----:B------:R-:W-:Y:S05]  /*40d0*/  BRA `(.L_x_6714) ;  /* 0x0000004000007947 */ /* 0x000fea0003800000 */
.L_x_6713:
[----:B-----5:R-:W-:Y:S02]  /*40e0*/  HADD2.F32 R196, -RZ, R59.H0_H0 ;  /* 0x2000003bffc47230 */ /* 0x020fe40000004100 */
[----:B------:R-:W-:-:S03]  /*40f0*/  @P2 HADD2.F32 R65, -RZ, R63.H0_H0 ;  /* 0x2000003fff412230 */ /* 0x000fc60000004100 */
[----:B------:R-:W-:-:S04]  /*4100*/  FMUL.FTZ R196, R196, c[0x0][0x1ec] ;  /* 0x00007b00c4c47a20 */ /* 0x000fc80000410000 */
[----:B------:R-:W-:Y:S02]  /*4110*/  @P2 FADD.FTZ R196, R65, R196 ;  /* 0x000000c441c42221 */ /* 0x000fe40000010000 */
.L_x_6714:
[----:B------:R-:W-:Y:S05]  /*4120*/  BSYNC B1 ;  /* 0x0000000000017941 */ /* 0x000fea0003800000 */
.L_x_6712:
[----:B------:R-:W-:Y:S01]  /*4130*/  BSSY B1, `(.L_x_6715) ;  /* 0x000000a000017945 */ /* 0x000fe20003800000 */
[----:B------:R-:W-:Y:S05]  /*4140*/  @P3 BRA `(.L_x_6716) ;  /* 0x0000004000003947 */ /* 0x000fea0003800000 */
[----:B------:R-:W-:Y:S01]  /*4150*/  MOV R199, RZ ;  /* 0x000000ff00c77202 */ /* 0x000fe20000000f00 */
[----:B------:R-:W-:Y:S05]  /*4160*/  @!P2 BRA `(.L_x_6717) ;  /* 0x000000600000a947 */ /* 0x000fea0003800000 */
[----:B-----5:R-:W-:Y:S01]  /*4170*/  HADD2.F32 R199, -RZ, R63.H1_H1 ;  /* 0x3000003fffc77230 */ /* 0x020fe20000004100 */
[----:B------:R-:W-:Y:S05]  /*4180*/  BRA `(.L_x_6717) ;  /* 0x0000004000007947 */ /* 0x000fea0003800000 */
.L_x_6716:
[----:B-----5:R-:W-:Y:S02]  /*4190*/  HADD2.F32 R199, -RZ, R59.H1_H1 ;  /* 0x3000003bffc77230 */ /* 0x020fe40000004100 */
[----:B------:R-:W-:-:S03]  /*41a0*/  @P2 HADD2.F32 R64, -RZ, R63.H1_H1 ;  /* 0x3000003fff402230 */ /* 0x000fc60000004100 */
[----:B------:R-:W-:-:S04]  /*41b0*/  FMUL.FTZ R199, R199, c[0x0][0x1ec] ;  /* 0x00007b00c7c77a20 */ /* 0x000fc80000410000 */
[----:B------:R-:W-:Y:S02]  /*41c0*/  @P2 FADD.FTZ R199, R64, R199 ;  /* 0x000000c740c72221 */ /* 0x000fe40000010000 */
.L_x_6717:
[----:B------:R-:W-:Y:S05]  /*41d0*/  BSYNC B1 ;  /* 0x0000000000017941 */ /* 0x000fea0003800000 */
.L_x_6715:
        /* <DEDUP_REMOVED lines=9> */
.L_x_6693:
[----:B------:R-:W-:Y:S05]  /*4270*/  BSYNC B0 ;  /* 0x0000000000007941 */ /* 0x000fea0003800000 */
.L_x_6692:
        /* <DEDUP_REMOVED lines=18> */
.L_x_6721:
[----:B0----5:R-:W-:Y:S02]  /*43a0*/  HADD2.F32 R198, -RZ, R56.H0_H0 ;  /* 0x20000038ffc67230 */ /* 0x021fe40000004100 */
[----:B------:R-:W-:-:S03]  /*43b0*/  @P1 HADD2.F32 R65, -RZ, R60.H0_H0 ;  /* 0x2000003cff411230 */ /* 0x000fc60000004100 */
[----:B------:R-:W-:-:S04]  /*43c0*/  FMUL.FTZ R198, R198, c[0x0][0x1ec] ;  /* 0x00007b00c6c67a20 */ /* 0x000fc80000410000 */
[----:B------:R-:W-:Y:S02]  /*43d0*/  @P1 FADD.FTZ R198, R65, R198 ;  /* 0x000000c641c61221 */ /* 0x000fe40000010000 */
.L_x_6722:
[----:B------:R-:W-:Y:S05]  /*43e0*/  BSYNC B1 ;  /* 0x0000000000017941 */ /* 0x000fea0003800000 */
.L_x_6720:
[----:B------:R-:W-:Y:S01]  /*43f0*/  BSSY B1, `(.L_x_6723) ;  /* 0x000000a000017945 */ /* 0x000fe20003800000 */
[----:B------:R-:W-:Y:S05]  /*4400*/  @P2 BRA `(.L_x_6724) ;  /* 0x0000004000002947 */ /* 0x000fea0003800000 */
[----:B------:R-:W-:Y:S01]  /*4410*/  MOV R201, RZ ;  /* 0x000000ff00c97202 */ /* 0x000fe20000000f00 */
[----:B------:R-:W-:Y:S05]  /*4420*/  @!P1 BRA `(.L_x_6725) ;  /* 0x0000006000009947 */ /* 0x000fea0003800000 */
[----:B-----5:R-:W-:Y:S01]  /*4430*/  HADD2.F32 R201, -RZ, R60.H1_H1 ;  /* 0x3000003cffc97230 */ /* 0x020fe20000004100 */
[----:B------:R-:W-:Y:S05]  /*4440*/  BRA `(.L_x_6725) ;  /* 0x0000004000007947 */ /* 0x000fea0003800000 */
.L_x_6724:
[----:B-----5:R-:W-:Y:S02]  /*4450*/  HADD2.F32 R201, -RZ, R56.H1_H1 ;  /* 0x30000038ffc97230 */ /* 0x020fe40000004100 */
[----:B------:R-:W-:-:S03]  /*4460*/  @P1 HADD2.F32 R64, -RZ, R60.H1_H1 ;  /* 0x3000003cff401230 */ /* 0x000fc60000004100 */
[----:B------:R-:W-:-:S04]  /*4470*/  FMUL.FTZ R201, R201, c[0x0][0x1ec] ;  /* 0x00007b00c9c97a20 */ /* 0x000fc80000410000 */
[----:B------:R-:W-:Y:S02]  /*4480*/  @P1 FADD.FTZ R201, R64, R201 ;  /* 0x000000c940c91221 */ /* 0x000fe40000010000 */
.L_x_6725:
[----:B------:R-:W-:Y:S05]  /*4490*/  BSYNC B1 ;  /* 0x0000000000017941 */ /* 0x000fea0003800000 */
.L_x_6723:
[----:B------:R-:W-:Y:S01]  /*44a0*/  BSSY B1, `(.L_x_6726) ;  /* 0x000000a000017945 */ /* 0x000fe20003800000 */
[----:B------:R-:W-:Y:S05]  /*44b0*/  @P2 BRA `(.L_x_6727) ;  /* 0x0000004000002947 */ /* 0x000fea0003800000 */
[----:B------:R-:W-:Y:S01]  /*44c0*/  HFMA2.MMA R200, -RZ, RZ, 0, 0 ;  /* 0x00000000ffc87435 */ /* 0x000fe200000001ff */
[----:B------:R-:W-:Y:S05]  /*44d0*/  @!P1 BRA `(.L_x_6728) ;  /* 0x0000006000009947 */ /* 0x000fea0003800000 */
[----:B-----5:R-:W-:Y:S01]  /*44e0*/  HADD2.F32 R200, -RZ, R61.H0_H0 ;  /* 0x2000003dffc87230 */ /* 0x020fe20000004100 */
[----:B------:R-:W-:Y:S05]  /*44f0*/  BRA `(.L_x_6728) ;  /* 0x0000004000007947 */ /* 0x000fea0003800000 */
.L_x_6727:
[----:B-----5:R-:W-:Y:S02]  /*4500*/  HADD2.F32 R200, -RZ, R57.H0_H0 ;  /* 0x20000039ffc87230 */ /* 0x020fe40000004100 */
[----:B------:R-:W-:-:S03]  /*4510*/  @P1 HADD2.F32 R65, -RZ, R61.H0_H0 ;  /* 0x2000003dff411230 */ /* 0x000fc60000004100 */
[----:B------:R-:W-:-:S04]  /*4520*/  FMUL.FTZ R200, R200, c[0x0][0x1ec] ;  /* 0x00007b00c8c87a20 */ /* 0x000fc80000410000 */
[----:B------:R-:W-:Y:S02]  /*4530*/  @P1 FADD.FTZ R200, R65, R200 ;  /* 0x000000c841c81221 */ /* 0x000fe40000010000 */
.L_x_6728:
[----:B------:R-:W-:Y:S05]  /*4540*/  BSYNC B1 ;  /* 0x0000000000017941 */ /* 0x000fea0003800000 */
.L_x_6726:
[----:B------:R-:W-:Y:S01]  /*4550*/  BSSY B1, `(.L_x_6729) ;  /* 0x000000a000017945 */ /* 0x000fe20003800000 */
[----:B------:R-:W-:Y:S05]  /*4560*/  @P2 BRA `(.L_x_6730) ;  /* 0x0000004000002947 */ /* 0x000fea0003800000 */
[----:B------:R-:W-:Y:S01]  /*4570*/  MOV R203, RZ ;  /* 0x000000ff00cb7202 */ /* 0x000fe20000000f00 */
[----:B------:R-:W-:Y:S05]  /*4580*/  @!P1 BRA `(.L_x_6731) ;  /* 0x0000006000009947 */ /* 0x000fea0003800000 */
[----:B-----5:R-:W-:Y:S01]  /*4590*/  HADD2.F32 R203, -RZ, R61.H1_H1 ;  /* 0x3000003dffcb7230 */ /* 0x020fe20000004100 */
[----:B------:R-:W-:Y:S05]  /*45a0*/  BRA `(.L_x_6731) ;  /* 0x0000004000007947 */ /* 0x000fea0003800000 */
.L_x_6730:
[----:B-----5:R-:W-:Y:S02]  /*45b0*/  HADD2.F32 R203, -RZ, R57.H1_H1 ;  /* 0x30000039ffcb7230 */ /* 0x020fe40000004100 */
[----:B------:R-:W-:-:S03]  /*45c0*/  @P1 HADD2.F32 R64, -RZ, R61.H1_H1 ;  /* 0x3000003dff401230 */ /* 0x000fc60000004100 */
[----:B------:R-:W-:-:S04]  /*45d0*/  FMUL.FTZ R203, R203, c[0x0][0x1ec] ;  /* 0x00007b00cbcb7a20 */ /* 0x000fc80000410000 */
[----:B------:R-:W-:Y:S02]  /*45e0*/  @P1 FADD.FTZ R203, R64, R203 ;  /* 0x000000cb40cb1221 */ /* 0x000fe40000010000 */
.L_x_6731:
[----:B------:R-:W-:Y:S05]  /*45f0*/  BSYNC B1 ;  /* 0x0000000000017941 */ /* 0x000fea0003800000 */
.L_x_6729:
[----:B------:R-:W-:Y:S01]  /*4600*/  BSSY B1, `(.L_x_6732) ;  /* 0x000000a000017945 */ /* 0x000fe20003800000 */
[----:B------:R-:W-:Y:S05]  /*4610*/  @P2 BRA `(.L_x_6733) ;  /* 0x0000004000002947 */ /* 0x000fea0003800000 */
[----:B------:R-:W-:Y:S01]  /*4620*/  HFMA2.MMA R202, -RZ, RZ, 0, 0 ;  /* 0x00000000ffca7435 */ /* 0x000fe200000001ff */
[----:B------:R-:W-:Y:S05]  /*4630*/  @!P1 BRA `(.L_x_6734) ;  /* 0x0000006000009947 */ /* 0x000fea0003800000 */
[----:B-----5:R-:W-:Y:S01]  /*4640*/  HADD2.F32 R202, -RZ, R62.H0_H0 ;  /* 0x2000003effca7230 */ /* 0x020fe20000004100 */
[----:B------:R-:W-:Y:S05]  /*4650*/  BRA `(.L_x_6734) ;  /* 0x0000004000007947 */ /* 0x000fea0003800000 */
.L_x_6733:
[----:B-----5:R-:W-:Y:S02]  /*4660*/  HADD2.F32 R202, -RZ, R58.H0_H0 ;  /* 0x2000003affca7230 */ /* 0x020fe40000004100 */
[----:B------:R-:W-:-:S03]  /*4670*/  @P1 HADD2.F32 R65, -RZ, R62.H0_H0 ;  /* 0x2000003eff411230 */ /* 0x000fc60000004100 */
[----:B------:R-:W-:-:S04]  /*4680*/  FMUL.FTZ R202, R202, c[0x0][0x1ec] ;  /* 0x00007b00caca7a20 */ /* 0x000fc80000410000 */
[----:B------:R-:W-:Y:S02]  /*4690*/  @P1 FADD.FTZ R202, R65, R202 ;  /* 0x000000ca41ca1221 */ /* 0x000fe40000010000 */
.L_x_6734:
[----:B------:R-:W-:Y:S05]  /*46a0*/  BSYNC B1 ;  /* 0x0000000000017941 */ /* 0x000fea0003800000 */
.L_x_6732:
[----:B------:R-:W-:Y:S01]  /*46b0*/  BSSY B1, `(.L_x_6735) ;  /* 0x000000a000017945 */ /* 0x000fe20003800000 */
[----:B------:R-:W-:Y:S05]  /*46c0*/  @P2 BRA `(.L_x_6736) ;  /* 0x0000004000002947 */ /* 0x000fea0003800000 */
[----:B------:R-:W-:Y:S01]  /*46d0*/  MOV R205, RZ ;  /* 0x000000ff00cd7202 */ /* 0x000fe20000000f00 */
[----:B------:R-:W-:Y:S05]  /*46e0*/  @!P1 BRA `(.L_x_6737) ;  /* 0x0000006000009947 */ /* 0x000fea0003800000 */
[----:B-----5:R-:W-:Y:S01]  /*46f0*/  HADD2.F32 R205, -RZ, R62.H1_H1 ;  /* 0x3000003effcd7230 */ /* 0x020fe20000004100 */
[----:B------:R-:W-:Y:S05]  /*4700*/  BRA `(.L_x_6737) ;  /* 0x0000004000007947 */ /* 0x000fea0003800000 */
.L_x_6736:
[----:B-----5:R-:W-:Y:S02]  /*4710*/  HADD2.F32 R205, -RZ, R58.H1_H1 ;  /* 0x3000003affcd7230 */ /* 0x020fe40000004100 */
[----:B------:R-:W-:-:S03]  /*4720*/  @P1 HADD2.F32 R64, -RZ, R62.H1_H1 ;  /* 0x3000003eff401230 */ /* 0x000fc60000004100 */
[----:B------:R-:W-:-:S04]  /*4730*/  FMUL.FTZ R205, R205, c[0x0][0x1ec] ;  /* 0x00007b00cdcd7a20 */ /* 0x000fc80000410000 */
[----:B------:R-:W-:Y:S02]  /*4740*/  @P1 FADD.FTZ R205, R64, R205 ;  /* 0x000000cd40cd1221 */ /* 0x000fe40000010000 */
.L_x_6737:
[----:B------:R-:W-:Y:S05]  /*4750*/  BSYNC B1 ;  /* 0x0000000000017941 */ /* 0x000fea0003800000 */
.L_x_6735:
[----:B------:R-:W-:Y:S01]  /*4760*/  BSSY B1, `(.L_x_6738) ;  /* 0x000000a000017945 */ /* 0x000fe20003800000 */
[----:B------:R-:W-:Y:S05]  /*4770*/  @P2 BRA `(.L_x_6739) ;  /* 0x0000004000002947 */ /* 0x000fea0003800000 */
[----:B------:R-:W-:Y:S01]  /*4780*/  HFMA2.MMA R204, -RZ, RZ, 0, 0 ;  /* 0x00000000ffcc7435 */ /* 0x000fe200000001ff */
[----:B------:R-:W-:Y:S05]  /*4790*/  @!P1 BRA `(.L_x_6740) ;  /* 0x0000006000009947 */ /* 0x000fea0003800000 */
[----:B-----5:R-:W-:Y:S01]  /*47a0*/  HADD2.F32 R204, -RZ, R63.H0_H0 ;  /* 0x2000003fffcc7230 */ /* 0x020fe20000004100 */
[----:B------:R-:W-:Y:S05]  /*47b0*/  BRA `(.L_x_6740) ;  /* 0x0000004000007947 */ /* 0x000fea0003800000 */
.L_x_6739:
[----:B-----5:R-:W-:Y:S02]  /*47c0*/  HADD2.F32 R204, -RZ, R59.H0_H0 ;  /* 0x2000003bffcc7230 */ /* 0x020fe40000004100 */
[----:B------:R-:W-:-:S03]  /*47d0*/  @P1 HADD2.F32 R65, -RZ, R63.H0_H0 ;  /* 0x2000003fff411230 */ /* 0x000fc60000004100 */
[----:B------:R-:W-:-:S04]  /*47e0*/  FMUL.FTZ R204, R204, c[0x0][0x1ec] ;  /* 0x00007b00cccc7a20 */ /* 0x000fc80000410000 */
[----:B------:R-:W-:Y:S02]  /*47f0*/  @P1 FADD.FTZ R204, R65, R204 ;  /* 0x000000cc41cc1221 */ /* 0x000fe40000010000 */
.L_x_6740:
[----:B------:R-:W-:Y:S05]  /*4800*/  BSYNC B1 ;  /* 0x0000000000017941 */ /* 0x000fea0003800000 */
.L_x_6738:
[----:B------:R-:W-:Y:S01]  /*4810*/  BSSY B1, `(.L_x_6741) ;  /* 0x000000a000017945 */ /* 0x000fe20003800000 */
[----:B------:R-:W-:Y:S05]  /*4820*/  @P2 BRA `(.L_x_6742) ;  /* 0x0000004000002947 */ /* 0x000fea0003800000 */
[----:B------:R-:W-:Y:S01]  /*4830*/  MOV R207, RZ ;  /* 0x000000ff00cf7202 */ /* 0x000fe20000000f00 */
[----:B------:R-:W-:Y:S05]  /*4840*/  @!P1 BRA `(.L_x_6743) ;  /* 0x0000006000009947 */ /* 0x000fea0003800000 */
[----:B-----5:R-:W-:Y:S01]  /*4850*/  HADD2.F32 R207, -RZ, R63.H1_H1 ;  /* 0x3000003fffcf7230 */ /* 0x020fe20000004100 */
[----:B------:R-:W-:Y:S05]  /*4860*/  BRA `(.L_x_6743) ;  /* 0x0000004000007947 */ /* 0x000fea0003800000 */
.L_x_6742:
[----:B-----5:R-:W-:Y:S02]  /*4870*/  HADD2.F32 R207, -RZ, R59.H1_H1 ;  /* 0x3000003bffcf7230 */ /* 0x020fe40000004100 */
[----:B------:R-:W-:-:S03]  /*4880*/  @P1 HADD2.F32 R64, -RZ, R63.H1_H1 ;  /* 0x3000003fff401230 */ /* 0x000fc60000004100 */
[----:B------:R-:W-:-:S04]  /*4890*/  FMUL.FTZ R207, R207, c[0x0][0x1ec] ;  /* 0x00007b00cfcf7a20 */ /* 0x000fc80000410000 */
[----:B------:R-:W-:Y:S02]  /*48a0*/  @P1 FADD.FTZ R207, R64, R207 ;  /* 0x000000cf40cf1221 */ /* 0x000fe40000010000 */
.L_x_6743:
[----:B------:R-:W-:Y:S05]  /*48b0*/  BSYNC B1 ;  /* 0x0000000000017941 */ /* 0x000fea0003800000 */
.L_x_6741:
[----:B------:R-:W-:Y:S01]  /*48c0*/  HFMA2.MMA R209, -RZ, RZ, 0, 9.5367431640625e-07 ;  /* 0x00000010ffd17435 */ /* 0x000fe200000001ff */
[----:B------:R-:W-:Y:S02]  /*48d0*/  F2FP.PACK_AB R67, R207, R204 ;  /* 0x000000cccf43723e */ /* 0x000fe400000000ff */
[----:B------:R-:W-:Y:S02]  /*48e0*/  F2FP.PACK_AB R66, R205, R202 ;  /* 0x000000cacd42723e */ /* 0x000fe400000000ff */
[----:B------:R-:W-:Y:S02]  /*48f0*/  F2FP.PACK_AB R65, R203, R200 ;  /* 0x000000c8cb41723e */ /* 0x000fe400000000ff */
[----:B------:R-:W-:-:S03]  /*4900*/  F2FP.PACK_AB R64, R201, R198 ;  /* 0x000000c6c940723e */ /* 0x000fc600000000ff */
[----:B------:R-:W-:-:S05]  /*4910*/  IMAD.WIDE.U32 R208, R212, R209, c[0x0][0x188] ;  /* 0x00006200d4d07625 */ /* 0x000fca00078e00d1 */
[----:B------:R0:W-:Y:S02]  /*4920*/  STG.E.128 [R208.64], R64 ;  /* 0x00000040d0007986 */ /* 0x0001e4000c101d04 */
.L_x_6719:
[----:B------:R-:W-:Y:S05]  /*4930*/  BSYNC B0 ;  /* 0x0000000000007941 */ /* 0x000fea0003800000 */
.L_x_6718:
        /* <DEDUP_REMOVED lines=81> */
.L_x_6764:
        /* <DEDUP_REMOVED lines=152> */
.L_x_6765:
        /* <DEDUP_REMOVED lines=59> */
.L_x_6749:
[----:B------:R-:W-:Y:S05]  /*5b80*/  BSYNC B1 ;  /* 0x0000000000017941 */ /* 0x000fea0003800000 */
.L_x_6748:
        /* <DEDUP_REMOVED lines=35> */
.L_x_6751:
[----:B------:R-:W-:Y:S05]  /*5dc0*/  BSYNC B1 ;  /* 0x0000000000017941 */ /* 0x000fea0003800000 */
.L_x_6750:
        /* <DEDUP_REMOVED lines=35> */
.L_x_6753:
[----:B------:R-:W-:Y:S05]  /*6000*/  BSYNC B1 ;  /* 0x0000000000017941 */ /* 0x000fea0003800000 */
.L_x_6752:
        /* <DEDUP_REMOVED lines=35> */
.L_x_6755:
[----:B------:R-:W-:Y:S05]  /*6240*/  BSYNC B1 ;  /* 0x0000000000017941 */ /* 0x000fea0003800000 */
.L_x_6754:
        /* <DEDUP_REMOVED lines=35> */
.L_x_6757:
[----:B------:R-:W-:Y:S05]  /*6480*/  BSYNC B1 ;  /* 0x0000000000017941 */ /* 0x000fea0003800000 */
.L_x_6756:
        /* <DEDUP_REMOVED lines=35> */
.L_x_6759:
[----:B------:R-:W-:Y:S05]  /*66c0*/  BSYNC B1 ;  /* 0x0000000000017941 */ /* 0x000fea0003800000 */
.L_x_6758:
        /* <DEDUP_REMOVED lines=35> */
.L_x_6761:
[----:B------:R-:W-:Y:S05]  /*6900*/  BSYNC B1 ;  /* 0x0000000000017941 */ /* 0x000fea0003800000 */
.L_x_6760:
        /* <DEDUP_REMOVED lines=23> */
[----:B------:R-:W-:Y:S01]  /*6a80*/  F2FP.PACK_AB R64, R209, R64 ;  /* 0x00000040d140723e */ /* 0x000fe200000000ff */
[----:B------:R-:W-:Y:S02]  /*6a90*/  FFMA.FTZ R67, R132, R220, R143 ;  /* 0x000000dc84437223 */ /* 0x000fe4000001008f */
[----:B------:R-:W-:Y:S02]  /*6aa0*/  FFMA.FTZ R212, R135, R212, R190 ;  /* 0x000000d487d47223 */ /* 0x000fe400000100be */
[----:B------:R-:W-:Y:S02]  /*6ab0*/  FFMA.FTZ R211, R133, R218, R138 ;  /* 0x000000da85d37223 */ /* 0x000fe4000001008a */
[----:B------:R-:W-:Y:S01]  /*6ac0*/  FFMA.FTZ R214, R131, R214, R136 ;  /* 0x000000d683d67223 */ /* 0x000fe20000010088 */
[----:B------:R-:W-:Y:S01]  /*6ad0*/  F2FP.PACK_AB R67, R212, R67 ;  /* 0x00000043d443723e */ /* 0x000fe200000000ff */
[----:B------:R-:W-:Y:S01]  /*6ae0*/  IMAD.WIDE.U32 R208, R210, R213, c[0x0][0x208] ;  /* 0x00008200d2d07625 */ /* 0x000fe200078e00d5 */
[----:B------:R-:W-:-:S02]  /*6af0*/  F2FP.PACK_AB R66, R211, R216 ;  /* 0x000000d8d342723e */ /* 0x000fc400000000ff */
[----:B------:R-:W-:-:S05]  /*6b00*/  F2FP.PACK_AB R65, R214, R65 ;  /* 0x00000041d641723e */ /* 0x000fca00000000ff */
[----:B------:R0:W-:Y:S02]  /*6b10*/  STG.E.128 [R208.64], R64 ;  /* 0x00000040d0007986 */ /* 0x0001e4000c101d04 */
.L_x_6747:
[----:B0-----:R-:W-:Y:S05]  /*6b20*/  BSYNC B0 ;  /* 0x0000000000007941 */ /* 0x001fea0003800000 */
.L_x_6746:
[----:B------:R-:W-:-:S04]  /*6b30*/  MOV R65, c[0x0][0x160] ;  /* 0x0000580000417a02 */ /* 0x000fc80000000f00 */
[----:B------:R-:W-:-:S04]  /*6b40*/  LEA R206, R65, R206, 0x2 ;  /* 0x000000ce41ce7211 */ /* 0x000fc800078e10ff */
[----:B------:R-:W-:-:S13]  /*6b50*/  ISETP.GE.AND P1, PT, R206, c[0x0][0x164], PT ;  /* 0x00005900ce007a0c */ /* 0x000fda0003f26270 */
[----:B------:R-:W-:Y:S01]  /*6b60*/  @P1 CALL.REL.NOINC `(.L_x_6762) ;  /* 0x0000001000001944 */ /* 0x000fe20003c00000 */
[----:B------:R-:W-:Y:S05]  /*6b70*/  BRA `(.L_x_6763) ;  /* 0xffffa5c000007947 */ /* 0x000fea000383ffff */
.L_x_6762:
[----:B------:R-:W-:Y:S05]  /*6b80*/  EXIT ;  /* 0x000000000000794d */ /* 0x000fea0003800000 */
.L_x_6744:
[----:B------:R-:W-:Y:S01]  /*6b90*/  HFMA2.MMA R215, -RZ, RZ, 0, 5.9604644775390625e-08 ;  /* 0x00000001ffd77435 */ /* 0x000fe200000001ff */
[----:B------:R-:W-:Y:S02]  /*6ba0*/  MOV R67, 0x1f ;  /* 0x0000001f00437802 */ /* 0x000fe40000000f00 */
[----:B------:R-:W-:Y:S02]  /*6bb0*/  MOV R212, 0xffffffff ;  /* 0xffffffff00d47802 */ /* 0x000fe40000000f00 */
[----:B------:R-:W-:Y:S02]  /*6bc0*/  MOV R64, 0x6be0 ;  /* 0x00006be000407802 */ /* 0x000fe40000000f00 */
[----:B-----5:R-:W-:Y:S05]  /*6bd0*/  CALL.REL.NOINC `($__internal_18_$__cuda_sm70_shflsync_bfly_p) ;  /* 0x00000bf000007944 */ /* 0x020fea0003c00000 */
[----:B-1----:R-:W-:Y:S01]  /*6be0*/  MOV R65, R215 ;  /* 0x000000d700417202 */ /* 0x002fe20000000f00 */
[----:B0-----:R-:W-:Y:S05]  /*6bf0*/  BRA `(.L_x_6764) ;  /* 0xffffe25000007947 */ /* 0x001fea000383ffff */
.L_x_6745:
[----:B------:R-:W-:Y:S01]  /*6c00*/  HFMA2.MMA R215, -RZ, RZ, 0, 1.1920928955078125e-07 ;  /* 0x00000002ffd77435 */ /* 0x000fe200000001ff */
[----:B0-----:R-:W-:Y:S02]  /*6c10*/  MOV R66, R214 ;  /* 0x000000d600427202 */ /* 0x001fe40000000f00 */
[----:B------:R-:W-:Y:S02]  /*6c20*/  MOV R67, 0x1f ;  /* 0x0000001f00437802 */ /* 0x000fe40000000f00 */
[----:B------:R-:W-:-:S02]  /*6c30*/  MOV R212, 0xffffffff ;  /* 0xffffffff00d47802 */ /* 0x000fc40000000f00 */
[----:B------:R-:W-:Y:S02]  /*6c40*/  MOV R64, 0x6c60 ;  /* 0x00006c6000407802 */ /* 0x000fe40000000f00 */
[----:B-----5:R-:W-:Y:S05]  /*6c50*/  CALL.REL.NOINC `($__internal_18_$__cuda_sm70_shflsync_bfly_p) ;  /* 0x00000b7000007944 */ /* 0x020fea0003c00000 */
[----:B01----:R-:W-:Y:S01]  /*6c60*/  FADD.FTZ R66, R214, R215 ;  /* 0x000000d7d6427221 */ /* 0x003fe20000010000 */
[----:B------:R-:W-:Y:S01]  /*6c70*/  HFMA2.MMA R215, -RZ, RZ, 0, 2.384185791015625e-07 ;  /* 0x00000004ffd77435 */ /* 0x000fe200000001ff */
[----:B------:R-:W-:Y:S02]  /*6c80*/  MOV R67, 0x1f ;  /* 0x0000001f00437802 */ /* 0x000fe40000000f00 */
[----:B------:R-:W-:Y:S02]  /*6c90*/  MOV R212, 0xffffffff ;  /* 0xffffffff00d47802 */ /* 0x000fe40000000f00 */
[----:B------:R-:W-:Y:S02]  /*6ca0*/  MOV R64, 0x6cc0 ;  /* 0x00006cc000407802 */ /* 0x000fe40000000f00 */
[----:B------:R-:W-:Y:S05]  /*6cb0*/  CALL.REL.NOINC `($__internal_18_$__cuda_sm70_shflsync_bfly_p) ;  /* 0x00000b1000007944 */ /* 0x000fea0003c00000 */
[----:B01----:R-:W-:Y:S01]  /*6cc0*/  FADD.FTZ R66, R66, R215 ;  /* 0x000000d742427221 */ /* 0x003fe20000010000 */
[----:B------:R-:W-:Y:S01]  /*6cd0*/  HFMA2.MMA R215, -RZ, RZ, 0, 4.76837158203125e-07 ;  /* 0x00000008ffd77435 */ /* 0x000fe200000001ff */
[----:B------:R-:W-:Y:S02]  /*6ce0*/  MOV R67, 0x1f ;  /* 0x0000001f00437802 */ /* 0x000fe40000000f00 */
[----:B------:R-:W-:-:S02]  /*6cf0*/  MOV R212, 0xffffffff ;  /* 0xffffffff00d47802 */ /* 0x000fc40000000f00 */
[----:B------:R-:W-:Y:S02]  /*6d00*/  MOV R64, 0x6d20 ;  /* 0x00006d2000407802 */ /* 0x000fe40000000f00 */
[----:B------:R-:W-:Y:S05]  /*6d10*/  CALL.REL.NOINC `($__internal_18_$__cuda_sm70_shflsync_bfly_p) ;  /* 0x00000ab000007944 */ /* 0x000fea0003c00000 */
[----:B01----:R-:W-:Y:S01]  /*6d20*/  FADD.FTZ R66, R66, R215 ;  /* 0x000000d742427221 */ /* 0x003fe20000010000 */
[----:B------:R-:W-:Y:S01]  /*6d30*/  HFMA2.MMA R215, -RZ, RZ, 0, 9.5367431640625e-07 ;  /* 0x00000010ffd77435 */ /* 0x000fe200000001ff */
[----:B------:R-:W-:Y:S02]  /*6d40*/  MOV R67, 0x1f ;  /* 0x0000001f00437802 */ /* 0x000fe40000000f00 */
[----:B------:R-:W-:Y:S02]  /*6d50*/  MOV R212, 0xffffffff ;  /* 0xffffffff00d47802 */ /* 0x000fe40000000f00 */
[----:B------:R-:W-:Y:S02]  /*6d60*/  MOV R64, 0x6d80 ;  /* 0x00006d8000407802 */ /* 0x000fe40000000f00 */
[----:B------:R-:W-:Y:S05]  /*6d70*/  CALL.REL.NOINC `($__internal_18_$__cuda_sm70_shflsync_bfly_p) ;  /* 0x00000a5000007944 */ /* 0x000fea0003c00000 */
        /* <DEDUP_REMOVED lines=138> */
[----:B------:R-:W-:Y:S05]  /*7620*/  CALL.REL.NOINC `($__internal_18_$__cuda_sm70_shflsync_bfly_p) ;  /* 0x000001a000007944 */ /* 0x000fea0003c00000 */
[----:B01----:R-:W-:Y:S01]  /*7630*/  FADD.FTZ R66, R66, R215 ;  /* 0x000000d742427221 */ /* 0x003fe20000010000 */
[----:B------:R-:W-:Y:S01]  /*7640*/  HFMA2.MMA R215, -RZ, RZ, 0, 1.1920928955078125e-07 ;  /* 0x00000002ffd77435 */ /* 0x000fe200000001ff */
[----:B------:R-:W-:Y:S02]  /*7650*/  MOV R67, 0x1f ;  /* 0x0000001f00437802 */ /* 0x000fe40000000f00 */
[----:B------:R-:W-:Y:S02]  /*7660*/  MOV R212, 0xffffffff ;  /* 0xffffffff00d47802 */ /* 0x000fe40000000f00 */
[----:B------:R-:W-:Y:S02]  /*7670*/  MOV R64, 0x7690 ;  /* 0x0000769000407802 */ /* 0x000fe40000000f00 */
[----:B------:R-:W-:Y:S05]  /*7680*/  CALL.REL.NOINC `($__internal_18_$__cuda_sm70_shflsync_bfly_p) ;  /* 0x0000014000007944 */ /* 0x000fea0003c00000 */
[----:B01----:R-:W-:Y:S01]  /*7690*/  FADD.FTZ R66, R66, R215 ;  /* 0x000000d742427221 */ /* 0x003fe20000010000 */
[----:B------:R-:W-:Y:S01]  /*76a0*/  HFMA2.MMA R215, -RZ, RZ, 0, 2.384185791015625e-07 ;  /* 0x00000004ffd77435 */ /* 0x000fe200000001ff */
[----:B------:R-:W-:Y:S02]  /*76b0*/  MOV R67, 0x1f ;  /* 0x0000001f00437802 */ /* 0x000fe40000000f00 */
[----:B------:R-:W-:-:S02]  /*76c0*/  MOV R212, 0xffffffff ;  /* 0xffffffff00d47802 */ /* 0x000fc40000000f00 */
[----:B------:R-:W-:Y:S02]  /*76d0*/  MOV R64, 0x76f0 ;  /* 0x000076f000407802 */ /* 0x000fe40000000f00 */
[----:B------:R-:W-:Y:S05]  /*76e0*/  CALL.REL.NOINC `($__internal_18_$__cuda_sm70_shflsync_bfly_p) ;  /* 0x000000e000007944 */ /* 0x000fea0003c00000 */
[----:B01----:R-:W-:Y:S01]  /*76f0*/  FADD.FTZ R66, R66, R215 ;  /* 0x000000d742427221 */ /* 0x003fe20000010000 */
[----:B------:R-:W-:Y:S01]  /*7700*/  HFMA2.MMA R215, -RZ, RZ, 0, 4.76837158203125e-07 ;  /* 0x00000008ffd77435 */ /* 0x000fe200000001ff */
[----:B------:R-:W-:Y:S02]  /*7710*/  MOV R67, 0x1f ;  /* 0x0000001f00437802 */ /* 0x000fe40000000f00 */
[----:B------:R-:W-:Y:S02]  /*7720*/  MOV R212, 0xffffffff ;  /* 0xffffffff00d47802 */ /* 0x000fe40000000f00 */
[----:B------:R-:W-:Y:S02]  /*7730*/  MOV R64, 0x7750 ;  /* 0x0000775000407802 */ /* 0x000fe40000000f00 */
[----:B------:R-:W-:Y:S05]  /*7740*/  CALL.REL.NOINC `($__internal_18_$__cuda_sm70_shflsync_bfly_p) ;  /* 0x0000008000007944 */ /* 0x000fea0003c00000 */
[----:B-1----:R-:W-:Y:S01]  /*7750*/  FADD.FTZ R208, R66, R215 ;  /* 0x000000d742d07221 */ /* 0x002fe20000010000 */
[----:B------:R-:W-:Y:S01]  /*7760*/  HFMA2.MMA R215, -RZ, RZ, 0, 9.5367431640625e-07 ;  /* 0x00000010ffd77435 */ /* 0x000fe200000001ff */
[----:B0-----:R-:W-:Y:S02]  /*7770*/  MOV R67, 0x1f ;  /* 0x0000001f00437802 */ /* 0x001fe40000000f00 */
[----:B------:R-:W-:-:S02]  /*7780*/  MOV R212, 0xffffffff ;  /* 0xffffffff00d47802 */ /* 0x000fc40000000f00 */
[----:B------:R-:W-:Y:S02]  /*7790*/  MOV R66, R208 ;  /* 0x000000d000427202 */ /* 0x000fe40000000f00 */
[----:B------:R-:W-:Y:S02]  /*77a0*/  MOV R64, 0x77c0 ;  /* 0x000077c000407802 */ /* 0x000fe40000000f00 */
[----:B------:R-:W-:Y:S05]  /*77b0*/  CALL.REL.NOINC `($__internal_18_$__cuda_sm70_shflsync_bfly_p) ;  /* 0x0000001000007944 */ /* 0x000fea0003c00000 */
[----:B01----:R-:W-:Y:S05]  /*77c0*/  BRA `(.L_x_6765) ;  /* 0xffffe00000007947 */ /* 0x003fea000383ffff */
        .weak           $__internal_18_$__cuda_sm70_shflsync_bfly_p
        .type           $__internal_18_$__cuda_sm70_shflsync_bfly_p,@function
        .size           $__internal_18_$__cuda_sm70_shflsync_bfly_p,(.L_x_57058 - $__internal_18_$__cuda_sm70_shflsync_bfly_p)
$__internal_18_$__cuda_sm70_shflsync_bfly_p:
[----:B------:R-:W-:Y:S01]  /*77d0*/  HFMA2.MMA R65, -RZ, RZ, 0, 0 ;  /* 0x00000000ff417435 */ /* 0x000fe200000001ff */
[----:B------:R-:W-:Y:S04]  /*77e0*/  WARPSYNC R212 ;  /* 0x000000d400007348 */ /* 0x000fe80003800000 */
[----:B------:R0:W1:Y:S01]  /*77f0*/  SHFL.BFLY PT, R215, R66, R215, R67 ;  /* 0x0c0000d742d77389 */ /* 0x00006200000e0043 */
[----:B------:R-:W-:Y:S05]  /*7800*/  RET.REL.NODEC R64 `(_ZN10layer_norm13ln_fwd_kernelINS_13Kernel_traitsI6__halfS2_S2_S2_fjLj2048ELj1ELj4ELj1ELj16ENS_18Kernel_traits_baseILj2048ES2_S2_S2_S2_fjLj128EEEEELb0ELb0ELb1ELb0EEEvNS_9FwdParamsE) ;  /* 0xffff87f040007950 */ /* 0x000fea0003c3ffff */
.L_x_6766:
        /* <DEDUP_REMOVED lines=15> */
.L_x_57058:


//--------------------- .text._ZN10layer_norm13ln_fwd_kernelINS_13Kernel_traitsI6__halfS2_S2_S2_fjLj2048ELj1ELj4ELj1ELj16ENS_18Kernel_traits_baseILj2048ES2_S2_S2_S2_fjLj128EEEEELb0ELb0ELb1ELb1EEEvNS_9FwdParamsE --------------------------
	.section	.text._ZN10layer_norm13ln_fwd_kernelINS_13Kernel_traitsI6__halfS2_S2_S2_fjLj2048ELj1ELj4ELj1ELj16ENS_18Kernel_traits_baseILj2048ES2_S2_S2_S2_fjLj128EEEEELb0ELb0ELb1ELb1EEEvNS_9FwdParamsE,"ax",@progbits
	.sectioninfo	@"SHI_REGISTERS=255"
	.align	128
        .global         _ZN10layer_norm13ln_fwd_kernelINS_13Kernel_traitsI6__halfS2_S2_S2_fjLj2048ELj1ELj4ELj1ELj16ENS_18Kernel_traits_baseILj2048ES2_S2_S2_S2_fjLj128EEEEELb0ELb0ELb1ELb1EEEvNS_9FwdParamsE
        .type           _ZN10layer_norm13ln_fwd_kernelINS_13Kernel_traitsI6__halfS2_S2_S2_fjLj2048ELj1ELj4ELj1ELj16ENS_18Kernel_traits_baseILj2048ES2_S2_S2_S2_fjLj128EEEEELb0ELb0ELb1ELb1EEEvNS_9FwdParamsE,@function
        .size           _ZN10layer_norm13ln_fwd_kernelINS_13Kernel_traitsI6__halfS2_S2_S2_fjLj2048ELj1ELj4ELj1ELj16ENS_18Kernel_traits_baseILj2048ES2_S2_S2_S2_fjLj128EEEEELb0ELb0ELb1ELb1EEEvNS_9FwdParamsE,(.L_x_57059 - _ZN10layer_norm13ln_fwd_kernelINS_13Kernel_traitsI6__halfS2_S2_S2_fjLj2048ELj1ELj4ELj1ELj16ENS_18Kernel_traits_baseILj2048ES2_S2_S2_S2_fjLj128EEEEELb0ELb0ELb1ELb1EEEvNS_9FwdParamsE)
        .other          _ZN10layer_norm13ln_fwd_kernelINS_13Kernel_traitsI6__halfS2_S2_S2_fjLj2048ELj1ELj4ELj1ELj16ENS_18Kernel_traits_baseILj2048ES2_S2_S2_S2_fjLj128EEEEELb0ELb0ELb1ELb1EEEvNS_9FwdParamsE,@"STO_CUDA_ENTRY STV_DEFAULT"
_ZN10layer_norm13ln_fwd_kernelINS_13Kernel_traitsI6__halfS2_S2_S2_fjLj2048ELj1ELj4ELj1ELj16ENS_18Kernel_traits_baseILj2048ES2_S2_S2_S2_fjLj128EEEEELb0ELb0ELb1ELb1EEEvNS_9FwdParamsE:
.text._ZN10layer_norm13ln_fwd_kernelINS_13Kernel_traitsI6__halfS2_S2_S2_fjLj2048ELj1ELj4ELj1ELj16ENS_18Kernel_traits_baseILj2048ES2_S2_S2_S2_fjLj128EEEEELb0ELb0ELb1ELb1EEEvNS_9FwdParamsE:
        /* <DEDUP_REMOVED lines=24> */
[----:B0-----:R-:W2:Y:S04]  /*0180*/  LDG.E.128 R24, [R44.64+0xc00] ;  /* 0x000c00042c187981 */ /* 0x001ea8000c1e1d00 */
[----:B------:R-:W3:Y:S04]  /*0190*/  LDG.E.128 R28, [R44.64+0xe00] ;  /* 0x000e00042c1c7981 */ /* 0x000ee8000c1e1d00 */
[----:B------:R-:W4:Y:S04]  /*01a0*/  LDG.E.128 R92, [R44.64+0x400] ;  /* 0x000400042c5c7981 */ /* 0x000f28000c1e1d00 */
[----:B------:R-:W4:Y:S04]  /*01b0*/  LDG.E.128 R20, [R44.64+0xa00] ;  /* 0x000a00042c147981 */ /* 0x000f28000c1e1d00 */
[----:B------:R-:W4:Y:S04]  /*01c0*/  LDG.E.128 R16, [R44.64+0x800] ;  /* 0x000800042c107981 */ /* 0x000f28000c1e1d00 */
[----:B------:R0:W5:Y:S04]  /*01d0*/  LDG.E.128 R12, [R44.64] ;  /* 0x000000042c0c7981 */ /* 0x000168000c1e1d00 */
[----:B------:R0:W5:Y:S04]  /*01e0*/  LDG.E.128 R8, [R44.64+0x200] ;  /* 0x000200042c087981 */ /* 0x000168000c1e1d00 */
[----:B------:R0:W5:Y:S02]  /*01f0*/  LDG.E.128 R4, [R44.64+0x600] ;  /* 0x000600042c047981 */ /* 0x000164000c1e1d00 */
        /* <DEDUP_REMOVED lines=25> */
[----:B------:R-:W-:Y:S01]  /*0390*/  HADD2.F32 R90, -RZ, R100.H1_H1 ;  /* 0x30000064ff5a7230 */ /* 0x000fe20000004100 */
[----:B------:R-:W-:Y:S01]  /*03a0*/  LOP3.LUT R126, R126, 0x1f, RZ, 0xc0, !PT ;  /* 0x0000001f7e7e7812 */ /* 0x000fe200078ec0ff */
        /* <DEDUP_REMOVED lines=54> */
[----:B------:R-:W-:Y:S01]  /*0710*/  ULDC.U8 UR6, c[0x0][0x1f0] ;  /* 0x00007c0000067ab9 */ /* 0x000fe20000000000 */
[--C-:B--2---:R-:W-:Y:S02]  /*0720*/  HADD2.F32 R136, -RZ, R26.reuse.H0_H0 ;  /* 0x2000001aff887230 */ /* 0x104fe40000004100 */
[----:B------:R-:W-:Y:S02]  /*0730*/  HADD2.F32 R139, -RZ, R26.H1_H1 ;  /* 0x3000001aff8b7230 */ /* 0x000fe40000004100 */
[----:B---3--:R-:W-:-:S02]  /*0740*/  HADD2.F32 R26, -RZ, R28.H0_H0 ;  /* 0x2000001cff1a7230 */ /* 0x008fc40000004100 */
[----:B------:R-:W-:Y:S02]  /*0750*/  HADD2.F32 R141, -RZ, R28.H1_H1 ;  /* 0x3000001cff8d7230 */ /* 0x000fe40000004100 */
[----:B----4-:R-:W-:Y:S02]  /*0760*/  HADD2.F32 R124, -RZ, R93.H0_H0 ;  /* 0x2000005dff7c7230 */ /* 0x010fe40000004100 */
[----:B------:R-:W-:Y:S02]  /*0770*/  HADD2.F32 R28, -RZ, R29.H0_H0 ;  /* 0x2000001dff1c7230 */ /* 0x000fe40000004100 */
[--C-:B------:R-:W-:Y:S02]  /*0780*/  HADD2.F32 R132, -RZ, R22.reuse.H0_H0 ;  /* 0x20000016ff847230 */ /* 0x100fe40000004100 */
[----:B------:R-:W-:Y:S02]  /*0790*/  HADD2.F32 R133, -RZ, R22.H1_H1 ;  /* 0x30000016ff857230 */ /* 0x000fe40000004100 */
[----:B------:R-:W-:-:S02]  /*07a0*/  HADD2.F32 R138, -RZ, R30.H0_H0 ;  /* 0x2000001eff8a7230 */ /* 0x000fc40000004100 */
[----:B------:R-:W-:Y:S02]  /*07b0*/  HADD2.F32 R140, -RZ, R30.H1_H1 ;  /* 0x3000001eff8c7230 */ /* 0x000fe40000004100 */
        /* <DEDUP_REMOVED lines=9> */
[----:B------:R-:W-:Y:S02]  /*0850*/  HADD2.F32 R29, -RZ, R29.H1_H1 ;  /* 0x3000001dff1d7230 */ /* 0x000fe40000004100 */
[----:B------:R-:W-:-:S02]  /*0860*/  HADD2.F32 R30, -RZ, R94.H0_H0 ;  /* 0x2000005eff1e7230 */ /* 0x000fc40000004100 */
[----:B0-----:R-:W-:Y:S02]  /*0870*/  HADD2.F32 R143, -RZ, R18.H1_H1 ;  /* 0x30000012ff8f7230 */ /* 0x001fe40000004100 */
.L_x_6964:
        /* <DEDUP_REMOVED lines=8> */
[----:B------:R0:W5:Y:S01]  /*0900*/  LDG.E R53, [R20.64] ;  /* 0x0000000414357981 */ /* 0x000162000c1e1900 */
        /* <DEDUP_REMOVED lines=21> */
[----:B-----5:R-:W-:Y:S01]  /*0a60*/  HADD2.F32 R51, -RZ, R32.H0_H0 ;  /* 0x20000020ff337230 */ /* 0x020fe20000004100 */
[----:B------:R-:W-:Y:S05]  /*0a70*/  BRA `(.L_x_6769) ;  /* 0x0000004000007947 */ /* 0x000fea0003800000 */
.L_x_6768:
[----:B0----5:R-:W-:Y:S02]  /*0a80*/  HADD2.F32 R51, -RZ, R36.H0_H0 ;  /* 0x20000024ff337230 */ /* 0x021fe40000004100 */
[----:B------:R-:W-:-:S03]  /*0a90*/  @P0 HADD2.F32 R20, -RZ, R32.H0_H0 ;  /* 0x20000020ff140230 */ /* 0x000fc60000004100 */
[----:B------:R-:W-:-:S04]  /*0aa0*/  FMUL.FTZ R51, R51, c[0x0][0x1ec] ;  /* 0x00007b0033337a20 */ /* 0x000fc80000410000 */
[----:B------:R-:W-:Y:S02]  /*0ab0*/  @P0 FADD.FTZ R51, R51, R20 ;  /* 0x0000001433330221 */ /* 0x000fe40000010000 */
.L_x_6769:
[----:B------:R-:W-:Y:S05]  /*0ac0*/  BSYNC B0 ;  /* 0x0000000000007941 */ /* 0x000fea0003800000 */
.L_x_6767:
[----:B------:R-:W-:Y:S01]  /*0ad0*/  BSSY B0, `(.L_x_6770) ;  /* 0x000000a000007945 */ /* 0x000fe20003800000 */
[----:B------:R-:W-:Y:S05]  /*0ae0*/  @P2 BRA `(.L_x_6771) ;  /* 0x0000004000002947 */ /* 0x000fea0003800000 */
[----:B------:R-:W-:Y:S01]  /*0af0*/  HFMA2.MMA R50, -RZ, RZ, 0, 0 ;  /* 0x00000000ff327435 */ /* 0x000fe200000001ff */
[----:B------:R-:W-:Y:S05]  /*0b00*/  @!P0 BRA `(.L_x_6772) ;  /* 0x0000006000008947 */ /* 0x000fea0003800000 */
[----:B-----5:R-:W-:Y:S01]  /*0b10*/  HADD2.F32 R50, -RZ, R32.H1_H1 ;  /* 0x30000020ff327230 */ /* 0x020fe20000004100 */
[----:B------:R-:W-:Y:S05]  /*0b20*/  BRA `(.L_x_6772) ;  /* 0x0000004000007947 */ /* 0x000fea0003800000 */
.L_x_6771:
[----:B-----5:R-:W-:Y:S02]  /*0b30*/  HADD2.F32 R50, -RZ, R36.H1_H1 ;  /* 0x30000024ff327230 */ /* 0x020fe40000004100 */
[----:B------:R-:W-:-:S03]  /*0b40*/  @P0 HADD2.F32 R21, -RZ, R32.H1_H1 ;  /* 0x30000020ff150230 */ /* 0x000fc60000004100 */
[----:B------:R-:W-:-:S04]  /*0b50*/  FMUL.FTZ R50, R50, c[0x0][0x1ec] ;  /* 0x00007b0032327a20 */ /* 0x000fc80000410000 */
[----:B------:R-:W-:Y:S02]  /*0b60*/  @P0 FADD.FTZ R50, R50, R21 ;  /* 0x0000001532320221 */ /* 0x000fe40000010000 */
.L_x_6772:
[----:B------:R-:W-:Y:S05]  /*0b70*/  BSYNC B0 ;  /* 0x0000000000007941 */ /* 0x000fea0003800000 */
.L_x_6770:
[----:B------:R-:W-:Y:S01]  /*0b80*/  BSSY B0, `(.L_x_6773) ;  /* 0x000000a000007945 */ /* 0x000fe20003800000 */
[----:B------:R-:W-:Y:S05]  /*0b90*/  @P2 BRA `(.L_x_6774) ;  /* 0x0000004000002947 */ /* 0x000fea0003800000 */
[----:B------:R-:W-:Y:S01]  /*0ba0*/  MOV R49, RZ ;  /* 0x000000ff00317202 */ /* 0x000fe20000000f00 */
[----:B------:R-:W-:Y:S05]  /*0bb0*/  @!P0 BRA `(.L_x_6775) ;  /* 0x0000006000008947 */ /* 0x000fea0003800000 */
[----:B-----5:R-:W-:Y:S01]  /*0bc0*/  HADD2.F32 R49, -RZ, R33.H0_H0 ;  /* 0x20000021ff317230 */ /* 0x020fe20000004100 */
[----:B------:R-:W-:Y:S05]  /*0bd0*/  BRA `(.L_x_6775) ;  /* 0x0000004000007947 */ /* 0x000fea0003800000 */
.L_x_6774:
[----:B-----5:R-:W-:Y:S02]  /*0be0*/  HADD2.F32 R49, -RZ, R37.H0_H0 ;  /* 0x20000025ff317230 */ /* 0x020fe40000004100 */
[----:B------:R-:W-:-:S03]  /*0bf0*/  @P0 HADD2.F32 R20, -RZ, R33.H0_H0 ;  /* 0x20000021ff140230 */ /* 0x000fc60000004100 */
[----:B------:R-:W-:-:S04]  /*0c00*/  FMUL.FTZ R49, R49, c[0x0][0x1ec] ;  /* 0x00007b0031317a20 */ /* 0x000fc80000410000 */
[----:B------:R-:W-:Y:S02]  /*0c10*/  @P0 FADD.FTZ R49, R49, R20 ;  /* 0x0000001431310221 */ /* 0x000fe40000010000 */
.L_x_6775:
[----:B------:R-:W-:Y:S05]  /*0c20*/  BSYNC B0 ;  /* 0x0000000000007941 */ /* 0x000fea0003800000 */
.L_x_6773:
[----:B------:R-:W-:Y:S01]  /*0c30*/  BSSY B0, `(.L_x_6776) ;  /* 0x000000a000007945 */ /* 0x000fe20003800000 */
[----:B------:R-:W-:Y:S05]  /*0c40*/  @P2 BRA `(.L_x_6777) ;  /* 0x0000004000002947 */ /* 0x000fea0003800000 */
[----:B------:R-:W-:Y:S01]  /*0c50*/  HFMA2.MMA R48, -RZ, RZ, 0, 0 ;  /* 0x00000000ff307435 */ /* 0x000fe200000001ff */
[----:B------:R-:W-:Y:S05]  /*0c60*/  @!P0 BRA `(.L_x_6778) ;  /* 0x0000006000008947 */ /* 0x000fea0003800000 */
[----:B-----5:R-:W-:Y:S01]  /*0c70*/  HADD2.F32 R48, -RZ, R33.H1_H1 ;  /* 0x30000021ff307230 */ /* 0x020fe20000004100 */
[----:B------:R-:W-:Y:S05]  /*0c80*/  BRA `(.L_x_6778) ;  /* 0x0000004000007947 */ /* 0x000fea0003800000 */
.L_x_6777:
[----:B-----5:R-:W-:Y:S02]  /*0c90*/  HADD2.F32 R48, -RZ, R37.H1_H1 ;  /* 0x30000025ff307230 */ /* 0x020fe40000004100 */
[----:B------:R-:W-:-:S03]  /*0ca0*/  @P0 HADD2.F32 R21, -RZ, R33.H1_H1 ;  /* 0x30000021ff150230 */ /* 0x000fc60000004100 */
[----:B------:R-:W-:-:S04]  /*0cb0*/  FMUL.FTZ R48, R48, c[0x0][0x1ec] ;  /* 0x00007b0030307a20 */ /* 0x000fc80000410000 */
[----:B------:R-:W-:Y:S02]  /*0cc0*/  @P0 FADD.FTZ R48, R48, R21 ;  /* 0x0000001530300221 */ /* 0x000fe40000010000 */
.L_x_6778:
[----:B------:R-:W-:Y:S05]  /*0cd0*/  BSYNC B0 ;  /* 0x0000000000007941 */ /* 0x000fea0003800000 */
.L_x_6776:
[----:B------:R-:W-:Y:S01]  /*0ce0*/  BSSY B0, `(.L_x_6779) ;  /* 0x000000a000007945 */ /* 0x000fe20003800000 */
[----:B------:R-:W-:Y:S05]  /*0cf0*/  @P2 BRA `(.L_x_6780) ;  /* 0x0000004000002947 */ /* 0x000fea0003800000 */
[----:B------:R-:W-:Y:S01]  /*0d00*/  MOV R47, RZ ;  /* 0x000000ff002f7202 */ /* 0x000fe20000000f00 */
[----:B------:R-:W-:Y:S05]  /*0d10*/  @!P0 BRA `(.L_x_6781) ;  /* 0x0000006000008947 */ /* 0x000fea0003800000 */
[----:B-----5:R-:W-:Y:S01]  /*0d20*/  HADD2.F32 R47, -RZ, R34.H0_H0 ;  /* 0x20000022ff2f7230 */ /* 0x020fe20000004100 */
[----:B------:R-:W-:Y:S05]  /*0d30*/  BRA `(.L_x_6781) ;  /* 0x0000004000007947 */ /* 0x000fea0003800000 */
.L_x_6780:
[----:B-----5:R-:W-:Y:S02]  /*0d40*/  HADD2.F32 R47, -RZ, R38.H0_H0 ;  /* 0x20000026ff2f7230 */ /* 0x020fe40000004100 */
[----:B------:R-:W-:-:S03]  /*0d50*/  @P0 HADD2.F32 R20, -RZ, R34.H0_H0 ;  /* 0x20000022ff140230 */ /* 0x000fc60000004100 */
[----:B------:R-:W-:-:S04]  /*0d60*/  FMUL.FTZ R47, R47, c[0x0][0x1ec] ;  /* 0x00007b002f2f7a20 */ /* 0x000fc80000410000 */
[----:B------:R-:W-:Y:S02]  /*0d70*/  @P0 FADD.FTZ R47, R47, R20 ;  /* 0x000000142f2f0221 */ /* 0x000fe40000010000 */
.L_x_6781:
[----:B------:R-:W-:Y:S05]  /*0d80*/  BSYNC B0 ;  /* 0x0000000000007941 */ /* 0x000fea0003800000 */
.L_x_6779:
[----:B------:R-:W-:Y:S01]  /*0d90*/  BSSY B0, `(.L_x_6782) ;  /* 0x000000a000007945 */ /* 0x000fe20003800000 */
[----:B------:R-:W-:Y:S05]  /*0da0*/  @P2 BRA `(.L_x_6783) ;  /* 0x0000004000002947 */ /* 0x000fea0003800000 */
[----:B------:R-:W-:Y:S01]  /*0db0*/  HFMA2.MMA R46, -RZ, RZ, 0, 0 ;  /* 0x00000000ff2e7435 */ /* 0x000fe200000001ff */
[----:B------:R-:W-:Y:S05]  /*0dc0*/  @!P0 BRA `(.L_x_6784) ;  /* 0x0000006000008947 */ /* 0x000fea0003800000 */
[----:B-----5:R-:W-:Y:S01]  /*0dd0*/  HADD2.F32 R46, -RZ, R34.H1_H1 ;  /* 0x30000022ff2e7230 */ /* 0x020fe20000004100 */
[----:B------:R-:W-:Y:S05]  /*0de0*/  BRA `(.L_x_6784) ;  /* 0x0000004000007947 */ /* 0x000fea0003800000 */
.L_x_6783:
[----:B-----5:R-:W-:Y:S02]  /*0df0*/  HADD2.F32 R46, -RZ, R38.H1_H1 ;  /* 0x30000026ff2e7230 */ /* 0x020fe40000004100 */
[----:B------:R-:W-:-:S03]  /*0e00*/  @P0 HADD2.F32 R21, -RZ, R34.H1_H1 ;  /* 0x30000022ff150230 */ /* 0x000fc60000004100 */
[----:B------:R-:W-:-:S04]  /*0e10*/  FMUL.FTZ R46, R46, c[0x0][0x1ec] ;  /* 0x00007b002e2e7a20 */ /* 0x000fc80000410000 */
[----:B------:R-:W-:Y:S02]  /*0e20*/  @P0 FADD.FTZ R46, R46, R21 ;  /* 0x000000152e2e0221 */ /* 0x000fe40000010000 */
.L_x_6784:
[----:B------:R-:W-:Y:S05]  /*0e30*/  BSYNC B0 ;  /* 0x0000000000007941 */ /* 0x000fea0003800000 */
.L_x_6782:
[----:B------:R-:W-:Y:S01]  /*0e40*/  BSSY B0, `(.L_x_6785) ;  /* 0x000000a000007945 */ /* 0x000fe20003800000 */
[----:B------:R-:W-:Y:S05]  /*0e50*/  @P2 BRA `(.L_x_6786) ;  /* 0x0000004000002947 */ /* 0x000fea0003800000 */
[----:B------:R-:W-:Y:S01]  /*0e60*/  MOV R45, RZ ;  /* 0x000000ff002d7202 */ /* 0x000fe20000000f00 */
[----:B------:R-:W-:Y:S05]  /*0e70*/  @!P0 BRA `(.L_x_6787) ;  /* 0x0000006000008947 */ /* 0x000fea0003800000 */
[----:B-----5:R-:W-:Y:S01]  /*0e80*/  HADD2.F32 R45, -RZ, R35.H0_H0 ;  /* 0x20000023ff2d7230 */ /* 0x020fe20000004100 */
[----:B------:R-:W-:Y:S05]  /*0e90*/  BRA `(.L_x_6787) ;  /* 0x0000004000007947 */ /* 0x000fea0003800000 */
.L_x_6786:
[----:B-----5:R-:W-:Y:S02]  /*0ea0*/  HADD2.F32 R45, -RZ, R39.H0_H0 ;  /* 0x20000027ff2d7230 */ /* 0x020fe40000004100 */
[----:B------:R-:W-:-:S03]  /*0eb0*/  @P0 HADD2.F32 R20, -RZ, R35.H0_H0 ;  /* 0x20000023ff140230 */ /* 0x000fc60000004100 */
[----:B------:R-:W-:-:S04]  /*0ec0*/  FMUL.FTZ R45, R45, c[0x0][0x1ec] ;  /* 0x00007b002d2d7a20 */ /* 0x000fc80000410000 */
[----:B------:R-:W-:Y:S02]  /*0ed0*/  @P0 FADD.FTZ R45, R45, R20 ;  /* 0x000000142d2d0221 */ /* 0x000fe40000010000 */
.L_x_6787:
[----:B------:R-:W-:Y:S05]  /*0ee0*/  BSYNC B0 ;  /* 0x0000000000007941 */ /* 0x000fea0003800000 */
.L_x_6785:
[----:B------:R-:W-:Y:S01]  /*0ef0*/  BSSY B0, `(.L_x_6788) ;  /* 0x000000a000007945 */ /* 0x000fe20003800000 */
[----:B------:R-:W-:Y:S05]  /*0f00*/  @P2 BRA `(.L_x_6789) ;  /* 0x0000004000002947 */ /* 0x000fea0003800000 */
[----:B------:R-:W-:Y:S01]  /*0f10*/  HFMA2.MMA R44, -RZ, RZ, 0, 0 ;  /* 0x00000000ff2c7435 */ /* 0x000fe200000001ff */
[----:B------:R-:W-:Y:S05]  /*0f20*/  @!P0 BRA `(.L_x_6790) ;  /* 0x0000006000008947 */ /* 0x000fea0003800000 */
[----:B-----5:R-:W-:Y:S01]  /*0f30*/  HADD2.F32 R44, -RZ, R35.H1_H1 ;  /* 0x30000023ff2c7230 */ /* 0x020fe20000004100 */
[----:B------:R-:W-:Y:S05]  /*0f40*/  BRA `(.L_x_6790) ;  /* 0x0000004000007947 */ /* 0x000fea0003800000 */
.L_x_6789:
[----:B-----5:R-:W-:Y:S02]  /*0f50*/  HADD2.F32 R44, -RZ, R39.H1_H1 ;  /* 0x30000027ff2c7230 */ /* 0x020fe40000004100 */
[----:B------:R-:W-:-:S03]  /*0f60*/  @P0 HADD2.F32 R21, -RZ, R35.H1_H1 ;  /* 0x30000023ff150230 */ /* 0x000fc60000004100 */
[----:B------:R-:W-:-:S04]  /*0f70*/  FMUL.FTZ R44, R44, c[0x0][0x1ec] ;  /* 0x00007b002c2c7a20 */ /* 0x000fc80000410000 */
[----:B------:R-:W-:Y:S02]  /*0f80*/  @P0 FADD.FTZ R44, R44, R21 ;  /* 0x000000152c2c0221 */ /* 0x000fe40000010000 */
.L_x_6790:
[----:B------:R-:W-:Y:S05]  /*0f90*/  BSYNC B0 ;  /* 0x0000000000007941 */ /* 0x000fea0003800000 */
.L_x_6788:
[----:B------:R-:W-:Y:S02]  /*0fa0*/  MOV R154, 0x10 ;  /* 0x00000010009a7802 */ /* 0x000fe40000000f00 */
[----:B------:R-:W-:Y:S02]  /*0fb0*/  @P1 IADD3 R25, R156, 0x20, RZ ;  /* 0x000000209c191810 */ /* 0x000fe40007ffe0ff */
[C---:B------:R-:W-:Y:S01]  /*0fc0*/  IADD3 R145, R157.reuse, 0x20, RZ ;  /* 0x000000209d917810 */ /* 0x040fe20007ffe0ff */
[-C--:B------:R-:W-:Y:S01]  /*0fd0*/  IMAD.WIDE.U32 R20, R157, R154.reuse, c[0x0][0x188] ;  /* 0x000062009d147625 */ /* 0x080fe200078e009a */
[----:B------:R-:W-:Y:S02]  /*0fe0*/  F2FP.PACK_AB R43, R44, R45 ;  /* 0x0000002d2c2b723e */ /* 0x000fe400000000ff */
[----:B------:R-:W-:Y:S01]  /*0ff0*/  F2FP.PACK_AB R42, R46, R47 ;  /* 0x0000002f2e2a723e */ /* 0x000fe200000000ff */
[----:B------:R-:W-:Y:S01]  /*1000*/  @P1 IMAD.WIDE.U32 R24, R25, R154, c[0x0][0x170] ;  /* 0x00005c0019181625 */ /* 0x000fe200078e009a */
[----:B------:R-:W-:-:S02]  /*1010*/  F2FP.PACK_AB R41, R48, R49 ;  /* 0x000000313029723e */ /* 0x000fc400000000ff */
[----:B------:R-:W-:Y:S01]  /*1020*/  F2FP.PACK_AB R40, R50, R51 ;  /* 0x000000333228723e */ /* 0x000fe200000000ff */
        /* <DEDUP_REMOVED lines=8> */
[----:B-----5:R-:W-:Y:S01]  /*10b0*/  HADD2.F32 R147, -RZ, R32.H0_H0 ;  /* 0x20000020ff937230 */ /* 0x020fe20000004100 */
[----:B------:R-:W-:Y:S05]  /*10c0*/  BRA `(.L_x_6793) ;  /* 0x0000004000007947 */ /* 0x000fea0003800000 */
.L_x_6792:
[----:B-----5:R-:W-:Y:S02]  /*10d0*/  HADD2.F32 R147, -RZ, R36.H0_H0 ;  /* 0x20000024ff937230 */ /* 0x020fe40000004100 */
[----:B0-----:R-:W-:-:S03]  /*10e0*/  @P0 HADD2.F32 R20, -RZ, R32.H0_H0 ;  /* 0x20000020ff140230 */ /* 0x001fc60000004100 */
[----:B------:R-:W-:-:S04]  /*10f0*/  FMUL.FTZ R147, R147, c[0x0][0x1ec] ;  /* 0x00007b0093937a20 */ /* 0x000fc80000410000 */
[----:B------:R-:W-:Y:S02]  /*1100*/  @P0 FADD.FTZ R147, R20, R147 ;  /* 0x0000009314930221 */ /* 0x000fe40000010000 */
.L_x_6793:
[----:B------:R-:W-:Y:S05]  /*1110*/  BSYNC B0 ;  /* 0x0000000000007941 */ /* 0x000fea0003800000 */
.L_x_6791:
[----:B------:R-:W-:Y:S01]  /*1120*/  BSSY B0, `(.L_x_6794) ;  /* 0x000000a000007945 */ /* 0x000fe20003800000 */
[----:B------:R-:W-:Y:S05]  /*1130*/  @P2 BRA `(.L_x_6795) ;  /* 0x0000004000002947 */ /* 0x000fea0003800000 */
[----:B------:R-:W-:Y:S01]  /*1140*/  MOV R142, RZ ;  /* 0x000000ff008e7202 */ /* 0x000fe20000000f00 */
[----:B------:R-:W-:Y:S05]  /*1150*/  @!P0 BRA `(.L_x_6796) ;  /* 0x0000006000008947 */ /* 0x000fea0003800000 */
[----:B-----5:R-:W-:Y:S01]  /*1160*/  HADD2.F32 R142, -RZ, R32.H1_H1 ;  /* 0x30000020ff8e7230 */ /* 0x020fe20000004100 */
[----:B------:R-:W-:Y:S05]  /*1170*/  BRA `(.L_x_6796) ;  /* 0x0000004000007947 */ /* 0x000fea0003800000 */
.L_x_6795:
[----:B-----5:R-:W-:Y:S02]  /*1180*/  HADD2.F32 R142, -RZ, R36.H1_H1 ;  /* 0x30000024ff8e7230 */ /* 0x020fe40000004100 */
[----:B0-----:R-:W-:-:S03]  /*1190*/  @P0 HADD2.F32 R21, -RZ, R32.H1_H1 ;  /* 0x30000020ff150230 */ /* 0x001fc60000004100 */
[----:B------:R-:W-:-:S04]  /*11a0*/  FMUL.FTZ R142, R142, c[0x0][0x1ec] ;  /* 0x00007b008e8e7a20 */ /* 0x000fc80000410000 */
[----:B------:R-:W-:Y:S02]  /*11b0*/  @P0 FADD.FTZ R142, R21, R142 ;  /* 0x0000008e158e0221 */ /* 0x000fe40000010000 */
.L_x_6796:
[----:B------:R-:W-:Y:S05]  /*11c0*/  BSYNC B0 ;  /* 0x0000000000007941 */ /* 0x000fea0003800000 */
.L_x_6794:
[----:B------:R-:W-:Y:S01]  /*11d0*/  BSSY B0, `(.L_x_6797) ;  /* 0x000000a000007945 */ /* 0x000fe20003800000 */
[----:B------:R-:W-:Y:S05]  /*11e0*/  @P2 BRA `(.L_x_6798) ;  /* 0x0000004000002947 */ /* 0x000fea0003800000 */
[----:B------:R-:W-:Y:S01]  /*11f0*/  HFMA2.MMA R59, -RZ, RZ, 0, 0 ;  /* 0x00000000ff3b7435 */ /* 0x000fe200000001ff */
[----:B------:R-:W-:Y:S05]  /*1200*/  @!P0 BRA `(.L_x_6799) ;  /* 0x0000006000008947 */ /* 0x000fea0003800000 */
[----:B-----5:R-:W-:Y:S01]  /*1210*/  HADD2.F32 R59, -RZ, R33.H0_H0 ;  /* 0x20000021ff3b7230 */ /* 0x020fe20000004100 */
[----:B------:R-:W-:Y:S05]  /*1220*/  BRA `(.L_x_6799) ;  /* 0x0000004000007947 */ /* 0x000fea0003800000 */
.L_x_6798:
[----:B-----5:R-:W-:Y:S02]  /*1230*/  HADD2.F32 R59, -RZ, R37.H0_H0 ;  /* 0x20000025ff3b7230 */ /* 0x020fe40000004100 */
[----:B0-----:R-:W-:-:S03]  /*1240*/  @P0 HADD2.F32 R20, -RZ, R33.H0_H0 ;  /* 0x20000021ff140230 */ /* 0x001fc60000004100 */
[----:B------:R-:W-:-:S04]  /*1250*/  FMUL.FTZ R59, R59, c[0x0][0x1ec] ;  /* 0x00007b003b3b7a20 */ /* 0x000fc80000410000 */
[----:B------:R-:W-:Y:S02]  /*1260*/  @P0 FADD.FTZ R59, R20, R59 ;  /* 0x0000003b143b0221 */ /* 0x000fe40000010000 */
.L_x_6799:
[----:B------:R-:W-:Y:S05]  /*1270*/  BSYNC B0 ;  /* 0x0000000000007941 */ /* 0x000fea0003800000 */
.L_x_6797:
[----:B------:R-:W-:Y:S01]  /*1280*/  BSSY B0, `(.L_x_6800) ;  /* 0x000000a000007945 */ /* 0x000fe20003800000 */
[----:B------:R-:W-:Y:S05]  /*1290*/  @P2 BRA `(.L_x_6801) ;  /* 0x0000004000002947 */ /* 0x000fea0003800000 */
[----:B------:R-:W-:Y:S01]  /*12a0*/  MOV R58, RZ ;  /* 0x000000ff003a7202 */ /* 0x000fe20000000f00 */
[----:B------:R-:W-:Y:S05]  /*12b0*/  @!P0 BRA `(.L_x_6802) ;  /* 0x0000006000008947 */ /* 0x000fea0003800000 */
[----:B-----5:R-:W-:Y:S01]  /*12c0*/  HADD2.F32 R58, -RZ, R33.H1_H1 ;  /* 0x30000021ff3a7230 */ /* 0x020fe20000004100 */
[----:B------:R-:W-:Y:S05]  /*12d0*/  BRA `(.L_x_6802) ;  /* 0x0000004000007947 */ /* 0x000fea0003800000 */
.L_x_6801:
[----:B-----5:R-:W-:Y:S02]  /*12e0*/  HADD2.F32 R58, -RZ, R37.H1_H1 ;  /* 0x30000025ff3a7230 */ /* 0x020fe40000004100 */
[----:B0-----:R-:W-:-:S03]  /*12f0*/  @P0 HADD2.F32 R21, -RZ, R33.H1_H1 ;  /* 0x30000021ff150230 */ /* 0x001fc60000004100 */
[----:B------:R-:W-:-:S04]  /*1300*/  FMUL.FTZ R58, R58, c[0x0][0x1ec] ;  /* 0x00007b003a3a7a20 */ /* 0x000fc80000410000 */
[----:B------:R-:W-:Y:S02]  /*1310*/  @P0 FADD.FTZ R58, R21, R58 ;  /* 0x0000003a153a0221 */ /* 0x000fe40000010000 */
.L_x_6802:
[----:B------:R-:W-:Y:S05]  /*1320*/  BSYNC B0 ;  /* 0x0000000000007941 */ /* 0x000fea0003800000 */
.L_x_6800:
[----:B------:R-:W-:Y:S01]  /*1330*/  BSSY B0, `(.L_x_6803) ;  /* 0x000000a000007945 */ /* 0x000fe20003800000 */
[----:B------:R-:W-:Y:S05]  /*1340*/  @P2 BRA `(.L_x_6804) ;  /* 0x0000004000002947 */ /* 0x000fea0003800000 */
[----:B------:R-:W-:Y:S01]  /*1350*/  HFMA2.MMA R57, -RZ, RZ, 0, 0 ;  /* 0x00000000ff397435 */ /* 0x000fe200000001ff */
[----:B------:R-:W-:Y:S05]  /*1360*/  @!P0 BRA `(.L_x_6805) ;  /* 0x0000006000008947 */ /* 0x000fea0003800000 */
[----:B-----5:R-:W-:Y:S01]  /*1370*/  HADD2.F32 R57, -RZ, R34.H0_H0 ;  /* 0x20000022ff397230 */ /* 0x020fe20000004100 */
[----:B------:R-:W-:Y:S05]  /*1380*/  BRA `(.L_x_6805) ;  /* 0x0000004000007947 */ /* 0x000fea0003800000 */
.L_x_6804:
[----:B-----5:R-:W-:Y:S02]  /*1390*/  HADD2.F32 R57, -RZ, R38.H0_H0 ;  /* 0x20000026ff397230 */ /* 0x020fe40000004100 */
[----:B0-----:R-:W-:-:S03]  /*13a0*/  @P0 HADD2.F32 R20, -RZ, R34.H0_H0 ;  /* 0x20000022ff140230 */ /* 0x001fc60000004100 */
[----:B------:R-:W-:-:S04]  /*13b0*/  FMUL.FTZ R57, R57, c[0x0][0x1ec] ;  /* 0x00007b0039397a20 */ /* 0x000fc80000410000 */
[----:B------:R-:W-:Y:S02]  /*13c0*/  @P0 FADD.FTZ R57, R20, R57 ;  /* 0x0000003914390221 */ /* 0x000fe40000010000 */
.L_x_6805:
[----:B------:R-:W-:Y:S05]  /*13d0*/  BSYNC B0 ;  /* 0x0000000000007941 */ /* 0x000fea0003800000 */
.L_x_6803:
[----:B------:R-:W-:Y:S01]  /*13e0*/  BSSY B0, `(.L_x_6806) ;  /* 0x000000a000007945 */ /* 0x000fe20003800000 */
[----:B------:R-:W-:Y:S05]  /*13f0*/  @P2 BRA `(.L_x_6807) ;  /* 0x0000004000002947 */ /* 0x000fea0003800000 */
[----:B------:R-:W-:Y:S01]  /*1400*/  MOV R56, RZ ;  /* 0x000000ff00387202 */ /* 0x000fe20000000f00 */
[----:B------:R-:W-:Y:S05]  /*1410*/  @!P0 BRA `(.L_x_6808) ;  /* 0x0000006000008947 */ /* 0x000fea0003800000 */
[----:B-----5:R-:W-:Y:S01]  /*1420*/  HADD2.F32 R56, -RZ, R34.H1_H1 ;  /* 0x30000022ff387230 */ /* 0x020fe20000004100 */
[----:B------:R-:W-:Y:S05]  /*1430*/  BRA `(.L_x_6808) ;  /* 0x0000004000007947 */ /* 0x000fea0003800000 */
.L_x_6807:
[----:B-----5:R-:W-:Y:S02]  /*1440*/  HADD2.F32 R56, -RZ, R38.H1_H1 ;  /* 0x30000026ff387230 */ /* 0x020fe40000004100 */
[----:B0-----:R-:W-:-:S03]  /*1450*/  @P0 HADD2.F32 R21, -RZ, R34.H1_H1 ;  /* 0x30000022ff150230 */ /* 0x001fc60000004100 */
[----:B------:R-:W-:-:S04]  /*1460*/  FMUL.FTZ R56, R56, c[0x0][0x1ec] ;  /* 0x00007b0038387a20 */ /* 0x000fc80000410000 */
[----:B------:R-:W-:Y:S02]  /*1470*/  @P0 FADD.FTZ R56, R21, R56 ;  /* 0x0000003815380221 */ /* 0x000fe40000010000 */
.L_x_6808:
[----:B------:R-:W-:Y:S05]  /*1480*/  BSYNC B0 ;  /* 0x0000000000007941 */ /* 0x000fea0003800000 */
.L_x_6806:
[----:B------:R-:W-:Y:S01]  /*1490*/  BSSY B0, `(.L_x_6809) ;  /* 0x000000a000007945 */ /* 0x000fe20003800000 */
[----:B------:R-:W-:Y:S05]  /*14a0*/  @P2 BRA `(.L_x_6810) ;  /* 0x0000004000002947 */ /* 0x000fea0003800000 */
[----:B0-----:R-:W-:Y:S01]  /*14b0*/  HFMA2.MMA R55, -RZ, RZ, 0, 0 ;  /* 0x00000000ff377435 */ /* 0x001fe200000001ff */
[----:B------:R-:W-:Y:S05]  /*14c0*/  @!P0 BRA `(.L_x_6811) ;  /* 0x0000006000008947 */ /* 0x000fea0003800000 */
[----:B-----5:R-:W-:Y:S01]  /*14d0*/  HADD2.F32 R55, -RZ, R35.H0_H0 ;  /* 0x20000023ff377230 */ /* 0x020fe20000004100 */
[----:B------:R-:W-:Y:S05]  /*14e0*/  BRA `(.L_x_6811) ;  /* 0x0000004000007947 */ /* 0x000fea0003800000 */
.L_x_6810:
[----:B0----5:R-:W-:Y:S02]  /*14f0*/  HADD2.F32 R55, -RZ, R39.H0_H0 ;  /* 0x20000027ff377230 */ /* 0x021fe40000004100 */
[----:B------:R-:W-:-:S03]  /*1500*/  @P0 HADD2.F32 R20, -RZ, R35.H0_H0 ;  /* 0x20000023ff140230 */ /* 0x000fc60000004100 */
[----:B------:R-:W-:-:S04]  /*1510*/  FMUL.FTZ R55, R55, c[0x0][0x1ec] ;  /* 0x00007b0037377a20 */ /* 0x000fc80000410000 */
[----:B------:R-:W-:Y:S02]  /*1520*/  @P0 FADD.FTZ R55, R20, R55 ;  /* 0x0000003714370221 */ /* 0x000fe40000010000 */
.L_x_6811:
[----:B------:R-:W-:Y:S05]  /*1530*/  BSYNC B0 ;  /* 0x0000000000007941 */ /* 0x000fea0003800000 */
.L_x_6809:
[----:B------:R-:W-:Y:S01]  /*1540*/  BSSY B0, `(.L_x_6812) ;  /* 0x000000a000007945 */ /* 0x000fe20003800000 */
[----:B------:R-:W-:Y:S05]  /*1550*/  @P2 BRA `(.L_x_6813) ;  /* 0x0000004000002947 */ /* 0x000fea0003800000 */
[----:B------:R-:W-:Y:S01]  /*1560*/  MOV R54, RZ ;  /* 0x000000ff00367202 */ /* 0x000fe20000000f00 */
[----:B------:R-:W-:Y:S05]  /*1570*/  @!P0 BRA `(.L_x_6814) ;  /* 0x0000006000008947 */ /* 0x000fea0003800000 */
[----:B-----5:R-:W-:Y:S01]  /*1580*/  HADD2.F32 R54, -RZ, R35.H1_H1 ;  /* 0x30000023ff367230 */ /* 0x020fe20000004100 */
[----:B------:R-:W-:Y:S05]  /*1590*/  BRA `(.L_x_6814) ;  /* 0x0000004000007947 */ /* 0x000fea0003800000 */
.L_x_6813:
[----:B-----5:R-:W-:Y:S02]  /*15a0*/  HADD2.F32 R54, -RZ, R39.H1_H1 ;  /* 0x30000027ff367230 */ /* 0x020fe40000004100 */
[----:B------:R-:W-:-:S03]  /*15b0*/  @P0 HADD2.F32 R21, -RZ, R35.H1_H1 ;  /* 0x30000023ff150230 */ /* 0x000fc60000004100 */
[----:B------:R-:W-:-:S04]  /*15c0*/  FMUL.FTZ R54, R54, c[0x0][0x1ec] ;  /* 0x00007b0036367a20 */ /* 0x000fc80000410000 */
[----:B------:R-:W-:Y:S02]  /*15d0*/  @P0 FADD.FTZ R54, R21, R54 ;  /* 0x0000003615360221 */ /* 0x000fe40000010000 */
.L_x_6814:
[----:B------:R-:W-:Y:S05]  /*15e0*/  BSYNC B0 ;  /* 0x0000000000007941 */ /* 0x000fea0003800000 */
.L_x_6812:
[----:B------:R-:W-:Y:S01]  /*15f0*/  @P1 IADD3 R25, R156, 0x40, RZ ;  /* 0x000000409c191810 */ /* 0x000fe20007ffe0ff */
[-C--:B------:R-:W-:Y:S01]  /*1600*/  IMAD.WIDE.U32 R20, R145, R154.reuse, c[0x0][0x188] ;  /* 0x0000620091147625 */ /* 0x080fe200078e009a */
[----:B------:R-:W-:Y:S02]  /*1610*/  IADD3 R159, R157, 0x40, RZ ;  /* 0x000000409d9f7810 */ /* 0x000fe40007ffe0ff */
[----:B------:R-:W-:Y:S01]  /*1620*/  F2FP.PACK_AB R43, R54, R55 ;  /* 0x00000037362b723e */ /* 0x000fe200000000ff */
[-C--:B------:R-:W-:Y:S01]  /*1630*/  @P1 IMAD.WIDE.U32 R24, R25, R154.reuse, c[0x0][0x170] ;  /* 0x00005c0019181625 */ /* 0x080fe200078e009a */
[----:B------:R-:W-:Y:S02]  /*1640*/  F2FP.PACK_AB R42, R56, R57 ;  /* 0x00000039382a723e */ /* 0x000fe400000000ff */
[----:B------:R-:W-:Y:S01]  /*1650*/  F2FP.PACK_AB R41, R58, R59 ;  /* 0x0000003b3a29723e */ /* 0x000fe200000000ff */
[----:B------:R-:W-:Y:S01]  /*1660*/  @P0 IMAD.WIDE.U32 R144, R159, R154, c[0x0][0x180] ;  /* 0x000060009f900625 */ /* 0x000fe200078e009a */
[----:B------:R-:W-:-:S05]  /*1670*/  F2FP.PACK_AB R40, R142, R147 ;  /* 0x000000938e28723e */ /* 0x000fca00000000ff */
        /* <DEDUP_REMOVED lines=9> */
.L_x_6816:
[----:B-----5:R-:W-:Y:S02]  /*1710*/  HADD2.F32 R155, -RZ, R36.H0_H0 ;  /* 0x20000024ff9b7230 */ /* 0x020fe40000004100 */
[----:B0-----:R-:W-:-:S03]  /*1720*/  @P0 HADD2.F32 R20, -RZ, R32.H0_H0 ;  /* 0x20000020ff140230 */ /* 0x001fc60000004100 */
[----:B------:R-:W-:-:S04]  /*1730*/  FMUL.FTZ R155, R155, c[0x0][0x1ec] ;  /* 0x00007b009b9b7a20 */ /* 0x000fc80000410000 */
[----:B------:R-:W-:Y:S02]  /*1740*/  @P0 FADD.FTZ R155, R20, R155 ;  /* 0x0000009b149b0221 */ /* 0x000fe40000010000 */
.L_x_6817:
[----:B------:R-:W-:Y:S05]  /*1750*/  BSYNC B0 ;  /* 0x0000000000007941 */ /* 0x000fea0003800000 */
.L_x_6815:
[----:B------:R-:W-:Y:S01]  /*1760*/  BSSY B0, `(.L_x_6818) ;  /* 0x000000a000007945 */ /* 0x000fe20003800000 */
[----:B------:R-:W-:Y:S05]  /*1770*/  @P2 BRA `(.L_x_6819) ;  /* 0x0000004000002947 */ /* 0x000fea0003800000 */
[----:B------:R-:W-:Y:S01]  /*1780*/  MOV R152, RZ ;  /* 0x000000ff00987202 */ /* 0x000fe20000000f00 */
[----:B------:R-:W-:Y:S05]  /*1790*/  @!P0 BRA `(.L_x_6820) ;  /* 0x0000006000008947 */ /* 0x000fea0003800000 */
[----:B-----5:R-:W-:Y:S01]  /*17a0*/  HADD2.F32 R152, -RZ, R32.H1_H1 ;  /* 0x30000020ff987230 */ /* 0x020fe20000004100 */
[----:B------:R-:W-:Y:S05]  /*17b0*/  BRA `(.L_x_6820) ;  /* 0x0000004000007947 */ /* 0x000fea0003800000 */
.L_x_6819:
[----:B-----5:R-:W-:Y:S02]  /*17c0*/  HADD2.F32 R152, -RZ, R36.H1_H1 ;  /* 0x30000024ff987230 */ /* 0x020fe40000004100 */
[----:B0-----:R-:W-:-:S03]  /*17d0*/  @P0 HADD2.F32 R21, -RZ, R32.H1_H1 ;  /* 0x30000020ff150230 */ /* 0x001fc60000004100 */
[----:B------:R-:W-:-:S04]  /*17e0*/  FMUL.FTZ R152, R152, c[0x0][0x1ec] ;  /* 0x00007b0098987a20 */ /* 0x000fc80000410000 */
[----:B------:R-:W-:Y:S02]  /*17f0*/  @P0 FADD.FTZ R152, R21, R152 ;  /* 0x0000009815980221 */ /* 0x000fe40000010000 */
.L_x_6820:
[----:B------:R-:W-:Y:S05]  /*1800*/  BSYNC B0 ;  /* 0x0000000000007941 */ /* 0x000fea0003800000 */
.L_x_6818:
[----:B------:R-:W-:Y:S01]  /*1810*/  BSSY B0, `(.L_x_6821) ;  /* 0x000000a000007945 */ /* 0x000fe20003800000 */
[----:B------:R-:W-:Y:S05]  /*1820*/  @P2 BRA `(.L_x_6822) ;  /* 0x0000004000002947 */ /* 0x000fea0003800000 */
[----:B------:R-:W-:Y:S01]  /*1830*/  HFMA2.MMA R153, -RZ, RZ, 0, 0 ;  /* 0x00000000ff997435 */ /* 0x000fe200000001ff */
[----:B------:R-:W-:Y:S05]  /*1840*/  @!P0 BRA `(.L_x_6823) ;  /* 0x0000006000008947 */ /* 0x000fea0003800000 */
[----:B-----5:R-:W-:Y:S01]  /*1850*/  HADD2.F32 R153, -RZ, R33.H0_H0 ;  /* 0x20000021ff997230 */ /* 0x020fe20000004100 */
[----:B------:R-:W-:Y:S05]  /*1860*/  BRA `(.L_x_6823) ;  /* 0x0000004000007947 */ /* 0x000fea0003800000 */
.L_x_6822:
[----:B-----5:R-:W-:Y:S02]  /*1870*/  HADD2.F32 R153, -RZ, R37.H0_H0 ;  /* 0x20000025ff997230 */ /* 0x020fe40000004100 */
[----:B0-----:R-:W-:-:S03]  /*1880*/  @P0 HADD2.F32 R20, -RZ, R33.H0_H0 ;  /* 0x20000021ff140230 */ /* 0x001fc60000004100 */
[----:B------:R-:W-:-:S04]  /*1890*/  FMUL.FTZ R153, R153, c[0x0][0x1ec] ;  /* 0x00007b0099997a20 */ /* 0x000fc80000410000 */
[----:B------:R-:W-:Y:S02]  /*18a0*/  @P0 FADD.FTZ R153, R20, R153 ;  /* 0x0000009914990221 */ /* 0x000fe40000010000 */
.L_x_6823:
[----:B------:R-:W-:Y:S05]  /*18b0*/  BSYNC B0 ;  /* 0x0000000000007941 */ /* 0x000fea0003800000 */
.L_x_6821:
[----:B------:R-:W-:Y:S01]  /*18c0*/  BSSY B0, `(.L_x_6824) ;  /* 0x000000a000007945 */ /* 0x000fe20003800000 */
[----:B------:R-:W-:Y:S05]  /*18d0*/  @P2 BRA `(.L_x_6825) ;  /* 0x0000004000002947 */ /* 0x000fea0003800000 */
[----:B------:R-:W-:Y:S01]  /*18e0*/  MOV R150, RZ ;  /* 0x000000ff00967202 */ /* 0x000fe20000000f00 */
[----:B------:R-:W-:Y:S05]  /*18f0*/  @!P0 BRA `(.L_x_6826) ;  /* 0x0000006000008947 */ /* 0x000fea0003800000 */
[----:B-----5:R-:W-:Y:S01]  /*1900*/  HADD2.F32 R150, -RZ, R33.H1_H1 ;  /* 0x30000021ff967230 */ /* 0x020fe20000004100 */
[----:B------:R-:W-:Y:S05]  /*1910*/  BRA `(.L_x_6826) ;  /* 0x0000004000007947 */ /* 0x000fea0003800000 */
.L_x_6825:
[----:B-----5:R-:W-:Y:S02]  /*1920*/  HADD2.F32 R150, -RZ, R37.H1_H1 ;  /* 0x30000025ff967230 */ /* 0x020fe40000004100 */
[----:B0-----:R-:W-:-:S03]  /*1930*/  @P0 HADD2.F32 R21, -RZ, R33.H1_H1 ;  /* 0x30000021ff150230 */ /* 0x001fc60000004100 */
[----:B------:R-:W-:-:S04]  /*1940*/  FMUL.FTZ R150, R150, c[0x0][0x1ec] ;  /* 0x00007b0096967a20 */ /* 0x000fc80000410000 */
[----:B------:R-:W-:Y:S02]  /*1950*/  @P0 FADD.FTZ R150, R21, R150 ;  /* 0x0000009615960221 */ /* 0x000fe40000010000 */
.L_x_6826:
[----:B------:R-:W-:Y:S05]  /*1960*/  BSYNC B0 ;  /* 0x0000000000007941 */ /* 0x000fea0003800000 */
.L_x_6824:
[----:B------:R-:W-:Y:S01]  /*1970*/  BSSY B0, `(.L_x_6827) ;  /* 0x000000a000007945 */ /* 0x000fe20003800000 */
[----:B------:R-:W-:Y:S05]  /*1980*/  @P2 BRA `(.L_x_6828) ;  /* 0x0000004000002947 */ /* 0x000fea0003800000 */
[----:B------:R-:W-:Y:S01]  /*1990*/  HFMA2.MMA R151, -RZ, RZ, 0, 0 ;  /* 0x00000000ff977435 */ /* 0x000fe200000001ff */
[----:B------:R-:W-:Y:S05]  /*19a0*/  @!P0 BRA `(.L_x_6829) ;  /* 0x0000006000008947 */ /* 0x000fea0003800000 */
[----:B-----5:R-:W-:Y:S01]  /*19b0*/  HADD2.F32 R151, -RZ, R34.H0_H0 ;  /* 0x20000022ff977230 */ /* 0x020fe20000004100 */
[----:B------:R-:W-:Y:S05]  /*19c0*/  BRA `(.L_x_6829) ;  /* 0x0000004000007947 */ /* 0x000fea0003800000 */
.L_x_6828:
[----:B-----5:R-:W-:Y:S02]  /*19d0*/  HADD2.F32 R151, -RZ, R38.H0_H0 ;  /* 0x20000026ff977230 */ /* 0x020fe40000004100 */
[----:B0-----:R-:W-:-:S03]  /*19e0*/  @P0 HADD2.F32 R20, -RZ, R34.H0_H0 ;  /* 0x20000022ff140230 */ /* 0x001fc60000004100 */
[----:B------:R-:W-:-:S04]  /*19f0*/  FMUL.FTZ R151, R151, c[0x0][0x1ec] ;  /* 0x00007b0097977a20 */ /* 0x000fc80000410000 */
[----:B------:R-:W-:Y:S02]  /*1a00*/  @P0 FADD.FTZ R151, R20, R151 ;  /* 0x0000009714970221 */ /* 0x000fe40000010000 */
.L_x_6829:
[----:B------:R-:W-:Y:S05]  /*1a10*/  BSYNC B0 ;  /* 0x0000000000007941 */ /* 0x000fea0003800000 */
.L_x_6827:
[----:B------:R-:W-:Y:S01]  /*1a20*/  BSSY B0, `(.L_x_6830) ;  /* 0x000000a000007945 */ /* 0x000fe20003800000 */
[----:B------:R-:W-:Y:S05]  /*1a30*/  @P2 BRA `(.L_x_6831) ;  /* 0x0000004000002947 */ /* 0x000fea0003800000 */
[----:B------:R-:W-:Y:S01]  /*1a40*/  MOV R148, RZ ;  /* 0x000000ff00947202 */ /* 0x000fe20000000f00 */
[----:B------:R-:W-:Y:S05]  /*1a50*/  @!P0 BRA `(.L_x_6832) ;  /* 0x0000006000008947 */ /* 0x000fea0003800000 */
[----:B-----5:R-:W-:Y:S01]  /*1a60*/  HADD2.F32 R148, -RZ, R34.H1_H1 ;  /* 0x30000022ff947230 */ /* 0x020fe20000004100 */
[----:B------:R-:W-:Y:S05]  /*1a70*/  BRA `(.L_x_6832) ;  /* 0x0000004000007947 */ /* 0x000fea0003800000 */
.L_x_6831:
[----:B-----5:R-:W-:Y:S02]  /*1a80*/  HADD2.F32 R148, -RZ, R38.H1_H1 ;  /* 0x30000026ff947230 */ /* 0x020fe40000004100 */
[----:B0-----:R-:W-:-:S03]  /*1a90*/  @P0 HADD2.F32 R21, -RZ, R34.H1_H1 ;  /* 0x30000022ff150230 */ /* 0x001fc60000004100 */
[----:B------:R-:W-:-:S04]  /*1aa0*/  FMUL.FTZ R148, R148, c[0x0][0x1ec] ;  /* 0x00007b0094947a20 */ /* 0x000fc80000410000 */
[----:B------:R-:W-:Y:S02]  /*1ab0*/  @P0 FADD.FTZ R148, R21, R148 ;  /* 0x0000009415940221 */ /* 0x000fe40000010000 */
.L_x_6832:
[----:B------:R-:W-:Y:S05]  /*1ac0*/  BSYNC B0 ;  /* 0x0000000000007941 */ /* 0x000fea0003800000 */
.L_x_6830:
[----:B------:R-:W-:Y:S01]  /*1ad0*/  BSSY B0, `(.L_x_6833) ;  /* 0x000000a000007945 */ /* 0x000fe20003800000 */
[----:B------:R-:W-:Y:S05]  /*1ae0*/  @P2 BRA `(.L_x_6834) ;  /* 0x0000004000002947 */ /* 0x000fea0003800000 */
[----:B------:R-:W-:Y:S01]  /*1af0*/  HFMA2.MMA R149, -RZ, RZ, 0, 0 ;  /* 0x00000000ff957435 */ /* 0x000fe200000001ff */
[----:B------:R-:W-:Y:S05]  /*1b00*/  @!P0 BRA `(.L_x_6835) ;  /* 0x0000006000008947 */ /* 0x000fea0003800000 */
[----:B-----5:R-:W-:Y:S01]  /*1b10*/  HADD2.F32 R149, -RZ, R35.H0_H0 ;  /* 0x20000023ff957230 */ /* 0x020fe20000004100 */
[----:B------:R-:W-:Y:S05]  /*1b20*/  BRA `(.L_x_6835) ;  /* 0x0000004000007947 */ /* 0x000fea0003800000 */
.L_x_6834:
[----:B-----5:R-:W-:Y:S02]  /*1b30*/  HADD2.F32 R149, -RZ, R39.H0_H0 ;  /* 0x20000027ff957230 */ /* 0x020fe40000004100 */
[----:B0-----:R-:W-:-:S03]  /*1b40*/  @P0 HADD2.F32 R20, -RZ, R35.H0_H0 ;  /* 0x20000023ff140230 */ /* 0x001fc60000004100 */
[----:B------:R-:W-:-:S04]  /*1b50*/  FMUL.FTZ R149, R149, c[0x0][0x1ec] ;  /* 0x00007b0095957a20 */ /* 0x000fc80000410000 */
[----:B------:R-:W-:Y:S02]  /*1b60*/  @P0 FADD.FTZ R149, R20, R149 ;  /* 0x0000009514950221 */ /* 0x000fe40000010000 */
.L_x_6835:
[----:B------:R-:W-:Y:S05]  /*1b70*/  BSYNC B0 ;  /* 0x0000000000007941 */ /* 0x000fea0003800000 */
.L_x_6833:
[----:B------:R-:W-:Y:S01]  /*1b80*/  BSSY B0, `(.L_x_6836) ;  /* 0x000000a000007945 */ /* 0x000fe20003800000 */
[----:B------:R-:W-:Y:S05]  /*1b90*/  @P2 BRA `(.L_x_6837) ;  /* 0x0000004000002947 */ /* 0x000fea0003800000 */
[----:B------:R-:W-:Y:S01]  /*1ba0*/  MOV R146, RZ ;  /* 0x000000ff00927202 */ /* 0x000fe20000000f00 */
[----:B------:R-:W-:Y:S05]  /*1bb0*/  @!P0 BRA `(.L_x_6838) ;  /* 0x0000006000008947 */ /* 0x000fea0003800000 */
[----:B-----5:R-:W-:Y:S01]  /*1bc0*/  HADD2.F32 R146, -RZ, R35.H1_H1 ;  /* 0x30000023ff927230 */ /* 0x020fe20000004100 */
[----:B------:R-:W-:Y:S05]  /*1bd0*/  BRA `(.L_x_6838) ;  /* 0x0000004000007947 */ /* 0x000fea0003800000 */
.L_x_6837:
[----:B-----5:R-:W-:Y:S02]  /*1be0*/  HADD2.F32 R146, -RZ, R39.H1_H1 ;  /* 0x30000027ff927230 */ /* 0x020fe40000004100 */
[----:B0-----:R-:W-:-:S03]  /*1bf0*/  @P0 HADD2.F32 R21, -RZ, R35.H1_H1 ;  /* 0x30000023ff150230 */ /* 0x001fc60000004100 */
[----:B------:R-:W-:-:S04]  /*1c00*/  FMUL.FTZ R146, R146, c[0x0][0x1ec] ;  /* 0x00007b0092927a20 */ /* 0x000fc80000410000 */
[----:B------:R-:W-:Y:S02]  /*1c10*/  @P0 FADD.FTZ R146, R21, R146 ;  /* 0x0000009215920221 */ /* 0x000fe40000010000 */
.L_x_6838:
[----:B------:R-:W-:Y:S05]  /*1c20*/  BSYNC B0 ;  /* 0x0000000000007941 */ /* 0x000fea0003800000 */
.L_x_6836:
[----:B0-----:R-:W-:Y:S01]  /*1c30*/  @P1 IADD3 R25, R156, 0x60, RZ ;  /* 0x000000609c191810 */ /* 0x001fe20007ffe0ff */
        /* <DEDUP_REMOVED lines=17> */
.L_x_6840:
[----:B-----5:R-:W-:Y:S02]  /*1d50*/  HADD2.F32 R158, -RZ, R36.H0_H0 ;  /* 0x20000024ff9e7230 */ /* 0x020fe40000004100 */
[----:B0-----:R-:W-:-:S03]  /*1d60*/  @P0 HADD2.F32 R21, -RZ, R32.H0_H0 ;  /* 0x20000020ff150230 */ /* 0x001fc60000004100 */
[----:B------:R-:W-:-:S04]  /*1d70*/  FMUL.FTZ R158, R158, c[0x0][0x1ec] ;  /* 0x00007b009e9e7a20 */ /* 0x000fc80000410000 */
[----:B------:R-:W-:Y:S02]  /*1d80*/  @P0 FADD.FTZ R158, R21, R158 ;  /* 0x0000009e159e0221 */ /* 0x000fe40000010000 */
.L_x_6841:
[----:B------:R-:W-:Y:S05]  /*1d90*/  BSYNC B0 ;  /* 0x0000000000007941 */ /* 0x000fea0003800000 */
.L_x_6839:
[----:B------:R-:W-:Y:S01]  /*1da0*/  BSSY B0, `(.L_x_6842) ;  /* 0x000000a000007945 */ /* 0x000fe20003800000 */
[----:B------:R-:W-:Y:S05]  /*1db0*/  @P2 BRA `(.L_x_6843) ;  /* 0x0000004000002947 */ /* 0x000fea0003800000 */
[----:B------:R-:W-:Y:S01]  /*1dc0*/  MOV R159, RZ ;  /* 0x000000ff009f7202 */ /* 0x000fe20000000f00 */
[----:B------:R-:W-:Y:S05]  /*1dd0*/  @!P0 BRA `(.L_x_6844) ;  /* 0x0000006000008947 */ /* 0x000fea0003800000 */
[----:B-----5:R-:W-:Y:S01]  /*1de0*/  HADD2.F32 R159, -RZ, R32.H1_H1 ;  /* 0x30000020ff9f7230 */ /* 0x020fe20000004100 */
[----:B------:R-:W-:Y:S05]  /*1df0*/  BRA `(.L_x_6844) ;  /* 0x0000004000007947 */ /* 0x000fea0003800000 */
.L_x_6843:
[----:B-----5:R-:W-:Y:S02]  /*1e00*/  HADD2.F32 R159, -RZ, R36.H1_H1 ;  /* 0x30000024ff9f7230 */ /* 0x020fe40000004100 */
[----:B0-----:R-:W-:-:S03]  /*1e10*/  @P0 HADD2.F32 R20, -RZ, R32.H1_H1 ;  /* 0x30000020ff140230 */ /* 0x001fc60000004100 */
[----:B------:R-:W-:-:S04]  /*1e20*/  FMUL.FTZ R159, R159, c[0x0][0x1ec] ;  /* 0x00007b009f9f7a20 */ /* 0x000fc80000410000 */
[----:B------:R-:W-:Y:S02]  /*1e30*/  @P0 FADD.FTZ R159, R20, R159 ;  /* 0x0000009f149f0221 */ /* 0x000fe40000010000 */
.L_x_6844:
[----:B------:R-:W-:Y:S05]  /*1e40*/  BSYNC B0 ;  /* 0x0000000000007941 */ /* 0x000fea0003800000 */
.L_x_6842:
[----:B------:R-:W-:Y:S01]  /*1e50*/  BSSY B0, `(.L_x_6845) ;  /* 0x000000a000007945 */ /* 0x000fe20003800000 */
[----:B------:R-:W-:Y:S05]  /*1e60*/  @P2 BRA `(.L_x_6846) ;  /* 0x0000004000002947 */ /* 0x000fea0003800000 */
[----:B------:R-:W-:Y:S01]  /*1e70*/  HFMA2.MMA R160, -RZ, RZ, 0, 0 ;  /* 0x00000000ffa07435 */ /* 0x000fe200000001ff */
[----:B------:R-:W-:Y:S05]  /*1e80*/  @!P0 BRA `(.L_x_6847) ;  /* 0x0000006000008947 */ /* 0x000fea0003800000 */
[----:B-----5:R-:W-:Y:S01]  /*1e90*/  HADD2.F32 R160, -RZ, R33.H0_H0 ;  /* 0x20000021ffa07230 */ /* 0x020fe20000004100 */
[----:B------:R-:W-:Y:S05]  /*1ea0*/  BRA `(.L_x_6847) ;  /* 0x0000004000007947 */ /* 0x000fea0003800000 */
.L_x_6846:
[----:B-----5:R-:W-:Y:S02]  /*1eb0*/  HADD2.F32 R160, -RZ, R37.H0_H0 ;  /* 0x20000025ffa07230 */ /* 0x020fe40000004100 */
[----:B0-----:R-:W-:-:S03]  /*1ec0*/  @P0 HADD2.F32 R21, -RZ, R33.H0_H0 ;  /* 0x20000021ff150230 */ /* 0x001fc60000004100 */
[----:B------:R-:W-:-:S04]  /*1ed0*/  FMUL.FTZ R160, R160, c[0x0][0x1ec] ;  /* 0x00007b00a0a07a20 */ /* 0x000fc80000410000 */
[----:B------:R-:W-:Y:S02]  /*1ee0*/  @P0 FADD.FTZ R160, R21, R160 ;  /* 0x000000a015a00221 */ /* 0x000fe40000010000 */
.L_x_6847:
[----:B------:R-:W-:Y:S05]  /*1ef0*/  BSYNC B0 ;  /* 0x0000000000007941 */ /* 0x000fea0003800000 */
.L_x_6845:
[----:B------:R-:W-:Y:S01]  /*1f00*/  BSSY B0, `(.L_x_6848) ;  /* 0x000000a000007945 */ /* 0x000fe20003800000 */
[----:B------:R-:W-:Y:S05]  /*1f10*/  @P2 BRA `(.L_x_6849) ;  /* 0x0000004000002947 */ /* 0x000fea0003800000 */
[----:B------:R-:W-:Y:S01]  /*1f20*/  MOV R161, RZ ;  /* 0x000000ff00a17202 */ /* 0x000fe20000000f00 */
[----:B------:R-:W-:Y:S05]  /*1f30*/  @!P0 BRA `(.L_x_6850) ;  /* 0x0000006000008947 */ /* 0x000fea0003800000 */
[----:B-----5:R-:W-:Y:S01]  /*1f40*/  HADD2.F32 R161, -RZ, R33.H1_H1 ;  /* 0x30000021ffa17230 */ /* 0x020fe20000004100 */
[----:B------:R-:W-:Y:S05]  /*1f50*/  BRA `(.L_x_6850) ;  /* 0x0000004000007947 */ /* 0x000fea0003800000 */
.L_x_6849:
[----:B-----5:R-:W-:Y:S02]  /*1f60*/  HADD2.F32 R161, -RZ, R37.H1_H1 ;  /* 0x30000025ffa17230 */ /* 0x020fe40000004100 */
[----:B0-----:R-:W-:-:S03]  /*1f70*/  @P0 HADD2.F32 R20, -RZ, R33.H1_H1 ;  /* 0x30000021ff140230 */ /* 0x001fc60000004100 */
[----:B------:R-:W-:-:S04]  /*1f80*/  FMUL.FTZ R161, R161, c[0x0][0x1ec] ;  /* 0x00007b00a1a17a20 */ /* 0x000fc80000410000 */
[----:B------:R-:W-:Y:S02]  /*1f90*/  @P0 FADD.FTZ R161, R20, R161 ;  /* 0x000000a114a10221 */ /* 0x000fe40000010000 */
.L_x_6850:
[----:B------:R-:W-:Y:S05]  /*1fa0*/  BSYNC B0 ;  /* 0x0000000000007941 */ /* 0x000fea0003800000 */
.L_x_6848:
[----:B------:R-:W-:Y:S01]  /*1fb0*/  BSSY B0, `(.L_x_6851) ;  /* 0x000000a000007945 */ /* 0x000fe20003800000 */
[----:B------:R-:W-:Y:S05]  /*1fc0*/  @P2 BRA `(.L_x_6852) ;  /* 0x0000004000002947 */ /* 0x000fea0003800000 */
[----:B------:R-:W-:Y:S01]  /*1fd0*/  HFMA2.MMA R162, -RZ, RZ, 0, 0 ;  /* 0x00000000ffa27435 */ /* 0x000fe200000001ff */
[----:B------:R-:W-:Y:S05]  /*1fe0*/  @!P0 BRA `(.L_x_6853) ;  /* 0x0000006000008947 */ /* 0x000fea0003800000 */
[----:B-----5:R-:W-:Y:S01]  /*1ff0*/  HADD2.F32 R162, -RZ, R34.H0_H0 ;  /* 0x20000022ffa27230 */ /* 0x020fe20000004100 */
[----:B------:R-:W-:Y:S05]  /*2000*/  BRA `(.L_x_6853) ;  /* 0x0000004000007947 */ /* 0x000fea0003800000 */
.L_x_6852:
[----:B-----5:R-:W-:Y:S02]  /*2010*/  HADD2.F32 R162, -RZ, R38.H0_H0 ;  /* 0x20000026ffa27230 */ /* 0x020fe40000004100 */
[----:B0-----:R-:W-:-:S03]  /*2020*/  @P0 HADD2.F32 R21, -RZ, R34.H0_H0 ;  /* 0x20000022ff150230 */ /* 0x001fc60000004100 */
[----:B------:R-:W-:-:S04]  /*2030*/  FMUL.FTZ R162, R162, c[0x0][0x1ec] ;  /* 0x00007b00a2a27a20 */ /* 0x000fc80000410000 */
[----:B------:R-:W-:Y:S02]  /*2040*/  @P0 FADD.FTZ R162, R21, R162 ;  /* 0x000000a215a20221 */ /* 0x000fe40000010000 */
.L_x_6853:
[----:B------:R-:W-:Y:S05]  /*2050*/  BSYNC B0 ;  /* 0x0000000000007941 */ /* 0x000fea0003800000 */
.L_x_6851:
[----:B------:R-:W-:Y:S01]  /*2060*/  BSSY B0, `(.L_x_6854) ;  /* 0x000000a000007945 */ /* 0x000fe20003800000 */
[----:B------:R-:W-:Y:S05]  /*2070*/  @P2 BRA `(.L_x_6855) ;  /* 0x0000004000002947 */ /* 0x000fea0003800000 */
[----:B------:R-:W-:Y:S01]  /*2080*/  MOV R163, RZ ;  /* 0x000000ff00a37202 */ /* 0x000fe20000000f00 */
[----:B------:R-:W-:Y:S05]  /*2090*/  @!P0 BRA `(.L_x_6856) ;  /* 0x0000006000008947 */ /* 0x000fea0003800000 */
[----:B-----5:R-:W-:Y:S01]  /*20a0*/  HADD2.F32 R163, -RZ, R34.H1_H1 ;  /* 0x30000022ffa37230 */ /* 0x020fe20000004100 */
[----:B------:R-:W-:Y:S05]  /*20b0*/  BRA `(.L_x_6856) ;  /* 0x0000004000007947 */ /* 0x000fea0003800000 */
.L_x_6855:
[----:B-----5:R-:W-:Y:S02]  /*20c0*/  HADD2.F32 R163, -RZ, R38.H1_H1 ;  /* 0x30000026ffa37230 */ /* 0x020fe40000004100 */
[----:B0-----:R-:W-:-:S03]  /*20d0*/  @P0 HADD2.F32 R20, -RZ, R34.H1_H1 ;  /* 0x30000022ff140230 */ /* 0x001fc60000004100 */
[----:B------:R-:W-:-:S04]  /*20e0*/  FMUL.FTZ R163, R163, c[0x0][0x1ec] ;  /* 0x00007b00a3a37a20 */ /* 0x000fc80000410000 */
[----:B------:R-:W-:Y:S02]  /*20f0*/  @P0 FADD.FTZ R163, R20, R163 ;  /* 0x000000a314a30221 */ /* 0x000fe40000010000 */
.L_x_6856:
[----:B------:R-:W-:Y:S05]  /*2100*/  BSYNC B0 ;  /* 0x0000000000007941 */ /* 0x000fea0003800000 */
.L_x_6854:
[----:B------:R-:W-:Y:S01]  /*2110*/  BSSY B0, `(.L_x_6857) ;  /* 0x000000a000007945 */ /* 0x000fe20003800000 */
[----:B------:R-:W-:Y:S05]  /*2120*/  @P2 BRA `(.L_x_6858) ;  /* 0x0000004000002947 */ /* 0x000fea0003800000 */
[----:B------:R-:W-:Y:S01]  /*2130*/  HFMA2.MMA R164, -RZ, RZ, 0, 0 ;  /* 0x00000000ffa47435 */ /* 0x000fe200000001ff */
[----:B------:R-:W-:Y:S05]  /*2140*/  @!P0 BRA `(.L_x_6859) ;  /* 0x0000006000008947 */ /* 0x000fea0003800000 */
[----:B-----5:R-:W-:Y:S01]  /*2150*/  HADD2.F32 R164, -RZ, R35.H0_H0 ;  /* 0x20000023ffa47230 */ /* 0x020fe20000004100 */
[----:B------:R-:W-:Y:S05]  /*2160*/  BRA `(.L_x_6859) ;  /* 0x0000004000007947 */ /* 0x000fea0003800000 */
.L_x_6858:
[----:B-----5:R-:W-:Y:S02]  /*2170*/  HADD2.F32 R164, -RZ, R39.H0_H0 ;  /* 0x20000027ffa47230 */ /* 0x020fe40000004100 */
[----:B0-----:R-:W-:-:S03]  /*2180*/  @P0 HADD2.F32 R21, -RZ, R35.H0_H0 ;  /* 0x20000023ff150230 */ /* 0x001fc60000004100 */
[----:B------:R-:W-:-:S04]  /*2190*/  FMUL.FTZ R164, R164, c[0x0][0x1ec] ;  /* 0x00007b00a4a47a20 */ /* 0x000fc80000410000 */
[----:B------:R-:W-:Y:S02]  /*21a0*/  @P0 FADD.FTZ R164, R21, R164 ;  /* 0x000000a415a40221 */ /* 0x000fe40000010000 */
.L_x_6859:
[----:B------:R-:W-:Y:S05]  /*21b0*/  BSYNC B0 ;  /* 0x0000000000007941 */ /* 0x000fea0003800000 */
.L_x_6857:
[----:B------:R-:W-:Y:S01]  /*21c0*/  BSSY B0, `(.L_x_6860) ;  /* 0x000000a000007945 */ /* 0x000fe20003800000 */
[----:B------:R-:W-:Y:S05]  /*21d0*/  @P2 BRA `(.L_x_6861) ;  /* 0x0000004000002947 */ /* 0x000fea0003800000 */
[----:B------:R-:W-:Y:S01]  /*21e0*/  MOV R165, RZ ;  /* 0x000000ff00a57202 */ /* 0x000fe20000000f00 */
[----:B------:R-:W-:Y:S05]  /*21f0*/  @!P0 BRA `(.L_x_6862) ;  /* 0x0000006000008947 */ /* 0x000fea0003800000 */
[----:B-----5:R-:W-:Y:S01]  /*2200*/  HADD2.F32 R165, -RZ, R35.H1_H1 ;  /* 0x30000023ffa57230 */ /* 0x020fe20000004100 */
[----:B------:R-:W-:Y:S05]  /*2210*/  BRA `(.L_x_6862) ;  /* 0x0000004000007947 */ /* 0x000fea0003800000 */
.L_x_6861:
[----:B-----5:R-:W-:Y:S02]  /*2220*/  HADD2.F32 R165, -RZ, R39.H1_H1 ;  /* 0x30000027ffa57230 */ /* 0x020fe40000004100 */
[----:B0-----:R-:W-:-:S03]  /*2230*/  @P0 HADD2.F32 R20, -RZ, R35.H1_H1 ;  /* 0x30000023ff140230 */ /* 0x001fc60000004100 */
[----:B------:R-:W-:-:S04]  /*2240*/  FMUL.FTZ R165, R165, c[0x0][0x1ec] ;  /* 0x00007b00a5a57a20 */ /* 0x000fc80000410000 */
[----:B------:R-:W-:Y:S02]  /*2250*/  @P0 FADD.FTZ R165, R20, R165 ;  /* 0x000000a514a50221 */ /* 0x000fe40000010000 */
.L_x_6862:
[----:B------:R-:W-:Y:S05]  /*2260*/  BSYNC B0 ;  /* 0x0000000000007941 */ /* 0x000fea0003800000 */
.L_x_6860:
[----:B0-----:R-:W-:Y:S01]  /*2270*/  @P1 IADD3 R25, R156, 0x80, RZ ;  /* 0x000000809c191810 */ /* 0x001fe20007ffe0ff */
[----:B------:R-:W-:Y:S01]  /*2280*/  IMAD.WIDE.U32 R20, R167, R154, c[0x0][0x188] ;  /* 0x00006200a7147625 */ /* 0x000fe200078e009a */
[----:B------:R-:W-:Y:S02]  /*2290*/  IADD3 R175, R157, 0x80, RZ ;  /* 0x000000809daf7810 */ /* 0x000fe40007ffe0ff */
[----:B------:R-:W-:Y:S01]  /*22a0*/  F2FP.PACK_AB R43, R165, R164 ;  /* 0x000000a4a52b723e */ /* 0x000fe200000000ff */
[----:B------:R-:W-:Y:S01]  /*22b0*/  @P1 IMAD.WIDE.U32 R24, R25, R154, c[0x0][0x170] ;  /* 0x00005c0019181625 */ /* 0x000fe200078e009a */
        /* <DEDUP_REMOVED lines=13> */
.L_x_6864:
[----:B-----5:R-:W-:Y:S02]  /*2390*/  HADD2.F32 R166, -RZ, R36.H0_H0 ;  /* 0x20000024ffa67230 */ /* 0x020fe40000004100 */
[----:B0-----:R-:W-:-:S03]  /*23a0*/  @P0 HADD2.F32 R21, -RZ, R32.H0_H0 ;  /* 0x20000020ff150230 */ /* 0x001fc60000004100 */
[----:B------:R-:W-:-:S04]  /*23b0*/  FMUL.FTZ R166, R166, c[0x0][0x1ec] ;  /* 0x00007b00a6a67a20 */ /* 0x000fc80000410000 */
[----:B------:R-:W-:Y:S02]  /*23c0*/  @P0 FADD.FTZ R166, R21, R166 ;  /* 0x000000a615a60221 */ /* 0x000fe40000010000 */
.L_x_6865:
[----:B------:R-:W-:Y:S05]  /*23d0*/  BSYNC B0 ;  /* 0x0000000000007941 */ /* 0x000fea0003800000 */
.L_x_6863:
[----:B------:R-:W-:Y:S01]  /*23e0*/  BSSY B0, `(.L_x_6866) ;  /* 0x000000a000007945 */ /* 0x000fe20003800000 */
[----:B------:R-:W-:Y:S05]  /*23f0*/  @P2 BRA `(.L_x_6867) ;  /* 0x0000004000002947 */ /* 0x000fea0003800000 */
[----:B------:R-:W-:Y:S01]  /*2400*/  MOV R167, RZ ;  /* 0x000000ff00a77202 */ /* 0x000fe20000000f00 */
[----:B------:R-:W-:Y:S05]  /*2410*/  @!P0 BRA `(.L_x_6868) ;  /* 0x0000006000008947 */ /* 0x000fea0003800000 */
[----:B-----5:R-:W-:Y:S01]  /*2420*/  HADD2.F32 R167, -RZ, R32.H1_H1 ;  /* 0x30000020ffa77230 */ /* 0x020fe20000004100 */
[----:B------:R-:W-:Y:S05]  /*2430*/  BRA `(.L_x_6868) ;  /* 0x0000004000007947 */ /* 0x000fea0003800000 */
.L_x_6867:
[----:B-----5:R-:W-:Y:S02]  /*2440*/  HADD2.F32 R167, -RZ, R36.H1_H1 ;  /* 0x30000024ffa77230 */ /* 0x020fe40000004100 */
[----:B0-----:R-:W-:-:S03]  /*2450*/  @P0 HADD2.F32 R20, -RZ, R32.H1_H1 ;  /* 0x30000020ff140230 */ /* 0x001fc60000004100 */
[----:B------:R-:W-:-:S04]  /*2460*/  FMUL.FTZ R167, R167, c[0x0][0x1ec] ;  /* 0x00007b00a7a77a20 */ /* 0x000fc80000410000 */
[----:B------:R-:W-:Y:S02]  /*2470*/  @P0 FADD.FTZ R167, R20, R167 ;  /* 0x000000a714a70221 */ /* 0x000fe40000010000 */
.L_x_6868:
[----:B------:R-:W-:Y:S05]  /*2480*/  BSYNC B0 ;  /* 0x0000000000007941 */ /* 0x000fea0003800000 */
.L_x_6866:
[----:B------:R-:W-:Y:S01]  /*2490*/  BSSY B0, `(.L_x_6869) ;  /* 0x000000a000007945 */ /* 0x000fe20003800000 */
[----:B------:R-:W-:Y:S05]  /*24a0*/  @P2 BRA `(.L_x_6870) ;  /* 0x0000004000002947 */ /* 0x000fea0003800000 */
[----:B------:R-:W-:Y:S01]  /*24b0*/  HFMA2.MMA R168, -RZ, RZ, 0, 0 ;  /* 0x00000000ffa87435 */ /* 0x000fe200000001ff */
[----:B------:R-:W-:Y:S05]  /*24c0*/  @!P0 BRA `(.L_x_6871) ;  /* 0x0000006000008947 */ /* 0x000fea0003800000 */
[----:B-----5:R-:W-:Y:S01]  /*24d0*/  HADD2.F32 R168, -RZ, R33.H0_H0 ;  /* 0x20000021ffa87230 */ /* 0x020fe20000004100 */
[----:B------:R-:W-:Y:S05]  /*24e0*/  BRA `(.L_x_6871) ;  /* 0x0000004000007947 */ /* 0x000fea0003800000 */
.L_x_6870:
[----:B-----5:R-:W-:Y:S02]  /*24f0*/  HADD2.F32 R168, -RZ, R37.H0_H0 ;  /* 0x20000025ffa87230 */ /* 0x020fe40000004100 */
[----:B0-----:R-:W-:-:S03]  /*2500*/  @P0 HADD2.F32 R21, -RZ, R33.H0_H0 ;  /* 0x20000021ff150230 */ /* 0x001fc60000004100 */
[----:B------:R-:W-:-:S04]  /*2510*/  FMUL.FTZ R168, R168, c[0x0][0x1ec] ;  /* 0x00007b00a8a87a20 */ /* 0x000fc80000410000 */
[----:B------:R-:W-:Y:S02]  /*2520*/  @P0 FADD.FTZ R168, R21, R168 ;  /* 0x000000a815a80221 */ /* 0x000fe40000010000 */
.L_x_6871:
[----:B------:R-:W-:Y:S05]  /*2530*/  BSYNC B0 ;  /* 0x0000000000007941 */ /* 0x000fea0003800000 */
.L_x_6869:
[----:B------:R-:W-:Y:S01]  /*2540*/  BSSY B0, `(.L_x_6872) ;  /* 0x000000a000007945 */ /* 0x000fe20003800000 */
[----:B------:R-:W-:Y:S05]  /*2550*/  @P2 BRA `(.L_x_6873) ;  /* 0x0000004000002947 */ /* 0x000fea0003800000 */
[----:B------:R-:W-:Y:S01]  /*2560*/  MOV R169, RZ ;  /* 0x000000ff00a97202 */ /* 0x000fe20000000f00 */
[----:B------:R-:W-:Y:S05]  /*2570*/  @!P0 BRA `(.L_x_6874) ;  /* 0x0000006000008947 */ /* 0x000fea0003800000 */
[----:B-----5:R-:W-:Y:S01]  /*2580*/  HADD2.F32 R169, -RZ, R33.H1_H1 ;  /* 0x30000021ffa97230 */ /* 0x020fe20000004100 */
[----:B------:R-:W-:Y:S05]  /*2590*/  BRA `(.L_x_6874) ;  /* 0x0000004000007947 */ /* 0x000fea0003800000 */
.L_x_6873:
[----:B-----5:R-:W-:Y:S02]  /*25a0*/  HADD2.F32 R169, -RZ, R37.H1_H1 ;  /* 0x30000025ffa97230 */ /* 0x020fe40000004100 */
[----:B0-----:R-:W-:-:S03]  /*25b0*/  @P0 HADD2.F32 R20, -RZ, R33.H1_H1 ;  /* 0x30000021ff140230 */ /* 0x001fc60000004100 */
[----:B------:R-:W-:-:S04]  /*25c0*/  FMUL.FTZ R169, R169, c[0x0][0x1ec] ;  /* 0x00007b00a9a97a20 */ /* 0x000fc80000410000 */
[----:B------:R-:W-:Y:S02]  /*25d0*/  @P0 FADD.FTZ R169, R20, R169 ;  /* 0x000000a914a90221 */ /* 0x000fe40000010000 */
.L_x_6874:
[----:B------:R-:W-:Y:S05]  /*25e0*/  BSYNC B0 ;  /* 0x0000000000007941 */ /* 0x000fea0003800000 */
.L_x_6872:
[----:B------:R-:W-:Y:S01]  /*25f0*/  BSSY B0, `(.L_x_6875) ;  /* 0x000000a000007945 */ /* 0x000fe20003800000 */
[----:B------:R-:W-:Y:S05]  /*2600*/  @P2 BRA `(.L_x_6876) ;  /* 0x0000004000002947 */ /* 0x000fea0003800000 */
[----:B------:R-:W-:Y:S01]  /*2610*/  HFMA2.MMA R170, -RZ, RZ, 0, 0 ;  /* 0x00000000ffaa7435 */ /* 0x000fe200000001ff */
[----:B------:R-:W-:Y:S05]  /*2620*/  @!P0 BRA `(.L_x_6877) ;  /* 0x0000006000008947 */ /* 0x000fea0003800000 */
[----:B-----5:R-:W-:Y:S01]  /*2630*/  HADD2.F32 R170, -RZ, R34.H0_H0 ;  /* 0x20000022ffaa7230 */ /* 0x020fe20000004100 */
[----:B------:R-:W-:Y:S05]  /*2640*/  BRA `(.L_x_6877) ;  /* 0x0000004000007947 */ /* 0x000fea0003800000 */
.L_x_6876:
[----:B-----5:R-:W-:Y:S02]  /*2650*/  HADD2.F32 R170, -RZ, R38.H0_H0 ;  /* 0x20000026ffaa7230 */ /* 0x020fe40000004100 */
[----:B0-----:R-:W-:-:S03]  /*2660*/  @P0 HADD2.F32 R21, -RZ, R34.H0_H0 ;  /* 0x20000022ff150230 */ /* 0x001fc60000004100 */
[----:B------:R-:W-:-:S04]  /*2670*/  FMUL.FTZ R170, R170, c[0x0][0x1ec] ;  /* 0x00007b00aaaa7a20 */ /* 0x000fc80000410000 */
[----:B------:R-:W-:Y:S02]  /*2680*/  @P0 FADD.FTZ R170, R21, R170 ;  /* 0x000000aa15aa0221 */ /* 0x000fe40000010000 */
.L_x_6877:
[----:B------:R-:W-:Y:S05]  /*2690*/  BSYNC B0 ;  /* 0x0000000000007941 */ /* 0x000fea0003800000 */
.L_x_6875:
[----:B------:R-:W-:Y:S01]  /*26a0*/  BSSY B0, `(.L_x_6878) ;  /* 0x000000a000007945 */ /* 0x000fe20003800000 */
[----:B------:R-:W-:Y:S05]  /*26b0*/  @P2 BRA `(.L_x_6879) ;  /* 0x0000004000002947 */ /* 0x000fea0003800000 */
[----:B------:R-:W-:Y:S01]  /*26c0*/  MOV R171, RZ ;  /* 0x000000ff00ab7202 */ /* 0x000fe20000000f00 */
[----:B------:R-:W-:Y:S05]  /*26d0*/  @!P0 BRA `(.L_x_6880) ;  /* 0x0000006000008947 */ /* 0x000fea0003800000 */
[----:B-----5:R-:W-:Y:S01]  /*26e0*/  HADD2.F32 R171, -RZ, R34.H1_H1 ;  /* 0x30000022ffab7230 */ /* 0x020fe20000004100 */
[----:B------:R-:W-:Y:S05]  /*26f0*/  BRA `(.L_x_6880) ;  /* 0x0000004000007947 */ /* 0x000fea0003800000 */
.L_x_6879:
[----:B-----5:R-:W-:Y:S02]  /*2700*/  HADD2.F32 R171, -RZ, R38.H1_H1 ;  /* 0x30000026ffab7230 */ /* 0x020fe40000004100 */
[----:B0-----:R-:W-:-:S03]  /*2710*/  @P0 HADD2.F32 R20, -RZ, R34.H1_H1 ;  /* 0x30000022ff140230 */ /* 0x001fc60000004100 */
[----:B------:R-:W-:-:S04]  /*2720*/  FMUL.FTZ R171, R171, c[0x0][0x1ec] ;  /* 0x00007b00abab7a20 */ /* 0x000fc80000410000 */
[----:B------:R-:W-:Y:S02]  /*2730*/  @P0 FADD.FTZ R171, R20, R171 ;  /* 0x000000ab14ab0221 */ /* 0x000fe40000010000 */
.L_x_6880:
[----:B------:R-:W-:Y:S05]  /*2740*/  BSYNC B0 ;  /* 0x0000000000007941 */ /* 0x000fea0003800000 */
.L_x_6878:
[----:B------:R-:W-:Y:S01]  /*2750*/  BSSY B0, `(.L_x_6881) ;  /* 0x000000a000007945 */ /* 0x000fe20003800000 */
[----:B------:R-:W-:Y:S05]  /*2760*/  @P2 BRA `(.L_x_6882) ;  /* 0x0000004000002947 */ /* 0x000fea0003800000 */
[----:B------:R-:W-:Y:S01]  /*2770*/  HFMA2.MMA R172, -RZ, RZ, 0, 0 ;  /* 0x00000000ffac7435 */ /* 0x000fe200000001ff */
[----:B------:R-:W-:Y:S05]  /*2780*/  @!P0 BRA `(.L_x_6883) ;  /* 0x0000006000008947 */ /* 0x000fea0003800000 */
[----:B-----5:R-:W-:Y:S01]  /*2790*/  HADD2.F32 R172, -RZ, R35.H0_H0 ;  /* 0x20000023ffac7230 */ /* 0x020fe20000004100 */
[----:B------:R-:W-:Y:S05]  /*27a0*/  BRA `(.L_x_6883) ;  /* 0x0000004000007947 */ /* 0x000fea0003800000 */
.L_x_6882:
[----:B-----5:R-:W-:Y:S02]  /*27b0*/  HADD2.F32 R172, -RZ, R39.H0_H0 ;  /* 0x20000027ffac7230 */ /* 0x020fe40000004100 */
[----:B0-----:R-:W-:-:S03]  /*27c0*/  @P0 HADD2.F32 R21, -RZ, R35.H0_H0 ;  /* 0x20000023ff150230 */ /* 0x001fc60000004100 */
[----:B------:R-:W-:-:S04]  /*27d0*/  FMUL.FTZ R172, R172, c[0x0][0x1ec] ;  /* 0x00007b00acac7a20 */ /* 0x000fc80000410000 */
[----:B------:R-:W-:Y:S02]  /*27e0*/  @P0 FADD.FTZ R172, R21, R172 ;  /* 0x000000ac15ac0221 */ /* 0x000fe40000010000 */
.L_x_6883:
[----:B------:R-:W-:Y:S05]  /*27f0*/  BSYNC B0 ;  /* 0x0000000000007941 */ /* 0x000fea0003800000 */
.L_x_6881:
[----:B------:R-:W-:Y:S01]  /*2800*/  BSSY B0, `(.L_x_6884) ;  /* 0x000000a000007945 */ /* 0x000fe20003800000 */
[----:B------:R-:W-:Y:S05]  /*2810*/  @P2 BRA `(.L_x_6885) ;  /* 0x0000004000002947 */ /* 0x000fea0003800000 */
[----:B------:R-:W-:Y:S01]  /*2820*/  MOV R173, RZ ;  /* 0x000000ff00ad7202 */ /* 0x000fe20000000f00 */
[----:B------:R-:W-:Y:S05]  /*2830*/  @!P0 BRA `(.L_x_6886) ;  /* 0x0000006000008947 */ /* 0x000fea0003800000 */
[----:B-----5:R-:W-:Y:S01]  /*2840*/  HADD2.F32 R173, -RZ, R35.H1_H1 ;  /* 0x30000023ffad7230 */ /* 0x020fe20000004100 */
[----:B------:R-:W-:Y:S05]  /*2850*/  BRA `(.L_x_6886) ;  /* 0x0000004000007947 */ /* 0x000fea0003800000 */
.L_x_6885:
[----:B-----5:R-:W-:Y:S02]  /*2860*/  HADD2.F32 R173, -RZ, R39.H1_H1 ;  /* 0x30000027ffad7230 */ /* 0x020fe40000004100 */
[----:B0-----:R-:W-:-:S03]  /*2870*/  @P0 HADD2.F32 R20, -RZ, R35.H1_H1 ;  /* 0x30000023ff140230 */ /* 0x001fc60000004100 */
[----:B------:R-:W-:-:S04]  /*2880*/  FMUL.FTZ R173, R173, c[0x0][0x1ec] ;  /* 0x00007b00adad7a20 */ /* 0x000fc80000410000 */
[----:B------:R-:W-:Y:S02]  /*2890*/  @P0 FADD.FTZ R173, R20, R173 ;  /* 0x000000ad14ad0221 */ /* 0x000fe40000010000 */
.L_x_6886:
[----:B------:R-:W-:Y:S05]  /*28a0*/  BSYNC B0 ;  /* 0x0000000000007941 */ /* 0x000fea0003800000 */
.L_x_6884:
        /* <DEDUP_REMOVED lines=18> */
.L_x_6888:
[----:B-----5:R-:W-:Y:S02]  /*29d0*/  HADD2.F32 R174, -RZ, R36.H0_H0 ;  /* 0x20000024ffae7230 */ /* 0x020fe40000004100 */
[----:B0-----:R-:W-:-:S03]  /*29e0*/  @P0 HADD2.F32 R21, -RZ, R32.H0_H0 ;  /* 0x20000020ff150230 */ /* 0x001fc60000004100 */
[----:B------:R-:W-:-:S04]  /*29f0*/  FMUL.FTZ R174, R174, c[0x0][0x1ec] ;  /* 0x00007b00aeae7a20 */ /* 0x000fc80000410000 */
[----:B------:R-:W-:Y:S02]  /*2a00*/  @P0 FADD.FTZ R174, R21, R174 ;  /* 0x000000ae15ae0221 */ /* 0x000fe40000010000 */
.L_x_6889:
[----:B------:R-:W-:Y:S05]  /*2a10*/  BSYNC B0 ;  /* 0x0000000000007941 */ /* 0x000fea0003800000 */
.L_x_6887:
[----:B------:R-:W-:Y:S01]  /*2a20*/  BSSY B0, `(.L_x_6890) ;  /* 0x000000a000007945 */ /* 0x000fe20003800000 */
[----:B------:R-:W-:Y:S05]  /*2a30*/  @P2 BRA `(.L_x_6891) ;  /* 0x0000004000002947 */ /* 0x000fea0003800000 */
[----:B------:R-:W-:Y:S01]  /*2a40*/  MOV R175, RZ ;  /* 0x000000ff00af7202 */ /* 0x000fe20000000f00 */
[----:B------:R-:W-:Y:S05]  /*2a50*/  @!P0 BRA `(.L_x_6892) ;  /* 0x0000006000008947 */ /* 0x000fea0003800000 */
[----:B-----5:R-:W-:Y:S01]  /*2a60*/  HADD2.F32 R175, -RZ, R32.H1_H1 ;  /* 0x30000020ffaf7230 */ /* 0x020fe20000004100 */
[----:B------:R-:W-:Y:S05]  /*2a70*/  BRA `(.L_x_6892) ;  /* 0x0000004000007947 */ /* 0x000fea0003800000 */
.L_x_6891:
[----:B-----5:R-:W-:Y:S02]  /*2a80*/  HADD2.F32 R175, -RZ, R36.H1_H1 ;  /* 0x30000024ffaf7230 */ /* 0x020fe40000004100 */
[----:B0-----:R-:W-:-:S03]  /*2a90*/  @P0 HADD2.F32 R20, -RZ, R32.H1_H1 ;  /* 0x30000020ff140230 */ /* 0x001fc60000004100 */
[----:B------:R-:W-:-:S04]  /*2aa0*/  FMUL.FTZ R175, R175, c[0x0][0x1ec] ;  /* 0x00007b00afaf7a20 */ /* 0x000fc80000410000 */
[----:B------:R-:W-:Y:S02]  /*2ab0*/  @P0 FADD.FTZ R175, R20, R175 ;  /* 0x000000af14af0221 */ /* 0x000fe40000010000 */
.L_x_6892:
[----:B------:R-:W-:Y:S05]  /*2ac0*/  BSYNC B0 ;  /* 0x0000000000007941 */ /* 0x000fea0003800000 */
.L_x_6890:
[----:B------:R-:W-:Y:S01]  /*2ad0*/  BSSY B0, `(.L_x_6893) ;  /* 0x000000a000007945 */ /* 0x000fe20003800000 */
[----:B------:R-:W-:Y:S05]  /*2ae0*/  @P2 BRA `(.L_x_6894) ;  /* 0x0000004000002947 */ /* 0x000fea0003800000 */
[----:B------:R-:W-:Y:S01]  /*2af0*/  HFMA2.MMA R176, -RZ, RZ, 0, 0 ;  /* 0x00000000ffb07435 */ /* 0x000fe200000001ff */
[----:B------:R-:W-:Y:S05]  /*2b00*/  @!P0 BRA `(.L_x_6895) ;  /* 0x0000006000008947 */ /* 0x000fea0003800000 */
[----:B-----5:R-:W-:Y:S01]  /*2b10*/  HADD2.F32 R176, -RZ, R33.H0_H0 ;  /* 0x20000021ffb07230 */ /* 0x020fe20000004100 */
[----:B------:R-:W-:Y:S05]  /*2b20*/  BRA `(.L_x_6895) ;  /* 0x0000004000007947 */ /* 0x000fea0003800000 */
.L_x_6894:
[----:B-----5:R-:W-:Y:S02]  /*2b30*/  HADD2.F32 R176, -RZ, R37.H0_H0 ;  /* 0x20000025ffb07230 */ /* 0x020fe40000004100 */
[----:B0-----:R-:W-:-:S03]  /*2b40*/  @P0 HADD2.F32 R21, -RZ, R33.H0_H0 ;  /* 0x20000021ff150230 */ /* 0x001fc60000004100 */
[----:B------:R-:W-:-:S04]  /*2b50*/  FMUL.FTZ R176, R176, c[0x0][0x1ec] ;  /* 0x00007b00b0b07a20 */ /* 0x000fc80000410000 */
[----:B------:R-:W-:Y:S02]  /*2b60*/  @P0 FADD.FTZ R176, R21, R176 ;  /* 0x000000b015b00221 */ /* 0x000fe40000010000 */
.L_x_6895:
[----:B------:R-:W-:Y:S05]  /*2b70*/  BSYNC B0 ;  /* 0x0000000000007941 */ /* 0x000fea0003800000 */
.L_x_6893:
[----:B------:R-:W-:Y:S01]  /*2b80*/  BSSY B0, `(.L_x_6896) ;  /* 0x000000a000007945 */ /* 0x000fe20003800000 */
[----:B------:R-:W-:Y:S05]  /*2b90*/  @P2 BRA `(.L_x_6897) ;  /* 0x0000004000002947 */ /* 0x000fea0003800000 */
[----:B------:R-:W-:Y:S01]  /*2ba0*/  MOV R177, RZ ;  /* 0x000000ff00b17202 */ /* 0x000fe20000000f00 */
[----:B------:R-:W-:Y:S05]  /*2bb0*/  @!P0 BRA `(.L_x_6898) ;  /* 0x0000006000008947 */ /* 0x000fea0003800000 */
[----:B-----5:R-:W-:Y:S01]  /*2bc0*/  HADD2.F32 R177, -RZ, R33.H1_H1 ;  /* 0x30000021ffb17230 */ /* 0x020fe20000004100 */
[----:B------:R-:W-:Y:S05]  /*2bd0*/  BRA `(.L_x_6898) ;  /* 0x0000004000007947 */ /* 0x000fea0003800000 */
.L_x_6897:
[----:B-----5:R-:W-:Y:S02]  /*2be0*/  HADD2.F32 R177, -RZ, R37.H1_H1 ;  /* 0x30000025ffb17230 */ /* 0x020fe40000004100 */
[----:B0-----:R-:W-:-:S03]  /*2bf0*/  @P0 HADD2.F32 R20, -RZ, R33.H1_H1 ;  /* 0x30000021ff140230 */ /* 0x001fc60000004100 */
[----:B------:R-:W-:-:S04]  /*2c00*/  FMUL.FTZ R177, R177, c[0x0][0x1ec] ;  /* 0x00007b00b1b17a20 */ /* 0x000fc80000410000 */
[----:B------:R-:W-:Y:S02]  /*2c10*/  @P0 FADD.FTZ R177, R20, R177 ;  /* 0x000000b114b10221 */ /* 0x000fe40000010000 */
.L_x_6898:
[----:B------:R-:W-:Y:S05]  /*2c20*/  BSYNC B0 ;  /* 0x0000000000007941 */ /* 0x000fea0003800000 */
.L_x_6896:
[----:B------:R-:W-:Y:S01]  /*2c30*/  BSSY B0, `(.L_x_6899) ;  /* 0x000000a000007945 */ /* 0x000fe20003800000 */
[----:B------:R-:W-:Y:S05]  /*2c40*/  @P2 BRA `(.L_x_6900) ;  /* 0x0000004000002947 */ /* 0x000fea0003800000 */
[----:B------:R-:W-:Y:S01]  /*2c50*/  HFMA2.MMA R178, -RZ, RZ, 0, 0 ;  /* 0x00000000ffb27435 */ /* 0x000fe200000001ff */
[----:B------:R-:W-:Y:S05]  /*2c60*/  @!P0 BRA `(.L_x_6901) ;  /* 0x0000006000008947 */ /* 0x000fea0003800000 */
[----:B-----5:R-:W-:Y:S01]  /*2c70*/  HADD2.F32 R178, -RZ, R34.H0_H0 ;  /* 0x20000022ffb27230 */ /* 0x020fe20000004100 */
[----:B------:R-:W-:Y:S05]  /*2c80*/  BRA `(.L_x_6901) ;  /* 0x0000004000007947 */ /* 0x000fea0003800000 */
.L_x_6900:
[----:B-----5:R-:W-:Y:S02]  /*2c90*/  HADD2.F32 R178, -RZ, R38.H0_H0 ;  /* 0x20000026ffb27230 */ /* 0x020fe40000004100 */
[----:B0-----:R-:W-:-:S03]  /*2ca0*/  @P0 HADD2.F32 R21, -RZ, R34.H0_H0 ;  /* 0x20000022ff150230 */ /* 0x001fc60000004100 */
[----:B------:R-:W-:-:S04]  /*2cb0*/  FMUL.FTZ R178, R178, c[0x0][0x1ec] ;  /* 0x00007b00b2b27a20 */ /* 0x000fc80000410000 */
[----:B------:R-:W-:Y:S02]  /*2cc0*/  @P0 FADD.FTZ R178, R21, R178 ;  /* 0x000000b215b20221 */ /* 0x000fe40000010000 */
.L_x_6901:
[----:B------:R-:W-:Y:S05]  /*2cd0*/  BSYNC B0 ;  /* 0x0000000000007941 */ /* 0x000fea0003800000 */
.L_x_6899:
[----:B------:R-:W-:Y:S01]  /*2ce0*/  BSSY B0, `(.L_x_6902) ;  /* 0x000000a000007945 */ /* 0x000fe20003800000 */
[----:B------:R-:W-:Y:S05]  /*2cf0*/  @P2 BRA `(.L_x_6903) ;  /* 0x0000004000002947 */ /* 0x000fea0003800000 */
[----:B------:R-:W-:Y:S01]  /*2d00*/  MOV R179, RZ ;  /* 0x000000ff00b37202 */ /* 0x000fe20000000f00 */
[----:B------:R-:W-:Y:S05]  /*2d10*/  @!P0 BRA `(.L_x_6904) ;  /* 0x0000006000008947 */ /* 0x000fea0003800000 */
[----:B-----5:R-:W-:Y:S01]  /*2d20*/  HADD2.F32 R179, -RZ, R34.H1_H1 ;  /* 0x30000022ffb37230 */ /* 0x020fe20000004100 */
[----:B------:R-:W-:Y:S05]  /*2d30*/  BRA `(.L_x_6904) ;  /* 0x0000004000007947 */ /* 0x000fea0003800000 */
.L_x_6903:
[----:B-----5:R-:W-:Y:S02]  /*2d40*/  HADD2.F32 R179, -RZ, R38.H1_H1 ;  /* 0x30000026ffb37230 */ /* 0x020fe40000004100 */
[----:B0-----:R-:W-:-:S03]  /*2d50*/  @P0 HADD2.F32 R20, -RZ, R34.H1_H1 ;  /* 0x30000022ff140230 */ /* 0x001fc60000004100 */
[----:B------:R-:W-:-:S04]  /*2d60*/  FMUL.FTZ R179, R179, c[0x0][0x1ec] ;  /* 0x00007b00b3b37a20 */ /* 0x000fc80000410000 */
[----:B------:R-:W-:Y:S02]  /*2d70*/  @P0 FADD.FTZ R179, R20, R179 ;  /* 0x000000b314b30221 */ /* 0x000fe40000010000 */
.L_x_6904:
[----:B------:R-:W-:Y:S05]  /*2d80*/  BSYNC B0 ;  /* 0x0000000000007941 */ /* 0x000fea0003800000 */
.L_x_6902:
[----:B------:R-:W-:Y:S01]  /*2d90*/  BSSY B0, `(.L_x_6905) ;  /* 0x000000a000007945 */ /* 0x000fe20003800000 */
[----:B------:R-:W-:Y:S05]  /*2da0*/  @P2 BRA `(.L_x_6906) ;  /* 0x0000004000002947 */ /* 0x000fea0003800000 */
[----:B------:R-:W-:Y:S01]  /*2db0*/  HFMA2.MMA R180, -RZ, RZ, 0, 0 ;  /* 0x00000000ffb47435 */ /* 0x000fe200000001ff */
[----:B------:R-:W-:Y:S05]  /*2dc0*/  @!P0 BRA `(.L_x_6907) ;  /* 0x0000006000008947 */ /* 0x000fea0003800000 */
[----:B-----5:R-:W-:Y:S01]  /*2dd0*/  HADD2.F32 R180, -RZ, R35.H0_H0 ;  /* 0x20000023ffb47230 */ /* 0x020fe20000004100 */
[----:B------:R-:W-:Y:S05]  /*2de0*/  BRA `(.L_x_6907) ;  /* 0x0000004000007947 */ /* 0x000fea0003800000 */
.L_x_6906:
[----:B-----5:R-:W-:Y:S02]  /*2df0*/  HADD2.F32 R180, -RZ, R39.H0_H0 ;  /* 0x20000027ffb47230 */ /* 0x020fe40000004100 */
[----:B0-----:R-:W-:-:S03]  /*2e00*/  @P0 HADD2.F32 R21, -RZ, R35.H0_H0 ;  /* 0x20000023ff150230 */ /* 0x001fc60000004100 */
[----:B------:R-:W-:-:S04]  /*2e10*/  FMUL.FTZ R180, R180, c[0x0][0x1ec] ;  /* 0x00007b00b4b47a20 */ /* 0x000fc80000410000 */
[----:B------:R-:W-:Y:S02]  /*2e20*/  @P0 FADD.FTZ R180, R21, R180 ;  /* 0x000000b415b40221 */ /* 0x000fe40000010000 */
.L_x_6907:
[----:B------:R-:W-:Y:S05]  /*2e30*/  BSYNC B0 ;  /* 0x0000000000007941 */ /* 0x000fea0003800000 */
.L_x_6905:
[----:B------:R-:W-:Y:S01]  /*2e40*/  BSSY B0, `(.L_x_6908) ;  /* 0x000000a000007945 */ /* 0x000fe20003800000 */
[----:B------:R-:W-:Y:S05]  /*2e50*/  @P2 BRA `(.L_x_6909) ;  /* 0x0000004000002947 */ /* 0x000fea0003800000 */
[----:B------:R-:W-:Y:S01]  /*2e60*/  MOV R181, RZ ;  /* 0x000000ff00b57202 */ /* 0x000fe20000000f00 */
[----:B------:R-:W-:Y:S05]  /*2e70*/  @!P0 BRA `(.L_x_6910) ;  /* 0x0000006000008947 */ /* 0x000fea0003800000 */
[----:B-----5:R-:W-:Y:S01]  /*2e80*/  HADD2.F32 R181, -RZ, R35.H1_H1 ;  /* 0x30000023ffb57230 */ /* 0x020fe20000004100 */
[----:B------:R-:W-:Y:S05]  /*2e90*/  BRA `(.L_x_6910) ;  /* 0x0000004000007947 */ /* 0x000fea0003800000 */
.L_x_6909:
[----:B-----5:R-:W-:Y:S02]  /*2ea0*/  HADD2.F32 R181, -RZ, R39.H1_H1 ;  /* 0x30000027ffb57230 */ /* 0x020fe40000004100 */
[----:B0-----:R-:W-:-:S03]  /*2eb0*/  @P0 HADD2.F32 R20, -RZ, R35.H1_H1 ;  /* 0x30000023ff140230 */ /* 0x001fc60000004100 */
[----:B------:R-:W-:-:S04]  /*2ec0*/  FMUL.FTZ R181, R181, c[0x0][0x1ec] ;  /* 0x00007b00b5b57a20 */ /* 0x000fc80000410000 */
[----:B------:R-:W-:Y:S02]  /*2ed0*/  @P0 FADD.FTZ R181, R20, R181 ;  /* 0x000000b514b50221 */ /* 0x000fe40000010000 */
.L_x_6910:
[----:B------:R-:W-:Y:S05]  /*2ee0*/  BSYNC B0 ;  /* 0x0000000000007941 */ /* 0x000fea0003800000 */
.L_x_6908:
        /* <DEDUP_REMOVED lines=18> */
.L_x_6912:
[----:B-----5:R-:W-:Y:S02]  /*3010*/  HADD2.F32 R182, -RZ, R36.H0_H0 ;  /* 0x20000024ffb67230 */ /* 0x020fe40000004100 */
[----:B0-----:R-:W-:-:S03]  /*3020*/  @P0 HADD2.F32 R21, -RZ, R32.H0_H0 ;  /* 0x20000020ff150230 */ /* 0x001fc60000004100 */
[----:B------:R-:W-:-:S04]  /*3030*/  FMUL.FTZ R182, R182, c[0x0][0x1ec] ;  /* 0x00007b00b6b67a20 */ /* 0x000fc80000410000 */
[----:B------:R-:W-:Y:S02]  /*3040*/  @P0 FADD.FTZ R182, R21, R182 ;  /* 0x000000b615b60221 */ /* 0x000fe40000010000 */
.L_x_6913:
[----:B------:R-:W-:Y:S05]  /*3050*/  BSYNC B0 ;  /* 0x0000000000007941 */ /* 0x000fea0003800000 */
.L_x_6911:
[----:B------:R-:W-:Y:S01]  /*3060*/  BSSY B0, `(.L_x_6914) ;  /* 0x000000a000007945 */ /* 0x000fe20003800000 */
[----:B------:R-:W-:Y:S05]  /*3070*/  @P2 BRA `(.L_x_6915) ;  /* 0x0000004000002947 */ /* 0x000fea0003800000 */
[----:B------:R-:W-:Y:S01]  /*3080*/  MOV R183, RZ ;  /* 0x000000ff00b77202 */ /* 0x000fe20000000f00 */
[----:B------:R-:W-:Y:S05]  /*3090*/  @!P0 BRA `(.L_x_6916) ;  /* 0x0000006000008947 */ /* 0x000fea0003800000 */
[----:B-----5:R-:W-:Y:S01]  /*30a0*/  HADD2.F32 R183, -RZ, R32.H1_H1 ;  /* 0x30000020ffb77230 */ /* 0x020fe20000004100 */
[----:B------:R-:W-:Y:S05]  /*30b0*/  BRA `(.L_x_6916) ;  /* 0x0000004000007947 */ /* 0x000fea0003800000 */
.L_x_6915:
[----:B-----5:R-:W-:Y:S02]  /*30c0*/  HADD2.F32 R183, -RZ, R36.H1_H1 ;  /* 0x30000024ffb77230 */ /* 0x020fe40000004100 */
[----:B0-----:R-:W-:-:S03]  /*30d0*/  @P0 HADD2.F32 R20, -RZ, R32.H1_H1 ;  /* 0x30000020ff140230 */ /* 0x001fc60000004100 */
[----:B------:R-:W-:-:S04]  /*30e0*/  FMUL.FTZ R183, R183, c[0x0][0x1ec] ;  /* 0x00007b00b7b77a20 */ /* 0x000fc80000410000 */
[----:B------:R-:W-:Y:S02]  /*30f0*/  @P0 FADD.FTZ R183, R20, R183 ;  /* 0x000000b714b70221 */ /* 0x000fe40000010000 */
.L_x_6916:
[----:B------:R-:W-:Y:S05]  /*3100*/  BSYNC B0 ;  /* 0x0000000000007941 */ /* 0x000fea0003800000 */
.L_x_6914:
[----:B------:R-:W-:Y:S01]  /*3110*/  BSSY B0, `(.L_x_6917) ;  /* 0x000000a000007945 */ /* 0x000fe20003800000 */
[----:B------:R-:W-:Y:S05]  /*3120*/  @P2 BRA `(.L_x_6918) ;  /* 0x0000004000002947 */ /* 0x000fea0003800000 */
[----:B------:R-:W-:Y:S01]  /*3130*/  HFMA2.MMA R184, -RZ, RZ, 0, 0 ;  /* 0x00000000ffb87435 */ /* 0x000fe200000001ff */
[----:B------:R-:W-:Y:S05]  /*3140*/  @!P0 BRA `(.L_x_6919) ;  /* 0x0000006000008947 */ /* 0x000fea0003800000 */
[----:B-----5:R-:W-:Y:S01]  /*3150*/  HADD2.F32 R184, -RZ, R33.H0_H0 ;  /* 0x20000021ffb87230 */ /* 0x020fe20000004100 */
[----:B------:R-:W-:Y:S05]  /*3160*/  BRA `(.L_x_6919) ;  /* 0x0000004000007947 */ /* 0x000fea0003800000 */
.L_x_6918:
[----:B-----5:R-:W-:Y:S02]  /*3170*/  HADD2.F32 R184, -RZ, R37.H0_H0 ;  /* 0x20000025ffb87230 */ /* 0x020fe40000004100 */
[----:B0-----:R-:W-:-:S03]  /*3180*/  @P0 HADD2.F32 R21, -RZ, R33.H0_H0 ;  /* 0x20000021ff150230 */ /* 0x001fc60000004100 */
[----:B------:R-:W-:-:S04]  /*3190*/  FMUL.FTZ R184, R184, c[0x0][0x1ec] ;  /* 0x00007b00b8b87a20 */ /* 0x000fc80000410000 */
[----:B------:R-:W-:Y:S02]  /*31a0*/  @P0 FADD.FTZ R184, R21, R184 ;  /* 0x000000b815b80221 */ /* 0x000fe40000010000 */
.L_x_6919:
[----:B------:R-:W-:Y:S05]  /*31b0*/  BSYNC B0 ;  /* 0x0000000000007941 */ /* 0x000fea0003800000 */
.L_x_6917:
[----:B------:R-:W-:Y:S01]  /*31c0*/  BSSY B0, `(.L_x_6920) ;  /* 0x000000a000007945 */ /* 0x000fe20003800000 */
[----:B------:R-:W-:Y:S05]  /*31d0*/  @P2 BRA `(.L_x_6921) ;  /* 0x0000004000002947 */ /* 0x000fea0003800000 */
[----:B------:R-:W-:Y:S01]  /*31e0*/  MOV R185, RZ ;  /* 0x000000ff00b97202 */ /* 0x000fe20000000f00 */
[----:B------:R-:W-:Y:S05]  /*31f0*/  @!P0 BRA `(.L_x_6922) ;  /* 0x0000006000008947 */ /* 0x000fea0003800000 */
[----:B-----5:R-:W-:Y:S01]  /*3200*/  HADD2.F32 R185, -RZ, R33.H1_H1 ;  /* 0x30000021ffb97230 */ /* 0x020fe20000004100 */
[----:B------:R-:W-:Y:S05]  /*3210*/  BRA `(.L_x_6922) ;  /* 0x0000004000007947 */ /* 0x000fea0003800000 */
.L_x_6921:
[----:B-----5:R-:W-:Y:S02]  /*3220*/  HADD2.F32 R185, -RZ, R37.H1_H1 ;  /* 0x30000025ffb97230 */ /* 0x020fe40000004100 */
[----:B0-----:R-:W-:-:S03]  /*3230*/  @P0 HADD2.F32 R20, -RZ, R33.H1_H1 ;  /* 0x30000021ff140230 */ /* 0x001fc60000004100 */
[----:B------:R-:W-:-:S04]  /*3240*/  FMUL.FTZ R185, R185, c[0x0][0x1ec] ;  /* 0x00007b00b9b97a20 */ /* 0x000fc80000410000 */
[----:B------:R-:W-:Y:S02]  /*3250*/  @P0 FADD.FTZ R185, R20, R185 ;  /* 0x000000b914b90221 */ /* 0x000fe40000010000 */
.L_x_6922:
[----:B------:R-:W-:Y:S05]  /*3260*/  BSYNC B0 ;  /* 0x0000000000007941 */ /* 0x000fea0003800000 */
.L_x_6920:
[----:B------:R-:W-:Y:S01]  /*3270*/  BSSY B0, `(.L_x_6923) ;  /* 0x000000a000007945 */ /* 0x000fe20003800000 */
[----:B------:R-:W-:Y:S05]  /*3280*/  @P2 BRA `(.L_x_6924) ;  /* 0x0000004000002947 */ /* 0x000fea0003800000 */
[----:B------:R-:W-:Y:S01]  /*3290*/  HFMA2.MMA R186, -RZ, RZ, 0, 0 ;  /* 0x00000000ffba7435 */ /* 0x000fe200000001ff */
[----:B------:R-:W-:Y:S05]  /*32a0*/  @!P0 BRA `(.L_x_6925) ;  /* 0x0000006000008947 */ /* 0x000fea0003800000 */
[----:B-----5:R-:W-:Y:S01]  /*32b0*/  HADD2.F32 R186, -RZ, R34.H0_H0 ;  /* 0x20000022ffba7230 */ /* 0x020fe20000004100 */
[----:B------:R-:W-:Y:S05]  /*32c0*/  BRA `(.L_x_6925) ;  /* 0x0000004000007947 */ /* 0x000fea0003800000 */
.L_x_6924:
[----:B-----5:R-:W-:Y:S02]  /*32d0*/  HADD2.F32 R186, -RZ, R38.H0_H0 ;  /* 0x20000026ffba7230 */ /* 0x020fe40000004100 */
[----:B0-----:R-:W-:-:S03]  /*32e0*/  @P0 HADD2.F32 R21, -RZ, R34.H0_H0 ;  /* 0x20000022ff150230 */ /* 0x001fc60000004100 */
[----:B------:R-:W-:-:S04]  /*32f0*/  FMUL.FTZ R186, R186, c[0x0][0x1ec] ;  /* 0x00007b00baba7a20 */ /* 0x000fc80000410000 */
[----:B------:R-:W-:Y:S02]  /*3300*/  @P0 FADD.FTZ R186, R21, R186 ;  /* 0x000000ba15ba0221 */ /* 0x000fe40000010000 */
.L_x_6925:
[----:B------:R-:W-:Y:S05]  /*3310*/  BSYNC B0 ;  /* 0x0000000000007941 */ /* 0x000fea0003800000 */
.L_x_6923:
[----:B------:R-:W-:Y:S01]  /*3320*/  BSSY B0, `(.L_x_6926) ;  /* 0x000000a000007945 */ /* 0x000fe20003800000 */
[----:B------:R-:W-:Y:S05]  /*3330*/  @P2 BRA `(.L_x_6927) ;  /* 0x0000004000002947 */ /* 0x000fea0003800000 */
[----:B------:R-:W-:Y:S01]  /*3340*/  MOV R187, RZ ;  /* 0x000000ff00bb7202 */ /* 0x000fe20000000f00 */
[----:B------:R-:W-:Y:S05]  /*3350*/  @!P0 BRA `(.L_x_6928) ;  /* 0x0000006000008947 */ /* 0x000fea0003800000 */
[----:B-----5:R-:W-:Y:S01]  /*3360*/  HADD2.F32 R187, -RZ, R34.H1_H1 ;  /* 0x30000022ffbb7230 */ /* 0x020fe20000004100 */
[----:B------:R-:W-:Y:S05]  /*3370*/  BRA `(.L_x_6928) ;  /* 0x0000004000007947 */ /* 0x000fea0003800000 */
.L_x_6927:
[----:B-----5:R-:W-:Y:S02]  /*3380*/  HADD2.F32 R187, -RZ, R38.H1_H1 ;  /* 0x30000026ffbb7230 */ /* 0x020fe40000004100 */
[----:B0-----:R-:W-:-:S03]  /*3390*/  @P0 HADD2.F32 R20, -RZ, R34.H1_H1 ;  /* 0x30000022ff140230 */ /* 0x001fc60000004100 */
[----:B------:R-:W-:-:S04]  /*33a0*/  FMUL.FTZ R187, R187, c[0x0][0x1ec] ;  /* 0x00007b00bbbb7a20 */ /* 0x000fc80000410000 */
[----:B------:R-:W-:Y:S02]  /*33b0*/  @P0 FADD.FTZ R187, R20, R187 ;  /* 0x000000bb14bb0221 */ /* 0x000fe40000010000 */
.L_x_6928:
[----:B------:R-:W-:Y:S05]  /*33c0*/  BSYNC B0 ;  /* 0x0000000000007941 */ /* 0x000fea0003800000 */
.L_x_6926:
[----:B------:R-:W-:Y:S01]  /*33d0*/  BSSY B0, `(.L_x_6929) ;  /* 0x000000a000007945 */ /* 0x000fe20003800000 */
[----:B------:R-:W-:Y:S05]  /*33e0*/  @P2 BRA `(.L_x_6930) ;  /* 0x0000004000002947 */ /* 0x000fea0003800000 */
[----:B------:R-:W-:Y:S01]  /*33f0*/  HFMA2.MMA R188, -RZ, RZ, 0, 0 ;  /* 0x00000000ffbc7435 */ /* 0x000fe200000001ff */
[----:B------:R-:W-:Y:S05]  /*3400*/  @!P0 BRA `(.L_x_6931) ;  /* 0x0000006000008947 */ /* 0x000fea0003800000 */
[----:B-----5:R-:W-:Y:S01]  /*3410*/  HADD2.F32 R188, -RZ, R35.H0_H0 ;  /* 0x20000023ffbc7230 */ /* 0x020fe20000004100 */
[----:B------:R-:W-:Y:S05]  /*3420*/  BRA `(.L_x_6931) ;  /* 0x0000004000007947 */ /* 0x000fea0003800000 */
.L_x_6930:
[----:B-----5:R-:W-:Y:S02]  /*3430*/  HADD2.F32 R188, -RZ, R39.H0_H0 ;  /* 0x20000027ffbc7230 */ /* 0x020fe40000004100 */
[----:B0-----:R-:W-:-:S03]  /*3440*/  @P0 HADD2.F32 R21, -RZ, R35.H0_H0 ;  /* 0x20000023ff150230 */ /* 0x001fc60000004100 */
[----:B------:R-:W-:-:S04]  /*3450*/  FMUL.FTZ R188, R188, c[0x0][0x1ec] ;  /* 0x00007b00bcbc7a20 */ /* 0x000fc80000410000 */
[----:B------:R-:W-:Y:S02]  /*3460*/  @P0 FADD.FTZ R188, R21, R188 ;  /* 0x000000bc15bc0221 */ /* 0x000fe40000010000 */
.L_x_6931:
[----:B------:R-:W-:Y:S05]  /*3470*/  BSYNC B0 ;  /* 0x0000000000007941 */ /* 0x000fea0003800000 */
.L_x_6929:
[----:B------:R-:W-:Y:S01]  /*3480*/  BSSY B0, `(.L_x_6932) ;  /* 0x000000a000007945 */ /* 0x000fe20003800000 */
[----:B------:R-:W-:Y:S05]  /*3490*/  @P2 BRA `(.L_x_6933) ;  /* 0x0000004000002947 */ /* 0x000fea0003800000 */
[----:B------:R-:W-:Y:S01]  /*34a0*/  MOV R189, RZ ;  /* 0x000000ff00bd7202 */ /* 0x000fe20000000f00 */
[----:B------:R-:W-:Y:S05]  /*34b0*/  @!P0 BRA `(.L_x_6934) ;  /* 0x0000006000008947 */ /* 0x000fea0003800000 */
[----:B-----5:R-:W-:Y:S01]  /*34c0*/  HADD2.F32 R189, -RZ, R35.H1_H1 ;  /* 0x30000023ffbd7230 */ /* 0x020fe20000004100 */
[----:B------:R-:W-:Y:S05]  /*34d0*/  BRA `(.L_x_6934) ;  /* 0x0000004000007947 */ /* 0x000fea0003800000 */
.L_x_6933:
[----:B-----5:R-:W-:Y:S02]  /*34e0*/  HADD2.F32 R189, -RZ, R39.H1_H1 ;  /* 0x30000027ffbd7230 */ /* 0x020fe40000004100 */
[----:B0-----:R-:W-:-:S03]  /*34f0*/  @P0 HADD2.F32 R20, -RZ, R35.H1_H1 ;  /* 0x30000023ff140230 */ /* 0x001fc60000004100 */
[----:B------:R-:W-:-:S04]  /*3500*/  FMUL.FTZ R189, R189, c[0x0][0x1ec] ;  /* 0x00007b00bdbd7a20 */ /* 0x000fc80000410000 */
[----:B------:R-:W-:Y:S02]  /*3510*/  @P0 FADD.FTZ R189, R20, R189 ;  /* 0x000000bd14bd0221 */ /* 0x000fe40000010000 */
.L_x_6934:
[----:B------:R-:W-:Y:S05]  /*3520*/  BSYNC B0 ;  /* 0x0000000000007941 */ /* 0x000fea0003800000 */
.L_x_6932:
[----:B------:R-:W-:Y:S01]  /*3530*/  IADD3 R195, R157, 0xe0, RZ ;  /* 0x000000e09dc37810 */ /* 0x000fe20007ffe0ff */
[----:B0-----:R-:W-:Y:S01]  /*3540*/  IMAD.WIDE.U32 R20, R191, R154, c[0x0][0x188] ;  /* 0x00006200bf147625 */ /* 0x001fe200078e009a */
[----:B------:R-:W-:Y:S02]  /*3550*/  @P1 IADD3 R25, R156, 0xe0, RZ ;  /* 0x000000e09c191810 */ /* 0x000fe40007ffe0ff */
        /* <DEDUP_REMOVED lines=11> */
[----:B0-----:R-:W-:Y:S01]  /*3610*/  HFMA2.MMA R144, -RZ, RZ, 0, 0 ;  /* 0x00000000ff907435 */ /* 0x001fe200000001ff */
[----:B------:R-:W-:Y:S05]  /*3620*/  @!P0 BRA `(.L_x_6937) ;  /* 0x0000006000008947 */ /* 0x000fea0003800000 */
[----:B-----5:R-:W-:Y:S01]  /*3630*/  HADD2.F32 R144, -RZ, R32.H0_H0 ;  /* 0x20000020ff907230 */ /* 0x020fe20000004100 */
[----:B------:R-:W-:Y:S05]  /*3640*/  BRA `(.L_x_6937) ;  /* 0x0000004000007947 */ /* 0x000fea0003800000 */
.L_x_6936:
[----:B0----5:R-:W-:Y:S02]  /*3650*/  HADD2.F32 R144, -RZ, R36.H0_H0 ;  /* 0x20000024ff907230 */ /* 0x021fe40000004100 */
[----:B------:R-:W-:-:S03]  /*3660*/  @P0 HADD2.F32 R21, -RZ, R32.H0_H0 ;  /* 0x20000020ff150230 */ /* 0x000fc60000004100 */
[----:B------:R-:W-:-:S04]  /*3670*/  FMUL.FTZ R144, R144, c[0x0][0x1ec] ;  /* 0x00007b0090907a20 */ /* 0x000fc80000410000 */
[----:B------:R-:W-:Y:S02]  /*3680*/  @P0 FADD.FTZ R144, R21, R144 ;  /* 0x0000009015900221 */ /* 0x000fe40000010000 */
.L_x_6937:
[----:B------:R-:W-:Y:S05]  /*3690*/  BSYNC B0 ;  /* 0x0000000000007941 */ /* 0x000fea0003800000 */
.L_x_6935:
[----:B------:R-:W-:Y:S01]  /*36a0*/  BSSY B0, `(.L_x_6938) ;  /* 0x000000a000007945 */ /* 0x000fe20003800000 */
[----:B------:R-:W-:Y:S05]  /*36b0*/  @P2 BRA `(.L_x_6939) ;  /* 0x0000004000002947 */ /* 0x000fea0003800000 */
[----:B------:R-:W-:Y:S01]  /*36c0*/  MOV R145, RZ ;  /* 0x000000ff00917202 */ /* 0x000fe20000000f00 */
[----:B------:R-:W-:Y:S05]  /*36d0*/  @!P0 BRA `(.L_x_6940) ;  /* 0x0000006000008947 */ /* 0x000fea0003800000 */
[----:B-----5:R-:W-:Y:S01]  /*36e0*/  HADD2.F32 R145, -RZ, R32.H1_H1 ;  /* 0x30000020ff917230 */ /* 0x020fe20000004100 */
[----:B------:R-:W-:Y:S05]  /*36f0*/  BRA `(.L_x_6940) ;  /* 0x0000004000007947 */ /* 0x000fea0003800000 */
.L_x_6939:
[----:B-----5:R-:W-:Y:S02]  /*3700*/  HADD2.F32 R145, -RZ, R36.H1_H1 ;  /* 0x30000024ff917230 */ /* 0x020fe40000004100 */
[----:B------:R-:W-:-:S03]  /*3710*/  @P0 HADD2.F32 R20, -RZ, R32.H1_H1 ;  /* 0x30000020ff140230 */ /* 0x000fc60000004100 */
[----:B------:R-:W-:-:S04]  /*3720*/  FMUL.FTZ R145, R145, c[0x0][0x1ec] ;  /* 0x00007b0091917a20 */ /* 0x000fc80000410000 */
[----:B------:R-:W-:Y:S02]  /*3730*/  @P0 FADD.FTZ R145, R20, R145 ;  /* 0x0000009114910221 */ /* 0x000fe40000010000 */
.L_x_6940:
[----:B------:R-:W-:Y:S05]  /*3740*/  BSYNC B0 ;  /* 0x0000000000007941 */ /* 0x000fea0003800000 */
.L_x_6938:
[----:B------:R-:W-:Y:S01]  /*3750*/  BSSY B0, `(.L_x_6941) ;  /* 0x000000a000007945 */ /* 0x000fe20003800000 */
[----:B------:R-:W-:Y:S05]  /*3760*/  @P2 BRA `(.L_x_6942) ;  /* 0x0000004000002947 */ /* 0x000fea0003800000 */
[----:B------:R-:W-:Y:S01]  /*3770*/  HFMA2.MMA R156, -RZ, RZ, 0, 0 ;  /* 0x00000000ff9c7435 */ /* 0x000fe200000001ff */
[----:B------:R-:W-:Y:S05]  /*3780*/  @!P0 BRA `(.L_x_6943) ;  /* 0x0000006000008947 */ /* 0x000fea0003800000 */
[----:B-----5:R-:W-:Y:S01]  /*3790*/  HADD2.F32 R156, -RZ, R33.H0_H0 ;  /* 0x20000021ff9c7230 */ /* 0x020fe20000004100 */
[----:B------:R-:W-:Y:S05]  /*37a0*/  BRA `(.L_x_6943) ;  /* 0x0000004000007947 */ /* 0x000fea0003800000 */
.L_x_6942:
[----:B-----5:R-:W-:Y:S02]  /*37b0*/  HADD2.F32 R156, -RZ, R37.H0_H0 ;  /* 0x20000025ff9c7230 */ /* 0x020fe40000004100 */
[----:B------:R-:W-:-:S03]  /*37c0*/  @P0 HADD2.F32 R21, -RZ, R33.H0_H0 ;  /* 0x20000021ff150230 */ /* 0x000fc60000004100 */
[----:B------:R-:W-:-:S04]  /*37d0*/  FMUL.FTZ R156, R156, c[0x0][0x1ec] ;  /* 0x00007b009c9c7a20 */ /* 0x000fc80000410000 */
[----:B------:R-:W-:Y:S02]  /*37e0*/  @P0 FADD.FTZ R156, R21, R156 ;  /* 0x0000009c159c0221 */ /* 0x000fe40000010000 */
.L_x_6943:
[----:B------:R-:W-:Y:S05]  /*37f0*/  BSYNC B0 ;  /* 0x0000000000007941 */ /* 0x000fea0003800000 */
.L_x_6941:
[----:B------:R-:W-:Y:S01]  /*3800*/  BSSY B0, `(.L_x_6944) ;  /* 0x000000a000007945 */ /* 0x000fe20003800000 */
[----:B------:R-:W-:Y:S05]  /*3810*/  @P2 BRA `(.L_x_6945) ;  /* 0x0000004000002947 */ /* 0x000fea0003800000 */
[----:B------:R-:W-:Y:S01]  /*3820*/  MOV R157, RZ ;  /* 0x000000ff009d7202 */ /* 0x000fe20000000f00 */
[----:B------:R-:W-:Y:S05]  /*3830*/  @!P0 BRA `(.L_x_6946) ;  /* 0x0000006000008947 */ /* 0x000fea0003800000 */
[----:B-----5:R-:W-:Y:S01]  /*3840*/  HADD2.F32 R157, -RZ, R33.H1_H1 ;  /* 0x30000021ff9d7230 */ /* 0x020fe20000004100 */
[----:B------:R-:W-:Y:S05]  /*3850*/  BRA `(.L_x_6946) ;  /* 0x0000004000007947 */ /* 0x000fea0003800000 */
.L_x_6945:
[----:B-----5:R-:W-:Y:S02]  /*3860*/  HADD2.F32 R157, -RZ, R37.H1_H1 ;  /* 0x30000025ff9d7230 */ /* 0x020fe40000004100 */
[----:B------:R-:W-:-:S03]  /*3870*/  @P0 HADD2.F32 R20, -RZ, R33.H1_H1 ;  /* 0x30000021ff140230 */ /* 0x000fc60000004100 */
[----:B------:R-:W-:-:S04]  /*3880*/  FMUL.FTZ R157, R157, c[0x0][0x1ec] ;  /* 0x00007b009d9d7a20 */ /* 0x000fc80000410000 */
[----:B------:R-:W-:Y:S02]  /*3890*/  @P0 FADD.FTZ R157, R20, R157 ;  /* 0x0000009d149d0221 */ /* 0x000fe40000010000 */
.L_x_6946:
[----:B------:R-:W-:Y:S05]  /*38a0*/  BSYNC B0 ;  /* 0x0000000000007941 */ /* 0x000fea0003800000 */
.L_x_6944:
[----:B------:R-:W-:Y:S01]  /*38b0*/  BSSY B0, `(.L_x_6947) ;  /* 0x000000a000007945 */ /* 0x000fe20003800000 */
[----:B------:R-:W-:Y:S05]  /*38c0*/  @P2 BRA `(.L_x_6948) ;  /* 0x0000004000002947 */ /* 0x000fea0003800000 */
[----:B------:R-:W-:Y:S01]  /*38d0*/  HFMA2.MMA R190, -RZ, RZ, 0, 0 ;  /* 0x00000000ffbe7435 */ /* 0x000fe200000001ff */
[----:B------:R-:W-:Y:S05]  /*38e0*/  @!P0 BRA `(.L_x_6949) ;  /* 0x0000006000008947 */ /* 0x000fea0003800000 */
[----:B-----5:R-:W-:Y:S01]  /*38f0*/  HADD2.F32 R190, -RZ, R34.H0_H0 ;  /* 0x20000022ffbe7230 */ /* 0x020fe20000004100 */
[----:B------:R-:W-:Y:S05]  /*3900*/  BRA `(.L_x_6949) ;  /* 0x0000004000007947 */ /* 0x000fea0003800000 */
.L_x_6948:
[----:B-----5:R-:W-:Y:S02]  /*3910*/  HADD2.F32 R190, -RZ, R38.H0_H0 ;  /* 0x20000026ffbe7230 */ /* 0x020fe40000004100 */
[----:B------:R-:W-:-:S03]  /*3920*/  @P0 HADD2.F32 R21, -RZ, R34.H0_H0 ;  /* 0x20000022ff150230 */ /* 0x000fc60000004100 */
[----:B------:R-:W-:-:S04]  /*3930*/  FMUL.FTZ R190, R190, c[0x0][0x1ec] ;  /* 0x00007b00bebe7a20 */ /* 0x000fc80000410000 */
[----:B------:R-:W-:Y:S02]  /*3940*/  @P0 FADD.FTZ R190, R21, R190 ;  /* 0x000000be15be0221 */ /* 0x000fe40000010000 */
.L_x_6949:
[----:B------:R-:W-:Y:S05]  /*3950*/  BSYNC B0 ;  /* 0x0000000000007941 */ /* 0x000fea0003800000 */
.L_x_6947:
[----:B------:R-:W-:Y:S01]  /*3960*/  BSSY B0, `(.L_x_6950) ;  /* 0x000000a000007945 */ /* 0x000fe20003800000 */
[----:B------:R-:W-:Y:S05]  /*3970*/  @P2 BRA `(.L_x_6951) ;  /* 0x0000004000002947 */ /* 0x000fea0003800000 */
[----:B------:R-:W-:Y:S01]  /*3980*/  MOV R191, RZ ;  /* 0x000000ff00bf7202 */ /* 0x000fe20000000f00 */
[----:B------:R-:W-:Y:S05]  /*3990*/  @!P0 BRA `(.L_x_6952) ;  /* 0x0000006000008947 */ /* 0x000fea0003800000 */
[----:B-----5:R-:W-:Y:S01]  /*39a0*/  HADD2.F32 R191, -RZ, R34.H1_H1 ;  /* 0x30000022ffbf7230 */ /* 0x020fe20000004100 */
[----:B------:R-:W-:Y:S05]  /*39b0*/  BRA `(.L_x_6952) ;  /* 0x0000004000007947 */ /* 0x000fea0003800000 */
.L_x_6951:
[----:B-----5:R-:W-:Y:S02]  /*39c0*/  HADD2.F32 R191, -RZ, R38.H1_H1 ;  /* 0x30000026ffbf7230 */ /* 0x020fe40000004100 */
[----:B------:R-:W-:-:S03]  /*39d0*/  @P0 HADD2.F32 R20, -RZ, R34.H1_H1 ;  /* 0x30000022ff140230 */ /* 0x000fc60000004100 */
[----:B------:R-:W-:-:S04]  /*39e0*/  FMUL.FTZ R191, R191, c[0x0][0x1ec] ;  /* 0x00007b00bfbf7a20 */ /* 0x000fc80000410000 */
[----:B------:R-:W-:Y:S02]  /*39f0*/  @P0 FADD.FTZ R191, R20, R191 ;  /* 0x000000bf14bf0221 */ /* 0x000fe40000010000 */
.L_x_6952:
[----:B------:R-:W-:Y:S05]  /*3a00*/  BSYNC B0 ;  /* 0x0000000000007941 */ /* 0x000fea0003800000 */
.L_x_6950:
[----:B------:R-:W-:Y:S01]  /*3a10*/  BSSY B0, `(.L_x_6953) ;  /* 0x000000a000007945 */ /* 0x000fe20003800000 */
[----:B------:R-:W-:Y:S05]  /*3a20*/  @P2 BRA `(.L_x_6954) ;  /* 0x0000004000002947 */ /* 0x000fea0003800000 */
[----:B------:R-:W-:Y:S01]  /*3a30*/  HFMA2.MMA R192, -RZ, RZ, 0, 0 ;  /* 0x00000000ffc07435 */ /* 0x000fe200000001ff */
[----:B------:R-:W-:Y:S05]  /*3a40*/  @!P0 BRA `(.L_x_6955) ;  /* 0x0000006000008947 */ /* 0x000fea0003800000 */
[----:B-----5:R-:W-:Y:S01]  /*3a50*/  HADD2.F32 R192, -RZ, R35.H0_H0 ;  /* 0x20000023ffc07230 */ /* 0x020fe20000004100 */
[----:B------:R-:W-:Y:S05]  /*3a60*/  BRA `(.L_x_6955) ;  /* 0x0000004000007947 */ /* 0x000fea0003800000 */
.L_x_6954:
[----:B-----5:R-:W-:Y:S02]  /*3a70*/  HADD2.F32 R192, -RZ, R39.H0_H0 ;  /* 0x20000027ffc07230 */ /* 0x020fe40000004100 */
[----:B------:R-:W-:-:S03]  /*3a80*/  @P0 HADD2.F32 R21, -RZ, R35.H0_H0 ;  /* 0x20000023ff150230 */ /* 0x000fc60000004100 */
[----:B------:R-:W-:-:S04]  /*3a90*/  FMUL.FTZ R192, R192, c[0x0][0x1ec] ;  /* 0x00007b00c0c07a20 */ /* 0x000fc80000410000 */
[----:B------:R-:W-:Y:S02]  /*3aa0*/  @P0 FADD.FTZ R192, R21, R192 ;  /* 0x000000c015c00221 */ /* 0x000fe40000010000 */
.L_x_6955:
[----:B------:R-:W-:Y:S05]  /*3ab0*/  BSYNC B0 ;  /* 0x0000000000007941 */ /* 0x000fea0003800000 */
.L_x_6953:
[----:B------:R-:W-:Y:S01]  /*3ac0*/  BSSY B0, `(.L_x_6956) ;  /* 0x000000a000007945 */ /* 0x000fe20003800000 */
[----:B------:R-:W-:Y:S05]  /*3ad0*/  @P2 BRA `(.L_x_6957) ;  /* 0x0000004000002947 */ /* 0x000fea0003800000 */
[----:B------:R-:W-:Y:S01]  /*3ae0*/  MOV R193, RZ ;  /* 0x000000ff00c17202 */ /* 0x000fe20000000f00 */
[----:B------:R-:W-:Y:S05]  /*3af0*/  @!P0 BRA `(.L_x_6958) ;  /* 0x0000006000008947 */ /* 0x000fea0003800000 */
[----:B-----5:R-:W-:Y:S01]  /*3b00*/  HADD2.F32 R193, -RZ, R35.H1_H1 ;  /* 0x30000023ffc17230 */ /* 0x020fe20000004100 */
[----:B------:R-:W-:Y:S05]  /*3b10*/  BRA `(.L_x_6958) ;  /* 0x0000004000007947 */ /* 0x000fea0003800000 */
.L_x_6957:
[----:B-----5:R-:W-:Y:S02]  /*3b20*/  HADD2.F32 R193, -RZ, R39.H1_H1 ;  /* 0x30000027ffc17230 */ /* 0x020fe40000004100 */
[----:B------:R-:W-:-:S03]  /*3b30*/  @P0 HADD2.F32 R20, -RZ, R35.H1_H1 ;  /* 0x30000023ff140230 */ /* 0x000fc60000004100 */
[----:B------:R-:W-:-:S04]  /*3b40*/  FMUL.FTZ R193, R193, c[0x0][0x1ec] ;  /* 0x00007b00c1c17a20 */ /* 0x000fc80000410000 */
[----:B------:R-:W-:Y:S02]  /*3b50*/  @P0 FADD.FTZ R193, R20, R193 ;  /* 0x000000c114c10221 */ /* 0x000fe40000010000 */
.L_x_6958:
[----:B------:R-:W-:Y:S05]  /*3b60*/  BSYNC B0 ;  /* 0x0000000000007941 */ /* 0x000fea0003800000 */
.L_x_6956:
[----:B------:R-:W-:Y:S01]  /*3b70*/  FADD.FTZ R21, RZ, R51 ;  /* 0x00000033ff157221 */ /* 0x000fe20000010000 */
[----:B------:R-:W-:Y:S02]  /*3b80*/  F2FP.PACK_AB R43, R193, R192 ;  /* 0x000000c0c12b723e */ /* 0x000fe400000000ff */
[----:B------:R-:W-:Y:S01]  /*3b90*/  F2FP.PACK_AB R42, R191, R190 ;  /* 0x000000bebf2a723e */ /* 0x000fe200000000ff */
[----:B------:R-:W-:Y:S01]  /*3ba0*/  FADD.FTZ R20, R21, R50 ;  /* 0x0000003215147221 */ /* 0x000fe20000010000 */
[----:B------:R-:W-:Y:S02]  /*3bb0*/  F2FP.PACK_AB R41, R157, R156 ;  /* 0x0000009c9d29723e */ /* 0x000fe400000000ff */
[----:B------:R-:W-:Y:S01]  /*3bc0*/  F2FP.PACK_AB R40, R145, R144 ;  /* 0x000000909128723e */ /* 0x000fe200000000ff */
        /* <DEDUP_REMOVED lines=67> */
.L_x_6965:
        /* <DEDUP_REMOVED lines=148> */
.L_x_6966:
        /* <DEDUP_REMOVED lines=41> */
[C---:B------:R-:W-:Y:S01]  /*4bd0*/  FADD.FTZ R218, -R41.reuse, R167 ;  /* 0x000000a729da7221 */ /* 0x040fe20000010100 */
[----:B------:R-:W-:Y:S01]  /*4be0*/  HADD2.F32 R167, -RZ, R15.H0_H0 ;  /* 0x2000000fffa77230 */ /* 0x000fe20000004100 */
        /* <DEDUP_REMOVED lines=31> */
[----:B------:R-:W-:Y:S01]  /*4de0*/  HADD2.F32 R184, -RZ, R15.H1_H1 ;  /* 0x3000000fffb87230 */ /* 0x000fe20000004100 */
[----:B------:R-:W-:-:S02]  /*4df0*/  FADD.FTZ R186, -R41, R186 ;  /* 0x000000ba29ba7221 */ /* 0x000fc40000010100 */
[C---:B------:R-:W-:Y:S02]  /*4e00*/  FADD.FTZ R188, -R41.reuse, R188 ;  /* 0x000000bc29bc7221 */ /* 0x040fe40000010100 */
[C---:B------:R-:W-:Y:S02]  /*4e10*/  FADD.FTZ R189, -R41.reuse, R189 ;  /* 0x000000bd29bd7221 */ /* 0x040fe40000010100 */
[C---:B0-----:R-:W-:Y:S02]  /*4e20*/  FADD.FTZ R195, -R41.reuse, R156 ;  /* 0x0000009c29c37221 */ /* 0x041fe40000010100 */
[C---:B------:R-:W-:Y:S02]  /*4e30*/  FADD.FTZ R197, -R41.reuse, R157 ;  /* 0x0000009d29c57221 */ /* 0x040fe40000010100 */
[C---:B------:R-:W-:Y:S02]  /*4e40*/  FADD.FTZ R190, -R41.reuse, R190 ;  /* 0x000000be29be7221 */ /* 0x040fe40000010100 */
[----:B------:R-:W-:-:S02]  /*4e50*/  FADD.FTZ R191, -R41, R191 ;  /* 0x000000bf29bf7221 */ /* 0x000fc40000010100 */
[C---:B------:R-:W-:Y:S02]  /*4e60*/  FADD.FTZ R192, -R41.reuse, R192 ;  /* 0x000000c029c07221 */ /* 0x040fe40000010100 */
[----:B------:R-:W-:Y:S02]  /*4e70*/  FADD.FTZ R193, -R41, R193 ;  /* 0x000000c129c17221 */ /* 0x000fe40000010100 */
        /* <DEDUP_REMOVED lines=56> */
[--C-:B------:R-:W-:Y:S01]  /*5200*/  HADD2.F32 R186, -RZ, R14.reuse.H0_H0 ;  /* 0x2000000effba7230 */ /* 0x100fe20000004100 */
[C---:B------:R-:W-:Y:S01]  /*5210*/  FMUL.FTZ R48, R43.reuse, R188 ;  /* 0x000000bc2b307220 */ /* 0x040fe20000410000 */
[----:B------:R-:W-:Y:S01]  /*5220*/  HADD2.F32 R188, -RZ, R14.H1_H1 ;  /* 0x3000000effbc7230 */ /* 0x000fe20000004100 */
[----:B------:R-:W-:-:S02]  /*5230*/  FMUL.FTZ R51, R43, R189 ;  /* 0x000000bd2b337220 */ /* 0x000fc40000410000 */
[C---:B------:R-:W-:Y:S02]  /*5240*/  FMUL.FTZ R149, R43.reuse, R195 ;  /* 0x000000c32b957220 */ /* 0x040fe40000410000 */
[C---:B------:R-:W-:Y:S02]  /*5250*/  FMUL.FTZ R147, R43.reuse, R197 ;  /* 0x000000c52b937220 */ /* 0x040fe40000410000 */
[C---:B------:R-:W-:Y:S02]  /*5260*/  FMUL.FTZ R150, R43.reuse, R190 ;  /* 0x000000be2b967220 */ /* 0x040fe40000410000 */
[C---:B------:R-:W-:Y:S02]  /*5270*/  FMUL.FTZ R151, R43.reuse, R191 ;  /* 0x000000bf2b977220 */ /* 0x040fe40000410000 */
[C---:B------:R-:W-:Y:S02]  /*5280*/  FMUL.FTZ R41, R43.reuse, R192 ;  /* 0x000000c02b297220 */ /* 0x040fe40000410000 */
[----:B------:R-:W-:-:S02]  /*5290*/  FMUL.FTZ R42, R43, R193 ;  /* 0x000000c12b2a7220 */ /* 0x000fc40000410000 */
[----:B------:R-:W-:Y:S01]  /*52a0*/  FFMA.FTZ R43, R144, R167, R63 ;  /* 0x000000a7902b7223 */ /* 0x000fe2000001003f */
[--C-:B------:R-:W-:Y:S01]  /*52b0*/  HADD2.F32 R167, -RZ, R13.reuse.H0_H0 ;  /* 0x2000000dffa77230 */ /* 0x100fe20000004100 */
[----:B------:R-:W-:Y:S01]  /*52c0*/  FFMA.FTZ R144, R185, R184, R64 ;  /* 0x000000b8b9907223 */ /* 0x000fe20000010040 */
[----:B------:R-:W-:Y:S01]  /*52d0*/  IADD3 R184, R53, -0x1, RZ ;  /* 0xffffffff35b87810 */ /* 0x000fe20007ffe0ff */
[----:B------:R-:W-:Y:S01]  /*52e0*/  HADD2.F32 R185, -RZ, R13.H1_H1 ;  /* 0x3000000dffb97230 */ /* 0x000fe20000004100 */
[----:B------:R-:W-:Y:S01]  /*52f0*/  FFMA.FTZ R53, R170, R186, R61 ;  /* 0x000000baaa357223 */ /* 0x000fe2000001003d */
[--C-:B------:R-:W-:Y:S01]  /*5300*/  HADD2.F32 R186, -RZ, R12.reuse.H1_H1 ;  /* 0x3000000cffba7230 */ /* 0x100fe20000004100 */
[----:B------:R-:W-:Y:S02]  /*5310*/  FFMA.FTZ R167, R180, R167, R3 ;  /* 0x000000a7b4a77223 */ /* 0x000fe40000010003 */
[----:B------:R-:W-:Y:S02]  /*5320*/  IMAD R184, R184, c[0x0][0x168], RZ ;  /* 0x00005a00b8b87a24 */ /* 0x000fe400078e02ff */
[----:B------:R-:W-:Y:S01]  /*5330*/  FFMA.FTZ R180, R181, R185, R60 ;  /* 0x000000b9b5b47223 */ /* 0x000fe2000001003c */
[----:B------:R-:W-:Y:S01]  /*5340*/  HADD2.F32 R181, -RZ, R12.H0_H0 ;  /* 0x2000000cffb57230 */ /* 0x000fe20000004100 */
[----:B------:R-:W-:Y:S01]  /*5350*/  FFMA.FTZ R170, R187, R188, R62 ;  /* 0x000000bcbbaa7223 */ /* 0x000fe2000001003e */
[----:B------:R-:W-:Y:S01]  /*5360*/  SHF.R.S32.HI R185, RZ, 0x1f, R184 ;  /* 0x0000001fffb97819 */ /* 0x000fe200000114b8 */
[--C-:B------:R-:W-:Y:S01]  /*5370*/  HADD2.F32 R187, -RZ, R11.reuse.H0_H0 ;  /* 0x2000000bffbb7230 */ /* 0x100fe20000004100 */
[----:B------:R-:W-:Y:S01]  /*5380*/  FFMA.FTZ R186, R175, R186, R2 ;  /* 0x000000baafba7223 */ /* 0x000fe20000010002 */
[----:B------:R-:W-:Y:S01]  /*5390*/  HADD2.F32 R188, -RZ, R11.H1_H1 ;  /* 0x3000000bffbc7230 */ /* 0x000fe20000004100 */
[----:B------:R-:W-:Y:S01]  /*53a0*/  FFMA.FTZ R181, R165, R181, R0 ;  /* 0x000000b5a5b57223 */ /* 0x000fe20000010000 */
[----:B------:R-:W-:Y:S01]  /*53b0*/  LEA.HI R165, R185, R184, RZ, 0x3 ;  /* 0x000000b8b9a57211 */ /* 0x000fe200078f18ff */
[----:B------:R-:W-:Y:S01]  /*53c0*/  HADD2.F32 R185, -RZ, R10.H1_H1 ;  /* 0x3000000affb97230 */ /* 0x000fe20000004100 */
[----:B------:R-:W-:Y:S01]  /*53d0*/  FFMA.FTZ R187, R182, R187, R71 ;  /* 0x000000bbb6bb7223 */ /* 0x000fe20000010047 */
[----:B------:R-:W-:Y:S01]  /*53e0*/  HADD2.F32 R175, -RZ, R8.H0_H0 ;  /* 0x20000008ffaf7230 */ /* 0x000fe20000004100 */
[----:B------:R-:W-:Y:S01]  /*53f0*/  FFMA.FTZ R188, R183, R188, R72 ;  /* 0x000000bcb7bc7223 */ /* 0x000fe20000010048 */
[----:B------:R-:W-:Y:S01]  /*5400*/  HADD2.F32 R184, -RZ, R10.H0_H0 ;  /* 0x2000000affb87230 */ /* 0x000fe20000004100 */
[----:B------:R-:W-:Y:S01]  /*5410*/  FFMA.FTZ R179, R179, R185, R70 ;  /* 0x000000b9b3b37223 */ /* 0x000fe20000010046 */
[--C-:B------:R-:W-:Y:S01]  /*5420*/  HADD2.F32 R182, -RZ, R9.reuse.H0_H0 ;  /* 0x20000009ffb67230 */ /* 0x100fe20000004100 */
[----:B------:R-:W-:Y:S01]  /*5430*/  FFMA.FTZ R164, R164, R175, R65 ;  /* 0x000000afa4a47223 */ /* 0x000fe20000010041 */
[----:B------:R-:W-:Y:S01]  /*5440*/  HADD2.F32 R183, -RZ, R9.H1_H1 ;  /* 0x30000009ffb77230 */ /* 0x000fe20000004100 */
[----:B------:R-:W-:Y:S01]  /*5450*/  FFMA.FTZ R178, R178, R184, R69 ;  /* 0x000000b8b2b27223 */ /* 0x000fe20000010045 */
[--C-:B------:R-:W-:Y:S01]  /*5460*/  HADD2.F32 R185, -RZ, R95.reuse.H1_H1 ;  /* 0x3000005fffb97230 */ /* 0x100fe20000004100 */
        /* <DEDUP_REMOVED lines=37> */
[--C-:B------:R-:W-:Y:S01]  /*56c0*/  HADD2.F32 R25, -RZ, R16.reuse.H0_H0 ;  /* 0x20000010ff197230 */ /* 0x100fe20000004100 */
[----:B------:R-:W-:Y:S01]  /*56d0*/  FFMA.FTZ R184, R54, R56, R91 ;  /* 0x0000003836b87223 */ /* 0x000fe2000001005b */
[----:B------:R-:W-:Y:S01]  /*56e0*/  F2FP.PACK_AB R58, R171, R24 ;  /* 0x00000018ab3a723e */ /* 0x000fe200000000ff */
[----:B------:R-:W-:Y:S01]  /*56f0*/  HADD2.F32 R56, -RZ, R27.H1_H1 ;  /* 0x3000001bff387230 */ /* 0x000fe20000004100 */
[----:B------:R-:W-:Y:S01]  /*5700*/  HFMA2.MMA R171, -RZ, RZ, 0, 9.5367431640625e-07 ;  /* 0x00000010ffab7435 */ /* 0x000fe200000001ff */
[----:B------:R-:W-:Y:S01]  /*5710*/  FFMA.FTZ R192, R161, R166, R100 ;  /* 0x000000a6a1c07223 */ /* 0x000fe20000010064 */
[----:B------:R-:W-:Y:S01]  /*5720*/  LEA.HI.SX32 R165, R165, R126, 0x1d ;  /* 0x0000007ea5a57211 */ /* 0x000fe200078feaff */
        /* <DEDUP_REMOVED lines=9> */
[----:B------:R-:W-:Y:S01]  /*57c0*/  F2FP.PACK_AB R51, R144, R43 ;  /* 0x0000002b9033723e */ /* 0x000fe200000000ff */
[----:B------:R-:W-:Y:S01]  /*57d0*/  FFMA.FTZ R193, R50, R52, R107 ;  /* 0x0000003432c17223 */ /* 0x000fe2000001006b */
[----:B------:R-:W-:Y:S01]  /*57e0*/  IADD3 R24, R165, 0x20, RZ ;  /* 0x00000020a5187810 */ /* 0x000fe20007ffe0ff */
[----:B------:R-:W-:Y:S01]  /*57f0*/  FFMA.FTZ R194, R49, R54, R108 ;  /* 0x0000003631c27223 */ /* 0x000fe2000001006c */
[----:B------:R-:W-:Y:S01]  /*5800*/  IADD3 R144, R165, 0x40, RZ ;  /* 0x00000040a5907810 */ /* 0x000fe20007ffe0ff */
[----:B------:R-:W-:Y:S01]  /*5810*/  FFMA.FTZ R195, R48, R55, R115 ;  /* 0x0000003730c37223 */ /* 0x000fe20000010073 */
[----:B------:R-:W-:Y:S01]  /*5820*/  F2FP.PACK_AB R57, R21, R20 ;  /* 0x000000141539723e */ /* 0x000fe200000000ff */
[----:B------:R-:W-:Y:S01]  /*5830*/  FFMA.FTZ R166, R47, R25, R90 ;  /* 0x000000192fa67223 */ /* 0x000fe2000001005a */
[----:B------:R-:W-:Y:S01]  /*5840*/  F2FP.PACK_AB R50, R170, R53 ;  /* 0x00000035aa32723e */ /* 0x000fe200000000ff */
[----:B------:R-:W-:Y:S01]  /*5850*/  IMAD.WIDE.U32 R20, R165, R171, c[0x0][0x208] ;  /* 0x00008200a5147625 */ /* 0x000fe200078e00ab */
[----:B------:R-:W-:Y:S01]  /*5860*/  F2FP.PACK_AB R49, R180, R167 ;  /* 0x000000a7b431723e */ /* 0x000fe200000000ff */
[--C-:B------:R-:W-:Y:S01]  /*5870*/  HADD2.F32 R43, -RZ, R31.reuse.H0_H0 ;  /* 0x2000001fff2b7230 */ /* 0x100fe20000004100 */
[----:B------:R-:W-:Y:S01]  /*5880*/  F2FP.PACK_AB R48, R186, R181 ;  /* 0x000000b5ba30723e */ /* 0x000fe200000000ff */
[----:B------:R-:W-:Y:S01]  /*5890*/  IMAD.WIDE.U32 R24, R24, R171, c[0x0][0x208] ;  /* 0x0000820018187625 */ /* 0x000fe200078e00ab */
[----:B------:R-:W-:Y:S01]  /*58a0*/  F2FP.PACK_AB R55, R188, R187 ;  /* 0x000000bbbc37723e */ /* 0x000fe200000000ff */
[----:B------:R-:W-:Y:S01]  /*58b0*/  HADD2.F32 R47, -RZ, R31.H1_H1 ;  /* 0x3000001fff2f7230 */ /* 0x000fe20000004100 */
[----:B------:R-:W-:Y:S01]  /*58c0*/  F2FP.PACK_AB R54, R179, R178 ;  /* 0x000000b2b336723e */ /* 0x000fe200000000ff */
[----:B------:R0:W-:Y:S01]  /*58d0*/  STG.E.128 [R20.64], R48 ;  /* 0x0000003014007986 */ /* 0x0001e2000c101d04 */
[----:B------:R-:W-:Y:S01]  /*58e0*/  F2FP.PACK_AB R53, R183, R172 ;  /* 0x000000acb735723e */ /* 0x000fe200000000ff */
[----:B------:R-:W-:Y:S01]  /*58f0*/  FFMA.FTZ R167, R143, R40, R98 ;  /* 0x000000288fa77223 */ /* 0x000fe20000010062 */
[----:B------:R-:W-:Y:S01]  /*5900*/  F2FP.PACK_AB R52, R145, R164 ;  /* 0x000000a49134723e */ /* 0x000fe200000000ff */
[----:B------:R-:W-:Y:S01]  /*5910*/  IMAD.WIDE.U32 R144, R144, R171, c[0x0][0x208] ;  /* 0x0000820090907625 */ /* 0x000fe200078e00ab */
[----:B------:R-:W-:-:S02]  /*5920*/  F2FP.PACK_AB R59, R177, R176 ;  /* 0x000000b0b13b723e */ /* 0x000fc400000000ff */
[----:B------:R-:W-:Y:S01]  /*5930*/  F2FP.PACK_AB R56, R169, R162 ;  /* 0x000000a2a938723e */ /* 0x000fe200000000ff */
[----:B------:R1:W-:Y:S01]  /*5940*/  STG.E.128 [R24.64], R52 ;  /* 0x0000003418007986 */ /* 0x0003e2000c101d04 */
[----:B------:R-:W-:Y:S01]  /*5950*/  F2FP.PACK_AB R40, R163, R46 ;  /* 0x0000002ea328723e */ /* 0x000fe200000000ff */
[----:B------:R-:W-:Y:S01]  /*5960*/  FFMA.FTZ R162, R132, R44, R105 ;  /* 0x0000002c84a27223 */ /* 0x000fe20000010069 */
[----:B------:R-:W-:Y:S01]  /*5970*/  F2FP.PACK_AB R46, R167, R190 ;  /* 0x000000bea72e723e */ /* 0x000fe200000000ff */
[----:B------:R2:W-:Y:S01]  /*5980*/  STG.E.128 [R144.64], R56 ;  /* 0x0000003890007986 */ /* 0x0005e2000c101d04 */
[----:B------:R-:W-:Y:S01]  /*5990*/  FFMA.FTZ R163, R133, R45, R106 ;  /* 0x0000002d85a37223 */ /* 0x000fe2000001006a */
[----:B------:R-:W-:Y:S01]  /*59a0*/  F2FP.PACK_AB R45, R189, R184 ;  /* 0x000000b8bd2d723e */ /* 0x000fe200000000ff */
[----:B------:R-:W-:Y:S01]  /*59b0*/  FFMA.FTZ R159, R129, R159, R102 ;  /* 0x0000009f819f7223 */ /* 0x000fe20000010066 */
[----:B------:R-:W-:Y:S01]  /*59c0*/  F2FP.PACK_AB R44, R166, R161 ;  /* 0x000000a1a62c723e */ /* 0x000fe200000000ff */
[----:B------:R-:W-:Y:S01]  /*59d0*/  FFMA.FTZ R160, R131, R160, R104 ;  /* 0x000000a083a07223 */ /* 0x000fe20000010068 */
[----:B0-----:R-:W-:Y:S01]  /*59e0*/  F2FP.PACK_AB R51, R194, R193 ;  /* 0x000000c1c233723e */ /* 0x001fe200000000ff */
[----:B------:R-:W-:Y:S01]  /*59f0*/  FFMA.FTZ R21, R139, R158, R114 ;  /* 0x0000009e8b157223 */ /* 0x000fe20000010072 */
[----:B------:R-:W-:Y:S01]  /*5a00*/  F2FP.PACK_AB R50, R163, R162 ;  /* 0x000000a2a332723e */ /* 0x000fe200000000ff */
[----:B------:R-:W-:-:S02]  /*5a10*/  FFMA.FTZ R20, R29, R147, R120 ;  /* 0x000000931d147223 */ /* 0x000fc40000010078 */
[----:B------:R-:W-:Y:S02]  /*5a20*/  FFMA.FTZ R48, R128, R156, R101 ;  /* 0x0000009c80307223 */ /* 0x000fe40000010065 */
[----:B------:R-:W-:Y:S01]  /*5a30*/  FFMA.FTZ R49, R130, R155, R103 ;  /* 0x0000009b82317223 */ /* 0x000fe20000010067 */
[----:B-1----:R-:W-:Y:S01]  /*5a40*/  IADD3 R24, R165, 0x80, RZ ;  /* 0x00000080a5187810 */ /* 0x002fe20007ffe0ff */
[----:B------:R-:W-:Y:S01]  /*5a50*/  FFMA.FTZ R54, R136, R157, R113 ;  /* 0x0000009d88367223 */ /* 0x000fe20000010071 */
[----:B------:R-:W-:Y:S01]  /*5a60*/  F2FP.PACK_AB R48, R159, R48 ;  /* 0x000000309f30723e */ /* 0x000fe200000000ff */
[----:B------:R-:W-:Y:S01]  /*5a70*/  FFMA.FTZ R52, R22, R148, R109 ;  /* 0x0000009416347223 */ /* 0x000fe2000001006d */
[----:B--2---:R-:W-:Y:S01]  /*5a80*/  IADD3 R144, R165, 0xa0, RZ ;  /* 0x000000a0a5907810 */ /* 0x004fe20007ffe0ff */
[----:B------:R-:W-:Y:S01]  /*5a90*/  FFMA.FTZ R57, R28, R149, R119 ;  /* 0x000000951c397223 */ /* 0x000fe20000010077 */
[----:B------:R-:W-:Y:S01]  /*5aa0*/  F2FP.PACK_AB R54, R21, R54 ;  /* 0x000000361536723e */ /* 0x000fe200000000ff */
[----:B------:R-:W-:Y:S01]  /*5ab0*/  FFMA.FTZ R21, R135, R152, R110 ;  /* 0x0000009887157223 */ /* 0x000fe2000001006e */
[----:B------:R-:W-:Y:S01]  /*5ac0*/  IADD3 R148, R165, 0xe0, RZ ;  /* 0x000000e0a5947810 */ /* 0x000fe20007ffe0ff */
[----:B------:R-:W-:Y:S01]  /*5ad0*/  FFMA.FTZ R56, R26, R142, R117 ;  /* 0x0000008e1a387223 */ /* 0x000fe20000010075 */
[----:B------:R-:W-:Y:S01]  /*5ae0*/  F2FP.PACK_AB R57, R20, R57 ;  /* 0x000000391439723e */ /* 0x000fe200000000ff */
[----:B------:R-:W-:Y:S01]  /*5af0*/  FFMA.FTZ R25, R141, R146, R118 ;  /* 0x000000928d197223 */ /* 0x000fe20000010076 */
[C---:B------:R-:W-:Y:S01]  /*5b00*/  IADD3 R20, R165.reuse, 0x60, RZ ;  /* 0x00000060a5147810 */ /* 0x040fe20007ffe0ff */
[----:B------:R-:W-:Y:S01]  /*5b10*/  FFMA.FTZ R53, R134, R153, R111 ;  /* 0x0000009986357223 */ /* 0x000fe2000001006f */
[----:B------:R-:W-:Y:S01]  /*5b20*/  IADD3 R146, R165, 0xc0, RZ ;  /* 0x000000c0a5927810 */ /* 0x000fe20007ffe0ff */
[----:B------:R-:W-:Y:S01]  /*5b30*/  FFMA.FTZ R154, R137, R154, R112 ;  /* 0x0000009a899a7223 */ /* 0x000fe20000010070 */
[----:B------:R-:W-:Y:S01]  /*5b40*/  F2FP.PACK_AB R52, R21, R52 ;  /* 0x000000341534723e */ /* 0x000fe200000000ff */
        /* <DEDUP_REMOVED lines=8> */
[----:B------:R-:W-:Y:S01]  /*5bd0*/  IMAD.WIDE.U32 R20, R20, R171, c[0x0][0x208] ;  /* 0x0000820014147625 */ /* 0x000fe200078e00ab */
[----:B------:R-:W-:-:S02]  /*5be0*/  F2FP.PACK_AB R47, R192, R191 ;  /* 0x000000bfc02f723e */ /* 0x000fc400000000ff */
[----:B------:R-:W-:Y:S01]  /*5bf0*/  F2FP.PACK_AB R49, R160, R49 ;  /* 0x00000031a031723e */ /* 0x000fe200000000ff */
[----:B------:R-:W-:Y:S01]  /*5c00*/  IMAD.WIDE.U32 R24, R24, R171, c[0x0][0x208] ;  /* 0x0000820018187625 */ /* 0x000fe200078e00ab */
[----:B------:R-:W-:Y:S01]  /*5c10*/  F2FP.PACK_AB R55, R196, R195 ;  /* 0x000000c3c437723e */ /* 0x000fe200000000ff */
[----:B------:R0:W-:Y:S01]  /*5c20*/  STG.E.128 [R20.64], R40 ;  /* 0x0000002814007986 */ /* 0x0001e2000c101d04 */
[----:B------:R-:W-:Y:S01]  /*5c30*/  F2FP.PACK_AB R53, R154, R53 ;  /* 0x000000359a35723e */ /* 0x000fe200000000ff */
[-C--:B------:R-:W-:Y:S01]  /*5c40*/  IMAD.WIDE.U32 R144, R144, R171.reuse, c[0x0][0x208] ;  /* 0x0000820090907625 */ /* 0x080fe200078e00ab */
[----:B------:R-:W-:Y:S01]  /*5c50*/  F2FP.PACK_AB R59, R169, R164 ;  /* 0x000000a4a93b723e */ /* 0x000fe200000000ff */
[----:B------:R0:W-:Y:S01]  /*5c60*/  STG.E.128 [R24.64], R44 ;  /* 0x0000002c18007986 */ /* 0x0001e2000c101d04 */
[----:B------:R-:W-:Y:S01]  /*5c70*/  F2FP.PACK_AB R58, R151, R58 ;  /* 0x0000003a973a723e */ /* 0x000fe200000000ff */
[-C--:B------:R-:W-:Y:S02]  /*5c80*/  IMAD.WIDE.U32 R146, R146, R171.reuse, c[0x0][0x208] ;  /* 0x0000820092927625 */ /* 0x080fe400078e00ab */
[----:B------:R0:W-:Y:S02]  /*5c90*/  STG.E.128 [R144.64], R48 ;  /* 0x0000003090007986 */ /* 0x0001e4000c101d04 */
[----:B------:R-:W-:-:S02]  /*5ca0*/  IMAD.WIDE.U32 R148, R148, R171, c[0x0][0x208] ;  /* 0x0000820094947625 */ /* 0x000fc400078e00ab */
[----:B------:R0:W-:Y:S04]  /*5cb0*/  STG.E.128 [R146.64], R52 ;  /* 0x0000003492007986 */ /* 0x0001e8000c101d04 */
[----:B------:R0:W-:Y:S02]  /*5cc0*/  STG.E.128 [R148.64], R56 ;  /* 0x0000003894007986 */ /* 0x0001e4000c101d04 */
.L_x_6962:
[----:B--2---:R-:W-:Y:S05]  /*5cd0*/  BSYNC B0 ;  /* 0x0000000000007941 */ /* 0x004fea0003800000 */
.L_x_6961:
[----:B0-----:R-:W-:-:S04]  /*5ce0*/  MOV R20, c[0x0][0x160] ;  /* 0x0000580000147a02 */ /* 0x001fc80000000f00 */
[----:B------:R-:W-:-:S04]  /*5cf0*/  LEA R125, R20, R125, 0x2 ;  /* 0x0000007d147d7211 */ /* 0x000fc800078e10ff */
[----:B------:R-:W-:-:S13]  /*5d00*/  ISETP.GE.AND P0, PT, R125, c[0x0][0x164], PT ;  /* 0x000059007d007a0c */ /* 0x000fda0003f06270 */
[----:B-----5:R-:W-:Y:S01]  /*5d10*/  @P0 CALL.REL.NOINC `(.L_x_6963) ;  /* 0x0000001000000944 */ /* 0x020fe20003c00000 */
[----:B------:R-:W-:Y:S05]  /*5d20*/  BRA `(.L_x_6964) ;  /* 0xffffab5000007947 */ /* 0x000fea000383ffff */
.L_x_6963:
[----:B------:R-:W-:Y:S05]  /*5d30*/  EXIT ;  /* 0x000000000000794d */ /* 0x000fea0003800000 */
.L_x_6959:
[----:B0-----:R-:W-:Y:S01]  /*5d40*/  HFMA2.MMA R40, -RZ, RZ, 0, 5.9604644775390625e-08 ;  /* 0x00000001ff287435 */ /* 0x001fe200000001ff */
[----:B------:R-:W-:Y:S02]  /*5d50*/  MOV R43, R195 ;  /* 0x000000c3002b7202 */ /* 0x000fe40000000f00 */
[----:B------:R-:W-:Y:S02]  /*5d60*/  MOV R24, 0x1f ;  /* 0x0000001f00187802 */ /* 0x000fe40000000f00 */
[----:B------:R-:W-:Y:S02]  /*5d70*/  MOV R25, 0xffffffff ;  /* 0xffffffff00197802 */ /* 0x000fe40000000f00 */
[----:B------:R-:W-:Y:S02]  /*5d80*/  MOV R20, 0x5da0 ;  /* 0x00005da000147802 */ /* 0x000fe40000000f00 */
[----:B-----5:R-:W-:Y:S05]  /*5d90*/  CALL.REL.NOINC `($__internal_19_$__cuda_sm70_shflsync_bfly_p) ;  /* 0x00000b9000007944 */ /* 0x020fea0003c00000 */
[----:B-1----:R-:W-:Y:S01]  /*5da0*/  MOV R20, R40 ;  /* 0x0000002800147202 */ /* 0x002fe20000000f00 */
[----:B0-----:R-:W-:Y:S05]  /*5db0*/  BRA `(.L_x_6965) ;  /* 0xffffe24000007947 */ /* 0x001fea000383ffff */
.L_x_6960:
[----:B------:R-:W-:Y:S01]  /*5dc0*/  HFMA2.MMA R40, -RZ, RZ, 0, 1.1920928955078125e-07 ;  /* 0x00000002ff287435 */ /* 0x000fe200000001ff */
[----:B------:R-:W-:Y:S02]  /*5dd0*/  MOV R24, 0x1f ;  /* 0x0000001f00187802 */ /* 0x000fe40000000f00 */
[----:B------:R-:W-:-:S02]  /*5de0*/  MOV R25, 0xffffffff ;  /* 0xffffffff00197802 */ /* 0x000fc40000000f00 */
[----:B------:R-:W-:Y:S02]  /*5df0*/  MOV R20, 0x5e10 ;  /* 0x00005e1000147802 */ /* 0x000fe40000000f00 */
[----:B0----5:R-:W-:Y:S05]  /*5e00*/  CALL.REL.NOINC `($__internal_19_$__cuda_sm70_shflsync_bfly_p) ;  /* 0x00000b2000007944 */ /* 0x021fea0003c00000 */
[----:B01----:R-:W-:Y:S01]  /*5e10*/  FADD.FTZ R43, R43, R40 ;  /* 0x000000282b2b7221 */ /* 0x003fe20000010000 */
[----:B------:R-:W-:Y:S01]  /*5e20*/  HFMA2.MMA R40, -RZ, RZ, 0, 2.384185791015625e-07 ;  /* 0x00000004ff287435 */ /* 0x000fe200000001ff */
[----:B------:R-:W-:Y:S02]  /*5e30*/  MOV R24, 0x1f ;  /* 0x0000001f00187802 */ /* 0x000fe40000000f00 */
[----:B------:R-:W-:Y:S02]  /*5e40*/  MOV R25, 0xffffffff ;  /* 0xffffffff00197802 */ /* 0x000fe40000000f00 */
[----:B------:R-:W-:Y:S02]  /*5e50*/  MOV R20, 0x5e70 ;  /* 0x00005e7000147802 */ /* 0x000fe40000000f00 */
[----:B------:R-:W-:Y:S05]  /*5e60*/  CALL.REL.NOINC `($__internal_19_$__cuda_sm70_shflsync_bfly_p) ;  /* 0x00000ac000007944 */ /* 0x000fea0003c00000 */
[----:B01----:R-:W-:Y:S01]  /*5e70*/  FADD.FTZ R43, R43, R40 ;  /* 0x000000282b2b7221 */ /* 0x003fe20000010000 */
[----:B------:R-:W-:Y:S01]  /*5e80*/  HFMA2.MMA R40, -RZ, RZ, 0, 4.76837158203125e-07 ;  /* 0x00000008ff287435 */ /* 0x000fe200000001ff */
[----:B------:R-:W-:Y:S02]  /*5e90*/  MOV R24, 0x1f ;  /* 0x0000001f00187802 */ /* 0x000fe40000000f00 */
[----:B------:R-:W-:-:S02]  /*5ea0*/  MOV R25, 0xffffffff ;  /* 0xffffffff00197802 */ /* 0x000fc40000000f00 */
[----:B------:R-:W-:Y:S02]  /*5eb0*/  MOV R20, 0x5ed0 ;  /* 0x00005ed000147802 */ /* 0x000fe40000000f00 */
[----:B------:R-:W-:Y:S05]  /*5ec0*/  CALL.REL.NOINC `($__internal_19_$__cuda_sm70_shflsync_bfly_p) ;  /* 0x00000a6000007944 */ /* 0x000fea0003c00000 */
[----:B01----:R-:W-:Y:S01]  /*5ed0*/  FADD.FTZ R43, R43, R40 ;  /* 0x000000282b2b7221 */ /* 0x003fe20000010000 */
[----:B------:R-:W-:Y:S01]  /*5ee0*/  HFMA2.MMA R40, -RZ, RZ, 0, 9.5367431640625e-07 ;  /* 0x00000010ff287435 */ /* 0x000fe200000001ff */
[----:B------:R-:W-:Y:S02]  /*5ef0*/  MOV R24, 0x1f ;  /* 0x0000001f00187802 */ /* 0x000fe40000000f00 */
[----:B------:R-:W-:Y:S02]  /*5f00*/  MOV R25, 0xffffffff ;  /* 0xffffffff00197802 */ /* 0x000fe40000000f00 */
[----:B------:R-:W-:Y:S02]  /*5f10*/  MOV R20, 0x5f30 ;  /* 0x00005f3000147802 */ /* 0x000fe40000000f00 */
[----:B------:R-:W-:Y:S05]  /*5f20*/  CALL.REL.NOINC `($__internal_19_$__cuda_sm70_shflsync_bfly_p) ;  /* 0x00000a0000007944 */ /* 0x000fea0003c00000 */
        /* <DEDUP_REMOVED lines=134> */
[----:B------:R-:W-:Y:S05]  /*6790*/  CALL.REL.NOINC `($__internal_19_$__cuda_sm70_shflsync_bfly_p) ;  /* 0x0000019000007944 */ /* 0x000fea0003c00000 */
[----:B01----:R-:W-:Y:S01]  /*67a0*/  FADD.FTZ R43, R43, R40 ;  /* 0x000000282b2b7221 */ /* 0x003fe20000010000 */
[----:B------:R-:W-:Y:S01]  /*67b0*/  HFMA2.MMA R40, -RZ, RZ, 0, 1.1920928955078125e-07 ;  /* 0x00000002ff287435 */ /* 0x000fe200000001ff */
[----:B------:R-:W-:Y:S02]  /*67c0*/  MOV R24, 0x1f ;  /* 0x0000001f00187802 */ /* 0x000fe40000000f00 */
[----:B------:R-:W-:Y:S02]  /*67d0*/  MOV R25, 0xffffffff ;  /* 0xffffffff00197802 */ /* 0x000fe40000000f00 */
[----:B------:R-:W-:Y:S02]  /*67e0*/  MOV R20, 0x6800 ;  /* 0x0000680000147802 */ /* 0x000fe40000000f00 */
[----:B------:R-:W-:Y:S05]  /*67f0*/  CALL.REL.NOINC `($__internal_19_$__cuda_sm70_shflsync_bfly_p) ;  /* 0x0000013000007944 */ /* 0x000fea0003c00000 */
[----:B01----:R-:W-:Y:S01]  /*6800*/  FADD.FTZ R43, R43, R40 ;  /* 0x000000282b2b7221 */ /* 0x003fe20000010000 */
[----:B------:R-:W-:Y:S01]  /*6810*/  HFMA2.MMA R40, -RZ, RZ, 0, 2.384185791015625e-07 ;  /* 0x00000004ff287435 */ /* 0x000fe200000001ff */
[----:B------:R-:W-:Y:S02]  /*6820*/  MOV R24, 0x1f ;  /* 0x0000001f00187802 */ /* 0x000fe40000000f00 */
[----:B------:R-:W-:-:S02]  /*6830*/  MOV R25, 0xffffffff ;  /* 0xffffffff00197802 */ /* 0x000fc40000000f00 */
[----:B------:R-:W-:Y:S02]  /*6840*/  MOV R20, 0x6860 ;  /* 0x0000686000147802 */ /* 0x000fe40000000f00 */
[----:B------:R-:W-:Y:S05]  /*6850*/  CALL.REL.NOINC `($__internal_19_$__cuda_sm70_shflsync_bfly_p) ;  /* 0x000000d000007944 */ /* 0x000fea0003c00000 */
[----:B01----:R-:W-:Y:S01]  /*6860*/  FADD.FTZ R43, R43, R40 ;  /* 0x000000282b2b7221 */ /* 0x003fe20000010000 */
[----:B------:R-:W-:Y:S01]  /*6870*/  HFMA2.MMA R40, -RZ, RZ, 0, 4.76837158203125e-07 ;  /* 0x00000008ff287435 */ /* 0x000fe200000001ff */
[----:B------:R-:W-:Y:S02]  /*6880*/  MOV R24, 0x1f ;  /* 0x0000001f00187802 */ /* 0x000fe40000000f00 */
[----:B------:R-:W-:Y:S02]  /*6890*/  MOV R25, 0xffffffff ;  /* 0xffffffff00197802 */ /* 0x000fe40000000f00 */
[----:B------:R-:W-:Y:S02]  /*68a0*/  MOV R20, 0x68c0 ;  /* 0x000068c000147802 */ /* 0x000fe40000000f00 */
[----:B------:R-:W-:Y:S05]  /*68b0*/  CALL.REL.NOINC `($__internal_19_$__cuda_sm70_shflsync_bfly_p) ;  /* 0x0000007000007944 */ /* 0x000fea0003c00000 */
[----:B01----:R-:W-:Y:S01]  /*68c0*/  FADD.FTZ R43, R43, R40 ;  /* 0x000000282b2b7221 */ /* 0x003fe20000010000 */
[----:B------:R-:W-:Y:S01]  /*68d0*/  HFMA2.MMA R40, -RZ, RZ, 0, 9.5367431640625e-07 ;  /* 0x00000010ff287435 */ /* 0x000fe200000001ff */
[----:B------:R-:W-:Y:S02]  /*68e0*/  MOV R24, 0x1f ;  /* 0x0000001f00187802 */ /* 0x000fe40000000f00 */
[----:B------:R-:W-:-:S02]  /*68f0*/  MOV R25, 0xffffffff ;  /* 0xffffffff00197802 */ /* 0x000fc40000000f00 */
[----:B------:R-:W-:Y:S02]  /*6900*/  MOV R20, 0x6920 ;  /* 0x0000692000147802 */ /* 0x000fe40000000f00 */
[----:B------:R-:W-:Y:S05]  /*6910*/  CALL.REL.NOINC `($__internal_19_$__cuda_sm70_shflsync_bfly_p) ;  /* 0x0000001000007944 */ /* 0x000fea0003c00000 */
[----:B01----:R-:W-:Y:S05]  /*6920*/  BRA `(.L_x_6966) ;  /* 0xffffe01000007947 */ /* 0x003fea000383ffff */
        .weak           $__internal_19_$__cuda_sm70_shflsync_bfly_p
        .type           $__internal_19_$__cuda_sm70_shflsync_bfly_p,@function
        .size           $__internal_19_$__cuda_sm70_shflsync_bfly_p,(.L_x_57059 - $__internal_19_$__cuda_sm70_shflsync_bfly_p)
$__internal_19_$__cuda_sm70_shflsync_bfly_p:
[----:B------:R-:W-:Y:S01]  /*6930*/  HFMA2.MMA R21, -RZ, RZ, 0, 0 ;  /* 0x00000000ff157435 */ /* 0x000fe200000001ff */
[----:B------:R-:W-:Y:S04]  /*6940*/  WARPSYNC R25 ;  /* 0x0000001900007348 */ /* 0x000fe80003800000 */
[----:B------:R0:W1:Y:S01]  /*6950*/  SHFL.BFLY PT, R40, R43, R40, R24 ;  /* 0x0c0000282b287389 */ /* 0x00006200000e0018 */
[----:B------:R-:W-:Y:S05]  /*6960*/  RET.REL.NODEC R20 `(_ZN10layer_norm13ln_fwd_kernelINS_13Kernel_traitsI6__halfS2_S2_S2_fjLj2048ELj1ELj4ELj1ELj16ENS_18Kernel_traits_baseILj2048ES2_S2_S2_S2_fjLj128EEEEELb0ELb0ELb1ELb1EEEvNS_9FwdParamsE) ;  /* 0xffff969014007950 */ /* 0x000fea0003c3ffff */
.L_x_6967:
        /* <DEDUP_REMOVED lines=9> */
.L_x_57059:


//--------------------- .text._ZN10layer_norm13ln_fwd_kernelINS_13Kernel_traitsI6__halfS2_S2_S2_fjLj2048ELj1ELj4ELj1ELj16ENS_18Kernel_traits_baseILj2048ES2_S2_S2_S2_fjLj128EEEEELb0ELb1ELb0ELb0EEEvNS_9FwdParamsE --------------------------
	.section	.text._ZN10layer_norm13ln_fwd_kernelINS_13Kernel_traitsI6__halfS2_S2_S2_fjLj2048ELj1ELj4ELj1ELj16ENS_18Kernel_traits_baseILj2048ES2_S2_S2_S2_fjLj128EEEEELb0ELb1ELb0ELb0EEEvNS_9FwdParamsE,"ax",@progbits
	.sectioninfo	@"SHI_REGISTERS=255"
	.align	128
        .global         _ZN10layer_norm13ln_fwd_kernelINS_13Kernel_traitsI6__halfS2_S2_S2_fjLj2048ELj1ELj4ELj1ELj16ENS_18Kernel_traits_baseILj2048ES2_S2_S2_S2_fjLj128EEEEELb0ELb1ELb0ELb0EEEvNS_9FwdParamsE
        .type           _ZN10layer_norm13ln_fwd_kernelINS_13Kernel_traitsI6__halfS2_S2_S2_fjLj2048ELj1ELj4ELj1ELj16ENS_18Kernel_traits_baseILj2048ES2_S2_S2_S2_fjLj128EEEEELb0ELb1ELb0ELb0EEEvNS_9FwdParamsE,@function
        .size           _ZN10layer_norm13ln_fwd_kernelINS_13Kernel_traitsI6__halfS2_S2_S2_fjLj2048ELj1ELj4ELj1ELj16ENS_18Kernel_traits_baseILj2048ES2_S2_S2_S2_fjLj128EEEEELb0ELb1ELb0ELb0EEEvNS_9FwdParamsE,(.L_x_57060 - _ZN10layer_norm13ln_fwd_kernelINS_13Kernel_traitsI6__halfS2_S2_S2_fjLj2048ELj1ELj4ELj1ELj16ENS_18Kernel_traits_baseILj2048ES2_S2_S2_S2_fjLj128EEEEELb0ELb1ELb0ELb0EEEvNS_9FwdParamsE)
        .other          _ZN10layer_norm13ln_fwd_kernelINS_13Kernel_traitsI6__halfS2_S2_S2_fjLj2048ELj1ELj4ELj1ELj16ENS_18Kernel_traits_baseILj2048ES2_S2_S2_S2_fjLj128EEEEELb0ELb1ELb0ELb0EEEvNS_9FwdParamsE,@"STO_CUDA_ENTRY STV_DEFAULT"
_ZN10layer_norm13ln_fwd_kernelINS_13Kernel_traitsI6__halfS2_S2_S2_fjLj2048ELj1ELj4ELj1ELj16ENS_18Kernel_traits_baseILj2048ES2_S2_S2_S2_fjLj128EEEEELb0ELb1ELb0ELb0EEEvNS_9FwdParamsE:
.text._ZN10layer_norm13ln_fwd_kernelINS_13Kernel_traitsI6__halfS2_S2_S2_fjLj2048ELj1ELj4ELj1ELj16ENS_18Kernel_traits_baseILj2048ES2_S2_S2_S2_fjLj128EEEEELb0ELb1ELb0ELb0EEEvNS_9FwdParamsE:
        /* <DEDUP_REMOVED lines=40> */
.L_x_6969:
[----:B01----:R-:W-:Y:S05]  /*0280*/  BSYNC B0 ;  /* 0x0000000000007941 */ /* 0x003fea0003800000 */
.L_x_6968:
        /* <DEDUP_REMOVED lines=16> */
.L_x_6971:
[----:B0-----:R-:W-:Y:S05]  /*0390*/  BSYNC B0 ;  /* 0x0000000000007941 */ /* 0x001fea0003800000 */
.L_x_6970:
        /* <DEDUP_REMOVED lines=16> */
.L_x_6973:
[----:B0-----:R-:W-:Y:S05]  /*04a0*/  BSYNC B0 ;  /* 0x0000000000007941 */ /* 0x001fea0003800000 */
.L_x_6972:
        /* <DEDUP_REMOVED lines=16> */
.L_x_6975:
[----:B0-----:R-:W-:Y:S05]  /*05b0*/  BSYNC B0 ;  /* 0x0000000000007941 */ /* 0x001fea0003800000 */
.L_x_6974:
        /* <DEDUP_REMOVED lines=16> */
.L_x_6977:
[----:B0-----:R-:W-:Y:S05]  /*06c0*/  BSYNC B0 ;  /* 0x0000000000007941 */ /* 0x001fea0003800000 */
.L_x_6976:
        /* <DEDUP_REMOVED lines=19> */
.L_x_6979:
[----:B0-----:R-:W-:Y:S05]  /*0800*/  BSYNC B0 ;  /* 0x0000000000007941 */ /* 0x001fea0003800000 */
.L_x_6978:
        /* <DEDUP_REMOVED lines=21> */
.L_x_6981:
[----:B0-----:R-:W-:Y:S05]  /*0960*/  BSYNC B0 ;  /* 0x0000000000007941 */ /* 0x001fea0003800000 */
.L_x_6980:
        /* <DEDUP_REMOVED lines=18> */
.L_x_6983:
[----:B0-----:R-:W-:Y:S05]  /*0a90*/  BSYNC B0 ;  /* 0x0000000000007941 */ /* 0x001fea0003800000 */
.L_x_6982:
[----:B------:R-:W-:-:S13]  /*0aa0*/  ISETP.GE.AND P1, PT, R64, c[0x0][0x164], PT ;  /* 0x0000590040007a0c */ /* 0x000fda0003f26270 */
[----:B------:R-:W-:Y:S05]  /*0ab0*/  @P1 EXIT ;  /* 0x000000000000194d */ /* 0x000fea0003800000 */
[--C-:B-----5:R-:W-:Y:S01]  /*0ac0*/  HADD2.F32 R3, -RZ, R84.reuse.H0_H0 ;  /* 0x20000054ff037230 */ /* 0x120fe20000004100 */
[----:B------:R-:W-:Y:S01]  /*0ad0*/  ULDC.U8 UR6, c[0x0][0x1f0] ;  /* 0x00007c0000067ab9 */ /* 0x000fe20000000000 */
[----:B------:R-:W-:Y:S02]  /*0ae0*/  HADD2.F32 R66, -RZ, R84.H1_H1 ;  /* 0x30000054ff427230 */ /* 0x000fe40000004100 */
[----:B------:R-:W-:Y:S01]  /*0af0*/  HADD2.F32 R65, -RZ, R85.H0_H0 ;  /* 0x20000055ff417230 */ /* 0x000fe20000004100 */
[----:B------:R0:W-:Y:S01]  /*0b00*/  STL [R1+0x54], R3 ;  /* 0x0000540301007387 */ /* 0x0001e20000100800 */
[--C-:B------:R-:W-:Y:S02]  /*0b10*/  HADD2.F32 R158, -RZ, R140.reuse.H0_H0 ;  /* 0x2000008cff9e7230 */ /* 0x100fe40000004100 */
[----:B------:R-:W-:Y:S01]  /*0b20*/  HADD2.F32 R156, -RZ, R140.H1_H1 ;  /* 0x3000008cff9c7230 */ /* 0x000fe20000004100 */
[----:B------:R1:W-:Y:S01]  /*0b30*/  STL [R1+0x50], R66 ;  /* 0x0000504201007387 */ /* 0x0003e20000100800 */
[----:B------:R-:W-:-:S02]  /*0b40*/  HADD2.F32 R149, -RZ, R142.H0_H0 ;  /* 0x2000008eff957230 */ /* 0x000fc40000004100 */
[----:B------:R-:W-:Y:S01]  /*0b50*/  HADD2.F32 R147, -RZ, R142.H1_H1 ;  /* 0x3000008eff937230 */ /* 0x000fe20000004100 */
[----:B------:R2:W-:Y:S01]  /*0b60*/  STL [R1+0x4c], R65 ;  /* 0x00004c4101007387 */ /* 0x0005e20000100800 */
[----:B------:R-:W-:Y:S02]  /*0b70*/  HADD2.F32 R154, -RZ, R141.H0_H0 ;  /* 0x2000008dff9a7230 */ /* 0x000fe40000004100 */
[----:B0-----:R-:W-:Y:S02]  /*0b80*/  HADD2.F32 R3, -RZ, R85.H1_H1 ;  /* 0x30000055ff037230 */ /* 0x001fe40000004100 */
[----:B------:R-:W-:Y:S02]  /*0b90*/  HADD2.F32 R151, -RZ, R141.H1_H1 ;  /* 0x3000008dff977230 */ /* 0x000fe40000004100 */
[----:B-1----:R-:W-:Y:S01]  /*0ba0*/  HADD2.F32 R66, -RZ, R86.H0_H0 ;  /* 0x20000056ff427230 */ /* 0x002fe20000004100 */
[----:B------:R0:W-:Y:S01]  /*0bb0*/  STL [R1+0x48], R3 ;  /* 0x0000480301007387 */ /* 0x0001e20000100800 */
[----:B------:R-:W-:-:S02]  /*0bc0*/  HADD2.F32 R142, -RZ, R4.H0_H0 ;  /* 0x20000004ff8e7230 */ /* 0x000fc40000004100 */
[----:B--2---:R-:W-:Y:S01]  /*0bd0*/  HADD2.F32 R65, -RZ, R86.H1_H1 ;  /* 0x30000056ff417230 */ /* 0x004fe20000004100 */
[----:B------:R1:W-:Y:S01]  /*0be0*/  STL [R1+0x44], R66 ;  /* 0x0000444201007387 */ /* 0x0003e20000100800 */
[----:B------:R-:W-:Y:S02]  /*0bf0*/  HADD2.F32 R140, -RZ, R4.H1_H1 ;  /* 0x30000004ff8c7230 */ /* 0x000fe40000004100 */
[--C-:B------:R-:W-:Y:S01]  /*0c00*/  HADD2.F32 R138, -RZ, R5.reuse.H0_H0 ;  /* 0x20000005ff8a7230 */ /* 0x100fe20000004100 */
[----:B------:R2:W-:Y:S01]  /*0c10*/  STL [R1+0x40], R65 ;  /* 0x0000404101007387 */ /* 0x0005e20000100800 */
[----:B------:R-:W-:Y:S02]  /*0c20*/  HADD2.F32 R136, -RZ, R5.H1_H1 ;  /* 0x30000005ff887230 */ /* 0x000fe40000004100 */
[----:B0-----:R-:W-:Y:S02]  /*0c30*/  HADD2.F32 R3, -RZ, R87.H0_H0 ;  /* 0x20000057ff037230 */ /* 0x001fe40000004100 */
[----:B------:R-:W-:-:S02]  /*0c40*/  HADD2.F32 R134, -RZ, R6.H0_H0 ;  /* 0x20000006ff867230 */ /* 0x000fc40000004100 */
[----:B-1----:R-:W-:Y:S01]  /*0c50*/  HADD2.F32 R66, -RZ, R87.H1_H1 ;  /* 0x30000057ff427230 */ /* 0x002fe20000004100 */
[----:B------:R0:W-:Y:S01]  /*0c60*/  STL [R1+0x3c], R3 ;  /* 0x00003c0301007387 */ /* 0x0001e20000100800 */
[--C-:B------:R-:W-:Y:S02]  /*0c70*/  HADD2.F32 R4, -RZ, R7.reuse.H0_H0 ;  /* 0x20000007ff047230 */ /* 0x100fe40000004100 */
[----:B--2---:R-:W-:Y:S01]  /*0c80*/  HADD2.F32 R65, -RZ, R80.H0_H0 ;  /* 0x20000050ff417230 */ /* 0x004fe20000004100 */
[----:B------:R1:W-:Y:S01]  /*0c90*/  STL [R1+0x38], R66 ;  /* 0x0000384201007387 */ /* 0x0003e20000100800 */
[----:B------:R-:W-:Y:S02]  /*0ca0*/  HADD2.F32 R5, -RZ, R7.H1_H1 ;  /* 0x30000007ff057230 */ /* 0x000fe40000004100 */
[--C-:B------:R-:W-:Y:S01]  /*0cb0*/  HADD2.F32 R141, -RZ, R8.reuse.H0_H0 ;  /* 0x20000008ff8d7230 */ /* 0x100fe20000004100 */
[----:B------:R2:W-:Y:S01]  /*0cc0*/  STL [R1+0x34], R65 ;  /* 0x0000344101007387 */ /* 0x0005e20000100800 */
[----:B------:R-:W-:-:S02]  /*0cd0*/  HADD2.F32 R139, -RZ, R8.H1_H1 ;  /* 0x30000008ff8b7230 */ /* 0x000fc40000004100 */
[----:B0-----:R-:W-:Y:S02]  /*0ce0*/  HADD2.F32 R3, -RZ, R80.H1_H1 ;  /* 0x30000050ff037230 */ /* 0x001fe40000004100 */
[----:B------:R-:W-:Y:S02]  /*0cf0*/  HADD2.F32 R137, -RZ, R9.H0_H0 ;  /* 0x20000009ff897230 */ /* 0x000fe40000004100 */
[----:B-1----:R-:W-:Y:S01]  /*0d00*/  HADD2.F32 R66, -RZ, R81.H0_H0 ;  /* 0x20000051ff427230 */ /* 0x002fe20000004100 */
[----:B------:R0:W-:Y:S01]  /*0d10*/  STL [R1+0x30], R3 ;  /* 0x0000300301007387 */ /* 0x0001e20000100800 */
[----:B------:R-:W-:Y:S02]  /*0d20*/  HADD2.F32 R135, -RZ, R9.H1_H1 ;  /* 0x30000009ff877230 */ /* 0x000fe40000004100 */
[----:B--2---:R-:W-:Y:S01]  /*0d30*/  HADD2.F32 R65, -RZ, R81.H1_H1 ;  /* 0x30000051ff417230 */ /* 0x004fe20000004100 */
[----:B------:R1:W-:Y:S01]  /*0d40*/  STL [R1+0x2c], R66 ;  /* 0x00002c4201007387 */ /* 0x0003e20000100800 */
[----:B------:R-:W-:-:S02]  /*0d50*/  HADD2.F32 R133, -RZ, R10.H0_H0 ;  /* 0x2000000aff857230 */ /* 0x000fc40000004100 */
[--C-:B------:R-:W-:Y:S01]  /*0d60*/  HADD2.F32 R172, -RZ, R165.reuse.H0_H0 ;  /* 0x200000a5ffac7230 */ /* 0x100fe20000004100 */
[----:B------:R2:W-:Y:S01]  /*0d70*/  STL [R1+0x28], R65 ;  /* 0x0000284101007387 */ /* 0x0005e20000100800 */
[----:B------:R-:W-:Y:S02]  /*0d80*/  HADD2.F32 R170, -RZ, R165.H1_H1 ;  /* 0x300000a5ffaa7230 */ /* 0x000fe40000004100 */
[--C-:B0-----:R-:W-:Y:S02]  /*0d90*/  HADD2.F32 R3, -RZ, R82.reuse.H0_H0 ;  /* 0x20000052ff037230 */ /* 0x101fe40000004100 */
[--C-:B------:R-:W-:Y:S02]  /*0da0*/  HADD2.F32 R163, -RZ, R167.reuse.H0_H0 ;  /* 0x200000a7ffa37230 */ /* 0x100fe40000004100 */
[----:B-1----:R-:W-:Y:S01]  /*0db0*/  HADD2.F32 R66, -RZ, R82.H1_H1 ;  /* 0x30000052ff427230 */ /* 0x002fe20000004100 */
[----:B------:R0:W-:Y:S01]  /*0dc0*/  STL [R1+0x24], R3 ;  /* 0x0000240301007387 */ /* 0x0001e20000100800 */
[----:B------:R-:W-:-:S02]  /*0dd0*/  HADD2.F32 R161, -RZ, R167.H1_H1 ;  /* 0x300000a7ffa17230 */ /* 0x000fc40000004100 */
[----:B--2---:R-:W-:Y:S01]  /*0de0*/  HADD2.F32 R65, -RZ, R83.H0_H0 ;  /* 0x20000053ff417230 */ /* 0x004fe20000004100 */
[----:B------:R1:W-:Y:S01]  /*0df0*/  STL [R1+0x20], R66 ;  /* 0x0000204201007387 */ /* 0x0003e20000100800 */
[--C-:B------:R-:W-:Y:S02]  /*0e00*/  HADD2.F32 R159, -RZ, R12.reuse.H0_H0 ;  /* 0x2000000cff9f7230 */ /* 0x100fe40000004100 */
[----:B------:R-:W-:Y:S01]  /*0e10*/  HADD2.F32 R157, -RZ, R12.H1_H1 ;  /* 0x3000000cff9d7230 */ /* 0x000fe20000004100 */
[----:B------:R2:W-:Y:S01]  /*0e20*/  STL [R1+0x1c], R65 ;  /* 0x00001c4101007387 */ /* 0x0005e20000100800 */
[----:B------:R-:W-:Y:S02]  /*0e30*/  HADD2.F32 R155, -RZ, R13.H0_H0 ;  /* 0x2000000dff9b7230 */ /* 0x000fe40000004100 */
[----:B0-----:R-:W-:Y:S02]  /*0e40*/  HADD2.F32 R3, -RZ, R83.H1_H1 ;  /* 0x30000053ff037230 */ /* 0x001fe40000004100 */
[----:B------:R-:W-:-:S02]  /*0e50*/  HADD2.F32 R153, -RZ, R13.H1_H1 ;  /* 0x3000000dff997230 */ /* 0x000fc40000004100 */
[----:B-1----:R-:W-:Y:S01]  /*0e60*/  HADD2.F32 R66, -RZ, R76.H0_H0 ;  /* 0x2000004cff427230 */ /* 0x002fe20000004100 */
[----:B------:R0:W-:Y:S01]  /*0e70*/  STL [R1+0x18], R3 ;  /* 0x0000180301007387 */ /* 0x0001e20000100800 */
[----:B------:R-:W-:Y:S02]  /*0e80*/  HADD2.F32 R150, -RZ, R14.H0_H0 ;  /* 0x2000000eff967230 */ /* 0x000fe40000004100 */
[----:B--2---:R-:W-:Y:S01]  /*0e90*/  HADD2.F32 R65, -RZ, R76.H1_H1 ;  /* 0x3000004cff417230 */ /* 0x004fe20000004100 */
[----:B------:R1:W-:Y:S01]  /*0ea0*/  STL [R1+0x14], R66 ;  /* 0x0000144201007387 */ /* 0x0003e20000100800 */
[----:B------:R-:W-:Y:S02]  /*0eb0*/  HADD2.F32 R148, -RZ, R14.H1_H1 ;  /* 0x3000000eff947230 */ /* 0x000fe40000004100 */
[--C-:B------:R-:W-:Y:S01]  /*0ec0*/  HADD2.F32 R146, -RZ, R15.reuse.H0_H0 ;  /* 0x2000000fff927230 */ /* 0x100fe20000004100 */
[----:B------:R2:W-:Y:S01]  /*0ed0*/  STL [R1+0x10], R65 ;  /* 0x0000104101007387 */ /* 0x0005e20000100800 */
[----:B------:R-:W-:-:S02]  /*0ee0*/  HADD2.F32 R144, -RZ, R15.H1_H1 ;  /* 0x3000000fff907230 */ /* 0x000fc40000004100 */
[----:B0-----:R-:W-:Y:S02]  /*0ef0*/  HADD2.F32 R3, -RZ, R77.H0_H0 ;  /* 0x2000004dff037230 */ /* 0x001fe40000004100 */
[----:B------:R-:W-:Y:S02]  /*0f00*/  HADD2.F32 R7, -RZ, R11.H0_H0 ;  /* 0x2000000bff077230 */ /* 0x000fe40000004100 */
[----:B-1----:R-:W-:Y:S01]  /*0f10*/  HADD2.F32 R66, -RZ, R77.H1_H1 ;  /* 0x3000004dff427230 */ /* 0x002fe20000004100 */
[----:B------:R0:W-:Y:S01]  /*0f20*/  STL [R1+0xc], R3 ;  /* 0x00000c0301007387 */ /* 0x0001e20000100800 */
[----:B------:R-:W-:Y:S02]  /*0f30*/  HADD2.F32 R8, -RZ, R11.H1_H1 ;  /* 0x3000000bff087230 */ /* 0x000fe40000004100 */
[----:B--2---:R-:W-:Y:S01]  /*0f40*/  HADD2.F32 R65, -RZ, R78.H0_H0 ;  /* 0x2000004eff417230 */ /* 0x004fe20000004100 */
[----:B------:R-:W-:Y:S01]  /*0f50*/  STL [R1+0x8], R66 ;  /* 0x0000084201007387 */ /* 0x000fe20000100800 */
[----:B------:R-:W-:-:S02]  /*0f60*/  HADD2.F32 R9, -RZ, R16.H0_H0 ;  /* 0x20000010ff097230 */ /* 0x000fc40000004100 */
[--C-:B------:R-:W-:Y:S01]  /*0f70*/  HADD2.F32 R192, -RZ, R180.reuse.H0_H0 ;  /* 0x200000b4ffc07230 */ /* 0x100fe20000004100 */
[----:B------:R-:W-:Y:S01]  /*0f80*/  STL [R1+0x4], R65 ;  /* 0x0000044101007387 */ /* 0x000fe20000100800 */
[----:B------:R-:W-:Y:S02]  /*0f90*/  HADD2.F32 R190, -RZ, R180.H1_H1 ;  /* 0x300000b4ffbe7230 */ /* 0x000fe40000004100 */
[----:B0-----:R-:W-:Y:S02]  /*0fa0*/  HADD2.F32 R3, -RZ, R78.H1_H1 ;  /* 0x3000004eff037230 */ /* 0x001fe40000004100 */
[--C-:B------:R-:W-:Y:S02]  /*0fb0*/  HADD2.F32 R175, -RZ, R20.reuse.H0_H0 ;  /* 0x20000014ffaf7230 */ /* 0x100fe40000004100 */
[----:B------:R-:W-:Y:S01]  /*0fc0*/  HADD2.F32 R173, -RZ, R20.H1_H1 ;  /* 0x30000014ffad7230 */ /* 0x000fe20000004100 */
[----:B------:R0:W-:Y:S01]  /*0fd0*/  STL [R1], R3 ;  /* 0x0000000301007387 */ /* 0x0001e20000100800 */
[----:B------:R-:W-:-:S02]  /*0fe0*/  HADD2.F32 R171, -RZ, R21.H0_H0 ;  /* 0x20000015ffab7230 */ /* 0x000fc40000004100 */
[----:B------:R-:W-:Y:S02]  /*0ff0*/  HADD2.F32 R169, -RZ, R21.H1_H1 ;  /* 0x30000015ffa97230 */ /* 0x000fe40000004100 */
[--C-:B------:R-:W-:Y:S02]  /*1000*/  HADD2.F32 R167, -RZ, R22.reuse.H0_H0 ;  /* 0x20000016ffa77230 */ /* 0x100fe40000004100 */
[----:B------:R-:W-:Y:S02]  /*1010*/  HADD2.F32 R165, -RZ, R22.H1_H1 ;  /* 0x30000016ffa57230 */ /* 0x000fe40000004100 */
[----:B------:R-:W-:Y:S02]  /*1020*/  HADD2.F32 R11, -RZ, R17.H0_H0 ;  /* 0x20000011ff0b7230 */ /* 0x000fe40000004100 */
[----:B0-----:R-:W-:Y:S02]  /*1030*/  HADD2.F32 R3, -RZ, R6.H1_H1 ;  /* 0x30000006ff037230 */ /* 0x001fe40000004100 */
[----:B------:R-:W-:-:S02]  /*1040*/  HADD2.F32 R6, -RZ, R10.H1_H1 ;  /* 0x3000000aff067230 */ /* 0x000fc40000004100 */
        /* <DEDUP_REMOVED lines=86> */
[--C-:B------:R-:W-:Y:S02]  /*15b0*/  HADD2.F32 R49, -RZ, R56.reuse.H0_H0 ;  /* 0x20000038ff317230 */ /* 0x100fe40000004100 */
[----:B------:R-:W-:Y:S02]  /*15c0*/  HADD2.F32 R50, -RZ, R56.H1_H1 ;  /* 0x30000038ff327230 */ /* 0x000fe40000004100 */
[--C-:B------:R-:W-:Y:S02]  /*15d0*/  HADD2.F32 R51, -RZ, R57.reuse.H0_H0 ;  /* 0x20000039ff337230 */ /* 0x100fe40000004100 */
[----:B------:R-:W-:Y:S01]  /*15e0*/  HADD2.F32 R52, -RZ, R57.H1_H1 ;  /* 0x30000039ff347230 */ /* 0x000fe20000004100 */
[----:B------:R-:W-:Y:S01]  /*15f0*/  MOV R57, R64 ;  /* 0x0000004000397202 */ /* 0x000fe20000000f00 */
        /* <DEDUP_REMOVED lines=26> */
[----:B------:R-:W-:Y:S02]  /*17a0*/  HADD2.F32 R198, -RZ, R198.H1_H1 ;  /* 0x300000c6ffc67230 */ /* 0x000fe40000004100 */
[----:B------:R-:W-:Y:S02]  /*17b0*/  HADD2.F32 R182, -RZ, R182.H1_H1 ;  /* 0x300000b6ffb67230 */ /* 0x000fe40000004100 */
[--C-:B------:R-:W-:Y:S02]  /*17c0*/  HADD2.F32 R176, -RZ, R164.reuse.H0_H0 ;  /* 0x200000a4ffb07230 */ /* 0x100fe40000004100 */
[----:B------:R-:W-:Y:S02]  /*17d0*/  HADD2.F32 R174, -RZ, R164.H1_H1 ;  /* 0x300000a4ffae7230 */ /* 0x000fe40000004100 */
[----:B------:R-:W-:-:S02]  /*17e0*/  HADD2.F32 R166, -RZ, R166.H1_H1 ;  /* 0x300000a6ffa67230 */ /* 0x000fc40000004100 */
[----:B------:R-:W-:Y:S02]  /*17f0*/  HADD2.F32 R143, -RZ, R143.H1_H1 ;  /* 0x3000008fff8f7230 */ /* 0x000fe40000004100 */
[--C-:B------:R-:W-:Y:S02]  /*1800*/  HADD2.F32 R53, -RZ, R58.reuse.H0_H0 ;  /* 0x2000003aff357230 */ /* 0x100fe40000004100 */
[----:B------:R-:W-:Y:S02]  /*1810*/  HADD2.F32 R54, -RZ, R58.H1_H1 ;  /* 0x3000003aff367230 */ /* 0x000fe40000004100 */
[--C-:B------:R-:W-:Y:S02]  /*1820*/  HADD2.F32 R55, -RZ, R59.reuse.H0_H0 ;  /* 0x2000003bff377230 */ /* 0x100fe40000004100 */
[----:B------:R-:W-:Y:S02]  /*1830*/  HADD2.F32 R56, -RZ, R59.H1_H1 ;  /* 0x3000003bff387230 */ /* 0x000fe40000004100 */
.L_x_7019:
        /* <DEDUP_REMOVED lines=9> */
[----:B0-----:R-:W-:Y:S01]  /*18d0*/  LOP3.LUT R251, R251, 0x1f, RZ, 0xc0, !PT ;  /* 0x0000001ffbfb7812 */ /* 0x001fe200078ec0ff */
[----:B--2---:R-:W-:Y:S01]  /*18e0*/  @P1 HADD2.F32 R152, -RZ, R68.H0_H0 ;  /* 0x20000044ff981230 */ /* 0x004fe20000004100 */
[----:B------:R-:W-:-:S04]  /*18f0*/  SHF.R.S32.HI R68, RZ, 0x1f, R60 ;  /* 0x0000001fff447819 */ /* 0x000fc8000001143c */
[----:B------:R-:W-:-:S04]  /*1900*/  LEA.HI R60, R68, R60, RZ, 0x3 ;  /* 0x0000003c443c7211 */ /* 0x000fc800078f18ff */
[----:B------:R-:W-:-:S04]  /*1910*/  LEA.HI.SX32 R60, R60, R251, 0x1d ;  /* 0x000000fb3c3c7211 */ /* 0x000fc800078feaff */
[----:B------:R-:W-:Y:S01]  /*1920*/  MOV R164, R60 ;  /* 0x0000003c00a47202 */ /* 0x000fe20000000f00 */
[----:B------:R-:W-:Y:S05]  /*1930*/  @!P0 BRA `(.L_x_6985) ;  /* 0x0000040000008947 */ /* 0x000fea0003800000 */
[----:B------:R-:W-:Y:S01]  /*1940*/  MOV R68, 0x10 ;  /* 0x0000001000447802 */ /* 0x000fe20000000f00 */
[----:B------:R-:W2:Y:S04]  /*1950*/  LDL R130, [R1+0x54] ;  /* 0x0000540001827983 */ /* 0x000ea80000100800 */
[----:B------:R-:W-:Y:S01]  /*1960*/  IMAD.WIDE.U32 R68, R60, R68, c[0x0][0x170] ;  /* 0x00005c003c447625 */ /* 0x000fe200078e0044 */
[----:B------:R-:W3:Y:S01]  /*1970*/  LDL R104, [R1+0x50] ;  /* 0x0000500001687983 */ /* 0x000ee20000100800 */
[----:B------:R-:W-:-:S03]  /*1980*/  ISETP.NE.U32.AND P1, PT, RZ, c[0x0][0x180], PT ;  /* 0x00006000ff007a0c */ /* 0x000fc60003f25070 */
[----:B------:R-:W4:Y:S01]  /*1990*/  LDL R252, [R1+0x4c] ;  /* 0x00004c0001fc7983 */ /* 0x000f220000100800 */
[----:B------:R-:W-:-:S03]  /*19a0*/  ISETP.NE.AND.EX P1, PT, RZ, c[0x0][0x184], PT, P1 ;  /* 0x00006100ff007a0c */ /* 0x000fc60003f25310 */
[----:B------:R-:W5:Y:S04]  /*19b0*/  LDG.E.128 R68, [R68.64] ;  /* 0x0000000444447981 */ /* 0x000f68000c1e1d00 */
[----:B------:R-:W2:Y:S04]  /*19c0*/  LDL R131, [R1+0x48] ;  /* 0x0000480001837983 */ /* 0x000ea80000100800 */
[----:B------:R-:W2:Y:S02]  /*19d0*/  LDL R102, [R1+0x40] ;  /* 0x0000400001667983 */ /* 0x000ea40000100800 */
[----:B------:R-:W-:-:S02]  /*19e0*/  @P1 LEA R86, P2, R60, c[0x0][0x180], 0x4 ;  /* 0x000060003c561a11 */ /* 0x000fc400078420ff */
[----:B------:R-:W3:Y:S02]  /*19f0*/  LDL R103, [R1+0x3c] ;  /* 0x00003c0001677983 */ /* 0x000ee40000100800 */
[----:B------:R-:W-:-:S05]  /*1a00*/  @P1 LEA.HI.X R87, R60, c[0x0][0x184], RZ, 0x4, P2 ;  /* 0x000061003c571a11 */ /* 0x000fca00010f24ff */
[----:B------:R5:W4:Y:S02]  /*1a10*/  @P1 LDG.E.128 R64, [R86.64] ;  /* 0x0000000456401981 */ /* 0x000b24000c1e1d00 */
[----:B-----5:R-:W-:-:S05]  /*1a20*/  HADD2.F32 R87, -RZ, R68.H0_H0 ;  /* 0x20000044ff577230 */ /* 0x020fca0000004100 */
[----:B------:R-:W-:Y:S01]  /*1a30*/  FMUL.FTZ R87, R87, R152 ;  /* 0x0000009857577220 */ /* 0x000fe20000410000 */
[----:B------:R-:W-:-:S03]  /*1a40*/  HADD2.F32 R86, -RZ, R68.H1_H1 ;  /* 0x30000044ff567230 */ /* 0x000fc60000004100 */
[----:B--2---:R-:W-:Y:S02]  /*1a50*/  FMUL.FTZ R87, R130, R87 ;  /* 0x0000005782577220 */ /* 0x004fe40000410000 */
[----:B------:R-:W2:Y:S01]  /*1a60*/  LDL R130, [R1+0x44] ;  /* 0x0000440001827983 */ /* 0x000ea20000100800 */
[----:B------:R-:W-:-:S04]  /*1a70*/  FMUL.FTZ R86, R86, R152 ;  /* 0x0000009856567220 */ /* 0x000fc80000410000 */
[----:B---3--:R-:W-:Y:S02]  /*1a80*/  FMUL.FTZ R86, R104, R86 ;  /* 0x0000005668567220 */ /* 0x008fe40000410000 */
[----:B------:R-:W3:Y:S01]  /*1a90*/  LDL R104, [R1+0x38] ;  /* 0x0000380001687983 */ /* 0x000ee20000100800 */
[----:B------:R-:W-:Y:S02]  /*1aa0*/  HADD2.F32 R85, -RZ, R69.H0_H0 ;  /* 0x20000045ff557230 */ /* 0x000fe40000004100 */
[----:B----4-:R-:W-:-:S03]  /*1ab0*/  @P1 HADD2.F32 R88, -RZ, R65.H0_H0 ;  /* 0x20000041ff581230 */ /* 0x010fc60000004100 */
[----:B------:R-:W-:Y:S01]  /*1ac0*/  FMUL.FTZ R85, R85, R152 ;  /* 0x0000009855557220 */ /* 0x000fe20000410000 */
[----:B------:R-:W-:-:S03]  /*1ad0*/  @P1 HADD2.F32 R68, -RZ, R64.H0_H0 ;  /* 0x20000040ff441230 */ /* 0x000fc60000004100 */
[----:B------:R-:W-:Y:S02]  /*1ae0*/  FMUL.FTZ R85, R252, R85 ;  /* 0x00000055fc557220 */ /* 0x000fe40000410000 */
[----:B------:R-:W-:Y:S02]  /*1af0*/  @P1 FADD.FTZ R87, R68, R87 ;  /* 0x0000005744571221 */ /* 0x000fe40000010000 */
[----:B------:R-:W-:Y:S01]  /*1b00*/  @P1 FADD.FTZ R85, R88, R85 ;  /* 0x0000005558551221 */ /* 0x000fe20000010000 */
[----:B------:R-:W-:Y:S02]  /*1b10*/  HADD2.F32 R88, -RZ, R69.H1_H1 ;  /* 0x30000045ff587230 */ /* 0x000fe40000004100 */
[----:B------:R-:W-:Y:S02]  /*1b20*/  @P1 HADD2.F32 R68, -RZ, R64.H1_H1 ;  /* 0x30000040ff441230 */ /* 0x000fe40000004100 */
[----:B------:R-:W-:Y:S01]  /*1b30*/  HADD2.F32 R89, -RZ, R70.H0_H0 ;  /* 0x20000046ff597230 */ /* 0x000fe20000004100 */
[----:B------:R-:W-:-:S02]  /*1b40*/  FMUL.FTZ R88, R88, R152 ;  /* 0x0000009858587220 */ /* 0x000fc40000410000 */
[----:B------:R-:W-:Y:S01]  /*1b50*/  @P1 FADD.FTZ R86, R68, R86 ;  /* 0x0000005644561221 */ /* 0x000fe20000010000 */
[----:B------:R-:W-:Y:S01]  /*1b60*/  @P1 HADD2.F32 R68, -RZ, R65.H1_H1 ;  /* 0x30000041ff441230 */ /* 0x000fe20000004100 */
[----:B------:R-:W-:Y:S01]  /*1b70*/  FMUL.FTZ R89, R89, R152 ;  /* 0x0000009859597220 */ /* 0x000fe20000410000 */
[----:B------:R-:W-:Y:S01]  /*1b80*/  HADD2.F32 R70, -RZ, R70.H1_H1 ;  /* 0x30000046ff467230 */ /* 0x000fe20000004100 */
[----:B------:R-:W-:Y:S01]  /*1b90*/  FMUL.FTZ R88, R131, R88 ;  /* 0x0000005883587220 */ /* 0x000fe20000410000 */
[----:B------:R-:W-:-:S03]  /*1ba0*/  @P1 HADD2.F32 R69, -RZ, R66.H0_H0 ;  /* 0x20000042ff451230 */ /* 0x000fc60000004100 */
[----:B------:R-:W-:Y:S01]  /*1bb0*/  @P1 FADD.FTZ R88, R68, R88 ;  /* 0x0000005844581221 */ /* 0x000fe20000010000 */
[--C-:B------:R-:W-:Y:S01]  /*1bc0*/  HADD2.F32 R68, -RZ, R71.reuse.H0_H0 ;  /* 0x20000047ff447230 */ /* 0x100fe20000004100 */
[----:B------:R-:W-:Y:S01]  /*1bd0*/  FMUL.FTZ R70, R70, R152 ;  /* 0x0000009846467220 */ /* 0x000fe20000410000 */
[----:B------:R-:W-:-:S03]  /*1be0*/  HADD2.F32 R71, -RZ, R71.H1_H1 ;  /* 0x30000047ff477230 */ /* 0x000fc60000004100 */
[----:B------:R-:W-:Y:S02]  /*1bf0*/  FMUL.FTZ R102, R102, R70 ;  /* 0x0000004666667220 */ /* 0x000fe40000410000 */
[-C--:B------:R-:W-:Y:S02]  /*1c00*/  FMUL.FTZ R68, R68, R152.reuse ;  /* 0x0000009844447220 */ /* 0x080fe40000410000 */
[----:B------:R-:W-:Y:S02]  /*1c10*/  FMUL.FTZ R71, R71, R152 ;  /* 0x0000009847477220 */ /* 0x000fe40000410000 */
[----:B------:R-:W-:Y:S01]  /*1c20*/  FMUL.FTZ R103, R103, R68 ;  /* 0x0000004467677220 */ /* 0x000fe20000410000 */
[----:B------:R-:W-:-:S05]  /*1c30*/  @P1 HADD2.F32 R68, -RZ, R67.H0_H0 ;  /* 0x20000043ff441230 */ /* 0x000fca0000004100 */
[----:B------:R-:W-:Y:S01]  /*1c40*/  @P1 FADD.FTZ R103, R68, R103 ;  /* 0x0000006744671221 */ /* 0x000fe20000010000 */
[----:B------:R-:W-:Y:S02]  /*1c50*/  F2FP.PACK_AB R68, R86, R87 ;  /* 0x000000575644723e */ /* 0x000fe400000000ff */
[----:B------:R-:W-:Y:S01]  /*1c60*/  IADD3 R164, R60, 0x20, RZ ;  /* 0x000000203ca47810 */ /* 0x000fe20007ffe0ff */
[----:B--2---:R-:W-:-:S04]  /*1c70*/  FMUL.FTZ R89, R130, R89 ;  /* 0x0000005982597220 */ /* 0x004fc80000410000 */
[----:B------:R-:W-:Y:S01]  /*1c80*/  @P1 FADD.FTZ R89, R69, R89 ;  /* 0x0000005945591221 */ /* 0x000fe20000010000 */
[----:B------:R-:W-:Y:S01]  /*1c90*/  @P1 HADD2.F32 R69, -RZ, R66.H1_H1 ;  /* 0x30000042ff451230 */ /* 0x000fe20000004100 */
[----:B---3--:R-:W-:-:S04]  /*1ca0*/  FMUL.FTZ R104, R104, R71 ;  /* 0x0000004768687220 */ /* 0x008fc80000410000 */
[----:B------:R-:W-:Y:S01]  /*1cb0*/  @P1 FADD.FTZ R102, R69, R102 ;  /* 0x0000006645661221 */ /* 0x000fe20000010000 */
[----:B------:R-:W-:-:S05]  /*1cc0*/  @P1 HADD2.F32 R69, -RZ, R67.H1_H1 ;  /* 0x30000043ff451230 */ /* 0x000fca0000004100 */
[----:B------:R-:W-:Y:S01]  /*1cd0*/  @P1 FADD.FTZ R104, R69, R104 ;  /* 0x0000006845681221 */ /* 0x000fe20000010000 */
[----:B------:R-:W-:Y:S02]  /*1ce0*/  LEA R130, P1, R60, c[0x0][0x188], 0x4 ;  /* 0x000062003c827a11 */ /* 0x000fe400078220ff */
[----:B------:R-:W-:Y:S02]  /*1cf0*/  F2FP.PACK_AB R70, R102, R89 ;  /* 0x000000596646723e */ /* 0x000fe400000000ff */
[----:B------:R-:W-:Y:S02]  /*1d00*/  LEA.HI.X R131, R60, c[0x0][0x18c], RZ, 0x4, P1 ;  /* 0x000063003c837a11 */ /* 0x000fe400008f24ff */
[----:B------:R-:W-:Y:S02]  /*1d10*/  F2FP.PACK_AB R69, R88, R85 ;  /* 0x000000555845723e */ /* 0x000fe400000000ff */
[----:B------:R-:W-:-:S05]  /*1d20*/  F2FP.PACK_AB R71, R104, R103 ;  /* 0x000000676847723e */ /* 0x000fca00000000ff */
[----:B------:R0:W-:Y:S02]  /*1d30*/  STG.E.128 [R130.64], R68 ;  /* 0x0000004482007986 */ /* 0x0001e4000c101d04 */
.L_x_6985:
[----:B------:R-:W-:Y:S05]  /*1d40*/  BSYNC B0 ;  /* 0x0000000000007941 */ /* 0x000fea0003800000 */
.L_x_6984:
[----:B------:R-:W-:Y:S01]  /*1d50*/  ISETP.GE.U32.AND P1, PT, R0, 0x40, PT ;  /* 0x000000400000780c */ /* 0x000fe20003f26070 */
[----:B------:R-:W-:-:S12]  /*1d60*/  BSSY B0, `(.L_x_6986) ;  /* 0x0000042000007945 */ /* 0x000fd80003800000 */
[----:B------:R-:W-:Y:S05]  /*1d70*/  @!P1 BRA `(.L_x_6987) ;  /* 0x0000040000009947 */ /* 0x000fea0003800000 */
[----:B0-----:R-:W-:Y:S01]  /*1d80*/  HFMA2.MMA R68, -RZ, RZ, 0, 9.5367431640625e-07 ;  /* 0x00000010ff447435 */ /* 0x001fe200000001ff */
[----:B------:R-:W2:Y:S04]  /*1d90*/  LDL R130, [R1+0x34] ;  /* 0x0000340001827983 */ /* 0x000ea80000100800 */
[----:B------:R-:W3:Y:S01]  /*1da0*/  LDL R107, [R1+0x30] ;  /* 0x00003000016b7983 */ /* 0x000ee20000100800 */
[----:B------:R-:W-:-:S03]  /*1db0*/  ISETP.NE.U32.AND P1, PT, RZ, c[0x0][0x180], PT ;  /* 0x00006000ff007a0c */ /* 0x000fc60003f25070 */
[----:B------:R-:W4:Y:S01]  /*1dc0*/  LDL R252, [R1+0x2c] ;  /* 0x00002c0001fc7983 */ /* 0x000f220000100800 */
[C---:B------:R-:W-:Y:S01]  /*1dd0*/  IMAD.WIDE.U32 R68, R164.reuse, R68, c[0x0][0x170] ;  /* 0x00005c00a4447625 */ /* 0x040fe200078e0044 */
[----:B------:R-:W-:Y:S02]  /*1de0*/  ISETP.NE.AND.EX P1, PT, RZ, c[0x0][0x184], PT, P1 ;  /* 0x00006100ff007a0c */ /* 0x000fe40003f25310 */
[----:B------:R-:W5:Y:S04]  /*1df0*/  LDL R131, [R1+0x28] ;  /* 0x0000280001837983 */ /* 0x000f680000100800 */
[----:B------:R-:W2:Y:S04]  /*1e00*/  LDG.E.128 R68, [R68.64] ;  /* 0x0000000444447981 */ /* 0x000ea8000c1e1d00 */
[----:B------:R-:W3:Y:S03]  /*1e10*/  LDL R105, [R1+0x20] ;  /* 0x0000200001697983 */ /* 0x000ee60000100800 */
[C---:B------:R-:W-:Y:S01]  /*1e20*/  @P1 LEA R82, P2, R164.reuse, c[0x0][0x180], 0x4 ;  /* 0x00006000a4521a11 */ /* 0x040fe200078420ff */
[----:B------:R-:W3:Y:S03]  /*1e30*/  LDL R106, [R1+0x1c] ;  /* 0x00001c00016a7983 */ /* 0x000ee60000100800 */
[----:B------:R-:W-:-:S05]  /*1e40*/  @P1 LEA.HI.X R83, R164, c[0x0][0x184], RZ, 0x4, P2 ;  /* 0x00006100a4531a11 */ /* 0x000fca00010f24ff */
[----:B------:R0:W3:Y:S01]  /*1e50*/  @P1 LDG.E.128 R64, [R82.64] ;  /* 0x0000000452401981 */ /* 0x0000e2000c1e1d00 */
[----:B--2---:R-:W-:-:S05]  /*1e60*/  HADD2.F32 R84, -RZ, R68.H0_H0 ;  /* 0x20000044ff547230 */ /* 0x004fca0000004100 */
[----:B------:R-:W-:Y:S01]  /*1e70*/  FMUL.FTZ R84, R84, R152 ;  /* 0x0000009854547220 */ /* 0x000fe20000410000 */
[----:B0-----:R-:W-:-:S03]  /*1e80*/  HADD2.F32 R83, -RZ, R68.H1_H1 ;  /* 0x30000044ff537230 */ /* 0x001fc60000004100 */
[----:B------:R-:W-:Y:S02]  /*1e90*/  FMUL.FTZ R84, R130, R84 ;  /* 0x0000005482547220 */ /* 0x000fe40000410000 */
[----:B------:R-:W2:Y:S01]  /*1ea0*/  LDL R130, [R1+0x24] ;  /* 0x0000240001827983 */ /* 0x000ea20000100800 */
[----:B------:R-:W-:-:S04]  /*1eb0*/  FMUL.FTZ R83, R83, R152 ;  /* 0x0000009853537220 */ /* 0x000fc80000410000 */
[----:B---3--:R-:W-:Y:S02]  /*1ec0*/  FMUL.FTZ R83, R107, R83 ;  /* 0x000000536b537220 */ /* 0x008fe40000410000 */
[----:B------:R-:W3:Y:S01]  /*1ed0*/  LDL R107, [R1+0x18] ;  /* 0x00001800016b7983 */ /* 0x000ee20000100800 */
[----:B------:R-:W-:Y:S02]  /*1ee0*/  HADD2.F32 R82, -RZ, R69.H0_H0 ;  /* 0x20000045ff527230 */ /* 0x000fe40000004100 */
[----:B------:R-:W-:-:S03]  /*1ef0*/  @P1 HADD2.F32 R90, -RZ, R65.H0_H0 ;  /* 0x20000041ff5a1230 */ /* 0x000fc60000004100 */
[----:B------:R-:W-:Y:S01]  /*1f00*/  FMUL.FTZ R82, R82, R152 ;  /* 0x0000009852527220 */ /* 0x000fe20000410000 */
[----:B------:R-:W-:-:S03]  /*1f10*/  @P1 HADD2.F32 R68, -RZ, R64.H0_H0 ;  /* 0x20000040ff441230 */ /* 0x000fc60000004100 */
[----:B----4-:R-:W-:Y:S02]  /*1f20*/  FMUL.FTZ R82, R252, R82 ;  /* 0x00000052fc527220 */ /* 0x010fe40000410000 */
        /* <DEDUP_REMOVED lines=10> */
[----:B-----5:R-:W-:Y:S01]  /*1fd0*/  FMUL.FTZ R90, R131, R90 ;  /* 0x0000005a835a7220 */ /* 0x020fe20000410000 */
        /* <DEDUP_REMOVED lines=11> */
[----:B------:R-:W-:Y:S01]  /*2090*/  F2FP.PACK_AB R68, R83, R84 ;  /* 0x000000545344723e */ /* 0x000fe200000000ff */
[----:B--2---:R-:W-:-:S04]  /*20a0*/  FMUL.FTZ R91, R130, R91 ;  /* 0x0000005b825b7220 */ /* 0x004fc80000410000 */
[----:B------:R-:W-:Y:S01]  /*20b0*/  @P1 FADD.FTZ R91, R69, R91 ;  /* 0x0000005b455b1221 */ /* 0x000fe20000010000 */
[----:B------:R-:W-:Y:S01]  /*20c0*/  @P1 HADD2.F32 R69, -RZ, R66.H1_H1 ;  /* 0x30000042ff451230 */ /* 0x000fe20000004100 */
[----:B---3--:R-:W-:-:S04]  /*20d0*/  FMUL.FTZ R107, R107, R71 ;  /* 0x000000476b6b7220 */ /* 0x008fc80000410000 */
[----:B------:R-:W-:Y:S01]  /*20e0*/  @P1 FADD.FTZ R105, R69, R105 ;  /* 0x0000006945691221 */ /* 0x000fe20000010000 */
[----:B------:R-:W-:-:S05]  /*20f0*/  @P1 HADD2.F32 R69, -RZ, R67.H1_H1 ;  /* 0x30000043ff451230 */ /* 0x000fca0000004100 */
[----:B------:R-:W-:Y:S01]  /*2100*/  @P1 FADD.FTZ R107, R69, R107 ;  /* 0x0000006b456b1221 */ /* 0x000fe20000010000 */
[C---:B------:R-:W-:Y:S02]  /*2110*/  LEA R130, P1, R164.reuse, c[0x0][0x188], 0x4 ;  /* 0x00006200a4827a11 */ /* 0x040fe400078220ff */
[----:B------:R-:W-:Y:S02]  /*2120*/  F2FP.PACK_AB R70, R105, R91 ;  /* 0x0000005b6946723e */ /* 0x000fe400000000ff */
[----:B------:R-:W-:Y:S02]  /*2130*/  LEA.HI.X R131, R164, c[0x0][0x18c], RZ, 0x4, P1 ;  /* 0x00006300a4837a11 */ /* 0x000fe400008f24ff */
[----:B------:R-:W-:Y:S02]  /*2140*/  F2FP.PACK_AB R69, R90, R82 ;  /* 0x000000525a45723e */ /* 0x000fe400000000ff */
[----:B------:R-:W-:-:S05]  /*2150*/  F2FP.PACK_AB R71, R107, R106 ;  /* 0x0000006a6b47723e */ /* 0x000fca00000000ff */
[----:B------:R0:W-:Y:S01]  /*2160*/  STG.E.128 [R130.64], R68 ;  /* 0x0000004482007986 */ /* 0x0001e2000c101d04 */
[----:B------:R-:W-:-:S03]  /*2170*/  IADD3 R164, R164, 0x20, RZ ;  /* 0x00000020a4a47810 */ /* 0x000fc60007ffe0ff */
.L_x_6987:
[----:B------:R-:W-:Y:S05]  /*2180*/  BSYNC B0 ;  /* 0x0000000000007941 */ /* 0x000fea0003800000 */
.L_x_6986:
[----:B------:R-:W-:Y:S01]  /*2190*/  ISETP.GE.U32.AND P1, PT, R0, 0x60, PT ;  /* 0x000000600000780c */ /* 0x000fe20003f26070 */
[----:B------:R-:W-:-:S12]  /*21a0*/  BSSY B0, `(.L_x_6988) ;  /* 0x0000040000007945 */ /* 0x000fd80003800000 */
[----:B------:R-:W-:Y:S05]  /*21b0*/  @!P1 BRA `(.L_x_6989) ;  /* 0x000003e000009947 */ /* 0x000fea0003800000 */
[----:B------:R-:W-:Y:S01]  /*21c0*/  ISETP.NE.U32.AND P1, PT, RZ, c[0x0][0x180], PT ;  /* 0x00006000ff007a0c */ /* 0x000fe20003f25070 */
[----:B------:R-:W2:Y:S03]  /*21d0*/  LDL R110, [R1+0xc] ;  /* 0x00000c00016e7983 */ /* 0x000ea60000100800 */
[----:B------:R-:W-:Y:S01]  /*21e0*/  ISETP.NE.AND.EX P1, PT, RZ, c[0x0][0x184], PT, P1 ;  /* 0x00006100ff007a0c */ /* 0x000fe20003f25310 */
[----:B------:R-:W3:Y:S01]  /*21f0*/  LDL R108, [R1+0x14] ;  /* 0x00001400016c7983 */ /* 0x000ee20000100800 */
[----:B0-----:R-:W-:-:S03]  /*2200*/  MOV R68, 0x10 ;  /* 0x0000001000447802 */ /* 0x001fc60000000f00 */
[----:B------:R-:W4:Y:S02]  /*2210*/  LDL R109, [R1+0x10] ;  /* 0x00001000016d7983 */ /* 0x000f240000100800 */
[C---:B------:R-:W-:Y:S02]  /*2220*/  IMAD.WIDE.U32 R68, R164.reuse, R68, c[0x0][0x170] ;  /* 0x00005c00a4447625 */ /* 0x040fe400078e0044 */
[----:B------:R-:W5:Y:S04]  /*2230*/  LDL R252, [R1+0x8] ;  /* 0x0000080001fc7983 */ /* 0x000f680000100800 */
[C---:B------:R-:W-:Y:S01]  /*2240*/  @P1 LEA R80, P2, R164.reuse, c[0x0][0x180], 0x4 ;  /* 0x00006000a4501a11 */ /* 0x040fe200078420ff */
[----:B------:R-:W2:Y:S03]  /*2250*/  LDG.E.128 R68, [R68.64] ;  /* 0x0000000444447981 */ /* 0x000ea6000c1e1d00 */
[----:B------:R-:W-:Y:S01]  /*2260*/  @P1 LEA.HI.X R81, R164, c[0x0][0x184], RZ, 0x4, P2 ;  /* 0x00006100a4511a11 */ /* 0x000fe200010f24ff */
[----:B------:R-:W3:Y:S04]  /*2270*/  LDL R131, [R1+0x4] ;  /* 0x0000040001837983 */ /* 0x000ee80000100800 */
[----:B------:R0:W3:Y:S04]  /*2280*/  @P1 LDG.E.128 R64, [R80.64] ;  /* 0x0000000450401981 */ /* 0x0000e8000c1e1d00 */
[----:B------:R-:W4:Y:S01]  /*2290*/  LDL R130, [R1] ;  /* 0x0000000001827983 */ /* 0x000f220000100800 */
[----:B--2---:R-:W-:-:S02]  /*22a0*/  HADD2.F32 R79, -RZ, R69.H0_H0 ;  /* 0x20000045ff4f7230 */ /* 0x004fc40000004100 */
[----:B0-----:R-:W-:-:S03]  /*22b0*/  HADD2.F32 R81, -RZ, R68.H0_H0 ;  /* 0x20000044ff517230 */ /* 0x001fc60000004100 */
[-C--:B------:R-:W-:Y:S01]  /*22c0*/  FMUL.FTZ R79, R79, R152.reuse ;  /* 0x000000984f4f7220 */ /* 0x080fe20000410000 */
[----:B------:R-:W-:Y:S01]  /*22d0*/  HADD2.F32 R80, -RZ, R68.H1_H1 ;  /* 0x30000044ff507230 */ /* 0x000fe20000004100 */
[-C--:B------:R-:W-:Y:S01]  /*22e0*/  FMUL.FTZ R81, R81, R152.reuse ;  /* 0x0000009851517220 */ /* 0x080fe20000410000 */
[----:B---3--:R-:W-:Y:S01]  /*22f0*/  @P1 HADD2.F32 R92, -RZ, R65.H0_H0 ;  /* 0x20000041ff5c1230 */ /* 0x008fe20000004100 */
[----:B------:R-:W-:Y:S01]  /*2300*/  FMUL.FTZ R79, R110, R79 ;  /* 0x0000004f6e4f7220 */ /* 0x000fe20000410000 */
[--C-:B------:R-:W-:Y:S01]  /*2310*/  @P1 HADD2.F32 R68, -RZ, R64.reuse.H0_H0 ;  /* 0x20000040ff441230 */ /* 0x100fe20000004100 */
[----:B------:R-:W-:Y:S02]  /*2320*/  FMUL.FTZ R81, R108, R81 ;  /* 0x000000516c517220 */ /* 0x000fe40000410000 */
[----:B------:R-:W-:Y:S02]  /*2330*/  FMUL.FTZ R80, R80, R152 ;  /* 0x0000009850507220 */ /* 0x000fe40000410000 */
[----:B------:R-:W-:Y:S01]  /*2340*/  @P1 FADD.FTZ R79, R92, R79 ;  /* 0x0000004f5c4f1221 */ /* 0x000fe20000010000 */
[----:B------:R-:W-:Y:S01]  /*2350*/  HADD2.F32 R92, -RZ, R69.H1_H1 ;  /* 0x30000045ff5c7230 */ /* 0x000fe20000004100 */
[----:B------:R-:W-:Y:S01]  /*2360*/  @P1 FADD.FTZ R81, R68, R81 ;  /* 0x0000005144511221 */ /* 0x000fe20000010000 */
[----:B------:R-:W-:Y:S01]  /*2370*/  @P1 HADD2.F32 R68, -RZ, R64.H1_H1 ;  /* 0x30000040ff441230 */ /* 0x000fe20000004100 */
[----:B----4-:R-:W-:Y:S01]  /*2380*/  FMUL.FTZ R80, R109, R80 ;  /* 0x000000506d507220 */ /* 0x010fe20000410000 */
[----:B------:R-:W-:Y:S01]  /*2390*/  HADD2.F32 R93, -RZ, R70.H0_H0 ;  /* 0x20000046ff5d7230 */ /* 0x000fe20000004100 */
[----:B------:R-:W-:-:S02]  /*23a0*/  FMUL.FTZ R92, R92, R152 ;  /* 0x000000985c5c7220 */ /* 0x000fc40000410000 */
[----:B------:R-:W-:Y:S01]  /*23b0*/  @P1 FADD.FTZ R80, R68, R80 ;  /* 0x0000005044501221 */ /* 0x000fe20000010000 */
[----:B------:R-:W-:Y:S01]  /*23c0*/  @P1 HADD2.F32 R68, -RZ, R65.H1_H1 ;  /* 0x30000041ff441230 */ /* 0x000fe20000004100 */
[----:B------:R-:W-:Y:S01]  /*23d0*/  FMUL.FTZ R93, R93, R152 ;  /* 0x000000985d5d7220 */ /* 0x000fe20000410000 */
[----:B------:R-:W-:Y:S01]  /*23e0*/  HADD2.F32 R70, -RZ, R70.H1_H1 ;  /* 0x30000046ff467230 */ /* 0x000fe20000004100 */
[----:B-----5:R-:W-:Y:S01]  /*23f0*/  FMUL.FTZ R92, R252, R92 ;  /* 0x0000005cfc5c7220 */ /* 0x020fe20000410000 */
[--C-:B------:R-:W-:Y:S01]  /*2400*/  @P1 HADD2.F32 R69, -RZ, R66.reuse.H0_H0 ;  /* 0x20000042ff451230 */ /* 0x100fe20000004100 */
[----:B------:R-:W-:Y:S02]  /*2410*/  FMUL.FTZ R93, R131, R93 ;  /* 0x0000005d835d7220 */ /* 0x000fe40000410000 */
[----:B------:R-:W-:Y:S01]  /*2420*/  @P1 FADD.FTZ R92, R68, R92 ;  /* 0x0000005c445c1221 */ /* 0x000fe20000010000 */
[--C-:B------:R-:W-:Y:S01]  /*2430*/  HADD2.F32 R68, -RZ, R71.reuse.H0_H0 ;  /* 0x20000047ff447230 */ /* 0x100fe20000004100 */
[----:B------:R-:W-:Y:S01]  /*2440*/  FMUL.FTZ R70, R70, R152 ;  /* 0x0000009846467220 */ /* 0x000fe20000410000 */
[----:B------:R-:W-:Y:S01]  /*2450*/  HADD2.F32 R71, -RZ, R71.H1_H1 ;  /* 0x30000047ff477230 */ /* 0x000fe20000004100 */
[----:B------:R-:W-:Y:S01]  /*2460*/  @P1 FADD.FTZ R93, R69, R93 ;  /* 0x0000005d455d1221 */ /* 0x000fe20000010000 */
[----:B------:R-:W-:Y:S01]  /*2470*/  @P1 HADD2.F32 R69, -RZ, R66.H1_H1 ;  /* 0x30000042ff451230 */ /* 0x000fe20000004100 */
[----:B------:R-:W-:-:S02]  /*2480*/  FMUL.FTZ R108, R130, R70 ;  /* 0x00000046826c7220 */ /* 0x000fc40000410000 */
[-C--:B------:R-:W-:Y:S02]  /*2490*/  FMUL.FTZ R68, R68, R152.reuse ;  /* 0x0000009844447220 */ /* 0x080fe40000410000 */
[----:B------:R-:W-:Y:S02]  /*24a0*/  FMUL.FTZ R71, R71, R152 ;  /* 0x0000009847477220 */ /* 0x000fe40000410000 */
[----:B------:R-:W-:Y:S01]  /*24b0*/  @P1 FADD.FTZ R108, R69, R108 ;  /* 0x0000006c456c1221 */ /* 0x000fe20000010000 */
[--C-:B------:R-:W-:Y:S01]  /*24c0*/  @P1 HADD2.F32 R69, -RZ, R67.reuse.H1_H1 ;  /* 0x30000043ff451230 */ /* 0x100fe20000004100 */
[----:B------:R-:W-:Y:S01]  /*24d0*/  FMUL.FTZ R109, R250, R68 ;  /* 0x00000044fa6d7220 */ /* 0x000fe20000410000 */
[----:B------:R-:W-:Y:S01]  /*24e0*/  @P1 HADD2.F32 R68, -RZ, R67.H0_H0 ;  /* 0x20000043ff441230 */ /* 0x000fe20000004100 */
[----:B------:R-:W-:-:S04]  /*24f0*/  FMUL.FTZ R110, R249, R71 ;  /* 0x00000047f96e7220 */ /* 0x000fc80000410000 */
[----:B------:R-:W-:Y:S02]  /*2500*/  @P1 FADD.FTZ R109, R68, R109 ;  /* 0x0000006d446d1221 */ /* 0x000fe40000010000 */
[----:B------:R-:W-:Y:S01]  /*2510*/  @P1 FADD.FTZ R110, R69, R110 ;  /* 0x0000006e456e1221 */ /* 0x000fe20000010000 */
[----:B------:R-:W-:Y:S02]  /*2520*/  LEA R130, P1, R164, c[0x0][0x188], 0x4 ;  /* 0x00006200a4827a11 */ /* 0x000fe400078220ff */
[----:B------:R-:W-:Y:S02]  /*2530*/  F2FP.PACK_AB R70, R108, R93 ;  /* 0x0000005d6c46723e */ /* 0x000fe400000000ff */
[----:B------:R-:W-:Y:S02]  /*2540*/  LEA.HI.X R131, R164, c[0x0][0x18c], RZ, 0x4, P1 ;  /* 0x00006300a4837a11 */ /* 0x000fe400008f24ff */
[----:B------:R-:W-:Y:S02]  /*2550*/  F2FP.PACK_AB R69, R92, R79 ;  /* 0x0000004f5c45723e */ /* 0x000fe400000000ff */
[----:B------:R-:W-:-:S02]  /*2560*/  F2FP.PACK_AB R68, R80, R81 ;  /* 0x000000515044723e */ /* 0x000fc400000000ff */
[----:B------:R-:W-:-:S05]  /*2570*/  F2FP.PACK_AB R71, R110, R109 ;  /* 0x0000006d6e47723e */ /* 0x000fca00000000ff */
[----:B------:R0:W-:Y:S01]  /*2580*/  STG.E.128 [R130.64], R68 ;  /* 0x0000004482007986 */ /* 0x0001e2000c101d04 */
[----:B------:R-:W-:-:S03]  /*2590*/  IADD3 R164, R164, 0x20, RZ ;  /* 0x00000020a4a47810 */ /* 0x000fc60007ffe0ff */
.L_x_6989:
[----:B------:R-:W-:Y:S05]  /*25a0*/  BSYNC B0 ;  /* 0x0000000000007941 */ /* 0x000fea0003800000 */
.L_x_6988:
        /* <DEDUP_REMOVED lines=10> */
[----:B------:R2:W3:Y:S02]  /*2650*/  @P1 LDG.E.128 R64, [R76.64] ;  /* 0x000000044c401981 */ /* 0x0004e4000c1e1d00 */
[----:B--2---:R-:W-:Y:S02]  /*2660*/  HADD2.F32 R76, -RZ, R69.H0_H0 ;  /* 0x20000045ff4c7230 */ /* 0x004fe40000004100 */
[----:B------:R-:W-:-:S03]  /*2670*/  HADD2.F32 R78, -RZ, R68.H0_H0 ;  /* 0x20000044ff4e7230 */ /* 0x000fc60000004100 */
[-C--:B------:R-:W-:Y:S01]  /*2680*/  FMUL.FTZ R76, R76, R152.reuse ;  /* 0x000000984c4c7220 */ /* 0x080fe20000410000 */
[----:B------:R-:W-:Y:S01]  /*2690*/  HADD2.F32 R77, -RZ, R68.H1_H1 ;  /* 0x30000044ff4d7230 */ /* 0x000fe20000004100 */
[----:B------:R-:W-:Y:S01]  /*26a0*/  FMUL.FTZ R78, R78, R152 ;  /* 0x000000984e4e7220 */ /* 0x000fe20000410000 */
[----:B---3--:R-:W-:Y:S01]  /*26b0*/  @P1 HADD2.F32 R94, -RZ, R65.H0_H0 ;  /* 0x20000041ff5e1230 */ /* 0x008fe20000004100 */
[----:B------:R-:W-:Y:S01]  /*26c0*/  FMUL.FTZ R76, R246, R76 ;  /* 0x0000004cf64c7220 */ /* 0x000fe20000410000 */
[--C-:B------:R-:W-:Y:S01]  /*26d0*/  @P1 HADD2.F32 R68, -RZ, R64.reuse.H0_H0 ;  /* 0x20000040ff441230 */ /* 0x100fe20000004100 */
[----:B------:R-:W-:Y:S02]  /*26e0*/  FMUL.FTZ R78, R248, R78 ;  /* 0x0000004ef84e7220 */ /* 0x000fe40000410000 */
[-C--:B------:R-:W-:Y:S02]  /*26f0*/  FMUL.FTZ R77, R77, R152.reuse ;  /* 0x000000984d4d7220 */ /* 0x080fe40000410000 */
[----:B------:R-:W-:Y:S01]  /*2700*/  @P1 FADD.FTZ R76, R94, R76 ;  /* 0x0000004c5e4c1221 */ /* 0x000fe20000010000 */
[----:B------:R-:W-:Y:S01]  /*2710*/  HADD2.F32 R94, -RZ, R69.H1_H1 ;  /* 0x30000045ff5e7230 */ /* 0x000fe20000004100 */
[----:B------:R-:W-:Y:S01]  /*2720*/  @P1 FADD.FTZ R78, R68, R78 ;  /* 0x0000004e444e1221 */ /* 0x000fe20000010000 */
[----:B------:R-:W-:Y:S01]  /*2730*/  @P1 HADD2.F32 R68, -RZ, R64.H1_H1 ;  /* 0x30000040ff441230 */ /* 0x000fe20000004100 */
[----:B------:R-:W-:Y:S01]  /*2740*/  FMUL.FTZ R77, R247, R77 ;  /* 0x0000004df74d7220 */ /* 0x000fe20000410000 */
[----:B------:R-:W-:Y:S01]  /*2750*/  HADD2.F32 R95, -RZ, R70.H0_H0 ;  /* 0x20000046ff5f7230 */ /* 0x000fe20000004100 */
[----:B------:R-:W-:-:S02]  /*2760*/  FMUL.FTZ R94, R94, R152 ;  /* 0x000000985e5e7220 */ /* 0x000fc40000410000 */
[----:B------:R-:W-:Y:S01]  /*2770*/  @P1 FADD.FTZ R77, R68, R77 ;  /* 0x0000004d444d1221 */ /* 0x000fe20000010000 */
[----:B------:R-:W-:Y:S01]  /*2780*/  @P1 HADD2.F32 R68, -RZ, R65.H1_H1 ;  /* 0x30000041ff441230 */ /* 0x000fe20000004100 */
[----:B------:R-:W-:Y:S01]  /*2790*/  FMUL.FTZ R95, R95, R152 ;  /* 0x000000985f5f7220 */ /* 0x000fe20000410000 */
[----:B------:R-:W-:Y:S01]  /*27a0*/  HADD2.F32 R70, -RZ, R70.H1_H1 ;  /* 0x30000046ff467230 */ /* 0x000fe20000004100 */
[----:B------:R-:W-:Y:S01]  /*27b0*/  FMUL.FTZ R94, R245, R94 ;  /* 0x0000005ef55e7220 */ /* 0x000fe20000410000 */
        /* <DEDUP_REMOVED lines=18> */
[C---:B------:R-:W-:Y:S02]  /*28e0*/  LEA R130, P1, R164.reuse, c[0x0][0x188], 0x4 ;  /* 0x00006200a4827a11 */ /* 0x040fe400078220ff */
[----:B------:R-:W-:Y:S02]  /*28f0*/  F2FP.PACK_AB R70, R111, R95 ;  /* 0x0000005f6f46723e */ /* 0x000fe400000000ff */
[----:B------:R-:W-:Y:S02]  /*2900*/  LEA.HI.X R131, R164, c[0x0][0x18c], RZ, 0x4, P1 ;  /* 0x00006300a4837a11 */ /* 0x000fe400008f24ff */
[----:B------:R-:W-:Y:S02]  /*2910*/  F2FP.PACK_AB R69, R94, R76 ;  /* 0x0000004c5e45723e */ /* 0x000fe400000000ff */
[----:B------:R-:W-:-:S02]  /*2920*/  F2FP.PACK_AB R68, R77, R78 ;  /* 0x0000004e4d44723e */ /* 0x000fc400000000ff */
[----:B------:R-:W-:-:S05]  /*2930*/  F2FP.PACK_AB R71, R113, R112 ;  /* 0x000000707147723e */ /* 0x000fca00000000ff */
[----:B------:R0:W-:Y:S01]  /*2940*/  STG.E.128 [R130.64], R68 ;  /* 0x0000004482007986 */ /* 0x0001e2000c101d04 */
[----:B------:R-:W-:-:S03]  /*2950*/  IADD3 R164, R164, 0x20, RZ ;  /* 0x00000020a4a47810 */ /* 0x000fc60007ffe0ff */
.L_x_6991:
[----:B------:R-:W-:Y:S05]  /*2960*/  BSYNC B0 ;  /* 0x0000000000007941 */ /* 0x000fea0003800000 */
.L_x_6990:
[----:B------:R-:W-:Y:S01]  /*2970*/  ISETP.GE.U32.AND P1, PT, R0, 0xa0, PT ;  /* 0x000000a00000780c */ /* 0x000fe20003f26070 */
[----:B------:R-:W-:-:S12]  /*2980*/  BSSY B0, `(.L_x_6992) ;  /* 0x000003a000007945 */ /* 0x000fd80003800000 */
[----:B------:R-:W-:Y:S05]  /*2990*/  @!P1 BRA `(.L_x_6993) ;  /* 0x0000038000009947 */ /* 0x000fea0003800000 */
[----:B------:R-:W-:Y:S02]  /*29a0*/  ISETP.NE.U32.AND P1, PT, RZ, c[0x0][0x180], PT ;  /* 0x00006000ff007a0c */ /* 0x000fe40003f25070 */
[----:B0-----:R-:W-:Y:S02]  /*29b0*/  MOV R68, 0x10 ;  /* 0x0000001000447802 */ /* 0x001fe40000000f00 */
[----:B------:R-:W-:-:S03]  /*29c0*/  ISETP.NE.AND.EX P1, PT, RZ, c[0x0][0x184], PT, P1 ;  /* 0x00006100ff007a0c */ /* 0x000fc60003f25310 */
[----:B------:R-:W-:-:S06]  /*29d0*/  IMAD.WIDE.U32 R68, R164, R68, c[0x0][0x170] ;  /* 0x00005c00a4447625 */ /* 0x000fcc00078e0044 */
[----:B------:R-:W2:Y:S04]  /*29e0*/  LDG.E.128 R68, [R68.64] ;  /* 0x0000000444447981 */ /* 0x000ea8000c1e1d00 */
[----:B------:R-:W-:-:S04]  /*29f0*/  @P1 LEA R74, P2, R164, c[0x0][0x180], 0x4 ;  /* 0x00006000a44a1a11 */ /* 0x000fc800078420ff */
[----:B------:R-:W-:-:S05]  /*2a00*/  @P1 LEA.HI.X R75, R164, c[0x0][0x184], RZ, 0x4, P2 ;  /* 0x00006100a44b1a11 */ /* 0x000fca00010f24ff */
[----:B------:R0:W3:Y:S01]  /*2a10*/  @P1 LDG.E.128 R64, [R74.64] ;  /* 0x000000044a401981 */ /* 0x0000e2000c1e1d00 */
[----:B--2---:R-:W-:Y:S02]  /*2a20*/  HADD2.F32 R73, -RZ, R69.H0_H0 ;  /* 0x20000045ff497230 */ /* 0x004fe40000004100 */
[----:B0-----:R-:W-:-:S03]  /*2a30*/  HADD2.F32 R75, -RZ, R68.H0_H0 ;  /* 0x20000044ff4b7230 */ /* 0x001fc60000004100 */
[-C--:B------:R-:W-:Y:S01]  /*2a40*/  FMUL.FTZ R73, R73, R152.reuse ;  /* 0x0000009849497220 */ /* 0x080fe20000410000 */
[----:B------:R-:W-:Y:S01]  /*2a50*/  HADD2.F32 R74, -RZ, R68.H1_H1 ;  /* 0x30000044ff4a7230 */ /* 0x000fe20000004100 */
[-C--:B------:R-:W-:Y:S02]  /*2a60*/  FMUL.FTZ R75, R75, R152.reuse ;  /* 0x000000984b4b7220 */ /* 0x080fe40000410000 */
[----:B------:R-:W-:Y:S01]  /*2a70*/  FMUL.FTZ R73, R238, R73 ;  /* 0x00000049ee497220 */ /* 0x000fe20000410000 */
[----:B---3--:R-:W-:Y:S01]  /*2a80*/  @P1 HADD2.F32 R96, -RZ, R65.H0_H0 ;  /* 0x20000041ff601230 */ /* 0x008fe20000004100 */
[----:B------:R-:W-:Y:S01]  /*2a90*/  FMUL.FTZ R75, R240, R75 ;  /* 0x0000004bf04b7220 */ /* 0x000fe20000410000 */
[--C-:B------:R-:W-:Y:S01]  /*2aa0*/  @P1 HADD2.F32 R68, -RZ, R64.reuse.H0_H0 ;  /* 0x20000040ff441230 */ /* 0x100fe20000004100 */
[----:B------:R-:W-:Y:S02]  /*2ab0*/  FMUL.FTZ R74, R74, R152 ;  /* 0x000000984a4a7220 */ /* 0x000fe40000410000 */
        /* <DEDUP_REMOVED lines=38> */
.L_x_6993:
[----:B------:R-:W-:Y:S05]  /*2d20*/  BSYNC B0 ;  /* 0x0000000000007941 */ /* 0x000fea0003800000 */
.L_x_6992:
        /* <DEDUP_REMOVED lines=12> */
[--C-:B------:R-:W-:Y:S02]  /*2df0*/  HADD2.F32 R72, -RZ, R68.reuse.H0_H0 ;  /* 0x20000044ff487230 */ /* 0x100fe40000004100 */
[----:B------:R-:W-:Y:S01]  /*2e00*/  HADD2.F32 R68, -RZ, R68.H1_H1 ;  /* 0x30000044ff447230 */ /* 0x000fe20000004100 */
[-C--:B------:R-:W-:Y:S02]  /*2e10*/  FMUL.FTZ R62, R62, R152.reuse ;  /* 0x000000983e3e7220 */ /* 0x080fe40000410000 */
[----:B------:R-:W-:Y:S01]  /*2e20*/  FMUL.FTZ R72, R72, R152 ;  /* 0x0000009848487220 */ /* 0x000fe20000410000 */
[----:B---3--:R-:W-:Y:S01]  /*2e30*/  @P1 HADD2.F32 R98, -RZ, R65.H0_H0 ;  /* 0x20000041ff621230 */ /* 0x008fe20000004100 */
[----:B------:R-:W-:Y:S01]  /*2e40*/  FMUL.FTZ R62, R230, R62 ;  /* 0x0000003ee63e7220 */ /* 0x000fe20000410000 */
[----:B------:R-:W-:Y:S01]  /*2e50*/  @P1 HADD2.F32 R63, -RZ, R64.H0_H0 ;  /* 0x20000040ff3f1230 */ /* 0x000fe20000004100 */
[----:B------:R-:W-:-:S02]  /*2e60*/  FMUL.FTZ R72, R232, R72 ;  /* 0x00000048e8487220 */ /* 0x000fc40000410000 */
[----:B------:R-:W-:Y:S02]  /*2e70*/  FMUL.FTZ R68, R68, R152 ;  /* 0x0000009844447220 */ /* 0x000fe40000410000 */
[----:B------:R-:W-:Y:S01]  /*2e80*/  @P1 FADD.FTZ R62, R98, R62 ;  /* 0x0000003e623e1221 */ /* 0x000fe20000010000 */
[----:B------:R-:W-:Y:S01]  /*2e90*/  HADD2.F32 R98, -RZ, R69.H1_H1 ;  /* 0x30000045ff627230 */ /* 0x000fe20000004100 */
[----:B------:R-:W-:Y:S02]  /*2ea0*/  @P1 FADD.FTZ R72, R63, R72 ;  /* 0x000000483f481221 */ /* 0x000fe40000010000 */
[----:B------:R-:W-:Y:S01]  /*2eb0*/  FMUL.FTZ R63, R231, R68 ;  /* 0x00000044e73f7220 */ /* 0x000fe20000410000 */
[----:B------:R-:W-:Y:S01]  /*2ec0*/  @P1 HADD2.F32 R68, -RZ, R64.H1_H1 ;  /* 0x30000040ff441230 */ /* 0x000fe20000004100 */
[----:B------:R-:W-:Y:S01]  /*2ed0*/  FMUL.FTZ R98, R98, R152 ;  /* 0x0000009862627220 */ /* 0x000fe20000410000 */
[----:B------:R-:W-:-:S03]  /*2ee0*/  HADD2.F32 R99, -RZ, R70.H0_H0 ;  /* 0x20000046ff637230 */ /* 0x000fc60000004100 */
        /* <DEDUP_REMOVED lines=31> */
.L_x_6995:
[----:B------:R-:W-:Y:S05]  /*30e0*/  BSYNC B0 ;  /* 0x0000000000007941 */ /* 0x000fea0003800000 */
.L_x_6994:
        /* <DEDUP_REMOVED lines=10> */
[----:B------:R2:W3:Y:S02]  /*3190*/  @P1 LDG.E.128 R64, [R58.64] ;  /* 0x000000043a401981 */ /* 0x0004e4000c1e1d00 */
[----:B--2---:R-:W-:Y:S02]  /*31a0*/  HADD2.F32 R58, -RZ, R69.H0_H0 ;  /* 0x20000045ff3a7230 */ /* 0x004fe40000004100 */
[--C-:B------:R-:W-:Y:S02]  /*31b0*/  HADD2.F32 R61, -RZ, R68.reuse.H0_H0 ;  /* 0x20000044ff3d7230 */ /* 0x100fe40000004100 */
[----:B------:R-:W-:Y:S01]  /*31c0*/  HADD2.F32 R68, -RZ, R68.H1_H1 ;  /* 0x30000044ff447230 */ /* 0x000fe20000004100 */
[-C--:B------:R-:W-:Y:S02]  /*31d0*/  FMUL.FTZ R58, R58, R152.reuse ;  /* 0x000000983a3a7220 */ /* 0x080fe40000410000 */
[----:B------:R-:W-:Y:S02]  /*31e0*/  FMUL.FTZ R61, R61, R152 ;  /* 0x000000983d3d7220 */ /* 0x000fe40000410000 */
[----:B------:R-:W-:-:S02]  /*31f0*/  FMUL.FTZ R58, R222, R58 ;  /* 0x0000003ade3a7220 */ /* 0x000fc40000410000 */
[----:B------:R-:W-:Y:S01]  /*3200*/  FMUL.FTZ R61, R224, R61 ;  /* 0x0000003de03d7220 */ /* 0x000fe20000410000 */
[----:B---3--:R-:W-:Y:S02]  /*3210*/  @P1 HADD2.F32 R100, -RZ, R65.H0_H0 ;  /* 0x20000041ff641230 */ /* 0x008fe40000004100 */
[--C-:B------:R-:W-:Y:S01]  /*3220*/  @P1 HADD2.F32 R59, -RZ, R64.reuse.H0_H0 ;  /* 0x20000040ff3b1230 */ /* 0x100fe20000004100 */
        /* <DEDUP_REMOVED lines=39> */
.L_x_6997:
[----:B------:R-:W-:Y:S05]  /*34a0*/  BSYNC B0 ;  /* 0x0000000000007941 */ /* 0x000fea0003800000 */
.L_x_6996:
        /* <DEDUP_REMOVED lines=11> */
[--C-:B--2---:R-:W-:Y:S02]  /*3560*/  HADD2.F32 R123, -RZ, R68.reuse.H0_H0 ;  /* 0x20000044ff7b7230 */ /* 0x104fe40000004100 */
[----:B0-----:R-:W-:Y:S02]  /*3570*/  HADD2.F32 R124, -RZ, R68.H1_H1 ;  /* 0x30000044ff7c7230 */ /* 0x001fe40000004100 */
[--C-:B------:R-:W-:Y:S01]  /*3580*/  HADD2.F32 R125, -RZ, R69.reuse.H0_H0 ;  /* 0x20000045ff7d7230 */ /* 0x100fe20000004100 */
[-C--:B------:R-:W-:Y:S01]  /*3590*/  FMUL.FTZ R123, R123, R152.reuse ;  /* 0x000000987b7b7220 */ /* 0x080fe20000410000 */
[----:B------:R-:W-:Y:S01]  /*35a0*/  HADD2.F32 R126, -RZ, R69.H1_H1 ;  /* 0x30000045ff7e7230 */ /* 0x000fe20000004100 */
[----:B------:R-:W-:Y:S01]  /*35b0*/  FMUL.FTZ R124, R124, R152 ;  /* 0x000000987c7c7220 */ /* 0x000fe20000410000 */
[--C-:B---3--:R-:W-:Y:S01]  /*35c0*/  @P1 HADD2.F32 R68, -RZ, R64.reuse.H0_H0 ;  /* 0x20000040ff441230 */ /* 0x108fe20000004100 */
[----:B------:R-:W-:Y:S01]  /*35d0*/  FMUL.FTZ R123, R216, R123 ;  /* 0x0000007bd87b7220 */ /* 0x000fe20000410000 */
[----:B------:R-:W-:Y:S01]  /*35e0*/  @P1 HADD2.F32 R69, -RZ, R64.H1_H1 ;  /* 0x30000040ff451230 */ /* 0x000fe20000004100 */
[----:B------:R-:W-:Y:S01]  /*35f0*/  FMUL.FTZ R124, R215, R124 ;  /* 0x0000007cd77c7220 */ /* 0x000fe20000410000 */
[--C-:B------:R-:W-:Y:S01]  /*3600*/  HADD2.F32 R127, -RZ, R70.reuse.H0_H0 ;  /* 0x20000046ff7f7230 */ /* 0x100fe20000004100 */
[-C--:B------:R-:W-:Y:S01]  /*3610*/  FMUL.FTZ R125, R125, R152.reuse ;  /* 0x000000987d7d7220 */ /* 0x080fe20000410000 */
[----:B------:R-:W-:Y:S01]  /*3620*/  HADD2.F32 R128, -RZ, R70.H1_H1 ;  /* 0x30000046ff807230 */ /* 0x000fe20000004100 */
[----:B------:R-:W-:-:S02]  /*3630*/  FMUL.FTZ R126, R126, R152 ;  /* 0x000000987e7e7220 */ /* 0x000fc40000410000 */
[----:B------:R-:W-:Y:S01]  /*3640*/  @P1 FADD.FTZ R123, R68, R123 ;  /* 0x0000007b447b1221 */ /* 0x000fe20000010000 */
[--C-:B------:R-:W-:Y:S01]  /*3650*/  @P1 HADD2.F32 R68, -RZ, R65.reuse.H0_H0 ;  /* 0x20000041ff441230 */ /* 0x100fe20000004100 */
[----:B------:R-:W-:Y:S01]  /*3660*/  @P1 FADD.FTZ R124, R69, R124 ;  /* 0x0000007c457c1221 */ /* 0x000fe20000010000 */
[----:B------:R-:W-:Y:S01]  /*3670*/  @P1 HADD2.F32 R69, -RZ, R65.H1_H1 ;  /* 0x30000041ff451230 */ /* 0x000fe20000004100 */
[----:B------:R-:W-:Y:S02]  /*3680*/  FMUL.FTZ R125, R214, R125 ;  /* 0x0000007dd67d7220 */ /* 0x000fe40000410000 */
        /* <DEDUP_REMOVED lines=10> */
[----:B------:R-:W-:Y:S02]  /*3730*/  FMUL.FTZ R128, R211, R128 ;  /* 0x00000080d3807220 */ /* 0x000fe40000410000 */
[-C--:B------:R-:W-:Y:S02]  /*3740*/  FMUL.FTZ R129, R129, R152.reuse ;  /* 0x0000009881817220 */ /* 0x080fe40000410000 */
[----:B------:R-:W-:-:S02]  /*3750*/  FMUL.FTZ R132, R132, R152 ;  /* 0x0000009884847220 */ /* 0x000fc40000410000 */
[----:B------:R-:W-:Y:S01]  /*3760*/  @P1 FADD.FTZ R127, R68, R127 ;  /* 0x0000007f447f1221 */ /* 0x000fe20000010000 */
[--C-:B------:R-:W-:Y:S01]  /*3770*/  @P1 HADD2.F32 R68, -RZ, R67.reuse.H0_H0 ;  /* 0x20000043ff441230 */ /* 0x100fe20000004100 */
[----:B------:R-:W-:Y:S01]  /*3780*/  @P1 FADD.FTZ R128, R69, R128 ;  /* 0x0000008045801221 */ /* 0x000fe20000010000 */
[----:B------:R-:W-:Y:S01]  /*3790*/  @P1 HADD2.F32 R69, -RZ, R67.H1_H1 ;  /* 0x30000043ff451230 */ /* 0x000fe20000004100 */
[----:B------:R-:W-:Y:S02]  /*37a0*/  FMUL.FTZ R129, R210, R129 ;  /* 0x00000081d2817220 */ /* 0x000fe40000410000 */
[----:B------:R-:W-:Y:S02]  /*37b0*/  FMUL.FTZ R132, R209, R132 ;  /* 0x00000084d1847220 */ /* 0x000fe40000410000 */
[----:B------:R-:W-:Y:S02]  /*37c0*/  @P1 FADD.FTZ R129, R68, R129 ;  /* 0x0000008144811221 */ /* 0x000fe40000010000 */
[----:B------:R-:W-:Y:S01]  /*37d0*/  @P1 FADD.FTZ R132, R69, R132 ;  /* 0x0000008445841221 */ /* 0x000fe20000010000 */
[----:B------:R-:W-:-:S02]  /*37e0*/  LEA R130, P1, R164, c[0x0][0x188], 0x4 ;  /* 0x00006200a4827a11 */ /* 0x000fc400078220ff */
[----:B------:R-:W-:Y:S02]  /*37f0*/  F2FP.PACK_AB R70, R128, R127 ;  /* 0x0000007f8046723e */ /* 0x000fe400000000ff */
[----:B------:R-:W-:Y:S02]  /*3800*/  LEA.HI.X R131, R164, c[0x0][0x18c], RZ, 0x4, P1 ;  /* 0x00006300a4837a11 */ /* 0x000fe400008f24ff */
[----:B------:R-:W-:Y:S02]  /*3810*/  F2FP.PACK_AB R69, R126, R125 ;  /* 0x0000007d7e45723e */ /* 0x000fe400000000ff */
[----:B------:R-:W-:Y:S02]  /*3820*/  F2FP.PACK_AB R68, R124, R123 ;  /* 0x0000007b7c44723e */ /* 0x000fe400000000ff */
[----:B------:R-:W-:-:S05]  /*3830*/  F2FP.PACK_AB R71, R132, R129 ;  /* 0x000000818447723e */ /* 0x000fca00000000ff */
[----:B------:R0:W-:Y:S02]  /*3840*/  STG.E.128 [R130.64], R68 ;  /* 0x0000004482007986 */ /* 0x0001e4000c101d04 */
.L_x_6999:
[----:B------:R-:W-:Y:S05]  /*3850*/  BSYNC B0 ;  /* 0x0000000000007941 */ /* 0x000fea0003800000 */
.L_x_6998:
        /* <DEDUP_REMOVED lines=79> */
.L_x_7020:
        /* <DEDUP_REMOVED lines=154> */
.L_x_7021:
        /* <DEDUP_REMOVED lines=25> */
[----:B------:R-:W-:Y:S01]  /*4880*/  F2FP.PACK_AB R68, R69, R68 ;  /* 0x000000444544723e */ /* 0x000fe200000000ff */
[----:B------:R-:W-:Y:S02]  /*4890*/  FADD.FTZ R69, R85, -R164 ;  /* 0x800000a455457221 */ /* 0x000fe40000010000 */
[C---:B------:R-:W-:Y:S02]  /*48a0*/  FMUL.FTZ R70, R152.reuse, R70 ;  /* 0x0000004698467220 */ /* 0x040fe40000410000 */
[----:B------:R-:W-:Y:S02]  /*48b0*/  FMUL.FTZ R69, R152, R69 ;  /* 0x0000004598457220 */ /* 0x000fe40000410000 */
[----:B------:R-:W-:-:S02]  /*48c0*/  FFMA.FTZ R70, R202, R70, R201 ;  /* 0x00000046ca467223 */ /* 0x000fc400000100c9 */
[----:B------:R-:W-:Y:S02]  /*48d0*/  FFMA.FTZ R69, R204, R69, R203 ;  /* 0x00000045cc457223 */ /* 0x000fe400000100cb */
[----:B------:R-:W-:Y:S02]  /*48e0*/  FMUL.FTZ R71, R152, R71 ;  /* 0x0000004798477220 */ /* 0x000fe40000410000 */
[--C-:B------:R-:W-:Y:S01]  /*48f0*/  FADD.FTZ R130, R104, -R164.reuse ;  /* 0x800000a468827221 */ /* 0x100fe20000010000 */
[----:B------:R-:W-:Y:S01]  /*4900*/  F2FP.PACK_AB R69, R70, R69 ;  /* 0x000000454645723e */ /* 0x000fe200000000ff */
[----:B------:R-:W-:Y:S02]  /*4910*/  FADD.FTZ R70, R89, -R164 ;  /* 0x800000a459467221 */ /* 0x000fe40000010000 */
[----:B------:R-:W-:Y:S02]  /*4920*/  FFMA.FTZ R71, R198, R71, R197 ;  /* 0x00000047c6477223 */ /* 0x000fe400000100c5 */
[----:B------:R-:W-:-:S02]  /*4930*/  FMUL.FTZ R70, R152, R70 ;  /* 0x0000004698467220 */ /* 0x000fc40000410000 */
[----:B------:R-:W-:Y:S02]  /*4940*/  FMUL.FTZ R130, R152, R130 ;  /* 0x0000008298827220 */ /* 0x000fe40000410000 */
[----:B------:R-:W-:Y:S02]  /*4950*/  FFMA.FTZ R70, R200, R70, R199 ;  /* 0x00000046c8467223 */ /* 0x000fe400000100c7 */
[----:B------:R-:W-:-:S03]  /*4960*/  FFMA.FTZ R130, R194, R130, R193 ;  /* 0x00000082c2827223 */ /* 0x000fc600000100c1 */
[----:B------:R-:W-:Y:S01]  /*4970*/  F2FP.PACK_AB R70, R71, R70 ;  /* 0x000000464746723e */ /* 0x000fe200000000ff */
[----:B------:R-:W-:-:S04]  /*4980*/  FADD.FTZ R71, R103, -R164 ;  /* 0x800000a467477221 */ /* 0x000fc80000010000 */
[----:B------:R-:W-:-:S04]  /*4990*/  FMUL.FTZ R71, R152, R71 ;  /* 0x0000004798477220 */ /* 0x000fc80000410000 */
[----:B------:R-:W-:-:S05]  /*49a0*/  FFMA.FTZ R71, R196, R71, R195 ;  /* 0x00000047c4477223 */ /* 0x000fca00000100c3 */
[----:B------:R-:W-:Y:S01]  /*49b0*/  F2FP.PACK_AB R71, R130, R71 ;  /* 0x000000478247723e */ /* 0x000fe200000000ff */
[----:B------:R-:W-:-:S10]  /*49c0*/  HFMA2.MMA R130, -RZ, RZ, 0, 9.5367431640625e-07 ;  /* 0x00000010ff827435 */ /* 0x000fd400000001ff */
[C---:B------:R-:W-:Y:S01]  /*49d0*/  IMAD.WIDE.U32 R130, R60.reuse, R130, c[0x0][0x208] ;  /* 0x000082003c827625 */ /* 0x040fe200078e0082 */
[----:B------:R-:W-:-:S04]  /*49e0*/  IADD3 R60, R60, 0x20, RZ ;  /* 0x000000203c3c7810 */ /* 0x000fc80007ffe0ff */
[----:B------:R0:W-:Y:S03]  /*49f0*/  STG.E.128 [R130.64], R68 ;  /* 0x0000004482007986 */ /* 0x0001e6000c101d04 */
.L_x_7003:
[----:B------:R-:W-:Y:S05]  /*4a00*/  BSYNC B0 ;  /* 0x0000000000007941 */ /* 0x000fea0003800000 */
.L_x_7002:
        /* <DEDUP_REMOVED lines=30> */
[----:B------:R-:W-:Y:S02]  /*4bf0*/  F2FP.PACK_AB R71, R130, R71 ;  /* 0x000000478247723e */ /* 0x000fe400000000ff */
[----:B------:R-:W-:-:S05]  /*4c00*/  MOV R130, 0x10 ;  /* 0x0000001000827802 */ /* 0x000fca0000000f00 */
[C---:B------:R-:W-:Y:S01]  /*4c10*/  IMAD.WIDE.U32 R130, R60.reuse, R130, c[0x0][0x208] ;  /* 0x000082003c827625 */ /* 0x040fe200078e0082 */
[----:B------:R-:W-:-:S04]  /*4c20*/  IADD3 R60, R60, 0x20, RZ ;  /* 0x000000203c3c7810 */ /* 0x000fc80007ffe0ff */
[----:B------:R0:W-:Y:S03]  /*4c30*/  STG.E.128 [R130.64], R68 ;  /* 0x0000004482007986 */ /* 0x0001e6000c101d04 */
.L_x_7005:
[----:B------:R-:W-:Y:S05]  /*4c40*/  BSYNC B0 ;  /* 0x0000000000007941 */ /* 0x000fea0003800000 */
.L_x_7004:
        /* <DEDUP_REMOVED lines=35> */
.L_x_7007:
[----:B------:R-:W-:Y:S05]  /*4e80*/  BSYNC B0 ;  /* 0x0000000000007941 */ /* 0x000fea0003800000 */
.L_x_7006:
        /* <DEDUP_REMOVED lines=35> */
.L_x_7009:
[----:B------:R-:W-:Y:S05]  /*50c0*/  BSYNC B0 ;  /* 0x0000000000007941 */ /* 0x000fea0003800000 */
.L_x_7008:
        /* <DEDUP_REMOVED lines=35> */
.L_x_7011:
[----:B------:R-:W-:Y:S05]  /*5300*/  BSYNC B0 ;  /* 0x0000000000007941 */ /* 0x000fea0003800000 */
.L_x_7010:
        /* <DEDUP_REMOVED lines=35> */
.L_x_7013:
[----:B------:R-:W-:Y:S05]  /*5540*/  BSYNC B0 ;  /* 0x0000000000007941 */ /* 0x000fea0003800000 */
.L_x_7012:
        /* <DEDUP_REMOVED lines=35> */
.L_x_7015:
[----:B------:R-:W-:Y:S05]  /*5780*/  BSYNC B0 ;  /* 0x0000000000007941 */ /* 0x000fea0003800000 */
.L_x_7014:
        /* <DEDUP_REMOVED lines=21> */
[----:B------:R-:W-:Y:S01]  /*58e0*/  F2FP.PACK_AB R70, R70, R69 ;  /* 0x000000454646723e */ /* 0x000fe200000000ff */
[----:B------:R-:W-:-:S02]  /*58f0*/  FFMA.FTZ R130, R41, R130, R49 ;  /* 0x0000008229827223 */ /* 0x000fc40000010031 */
[----:B------:R-:W-:Y:S01]  /*5900*/  FFMA.FTZ R131, R42, R131, R50 ;  /* 0x000000832a837223 */ /* 0x000fe20000010032 */
[----:B------:R-:W-:Y:S01]  /*5910*/  F2FP.PACK_AB R69, R68, R164 ;  /* 0x000000a44445723e */ /* 0x000fe200000000ff */
[C---:B------:R-:W-:Y:S02]  /*5920*/  FMUL.FTZ R71, R152.reuse, R71 ;  /* 0x0000004798477220 */ /* 0x040fe40000410000 */
[----:B------:R-:W-:Y:S01]  /*5930*/  FMUL.FTZ R251, R152, R251 ;  /* 0x000000fb98fb7220 */ /* 0x000fe20000410000 */
[----:B------:R-:W-:Y:S01]  /*5940*/  F2FP.PACK_AB R68, R131, R130 ;  /* 0x000000828344723e */ /* 0x000fe200000000ff */
[----:B------:R-:W-:Y:S01]  /*5950*/  FFMA.FTZ R71, R47, R71, R55 ;  /* 0x000000472f477223 */ /* 0x000fe20000010037 */
[----:B------:R-:W-:Y:S01]  /*5960*/  MOV R130, 0x10 ;  /* 0x0000001000827802 */ /* 0x000fe20000000f00 */
[----:B------:R-:W-:-:S04]  /*5970*/  FFMA.FTZ R251, R48, R251, R56 ;  /* 0x000000fb30fb7223 */ /* 0x000fc80000010038 */
[----:B------:R-:W-:Y:S01]  /*5980*/  IMAD.WIDE.U32 R130, R60, R130, c[0x0][0x208] ;  /* 0x000082003c827625 */ /* 0x000fe200078e0082 */
[----:B------:R-:W-:-:S05]  /*5990*/  F2FP.PACK_AB R71, R251, R71 ;  /* 0x00000047fb47723e */ /* 0x000fca00000000ff */
[----:B------:R0:W-:Y:S02]  /*59a0*/  STG.E.128 [R130.64], R68 ;  /* 0x0000004482007986 */ /* 0x0001e4000c101d04 */
.L_x_7017:
[----:B------:R-:W-:Y:S05]  /*59b0*/  BSYNC B0 ;  /* 0x0000000000007941 */ /* 0x000fea0003800000 */
.L_x_7016:
[----:B------:R-:W-:-:S10]  /*59c0*/  HFMA2.MMA R60, -RZ, RZ, 0, 2.384185791015625e-07 ;  /* 0x00000004ff3c7435 */ /* 0x000fd400000001ff */
[----:B------:R-:W-:-:S05]  /*59d0*/  IMAD R57, R60, c[0x0][0x160], R57 ;  /* 0x000058003c397a24 */ /* 0x000fca00078e0239 */
[----:B------:R-:W-:-:S13]  /*59e0*/  ISETP.GE.AND P1, PT, R57, c[0x0][0x164], PT ;  /* 0x0000590039007a0c */ /* 0x000fda0003f26270 */
[----:B0-----:R-:W-:Y:S01]  /*59f0*/  @P1 CALL.REL.NOINC `(.L_x_7018) ;  /* 0x0000001000001944 */ /* 0x001fe20003c00000 */
[----:B------:R-:W-:Y:S05]  /*5a00*/  BRA `(.L_x_7019) ;  /* 0xffffbe3000007947 */ /* 0x000fea000383ffff */
.L_x_7018:
[----:B------:R-:W-:Y:S05]  /*5a10*/  EXIT ;  /* 0x000000000000794d */ /* 0x000fea0003800000 */
.L_x_7000:
[----:B------:R-:W-:Y:S01]  /*5a20*/  HFMA2.MMA R70, -RZ, RZ, 0, 5.9604644775390625e-08 ;  /* 0x00000001ff467435 */ /* 0x000fe200000001ff */
[----:B------:R-:W-:Y:S02]  /*5a30*/  MOV R130, R71 ;  /* 0x0000004700827202 */ /* 0x000fe40000000f00 */
[----:B------:R-:W-:Y:S02]  /*5a40*/  MOV R131, 0x1f ;  /* 0x0000001f00837802 */ /* 0x000fe40000000f00 */
[----:B------:R-:W-:Y:S02]  /*5a50*/  MOV R69, 0xffffffff ;  /* 0xffffffff00457802 */ /* 0x000fe40000000f00 */
[----:B------:R-:W-:Y:S02]  /*5a60*/  MOV R68, 0x5a80 ;  /* 0x00005a8000447802 */ /* 0x000fe40000000f00 */
[----:B------:R-:W-:Y:S05]  /*5a70*/  CALL.REL.NOINC `($__internal_20_$__cuda_sm70_shflsync_bfly_p) ;  /* 0x00000c2000007944 */ /* 0x000fea0003c00000 */
[----:B-1----:R-:W-:Y:S05]  /*5a80*/  BRA `(.L_x_7020) ;  /* 0xffffe2c000007947 */ /* 0x002fea000383ffff */
.L_x_7001:
[----:B------:R-:W-:Y:S01]  /*5a90*/  HFMA2.MMA R70, -RZ, RZ, 0, 1.1920928955078125e-07 ;  /* 0x00000002ff467435 */ /* 0x000fe200000001ff */
[----:B------:R-:W-:Y:S02]  /*5aa0*/  MOV R130, R71 ;  /* 0x0000004700827202 */ /* 0x000fe40000000f00 */
[----:B------:R-:W-:-:S02]  /*5ab0*/  MOV R131, 0x1f ;  /* 0x0000001f00837802 */ /* 0x000fc40000000f00 */
[----:B------:R-:W-:Y:S02]  /*5ac0*/  MOV R69, 0xffffffff ;  /* 0xffffffff00457802 */ /* 0x000fe40000000f00 */
[----:B------:R-:W-:Y:S02]  /*5ad0*/  MOV R68, 0x5af0 ;  /* 0x00005af000447802 */ /* 0x000fe40000000f00 */
[----:B------:R-:W-:Y:S05]  /*5ae0*/  CALL.REL.NOINC `($__internal_20_$__cuda_sm70_shflsync_bfly_p) ;  /* 0x00000bb000007944 */ /* 0x000fea0003c00000 */
[----:B-1----:R-:W-:Y:S01]  /*5af0*/  FADD.FTZ R71, R71, R70 ;  /* 0x0000004647477221 */ /* 0x002fe20000010000 */
[----:B------:R-:W-:Y:S01]  /*5b00*/  HFMA2.MMA R70, -RZ, RZ, 0, 2.384185791015625e-07 ;  /* 0x00000004ff467435 */ /* 0x000fe200000001ff */
[----:B------:R-:W-:Y:S02]  /*5b10*/  MOV R131, 0x1f ;  /* 0x0000001f00837802 */ /* 0x000fe40000000f00 */
[----:B------:R-:W-:Y:S02]  /*5b20*/  MOV R69, 0xffffffff ;  /* 0xffffffff00457802 */ /* 0x000fe40000000f00 */
[----:B------:R-:W-:Y:S02]  /*5b30*/  MOV R130, R71 ;  /* 0x0000004700827202 */ /* 0x000fe40000000f00 */
[----:B------:R-:W-:-:S02]  /*5b40*/  MOV R68, 0x5b60 ;  /* 0x00005b6000447802 */ /* 0x000fc40000000f00 */
[----:B------:R-:W-:Y:S05]  /*5b50*/  CALL.REL.NOINC `($__internal_20_$__cuda_sm70_shflsync_bfly_p) ;  /* 0x00000b4000007944 */ /* 0x000fea0003c00000 */
[----:B-1----:R-:W-:Y:S01]  /*5b60*/  FADD.FTZ R71, R71, R70 ;  /* 0x0000004647477221 */ /* 0x002fe20000010000 */
[----:B------:R-:W-:Y:S01]  /*5b70*/  HFMA2.MMA R70, -RZ, RZ, 0, 4.76837158203125e-07 ;  /* 0x00000008ff467435 */ /* 0x000fe200000001ff */
[----:B------:R-:W-:-:S02]  /*5b80*/  MOV R131, 0x1f ;  /* 0x0000001f00837802 */ /* 0x000fc40000000f00 */
[----:B------:R-:W-:Y:S02]  /*5b90*/  MOV R69, 0xffffffff ;  /* 0xffffffff00457802 */ /* 0x000fe40000000f00 */
[----:B------:R-:W-:Y:S02]  /*5ba0*/  MOV R130, R71 ;  /* 0x0000004700827202 */ /* 0x000fe40000000f00 */
[----:B------:R-:W-:Y:S02]  /*5bb0*/  MOV R68, 0x5bd0 ;  /* 0x00005bd000447802 */ /* 0x000fe40000000f00 */
[----:B------:R-:W-:Y:S05]  /*5bc0*/  CALL.REL.NOINC `($__internal_20_$__cuda_sm70_shflsync_bfly_p) ;  /* 0x00000ad000007944 */ /* 0x000fea0003c00000 */
[----:B-1----:R-:W-:Y:S01]  /*5bd0*/  FADD.FTZ R71, R71, R70 ;  /* 0x0000004647477221 */ /* 0x002fe20000010000 */
[----:B------:R-:W-:Y:S01]  /*5be0*/  HFMA2.MMA R70, -RZ, RZ, 0, 9.5367431640625e-07 ;  /* 0x00000010ff467435 */ /* 0x000fe200000001ff */
[----:B------:R-:W-:Y:S02]  /*5bf0*/  MOV R131, 0x1f ;  /* 0x0000001f00837802 */ /* 0x000fe40000000f00 */
[----:B------:R-:W-:Y:S02]  /*5c00*/  MOV R69, 0xffffffff ;  /* 0xffffffff00457802 */ /* 0x000fe40000000f00 */
[----:B------:R-:W-:-:S02]  /*5c10*/  MOV R130, R71 ;  /* 0x0000004700827202 */ /* 0x000fc40000000f00 */
[----:B------:R-:W-:Y:S02]  /*5c20*/  MOV R68, 0x5c40 ;  /* 0x00005c4000447802 */ /* 0x000fe40000000f00 */
[----:B------:R-:W-:Y:S05]  /*5c30*/  CALL.REL.NOINC `($__internal_20_$__cuda_sm70_shflsync_bfly_p) ;  /* 0x00000a6000007944 */ /* 0x000fea0003c00000 */
        /* <DEDUP_REMOVED lines=140> */
[----:B------:R-:W-:Y:S05]  /*6500*/  CALL.REL.NOINC `($__internal_20_$__cuda_sm70_shflsync_bfly_p) ;  /* 0x0000019000007944 */ /* 0x000fea0003c00000 */
[----:B-1----:R-:W-:Y:S01]  /*6510*/  FADD.FTZ R130, R130, R70 ;  /* 0x0000004682827221 */ /* 0x002fe20000010000 */
[----:B------:R-:W-:Y:S01]  /*6520*/  HFMA2.MMA R70, -RZ, RZ, 0, 1.1920928955078125e-07 ;  /* 0x00000002ff467435 */ /* 0x000fe200000001ff */
[----:B------:R-:W-:Y:S02]  /*6530*/  MOV R131, 0x1f ;  /* 0x0000001f00837802 */ /* 0x000fe40000000f00 */
[----:B------:R-:W-:Y:S02]  /*6540*/  MOV R69, 0xffffffff ;  /* 0xffffffff00457802 */ /* 0x000fe40000000f00 */
[----:B------:R-:W-:Y:S02]  /*6550*/  MOV R68, 0x6570 ;  /* 0x0000657000447802 */ /* 0x000fe40000000f00 */
[----:B------:R-:W-:Y:S05]  /*6560*/  CALL.REL.NOINC `($__internal_20_$__cuda_sm70_shflsync_bfly_p) ;  /* 0x0000013000007944 */ /* 0x000fea0003c00000 */
[----:B-1----:R-:W-:Y:S01]  /*6570*/  FADD.FTZ R130, R130, R70 ;  /* 0x0000004682827221 */ /* 0x002fe20000010000 */
[----:B------:R-:W-:Y:S01]  /*6580*/  HFMA2.MMA R70, -RZ, RZ, 0, 2.384185791015625e-07 ;  /* 0x00000004ff467435 */ /* 0x000fe200000001ff */
[----:B------:R-:W-:-:S02]  /*6590*/  MOV R131, 0x1f ;  /* 0x0000001f00837802 */ /* 0x000fc40000000f00 */
[----:B------:R-:W-:Y:S02]  /*65a0*/  MOV R69, 0xffffffff ;  /* 0xffffffff00457802 */ /* 0x000fe40000000f00 */
[----:B------:R-:W-:Y:S02]  /*65b0*/  MOV R68, 0x65d0 ;  /* 0x000065d000447802 */ /* 0x000fe40000000f00 */
[----:B------:R-:W-:Y:S05]  /*65c0*/  CALL.REL.NOINC `($__internal_20_$__cuda_sm70_shflsync_bfly_p) ;  /* 0x000000d000007944 */ /* 0x000fea0003c00000 */
[----:B-1----:R-:W-:Y:S01]  /*65d0*/  FADD.FTZ R130, R130, R70 ;  /* 0x0000004682827221 */ /* 0x002fe20000010000 */
[----:B------:R-:W-:Y:S01]  /*65e0*/  HFMA2.MMA R70, -RZ, RZ, 0, 4.76837158203125e-07 ;  /* 0x00000008ff467435 */ /* 0x000fe200000001ff */
[----:B------:R-:W-:Y:S02]  /*65f0*/  MOV R131, 0x1f ;  /* 0x0000001f00837802 */ /* 0x000fe40000000f00 */
[----:B------:R-:W-:Y:S02]  /*6600*/  MOV R69, 0xffffffff ;  /* 0xffffffff00457802 */ /* 0x000fe40000000f00 */
[----:B------:R-:W-:Y:S02]  /*6610*/  MOV R68, 0x6630 ;  /* 0x0000663000447802 */ /* 0x000fe40000000f00 */
[----:B------:R-:W-:Y:S05]  /*6620*/  CALL.REL.NOINC `($__internal_20_$__cuda_sm70_shflsync_bfly_p) ;  /* 0x0000007000007944 */ /* 0x000fea0003c00000 */
[----:B-1----:R-:W-:Y:S01]  /*6630*/  FADD.FTZ R130, R130, R70 ;  /* 0x0000004682827221 */ /* 0x002fe20000010000 */
[----:B------:R-:W-:Y:S01]  /*6640*/  HFMA2.MMA R70, -RZ, RZ, 0, 9.5367431640625e-07 ;  /* 0x00000010ff467435 */ /* 0x000fe200000001ff */
[----:B------:R-:W-:-:S02]  /*6650*/  MOV R131, 0x1f ;  /* 0x0000001f00837802 */ /* 0x000fc40000000f00 */
[----:B------:R-:W-:Y:S02]  /*6660*/  MOV R69, 0xffffffff ;  /* 0xffffffff00457802 */ /* 0x000fe40000000f00 */
[----:B------:R-:W-:Y:S02]  /*6670*/  MOV R68, 0x6690 ;  /* 0x0000669000447802 */ /* 0x000fe40000000f00 */
[----:B------:R-:W-:Y:S05]  /*6680*/  CALL.REL.NOINC `($__internal_20_$__cuda_sm70_shflsync_bfly_p) ;  /* 0x0000001000007944 */ /* 0x000fea0003c00000 */
[----:B-1----:R-:W-:Y:S05]  /*6690*/  BRA `(.L_x_7021) ;  /* 0xffffe05000007947 */ /* 0x002fea000383ffff */
        .weak           $__internal_20_$__cuda_sm70_shflsync_bfly_p
        .type           $__internal_20_$__cuda_sm70_shflsync_bfly_p,@function
        .size           $__internal_20_$__cuda_sm70_shflsync_bfly_p,(.L_x_57060 - $__internal_20_$__cuda_sm70_shflsync_bfly_p)
$__internal_20_$__cuda_sm70_shflsync_bfly_p:
[----:B------:R-:W-:Y:S04]  /*66a0*/  WARPSYNC R69 ;  /* 0x0000004500007348 */ /* 0x000fe80003800000 */
[----:B------:R0:W1:Y:S02]  /*66b0*/  SHFL.BFLY PT, R70, R130, R70, R131 ;  /* 0x0c00004682467389 */ /* 0x00006400000e0083 */
[----:B0-----:R-:W-:-:S06]  /*66c0*/  HFMA2.MMA R69, -RZ, RZ, 0, 0 ;  /* 0x00000000ff457435 */ /* 0x001fcc00000001ff */
[----:B------:R-:W-:Y:S05]  /*66d0*/  RET.REL.NODEC R68 `(_ZN10layer_norm13ln_fwd_kernelINS_13Kernel_traitsI6__halfS2_S2_S2_fjLj2048ELj1ELj4ELj1ELj16ENS_18Kernel_traits_baseILj2048ES2_S2_S2_S2_fjLj128EEEEELb0ELb1ELb0ELb0EEEvNS_9FwdParamsE) ;  /* 0xffff992044007950 */ /* 0x000fea0003c3ffff */
.L_x_7022:
        /* <DEDUP_REMOVED lines=10> */
.L_x_57060:


//--------------------- .text._ZN10layer_norm13ln_fwd_kernelINS_13Kernel_traitsI6__halfS2_S2_S2_fjLj2048ELj1ELj4ELj1ELj16ENS_18Kernel_traits_baseILj2048ES2_S2_S2_S2_fjLj128EEEEELb0ELb1ELb0ELb1EEEvNS_9FwdParamsE --------------------------
	.section	.text._ZN10layer_norm13ln_fwd_kernelINS_13Kernel_traitsI6__halfS2_S2_S2_fjLj2048ELj1ELj4ELj1ELj16ENS_18Kernel_traits_baseILj2048ES2_S2_S2_S2_fjLj128EEEEELb0ELb1ELb0ELb1EEEvNS_9FwdParamsE,"ax",@progbits
	.sectioninfo	@"SHI_REGISTERS=249"
	.align	128
        .global         _ZN10layer_norm13ln_fwd_kernelINS_13Kernel_traitsI6__halfS2_S2_S2_fjLj2048ELj1ELj4ELj1ELj16ENS_18Kernel_traits_baseILj2048ES2_S2_S2_S2_fjLj128EEEEELb0ELb1ELb0ELb1EEEvNS_9FwdParamsE
        .type           _ZN10layer_norm13ln_fwd_kernelINS_13Kernel_traitsI6__halfS2_S2_S2_fjLj2048ELj1ELj4ELj1ELj16ENS_18Kernel_traits_baseILj2048ES2_S2_S2_S2_fjLj128EEEEELb0ELb1ELb0ELb1EEEvNS_9FwdParamsE,@function
        .size           _ZN10layer_norm13ln_fwd_kernelINS_13Kernel_traitsI6__halfS2_S2_S2_fjLj2048ELj1ELj4ELj1ELj16ENS_18Kernel_traits_baseILj2048ES2_S2_S2_S2_fjLj128EEEEELb0ELb1ELb0ELb1EEEvNS_9FwdParamsE,(.L_x_57061 - _ZN10layer_norm13ln_fwd_kernelINS_13Kernel_traitsI6__halfS2_S2_S2_fjLj2048ELj1ELj4ELj1ELj16ENS_18Kernel_traits_baseILj2048ES2_S2_S2_S2_fjLj128EEEEELb0ELb1ELb0ELb1EEEvNS_9FwdParamsE)
        .other          _ZN10layer_norm13ln_fwd_kernelINS_13Kernel_traitsI6__halfS2_S2_S2_fjLj2048ELj1ELj4ELj1ELj16ENS_18Kernel_traits_baseILj2048ES2_S2_S2_S2_fjLj128EEEEELb0ELb1ELb0ELb1EEEvNS_9FwdParamsE,@"STO_CUDA_ENTRY STV_DEFAULT"
_ZN10layer_norm13ln_fwd_kernelINS_13Kernel_traitsI6__halfS2_S2_S2_fjLj2048ELj1ELj4ELj1ELj16ENS_18Kernel_traits_baseILj2048ES2_S2_S2_S2_fjLj128EEEEELb0ELb1ELb0ELb1EEEvNS_9FwdParamsE:
.text._ZN10layer_norm13ln_fwd_kernelINS_13Kernel_traitsI6__halfS2_S2_S2_fjLj2048ELj1ELj4ELj1ELj16ENS_18Kernel_traits_baseILj2048ES2_S2_S2_S2_fjLj128EEEEELb0ELb1ELb0ELb1EEEvNS_9FwdParamsE:
        /* <DEDUP_REMOVED lines=23> */
[----:B------:R-:W-:-:S11]  /*0170*/  IADD3.X R9, RZ, c[0x0][0x1cc], RZ, P2, !PT ;  /* 0x00007300ff097a10 */ /* 0x000fd600017fe4ff */
[----:B------:R-:W-:Y:S05]  /*0180*/  @P1 EXIT ;  /* 0x000000000000194d */ /* 0x000fea0003800000 */
[----:B0-----:R-:W-:Y:S01]  /*0190*/  IADD3 R2, P1, R10, c[0x0][0x1b0], RZ ;  /* 0x00006c000a027a10 */ /* 0x001fe20007f3e0ff */
[----:B------:R0:W2:Y:S03]  /*01a0*/  LDG.E.128 R96, [R8.64+0x200] ;  /* 0x0002000408607981 */ /* 0x0000a6000c1e1d00 */
[----:B------:R-:W-:Y:S01]  /*01b0*/  IADD3.X R3, RZ, c[0x0][0x1b4], RZ, P1, !PT ;  /* 0x00006d00ff037a10 */ /* 0x000fe20000ffe4ff */
        /* <DEDUP_REMOVED lines=24> */
[--C-:B------:R-:W-:Y:S01]  /*0340*/  HADD2.F32 R41, -RZ, R12.reuse.H0_H0 ;  /* 0x2000000cff297230 */ /* 0x100fe20000004100 */
[----:B------:R1:W5:Y:S01]  /*0350*/  LDG.E.128 R68, [R2.64] ;  /* 0x0000000402447981 */ /* 0x000362000c1e1d00 */
[----:B------:R-:W-:-:S02]  /*0360*/  HADD2.F32 R40, -RZ, R12.H1_H1 ;  /* 0x3000000cff287230 */ /* 0x000fc40000004100 */
[--C-:B------:R-:W-:Y:S01]  /*0370*/  HADD2.F32 R39, -RZ, R13.reuse.H0_H0 ;  /* 0x2000000dff277230 */ /* 0x100fe20000004100 */
[----:B------:R1:W5:Y:S01]  /*0380*/  LDG.E.128 R64, [R2.64+0x200] ;  /* 0x0002000402407981 */ /* 0x000362000c1e1d00 */
[----:B------:R-:W-:Y:S02]  /*0390*/  HADD2.F32 R38, -RZ, R13.H1_H1 ;  /* 0x3000000dff267230 */ /* 0x000fe40000004100 */
[--C-:B------:R-:W-:Y:S01]  /*03a0*/  HADD2.F32 R37, -RZ, R14.reuse.H0_H0 ;  /* 0x2000000eff257230 */ /* 0x100fe20000004100 */
[----:B------:R1:W5:Y:S01]  /*03b0*/  LDG.E.128 R60, [R2.64+0x400] ;  /* 0x00040004023c7981 */ /* 0x000362000c1e1d00 */
[----:B------:R-:W-:Y:S02]  /*03c0*/  HADD2.F32 R36, -RZ, R14.H1_H1 ;  /* 0x3000000eff247230 */ /* 0x000fe40000004100 */
[--C-:B------:R-:W-:Y:S01]  /*03d0*/  HADD2.F32 R35, -RZ, R15.reuse.H0_H0 ;  /* 0x2000000fff237230 */ /* 0x100fe20000004100 */
[----:B------:R1:W5:Y:S01]  /*03e0*/  LDG.E.128 R56, [R2.64+0x600] ;  /* 0x0006000402387981 */ /* 0x000362000c1e1d00 */
        /* <DEDUP_REMOVED lines=28> */
[--C-:B0-----:R-:W-:Y:S02]  /*05b0*/  HADD2.F32 R9, -RZ, R120.reuse.H0_H0 ;  /* 0x20000078ff097230 */ /* 0x101fe40000004100 */
[----:B------:R-:W-:Y:S02]  /*05c0*/  HADD2.F32 R8, -RZ, R120.H1_H1 ;  /* 0x30000078ff087230 */ /* 0x000fe40000004100 */
[--C-:B------:R-:W-:Y:S02]  /*05d0*/  HADD2.F32 R7, -RZ, R121.reuse.H0_H0 ;  /* 0x20000079ff077230 */ /* 0x100fe40000004100 */
[----:B------:R-:W-:Y:S02]  /*05e0*/  HADD2.F32 R6, -RZ, R121.H1_H1 ;  /* 0x30000079ff067230 */ /* 0x000fe40000004100 */
[--C-:B------:R-:W-:Y:S02]  /*05f0*/  HADD2.F32 R5, -RZ, R122.reuse.H0_H0 ;  /* 0x2000007aff057230 */ /* 0x100fe40000004100 */
[----:B------:R-:W-:-:S02]  /*0600*/  HADD2.F32 R4, -RZ, R122.H1_H1 ;  /* 0x3000007aff047230 */ /* 0x000fc40000004100 */
[--C-:B-1----:R-:W-:Y:S02]  /*0610*/  HADD2.F32 R3, -RZ, R123.reuse.H0_H0 ;  /* 0x2000007bff037230 */ /* 0x102fe40000004100 */
        /* <DEDUP_REMOVED lines=24> */
[----:B------:R-:W-:Y:S01]  /*07a0*/  HADD2.F32 R149, -RZ, R107.H1_H1 ;  /* 0x3000006bff957230 */ /* 0x000fe20000004100 */
[----:B------:R-:W-:Y:S01]  /*07b0*/  ULDC.U8 UR6, c[0x0][0x1f0] ;  /* 0x00007c0000067ab9 */ /* 0x000fe20000000000 */
[--C-:B--2---:R-:W-:Y:S02]  /*07c0*/  HADD2.F32 R159, -RZ, R99.reuse.H0_H0 ;  /* 0x20000063ff9f7230 */ /* 0x104fe40000004100 */
[----:B------:R-:W-:Y:S02]  /*07d0*/  HADD2.F32 R160, -RZ, R99.H1_H1 ;  /* 0x30000063ffa07230 */ /* 0x000fe40000004100 */
[--C-:B---3--:R-:W-:Y:S02]  /*07e0*/  HADD2.F32 R99, -RZ, R95.reuse.H0_H0 ;  /* 0x2000005fff637230 */ /* 0x108fe40000004100 */
[----:B------:R-:W-:-:S02]  /*07f0*/  HADD2.F32 R161, -RZ, R95.H1_H1 ;  /* 0x3000005fffa17230 */ /* 0x000fc40000004100 */
[--C-:B----4-:R-:W-:Y:S02]  /*0800*/  HADD2.F32 R95, -RZ, R91.reuse.H0_H0 ;  /* 0x2000005bff5f7230 */ /* 0x110fe40000004100 */
        /* <DEDUP_REMOVED lines=17> */
[----:B------:R-:W-:Y:S02]  /*0920*/  HADD2.F32 R166, -RZ, R74.H1_H1 ;  /* 0x3000004affa67230 */ /* 0x000fe40000004100 */
.L_x_7026:
[----:B------:R-:W-:Y:S01]  /*0930*/  ISETP.NE.U32.AND P0, PT, RZ, c[0x0][0x1c0], PT ;  /* 0x00007000ff007a0c */ /* 0x000fe20003f05070 */
[----:B------:R-:W-:Y:S01]  /*0940*/  IMAD R108, R158, c[0x0][0x168], RZ ;  /* 0x00005a009e6c7a24 */ /* 0x000fe200078e02ff */
[----:B------:R-:W-:Y:S01]  /*0950*/  HFMA2.MMA R127, -RZ, RZ, 0, 9.5367431640625e-07 ;  /* 0x00000010ff7f7435 */ /* 0x000fe200000001ff */
[----:B------:R-:W-:Y:S02]  /*0960*/  ISETP.NE.U32.AND P1, PT, RZ, c[0x0][0x180], PT ;  /* 0x00006000ff007a0c */ /* 0x000fe40003f25070 */
[----:B------:R-:W-:Y:S02]  /*0970*/  ISETP.NE.AND.EX P0, PT, RZ, c[0x0][0x1c4], PT, P0 ;  /* 0x00007100ff007a0c */ /* 0x000fe40003f05300 */
[----:B------:R-:W-:-:S04]  /*0980*/  SHF.R.S32.HI R109, RZ, 0x1f, R108 ;  /* 0x0000001fff6d7819 */ /* 0x000fc8000001146c */
[----:B------:R-:W-:Y:S02]  /*0990*/  LEA.HI R180, R109, R108, RZ, 0x3 ;  /* 0x0000006c6db47211 */ /* 0x000fe400078f18ff */
[----:B------:R-:W-:Y:S02]  /*09a0*/  ISETP.NE.AND.EX P1, PT, RZ, c[0x0][0x184], PT, P1 ;  /* 0x00006100ff007a0c */ /* 0x000fe40003f25310 */
[----:B------:R-:W-:-:S03]  /*09b0*/  LEA.HI.SX32 R180, R180, R171, 0x1d ;  /* 0x000000abb4b47211 */ /* 0x000fc600078feaff */
[----:B------:R-:W-:Y:S02]  /*09c0*/  @P0 MOV R115, 0x2 ;  /* 0x0000000200730802 */ /* 0x000fe40000000f00 */
[----:B------:R-:W-:-:S04]  /*09d0*/  IMAD.WIDE.U32 R108, R180, R127, c[0x0][0x170] ;  /* 0x00005c00b46c7625 */ /* 0x000fc800078e007f */
[----:B------:R-:W-:Y:S02]  /*09e0*/  @P0 IMAD.WIDE R114, R158, R115, c[0x0][0x1c0] ;  /* 0x000070009e720625 */ /* 0x000fe400078e0273 */
[----:B------:R-:W2:Y:S01]  /*09f0*/  LDG.E.128 R108, [R108.64] ;  /* 0x000000046c6c7981 */ /* 0x000ea2000c1e1d00 */
[----:B------:R-:W-:-:S03]  /*0a00*/  @P1 LEA R112, P2, R180, c[0x0][0x180], 0x4 ;  /* 0x00006000b4701a11 */ /* 0x000fc600078420ff */
[----:B------:R2:W3:Y:S01]  /*0a10*/  @P0 LDG.E.U16 R114, [R114.64] ;  /* 0x0000000472720981 */ /* 0x0004e2000c1e1500 */
[----:B------:R-:W-:-:S05]  /*0a20*/  @P1 LEA.HI.X R113, R180, c[0x0][0x184], RZ, 0x4, P2 ;  /* 0x00006100b4711a11 */ /* 0x000fca00010f24ff */
[----:B------:R0:W4:Y:S01]  /*0a30*/  @P1 LDG.E.128 R104, [R112.64] ;  /* 0x0000000470681981 */ /* 0x000122000c1e1d00 */
[----:B------:R-:W-:Y:S01]  /*0a40*/  MOV R126, 0x3f800000 ;  /* 0x3f800000007e7802 */ /* 0x000fe20000000f00 */
[--C-:B------:R-:W-:Y:S02]  /*0a50*/  HADD2.F32 R116, -RZ, R100.reuse.H0_H0 ;  /* 0x20000064ff747230 */ /* 0x100fe40000004100 */
[----:B------:R-:W-:Y:S02]  /*0a60*/  HADD2.F32 R122, -RZ, R101.H1_H1 ;  /* 0x30000065ff7a7230 */ /* 0x000fe40000004100 */
[----:B------:R-:W-:Y:S02]  /*0a70*/  HADD2.F32 R124, -RZ, R100.H1_H1 ;  /* 0x30000064ff7c7230 */ /* 0x000fe40000004100 */
[----:B------:R-:W-:Y:S01]  /*0a80*/  HADD2.F32 R120, -RZ, R102.H1_H1 ;  /* 0x30000066ff787230 */ /* 0x000fe20000004100 */
[----:B------:R-:W-:Y:S01]  /*0a90*/  IADD3 R178, R180, 0x20, RZ ;  /* 0x00000020b4b27810 */ /* 0x000fe20007ffe0ff */
[----:B--2---:R-:W-:-:S02]  /*0aa0*/  HADD2.F32 R115, -RZ, R109.H0_H0 ;  /* 0x2000006dff737230 */ /* 0x004fc40000004100 */
[----:B------:R-:W-:Y:S02]  /*0ab0*/  HADD2.F32 R117, -RZ, R108.H0_H0 ;  /* 0x2000006cff757230 */ /* 0x000fe40000004100 */
[----:B---3--:R-:W-:Y:S02]  /*0ac0*/  @P0 HADD2.F32 R126, -RZ, R114.H0_H0 ;  /* 0x20000072ff7e0230 */ /* 0x008fe40000004100 */
[----:B------:R-:W-:Y:S02]  /*0ad0*/  HADD2.F32 R119, -RZ, R108.H1_H1 ;  /* 0x3000006cff777230 */ /* 0x000fe40000004100 */
[----:B------:R-:W-:Y:S02]  /*0ae0*/  HADD2.F32 R109, -RZ, R109.H1_H1 ;  /* 0x3000006dff6d7230 */ /* 0x000fe40000004100 */
[--C-:B------:R-:W-:Y:S01]  /*0af0*/  HADD2.F32 R121, -RZ, R110.reuse.H0_H0 ;  /* 0x2000006eff797230 */ /* 0x100fe20000004100 */
[-C--:B------:R-:W-:Y:S01]  /*0b00*/  FMUL.FTZ R115, R115, R126.reuse ;  /* 0x0000007e73737220 */ /* 0x080fe20000410000 */
[----:B------:R-:W-:Y:S01]  /*0b10*/  HADD2.F32 R108, -RZ, R101.H0_H0 ;  /* 0x20000065ff6c7230 */ /* 0x000fe20000004100 */
[-C--:B------:R-:W-:Y:S01]  /*0b20*/  FMUL.FTZ R117, R117, R126.reuse ;  /* 0x0000007e75757220 */ /* 0x080fe20000410000 */
[----:B------:R-:W-:Y:S01]  /*0b30*/  HADD2.F32 R165, -RZ, R110.H1_H1 ;  /* 0x3000006effa57230 */ /* 0x000fe20000004100 */
[-C--:B------:R-:W-:Y:S01]  /*0b40*/  FMUL.FTZ R109, R109, R126.reuse ;  /* 0x0000007e6d6d7220 */ /* 0x080fe20000410000 */
[----:B------:R-:W-:Y:S01]  /*0b50*/  HADD2.F32 R110, -RZ, R102.H0_H0 ;  /* 0x20000066ff6e7230 */ /* 0x000fe20000004100 */
[----:B------:R-:W-:Y:S01]  /*0b60*/  FMUL.FTZ R121, R121, R126 ;  /* 0x0000007e79797220 */ /* 0x000fe20000410000 */
[--C-:B0-----:R-:W-:Y:S01]  /*0b70*/  HADD2.F32 R113, -RZ, R111.reuse.H0_H0 ;  /* 0x2000006fff717230 */ /* 0x101fe20000004100 */
[----:B------:R-:W-:Y:S01]  /*0b80*/  FMUL.FTZ R123, R115, R108 ;  /* 0x0000006c737b7220 */ /* 0x000fe20000410000 */
[----:B----4-:R-:W-:Y:S01]  /*0b90*/  @P1 HADD2.F32 R108, -RZ, R104.H0_H0 ;  /* 0x20000068ff6c1230 */ /* 0x010fe20000004100 */
[----:B------:R-:W-:Y:S01]  /*0ba0*/  FMUL.FTZ R119, R119, R126 ;  /* 0x0000007e77777220 */ /* 0x000fe20000410000 */
[----:B------:R-:W-:Y:S01]  /*0bb0*/  HADD2.F32 R111, -RZ, R111.H1_H1 ;  /* 0x3000006fff6f7230 */ /* 0x000fe20000004100 */
[----:B------:R-:W-:-:S02]  /*0bc0*/  FMUL.FTZ R125, R117, R116 ;  /* 0x00000074757d7220 */ /* 0x000fc40000410000 */
[----:B------:R-:W-:Y:S01]  /*0bd0*/  FMUL.FTZ R122, R109, R122 ;  /* 0x0000007a6d7a7220 */ /* 0x000fe20000410000 */
[----:B------:R-:W-:Y:S01]  /*0be0*/  @P1 HADD2.F32 R109, -RZ, R104.H1_H1 ;  /* 0x30000068ff6d1230 */ /* 0x000fe20000004100 */
[----:B------:R-:W-:Y:S01]  /*0bf0*/  FMUL.FTZ R121, R121, R110 ;  /* 0x0000006e79797220 */ /* 0x000fe20000410000 */
[----:B------:R-:W-:Y:S01]  /*0c00*/  @P1 HADD2.F32 R110, -RZ, R105.H0_H0 ;  /* 0x20000069ff6e1230 */ /* 0x000fe20000004100 */
[----:B------:R-:W-:Y:S02]  /*0c10*/  FMUL.FTZ R124, R119, R124 ;  /* 0x0000007c777c7220 */ /* 0x000fe40000410000 */
[----:B------:R-:W-:Y:S02]  /*0c20*/  @P1 FADD.FTZ R125, R125, R108 ;  /* 0x0000006c7d7d1221 */ /* 0x000fe40000010000 */
[-C--:B------:R-:W-:Y:S02]  /*0c30*/  FMUL.FTZ R165, R165, R126.reuse ;  /* 0x0000007ea5a57220 */ /* 0x080fe40000410000 */
[----:B------:R-:W-:-:S02]  /*0c40*/  FMUL.FTZ R108, R113, R126 ;  /* 0x0000007e716c7220 */ /* 0x000fc40000410000 */
[----:B------:R-:W-:Y:S01]  /*0c50*/  FMUL.FTZ R118, R111, R126 ;  /* 0x0000007e6f767220 */ /* 0x000fe20000410000 */
[--C-:B------:R-:W-:Y:S01]  /*0c60*/  @P1 HADD2.F32 R112, -RZ, R106.reuse.H0_H0 ;  /* 0x2000006aff701230 */ /* 0x100fe20000004100 */
[----:B------:R-:W-:Y:S01]  /*0c70*/  @P1 FADD.FTZ R124, R124, R109 ;  /* 0x0000006d7c7c1221 */ /* 0x000fe20000010000 */
[--C-:B------:R-:W-:Y:S01]  /*0c80*/  @P1 HADD2.F32 R113, -RZ, R107.reuse.H1_H1 ;  /* 0x3000006bff711230 */ /* 0x100fe20000004100 */
[----:B------:R-:W-:Y:S01]  /*0c90*/  @P1 FADD.FTZ R123, R123, R110 ;  /* 0x0000006e7b7b1221 */ /* 0x000fe20000010000 */
[----:B------:R-:W-:Y:S01]  /*0ca0*/  @P1 HADD2.F32 R110, -RZ, R107.H0_H0 ;  /* 0x2000006bff6e1230 */ /* 0x000fe20000004100 */
[----:B------:R-:W-:Y:S01]  /*0cb0*/  FMUL.FTZ R120, R165, R120 ;  /* 0x00000078a5787220 */ /* 0x000fe20000410000 */
[----:B------:R-:W-:Y:S01]  /*0cc0*/  @P1 HADD2.F32 R111, -RZ, R106.H1_H1 ;  /* 0x3000006aff6f1230 */ /* 0x000fe20000004100 */
[----:B------:R-:W-:Y:S01]  /*0cd0*/  FMUL.FTZ R119, R157, R108 ;  /* 0x0000006c9d777220 */ /* 0x000fe20000410000 */
[----:B------:R-:W-:Y:S01]  /*0ce0*/  @P1 HADD2.F32 R109, -RZ, R105.H1_H1 ;  /* 0x30000069ff6d1230 */ /* 0x000fe20000004100 */
[----:B------:R-:W-:Y:S01]  /*0cf0*/  FMUL.FTZ R118, R103, R118 ;  /* 0x0000007667767220 */ /* 0x000fe20000410000 */
[----:B------:R-:W-:Y:S01]  /*0d00*/  LEA R116, P0, R180, c[0x0][0x188], 0x4 ;  /* 0x00006200b4747a11 */ /* 0x000fe200078020ff */
[----:B------:R-:W-:-:S02]  /*0d10*/  @P1 FADD.FTZ R121, R121, R112 ;  /* 0x0000007079791221 */ /* 0x000fc40000010000 */
[----:B------:R-:W-:Y:S02]  /*0d20*/  @P1 FADD.FTZ R119, R119, R110 ;  /* 0x0000006e77771221 */ /* 0x000fe40000010000 */
[----:B------:R-:W-:Y:S02]  /*0d30*/  @P1 FADD.FTZ R118, R118, R113 ;  /* 0x0000007176761221 */ /* 0x000fe40000010000 */
[----:B------:R-:W-:Y:S02]  /*0d40*/  @P1 FADD.FTZ R120, R120, R111 ;  /* 0x0000006f78781221 */ /* 0x000fe40000010000 */
[----:B------:R-:W-:Y:S01]  /*0d50*/  @P1 FADD.FTZ R122, R122, R109 ;  /* 0x0000006d7a7a1221 */ /* 0x000fe20000010000 */
[----:B------:R-:W-:Y:S01]  /*0d60*/  LEA.HI.X R117, R180, c[0x0][0x18c], RZ, 0x4, P0 ;  /* 0x00006300b4757a11 */ /* 0x000fe200000f24ff */
[----:B------:R-:W-:Y:S01]  /*0d70*/  IMAD.WIDE.U32 R112, R178, R127, c[0x0][0x170] ;  /* 0x00005c00b2707625 */ /* 0x000fe200078e007f */
[----:B------:R-:W-:Y:S02]  /*0d80*/  F2FP.PACK_AB R111, R118, R119 ;  /* 0x00000077766f723e */ /* 0x000fe400000000ff */
[----:B------:R-:W-:-:S02]  /*0d90*/  F2FP.PACK_AB R110, R120, R121 ;  /* 0x00000079786e723e */ /* 0x000fc400000000ff */
[----:B------:R-:W-:Y:S02]  /*0da0*/  F2FP.PACK_AB R109, R122, R123 ;  /* 0x0000007b7a6d723e */ /* 0x000fe400000000ff */
[----:B------:R-:W-:Y:S02]  /*0db0*/  F2FP.PACK_AB R108, R124, R125 ;  /* 0x0000007d7c6c723e */ /* 0x000fe400000000ff */
[----:B------:R-:W-:-:S03]  /*0dc0*/  @P1 LEA R168, P0, R178, c[0x0][0x180], 0x4 ;  /* 0x00006000b2a81a11 */ /* 0x000fc600078020ff */
[----:B------:R0:W-:Y:S04]  /*0dd0*/  STG.E.128 [R116.64], R108 ;  /* 0x0000006c74007986 */ /* 0x0001e8000c101d04 */
[----:B------:R-:W2:Y:S01]  /*0de0*/  LDG.E.128 R112, [R112.64] ;  /* 0x0000000470707981 */ /* 0x000ea2000c1e1d00 */
[----:B------:R-:W-:-:S05]  /*0df0*/  @P1 LEA.HI.X R169, R178, c[0x0][0x184], RZ, 0x4, P0 ;  /* 0x00006100b2a91a11 */ /* 0x000fca00000f24ff */
[----:B------:R-:W3:Y:S01]  /*0e00*/  @P1 LDG.E.128 R104, [R168.64] ;  /* 0x00000004a8681981 */ /* 0x000ee2000c1e1d00 */
[--C-:B------:R-:W-:Y:S02]  /*0e10*/  HADD2.F32 R172, -RZ, R97.reuse.H0_H0 ;  /* 0x20000061ffac7230 */ /* 0x100fe40000004100 */
[----:B------:R-:W-:Y:S02]  /*0e20*/  HADD2.F32 R174, -RZ, R97.H1_H1 ;  /* 0x30000061ffae7230 */ /* 0x000fe40000004100 */
[--C-:B------:R-:W-:Y:S02]  /*0e30*/  HADD2.F32 R170, -RZ, R96.reuse.H0_H0 ;  /* 0x20000060ffaa7230 */ /* 0x100fe40000004100 */
[----:B------:R-:W-:Y:S02]  /*0e40*/  HADD2.F32 R176, -RZ, R96.H1_H1 ;  /* 0x30000060ffb07230 */ /* 0x000fe40000004100 */
[----:B0-----:R-:W-:Y:S01]  /*0e50*/  HADD2.F32 R108, -RZ, R98.H0_H0 ;  /* 0x20000062ff6c7230 */ /* 0x001fe20000004100 */
[----:B------:R-:W-:Y:S01]  /*0e60*/  IADD3 R182, R180, 0x40, RZ ;  /* 0x00000040b4b67810 */ /* 0x000fe20007ffe0ff */
[----:B--2---:R-:W-:-:S02]  /*0e70*/  HADD2.F32 R171, -RZ, R113.H0_H0 ;  /* 0x20000071ffab7230 */ /* 0x004fc40000004100 */
[----:B------:R-:W-:Y:S02]  /*0e80*/  HADD2.F32 R109, -RZ, R113.H1_H1 ;  /* 0x30000071ff6d7230 */ /* 0x000fe40000004100 */
[--C-:B------:R-:W-:Y:S02]  /*0e90*/  HADD2.F32 R165, -RZ, R112.reuse.H0_H0 ;  /* 0x20000070ffa57230 */ /* 0x100fe40000004100 */
[----:B------:R-:W-:Y:S02]  /*0ea0*/  HADD2.F32 R167, -RZ, R112.H1_H1 ;  /* 0x30000070ffa77230 */ /* 0x000fe40000004100 */
[--C-:B------:R-:W-:Y:S01]  /*0eb0*/  HADD2.F32 R111, -RZ, R114.reuse.H0_H0 ;  /* 0x20000072ff6f7230 */ /* 0x100fe20000004100 */
[-C--:B------:R-:W-:Y:S01]  /*0ec0*/  FMUL.FTZ R171, R171, R126.reuse ;  /* 0x0000007eabab7220 */ /* 0x080fe20000410000 */
[----:B------:R-:W-:Y:S01]  /*0ed0*/  HADD2.F32 R113, -RZ, R114.H1_H1 ;  /* 0x30000072ff717230 */ /* 0x000fe20000004100 */
[-C--:B------:R-:W-:Y:S01]  /*0ee0*/  FMUL.FTZ R109, R109, R126.reuse ;  /* 0x0000007e6d6d7220 */ /* 0x080fe20000410000 */
[--C-:B------:R-:W-:Y:S01]  /*0ef0*/  HADD2.F32 R117, -RZ, R115.reuse.H0_H0 ;  /* 0x20000073ff757230 */ /* 0x100fe20000004100 */
[-C--:B------:R-:W-:Y:S01]  /*0f00*/  FMUL.FTZ R165, R165, R126.reuse ;  /* 0x0000007ea5a57220 */ /* 0x080fe20000410000 */
[----:B------:R-:W-:Y:S01]  /*0f10*/  HADD2.F32 R115, -RZ, R115.H1_H1 ;  /* 0x30000073ff737230 */ /* 0x000fe20000004100 */
[----:B------:R-:W-:-:S02]  /*0f20*/  FMUL.FTZ R167, R167, R126 ;  /* 0x0000007ea7a77220 */ /* 0x000fc40000410000 */
[----:B------:R-:W-:Y:S01]  /*0f30*/  FMUL.FTZ R111, R111, R126 ;  /* 0x0000007e6f6f7220 */ /* 0x000fe20000410000 */
[----:B---3--:R-:W-:Y:S01]  /*0f40*/  @P1 HADD2.F32 R110, -RZ, R104.H0_H0 ;  /* 0x20000068ff6e1230 */ /* 0x008fe20000004100 */
[----:B------:R-:W-:Y:S01]  /*0f50*/  FMUL.FTZ R175, R171, R172 ;  /* 0x000000acabaf7220 */ /* 0x000fe20000410000 */
[----:B------:R-:W-:Y:S01]  /*0f60*/  HADD2.F32 R172, -RZ, R98.H1_H1 ;  /* 0x30000062ffac7230 */ /* 0x000fe20000004100 */
[----:B------:R-:W-:Y:S01]  /*0f70*/  FMUL.FTZ R174, R109, R174 ;  /* 0x000000ae6dae7220 */ /* 0x000fe20000410000 */
[----:B------:R-:W-:Y:S01]  /*0f80*/  @P1 HADD2.F32 R109, -RZ, R104.H1_H1 ;  /* 0x30000068ff6d1230 */ /* 0x000fe20000004100 */
[----:B------:R-:W-:Y:S02]  /*0f90*/  FMUL.FTZ R177, R165, R170 ;  /* 0x000000aaa5b17220 */ /* 0x000fe40000410000 */
[----:B------:R-:W-:Y:S02]  /*0fa0*/  FMUL.FTZ R176, R167, R176 ;  /* 0x000000b0a7b07220 */ /* 0x000fe40000410000 */
[----:B------:R-:W-:-:S02]  /*0fb0*/  FMUL.FTZ R113, R113, R126 ;  /* 0x0000007e71717220 */ /* 0x000fc40000410000 */
[----:B------:R-:W-:Y:S02]  /*0fc0*/  FMUL.FTZ R173, R111, R108 ;  /* 0x0000006c6fad7220 */ /* 0x000fe40000410000 */
[-C--:B------:R-:W-:Y:S02]  /*0fd0*/  FMUL.FTZ R108, R117, R126.reuse ;  /* 0x0000007e756c7220 */ /* 0x080fe40000410000 */
[----:B------:R-:W-:Y:S01]  /*0fe0*/  FMUL.FTZ R115, R115, R126 ;  /* 0x0000007e73737220 */ /* 0x000fe20000410000 */
[--C-:B------:R-:W-:Y:S01]  /*0ff0*/  @P1 HADD2.F32 R112, -RZ, R106.reuse.H0_H0 ;  /* 0x2000006aff701230 */ /* 0x100fe20000004100 */
[----:B------:R-:W-:Y:S01]  /*1000*/  FMUL.FTZ R172, R113, R172 ;  /* 0x000000ac71ac7220 */ /* 0x000fe20000410000 */
[----:B------:R-:W-:Y:S01]  /*1010*/  @P1 HADD2.F32 R114, -RZ, R107.H0_H0 ;  /* 0x2000006bff721230 */ /* 0x000fe20000004100 */
[----:B------:R-:W-:Y:S01]  /*1020*/  @P1 FADD.FTZ R177, R110, R177 ;  /* 0x000000b16eb11221 */ /* 0x000fe20000010000 */
[----:B------:R-:W-:Y:S01]  /*1030*/  @P1 HADD2.F32 R110, -RZ, R105.H0_H0 ;  /* 0x20000069ff6e1230 */ /* 0x000fe20000004100 */
[----:B------:R-:W-:Y:S01]  /*1040*/  @P1 FADD.FTZ R176, R109, R176 ;  /* 0x000000b06db01221 */ /* 0x000fe20000010000 */
[----:B------:R-:W-:Y:S01]  /*1050*/  @P1 HADD2.F32 R113, -RZ, R107.H1_H1 ;  /* 0x3000006bff711230 */ /* 0x000fe20000004100 */
[----:B------:R-:W-:Y:S01]  /*1060*/  FMUL.FTZ R171, R159, R108 ;  /* 0x0000006c9fab7220 */ /* 0x000fe20000410000 */
[----:B------:R-:W-:Y:S01]  /*1070*/  @P1 HADD2.F32 R111, -RZ, R106.H1_H1 ;  /* 0x3000006aff6f1230 */ /* 0x000fe20000004100 */
[----:B------:R-:W-:Y:S01]  /*1080*/  FMUL.FTZ R170, R160, R115 ;  /* 0x00000073a0aa7220 */ /* 0x000fe20000410000 */
[----:B------:R-:W-:Y:S01]  /*1090*/  @P1 HADD2.F32 R109, -RZ, R105.H1_H1 ;  /* 0x30000069ff6d1230 */ /* 0x000fe20000004100 */
[----:B------:R-:W-:Y:S01]  /*10a0*/  SHF.L.U32 R167, R178, 0x4, RZ ;  /* 0x00000004b2a77819 */ /* 0x000fe200000006ff */
[----:B------:R-:W-:Y:S01]  /*10b0*/  @P1 FADD.FTZ R175, R110, R175 ;  /* 0x000000af6eaf1221 */ /* 0x000fe20000010000 */
[----:B------:R-:W-:Y:S01]  /*10c0*/  SHF.R.U32.HI R165, RZ, 0x1c, R178 ;  /* 0x0000001cffa57819 */ /* 0x000fe200000116b2 */
[----:B------:R-:W-:Y:S01]  /*10d0*/  @P1 FADD.FTZ R173, R112, R173 ;  /* 0x000000ad70ad1221 */ /* 0x000fe20000010000 */
[----:B------:R-:W-:Y:S01]  /*10e0*/  IADD3 R116, P0, R167, c[0x0][0x188], RZ ;  /* 0x00006200a7747a10 */ /* 0x000fe20007f1e0ff */
[----:B------:R-:W-:-:S02]  /*10f0*/  @P1 FADD.FTZ R171, R114, R171 ;  /* 0x000000ab72ab1221 */ /* 0x000fc40000010000 */
[----:B------:R-:W-:Y:S02]  /*1100*/  @P1 FADD.FTZ R170, R113, R170 ;  /* 0x000000aa71aa1221 */ /* 0x000fe40000010000 */
[----:B------:R-:W-:Y:S02]  /*1110*/  @P1 FADD.FTZ R172, R111, R172 ;  /* 0x000000ac6fac1221 */ /* 0x000fe40000010000 */
[----:B------:R-:W-:Y:S01]  /*1120*/  @P1 FADD.FTZ R174, R109, R174 ;  /* 0x000000ae6dae1221 */ /* 0x000fe20000010000 */
[----:B------:R-:W-:Y:S01]  /*1130*/  IADD3.X R117, R165, c[0x0][0x18c], RZ, P0, !PT ;  /* 0x00006300a5757a10 */ /* 0x000fe200007fe4ff */
[----:B------:R-:W-:Y:S01]  /*1140*/  IMAD.WIDE.U32 R112, R182, R127, c[0x0][0x170] ;  /* 0x00005c00b6707625 */ /* 0x000fe200078e007f */
[----:B------:R-:W-:Y:S02]  /*1150*/  F2FP.PACK_AB R111, R170, R171 ;  /* 0x000000abaa6f723e */ /* 0x000fe400000000ff */
[----:B------:R-:W-:Y:S02]  /*1160*/  F2FP.PACK_AB R110, R172, R173 ;  /* 0x000000adac6e723e */ /* 0x000fe400000000ff */
[----:B------:R-:W-:-:S02]  /*1170*/  F2FP.PACK_AB R109, R174, R175 ;  /* 0x000000afae6d723e */ /* 0x000fc400000000ff */
[----:B------:R-:W-:Y:S02]  /*1180*/  F2FP.PACK_AB R108, R176, R177 ;  /* 0x000000b1b06c723e */ /* 0x000fe400000000ff */
[----:B------:R-:W-:-:S03]  /*1190*/  @P1 LEA R168, P0, R182, c[0x0][0x180], 0x4 ;  /* 0x00006000b6a81a11 */ /* 0x000fc600078020ff */
[----:B------:R0:W-:Y:S04]  /*11a0*/  STG.E.128 [R116.64], R108 ;  /* 0x0000006c74007986 */ /* 0x0001e8000c101d04 */
[----:B------:R-:W2:Y:S01]  /*11b0*/  LDG.E.128 R112, [R112.64] ;  /* 0x0000000470707981 */ /* 0x000ea2000c1e1d00 */
[----:B------:R-:W-:-:S05]  /*11c0*/  @P1 LEA.HI.X R169, R182, c[0x0][0x184], RZ, 0x4, P0 ;  /* 0x00006100b6a91a11 */ /* 0x000fca00000f24ff */
[----:B------:R-:W3:Y:S01]  /*11d0*/  @P1 LDG.E.128 R104, [R168.64] ;  /* 0x00000004a8681981 */ /* 0x000ee2000c1e1d00 */
[----:B------:R-:W-:Y:S02]  /*11e0*/  HADD2.F32 R178, -RZ, R92.H1_H1 ;  /* 0x3000005cffb27230 */ /* 0x000fe40000004100 */
[--C-:B0-----:R-:W-:Y:S02]  /*11f0*/  HADD2.F32 R108, -RZ, R93.reuse.H1_H1 ;  /* 0x3000005dff6c7230 */ /* 0x101fe40000004100 */
[----:B------:R-:W-:Y:S02]  /*1200*/  HADD2.F32 R188, -RZ, R93.H0_H0 ;  /* 0x2000005dffbc7230 */ /* 0x000fe40000004100 */
[--C-:B------:R-:W-:Y:S02]  /*1210*/  HADD2.F32 R186, -RZ, R94.reuse.H0_H0 ;  /* 0x2000005effba7230 */ /* 0x100fe40000004100 */
[----:B------:R-:W-:Y:S02]  /*1220*/  HADD2.F32 R110, -RZ, R94.H1_H1 ;  /* 0x3000005eff6e7230 */ /* 0x000fe40000004100 */
[----:B------:R-:W-:Y:S01]  /*1230*/  HADD2.F32 R190, -RZ, R92.H0_H0 ;  /* 0x2000005cffbe7230 */ /* 0x000fe20000004100 */
[----:B------:R-:W-:-:S02]  /*1240*/  IADD3 R192, R180, 0x60, RZ ;  /* 0x00000060b4c07810 */ /* 0x000fc40007ffe0ff */
[----:B------:R-:W-:Y:S01]  /*1250*/  SHF.R.U32.HI R116, RZ, 0x1c, R182 ;  /* 0x0000001cff747819 */ /* 0x000fe200000116b6 */
[----:B--2---:R-:W-:Y:S02]  /*1260*/  HADD2.F32 R109, -RZ, R113.H1_H1 ;  /* 0x30000071ff6d7230 */ /* 0x004fe40000004100 */
[----:B------:R-:W-:-:S03]  /*1270*/  HADD2.F32 R181, -RZ, R112.H1_H1 ;  /* 0x30000070ffb57230 */ /* 0x000fc60000004100 */
[-C--:B------:R-:W-:Y:S02]  /*1280*/  FMUL.FTZ R109, R109, R126.reuse ;  /* 0x0000007e6d6d7220 */ /* 0x080fe40000410000 */
[----:B------:R-:W-:Y:S01]  /*1290*/  FMUL.FTZ R181, R181, R126 ;  /* 0x0000007eb5b57220 */ /* 0x000fe20000410000 */
[----:B------:R-:W-:Y:S01]  /*12a0*/  HADD2.F32 R183, -RZ, R113.H0_H0 ;  /* 0x20000071ffb77230 */ /* 0x000fe20000004100 */
[----:B------:R-:W-:Y:S01]  /*12b0*/  FMUL.FTZ R187, R109, R108 ;  /* 0x0000006c6dbb7220 */ /* 0x000fe20000410000 */
[----:B------:R-:W-:Y:S01]  /*12c0*/  HADD2.F32 R117, -RZ, R115.H0_H0 ;  /* 0x20000073ff757230 */ /* 0x000fe20000004100 */
[----:B------:R-:W-:Y:S01]  /*12d0*/  FMUL.FTZ R189, R181, R178 ;  /* 0x000000b2b5bd7220 */ /* 0x000fe20000410000 */
[----:B---3--:R-:W-:Y:S02]  /*12e0*/  @P1 HADD2.F32 R108, -RZ, R104.H1_H1 ;  /* 0x30000068ff6c1230 */ /* 0x008fe40000004100 */
[--C-:B------:R-:W-:Y:S02]  /*12f0*/  HADD2.F32 R111, -RZ, R114.reuse.H0_H0 ;  /* 0x20000072ff6f7230 */ /* 0x100fe40000004100 */
[----:B------:R-:W-:-:S02]  /*1300*/  HADD2.F32 R113, -RZ, R114.H1_H1 ;  /* 0x30000072ff717230 */ /* 0x000fc40000004100 */
[----:B------:R-:W-:Y:S02]  /*1310*/  HADD2.F32 R115, -RZ, R115.H1_H1 ;  /* 0x30000073ff737230 */ /* 0x000fe40000004100 */
[----:B------:R-:W-:Y:S01]  /*1320*/  HADD2.F32 R179, -RZ, R112.H0_H0 ;  /* 0x20000070ffb37230 */ /* 0x000fe20000004100 */
[-C--:B------:R-:W-:Y:S02]  /*1330*/  FMUL.FTZ R183, R183, R126.reuse ;  /* 0x0000007eb7b77220 */ /* 0x080fe40000410000 */
[----:B------:R-:W-:Y:S02]  /*1340*/  @P1 FADD.FTZ R189, R108, R189 ;  /* 0x000000bd6cbd1221 */ /* 0x000fe40000010000 */
[-C--:B------:R-:W-:Y:S02]  /*1350*/  FMUL.FTZ R111, R111, R126.reuse ;  /* 0x0000007e6f6f7220 */ /* 0x080fe40000410000 */
[-C--:B------:R-:W-:Y:S02]  /*1360*/  FMUL.FTZ R113, R113, R126.reuse ;  /* 0x0000007e71717220 */ /* 0x080fe40000410000 */
[----:B------:R-:W-:-:S02]  /*1370*/  FMUL.FTZ R108, R115, R126 ;  /* 0x0000007e736c7220 */ /* 0x000fc40000410000 */
[-C--:B------:R-:W-:Y:S02]  /*1380*/  FMUL.FTZ R179, R179, R126.reuse ;  /* 0x0000007eb3b37220 */ /* 0x080fe40000410000 */
[----:B------:R-:W-:Y:S02]  /*1390*/  FMUL.FTZ R184, R117, R126 ;  /* 0x0000007e75b87220 */ /* 0x000fe40000410000 */
[----:B------:R-:W-:Y:S01]  /*13a0*/  FMUL.FTZ R188, R183, R188 ;  /* 0x000000bcb7bc7220 */ /* 0x000fe20000410000 */
[----:B------:R-:W-:Y:S01]  /*13b0*/  @P1 HADD2.F32 R169, -RZ, R104.H0_H0 ;  /* 0x20000068ffa91230 */ /* 0x000fe20000004100 */
[----:B------:R-:W-:Y:S01]  /*13c0*/  FMUL.FTZ R186, R111, R186 ;  /* 0x000000ba6fba7220 */ /* 0x000fe20000410000 */
[----:B------:R-:W-:Y:S01]  /*13d0*/  @P1 HADD2.F32 R109, -RZ, R105.H0_H0 ;  /* 0x20000069ff6d1230 */ /* 0x000fe20000004100 */
[----:B------:R-:W-:Y:S01]  /*13e0*/  FMUL.FTZ R185, R113, R110 ;  /* 0x0000006e71b97220 */ /* 0x000fe20000410000 */
[--C-:B------:R-:W-:Y:S01]  /*13f0*/  @P1 HADD2.F32 R111, -RZ, R106.reuse.H0_H0 ;  /* 0x2000006aff6f1230 */ /* 0x100fe20000004100 */
[----:B------:R-:W-:Y:S01]  /*1400*/  FMUL.FTZ R183, R161, R108 ;  /* 0x0000006ca1b77220 */ /* 0x000fe20000410000 */
[--C-:B------:R-:W-:Y:S01]  /*1410*/  @P1 HADD2.F32 R113, -RZ, R107.reuse.H0_H0 ;  /* 0x2000006bff711230 */ /* 0x100fe20000004100 */
[----:B------:R-:W-:Y:S01]  /*1420*/  FMUL.FTZ R190, R179, R190 ;  /* 0x000000beb3be7220 */ /* 0x000fe20000410000 */
[----:B------:R-:W-:Y:S01]  /*1430*/  @P1 HADD2.F32 R112, -RZ, R107.H1_H1 ;  /* 0x3000006bff701230 */ /* 0x000fe20000004100 */
[----:B------:R-:W-:Y:S01]  /*1440*/  FMUL.FTZ R184, R99, R184 ;  /* 0x000000b863b87220 */ /* 0x000fe20000410000 */
[----:B------:R-:W-:-:S02]  /*1450*/  @P1 HADD2.F32 R110, -RZ, R106.H1_H1 ;  /* 0x3000006aff6e1230 */ /* 0x000fc40000004100 */
[----:B------:R-:W-:Y:S01]  /*1460*/  @P1 HADD2.F32 R108, -RZ, R105.H1_H1 ;  /* 0x30000069ff6c1230 */ /* 0x000fe20000004100 */
[----:B------:R-:W-:Y:S01]  /*1470*/  SHF.L.U32 R117, R182, 0x4, RZ ;  /* 0x00000004b6757819 */ /* 0x000fe200000006ff */
[----:B------:R-:W-:Y:S02]  /*1480*/  @P1 FADD.FTZ R190, R169, R190 ;  /* 0x000000bea9be1221 */ /* 0x000fe40000010000 */
[----:B------:R-:W-:Y:S01]  /*1490*/  @P1 FADD.FTZ R188, R109, R188 ;  /* 0x000000bc6dbc1221 */ /* 0x000fe20000010000 */
[----:B------:R-:W-:Y:S01]  /*14a0*/  IADD3 R168, P0, R117, c[0x0][0x188], RZ ;  /* 0x0000620075a87a10 */ /* 0x000fe20007f1e0ff */
[----:B------:R-:W-:Y:S02]  /*14b0*/  @P1 FADD.FTZ R186, R111, R186 ;  /* 0x000000ba6fba1221 */ /* 0x000fe40000010000 */
[----:B------:R-:W-:Y:S02]  /*14c0*/  @P1 FADD.FTZ R184, R113, R184 ;  /* 0x000000b871b81221 */ /* 0x000fe40000010000 */
[----:B------:R-:W-:-:S02]  /*14d0*/  @P1 FADD.FTZ R183, R112, R183 ;  /* 0x000000b770b71221 */ /* 0x000fc40000010000 */
[----:B------:R-:W-:Y:S02]  /*14e0*/  @P1 FADD.FTZ R185, R110, R185 ;  /* 0x000000b96eb91221 */ /* 0x000fe40000010000 */
[----:B------:R-:W-:Y:S01]  /*14f0*/  @P1 FADD.FTZ R187, R108, R187 ;  /* 0x000000bb6cbb1221 */ /* 0x000fe20000010000 */
[----:B------:R-:W-:Y:S01]  /*1500*/  IADD3.X R169, R116, c[0x0][0x18c], RZ, P0, !PT ;  /* 0x0000630074a97a10 */ /* 0x000fe200007fe4ff */
[----:B------:R-:W-:Y:S01]  /*1510*/  IMAD.WIDE.U32 R112, R192, R127, c[0x0][0x170] ;  /* 0x00005c00c0707625 */ /* 0x000fe200078e007f */
[----:B------:R-:W-:Y:S02]  /*1520*/  F2FP.PACK_AB R111, R183, R184 ;  /* 0x000000b8b76f723e */ /* 0x000fe400000000ff */
[----:B------:R-:W-:Y:S02]  /*1530*/  F2FP.PACK_AB R110, R185, R186 ;  /* 0x000000bab96e723e */ /* 0x000fe400000000ff */
[----:B------:R-:W-:Y:S02]  /*1540*/  F2FP.PACK_AB R109, R187, R188 ;  /* 0x000000bcbb6d723e */ /* 0x000fe400000000ff */
[----:B------:R-:W-:-:S02]  /*1550*/  F2FP.PACK_AB R108, R189, R190 ;  /* 0x000000bebd6c723e */ /* 0x000fc400000000ff */
[----:B------:R-:W-:-:S03]  /*1560*/  @P1 LEA R178, P0, R192, c[0x0][0x180], 0x4 ;  /* 0x00006000c0b21a11 */ /* 0x000fc600078020ff */
[----:B------:R0:W-:Y:S04]  /*1570*/  STG.E.128 [R168.64], R108 ;  /* 0x0000006ca8007986 */ /* 0x0001e8000c101d04 */
[----:B------:R-:W2:Y:S01]  /*1580*/  LDG.E.128 R112, [R112.64] ;  /* 0x0000000470707981 */ /* 0x000ea2000c1e1d00 */
[----:B------:R-:W-:-:S05]  /*1590*/  @P1 LEA.HI.X R179, R192, c[0x0][0x184], RZ, 0x4, P0 ;  /* 0x00006100c0b31a11 */ /* 0x000fca00000f24ff */
[----:B------:R-:W3:Y:S01]  /*15a0*/  @P1 LDG.E.128 R104, [R178.64] ;  /* 0x00000004b2681981 */ /* 0x000ee2000c1e1d00 */
[----:B------:R-:W-:Y:S02]  /*15b0*/  HADD2.F32 R182, -RZ, R88.H1_H1 ;  /* 0x30000058ffb67230 */ /* 0x000fe40000004100 */
[--C-:B0-----:R-:W-:Y:S02]  /*15c0*/  HADD2.F32 R108, -RZ, R89.reuse.H1_H1 ;  /* 0x30000059ff6c7230 */ /* 0x101fe40000004100 */
[--C-:B------:R-:W-:Y:S02]  /*15d0*/  HADD2.F32 R196, -RZ, R90.reuse.H0_H0 ;  /* 0x2000005affc47230 */ /* 0x100fe40000004100 */
[----:B------:R-:W-:Y:S02]  /*15e0*/  HADD2.F32 R110, -RZ, R90.H1_H1 ;  /* 0x3000005aff6e7230 */ /* 0x000fe40000004100 */
[----:B------:R-:W-:Y:S02]  /*15f0*/  HADD2.F32 R198, -RZ, R89.H0_H0 ;  /* 0x20000059ffc67230 */ /* 0x000fe40000004100 */
[----:B------:R-:W-:Y:S01]  /*1600*/  HADD2.F32 R200, -RZ, R88.H0_H0 ;  /* 0x20000058ffc87230 */ /* 0x000fe20000004100 */
[----:B------:R-:W-:-:S02]  /*1610*/  IADD3 R210, R180, 0x80, RZ ;  /* 0x00000080b4d27810 */ /* 0x000fc40007ffe0ff */
[----:B------:R-:W-:Y:S01]  /*1620*/  SHF.R.U32.HI R168, RZ, 0x1c, R192 ;  /* 0x0000001cffa87819 */ /* 0x000fe200000116c0 */
[--C-:B--2---:R-:W-:Y:S02]  /*1630*/  HADD2.F32 R109, -RZ, R113.reuse.H1_H1 ;  /* 0x30000071ff6d7230 */ /* 0x104fe40000004100 */
[----:B------:R-:W-:Y:S02]  /*1640*/  HADD2.F32 R191, -RZ, R112.H1_H1 ;  /* 0x30000070ffbf7230 */ /* 0x000fe40000004100 */
[----:B------:R-:W-:Y:S01]  /*1650*/  HADD2.F32 R193, -RZ, R113.H0_H0 ;  /* 0x20000071ffc17230 */ /* 0x000fe20000004100 */
[-C--:B------:R-:W-:Y:S01]  /*1660*/  FMUL.FTZ R109, R109, R126.reuse ;  /* 0x0000007e6d6d7220 */ /* 0x080fe20000410000 */
[--C-:B------:R-:W-:Y:S01]  /*1670*/  HADD2.F32 R111, -RZ, R114.reuse.H0_H0 ;  /* 0x20000072ff6f7230 */ /* 0x100fe20000004100 */
[----:B------:R-:W-:Y:S01]  /*1680*/  FMUL.FTZ R191, R191, R126 ;  /* 0x0000007ebfbf7220 */ /* 0x000fe20000410000 */
[----:B------:R-:W-:Y:S02]  /*1690*/  HADD2.F32 R113, -RZ, R114.H1_H1 ;  /* 0x30000072ff717230 */ /* 0x000fe40000004100 */
[----:B------:R-:W-:Y:S01]  /*16a0*/  HADD2.F32 R169, -RZ, R115.H0_H0 ;  /* 0x20000073ffa97230 */ /* 0x000fe20000004100 */
[----:B------:R-:W-:Y:S01]  /*16b0*/  FMUL.FTZ R197, R109, R108 ;  /* 0x0000006c6dc57220 */ /* 0x000fe20000410000 */
[----:B------:R-:W-:-:S02]  /*16c0*/  HADD2.F32 R181, -RZ, R112.H0_H0 ;  /* 0x20000070ffb57230 */ /* 0x000fc40000004100 */
[----:B------:R-:W-:Y:S01]  /*16d0*/  HADD2.F32 R115, -RZ, R115.H1_H1 ;  /* 0x30000073ff737230 */ /* 0x000fe20000004100 */
[----:B------:R-:W-:Y:S01]  /*16e0*/  FMUL.FTZ R199, R191, R182 ;  /* 0x000000b6bfc77220 */ /* 0x000fe20000410000 */
[----:B---3--:R-:W-:Y:S01]  /*16f0*/  @P1 HADD2.F32 R108, -RZ, R104.H1_H1 ;  /* 0x30000068ff6c1230 */ /* 0x008fe20000004100 */
[-C--:B------:R-:W-:Y:S02]  /*1700*/  FMUL.FTZ R111, R111, R126.reuse ;  /* 0x0000007e6f6f7220 */ /* 0x080fe40000410000 */
[-C--:B------:R-:W-:Y:S02]  /*1710*/  FMUL.FTZ R113, R113, R126.reuse ;  /* 0x0000007e71717220 */ /* 0x080fe40000410000 */
[-C--:B------:R-:W-:Y:S02]  /*1720*/  FMUL.FTZ R193, R193, R126.reuse ;  /* 0x0000007ec1c17220 */ /* 0x080fe40000410000 */
[-C--:B------:R-:W-:Y:S02]  /*1730*/  FMUL.FTZ R181, R181, R126.reuse ;  /* 0x0000007eb5b57220 */ /* 0x080fe40000410000 */
[----:B------:R-:W-:-:S02]  /*1740*/  FMUL.FTZ R194, R169, R126 ;  /* 0x0000007ea9c27220 */ /* 0x000fc40000410000 */
[----:B------:R-:W-:Y:S01]  /*1750*/  FMUL.FTZ R115, R115, R126 ;  /* 0x0000007e73737220 */ /* 0x000fe20000410000 */
[----:B------:R-:W-:Y:S01]  /*1760*/  @P1 HADD2.F32 R179, -RZ, R104.H0_H0 ;  /* 0x20000068ffb31230 */ /* 0x000fe20000004100 */
[----:B------:R-:W-:Y:S01]  /*1770*/  FMUL.FTZ R196, R111, R196 ;  /* 0x000000c46fc47220 */ /* 0x000fe20000410000 */
[----:B------:R-:W-:Y:S01]  /*1780*/  @P1 HADD2.F32 R109, -RZ, R105.H0_H0 ;  /* 0x20000069ff6d1230 */ /* 0x000fe20000004100 */
[----:B------:R-:W-:Y:S01]  /*1790*/  FMUL.FTZ R195, R113, R110 ;  /* 0x0000006e71c37220 */ /* 0x000fe20000410000 */
[--C-:B------:R-:W-:Y:S01]  /*17a0*/  @P1 HADD2.F32 R111, -RZ, R106.reuse.H0_H0 ;  /* 0x2000006aff6f1230 */ /* 0x100fe20000004100 */
[----:B------:R-:W-:Y:S01]  /*17b0*/  @P1 FADD.FTZ R199, R108, R199 ;  /* 0x000000c76cc71221 */ /* 0x000fe20000010000 */
[--C-:B------:R-:W-:Y:S01]  /*17c0*/  @P1 HADD2.F32 R113, -RZ, R107.reuse.H0_H0 ;  /* 0x2000006bff711230 */ /* 0x100fe20000004100 */
[----:B------:R-:W-:Y:S01]  /*17d0*/  FMUL.FTZ R198, R193, R198 ;  /* 0x000000c6c1c67220 */ /* 0x000fe20000410000 */
[----:B------:R-:W-:Y:S01]  /*17e0*/  @P1 HADD2.F32 R112, -RZ, R107.H1_H1 ;  /* 0x3000006bff701230 */ /* 0x000fe20000004100 */
[----:B------:R-:W-:Y:S01]  /*17f0*/  FMUL.FTZ R200, R181, R200 ;  /* 0x000000c8b5c87220 */ /* 0x000fe20000410000 */
[----:B------:R-:W-:Y:S01]  /*1800*/  @P1 HADD2.F32 R110, -RZ, R106.H1_H1 ;  /* 0x3000006aff6e1230 */ /* 0x000fe20000004100 */
[----:B------:R-:W-:Y:S01]  /*1810*/  FMUL.FTZ R194, R95, R194 ;  /* 0x000000c25fc27220 */ /* 0x000fe20000410000 */
[----:B------:R-:W-:Y:S01]  /*1820*/  @P1 HADD2.F32 R108, -RZ, R105.H1_H1 ;  /* 0x30000069ff6c1230 */ /* 0x000fe20000004100 */
[----:B------:R-:W-:Y:S01]  /*1830*/  FMUL.FTZ R193, R162, R115 ;  /* 0x00000073a2c17220 */ /* 0x000fe20000410000 */
[----:B------:R-:W-:Y:S01]  /*1840*/  SHF.L.U32 R169, R192, 0x4, RZ ;  /* 0x00000004c0a97819 */ /* 0x000fe200000006ff */
[----:B------:R-:W-:-:S02]  /*1850*/  @P1 FADD.FTZ R200, R179, R200 ;  /* 0x000000c8b3c81221 */ /* 0x000fc40000010000 */
[----:B------:R-:W-:Y:S01]  /*1860*/  @P1 FADD.FTZ R198, R109, R198 ;  /* 0x000000c66dc61221 */ /* 0x000fe20000010000 */
[----:B------:R-:W-:Y:S01]  /*1870*/  IADD3 R178, P0, R169, c[0x0][0x188], RZ ;  /* 0x00006200a9b27a10 */ /* 0x000fe20007f1e0ff */
[----:B------:R-:W-:Y:S02]  /*1880*/  @P1 FADD.FTZ R196, R111, R196 ;  /* 0x000000c46fc41221 */ /* 0x000fe40000010000 */
[----:B------:R-:W-:Y:S02]  /*1890*/  @P1 FADD.FTZ R194, R113, R194 ;  /* 0x000000c271c21221 */ /* 0x000fe40000010000 */
[----:B------:R-:W-:Y:S02]  /*18a0*/  @P1 FADD.FTZ R193, R112, R193 ;  /* 0x000000c170c11221 */ /* 0x000fe40000010000 */
[----:B------:R-:W-:Y:S02]  /*18b0*/  @P1 FADD.FTZ R195, R110, R195 ;  /* 0x000000c36ec31221 */ /* 0x000fe40000010000 */
[----:B------:R-:W-:Y:S01]  /*18c0*/  @P1 FADD.FTZ R197, R108, R197 ;  /* 0x000000c56cc51221 */ /* 0x000fe20000010000 */
[----:B------:R-:W-:Y:S01]  /*18d0*/  IADD3.X R179, R168, c[0x0][0x18c], RZ, P0, !PT ;  /* 0x00006300a8b37a10 */ /* 0x000fe200007fe4ff */
[----:B------:R-:W-:Y:S01]  /*18e0*/  IMAD.WIDE.U32 R112, R210, R127, c[0x0][0x170] ;  /* 0x00005c00d2707625 */ /* 0x000fe200078e007f */
[----:B------:R-:W-:-:S02]  /*18f0*/  F2FP.PACK_AB R111, R193, R194 ;  /* 0x000000c2c16f723e */ /* 0x000fc400000000ff */
[----:B------:R-:W-:Y:S02]  /*1900*/  F2FP.PACK_AB R110, R195, R196 ;  /* 0x000000c4c36e723e */ /* 0x000fe400000000ff */
[----:B------:R-:W-:Y:S02]  /*1910*/  F2FP.PACK_AB R109, R197, R198 ;  /* 0x000000c6c56d723e */ /* 0x000fe400000000ff */
[----:B------:R-:W-:Y:S02]  /*1920*/  F2FP.PACK_AB R108, R199, R200 ;  /* 0x000000c8c76c723e */ /* 0x000fe400000000ff */
[----:B------:R-:W-:-:S03]  /*1930*/  @P1 LEA R202, P0, R210, c[0x0][0x180], 0x4 ;  /* 0x00006000d2ca1a11 */ /* 0x000fc600078020ff */
[----:B------:R0:W-:Y:S04]  /*1940*/  STG.E.128 [R178.64], R108 ;  /* 0x0000006cb2007986 */ /* 0x0001e8000c101d04 */
[----:B------:R-:W2:Y:S01]  /*1950*/  LDG.E.128 R112, [R112.64] ;  /* 0x0000000470707981 */ /* 0x000ea2000c1e1d00 */
[----:B------:R-:W-:-:S05]  /*1960*/  @P1 LEA.HI.X R203, R210, c[0x0][0x184], RZ, 0x4, P0 ;  /* 0x00006100d2cb1a11 */ /* 0x000fca00000f24ff */
[----:B------:R-:W3:Y:S01]  /*1970*/  @P1 LDG.E.128 R104, [R202.64] ;  /* 0x00000004ca681981 */ /* 0x000ee2000c1e1d00 */
[--C-:B------:R-:W-:Y:S02]  /*1980*/  HADD2.F32 R206, -RZ, R85.reuse.H1_H1 ;  /* 0x30000055ffce7230 */ /* 0x100fe40000004100 */
[--C-:B------:R-:W-:Y:S02]  /*1990*/  HADD2.F32 R182, -RZ, R84.reuse.H0_H0 ;  /* 0x20000054ffb67230 */ /* 0x100fe40000004100 */
[----:B------:R-:W-:Y:S02]  /*19a0*/  HADD2.F32 R208, -RZ, R84.H1_H1 ;  /* 0x30000054ffd07230 */ /* 0x000fe40000004100 */
[--C-:B0-----:R-:W-:Y:S02]  /*19b0*/  HADD2.F32 R108, -RZ, R86.reuse.H0_H0 ;  /* 0x20000056ff6c7230 */ /* 0x101fe40000004100 */
[----:B------:R-:W-:Y:S02]  /*19c0*/  HADD2.F32 R204, -RZ, R86.H1_H1 ;  /* 0x30000056ffcc7230 */ /* 0x000fe40000004100 */
[----:B------:R-:W-:Y:S01]  /*19d0*/  HADD2.F32 R192, -RZ, R85.H0_H0 ;  /* 0x20000055ffc07230 */ /* 0x000fe20000004100 */
[----:B------:R-:W-:Y:S01]  /*19e0*/  IADD3 R218, R180, 0xa0, RZ ;  /* 0x000000a0b4da7810 */ /* 0x000fe20007ffe0ff */
[----:B--2---:R-:W-:-:S02]  /*19f0*/  HADD2.F32 R109, -RZ, R113.H1_H1 ;  /* 0x30000071ff6d7230 */ /* 0x004fc40000004100 */
[--C-:B------:R-:W-:Y:S02]  /*1a00*/  HADD2.F32 R181, -RZ, R112.reuse.H0_H0 ;  /* 0x20000070ffb57230 */ /* 0x100fe40000004100 */
[----:B------:R-:W-:Y:S02]  /*1a10*/  HADD2.F32 R191, -RZ, R112.H1_H1 ;  /* 0x30000070ffbf7230 */ /* 0x000fe40000004100 */
[--C-:B------:R-:W-:Y:S01]  /*1a20*/  HADD2.F32 R111, -RZ, R114.reuse.H0_H0 ;  /* 0x20000072ff6f7230 */ /* 0x100fe20000004100 */
[-C--:B------:R-:W-:Y:S01]  /*1a30*/  FMUL.FTZ R109, R109, R126.reuse ;  /* 0x0000007e6d6d7220 */ /* 0x080fe20000410000 */
[----:B------:R-:W-:Y:S01]  /*1a40*/  HADD2.F32 R201, -RZ, R113.H0_H0 ;  /* 0x20000071ffc97230 */ /* 0x000fe20000004100 */
[-C--:B------:R-:W-:Y:S01]  /*1a50*/  FMUL.FTZ R181, R181, R126.reuse ;  /* 0x0000007eb5b57220 */ /* 0x080fe20000410000 */
[----:B------:R-:W-:Y:S01]  /*1a60*/  HADD2.F32 R113, -RZ, R114.H1_H1 ;  /* 0x30000072ff717230 */ /* 0x000fe20000004100 */
[-C--:B------:R-:W-:Y:S01]  /*1a70*/  FMUL.FTZ R191, R191, R126.reuse ;  /* 0x0000007ebfbf7220 */ /* 0x080fe20000410000 */
[--C-:B------:R-:W-:Y:S01]  /*1a80*/  HADD2.F32 R179, -RZ, R115.reuse.H0_H0 ;  /* 0x20000073ffb37230 */ /* 0x100fe20000004100 */
[----:B------:R-:W-:Y:S01]  /*1a90*/  FMUL.FTZ R111, R111, R126 ;  /* 0x0000007e6f6f7220 */ /* 0x000fe20000410000 */
[----:B------:R-:W-:Y:S01]  /*1aa0*/  HADD2.F32 R115, -RZ, R115.H1_H1 ;  /* 0x30000073ff737230 */ /* 0x000fe20000004100 */
[----:B------:R-:W-:Y:S01]  /*1ab0*/  FMUL.FTZ R206, R109, R206 ;  /* 0x000000ce6dce7220 */ /* 0x000fe20000410000 */
[--C-:B---3--:R-:W-:Y:S01]  /*1ac0*/  @P1 HADD2.F32 R110, -RZ, R104.reuse.H0_H0 ;  /* 0x20000068ff6e1230 */ /* 0x108fe20000004100 */
[----:B------:R-:W-:Y:S01]  /*1ad0*/  FMUL.FTZ R211, R181, R182 ;  /* 0x000000b6b5d37220 */ /* 0x000fe20000410000 */
[----:B------:R-:W-:Y:S01]  /*1ae0*/  @P1 HADD2.F32 R109, -RZ, R104.H1_H1 ;  /* 0x30000068ff6d1230 */ /* 0x000fe20000004100 */
[----:B------:R-:W-:-:S02]  /*1af0*/  FMUL.FTZ R208, R191, R208 ;  /* 0x000000d0bfd07220 */ /* 0x000fc40000410000 */
[----:B------:R-:W-:Y:S02]  /*1b00*/  FMUL.FTZ R113, R113, R126 ;  /* 0x0000007e71717220 */ /* 0x000fe40000410000 */
[----:B------:R-:W-:Y:S02]  /*1b10*/  FMUL.FTZ R207, R111, R108 ;  /* 0x0000006c6fcf7220 */ /* 0x000fe40000410000 */
[-C--:B------:R-:W-:Y:S02]  /*1b20*/  FMUL.FTZ R201, R201, R126.reuse ;  /* 0x0000007ec9c97220 */ /* 0x080fe40000410000 */
        /* <DEDUP_REMOVED lines=13> */
[----:B------:R-:W-:Y:S01]  /*1c00*/  FMUL.FTZ R202, R163, R202 ;  /* 0x000000caa3ca7220 */ /* 0x000fe20000410000 */
        /* <DEDUP_REMOVED lines=16> */
[----:B------:R0:W-:Y:S01]  /*1d10*/  STG.E.128 [R178.64], R108 ;  /* 0x0000006cb2007986 */ /* 0x0001e2000c101d04 */
[----:B------:R-:W-:-:S03]  /*1d20*/  @P1 LEA.HI.X R213, R218, c[0x0][0x184], RZ, 0x4, P0 ;  /* 0x00006100dad51a11 */ /* 0x000fc600000f24ff */
[----:B------:R-:W2:Y:S04]  /*1d30*/  LDG.E.128 R112, [R112.64] ;  /* 0x0000000470707981 */ /* 0x000ea8000c1e1d00 */
[----:B------:R1:W3:Y:S01]  /*1d40*/  @P1 LDG.E.128 R104, [R212.64] ;  /* 0x00000004d4681981 */ /* 0x0002e2000c1e1d00 */
[--C-:B------:R-:W-:Y:S02]  /*1d50*/  HADD2.F32 R192, -RZ, R80.reuse.H1_H1 ;  /* 0x30000050ffc07230 */ /* 0x100fe40000004100 */
[----:B------:R-:W-:Y:S02]  /*1d60*/  HADD2.F32 R216, -RZ, R80.H0_H0 ;  /* 0x20000050ffd87230 */ /* 0x000fe40000004100 */
[----:B------:R-:W-:Y:S02]  /*1d70*/  HADD2.F32 R214, -RZ, R81.H1_H1 ;  /* 0x30000051ffd67230 */ /* 0x000fe40000004100 */
[----:B0-----:R-:W-:-:S02]  /*1d80*/  HADD2.F32 R108, -RZ, R82.H0_H0 ;  /* 0x20000052ff6c7230 */ /* 0x001fc40000004100 */
[----:B-1----:R-:W-:Y:S02]  /*1d90*/  HADD2.F32 R212, -RZ, R82.H1_H1 ;  /* 0x30000052ffd47230 */ /* 0x002fe40000004100 */
[----:B------:R-:W-:Y:S01]  /*1da0*/  HADD2.F32 R210, -RZ, R81.H0_H0 ;  /* 0x20000051ffd27230 */ /* 0x000fe20000004100 */
[----:B------:R-:W-:Y:S02]  /*1db0*/  IADD3 R226, R180, 0xc0, RZ ;  /* 0x000000c0b4e27810 */ /* 0x000fe40007ffe0ff */
[----:B------:R-:W-:Y:S01]  /*1dc0*/  SHF.R.U32.HI R178, RZ, 0x1c, R218 ;  /* 0x0000001cffb27819 */ /* 0x000fe200000116da */
[----:B--2---:R-:W-:Y:S02]  /*1dd0*/  HADD2.F32 R201, -RZ, R112.H1_H1 ;  /* 0x30000070ffc97230 */ /* 0x004fe40000004100 */
[----:B------:R-:W-:Y:S02]  /*1de0*/  HADD2.F32 R111, -RZ, R114.H0_H0 ;  /* 0x20000072ff6f7230 */ /* 0x000fe40000004100 */
[----:B------:R-:W-:-:S02]  /*1df0*/  HADD2.F32 R203, -RZ, R113.H0_H0 ;  /* 0x20000071ffcb7230 */ /* 0x000fc40000004100 */
[----:B------:R-:W-:Y:S01]  /*1e00*/  HADD2.F32 R109, -RZ, R113.H1_H1 ;  /* 0x30000071ff6d7230 */ /* 0x000fe20000004100 */
[-C--:B------:R-:W-:Y:S01]  /*1e10*/  FMUL.FTZ R201, R201, R126.reuse ;  /* 0x0000007ec9c97220 */ /* 0x080fe20000410000 */
[----:B------:R-:W-:Y:S02]  /*1e20*/  HADD2.F32 R191, -RZ, R112.H0_H0 ;  /* 0x20000070ffbf7230 */ /* 0x000fe40000004100 */
[----:B------:R-:W-:Y:S01]  /*1e30*/  HADD2.F32 R113, -RZ, R114.H1_H1 ;  /* 0x30000072ff717230 */ /* 0x000fe20000004100 */
[-C--:B------:R-:W-:Y:S01]  /*1e40*/  FMUL.FTZ R111, R111, R126.reuse ;  /* 0x0000007e6f6f7220 */ /* 0x080fe20000410000 */
[--C-:B------:R-:W-:Y:S02]  /*1e50*/  HADD2.F32 R179, -RZ, R115.reuse.H0_H0 ;  /* 0x20000073ffb37230 */ /* 0x100fe40000004100 */
[----:B------:R-:W-:Y:S01]  /*1e60*/  HADD2.F32 R115, -RZ, R115.H1_H1 ;  /* 0x30000073ff737230 */ /* 0x000fe20000004100 */
[----:B------:R-:W-:Y:S01]  /*1e70*/  FMUL.FTZ R191, R191, R126 ;  /* 0x0000007ebfbf7220 */ /* 0x000fe20000410000 */
[----:B---3--:R-:W-:Y:S01]  /*1e80*/  @P1 HADD2.F32 R110, -RZ, R104.H1_H1 ;  /* 0x30000068ff6e1230 */ /* 0x008fe20000004100 */
[----:B------:R-:W-:-:S02]  /*1e90*/  FMUL.FTZ R217, R201, R192 ;  /* 0x000000c0c9d97220 */ /* 0x000fc40000410000 */
[-C--:B------:R-:W-:Y:S02]  /*1ea0*/  FMUL.FTZ R109, R109, R126.reuse ;  /* 0x0000007e6d6d7220 */ /* 0x080fe40000410000 */
[-C--:B------:R-:W-:Y:S02]  /*1eb0*/  FMUL.FTZ R113, R113, R126.reuse ;  /* 0x0000007e71717220 */ /* 0x080fe40000410000 */
[----:B------:R-:W-:Y:S02]  /*1ec0*/  FMUL.FTZ R203, R203, R126 ;  /* 0x0000007ecbcb7220 */ /* 0x000fe40000410000 */
[----:B------:R-:W-:Y:S02]  /*1ed0*/  FMUL.FTZ R215, R111, R108 ;  /* 0x0000006c6fd77220 */ /* 0x000fe40000410000 */
[-C--:B------:R-:W-:Y:S02]  /*1ee0*/  FMUL.FTZ R108, R179, R126.reuse ;  /* 0x0000007eb36c7220 */ /* 0x080fe40000410000 */
[----:B------:R-:W-:Y:S01]  /*1ef0*/  FMUL.FTZ R115, R115, R126 ;  /* 0x0000007e73737220 */ /* 0x000fe20000410000 */
[----:B------:R-:W-:Y:S01]  /*1f00*/  @P1 HADD2.F32 R112, -RZ, R105.H0_H0 ;  /* 0x20000069ff701230 */ /* 0x000fe20000004100 */
[----:B------:R-:W-:Y:S01]  /*1f10*/  FMUL.FTZ R216, R191, R216 ;  /* 0x000000d8bfd87220 */ /* 0x000fe20000410000 */
[----:B------:R-:W-:Y:S01]  /*1f20*/  @P1 HADD2.F32 R191, -RZ, R104.H0_H0 ;  /* 0x20000068ffbf1230 */ /* 0x000fe20000004100 */
[----:B------:R-:W-:Y:S01]  /*1f30*/  FMUL.FTZ R214, R109, R214 ;  /* 0x000000d66dd67220 */ /* 0x000fe20000410000 */
[--C-:B------:R-:W-:Y:S01]  /*1f40*/  @P1 HADD2.F32 R114, -RZ, R107.reuse.H0_H0 ;  /* 0x2000006bff721230 */ /* 0x100fe20000004100 */
[----:B------:R-:W-:Y:S01]  /*1f50*/  FMUL.FTZ R212, R113, R212 ;  /* 0x000000d471d47220 */ /* 0x000fe20000410000 */
[----:B------:R-:W-:Y:S01]  /*1f60*/  @P1 HADD2.F32 R113, -RZ, R107.H1_H1 ;  /* 0x3000006bff711230 */ /* 0x000fe20000004100 */
[----:B------:R-:W-:Y:S01]  /*1f70*/  @P1 FADD.FTZ R217, R110, R217 ;  /* 0x000000d96ed91221 */ /* 0x000fe20000010000 */
[--C-:B------:R-:W-:Y:S01]  /*1f80*/  @P1 HADD2.F32 R110, -RZ, R106.reuse.H0_H0 ;  /* 0x2000006aff6e1230 */ /* 0x100fe20000004100 */
        /* <DEDUP_REMOVED lines=19> */
[----:B------:R-:W-:-:S05]  /*20c0*/  F2FP.PACK_AB R108, R217, R216 ;  /* 0x000000d8d96c723e */ /* 0x000fca00000000ff */
[----:B------:R0:W-:Y:S04]  /*20d0*/  STG.E.128 [R220.64], R108 ;  /* 0x0000006cdc007986 */ /* 0x0001e8000c101d04 */
[----:B------:R-:W2:Y:S01]  /*20e0*/  LDG.E.128 R112, [R112.64] ;  /* 0x0000000470707981 */ /* 0x000ea2000c1e1d00 */
[----:B------:R-:W-:-:S04]  /*20f0*/  @P1 LEA R222, P0, R226, c[0x0][0x180], 0x4 ;  /* 0x00006000e2de1a11 */ /* 0x000fc800078020ff */
[----:B------:R-:W-:-:S05]  /*2100*/  @P1 LEA.HI.X R223, R226, c[0x0][0x184], RZ, 0x4, P0 ;  /* 0x00006100e2df1a11 */ /* 0x000fca00000f24ff */
[----:B------:R1:W3:Y:S01]  /*2110*/  @P1 LDG.E.128 R104, [R222.64] ;  /* 0x00000004de681981 */ /* 0x0002e2000c1e1d00 */
[--C-:B------:R-:W-:Y:S02]  /*2120*/  HADD2.F32 R218, -RZ, R76.reuse.H1_H1 ;  /* 0x3000004cffda7230 */ /* 0x100fe40000004100 */
[----:B------:R-:W-:Y:S02]  /*2130*/  HADD2.F32 R192, -RZ, R76.H0_H0 ;  /* 0x2000004cffc07230 */ /* 0x000fe40000004100 */
[----:B------:R-:W-:Y:S02]  /*2140*/  HADD2.F32 R224, -RZ, R77.H0_H0 ;  /* 0x2000004dffe07230 */ /* 0x000fe40000004100 */
[--C-:B0-----:R-:W-:Y:S02]  /*2150*/  HADD2.F32 R108, -RZ, R78.reuse.H0_H0 ;  /* 0x2000004eff6c7230 */ /* 0x101fe40000004100 */
[----:B-1----:R-:W-:Y:S01]  /*2160*/  HADD2.F32 R222, -RZ, R78.H1_H1 ;  /* 0x3000004effde7230 */ /* 0x002fe20000004100 */
[----:B------:R-:W-:Y:S01]  /*2170*/  IADD3 R180, R180, 0xe0, RZ ;  /* 0x000000e0b4b47810 */ /* 0x000fe20007ffe0ff */
[----:B--2---:R-:W-:-:S02]  /*2180*/  HADD2.F32 R201, -RZ, R112.H1_H1 ;  /* 0x30000070ffc97230 */ /* 0x004fc40000004100 */
[----:B------:R-:W-:-:S03]  /*2190*/  HADD2.F32 R109, -RZ, R113.H1_H1 ;  /* 0x30000071ff6d7230 */ /* 0x000fc60000004100 */
[----:B------:R-:W-:Y:S01]  /*21a0*/  FMUL.FTZ R201, R201, R126 ;  /* 0x0000007ec9c97220 */ /* 0x000fe20000410000 */
[----:B------:R-:W-:Y:S02]  /*21b0*/  HADD2.F32 R191, -RZ, R112.H0_H0 ;  /* 0x20000070ffbf7230 */ /* 0x000fe40000004100 */
[----:B------:R-:W-:Y:S01]  /*21c0*/  HADD2.F32 R203, -RZ, R113.H0_H0 ;  /* 0x20000071ffcb7230 */ /* 0x000fe20000004100 */
[----:B------:R-:W-:Y:S01]  /*21d0*/  FMUL.FTZ R220, R201, R218 ;  /* 0x000000dac9dc7220 */ /* 0x000fe20000410000 */
[--C-:B------:R-:W-:Y:S01]  /*21e0*/  HADD2.F32 R111, -RZ, R114.reuse.H0_H0 ;  /* 0x20000072ff6f7230 */ /* 0x100fe20000004100 */
[-C--:B------:R-:W-:Y:S01]  /*21f0*/  FMUL.FTZ R109, R109, R126.reuse ;  /* 0x0000007e6d6d7220 */ /* 0x080fe20000410000 */
[----:B------:R-:W-:Y:S01]  /*2200*/  HADD2.F32 R218, -RZ, R77.H1_H1 ;  /* 0x3000004dffda7230 */ /* 0x000fe20000004100 */
        /* <DEDUP_REMOVED lines=40> */
[----:B------:R-:W-:-:S05]  /*2490*/  F2FP.PACK_AB R108, R220, R227 ;  /* 0x000000e3dc6c723e */ /* 0x000fca00000000ff */
[----:B------:R0:W-:Y:S04]  /*24a0*/  STG.E.128 [R228.64], R108 ;  /* 0x0000006ce4007986 */ /* 0x0001e8000c101d04 */
[----:B------:R-:W2:Y:S01]  /*24b0*/  LDG.E.128 R112, [R112.64] ;  /* 0x0000000470707981 */ /* 0x000ea2000c1e1d00 */
[----:B------:R-:W-:-:S04]  /*24c0*/  @P1 LEA R230, P0, R180, c[0x0][0x180], 0x4 ;  /* 0x00006000b4e61a11 */ /* 0x000fc800078020ff */
        /* <DEDUP_REMOVED lines=48> */
[----:B-1----:R-:W-:Y:S01]  /*27d0*/  FADD.FTZ R231, R108, R219 ;  /* 0x000000db6ce77221 */ /* 0x002fe20000010000 */
[----:B------:R-:W0:Y:S02]  /*27e0*/  S2R R232, SR_TID.X ;  /* 0x0000000000e87919 */ /* 0x000e240000002100 */
[----:B0-----:R-:W-:Y:S01]  /*27f0*/  LOP3.LUT R232, R232, 0x1f, RZ, 0xc0, !PT ;  /* 0x0000001fe8e87812 */ /* 0x001fe200078ec0ff */
[--C-:B--2---:R-:W-:Y:S02]  /*2800*/  HADD2.F32 R229, -RZ, R115.reuse.H0_H0 ;  /* 0x20000073ffe57230 */ /* 0x104fe40000004100 */
[----:B------:R-:W-:Y:S02]  /*2810*/  HADD2.F32 R115, -RZ, R115.H1_H1 ;  /* 0x30000073ff737230 */ /* 0x000fe40000004100 */
[--C-:B------:R-:W-:Y:S02]  /*2820*/  HADD2.F32 R111, -RZ, R112.reuse.H1_H1 ;  /* 0x30000070ff6f7230 */ /* 0x100fe40000004100 */
[----:B------:R-:W-:Y:S01]  /*2830*/  HADD2.F32 R109, -RZ, R112.H0_H0 ;  /* 0x20000070ff6d7230 */ /* 0x000fe20000004100 */
[----:B------:R-:W-:-:S02]  /*2840*/  FADD.FTZ R112, R231, R210 ;  /* 0x000000d2e7707221 */ /* 0x000fc40000010000 */
[-C--:B------:R-:W-:Y:S01]  /*2850*/  FMUL.FTZ R115, R115, R126.reuse ;  /* 0x0000007e73737220 */ /* 0x080fe20000410000 */
[--C-:B------:R-:W-:Y:S01]  /*2860*/  HADD2.F32 R127, -RZ, R113.reuse.H0_H0 ;  /* 0x20000071ff7f7230 */ /* 0x100fe20000004100 */
[-C--:B------:R-:W-:Y:S01]  /*2870*/  FMUL.FTZ R110, R111, R126.reuse ;  /* 0x0000007e6f6e7220 */ /* 0x080fe20000410000 */
[----:B------:R-:W-:Y:S01]  /*2880*/  HADD2.F32 R113, -RZ, R113.H1_H1 ;  /* 0x30000071ff717230 */ /* 0x000fe20000004100 */
[----:B------:R-:W-:Y:S01]  /*2890*/  FADD.FTZ R111, R112, R227 ;  /* 0x000000e3706f7221 */ /* 0x000fe20000010000 */
[--C-:B------:R-:W-:Y:S02]  /*28a0*/  HADD2.F32 R201, -RZ, R114.reuse.H0_H0 ;  /* 0x20000072ffc97230 */ /* 0x100fe40000004100 */
[----:B------:R-:W-:Y:S01]  /*28b0*/  HADD2.F32 R203, -RZ, R114.H1_H1 ;  /* 0x30000072ffcb7230 */ /* 0x000fe20000004100 */
[----:B------:R-:W-:Y:S02]  /*28c0*/  FMUL.FTZ R114, R156, R115 ;  /* 0x000000739c727220 */ /* 0x000fe40000410000 */
[----:B------:R-:W-:-:S02]  /*28d0*/  FMUL.FTZ R109, R109, R126 ;  /* 0x0000007e6d6d7220 */ /* 0x000fc40000410000 */
[----:B------:R-:W-:Y:S02]  /*28e0*/  FMUL.FTZ R115, R151, R110 ;  /* 0x0000006e97737220 */ /* 0x000fe40000410000 */
[----:B------:R-:W-:Y:S02]  /*28f0*/  FADD.FTZ R110, R111, R220 ;  /* 0x000000dc6f6e7221 */ /* 0x000fe40000010000 */
[-C--:B------:R-:W-:Y:S02]  /*2900*/  FMUL.FTZ R127, R127, R126.reuse ;  /* 0x0000007e7f7f7220 */ /* 0x080fe40000410000 */
[-C--:B------:R-:W-:Y:S02]  /*2910*/  FMUL.FTZ R108, R113, R126.reuse ;  /* 0x0000007e716c7220 */ /* 0x080fe40000410000 */
[-C--:B------:R-:W-:Y:S02]  /*2920*/  FMUL.FTZ R201, R201, R126.reuse ;  /* 0x0000007ec9c97220 */ /* 0x080fe40000410000 */
[----:B------:R-:W-:-:S02]  /*2930*/  FMUL.FTZ R228, R203, R126 ;  /* 0x0000007ecbe47220 */ /* 0x000fc40000410000 */
[----:B------:R-:W-:Y:S02]  /*2940*/  FMUL.FTZ R229, R229, R126 ;  /* 0x0000007ee5e57220 */ /* 0x000fe40000410000 */
[----:B------:R-:W-:Y:S02]  /*2950*/  FMUL.FTZ R126, R148, R109 ;  /* 0x0000006d947e7220 */ /* 0x000fe40000410000 */
[----:B------:R-:W-:-:S04]  /*2960*/  FADD.FTZ R109, R110, R223 ;  /* 0x000000df6e6d7221 */ /* 0x000fc80000010000 */
[----:B------:R-:W-:-:S04]  /*2970*/  FADD.FTZ R110, R109, R218 ;  /* 0x000000da6d6e7221 */ /* 0x000fc80000010000 */
[----:B------:R-:W-:Y:S01]  /*2980*/  FADD.FTZ R109, R110, R221 ;  /* 0x000000dd6e6d7221 */ /* 0x000fe20000010000 */
[----:B---3--:R-:W-:Y:S02]  /*2990*/  @P1 HADD2.F32 R203, -RZ, R107.H1_H1 ;  /* 0x3000006bffcb1230 */ /* 0x008fe40000004100 */
[--C-:B------:R-:W-:Y:S01]  /*29a0*/  @P1 HADD2.F32 R113, -RZ, R104.reuse.H0_H0 ;  /* 0x20000068ff711230 */ /* 0x100fe20000004100 */
[----:B------:R-:W-:Y:S01]  /*29b0*/  FADD.FTZ R110, R109, R222 ;  /* 0x000000de6d6e7221 */ /* 0x000fe20000010000 */
[----:B------:R-:W-:Y:S01]  /*29c0*/  @P1 HADD2.F32 R226, -RZ, R104.H1_H1 ;  /* 0x30000068ffe21230 */ /* 0x000fe20000004100 */
[----:B------:R-:W-:Y:S02]  /*29d0*/  @P1 FADD.FTZ R114, R203, R114 ;  /* 0x00000072cb721221 */ /* 0x000fe40000010000 */
[----:B------:R-:W-:Y:S01]  /*29e0*/  FADD.FTZ R109, R110, R225 ;  /* 0x000000e16e6d7221 */ /* 0x000fe20000010000 */
[----:B------:R-:W-:Y:S01]  /*29f0*/  @P1 HADD2.F32 R111, -RZ, R105.H0_H0 ;  /* 0x20000069ff6f1230 */ /* 0x000fe20000004100 */
[----:B------:R-:W-:Y:S01]  /*2a00*/  @P1 FADD.FTZ R126, R113, R126 ;  /* 0x0000007e717e1221 */ /* 0x000fe20000010000 */
[--C-:B------:R-:W-:Y:S01]  /*2a10*/  @P1 HADD2.F32 R203, -RZ, R106.reuse.H0_H0 ;  /* 0x2000006affcb1230 */ /* 0x100fe20000004100 */
[----:B------:R-:W-:Y:S01]  /*2a20*/  @P1 FADD.FTZ R115, R226, R115 ;  /* 0x00000073e2731221 */ /* 0x000fe20000010000 */
[----:B------:R-:W-:Y:S01]  /*2a30*/  @P1 HADD2.F32 R230, -RZ, R107.H0_H0 ;  /* 0x2000006bffe61230 */ /* 0x000fe20000004100 */
[----:B------:R-:W-:Y:S01]  /*2a40*/  FMUL.FTZ R226, R150, R127 ;  /* 0x0000007f96e27220 */ /* 0x000fe20000410000 */
[----:B------:R-:W-:Y:S01]  /*2a50*/  @P1 HADD2.F32 R234, -RZ, R105.H1_H1 ;  /* 0x30000069ffea1230 */ /* 0x000fe20000004100 */
[----:B------:R-:W-:Y:S01]  /*2a60*/  FMUL.FTZ R113, R154, R229 ;  /* 0x000000e59a717220 */ /* 0x000fe20000410000 */
[----:B------:R-:W-:Y:S01]  /*2a70*/  @P1 HADD2.F32 R110, -RZ, R106.H1_H1 ;  /* 0x3000006aff6e1230 */ /* 0x000fe20000004100 */
[----:B------:R-:W-:Y:S01]  /*2a80*/  FMUL.FTZ R112, R152, R201 ;  /* 0x000000c998707220 */ /* 0x000fe20000410000 */
[----:B------:R-:W-:Y:S01]  /*2a90*/  SHF.L.U32 R201, R180, 0x4, RZ ;  /* 0x00000004b4c97819 */ /* 0x000fe200000006ff */
[----:B------:R-:W-:-:S02]  /*2aa0*/  FMUL.FTZ R127, R155, R228 ;  /* 0x000000e49b7f7220 */ /* 0x000fc40000410000 */
[----:B------:R-:W-:Y:S02]  /*2ab0*/  FMUL.FTZ R229, R153, R108 ;  /* 0x0000006c99e57220 */ /* 0x000fe40000410000 */
[----:B------:R-:W-:Y:S01]  /*2ac0*/  FADD.FTZ R109, R109, R224 ;  /* 0x000000e06d6d7221 */ /* 0x000fe20000010000 */
[----:B------:R-:W-:Y:S01]  /*2ad0*/  SHF.R.U32.HI R180, RZ, 0x1c, R180 ;  /* 0x0000001cffb47819 */ /* 0x000fe200000116b4 */
[----:B------:R-:W-:Y:S02]  /*2ae0*/  @P1 FADD.FTZ R226, R111, R226 ;  /* 0x000000e26fe21221 */ /* 0x000fe40000010000 */
[----:B------:R-:W-:Y:S02]  /*2af0*/  @P1 FADD.FTZ R112, R203, R112 ;  /* 0x00000070cb701221 */ /* 0x000fe40000010000 */
[----:B------:R-:W-:Y:S01]  /*2b00*/  @P1 FADD.FTZ R113, R230, R113 ;  /* 0x00000071e6711221 */ /* 0x000fe20000010000 */
[----:B------:R-:W-:Y:S01]  /*2b10*/  IADD3 R230, P0, R201, c[0x0][0x188], RZ ;  /* 0x00006200c9e67a10 */ /* 0x000fe20007f1e0ff */
[----:B------:R-:W-:-:S02]  /*2b20*/  @P1 FADD.FTZ R127, R110, R127 ;  /* 0x0000007f6e7f1221 */ /* 0x000fc40000010000 */
[----:B------:R-:W-:Y:S02]  /*2b30*/  @P1 FADD.FTZ R229, R234, R229 ;  /* 0x000000e5eae51221 */ /* 0x000fe40000010000 */
[----:B------:R-:W-:Y:S01]  /*2b40*/  FADD.FTZ R108, R109, R126 ;  /* 0x0000007e6d6c7221 */ /* 0x000fe20000010000 */
[----:B------:R-:W-:Y:S02]  /*2b50*/  IADD3.X R231, R180, c[0x0][0x18c], RZ, P0, !PT ;  /* 0x00006300b4e77a10 */ /* 0x000fe400007fe4ff */
[----:B------:R-:W-:Y:S01]  /*2b60*/  F2FP.PACK_AB R111, R114, R113 ;  /* 0x00000071726f723e */ /* 0x000fe200000000ff */
[----:B------:R-:W-:Y:S01]  /*2b70*/  FADD.FTZ R203, R108, R115 ;  /* 0x000000736ccb7221 */ /* 0x000fe20000010000 */
[----:B------:R-:W-:Y:S02]  /*2b80*/  F2FP.PACK_AB R110, R127, R112 ;  /* 0x000000707f6e723e */ /* 0x000fe400000000ff */
[----:B------:R-:W-:Y:S02]  /*2b90*/  F2FP.PACK_AB R109, R229, R226 ;  /* 0x000000e2e56d723e */ /* 0x000fe400000000ff */
[----:B------:R-:W-:Y:S01]  /*2ba0*/  F2FP.PACK_AB R108, R115, R126 ;  /* 0x0000007e736c723e */ /* 0x000fe200000000ff */
        /* <DEDUP_REMOVED lines=10> */
.L_x_7027:
        /* <DEDUP_REMOVED lines=148> */
.L_x_7028:
[C---:B------:R-:W-:Y:S01]  /*3590*/  FMUL.FTZ R108, R233.reuse, R233 ;  /* 0x000000e9e96c7220 */ /* 0x040fe20000410000 */
[----:B------:R-:W-:Y:S01]  /*35a0*/  ISETP.NE.AND P0, PT, RZ, UR6, PT ;  /* 0x00000006ff007c0c */ /* 0x000fe2000bf05270 */
[----:B-1----:R-:W-:Y:S01]  /*35b0*/  FADD.FTZ R228, R228, R203 ;  /* 0x000000cbe4e47221 */ /* 0x002fe20000010000 */
[----:B------:R-:W-:Y:S01]  /*35c0*/  MOV R111, c[0x0][0x1e0] ;  /* 0x00007800006f7a02 */ /* 0x000fe20000000f00 */
[----:B0-----:R-:W-:Y:S01]  /*35d0*/  HFMA2.MMA R203, -RZ, RZ, 0, 2.384185791015625e-07 ;  /* 0x00000004ffcb7435 */ /* 0x001fe200000001ff */
[----:B------:R-:W-:Y:S01]  /*35e0*/  FSEL R108, R108, RZ, P0 ;  /* 0x000000ff6c6c7208 */ /* 0x000fe20000000000 */
[----:B------:R-:W-:Y:S01]  /*35f0*/  IMAD R110, R158, c[0x0][0x168], RZ ;  /* 0x00005a009e6e7a24 */ /* 0x000fe200078e02ff */
[----:B-----5:R-:W-:Y:S01]  /*3600*/  HADD2.F32 R244, -RZ, R71.H0_H0 ;  /* 0x20000047fff47230 */ /* 0x020fe20000004100 */
[----:B------:R-:W-:Y:S01]  /*3610*/  FFMA.FTZ R111, R228, R111, c[0x0][0x228] ;  /* 0x00008a00e46f7623 */ /* 0x000fe2000001006f */
[----:B------:R-:W-:Y:S02]  /*3620*/  FSEL R228, R233, RZ, !P0 ;  /* 0x000000ffe9e47208 */ /* 0x000fe40004000000 */
[----:B------:R-:W-:Y:S01]  /*3630*/  SHF.R.S32.HI R109, RZ, 0x1f, R110 ;  /* 0x0000001fff6d7819 */ /* 0x000fe2000001146e */
[----:B------:R-:W-:Y:S01]  /*3640*/  FADD.FTZ R111, R111, R108 ;  /* 0x0000006c6f6f7221 */ /* 0x000fe20000010000 */
[----:B------:R-:W-:Y:S01]  /*3650*/  IADD3 R182, P2, R182, c[0x0][0x208], RZ ;  /* 0x00008200b6b67a10 */ /* 0x000fe20007f5e0ff */
[----:B------:R-:W-:Y:S01]  /*3660*/  @!P1 IMAD.WIDE R230, R158, R203, c[0x0][0x1a0] ;  /* 0x000068009ee69625 */ /* 0x000fe200078e02cb */
[----:B------:R-:W-:-:S03]  /*3670*/  LEA.HI R110, R109, R110, RZ, 0x3 ;  /* 0x0000006e6d6e7211 */ /* 0x000fc600078f18ff */
[----:B------:R-:W0:Y:S01]  /*3680*/  MUFU.RSQ R111, R111 ;  /* 0x0000006f006f7308 */ /* 0x000e220000001400 */
[----:B------:R-:W-:Y:S01]  /*3690*/  @!P1 IMAD.WIDE R108, R158, R203, c[0x0][0x1a8] ;  /* 0x00006a009e6c9625 */ /* 0x000fe200078e02cb */
[----:B------:R-:W-:Y:S03]  /*36a0*/  @!P1 STG.E [R230.64], R233 ;  /* 0x000000e9e6009986 */ /* 0x000fe6000c101904 */
        /* <DEDUP_REMOVED lines=11> */
[C---:B------:R-:W-:Y:S02]  /*3760*/  FMUL.FTZ R115, R111.reuse, R124 ;  /* 0x0000007c6f737220 */ /* 0x040fe40000410000 */
[C---:B------:R-:W-:Y:S02]  /*3770*/  FADD.FTZ R125, -R228.reuse, R125 ;  /* 0x0000007de47d7221 */ /* 0x040fe40000010100 */
[C---:B------:R-:W-:Y:S02]  /*3780*/  FADD.FTZ R171, -R228.reuse, R171 ;  /* 0x000000abe4ab7221 */ /* 0x040fe40000010100 */
[C---:B------:R-:W-:Y:S02]  /*3790*/  FADD.FTZ R205, -R228.reuse, R205 ;  /* 0x000000cde4cd7221 */ /* 0x040fe40000010100 */
[----:B------:R-:W-:Y:S02]  /*37a0*/  FMUL.FTZ R124, R111, R123 ;  /* 0x0000007b6f7c7220 */ /* 0x000fe40000410000 */
[----:B------:R-:W-:-:S02]  /*37b0*/  FADD.FTZ R120, -R228, R120 ;  /* 0x00000078e4787221 */ /* 0x000fc40000010100 */
[C---:B------:R-:W-:Y:S02]  /*37c0*/  FADD.FTZ R174, -R228.reuse, R174 ;  /* 0x000000aee4ae7221 */ /* 0x040fe40000010100 */
[C---:B------:R-:W-:Y:S02]  /*37d0*/  FADD.FTZ R170, -R228.reuse, R170 ;  /* 0x000000aae4aa7221 */ /* 0x040fe40000010100 */
[C---:B------:R-:W-:Y:S02]  /*37e0*/  FADD.FTZ R202, -R228.reuse, R202 ;  /* 0x000000cae4ca7221 */ /* 0x040fe40000010100 */
[----:B------:R-:W-:Y:S01]  /*37f0*/  FADD.FTZ R242, -R228, R113 ;  /* 0x00000071e4f27221 */ /* 0x000fe20000010100 */
[----:B------:R-:W-:Y:S01]  /*3800*/  HADD2.F32 R113, -RZ, R71.H1_H1 ;  /* 0x30000047ff717230 */ /* 0x000fe20000004100 */
[C---:B------:R-:W-:Y:S02]  /*3810*/  FMUL.FTZ R123, R111.reuse, R122 ;  /* 0x0000007a6f7b7220 */ /* 0x040fe40000410000 */
[----:B0-----:R-:W-:-:S02]  /*3820*/  FMUL.FTZ R109, R111, R176 ;  /* 0x000000b06f6d7220 */ /* 0x001fc40000410000 */
[C---:B------:R-:W-:Y:S02]  /*3830*/  FADD.FTZ R177, -R228.reuse, R177 ;  /* 0x000000b1e4b17221 */ /* 0x040fe40000010100 */
[C---:B------:R-:W-:Y:S02]  /*3840*/  FADD.FTZ R175, -R228.reuse, R175 ;  /* 0x000000afe4af7221 */ /* 0x040fe40000010100 */
[C---:B------:R-:W-:Y:S02]  /*3850*/  FADD.FTZ R211, -R228.reuse, R211 ;  /* 0x000000d3e4d37221 */ /* 0x040fe40000010100 */
[C---:B------:R-:W-:Y:S02]  /*3860*/  FADD.FTZ R209, -R228.reuse, R209 ;  /* 0x000000d1e4d17221 */ /* 0x040fe40000010100 */
[----:B------:R-:W-:Y:S02]  /*3870*/  FADD.FTZ R217, -R228, R217 ;  /* 0x000000d9e4d97221 */ /* 0x000fe40000010100 */
        /* <DEDUP_REMOVED lines=43> */
[----:B------:R-:W-:Y:S01]  /*3b30*/  HADD2.F32 R228, -RZ, R70.H0_H0 ;  /* 0x20000046ffe47230 */ /* 0x000fe20000004100 */
        /* <DEDUP_REMOVED lines=34> */
[----:B------:R-:W-:Y:S01]  /*3d60*/  HADD2.F32 R208, -RZ, R75.H1_H1 ;  /* 0x3000004bffd07230 */ /* 0x000fe20000004100 */
[C---:B------:R-:W-:Y:S01]  /*3d70*/  FMUL.FTZ R177, R111.reuse, R206 ;  /* 0x000000ce6fb17220 */ /* 0x040fe20000410000 */
[----:B------:R-:W-:Y:S01]  /*3d80*/  HADD2.F32 R206, -RZ, R69.H1_H1 ;  /* 0x30000045ffce7230 */ /* 0x000fe20000004100 */
        /* <DEDUP_REMOVED lines=12> */
[----:B------:R-:W-:Y:S01]  /*3e50*/  IADD3 R232, P1, R167, c[0x0][0x208], RZ ;  /* 0x00008200a7e87a10 */ /* 0x000fe20007f3e0ff */
[C---:B------:R-:W-:Y:S02]  /*3e60*/  FMUL.FTZ R222, R111.reuse, R222 ;  /* 0x000000de6fde7220 */ /* 0x040fe40000410000 */
[----:B------:R-:W-:Y:S01]  /*3e70*/  FMUL.FTZ R221, R111, R234 ;  /* 0x000000ea6fdd7220 */ /* 0x000fe20000410000 */
[----:B------:R-:W-:Y:S01]  /*3e80*/  IADD3.X R233, R165, c[0x0][0x20c], RZ, P1, !PT ;  /* 0x00008300a5e97a10 */ /* 0x000fe20000ffe4ff */
[----:B------:R-:W-:-:S02]  /*3e90*/  FMUL.FTZ R224, R111, R224 ;  /* 0x000000e06fe07220 */ /* 0x000fc40000410000 */
[C---:B------:R-:W-:Y:S01]  /*3ea0*/  FMUL.FTZ R223, R111.reuse, R126 ;  /* 0x0000007e6fdf7220 */ /* 0x040fe20000410000 */
[----:B------:R-:W-:Y:S01]  /*3eb0*/  HADD2.F32 R126, -RZ, R68.H1_H1 ;  /* 0x30000044ff7e7230 */ /* 0x000fe20000004100 */
[C---:B------:R-:W-:Y:S02]  /*3ec0*/  FMUL.FTZ R236, R111.reuse, R236 ;  /* 0x000000ec6fec7220 */ /* 0x040fe40000410000 */
[C---:B------:R-:W-:Y:S02]  /*3ed0*/  FMUL.FTZ R225, R111.reuse, R226 ;  /* 0x000000e26fe17220 */ /* 0x040fe40000410000 */
[C---:B------:R-:W-:Y:S02]  /*3ee0*/  FMUL.FTZ R238, R111.reuse, R238 ;  /* 0x000000ee6fee7220 */ /* 0x040fe40000410000 */
[C---:B------:R-:W-:Y:S01]  /*3ef0*/  FMUL.FTZ R229, R111.reuse, R112 ;  /* 0x000000706fe57220 */ /* 0x040fe20000410000 */
[----:B------:R-:W-:Y:S01]  /*3f00*/  HADD2.F32 R112, -RZ, R70.H1_H1 ;  /* 0x30000046ff707230 */ /* 0x000fe20000004100 */
[----:B------:R-:W-:-:S02]  /*3f10*/  FMUL.FTZ R240, R111, R240 ;  /* 0x000000f06ff07220 */ /* 0x000fc40000410000 */
[C---:B------:R-:W-:Y:S02]  /*3f20*/  FMUL.FTZ R231, R111.reuse, R242 ;  /* 0x000000f26fe77220 */ /* 0x040fe40000410000 */
[----:B------:R-:W-:Y:S01]  /*3f30*/  FMUL.FTZ R114, R111, R114 ;  /* 0x000000726f727220 */ /* 0x000fe20000410000 */
[----:B------:R-:W-:Y:S01]  /*3f40*/  HADD2.F32 R111, -RZ, R69.H0_H0 ;  /* 0x20000045ff6f7230 */ /* 0x000fe20000004100 */
[----:B------:R-:W-:Y:S01]  /*3f50*/  FFMA.FTZ R118, R118, R113, R34 ;  /* 0x0000007176767223 */ /* 0x000fe20000010022 */
[----:B------:R-:W-:Y:S01]  /*3f60*/  HADD2.F32 R113, -RZ, R68.H0_H0 ;  /* 0x20000044ff717230 */ /* 0x000fe20000004100 */
[----:B------:R-:W-:Y:S01]  /*3f70*/  FFMA.FTZ R115, R115, R126, R40 ;  /* 0x0000007e73737223 */ /* 0x000fe20000010028 */
[--C-:B------:R-:W-:Y:S01]  /*3f80*/  HADD2.F32 R126, -RZ, R66.reuse.H0_H0 ;  /* 0x20000042ff7e7230 */ /* 0x100fe20000004100 */
[----:B------:R-:W-:Y:S02]  /*3f90*/  FFMA.FTZ R124, R124, R111, R39 ;  /* 0x0000006f7c7c7223 */ /* 0x000fe40000010027 */
[----:B------:R-:W-:Y:S01]  /*3fa0*/  FFMA.FTZ R246, R246, R113, R41 ;  /* 0x00000071f6f67223 */ /* 0x000fe20000010029 */
[--C-:B------:R-:W-:Y:S01]  /*3fb0*/  HADD2.F32 R113, -RZ, R67.reuse.H0_H0 ;  /* 0x20000043ff717230 */ /* 0x100fe20000004100 */
        /* <DEDUP_REMOVED lines=25> */
[--C-:B------:R-:W-:Y:S01]  /*4150*/  HADD2.F32 R171, -RZ, R55.reuse.H0_H0 ;  /* 0x20000037ffab7230 */ /* 0x100fe20000004100 */
        /* <DEDUP_REMOVED lines=37> */
[----:B------:R-:W0:Y:S01]  /*43b0*/  S2R R171, SR_TID.X ;  /* 0x0000000000ab7919 */ /* 0x000e220000002100 */
        /* <DEDUP_REMOVED lines=28> */
[----:B0-----:R-:W-:Y:S01]  /*4580*/  LOP3.LUT R171, R171, 0x1f, RZ, 0xc0, !PT ;  /* 0x0000001fabab7812 */ /* 0x001fe200078ec0ff */
        /* <DEDUP_REMOVED lines=9> */
[----:B------:R-:W-:Y:S01]  /*4620*/  LEA.HI.SX32 R112, R110, R171, 0x1d ;  /* 0x000000ab6e707211 */ /* 0x000fe200078feaff */
[----:B------:R-:W-:Y:S01]  /*4630*/  FFMA.FTZ R231, R231, R123, R146 ;  /* 0x0000007be7e77223 */ /* 0x000fe20000010092 */
[----:B------:R-:W-:Y:S01]  /*4640*/  HADD2.F32 R123, -RZ, R74.H0_H0 ;  /* 0x2000004aff7b7230 */ /* 0x000fe20000004100 */
[----:B------:R-:W-:Y:S01]  /*4650*/  FFMA.FTZ R218, R218, R127, R137 ;  /* 0x0000007fdada7223 */ /* 0x000fe20000010089 */
[----:B------:R-:W-:Y:S01]  /*4660*/  HADD2.F32 R120, -RZ, R73.H0_H0 ;  /* 0x20000049ff787230 */ /* 0x000fe20000004100 */
[----:B------:R-:W-:Y:S01]  /*4670*/  FFMA.FTZ R119, R119, R244, R35 ;  /* 0x000000f477777223 */ /* 0x000fe20000010023 */
[----:B------:R-:W-:Y:S01]  /*4680*/  F2FP.PACK_AB R127, R113, R172 ;  /* 0x000000ac717f723e */ /* 0x000fe200000000ff */
[----:B------:R-:W-:Y:S01]  /*4690*/  FFMA.FTZ R229, R229, R123, R144 ;  /* 0x0000007be5e57223 */ /* 0x000fe20000010090 */
[----:B------:R-:W-:Y:S01]  /*46a0*/  LEA R172, P0, R112, c[0x0][0x208], 0x4 ;  /* 0x0000820070ac7a11 */ /* 0x000fe200078020ff */
[----:B------:R-:W-:Y:S01]  /*46b0*/  FFMA.FTZ R225, R225, R120, R142 ;  /* 0x00000078e1e17223 */ /* 0x000fe2000001008e */
[----:B------:R-:W-:Y:S01]  /*46c0*/  F2FP.PACK_AB R126, R173, R126 ;  /* 0x0000007ead7e723e */ /* 0x000fe200000000ff */
[----:B------:R-:W-:Y:S01]  /*46d0*/  FFMA.FTZ R208, R114, R208, R149 ;  /* 0x000000d072d07223 */ /* 0x000fe20000010095 */
[----:B------:R-:W-:Y:S01]  /*46e0*/  F2FP.PACK_AB R123, R118, R119 ;  /* 0x00000077767b723e */ /* 0x000fe200000000ff */
[--C-:B------:R-:W-:Y:S01]  /*46f0*/  HADD2.F32 R110, -RZ, R72.reuse.H1_H1 ;  /* 0x30000048ff6e7230 */ /* 0x100fe20000004100 */
[----:B------:R-:W-:Y:S01]  /*4700*/  F2FP.PACK_AB R121, R111, R124 ;  /* 0x0000007c6f79723e */ /* 0x000fe200000000ff */
[----:B------:R-:W-:Y:S01]  /*4710*/  HADD2.F32 R114, -RZ, R72.H0_H0 ;  /* 0x20000048ff727230 */ /* 0x000fe20000004100 */
[----:B------:R-:W-:Y:S01]  /*4720*/  F2FP.PACK_AB R120, R115, R246 ;  /* 0x000000f67378723e */ /* 0x000fe200000000ff */
[----:B------:R-:W-:Y:S01]  /*4730*/  FFMA.FTZ R240, R166, R240, R147 ;  /* 0x000000f0a6f07223 */ /* 0x000fe20000010093 */
[----:B------:R-:W-:Y:S01]  /*4740*/  LEA.HI.X R173, R112, c[0x0][0x20c], RZ, 0x4, P0 ;  /* 0x0000830070ad7a11 */ /* 0x000fe200000f24ff */
[----:B------:R-:W-:Y:S01]  /*4750*/  FFMA.FTZ R236, R236, R110, R143 ;  /* 0x0000006eecec7223 */ /* 0x000fe2000001008f */
[----:B------:R-:W-:Y:S01]  /*4760*/  F2FP.PACK_AB R118, R207, R176 ;  /* 0x000000b0cf76723e */ /* 0x000fe200000000ff */
[----:B------:R-:W-:Y:S01]  /*4770*/  FFMA.FTZ R223, R223, R114, R140 ;  /* 0x00000072dfdf7223 */ /* 0x000fe2000001008c */
[----:B------:R-:W-:Y:S01]  /*4780*/  IADD3 R176, P1, R169, c[0x0][0x208], RZ ;  /* 0x00008200a9b07a10 */ /* 0x000fe20007f3e0ff */
[----:B------:R0:W-:Y:S01]  /*4790*/  STG.E.128 [R172.64], R120 ;  /* 0x00000078ac007986 */ /* 0x0001e2000c101d04 */
[----:B------:R-:W-:Y:S01]  /*47a0*/  F2FP.PACK_AB R125, R206, R125 ;  /* 0x0000007dce7d723e */ /* 0x000fe200000000ff */
[----:B------:R-:W-:Y:S01]  /*47b0*/  IMAD R158, R203, c[0x0][0x160], R158 ;  /* 0x00005800cb9e7a24 */ /* 0x000fe200078e029e */
[----:B------:R-:W-:-:S02]  /*47c0*/  F2FP.PACK_AB R124, R109, R108 ;  /* 0x0000006c6d7c723e */ /* 0x000fc400000000ff */
[----:B------:R-:W-:Y:S02]  /*47d0*/  F2FP.PACK_AB R111, R183, R184 ;  /* 0x000000b8b76f723e */ /* 0x000fe400000000ff */
[----:B------:R-:W-:Y:S01]  /*47e0*/  F2FP.PACK_AB R110, R185, R186 ;  /* 0x000000bab96e723e */ /* 0x000fe200000000ff */
[----:B------:R1:W-:Y:S01]  /*47f0*/  STG.E.128 [R232.64], R124 ;  /* 0x0000007ce8007986 */ /* 0x0003e2000c101d04 */
[----:B------:R-:W-:Y:S02]  /*4800*/  F2FP.PACK_AB R109, R187, R188 ;  /* 0x000000bcbb6d723e */ /* 0x000fe400000000ff */
[----:B------:R-:W-:Y:S02]  /*4810*/  F2FP.PACK_AB R108, R189, R190 ;  /* 0x000000bebd6c723e */ /* 0x000fe400000000ff */
[----:B------:R-:W-:Y:S02]  /*4820*/  F2FP.PACK_AB R115, R193, R194 ;  /* 0x000000c2c173723e */ /* 0x000fe400000000ff */
[----:B------:R-:W-:-:S02]  /*4830*/  F2FP.PACK_AB R114, R195, R196 ;  /* 0x000000c4c372723e */ /* 0x000fc400000000ff */
[----:B------:R-:W-:Y:S02]  /*4840*/  F2FP.PACK_AB R113, R197, R198 ;  /* 0x000000c6c571723e */ /* 0x000fe400000000ff */
[----:B0-----:R-:W-:Y:S02]  /*4850*/  IADD3 R172, P0, R117, c[0x0][0x208], RZ ;  /* 0x0000820075ac7a10 */ /* 0x001fe40007f1e0ff */
[----:B------:R-:W-:Y:S02]  /*4860*/  F2FP.PACK_AB R117, R177, R174 ;  /* 0x000000aeb175723e */ /* 0x000fe400000000ff */
[----:B------:R-:W-:Y:S02]  /*4870*/  IADD3.X R173, R116, c[0x0][0x20c], RZ, P0, !PT ;  /* 0x0000830074ad7a10 */ /* 0x000fe400007fe4ff */
[----:B------:R-:W-:Y:S02]  /*4880*/  F2FP.PACK_AB R112, R199, R200 ;  /* 0x000000c8c770723e */ /* 0x000fe400000000ff */
[----:B------:R-:W-:Y:S01]  /*4890*/  IADD3.X R177, R168, c[0x0][0x20c], RZ, P1, !PT ;  /* 0x00008300a8b17a10 */ /* 0x000fe20000ffe4ff */
[----:B------:R-:W-:Y:S01]  /*48a0*/  STG.E.128 [R172.64], R108 ;  /* 0x0000006cac007986 */ /* 0x000fe2000c101d04 */
[----:B------:R-:W-:-:S02]  /*48b0*/  IADD3.X R183, R181, c[0x0][0x20c], RZ, P2, !PT ;  /* 0x00008300b5b77a10 */ /* 0x000fc400017fe4ff */
[----:B------:R-:W-:Y:S01]  /*48c0*/  IADD3 R192, P1, R192, c[0x0][0x208], RZ ;  /* 0x00008200c0c07a10 */ /* 0x000fe20007f3e0ff */
[----:B------:R0:W-:Y:S01]  /*48d0*/  STG.E.128 [R176.64], R112 ;  /* 0x00000070b0007986 */ /* 0x0001e2000c101d04 */
[----:B------:R-:W-:Y:S02]  /*48e0*/  F2FP.PACK_AB R119, R205, R204 ;  /* 0x000000cccd77723e */ /* 0x000fe400000000ff */
[----:B------:R-:W-:Y:S02]  /*48f0*/  F2FP.PACK_AB R116, R175, R170 ;  /* 0x000000aaaf74723e */ /* 0x000fe400000000ff */
[----:B------:R-:W-:Y:S02]  /*4900*/  F2FP.PACK_AB R123, R210, R219 ;  /* 0x000000dbd27b723e */ /* 0x000fe400000000ff */
[----:B------:R-:W-:Y:S01]  /*4910*/  F2FP.PACK_AB R122, R212, R215 ;  /* 0x000000d7d47a723e */ /* 0x000fe200000000ff */
[----:B------:R2:W-:Y:S01]  /*4920*/  STG.E.128 [R182.64], R116 ;  /* 0x00000074b6007986 */ /* 0x0005e2000c101d04 */
[----:B------:R-:W-:-:S02]  /*4930*/  F2FP.PACK_AB R121, R214, R213 ;  /* 0x000000d5d679723e */ /* 0x000fc400000000ff */
[----:B------:R-:W-:Y:S02]  /*4940*/  F2FP.PACK_AB R120, R202, R209 ;  /* 0x000000d1ca78723e */ /* 0x000fe400000000ff */
[----:B-1----:R-:W-:Y:S02]  /*4950*/  F2FP.PACK_AB R127, R224, R221 ;  /* 0x000000dde07f723e */ /* 0x002fe400000000ff */
[----:B------:R-:W-:Y:S02]  /*4960*/  F2FP.PACK_AB R126, R222, R217 ;  /* 0x000000d9de7e723e */ /* 0x000fe400000000ff */
[----:B------:R-:W-:Y:S02]  /*4970*/  F2FP.PACK_AB R125, R218, R211 ;  /* 0x000000d3da7d723e */ /* 0x000fe400000000ff */
[----:B0-----:R-:W-:Y:S02]  /*4980*/  IADD3 R112, P0, R179, c[0x0][0x208], RZ ;  /* 0x00008200b3707a10 */ /* 0x001fe40007f1e0ff */
[----:B------:R-:W-:-:S02]  /*4990*/  IADD3 R114, P2, R201, c[0x0][0x208], RZ ;  /* 0x00008200c9727a10 */ /* 0x000fc40007f5e0ff */
[----:B------:R-:W-:Y:S02]  /*49a0*/  IADD3.X R113, R178, c[0x0][0x20c], RZ, P0, !PT ;  /* 0x00008300b2717a10 */ /* 0x000fe400007fe4ff */
[----:B------:R-:W-:Y:S02]  /*49b0*/  F2FP.PACK_AB R124, R220, R227 ;  /* 0x000000e3dc7c723e */ /* 0x000fe400000000ff */
[----:B------:R-:W-:Y:S01]  /*49c0*/  IADD3.X R193, R191, c[0x0][0x20c], RZ, P1, !PT ;  /* 0x00008300bfc17a10 */ /* 0x000fe20000ffe4ff */
[----:B------:R2:W-:Y:S01]  /*49d0*/  STG.E.128 [R112.64], R120 ;  /* 0x0000007870007986 */ /* 0x0005e2000c101d04 */
[----:B------:R-:W-:Y:S02]  /*49e0*/  F2FP.PACK_AB R111, R208, R231 ;  /* 0x000000e7d06f723e */ /* 0x000fe400000000ff */
[----:B------:R-:W-:Y:S01]  /*49f0*/  F2FP.PACK_AB R110, R240, R229 ;  /* 0x000000e5f06e723e */ /* 0x000fe200000000ff */
[----:B------:R2:W-:Y:S01]  /*4a00*/  STG.E.128 [R192.64], R124 ;  /* 0x0000007cc0007986 */ /* 0x0005e2000c101d04 */
[----:B------:R-:W-:-:S02]  /*4a10*/  F2FP.PACK_AB R109, R238, R225 ;  /* 0x000000e1ee6d723e */ /* 0x000fc400000000ff */
[----:B------:R-:W-:Y:S02]  /*4a20*/  F2FP.PACK_AB R108, R236, R223 ;  /* 0x000000dfec6c723e */ /* 0x000fe400000000ff */
[----:B------:R-:W-:Y:S02]  /*4a30*/  IADD3.X R115, R180, c[0x0][0x20c], RZ, P2, !PT ;  /* 0x00008300b4737a10 */ /* 0x000fe400017fe4ff */
[----:B------:R-:W-:-:S03]  /*4a40*/  ISETP.GE.AND P0, PT, R158, c[0x0][0x164], PT ;  /* 0x000059009e007a0c */ /* 0x000fc60003f06270 */
[----:B------:R2:W-:Y:S10]  /*4a50*/  STG.E.128 [R114.64], R108 ;  /* 0x0000006c72007986 */ /* 0x0005f4000c101d04 */
[----:B--2---:R-:W-:Y:S01]  /*4a60*/  @P0 CALL.REL.NOINC `(.L_x_7025) ;  /* 0x0000001000000944 */ /* 0x004fe20003c00000 */
[----:B------:R-:W-:Y:S05]  /*4a70*/  BRA `(.L_x_7026) ;  /* 0xffffbeb000007947 */ /* 0x000fea000383ffff */
.L_x_7025:
[----:B------:R-:W-:Y:S05]  /*4a80*/  EXIT ;  /* 0x000000000000794d */ /* 0x000fea0003800000 */
.L_x_7023:
[----:B0-----:R-:W-:Y:S02]  /*4a90*/  MOV R228, 0x1 ;  /* 0x0000000100e47802 */ /* 0x001fe40000000f00 */
[----:B------:R-:W-:-:S02]  /*4aa0*/  MOV R110, 0x1f ;  /* 0x0000001f006e7802 */ /* 0x000fc40000000f00 */
[----:B------:R-:W-:Y:S02]  /*4ab0*/  MOV R111, 0xffffffff ;  /* 0xffffffff006f7802 */ /* 0x000fe40000000f00 */
[----:B------:R-:W-:Y:S02]  /*4ac0*/  MOV R108, 0x4ae0 ;  /* 0x00004ae0006c7802 */ /* 0x000fe40000000f00 */
[----:B-----5:R-:W-:Y:S05]  /*4ad0*/  CALL.REL.NOINC `($__internal_21_$__cuda_sm70_shflsync_bfly_p) ;  /* 0x00000b9000007944 */ /* 0x020fea0003c00000 */
[----:B-1----:R-:W-:Y:S01]  /*4ae0*/  MOV R108, R228 ;  /* 0x000000e4006c7202 */ /* 0x002fe20000000f00 */
[----:B0-----:R-:W-:Y:S05]  /*4af0*/  BRA `(.L_x_7027) ;  /* 0xffffe15000007947 */ /* 0x001fea000383ffff */
.L_x_7024:
[----:B------:R-:W-:Y:S01]  /*4b00*/  HFMA2.MMA R228, -RZ, RZ, 0, 1.1920928955078125e-07 ;  /* 0x00000002ffe47435 */ /* 0x000fe200000001ff */
[----:B------:R-:W-:Y:S02]  /*4b10*/  MOV R110, 0x1f ;  /* 0x0000001f006e7802 */ /* 0x000fe40000000f00 */
[----:B------:R-:W-:Y:S02]  /*4b20*/  MOV R111, 0xffffffff ;  /* 0xffffffff006f7802 */ /* 0x000fe40000000f00 */
[----:B------:R-:W-:Y:S02]  /*4b30*/  MOV R108, 0x4b50 ;  /* 0x00004b50006c7802 */ /* 0x000fe40000000f00 */
[----:B-----5:R-:W-:Y:S05]  /*4b40*/  CALL.REL.NOINC `($__internal_21_$__cuda_sm70_shflsync_bfly_p) ;  /* 0x00000b2000007944 */ /* 0x020fea0003c00000 */
[----:B01----:R-:W-:Y:S01]  /*4b50*/  FADD.FTZ R203, R203, R228 ;  /* 0x000000e4cbcb7221 */ /* 0x003fe20000010000 */
[----:B------:R-:W-:Y:S01]  /*4b60*/  HFMA2.MMA R228, -RZ, RZ, 0, 2.384185791015625e-07 ;  /* 0x00000004ffe47435 */ /* 0x000fe200000001ff */
[----:B------:R-:W-:-:S02]  /*4b70*/  MOV R110, 0x1f ;  /* 0x0000001f006e7802 */ /* 0x000fc40000000f00 */
[----:B------:R-:W-:Y:S02]  /*4b80*/  MOV R111, 0xffffffff ;  /* 0xffffffff006f7802 */ /* 0x000fe40000000f00 */
[----:B------:R-:W-:Y:S02]  /*4b90*/  MOV R108, 0x4bb0 ;  /* 0x00004bb0006c7802 */ /* 0x000fe40000000f00 */
[----:B------:R-:W-:Y:S05]  /*4ba0*/  CALL.REL.NOINC `($__internal_21_$__cuda_sm70_shflsync_bfly_p) ;  /* 0x00000ac000007944 */ /* 0x000fea0003c00000 */
[----:B01----:R-:W-:Y:S01]  /*4bb0*/  FADD.FTZ R203, R203, R228 ;  /* 0x000000e4cbcb7221 */ /* 0x003fe20000010000 */
[----:B------:R-:W-:Y:S01]  /*4bc0*/  HFMA2.MMA R228, -RZ, RZ, 0, 4.76837158203125e-07 ;  /* 0x00000008ffe47435 */ /* 0x000fe200000001ff */
[----:B------:R-:W-:Y:S02]  /*4bd0*/  MOV R110, 0x1f ;  /* 0x0000001f006e7802 */ /* 0x000fe40000000f00 */
[----:B------:R-:W-:Y:S02]  /*4be0*/  MOV R111, 0xffffffff ;  /* 0xffffffff006f7802 */ /* 0x000fe40000000f00 */
[----:B------:R-:W-:Y:S02]  /*4bf0*/  MOV R108, 0x4c10 ;  /* 0x00004c10006c7802 */ /* 0x000fe40000000f00 */
[----:B------:R-:W-:Y:S05]  /*4c00*/  CALL.REL.NOINC `($__internal_21_$__cuda_sm70_shflsync_bfly_p) ;  /* 0x00000a6000007944 */ /* 0x000fea0003c00000 */
[----:B01----:R-:W-:Y:S01]  /*4c10*/  FADD.FTZ R203, R203, R228 ;  /* 0x000000e4cbcb7221 */ /* 0x003fe20000010000 */
[----:B------:R-:W-:Y:S01]  /*4c20*/  HFMA2.MMA R228, -RZ, RZ, 0, 9.5367431640625e-07 ;  /* 0x00000010ffe47435 */ /* 0x000fe200000001ff */
[----:B------:R-:W-:-:S02]  /*4c30*/  MOV R110, 0x1f ;  /* 0x0000001f006e7802 */ /* 0x000fc40000000f00 */
[----:B------:R-:W-:Y:S02]  /*4c40*/  MOV R111, 0xffffffff ;  /* 0xffffffff006f7802 */ /* 0x000fe40000000f00 */
[----:B------:R-:W-:Y:S02]  /*4c50*/  MOV R108, 0x4c70 ;  /* 0x00004c70006c7802 */ /* 0x000fe40000000f00 */
[----:B------:R-:W-:Y:S05]  /*4c60*/  CALL.REL.NOINC `($__internal_21_$__cuda_sm70_shflsync_bfly_p) ;  /* 0x00000a0000007944 */ /* 0x000fea0003c00000 */
        /* <DEDUP_REMOVED lines=134> */
[----:B------:R-:W-:Y:S05]  /*54d0*/  CALL.REL.NOINC `($__internal_21_$__cuda_sm70_shflsync_bfly_p) ;  /* 0x0000019000007944 */ /* 0x000fea0003c00000 */
[----:B01----:R-:W-:Y:S01]  /*54e0*/  FADD.FTZ R203, R203, R228 ;  /* 0x000000e4cbcb7221 */ /* 0x003fe20000010000 */
[----:B------:R-:W-:Y:S01]  /*54f0*/  HFMA2.MMA R228, -RZ, RZ, 0, 1.1920928955078125e-07 ;  /* 0x00000002ffe47435 */ /* 0x000fe200000001ff */
[----:B------:R-:W-:Y:S02]  /*5500*/  MOV R110, 0x1f ;  /* 0x0000001f006e7802 */ /* 0x000fe40000000f00 */
[----:B------:R-:W-:Y:S02]  /*5510*/  MOV R111, 0xffffffff ;  /* 0xffffffff006f7802 */ /* 0x000fe40000000f00 */
[----:B------:R-:W-:Y:S02]  /*5520*/  MOV R108, 0x5540 ;  /* 0x00005540006c7802 */ /* 0x000fe40000000f00 */
[----:B------:R-:W-:Y:S05]  /*5530*/  CALL.REL.NOINC `($__internal_21_$__cuda_sm70_shflsync_bfly_p) ;  /* 0x0000013000007944 */ /* 0x000fea0003c00000 */
[----:B01----:R-:W-:Y:S01]  /*5540*/  FADD.FTZ R203, R203, R228 ;  /* 0x000000e4cbcb7221 */ /* 0x003fe20000010000 */
[----:B------:R-:W-:Y:S01]  /*5550*/  HFMA2.MMA R228, -RZ, RZ, 0, 2.384185791015625e-07 ;  /* 0x00000004ffe47435 */ /* 0x000fe200000001ff */
[----:B------:R-:W-:Y:S02]  /*5560*/  MOV R110, 0x1f ;  /* 0x0000001f006e7802 */ /* 0x000fe40000000f00 */
[----:B------:R-:W-:-:S02]  /*5570*/  MOV R111, 0xffffffff ;  /* 0xffffffff006f7802 */ /* 0x000fc40000000f00 */
        /* <DEDUP_REMOVED lines=10> */
[----:B------:R-:W-:Y:S02]  /*5620*/  MOV R110, 0x1f ;  /* 0x0000001f006e7802 */ /* 0x000fe40000000f00 */
[----:B------:R-:W-:-:S02]  /*5630*/  MOV R111, 0xffffffff ;  /* 0xffffffff006f7802 */ /* 0x000fc40000000f00 */
[----:B------:R-:W-:Y:S02]  /*5640*/  MOV R108, 0x5660 ;  /* 0x00005660006c7802 */ /* 0x000fe40000000f00 */
[----:B------:R-:W-:Y:S05]  /*5650*/  CALL.REL.NOINC `($__internal_21_$__cuda_sm70_shflsync_bfly_p) ;  /* 0x0000001000007944 */ /* 0x000fea0003c00000 */
[----:B01----:R-:W-:Y:S05]  /*5660*/  BRA `(.L_x_7028) ;  /* 0xffffdf2000007947 */ /* 0x003fea000383ffff */
        .weak           $__internal_21_$__cuda_sm70_shflsync_bfly_p
        .type           $__internal_21_$__cuda_sm70_shflsync_bfly_p,@function
        .size           $__internal_21_$__cuda_sm70_shflsync_bfly_p,(.L_x_57061 - $__internal_21_$__cuda_sm70_shflsync_bfly_p)
$__internal_21_$__cuda_sm70_shflsync_bfly_p:
[----:B------:R-:W-:Y:S01]  /*5670*/  HFMA2.MMA R109, -RZ, RZ, 0, 0 ;  /* 0x00000000ff6d7435 */ /* 0x000fe200000001ff */
[----:B------:R-:W-:Y:S04]  /*5680*/  WARPSYNC R111 ;  /* 0x0000006f00007348 */ /* 0x000fe80003800000 */
[----:B------:R0:W1:Y:S01]  /*5690*/  SHFL.BFLY PT, R228, R203, R228, R110 ;  /* 0x0c0000e4cbe47389 */ /* 0x00006200000e006e */
[----:B------:R-:W-:Y:S05]  /*56a0*/  RET.REL.NODEC R108 `(_ZN10layer_norm13ln_fwd_kernelINS_13Kernel_traitsI6__halfS2_S2_S2_fjLj2048ELj1ELj4ELj1ELj16ENS_18Kernel_traits_baseILj2048ES2_S2_S2_S2_fjLj128EEEEELb0ELb1ELb0ELb1EEEvNS_9FwdParamsE) ;  /* 0xffffa9506c007950 */ /* 0x000fea0003c3ffff */
.L_x_7029:
        /* <DEDUP_REMOVED lines=13> */
.L_x_57061:


//--------------------- .text._ZN10layer_norm13ln_fwd_kernelINS_13Kernel_traitsI6__halfS2_S2_S2_fjLj2048ELj1ELj4ELj1ELj16ENS_18Kernel_traits_baseILj2048ES2_S2_S2_S2_fjLj128EEEEELb0ELb1ELb1ELb0EEEvNS_9FwdParamsE --------------------------
	.section	.text._ZN10layer_norm13ln_fwd_kernelINS_13Kernel_traitsI6__halfS2_S2_S2_fjLj2048ELj1ELj4ELj1ELj16ENS_18Kernel_traits_baseILj2048ES2_S2_S2_S2_fjLj128EEEEELb0ELb1ELb1ELb0EEEvNS_9FwdParamsE,"ax",@progbits
	.sectioninfo	@"SHI_REGISTERS=255"
	.align	128
        .global         _ZN10layer_norm13ln_fwd_kernelINS_13Kernel_traitsI6__halfS2_S2_S2_fjLj2048ELj1ELj4ELj1ELj16ENS_18Kernel_traits_baseILj2048ES2_S2_S2_S2_fjLj128EEEEELb0ELb1ELb1ELb0EEEvNS_9FwdParamsE
        .type           _ZN10layer_norm13ln_fwd_kernelINS_13Kernel_traitsI6__halfS2_S2_S2_fjLj2048ELj1ELj4ELj1ELj16ENS_18Kernel_traits_baseILj2048ES2_S2_S2_S2_fjLj128EEEEELb0ELb1ELb1ELb0EEEvNS_9FwdParamsE,@function
        .size           _ZN10layer_norm13ln_fwd_kernelINS_13Kernel_traitsI6__halfS2_S2_S2_fjLj2048ELj1ELj4ELj1ELj16ENS_18Kernel_traits_baseILj2048ES2_S2_S2_S2_fjLj128EEEEELb0ELb1ELb1ELb0EEEvNS_9FwdParamsE,(.L_x_57062 - _ZN10layer_norm13ln_fwd_kernelINS_13Kernel_traitsI6__halfS2_S2_S2_fjLj2048ELj1ELj4ELj1ELj16ENS_18Kernel_traits_baseILj2048ES2_S2_S2_S2_fjLj128EEEEELb0ELb1ELb1ELb0EEEvNS_9FwdParamsE)
        .other          _ZN10layer_norm13ln_fwd_kernelINS_13Kernel_traitsI6__halfS2_S2_S2_fjLj2048ELj1ELj4ELj1ELj16ENS_18Kernel_traits_baseILj2048ES2_S2_S2_S2_fjLj128EEEEELb0ELb1ELb1ELb0EEEvNS_9FwdParamsE,@"STO_CUDA_ENTRY STV_DEFAULT"
_ZN10layer_norm13ln_fwd_kernelINS_13Kernel_traitsI6__halfS2_S2_S2_fjLj2048ELj1ELj4ELj1ELj16ENS_18Kernel_traits_baseILj2048ES2_S2_S2_S2_fjLj128EEEEELb0ELb1ELb1ELb0EEEvNS_9FwdParamsE:
.text._ZN10layer_norm13ln_fwd_kernelINS_13Kernel_traitsI6__halfS2_S2_S2_fjLj2048ELj1ELj4ELj1ELj16ENS_18Kernel_traits_baseILj2048ES2_S2_S2_S2_fjLj128EEEEELb0ELb1ELb1ELb0EEEvNS_9FwdParamsE:
        /* <DEDUP_REMOVED lines=40> */
.L_x_7031:
[----:B01----:R-:W-:Y:S05]  /*0280*/  BSYNC B0 ;  /* 0x0000000000007941 */ /* 0x003fea0003800000 */
.L_x_7030:
        /* <DEDUP_REMOVED lines=16> */
.L_x_7033:
[----:B0-----:R-:W-:Y:S05]  /*0390*/  BSYNC B0 ;  /* 0x0000000000007941 */ /* 0x001fea0003800000 */
.L_x_7032:
        /* <DEDUP_REMOVED lines=16> */
.L_x_7035:
[----:B0-----:R-:W-:Y:S05]  /*04a0*/  BSYNC B0 ;  /* 0x0000000000007941 */ /* 0x001fea0003800000 */
.L_x_7034:
        /* <DEDUP_REMOVED lines=16> */
.L_x_7037:
[----:B0-----:R-:W-:Y:S05]  /*05b0*/  BSYNC B0 ;  /* 0x0000000000007941 */ /* 0x001fea0003800000 */
.L_x_7036:
        /* <DEDUP_REMOVED lines=16> */
.L_x_7039:
[----:B0-----:R-:W-:Y:S05]  /*06c0*/  BSYNC B0 ;  /* 0x0000000000007941 */ /* 0x001fea0003800000 */
.L_x_7038:
        /* <DEDUP_REMOVED lines=19> */
.L_x_7041:
[----:B0-----:R-:W-:Y:S05]  /*0800*/  BSYNC B0 ;  /* 0x0000000000007941 */ /* 0x001fea0003800000 */
.L_x_7040:
        /* <DEDUP_REMOVED lines=21> */
.L_x_7043:
[----:B0-----:R-:W-:Y:S05]  /*0960*/  BSYNC B0 ;  /* 0x0000000000007941 */ /* 0x001fea0003800000 */
.L_x_7042:
        /* <DEDUP_REMOVED lines=18> */
.L_x_7045:
[----:B0-----:R-:W-:Y:S05]  /*0a90*/  BSYNC B0 ;  /* 0x0000000000007941 */ /* 0x001fea0003800000 */
.L_x_7044:
[----:B------:R-:W-:-:S13]  /*0aa0*/  ISETP.GE.AND P1, PT, R76, c[0x0][0x164], PT ;  /* 0x000059004c007a0c */ /* 0x000fda0003f26270 */
[----:B------:R-:W-:Y:S05]  /*0ab0*/  @P1 EXIT ;  /* 0x000000000000194d */ /* 0x000fea0003800000 */
[--C-:B-----5:R-:W-:Y:S01]  /*0ac0*/  HADD2.F32 R65, -RZ, R56.reuse.H0_H0 ;  /* 0x20000038ff417230 */ /* 0x120fe20000004100 */
[----:B------:R-:W-:Y:S01]  /*0ad0*/  ULDC.U8 UR6, c[0x0][0x1f0] ;  /* 0x00007c0000067ab9 */ /* 0x000fe20000000000 */
[----:B------:R-:W-:Y:S02]  /*0ae0*/  HADD2.F32 R3, -RZ, R56.H1_H1 ;  /* 0x30000038ff037230 */ /* 0x000fe40000004100 */
[--C-:B------:R-:W-:Y:S01]  /*0af0*/  HADD2.F32 R64, -RZ, R57.reuse.H0_H0 ;  /* 0x20000039ff407230 */ /* 0x100fe20000004100 */
[----:B------:R-:W-:Y:S01]  /*0b00*/  STL [R1+0x64], R65 ;  /* 0x0000644101007387 */ /* 0x000fe20000100800 */
[----:B------:R-:W-:Y:S02]  /*0b10*/  HADD2.F32 R56, -RZ, R57.H1_H1 ;  /* 0x30000039ff387230 */ /* 0x000fe40000004100 */
[----:B------:R-:W-:Y:S01]  /*0b20*/  HADD2.F32 R57, -RZ, R58.H1_H1 ;  /* 0x3000003aff397230 */ /* 0x000fe20000004100 */
[----:B------:R0:W-:Y:S01]  /*0b30*/  STL [R1+0x60], R3 ;  /* 0x0000600301007387 */ /* 0x0001e20000100800 */
[----:B------:R-:W-:-:S02]  /*0b40*/  HADD2.F32 R252, -RZ, R245.H0_H0 ;  /* 0x200000f5fffc7230 */ /* 0x000fc40000004100 */
[----:B------:R-:W-:Y:S01]  /*0b50*/  HADD2.F32 R251, -RZ, R245.H1_H1 ;  /* 0x300000f5fffb7230 */ /* 0x000fe20000004100 */
[----:B------:R-:W-:Y:S01]  /*0b60*/  STL [R1+0x5c], R64 ;  /* 0x00005c4001007387 */ /* 0x000fe20000100800 */
[--C-:B------:R-:W-:Y:S02]  /*0b70*/  HADD2.F32 R250, -RZ, R246.reuse.H0_H0 ;  /* 0x200000f6fffa7230 */ /* 0x100fe40000004100 */
[----:B------:R-:W-:Y:S01]  /*0b80*/  HADD2.F32 R249, -RZ, R246.H1_H1 ;  /* 0x300000f6fff97230 */ /* 0x000fe20000004100 */
[----:B------:R1:W-:Y:S01]  /*0b90*/  STL [R1+0x58], R56 ;  /* 0x0000583801007387 */ /* 0x0003e20000100800 */
[----:B------:R-:W-:Y:S02]  /*0ba0*/  HADD2.F32 R246, -RZ, R236.H0_H0 ;  /* 0x200000ecfff67230 */ /* 0x000fe40000004100 */
[----:B0-----:R-:W-:Y:S02]  /*0bb0*/  HADD2.F32 R3, -RZ, R58.H0_H0 ;  /* 0x2000003aff037230 */ /* 0x001fe40000004100 */
[----:B------:R-:W-:-:S02]  /*0bc0*/  HADD2.F32 R245, -RZ, R236.H1_H1 ;  /* 0x300000ecfff57230 */ /* 0x000fc40000004100 */
[--C-:B------:R-:W-:Y:S01]  /*0bd0*/  HADD2.F32 R236, -RZ, R229.reuse.H0_H0 ;  /* 0x200000e5ffec7230 */ /* 0x100fe20000004100 */
[----:B------:R0:W-:Y:S01]  /*0be0*/  STL [R1+0x54], R3 ;  /* 0x0000540301007387 */ /* 0x0001e20000100800 */
[----:B------:R-:W-:Y:S02]  /*0bf0*/  HADD2.F32 R235, -RZ, R229.H1_H1 ;  /* 0x300000e5ffeb7230 */ /* 0x000fe40000004100 */
[----:B-1----:R-:W-:Y:S01]  /*0c00*/  HADD2.F32 R56, -RZ, R59.H0_H0 ;  /* 0x2000003bff387230 */ /* 0x002fe20000004100 */
[----:B------:R1:W-:Y:S01]  /*0c10*/  STL [R1+0x50], R57 ;  /* 0x0000503901007387 */ /* 0x0003e20000100800 */
[--C-:B------:R-:W-:Y:S02]  /*0c20*/  HADD2.F32 R234, -RZ, R230.reuse.H0_H0 ;  /* 0x200000e6ffea7230 */ /* 0x100fe40000004100 */
[----:B------:R-:W-:Y:S01]  /*0c30*/  HADD2.F32 R233, -RZ, R230.H1_H1 ;  /* 0x300000e6ffe97230 */ /* 0x000fe20000004100 */
        /* <DEDUP_REMOVED lines=8> */
[----:B------:R-:W-:Y:S01]  /*0cc0*/  STL [R1+0x44], R57 ;  /* 0x0000443901007387 */ /* 0x000fe20000100800 */
[----:B------:R-:W-:-:S02]  /*0cd0*/  HADD2.F32 R48, -RZ, R49.H1_H1 ;  /* 0x30000031ff307230 */ /* 0x000fc40000004100 */
[--C-:B------:R-:W-:Y:S01]  /*0ce0*/  HADD2.F32 R230, -RZ, R220.reuse.H0_H0 ;  /* 0x200000dcffe67230 */ /* 0x100fe20000004100 */
[----:B------:R-:W-:Y:S01]  /*0cf0*/  STL [R1+0x40], R56 ;  /* 0x0000403801007387 */ /* 0x000fe20000100800 */
[----:B------:R-:W-:Y:S02]  /*0d00*/  HADD2.F32 R229, -RZ, R220.H1_H1 ;  /* 0x300000dcffe57230 */ /* 0x000fe40000004100 */
[----:B0-----:R-:W-:Y:S02]  /*0d10*/  HADD2.F32 R3, -RZ, R49.H0_H0 ;  /* 0x20000031ff037230 */ /* 0x001fe40000004100 */
[----:B------:R-:W-:Y:S02]  /*0d20*/  HADD2.F32 R49, -RZ, R50.H0_H0 ;  /* 0x20000032ff317230 */ /* 0x000fe40000004100 */
[----:B------:R-:W-:Y:S01]  /*0d30*/  HADD2.F32 R238, -RZ, R228.H0_H0 ;  /* 0x200000e4ffee7230 */ /* 0x000fe20000004100 */
[----:B------:R0:W-:Y:S01]  /*0d40*/  STL [R1+0x3c], R3 ;  /* 0x00003c0301007387 */ /* 0x0001e20000100800 */
[----:B------:R-:W-:-:S02]  /*0d50*/  HADD2.F32 R220, -RZ, R213.H0_H0 ;  /* 0x200000d5ffdc7230 */ /* 0x000fc40000004100 */
[----:B------:R-:W-:Y:S01]  /*0d60*/  HADD2.F32 R219, -RZ, R213.H1_H1 ;  /* 0x300000d5ffdb7230 */ /* 0x000fe20000004100 */
[----:B------:R1:W-:Y:S01]  /*0d70*/  STL [R1+0x38], R48 ;  /* 0x0000383001007387 */ /* 0x0003e20000100800 */
[----:B------:R-:W-:Y:S02]  /*0d80*/  HADD2.F32 R227, -RZ, R221.H1_H1 ;  /* 0x300000ddffe37230 */ /* 0x000fe40000004100 */
[--C-:B------:R-:W-:Y:S01]  /*0d90*/  HADD2.F32 R226, -RZ, R222.reuse.H0_H0 ;  /* 0x200000deffe27230 */ /* 0x100fe20000004100 */
[----:B------:R2:W-:Y:S01]  /*0da0*/  STL [R1+0x34], R49 ;  /* 0x0000343101007387 */ /* 0x0005e20000100800 */
[----:B------:R-:W-:Y:S02]  /*0db0*/  HADD2.F32 R225, -RZ, R222.H1_H1 ;  /* 0x300000deffe17230 */ /* 0x000fe40000004100 */
[----:B0-----:R-:W-:Y:S02]  /*0dc0*/  HADD2.F32 R3, -RZ, R50.H1_H1 ;  /* 0x30000032ff037230 */ /* 0x001fe40000004100 */
[----:B------:R-:W-:-:S02]  /*0dd0*/  HADD2.F32 R213, -RZ, R196.H0_H0 ;  /* 0x200000c4ffd57230 */ /* 0x000fc40000004100 */
[--C-:B-1----:R-:W-:Y:S01]  /*0de0*/  HADD2.F32 R48, -RZ, R51.reuse.H0_H0 ;  /* 0x20000033ff307230 */ /* 0x102fe20000004100 */
[----:B------:R0:W-:Y:S01]  /*0df0*/  STL [R1+0x30], R3 ;  /* 0x0000300301007387 */ /* 0x0001e20000100800 */
[----:B------:R-:W-:Y:S02]  /*0e00*/  HADD2.F32 R211, -RZ, R196.H1_H1 ;  /* 0x300000c4ffd37230 */ /* 0x000fe40000004100 */
[----:B--2---:R-:W-:Y:S01]  /*0e10*/  HADD2.F32 R49, -RZ, R51.H1_H1 ;  /* 0x30000033ff317230 */ /* 0x004fe20000004100 */
[----:B------:R1:W-:Y:S01]  /*0e20*/  STL [R1+0x2c], R48 ;  /* 0x00002c3001007387 */ /* 0x0003e20000100800 */
[--C-:B------:R-:W-:Y:S02]  /*0e30*/  HADD2.F32 R205, -RZ, R198.reuse.H0_H0 ;  /* 0x200000c6ffcd7230 */ /* 0x100fe40000004100 */
[----:B------:R-:W-:Y:S01]  /*0e40*/  HADD2.F32 R203, -RZ, R198.H1_H1 ;  /* 0x300000c6ffcb7230 */ /* 0x000fe20000004100 */
[----:B------:R-:W-:Y:S01]  /*0e50*/  STL [R1+0x28], R49 ;  /* 0x0000283101007387 */ /* 0x000fe20000100800 */
[----:B------:R-:W-:-:S02]  /*0e60*/  HADD2.F32 R179, -RZ, R160.H0_H0 ;  /* 0x200000a0ffb37230 */ /* 0x000fc40000004100 */
[----:B0-----:R-:W-:Y:S02]  /*0e70*/  HADD2.F32 R3, -RZ, R40.H0_H0 ;  /* 0x20000028ff037230 */ /* 0x001fe40000004100 */
[----:B------:R-:W-:Y:S02]  /*0e80*/  HADD2.F32 R177, -RZ, R160.H1_H1 ;  /* 0x300000a0ffb17230 */ /* 0x000fe40000004100 */
[----:B-1----:R-:W-:Y:S01]  /*0e90*/  HADD2.F32 R48, -RZ, R40.H1_H1 ;  /* 0x30000028ff307230 */ /* 0x002fe20000004100 */
[----:B------:R0:W-:Y:S01]  /*0ea0*/  STL [R1+0x24], R3 ;  /* 0x0000240301007387 */ /* 0x0001e20000100800 */
[----:B------:R-:W-:Y:S02]  /*0eb0*/  HADD2.F32 R40, -RZ, R41.H0_H0 ;  /* 0x20000029ff287230 */ /* 0x000fe40000004100 */
[--C-:B------:R-:W-:Y:S01]  /*0ec0*/  HADD2.F32 R157, -RZ, R145.reuse.H0_H0 ;  /* 0x20000091ff9d7230 */ /* 0x100fe20000004100 */
[----:B------:R-:W-:Y:S01]  /*0ed0*/  STL [R1+0x20], R48 ;  /* 0x0000203001007387 */ /* 0x000fe20000100800 */
[----:B------:R-:W-:-:S02]  /*0ee0*/  HADD2.F32 R155, -RZ, R145.H1_H1 ;  /* 0x30000091ff9b7230 */ /* 0x000fc40000004100 */
[--C-:B------:R-:W-:Y:S01]  /*0ef0*/  HADD2.F32 R153, -RZ, R146.reuse.H0_H0 ;  /* 0x20000092ff997230 */ /* 0x100fe20000004100 */
[----:B------:R1:W-:Y:S01]  /*0f00*/  STL [R1+0x1c], R40 ;  /* 0x00001c2801007387 */ /* 0x0003e20000100800 */
[----:B------:R-:W-:Y:S02]  /*0f10*/  HADD2.F32 R151, -RZ, R146.H1_H1 ;  /* 0x30000092ff977230 */ /* 0x000fe40000004100 */
[----:B0-----:R-:W-:Y:S02]  /*0f20*/  HADD2.F32 R3, -RZ, R41.H1_H1 ;  /* 0x30000029ff037230 */ /* 0x001fe40000004100 */
[----:B------:R-:W-:Y:S02]  /*0f30*/  HADD2.F32 R41, -RZ, R42.H0_H0 ;  /* 0x2000002aff297230 */ /* 0x000fe40000004100 */
[----:B------:R-:W-:Y:S01]  /*0f40*/  HADD2.F32 R222, -RZ, R212.H0_H0 ;  /* 0x200000d4ffde7230 */ /* 0x000fe20000004100 */
[----:B------:R0:W-:Y:S01]  /*0f50*/  STL [R1+0x18], R3 ;  /* 0x0000180301007387 */ /* 0x0001e20000100800 */
[----:B------:R-:W-:-:S02]  /*0f60*/  HADD2.F32 R218, -RZ, R214.H0_H0 ;  /* 0x200000d6ffda7230 */ /* 0x000fc40000004100 */
[----:B-1----:R-:W-:Y:S01]  /*0f70*/  HADD2.F32 R40, -RZ, R42.H1_H1 ;  /* 0x3000002aff287230 */ /* 0x002fe20000004100 */
        /* <DEDUP_REMOVED lines=9> */
[----:B------:R-:W-:Y:S02]  /*1010*/  HADD2.F32 R196, -RZ, R180.H1_H1 ;  /* 0x300000b4ffc47230 */ /* 0x000fe40000004100 */
[----:B--2---:R-:W-:Y:S01]  /*1020*/  HADD2.F32 R40, -RZ, R244.H0_H0 ;  /* 0x200000f4ff287230 */ /* 0x004fe20000004100 */
[----:B------:R-:W-:Y:S01]  /*1030*/  STL [R1+0x8], R41 ;  /* 0x0000082901007387 */ /* 0x000fe20000100800 */
[--C-:B------:R-:W-:Y:S02]  /*1040*/  HADD2.F32 R175, -RZ, R161.reuse.H0_H0 ;  /* 0x200000a1ffaf7230 */ /* 0x100fe40000004100 */
[----:B------:R-:W-:Y:S01]  /*1050*/  HADD2.F32 R173, -RZ, R161.H1_H1 ;  /* 0x300000a1ffad7230 */ /* 0x000fe20000004100 */
[----:B------:R-:W-:Y:S01]  /*1060*/  STL [R1+0x4], R40 ;  /* 0x0000042801007387 */ /* 0x000fe20000100800 */
[----:B------:R-:W-:-:S02]  /*1070*/  HADD2.F32 R171, -RZ, R162.H0_H0 ;  /* 0x200000a2ffab7230 */ /* 0x000fc40000004100 */
[----:B0-----:R-:W-:Y:S02]  /*1080*/  HADD2.F32 R3, -RZ, R244.H1_H1 ;  /* 0x300000f4ff037230 */ /* 0x001fe40000004100 */
[----:B------:R-:W-:Y:S02]  /*1090*/  HADD2.F32 R244, -RZ, R237.H0_H0 ;  /* 0x200000edfff47230 */ /* 0x000fe40000004100 */
[----:B------:R-:W-:Y:S01]  /*10a0*/  HADD2.F32 R237, -RZ, R228.H1_H1 ;  /* 0x300000e4ffed7230 */ /* 0x000fe20000004100 */
[----:B------:R0:W-:Y:S01]  /*10b0*/  STL [R1], R3 ;  /* 0x0000000301007387 */ /* 0x0001e20000100800 */
[----:B------:R-:W-:Y:S02]  /*10c0*/  HADD2.F32 R228, -RZ, R221.H0_H0 ;  /* 0x200000ddffe47230 */ /* 0x000fe40000004100 */
[----:B------:R-:W-:Y:S02]  /*10d0*/  HADD2.F32 R221, -RZ, R212.H1_H1 ;  /* 0x300000d4ffdd7230 */ /* 0x000fe40000004100 */
        /* <DEDUP_REMOVED lines=79> */
[----:B------:R-:W-:Y:S02]  /*15d0*/  HADD2.F32 R248, -RZ, R247.H0_H0 ;  /* 0x200000f7fff87230 */ /* 0x000fe40000004100 */
[----:B------:R-:W-:Y:S02]  /*15e0*/  HADD2.F32 R240, -RZ, R239.H0_H0 ;  /* 0x200000effff07230 */ /* 0x000fe40000004100 */
[----:B------:R-:W-:Y:S02]  /*15f0*/  HADD2.F32 R232, -RZ, R231.H0_H0 ;  /* 0x200000e7ffe87230 */ /* 0x000fe40000004100 */
[----:B------:R-:W-:Y:S02]  /*1600*/  HADD2.F32 R224, -RZ, R223.H0_H0 ;  /* 0x200000dfffe07230 */ /* 0x000fe40000004100 */
        /* <DEDUP_REMOVED lines=11> */
[----:B------:R-:W-:Y:S02]  /*16c0*/  HADD2.F32 R247, -RZ, R247.H1_H1 ;  /* 0x300000f7fff77230 */ /* 0x000fe40000004100 */
[----:B------:R-:W-:Y:S02]  /*16d0*/  HADD2.F32 R239, -RZ, R239.H1_H1 ;  /* 0x300000efffef7230 */ /* 0x000fe40000004100 */
[----:B------:R-:W-:-:S02]  /*16e0*/  HADD2.F32 R231, -RZ, R231.H1_H1 ;  /* 0x300000e7ffe77230 */ /* 0x000fc40000004100 */
[----:B------:R-:W-:Y:S02]  /*16f0*/  HADD2.F32 R223, -RZ, R223.H1_H1 ;  /* 0x300000dfffdf7230 */ /* 0x000fe40000004100 */
[----:B------:R-:W-:Y:S02]  /*1700*/  HADD2.F32 R215, -RZ, R215.H1_H1 ;  /* 0x300000d7ffd77230 */ /* 0x000fe40000004100 */
[----:B------:R-:W-:Y:S02]  /*1710*/  HADD2.F32 R199, -RZ, R199.H1_H1 ;  /* 0x300000c7ffc77230 */ /* 0x000fe40000004100 */
[--C-:B------:R-:W-:Y:S02]  /*1720*/  HADD2.F32 R194, -RZ, R181.reuse.H0_H0 ;  /* 0x200000b5ffc27230 */ /* 0x100fe40000004100 */
[----:B------:R-:W-:Y:S02]  /*1730*/  HADD2.F32 R192, -RZ, R181.H1_H1 ;  /* 0x300000b5ffc07230 */ /* 0x000fe40000004100 */
[----:B------:R-:W-:-:S02]  /*1740*/  HADD2.F32 R190, -RZ, R182.H0_H0 ;  /* 0x200000b6ffbe7230 */ /* 0x000fc40000004100 */
[----:B------:R-:W-:Y:S02]  /*1750*/  HADD2.F32 R188, -RZ, R182.H1_H1 ;  /* 0x300000b6ffbc7230 */ /* 0x000fe40000004100 */
[----:B------:R-:W-:Y:S02]  /*1760*/  HADD2.F32 R183, -RZ, R183.H1_H1 ;  /* 0x300000b7ffb77230 */ /* 0x000fe40000004100 */
[----:B------:R-:W-:Y:S02]  /*1770*/  HADD2.F32 R163, -RZ, R163.H1_H1 ;  /* 0x300000a3ffa37230 */ /* 0x000fe40000004100 */
[----:B------:R-:W-:Y:S02]  /*1780*/  HADD2.F32 R147, -RZ, R147.H1_H1 ;  /* 0x30000093ff937230 */ /* 0x000fe40000004100 */
[----:B------:R-:W-:Y:S02]  /*1790*/  HADD2.F32 R15, -RZ, R15.H1_H1 ;  /* 0x3000000fff0f7230 */ /* 0x000fe40000004100 */
[----:B------:R-:W-:-:S02]  /*17a0*/  HADD2.F32 R23, -RZ, R23.H1_H1 ;  /* 0x30000017ff177230 */ /* 0x000fc40000004100 */
[----:B------:R-:W-:Y:S02]  /*17b0*/  HADD2.F32 R31, -RZ, R31.H1_H1 ;  /* 0x3000001fff1f7230 */ /* 0x000fe40000004100 */
[----:B------:R-:W-:Y:S02]  /*17c0*/  HADD2.F32 R39, -RZ, R39.H1_H1 ;  /* 0x30000027ff277230 */ /* 0x000fe40000004100 */
        /* <DEDUP_REMOVED lines=10> */
.L_x_7273:
        /* <DEDUP_REMOVED lines=36> */
.L_x_7049:
[----:B0-----:R-:W2:Y:S01]  /*1ab0*/  LDL R69, [R1+0x64] ;  /* 0x0000640001457983 */ /* 0x001ea20000100800 */
[----:B-----5:R-:W-:-:S05]  /*1ac0*/  HADD2.F32 R68, -RZ, R60.H0_H0 ;  /* 0x2000003cff447230 */ /* 0x020fca0000004100 */
[----:B------:R-:W-:-:S04]  /*1ad0*/  FMUL.FTZ R68, R68, c[0x0][0x1ec] ;  /* 0x00007b0044447a20 */ /* 0x000fc80000410000 */
[----:B--2---:R-:W-:Y:S01]  /*1ae0*/  FMUL.FTZ R117, R69, R68 ;  /* 0x0000004445757220 */ /* 0x004fe20000410000 */
[----:B------:R-:W-:-:S05]  /*1af0*/  @P2 HADD2.F32 R68, -RZ, R64.H0_H0 ;  /* 0x20000040ff442230 */ /* 0x000fca0000004100 */
[----:B------:R-:W-:Y:S02]  /*1b00*/  @P2 FADD.FTZ R117, R68, R117 ;  /* 0x0000007544752221 */ /* 0x000fe40000010000 */
.L_x_7050:
[----:B------:R-:W-:Y:S05]  /*1b10*/  BSYNC B1 ;  /* 0x0000000000017941 */ /* 0x000fea0003800000 */
.L_x_7048:
[----:B------:R-:W-:Y:S01]  /*1b20*/  BSSY B1, `(.L_x_7051) ;  /* 0x000000c000017945 */ /* 0x000fe20003800000 */
[----:B------:R-:W-:Y:S05]  /*1b30*/  @P3 BRA `(.L_x_7052) ;  /* 0x0000004000003947 */ /* 0x000fea0003800000 */
[----:B------:R-:W-:Y:S01]  /*1b40*/  MOV R118, RZ ;  /* 0x000000ff00767202 */ /* 0x000fe20000000f00 */
[----:B------:R-:W-:Y:S05]  /*1b50*/  @!P2 BRA `(.L_x_7053) ;  /* 0x000000800000a947 */ /* 0x000fea0003800000 */
[----:B-----5:R-:W-:Y:S01]  /*1b60*/  HADD2.F32 R118, -RZ, R64.H1_H1 ;  /* 0x30000040ff767230 */ /* 0x020fe20000004100 */
[----:B------:R-:W-:Y:S05]  /*1b70*/  BRA `(.L_x_7053) ;  /* 0x0000006000007947 */ /* 0x000fea0003800000 */
.L_x_7052:
[----:B------:R-:W2:Y:S01]  /*1b80*/  LDL R69, [R1+0x60] ;  /* 0x0000600001457983 */ /* 0x000ea20000100800 */
[----:B-----5:R-:W-:-:S05]  /*1b90*/  HADD2.F32 R68, -RZ, R60.H1_H1 ;  /* 0x3000003cff447230 */ /* 0x020fca0000004100 */
[----:B------:R-:W-:-:S04]  /*1ba0*/  FMUL.FTZ R68, R68, c[0x0][0x1ec] ;  /* 0x00007b0044447a20 */ /* 0x000fc80000410000 */
[----:B--2---:R-:W-:Y:S01]  /*1bb0*/  FMUL.FTZ R118, R69, R68 ;  /* 0x0000004445767220 */ /* 0x004fe20000410000 */
[----:B------:R-:W-:-:S05]  /*1bc0*/  @P2 HADD2.F32 R68, -RZ, R64.H1_H1 ;  /* 0x30000040ff442230 */ /* 0x000fca0000004100 */
[----:B------:R-:W-:Y:S02]  /*1bd0*/  @P2 FADD.FTZ R118, R68, R118 ;  /* 0x0000007644762221 */ /* 0x000fe40000010000 */
.L_x_7053:
[----:B------:R-:W-:Y:S05]  /*1be0*/  BSYNC B1 ;  /* 0x0000000000017941 */ /* 0x000fea0003800000 */
.L_x_7051:
[----:B------:R-:W-:Y:S01]  /*1bf0*/  BSSY B1, `(.L_x_7054) ;  /* 0x000000c000017945 */ /* 0x000fe20003800000 */
[----:B------:R-:W-:Y:S05]  /*1c00*/  @P3 BRA `(.L_x_7055) ;  /* 0x0000004000003947 */ /* 0x000fea0003800000 */
[----:B------:R-:W-:Y:S01]  /*1c10*/  HFMA2.MMA R119, -RZ, RZ, 0, 0 ;  /* 0x00000000ff777435 */ /* 0x000fe200000001ff */
[----:B------:R-:W-:Y:S05]  /*1c20*/  @!P2 BRA `(.L_x_7056) ;  /* 0x000000800000a947 */ /* 0x000fea0003800000 */
[----:B-----5:R-:W-:Y:S01]  /*1c30*/  HADD2.F32 R119, -RZ, R65.H0_H0 ;  /* 0x20000041ff777230 */ /* 0x020fe20000004100 */
[----:B------:R-:W-:Y:S05]  /*1c40*/  BRA `(.L_x_7056) ;  /* 0x0000006000007947 */ /* 0x000fea0003800000 */
.L_x_7055:
[----:B------:R-:W2:Y:S01]  /*1c50*/  LDL R69, [R1+0x5c] ;  /* 0x00005c0001457983 */ /* 0x000ea20000100800 */
[----:B-----5:R-:W-:-:S05]  /*1c60*/  HADD2.F32 R68, -RZ, R61.H0_H0 ;  /* 0x2000003dff447230 */ /* 0x020fca0000004100 */
[----:B------:R-:W-:-:S04]  /*1c70*/  FMUL.FTZ R68, R68, c[0x0][0x1ec] ;  /* 0x00007b0044447a20 */ /* 0x000fc80000410000 */
[----:B--2---:R-:W-:Y:S01]  /*1c80*/  FMUL.FTZ R119, R69, R68 ;  /* 0x0000004445777220 */ /* 0x004fe20000410000 */
[----:B------:R-:W-:-:S05]  /*1c90*/  @P2 HADD2.F32 R68, -RZ, R65.H0_H0 ;  /* 0x20000041ff442230 */ /* 0x000fca0000004100 */
[----:B------:R-:W-:Y:S02]  /*1ca0*/  @P2 FADD.FTZ R119, R68, R119 ;  /* 0x0000007744772221 */ /* 0x000fe40000010000 */
.L_x_7056:
[----:B------:R-:W-:Y:S05]  /*1cb0*/  BSYNC B1 ;  /* 0x0000000000017941 */ /* 0x000fea0003800000 */
.L_x_7054:
[----:B------:R-:W-:Y:S01]  /*1cc0*/  BSSY B1, `(.L_x_7057) ;  /* 0x000000c000017945 */ /* 0x000fe20003800000 */
[----:B------:R-:W-:Y:S05]  /*1cd0*/  @P3 BRA `(.L_x_7058) ;  /* 0x0000004000003947 */ /* 0x000fea0003800000 */
[----:B------:R-:W-:Y:S01]  /*1ce0*/  MOV R120, RZ ;  /* 0x000000ff00787202 */ /* 0x000fe20000000f00 */
[----:B------:R-:W-:Y:S05]  /*1cf0*/  @!P2 BRA `(.L_x_7059) ;  /* 0x000000800000a947 */ /* 0x000fea0003800000 */
[----:B-----5:R-:W-:Y:S01]  /*1d00*/  HADD2.F32 R120, -RZ, R65.H1_H1 ;  /* 0x30000041ff787230 */ /* 0x020fe20000004100 */
[----:B------:R-:W-:Y:S05]  /*1d10*/  BRA `(.L_x_7059) ;  /* 0x0000006000007947 */ /* 0x000fea0003800000 */
.L_x_7058:
[----:B------:R-:W2:Y:S01]  /*1d20*/  LDL R69, [R1+0x58] ;  /* 0x0000580001457983 */ /* 0x000ea20000100800 */
[----:B-----5:R-:W-:-:S05]  /*1d30*/  HADD2.F32 R68, -RZ, R61.H1_H1 ;  /* 0x3000003dff447230 */ /* 0x020fca0000004100 */
[----:B------:R-:W-:-:S04]  /*1d40*/  FMUL.FTZ R68, R68, c[0x0][0x1ec] ;  /* 0x00007b0044447a20 */ /* 0x000fc80000410000 */
[----:B--2---:R-:W-:Y:S01]  /*1d50*/  FMUL.FTZ R120, R69, R68 ;  /* 0x0000004445787220 */ /* 0x004fe20000410000 */
[----:B------:R-:W-:-:S05]  /*1d60*/  @P2 HADD2.F32 R68, -RZ, R65.H1_H1 ;  /* 0x30000041ff442230 */ /* 0x000fca0000004100 */
[----:B------:R-:W-:Y:S02]  /*1d70*/  @P2 FADD.FTZ R120, R68, R120 ;  /* 0x0000007844782221 */ /* 0x000fe40000010000 */
.L_x_7059:
[----:B------:R-:W-:Y:S05]  /*1d80*/  BSYNC B1 ;  /* 0x0000000000017941 */ /* 0x000fea0003800000 */
.L_x_7057:
[----:B------:R-:W-:Y:S01]  /*1d90*/  BSSY B1, `(.L_x_7060) ;  /* 0x000000c000017945 */ /* 0x000fe20003800000 */
[----:B------:R-:W-:Y:S05]  /*1da0*/  @P3 BRA `(.L_x_7061) ;  /* 0x0000004000003947 */ /* 0x000fea0003800000 */
[----:B------:R-:W-:Y:S01]  /*1db0*/  HFMA2.MMA R121, -RZ, RZ, 0, 0 ;  /* 0x00000000ff797435 */ /* 0x000fe200000001ff */
[----:B------:R-:W-:Y:S05]  /*1dc0*/  @!P2 BRA `(.L_x_7062) ;  /* 0x000000800000a947 */ /* 0x000fea0003800000 */
[----:B-----5:R-:W-:Y:S01]  /*1dd0*/  HADD2.F32 R121, -RZ, R66.H0_H0 ;  /* 0x20000042ff797230 */ /* 0x020fe20000004100 */
[----:B------:R-:W-:Y:S05]  /*1de0*/  BRA `(.L_x_7062) ;  /* 0x0000006000007947 */ /* 0x000fea0003800000 */
.L_x_7061:
[----:B------:R-:W2:Y:S01]  /*1df0*/  LDL R69, [R1+0x54] ;  /* 0x0000540001457983 */ /* 0x000ea20000100800 */
[----:B-----5:R-:W-:-:S05]  /*1e00*/  HADD2.F32 R68, -RZ, R62.H0_H0 ;  /* 0x2000003eff447230 */ /* 0x020fca0000004100 */
[----:B------:R-:W-:-:S04]  /*1e10*/  FMUL.FTZ R68, R68, c[0x0][0x1ec] ;  /* 0x00007b0044447a20 */ /* 0x000fc80000410000 */
[----:B--2---:R-:W-:Y:S01]  /*1e20*/  FMUL.FTZ R121, R69, R68 ;  /* 0x0000004445797220 */ /* 0x004fe20000410000 */
[----:B------:R-:W-:-:S05]  /*1e30*/  @P2 HADD2.F32 R68, -RZ, R66.H0_H0 ;  /* 0x20000042ff442230 */ /* 0x000fca0000004100 */
[----:B------:R-:W-:Y:S02]  /*1e40*/  @P2 FADD.FTZ R121, R68, R121 ;  /* 0x0000007944792221 */ /* 0x000fe40000010000 */
.L_x_7062:
[----:B------:R-:W-:Y:S05]  /*1e50*/  BSYNC B1 ;  /* 0x0000000000017941 */ /* 0x000fea0003800000 */
.L_x_7060:
[----:B------:R-:W-:Y:S01]  /*1e60*/  BSSY B1, `(.L_x_7063) ;  /* 0x000000c000017945 */ /* 0x000fe20003800000 */
[----:B------:R-:W-:Y:S05]  /*1e70*/  @P3 BRA `(.L_x_7064) ;  /* 0x0000004000003947 */ /* 0x000fea0003800000 */
[----:B------:R-:W-:Y:S01]  /*1e80*/  MOV R122, RZ ;  /* 0x000000ff007a7202 */ /* 0x000fe20000000f00 */
[----:B------:R-:W-:Y:S05]  /*1e90*/  @!P2 BRA `(.L_x_7065) ;  /* 0x000000800000a947 */ /* 0x000fea0003800000 */
[----:B-----5:R-:W-:Y:S01]  /*1ea0*/  HADD2.F32 R122, -RZ, R66.H1_H1 ;  /* 0x30000042ff7a7230 */ /* 0x020fe20000004100 */
[----:B------:R-:W-:Y:S05]  /*1eb0*/  BRA `(.L_x_7065) ;  /* 0x0000006000007947 */ /* 0x000fea0003800000 */
.L_x_7064:
[----:B------:R-:W2:Y:S01]  /*1ec0*/  LDL R69, [R1+0x50] ;  /* 0x0000500001457983 */ /* 0x000ea20000100800 */
[----:B-----5:R-:W-:-:S05]  /*1ed0*/  HADD2.F32 R68, -RZ, R62.H1_H1 ;  /* 0x3000003eff447230 */ /* 0x020fca0000004100 */
[----:B------:R-:W-:-:S04]  /*1ee0*/  FMUL.FTZ R68, R68, c[0x0][0x1ec] ;  /* 0x00007b0044447a20 */ /* 0x000fc80000410000 */
[----:B--2---:R-:W-:Y:S01]  /*1ef0*/  FMUL.FTZ R122, R69, R68 ;  /* 0x00000044457a7220 */ /* 0x004fe20000410000 */
[----:B------:R-:W-:-:S05]  /*1f00*/  @P2 HADD2.F32 R68, -RZ, R66.H1_H1 ;  /* 0x30000042ff442230 */ /* 0x000fca0000004100 */
[----:B------:R-:W-:Y:S02]  /*1f10*/  @P2 FADD.FTZ R122, R68, R122 ;  /* 0x0000007a447a2221 */ /* 0x000fe40000010000 */
.L_x_7065:
[----:B------:R-:W-:Y:S05]  /*1f20*/  BSYNC B1 ;  /* 0x0000000000017941 */ /* 0x000fea0003800000 */
.L_x_7063:
[----:B------:R-:W-:Y:S01]  /*1f30*/  BSSY B1, `(.L_x_7066) ;  /* 0x000000c000017945 */ /* 0x000fe20003800000 */
[----:B------:R-:W-:Y:S05]  /*1f40*/  @P3 BRA `(.L_x_7067) ;  /* 0x0000004000003947 */ /* 0x000fea0003800000 */
[----:B------:R-:W-:Y:S01]  /*1f50*/  HFMA2.MMA R123, -RZ, RZ, 0, 0 ;  /* 0x00000000ff7b7435 */ /* 0x000fe200000001ff */
[----:B------:R-:W-:Y:S05]  /*1f60*/  @!P2 BRA `(.L_x_7068) ;  /* 0x000000800000a947 */ /* 0x000fea0003800000 */
[----:B-----5:R-:W-:Y:S01]  /*1f70*/  HADD2.F32 R123, -RZ, R67.H0_H0 ;  /* 0x20000043ff7b7230 */ /* 0x020fe20000004100 */
[----:B------:R-:W-:Y:S05]  /*1f80*/  BRA `(.L_x_7068) ;  /* 0x0000006000007947 */ /* 0x000fea0003800000 */
.L_x_7067:
[----:B------:R-:W2:Y:S01]  /*1f90*/  LDL R69, [R1+0x4c] ;  /* 0x00004c0001457983 */ /* 0x000ea20000100800 */
[----:B-----5:R-:W-:-:S05]  /*1fa0*/  HADD2.F32 R68, -RZ, R63.H0_H0 ;  /* 0x2000003fff447230 */ /* 0x020fca0000004100 */
[----:B------:R-:W-:-:S04]  /*1fb0*/  FMUL.FTZ R68, R68, c[0x0][0x1ec] ;  /* 0x00007b0044447a20 */ /* 0x000fc80000410000 */
[----:B--2---:R-:W-:Y:S01]  /*1fc0*/  FMUL.FTZ R123, R69, R68 ;  /* 0x00000044457b7220 */ /* 0x004fe20000410000 */
[----:B------:R-:W-:-:S05]  /*1fd0*/  @P2 HADD2.F32 R68, -RZ, R67.H0_H0 ;  /* 0x20000043ff442230 */ /* 0x000fca0000004100 */
[----:B------:R-:W-:Y:S02]  /*1fe0*/  @P2 FADD.FTZ R123, R68, R123 ;  /* 0x0000007b447b2221 */ /* 0x000fe40000010000 */
.L_x_7068:
[----:B------:R-:W-:Y:S05]  /*1ff0*/  BSYNC B1 ;  /* 0x0000000000017941 */ /* 0x000fea0003800000 */
.L_x_7066:
[----:B------:R-:W-:Y:S01]  /*2000*/  BSSY B1, `(.L_x_7069) ;  /* 0x000000c000017945 */ /* 0x000fe20003800000 */
[----:B------:R-:W-:Y:S05]  /*2010*/  @P3 BRA `(.L_x_7070) ;  /* 0x0000004000003947 */ /* 0x000fea0003800000 */
[----:B------:R-:W-:Y:S01]  /*2020*/  MOV R124, RZ ;  /* 0x000000ff007c7202 */ /* 0x000fe20000000f00 */
[----:B------:R-:W-:Y:S05]  /*2030*/  @!P2 BRA `(.L_x_7071) ;  /* 0x000000800000a947 */ /* 0x000fea0003800000 */
[----:B-----5:R-:W-:Y:S01]  /*2040*/  HADD2.F32 R124, -RZ, R67.H1_H1 ;  /* 0x30000043ff7c7230 */ /* 0x020fe20000004100 */
[----:B------:R-:W-:Y:S05]  /*2050*/  BRA `(.L_x_7071) ;  /* 0x0000006000007947 */ /* 0x000fea0003800000 */
.L_x_7070:
[----:B------:R-:W2:Y:S01]  /*2060*/  LDL R69, [R1+0x48] ;  /* 0x0000480001457983 */ /* 0x000ea20000100800 */
[----:B-----5:R-:W-:-:S05]  /*2070*/  HADD2.F32 R68, -RZ, R63.H1_H1 ;  /* 0x3000003fff447230 */ /* 0x020fca0000004100 */
[----:B------:R-:W-:-:S04]  /*2080*/  FMUL.FTZ R68, R68, c[0x0][0x1ec] ;  /* 0x00007b0044447a20 */ /* 0x000fc80000410000 */
[----:B--2---:R-:W-:Y:S01]  /*2090*/  FMUL.FTZ R124, R69, R68 ;  /* 0x00000044457c7220 */ /* 0x004fe20000410000 */
[----:B------:R-:W-:-:S05]  /*20a0*/  @P2 HADD2.F32 R68, -RZ, R67.H1_H1 ;  /* 0x30000043ff442230 */ /* 0x000fca0000004100 */
[----:B------:R-:W-:Y:S02]  /*20b0*/  @P2 FADD.FTZ R124, R68, R124 ;  /* 0x0000007c447c2221 */ /* 0x000fe40000010000 */
.L_x_7071:
[----:B------:R-:W-:Y:S05]  /*20c0*/  BSYNC B1 ;  /* 0x0000000000017941 */ /* 0x000fea0003800000 */
.L_x_7069:
        /* <DEDUP_REMOVED lines=9> */
.L_x_7047:
[----:B------:R-:W-:Y:S05]  /*2160*/  BSYNC B0 ;  /* 0x0000000000007941 */ /* 0x000fea0003800000 */
.L_x_7046:
        /* <DEDUP_REMOVED lines=18> */
.L_x_7075:
[----:B0-----:R-:W2:Y:S01]  /*2290*/  LDL R69, [R1+0x44] ;  /* 0x0000440001457983 */ /* 0x001ea20000100800 */
[----:B-----5:R-:W-:-:S05]  /*22a0*/  HADD2.F32 R68, -RZ, R60.H0_H0 ;  /* 0x2000003cff447230 */ /* 0x020fca0000004100 */
[----:B------:R-:W-:-:S04]  /*22b0*/  FMUL.FTZ R68, R68, c[0x0][0x1ec] ;  /* 0x00007b0044447a20 */ /* 0x000fc80000410000 */
[----:B--2---:R-:W-:Y:S01]  /*22c0*/  FMUL.FTZ R125, R69, R68 ;  /* 0x00000044457d7220 */ /* 0x004fe20000410000 */
[----:B------:R-:W-:-:S05]  /*22d0*/  @P2 HADD2.F32 R68, -RZ, R64.H0_H0 ;  /* 0x20000040ff442230 */ /* 0x000fca0000004100 */
[----:B------:R-:W-:Y:S02]  /*22e0*/  @P2 FADD.FTZ R125, R68, R125 ;  /* 0x0000007d447d2221 */ /* 0x000fe40000010000 */
.L_x_7076:
[----:B------:R-:W-:Y:S05]  /*22f0*/  BSYNC B1 ;  /* 0x0000000000017941 */ /* 0x000fea0003800000 */
.L_x_7074:
[----:B------:R-:W-:Y:S01]  /*2300*/  BSSY B1, `(.L_x_7077) ;  /* 0x000000c000017945 */ /* 0x000fe20003800000 */
[----:B------:R-:W-:Y:S05]  /*2310*/  @P3 BRA `(.L_x_7078) ;  /* 0x0000004000003947 */ /* 0x000fea0003800000 */
[----:B------:R-:W-:Y:S01]  /*2320*/  MOV R126, RZ ;  /* 0x000000ff007e7202 */ /* 0x000fe20000000f00 */
[----:B------:R-:W-:Y:S05]  /*2330*/  @!P2 BRA `(.L_x_7079) ;  /* 0x000000800000a947 */ /* 0x000fea0003800000 */
[----:B-----5:R-:W-:Y:S01]  /*2340*/  HADD2.F32 R126, -RZ, R64.H1_H1 ;  /* 0x30000040ff7e7230 */ /* 0x020fe20000004100 */
[----:B------:R-:W-:Y:S05]  /*2350*/  BRA `(.L_x_7079) ;  /* 0x0000006000007947 */ /* 0x000fea0003800000 */
.L_x_7078:
[----:B------:R-:W2:Y:S01]  /*2360*/  LDL R69, [R1+0x40] ;  /* 0x0000400001457983 */ /* 0x000ea20000100800 */
[----:B-----5:R-:W-:-:S05]  /*2370*/  HADD2.F32 R68, -RZ, R60.H1_H1 ;  /* 0x3000003cff447230 */ /* 0x020fca0000004100 */
[----:B------:R-:W-:-:S04]  /*2380*/  FMUL.FTZ R68, R68, c[0x0][0x1ec] ;  /* 0x00007b0044447a20 */ /* 0x000fc80000410000 */
[----:B--2---:R-:W-:Y:S01]  /*2390*/  FMUL.FTZ R126, R69, R68 ;  /* 0x00000044457e7220 */ /* 0x004fe20000410000 */
[----:B------:R-:W-:-:S05]  /*23a0*/  @P2 HADD2.F32 R68, -RZ, R64.H1_H1 ;  /* 0x30000040ff442230 */ /* 0x000fca0000004100 */
[----:B------:R-:W-:Y:S02]  /*23b0*/  @P2 FADD.FTZ R126, R68, R126 ;  /* 0x0000007e447e2221 */ /* 0x000fe40000010000 */
.L_x_7079:
[----:B------:R-:W-:Y:S05]  /*23c0*/  BSYNC B1 ;  /* 0x0000000000017941 */ /* 0x000fea0003800000 */
.L_x_7077:
[----:B------:R-:W-:Y:S01]  /*23d0*/  BSSY B1, `(.L_x_7080) ;  /* 0x000000c000017945 */ /* 0x000fe20003800000 */
[----:B------:R-:W-:Y:S05]  /*23e0*/  @P3 BRA `(.L_x_7081) ;  /* 0x0000004000003947 */ /* 0x000fea0003800000 */
[----:B------:R-:W-:Y:S01]  /*23f0*/  HFMA2.MMA R127, -RZ, RZ, 0, 0 ;  /* 0x00000000ff7f7435 */ /* 0x000fe200000001ff */
[----:B------:R-:W-:Y:S05]  /*2400*/  @!P2 BRA `(.L_x_7082) ;  /* 0x000000800000a947 */ /* 0x000fea0003800000 */
[----:B-----5:R-:W-:Y:S01]  /*2410*/  HADD2.F32 R127, -RZ, R65.H0_H0 ;  /* 0x20000041ff7f7230 */ /* 0x020fe20000004100 */
[----:B------:R-:W-:Y:S05]  /*2420*/  BRA `(.L_x_7082) ;  /* 0x0000006000007947 */ /* 0x000fea0003800000 */
.L_x_7081:
[----:B------:R-:W2:Y:S01]  /*2430*/  LDL R69, [R1+0x3c] ;  /* 0x00003c0001457983 */ /* 0x000ea20000100800 */
[----:B-----5:R-:W-:-:S05]  /*2440*/  HADD2.F32 R68, -RZ, R61.H0_H0 ;  /* 0x2000003dff447230 */ /* 0x020fca0000004100 */
[----:B------:R-:W-:-:S04]  /*2450*/  FMUL.FTZ R68, R68, c[0x0][0x1ec] ;  /* 0x00007b0044447a20 */ /* 0x000fc80000410000 */
[----:B--2---:R-:W-:Y:S01]  /*2460*/  FMUL.FTZ R127, R69, R68 ;  /* 0x00000044457f7220 */ /* 0x004fe20000410000 */
[----:B------:R-:W-:-:S05]  /*2470*/  @P2 HADD2.F32 R68, -RZ, R65.H0_H0 ;  /* 0x20000041ff442230 */ /* 0x000fca0000004100 */
[----:B------:R-:W-:Y:S02]  /*2480*/  @P2 FADD.FTZ R127, R68, R127 ;  /* 0x0000007f447f2221 */ /* 0x000fe40000010000 */
.L_x_7082:
[----:B------:R-:W-:Y:S05]  /*2490*/  BSYNC B1 ;  /* 0x0000000000017941 */ /* 0x000fea0003800000 */
.L_x_7080:
[----:B------:R-:W-:Y:S01]  /*24a0*/  BSSY B1, `(.L_x_7083) ;  /* 0x000000c000017945 */ /* 0x000fe20003800000 */
[----:B------:R-:W-:Y:S05]  /*24b0*/  @P3 BRA `(.L_x_7084) ;  /* 0x0000004000003947 */ /* 0x000fea0003800000 */
[----:B------:R-:W-:Y:S01]  /*24c0*/  MOV R128, RZ ;  /* 0x000000ff00807202 */ /* 0x000fe20000000f00 */
[----:B------:R-:W-:Y:S05]  /*24d0*/  @!P2 BRA `(.L_x_7085) ;  /* 0x000000800000a947 */ /* 0x000fea0003800000 */
[----:B-----5:R-:W-:Y:S01]  /*24e0*/  HADD2.F32 R128, -RZ, R65.H1_H1 ;  /* 0x30000041ff807230 */ /* 0x020fe20000004100 */
[----:B------:R-:W-:Y:S05]  /*24f0*/  BRA `(.L_x_7085) ;  /* 0x0000006000007947 */ /* 0x000fea0003800000 */
.L_x_7084:
[----:B------:R-:W2:Y:S01]  /*2500*/  LDL R69, [R1+0x38] ;  /* 0x0000380001457983 */ /* 0x000ea20000100800 */
[----:B-----5:R-:W-:-:S05]  /*2510*/  HADD2.F32 R68, -RZ, R61.H1_H1 ;  /* 0x3000003dff447230 */ /* 0x020fca0000004100 */
[----:B------:R-:W-:-:S04]  /*2520*/  FMUL.FTZ R68, R68, c[0x0][0x1ec] ;  /* 0x00007b0044447a20 */ /* 0x000fc80000410000 */
[----:B--2---:R-:W-:Y:S01]  /*2530*/  FMUL.FTZ R128, R69, R68 ;  /* 0x0000004445807220 */ /* 0x004fe20000410000 */
[----:B------:R-:W-:-:S05]  /*2540*/  @P2 HADD2.F32 R68, -RZ, R65.H1_H1 ;  /* 0x30000041ff442230 */ /* 0x000fca0000004100 */
[----:B------:R-:W-:Y:S02]  /*2550*/  @P2 FADD.FTZ R128, R68, R128 ;  /* 0x0000008044802221 */ /* 0x000fe40000010000 */
.L_x_7085:
[----:B------:R-:W-:Y:S05]  /*2560*/  BSYNC B1 ;  /* 0x0000000000017941 */ /* 0x000fea0003800000 */
.L_x_7083:
[----:B------:R-:W-:Y:S01]  /*2570*/  BSSY B1, `(.L_x_7086) ;  /* 0x000000c000017945 */ /* 0x000fe20003800000 */
[----:B------:R-:W-:Y:S05]  /*2580*/  @P3 BRA `(.L_x_7087) ;  /* 0x0000004000003947 */ /* 0x000fea0003800000 */
[----:B------:R-:W-:Y:S01]  /*2590*/  HFMA2.MMA R129, -RZ, RZ, 0, 0 ;  /* 0x00000000ff817435 */ /* 0x000fe200000001ff */
[----:B------:R-:W-:Y:S05]  /*25a0*/  @!P2 BRA `(.L_x_7088) ;  /* 0x000000800000a947 */ /* 0x000fea0003800000 */
[----:B-----5:R-:W-:Y:S01]  /*25b0*/  HADD2.F32 R129, -RZ, R66.H0_H0 ;  /* 0x20000042ff817230 */ /* 0x020fe20000004100 */
[----:B------:R-:W-:Y:S05]  /*25c0*/  BRA `(.L_x_7088) ;  /* 0x0000006000007947 */ /* 0x000fea0003800000 */
.L_x_7087:
[----:B------:R-:W2:Y:S01]  /*25d0*/  LDL R69, [R1+0x34] ;  /* 0x0000340001457983 */ /* 0x000ea20000100800 */
[----:B-----5:R-:W-:-:S05]  /*25e0*/  HADD2.F32 R68, -RZ, R62.H0_H0 ;  /* 0x2000003eff447230 */ /* 0x020fca0000004100 */
[----:B------:R-:W-:-:S04]  /*25f0*/  FMUL.FTZ R68, R68, c[0x0][0x1ec] ;  /* 0x00007b0044447a20 */ /* 0x000fc80000410000 */
[----:B--2---:R-:W-:Y:S01]  /*2600*/  FMUL.FTZ R129, R69, R68 ;  /* 0x0000004445817220 */ /* 0x004fe20000410000 */
[----:B------:R-:W-:-:S05]  /*2610*/  @P2 HADD2.F32 R68, -RZ, R66.H0_H0 ;  /* 0x20000042ff442230 */ /* 0x000fca0000004100 */
[----:B------:R-:W-:Y:S02]  /*2620*/  @P2 FADD.FTZ R129, R68, R129 ;  /* 0x0000008144812221 */ /* 0x000fe40000010000 */
.L_x_7088:
[----:B------:R-:W-:Y:S05]  /*2630*/  BSYNC B1 ;  /* 0x0000000000017941 */ /* 0x000fea0003800000 */
.L_x_7086:
[----:B------:R-:W-:Y:S01]  /*2640*/  BSSY B1, `(.L_x_7089) ;  /* 0x000000c000017945 */ /* 0x000fe20003800000 */
[----:B------:R-:W-:Y:S05]  /*2650*/  @P3 BRA `(.L_x_7090) ;  /* 0x0000004000003947 */ /* 0x000fea0003800000 */
[----:B------:R-:W-:Y:S01]  /*2660*/  MOV R130, RZ ;  /* 0x000000ff00827202 */ /* 0x000fe20000000f00 */
[----:B------:R-:W-:Y:S05]  /*2670*/  @!P2 BRA `(.L_x_7091) ;  /* 0x000000800000a947 */ /* 0x000fea0003800000 */
[----:B-----5:R-:W-:Y:S01]  /*2680*/  HADD2.F32 R130, -RZ, R66.H1_H1 ;  /* 0x30000042ff827230 */ /* 0x020fe20000004100 */
[----:B------:R-:W-:Y:S05]  /*2690*/  BRA `(.L_x_7091) ;  /* 0x0000006000007947 */ /* 0x000fea0003800000 */
.L_x_7090:
[----:B------:R-:W2:Y:S01]  /*26a0*/  LDL R69, [R1+0x30] ;  /* 0x0000300001457983 */ /* 0x000ea20000100800 */
[----:B-----5:R-:W-:-:S05]  /*26b0*/  HADD2.F32 R68, -RZ, R62.H1_H1 ;  /* 0x3000003eff447230 */ /* 0x020fca0000004100 */
[----:B------:R-:W-:-:S04]  /*26c0*/  FMUL.FTZ R68, R68, c[0x0][0x1ec] ;  /* 0x00007b0044447a20 */ /* 0x000fc80000410000 */
[----:B--2---:R-:W-:Y:S01]  /*26d0*/  FMUL.FTZ R130, R69, R68 ;  /* 0x0000004445827220 */ /* 0x004fe20000410000 */
[----:B------:R-:W-:-:S05]  /*26e0*/  @P2 HADD2.F32 R68, -RZ, R66.H1_H1 ;  /* 0x30000042ff442230 */ /* 0x000fca0000004100 */
[----:B------:R-:W-:Y:S02]  /*26f0*/  @P2 FADD.FTZ R130, R68, R130 ;  /* 0x0000008244822221 */ /* 0x000fe40000010000 */
.L_x_7091:
[----:B------:R-:W-:Y:S05]  /*2700*/  BSYNC B1 ;  /* 0x0000000000017941 */ /* 0x000fea0003800000 */
.L_x_7089:
[----:B------:R-:W-:Y:S01]  /*2710*/  BSSY B1, `(.L_x_7092) ;  /* 0x000000c000017945 */ /* 0x000fe20003800000 */
[----:B------:R-:W-:Y:S05]  /*2720*/  @P3 BRA `(.L_x_7093) ;  /* 0x0000004000003947 */ /* 0x000fea0003800000 */
[----:B------:R-:W-:Y:S01]  /*2730*/  HFMA2.MMA R131, -RZ, RZ, 0, 0 ;  /* 0x00000000ff837435 */ /* 0x000fe200000001ff */
[----:B------:R-:W-:Y:S05]  /*2740*/  @!P2 BRA `(.L_x_7094) ;  /* 0x000000800000a947 */ /* 0x000fea0003800000 */
[----:B-----5:R-:W-:Y:S01]  /*2750*/  HADD2.F32 R131, -RZ, R67.H0_H0 ;  /* 0x20000043ff837230 */ /* 0x020fe20000004100 */
[----:B------:R-:W-:Y:S05]  /*2760*/  BRA `(.L_x_7094) ;  /* 0x0000006000007947 */ /* 0x000fea0003800000 */
.L_x_7093:
[----:B------:R-:W2:Y:S01]  /*2770*/  LDL R69, [R1+0x2c] ;  /* 0x00002c0001457983 */ /* 0x000ea20000100800 */
[----:B-----5:R-:W-:-:S05]  /*2780*/  HADD2.F32 R68, -RZ, R63.H0_H0 ;  /* 0x2000003fff447230 */ /* 0x020fca0000004100 */
[----:B------:R-:W-:-:S04]  /*2790*/  FMUL.FTZ R68, R68, c[0x0][0x1ec] ;  /* 0x00007b0044447a20 */ /* 0x000fc80000410000 */
[----:B--2---:R-:W-:Y:S01]  /*27a0*/  FMUL.FTZ R131, R69, R68 ;  /* 0x0000004445837220 */ /* 0x004fe20000410000 */
[----:B------:R-:W-:-:S05]  /*27b0*/  @P2 HADD2.F32 R68, -RZ, R67.H0_H0 ;  /* 0x20000043ff442230 */ /* 0x000fca0000004100 */
[----:B------:R-:W-:Y:S02]  /*27c0*/  @P2 FADD.FTZ R131, R68, R131 ;  /* 0x0000008344832221 */ /* 0x000fe40000010000 */
.L_x_7094:
[----:B------:R-:W-:Y:S05]  /*27d0*/  BSYNC B1 ;  /* 0x0000000000017941 */ /* 0x000fea0003800000 */
.L_x_7092:
[----:B------:R-:W-:Y:S01]  /*27e0*/  BSSY B1, `(.L_x_7095) ;  /* 0x000000c000017945 */ /* 0x000fe20003800000 */
[----:B------:R-:W-:Y:S05]  /*27f0*/  @P3 BRA `(.L_x_7096) ;  /* 0x0000004000003947 */ /* 0x000fea0003800000 */
[----:B------:R-:W-:Y:S01]  /*2800*/  MOV R134, RZ ;  /* 0x000000ff00867202 */ /* 0x000fe20000000f00 */
[----:B------:R-:W-:Y:S05]  /*2810*/  @!P2 BRA `(.L_x_7097) ;  /* 0x000000800000a947 */ /* 0x000fea0003800000 */
[----:B-----5:R-:W-:Y:S01]  /*2820*/  HADD2.F32 R134, -RZ, R67.H1_H1 ;  /* 0x30000043ff867230 */ /* 0x020fe20000004100 */
[----:B------:R-:W-:Y:S05]  /*2830*/  BRA `(.L_x_7097) ;  /* 0x0000006000007947 */ /* 0x000fea0003800000 */
.L_x_7096:
[----:B------:R-:W2:Y:S01]  /*2840*/  LDL R69, [R1+0x28] ;  /* 0x0000280001457983 */ /* 0x000ea20000100800 */
[----:B-----5:R-:W-:-:S05]  /*2850*/  HADD2.F32 R68, -RZ, R63.H1_H1 ;  /* 0x3000003fff447230 */ /* 0x020fca0000004100 */
[----:B------:R-:W-:-:S04]  /*2860*/  FMUL.FTZ R68, R68, c[0x0][0x1ec] ;  /* 0x00007b0044447a20 */ /* 0x000fc80000410000 */
[----:B--2---:R-:W-:Y:S01]  /*2870*/  FMUL.FTZ R134, R69, R68 ;  /* 0x0000004445867220 */ /* 0x004fe20000410000 */
[----:B------:R-:W-:-:S05]  /*2880*/  @P2 HADD2.F32 R68, -RZ, R67.H1_H1 ;  /* 0x30000043ff442230 */ /* 0x000fca0000004100 */
[----:B------:R-:W-:Y:S02]  /*2890*/  @P2 FADD.FTZ R134, R68, R134 ;  /* 0x0000008644862221 */ /* 0x000fe40000010000 */
.L_x_7097:
[----:B------:R-:W-:Y:S05]  /*28a0*/  BSYNC B1 ;  /* 0x0000000000017941 */ /* 0x000fea0003800000 */
.L_x_7095:
        /* <DEDUP_REMOVED lines=9> */
.L_x_7073:
[----:B------:R-:W-:Y:S05]  /*2940*/  BSYNC B0 ;  /* 0x0000000000007941 */ /* 0x000fea0003800000 */
.L_x_7072:
        /* <DEDUP_REMOVED lines=18> */
.L_x_7101:
[----:B0-----:R-:W2:Y:S01]  /*2a70*/  LDL R69, [R1+0x24] ;  /* 0x0000240001457983 */ /* 0x001ea20000100800 */
[----:B-----5:R-:W-:-:S05]  /*2a80*/  HADD2.F32 R68, -RZ, R60.H0_H0 ;  /* 0x2000003cff447230 */ /* 0x020fca0000004100 */
[----:B------:R-:W-:-:S04]  /*2a90*/  FMUL.FTZ R68, R68, c[0x0][0x1ec] ;  /* 0x00007b0044447a20 */ /* 0x000fc80000410000 */
[----:B--2---:R-:W-:Y:S01]  /*2aa0*/  FMUL.FTZ R135, R69, R68 ;  /* 0x0000004445877220 */ /* 0x004fe20000410000 */
[----:B------:R-:W-:-:S05]  /*2ab0*/  @P2 HADD2.F32 R68, -RZ, R64.H0_H0 ;  /* 0x20000040ff442230 */ /* 0x000fca0000004100 */
[----:B------:R-:W-:Y:S02]  /*2ac0*/  @P2 FADD.FTZ R135, R68, R135 ;  /* 0x0000008744872221 */ /* 0x000fe40000010000 */
.L_x_7102:
[----:B------:R-:W-:Y:S05]  /*2ad0*/  BSYNC B1 ;  /* 0x0000000000017941 */ /* 0x000fea0003800000 */
.L_x_7100:
[----:B------:R-:W-:Y:S01]  /*2ae0*/  BSSY B1, `(.L_x_7103) ;  /* 0x000000c000017945 */ /* 0x000fe20003800000 */
[----:B------:R-:W-:Y:S05]  /*2af0*/  @P3 BRA `(.L_x_7104) ;  /* 0x0000004000003947 */ /* 0x000fea0003800000 */
[----:B------:R-:W-:Y:S01]  /*2b00*/  MOV R136, RZ ;  /* 0x000000ff00887202 */ /* 0x000fe20000000f00 */
[----:B------:R-:W-:Y:S05]  /*2b10*/  @!P2 BRA `(.L_x_7105) ;  /* 0x000000800000a947 */ /* 0x000fea0003800000 */
[----:B-----5:R-:W-:Y:S01]  /*2b20*/  HADD2.F32 R136, -RZ, R64.H1_H1 ;  /* 0x30000040ff887230 */ /* 0x020fe20000004100 */
[----:B------:R-:W-:Y:S05]  /*2b30*/  BRA `(.L_x_7105) ;  /* 0x0000006000007947 */ /* 0x000fea0003800000 */
.L_x_7104:
[----:B------:R-:W2:Y:S01]  /*2b40*/  LDL R69, [R1+0x20] ;  /* 0x0000200001457983 */ /* 0x000ea20000100800 */
[----:B-----5:R-:W-:-:S05]  /*2b50*/  HADD2.F32 R68, -RZ, R60.H1_H1 ;  /* 0x3000003cff447230 */ /* 0x020fca0000004100 */
[----:B------:R-:W-:-:S04]  /*2b60*/  FMUL.FTZ R68, R68, c[0x0][0x1ec] ;  /* 0x00007b0044447a20 */ /* 0x000fc80000410000 */
[----:B--2---:R-:W-:Y:S01]  /*2b70*/  FMUL.FTZ R136, R69, R68 ;  /* 0x0000004445887220 */ /* 0x004fe20000410000 */
[----:B------:R-:W-:-:S05]  /*2b80*/  @P2 HADD2.F32 R68, -RZ, R64.H1_H1 ;  /* 0x30000040ff442230 */ /* 0x000fca0000004100 */
[----:B------:R-:W-:Y:S02]  /*2b90*/  @P2 FADD.FTZ R136, R68, R136 ;  /* 0x0000008844882221 */ /* 0x000fe40000010000 */
.L_x_7105:
[----:B------:R-:W-:Y:S05]  /*2ba0*/  BSYNC B1 ;  /* 0x0000000000017941 */ /* 0x000fea0003800000 */
.L_x_7103:
[----:B------:R-:W-:Y:S01]  /*2bb0*/  BSSY B1, `(.L_x_7106) ;  /* 0x000000c000017945 */ /* 0x000fe20003800000 */
[----:B------:R-:W-:Y:S05]  /*2bc0*/  @P3 BRA `(.L_x_7107) ;  /* 0x0000004000003947 */ /* 0x000fea0003800000 */
[----:B------:R-:W-:Y:S01]  /*2bd0*/  HFMA2.MMA R137, -RZ, RZ, 0, 0 ;  /* 0x00000000ff897435 */ /* 0x000fe200000001ff */
[----:B------:R-:W-:Y:S05]  /*2be0*/  @!P2 BRA `(.L_x_7108) ;  /* 0x000000800000a947 */ /* 0x000fea0003800000 */
[----:B-----5:R-:W-:Y:S01]  /*2bf0*/  HADD2.F32 R137, -RZ, R65.H0_H0 ;  /* 0x20000041ff897230 */ /* 0x020fe20000004100 */
[----:B------:R-:W-:Y:S05]  /*2c00*/  BRA `(.L_x_7108) ;  /* 0x0000006000007947 */ /* 0x000fea0003800000 */
.L_x_7107:
[----:B------:R-:W2:Y:S01]  /*2c10*/  LDL R69, [R1+0x1c] ;  /* 0x00001c0001457983 */ /* 0x000ea20000100800 */
[----:B-----5:R-:W-:-:S05]  /*2c20*/  HADD2.F32 R68, -RZ, R61.H0_H0 ;  /* 0x2000003dff447230 */ /* 0x020fca0000004100 */
[----:B------:R-:W-:-:S04]  /*2c30*/  FMUL.FTZ R68, R68, c[0x0][0x1ec] ;  /* 0x00007b0044447a20 */ /* 0x000fc80000410000 */
[----:B--2---:R-:W-:Y:S01]  /*2c40*/  FMUL.FTZ R137, R69, R68 ;  /* 0x0000004445897220 */ /* 0x004fe20000410000 */
[----:B------:R-:W-:-:S05]  /*2c50*/  @P2 HADD2.F32 R68, -RZ, R65.H0_H0 ;  /* 0x20000041ff442230 */ /* 0x000fca0000004100 */
[----:B------:R-:W-:Y:S02]  /*2c60*/  @P2 FADD.FTZ R137, R68, R137 ;  /* 0x0000008944892221 */ /* 0x000fe40000010000 */
.L_x_7108:
[----:B------:R-:W-:Y:S05]  /*2c70*/  BSYNC B1 ;  /* 0x0000000000017941 */ /* 0x000fea0003800000 */
.L_x_7106:
[----:B------:R-:W-:Y:S01]  /*2c80*/  BSSY B1, `(.L_x_7109) ;  /* 0x000000c000017945 */ /* 0x000fe20003800000 */
[----:B------:R-:W-:Y:S05]  /*2c90*/  @P3 BRA `(.L_x_7110) ;  /* 0x0000004000003947 */ /* 0x000fea0003800000 */
[----:B------:R-:W-:Y:S01]  /*2ca0*/  MOV R138, RZ ;  /* 0x000000ff008a7202 */ /* 0x000fe20000000f00 */
[----:B------:R-:W-:Y:S05]  /*2cb0*/  @!P2 BRA `(.L_x_7111) ;  /* 0x000000800000a947 */ /* 0x000fea0003800000 */
[----:B-----5:R-:W-:Y:S01]  /*2cc0*/  HADD2.F32 R138, -RZ, R65.H1_H1 ;  /* 0x30000041ff8a7230 */ /* 0x020fe20000004100 */
[----:B------:R-:W-:Y:S05]  /*2cd0*/  BRA `(.L_x_7111) ;  /* 0x0000006000007947 */ /* 0x000fea0003800000 */
.L_x_7110:
[----:B------:R-:W2:Y:S01]  /*2ce0*/  LDL R69, [R1+0x18] ;  /* 0x0000180001457983 */ /* 0x000ea20000100800 */
[----:B-----5:R-:W-:-:S05]  /*2cf0*/  HADD2.F32 R68, -RZ, R61.H1_H1 ;  /* 0x3000003dff447230 */ /* 0x020fca0000004100 */
[----:B------:R-:W-:-:S04]  /*2d00*/  FMUL.FTZ R68, R68, c[0x0][0x1ec] ;  /* 0x00007b0044447a20 */ /* 0x000fc80000410000 */
[----:B--2---:R-:W-:Y:S01]  /*2d10*/  FMUL.FTZ R138, R69, R68 ;  /* 0x00000044458a7220 */ /* 0x004fe20000410000 */
[----:B------:R-:W-:-:S05]  /*2d20*/  @P2 HADD2.F32 R68, -RZ, R65.H1_H1 ;  /* 0x30000041ff442230 */ /* 0x000fca0000004100 */
[----:B------:R-:W-:Y:S02]  /*2d30*/  @P2 FADD.FTZ R138, R68, R138 ;  /* 0x0000008a448a2221 */ /* 0x000fe40000010000 */
.L_x_7111:
[----:B------:R-:W-:Y:S05]  /*2d40*/  BSYNC B1 ;  /* 0x0000000000017941 */ /* 0x000fea0003800000 */
.L_x_7109:
[----:B------:R-:W-:Y:S01]  /*2d50*/  BSSY B1, `(.L_x_7112) ;  /* 0x000000c000017945 */ /* 0x000fe20003800000 */
[----:B------:R-:W-:Y:S05]  /*2d60*/  @P3 BRA `(.L_x_7113) ;  /* 0x0000004000003947 */ /* 0x000fea0003800000 */
[----:B------:R-:W-:Y:S01]  /*2d70*/  HFMA2.MMA R139, -RZ, RZ, 0, 0 ;  /* 0x00000000ff8b7435 */ /* 0x000fe200000001ff */
[----:B------:R-:W-:Y:S05]  /*2d80*/  @!P2 BRA `(.L_x_7114) ;  /* 0x000000800000a947 */ /* 0x000fea0003800000 */
[----:B-----5:R-:W-:Y:S01]  /*2d90*/  HADD2.F32 R139, -RZ, R66.H0_H0 ;  /* 0x20000042ff8b7230 */ /* 0x020fe20000004100 */
[----:B------:R-:W-:Y:S05]  /*2da0*/  BRA `(.L_x_7114) ;  /* 0x0000006000007947 */ /* 0x000fea0003800000 */
.L_x_7113:
[----:B------:R-:W2:Y:S01]  /*2db0*/  LDL R69, [R1+0x14] ;  /* 0x0000140001457983 */ /* 0x000ea20000100800 */
[----:B-----5:R-:W-:-:S05]  /*2dc0*/  HADD2.F32 R68, -RZ, R62.H0_H0 ;  /* 0x2000003eff447230 */ /* 0x020fca0000004100 */
[----:B------:R-:W-:-:S04]  /*2dd0*/  FMUL.FTZ R68, R68, c[0x0][0x1ec] ;  /* 0x00007b0044447a20 */ /* 0x000fc80000410000 */
[----:B--2---:R-:W-:Y:S01]  /*2de0*/  FMUL.FTZ R139, R69, R68 ;  /* 0x00000044458b7220 */ /* 0x004fe20000410000 */
[----:B------:R-:W-:-:S05]  /*2df0*/  @P2 HADD2.F32 R68, -RZ, R66.H0_H0 ;  /* 0x20000042ff442230 */ /* 0x000fca0000004100 */
[----:B------:R-:W-:Y:S02]  /*2e00*/  @P2 FADD.FTZ R139, R68, R139 ;  /* 0x0000008b448b2221 */ /* 0x000fe40000010000 */
.L_x_7114:
[----:B------:R-:W-:Y:S05]  /*2e10*/  BSYNC B1 ;  /* 0x0000000000017941 */ /* 0x000fea0003800000 */
.L_x_7112:
[----:B------:R-:W-:Y:S01]  /*2e20*/  BSSY B1, `(.L_x_7115) ;  /* 0x000000c000017945 */ /* 0x000fe20003800000 */
[----:B------:R-:W-:Y:S05]  /*2e30*/  @P3 BRA `(.L_x_7116) ;  /* 0x0000004000003947 */ /* 0x000fea0003800000 */
[----:B------:R-:W-:Y:S01]  /*2e40*/  MOV R140, RZ ;  /* 0x000000ff008c7202 */ /* 0x000fe20000000f00 */
[----:B------:R-:W-:Y:S05]  /*2e50*/  @!P2 BRA `(.L_x_7117) ;  /* 0x000000800000a947 */ /* 0x000fea0003800000 */
[----:B-----5:R-:W-:Y:S01]  /*2e60*/  HADD2.F32 R140, -RZ, R66.H1_H1 ;  /* 0x30000042ff8c7230 */ /* 0x020fe20000004100 */
[----:B------:R-:W-:Y:S05]  /*2e70*/  BRA `(.L_x_7117) ;  /* 0x0000006000007947 */ /* 0x000fea0003800000 */
.L_x_7116:
[----:B------:R-:W2:Y:S01]  /*2e80*/  LDL R69, [R1+0x10] ;  /* 0x0000100001457983 */ /* 0x000ea20000100800 */
[----:B-----5:R-:W-:-:S05]  /*2e90*/  HADD2.F32 R68, -RZ, R62.H1_H1 ;  /* 0x3000003eff447230 */ /* 0x020fca0000004100 */
[----:B------:R-:W-:-:S04]  /*2ea0*/  FMUL.FTZ R68, R68, c[0x0][0x1ec] ;  /* 0x00007b0044447a20 */ /* 0x000fc80000410000 */
[----:B--2---:R-:W-:Y:S01]  /*2eb0*/  FMUL.FTZ R140, R69, R68 ;  /* 0x00000044458c7220 */ /* 0x004fe20000410000 */
[----:B------:R-:W-:-:S05]  /*2ec0*/  @P2 HADD2.F32 R68, -RZ, R66.H1_H1 ;  /* 0x30000042ff442230 */ /* 0x000fca0000004100 */
[----:B------:R-:W-:Y:S02]  /*2ed0*/  @P2 FADD.FTZ R140, R68, R140 ;  /* 0x0000008c448c2221 */ /* 0x000fe40000010000 */
.L_x_7117:
[----:B------:R-:W-:Y:S05]  /*2ee0*/  BSYNC B1 ;  /* 0x0000000000017941 */ /* 0x000fea0003800000 */
.L_x_7115:
[----:B------:R-:W-:Y:S01]  /*2ef0*/  BSSY B1, `(.L_x_7118) ;  /* 0x000000c000017945 */ /* 0x000fe20003800000 */
[----:B------:R-:W-:Y:S05]  /*2f00*/  @P3 BRA `(.L_x_7119) ;  /* 0x0000004000003947 */ /* 0x000fea0003800000 */
[----:B------:R-:W-:Y:S01]  /*2f10*/  HFMA2.MMA R141, -RZ, RZ, 0, 0 ;  /* 0x00000000ff8d7435 */ /* 0x000fe200000001ff */
[----:B------:R-:W-:Y:S05]  /*2f20*/  @!P2 BRA `(.L_x_7120) ;  /* 0x000000800000a947 */ /* 0x000fea0003800000 */
[----:B-----5:R-:W-:Y:S01]  /*2f30*/  HADD2.F32 R141, -RZ, R67.H0_H0 ;  /* 0x20000043ff8d7230 */ /* 0x020fe20000004100 */
[----:B------:R-:W-:Y:S05]  /*2f40*/  BRA `(.L_x_7120) ;  /* 0x0000006000007947 */ /* 0x000fea0003800000 */
.L_x_7119:
[----:B------:R-:W2:Y:S01]  /*2f50*/  LDL R69, [R1+0xc] ;  /* 0x00000c0001457983 */ /* 0x000ea20000100800 */
[----:B-----5:R-:W-:-:S05]  /*2f60*/  HADD2.F32 R68, -RZ, R63.H0_H0 ;  /* 0x2000003fff447230 */ /* 0x020fca0000004100 */
[----:B------:R-:W-:-:S04]  /*2f70*/  FMUL.FTZ R68, R68, c[0x0][0x1ec] ;  /* 0x00007b0044447a20 */ /* 0x000fc80000410000 */
[----:B--2---:R-:W-:Y:S01]  /*2f80*/  FMUL.FTZ R141, R69, R68 ;  /* 0x00000044458d7220 */ /* 0x004fe20000410000 */
[----:B------:R-:W-:-:S05]  /*2f90*/  @P2 HADD2.F32 R68, -RZ, R67.H0_H0 ;  /* 0x20000043ff442230 */ /* 0x000fca0000004100 */
[----:B------:R-:W-:Y:S02]  /*2fa0*/  @P2 FADD.FTZ R141, R68, R141 ;  /* 0x0000008d448d2221 */ /* 0x000fe40000010000 */
.L_x_7120:
[----:B------:R-:W-:Y:S05]  /*2fb0*/  BSYNC B1 ;  /* 0x0000000000017941 */ /* 0x000fea0003800000 */
.L_x_7118:
[----:B------:R-:W-:Y:S01]  /*2fc0*/  BSSY B1, `(.L_x_7121) ;  /* 0x000000c000017945 */ /* 0x000fe20003800000 */
[----:B------:R-:W-:Y:S05]  /*2fd0*/  @P3 BRA `(.L_x_7122) ;  /* 0x0000004000003947 */ /* 0x000fea0003800000 */
[----:B------:R-:W-:Y:S01]  /*2fe0*/  MOV R142, RZ ;  /* 0x000000ff008e7202 */ /* 0x000fe20000000f00 */
[----:B------:R-:W-:Y:S05]  /*2ff0*/  @!P2 BRA `(.L_x_7123) ;  /* 0x000000800000a947 */ /* 0x000fea0003800000 */
[----:B-----5:R-:W-:Y:S01]  /*3000*/  HADD2.F32 R142, -RZ, R67.H1_H1 ;  /* 0x30000043ff8e7230 */ /* 0x020fe20000004100 */
[----:B------:R-:W-:Y:S05]  /*3010*/  BRA `(.L_x_7123) ;  /* 0x0000006000007947 */ /* 0x000fea0003800000 */
.L_x_7122:
[----:B------:R-:W2:Y:S01]  /*3020*/  LDL R69, [R1+0x8] ;  /* 0x0000080001457983 */ /* 0x000ea20000100800 */
[----:B-----5:R-:W-:-:S05]  /*3030*/  HADD2.F32 R68, -RZ, R63.H1_H1 ;  /* 0x3000003fff447230 */ /* 0x020fca0000004100 */
[----:B------:R-:W-:-:S04]  /*3040*/  FMUL.FTZ R68, R68, c[0x0][0x1ec] ;  /* 0x00007b0044447a20 */ /* 0x000fc80000410000 */
[----:B--2---:R-:W-:Y:S01]  /*3050*/  FMUL.FTZ R142, R69, R68 ;  /* 0x00000044458e7220 */ /* 0x004fe20000410000 */
[----:B------:R-:W-:-:S05]  /*3060*/  @P2 HADD2.F32 R68, -RZ, R67.H1_H1 ;  /* 0x30000043ff442230 */ /* 0x000fca0000004100 */
[----:B------:R-:W-:Y:S02]  /*3070*/  @P2 FADD.FTZ R142, R68, R142 ;  /* 0x0000008e448e2221 */ /* 0x000fe40000010000 */
.L_x_7123:
[----:B------:R-:W-:Y:S05]  /*3080*/  BSYNC B1 ;  /* 0x0000000000017941 */ /* 0x000fea0003800000 */
.L_x_7121:
        /* <DEDUP_REMOVED lines=9> */
.L_x_7099:
[----:B------:R-:W-:Y:S05]  /*3120*/  BSYNC B0 ;  /* 0x0000000000007941 */ /* 0x000fea0003800000 */
.L_x_7098:
        /* <DEDUP_REMOVED lines=18> */
.L_x_7127:
[----:B0-----:R-:W2:Y:S01]  /*3250*/  LDL R69, [R1+0x4] ;  /* 0x0000040001457983 */ /* 0x001ea20000100800 */
[----:B-----5:R-:W-:-:S05]  /*3260*/  HADD2.F32 R68, -RZ, R60.H0_H0 ;  /* 0x2000003cff447230 */ /* 0x020fca0000004100 */
[----:B------:R-:W-:-:S04]  /*3270*/  FMUL.FTZ R68, R68, c[0x0][0x1ec] ;  /* 0x00007b0044447a20 */ /* 0x000fc80000410000 */
[----:B--2---:R-:W-:Y:S01]  /*3280*/  FMUL.FTZ R77, R69, R68 ;  /* 0x00000044454d7220 */ /* 0x004fe20000410000 */
[----:B------:R-:W-:-:S05]  /*3290*/  @P2 HADD2.F32 R68, -RZ, R64.H0_H0 ;  /* 0x20000040ff442230 */ /* 0x000fca0000004100 */
[----:B------:R-:W-:Y:S02]  /*32a0*/  @P2 FADD.FTZ R77, R68, R77 ;  /* 0x0000004d444d2221 */ /* 0x000fe40000010000 */
.L_x_7128:
[----:B------:R-:W-:Y:S05]  /*32b0*/  BSYNC B1 ;  /* 0x0000000000017941 */ /* 0x000fea0003800000 */
.L_x_7126:
[----:B------:R-:W-:Y:S01]  /*32c0*/  BSSY B1, `(.L_x_7129) ;  /* 0x000000c000017945 */ /* 0x000fe20003800000 */
[----:B------:R-:W-:Y:S05]  /*32d0*/  @P3 BRA `(.L_x_7130) ;  /* 0x0000004000003947 */ /* 0x000fea0003800000 */
[----:B------:R-:W-:Y:S01]  /*32e0*/  MOV R78, RZ ;  /* 0x000000ff004e7202 */ /* 0x000fe20000000f00 */
[----:B------:R-:W-:Y:S05]  /*32f0*/  @!P2 BRA `(.L_x_7131) ;  /* 0x000000800000a947 */ /* 0x000fea0003800000 */
[----:B-----5:R-:W-:Y:S01]  /*3300*/  HADD2.F32 R78, -RZ, R64.H1_H1 ;  /* 0x30000040ff4e7230 */ /* 0x020fe20000004100 */
[----:B------:R-:W-:Y:S05]  /*3310*/  BRA `(.L_x_7131) ;  /* 0x0000006000007947 */ /* 0x000fea0003800000 */
.L_x_7130:
[----:B------:R-:W2:Y:S01]  /*3320*/  LDL R69, [R1] ;  /* 0x0000000001457983 */ /* 0x000ea20000100800 */
[----:B-----5:R-:W-:-:S05]  /*3330*/  HADD2.F32 R68, -RZ, R60.H1_H1 ;  /* 0x3000003cff447230 */ /* 0x020fca0000004100 */
[----:B------:R-:W-:-:S04]  /*3340*/  FMUL.FTZ R68, R68, c[0x0][0x1ec] ;  /* 0x00007b0044447a20 */ /* 0x000fc80000410000 */
[----:B--2---:R-:W-:Y:S01]  /*3350*/  FMUL.FTZ R78, R69, R68 ;  /* 0x00000044454e7220 */ /* 0x004fe20000410000 */
[----:B------:R-:W-:-:S05]  /*3360*/  @P2 HADD2.F32 R68, -RZ, R64.H1_H1 ;  /* 0x30000040ff442230 */ /* 0x000fca0000004100 */
[----:B------:R-:W-:Y:S02]  /*3370*/  @P2 FADD.FTZ R78, R68, R78 ;  /* 0x0000004e444e2221 */ /* 0x000fe40000010000 */
.L_x_7131:
[----:B------:R-:W-:Y:S05]  /*3380*/  BSYNC B1 ;  /* 0x0000000000017941 */ /* 0x000fea0003800000 */
.L_x_7129:
[----:B------:R-:W-:Y:S01]  /*3390*/  BSSY B1, `(.L_x_7132) ;  /* 0x000000b000017945 */ /* 0x000fe20003800000 */
[----:B------:R-:W-:Y:S05]  /*33a0*/  @P3 BRA `(.L_x_7133) ;  /* 0x0000004000003947 */ /* 0x000fea0003800000 */
[----:B------:R-:W-:Y:S01]  /*33b0*/  HFMA2.MMA R79, -RZ, RZ, 0, 0 ;  /* 0x00000000ff4f7435 */ /* 0x000fe200000001ff */
[----:B------:R-:W-:Y:S05]  /*33c0*/  @!P2 BRA `(.L_x_7134) ;  /* 0x000000700000a947 */ /* 0x000fea0003800000 */
[----:B-----5:R-:W-:Y:S01]  /*33d0*/  HADD2.F32 R79, -RZ, R65.H0_H0 ;  /* 0x20000041ff4f7230 */ /* 0x020fe20000004100 */
[----:B------:R-:W-:Y:S05]  /*33e0*/  BRA `(.L_x_7134) ;  /* 0x0000005000007947 */ /* 0x000fea0003800000 */
.L_x_7133:
[----:B-----5:R-:W-:-:S05]  /*33f0*/  HADD2.F32 R68, -RZ, R61.H0_H0 ;  /* 0x2000003dff447230 */ /* 0x020fca0000004100 */
[----:B------:R-:W-:-:S04]  /*3400*/  FMUL.FTZ R68, R68, c[0x0][0x1ec] ;  /* 0x00007b0044447a20 */ /* 0x000fc80000410000 */
[----:B------:R-:W-:Y:S01]  /*3410*/  FMUL.FTZ R79, R252, R68 ;  /* 0x00000044fc4f7220 */ /* 0x000fe20000410000 */
[----:B------:R-:W-:-:S05]  /*3420*/  @P2 HADD2.F32 R68, -RZ, R65.H0_H0 ;  /* 0x20000041ff442230 */ /* 0x000fca0000004100 */
[----:B------:R-:W-:Y:S02]  /*3430*/  @P2 FADD.FTZ R79, R68, R79 ;  /* 0x0000004f444f2221 */ /* 0x000fe40000010000 */
.L_x_7134:
[----:B------:R-:W-:Y:S05]  /*3440*/  BSYNC B1 ;  /* 0x0000000000017941 */ /* 0x000fea0003800000 */
.L_x_7132:
[----:B------:R-:W-:Y:S01]  /*3450*/  BSSY B1, `(.L_x_7135) ;  /* 0x000000b000017945 */ /* 0x000fe20003800000 */
[----:B------:R-:W-:Y:S05]  /*3460*/  @P3 BRA `(.L_x_7136) ;  /* 0x0000004000003947 */ /* 0x000fea0003800000 */
[----:B------:R-:W-:Y:S01]  /*3470*/  MOV R80, RZ ;  /* 0x000000ff00507202 */ /* 0x000fe20000000f00 */
[----:B------:R-:W-:Y:S05]  /*3480*/  @!P2 BRA `(.L_x_7137) ;  /* 0x000000700000a947 */ /* 0x000fea0003800000 */
[----:B-----5:R-:W-:Y:S01]  /*3490*/  HADD2.F32 R80, -RZ, R65.H1_H1 ;  /* 0x30000041ff507230 */ /* 0x020fe20000004100 */
[----:B------:R-:W-:Y:S05]  /*34a0*/  BRA `(.L_x_7137) ;  /* 0x0000005000007947 */ /* 0x000fea0003800000 */
.L_x_7136:
[----:B-----5:R-:W-:-:S05]  /*34b0*/  HADD2.F32 R68, -RZ, R61.H1_H1 ;  /* 0x3000003dff447230 */ /* 0x020fca0000004100 */
[----:B------:R-:W-:-:S04]  /*34c0*/  FMUL.FTZ R68, R68, c[0x0][0x1ec] ;  /* 0x00007b0044447a20 */ /* 0x000fc80000410000 */
[----:B------:R-:W-:Y:S01]  /*34d0*/  FMUL.FTZ R80, R251, R68 ;  /* 0x00000044fb507220 */ /* 0x000fe20000410000 */
[----:B------:R-:W-:-:S05]  /*34e0*/  @P2 HADD2.F32 R68, -RZ, R65.H1_H1 ;  /* 0x30000041ff442230 */ /* 0x000fca0000004100 */
[----:B------:R-:W-:Y:S02]  /*34f0*/  @P2 FADD.FTZ R80, R68, R80 ;  /* 0x0000005044502221 */ /* 0x000fe40000010000 */
.L_x_7137:
[----:B------:R-:W-:Y:S05]  /*3500*/  BSYNC B1 ;  /* 0x0000000000017941 */ /* 0x000fea0003800000 */
.L_x_7135:
[----:B------:R-:W-:Y:S01]  /*3510*/  BSSY B1, `(.L_x_7138) ;  /* 0x000000b000017945 */ /* 0x000fe20003800000 */
[----:B------:R-:W-:Y:S05]  /*3520*/  @P3 BRA `(.L_x_7139) ;  /* 0x0000004000003947 */ /* 0x000fea0003800000 */
[----:B------:R-:W-:Y:S01]  /*3530*/  HFMA2.MMA R81, -RZ, RZ, 0, 0 ;  /* 0x00000000ff517435 */ /* 0x000fe200000001ff */
[----:B------:R-:W-:Y:S05]  /*3540*/  @!P2 BRA `(.L_x_7140) ;  /* 0x000000700000a947 */ /* 0x000fea0003800000 */
[----:B-----5:R-:W-:Y:S01]  /*3550*/  HADD2.F32 R81, -RZ, R66.H0_H0 ;  /* 0x20000042ff517230 */ /* 0x020fe20000004100 */
[----:B------:R-:W-:Y:S05]  /*3560*/  BRA `(.L_x_7140) ;  /* 0x0000005000007947 */ /* 0x000fea0003800000 */
.L_x_7139:
[----:B-----5:R-:W-:-:S05]  /*3570*/  HADD2.F32 R68, -RZ, R62.H0_H0 ;  /* 0x2000003eff447230 */ /* 0x020fca0000004100 */
[----:B------:R-:W-:-:S04]  /*3580*/  FMUL.FTZ R68, R68, c[0x0][0x1ec] ;  /* 0x00007b0044447a20 */ /* 0x000fc80000410000 */
[----:B------:R-:W-:Y:S01]  /*3590*/  FMUL.FTZ R81, R250, R68 ;  /* 0x00000044fa517220 */ /* 0x000fe20000410000 */
[----:B------:R-:W-:-:S05]  /*35a0*/  @P2 HADD2.F32 R68, -RZ, R66.H0_H0 ;  /* 0x20000042ff442230 */ /* 0x000fca0000004100 */
[----:B------:R-:W-:Y:S02]  /*35b0*/  @P2 FADD.FTZ R81, R68, R81 ;  /* 0x0000005144512221 */ /* 0x000fe40000010000 */
.L_x_7140:
[----:B------:R-:W-:Y:S05]  /*35c0*/  BSYNC B1 ;  /* 0x0000000000017941 */ /* 0x000fea0003800000 */
.L_x_7138:
[----:B------:R-:W-:Y:S01]  /*35d0*/  BSSY B1, `(.L_x_7141) ;  /* 0x000000b000017945 */ /* 0x000fe20003800000 */
[----:B------:R-:W-:Y:S05]  /*35e0*/  @P3 BRA `(.L_x_7142) ;  /* 0x0000004000003947 */ /* 0x000fea0003800000 */
[----:B------:R-:W-:Y:S01]  /*35f0*/  MOV R82, RZ ;  /* 0x000000ff00527202 */ /* 0x000fe20000000f00 */
[----:B------:R-:W-:Y:S05]  /*3600*/  @!P2 BRA `(.L_x_7143) ;  /* 0x000000700000a947 */ /* 0x000fea0003800000 */
[----:B-----5:R-:W-:Y:S01]  /*3610*/  HADD2.F32 R82, -RZ, R66.H1_H1 ;  /* 0x30000042ff527230 */ /* 0x020fe20000004100 */
[----:B------:R-:W-:Y:S05]  /*3620*/  BRA `(.L_x_7143) ;  /* 0x0000005000007947 */ /* 0x000fea0003800000 */
.L_x_7142:
[----:B-----5:R-:W-:-:S05]  /*3630*/  HADD2.F32 R68, -RZ, R62.H1_H1 ;  /* 0x3000003eff447230 */ /* 0x020fca0000004100 */
[----:B------:R-:W-:-:S04]  /*3640*/  FMUL.FTZ R68, R68, c[0x0][0x1ec] ;  /* 0x00007b0044447a20 */ /* 0x000fc80000410000 */
[----:B------:R-:W-:Y:S01]  /*3650*/  FMUL.FTZ R82, R249, R68 ;  /* 0x00000044f9527220 */ /* 0x000fe20000410000 */
[----:B------:R-:W-:-:S05]  /*3660*/  @P2 HADD2.F32 R68, -RZ, R66.H1_H1 ;  /* 0x30000042ff442230 */ /* 0x000fca0000004100 */
[----:B------:R-:W-:Y:S02]  /*3670*/  @P2 FADD.FTZ R82, R68, R82 ;  /* 0x0000005244522221 */ /* 0x000fe40000010000 */
.L_x_7143:
[----:B------:R-:W-:Y:S05]  /*3680*/  BSYNC B1 ;  /* 0x0000000000017941 */ /* 0x000fea0003800000 */
.L_x_7141:
[----:B------:R-:W-:Y:S01]  /*3690*/  BSSY B1, `(.L_x_7144) ;  /* 0x000000b000017945 */ /* 0x000fe20003800000 */
[----:B------:R-:W-:Y:S05]  /*36a0*/  @P3 BRA `(.L_x_7145) ;  /* 0x0000004000003947 */ /* 0x000fea0003800000 */
[----:B------:R-:W-:Y:S01]  /*36b0*/  HFMA2.MMA R83, -RZ, RZ, 0, 0 ;  /* 0x00000000ff537435 */ /* 0x000fe200000001ff */
[----:B------:R-:W-:Y:S05]  /*36c0*/  @!P2 BRA `(.L_x_7146) ;  /* 0x000000700000a947 */ /* 0x000fea0003800000 */
[----:B-----5:R-:W-:Y:S01]  /*36d0*/  HADD2.F32 R83, -RZ, R67.H0_H0 ;  /* 0x20000043ff537230 */ /* 0x020fe20000004100 */
[----:B------:R-:W-:Y:S05]  /*36e0*/  BRA `(.L_x_7146) ;  /* 0x0000005000007947 */ /* 0x000fea0003800000 */
.L_x_7145:
[----:B-----5:R-:W-:-:S05]  /*36f0*/  HADD2.F32 R68, -RZ, R63.H0_H0 ;  /* 0x2000003fff447230 */ /* 0x020fca0000004100 */
[----:B------:R-:W-:-:S04]  /*3700*/  FMUL.FTZ R68, R68, c[0x0][0x1ec] ;  /* 0x00007b0044447a20 */ /* 0x000fc80000410000 */
[----:B------:R-:W-:Y:S01]  /*3710*/  FMUL.FTZ R83, R248, R68 ;  /* 0x00000044f8537220 */ /* 0x000fe20000410000 */
[----:B------:R-:W-:-:S05]  /*3720*/  @P2 HADD2.F32 R68, -RZ, R67.H0_H0 ;  /* 0x20000043ff442230 */ /* 0x000fca0000004100 */
[----:B------:R-:W-:Y:S02]  /*3730*/  @P2 FADD.FTZ R83, R68, R83 ;  /* 0x0000005344532221 */ /* 0x000fe40000010000 */
.L_x_7146:
[----:B------:R-:W-:Y:S05]  /*3740*/  BSYNC B1 ;  /* 0x0000000000017941 */ /* 0x000fea0003800000 */
.L_x_7144:
[----:B------:R-:W-:Y:S01]  /*3750*/  BSSY B1, `(.L_x_7147) ;  /* 0x000000b000017945 */ /* 0x000fe20003800000 */
[----:B------:R-:W-:Y:S05]  /*3760*/  @P3 BRA `(.L_x_7148) ;  /* 0x0000004000003947 */ /* 0x000fea0003800000 */
[----:B------:R-:W-:Y:S01]  /*3770*/  MOV R84, RZ ;  /* 0x000000ff00547202 */ /* 0x000fe20000000f00 */
[----:B------:R-:W-:Y:S05]  /*3780*/  @!P2 BRA `(.L_x_7149) ;  /* 0x000000700000a947 */ /* 0x000fea0003800000 */
[----:B-----5:R-:W-:Y:S01]  /*3790*/  HADD2.F32 R84, -RZ, R67.H1_H1 ;  /* 0x30000043ff547230 */ /* 0x020fe20000004100 */
[----:B------:R-:W-:Y:S05]  /*37a0*/  BRA `(.L_x_7149) ;  /* 0x0000005000007947 */ /* 0x000fea0003800000 */
.L_x_7148:
[----:B-----5:R-:W-:-:S05]  /*37b0*/  HADD2.F32 R68, -RZ, R63.H1_H1 ;  /* 0x3000003fff447230 */ /* 0x020fca0000004100 */
[----:B------:R-:W-:-:S04]  /*37c0*/  FMUL.FTZ R68, R68, c[0x0][0x1ec] ;  /* 0x00007b0044447a20 */ /* 0x000fc80000410000 */
[----:B------:R-:W-:Y:S01]  /*37d0*/  FMUL.FTZ R84, R247, R68 ;  /* 0x00000044f7547220 */ /* 0x000fe20000410000 */
[----:B------:R-:W-:-:S05]  /*37e0*/  @P2 HADD2.F32 R68, -RZ, R67.H1_H1 ;  /* 0x30000043ff442230 */ /* 0x000fca0000004100 */
[----:B------:R-:W-:Y:S02]  /*37f0*/  @P2 FADD.FTZ R84, R68, R84 ;  /* 0x0000005444542221 */ /* 0x000fe40000010000 */
.L_x_7149:
[----:B------:R-:W-:Y:S05]  /*3800*/  BSYNC B1 ;  /* 0x0000000000017941 */ /* 0x000fea0003800000 */
.L_x_7147:
        /* <DEDUP_REMOVED lines=9> */
.L_x_7125:
[----:B------:R-:W-:Y:S05]  /*38a0*/  BSYNC B0 ;  /* 0x0000000000007941 */ /* 0x000fea0003800000 */
.L_x_7124:
        /* <DEDUP_REMOVED lines=18> */
.L_x_7153:
[----:B0----5:R-:W-:-:S05]  /*39d0*/  HADD2.F32 R68, -RZ, R60.H0_H0 ;  /* 0x2000003cff447230 */ /* 0x021fca0000004100 */
[----:B------:R-:W-:-:S04]  /*39e0*/  FMUL.FTZ R68, R68, c[0x0][0x1ec] ;  /* 0x00007b0044447a20 */ /* 0x000fc80000410000 */
[----:B------:R-:W-:Y:S01]  /*39f0*/  FMUL.FTZ R85, R246, R68 ;  /* 0x00000044f6557220 */ /* 0x000fe20000410000 */
[----:B------:R-:W-:-:S05]  /*3a00*/  @P2 HADD2.F32 R68, -RZ, R64.H0_H0 ;  /* 0x20000040ff442230 */ /* 0x000fca0000004100 */
[----:B------:R-:W-:Y:S02]  /*3a10*/  @P2 FADD.FTZ R85, R68, R85 ;  /* 0x0000005544552221 */ /* 0x000fe40000010000 */
.L_x_7154:
[----:B------:R-:W-:Y:S05]  /*3a20*/  BSYNC B1 ;  /* 0x0000000000017941 */ /* 0x000fea0003800000 */
.L_x_7152:
[----:B------:R-:W-:Y:S01]  /*3a30*/  BSSY B1, `(.L_x_7155) ;  /* 0x000000b000017945 */ /* 0x000fe20003800000 */
[----:B------:R-:W-:Y:S05]  /*3a40*/  @P3 BRA `(.L_x_7156) ;  /* 0x0000004000003947 */ /* 0x000fea0003800000 */
[----:B------:R-:W-:Y:S01]  /*3a50*/  MOV R86, RZ ;  /* 0x000000ff00567202 */ /* 0x000fe20000000f00 */
[----:B------:R-:W-:Y:S05]  /*3a60*/  @!P2 BRA `(.L_x_7157) ;  /* 0x000000700000a947 */ /* 0x000fea0003800000 */
[----:B-----5:R-:W-:Y:S01]  /*3a70*/  HADD2.F32 R86, -RZ, R64.H1_H1 ;  /* 0x30000040ff567230 */ /* 0x020fe20000004100 */
[----:B------:R-:W-:Y:S05]  /*3a80*/  BRA `(.L_x_7157) ;  /* 0x0000005000007947 */ /* 0x000fea0003800000 */
.L_x_7156:
[----:B-----5:R-:W-:-:S05]  /*3a90*/  HADD2.F32 R68, -RZ, R60.H1_H1 ;  /* 0x3000003cff447230 */ /* 0x020fca0000004100 */
[----:B------:R-:W-:-:S04]  /*3aa0*/  FMUL.FTZ R68, R68, c[0x0][0x1ec] ;  /* 0x00007b0044447a20 */ /* 0x000fc80000410000 */
[----:B------:R-:W-:Y:S01]  /*3ab0*/  FMUL.FTZ R86, R245, R68 ;  /* 0x00000044f5567220 */ /* 0x000fe20000410000 */
[----:B------:R-:W-:-:S05]  /*3ac0*/  @P2 HADD2.F32 R68, -RZ, R64.H1_H1 ;  /* 0x30000040ff442230 */ /* 0x000fca0000004100 */
[----:B------:R-:W-:Y:S02]  /*3ad0*/  @P2 FADD.FTZ R86, R68, R86 ;  /* 0x0000005644562221 */ /* 0x000fe40000010000 */
.L_x_7157:
[----:B------:R-:W-:Y:S05]  /*3ae0*/  BSYNC B1 ;  /* 0x0000000000017941 */ /* 0x000fea0003800000 */
.L_x_7155:
[----:B------:R-:W-:Y:S01]  /*3af0*/  BSSY B1, `(.L_x_7158) ;  /* 0x000000b000017945 */ /* 0x000fe20003800000 */
[----:B------:R-:W-:Y:S05]  /*3b00*/  @P3 BRA `(.L_x_7159) ;  /* 0x0000004000003947 */ /* 0x000fea0003800000 */
[----:B------:R-:W-:Y:S01]  /*3b10*/  HFMA2.MMA R87, -RZ, RZ, 0, 0 ;  /* 0x00000000ff577435 */ /* 0x000fe200000001ff */
[----:B------:R-:W-:Y:S05]  /*3b20*/  @!P2 BRA `(.L_x_7160) ;  /* 0x000000700000a947 */ /* 0x000fea0003800000 */
[----:B-----5:R-:W-:Y:S01]  /*3b30*/  HADD2.F32 R87, -RZ, R65.H0_H0 ;  /* 0x20000041ff577230 */ /* 0x020fe20000004100 */
[----:B------:R-:W-:Y:S05]  /*3b40*/  BRA `(.L_x_7160) ;  /* 0x0000005000007947 */ /* 0x000fea0003800000 */
.L_x_7159:
[----:B-----5:R-:W-:-:S05]  /*3b50*/  HADD2.F32 R68, -RZ, R61.H0_H0 ;  /* 0x2000003dff447230 */ /* 0x020fca0000004100 */
[----:B------:R-:W-:-:S04]  /*3b60*/  FMUL.FTZ R68, R68, c[0x0][0x1ec] ;  /* 0x00007b0044447a20 */ /* 0x000fc80000410000 */
[----:B------:R-:W-:Y:S01]  /*3b70*/  FMUL.FTZ R87, R244, R68 ;  /* 0x00000044f4577220 */ /* 0x000fe20000410000 */
[----:B------:R-:W-:-:S05]  /*3b80*/  @P2 HADD2.F32 R68, -RZ, R65.H0_H0 ;  /* 0x20000041ff442230 */ /* 0x000fca0000004100 */
[----:B------:R-:W-:Y:S02]  /*3b90*/  @P2 FADD.FTZ R87, R68, R87 ;  /* 0x0000005744572221 */ /* 0x000fe40000010000 */
.L_x_7160:
[----:B------:R-:W-:Y:S05]  /*3ba0*/  BSYNC B1 ;  /* 0x0000000000017941 */ /* 0x000fea0003800000 */
.L_x_7158:
[----:B------:R-:W-:Y:S01]  /*3bb0*/  BSSY B1, `(.L_x_7161) ;  /* 0x000000b000017945 */ /* 0x000fe20003800000 */
[----:B------:R-:W-:Y:S05]  /*3bc0*/  @P3 BRA `(.L_x_7162) ;  /* 0x0000004000003947 */ /* 0x000fea0003800000 */
[----:B------:R-:W-:Y:S01]  /*3bd0*/  MOV R88, RZ ;  /* 0x000000ff00587202 */ /* 0x000fe20000000f00 */
[----:B------:R-:W-:Y:S05]  /*3be0*/  @!P2 BRA `(.L_x_7163) ;  /* 0x000000700000a947 */ /* 0x000fea0003800000 */
[----:B-----5:R-:W-:Y:S01]  /*3bf0*/  HADD2.F32 R88, -RZ, R65.H1_H1 ;  /* 0x30000041ff587230 */ /* 0x020fe20000004100 */
[----:B------:R-:W-:Y:S05]  /*3c00*/  BRA `(.L_x_7163) ;  /* 0x0000005000007947 */ /* 0x000fea0003800000 */
.L_x_7162:
[----:B-----5:R-:W-:-:S05]  /*3c10*/  HADD2.F32 R68, -RZ, R61.H1_H1 ;  /* 0x3000003dff447230 */ /* 0x020fca0000004100 */
[----:B------:R-:W-:-:S04]  /*3c20*/  FMUL.FTZ R68, R68, c[0x0][0x1ec] ;  /* 0x00007b0044447a20 */ /* 0x000fc80000410000 */
[----:B------:R-:W-:Y:S01]  /*3c30*/  FMUL.FTZ R88, R243, R68 ;  /* 0x00000044f3587220 */ /* 0x000fe20000410000 */
[----:B------:R-:W-:-:S05]  /*3c40*/  @P2 HADD2.F32 R68, -RZ, R65.H1_H1 ;  /* 0x30000041ff442230 */ /* 0x000fca0000004100 */
[----:B------:R-:W-:Y:S02]  /*3c50*/  @P2 FADD.FTZ R88, R68, R88 ;  /* 0x0000005844582221 */ /* 0x000fe40000010000 */
.L_x_7163:
[----:B------:R-:W-:Y:S05]  /*3c60*/  BSYNC B1 ;  /* 0x0000000000017941 */ /* 0x000fea0003800000 */
.L_x_7161:
[----:B------:R-:W-:Y:S01]  /*3c70*/  BSSY B1, `(.L_x_7164) ;  /* 0x000000b000017945 */ /* 0x000fe20003800000 */
[----:B------:R-:W-:Y:S05]  /*3c80*/  @P3 BRA `(.L_x_7165) ;  /* 0x0000004000003947 */ /* 0x000fea0003800000 */
[----:B------:R-:W-:Y:S01]  /*3c90*/  HFMA2.MMA R89, -RZ, RZ, 0, 0 ;  /* 0x00000000ff597435 */ /* 0x000fe200000001ff */
[----:B------:R-:W-:Y:S05]  /*3ca0*/  @!P2 BRA `(.L_x_7166) ;  /* 0x000000700000a947 */ /* 0x000fea0003800000 */
[----:B-----5:R-:W-:Y:S01]  /*3cb0*/  HADD2.F32 R89, -RZ, R66.H0_H0 ;  /* 0x20000042ff597230 */ /* 0x020fe20000004100 */
[----:B------:R-:W-:Y:S05]  /*3cc0*/  BRA `(.L_x_7166) ;  /* 0x0000005000007947 */ /* 0x000fea0003800000 */
.L_x_7165:
[----:B-----5:R-:W-:-:S05]  /*3cd0*/  HADD2.F32 R68, -RZ, R62.H0_H0 ;  /* 0x2000003eff447230 */ /* 0x020fca0000004100 */
[----:B------:R-:W-:-:S04]  /*3ce0*/  FMUL.FTZ R68, R68, c[0x0][0x1ec] ;  /* 0x00007b0044447a20 */ /* 0x000fc80000410000 */
[----:B------:R-:W-:Y:S01]  /*3cf0*/  FMUL.FTZ R89, R242, R68 ;  /* 0x00000044f2597220 */ /* 0x000fe20000410000 */
[----:B------:R-:W-:-:S05]  /*3d00*/  @P2 HADD2.F32 R68, -RZ, R66.H0_H0 ;  /* 0x20000042ff442230 */ /* 0x000fca0000004100 */
[----:B------:R-:W-:Y:S02]  /*3d10*/  @P2 FADD.FTZ R89, R68, R89 ;  /* 0x0000005944592221 */ /* 0x000fe40000010000 */
.L_x_7166:
[----:B------:R-:W-:Y:S05]  /*3d20*/  BSYNC B1 ;  /* 0x0000000000017941 */ /* 0x000fea0003800000 */
.L_x_7164:
[----:B------:R-:W-:Y:S01]  /*3d30*/  BSSY B1, `(.L_x_7167) ;  /* 0x000000b000017945 */ /* 0x000fe20003800000 */
[----:B------:R-:W-:Y:S05]  /*3d40*/  @P3 BRA `(.L_x_7168) ;  /* 0x0000004000003947 */ /* 0x000fea0003800000 */
[----:B------:R-:W-:Y:S01]  /*3d50*/  MOV R90, RZ ;  /* 0x000000ff005a7202 */ /* 0x000fe20000000f00 */
[----:B------:R-:W-:Y:S05]  /*3d60*/  @!P2 BRA `(.L_x_7169) ;  /* 0x000000700000a947 */ /* 0x000fea0003800000 */
[----:B-----5:R-:W-:Y:S01]  /*3d70*/  HADD2.F32 R90, -RZ, R66.H1_H1 ;  /* 0x30000042ff5a7230 */ /* 0x020fe20000004100 */
[----:B------:R-:W-:Y:S05]  /*3d80*/  BRA `(.L_x_7169) ;  /* 0x0000005000007947 */ /* 0x000fea0003800000 */
.L_x_7168:
[----:B-----5:R-:W-:-:S05]  /*3d90*/  HADD2.F32 R68, -RZ, R62.H1_H1 ;  /* 0x3000003eff447230 */ /* 0x020fca0000004100 */
[----:B------:R-:W-:-:S04]  /*3da0*/  FMUL.FTZ R68, R68, c[0x0][0x1ec] ;  /* 0x00007b0044447a20 */ /* 0x000fc80000410000 */
[----:B------:R-:W-:Y:S01]  /*3db0*/  FMUL.FTZ R90, R241, R68 ;  /* 0x00000044f15a7220 */ /* 0x000fe20000410000 */
[----:B------:R-:W-:-:S05]  /*3dc0*/  @P2 HADD2.F32 R68, -RZ, R66.H1_H1 ;  /* 0x30000042ff442230 */ /* 0x000fca0000004100 */
[----:B------:R-:W-:Y:S02]  /*3dd0*/  @P2 FADD.FTZ R90, R68, R90 ;  /* 0x0000005a445a2221 */ /* 0x000fe40000010000 */
.L_x_7169:
[----:B------:R-:W-:Y:S05]  /*3de0*/  BSYNC B1 ;  /* 0x0000000000017941 */ /* 0x000fea0003800000 */
.L_x_7167:
[----:B------:R-:W-:Y:S01]  /*3df0*/  BSSY B1, `(.L_x_7170) ;  /* 0x000000b000017945 */ /* 0x000fe20003800000 */
[----:B------:R-:W-:Y:S05]  /*3e00*/  @P3 BRA `(.L_x_7171) ;  /* 0x0000004000003947 */ /* 0x000fea0003800000 */
[----:B------:R-:W-:Y:S01]  /*3e10*/  HFMA2.MMA R91, -RZ, RZ, 0, 0 ;  /* 0x00000000ff5b7435 */ /* 0x000fe200000001ff */
[----:B------:R-:W-:Y:S05]  /*3e20*/  @!P2 BRA `(.L_x_7172) ;  /* 0x000000700000a947 */ /* 0x000fea0003800000 */
[----:B-----5:R-:W-:Y:S01]  /*3e30*/  HADD2.F32 R91, -RZ, R67.H0_H0 ;  /* 0x20000043ff5b7230 */ /* 0x020fe20000004100 */
[----:B------:R-:W-:Y:S05]  /*3e40*/  BRA `(.L_x_7172) ;  /* 0x0000005000007947 */ /* 0x000fea0003800000 */
.L_x_7171:
[----:B-----5:R-:W-:-:S05]  /*3e50*/  HADD2.F32 R68, -RZ, R63.H0_H0 ;  /* 0x2000003fff447230 */ /* 0x020fca0000004100 */
[----:B------:R-:W-:-:S04]  /*3e60*/  FMUL.FTZ R68, R68, c[0x0][0x1ec] ;  /* 0x00007b0044447a20 */ /* 0x000fc80000410000 */
[----:B------:R-:W-:Y:S01]  /*3e70*/  FMUL.FTZ R91, R240, R68 ;  /* 0x00000044f05b7220 */ /* 0x000fe20000410000 */
[----:B------:R-:W-:-:S05]  /*3e80*/  @P2 HADD2.F32 R68, -RZ, R67.H0_H0 ;  /* 0x20000043ff442230 */ /* 0x000fca0000004100 */
[----:B------:R-:W-:Y:S02]  /*3e90*/  @P2 FADD.FTZ R91, R68, R91 ;  /* 0x0000005b445b2221 */ /* 0x000fe40000010000 */
.L_x_7172:
[----:B------:R-:W-:Y:S05]  /*3ea0*/  BSYNC B1 ;  /* 0x0000000000017941 */ /* 0x000fea0003800000 */
.L_x_7170:
[----:B------:R-:W-:Y:S01]  /*3eb0*/  BSSY B1, `(.L_x_7173) ;  /* 0x000000b000017945 */ /* 0x000fe20003800000 */
[----:B------:R-:W-:Y:S05]  /*3ec0*/  @P3 BRA `(.L_x_7174) ;  /* 0x0000004000003947 */ /* 0x000fea0003800000 */
[----:B------:R-:W-:Y:S01]  /*3ed0*/  MOV R92, RZ ;  /* 0x000000ff005c7202 */ /* 0x000fe20000000f00 */
[----:B------:R-:W-:Y:S05]  /*3ee0*/  @!P2 BRA `(.L_x_7175) ;  /* 0x000000700000a947 */ /* 0x000fea0003800000 */
[----:B-----5:R-:W-:Y:S01]  /*3ef0*/  HADD2.F32 R92, -RZ, R67.H1_H1 ;  /* 0x30000043ff5c7230 */ /* 0x020fe20000004100 */
[----:B------:R-:W-:Y:S05]  /*3f00*/  BRA `(.L_x_7175) ;  /* 0x0000005000007947 */ /* 0x000fea0003800000 */
.L_x_7174:
[----:B-----5:R-:W-:-:S05]  /*3f10*/  HADD2.F32 R68, -RZ, R63.H1_H1 ;  /* 0x3000003fff447230 */ /* 0x020fca0000004100 */
[----:B------:R-:W-:-:S04]  /*3f20*/  FMUL.FTZ R68, R68, c[0x0][0x1ec] ;  /* 0x00007b0044447a20 */ /* 0x000fc80000410000 */
[----:B------:R-:W-:Y:S01]  /*3f30*/  FMUL.FTZ R92, R239, R68 ;  /* 0x00000044ef5c7220 */ /* 0x000fe20000410000 */
[----:B------:R-:W-:-:S05]  /*3f40*/  @P2 HADD2.F32 R68, -RZ, R67.H1_H1 ;  /* 0x30000043ff442230 */ /* 0x000fca0000004100 */
[----:B------:R-:W-:Y:S02]  /*3f50*/  @P2 FADD.FTZ R92, R68, R92 ;  /* 0x0000005c445c2221 */ /* 0x000fe40000010000 */
.L_x_7175:
[----:B------:R-:W-:Y:S05]  /*3f60*/  BSYNC B1 ;  /* 0x0000000000017941 */ /* 0x000fea0003800000 */
.L_x_7173:
        /* <DEDUP_REMOVED lines=9> */
.L_x_7151:
[----:B------:R-:W-:Y:S05]  /*4000*/  BSYNC B0 ;  /* 0x0000000000007941 */ /* 0x000fea0003800000 */
.L_x_7150:
        /* <DEDUP_REMOVED lines=18> */
.L_x_7179:
[----:B0----5:R-:W-:-:S05]  /*4130*/  HADD2.F32 R68, -RZ, R60.H0_H0 ;  /* 0x2000003cff447230 */ /* 0x021fca0000004100 */
[----:B------:R-:W-:-:S04]  /*4140*/  FMUL.FTZ R68, R68, c[0x0][0x1ec] ;  /* 0x00007b0044447a20 */ /* 0x000fc80000410000 */
[----:B------:R-:W-:Y:S01]  /*4150*/  FMUL.FTZ R93, R238, R68 ;  /* 0x00000044ee5d7220 */ /* 0x000fe20000410000 */
[----:B------:R-:W-:-:S05]  /*4160*/  @P2 HADD2.F32 R68, -RZ, R64.H0_H0 ;  /* 0x20000040ff442230 */ /* 0x000fca0000004100 */
[----:B------:R-:W-:Y:S02]  /*4170*/  @P2 FADD.FTZ R93, R68, R93 ;  /* 0x0000005d445d2221 */ /* 0x000fe40000010000 */
.L_x_7180:
[----:B------:R-:W-:Y:S05]  /*4180*/  BSYNC B1 ;  /* 0x0000000000017941 */ /* 0x000fea0003800000 */
.L_x_7178:
[----:B------:R-:W-:Y:S01]  /*4190*/  BSSY B1, `(.L_x_7181) ;  /* 0x000000b000017945 */ /* 0x000fe20003800000 */
[----:B------:R-:W-:Y:S05]  /*41a0*/  @P3 BRA `(.L_x_7182) ;  /* 0x0000004000003947 */ /* 0x000fea0003800000 */
[----:B------:R-:W-:Y:S01]  /*41b0*/  MOV R94, RZ ;  /* 0x000000ff005e7202 */ /* 0x000fe20000000f00 */
[----:B------:R-:W-:Y:S05]  /*41c0*/  @!P2 BRA `(.L_x_7183) ;  /* 0x000000700000a947 */ /* 0x000fea0003800000 */
[----:B-----5:R-:W-:Y:S01]  /*41d0*/  HADD2.F32 R94, -RZ, R64.H1_H1 ;  /* 0x30000040ff5e7230 */ /* 0x020fe20000004100 */
[----:B------:R-:W-:Y:S05]  /*41e0*/  BRA `(.L_x_7183) ;  /* 0x0000005000007947 */ /* 0x000fea0003800000 */
.L_x_7182:
[----:B-----5:R-:W-:-:S05]  /*41f0*/  HADD2.F32 R68, -RZ, R60.H1_H1 ;  /* 0x3000003cff447230 */ /* 0x020fca0000004100 */
[----:B------:R-:W-:-:S04]  /*4200*/  FMUL.FTZ R68, R68, c[0x0][0x1ec] ;  /* 0x00007b0044447a20 */ /* 0x000fc80000410000 */
[----:B------:R-:W-:Y:S01]  /*4210*/  FMUL.FTZ R94, R237, R68 ;  /* 0x00000044ed5e7220 */ /* 0x000fe20000410000 */
[----:B------:R-:W-:-:S05]  /*4220*/  @P2 HADD2.F32 R68, -RZ, R64.H1_H1 ;  /* 0x30000040ff442230 */ /* 0x000fca0000004100 */
[----:B------:R-:W-:Y:S02]  /*4230*/  @P2 FADD.FTZ R94, R68, R94 ;  /* 0x0000005e445e2221 */ /* 0x000fe40000010000 */
.L_x_7183:
[----:B------:R-:W-:Y:S05]  /*4240*/  BSYNC B1 ;  /* 0x0000000000017941 */ /* 0x000fea0003800000 */
.L_x_7181:
[----:B------:R-:W-:Y:S01]  /*4250*/  BSSY B1, `(.L_x_7184) ;  /* 0x000000b000017945 */ /* 0x000fe20003800000 */
[----:B------:R-:W-:Y:S05]  /*4260*/  @P3 BRA `(.L_x_7185) ;  /* 0x0000004000003947 */ /* 0x000fea0003800000 */
[----:B------:R-:W-:Y:S01]  /*4270*/  HFMA2.MMA R95, -RZ, RZ, 0, 0 ;  /* 0x00000000ff5f7435 */ /* 0x000fe200000001ff */
[----:B------:R-:W-:Y:S05]  /*4280*/  @!P2 BRA `(.L_x_7186) ;  /* 0x000000700000a947 */ /* 0x000fea0003800000 */
[----:B-----5:R-:W-:Y:S01]  /*4290*/  HADD2.F32 R95, -RZ, R65.H0_H0 ;  /* 0x20000041ff5f7230 */ /* 0x020fe20000004100 */
[----:B------:R-:W-:Y:S05]  /*42a0*/  BRA `(.L_x_7186) ;  /* 0x0000005000007947 */ /* 0x000fea0003800000 */
.L_x_7185:
[----:B-----5:R-:W-:-:S05]  /*42b0*/  HADD2.F32 R68, -RZ, R61.H0_H0 ;  /* 0x2000003dff447230 */ /* 0x020fca0000004100 */
[----:B------:R-:W-:-:S04]  /*42c0*/  FMUL.FTZ R68, R68, c[0x0][0x1ec] ;  /* 0x00007b0044447a20 */ /* 0x000fc80000410000 */
[----:B------:R-:W-:Y:S01]  /*42d0*/  FMUL.FTZ R95, R236, R68 ;  /* 0x00000044ec5f7220 */ /* 0x000fe20000410000 */
[----:B------:R-:W-:-:S05]  /*42e0*/  @P2 HADD2.F32 R68, -RZ, R65.H0_H0 ;  /* 0x20000041ff442230 */ /* 0x000fca0000004100 */
[----:B------:R-:W-:Y:S02]  /*42f0*/  @P2 FADD.FTZ R95, R68, R95 ;  /* 0x0000005f445f2221 */ /* 0x000fe40000010000 */
.L_x_7186:
[----:B------:R-:W-:Y:S05]  /*4300*/  BSYNC B1 ;  /* 0x0000000000017941 */ /* 0x000fea0003800000 */
.L_x_7184:
[----:B------:R-:W-:Y:S01]  /*4310*/  BSSY B1, `(.L_x_7187) ;  /* 0x000000b000017945 */ /* 0x000fe20003800000 */
[----:B------:R-:W-:Y:S05]  /*4320*/  @P3 BRA `(.L_x_7188) ;  /* 0x0000004000003947 */ /* 0x000fea0003800000 */
[----:B------:R-:W-:Y:S01]  /*4330*/  MOV R96, RZ ;  /* 0x000000ff00607202 */ /* 0x000fe20000000f00 */
[----:B------:R-:W-:Y:S05]  /*4340*/  @!P2 BRA `(.L_x_7189) ;  /* 0x000000700000a947 */ /* 0x000fea0003800000 */
[----:B-----5:R-:W-:Y:S01]  /*4350*/  HADD2.F32 R96, -RZ, R65.H1_H1 ;  /* 0x30000041ff607230 */ /* 0x020fe20000004100 */
[----:B------:R-:W-:Y:S05]  /*4360*/  BRA `(.L_x_7189) ;  /* 0x0000005000007947 */ /* 0x000fea0003800000 */
.L_x_7188:
[----:B-----5:R-:W-:-:S05]  /*4370*/  HADD2.F32 R68, -RZ, R61.H1_H1 ;  /* 0x3000003dff447230 */ /* 0x020fca0000004100 */
[----:B------:R-:W-:-:S04]  /*4380*/  FMUL.FTZ R68, R68, c[0x0][0x1ec] ;  /* 0x00007b0044447a20 */ /* 0x000fc80000410000 */
[----:B------:R-:W-:Y:S01]  /*4390*/  FMUL.FTZ R96, R235, R68 ;  /* 0x00000044eb607220 */ /* 0x000fe20000410000 */
[----:B------:R-:W-:-:S05]  /*43a0*/  @P2 HADD2.F32 R68, -RZ, R65.H1_H1 ;  /* 0x30000041ff442230 */ /* 0x000fca0000004100 */
[----:B------:R-:W-:Y:S02]  /*43b0*/  @P2 FADD.FTZ R96, R68, R96 ;  /* 0x0000006044602221 */ /* 0x000fe40000010000 */
.L_x_7189:
[----:B------:R-:W-:Y:S05]  /*43c0*/  BSYNC B1 ;  /* 0x0000000000017941 */ /* 0x000fea0003800000 */
.L_x_7187:
[----:B------:R-:W-:Y:S01]  /*43d0*/  BSSY B1, `(.L_x_7190) ;  /* 0x000000b000017945 */ /* 0x000fe20003800000 */
[----:B------:R-:W-:Y:S05]  /*43e0*/  @P3 BRA `(.L_x_7191) ;  /* 0x0000004000003947 */ /* 0x000fea0003800000 */
[----:B------:R-:W-:Y:S01]  /*43f0*/  HFMA2.MMA R97, -RZ, RZ, 0, 0 ;  /* 0x00000000ff617435 */ /* 0x000fe200000001ff */
[----:B------:R-:W-:Y:S05]  /*4400*/  @!P2 BRA `(.L_x_7192) ;  /* 0x000000700000a947 */ /* 0x000fea0003800000 */
[----:B-----5:R-:W-:Y:S01]  /*4410*/  HADD2.F32 R97, -RZ, R66.H0_H0 ;  /* 0x20000042ff617230 */ /* 0x020fe20000004100 */
[----:B------:R-:W-:Y:S05]  /*4420*/  BRA `(.L_x_7192) ;  /* 0x0000005000007947 */ /* 0x000fea0003800000 */
.L_x_7191:
[----:B-----5:R-:W-:-:S05]  /*4430*/  HADD2.F32 R68, -RZ, R62.H0_H0 ;  /* 0x2000003eff447230 */ /* 0x020fca0000004100 */
[----:B------:R-:W-:-:S04]  /*4440*/  FMUL.FTZ R68, R68, c[0x0][0x1ec] ;  /* 0x00007b0044447a20 */ /* 0x000fc80000410000 */
[----:B------:R-:W-:Y:S01]  /*4450*/  FMUL.FTZ R97, R234, R68 ;  /* 0x00000044ea617220 */ /* 0x000fe20000410000 */
[----:B------:R-:W-:-:S05]  /*4460*/  @P2 HADD2.F32 R68, -RZ, R66.H0_H0 ;  /* 0x20000042ff442230 */ /* 0x000fca0000004100 */
[----:B------:R-:W-:Y:S02]  /*4470*/  @P2 FADD.FTZ R97, R68, R97 ;  /* 0x0000006144612221 */ /* 0x000fe40000010000 */
.L_x_7192:
[----:B------:R-:W-:Y:S05]  /*4480*/  BSYNC B1 ;  /* 0x0000000000017941 */ /* 0x000fea0003800000 */
.L_x_7190:
[----:B------:R-:W-:Y:S01]  /*4490*/  BSSY B1, `(.L_x_7193) ;  /* 0x000000b000017945 */ /* 0x000fe20003800000 */
[----:B------:R-:W-:Y:S05]  /*44a0*/  @P3 BRA `(.L_x_7194) ;  /* 0x0000004000003947 */ /* 0x000fea0003800000 */
[----:B------:R-:W-:Y:S01]  /*44b0*/  MOV R98, RZ ;  /* 0x000000ff00627202 */ /* 0x000fe20000000f00 */
[----:B------:R-:W-:Y:S05]  /*44c0*/  @!P2 BRA `(.L_x_7195) ;  /* 0x000000700000a947 */ /* 0x000fea0003800000 */
[----:B-----5:R-:W-:Y:S01]  /*44d0*/  HADD2.F32 R98, -RZ, R66.H1_H1 ;  /* 0x30000042ff627230 */ /* 0x020fe20000004100 */
[----:B------:R-:W-:Y:S05]  /*44e0*/  BRA `(.L_x_7195) ;  /* 0x0000005000007947 */ /* 0x000fea0003800000 */
.L_x_7194:
[----:B-----5:R-:W-:-:S05]  /*44f0*/  HADD2.F32 R68, -RZ, R62.H1_H1 ;  /* 0x3000003eff447230 */ /* 0x020fca0000004100 */
[----:B------:R-:W-:-:S04]  /*4500*/  FMUL.FTZ R68, R68, c[0x0][0x1ec] ;  /* 0x00007b0044447a20 */ /* 0x000fc80000410000 */
[----:B------:R-:W-:Y:S01]  /*4510*/  FMUL.FTZ R98, R233, R68 ;  /* 0x00000044e9627220 */ /* 0x000fe20000410000 */
[----:B------:R-:W-:-:S05]  /*4520*/  @P2 HADD2.F32 R68, -RZ, R66.H1_H1 ;  /* 0x30000042ff442230 */ /* 0x000fca0000004100 */
[----:B------:R-:W-:Y:S02]  /*4530*/  @P2 FADD.FTZ R98, R68, R98 ;  /* 0x0000006244622221 */ /* 0x000fe40000010000 */
.L_x_7195:
[----:B------:R-:W-:Y:S05]  /*4540*/  BSYNC B1 ;  /* 0x0000000000017941 */ /* 0x000fea0003800000 */
.L_x_7193:
[----:B------:R-:W-:Y:S01]  /*4550*/  BSSY B1, `(.L_x_7196) ;  /* 0x000000b000017945 */ /* 0x000fe20003800000 */
[----:B------:R-:W-:Y:S05]  /*4560*/  @P3 BRA `(.L_x_7197) ;  /* 0x0000004000003947 */ /* 0x000fea0003800000 */
[----:B------:R-:W-:Y:S01]  /*4570*/  HFMA2.MMA R99, -RZ, RZ, 0, 0 ;  /* 0x00000000ff637435 */ /* 0x000fe200000001ff */
[----:B------:R-:W-:Y:S05]  /*4580*/  @!P2 BRA `(.L_x_7198) ;  /* 0x000000700000a947 */ /* 0x000fea0003800000 */
[----:B-----5:R-:W-:Y:S01]  /*4590*/  HADD2.F32 R99, -RZ, R67.H0_H0 ;  /* 0x20000043ff637230 */ /* 0x020fe20000004100 */
[----:B------:R-:W-:Y:S05]  /*45a0*/  BRA `(.L_x_7198) ;  /* 0x0000005000007947 */ /* 0x000fea0003800000 */
.L_x_7197:
[----:B-----5:R-:W-:-:S05]  /*45b0*/  HADD2.F32 R68, -RZ, R63.H0_H0 ;  /* 0x2000003fff447230 */ /* 0x020fca0000004100 */
[----:B------:R-:W-:-:S04]  /*45c0*/  FMUL.FTZ R68, R68, c[0x0][0x1ec] ;  /* 0x00007b0044447a20 */ /* 0x000fc80000410000 */
[----:B------:R-:W-:Y:S01]  /*45d0*/  FMUL.FTZ R99, R232, R68 ;  /* 0x00000044e8637220 */ /* 0x000fe20000410000 */
[----:B------:R-:W-:-:S05]  /*45e0*/  @P2 HADD2.F32 R68, -RZ, R67.H0_H0 ;  /* 0x20000043ff442230 */ /* 0x000fca0000004100 */
[----:B------:R-:W-:Y:S02]  /*45f0*/  @P2 FADD.FTZ R99, R68, R99 ;  /* 0x0000006344632221 */ /* 0x000fe40000010000 */
.L_x_7198:
[----:B------:R-:W-:Y:S05]  /*4600*/  BSYNC B1 ;  /* 0x0000000000017941 */ /* 0x000fea0003800000 */
.L_x_7196:
[----:B------:R-:W-:Y:S01]  /*4610*/  BSSY B1, `(.L_x_7199) ;  /* 0x000000b000017945 */ /* 0x000fe20003800000 */
[----:B------:R-:W-:Y:S05]  /*4620*/  @P3 BRA `(.L_x_7200) ;  /* 0x0000004000003947 */ /* 0x000fea0003800000 */
[----:B------:R-:W-:Y:S01]  /*4630*/  MOV R100, RZ ;  /* 0x000000ff00647202 */ /* 0x000fe20000000f00 */
[----:B------:R-:W-:Y:S05]  /*4640*/  @!P2 BRA `(.L_x_7201) ;  /* 0x000000700000a947 */ /* 0x000fea0003800000 */
[----:B-----5:R-:W-:Y:S01]  /*4650*/  HADD2.F32 R100, -RZ, R67.H1_H1 ;  /* 0x30000043ff647230 */ /* 0x020fe20000004100 */
[----:B------:R-:W-:Y:S05]  /*4660*/  BRA `(.L_x_7201) ;  /* 0x0000005000007947 */ /* 0x000fea0003800000 */
.L_x_7200:
[----:B-----5:R-:W-:-:S05]  /*4670*/  HADD2.F32 R68, -RZ, R63.H1_H1 ;  /* 0x3000003fff447230 */ /* 0x020fca0000004100 */
[----:B------:R-:W-:-:S04]  /*4680*/  FMUL.FTZ R68, R68, c[0x0][0x1ec] ;  /* 0x00007b0044447a20 */ /* 0x000fc80000410000 */
[----:B------:R-:W-:Y:S01]  /*4690*/  FMUL.FTZ R100, R231, R68 ;  /* 0x00000044e7647220 */ /* 0x000fe20000410000 */
[----:B------:R-:W-:-:S05]  /*46a0*/  @P2 HADD2.F32 R68, -RZ, R67.H1_H1 ;  /* 0x30000043ff442230 */ /* 0x000fca0000004100 */
[----:B------:R-:W-:Y:S02]  /*46b0*/  @P2 FADD.FTZ R100, R68, R100 ;  /* 0x0000006444642221 */ /* 0x000fe40000010000 */
.L_x_7201:
[----:B------:R-:W-:Y:S05]  /*46c0*/  BSYNC B1 ;  /* 0x0000000000017941 */ /* 0x000fea0003800000 */
.L_x_7199:
        /* <DEDUP_REMOVED lines=9> */
.L_x_7177:
[----:B------:R-:W-:Y:S05]  /*4760*/  BSYNC B0 ;  /* 0x0000000000007941 */ /* 0x000fea0003800000 */
.L_x_7176:
        /* <DEDUP_REMOVED lines=18> */
.L_x_7205:
[----:B0----5:R-:W-:-:S05]  /*4890*/  HADD2.F32 R68, -RZ, R60.H0_H0 ;  /* 0x2000003cff447230 */ /* 0x021fca0000004100 */
[----:B------:R-:W-:-:S04]  /*48a0*/  FMUL.FTZ R68, R68, c[0x0][0x1ec] ;  /* 0x00007b0044447a20 */ /* 0x000fc80000410000 */
[----:B------:R-:W-:Y:S01]  /*48b0*/  FMUL.FTZ R101, R230, R68 ;  /* 0x00000044e6657220 */ /* 0x000fe20000410000 */
[----:B------:R-:W-:-:S05]  /*48c0*/  @P2 HADD2.F32 R68, -RZ, R64.H0_H0 ;  /* 0x20000040ff442230 */ /* 0x000fca0000004100 */
[----:B------:R-:W-:Y:S02]  /*48d0*/  @P2 FADD.FTZ R101, R68, R101 ;  /* 0x0000006544652221 */ /* 0x000fe40000010000 */
.L_x_7206:
[----:B------:R-:W-:Y:S05]  /*48e0*/  BSYNC B1 ;  /* 0x0000000000017941 */ /* 0x000fea0003800000 */
.L_x_7204:
[----:B------:R-:W-:Y:S01]  /*48f0*/  BSSY B1, `(.L_x_7207) ;  /* 0x000000b000017945 */ /* 0x000fe20003800000 */
[----:B------:R-:W-:Y:S05]  /*4900*/  @P3 BRA `(.L_x_7208) ;  /* 0x0000004000003947 */ /* 0x000fea0003800000 */
[----:B------:R-:W-:Y:S01]  /*4910*/  MOV R102, RZ ;  /* 0x000000ff00667202 */ /* 0x000fe20000000f00 */
[----:B------:R-:W-:Y:S05]  /*4920*/  @!P2 BRA `(.L_x_7209) ;  /* 0x000000700000a947 */ /* 0x000fea0003800000 */
[----:B-----5:R-:W-:Y:S01]  /*4930*/  HADD2.F32 R102, -RZ, R64.H1_H1 ;  /* 0x30000040ff667230 */ /* 0x020fe20000004100 */
[----:B------:R-:W-:Y:S05]  /*4940*/  BRA `(.L_x_7209) ;  /* 0x0000005000007947 */ /* 0x000fea0003800000 */
.L_x_7208:
[----:B-----5:R-:W-:-:S05]  /*4950*/  HADD2.F32 R68, -RZ, R60.H1_H1 ;  /* 0x3000003cff447230 */ /* 0x020fca0000004100 */
[----:B------:R-:W-:-:S04]  /*4960*/  FMUL.FTZ R68, R68, c[0x0][0x1ec] ;  /* 0x00007b0044447a20 */ /* 0x000fc80000410000 */
[----:B------:R-:W-:Y:S01]  /*4970*/  FMUL.FTZ R102, R229, R68 ;  /* 0x00000044e5667220 */ /* 0x000fe20000410000 */
[----:B------:R-:W-:-:S05]  /*4980*/  @P2 HADD2.F32 R68, -RZ, R64.H1_H1 ;  /* 0x30000040ff442230 */ /* 0x000fca0000004100 */
[----:B------:R-:W-:Y:S02]  /*4990*/  @P2 FADD.FTZ R102, R68, R102 ;  /* 0x0000006644662221 */ /* 0x000fe40000010000 */
.L_x_7209:
[----:B------:R-:W-:Y:S05]  /*49a0*/  BSYNC B1 ;  /* 0x0000000000017941 */ /* 0x000fea0003800000 */
.L_x_7207:
[----:B------:R-:W-:Y:S01]  /*49b0*/  BSSY B1, `(.L_x_7210) ;  /* 0x000000b000017945 */ /* 0x000fe20003800000 */
[----:B------:R-:W-:Y:S05]  /*49c0*/  @P3 BRA `(.L_x_7211) ;  /* 0x0000004000003947 */ /* 0x000fea0003800000 */
[----:B------:R-:W-:Y:S01]  /*49d0*/  HFMA2.MMA R103, -RZ, RZ, 0, 0 ;  /* 0x00000000ff677435 */ /* 0x000fe200000001ff */
[----:B------:R-:W-:Y:S05]  /*49e0*/  @!P2 BRA `(.L_x_7212) ;  /* 0x000000700000a947 */ /* 0x000fea0003800000 */
[----:B-----5:R-:W-:Y:S01]  /*49f0*/  HADD2.F32 R103, -RZ, R65.H0_H0 ;  /* 0x20000041ff677230 */ /* 0x020fe20000004100 */
[----:B------:R-:W-:Y:S05]  /*4a00*/  BRA `(.L_x_7212) ;  /* 0x0000005000007947 */ /* 0x000fea0003800000 */
.L_x_7211:
[----:B-----5:R-:W-:-:S05]  /*4a10*/  HADD2.F32 R68, -RZ, R61.H0_H0 ;  /* 0x2000003dff447230 */ /* 0x020fca0000004100 */
[----:B------:R-:W-:-:S04]  /*4a20*/  FMUL.FTZ R68, R68, c[0x0][0x1ec] ;  /* 0x00007b0044447a20 */ /* 0x000fc80000410000 */
[----:B------:R-:W-:Y:S01]  /*4a30*/  FMUL.FTZ R103, R228, R68 ;  /* 0x00000044e4677220 */ /* 0x000fe20000410000 */
[----:B------:R-:W-:-:S05]  /*4a40*/  @P2 HADD2.F32 R68, -RZ, R65.H0_H0 ;  /* 0x20000041ff442230 */ /* 0x000fca0000004100 */
[----:B------:R-:W-:Y:S02]  /*4a50*/  @P2 FADD.FTZ R103, R68, R103 ;  /* 0x0000006744672221 */ /* 0x000fe40000010000 */
.L_x_7212:
[----:B------:R-:W-:Y:S05]  /*4a60*/  BSYNC B1 ;  /* 0x0000000000017941 */ /* 0x000fea0003800000 */
.L_x_7210:
[----:B------:R-:W-:Y:S01]  /*4a70*/  BSSY B1, `(.L_x_7213) ;  /* 0x000000b000017945 */ /* 0x000fe20003800000 */
[----:B------:R-:W-:Y:S05]  /*4a80*/  @P3 BRA `(.L_x_7214) ;  /* 0x0000004000003947 */ /* 0x000fea0003800000 */
[----:B------:R-:W-:Y:S01]  /*4a90*/  MOV R104, RZ ;  /* 0x000000ff00687202 */ /* 0x000fe20000000f00 */
[----:B------:R-:W-:Y:S05]  /*4aa0*/  @!P2 BRA `(.L_x_7215) ;  /* 0x000000700000a947 */ /* 0x000fea0003800000 */
[----:B-----5:R-:W-:Y:S01]  /*4ab0*/  HADD2.F32 R104, -RZ, R65.H1_H1 ;  /* 0x30000041ff687230 */ /* 0x020fe20000004100 */
[----:B------:R-:W-:Y:S05]  /*4ac0*/  BRA `(.L_x_7215) ;  /* 0x0000005000007947 */ /* 0x000fea0003800000 */
.L_x_7214:
[----:B-----5:R-:W-:-:S05]  /*4ad0*/  HADD2.F32 R68, -RZ, R61.H1_H1 ;  /* 0x3000003dff447230 */ /* 0x020fca0000004100 */
[----:B------:R-:W-:-:S04]  /*4ae0*/  FMUL.FTZ R68, R68, c[0x0][0x1ec] ;  /* 0x00007b0044447a20 */ /* 0x000fc80000410000 */
[----:B------:R-:W-:Y:S01]  /*4af0*/  FMUL.FTZ R104, R227, R68 ;  /* 0x00000044e3687220 */ /* 0x000fe20000410000 */
[----:B------:R-:W-:-:S05]  /*4b00*/  @P2 HADD2.F32 R68, -RZ, R65.H1_H1 ;  /* 0x30000041ff442230 */ /* 0x000fca0000004100 */
[----:B------:R-:W-:Y:S02]  /*4b10*/  @P2 FADD.FTZ R104, R68, R104 ;  /* 0x0000006844682221 */ /* 0x000fe40000010000 */
.L_x_7215:
[----:B------:R-:W-:Y:S05]  /*4b20*/  BSYNC B1 ;  /* 0x0000000000017941 */ /* 0x000fea0003800000 */
.L_x_7213:
[----:B------:R-:W-:Y:S01]  /*4b30*/  BSSY B1, `(.L_x_7216) ;  /* 0x000000b000017945 */ /* 0x000fe20003800000 */
[----:B------:R-:W-:Y:S05]  /*4b40*/  @P3 BRA `(.L_x_7217) ;  /* 0x0000004000003947 */ /* 0x000fea0003800000 */
[----:B------:R-:W-:Y:S01]  /*4b50*/  HFMA2.MMA R105, -RZ, RZ, 0, 0 ;  /* 0x00000000ff697435 */ /* 0x000fe200000001ff */
[----:B------:R-:W-:Y:S05]  /*4b60*/  @!P2 BRA `(.L_x_7218) ;  /* 0x000000700000a947 */ /* 0x000fea0003800000 */
[----:B-----5:R-:W-:Y:S01]  /*4b70*/  HADD2.F32 R105, -RZ, R66.H0_H0 ;  /* 0x20000042ff697230 */ /* 0x020fe20000004100 */
[----:B------:R-:W-:Y:S05]  /*4b80*/  BRA `(.L_x_7218) ;  /* 0x0000005000007947 */ /* 0x000fea0003800000 */
.L_x_7217:
[----:B-----5:R-:W-:-:S05]  /*4b90*/  HADD2.F32 R68, -RZ, R62.H0_H0 ;  /* 0x2000003eff447230 */ /* 0x020fca0000004100 */
[----:B------:R-:W-:-:S04]  /*4ba0*/  FMUL.FTZ R68, R68, c[0x0][0x1ec] ;  /* 0x00007b0044447a20 */ /* 0x000fc80000410000 */
[----:B------:R-:W-:Y:S01]  /*4bb0*/  FMUL.FTZ R105, R226, R68 ;  /* 0x00000044e2697220 */ /* 0x000fe20000410000 */
[----:B------:R-:W-:-:S05]  /*4bc0*/  @P2 HADD2.F32 R68, -RZ, R66.H0_H0 ;  /* 0x20000042ff442230 */ /* 0x000fca0000004100 */
[----:B------:R-:W-:Y:S02]  /*4bd0*/  @P2 FADD.FTZ R105, R68, R105 ;  /* 0x0000006944692221 */ /* 0x000fe40000010000 */
.L_x_7218:
[----:B------:R-:W-:Y:S05]  /*4be0*/  BSYNC B1 ;  /* 0x0000000000017941 */ /* 0x000fea0003800000 */
.L_x_7216:
[----:B------:R-:W-:Y:S01]  /*4bf0*/  BSSY B1, `(.L_x_7219) ;  /* 0x000000b000017945 */ /* 0x000fe20003800000 */
[----:B------:R-:W-:Y:S05]  /*4c00*/  @P3 BRA `(.L_x_7220) ;  /* 0x0000004000003947 */ /* 0x000fea0003800000 */
[----:B------:R-:W-:Y:S01]  /*4c10*/  MOV R106, RZ ;  /* 0x000000ff006a7202 */ /* 0x000fe20000000f00 */
[----:B------:R-:W-:Y:S05]  /*4c20*/  @!P2 BRA `(.L_x_7221) ;  /* 0x000000700000a947 */ /* 0x000fea0003800000 */
[----:B-----5:R-:W-:Y:S01]  /*4c30*/  HADD2.F32 R106, -RZ, R66.H1_H1 ;  /* 0x30000042ff6a7230 */ /* 0x020fe20000004100 */
[----:B------:R-:W-:Y:S05]  /*4c40*/  BRA `(.L_x_7221) ;  /* 0x0000005000007947 */ /* 0x000fea0003800000 */
.L_x_7220:
[----:B-----5:R-:W-:-:S05]  /*4c50*/  HADD2.F32 R68, -RZ, R62.H1_H1 ;  /* 0x3000003eff447230 */ /* 0x020fca0000004100 */
[----:B------:R-:W-:-:S04]  /*4c60*/  FMUL.FTZ R68, R68, c[0x0][0x1ec] ;  /* 0x00007b0044447a20 */ /* 0x000fc80000410000 */
[----:B------:R-:W-:Y:S01]  /*4c70*/  FMUL.FTZ R106, R225, R68 ;  /* 0x00000044e16a7220 */ /* 0x000fe20000410000 */
[----:B------:R-:W-:-:S05]  /*4c80*/  @P2 HADD2.F32 R68, -RZ, R66.H1_H1 ;  /* 0x30000042ff442230 */ /* 0x000fca0000004100 */
[----:B------:R-:W-:Y:S02]  /*4c90*/  @P2 FADD.FTZ R106, R68, R106 ;  /* 0x0000006a446a2221 */ /* 0x000fe40000010000 */
.L_x_7221:
[----:B------:R-:W-:Y:S05]  /*4ca0*/  BSYNC B1 ;  /* 0x0000000000017941 */ /* 0x000fea0003800000 */
.L_x_7219:
[----:B------:R-:W-:Y:S01]  /*4cb0*/  BSSY B1, `(.L_x_7222) ;  /* 0x000000b000017945 */ /* 0x000fe20003800000 */
[----:B------:R-:W-:Y:S05]  /*4cc0*/  @P3 BRA `(.L_x_7223) ;  /* 0x0000004000003947 */ /* 0x000fea0003800000 */
[----:B------:R-:W-:Y:S01]  /*4cd0*/  HFMA2.MMA R107, -RZ, RZ, 0, 0 ;  /* 0x00000000ff6b7435 */ /* 0x000fe200000001ff */
[----:B------:R-:W-:Y:S05]  /*4ce0*/  @!P2 BRA `(.L_x_7224) ;  /* 0x000000700000a947 */ /* 0x000fea0003800000 */
[----:B-----5:R-:W-:Y:S01]  /*4cf0*/  HADD2.F32 R107, -RZ, R67.H0_H0 ;  /* 0x20000043ff6b7230 */ /* 0x020fe20000004100 */
[----:B------:R-:W-:Y:S05]  /*4d00*/  BRA `(.L_x_7224) ;  /* 0x0000005000007947 */ /* 0x000fea0003800000 */
.L_x_7223:
[----:B-----5:R-:W-:-:S05]  /*4d10*/  HADD2.F32 R68, -RZ, R63.H0_H0 ;  /* 0x2000003fff447230 */ /* 0x020fca0000004100 */
[----:B------:R-:W-:-:S04]  /*4d20*/  FMUL.FTZ R68, R68, c[0x0][0x1ec] ;  /* 0x00007b0044447a20 */ /* 0x000fc80000410000 */
[----:B------:R-:W-:Y:S01]  /*4d30*/  FMUL.FTZ R107, R224, R68 ;  /* 0x00000044e06b7220 */ /* 0x000fe20000410000 */
[----:B------:R-:W-:-:S05]  /*4d40*/  @P2 HADD2.F32 R68, -RZ, R67.H0_H0 ;  /* 0x20000043ff442230 */ /* 0x000fca0000004100 */
[----:B------:R-:W-:Y:S02]  /*4d50*/  @P2 FADD.FTZ R107, R68, R107 ;  /* 0x0000006b446b2221 */ /* 0x000fe40000010000 */
.L_x_7224:
[----:B------:R-:W-:Y:S05]  /*4d60*/  BSYNC B1 ;  /* 0x0000000000017941 */ /* 0x000fea0003800000 */
.L_x_7222:
[----:B------:R-:W-:Y:S01]  /*4d70*/  BSSY B1, `(.L_x_7225) ;  /* 0x000000b000017945 */ /* 0x000fe20003800000 */
[----:B------:R-:W-:Y:S05]  /*4d80*/  @P3 BRA `(.L_x_7226) ;  /* 0x0000004000003947 */ /* 0x000fea0003800000 */
[----:B------:R-:W-:Y:S01]  /*4d90*/  MOV R108, RZ ;  /* 0x000000ff006c7202 */ /* 0x000fe20000000f00 */
[----:B------:R-:W-:Y:S05]  /*4da0*/  @!P2 BRA `(.L_x_7227) ;  /* 0x000000700000a947 */ /* 0x000fea0003800000 */
[----:B-----5:R-:W-:Y:S01]  /*4db0*/  HADD2.F32 R108, -RZ, R67.H1_H1 ;  /* 0x30000043ff6c7230 */ /* 0x020fe20000004100 */
[----:B------:R-:W-:Y:S05]  /*4dc0*/  BRA `(.L_x_7227) ;  /* 0x0000005000007947 */ /* 0x000fea0003800000 */
.L_x_7226:
[----:B-----5:R-:W-:-:S05]  /*4dd0*/  HADD2.F32 R68, -RZ, R63.H1_H1 ;  /* 0x3000003fff447230 */ /* 0x020fca0000004100 */
[----:B------:R-:W-:-:S04]  /*4de0*/  FMUL.FTZ R68, R68, c[0x0][0x1ec] ;  /* 0x00007b0044447a20 */ /* 0x000fc80000410000 */
[----:B------:R-:W-:Y:S01]  /*4df0*/  FMUL.FTZ R108, R223, R68 ;  /* 0x00000044df6c7220 */ /* 0x000fe20000410000 */
[----:B------:R-:W-:-:S05]  /*4e00*/  @P2 HADD2.F32 R68, -RZ, R67.H1_H1 ;  /* 0x30000043ff442230 */ /* 0x000fca0000004100 */
[----:B------:R-:W-:Y:S02]  /*4e10*/  @P2 FADD.FTZ R108, R68, R108 ;  /* 0x0000006c446c2221 */ /* 0x000fe40000010000 */
.L_x_7227:
[----:B------:R-:W-:Y:S05]  /*4e20*/  BSYNC B1 ;  /* 0x0000000000017941 */ /* 0x000fea0003800000 */
.L_x_7225:
        /* <DEDUP_REMOVED lines=9> */
.L_x_7203:
[----:B------:R-:W-:Y:S05]  /*4ec0*/  BSYNC B0 ;  /* 0x0000000000007941 */ /* 0x000fea0003800000 */
.L_x_7202:
        /* <DEDUP_REMOVED lines=18> */
.L_x_7231:
[----:B0----5:R-:W-:-:S05]  /*4ff0*/  HADD2.F32 R68, -RZ, R60.H0_H0 ;  /* 0x2000003cff447230 */ /* 0x021fca0000004100 */
[----:B------:R-:W-:-:S04]  /*5000*/  FMUL.FTZ R68, R68, c[0x0][0x1ec] ;  /* 0x00007b0044447a20 */ /* 0x000fc80000410000 */
[----:B------:R-:W-:Y:S01]  /*5010*/  FMUL.FTZ R109, R222, R68 ;  /* 0x00000044de6d7220 */ /* 0x000fe20000410000 */
[----:B------:R-:W-:-:S05]  /*5020*/  @P1 HADD2.F32 R68, -RZ, R64.H0_H0 ;  /* 0x20000040ff441230 */ /* 0x000fca0000004100 */
[----:B------:R-:W-:Y:S02]  /*5030*/  @P1 FADD.FTZ R109, R68, R109 ;  /* 0x0000006d446d1221 */ /* 0x000fe40000010000 */
.L_x_7232:
[----:B------:R-:W-:Y:S05]  /*5040*/  BSYNC B1 ;  /* 0x0000000000017941 */ /* 0x000fea0003800000 */
.L_x_7230:
[----:B------:R-:W-:Y:S01]  /*5050*/  BSSY B1, `(.L_x_7233) ;  /* 0x000000b000017945 */ /* 0x000fe20003800000 */
[----:B------:R-:W-:Y:S05]  /*5060*/  @P2 BRA `(.L_x_7234) ;  /* 0x0000004000002947 */ /* 0x000fea0003800000 */
[----:B------:R-:W-:Y:S01]  /*5070*/  MOV R110, RZ ;  /* 0x000000ff006e7202 */ /* 0x000fe20000000f00 */
[----:B------:R-:W-:Y:S05]  /*5080*/  @!P1 BRA `(.L_x_7235) ;  /* 0x0000007000009947 */ /* 0x000fea0003800000 */
[----:B-----5:R-:W-:Y:S01]  /*5090*/  HADD2.F32 R110, -RZ, R64.H1_H1 ;  /* 0x30000040ff6e7230 */ /* 0x020fe20000004100 */
[----:B------:R-:W-:Y:S05]  /*50a0*/  BRA `(.L_x_7235) ;  /* 0x0000005000007947 */ /* 0x000fea0003800000 */
.L_x_7234:
[----:B-----5:R-:W-:-:S05]  /*50b0*/  HADD2.F32 R68, -RZ, R60.H1_H1 ;  /* 0x3000003cff447230 */ /* 0x020fca0000004100 */
[----:B------:R-:W-:-:S04]  /*50c0*/  FMUL.FTZ R68, R68, c[0x0][0x1ec] ;  /* 0x00007b0044447a20 */ /* 0x000fc80000410000 */
[----:B------:R-:W-:Y:S01]  /*50d0*/  FMUL.FTZ R110, R221, R68 ;  /* 0x00000044dd6e7220 */ /* 0x000fe20000410000 */
[----:B------:R-:W-:-:S05]  /*50e0*/  @P1 HADD2.F32 R68, -RZ, R64.H1_H1 ;  /* 0x30000040ff441230 */ /* 0x000fca0000004100 */
[----:B------:R-:W-:Y:S02]  /*50f0*/  @P1 FADD.FTZ R110, R68, R110 ;  /* 0x0000006e446e1221 */ /* 0x000fe40000010000 */
.L_x_7235:
[----:B------:R-:W-:Y:S05]  /*5100*/  BSYNC B1 ;  /* 0x0000000000017941 */ /* 0x000fea0003800000 */
.L_x_7233:
[----:B------:R-:W-:Y:S01]  /*5110*/  BSSY B1, `(.L_x_7236) ;  /* 0x000000b000017945 */ /* 0x000fe20003800000 */
[----:B------:R-:W-:Y:S05]  /*5120*/  @P2 BRA `(.L_x_7237) ;  /* 0x0000004000002947 */ /* 0x000fea0003800000 */
[----:B------:R-:W-:Y:S01]  /*5130*/  HFMA2.MMA R111, -RZ, RZ, 0, 0 ;  /* 0x00000000ff6f7435 */ /* 0x000fe200000001ff */
[----:B------:R-:W-:Y:S05]  /*5140*/  @!P1 BRA `(.L_x_7238) ;  /* 0x0000007000009947 */ /* 0x000fea0003800000 */
[----:B-----5:R-:W-:Y:S01]  /*5150*/  HADD2.F32 R111, -RZ, R65.H0_H0 ;  /* 0x20000041ff6f7230 */ /* 0x020fe20000004100 */
[----:B------:R-:W-:Y:S05]  /*5160*/  BRA `(.L_x_7238) ;  /* 0x0000005000007947 */ /* 0x000fea0003800000 */
.L_x_7237:
[----:B-----5:R-:W-:-:S05]  /*5170*/  HADD2.F32 R68, -RZ, R61.H0_H0 ;  /* 0x2000003dff447230 */ /* 0x020fca0000004100 */
[----:B------:R-:W-:-:S04]  /*5180*/  FMUL.FTZ R68, R68, c[0x0][0x1ec] ;  /* 0x00007b0044447a20 */ /* 0x000fc80000410000 */
[----:B------:R-:W-:Y:S01]  /*5190*/  FMUL.FTZ R111, R220, R68 ;  /* 0x00000044dc6f7220 */ /* 0x000fe20000410000 */
[----:B------:R-:W-:-:S05]  /*51a0*/  @P1 HADD2.F32 R68, -RZ, R65.H0_H0 ;  /* 0x20000041ff441230 */ /* 0x000fca0000004100 */
[----:B------:R-:W-:Y:S02]  /*51b0*/  @P1 FADD.FTZ R111, R68, R111 ;  /* 0x0000006f446f1221 */ /* 0x000fe40000010000 */
.L_x_7238:
[----:B------:R-:W-:Y:S05]  /*51c0*/  BSYNC B1 ;  /* 0x0000000000017941 */ /* 0x000fea0003800000 */
.L_x_7236:
[----:B------:R-:W-:Y:S01]  /*51d0*/  BSSY B1, `(.L_x_7239) ;  /* 0x000000b000017945 */ /* 0x000fe20003800000 */
[----:B------:R-:W-:Y:S05]  /*51e0*/  @P2 BRA `(.L_x_7240) ;  /* 0x0000004000002947 */ /* 0x000fea0003800000 */
[----:B------:R-:W-:Y:S01]  /*51f0*/  MOV R112, RZ ;  /* 0x000000ff00707202 */ /* 0x000fe20000000f00 */
[----:B------:R-:W-:Y:S05]  /*5200*/  @!P1 BRA `(.L_x_7241) ;  /* 0x0000007000009947 */ /* 0x000fea0003800000 */
[----:B-----5:R-:W-:Y:S01]  /*5210*/  HADD2.F32 R112, -RZ, R65.H1_H1 ;  /* 0x30000041ff707230 */ /* 0x020fe20000004100 */
[----:B------:R-:W-:Y:S05]  /*5220*/  BRA `(.L_x_7241) ;  /* 0x0000005000007947 */ /* 0x000fea0003800000 */
.L_x_7240:
[----:B-----5:R-:W-:-:S05]  /*5230*/  HADD2.F32 R68, -RZ, R61.H1_H1 ;  /* 0x3000003dff447230 */ /* 0x020fca0000004100 */
[----:B------:R-:W-:-:S04]  /*5240*/  FMUL.FTZ R68, R68, c[0x0][0x1ec] ;  /* 0x00007b0044447a20 */ /* 0x000fc80000410000 */
[----:B------:R-:W-:Y:S01]  /*5250*/  FMUL.FTZ R112, R219, R68 ;  /* 0x00000044db707220 */ /* 0x000fe20000410000 */
[----:B------:R-:W-:-:S05]  /*5260*/  @P1 HADD2.F32 R68, -RZ, R65.H1_H1 ;  /* 0x30000041ff441230 */ /* 0x000fca0000004100 */
[----:B------:R-:W-:Y:S02]  /*5270*/  @P1 FADD.FTZ R112, R68, R112 ;  /* 0x0000007044701221 */ /* 0x000fe40000010000 */
.L_x_7241:
[----:B------:R-:W-:Y:S05]  /*5280*/  BSYNC B1 ;  /* 0x0000000000017941 */ /* 0x000fea0003800000 */
.L_x_7239:
[----:B------:R-:W-:Y:S01]  /*5290*/  BSSY B1, `(.L_x_7242) ;  /* 0x000000b000017945 */ /* 0x000fe20003800000 */
[----:B------:R-:W-:Y:S05]  /*52a0*/  @P2 BRA `(.L_x_7243) ;  /* 0x0000004000002947 */ /* 0x000fea0003800000 */
[----:B------:R-:W-:Y:S01]  /*52b0*/  HFMA2.MMA R113, -RZ, RZ, 0, 0 ;  /* 0x00000000ff717435 */ /* 0x000fe200000001ff */
[----:B------:R-:W-:Y:S05]  /*52c0*/  @!P1 BRA `(.L_x_7244) ;  /* 0x0000007000009947 */ /* 0x000fea0003800000 */
[----:B-----5:R-:W-:Y:S01]  /*52d0*/  HADD2.F32 R113, -RZ, R66.H0_H0 ;  /* 0x20000042ff717230 */ /* 0x020fe20000004100 */
[----:B------:R-:W-:Y:S05]  /*52e0*/  BRA `(.L_x_7244) ;  /* 0x0000005000007947 */ /* 0x000fea0003800000 */
.L_x_7243:
[----:B-----5:R-:W-:-:S05]  /*52f0*/  HADD2.F32 R68, -RZ, R62.H0_H0 ;  /* 0x2000003eff447230 */ /* 0x020fca0000004100 */
[----:B------:R-:W-:-:S04]  /*5300*/  FMUL.FTZ R68, R68, c[0x0][0x1ec] ;  /* 0x00007b0044447a20 */ /* 0x000fc80000410000 */
[----:B------:R-:W-:Y:S01]  /*5310*/  FMUL.FTZ R113, R218, R68 ;  /* 0x00000044da717220 */ /* 0x000fe20000410000 */
[----:B------:R-:W-:-:S05]  /*5320*/  @P1 HADD2.F32 R68, -RZ, R66.H0_H0 ;  /* 0x20000042ff441230 */ /* 0x000fca0000004100 */
[----:B------:R-:W-:Y:S02]  /*5330*/  @P1 FADD.FTZ R113, R68, R113 ;  /* 0x0000007144711221 */ /* 0x000fe40000010000 */
.L_x_7244:
[----:B------:R-:W-:Y:S05]  /*5340*/  BSYNC B1 ;  /* 0x0000000000017941 */ /* 0x000fea0003800000 */
.L_x_7242:
[----:B------:R-:W-:Y:S01]  /*5350*/  BSSY B1, `(.L_x_7245) ;  /* 0x000000b000017945 */ /* 0x000fe20003800000 */
[----:B------:R-:W-:Y:S05]  /*5360*/  @P2 BRA `(.L_x_7246) ;  /* 0x0000004000002947 */ /* 0x000fea0003800000 */
[----:B------:R-:W-:Y:S01]  /*5370*/  MOV R114, RZ ;  /* 0x000000ff00727202 */ /* 0x000fe20000000f00 */
[----:B------:R-:W-:Y:S05]  /*5380*/  @!P1 BRA `(.L_x_7247) ;  /* 0x0000007000009947 */ /* 0x000fea0003800000 */
[----:B-----5:R-:W-:Y:S01]  /*5390*/  HADD2.F32 R114, -RZ, R66.H1_H1 ;  /* 0x30000042ff727230 */ /* 0x020fe20000004100 */
[----:B------:R-:W-:Y:S05]  /*53a0*/  BRA `(.L_x_7247) ;  /* 0x0000005000007947 */ /* 0x000fea0003800000 */
.L_x_7246:
[----:B-----5:R-:W-:-:S05]  /*53b0*/  HADD2.F32 R68, -RZ, R62.H1_H1 ;  /* 0x3000003eff447230 */ /* 0x020fca0000004100 */
[----:B------:R-:W-:-:S04]  /*53c0*/  FMUL.FTZ R68, R68, c[0x0][0x1ec] ;  /* 0x00007b0044447a20 */ /* 0x000fc80000410000 */
[----:B------:R-:W-:Y:S01]  /*53d0*/  FMUL.FTZ R114, R217, R68 ;  /* 0x00000044d9727220 */ /* 0x000fe20000410000 */
[----:B------:R-:W-:-:S05]  /*53e0*/  @P1 HADD2.F32 R68, -RZ, R66.H1_H1 ;  /* 0x30000042ff441230 */ /* 0x000fca0000004100 */
[----:B------:R-:W-:Y:S02]  /*53f0*/  @P1 FADD.FTZ R114, R68, R114 ;  /* 0x0000007244721221 */ /* 0x000fe40000010000 */
.L_x_7247:
[----:B------:R-:W-:Y:S05]  /*5400*/  BSYNC B1 ;  /* 0x0000000000017941 */ /* 0x000fea0003800000 */
.L_x_7245:
[----:B------:R-:W-:Y:S01]  /*5410*/  BSSY B1, `(.L_x_7248) ;  /* 0x000000b000017945 */ /* 0x000fe20003800000 */
[----:B------:R-:W-:Y:S05]  /*5420*/  @P2 BRA `(.L_x_7249) ;  /* 0x0000004000002947 */ /* 0x000fea0003800000 */
[----:B------:R-:W-:Y:S01]  /*5430*/  HFMA2.MMA R115, -RZ, RZ, 0, 0 ;  /* 0x00000000ff737435 */ /* 0x000fe200000001ff */
[----:B------:R-:W-:Y:S05]  /*5440*/  @!P1 BRA `(.L_x_7250) ;  /* 0x0000007000009947 */ /* 0x000fea0003800000 */
[----:B-----5:R-:W-:Y:S01]  /*5450*/  HADD2.F32 R115, -RZ, R67.H0_H0 ;  /* 0x20000043ff737230 */ /* 0x020fe20000004100 */
[----:B------:R-:W-:Y:S05]  /*5460*/  BRA `(.L_x_7250) ;  /* 0x0000005000007947 */ /* 0x000fea0003800000 */
.L_x_7249:
[----:B-----5:R-:W-:-:S05]  /*5470*/  HADD2.F32 R68, -RZ, R63.H0_H0 ;  /* 0x2000003fff447230 */ /* 0x020fca0000004100 */
[----:B------:R-:W-:-:S04]  /*5480*/  FMUL.FTZ R68, R68, c[0x0][0x1ec] ;  /* 0x00007b0044447a20 */ /* 0x000fc80000410000 */
[----:B------:R-:W-:Y:S01]  /*5490*/  FMUL.FTZ R115, R216, R68 ;  /* 0x00000044d8737220 */ /* 0x000fe20000410000 */
[----:B------:R-:W-:-:S05]  /*54a0*/  @P1 HADD2.F32 R68, -RZ, R67.H0_H0 ;  /* 0x20000043ff441230 */ /* 0x000fca0000004100 */
[----:B------:R-:W-:Y:S02]  /*54b0*/  @P1 FADD.FTZ R115, R68, R115 ;  /* 0x0000007344731221 */ /* 0x000fe40000010000 */
.L_x_7250:
[----:B------:R-:W-:Y:S05]  /*54c0*/  BSYNC B1 ;  /* 0x0000000000017941 */ /* 0x000fea0003800000 */
.L_x_7248:
[----:B------:R-:W-:Y:S01]  /*54d0*/  BSSY B1, `(.L_x_7251) ;  /* 0x000000b000017945 */ /* 0x000fe20003800000 */
[----:B------:R-:W-:Y:S05]  /*54e0*/  @P2 BRA `(.L_x_7252) ;  /* 0x0000004000002947 */ /* 0x000fea0003800000 */
[----:B------:R-:W-:Y:S01]  /*54f0*/  MOV R116, RZ ;  /* 0x000000ff00747202 */ /* 0x000fe20000000f00 */
[----:B------:R-:W-:Y:S05]  /*5500*/  @!P1 BRA `(.L_x_7253) ;  /* 0x0000007000009947 */ /* 0x000fea0003800000 */
[----:B-----5:R-:W-:Y:S01]  /*5510*/  HADD2.F32 R116, -RZ, R67.H1_H1 ;  /* 0x30000043ff747230 */ /* 0x020fe20000004100 */
[----:B------:R-:W-:Y:S05]  /*5520*/  BRA `(.L_x_7253) ;  /* 0x0000005000007947 */ /* 0x000fea0003800000 */
.L_x_7252:
[----:B-----5:R-:W-:-:S05]  /*5530*/  HADD2.F32 R68, -RZ, R63.H1_H1 ;  /* 0x3000003fff447230 */ /* 0x020fca0000004100 */
[----:B------:R-:W-:-:S04]  /*5540*/  FMUL.FTZ R68, R68, c[0x0][0x1ec] ;  /* 0x00007b0044447a20 */ /* 0x000fc80000410000 */
[----:B------:R-:W-:Y:S01]  /*5550*/  FMUL.FTZ R116, R215, R68 ;  /* 0x00000044d7747220 */ /* 0x000fe20000410000 */
[----:B------:R-:W-:-:S05]  /*5560*/  @P1 HADD2.F32 R68, -RZ, R67.H1_H1 ;  /* 0x30000043ff441230 */ /* 0x000fca0000004100 */
[----:B------:R-:W-:Y:S02]  /*5570*/  @P1 FADD.FTZ R116, R68, R116 ;  /* 0x0000007444741221 */ /* 0x000fe40000010000 */
.L_x_7253:
[----:B------:R-:W-:Y:S05]  /*5580*/  BSYNC B1 ;  /* 0x0000000000017941 */ /* 0x000fea0003800000 */
.L_x_7251:
[----:B------:R-:W-:Y:S01]  /*5590*/  HFMA2.MMA R132, -RZ, RZ, 0, 9.5367431640625e-07 ;  /* 0x00000010ff847435 */ /* 0x000fe200000001ff */
[----:B------:R-:W-:Y:S02]  /*55a0*/  F2FP.PACK_AB R71, R116, R115 ;  /* 0x000000737447723e */ /* 0x000fe400000000ff */
[----:B------:R-:W-:Y:S02]  /*55b0*/  F2FP.PACK_AB R70, R114, R113 ;  /* 0x000000717246723e */ /* 0x000fe400000000ff */
[----:B------:R-:W-:Y:S02]  /*55c0*/  F2FP.PACK_AB R69, R112, R111 ;  /* 0x0000006f7045723e */ /* 0x000fe400000000ff */
[----:B------:R-:W-:-:S03]  /*55d0*/  F2FP.PACK_AB R68, R110, R109 ;  /* 0x0000006d6e44723e */ /* 0x000fc600000000ff */
[----:B------:R-:W-:-:S05]  /*55e0*/  IMAD.WIDE.U32 R132, R182, R132, c[0x0][0x188] ;  /* 0x00006200b6847625 */ /* 0x000fca00078e0084 */
[----:B------:R0:W-:Y:S02]  /*55f0*/  STG.E.128 [R132.64], R68 ;  /* 0x0000004484007986 */ /* 0x0001e4000c101d04 */
.L_x_7229:
[----:B------:R-:W-:Y:S05]  /*5600*/  BSYNC B0 ;  /* 0x0000000000007941 */ /* 0x000fea0003800000 */
.L_x_7228:
        /* <DEDUP_REMOVED lines=83> */
.L_x_7274:
        /* <DEDUP_REMOVED lines=153> */
.L_x_7275:
        /* <DEDUP_REMOVED lines=60> */
.L_x_7259:
[----:B------:R-:W-:Y:S05]  /*6890*/  BSYNC B1 ;  /* 0x0000000000017941 */ /* 0x000fea0003800000 */
.L_x_7258:
        /* <DEDUP_REMOVED lines=35> */
.L_x_7261:
[----:B------:R-:W-:Y:S05]  /*6ad0*/  BSYNC B1 ;  /* 0x0000000000017941 */ /* 0x000fea0003800000 */
.L_x_7260:
        /* <DEDUP_REMOVED lines=35> */
.L_x_7263:
[----:B------:R-:W-:Y:S05]  /*6d10*/  BSYNC B1 ;  /* 0x0000000000017941 */ /* 0x000fea0003800000 */
.L_x_7262:
        /* <DEDUP_REMOVED lines=35> */
.L_x_7265:
[----:B------:R-:W-:Y:S05]  /*6f50*/  BSYNC B1 ;  /* 0x0000000000017941 */ /* 0x000fea0003800000 */
.L_x_7264:
        /* <DEDUP_REMOVED lines=35> */
.L_x_7267:
[----:B------:R-:W-:Y:S05]  /*7190*/  BSYNC B1 ;  /* 0x0000000000017941 */ /* 0x000fea0003800000 */
.L_x_7266:
        /* <DEDUP_REMOVED lines=35> */
.L_x_7269:
[----:B------:R-:W-:Y:S05]  /*73d0*/  BSYNC B1 ;  /* 0x0000000000017941 */ /* 0x000fea0003800000 */
.L_x_7268:
        /* <DEDUP_REMOVED lines=35> */
.L_x_7271:
[----:B------:R-:W-:Y:S05]  /*7610*/  BSYNC B1 ;  /* 0x0000000000017941 */ /* 0x000fea0003800000 */
.L_x_7270:
        /* <DEDUP_REMOVED lines=33> */
.L_x_7257:
[----:B------:R-:W-:Y:S05]  /*7830*/  BSYNC B0 ;  /* 0x0000000000007941 */ /* 0x000fea0003800000 */
.L_x_7256:
[----:B0-----:R-:W-:-:S04]  /*7840*/  MOV R68, c[0x0][0x160] ;  /* 0x0000580000447a02 */ /* 0x001fc80000000f00 */
[----:B------:R-:W-:-:S04]  /*7850*/  LEA R76, R68, R76, 0x2 ;  /* 0x0000004c444c7211 */ /* 0x000fc800078e10ff */
[----:B------:R-:W-:-:S13]  /*7860*/  ISETP.GE.AND P1, PT, R76, c[0x0][0x164], PT ;  /* 0x000059004c007a0c */ /* 0x000fda0003f26270 */
[----:B------:R-:W-:Y:S01]  /*7870*/  @P1 CALL.REL.NOINC `(.L_x_7272) ;  /* 0x0000001000001944 */ /* 0x000fe20003c00000 */
[----:B------:R-:W-:Y:S05]  /*7880*/  BRA `(.L_x_7273) ;  /* 0xffff9fe000007947 */ /* 0x000fea000383ffff */
.L_x_7272:
[----:B------:R-:W-:Y:S05]  /*7890*/  EXIT ;  /* 0x000000000000794d */ /* 0x000fea0003800000 */
.L_x_7254:
[----:B------:R-:W-:Y:S01]  /*78a0*/  HFMA2.MMA R70, -RZ, RZ, 0, 5.9604644775390625e-08 ;  /* 0x00000001ff467435 */ /* 0x000fe200000001ff */
[----:B------:R-:W-:Y:S02]  /*78b0*/  MOV R132, 0x1f ;  /* 0x0000001f00847802 */ /* 0x000fe40000000f00 */
[----:B------:R-:W-:Y:S02]  /*78c0*/  MOV R69, 0xffffffff ;  /* 0xffffffff00457802 */ /* 0x000fe40000000f00 */
[----:B------:R-:W-:Y:S02]  /*78d0*/  MOV R68, 0x78f0 ;  /* 0x000078f000447802 */ /* 0x000fe40000000f00 */
[----:B-----5:R-:W-:Y:S05]  /*78e0*/  CALL.REL.NOINC `($__internal_22_$__cuda_sm70_shflsync_bfly_p) ;  /* 0x00000bd000007944 */ /* 0x020fea0003c00000 */
[----:B-1----:R-:W-:Y:S05]  /*78f0*/  BRA `(.L_x_7274) ;  /* 0xffffe24000007947 */ /* 0x002fea000383ffff */
.L_x_7255:
[----:B------:R-:W-:Y:S01]  /*7900*/  HFMA2.MMA R70, -RZ, RZ, 0, 1.1920928955078125e-07 ;  /* 0x00000002ff467435 */ /* 0x000fe200000001ff */
[----:B------:R-:W-:Y:S02]  /*7910*/  MOV R132, 0x1f ;  /* 0x0000001f00847802 */ /* 0x000fe40000000f00 */
[----:B------:R-:W-:Y:S02]  /*7920*/  MOV R69, 0xffffffff ;  /* 0xffffffff00457802 */ /* 0x000fe40000000f00 */
[----:B------:R-:W-:-:S02]  /*7930*/  MOV R68, 0x7950 ;  /* 0x0000795000447802 */ /* 0x000fc40000000f00 */
[----:B-----5:R-:W-:Y:S05]  /*7940*/  CALL.REL.NOINC `($__internal_22_$__cuda_sm70_shflsync_bfly_p) ;  /* 0x00000b7000007944 */ /* 0x020fea0003c00000 */
[----:B-1----:R-:W-:Y:S01]  /*7950*/  FADD.FTZ R71, R71, R70 ;  /* 0x0000004647477221 */ /* 0x002fe20000010000 */
[----:B------:R-:W-:Y:S01]  /*7960*/  HFMA2.MMA R70, -RZ, RZ, 0, 2.384185791015625e-07 ;  /* 0x00000004ff467435 */ /* 0x000fe200000001ff */
[----:B------:R-:W-:-:S02]  /*7970*/  MOV R132, 0x1f ;  /* 0x0000001f00847802 */ /* 0x000fc40000000f00 */
[----:B------:R-:W-:Y:S02]  /*7980*/  MOV R69, 0xffffffff ;  /* 0xffffffff00457802 */ /* 0x000fe40000000f00 */
[----:B------:R-:W-:Y:S02]  /*7990*/  MOV R68, 0x79b0 ;  /* 0x000079b000447802 */ /* 0x000fe40000000f00 */
[----:B------:R-:W-:Y:S05]  /*79a0*/  CALL.REL.NOINC `($__internal_22_$__cuda_sm70_shflsync_bfly_p) ;  /* 0x00000b1000007944 */ /* 0x000fea0003c00000 */
[----:B-1----:R-:W-:Y:S01]  /*79b0*/  FADD.FTZ R71, R71, R70 ;  /* 0x0000004647477221 */ /* 0x002fe20000010000 */
[----:B------:R-:W-:Y:S01]  /*79c0*/  HFMA2.MMA R70, -RZ, RZ, 0, 4.76837158203125e-07 ;  /* 0x00000008ff467435 */ /* 0x000fe200000001ff */
[----:B------:R-:W-:Y:S02]  /*79d0*/  MOV R132, 0x1f ;  /* 0x0000001f00847802 */ /* 0x000fe40000000f00 */
[----:B------:R-:W-:Y:S02]  /*79e0*/  MOV R69, 0xffffffff ;  /* 0xffffffff00457802 */ /* 0x000fe40000000f00 */
[----:B------:R-:W-:Y:S02]  /*79f0*/  MOV R68, 0x7a10 ;  /* 0x00007a1000447802 */ /* 0x000fe40000000f00 */
[----:B------:R-:W-:Y:S05]  /*7a00*/  CALL.REL.NOINC `($__internal_22_$__cuda_sm70_shflsync_bfly_p) ;  /* 0x00000ab000007944 */ /* 0x000fea0003c00000 */
[----:B-1----:R-:W-:Y:S01]  /*7a10*/  FADD.FTZ R71, R71, R70 ;  /* 0x0000004647477221 */ /* 0x002fe20000010000 */
[----:B------:R-:W-:Y:S01]  /*7a20*/  HFMA2.MMA R70, -RZ, RZ, 0, 9.5367431640625e-07 ;  /* 0x00000010ff467435 */ /* 0x000fe200000001ff */
[----:B------:R-:W-:-:S02]  /*7a30*/  MOV R132, 0x1f ;  /* 0x0000001f00847802 */ /* 0x000fc40000000f00 */
[----:B------:R-:W-:Y:S02]  /*7a40*/  MOV R69, 0xffffffff ;  /* 0xffffffff00457802 */ /* 0x000fe40000000f00 */
[----:B------:R-:W-:Y:S02]  /*7a50*/  MOV R68, 0x7a70 ;  /* 0x00007a7000447802 */ /* 0x000fe40000000f00 */
[----:B------:R-:W-:Y:S05]  /*7a60*/  CALL.REL.NOINC `($__internal_22_$__cuda_sm70_shflsync_bfly_p) ;  /* 0x00000a5000007944 */ /* 0x000fea0003c00000 */
        /* <DEDUP_REMOVED lines=139> */
[----:B------:R-:W-:Y:S05]  /*8320*/  CALL.REL.NOINC `($__internal_22_$__cuda_sm70_shflsync_bfly_p) ;  /* 0x0000019000007944 */ /* 0x000fea0003c00000 */
[----:B-1----:R-:W-:Y:S01]  /*8330*/  FADD.FTZ R71, R71, R70 ;  /* 0x0000004647477221 */ /* 0x002fe20000010000 */
[----:B------:R-:W-:Y:S01]  /*8340*/  HFMA2.MMA R70, -RZ, RZ, 0, 1.1920928955078125e-07 ;  /* 0x00000002ff467435 */ /* 0x000fe200000001ff */
[----:B------:R-:W-:Y:S02]  /*8350*/  MOV R132, 0x1f ;  /* 0x0000001f00847802 */ /* 0x000fe40000000f00 */
[----:B------:R-:W-:Y:S02]  /*8360*/  MOV R69, 0xffffffff ;  /* 0xffffffff00457802 */ /* 0x000fe40000000f00 */
[----:B------:R-:W-:Y:S02]  /*8370*/  MOV R68, 0x8390 ;  /* 0x0000839000447802 */ /* 0x000fe40000000f00 */
[----:B------:R-:W-:Y:S05]  /*8380*/  CALL.REL.NOINC `($__internal_22_$__cuda_sm70_shflsync_bfly_p) ;  /* 0x0000013000007944 */ /* 0x000fea0003c00000 */
        /* <DEDUP_REMOVED lines=18> */
[----:B-1----:R-:W-:Y:S05]  /*84b0*/  BRA `(.L_x_7275) ;  /* 0xffffe01000007947 */ /* 0x002fea000383ffff */
        .weak           $__internal_22_$__cuda_sm70_shflsync_bfly_p
        .type           $__internal_22_$__cuda_sm70_shflsync_bfly_p,@function
        .size           $__internal_22_$__cuda_sm70_shflsync_bfly_p,(.L_x_57062 - $__internal_22_$__cuda_sm70_shflsync_bfly_p)
$__internal_22_$__cuda_sm70_shflsync_bfly_p:
[----:B------:R-:W-:Y:S04]  /*84c0*/  WARPSYNC R69 ;  /* 0x0000004500007348 */ /* 0x000fe80003800000 */
[----:B------:R0:W1:Y:S02]  /*84d0*/  SHFL.BFLY PT, R70, R71, R70, R132 ;  /* 0x0c00004647467389 */ /* 0x00006400000e0084 */
[----:B0-----:R-:W-:-:S06]  /*84e0*/  HFMA2.MMA R69, -RZ, RZ, 0, 0 ;  /* 0x00000000ff457435 */ /* 0x001fcc00000001ff */
[----:B------:R-:W-:Y:S05]  /*84f0*/  RET.REL.NODEC R68 `(_ZN10layer_norm13ln_fwd_kernelINS_13Kernel_traitsI6__halfS2_S2_S2_fjLj2048ELj1ELj4ELj1ELj16ENS_18Kernel_traits_baseILj2048ES2_S2_S2_S2_fjLj128EEEEELb0ELb1ELb1ELb0EEEvNS_9FwdParamsE) ;  /* 0xffff7b0044007950 */ /* 0x000fea0003c3ffff */
.L_x_7276:
        /* <DEDUP_REMOVED lines=16> */
.L_x_57062:


//--------------------- .text._ZN10layer_norm13ln_fwd_kernelINS_13Kernel_traitsI6__halfS2_S2_S2_fjLj2048ELj1ELj4ELj1ELj16ENS_18Kernel_traits_baseILj2048ES2_S2_S2_S2_fjLj128EEEEELb0ELb1ELb1ELb1EEEvNS_9FwdParamsE --------------------------
	.section	.text._ZN10layer_norm13ln_fwd_kernelINS_13Kernel_traitsI6__halfS2_S2_S2_fjLj2048ELj1ELj4ELj1ELj16ENS_18Kernel_traits_baseILj2048ES2_S2_S2_S2_fjLj128EEEEELb0ELb1ELb1ELb1EEEvNS_9FwdParamsE,"ax",@progbits
	.sectioninfo	@"SHI_REGISTERS=255"
	.align	128
        .global         _ZN10layer_norm13ln_fwd_kernelINS_13Kernel_traitsI6__halfS2_S2_S2_fjLj2048ELj1ELj4ELj1ELj16ENS_18Kernel_traits_baseILj2048ES2_S2_S2_S2_fjLj128EEEEELb0ELb1ELb1ELb1EEEvNS_9FwdParamsE
        .type           _ZN10layer_norm13ln_fwd_kernelINS_13Kernel_traitsI6__halfS2_S2_S2_fjLj2048ELj1ELj4ELj1ELj16ENS_18Kernel_traits_baseILj2048ES2_S2_S2_S2_fjLj128EEEEELb0ELb1ELb1ELb1EEEvNS_9FwdParamsE,@function
        .size           _ZN10layer_norm13ln_fwd_kernelINS_13Kernel_traitsI6__halfS2_S2_S2_fjLj2048ELj1ELj4ELj1ELj16ENS_18Kernel_traits_baseILj2048ES2_S2_S2_S2_fjLj128EEEEELb0ELb1ELb1ELb1EEEvNS_9FwdParamsE,(.L_x_57063 - _ZN10layer_norm13ln_fwd_kernelINS_13Kernel_traitsI6__halfS2_S2_S2_fjLj2048ELj1ELj4ELj1ELj16ENS_18Kernel_traits_baseILj2048ES2_S2_S2_S2_fjLj128EEEEELb0ELb1ELb1ELb1EEEvNS_9FwdParamsE)
        .other          _ZN10layer_norm13ln_fwd_kernelINS_13Kernel_traitsI6__halfS2_S2_S2_fjLj2048ELj1ELj4ELj1ELj16ENS_18Kernel_traits_baseILj2048ES2_S2_S2_S2_fjLj128EEEEELb0ELb1ELb1ELb1EEEvNS_9FwdParamsE,@"STO_CUDA_ENTRY STV_DEFAULT"
_ZN10layer_norm13ln_fwd_kernelINS_13Kernel_traitsI6__halfS2_S2_S2_fjLj2048ELj1ELj4ELj1ELj16ENS_18Kernel_traits_baseILj2048ES2_S2_S2_S2_fjLj128EEEEELb0ELb1ELb1ELb1EEEvNS_9FwdParamsE:
.text._ZN10layer_norm13ln_fwd_kernelINS_13Kernel_traitsI6__halfS2_S2_S2_fjLj2048ELj1ELj4ELj1ELj16ENS_18Kernel_traits_baseILj2048ES2_S2_S2_S2_fjLj128EEEEELb0ELb1ELb1ELb1EEEvNS_9FwdParamsE:
        /* <DEDUP_REMOVED lines=43> */
[----:B------:R1:W5:Y:S01]  /*02b0*/  LDG.E.128 R64, [R8.64] ;  /* 0x0000000408407981 */ /* 0x000362000c1e1d00 */
[--C-:B------:R-:W-:Y:S01]  /*02c0*/  HADD2.F32 R2, -RZ, R12.reuse.H0_H0 ;  /* 0x2000000cff027230 */ /* 0x100fe20000004100 */
[----:B------:R-:W-:Y:S01]  /*02d0*/  @!P0 CS2R R34, SRZ ;  /* 0x0000000000228805 */ /* 0x000fe2000001ff00 */
[----:B------:R-:W-:Y:S01]  /*02e0*/  HADD2.F32 R3, -RZ, R12.H1_H1 ;  /* 0x3000000cff037230 */ /* 0x000fe20000004100 */
[----:B------:R1:W5:Y:S01]  /*02f0*/  LDG.E.128 R60, [R8.64+0x200] ;  /* 0x00020004083c7981 */ /* 0x000362000c1e1d00 */
[--C-:B0-----:R-:W-:Y:S01]  /*0300*/  HADD2.F32 R4, -RZ, R13.reuse.H0_H0 ;  /* 0x2000000dff047230 */ /* 0x101fe20000004100 */
[----:B------:R-:W-:Y:S01]  /*0310*/  @!P0 CS2R R116, SRZ ;  /* 0x0000000000748805 */ /* 0x000fe2000001ff00 */
[----:B------:R-:W-:Y:S01]  /*0320*/  HADD2.F32 R5, -RZ, R13.H1_H1 ;  /* 0x3000000dff057230 */ /* 0x000fe20000004100 */
[----:B------:R1:W5:Y:S01]  /*0330*/  LDG.E.128 R56, [R8.64+0x400] ;  /* 0x0004000408387981 */ /* 0x000362000c1e1d00 */
[--C-:B------:R-:W-:Y:S01]  /*0340*/  HADD2.F32 R6, -RZ, R14.reuse.H0_H0 ;  /* 0x2000000eff067230 */ /* 0x100fe20000004100 */
        /* <DEDUP_REMOVED lines=11> */
[----:B------:R-:W-:Y:S01]  /*0400*/  @!P0 CS2R R72, SRZ ;  /* 0x0000000000488805 */ /* 0x000fe2000001ff00 */
[----:B------:R-:W-:Y:S01]  /*0410*/  @!P0 CS2R R74, SRZ ;  /* 0x00000000004a8805 */ /* 0x000fe2000001ff00 */
[----:B------:R-:W-:Y:S01]  /*0420*/  @!P0 CS2R R68, SRZ ;  /* 0x0000000000448805 */ /* 0x000fe2000001ff00 */
[----:B------:R1:W5:Y:S01]  /*0430*/  LDG.E.128 R40, [R8.64+0xc00] ;  /* 0x000c000408287981 */ /* 0x000362000c1e1d00 */
[----:B------:R-:W-:Y:S01]  /*0440*/  @!P0 CS2R R70, SRZ ;  /* 0x0000000000468805 */ /* 0x000fe2000001ff00 */
[----:B------:R-:W-:-:S02]  /*0450*/  HADD2.F32 R14, -RZ, R18.H0_H0 ;  /* 0x20000012ff0e7230 */ /* 0x000fc40000004100 */
[--C-:B------:R-:W-:Y:S02]  /*0460*/  HADD2.F32 R16, -RZ, R19.reuse.H0_H0 ;  /* 0x20000013ff107230 */ /* 0x100fe40000004100 */
[----:B------:R-:W-:Y:S02]  /*0470*/  HADD2.F32 R17, -RZ, R19.H1_H1 ;  /* 0x30000013ff117230 */ /* 0x000fe40000004100 */
[----:B------:R-:W-:Y:S02]  /*0480*/  HADD2.F32 R19, -RZ, R24.H1_H1 ;  /* 0x30000018ff137230 */ /* 0x000fe40000004100 */
[--C-:B-1----:R-:W-:Y:S02]  /*0490*/  HADD2.F32 R8, -RZ, R15.reuse.H0_H0 ;  /* 0x2000000fff087230 */ /* 0x102fe40000004100 */
[----:B------:R-:W-:Y:S02]  /*04a0*/  HADD2.F32 R9, -RZ, R15.H1_H1 ;  /* 0x3000000fff097230 */ /* 0x000fe40000004100 */
[----:B------:R-:W-:-:S02]  /*04b0*/  HADD2.F32 R15, -RZ, R18.H1_H1 ;  /* 0x30000012ff0f7230 */ /* 0x000fc40000004100 */
[----:B------:R-:W-:Y:S02]  /*04c0*/  HADD2.F32 R18, -RZ, R24.H0_H0 ;  /* 0x20000018ff127230 */ /* 0x000fe40000004100 */
        /* <DEDUP_REMOVED lines=45> */
[----:B------:R-:W-:Y:S01]  /*07a0*/  HADD2.F32 R157, -RZ, R71.H1_H1 ;  /* 0x30000047ff9d7230 */ /* 0x000fe20000004100 */
[----:B------:R-:W-:Y:S01]  /*07b0*/  ULDC.U8 UR6, c[0x0][0x1f0] ;  /* 0x00007c0000067ab9 */ /* 0x000fe20000000000 */
[----:B--2---:R-:W-:-:S02]  /*07c0*/  HADD2.F32 R161, -RZ, R87.H0_H0 ;  /* 0x20000057ffa17230 */ /* 0x004fc40000004100 */
[----:B------:R-:W-:Y:S02]  /*07d0*/  HADD2.F32 R162, -RZ, R87.H1_H1 ;  /* 0x30000057ffa27230 */ /* 0x000fe40000004100 */
[--C-:B---3--:R-:W-:Y:S02]  /*07e0*/  HADD2.F32 R159, -RZ, R79.reuse.H0_H0 ;  /* 0x2000004fff9f7230 */ /* 0x108fe40000004100 */
[----:B------:R-:W-:Y:S02]  /*07f0*/  HADD2.F32 R79, -RZ, R79.H1_H1 ;  /* 0x3000004fff4f7230 */ /* 0x000fe40000004100 */
[--C-:B----4-:R-:W-:Y:S02]  /*0800*/  HADD2.F32 R160, -RZ, R83.reuse.H0_H0 ;  /* 0x20000053ffa07230 */ /* 0x110fe40000004100 */
        /* <DEDUP_REMOVED lines=11> */
[----:B------:R-:W-:Y:S02]  /*08c0*/  HADD2.F32 R179, -RZ, R110.H0_H0 ;  /* 0x2000006effb37230 */ /* 0x000fe40000004100 */
[--C-:B------:R-:W-:Y:S02]  /*08d0*/  HADD2.F32 R107, -RZ, R108.reuse.H0_H0 ;  /* 0x2000006cff6b7230 */ /* 0x100fe40000004100 */
[----:B------:R-:W-:-:S02]  /*08e0*/  HADD2.F32 R176, -RZ, R108.H1_H1 ;  /* 0x3000006cffb07230 */ /* 0x000fc40000004100 */
[--C-:B------:R-:W-:Y:S02]  /*08f0*/  HADD2.F32 R177, -RZ, R109.reuse.H0_H0 ;  /* 0x2000006dffb17230 */ /* 0x100fe40000004100 */
[----:B------:R-:W-:Y:S02]  /*0900*/  HADD2.F32 R178, -RZ, R109.H1_H1 ;  /* 0x3000006dffb27230 */ /* 0x000fe40000004100 */
[----:B------:R-:W-:Y:S02]  /*0910*/  HADD2.F32 R110, -RZ, R110.H1_H1 ;  /* 0x3000006eff6e7230 */ /* 0x000fe40000004100 */
.L_x_7474:
        /* <DEDUP_REMOVED lines=32> */
.L_x_7278:
[----:B0----5:R-:W-:Y:S02]  /*0b20*/  HADD2.F32 R108, -RZ, R72.H0_H0 ;  /* 0x20000048ff6c7230 */ /* 0x021fe40000004100 */
[----:B------:R-:W-:Y:S02]  /*0b30*/  HADD2.F32 R109, -RZ, R76.H0_H0 ;  /* 0x2000004cff6d7230 */ /* 0x000fe40000004100 */
[----:B------:R-:W-:Y:S01]  /*0b40*/  @P0 HADD2.F32 R113, -RZ, R68.H0_H0 ;  /* 0x20000044ff710230 */ /* 0x000fe20000004100 */
[----:B------:R-:W-:-:S04]  /*0b50*/  FMUL.FTZ R108, R108, c[0x0][0x1ec] ;  /* 0x00007b006c6c7a20 */ /* 0x000fc80000410000 */
[----:B------:R-:W-:-:S04]  /*0b60*/  FMUL.FTZ R122, R108, R109 ;  /* 0x0000006d6c7a7220 */ /* 0x000fc80000410000 */
[----:B------:R-:W-:Y:S02]  /*0b70*/  @P0 FADD.FTZ R122, R122, R113 ;  /* 0x000000717a7a0221 */ /* 0x000fe40000010000 */
.L_x_7279:
[----:B------:R-:W-:Y:S05]  /*0b80*/  BSYNC B0 ;  /* 0x0000000000007941 */ /* 0x000fea0003800000 */
.L_x_7277:
[----:B------:R-:W-:Y:S01]  /*0b90*/  BSSY B0, `(.L_x_7280) ;  /* 0x000000c000007945 */ /* 0x000fe20003800000 */
[----:B------:R-:W-:Y:S05]  /*0ba0*/  @P2 BRA `(.L_x_7281) ;  /* 0x0000004000002947 */ /* 0x000fea0003800000 */
[----:B------:R-:W-:Y:S01]  /*0bb0*/  HFMA2.MMA R123, -RZ, RZ, 0, 0 ;  /* 0x00000000ff7b7435 */ /* 0x000fe200000001ff */
[----:B------:R-:W-:Y:S05]  /*0bc0*/  @!P0 BRA `(.L_x_7282) ;  /* 0x0000008000008947 */ /* 0x000fea0003800000 */
[----:B-----5:R-:W-:Y:S01]  /*0bd0*/  HADD2.F32 R123, -RZ, R68.H1_H1 ;  /* 0x30000044ff7b7230 */ /* 0x020fe20000004100 */
[----:B------:R-:W-:Y:S05]  /*0be0*/  BRA `(.L_x_7282) ;  /* 0x0000006000007947 */ /* 0x000fea0003800000 */
.L_x_7281:
[----:B-----5:R-:W-:Y:S02]  /*0bf0*/  HADD2.F32 R108, -RZ, R72.H1_H1 ;  /* 0x30000048ff6c7230 */ /* 0x020fe40000004100 */
[----:B------:R-:W-:Y:S02]  /*0c00*/  HADD2.F32 R123, -RZ, R76.H1_H1 ;  /* 0x3000004cff7b7230 */ /* 0x000fe40000004100 */
[----:B------:R-:W-:Y:S01]  /*0c10*/  @P0 HADD2.F32 R112, -RZ, R68.H1_H1 ;  /* 0x30000044ff700230 */ /* 0x000fe20000004100 */
[----:B------:R-:W-:-:S04]  /*0c20*/  FMUL.FTZ R108, R108, c[0x0][0x1ec] ;  /* 0x00007b006c6c7a20 */ /* 0x000fc80000410000 */
[----:B------:R-:W-:-:S04]  /*0c30*/  FMUL.FTZ R123, R108, R123 ;  /* 0x0000007b6c7b7220 */ /* 0x000fc80000410000 */
[----:B------:R-:W-:Y:S02]  /*0c40*/  @P0 FADD.FTZ R123, R123, R112 ;  /* 0x000000707b7b0221 */ /* 0x000fe40000010000 */
.L_x_7282:
[----:B------:R-:W-:Y:S05]  /*0c50*/  BSYNC B0 ;  /* 0x0000000000007941 */ /* 0x000fea0003800000 */
.L_x_7280:
[----:B------:R-:W-:Y:S01]  /*0c60*/  BSSY B0, `(.L_x_7283) ;  /* 0x000000c000007945 */ /* 0x000fe20003800000 */
[----:B------:R-:W-:Y:S05]  /*0c70*/  @P2 BRA `(.L_x_7284) ;  /* 0x0000004000002947 */ /* 0x000fea0003800000 */
[----:B------:R-:W-:Y:S01]  /*0c80*/  MOV R124, RZ ;  /* 0x000000ff007c7202 */ /* 0x000fe20000000f00 */
[----:B------:R-:W-:Y:S05]  /*0c90*/  @!P0 BRA `(.L_x_7285) ;  /* 0x0000008000008947 */ /* 0x000fea0003800000 */
[----:B-----5:R-:W-:Y:S01]  /*0ca0*/  HADD2.F32 R124, -RZ, R69.H0_H0 ;  /* 0x20000045ff7c7230 */ /* 0x020fe20000004100 */
[----:B------:R-:W-:Y:S05]  /*0cb0*/  BRA `(.L_x_7285) ;  /* 0x0000006000007947 */ /* 0x000fea0003800000 */
.L_x_7284:
[----:B-----5:R-:W-:Y:S02]  /*0cc0*/  HADD2.F32 R108, -RZ, R73.H0_H0 ;  /* 0x20000049ff6c7230 */ /* 0x020fe40000004100 */
[----:B------:R-:W-:Y:S02]  /*0cd0*/  HADD2.F32 R109, -RZ, R77.H0_H0 ;  /* 0x2000004dff6d7230 */ /* 0x000fe40000004100 */
[----:B------:R-:W-:Y:S01]  /*0ce0*/  @P0 HADD2.F32 R113, -RZ, R69.H0_H0 ;  /* 0x20000045ff710230 */ /* 0x000fe20000004100 */
[----:B------:R-:W-:-:S04]  /*0cf0*/  FMUL.FTZ R108, R108, c[0x0][0x1ec] ;  /* 0x00007b006c6c7a20 */ /* 0x000fc80000410000 */
[----:B------:R-:W-:-:S04]  /*0d00*/  FMUL.FTZ R124, R108, R109 ;  /* 0x0000006d6c7c7220 */ /* 0x000fc80000410000 */
[----:B------:R-:W-:Y:S02]  /*0d10*/  @P0 FADD.FTZ R124, R124, R113 ;  /* 0x000000717c7c0221 */ /* 0x000fe40000010000 */
.L_x_7285:
[----:B------:R-:W-:Y:S05]  /*0d20*/  BSYNC B0 ;  /* 0x0000000000007941 */ /* 0x000fea0003800000 */
.L_x_7283:
[----:B------:R-:W-:Y:S01]  /*0d30*/  BSSY B0, `(.L_x_7286) ;  /* 0x000000c000007945 */ /* 0x000fe20003800000 */
[----:B------:R-:W-:Y:S05]  /*0d40*/  @P2 BRA `(.L_x_7287) ;  /* 0x0000004000002947 */ /* 0x000fea0003800000 */
[----:B------:R-:W-:Y:S01]  /*0d50*/  HFMA2.MMA R125, -RZ, RZ, 0, 0 ;  /* 0x00000000ff7d7435 */ /* 0x000fe200000001ff */
[----:B------:R-:W-:Y:S05]  /*0d60*/  @!P0 BRA `(.L_x_7288) ;  /* 0x0000008000008947 */ /* 0x000fea0003800000 */
[----:B-----5:R-:W-:Y:S01]  /*0d70*/  HADD2.F32 R125, -RZ, R69.H1_H1 ;  /* 0x30000045ff7d7230 */ /* 0x020fe20000004100 */
[----:B------:R-:W-:Y:S05]  /*0d80*/  BRA `(.L_x_7288) ;  /* 0x0000006000007947 */ /* 0x000fea0003800000 */
.L_x_7287:
[----:B-----5:R-:W-:Y:S02]  /*0d90*/  HADD2.F32 R108, -RZ, R73.H1_H1 ;  /* 0x30000049ff6c7230 */ /* 0x020fe40000004100 */
[----:B------:R-:W-:Y:S02]  /*0da0*/  HADD2.F32 R125, -RZ, R77.H1_H1 ;  /* 0x3000004dff7d7230 */ /* 0x000fe40000004100 */
[----:B------:R-:W-:Y:S01]  /*0db0*/  @P0 HADD2.F32 R112, -RZ, R69.H1_H1 ;  /* 0x30000045ff700230 */ /* 0x000fe20000004100 */
[----:B------:R-:W-:-:S04]  /*0dc0*/  FMUL.FTZ R108, R108, c[0x0][0x1ec] ;  /* 0x00007b006c6c7a20 */ /* 0x000fc80000410000 */
[----:B------:R-:W-:-:S04]  /*0dd0*/  FMUL.FTZ R125, R108, R125 ;  /* 0x0000007d6c7d7220 */ /* 0x000fc80000410000 */
[----:B------:R-:W-:Y:S02]  /*0de0*/  @P0 FADD.FTZ R125, R125, R112 ;  /* 0x000000707d7d0221 */ /* 0x000fe40000010000 */
.L_x_7288:
[----:B------:R-:W-:Y:S05]  /*0df0*/  BSYNC B0 ;  /* 0x0000000000007941 */ /* 0x000fea0003800000 */
.L_x_7286:
[----:B------:R-:W-:Y:S01]  /*0e00*/  BSSY B0, `(.L_x_7289) ;  /* 0x000000c000007945 */ /* 0x000fe20003800000 */
[----:B------:R-:W-:Y:S05]  /*0e10*/  @P2 BRA `(.L_x_7290) ;  /* 0x0000004000002947 */ /* 0x000fea0003800000 */
[----:B------:R-:W-:Y:S01]  /*0e20*/  MOV R126, RZ ;  /* 0x000000ff007e7202 */ /* 0x000fe20000000f00 */
[----:B------:R-:W-:Y:S05]  /*0e30*/  @!P0 BRA `(.L_x_7291) ;  /* 0x0000008000008947 */ /* 0x000fea0003800000 */
[----:B-----5:R-:W-:Y:S01]  /*0e40*/  HADD2.F32 R126, -RZ, R70.H0_H0 ;  /* 0x20000046ff7e7230 */ /* 0x020fe20000004100 */
[----:B------:R-:W-:Y:S05]  /*0e50*/  BRA `(.L_x_7291) ;  /* 0x0000006000007947 */ /* 0x000fea0003800000 */
.L_x_7290:
[----:B-----5:R-:W-:Y:S02]  /*0e60*/  HADD2.F32 R108, -RZ, R74.H0_H0 ;  /* 0x2000004aff6c7230 */ /* 0x020fe40000004100 */
[----:B------:R-:W-:Y:S02]  /*0e70*/  HADD2.F32 R109, -RZ, R78.H0_H0 ;  /* 0x2000004eff6d7230 */ /* 0x000fe40000004100 */
[----:B------:R-:W-:Y:S01]  /*0e80*/  @P0 HADD2.F32 R113, -RZ, R70.H0_H0 ;  /* 0x20000046ff710230 */ /* 0x000fe20000004100 */
[----:B------:R-:W-:-:S04]  /*0e90*/  FMUL.FTZ R108, R108, c[0x0][0x1ec] ;  /* 0x00007b006c6c7a20 */ /* 0x000fc80000410000 */
[----:B------:R-:W-:-:S04]  /*0ea0*/  FMUL.FTZ R126, R108, R109 ;  /* 0x0000006d6c7e7220 */ /* 0x000fc80000410000 */
[----:B------:R-:W-:Y:S02]  /*0eb0*/  @P0 FADD.FTZ R126, R126, R113 ;  /* 0x000000717e7e0221 */ /* 0x000fe40000010000 */
.L_x_7291:
[----:B------:R-:W-:Y:S05]  /*0ec0*/  BSYNC B0 ;  /* 0x0000000000007941 */ /* 0x000fea0003800000 */
.L_x_7289:
[----:B------:R-:W-:Y:S01]  /*0ed0*/  BSSY B0, `(.L_x_7292) ;  /* 0x000000c000007945 */ /* 0x000fe20003800000 */
[----:B------:R-:W-:Y:S05]  /*0ee0*/  @P2 BRA `(.L_x_7293) ;  /* 0x0000004000002947 */ /* 0x000fea0003800000 */
[----:B------:R-:W-:Y:S01]  /*0ef0*/  HFMA2.MMA R127, -RZ, RZ, 0, 0 ;  /* 0x00000000ff7f7435 */ /* 0x000fe200000001ff */
[----:B------:R-:W-:Y:S05]  /*0f00*/  @!P0 BRA `(.L_x_7294) ;  /* 0x0000008000008947 */ /* 0x000fea0003800000 */
[----:B-----5:R-:W-:Y:S01]  /*0f10*/  HADD2.F32 R127, -RZ, R70.H1_H1 ;  /* 0x30000046ff7f7230 */ /* 0x020fe20000004100 */
[----:B------:R-:W-:Y:S05]  /*0f20*/  BRA `(.L_x_7294) ;  /* 0x0000006000007947 */ /* 0x000fea0003800000 */
.L_x_7293:
[----:B-----5:R-:W-:Y:S02]  /*0f30*/  HADD2.F32 R108, -RZ, R74.H1_H1 ;  /* 0x3000004aff6c7230 */ /* 0x020fe40000004100 */
[----:B------:R-:W-:Y:S02]  /*0f40*/  HADD2.F32 R127, -RZ, R78.H1_H1 ;  /* 0x3000004eff7f7230 */ /* 0x000fe40000004100 */
[----:B------:R-:W-:Y:S01]  /*0f50*/  @P0 HADD2.F32 R112, -RZ, R70.H1_H1 ;  /* 0x30000046ff700230 */ /* 0x000fe20000004100 */
[----:B------:R-:W-:-:S04]  /*0f60*/  FMUL.FTZ R108, R108, c[0x0][0x1ec] ;  /* 0x00007b006c6c7a20 */ /* 0x000fc80000410000 */
[----:B------:R-:W-:-:S04]  /*0f70*/  FMUL.FTZ R127, R108, R127 ;  /* 0x0000007f6c7f7220 */ /* 0x000fc80000410000 */
[----:B------:R-:W-:Y:S02]  /*0f80*/  @P0 FADD.FTZ R127, R127, R112 ;  /* 0x000000707f7f0221 */ /* 0x000fe40000010000 */
.L_x_7294:
[----:B------:R-:W-:Y:S05]  /*0f90*/  BSYNC B0 ;  /* 0x0000000000007941 */ /* 0x000fea0003800000 */
.L_x_7292:
[----:B------:R-:W-:Y:S01]  /*0fa0*/  BSSY B0, `(.L_x_7295) ;  /* 0x000000b000007945 */ /* 0x000fe20003800000 */
[----:B------:R-:W-:Y:S05]  /*0fb0*/  @P2 BRA `(.L_x_7296) ;  /* 0x0000004000002947 */ /* 0x000fea0003800000 */
[----:B------:R-:W-:Y:S01]  /*0fc0*/  MOV R128, RZ ;  /* 0x000000ff00807202 */ /* 0x000fe20000000f00 */
[----:B------:R-:W-:Y:S05]  /*0fd0*/  @!P0 BRA `(.L_x_7297) ;  /* 0x0000007000008947 */ /* 0x000fea0003800000 */
[----:B-----5:R-:W-:Y:S01]  /*0fe0*/  HADD2.F32 R128, -RZ, R71.H0_H0 ;  /* 0x20000047ff807230 */ /* 0x020fe20000004100 */
[----:B------:R-:W-:Y:S05]  /*0ff0*/  BRA `(.L_x_7297) ;  /* 0x0000005000007947 */ /* 0x000fea0003800000 */
.L_x_7296:
[----:B-----5:R-:W-:Y:S02]  /*1000*/  HADD2.F32 R108, -RZ, R75.H0_H0 ;  /* 0x2000004bff6c7230 */ /* 0x020fe40000004100 */
[----:B------:R-:W-:-:S03]  /*1010*/  @P0 HADD2.F32 R109, -RZ, R71.H0_H0 ;  /* 0x20000047ff6d0230 */ /* 0x000fc60000004100 */
[----:B------:R-:W-:-:S04]  /*1020*/  FMUL.FTZ R108, R108, c[0x0][0x1ec] ;  /* 0x00007b006c6c7a20 */ /* 0x000fc80000410000 */
[----:B------:R-:W-:-:S04]  /*1030*/  FMUL.FTZ R128, R159, R108 ;  /* 0x0000006c9f807220 */ /* 0x000fc80000410000 */
[----:B------:R-:W-:Y:S02]  /*1040*/  @P0 FADD.FTZ R128, R128, R109 ;  /* 0x0000006d80800221 */ /* 0x000fe40000010000 */
.L_x_7297:
[----:B------:R-:W-:Y:S05]  /*1050*/  BSYNC B0 ;  /* 0x0000000000007941 */ /* 0x000fea0003800000 */
.L_x_7295:
[----:B------:R-:W-:Y:S01]  /*1060*/  BSSY B0, `(.L_x_7298) ;  /* 0x000000b000007945 */ /* 0x000fe20003800000 */
[----:B------:R-:W-:Y:S05]  /*1070*/  @P2 BRA `(.L_x_7299) ;  /* 0x0000004000002947 */ /* 0x000fea0003800000 */
[----:B------:R-:W-:Y:S01]  /*1080*/  HFMA2.MMA R129, -RZ, RZ, 0, 0 ;  /* 0x00000000ff817435 */ /* 0x000fe200000001ff */
[----:B------:R-:W-:Y:S05]  /*1090*/  @!P0 BRA `(.L_x_7300) ;  /* 0x0000007000008947 */ /* 0x000fea0003800000 */
[----:B-----5:R-:W-:Y:S01]  /*10a0*/  HADD2.F32 R129, -RZ, R71.H1_H1 ;  /* 0x30000047ff817230 */ /* 0x020fe20000004100 */
[----:B------:R-:W-:Y:S05]  /*10b0*/  BRA `(.L_x_7300) ;  /* 0x0000005000007947 */ /* 0x000fea0003800000 */
.L_x_7299:
[----:B-----5:R-:W-:Y:S02]  /*10c0*/  HADD2.F32 R108, -RZ, R75.H1_H1 ;  /* 0x3000004bff6c7230 */ /* 0x020fe40000004100 */
[----:B------:R-:W-:-:S03]  /*10d0*/  @P0 HADD2.F32 R112, -RZ, R71.H1_H1 ;  /* 0x30000047ff700230 */ /* 0x000fc60000004100 */
[----:B------:R-:W-:-:S04]  /*10e0*/  FMUL.FTZ R108, R108, c[0x0][0x1ec] ;  /* 0x00007b006c6c7a20 */ /* 0x000fc80000410000 */
[----:B------:R-:W-:-:S04]  /*10f0*/  FMUL.FTZ R129, R79, R108 ;  /* 0x0000006c4f817220 */ /* 0x000fc80000410000 */
[----:B------:R-:W-:Y:S02]  /*1100*/  @P0 FADD.FTZ R129, R129, R112 ;  /* 0x0000007081810221 */ /* 0x000fe40000010000 */
.L_x_7300:
[----:B------:R-:W-:Y:S05]  /*1110*/  BSYNC B0 ;  /* 0x0000000000007941 */ /* 0x000fea0003800000 */
.L_x_7298:
[----:B------:R-:W-:Y:S02]  /*1120*/  MOV R170, 0x10 ;  /* 0x0000001000aa7802 */ /* 0x000fe40000000f00 */
[----:B------:R-:W-:Y:S02]  /*1130*/  @P1 IADD3 R117, R180, 0x20, RZ ;  /* 0x00000020b4751810 */ /* 0x000fe40007ffe0ff */
[C---:B------:R-:W-:Y:S01]  /*1140*/  IADD3 R181, R171.reuse, 0x20, RZ ;  /* 0x00000020abb57810 */ /* 0x040fe20007ffe0ff */
[----:B------:R-:W-:Y:S01]  /*1150*/  IMAD.WIDE.U32 R118, R171, R170, c[0x0][0x188] ;  /* 0x00006200ab767625 */ /* 0x000fe200078e00aa */
        /* <DEDUP_REMOVED lines=15> */
.L_x_7302:
[----:B0----5:R-:W-:Y:S02]  /*1250*/  HADD2.F32 R108, -RZ, R72.H0_H0 ;  /* 0x20000048ff6c7230 */ /* 0x021fe40000004100 */
[----:B------:R-:W-:-:S02]  /*1260*/  HADD2.F32 R169, -RZ, R80.H0_H0 ;  /* 0x20000050ffa97230 */ /* 0x000fc40000004100 */
[----:B------:R-:W-:Y:S01]  /*1270*/  @P0 HADD2.F32 R112, -RZ, R68.H0_H0 ;  /* 0x20000044ff700230 */ /* 0x000fe20000004100 */
[----:B------:R-:W-:-:S04]  /*1280*/  FMUL.FTZ R108, R108, c[0x0][0x1ec] ;  /* 0x00007b006c6c7a20 */ /* 0x000fc80000410000 */
[----:B------:R-:W-:-:S04]  /*1290*/  FMUL.FTZ R169, R108, R169 ;  /* 0x000000a96ca97220 */ /* 0x000fc80000410000 */
[----:B------:R-:W-:Y:S02]  /*12a0*/  @P0 FADD.FTZ R169, R112, R169 ;  /* 0x000000a970a90221 */ /* 0x000fe40000010000 */
.L_x_7303:
[----:B------:R-:W-:Y:S05]  /*12b0*/  BSYNC B0 ;  /* 0x0000000000007941 */ /* 0x000fea0003800000 */
.L_x_7301:
[----:B------:R-:W-:Y:S01]  /*12c0*/  BSSY B0, `(.L_x_7304) ;  /* 0x000000c000007945 */ /* 0x000fe20003800000 */
[----:B------:R-:W-:Y:S05]  /*12d0*/  @P2 BRA `(.L_x_7305) ;  /* 0x0000004000002947 */ /* 0x000fea0003800000 */
[----:B------:R-:W-:Y:S01]  /*12e0*/  MOV R168, RZ ;  /* 0x000000ff00a87202 */ /* 0x000fe20000000f00 */
[----:B------:R-:W-:Y:S05]  /*12f0*/  @!P0 BRA `(.L_x_7306) ;  /* 0x0000008000008947 */ /* 0x000fea0003800000 */
[----:B-----5:R-:W-:Y:S01]  /*1300*/  HADD2.F32 R168, -RZ, R68.H1_H1 ;  /* 0x30000044ffa87230 */ /* 0x020fe20000004100 */
[----:B------:R-:W-:Y:S05]  /*1310*/  BRA `(.L_x_7306) ;  /* 0x0000006000007947 */ /* 0x000fea0003800000 */
.L_x_7305:
[----:B0----5:R-:W-:Y:S02]  /*1320*/  HADD2.F32 R108, -RZ, R72.H1_H1 ;  /* 0x30000048ff6c7230 */ /* 0x021fe40000004100 */
[----:B------:R-:W-:Y:S02]  /*1330*/  HADD2.F32 R168, -RZ, R80.H1_H1 ;  /* 0x30000050ffa87230 */ /* 0x000fe40000004100 */
[----:B------:R-:W-:Y:S01]  /*1340*/  @P0 HADD2.F32 R113, -RZ, R68.H1_H1 ;  /* 0x30000044ff710230 */ /* 0x000fe20000004100 */
[----:B------:R-:W-:-:S04]  /*1350*/  FMUL.FTZ R109, R108, c[0x0][0x1ec] ;  /* 0x00007b006c6d7a20 */ /* 0x000fc80000410000 */
[----:B------:R-:W-:-:S04]  /*1360*/  FMUL.FTZ R168, R109, R168 ;  /* 0x000000a86da87220 */ /* 0x000fc80000410000 */
[----:B------:R-:W-:Y:S02]  /*1370*/  @P0 FADD.FTZ R168, R113, R168 ;  /* 0x000000a871a80221 */ /* 0x000fe40000010000 */
.L_x_7306:
[----:B------:R-:W-:Y:S05]  /*1380*/  BSYNC B0 ;  /* 0x0000000000007941 */ /* 0x000fea0003800000 */
.L_x_7304:
[----:B------:R-:W-:Y:S01]  /*1390*/  BSSY B0, `(.L_x_7307) ;  /* 0x000000c000007945 */ /* 0x000fe20003800000 */
[----:B------:R-:W-:Y:S05]  /*13a0*/  @P2 BRA `(.L_x_7308) ;  /* 0x0000004000002947 */ /* 0x000fea0003800000 */
[----:B------:R-:W-:Y:S01]  /*13b0*/  HFMA2.MMA R167, -RZ, RZ, 0, 0 ;  /* 0x00000000ffa77435 */ /* 0x000fe200000001ff */
[----:B------:R-:W-:Y:S05]  /*13c0*/  @!P0 BRA `(.L_x_7309) ;  /* 0x0000008000008947 */ /* 0x000fea0003800000 */
[----:B-----5:R-:W-:Y:S01]  /*13d0*/  HADD2.F32 R167, -RZ, R69.H0_H0 ;  /* 0x20000045ffa77230 */ /* 0x020fe20000004100 */
[----:B------:R-:W-:Y:S05]  /*13e0*/  BRA `(.L_x_7309) ;  /* 0x0000006000007947 */ /* 0x000fea0003800000 */
.L_x_7308:
[----:B0----5:R-:W-:Y:S02]  /*13f0*/  HADD2.F32 R108, -RZ, R73.H0_H0 ;  /* 0x20000049ff6c7230 */ /* 0x021fe40000004100 */
[----:B------:R-:W-:Y:S02]  /*1400*/  HADD2.F32 R167, -RZ, R81.H0_H0 ;  /* 0x20000051ffa77230 */ /* 0x000fe40000004100 */
[----:B------:R-:W-:Y:S01]  /*1410*/  @P0 HADD2.F32 R112, -RZ, R69.H0_H0 ;  /* 0x20000045ff700230 */ /* 0x000fe20000004100 */
[----:B------:R-:W-:-:S04]  /*1420*/  FMUL.FTZ R108, R108, c[0x0][0x1ec] ;  /* 0x00007b006c6c7a20 */ /* 0x000fc80000410000 */
[----:B------:R-:W-:-:S04]  /*1430*/  FMUL.FTZ R167, R108, R167 ;  /* 0x000000a76ca77220 */ /* 0x000fc80000410000 */
[----:B------:R-:W-:Y:S02]  /*1440*/  @P0 FADD.FTZ R167, R112, R167 ;  /* 0x000000a770a70221 */ /* 0x000fe40000010000 */
.L_x_7309:
[----:B------:R-:W-:Y:S05]  /*1450*/  BSYNC B0 ;  /* 0x0000000000007941 */ /* 0x000fea0003800000 */
.L_x_7307:
[----:B------:R-:W-:Y:S01]  /*1460*/  BSSY B0, `(.L_x_7310) ;  /* 0x000000c000007945 */ /* 0x000fe20003800000 */
[----:B------:R-:W-:Y:S05]  /*1470*/  @P2 BRA `(.L_x_7311) ;  /* 0x0000004000002947 */ /* 0x000fea0003800000 */
[----:B------:R-:W-:Y:S01]  /*1480*/  MOV R166, RZ ;  /* 0x000000ff00a67202 */ /* 0x000fe20000000f00 */
[----:B------:R-:W-:Y:S05]  /*1490*/  @!P0 BRA `(.L_x_7312) ;  /* 0x0000008000008947 */ /* 0x000fea0003800000 */
[----:B-----5:R-:W-:Y:S01]  /*14a0*/  HADD2.F32 R166, -RZ, R69.H1_H1 ;  /* 0x30000045ffa67230 */ /* 0x020fe20000004100 */
[----:B------:R-:W-:Y:S05]  /*14b0*/  BRA `(.L_x_7312) ;  /* 0x0000006000007947 */ /* 0x000fea0003800000 */
.L_x_7311:
[----:B0----5:R-:W-:Y:S02]  /*14c0*/  HADD2.F32 R108, -RZ, R73.H1_H1 ;  /* 0x30000049ff6c7230 */ /* 0x021fe40000004100 */
[----:B------:R-:W-:Y:S02]  /*14d0*/  HADD2.F32 R166, -RZ, R81.H1_H1 ;  /* 0x30000051ffa67230 */ /* 0x000fe40000004100 */
[----:B------:R-:W-:Y:S01]  /*14e0*/  @P0 HADD2.F32 R113, -RZ, R69.H1_H1 ;  /* 0x30000045ff710230 */ /* 0x000fe20000004100 */
[----:B------:R-:W-:-:S04]  /*14f0*/  FMUL.FTZ R109, R108, c[0x0][0x1ec] ;  /* 0x00007b006c6d7a20 */ /* 0x000fc80000410000 */
[----:B------:R-:W-:-:S04]  /*1500*/  FMUL.FTZ R166, R109, R166 ;  /* 0x000000a66da67220 */ /* 0x000fc80000410000 */
[----:B------:R-:W-:Y:S02]  /*1510*/  @P0 FADD.FTZ R166, R113, R166 ;  /* 0x000000a671a60221 */ /* 0x000fe40000010000 */
.L_x_7312:
[----:B------:R-:W-:Y:S05]  /*1520*/  BSYNC B0 ;  /* 0x0000000000007941 */ /* 0x000fea0003800000 */
.L_x_7310:
[----:B------:R-:W-:Y:S01]  /*1530*/  BSSY B0, `(.L_x_7313) ;  /* 0x000000c000007945 */ /* 0x000fe20003800000 */
[----:B------:R-:W-:Y:S05]  /*1540*/  @P2 BRA `(.L_x_7314) ;  /* 0x0000004000002947 */ /* 0x000fea0003800000 */
[----:B------:R-:W-:Y:S01]  /*1550*/  HFMA2.MMA R165, -RZ, RZ, 0, 0 ;  /* 0x00000000ffa57435 */ /* 0x000fe200000001ff */
[----:B------:R-:W-:Y:S05]  /*1560*/  @!P0 BRA `(.L_x_7315) ;  /* 0x0000008000008947 */ /* 0x000fea0003800000 */
[----:B-----5:R-:W-:Y:S01]  /*1570*/  HADD2.F32 R165, -RZ, R70.H0_H0 ;  /* 0x20000046ffa57230 */ /* 0x020fe20000004100 */
[----:B------:R-:W-:Y:S05]  /*1580*/  BRA `(.L_x_7315) ;  /* 0x0000006000007947 */ /* 0x000fea0003800000 */
.L_x_7314:
[----:B0----5:R-:W-:Y:S02]  /*1590*/  HADD2.F32 R108, -RZ, R74.H0_H0 ;  /* 0x2000004aff6c7230 */ /* 0x021fe40000004100 */
[----:B------:R-:W-:Y:S02]  /*15a0*/  HADD2.F32 R165, -RZ, R82.H0_H0 ;  /* 0x20000052ffa57230 */ /* 0x000fe40000004100 */
[----:B------:R-:W-:Y:S01]  /*15b0*/  @P0 HADD2.F32 R112, -RZ, R70.H0_H0 ;  /* 0x20000046ff700230 */ /* 0x000fe20000004100 */
[----:B------:R-:W-:-:S04]  /*15c0*/  FMUL.FTZ R108, R108, c[0x0][0x1ec] ;  /* 0x00007b006c6c7a20 */ /* 0x000fc80000410000 */
[----:B------:R-:W-:-:S04]  /*15d0*/  FMUL.FTZ R165, R108, R165 ;  /* 0x000000a56ca57220 */ /* 0x000fc80000410000 */
[----:B------:R-:W-:Y:S02]  /*15e0*/  @P0 FADD.FTZ R165, R112, R165 ;  /* 0x000000a570a50221 */ /* 0x000fe40000010000 */
.L_x_7315:
[----:B------:R-:W-:Y:S05]  /*15f0*/  BSYNC B0 ;  /* 0x0000000000007941 */ /* 0x000fea0003800000 */
.L_x_7313:
[----:B------:R-:W-:Y:S01]  /*1600*/  BSSY B0, `(.L_x_7316) ;  /* 0x000000c000007945 */ /* 0x000fe20003800000 */
[----:B------:R-:W-:Y:S05]  /*1610*/  @P2 BRA `(.L_x_7317) ;  /* 0x0000004000002947 */ /* 0x000fea0003800000 */
[----:B------:R-:W-:Y:S01]  /*1620*/  MOV R164, RZ ;  /* 0x000000ff00a47202 */ /* 0x000fe20000000f00 */
[----:B------:R-:W-:Y:S05]  /*1630*/  @!P0 BRA `(.L_x_7318) ;  /* 0x0000008000008947 */ /* 0x000fea0003800000 */
[----:B-----5:R-:W-:Y:S01]  /*1640*/  HADD2.F32 R164, -RZ, R70.H1_H1 ;  /* 0x30000046ffa47230 */ /* 0x020fe20000004100 */
[----:B------:R-:W-:Y:S05]  /*1650*/  BRA `(.L_x_7318) ;  /* 0x0000006000007947 */ /* 0x000fea0003800000 */
.L_x_7317:
[----:B0----5:R-:W-:Y:S02]  /*1660*/  HADD2.F32 R108, -RZ, R74.H1_H1 ;  /* 0x3000004aff6c7230 */ /* 0x021fe40000004100 */
[----:B------:R-:W-:Y:S02]  /*1670*/  HADD2.F32 R164, -RZ, R82.H1_H1 ;  /* 0x30000052ffa47230 */ /* 0x000fe40000004100 */
[----:B------:R-:W-:Y:S01]  /*1680*/  @P0 HADD2.F32 R113, -RZ, R70.H1_H1 ;  /* 0x30000046ff710230 */ /* 0x000fe20000004100 */
[----:B------:R-:W-:-:S04]  /*1690*/  FMUL.FTZ R109, R108, c[0x0][0x1ec] ;  /* 0x00007b006c6d7a20 */ /* 0x000fc80000410000 */
[----:B------:R-:W-:-:S04]  /*16a0*/  FMUL.FTZ R164, R109, R164 ;  /* 0x000000a46da47220 */ /* 0x000fc80000410000 */
[----:B------:R-:W-:Y:S02]  /*16b0*/  @P0 FADD.FTZ R164, R113, R164 ;  /* 0x000000a471a40221 */ /* 0x000fe40000010000 */
.L_x_7318:
[----:B------:R-:W-:Y:S05]  /*16c0*/  BSYNC B0 ;  /* 0x0000000000007941 */ /* 0x000fea0003800000 */
.L_x_7316:
[----:B------:R-:W-:Y:S01]  /*16d0*/  BSSY B0, `(.L_x_7319) ;  /* 0x000000b000007945 */ /* 0x000fe20003800000 */
[----:B------:R-:W-:Y:S05]  /*16e0*/  @P2 BRA `(.L_x_7320) ;  /* 0x0000004000002947 */ /* 0x000fea0003800000 */
[----:B------:R-:W-:Y:S01]  /*16f0*/  HFMA2.MMA R131, -RZ, RZ, 0, 0 ;  /* 0x00000000ff837435 */ /* 0x000fe200000001ff */
[----:B------:R-:W-:Y:S05]  /*1700*/  @!P0 BRA `(.L_x_7321) ;  /* 0x0000007000008947 */ /* 0x000fea0003800000 */
[----:B-----5:R-:W-:Y:S01]  /*1710*/  HADD2.F32 R131, -RZ, R71.H0_H0 ;  /* 0x20000047ff837230 */ /* 0x020fe20000004100 */
[----:B------:R-:W-:Y:S05]  /*1720*/  BRA `(.L_x_7321) ;  /* 0x0000005000007947 */ /* 0x000fea0003800000 */
.L_x_7320:
[----:B0----5:R-:W-:-:S05]  /*1730*/  HADD2.F32 R108, -RZ, R75.H0_H0 ;  /* 0x2000004bff6c7230 */ /* 0x021fca0000004100 */
[----:B------:R-:W-:Y:S01]  /*1740*/  FMUL.FTZ R131, R108, c[0x0][0x1ec] ;  /* 0x00007b006c837a20 */ /* 0x000fe20000410000 */
[----:B------:R-:W-:-:S03]  /*1750*/  @P0 HADD2.F32 R108, -RZ, R71.H0_H0 ;  /* 0x20000047ff6c0230 */ /* 0x000fc60000004100 */
[----:B------:R-:W-:-:S04]  /*1760*/  FMUL.FTZ R131, R160, R131 ;  /* 0x00000083a0837220 */ /* 0x000fc80000410000 */
[----:B------:R-:W-:Y:S02]  /*1770*/  @P0 FADD.FTZ R131, R108, R131 ;  /* 0x000000836c830221 */ /* 0x000fe40000010000 */
.L_x_7321:
[----:B------:R-:W-:Y:S05]  /*1780*/  BSYNC B0 ;  /* 0x0000000000007941 */ /* 0x000fea0003800000 */
.L_x_7319:
[----:B------:R-:W-:Y:S01]  /*1790*/  BSSY B0, `(.L_x_7322) ;  /* 0x000000b000007945 */ /* 0x000fe20003800000 */
[----:B------:R-:W-:Y:S05]  /*17a0*/  @P2 BRA `(.L_x_7323) ;  /* 0x0000004000002947 */ /* 0x000fea0003800000 */
[----:B------:R-:W-:Y:S01]  /*17b0*/  MOV R130, RZ ;  /* 0x000000ff00827202 */ /* 0x000fe20000000f00 */
[----:B------:R-:W-:Y:S05]  /*17c0*/  @!P0 BRA `(.L_x_7324) ;  /* 0x0000007000008947 */ /* 0x000fea0003800000 */
[----:B-----5:R-:W-:Y:S01]  /*17d0*/  HADD2.F32 R130, -RZ, R71.H1_H1 ;  /* 0x30000047ff827230 */ /* 0x020fe20000004100 */
[----:B------:R-:W-:Y:S05]  /*17e0*/  BRA `(.L_x_7324) ;  /* 0x0000005000007947 */ /* 0x000fea0003800000 */
.L_x_7323:
[----:B0----5:R-:W-:Y:S02]  /*17f0*/  HADD2.F32 R108, -RZ, R75.H1_H1 ;  /* 0x3000004bff6c7230 */ /* 0x021fe40000004100 */
[----:B------:R-:W-:-:S03]  /*1800*/  @P0 HADD2.F32 R109, -RZ, R71.H1_H1 ;  /* 0x30000047ff6d0230 */ /* 0x000fc60000004100 */
[----:B------:R-:W-:-:S04]  /*1810*/  FMUL.FTZ R108, R108, c[0x0][0x1ec] ;  /* 0x00007b006c6c7a20 */ /* 0x000fc80000410000 */
[----:B------:R-:W-:-:S04]  /*1820*/  FMUL.FTZ R130, R83, R108 ;  /* 0x0000006c53827220 */ /* 0x000fc80000410000 */
[----:B------:R-:W-:Y:S02]  /*1830*/  @P0 FADD.FTZ R130, R109, R130 ;  /* 0x000000826d820221 */ /* 0x000fe40000010000 */
.L_x_7324:
[----:B------:R-:W-:Y:S05]  /*1840*/  BSYNC B0 ;  /* 0x0000000000007941 */ /* 0x000fea0003800000 */
.L_x_7322:
        /* <DEDUP_REMOVED lines=18> */
.L_x_7326:
[----:B0----5:R-:W-:Y:S02]  /*1970*/  HADD2.F32 R108, -RZ, R72.H0_H0 ;  /* 0x20000048ff6c7230 */ /* 0x021fe40000004100 */
[----:B------:R-:W-:-:S02]  /*1980*/  HADD2.F32 R188, -RZ, R84.H0_H0 ;  /* 0x20000054ffbc7230 */ /* 0x000fc40000004100 */
[----:B------:R-:W-:Y:S01]  /*1990*/  @P0 HADD2.F32 R113, -RZ, R68.H0_H0 ;  /* 0x20000044ff710230 */ /* 0x000fe20000004100 */
[----:B------:R-:W-:-:S04]  /*19a0*/  FMUL.FTZ R109, R108, c[0x0][0x1ec] ;  /* 0x00007b006c6d7a20 */ /* 0x000fc80000410000 */
[----:B------:R-:W-:-:S04]  /*19b0*/  FMUL.FTZ R188, R109, R188 ;  /* 0x000000bc6dbc7220 */ /* 0x000fc80000410000 */
[----:B------:R-:W-:Y:S02]  /*19c0*/  @P0 FADD.FTZ R188, R113, R188 ;  /* 0x000000bc71bc0221 */ /* 0x000fe40000010000 */
.L_x_7327:
[----:B------:R-:W-:Y:S05]  /*19d0*/  BSYNC B0 ;  /* 0x0000000000007941 */ /* 0x000fea0003800000 */
.L_x_7325:
[----:B------:R-:W-:Y:S01]  /*19e0*/  BSSY B0, `(.L_x_7328) ;  /* 0x000000c000007945 */ /* 0x000fe20003800000 */
[----:B------:R-:W-:Y:S05]  /*19f0*/  @P2 BRA `(.L_x_7329) ;  /* 0x0000004000002947 */ /* 0x000fea0003800000 */
[----:B------:R-:W-:Y:S01]  /*1a00*/  MOV R187, RZ ;  /* 0x000000ff00bb7202 */ /* 0x000fe20000000f00 */
[----:B------:R-:W-:Y:S05]  /*1a10*/  @!P0 BRA `(.L_x_7330) ;  /* 0x0000008000008947 */ /* 0x000fea0003800000 */
[----:B-----5:R-:W-:Y:S01]  /*1a20*/  HADD2.F32 R187, -RZ, R68.H1_H1 ;  /* 0x30000044ffbb7230 */ /* 0x020fe20000004100 */
[----:B------:R-:W-:Y:S05]  /*1a30*/  BRA `(.L_x_7330) ;  /* 0x0000006000007947 */ /* 0x000fea0003800000 */
.L_x_7329:
[----:B0----5:R-:W-:Y:S02]  /*1a40*/  HADD2.F32 R108, -RZ, R72.H1_H1 ;  /* 0x30000048ff6c7230 */ /* 0x021fe40000004100 */
[----:B------:R-:W-:Y:S02]  /*1a50*/  HADD2.F32 R187, -RZ, R84.H1_H1 ;  /* 0x30000054ffbb7230 */ /* 0x000fe40000004100 */
[----:B------:R-:W-:Y:S01]  /*1a60*/  @P0 HADD2.F32 R112, -RZ, R68.H1_H1 ;  /* 0x30000044ff700230 */ /* 0x000fe20000004100 */
[----:B------:R-:W-:-:S04]  /*1a70*/  FMUL.FTZ R108, R108, c[0x0][0x1ec] ;  /* 0x00007b006c6c7a20 */ /* 0x000fc80000410000 */
[----:B------:R-:W-:-:S04]  /*1a80*/  FMUL.FTZ R187, R108, R187 ;  /* 0x000000bb6cbb7220 */ /* 0x000fc80000410000 */
[----:B------:R-:W-:Y:S02]  /*1a90*/  @P0 FADD.FTZ R187, R112, R187 ;  /* 0x000000bb70bb0221 */ /* 0x000fe40000010000 */
.L_x_7330:
[----:B------:R-:W-:Y:S05]  /*1aa0*/  BSYNC B0 ;  /* 0x0000000000007941 */ /* 0x000fea0003800000 */
.L_x_7328:
[----:B------:R-:W-:Y:S01]  /*1ab0*/  BSSY B0, `(.L_x_7331) ;  /* 0x000000c000007945 */ /* 0x000fe20003800000 */
[----:B------:R-:W-:Y:S05]  /*1ac0*/  @P2 BRA `(.L_x_7332) ;  /* 0x0000004000002947 */ /* 0x000fea0003800000 */
[----:B------:R-:W-:Y:S01]  /*1ad0*/  HFMA2.MMA R186, -RZ, RZ, 0, 0 ;  /* 0x00000000ffba7435 */ /* 0x000fe200000001ff */
[----:B------:R-:W-:Y:S05]  /*1ae0*/  @!P0 BRA `(.L_x_7333) ;  /* 0x0000008000008947 */ /* 0x000fea0003800000 */
[----:B-----5:R-:W-:Y:S01]  /*1af0*/  HADD2.F32 R186, -RZ, R69.H0_H0 ;  /* 0x20000045ffba7230 */ /* 0x020fe20000004100 */
[----:B------:R-:W-:Y:S05]  /*1b00*/  BRA `(.L_x_7333) ;  /* 0x0000006000007947 */ /* 0x000fea0003800000 */
.L_x_7332:
[----:B0----5:R-:W-:Y:S02]  /*1b10*/  HADD2.F32 R108, -RZ, R73.H0_H0 ;  /* 0x20000049ff6c7230 */ /* 0x021fe40000004100 */
[----:B------:R-:W-:Y:S02]  /*1b20*/  HADD2.F32 R186, -RZ, R85.H0_H0 ;  /* 0x20000055ffba7230 */ /* 0x000fe40000004100 */
[----:B------:R-:W-:Y:S01]  /*1b30*/  @P0 HADD2.F32 R113, -RZ, R69.H0_H0 ;  /* 0x20000045ff710230 */ /* 0x000fe20000004100 */
[----:B------:R-:W-:-:S04]  /*1b40*/  FMUL.FTZ R109, R108, c[0x0][0x1ec] ;  /* 0x00007b006c6d7a20 */ /* 0x000fc80000410000 */
[----:B------:R-:W-:-:S04]  /*1b50*/  FMUL.FTZ R186, R109, R186 ;  /* 0x000000ba6dba7220 */ /* 0x000fc80000410000 */
[----:B------:R-:W-:Y:S02]  /*1b60*/  @P0 FADD.FTZ R186, R113, R186 ;  /* 0x000000ba71ba0221 */ /* 0x000fe40000010000 */
.L_x_7333:
[----:B------:R-:W-:Y:S05]  /*1b70*/  BSYNC B0 ;  /* 0x0000000000007941 */ /* 0x000fea0003800000 */
.L_x_7331:
[----:B------:R-:W-:Y:S01]  /*1b80*/  BSSY B0, `(.L_x_7334) ;  /* 0x000000c000007945 */ /* 0x000fe20003800000 */
[----:B------:R-:W-:Y:S05]  /*1b90*/  @P2 BRA `(.L_x_7335) ;  /* 0x0000004000002947 */ /* 0x000fea0003800000 */
[----:B------:R-:W-:Y:S01]  /*1ba0*/  MOV R185, RZ ;  /* 0x000000ff00b97202 */ /* 0x000fe20000000f00 */
[----:B------:R-:W-:Y:S05]  /*1bb0*/  @!P0 BRA `(.L_x_7336) ;  /* 0x0000008000008947 */ /* 0x000fea0003800000 */
[----:B-----5:R-:W-:Y:S01]  /*1bc0*/  HADD2.F32 R185, -RZ, R69.H1_H1 ;  /* 0x30000045ffb97230 */ /* 0x020fe20000004100 */
[----:B------:R-:W-:Y:S05]  /*1bd0*/  BRA `(.L_x_7336) ;  /* 0x0000006000007947 */ /* 0x000fea0003800000 */
.L_x_7335:
[----:B0----5:R-:W-:Y:S02]  /*1be0*/  HADD2.F32 R108, -RZ, R73.H1_H1 ;  /* 0x30000049ff6c7230 */ /* 0x021fe40000004100 */
[----:B------:R-:W-:Y:S02]  /*1bf0*/  HADD2.F32 R185, -RZ, R85.H1_H1 ;  /* 0x30000055ffb97230 */ /* 0x000fe40000004100 */
[----:B------:R-:W-:Y:S01]  /*1c00*/  @P0 HADD2.F32 R112, -RZ, R69.H1_H1 ;  /* 0x30000045ff700230 */ /* 0x000fe20000004100 */
[----:B------:R-:W-:-:S04]  /*1c10*/  FMUL.FTZ R108, R108, c[0x0][0x1ec] ;  /* 0x00007b006c6c7a20 */ /* 0x000fc80000410000 */
[----:B------:R-:W-:-:S04]  /*1c20*/  FMUL.FTZ R185, R108, R185 ;  /* 0x000000b96cb97220 */ /* 0x000fc80000410000 */
[----:B------:R-:W-:Y:S02]  /*1c30*/  @P0 FADD.FTZ R185, R112, R185 ;  /* 0x000000b970b90221 */ /* 0x000fe40000010000 */
.L_x_7336:
[----:B------:R-:W-:Y:S05]  /*1c40*/  BSYNC B0 ;  /* 0x0000000000007941 */ /* 0x000fea0003800000 */
.L_x_7334:
[----:B------:R-:W-:Y:S01]  /*1c50*/  BSSY B0, `(.L_x_7337) ;  /* 0x000000c000007945 */ /* 0x000fe20003800000 */
[----:B------:R-:W-:Y:S05]  /*1c60*/  @P2 BRA `(.L_x_7338) ;  /* 0x0000004000002947 */ /* 0x000fea0003800000 */
[----:B------:R-:W-:Y:S01]  /*1c70*/  HFMA2.MMA R184, -RZ, RZ, 0, 0 ;  /* 0x00000000ffb87435 */ /* 0x000fe200000001ff */
[----:B------:R-:W-:Y:S05]  /*1c80*/  @!P0 BRA `(.L_x_7339) ;  /* 0x0000008000008947 */ /* 0x000fea0003800000 */
[----:B-----5:R-:W-:Y:S01]  /*1c90*/  HADD2.F32 R184, -RZ, R70.H0_H0 ;  /* 0x20000046ffb87230 */ /* 0x020fe20000004100 */
[----:B------:R-:W-:Y:S05]  /*1ca0*/  BRA `(.L_x_7339) ;  /* 0x0000006000007947 */ /* 0x000fea0003800000 */
.L_x_7338:
[----:B0----5:R-:W-:Y:S02]  /*1cb0*/  HADD2.F32 R108, -RZ, R74.H0_H0 ;  /* 0x2000004aff6c7230 */ /* 0x021fe40000004100 */
[----:B------:R-:W-:Y:S02]  /*1cc0*/  HADD2.F32 R184, -RZ, R86.H0_H0 ;  /* 0x20000056ffb87230 */ /* 0x000fe40000004100 */
[----:B------:R-:W-:Y:S01]  /*1cd0*/  @P0 HADD2.F32 R113, -RZ, R70.H0_H0 ;  /* 0x20000046ff710230 */ /* 0x000fe20000004100 */
[----:B------:R-:W-:-:S04]  /*1ce0*/  FMUL.FTZ R109, R108, c[0x0][0x1ec] ;  /* 0x00007b006c6d7a20 */ /* 0x000fc80000410000 */
[----:B------:R-:W-:-:S04]  /*1cf0*/  FMUL.FTZ R184, R109, R184 ;  /* 0x000000b86db87220 */ /* 0x000fc80000410000 */
[----:B------:R-:W-:Y:S02]  /*1d00*/  @P0 FADD.FTZ R184, R113, R184 ;  /* 0x000000b871b80221 */ /* 0x000fe40000010000 */
.L_x_7339:
[----:B------:R-:W-:Y:S05]  /*1d10*/  BSYNC B0 ;  /* 0x0000000000007941 */ /* 0x000fea0003800000 */
.L_x_7337:
[----:B------:R-:W-:Y:S01]  /*1d20*/  BSSY B0, `(.L_x_7340) ;  /* 0x000000c000007945 */ /* 0x000fe20003800000 */
[----:B------:R-:W-:Y:S05]  /*1d30*/  @P2 BRA `(.L_x_7341) ;  /* 0x0000004000002947 */ /* 0x000fea0003800000 */
[----:B------:R-:W-:Y:S01]  /*1d40*/  MOV R183, RZ ;  /* 0x000000ff00b77202 */ /* 0x000fe20000000f00 */
[----:B------:R-:W-:Y:S05]  /*1d50*/  @!P0 BRA `(.L_x_7342) ;  /* 0x0000008000008947 */ /* 0x000fea0003800000 */
[----:B-----5:R-:W-:Y:S01]  /*1d60*/  HADD2.F32 R183, -RZ, R70.H1_H1 ;  /* 0x30000046ffb77230 */ /* 0x020fe20000004100 */
[----:B------:R-:W-:Y:S05]  /*1d70*/  BRA `(.L_x_7342) ;  /* 0x0000006000007947 */ /* 0x000fea0003800000 */
.L_x_7341:
[----:B0----5:R-:W-:Y:S02]  /*1d80*/  HADD2.F32 R108, -RZ, R74.H1_H1 ;  /* 0x3000004aff6c7230 */ /* 0x021fe40000004100 */
[----:B------:R-:W-:Y:S02]  /*1d90*/  HADD2.F32 R183, -RZ, R86.H1_H1 ;  /* 0x30000056ffb77230 */ /* 0x000fe40000004100 */
[----:B------:R-:W-:Y:S01]  /*1da0*/  @P0 HADD2.F32 R112, -RZ, R70.H1_H1 ;  /* 0x30000046ff700230 */ /* 0x000fe20000004100 */
[----:B------:R-:W-:-:S04]  /*1db0*/  FMUL.FTZ R108, R108, c[0x0][0x1ec] ;  /* 0x00007b006c6c7a20 */ /* 0x000fc80000410000 */
[----:B------:R-:W-:-:S04]  /*1dc0*/  FMUL.FTZ R183, R108, R183 ;  /* 0x000000b76cb77220 */ /* 0x000fc80000410000 */
[----:B------:R-:W-:Y:S02]  /*1dd0*/  @P0 FADD.FTZ R183, R112, R183 ;  /* 0x000000b770b70221 */ /* 0x000fe40000010000 */
.L_x_7342:
[----:B------:R-:W-:Y:S05]  /*1de0*/  BSYNC B0 ;  /* 0x0000000000007941 */ /* 0x000fea0003800000 */
.L_x_7340:
[----:B------:R-:W-:Y:S01]  /*1df0*/  BSSY B0, `(.L_x_7343) ;  /* 0x000000b000007945 */ /* 0x000fe20003800000 */
[----:B------:R-:W-:Y:S05]  /*1e00*/  @P2 BRA `(.L_x_7344) ;  /* 0x0000004000002947 */ /* 0x000fea0003800000 */
[----:B------:R-:W-:Y:S01]  /*1e10*/  HFMA2.MMA R182, -RZ, RZ, 0, 0 ;  /* 0x00000000ffb67435 */ /* 0x000fe200000001ff */
[----:B------:R-:W-:Y:S05]  /*1e20*/  @!P0 BRA `(.L_x_7345) ;  /* 0x0000007000008947 */ /* 0x000fea0003800000 */
[----:B-----5:R-:W-:Y:S01]  /*1e30*/  HADD2.F32 R182, -RZ, R71.H0_H0 ;  /* 0x20000047ffb67230 */ /* 0x020fe20000004100 */
[----:B------:R-:W-:Y:S05]  /*1e40*/  BRA `(.L_x_7345) ;  /* 0x0000005000007947 */ /* 0x000fea0003800000 */
.L_x_7344:
[----:B0----5:R-:W-:Y:S02]  /*1e50*/  HADD2.F32 R108, -RZ, R75.H0_H0 ;  /* 0x2000004bff6c7230 */ /* 0x021fe40000004100 */
[----:B------:R-:W-:-:S03]  /*1e60*/  @P0 HADD2.F32 R109, -RZ, R71.H0_H0 ;  /* 0x20000047ff6d0230 */ /* 0x000fc60000004100 */
[----:B------:R-:W-:-:S04]  /*1e70*/  FMUL.FTZ R108, R108, c[0x0][0x1ec] ;  /* 0x00007b006c6c7a20 */ /* 0x000fc80000410000 */
[----:B------:R-:W-:-:S04]  /*1e80*/  FMUL.FTZ R182, R161, R108 ;  /* 0x0000006ca1b67220 */ /* 0x000fc80000410000 */
[----:B------:R-:W-:Y:S02]  /*1e90*/  @P0 FADD.FTZ R182, R109, R182 ;  /* 0x000000b66db60221 */ /* 0x000fe40000010000 */
.L_x_7345:
[----:B------:R-:W-:Y:S05]  /*1ea0*/  BSYNC B0 ;  /* 0x0000000000007941 */ /* 0x000fea0003800000 */
.L_x_7343:
[----:B------:R-:W-:Y:S01]  /*1eb0*/  BSSY B0, `(.L_x_7346) ;  /* 0x000000b000007945 */ /* 0x000fe20003800000 */
[----:B------:R-:W-:Y:S05]  /*1ec0*/  @P2 BRA `(.L_x_7347) ;  /* 0x0000004000002947 */ /* 0x000fea0003800000 */
[----:B------:R-:W-:Y:S01]  /*1ed0*/  MOV R181, RZ ;  /* 0x000000ff00b57202 */ /* 0x000fe20000000f00 */
[----:B------:R-:W-:Y:S05]  /*1ee0*/  @!P0 BRA `(.L_x_7348) ;  /* 0x0000007000008947 */ /* 0x000fea0003800000 */
[----:B-----5:R-:W-:Y:S01]  /*1ef0*/  HADD2.F32 R181, -RZ, R71.H1_H1 ;  /* 0x30000047ffb57230 */ /* 0x020fe20000004100 */
[----:B------:R-:W-:Y:S05]  /*1f00*/  BRA `(.L_x_7348) ;  /* 0x0000005000007947 */ /* 0x000fea0003800000 */
.L_x_7347:
[----:B0----5:R-:W-:-:S05]  /*1f10*/  HADD2.F32 R108, -RZ, R75.H1_H1 ;  /* 0x3000004bff6c7230 */ /* 0x021fca0000004100 */
[----:B------:R-:W-:Y:S01]  /*1f20*/  FMUL.FTZ R181, R108, c[0x0][0x1ec] ;  /* 0x00007b006cb57a20 */ /* 0x000fe20000410000 */
[----:B------:R-:W-:-:S03]  /*1f30*/  @P0 HADD2.F32 R108, -RZ, R71.H1_H1 ;  /* 0x30000047ff6c0230 */ /* 0x000fc60000004100 */
[----:B------:R-:W-:-:S04]  /*1f40*/  FMUL.FTZ R181, R162, R181 ;  /* 0x000000b5a2b57220 */ /* 0x000fc80000410000 */
[----:B------:R-:W-:Y:S02]  /*1f50*/  @P0 FADD.FTZ R181, R108, R181 ;  /* 0x000000b56cb50221 */ /* 0x000fe40000010000 */
.L_x_7348:
[----:B------:R-:W-:Y:S05]  /*1f60*/  BSYNC B0 ;  /* 0x0000000000007941 */ /* 0x000fea0003800000 */
.L_x_7346:
        /* <DEDUP_REMOVED lines=18> */
.L_x_7350:
[----:B0----5:R-:W-:Y:S02]  /*2090*/  HADD2.F32 R108, -RZ, R72.H0_H0 ;  /* 0x20000048ff6c7230 */ /* 0x021fe40000004100 */
[----:B------:R-:W-:-:S02]  /*20a0*/  HADD2.F32 R196, -RZ, R88.H0_H0 ;  /* 0x20000058ffc47230 */ /* 0x000fc40000004100 */
[----:B------:R-:W-:Y:S01]  /*20b0*/  @P0 HADD2.F32 R113, -RZ, R68.H0_H0 ;  /* 0x20000044ff710230 */ /* 0x000fe20000004100 */
[----:B------:R-:W-:-:S04]  /*20c0*/  FMUL.FTZ R109, R108, c[0x0][0x1ec] ;  /* 0x00007b006c6d7a20 */ /* 0x000fc80000410000 */
[----:B------:R-:W-:-:S04]  /*20d0*/  FMUL.FTZ R196, R109, R196 ;  /* 0x000000c46dc47220 */ /* 0x000fc80000410000 */
[----:B------:R-:W-:Y:S02]  /*20e0*/  @P0 FADD.FTZ R196, R113, R196 ;  /* 0x000000c471c40221 */ /* 0x000fe40000010000 */
.L_x_7351:
[----:B------:R-:W-:Y:S05]  /*20f0*/  BSYNC B0 ;  /* 0x0000000000007941 */ /* 0x000fea0003800000 */
.L_x_7349:
[----:B------:R-:W-:Y:S01]  /*2100*/  BSSY B0, `(.L_x_7352) ;  /* 0x000000c000007945 */ /* 0x000fe20003800000 */
[----:B------:R-:W-:Y:S05]  /*2110*/  @P2 BRA `(.L_x_7353) ;  /* 0x0000004000002947 */ /* 0x000fea0003800000 */
[----:B------:R-:W-:Y:S01]  /*2120*/  MOV R195, RZ ;  /* 0x000000ff00c37202 */ /* 0x000fe20000000f00 */
[----:B------:R-:W-:Y:S05]  /*2130*/  @!P0 BRA `(.L_x_7354) ;  /* 0x0000008000008947 */ /* 0x000fea0003800000 */
[----:B-----5:R-:W-:Y:S01]  /*2140*/  HADD2.F32 R195, -RZ, R68.H1_H1 ;  /* 0x30000044ffc37230 */ /* 0x020fe20000004100 */
[----:B------:R-:W-:Y:S05]  /*2150*/  BRA `(.L_x_7354) ;  /* 0x0000006000007947 */ /* 0x000fea0003800000 */
.L_x_7353:
[----:B0----5:R-:W-:Y:S02]  /*2160*/  HADD2.F32 R108, -RZ, R72.H1_H1 ;  /* 0x30000048ff6c7230 */ /* 0x021fe40000004100 */
[----:B------:R-:W-:Y:S02]  /*2170*/  HADD2.F32 R195, -RZ, R88.H1_H1 ;  /* 0x30000058ffc37230 */ /* 0x000fe40000004100 */
[----:B------:R-:W-:Y:S01]  /*2180*/  @P0 HADD2.F32 R112, -RZ, R68.H1_H1 ;  /* 0x30000044ff700230 */ /* 0x000fe20000004100 */
[----:B------:R-:W-:-:S04]  /*2190*/  FMUL.FTZ R108, R108, c[0x0][0x1ec] ;  /* 0x00007b006c6c7a20 */ /* 0x000fc80000410000 */
[----:B------:R-:W-:-:S04]  /*21a0*/  FMUL.FTZ R195, R108, R195 ;  /* 0x000000c36cc37220 */ /* 0x000fc80000410000 */
[----:B------:R-:W-:Y:S02]  /*21b0*/  @P0 FADD.FTZ R195, R112, R195 ;  /* 0x000000c370c30221 */ /* 0x000fe40000010000 */
.L_x_7354:
[----:B------:R-:W-:Y:S05]  /*21c0*/  BSYNC B0 ;  /* 0x0000000000007941 */ /* 0x000fea0003800000 */
.L_x_7352:
[----:B------:R-:W-:Y:S01]  /*21d0*/  BSSY B0, `(.L_x_7355) ;  /* 0x000000c000007945 */ /* 0x000fe20003800000 */
[----:B------:R-:W-:Y:S05]  /*21e0*/  @P2 BRA `(.L_x_7356) ;  /* 0x0000004000002947 */ /* 0x000fea0003800000 */
[----:B------:R-:W-:Y:S01]  /*21f0*/  HFMA2.MMA R194, -RZ, RZ, 0, 0 ;  /* 0x00000000ffc27435 */ /* 0x000fe200000001ff */
[----:B------:R-:W-:Y:S05]  /*2200*/  @!P0 BRA `(.L_x_7357) ;  /* 0x0000008000008947 */ /* 0x000fea0003800000 */
[----:B-----5:R-:W-:Y:S01]  /*2210*/  HADD2.F32 R194, -RZ, R69.H0_H0 ;  /* 0x20000045ffc27230 */ /* 0x020fe20000004100 */
[----:B------:R-:W-:Y:S05]  /*2220*/  BRA `(.L_x_7357) ;  /* 0x0000006000007947 */ /* 0x000fea0003800000 */
.L_x_7356:
[----:B0----5:R-:W-:Y:S02]  /*2230*/  HADD2.F32 R108, -RZ, R73.H0_H0 ;  /* 0x20000049ff6c7230 */ /* 0x021fe40000004100 */
[----:B------:R-:W-:Y:S02]  /*2240*/  HADD2.F32 R194, -RZ, R89.H0_H0 ;  /* 0x20000059ffc27230 */ /* 0x000fe40000004100 */
[----:B------:R-:W-:Y:S01]  /*2250*/  @P0 HADD2.F32 R113, -RZ, R69.H0_H0 ;  /* 0x20000045ff710230 */ /* 0x000fe20000004100 */
[----:B------:R-:W-:-:S04]  /*2260*/  FMUL.FTZ R109, R108, c[0x0][0x1ec] ;  /* 0x00007b006c6d7a20 */ /* 0x000fc80000410000 */
[----:B------:R-:W-:-:S04]  /*2270*/  FMUL.FTZ R194, R109, R194 ;  /* 0x000000c26dc27220 */ /* 0x000fc80000410000 */
[----:B------:R-:W-:Y:S02]  /*2280*/  @P0 FADD.FTZ R194, R113, R194 ;  /* 0x000000c271c20221 */ /* 0x000fe40000010000 */
.L_x_7357:
[----:B------:R-:W-:Y:S05]  /*2290*/  BSYNC B0 ;  /* 0x0000000000007941 */ /* 0x000fea0003800000 */
.L_x_7355:
[----:B------:R-:W-:Y:S01]  /*22a0*/  BSSY B0, `(.L_x_7358) ;  /* 0x000000c000007945 */ /* 0x000fe20003800000 */
[----:B------:R-:W-:Y:S05]  /*22b0*/  @P2 BRA `(.L_x_7359) ;  /* 0x0000004000002947 */ /* 0x000fea0003800000 */
[----:B------:R-:W-:Y:S01]  /*22c0*/  MOV R193, RZ ;  /* 0x000000ff00c17202 */ /* 0x000fe20000000f00 */
[----:B------:R-:W-:Y:S05]  /*22d0*/  @!P0 BRA `(.L_x_7360) ;  /* 0x0000008000008947 */ /* 0x000fea0003800000 */
[----:B-----5:R-:W-:Y:S01]  /*22e0*/  HADD2.F32 R193, -RZ, R69.H1_H1 ;  /* 0x30000045ffc17230 */ /* 0x020fe20000004100 */
[----:B------:R-:W-:Y:S05]  /*22f0*/  BRA `(.L_x_7360) ;  /* 0x0000006000007947 */ /* 0x000fea0003800000 */
.L_x_7359:
[----:B0----5:R-:W-:Y:S02]  /*2300*/  HADD2.F32 R108, -RZ, R73.H1_H1 ;  /* 0x30000049ff6c7230 */ /* 0x021fe40000004100 */
[----:B------:R-:W-:Y:S02]  /*2310*/  HADD2.F32 R193, -RZ, R89.H1_H1 ;  /* 0x30000059ffc17230 */ /* 0x000fe40000004100 */
[----:B------:R-:W-:Y:S01]  /*2320*/  @P0 HADD2.F32 R112, -RZ, R69.H1_H1 ;  /* 0x30000045ff700230 */ /* 0x000fe20000004100 */
[----:B------:R-:W-:-:S04]  /*2330*/  FMUL.FTZ R108, R108, c[0x0][0x1ec] ;  /* 0x00007b006c6c7a20 */ /* 0x000fc80000410000 */
[----:B------:R-:W-:-:S04]  /*2340*/  FMUL.FTZ R193, R108, R193 ;  /* 0x000000c16cc17220 */ /* 0x000fc80000410000 */
[----:B------:R-:W-:Y:S02]  /*2350*/  @P0 FADD.FTZ R193, R112, R193 ;  /* 0x000000c170c10221 */ /* 0x000fe40000010000 */
.L_x_7360:
[----:B------:R-:W-:Y:S05]  /*2360*/  BSYNC B0 ;  /* 0x0000000000007941 */ /* 0x000fea0003800000 */
.L_x_7358:
[----:B------:R-:W-:Y:S01]  /*2370*/  BSSY B0, `(.L_x_7361) ;  /* 0x000000c000007945 */ /* 0x000fe20003800000 */
[----:B------:R-:W-:Y:S05]  /*2380*/  @P2 BRA `(.L_x_7362) ;  /* 0x0000004000002947 */ /* 0x000fea0003800000 */
[----:B------:R-:W-:Y:S01]  /*2390*/  HFMA2.MMA R192, -RZ, RZ, 0, 0 ;  /* 0x00000000ffc07435 */ /* 0x000fe200000001ff */
[----:B------:R-:W-:Y:S05]  /*23a0*/  @!P0 BRA `(.L_x_7363) ;  /* 0x0000008000008947 */ /* 0x000fea0003800000 */
[----:B-----5:R-:W-:Y:S01]  /*23b0*/  HADD2.F32 R192, -RZ, R70.H0_H0 ;  /* 0x20000046ffc07230 */ /* 0x020fe20000004100 */
[----:B------:R-:W-:Y:S05]  /*23c0*/  BRA `(.L_x_7363) ;  /* 0x0000006000007947 */ /* 0x000fea0003800000 */
.L_x_7362:
[----:B0----5:R-:W-:Y:S02]  /*23d0*/  HADD2.F32 R108, -RZ, R74.H0_H0 ;  /* 0x2000004aff6c7230 */ /* 0x021fe40000004100 */
[----:B------:R-:W-:Y:S02]  /*23e0*/  HADD2.F32 R192, -RZ, R90.H0_H0 ;  /* 0x2000005affc07230 */ /* 0x000fe40000004100 */
[----:B------:R-:W-:Y:S01]  /*23f0*/  @P0 HADD2.F32 R113, -RZ, R70.H0_H0 ;  /* 0x20000046ff710230 */ /* 0x000fe20000004100 */
[----:B------:R-:W-:-:S04]  /*2400*/  FMUL.FTZ R109, R108, c[0x0][0x1ec] ;  /* 0x00007b006c6d7a20 */ /* 0x000fc80000410000 */
[----:B------:R-:W-:-:S04]  /*2410*/  FMUL.FTZ R192, R109, R192 ;  /* 0x000000c06dc07220 */ /* 0x000fc80000410000 */
[----:B------:R-:W-:Y:S02]  /*2420*/  @P0 FADD.FTZ R192, R113, R192 ;  /* 0x000000c071c00221 */ /* 0x000fe40000010000 */
.L_x_7363:
[----:B------:R-:W-:Y:S05]  /*2430*/  BSYNC B0 ;  /* 0x0000000000007941 */ /* 0x000fea0003800000 */
.L_x_7361:
[----:B------:R-:W-:Y:S01]  /*2440*/  BSSY B0, `(.L_x_7364) ;  /* 0x000000c000007945 */ /* 0x000fe20003800000 */
[----:B------:R-:W-:Y:S05]  /*2450*/  @P2 BRA `(.L_x_7365) ;  /* 0x0000004000002947 */ /* 0x000fea0003800000 */
[----:B------:R-:W-:Y:S01]  /*2460*/  MOV R191, RZ ;  /* 0x000000ff00bf7202 */ /* 0x000fe20000000f00 */
[----:B------:R-:W-:Y:S05]  /*2470*/  @!P0 BRA `(.L_x_7366) ;  /* 0x0000008000008947 */ /* 0x000fea0003800000 */
[----:B-----5:R-:W-:Y:S01]  /*2480*/  HADD2.F32 R191, -RZ, R70.H1_H1 ;  /* 0x30000046ffbf7230 */ /* 0x020fe20000004100 */
[----:B------:R-:W-:Y:S05]  /*2490*/  BRA `(.L_x_7366) ;  /* 0x0000006000007947 */ /* 0x000fea0003800000 */
.L_x_7365:
[----:B0----5:R-:W-:Y:S02]  /*24a0*/  HADD2.F32 R108, -RZ, R74.H1_H1 ;  /* 0x3000004aff6c7230 */ /* 0x021fe40000004100 */
[----:B------:R-:W-:Y:S02]  /*24b0*/  HADD2.F32 R191, -RZ, R90.H1_H1 ;  /* 0x3000005affbf7230 */ /* 0x000fe40000004100 */
[----:B------:R-:W-:Y:S01]  /*24c0*/  @P0 HADD2.F32 R112, -RZ, R70.H1_H1 ;  /* 0x30000046ff700230 */ /* 0x000fe20000004100 */
[----:B------:R-:W-:-:S04]  /*24d0*/  FMUL.FTZ R108, R108, c[0x0][0x1ec] ;  /* 0x00007b006c6c7a20 */ /* 0x000fc80000410000 */
[----:B------:R-:W-:-:S04]  /*24e0*/  FMUL.FTZ R191, R108, R191 ;  /* 0x000000bf6cbf7220 */ /* 0x000fc80000410000 */
[----:B------:R-:W-:Y:S02]  /*24f0*/  @P0 FADD.FTZ R191, R112, R191 ;  /* 0x000000bf70bf0221 */ /* 0x000fe40000010000 */
.L_x_7366:
[----:B------:R-:W-:Y:S05]  /*2500*/  BSYNC B0 ;  /* 0x0000000000007941 */ /* 0x000fea0003800000 */
.L_x_7364:
[----:B------:R-:W-:Y:S01]  /*2510*/  BSSY B0, `(.L_x_7367) ;  /* 0x000000b000007945 */ /* 0x000fe20003800000 */
[----:B------:R-:W-:Y:S05]  /*2520*/  @P2 BRA `(.L_x_7368) ;  /* 0x0000004000002947 */ /* 0x000fea0003800000 */
[----:B------:R-:W-:Y:S01]  /*2530*/  HFMA2.MMA R190, -RZ, RZ, 0, 0 ;  /* 0x00000000ffbe7435 */ /* 0x000fe200000001ff */
[----:B------:R-:W-:Y:S05]  /*2540*/  @!P0 BRA `(.L_x_7369) ;  /* 0x0000007000008947 */ /* 0x000fea0003800000 */
[----:B-----5:R-:W-:Y:S01]  /*2550*/  HADD2.F32 R190, -RZ, R71.H0_H0 ;  /* 0x20000047ffbe7230 */ /* 0x020fe20000004100 */
[----:B------:R-:W-:Y:S05]  /*2560*/  BRA `(.L_x_7369) ;  /* 0x0000005000007947 */ /* 0x000fea0003800000 */
.L_x_7368:
[----:B0----5:R-:W-:Y:S02]  /*2570*/  HADD2.F32 R108, -RZ, R75.H0_H0 ;  /* 0x2000004bff6c7230 */ /* 0x021fe40000004100 */
[----:B------:R-:W-:-:S03]  /*2580*/  @P0 HADD2.F32 R109, -RZ, R71.H0_H0 ;  /* 0x20000047ff6d0230 */ /* 0x000fc60000004100 */
[----:B------:R-:W-:-:S04]  /*2590*/  FMUL.FTZ R108, R108, c[0x0][0x1ec] ;  /* 0x00007b006c6c7a20 */ /* 0x000fc80000410000 */
[----:B------:R-:W-:-:S04]  /*25a0*/  FMUL.FTZ R190, R87, R108 ;  /* 0x0000006c57be7220 */ /* 0x000fc80000410000 */
[----:B------:R-:W-:Y:S02]  /*25b0*/  @P0 FADD.FTZ R190, R109, R190 ;  /* 0x000000be6dbe0221 */ /* 0x000fe40000010000 */
.L_x_7369:
[----:B------:R-:W-:Y:S05]  /*25c0*/  BSYNC B0 ;  /* 0x0000000000007941 */ /* 0x000fea0003800000 */
.L_x_7367:
[----:B------:R-:W-:Y:S01]  /*25d0*/  BSSY B0, `(.L_x_7370) ;  /* 0x000000b000007945 */ /* 0x000fe20003800000 */
[----:B------:R-:W-:Y:S05]  /*25e0*/  @P2 BRA `(.L_x_7371) ;  /* 0x0000004000002947 */ /* 0x000fea0003800000 */
[----:B------:R-:W-:Y:S01]  /*25f0*/  MOV R189, RZ ;  /* 0x000000ff00bd7202 */ /* 0x000fe20000000f00 */
[----:B------:R-:W-:Y:S05]  /*2600*/  @!P0 BRA `(.L_x_7372) ;  /* 0x0000007000008947 */ /* 0x000fea0003800000 */
[----:B-----5:R-:W-:Y:S01]  /*2610*/  HADD2.F32 R189, -RZ, R71.H1_H1 ;  /* 0x30000047ffbd7230 */ /* 0x020fe20000004100 */
[----:B------:R-:W-:Y:S05]  /*2620*/  BRA `(.L_x_7372) ;  /* 0x0000005000007947 */ /* 0x000fea0003800000 */
.L_x_7371:
[----:B0----5:R-:W-:Y:S02]  /*2630*/  HADD2.F32 R108, -RZ, R75.H1_H1 ;  /* 0x3000004bff6c7230 */ /* 0x021fe40000004100 */
[----:B------:R-:W-:-:S03]  /*2640*/  @P0 HADD2.F32 R112, -RZ, R71.H1_H1 ;  /* 0x30000047ff700230 */ /* 0x000fc60000004100 */
[----:B------:R-:W-:-:S04]  /*2650*/  FMUL.FTZ R108, R108, c[0x0][0x1ec] ;  /* 0x00007b006c6c7a20 */ /* 0x000fc80000410000 */
[----:B------:R-:W-:-:S04]  /*2660*/  FMUL.FTZ R189, R91, R108 ;  /* 0x0000006c5bbd7220 */ /* 0x000fc80000410000 */
[----:B------:R-:W-:Y:S02]  /*2670*/  @P0 FADD.FTZ R189, R112, R189 ;  /* 0x000000bd70bd0221 */ /* 0x000fe40000010000 */
.L_x_7372:
[----:B------:R-:W-:Y:S05]  /*2680*/  BSYNC B0 ;  /* 0x0000000000007941 */ /* 0x000fea0003800000 */
.L_x_7370:
        /* <DEDUP_REMOVED lines=18> */
.L_x_7374:
[----:B0----5:R-:W-:Y:S02]  /*27b0*/  HADD2.F32 R108, -RZ, R72.H0_H0 ;  /* 0x20000048ff6c7230 */ /* 0x021fe40000004100 */
[----:B------:R-:W-:-:S02]  /*27c0*/  HADD2.F32 R204, -RZ, R92.H0_H0 ;  /* 0x2000005cffcc7230 */ /* 0x000fc40000004100 */
[----:B------:R-:W-:Y:S01]  /*27d0*/  @P0 HADD2.F32 R113, -RZ, R68.H0_H0 ;  /* 0x20000044ff710230 */ /* 0x000fe20000004100 */
[----:B------:R-:W-:-:S04]  /*27e0*/  FMUL.FTZ R109, R108, c[0x0][0x1ec] ;  /* 0x00007b006c6d7a20 */ /* 0x000fc80000410000 */
[----:B------:R-:W-:-:S04]  /*27f0*/  FMUL.FTZ R204, R109, R204 ;  /* 0x000000cc6dcc7220 */ /* 0x000fc80000410000 */
[----:B------:R-:W-:Y:S02]  /*2800*/  @P0 FADD.FTZ R204, R113, R204 ;  /* 0x000000cc71cc0221 */ /* 0x000fe40000010000 */
.L_x_7375:
[----:B------:R-:W-:Y:S05]  /*2810*/  BSYNC B0 ;  /* 0x0000000000007941 */ /* 0x000fea0003800000 */
.L_x_7373:
[----:B------:R-:W-:Y:S01]  /*2820*/  BSSY B0, `(.L_x_7376) ;  /* 0x000000c000007945 */ /* 0x000fe20003800000 */
[----:B------:R-:W-:Y:S05]  /*2830*/  @P2 BRA `(.L_x_7377) ;  /* 0x0000004000002947 */ /* 0x000fea0003800000 */
[----:B------:R-:W-:Y:S01]  /*2840*/  MOV R203, RZ ;  /* 0x000000ff00cb7202 */ /* 0x000fe20000000f00 */
[----:B------:R-:W-:Y:S05]  /*2850*/  @!P0 BRA `(.L_x_7378) ;  /* 0x0000008000008947 */ /* 0x000fea0003800000 */
[----:B-----5:R-:W-:Y:S01]  /*2860*/  HADD2.F32 R203, -RZ, R68.H1_H1 ;  /* 0x30000044ffcb7230 */ /* 0x020fe20000004100 */
[----:B------:R-:W-:Y:S05]  /*2870*/  BRA `(.L_x_7378) ;  /* 0x0000006000007947 */ /* 0x000fea0003800000 */
.L_x_7377:
[----:B0----5:R-:W-:Y:S02]  /*2880*/  HADD2.F32 R108, -RZ, R72.H1_H1 ;  /* 0x30000048ff6c7230 */ /* 0x021fe40000004100 */
[----:B------:R-:W-:Y:S02]  /*2890*/  HADD2.F32 R203, -RZ, R92.H1_H1 ;  /* 0x3000005cffcb7230 */ /* 0x000fe40000004100 */
[----:B------:R-:W-:Y:S01]  /*28a0*/  @P0 HADD2.F32 R112, -RZ, R68.H1_H1 ;  /* 0x30000044ff700230 */ /* 0x000fe20000004100 */
[----:B------:R-:W-:-:S04]  /*28b0*/  FMUL.FTZ R108, R108, c[0x0][0x1ec] ;  /* 0x00007b006c6c7a20 */ /* 0x000fc80000410000 */
[----:B------:R-:W-:-:S04]  /*28c0*/  FMUL.FTZ R203, R108, R203 ;  /* 0x000000cb6ccb7220 */ /* 0x000fc80000410000 */
[----:B------:R-:W-:Y:S02]  /*28d0*/  @P0 FADD.FTZ R203, R112, R203 ;  /* 0x000000cb70cb0221 */ /* 0x000fe40000010000 */
.L_x_7378:
[----:B------:R-:W-:Y:S05]  /*28e0*/  BSYNC B0 ;  /* 0x0000000000007941 */ /* 0x000fea0003800000 */
.L_x_7376:
[----:B------:R-:W-:Y:S01]  /*28f0*/  BSSY B0, `(.L_x_7379) ;  /* 0x000000c000007945 */ /* 0x000fe20003800000 */
[----:B------:R-:W-:Y:S05]  /*2900*/  @P2 BRA `(.L_x_7380) ;  /* 0x0000004000002947 */ /* 0x000fea0003800000 */
[----:B------:R-:W-:Y:S01]  /*2910*/  HFMA2.MMA R202, -RZ, RZ, 0, 0 ;  /* 0x00000000ffca7435 */ /* 0x000fe200000001ff */
[----:B------:R-:W-:Y:S05]  /*2920*/  @!P0 BRA `(.L_x_7381) ;  /* 0x0000008000008947 */ /* 0x000fea0003800000 */
[----:B-----5:R-:W-:Y:S01]  /*2930*/  HADD2.F32 R202, -RZ, R69.H0_H0 ;  /* 0x20000045ffca7230 */ /* 0x020fe20000004100 */
[----:B------:R-:W-:Y:S05]  /*2940*/  BRA `(.L_x_7381) ;  /* 0x0000006000007947 */ /* 0x000fea0003800000 */
.L_x_7380:
[----:B0----5:R-:W-:Y:S02]  /*2950*/  HADD2.F32 R108, -RZ, R73.H0_H0 ;  /* 0x20000049ff6c7230 */ /* 0x021fe40000004100 */
[----:B------:R-:W-:Y:S02]  /*2960*/  HADD2.F32 R202, -RZ, R93.H0_H0 ;  /* 0x2000005dffca7230 */ /* 0x000fe40000004100 */
[----:B------:R-:W-:Y:S01]  /*2970*/  @P0 HADD2.F32 R113, -RZ, R69.H0_H0 ;  /* 0x20000045ff710230 */ /* 0x000fe20000004100 */
[----:B------:R-:W-:-:S04]  /*2980*/  FMUL.FTZ R109, R108, c[0x0][0x1ec] ;  /* 0x00007b006c6d7a20 */ /* 0x000fc80000410000 */
[----:B------:R-:W-:-:S04]  /*2990*/  FMUL.FTZ R202, R109, R202 ;  /* 0x000000ca6dca7220 */ /* 0x000fc80000410000 */
[----:B------:R-:W-:Y:S02]  /*29a0*/  @P0 FADD.FTZ R202, R113, R202 ;  /* 0x000000ca71ca0221 */ /* 0x000fe40000010000 */
.L_x_7381:
[----:B------:R-:W-:Y:S05]  /*29b0*/  BSYNC B0 ;  /* 0x0000000000007941 */ /* 0x000fea0003800000 */
.L_x_7379:
[----:B------:R-:W-:Y:S01]  /*29c0*/  BSSY B0, `(.L_x_7382) ;  /* 0x000000c000007945 */ /* 0x000fe20003800000 */
[----:B------:R-:W-:Y:S05]  /*29d0*/  @P2 BRA `(.L_x_7383) ;  /* 0x0000004000002947 */ /* 0x000fea0003800000 */
[----:B------:R-:W-:Y:S01]  /*29e0*/  MOV R201, RZ ;  /* 0x000000ff00c97202 */ /* 0x000fe20000000f00 */
[----:B------:R-:W-:Y:S05]  /*29f0*/  @!P0 BRA `(.L_x_7384) ;  /* 0x0000008000008947 */ /* 0x000fea0003800000 */
[----:B-----5:R-:W-:Y:S01]  /*2a00*/  HADD2.F32 R201, -RZ, R69.H1_H1 ;  /* 0x30000045ffc97230 */ /* 0x020fe20000004100 */
[----:B------:R-:W-:Y:S05]  /*2a10*/  BRA `(.L_x_7384) ;  /* 0x0000006000007947 */ /* 0x000fea0003800000 */
.L_x_7383:
[----:B0----5:R-:W-:Y:S02]  /*2a20*/  HADD2.F32 R108, -RZ, R73.H1_H1 ;  /* 0x30000049ff6c7230 */ /* 0x021fe40000004100 */
[----:B------:R-:W-:Y:S02]  /*2a30*/  HADD2.F32 R201, -RZ, R93.H1_H1 ;  /* 0x3000005dffc97230 */ /* 0x000fe40000004100 */
[----:B------:R-:W-:Y:S01]  /*2a40*/  @P0 HADD2.F32 R112, -RZ, R69.H1_H1 ;  /* 0x30000045ff700230 */ /* 0x000fe20000004100 */
[----:B------:R-:W-:-:S04]  /*2a50*/  FMUL.FTZ R108, R108, c[0x0][0x1ec] ;  /* 0x00007b006c6c7a20 */ /* 0x000fc80000410000 */
[----:B------:R-:W-:-:S04]  /*2a60*/  FMUL.FTZ R201, R108, R201 ;  /* 0x000000c96cc97220 */ /* 0x000fc80000410000 */
[----:B------:R-:W-:Y:S02]  /*2a70*/  @P0 FADD.FTZ R201, R112, R201 ;  /* 0x000000c970c90221 */ /* 0x000fe40000010000 */
.L_x_7384:
[----:B------:R-:W-:Y:S05]  /*2a80*/  BSYNC B0 ;  /* 0x0000000000007941 */ /* 0x000fea0003800000 */
.L_x_7382:
[----:B------:R-:W-:Y:S01]  /*2a90*/  BSSY B0, `(.L_x_7385) ;  /* 0x000000c000007945 */ /* 0x000fe20003800000 */
[----:B------:R-:W-:Y:S05]  /*2aa0*/  @P2 BRA `(.L_x_7386) ;  /* 0x0000004000002947 */ /* 0x000fea0003800000 */
[----:B------:R-:W-:Y:S01]  /*2ab0*/  HFMA2.MMA R200, -RZ, RZ, 0, 0 ;  /* 0x00000000ffc87435 */ /* 0x000fe200000001ff */
[----:B------:R-:W-:Y:S05]  /*2ac0*/  @!P0 BRA `(.L_x_7387) ;  /* 0x0000008000008947 */ /* 0x000fea0003800000 */
[----:B-----5:R-:W-:Y:S01]  /*2ad0*/  HADD2.F32 R200, -RZ, R70.H0_H0 ;  /* 0x20000046ffc87230 */ /* 0x020fe20000004100 */
[----:B------:R-:W-:Y:S05]  /*2ae0*/  BRA `(.L_x_7387) ;  /* 0x0000006000007947 */ /* 0x000fea0003800000 */
.L_x_7386:
[----:B0----5:R-:W-:Y:S02]  /*2af0*/  HADD2.F32 R108, -RZ, R74.H0_H0 ;  /* 0x2000004aff6c7230 */ /* 0x021fe40000004100 */
[----:B------:R-:W-:Y:S02]  /*2b00*/  HADD2.F32 R200, -RZ, R94.H0_H0 ;  /* 0x2000005effc87230 */ /* 0x000fe40000004100 */
[----:B------:R-:W-:Y:S01]  /*2b10*/  @P0 HADD2.F32 R113, -RZ, R70.H0_H0 ;  /* 0x20000046ff710230 */ /* 0x000fe20000004100 */
[----:B------:R-:W-:-:S04]  /*2b20*/  FMUL.FTZ R109, R108, c[0x0][0x1ec] ;  /* 0x00007b006c6d7a20 */ /* 0x000fc80000410000 */
[----:B------:R-:W-:-:S04]  /*2b30*/  FMUL.FTZ R200, R109, R200 ;  /* 0x000000c86dc87220 */ /* 0x000fc80000410000 */
[----:B------:R-:W-:Y:S02]  /*2b40*/  @P0 FADD.FTZ R200, R113, R200 ;  /* 0x000000c871c80221 */ /* 0x000fe40000010000 */
.L_x_7387:
[----:B------:R-:W-:Y:S05]  /*2b50*/  BSYNC B0 ;  /* 0x0000000000007941 */ /* 0x000fea0003800000 */
.L_x_7385:
[----:B------:R-:W-:Y:S01]  /*2b60*/  BSSY B0, `(.L_x_7388) ;  /* 0x000000c000007945 */ /* 0x000fe20003800000 */
[----:B------:R-:W-:Y:S05]  /*2b70*/  @P2 BRA `(.L_x_7389) ;  /* 0x0000004000002947 */ /* 0x000fea0003800000 */
[----:B------:R-:W-:Y:S01]  /*2b80*/  MOV R199, RZ ;  /* 0x000000ff00c77202 */ /* 0x000fe20000000f00 */
[----:B------:R-:W-:Y:S05]  /*2b90*/  @!P0 BRA `(.L_x_7390) ;  /* 0x0000008000008947 */ /* 0x000fea0003800000 */
[----:B-----5:R-:W-:Y:S01]  /*2ba0*/  HADD2.F32 R199, -RZ, R70.H1_H1 ;  /* 0x30000046ffc77230 */ /* 0x020fe20000004100 */
[----:B------:R-:W-:Y:S05]  /*2bb0*/  BRA `(.L_x_7390) ;  /* 0x0000006000007947 */ /* 0x000fea0003800000 */
.L_x_7389:
[----:B0----5:R-:W-:Y:S02]  /*2bc0*/  HADD2.F32 R108, -RZ, R74.H1_H1 ;  /* 0x3000004aff6c7230 */ /* 0x021fe40000004100 */
[----:B------:R-:W-:Y:S02]  /*2bd0*/  HADD2.F32 R199, -RZ, R94.H1_H1 ;  /* 0x3000005effc77230 */ /* 0x000fe40000004100 */
[----:B------:R-:W-:Y:S01]  /*2be0*/  @P0 HADD2.F32 R112, -RZ, R70.H1_H1 ;  /* 0x30000046ff700230 */ /* 0x000fe20000004100 */
[----:B------:R-:W-:-:S04]  /*2bf0*/  FMUL.FTZ R108, R108, c[0x0][0x1ec] ;  /* 0x00007b006c6c7a20 */ /* 0x000fc80000410000 */
[----:B------:R-:W-:-:S04]  /*2c00*/  FMUL.FTZ R199, R108, R199 ;  /* 0x000000c76cc77220 */ /* 0x000fc80000410000 */
[----:B------:R-:W-:Y:S02]  /*2c10*/  @P0 FADD.FTZ R199, R112, R199 ;  /* 0x000000c770c70221 */ /* 0x000fe40000010000 */
.L_x_7390:
[----:B------:R-:W-:Y:S05]  /*2c20*/  BSYNC B0 ;  /* 0x0000000000007941 */ /* 0x000fea0003800000 */
.L_x_7388:
[----:B------:R-:W-:Y:S01]  /*2c30*/  BSSY B0, `(.L_x_7391) ;  /* 0x000000b000007945 */ /* 0x000fe20003800000 */
[----:B------:R-:W-:Y:S05]  /*2c40*/  @P2 BRA `(.L_x_7392) ;  /* 0x0000004000002947 */ /* 0x000fea0003800000 */
[----:B------:R-:W-:Y:S01]  /*2c50*/  HFMA2.MMA R198, -RZ, RZ, 0, 0 ;  /* 0x00000000ffc67435 */ /* 0x000fe200000001ff */
[----:B------:R-:W-:Y:S05]  /*2c60*/  @!P0 BRA `(.L_x_7393) ;  /* 0x0000007000008947 */ /* 0x000fea0003800000 */
[----:B-----5:R-:W-:Y:S01]  /*2c70*/  HADD2.F32 R198, -RZ, R71.H0_H0 ;  /* 0x20000047ffc67230 */ /* 0x020fe20000004100 */
[----:B------:R-:W-:Y:S05]  /*2c80*/  BRA `(.L_x_7393) ;  /* 0x0000005000007947 */ /* 0x000fea0003800000 */
.L_x_7392:
[----:B0----5:R-:W-:Y:S02]  /*2c90*/  HADD2.F32 R108, -RZ, R75.H0_H0 ;  /* 0x2000004bff6c7230 */ /* 0x021fe40000004100 */
[----:B------:R-:W-:-:S03]  /*2ca0*/  @P0 HADD2.F32 R109, -RZ, R71.H0_H0 ;  /* 0x20000047ff6d0230 */ /* 0x000fc60000004100 */
[----:B------:R-:W-:-:S04]  /*2cb0*/  FMUL.FTZ R108, R108, c[0x0][0x1ec] ;  /* 0x00007b006c6c7a20 */ /* 0x000fc80000410000 */
[----:B------:R-:W-:-:S04]  /*2cc0*/  FMUL.FTZ R198, R163, R108 ;  /* 0x0000006ca3c67220 */ /* 0x000fc80000410000 */
[----:B------:R-:W-:Y:S02]  /*2cd0*/  @P0 FADD.FTZ R198, R109, R198 ;  /* 0x000000c66dc60221 */ /* 0x000fe40000010000 */
.L_x_7393:
[----:B------:R-:W-:Y:S05]  /*2ce0*/  BSYNC B0 ;  /* 0x0000000000007941 */ /* 0x000fea0003800000 */
.L_x_7391:
[----:B------:R-:W-:Y:S01]  /*2cf0*/  BSSY B0, `(.L_x_7394) ;  /* 0x000000b000007945 */ /* 0x000fe20003800000 */
[----:B------:R-:W-:Y:S05]  /*2d00*/  @P2 BRA `(.L_x_7395) ;  /* 0x0000004000002947 */ /* 0x000fea0003800000 */
[----:B------:R-:W-:Y:S01]  /*2d10*/  MOV R197, RZ ;  /* 0x000000ff00c57202 */ /* 0x000fe20000000f00 */
[----:B------:R-:W-:Y:S05]  /*2d20*/  @!P0 BRA `(.L_x_7396) ;  /* 0x0000007000008947 */ /* 0x000fea0003800000 */
[----:B-----5:R-:W-:Y:S01]  /*2d30*/  HADD2.F32 R197, -RZ, R71.H1_H1 ;  /* 0x30000047ffc57230 */ /* 0x020fe20000004100 */
[----:B------:R-:W-:Y:S05]  /*2d40*/  BRA `(.L_x_7396) ;  /* 0x0000005000007947 */ /* 0x000fea0003800000 */
.L_x_7395:
[----:B0----5:R-:W-:Y:S02]  /*2d50*/  HADD2.F32 R108, -RZ, R75.H1_H1 ;  /* 0x3000004bff6c7230 */ /* 0x021fe40000004100 */
[----:B------:R-:W-:-:S03]  /*2d60*/  @P0 HADD2.F32 R112, -RZ, R71.H1_H1 ;  /* 0x30000047ff700230 */ /* 0x000fc60000004100 */
[----:B------:R-:W-:-:S04]  /*2d70*/  FMUL.FTZ R108, R108, c[0x0][0x1ec] ;  /* 0x00007b006c6c7a20 */ /* 0x000fc80000410000 */
[----:B------:R-:W-:-:S04]  /*2d80*/  FMUL.FTZ R197, R95, R108 ;  /* 0x0000006c5fc57220 */ /* 0x000fc80000410000 */
[----:B------:R-:W-:Y:S02]  /*2d90*/  @P0 FADD.FTZ R197, R112, R197 ;  /* 0x000000c570c50221 */ /* 0x000fe40000010000 */
.L_x_7396:
[----:B------:R-:W-:Y:S05]  /*2da0*/  BSYNC B0 ;  /* 0x0000000000007941 */ /* 0x000fea0003800000 */
.L_x_7394:
        /* <DEDUP_REMOVED lines=18> */
.L_x_7398:
[----:B0----5:R-:W-:Y:S02]  /*2ed0*/  HADD2.F32 R108, -RZ, R72.H0_H0 ;  /* 0x20000048ff6c7230 */ /* 0x021fe40000004100 */
[----:B------:R-:W-:-:S02]  /*2ee0*/  HADD2.F32 R212, -RZ, R96.H0_H0 ;  /* 0x20000060ffd47230 */ /* 0x000fc40000004100 */
[----:B------:R-:W-:Y:S01]  /*2ef0*/  @P0 HADD2.F32 R113, -RZ, R68.H0_H0 ;  /* 0x20000044ff710230 */ /* 0x000fe20000004100 */
[----:B------:R-:W-:-:S04]  /*2f00*/  FMUL.FTZ R109, R108, c[0x0][0x1ec] ;  /* 0x00007b006c6d7a20 */ /* 0x000fc80000410000 */
[----:B------:R-:W-:-:S04]  /*2f10*/  FMUL.FTZ R212, R109, R212 ;  /* 0x000000d46dd47220 */ /* 0x000fc80000410000 */
[----:B------:R-:W-:Y:S02]  /*2f20*/  @P0 FADD.FTZ R212, R113, R212 ;  /* 0x000000d471d40221 */ /* 0x000fe40000010000 */
.L_x_7399:
[----:B------:R-:W-:Y:S05]  /*2f30*/  BSYNC B0 ;  /* 0x0000000000007941 */ /* 0x000fea0003800000 */
.L_x_7397:
[----:B------:R-:W-:Y:S01]  /*2f40*/  BSSY B0, `(.L_x_7400) ;  /* 0x000000c000007945 */ /* 0x000fe20003800000 */
[----:B------:R-:W-:Y:S05]  /*2f50*/  @P2 BRA `(.L_x_7401) ;  /* 0x0000004000002947 */ /* 0x000fea0003800000 */
[----:B------:R-:W-:Y:S01]  /*2f60*/  MOV R211, RZ ;  /* 0x000000ff00d37202 */ /* 0x000fe20000000f00 */
[----:B------:R-:W-:Y:S05]  /*2f70*/  @!P0 BRA `(.L_x_7402) ;  /* 0x0000008000008947 */ /* 0x000fea0003800000 */
[----:B-----5:R-:W-:Y:S01]  /*2f80*/  HADD2.F32 R211, -RZ, R68.H1_H1 ;  /* 0x30000044ffd37230 */ /* 0x020fe20000004100 */
[----:B------:R-:W-:Y:S05]  /*2f90*/  BRA `(.L_x_7402) ;  /* 0x0000006000007947 */ /* 0x000fea0003800000 */
.L_x_7401:
[----:B0----5:R-:W-:Y:S02]  /*2fa0*/  HADD2.F32 R108, -RZ, R72.H1_H1 ;  /* 0x30000048ff6c7230 */ /* 0x021fe40000004100 */
[----:B------:R-:W-:Y:S02]  /*2fb0*/  HADD2.F32 R211, -RZ, R96.H1_H1 ;  /* 0x30000060ffd37230 */ /* 0x000fe40000004100 */
[----:B------:R-:W-:Y:S01]  /*2fc0*/  @P0 HADD2.F32 R112, -RZ, R68.H1_H1 ;  /* 0x30000044ff700230 */ /* 0x000fe20000004100 */
[----:B------:R-:W-:-:S04]  /*2fd0*/  FMUL.FTZ R108, R108, c[0x0][0x1ec] ;  /* 0x00007b006c6c7a20 */ /* 0x000fc80000410000 */
[----:B------:R-:W-:-:S04]  /*2fe0*/  FMUL.FTZ R211, R108, R211 ;  /* 0x000000d36cd37220 */ /* 0x000fc80000410000 */
[----:B------:R-:W-:Y:S02]  /*2ff0*/  @P0 FADD.FTZ R211, R112, R211 ;  /* 0x000000d370d30221 */ /* 0x000fe40000010000 */
.L_x_7402:
[----:B------:R-:W-:Y:S05]  /*3000*/  BSYNC B0 ;  /* 0x0000000000007941 */ /* 0x000fea0003800000 */
.L_x_7400:
[----:B------:R-:W-:Y:S01]  /*3010*/  BSSY B0, `(.L_x_7403) ;  /* 0x000000c000007945 */ /* 0x000fe20003800000 */
[----:B------:R-:W-:Y:S05]  /*3020*/  @P2 BRA `(.L_x_7404) ;  /* 0x0000004000002947 */ /* 0x000fea0003800000 */
[----:B------:R-:W-:Y:S01]  /*3030*/  HFMA2.MMA R210, -RZ, RZ, 0, 0 ;  /* 0x00000000ffd27435 */ /* 0x000fe200000001ff */
[----:B------:R-:W-:Y:S05]  /*3040*/  @!P0 BRA `(.L_x_7405) ;  /* 0x0000008000008947 */ /* 0x000fea0003800000 */
[----:B-----5:R-:W-:Y:S01]  /*3050*/  HADD2.F32 R210, -RZ, R69.H0_H0 ;  /* 0x20000045ffd27230 */ /* 0x020fe20000004100 */
[----:B------:R-:W-:Y:S05]  /*3060*/  BRA `(.L_x_7405) ;  /* 0x0000006000007947 */ /* 0x000fea0003800000 */
.L_x_7404:
[----:B0----5:R-:W-:Y:S02]  /*3070*/  HADD2.F32 R108, -RZ, R73.H0_H0 ;  /* 0x20000049ff6c7230 */ /* 0x021fe40000004100 */
[----:B------:R-:W-:Y:S02]  /*3080*/  HADD2.F32 R210, -RZ, R97.H0_H0 ;  /* 0x20000061ffd27230 */ /* 0x000fe40000004100 */
[----:B------:R-:W-:Y:S01]  /*3090*/  @P0 HADD2.F32 R113, -RZ, R69.H0_H0 ;  /* 0x20000045ff710230 */ /* 0x000fe20000004100 */
[----:B------:R-:W-:-:S04]  /*30a0*/  FMUL.FTZ R109, R108, c[0x0][0x1ec] ;  /* 0x00007b006c6d7a20 */ /* 0x000fc80000410000 */
[----:B------:R-:W-:-:S04]  /*30b0*/  FMUL.FTZ R210, R109, R210 ;  /* 0x000000d26dd27220 */ /* 0x000fc80000410000 */
[----:B------:R-:W-:Y:S02]  /*30c0*/  @P0 FADD.FTZ R210, R113, R210 ;  /* 0x000000d271d20221 */ /* 0x000fe40000010000 */
.L_x_7405:
[----:B------:R-:W-:Y:S05]  /*30d0*/  BSYNC B0 ;  /* 0x0000000000007941 */ /* 0x000fea0003800000 */
.L_x_7403:
[----:B------:R-:W-:Y:S01]  /*30e0*/  BSSY B0, `(.L_x_7406) ;  /* 0x000000c000007945 */ /* 0x000fe20003800000 */
[----:B------:R-:W-:Y:S05]  /*30f0*/  @P2 BRA `(.L_x_7407) ;  /* 0x0000004000002947 */ /* 0x000fea0003800000 */
[----:B------:R-:W-:Y:S01]  /*3100*/  MOV R209, RZ ;  /* 0x000000ff00d17202 */ /* 0x000fe20000000f00 */
[----:B------:R-:W-:Y:S05]  /*3110*/  @!P0 BRA `(.L_x_7408) ;  /* 0x0000008000008947 */ /* 0x000fea0003800000 */
[----:B-----5:R-:W-:Y:S01]  /*3120*/  HADD2.F32 R209, -RZ, R69.H1_H1 ;  /* 0x30000045ffd17230 */ /* 0x020fe20000004100 */
[----:B------:R-:W-:Y:S05]  /*3130*/  BRA `(.L_x_7408) ;  /* 0x0000006000007947 */ /* 0x000fea0003800000 */
.L_x_7407:
[----:B0----5:R-:W-:Y:S02]  /*3140*/  HADD2.F32 R108, -RZ, R73.H1_H1 ;  /* 0x30000049ff6c7230 */ /* 0x021fe40000004100 */
[----:B------:R-:W-:Y:S02]  /*3150*/  HADD2.F32 R209, -RZ, R97.H1_H1 ;  /* 0x30000061ffd17230 */ /* 0x000fe40000004100 */
[----:B------:R-:W-:Y:S01]  /*3160*/  @P0 HADD2.F32 R112, -RZ, R69.H1_H1 ;  /* 0x30000045ff700230 */ /* 0x000fe20000004100 */
[----:B------:R-:W-:-:S04]  /*3170*/  FMUL.FTZ R108, R108, c[0x0][0x1ec] ;  /* 0x00007b006c6c7a20 */ /* 0x000fc80000410000 */
[----:B------:R-:W-:-:S04]  /*3180*/  FMUL.FTZ R209, R108, R209 ;  /* 0x000000d16cd17220 */ /* 0x000fc80000410000 */
[----:B------:R-:W-:Y:S02]  /*3190*/  @P0 FADD.FTZ R209, R112, R209 ;  /* 0x000000d170d10221 */ /* 0x000fe40000010000 */
.L_x_7408:
[----:B------:R-:W-:Y:S05]  /*31a0*/  BSYNC B0 ;  /* 0x0000000000007941 */ /* 0x000fea0003800000 */
.L_x_7406:
[----:B------:R-:W-:Y:S01]  /*31b0*/  BSSY B0, `(.L_x_7409) ;  /* 0x000000c000007945 */ /* 0x000fe20003800000 */
[----:B------:R-:W-:Y:S05]  /*31c0*/  @P2 BRA `(.L_x_7410) ;  /* 0x0000004000002947 */ /* 0x000fea0003800000 */
[----:B------:R-:W-:Y:S01]  /*31d0*/  HFMA2.MMA R208, -RZ, RZ, 0, 0 ;  /* 0x00000000ffd07435 */ /* 0x000fe200000001ff */
[----:B------:R-:W-:Y:S05]  /*31e0*/  @!P0 BRA `(.L_x_7411) ;  /* 0x0000008000008947 */ /* 0x000fea0003800000 */
[----:B-----5:R-:W-:Y:S01]  /*31f0*/  HADD2.F32 R208, -RZ, R70.H0_H0 ;  /* 0x20000046ffd07230 */ /* 0x020fe20000004100 */
[----:B------:R-:W-:Y:S05]  /*3200*/  BRA `(.L_x_7411) ;  /* 0x0000006000007947 */ /* 0x000fea0003800000 */
.L_x_7410:
[----:B0----5:R-:W-:Y:S02]  /*3210*/  HADD2.F32 R108, -RZ, R74.H0_H0 ;  /* 0x2000004aff6c7230 */ /* 0x021fe40000004100 */
[----:B------:R-:W-:Y:S02]  /*3220*/  HADD2.F32 R208, -RZ, R98.H0_H0 ;  /* 0x20000062ffd07230 */ /* 0x000fe40000004100 */
[----:B------:R-:W-:Y:S01]  /*3230*/  @P0 HADD2.F32 R113, -RZ, R70.H0_H0 ;  /* 0x20000046ff710230 */ /* 0x000fe20000004100 */
[----:B------:R-:W-:-:S04]  /*3240*/  FMUL.FTZ R109, R108, c[0x0][0x1ec] ;  /* 0x00007b006c6d7a20 */ /* 0x000fc80000410000 */
[----:B------:R-:W-:-:S04]  /*3250*/  FMUL.FTZ R208, R109, R208 ;  /* 0x000000d06dd07220 */ /* 0x000fc80000410000 */
[----:B------:R-:W-:Y:S02]  /*3260*/  @P0 FADD.FTZ R208, R113, R208 ;  /* 0x000000d071d00221 */ /* 0x000fe40000010000 */
.L_x_7411:
[----:B------:R-:W-:Y:S05]  /*3270*/  BSYNC B0 ;  /* 0x0000000000007941 */ /* 0x000fea0003800000 */
.L_x_7409:
[----:B------:R-:W-:Y:S01]  /*3280*/  BSSY B0, `(.L_x_7412) ;  /* 0x000000c000007945 */ /* 0x000fe20003800000 */
[----:B------:R-:W-:Y:S05]  /*3290*/  @P2 BRA `(.L_x_7413) ;  /* 0x0000004000002947 */ /* 0x000fea0003800000 */
[----:B------:R-:W-:Y:S01]  /*32a0*/  MOV R207, RZ ;  /* 0x000000ff00cf7202 */ /* 0x000fe20000000f00 */
[----:B------:R-:W-:Y:S05]  /*32b0*/  @!P0 BRA `(.L_x_7414) ;  /* 0x0000008000008947 */ /* 0x000fea0003800000 */
[----:B-----5:R-:W-:Y:S01]  /*32c0*/  HADD2.F32 R207, -RZ, R70.H1_H1 ;  /* 0x30000046ffcf7230 */ /* 0x020fe20000004100 */
[----:B------:R-:W-:Y:S05]  /*32d0*/  BRA `(.L_x_7414) ;  /* 0x0000006000007947 */ /* 0x000fea0003800000 */
.L_x_7413:
[----:B0----5:R-:W-:Y:S02]  /*32e0*/  HADD2.F32 R108, -RZ, R74.H1_H1 ;  /* 0x3000004aff6c7230 */ /* 0x021fe40000004100 */
[----:B------:R-:W-:Y:S02]  /*32f0*/  HADD2.F32 R207, -RZ, R98.H1_H1 ;  /* 0x30000062ffcf7230 */ /* 0x000fe40000004100 */
[----:B------:R-:W-:Y:S01]  /*3300*/  @P0 HADD2.F32 R112, -RZ, R70.H1_H1 ;  /* 0x30000046ff700230 */ /* 0x000fe20000004100 */
[----:B------:R-:W-:-:S04]  /*3310*/  FMUL.FTZ R108, R108, c[0x0][0x1ec] ;  /* 0x00007b006c6c7a20 */ /* 0x000fc80000410000 */
[----:B------:R-:W-:-:S04]  /*3320*/  FMUL.FTZ R207, R108, R207 ;  /* 0x000000cf6ccf7220 */ /* 0x000fc80000410000 */
[----:B------:R-:W-:Y:S02]  /*3330*/  @P0 FADD.FTZ R207, R112, R207 ;  /* 0x000000cf70cf0221 */ /* 0x000fe40000010000 */
.L_x_7414:
[----:B------:R-:W-:Y:S05]  /*3340*/  BSYNC B0 ;  /* 0x0000000000007941 */ /* 0x000fea0003800000 */
.L_x_7412:
[----:B------:R-:W-:Y:S01]  /*3350*/  BSSY B0, `(.L_x_7415) ;  /* 0x000000b000007945 */ /* 0x000fe20003800000 */
[----:B------:R-:W-:Y:S05]  /*3360*/  @P2 BRA `(.L_x_7416) ;  /* 0x0000004000002947 */ /* 0x000fea0003800000 */
[----:B------:R-:W-:Y:S01]  /*3370*/  HFMA2.MMA R206, -RZ, RZ, 0, 0 ;  /* 0x00000000ffce7435 */ /* 0x000fe200000001ff */
[----:B------:R-:W-:Y:S05]  /*3380*/  @!P0 BRA `(.L_x_7417) ;  /* 0x0000007000008947 */ /* 0x000fea0003800000 */
[----:B-----5:R-:W-:Y:S01]  /*3390*/  HADD2.F32 R206, -RZ, R71.H0_H0 ;  /* 0x20000047ffce7230 */ /* 0x020fe20000004100 */
[----:B------:R-:W-:Y:S05]  /*33a0*/  BRA `(.L_x_7417) ;  /* 0x0000005000007947 */ /* 0x000fea0003800000 */
.L_x_7416:
[----:B0----5:R-:W-:Y:S02]  /*33b0*/  HADD2.F32 R108, -RZ, R75.H0_H0 ;  /* 0x2000004bff6c7230 */ /* 0x021fe40000004100 */
[----:B------:R-:W-:-:S03]  /*33c0*/  @P0 HADD2.F32 R113, -RZ, R71.H0_H0 ;  /* 0x20000047ff710230 */ /* 0x000fc60000004100 */
[----:B------:R-:W-:-:S04]  /*33d0*/  FMUL.FTZ R109, R108, c[0x0][0x1ec] ;  /* 0x00007b006c6d7a20 */ /* 0x000fc80000410000 */
[----:B------:R-:W-:-:S04]  /*33e0*/  FMUL.FTZ R206, R172, R109 ;  /* 0x0000006dacce7220 */ /* 0x000fc80000410000 */
[----:B------:R-:W-:Y:S02]  /*33f0*/  @P0 FADD.FTZ R206, R113, R206 ;  /* 0x000000ce71ce0221 */ /* 0x000fe40000010000 */
.L_x_7417:
[----:B------:R-:W-:Y:S05]  /*3400*/  BSYNC B0 ;  /* 0x0000000000007941 */ /* 0x000fea0003800000 */
.L_x_7415:
[----:B------:R-:W-:Y:S01]  /*3410*/  BSSY B0, `(.L_x_7418) ;  /* 0x000000b000007945 */ /* 0x000fe20003800000 */
[----:B------:R-:W-:Y:S05]  /*3420*/  @P2 BRA `(.L_x_7419) ;  /* 0x0000004000002947 */ /* 0x000fea0003800000 */
[----:B------:R-:W-:Y:S01]  /*3430*/  MOV R205, RZ ;  /* 0x000000ff00cd7202 */ /* 0x000fe20000000f00 */
[----:B------:R-:W-:Y:S05]  /*3440*/  @!P0 BRA `(.L_x_7420) ;  /* 0x0000007000008947 */ /* 0x000fea0003800000 */
[----:B-----5:R-:W-:Y:S01]  /*3450*/  HADD2.F32 R205, -RZ, R71.H1_H1 ;  /* 0x30000047ffcd7230 */ /* 0x020fe20000004100 */
[----:B------:R-:W-:Y:S05]  /*3460*/  BRA `(.L_x_7420) ;  /* 0x0000005000007947 */ /* 0x000fea0003800000 */
.L_x_7419:
[----:B0----5:R-:W-:Y:S02]  /*3470*/  HADD2.F32 R108, -RZ, R75.H1_H1 ;  /* 0x3000004bff6c7230 */ /* 0x021fe40000004100 */
[----:B------:R-:W-:-:S03]  /*3480*/  @P0 HADD2.F32 R112, -RZ, R71.H1_H1 ;  /* 0x30000047ff700230 */ /* 0x000fc60000004100 */
[----:B------:R-:W-:-:S04]  /*3490*/  FMUL.FTZ R108, R108, c[0x0][0x1ec] ;  /* 0x00007b006c6c7a20 */ /* 0x000fc80000410000 */
[----:B------:R-:W-:-:S04]  /*34a0*/  FMUL.FTZ R205, R99, R108 ;  /* 0x0000006c63cd7220 */ /* 0x000fc80000410000 */
[----:B------:R-:W-:Y:S02]  /*34b0*/  @P0 FADD.FTZ R205, R112, R205 ;  /* 0x000000cd70cd0221 */ /* 0x000fe40000010000 */
.L_x_7420:
[----:B------:R-:W-:Y:S05]  /*34c0*/  BSYNC B0 ;  /* 0x0000000000007941 */ /* 0x000fea0003800000 */
.L_x_7418:
        /* <DEDUP_REMOVED lines=18> */
.L_x_7422:
[----:B0----5:R-:W-:Y:S02]  /*35f0*/  HADD2.F32 R108, -RZ, R72.H0_H0 ;  /* 0x20000048ff6c7230 */ /* 0x021fe40000004100 */
[----:B------:R-:W-:-:S02]  /*3600*/  HADD2.F32 R218, -RZ, R100.H0_H0 ;  /* 0x20000064ffda7230 */ /* 0x000fc40000004100 */
[----:B------:R-:W-:Y:S01]  /*3610*/  @P0 HADD2.F32 R113, -RZ, R68.H0_H0 ;  /* 0x20000044ff710230 */ /* 0x000fe20000004100 */
[----:B------:R-:W-:-:S04]  /*3620*/  FMUL.FTZ R109, R108, c[0x0][0x1ec] ;  /* 0x00007b006c6d7a20 */ /* 0x000fc80000410000 */
[----:B------:R-:W-:-:S04]  /*3630*/  FMUL.FTZ R218, R109, R218 ;  /* 0x000000da6dda7220 */ /* 0x000fc80000410000 */
[----:B------:R-:W-:Y:S02]  /*3640*/  @P0 FADD.FTZ R218, R113, R218 ;  /* 0x000000da71da0221 */ /* 0x000fe40000010000 */
.L_x_7423:
[----:B------:R-:W-:Y:S05]  /*3650*/  BSYNC B0 ;  /* 0x0000000000007941 */ /* 0x000fea0003800000 */
.L_x_7421:
[----:B------:R-:W-:Y:S01]  /*3660*/  BSSY B0, `(.L_x_7424) ;  /* 0x000000c000007945 */ /* 0x000fe20003800000 */
[----:B------:R-:W-:Y:S05]  /*3670*/  @P2 BRA `(.L_x_7425) ;  /* 0x0000004000002947 */ /* 0x000fea0003800000 */
[----:B------:R-:W-:Y:S01]  /*3680*/  MOV R215, RZ ;  /* 0x000000ff00d77202 */ /* 0x000fe20000000f00 */
[----:B------:R-:W-:Y:S05]  /*3690*/  @!P0 BRA `(.L_x_7426) ;  /* 0x0000008000008947 */ /* 0x000fea0003800000 */
[----:B-----5:R-:W-:Y:S01]  /*36a0*/  HADD2.F32 R215, -RZ, R68.H1_H1 ;  /* 0x30000044ffd77230 */ /* 0x020fe20000004100 */
[----:B------:R-:W-:Y:S05]  /*36b0*/  BRA `(.L_x_7426) ;  /* 0x0000006000007947 */ /* 0x000fea0003800000 */
.L_x_7425:
[----:B0----5:R-:W-:Y:S02]  /*36c0*/  HADD2.F32 R108, -RZ, R72.H1_H1 ;  /* 0x30000048ff6c7230 */ /* 0x021fe40000004100 */
[----:B------:R-:W-:Y:S02]  /*36d0*/  HADD2.F32 R215, -RZ, R100.H1_H1 ;  /* 0x30000064ffd77230 */ /* 0x000fe40000004100 */
[----:B------:R-:W-:Y:S01]  /*36e0*/  @P0 HADD2.F32 R112, -RZ, R68.H1_H1 ;  /* 0x30000044ff700230 */ /* 0x000fe20000004100 */
[----:B------:R-:W-:-:S04]  /*36f0*/  FMUL.FTZ R108, R108, c[0x0][0x1ec] ;  /* 0x00007b006c6c7a20 */ /* 0x000fc80000410000 */
[----:B------:R-:W-:-:S04]  /*3700*/  FMUL.FTZ R215, R108, R215 ;  /* 0x000000d76cd77220 */ /* 0x000fc80000410000 */
[----:B------:R-:W-:Y:S02]  /*3710*/  @P0 FADD.FTZ R215, R112, R215 ;  /* 0x000000d770d70221 */ /* 0x000fe40000010000 */
.L_x_7426:
[----:B------:R-:W-:Y:S05]  /*3720*/  BSYNC B0 ;  /* 0x0000000000007941 */ /* 0x000fea0003800000 */
.L_x_7424:
[----:B------:R-:W-:Y:S01]  /*3730*/  BSSY B0, `(.L_x_7427) ;  /* 0x000000c000007945 */ /* 0x000fe20003800000 */
[----:B------:R-:W-:Y:S05]  /*3740*/  @P2 BRA `(.L_x_7428) ;  /* 0x0000004000002947 */ /* 0x000fea0003800000 */
[----:B------:R-:W-:Y:S01]  /*3750*/  HFMA2.MMA R217, -RZ, RZ, 0, 0 ;  /* 0x00000000ffd97435 */ /* 0x000fe200000001ff */
[----:B------:R-:W-:Y:S05]  /*3760*/  @!P0 BRA `(.L_x_7429) ;  /* 0x0000008000008947 */ /* 0x000fea0003800000 */
[----:B-----5:R-:W-:Y:S01]  /*3770*/  HADD2.F32 R217, -RZ, R69.H0_H0 ;  /* 0x20000045ffd97230 */ /* 0x020fe20000004100 */
[----:B------:R-:W-:Y:S05]  /*3780*/  BRA `(.L_x_7429) ;  /* 0x0000006000007947 */ /* 0x000fea0003800000 */
.L_x_7428:
[----:B0----5:R-:W-:Y:S02]  /*3790*/  HADD2.F32 R108, -RZ, R73.H0_H0 ;  /* 0x20000049ff6c7230 */ /* 0x021fe40000004100 */
[----:B------:R-:W-:Y:S02]  /*37a0*/  HADD2.F32 R217, -RZ, R101.H0_H0 ;  /* 0x20000065ffd97230 */ /* 0x000fe40000004100 */
[----:B------:R-:W-:Y:S01]  /*37b0*/  @P0 HADD2.F32 R112, -RZ, R69.H0_H0 ;  /* 0x20000045ff700230 */ /* 0x000fe20000004100 */
[----:B------:R-:W-:-:S04]  /*37c0*/  FMUL.FTZ R108, R108, c[0x0][0x1ec] ;  /* 0x00007b006c6c7a20 */ /* 0x000fc80000410000 */
[----:B------:R-:W-:-:S04]  /*37d0*/  FMUL.FTZ R217, R108, R217 ;  /* 0x000000d96cd97220 */ /* 0x000fc80000410000 */
[----:B------:R-:W-:Y:S02]  /*37e0*/  @P0 FADD.FTZ R217, R112, R217 ;  /* 0x000000d970d90221 */ /* 0x000fe40000010000 */
.L_x_7429:
[----:B------:R-:W-:Y:S05]  /*37f0*/  BSYNC B0 ;  /* 0x0000000000007941 */ /* 0x000fea0003800000 */
.L_x_7427:
[----:B------:R-:W-:Y:S01]  /*3800*/  BSSY B0, `(.L_x_7430) ;  /* 0x000000c000007945 */ /* 0x000fe20003800000 */
[----:B------:R-:W-:Y:S05]  /*3810*/  @P2 BRA `(.L_x_7431) ;  /* 0x0000004000002947 */ /* 0x000fea0003800000 */
[----:B------:R-:W-:Y:S01]  /*3820*/  MOV R220, RZ ;  /* 0x000000ff00dc7202 */ /* 0x000fe20000000f00 */
[----:B------:R-:W-:Y:S05]  /*3830*/  @!P0 BRA `(.L_x_7432) ;  /* 0x0000008000008947 */ /* 0x000fea0003800000 */
[----:B-----5:R-:W-:Y:S01]  /*3840*/  HADD2.F32 R220, -RZ, R69.H1_H1 ;  /* 0x30000045ffdc7230 */ /* 0x020fe20000004100 */
[----:B------:R-:W-:Y:S05]  /*3850*/  BRA `(.L_x_7432) ;  /* 0x0000006000007947 */ /* 0x000fea0003800000 */
.L_x_7431:
[----:B0----5:R-:W-:Y:S02]  /*3860*/  HADD2.F32 R108, -RZ, R73.H1_H1 ;  /* 0x30000049ff6c7230 */ /* 0x021fe40000004100 */
[----:B------:R-:W-:Y:S02]  /*3870*/  HADD2.F32 R220, -RZ, R101.H1_H1 ;  /* 0x30000065ffdc7230 */ /* 0x000fe40000004100 */
[----:B------:R-:W-:Y:S01]  /*3880*/  @P0 HADD2.F32 R113, -RZ, R69.H1_H1 ;  /* 0x30000045ff710230 */ /* 0x000fe20000004100 */
[----:B------:R-:W-:-:S04]  /*3890*/  FMUL.FTZ R109, R108, c[0x0][0x1ec] ;  /* 0x00007b006c6d7a20 */ /* 0x000fc80000410000 */
[----:B------:R-:W-:-:S04]  /*38a0*/  FMUL.FTZ R220, R109, R220 ;  /* 0x000000dc6ddc7220 */ /* 0x000fc80000410000 */
[----:B------:R-:W-:Y:S02]  /*38b0*/  @P0 FADD.FTZ R220, R113, R220 ;  /* 0x000000dc71dc0221 */ /* 0x000fe40000010000 */
.L_x_7432:
[----:B------:R-:W-:Y:S05]  /*38c0*/  BSYNC B0 ;  /* 0x0000000000007941 */ /* 0x000fea0003800000 */
.L_x_7430:
[----:B------:R-:W-:Y:S01]  /*38d0*/  BSSY B0, `(.L_x_7433) ;  /* 0x000000c000007945 */ /* 0x000fe20003800000 */
[----:B------:R-:W-:Y:S05]  /*38e0*/  @P2 BRA `(.L_x_7434) ;  /* 0x0000004000002947 */ /* 0x000fea0003800000 */
[----:B------:R-:W-:Y:S01]  /*38f0*/  HFMA2.MMA R219, -RZ, RZ, 0, 0 ;  /* 0x00000000ffdb7435 */ /* 0x000fe200000001ff */
[----:B------:R-:W-:Y:S05]  /*3900*/  @!P0 BRA `(.L_x_7435) ;  /* 0x0000008000008947 */ /* 0x000fea0003800000 */
[----:B-----5:R-:W-:Y:S01]  /*3910*/  HADD2.F32 R219, -RZ, R70.H0_H0 ;  /* 0x20000046ffdb7230 */ /* 0x020fe20000004100 */
[----:B------:R-:W-:Y:S05]  /*3920*/  BRA `(.L_x_7435) ;  /* 0x0000006000007947 */ /* 0x000fea0003800000 */
.L_x_7434:
[----:B0----5:R-:W-:Y:S02]  /*3930*/  HADD2.F32 R108, -RZ, R74.H0_H0 ;  /* 0x2000004aff6c7230 */ /* 0x021fe40000004100 */
[----:B------:R-:W-:Y:S02]  /*3940*/  HADD2.F32 R219, -RZ, R102.H0_H0 ;  /* 0x20000066ffdb7230 */ /* 0x000fe40000004100 */
[----:B------:R-:W-:Y:S01]  /*3950*/  @P0 HADD2.F32 R112, -RZ, R70.H0_H0 ;  /* 0x20000046ff700230 */ /* 0x000fe20000004100 */
[----:B------:R-:W-:-:S04]  /*3960*/  FMUL.FTZ R108, R108, c[0x0][0x1ec] ;  /* 0x00007b006c6c7a20 */ /* 0x000fc80000410000 */
[----:B------:R-:W-:-:S04]  /*3970*/  FMUL.FTZ R219, R108, R219 ;  /* 0x000000db6cdb7220 */ /* 0x000fc80000410000 */
[----:B------:R-:W-:Y:S02]  /*3980*/  @P0 FADD.FTZ R219, R112, R219 ;  /* 0x000000db70db0221 */ /* 0x000fe40000010000 */
.L_x_7435:
[----:B------:R-:W-:Y:S05]  /*3990*/  BSYNC B0 ;  /* 0x0000000000007941 */ /* 0x000fea0003800000 */
.L_x_7433:
[----:B------:R-:W-:Y:S01]  /*39a0*/  BSSY B0, `(.L_x_7436) ;  /* 0x000000c000007945 */ /* 0x000fe20003800000 */
[----:B------:R-:W-:Y:S05]  /*39b0*/  @P2 BRA `(.L_x_7437) ;  /* 0x0000004000002947 */ /* 0x000fea0003800000 */
[----:B------:R-:W-:Y:S01]  /*39c0*/  MOV R214, RZ ;  /* 0x000000ff00d67202 */ /* 0x000fe20000000f00 */
[----:B------:R-:W-:Y:S05]  /*39d0*/  @!P0 BRA `(.L_x_7438) ;  /* 0x0000008000008947 */ /* 0x000fea0003800000 */
[----:B-----5:R-:W-:Y:S01]  /*39e0*/  HADD2.F32 R214, -RZ, R70.H1_H1 ;  /* 0x30000046ffd67230 */ /* 0x020fe20000004100 */
[----:B------:R-:W-:Y:S05]  /*39f0*/  BRA `(.L_x_7438) ;  /* 0x0000006000007947 */ /* 0x000fea0003800000 */
.L_x_7437:
[----:B0----5:R-:W-:Y:S02]  /*3a00*/  HADD2.F32 R108, -RZ, R74.H1_H1 ;  /* 0x3000004aff6c7230 */ /* 0x021fe40000004100 */
[----:B------:R-:W-:Y:S02]  /*3a10*/  HADD2.F32 R214, -RZ, R102.H1_H1 ;  /* 0x30000066ffd67230 */ /* 0x000fe40000004100 */
[----:B------:R-:W-:Y:S01]  /*3a20*/  @P0 HADD2.F32 R113, -RZ, R70.H1_H1 ;  /* 0x30000046ff710230 */ /* 0x000fe20000004100 */
[----:B------:R-:W-:-:S04]  /*3a30*/  FMUL.FTZ R109, R108, c[0x0][0x1ec] ;  /* 0x00007b006c6d7a20 */ /* 0x000fc80000410000 */
[----:B------:R-:W-:-:S04]  /*3a40*/  FMUL.FTZ R214, R109, R214 ;  /* 0x000000d66dd67220 */ /* 0x000fc80000410000 */
[----:B------:R-:W-:Y:S02]  /*3a50*/  @P0 FADD.FTZ R214, R113, R214 ;  /* 0x000000d671d60221 */ /* 0x000fe40000010000 */
.L_x_7438:
[----:B------:R-:W-:Y:S05]  /*3a60*/  BSYNC B0 ;  /* 0x0000000000007941 */ /* 0x000fea0003800000 */
.L_x_7436:
[----:B------:R-:W-:Y:S01]  /*3a70*/  BSSY B0, `(.L_x_7439) ;  /* 0x000000b000007945 */ /* 0x000fe20003800000 */
[----:B------:R-:W-:Y:S05]  /*3a80*/  @P2 BRA `(.L_x_7440) ;  /* 0x0000004000002947 */ /* 0x000fea0003800000 */
[----:B------:R-:W-:Y:S01]  /*3a90*/  HFMA2.MMA R216, -RZ, RZ, 0, 0 ;  /* 0x00000000ffd87435 */ /* 0x000fe200000001ff */
[----:B------:R-:W-:Y:S05]  /*3aa0*/  @!P0 BRA `(.L_x_7441) ;  /* 0x0000007000008947 */ /* 0x000fea0003800000 */
[----:B-----5:R-:W-:Y:S01]  /*3ab0*/  HADD2.F32 R216, -RZ, R71.H0_H0 ;  /* 0x20000047ffd87230 */ /* 0x020fe20000004100 */
[----:B------:R-:W-:Y:S05]  /*3ac0*/  BRA `(.L_x_7441) ;  /* 0x0000005000007947 */ /* 0x000fea0003800000 */
.L_x_7440:
[----:B0----5:R-:W-:Y:S02]  /*3ad0*/  HADD2.F32 R108, -RZ, R75.H0_H0 ;  /* 0x2000004bff6c7230 */ /* 0x021fe40000004100 */
[----:B------:R-:W-:-:S03]  /*3ae0*/  @P0 HADD2.F32 R109, -RZ, R71.H0_H0 ;  /* 0x20000047ff6d0230 */ /* 0x000fc60000004100 */
[----:B------:R-:W-:-:S04]  /*3af0*/  FMUL.FTZ R108, R108, c[0x0][0x1ec] ;  /* 0x00007b006c6c7a20 */ /* 0x000fc80000410000 */
[----:B------:R-:W-:-:S04]  /*3b00*/  FMUL.FTZ R216, R173, R108 ;  /* 0x0000006cadd87220 */ /* 0x000fc80000410000 */
[----:B------:R-:W-:Y:S02]  /*3b10*/  @P0 FADD.FTZ R216, R109, R216 ;  /* 0x000000d86dd80221 */ /* 0x000fe40000010000 */
.L_x_7441:
[----:B------:R-:W-:Y:S05]  /*3b20*/  BSYNC B0 ;  /* 0x0000000000007941 */ /* 0x000fea0003800000 */
.L_x_7439:
[----:B------:R-:W-:Y:S01]  /*3b30*/  BSSY B0, `(.L_x_7442) ;  /* 0x000000b000007945 */ /* 0x000fe20003800000 */
[----:B------:R-:W-:Y:S05]  /*3b40*/  @P2 BRA `(.L_x_7443) ;  /* 0x0000004000002947 */ /* 0x000fea0003800000 */
[----:B------:R-:W-:Y:S01]  /*3b50*/  MOV R213, RZ ;  /* 0x000000ff00d57202 */ /* 0x000fe20000000f00 */
[----:B------:R-:W-:Y:S05]  /*3b60*/  @!P0 BRA `(.L_x_7444) ;  /* 0x0000007000008947 */ /* 0x000fea0003800000 */
[----:B-----5:R-:W-:Y:S01]  /*3b70*/  HADD2.F32 R213, -RZ, R71.H1_H1 ;  /* 0x30000047ffd57230 */ /* 0x020fe20000004100 */
[----:B------:R-:W-:Y:S05]  /*3b80*/  BRA `(.L_x_7444) ;  /* 0x0000005000007947 */ /* 0x000fea0003800000 */
.L_x_7443:
[----:B0----5:R-:W-:Y:S02]  /*3b90*/  HADD2.F32 R108, -RZ, R75.H1_H1 ;  /* 0x3000004bff6c7230 */ /* 0x021fe40000004100 */
[----:B------:R-:W-:-:S03]  /*3ba0*/  @P0 HADD2.F32 R112, -RZ, R71.H1_H1 ;  /* 0x30000047ff700230 */ /* 0x000fc60000004100 */
[----:B------:R-:W-:-:S04]  /*3bb0*/  FMUL.FTZ R108, R108, c[0x0][0x1ec] ;  /* 0x00007b006c6c7a20 */ /* 0x000fc80000410000 */
[----:B------:R-:W-:-:S04]  /*3bc0*/  FMUL.FTZ R213, R103, R108 ;  /* 0x0000006c67d57220 */ /* 0x000fc80000410000 */
[----:B------:R-:W-:Y:S02]  /*3bd0*/  @P0 FADD.FTZ R213, R112, R213 ;  /* 0x000000d570d50221 */ /* 0x000fe40000010000 */
.L_x_7444:
[----:B------:R-:W-:Y:S05]  /*3be0*/  BSYNC B0 ;  /* 0x0000000000007941 */ /* 0x000fea0003800000 */
.L_x_7442:
[----:B------:R-:W-:Y:S01]  /*3bf0*/  IADD3 R223, R171, 0xe0, RZ ;  /* 0x000000e0abdf7810 */ /* 0x000fe20007ffe0ff */
[----:B0-----:R-:W-:Y:S01]  /*3c00*/  IMAD.WIDE.U32 R108, R221, R170, c[0x0][0x188] ;  /* 0x00006200dd6c7625 */ /* 0x001fe200078e00aa */
[----:B------:R-:W-:Y:S02]  /*3c10*/  @P1 IADD3 R117, R180, 0xe0, RZ ;  /* 0x000000e0b4751810 */ /* 0x000fe40007ffe0ff */
        /* <DEDUP_REMOVED lines=15> */
.L_x_7446:
[----:B0----5:R-:W-:Y:S02]  /*3d10*/  HADD2.F32 R108, -RZ, R72.H0_H0 ;  /* 0x20000048ff6c7230 */ /* 0x021fe40000004100 */
[----:B------:R-:W-:-:S02]  /*3d20*/  HADD2.F32 R221, -RZ, R104.H0_H0 ;  /* 0x20000068ffdd7230 */ /* 0x000fc40000004100 */
[----:B------:R-:W-:Y:S01]  /*3d30*/  @P0 HADD2.F32 R112, -RZ, R68.H0_H0 ;  /* 0x20000044ff700230 */ /* 0x000fe20000004100 */
[----:B------:R-:W-:-:S04]  /*3d40*/  FMUL.FTZ R108, R108, c[0x0][0x1ec] ;  /* 0x00007b006c6c7a20 */ /* 0x000fc80000410000 */
[----:B------:R-:W-:-:S04]  /*3d50*/  FMUL.FTZ R221, R108, R221 ;  /* 0x000000dd6cdd7220 */ /* 0x000fc80000410000 */
[----:B------:R-:W-:Y:S02]  /*3d60*/  @P0 FADD.FTZ R221, R112, R221 ;  /* 0x000000dd70dd0221 */ /* 0x000fe40000010000 */
.L_x_7447:
[----:B------:R-:W-:Y:S05]  /*3d70*/  BSYNC B0 ;  /* 0x0000000000007941 */ /* 0x000fea0003800000 */
.L_x_7445:
[----:B------:R-:W-:Y:S01]  /*3d80*/  BSSY B0, `(.L_x_7448) ;  /* 0x000000c000007945 */ /* 0x000fe20003800000 */
[----:B------:R-:W-:Y:S05]  /*3d90*/  @P2 BRA `(.L_x_7449) ;  /* 0x0000004000002947 */ /* 0x000fea0003800000 */
[----:B0-----:R-:W-:Y:S01]  /*3da0*/  MOV R118, RZ ;  /* 0x000000ff00767202 */ /* 0x001fe20000000f00 */
[----:B------:R-:W-:Y:S05]  /*3db0*/  @!P0 BRA `(.L_x_7450) ;  /* 0x0000008000008947 */ /* 0x000fea0003800000 */
[----:B-----5:R-:W-:Y:S01]  /*3dc0*/  HADD2.F32 R118, -RZ, R68.H1_H1 ;  /* 0x30000044ff767230 */ /* 0x020fe20000004100 */
[----:B------:R-:W-:Y:S05]  /*3dd0*/  BRA `(.L_x_7450) ;  /* 0x0000006000007947 */ /* 0x000fea0003800000 */
.L_x_7449:
[----:B0----5:R-:W-:Y:S02]  /*3de0*/  HADD2.F32 R108, -RZ, R72.H1_H1 ;  /* 0x30000048ff6c7230 */ /* 0x021fe40000004100 */
[----:B------:R-:W-:Y:S02]  /*3df0*/  HADD2.F32 R118, -RZ, R104.H1_H1 ;  /* 0x30000068ff767230 */ /* 0x000fe40000004100 */
[----:B------:R-:W-:Y:S01]  /*3e00*/  @P0 HADD2.F32 R113, -RZ, R68.H1_H1 ;  /* 0x30000044ff710230 */ /* 0x000fe20000004100 */
[----:B------:R-:W-:-:S04]  /*3e10*/  FMUL.FTZ R109, R108, c[0x0][0x1ec] ;  /* 0x00007b006c6d7a20 */ /* 0x000fc80000410000 */
[----:B------:R-:W-:-:S04]  /*3e20*/  FMUL.FTZ R118, R109, R118 ;  /* 0x000000766d767220 */ /* 0x000fc80000410000 */
[----:B------:R-:W-:Y:S02]  /*3e30*/  @P0 FADD.FTZ R118, R113, R118 ;  /* 0x0000007671760221 */ /* 0x000fe40000010000 */
.L_x_7450:
[----:B------:R-:W-:Y:S05]  /*3e40*/  BSYNC B0 ;  /* 0x0000000000007941 */ /* 0x000fea0003800000 */
.L_x_7448:
[----:B------:R-:W-:Y:S01]  /*3e50*/  BSSY B0, `(.L_x_7451) ;  /* 0x000000c000007945 */ /* 0x000fe20003800000 */
[----:B------:R-:W-:Y:S05]  /*3e60*/  @P2 BRA `(.L_x_7452) ;  /* 0x0000004000002947 */ /* 0x000fea0003800000 */
[----:B------:R-:W-:Y:S01]  /*3e70*/  HFMA2.MMA R119, -RZ, RZ, 0, 0 ;  /* 0x00000000ff777435 */ /* 0x000fe200000001ff */
[----:B------:R-:W-:Y:S05]  /*3e80*/  @!P0 BRA `(.L_x_7453) ;  /* 0x0000008000008947 */ /* 0x000fea0003800000 */
[----:B-----5:R-:W-:Y:S01]  /*3e90*/  HADD2.F32 R119, -RZ, R69.H0_H0 ;  /* 0x20000045ff777230 */ /* 0x020fe20000004100 */
[----:B------:R-:W-:Y:S05]  /*3ea0*/  BRA `(.L_x_7453) ;  /* 0x0000006000007947 */ /* 0x000fea0003800000 */
.L_x_7452:
[----:B-----5:R-:W-:Y:S02]  /*3eb0*/  HADD2.F32 R108, -RZ, R73.H0_H0 ;  /* 0x20000049ff6c7230 */ /* 0x020fe40000004100 */
[----:B------:R-:W-:Y:S02]  /*3ec0*/  HADD2.F32 R119, -RZ, R105.H0_H0 ;  /* 0x20000069ff777230 */ /* 0x000fe40000004100 */
[----:B------:R-:W-:Y:S01]  /*3ed0*/  @P0 HADD2.F32 R112, -RZ, R69.H0_H0 ;  /* 0x20000045ff700230 */ /* 0x000fe20000004100 */
[----:B------:R-:W-:-:S04]  /*3ee0*/  FMUL.FTZ R108, R108, c[0x0][0x1ec] ;  /* 0x00007b006c6c7a20 */ /* 0x000fc80000410000 */
[----:B------:R-:W-:-:S04]  /*3ef0*/  FMUL.FTZ R119, R108, R119 ;  /* 0x000000776c777220 */ /* 0x000fc80000410000 */
[----:B------:R-:W-:Y:S02]  /*3f00*/  @P0 FADD.FTZ R119, R112, R119 ;  /* 0x0000007770770221 */ /* 0x000fe40000010000 */
.L_x_7453:
[----:B------:R-:W-:Y:S05]  /*3f10*/  BSYNC B0 ;  /* 0x0000000000007941 */ /* 0x000fea0003800000 */
.L_x_7451:
[----:B------:R-:W-:Y:S01]  /*3f20*/  BSSY B0, `(.L_x_7454) ;  /* 0x000000c000007945 */ /* 0x000fe20003800000 */
[----:B------:R-:W-:Y:S05]  /*3f30*/  @P2 BRA `(.L_x_7455) ;  /* 0x0000004000002947 */ /* 0x000fea0003800000 */
[----:B------:R-:W-:Y:S01]  /*3f40*/  MOV R116, RZ ;  /* 0x000000ff00747202 */ /* 0x000fe20000000f00 */
[----:B------:R-:W-:Y:S05]  /*3f50*/  @!P0 BRA `(.L_x_7456) ;  /* 0x0000008000008947 */ /* 0x000fea0003800000 */
[----:B-----5:R-:W-:Y:S01]  /*3f60*/  HADD2.F32 R116, -RZ, R69.H1_H1 ;  /* 0x30000045ff747230 */ /* 0x020fe20000004100 */
[----:B------:R-:W-:Y:S05]  /*3f70*/  BRA `(.L_x_7456) ;  /* 0x0000006000007947 */ /* 0x000fea0003800000 */
.L_x_7455:
[----:B-----5:R-:W-:Y:S02]  /*3f80*/  HADD2.F32 R108, -RZ, R73.H1_H1 ;  /* 0x30000049ff6c7230 */ /* 0x020fe40000004100 */
[----:B------:R-:W-:Y:S02]  /*3f90*/  HADD2.F32 R116, -RZ, R105.H1_H1 ;  /* 0x30000069ff747230 */ /* 0x000fe40000004100 */
[----:B------:R-:W-:Y:S01]  /*3fa0*/  @P0 HADD2.F32 R113, -RZ, R69.H1_H1 ;  /* 0x30000045ff710230 */ /* 0x000fe20000004100 */
[----:B------:R-:W-:-:S04]  /*3fb0*/  FMUL.FTZ R109, R108, c[0x0][0x1ec] ;  /* 0x00007b006c6d7a20 */ /* 0x000fc80000410000 */
[----:B------:R-:W-:-:S04]  /*3fc0*/  FMUL.FTZ R116, R109, R116 ;  /* 0x000000746d747220 */ /* 0x000fc80000410000 */
[----:B------:R-:W-:Y:S02]  /*3fd0*/  @P0 FADD.FTZ R116, R113, R116 ;  /* 0x0000007471740221 */ /* 0x000fe40000010000 */
.L_x_7456:
[----:B------:R-:W-:Y:S05]  /*3fe0*/  BSYNC B0 ;  /* 0x0000000000007941 */ /* 0x000fea0003800000 */
.L_x_7454:
[----:B------:R-:W-:Y:S01]  /*3ff0*/  BSSY B0, `(.L_x_7457) ;  /* 0x000000c000007945 */ /* 0x000fe20003800000 */
[----:B------:R-:W-:Y:S05]  /*4000*/  @P2 BRA `(.L_x_7458) ;  /* 0x0000004000002947 */ /* 0x000fea0003800000 */
[----:B------:R-:W-:Y:S01]  /*4010*/  HFMA2.MMA R180, -RZ, RZ, 0, 0 ;  /* 0x00000000ffb47435 */ /* 0x000fe200000001ff */
[----:B------:R-:W-:Y:S05]  /*4020*/  @!P0 BRA `(.L_x_7459) ;  /* 0x0000008000008947 */ /* 0x000fea0003800000 */
[----:B-----5:R-:W-:Y:S01]  /*4030*/  HADD2.F32 R180, -RZ, R70.H0_H0 ;  /* 0x20000046ffb47230 */ /* 0x020fe20000004100 */
[----:B------:R-:W-:Y:S05]  /*4040*/  BRA `(.L_x_7459) ;  /* 0x0000006000007947 */ /* 0x000fea0003800000 */
.L_x_7458:
[----:B-----5:R-:W-:Y:S02]  /*4050*/  HADD2.F32 R108, -RZ, R74.H0_H0 ;  /* 0x2000004aff6c7230 */ /* 0x020fe40000004100 */
[----:B------:R-:W-:Y:S02]  /*4060*/  HADD2.F32 R180, -RZ, R106.H0_H0 ;  /* 0x2000006affb47230 */ /* 0x000fe40000004100 */
[----:B------:R-:W-:Y:S01]  /*4070*/  @P0 HADD2.F32 R113, -RZ, R70.H0_H0 ;  /* 0x20000046ff710230 */ /* 0x000fe20000004100 */
[----:B------:R-:W-:-:S04]  /*4080*/  FMUL.FTZ R109, R108, c[0x0][0x1ec] ;  /* 0x00007b006c6d7a20 */ /* 0x000fc80000410000 */
[----:B------:R-:W-:-:S04]  /*4090*/  FMUL.FTZ R180, R109, R180 ;  /* 0x000000b46db47220 */ /* 0x000fc80000410000 */
[----:B------:R-:W-:Y:S02]  /*40a0*/  @P0 FADD.FTZ R180, R113, R180 ;  /* 0x000000b471b40221 */ /* 0x000fe40000010000 */
.L_x_7459:
[----:B------:R-:W-:Y:S05]  /*40b0*/  BSYNC B0 ;  /* 0x0000000000007941 */ /* 0x000fea0003800000 */
.L_x_7457:
[----:B------:R-:W-:Y:S01]  /*40c0*/  BSSY B0, `(.L_x_7460) ;  /* 0x000000c000007945 */ /* 0x000fe20003800000 */
[----:B------:R-:W-:Y:S05]  /*40d0*/  @P2 BRA `(.L_x_7461) ;  /* 0x0000004000002947 */ /* 0x000fea0003800000 */
[----:B------:R-:W-:Y:S01]  /*40e0*/  MOV R117, RZ ;  /* 0x000000ff00757202 */ /* 0x000fe20000000f00 */
[----:B------:R-:W-:Y:S05]  /*40f0*/  @!P0 BRA `(.L_x_7462) ;  /* 0x0000008000008947 */ /* 0x000fea0003800000 */
[----:B-----5:R-:W-:Y:S01]  /*4100*/  HADD2.F32 R117, -RZ, R70.H1_H1 ;  /* 0x30000046ff757230 */ /* 0x020fe20000004100 */
[----:B------:R-:W-:Y:S05]  /*4110*/  BRA `(.L_x_7462) ;  /* 0x0000006000007947 */ /* 0x000fea0003800000 */
.L_x_7461:
[----:B-----5:R-:W-:Y:S02]  /*4120*/  HADD2.F32 R108, -RZ, R74.H1_H1 ;  /* 0x3000004aff6c7230 */ /* 0x020fe40000004100 */
[----:B------:R-:W-:Y:S02]  /*4130*/  HADD2.F32 R117, -RZ, R106.H1_H1 ;  /* 0x3000006aff757230 */ /* 0x000fe40000004100 */
[----:B------:R-:W-:Y:S01]  /*4140*/  @P0 HADD2.F32 R112, -RZ, R70.H1_H1 ;  /* 0x30000046ff700230 */ /* 0x000fe20000004100 */
[----:B------:R-:W-:-:S04]  /*4150*/  FMUL.FTZ R108, R108, c[0x0][0x1ec] ;  /* 0x00007b006c6c7a20 */ /* 0x000fc80000410000 */
[----:B------:R-:W-:-:S04]  /*4160*/  FMUL.FTZ R117, R108, R117 ;  /* 0x000000756c757220 */ /* 0x000fc80000410000 */
[----:B------:R-:W-:Y:S02]  /*4170*/  @P0 FADD.FTZ R117, R112, R117 ;  /* 0x0000007570750221 */ /* 0x000fe40000010000 */
.L_x_7462:
[----:B------:R-:W-:Y:S05]  /*4180*/  BSYNC B0 ;  /* 0x0000000000007941 */ /* 0x000fea0003800000 */
.L_x_7460:
[----:B------:R-:W-:Y:S01]  /*4190*/  BSSY B0, `(.L_x_7463) ;  /* 0x000000b000007945 */ /* 0x000fe20003800000 */
[----:B------:R-:W-:Y:S05]  /*41a0*/  @P2 BRA `(.L_x_7464) ;  /* 0x0000004000002947 */ /* 0x000fea0003800000 */
[----:B------:R-:W-:Y:S01]  /*41b0*/  HFMA2.MMA R171, -RZ, RZ, 0, 0 ;  /* 0x00000000ffab7435 */ /* 0x000fe200000001ff */
[----:B------:R-:W-:Y:S05]  /*41c0*/  @!P0 BRA `(.L_x_7465) ;  /* 0x0000007000008947 */ /* 0x000fea0003800000 */
[----:B-----5:R-:W-:Y:S01]  /*41d0*/  HADD2.F32 R171, -RZ, R71.H0_H0 ;  /* 0x20000047ffab7230 */ /* 0x020fe20000004100 */
[----:B------:R-:W-:Y:S05]  /*41e0*/  BRA `(.L_x_7465) ;  /* 0x0000005000007947 */ /* 0x000fea0003800000 */
.L_x_7464:
[----:B-----5:R-:W-:-:S05]  /*41f0*/  HADD2.F32 R108, -RZ, R75.H0_H0 ;  /* 0x2000004bff6c7230 */ /* 0x020fca0000004100 */
[----:B------:R-:W-:Y:S01]  /*4200*/  FMUL.FTZ R171, R108, c[0x0][0x1ec] ;  /* 0x00007b006cab7a20 */ /* 0x000fe20000410000 */
[----:B------:R-:W-:-:S03]  /*4210*/  @P0 HADD2.F32 R108, -RZ, R71.H0_H0 ;  /* 0x20000047ff6c0230 */ /* 0x000fc60000004100 */
[----:B------:R-:W-:-:S04]  /*4220*/  FMUL.FTZ R171, R174, R171 ;  /* 0x000000abaeab7220 */ /* 0x000fc80000410000 */
[----:B------:R-:W-:Y:S02]  /*4230*/  @P0 FADD.FTZ R171, R108, R171 ;  /* 0x000000ab6cab0221 */ /* 0x000fe40000010000 */
.L_x_7465:
[----:B------:R-:W-:Y:S05]  /*4240*/  BSYNC B0 ;  /* 0x0000000000007941 */ /* 0x000fea0003800000 */
.L_x_7463:
[----:B------:R-:W-:Y:S01]  /*4250*/  BSSY B0, `(.L_x_7466) ;  /* 0x000000b000007945 */ /* 0x000fe20003800000 */
[----:B------:R-:W-:Y:S05]  /*4260*/  @P2 BRA `(.L_x_7467) ;  /* 0x0000004000002947 */ /* 0x000fea0003800000 */
[----:B------:R-:W-:Y:S01]  /*4270*/  MOV R222, RZ ;  /* 0x000000ff00de7202 */ /* 0x000fe20000000f00 */
[----:B------:R-:W-:Y:S05]  /*4280*/  @!P0 BRA `(.L_x_7468) ;  /* 0x0000007000008947 */ /* 0x000fea0003800000 */
[----:B-----5:R-:W-:Y:S01]  /*4290*/  HADD2.F32 R222, -RZ, R71.H1_H1 ;  /* 0x30000047ffde7230 */ /* 0x020fe20000004100 */
[----:B------:R-:W-:Y:S05]  /*42a0*/  BRA `(.L_x_7468) ;  /* 0x0000005000007947 */ /* 0x000fea0003800000 */
.L_x_7467:
[----:B-----5:R-:W-:Y:S02]  /*42b0*/  HADD2.F32 R108, -RZ, R75.H1_H1 ;  /* 0x3000004bff6c7230 */ /* 0x020fe40000004100 */
[----:B------:R-:W-:-:S03]  /*42c0*/  @P0 HADD2.F32 R109, -RZ, R71.H1_H1 ;  /* 0x30000047ff6d0230 */ /* 0x000fc60000004100 */
[----:B------:R-:W-:-:S04]  /*42d0*/  FMUL.FTZ R108, R108, c[0x0][0x1ec] ;  /* 0x00007b006c6c7a20 */ /* 0x000fc80000410000 */
[----:B------:R-:W-:-:S04]  /*42e0*/  FMUL.FTZ R222, R175, R108 ;  /* 0x0000006cafde7220 */ /* 0x000fc80000410000 */
[----:B------:R-:W-:Y:S02]  /*42f0*/  @P0 FADD.FTZ R222, R109, R222 ;  /* 0x000000de6dde0221 */ /* 0x000fe40000010000 */
.L_x_7468:
[----:B------:R-:W-:Y:S05]  /*4300*/  BSYNC B0 ;  /* 0x0000000000007941 */ /* 0x000fea0003800000 */
.L_x_7466:
[----:B------:R-:W-:Y:S01]  /*4310*/  FADD.FTZ R108, RZ, R122 ;  /* 0x0000007aff6c7221 */ /* 0x000fe20000010000 */
[----:B------:R-:W-:Y:S02]  /*4320*/  F2FP.PACK_AB R115, R222, R171 ;  /* 0x000000abde73723e */ /* 0x000fe400000000ff */
[----:B------:R-:W-:Y:S01]  /*4330*/  F2FP.PACK_AB R114, R117, R180 ;  /* 0x000000b47572723e */ /* 0x000fe200000000ff */
[----:B------:R-:W-:Y:S01]  /*4340*/  FADD.FTZ R109, R108, R123 ;  /* 0x0000007b6c6d7221 */ /* 0x000fe20000010000 */
[----:B------:R-:W-:Y:S02]  /*4350*/  F2FP.PACK_AB R112, R118, R221 ;  /* 0x000000dd7670723e */ /* 0x000fe400000000ff */
        /* <DEDUP_REMOVED lines=58> */
[----:B------:R-:W-:-:S03]  /*4700*/  F2FP.PACK_AB R113, R116, R119 ;  /* 0x000000777471723e */ /* 0x000fc600000000ff */
        /* <DEDUP_REMOVED lines=9> */
.L_x_7475:
        /* <DEDUP_REMOVED lines=148> */
.L_x_7476:
        /* <DEDUP_REMOVED lines=17> */
[----:B-1----:R-:W-:Y:S01]  /*51f0*/  FSEL R108, R223, RZ, !P0 ;  /* 0x000000ffdf6c7208 */ /* 0x002fe20004000000 */
[----:B------:R-:W-:Y:S01]  /*5200*/  HADD2.F32 R113, -RZ, R66.H0_H0 ;  /* 0x20000042ff717230 */ /* 0x000fe20000004100 */
[----:B------:R-:W-:-:S03]  /*5210*/  IADD3 R120, R120, -0x1, RZ ;  /* 0xffffffff78787810 */ /* 0x000fc60007ffe0ff */
[C---:B------:R-:W-:Y:S02]  /*5220*/  FADD.FTZ R182, -R108.reuse, R182 ;  /* 0x000000b66cb67221 */ /* 0x040fe40000010100 */
[C---:B------:R-:W-:Y:S02]  /*5230*/  FADD.FTZ R109, -R108.reuse, R118 ;  /* 0x000000766c6d7221 */ /* 0x040fe40000010100 */
[C---:B------:R-:W-:Y:S02]  /*5240*/  FADD.FTZ R188, -R108.reuse, R188 ;  /* 0x000000bc6cbc7221 */ /* 0x040fe40000010100 */
[C---:B------:R-:W-:Y:S02]  /*5250*/  FADD.FTZ R170, -R108.reuse, R127 ;  /* 0x0000007f6caa7221 */ /* 0x040fe40000010100 */
[C---:B------:R-:W-:Y:S02]  /*5260*/  FADD.FTZ R240, -R108.reuse, R181 ;  /* 0x000000b56cf07221 */ /* 0x040fe40000010100 */
[----:B------:R-:W-:-:S02]  /*5270*/  FADD.FTZ R117, -R108, R117 ;  /* 0x000000756c757221 */ /* 0x000fc40000010100 */
[C---:B------:R-:W-:Y:S02]  /*5280*/  FMUL.FTZ R181, R115.reuse, R182 ;  /* 0x000000b673b57220 */ /* 0x040fe40000410000 */
[C---:B------:R-:W-:Y:S02]  /*5290*/  FADD.FTZ R122, -R108.reuse, R122 ;  /* 0x0000007a6c7a7221 */ /* 0x040fe40000010100 */
[----:B------:R-:W-:Y:S02]  /*52a0*/  FADD.FTZ R230, -R108, R165 ;  /* 0x000000a56ce67221 */ /* 0x000fe40000010100 */
[C---:B------:R-:W-:Y:S01]  /*52b0*/  FMUL.FTZ R182, R115.reuse, R109 ;  /* 0x0000006d73b67220 */ /* 0x040fe20000410000 */
[----:B------:R-:W-:Y:S01]  /*52c0*/  HADD2.F32 R109, -RZ, R66.H1_H1 ;  /* 0x30000042ff6d7230 */ /* 0x000fe20000004100 */
[C---:B------:R-:W-:Y:S02]  /*52d0*/  FMUL.FTZ R165, R115.reuse, R188 ;  /* 0x000000bc73a57220 */ /* 0x040fe40000410000 */
[----:B------:R-:W-:-:S02]  /*52e0*/  FMUL.FTZ R170, R115, R170 ;  /* 0x000000aa73aa7220 */ /* 0x000fc40000410000 */
[----:B------:R-:W-:Y:S01]  /*52f0*/  FMUL.FTZ R188, R115, R117 ;  /* 0x0000007573bc7220 */ /* 0x000fe20000410000 */
[----:B------:R-:W-:Y:S01]  /*5300*/  HADD2.F32 R117, -RZ, R64.H0_H0 ;  /* 0x20000040ff757230 */ /* 0x000fe20000004100 */
        /* <DEDUP_REMOVED lines=56> */
[C---:B------:R-:W-:Y:S02]  /*5690*/  FMUL.FTZ R121, R115.reuse, R122 ;  /* 0x0000007a73797220 */ /* 0x040fe40000410000 */
[----:B------:R-:W-:Y:S01]  /*56a0*/  FADD.FTZ R108, -R108, R222 ;  /* 0x000000de6c6c7221 */ /* 0x000fe20000010100 */
[----:B------:R-:W-:Y:S01]  /*56b0*/  HADD2.F32 R222, -RZ, R67.H1_H1 ;  /* 0x30000043ffde7230 */ /* 0x000fe20000004100 */
[----:B------:R-:W-:Y:S02]  /*56c0*/  FFMA.FTZ R170, R170, R109, R7 ;  /* 0x0000006daaaa7223 */ /* 0x000fe40000010007 */
[----:B------:R-:W-:-:S02]  /*56d0*/  FMUL.FTZ R167, R115, R186 ;  /* 0x000000ba73a77220 */ /* 0x000fc40000410000 */
[----:B------:R-:W-:Y:S02]  /*56e0*/  IMAD R109, R120, c[0x0][0x168], RZ ;  /* 0x00005a00786d7a24 */ /* 0x000fe400078e02ff */
[----:B------:R-:W-:Y:S02]  /*56f0*/  FMUL.FTZ R186, R115, R116 ;  /* 0x0000007473ba7220 */ /* 0x000fe40000410000 */
[----:B------:R-:W-:Y:S01]  /*5700*/  FFMA.FTZ R120, R121, R117, R2 ;  /* 0x0000007579787223 */ /* 0x000fe20000010002 */
[----:B------:R-:W-:Y:S01]  /*5710*/  HADD2.F32 R121, -RZ, R63.H1_H1 ;  /* 0x3000003fff797230 */ /* 0x000fe20000004100 */
[C---:B------:R-:W-:Y:S01]  /*5720*/  FMUL.FTZ R169, R115.reuse, R184 ;  /* 0x000000b873a97220 */ /* 0x040fe20000410000 */
[----:B------:R-:W-:Y:S01]  /*5730*/  HADD2.F32 R117, -RZ, R64.H1_H1 ;  /* 0x30000040ff757230 */ /* 0x000fe20000004100 */
[C---:B------:R-:W-:Y:S01]  /*5740*/  FMUL.FTZ R116, R115.reuse, R108 ;  /* 0x0000006c73747220 */ /* 0x040fe20000410000 */
[----:B------:R-:W-:Y:S01]  /*5750*/  HADD2.F32 R108, -RZ, R65.H0_H0 ;  /* 0x20000041ff6c7230 */ /* 0x000fe20000004100 */
[----:B------:R-:W-:-:S02]  /*5760*/  FMUL.FTZ R130, R115, R130 ;  /* 0x0000008273827220 */ /* 0x000fc40000410000 */
[C---:B------:R-:W-:Y:S01]  /*5770*/  FMUL.FTZ R184, R115.reuse, R118 ;  /* 0x0000007673b87220 */ /* 0x040fe20000410000 */
[----:B------:R-:W-:Y:S01]  /*5780*/  HADD2.F32 R118, -RZ, R63.H0_H0 ;  /* 0x2000003fff767230 */ /* 0x000fe20000004100 */
[C---:B------:R-:W-:Y:S02]  /*5790*/  FMUL.FTZ R123, R115.reuse, R124 ;  /* 0x0000007c737b7220 */ /* 0x040fe40000410000 */
[----:B------:R-:W-:Y:S02]  /*57a0*/  FMUL.FTZ R131, R115, R232 ;  /* 0x000000e873837220 */ /* 0x000fe40000410000 */
[----:B------:R-:W-:Y:S01]  /*57b0*/  FFMA.FTZ R130, R130, R121, R17 ;  /* 0x0000007982827223 */ /* 0x000fe20000010011 */
[--C-:B------:R-:W-:Y:S01]  /*57c0*/  HADD2.F32 R121, -RZ, R59.reuse.H0_H0 ;  /* 0x2000003bff797230 */ /* 0x100fe20000004100 */
[----:B------:R-:W-:Y:S01]  /*57d0*/  FFMA.FTZ R108, R123, R108, R4 ;  /* 0x0000006c7b6c7223 */ /* 0x000fe20000010004 */
[----:B------:R-:W-:Y:S01]  /*57e0*/  HADD2.F32 R123, -RZ, R59.H1_H1 ;  /* 0x3000003bff7b7230 */ /* 0x000fe20000004100 */
[----:B------:R-:W-:Y:S01]  /*57f0*/  FFMA.FTZ R131, R131, R118, R16 ;  /* 0x0000007683837223 */ /* 0x000fe20000010010 */
[----:B------:R-:W-:Y:S01]  /*5800*/  HADD2.F32 R118, -RZ, R60.H0_H0 ;  /* 0x2000003cff767230 */ /* 0x000fe20000004100 */
[----:B------:R-:W-:-:S02]  /*5810*/  FMUL.FTZ R240, R115, R240 ;  /* 0x000000f073f07220 */ /* 0x000fc40000410000 */
[----:B------:R-:W-:Y:S02]  /*5820*/  FMUL.FTZ R125, R115, R226 ;  /* 0x000000e2737d7220 */ /* 0x000fe40000410000 */
[----:B------:R-:W-:Y:S01]  /*5830*/  FFMA.FTZ R181, R181, R121, R24 ;  /* 0x00000079b5b57223 */ /* 0x000fe20000010018 */
[----:B------:R-:W-:Y:S01]  /*5840*/  HADD2.F32 R121, -RZ, R56.H1_H1 ;  /* 0x30000038ff797230 */ /* 0x000fe20000004100 */
[----:B------:R-:W-:Y:S01]  /*5850*/  FFMA.FTZ R240, R240, R123, R25 ;  /* 0x0000007bf0f07223 */ /* 0x000fe20000010019 */
[----:B------:R-:W-:Y:S01]  /*5860*/  HADD2.F32 R123, -RZ, R57.H1_H1 ;  /* 0x30000039ff7b7230 */ /* 0x000fe20000004100 */
[C---:B------:R-:W-:Y:S02]  /*5870*/  FMUL.FTZ R234, R115.reuse, R234 ;  /* 0x000000ea73ea7220 */ /* 0x040fe40000410000 */
[----:B------:R-:W-:Y:S01]  /*5880*/  FMUL.FTZ R193, R115, R202 ;  /* 0x000000ca73c17220 */ /* 0x000fe20000410000 */
[----:B------:R-:W-:Y:S01]  /*5890*/  HADD2.F32 R202, -RZ, R50.H1_H1 ;  /* 0x30000032ffca7230 */ /* 0x000fe20000004100 */
[----:B------:R-:W-:Y:S01]  /*58a0*/  FFMA.FTZ R118, R125, R118, R10 ;  /* 0x000000767d767223 */ /* 0x000fe2000001000a */
[----:B------:R-:W-:Y:S01]  /*58b0*/  HADD2.F32 R125, -RZ, R55.H0_H0 ;  /* 0x20000037ff7d7230 */ /* 0x000fe20000004100 */
[----:B------:R-:W-:-:S02]  /*58c0*/  FMUL.FTZ R236, R115, R236 ;  /* 0x000000ec73ec7220 */ /* 0x000fc40000410000 */
[C---:B------:R-:W-:Y:S02]  /*58d0*/  FMUL.FTZ R189, R115.reuse, R190 ;  /* 0x000000be73bd7220 */ /* 0x040fe40000410000 */
[C---:B------:R-:W-:Y:S02]  /*58e0*/  FMUL.FTZ R122, R115.reuse, R199 ;  /* 0x000000c7737a7220 */ /* 0x040fe40000410000 */
[----:B------:R-:W-:Y:S01]  /*58f0*/  FFMA.FTZ R234, R234, R121, R19 ;  /* 0x00000079eaea7223 */ /* 0x000fe20000010013 */
[----:B------:R-:W-:Y:S01]  /*5900*/  HADD2.F32 R121, -RZ, R52.H0_H0 ;  /* 0x20000034ff797230 */ /* 0x000fe20000004100 */
[C---:B------:R-:W-:Y:S02]  /*5910*/  FMUL.FTZ R195, R115.reuse, R200 ;  /* 0x000000c873c37220 */ /* 0x040fe40000410000 */
[----:B------:R-:W-:Y:S01]  /*5920*/  FFMA.FTZ R236, R236, R123, R21 ;  /* 0x0000007becec7223 */ /* 0x000fe20000010015 */
[----:B------:R-:W-:Y:S01]  /*5930*/  HADD2.F32 R123, -RZ, R53.H0_H0 ;  /* 0x20000035ff7b7230 */ /* 0x000fe20000004100 */
[----:B------:R-:W-:-:S02]  /*5940*/  FMUL.FTZ R183, R115, R196 ;  /* 0x000000c473b77220 */ /* 0x000fc40000410000 */
[----:B------:R-:W-:Y:S01]  /*5950*/  FMUL.FTZ R200, R115, R213 ;  /* 0x000000d573c87220 */ /* 0x000fe20000410000 */
[----:B------:R-:W-:Y:S01]  /*5960*/  HADD2.F32 R213, -RZ, R60.H1_H1 ;  /* 0x3000003cffd57230 */ /* 0x000fe20000004100 */
[----:B------:R-:W-:Y:S01]  /*5970*/  FFMA.FTZ R189, R189, R125, R32 ;  /* 0x0000007dbdbd7223 */ /* 0x000fe20000010020 */
[----:B------:R-:W-:Y:S01]  /*5980*/  HADD2.F32 R125, -RZ, R53.H1_H1 ;  /* 0x30000035ff7d7230 */ /* 0x000fe20000004100 */
[----:B------:R-:W-:Y:S01]  /*5990*/  FFMA.FTZ R202, R122, R202, R39 ;  /* 0x000000ca7aca7223 */ /* 0x000fe20000010027 */
[----:B------:R-:W-:Y:S01]  /*59a0*/  HADD2.F32 R122, -RZ, R48.H1_H1 ;  /* 0x30000030ff7a7230 */ /* 0x000fe20000004100 */
        /* <DEDUP_REMOVED lines=27> */
[----:B------:R-:W-:Y:S01]  /*5b60*/  HADD2.F32 R211, -RZ, R61.H1_H1 ;  /* 0x3000003dffd37230 */ /* 0x000fe20000004100 */
[----:B------:R-:W-:-:S02]  /*5b70*/  FMUL.FTZ R201, R115, R210 ;  /* 0x000000d273c97220 */ /* 0x000fc40000410000 */
[C---:B------:R-:W-:Y:S02]  /*5b80*/  FMUL.FTZ R203, R115.reuse, R208 ;  /* 0x000000d073cb7220 */ /* 0x040fe40000410000 */
[C---:B------:R-:W-:Y:S02]  /*5b90*/  FMUL.FTZ R207, R115.reuse, R206 ;  /* 0x000000ce73cf7220 */ /* 0x040fe40000410000 */
[C---:B------:R-:W-:Y:S02]  /*5ba0*/  FMUL.FTZ R205, R115.reuse, R218 ;  /* 0x000000da73cd7220 */ /* 0x040fe40000410000 */
        /* <DEDUP_REMOVED lines=9> */
[----:B------:R-:W-:Y:S01]  /*5c40*/  FMUL.FTZ R171, R115, R171 ;  /* 0x000000ab73ab7220 */ /* 0x000fe20000410000 */
[----:B------:R-:W-:Y:S01]  /*5c50*/  HADD2.F32 R115, -RZ, R65.H1_H1 ;  /* 0x30000041ff737230 */ /* 0x000fe20000004100 */
[----:B------:R-:W-:Y:S01]  /*5c60*/  FFMA.FTZ R183, R183, R121, R26 ;  /* 0x00000079b7b77223 */ /* 0x000fe2000001001a */
[----:B------:R-:W-:Y:S01]  /*5c70*/  HADD2.F32 R121, -RZ, R52.H1_H1 ;  /* 0x30000034ff797230 */ /* 0x000fe20000004100 */
[----:B------:R-:W-:Y:S01]  /*5c80*/  FFMA.FTZ R185, R185, R123, R28 ;  /* 0x0000007bb9b97223 */ /* 0x000fe2000001001c */
[----:B------:R-:W-:Y:S01]  /*5c90*/  HADD2.F32 R123, -RZ, R50.H0_H0 ;  /* 0x20000032ff7b7230 */ /* 0x000fe20000004100 */
[----:B------:R-:W-:Y:S01]  /*5ca0*/  FFMA.FTZ R213, R168, R213, R11 ;  /* 0x000000d5a8d57223 */ /* 0x000fe2000001000b */
[--C-:B------:R-:W-:Y:S01]  /*5cb0*/  HADD2.F32 R168, -RZ, R51.reuse.H1_H1 ;  /* 0x30000033ffa87230 */ /* 0x100fe20000004100 */
[----:B------:R-:W-:Y:S01]  /*5cc0*/  FFMA.FTZ R244, R244, R125, R29 ;  /* 0x0000007df4f47223 */ /* 0x000fe2000001001d */
[----:B------:R-:W-:Y:S01]  /*5cd0*/  HADD2.F32 R125, -RZ, R51.H0_H0 ;  /* 0x20000033ff7d7230 */ /* 0x000fe20000004100 */
[----:B------:R-:W-:Y:S01]  /*5ce0*/  FFMA.FTZ R250, R250, R122, R35 ;  /* 0x0000007afafa7223 */ /* 0x000fe20000010023 */
[----:B------:R-:W-:Y:S01]  /*5cf0*/  HADD2.F32 R122, -RZ, R45.H1_H1 ;  /* 0x3000002dff7a7230 */ /* 0x000fe20000004100 */
[----:B------:R-:W-:Y:S01]  /*5d00*/  FFMA.FTZ R115, R114, R115, R5 ;  /* 0x0000007372737223 */ /* 0x000fe20000010005 */
[----:B------:R-:W-:Y:S01]  /*5d10*/  SHF.R.S32.HI R114, RZ, 0x1f, R109 ;  /* 0x0000001fff727819 */ /* 0x000fe2000001146d */
        /* <DEDUP_REMOVED lines=11> */
[----:B------:R-:W-:Y:S01]  /*5dd0*/  LEA.HI R109, R114, R109, RZ, 0x3 ;  /* 0x0000006d726d7211 */ /* 0x000fe200078f18ff */
[----:B------:R-:W-:Y:S01]  /*5de0*/  FFMA.FTZ R113, R126, R113, R6 ;  /* 0x000000717e717223 */ /* 0x000fe20000010006 */
[----:B------:R-:W-:Y:S01]  /*5df0*/  HADD2.F32 R112, -RZ, R61.H0_H0 ;  /* 0x2000003dff707230 */ /* 0x000fe20000004100 */
[----:B------:R-:W-:Y:S01]  /*5e00*/  FFMA.FTZ R191, R191, R121, R34 ;  /* 0x00000079bfbf7223 */ /* 0x000fe20000010022 */
[----:B------:R-:W-:Y:S01]  /*5e10*/  HADD2.F32 R126, -RZ, R62.H0_H0 ;  /* 0x2000003eff7e7230 */ /* 0x000fe20000004100 */
        /* <DEDUP_REMOVED lines=32> */
[----:B------:R-:W-:Y:S01]  /*6020*/  FFMA.FTZ R129, R164, R129, R15 ;  /* 0x00000081a4817223 */ /* 0x000fe2000001000f */
[----:B------:R-:W-:Y:S01]  /*6030*/  HFMA2.MMA R170, -RZ, RZ, 0, 9.5367431640625e-07 ;  /* 0x00000010ffaa7435 */ /* 0x000fe200000001ff */
[----:B------:R-:W-:Y:S01]  /*6040*/  FFMA.FTZ R165, R165, R114, R18 ;  /* 0x00000072a5a57223 */ /* 0x000fe20000010012 */
[----:B------:R-:W-:Y:S01]  /*6050*/  F2FP.PACK_AB R131, R240, R181 ;  /* 0x000000b5f083723e */ /* 0x000fe200000000ff */
[----:B------:R-:W-:Y:S01]  /*6060*/  FFMA.FTZ R197, R197, R121, R134 ;  /* 0x00000079c5c57223 */ /* 0x000fe20000010086 */
[----:B------:R-:W-:Y:S01]  /*6070*/  LEA.HI.SX32 R181, R109, R0, 0x1d ;  /* 0x000000006db57211 */ /* 0x000fe200078feaff */
[----:B------:R-:W-:Y:S01]  /*6080*/  FFMA.FTZ R219, R219, R123, R146 ;  /* 0x0000007bdbdb7223 */ /* 0x000fe20000010092 */
[----:B------:R-:W-:Y:S01]  /*6090*/  HADD2.F32 R121, -RZ, R40.H0_H0 ;  /* 0x20000028ff797230 */ /* 0x000fe20000004100 */
[----:B------:R-:W-:Y:S01]  /*60a0*/  FFMA.FTZ R209, R209, R124, R148 ;  /* 0x0000007cd1d17223 */ /* 0x000fe20000010094 */
[--C-:B------:R-:W-:Y:S01]  /*60b0*/  HADD2.F32 R123, -RZ, R41.reuse.H0_H0 ;  /* 0x20000029ff7b7230 */ /* 0x100fe20000004100 */
[----:B------:R-:W-:Y:S01]  /*60c0*/  FFMA.FTZ R200, R200, R125, R149 ;  /* 0x0000007dc8c87223 */ /* 0x000fe20000010095 */
[----:B------:R-:W-:Y:S01]  /*60d0*/  F2FP.PACK_AB R130, R215, R128 ;  /* 0x00000080d782723e */ /* 0x000fe200000000ff */
[----:B------:R-:W-:Y:S01]  /*60e0*/  FFMA.FTZ R222, R224, R222, R9 ;  /* 0x000000dee0de7223 */ /* 0x000fe20000010009 */
[----:B------:R-:W-:Y:S01]  /*60f0*/  HADD2.F32 R125, -RZ, R42.H1_H1 ;  /* 0x3000002aff7d7230 */ /* 0x000fe20000004100 */
[----:B------:R-:W-:Y:S01]  /*6100*/  F2FP.PACK_AB R126, R129, R126 ;  /* 0x0000007e817e723e */ /* 0x000fe200000000ff */
[----:B------:R-:W-:Y:S01]  /*6110*/  HADD2.F32 R124, -RZ, R41.H1_H1 ;  /* 0x30000029ff7c7230 */ /* 0x000fe20000004100 */
[----:B------:R-:W-:Y:S01]  /*6120*/  F2FP.PACK_AB R128, R234, R165 ;  /* 0x000000a5ea80723e */ /* 0x000fe200000000ff */
        /* <DEDUP_REMOVED lines=16> */
[----:B------:R0:W-:Y:S01]  /*6230*/  STG.E.128 [R108.64], R120 ;  /* 0x000000786c007986 */ /* 0x0001e2000c101d04 */
[----:B------:R-:W-:Y:S01]  /*6240*/  HADD2.F32 R169, -RZ, R54.H1_H1 ;  /* 0x30000036ffa97230 */ /* 0x000fe20000004100 */
[----:B------:R-:W-:Y:S01]  /*6250*/  IMAD.WIDE.U32 R166, R167, R170, c[0x0][0x208] ;  /* 0x00008200a7a67625 */ /* 0x000fe200078e00aa */
[--C-:B------:R-:W-:Y:S01]  /*6260*/  HADD2.F32 R112, -RZ, R111.reuse.H0_H0 ;  /* 0x2000006fff707230 */ /* 0x100fe20000004100 */
[----:B------:R1:W-:Y:S01]  /*6270*/  STG.E.128 [R164.64], R124 ;  /* 0x0000007ca4007986 */ /* 0x0003e2000c101d04 */
[----:B------:R-:W-:Y:S01]  /*6280*/  HADD2.F32 R113, -RZ, R111.H1_H1 ;  /* 0x3000006fff717230 */ /* 0x000fe20000004100 */
        /* <DEDUP_REMOVED lines=8> */
[----:B------:R-:W-:Y:S01]  /*6310*/  F2FP.PACK_AB R114, R169, R114 ;  /* 0x00000072a972723e */ /* 0x000fe200000000ff */
[----:B------:R-:W-:Y:S01]  /*6320*/  FFMA.FTZ R186, R178, R186, R153 ;  /* 0x000000bab2ba7223 */ /* 0x000fe20000010099 */
[----:B------:R-:W-:Y:S01]  /*6330*/  IADD3 R169, R181, 0xc0, RZ ;  /* 0x000000c0b5a97810 */ /* 0x000fe20007ffe0ff */
[----:B0-----:R-:W-:Y:S01]  /*6340*/  FFMA.FTZ R109, R176, R182, R151 ;  /* 0x000000b6b06d7223 */ /* 0x001fe20000010097 */
[----:B------:R-:W-:-:S02]  /*6350*/  F2FP.PACK_AB R113, R244, R185 ;  /* 0x000000b9f471723e */ /* 0x000fc400000000ff */
[----:B------:R-:W-:Y:S01]  /*6360*/  F2FP.PACK_AB R118, R202, R195 ;  /* 0x000000c3ca76723e */ /* 0x000fe200000000ff */
[----:B-1----:R-:W-:Y:S01]  /*6370*/  FFMA.FTZ R165, R110, R188, R155 ;  /* 0x000000bc6ea57223 */ /* 0x002fe2000001009b */
[----:B------:R-:W-:Y:S01]  /*6380*/  F2FP.PACK_AB R117, R252, R193 ;  /* 0x000000c1fc75723e */ /* 0x000fe200000000ff */
[----:B------:R-:W-:Y:S01]  /*6390*/  IMAD.WIDE.U32 R168, R169, R170, c[0x0][0x208] ;  /* 0x00008200a9a87625 */ /* 0x000fe200078e00aa */
[----:B------:R-:W-:Y:S02]  /*63a0*/  F2FP.PACK_AB R116, R250, R191 ;  /* 0x000000bffa74723e */ /* 0x000fe400000000ff */
[----:B--2---:R-:W-:Y:S01]  /*63b0*/  IADD3 R167, R181, 0xa0, RZ ;  /* 0x000000a0b5a77810 */ /* 0x004fe20007ffe0ff */
[----:B------:R-:W-:Y:S01]  /*63c0*/  FFMA.FTZ R128, R107, R221, R150 ;  /* 0x000000dd6b807223 */ /* 0x000fe20000010096 */
[----:B------:R-:W-:Y:S01]  /*63d0*/  F2FP.PACK_AB R131, R204, R171 ;  /* 0x000000abcc83723e */ /* 0x000fe200000000ff */
[----:B------:R-:W-:Y:S01]  /*63e0*/  FFMA.FTZ R130, R179, R180, R154 ;  /* 0x000000b4b3827223 */ /* 0x000fe2000001009a */
[----:B------:R-:W-:Y:S01]  /*63f0*/  IADD3 R171, R181, 0xe0, RZ ;  /* 0x000000e0b5ab7810 */ /* 0x000fe20007ffe0ff */
[----:B------:R-:W-:Y:S01]  /*6400*/  FFMA.FTZ R129, R177, R184, R152 ;  /* 0x000000b8b1817223 */ /* 0x000fe20000010098 */
[----:B------:R-:W-:Y:S01]  /*6410*/  F2FP.PACK_AB R128, R109, R128 ;  /* 0x000000806d80723e */ /* 0x000fe200000000ff */
[----:B------:R-:W-:Y:S01]  /*6420*/  IMAD.WIDE.U32 R166, R167, R170, c[0x0][0x208] ;  /* 0x00008200a7a67625 */ /* 0x000fe200078e00aa */
[----:B------:R-:W-:-:S02]  /*6430*/  F2FP.PACK_AB R130, R165, R130 ;  /* 0x00000082a582723e */ /* 0x000fc400000000ff */
[C---:B------:R-:W-:Y:S02]  /*6440*/  IADD3 R109, R181.reuse, 0x60, RZ ;  /* 0x00000060b56d7810 */ /* 0x040fe40007ffe0ff */
[----:B------:R-:W-:Y:S02]  /*6450*/  IADD3 R165, R181, 0x80, RZ ;  /* 0x00000080b5a57810 */ /* 0x000fe40007ffe0ff */
[----:B------:R-:W-:Y:S01]  /*6460*/  F2FP.PACK_AB R123, R196, R207 ;  /* 0x000000cfc47b723e */ /* 0x000fe200000000ff */
[-C--:B------:R-:W-:Y:S01]  /*6470*/  IMAD.WIDE.U32 R108, R109, R170.reuse, c[0x0][0x208] ;  /* 0x000082006d6c7625 */ /* 0x080fe200078e00aa */
[----:B------:R-:W-:Y:S02]  /*6480*/  F2FP.PACK_AB R122, R194, R203 ;  /* 0x000000cbc27a723e */ /* 0x000fe400000000ff */
[----:B------:R-:W-:Y:S01]  /*6490*/  F2FP.PACK_AB R121, R192, R201 ;  /* 0x000000c9c079723e */ /* 0x000fe200000000ff */
[-C--:B------:R-:W-:Y:S01]  /*64a0*/  IMAD.WIDE.U32 R164, R165, R170.reuse, c[0x0][0x208] ;  /* 0x00008200a5a47625 */ /* 0x080fe200078e00aa */
[----:B------:R-:W-:Y:S01]  /*64b0*/  F2FP.PACK_AB R120, R190, R197 ;  /* 0x000000c5be78723e */ /* 0x000fe200000000ff */
[----:B------:R0:W-:Y:S01]  /*64c0*/  STG.E.128 [R108.64], R112 ;  /* 0x000000706c007986 */ /* 0x0001e2000c101d04 */
[----:B------:R-:W-:Y:S01]  /*64d0*/  F2FP.PACK_AB R127, R200, R209 ;  /* 0x000000d1c87f723e */ /* 0x000fe200000000ff */
[----:B------:R-:W-:Y:S01]  /*64e0*/  IMAD.WIDE.U32 R170, R171, R170, c[0x0][0x208] ;  /* 0x00008200abaa7625 */ /* 0x000fe200078e00aa */
[----:B------:R-:W-:Y:S01]  /*64f0*/  F2FP.PACK_AB R126, R214, R219 ;  /* 0x000000dbd67e723e */ /* 0x000fe200000000ff */
[----:B------:R0:W-:Y:S01]  /*6500*/  STG.E.128 [R164.64], R116 ;  /* 0x00000074a4007986 */ /* 0x0001e2000c101d04 */
[----:B------:R-:W-:-:S02]  /*6510*/  F2FP.PACK_AB R125, R220, R217 ;  /* 0x000000d9dc7d723e */ /* 0x000fc400000000ff */
[----:B------:R-:W-:Y:S01]  /*6520*/  F2FP.PACK_AB R124, R198, R205 ;  /* 0x000000cdc67c723e */ /* 0x000fe200000000ff */
[----:B------:R0:W-:Y:S01]  /*6530*/  STG.E.128 [R166.64], R120 ;  /* 0x00000078a6007986 */ /* 0x0001e2000c101d04 */
[----:B------:R-:W-:-:S03]  /*6540*/  F2FP.PACK_AB R129, R186, R129 ;  /* 0x00000081ba81723e */ /* 0x000fc600000000ff */
[----:B------:R0:W-:Y:S04]  /*6550*/  STG.E.128 [R168.64], R124 ;  /* 0x0000007ca8007986 */ /* 0x0001e8000c101d04 */
[----:B------:R0:W-:Y:S02]  /*6560*/  STG.E.128 [R170.64], R128 ;  /* 0x00000080aa007986 */ /* 0x0001e4000c101d04 */
.L_x_7472:
[----:B-1----:R-:W-:Y:S05]  /*6570*/  BSYNC B0 ;  /* 0x0000000000007941 */ /* 0x002fea0003800000 */
.L_x_7471:
[----:B0-----:R-:W-:-:S04]  /*6580*/  MOV R109, c[0x0][0x160] ;  /* 0x00005800006d7a02 */ /* 0x001fc80000000f00 */
[----:B------:R-:W-:-:S04]  /*6590*/  LEA R158, R109, R158, 0x2 ;  /* 0x0000009e6d9e7211 */ /* 0x000fc800078e10ff */
[----:B------:R-:W-:-:S13]  /*65a0*/  ISETP.GE.AND P0, PT, R158, c[0x0][0x164], PT ;  /* 0x000059009e007a0c */ /* 0x000fda0003f06270 */
[----:B-----5:R-:W-:Y:S01]  /*65b0*/  @P0 CALL.REL.NOINC `(.L_x_7473) ;  /* 0x0000001000000944 */ /* 0x020fe20003c00000 */
[----:B------:R-:W-:Y:S05]  /*65c0*/  BRA `(.L_x_7474) ;  /* 0xffffa35000007947 */ /* 0x000fea000383ffff */
.L_x_7473:
[----:B------:R-:W-:Y:S05]  /*65d0*/  EXIT ;  /* 0x000000000000794d */ /* 0x000fea0003800000 */
.L_x_7469:
[----:B0-----:R-:W-:Y:S01]  /*65e0*/  HFMA2.MMA R114, -RZ, RZ, 0, 5.9604644775390625e-08 ;  /* 0x00000001ff727435 */ /* 0x001fe200000001ff */
[----:B------:R-:W-:Y:S02]  /*65f0*/  MOV R115, R223 ;  /* 0x000000df00737202 */ /* 0x000fe40000000f00 */
[----:B------:R-:W-:Y:S02]  /*6600*/  MOV R112, 0x1f ;  /* 0x0000001f00707802 */ /* 0x000fe40000000f00 */
[----:B------:R-:W-:Y:S02]  /*6610*/  MOV R113, 0xffffffff ;  /* 0xffffffff00717802 */ /* 0x000fe40000000f00 */
[----:B------:R-:W-:Y:S02]  /*6620*/  MOV R108, 0x6640 ;  /* 0x00006640006c7802 */ /* 0x000fe40000000f00 */
[----:B-----5:R-:W-:Y:S05]  /*6630*/  CALL.REL.NOINC `($__internal_23_$__cuda_sm70_shflsync_bfly_p) ;  /* 0x00000b9000007944 */ /* 0x020fea0003c00000 */
[----:B-1----:R-:W-:Y:S01]  /*6640*/  MOV R108, R114 ;  /* 0x00000072006c7202 */ /* 0x002fe20000000f00 */
[----:B0-----:R-:W-:Y:S05]  /*6650*/  BRA `(.L_x_7475) ;  /* 0xffffe14000007947 */ /* 0x001fea000383ffff */
.L_x_7470:
[----:B------:R-:W-:Y:S01]  /*6660*/  HFMA2.MMA R114, -RZ, RZ, 0, 1.1920928955078125e-07 ;  /* 0x00000002ff727435 */ /* 0x000fe200000001ff */
[----:B------:R-:W-:Y:S02]  /*6670*/  MOV R112, 0x1f ;  /* 0x0000001f00707802 */ /* 0x000fe40000000f00 */
[----:B------:R-:W-:-:S02]  /*6680*/  MOV R113, 0xffffffff ;  /* 0xffffffff00717802 */ /* 0x000fc40000000f00 */
[----:B------:R-:W-:Y:S02]  /*6690*/  MOV R108, 0x66b0 ;  /* 0x000066b0006c7802 */ /* 0x000fe40000000f00 */
[----:B0----5:R-:W-:Y:S05]  /*66a0*/  CALL.REL.NOINC `($__internal_23_$__cuda_sm70_shflsync_bfly_p) ;  /* 0x00000b2000007944 */ /* 0x021fea0003c00000 */
[----:B01----:R-:W-:Y:S01]  /*66b0*/  FADD.FTZ R115, R115, R114 ;  /* 0x0000007273737221 */ /* 0x003fe20000010000 */
[----:B------:R-:W-:Y:S01]  /*66c0*/  HFMA2.MMA R114, -RZ, RZ, 0, 2.384185791015625e-07 ;  /* 0x00000004ff727435 */ /* 0x000fe200000001ff */
[----:B------:R-:W-:Y:S02]  /*66d0*/  MOV R112, 0x1f ;  /* 0x0000001f00707802 */ /* 0x000fe40000000f00 */
[----:B------:R-:W-:Y:S02]  /*66e0*/  MOV R113, 0xffffffff ;  /* 0xffffffff00717802 */ /* 0x000fe40000000f00 */
[----:B------:R-:W-:Y:S02]  /*66f0*/  MOV R108, 0x6710 ;  /* 0x00006710006c7802 */ /* 0x000fe40000000f00 */
[----:B------:R-:W-:Y:S05]  /*6700*/  CALL.REL.NOINC `($__internal_23_$__cuda_sm70_shflsync_bfly_p) ;  /* 0x00000ac000007944 */ /* 0x000fea0003c00000 */
[----:B01----:R-:W-:Y:S01]  /*6710*/  FADD.FTZ R115, R115, R114 ;  /* 0x0000007273737221 */ /* 0x003fe20000010000 */
[----:B------:R-:W-:Y:S01]  /*6720*/  HFMA2.MMA R114, -RZ, RZ, 0, 4.76837158203125e-07 ;  /* 0x00000008ff727435 */ /* 0x000fe200000001ff */
[----:B------:R-:W-:Y:S02]  /*6730*/  MOV R112, 0x1f ;  /* 0x0000001f00707802 */ /* 0x000fe40000000f00 */
[----:B------:R-:W-:-:S02]  /*6740*/  MOV R113, 0xffffffff ;  /* 0xffffffff00717802 */ /* 0x000fc40000000f00 */
[----:B------:R-:W-:Y:S02]  /*6750*/  MOV R108, 0x6770 ;  /* 0x00006770006c7802 */ /* 0x000fe40000000f00 */
[----:B------:R-:W-:Y:S05]  /*6760*/  CALL.REL.NOINC `($__internal_23_$__cuda_sm70_shflsync_bfly_p) ;  /* 0x00000a6000007944 */ /* 0x000fea0003c00000 */
[----:B01----:R-:W-:Y:S01]  /*6770*/  FADD.FTZ R115, R115, R114 ;  /* 0x0000007273737221 */ /* 0x003fe20000010000 */
[----:B------:R-:W-:Y:S01]  /*6780*/  HFMA2.MMA R114, -RZ, RZ, 0, 9.5367431640625e-07 ;  /* 0x00000010ff727435 */ /* 0x000fe200000001ff */
[----:B------:R-:W-:Y:S02]  /*6790*/  MOV R112, 0x1f ;  /* 0x0000001f00707802 */ /* 0x000fe40000000f00 */
[----:B------:R-:W-:Y:S02]  /*67a0*/  MOV R113, 0xffffffff ;  /* 0xffffffff00717802 */ /* 0x000fe40000000f00 */
[----:B------:R-:W-:Y:S02]  /*67b0*/  MOV R108, 0x67d0 ;  /* 0x000067d0006c7802 */ /* 0x000fe40000000f00 */
[----:B------:R-:W-:Y:S05]  /*67c0*/  CALL.REL.NOINC `($__internal_23_$__cuda_sm70_shflsync_bfly_p) ;  /* 0x00000a0000007944 */ /* 0x000fea0003c00000 */
        /* <DEDUP_REMOVED lines=134> */
[----:B------:R-:W-:Y:S05]  /*7030*/  CALL.REL.NOINC `($__internal_23_$__cuda_sm70_shflsync_bfly_p) ;  /* 0x0000019000007944 */ /* 0x000fea0003c00000 */
[----:B01----:R-:W-:Y:S01]  /*7040*/  FADD.FTZ R115, R115, R114 ;  /* 0x0000007273737221 */ /* 0x003fe20000010000 */
[----:B------:R-:W-:Y:S01]  /*7050*/  HFMA2.MMA R114, -RZ, RZ, 0, 1.1920928955078125e-07 ;  /* 0x00000002ff727435 */ /* 0x000fe200000001ff */
[----:B------:R-:W-:Y:S02]  /*7060*/  MOV R112, 0x1f ;  /* 0x0000001f00707802 */ /* 0x000fe40000000f00 */
[----:B------:R-:W-:Y:S02]  /*7070*/  MOV R113, 0xffffffff ;  /* 0xffffffff00717802 */ /* 0x000fe40000000f00 */
[----:B------:R-:W-:Y:S02]  /*7080*/  MOV R108, 0x70a0 ;  /* 0x000070a0006c7802 */ /* 0x000fe40000000f00 */
[----:B------:R-:W-:Y:S05]  /*7090*/  CALL.REL.NOINC `($__internal_23_$__cuda_sm70_shflsync_bfly_p) ;  /* 0x0000013000007944 */ /* 0x000fea0003c00000 */
[----:B01----:R-:W-:Y:S01]  /*70a0*/  FADD.FTZ R115, R115, R114 ;  /* 0x0000007273737221 */ /* 0x003fe20000010000 */
[----:B------:R-:W-:Y:S01]  /*70b0*/  HFMA2.MMA R114, -RZ, RZ, 0, 2.384185791015625e-07 ;  /* 0x00000004ff727435 */ /* 0x000fe200000001ff */
[----:B------:R-:W-:Y:S02]  /*70c0*/  MOV R112, 0x1f ;  /* 0x0000001f00707802 */ /* 0x000fe40000000f00 */
[----:B------:R-:W-:-:S02]  /*70d0*/  MOV R113, 0xffffffff ;  /* 0xffffffff00717802 */ /* 0x000fc40000000f00 */
[----:B------:R-:W-:Y:S02]  /*70e0*/  MOV R108, 0x7100 ;  /* 0x00007100006c7802 */ /* 0x000fe40000000f00 */
[----:B------:R-:W-:Y:S05]  /*70f0*/  CALL.REL.NOINC `($__internal_23_$__cuda_sm70_shflsync_bfly_p) ;  /* 0x000000d000007944 */ /* 0x000fea0003c00000 */
[----:B01----:R-:W-:Y:S01]  /*7100*/  FADD.FTZ R115, R115, R114 ;  /* 0x0000007273737221 */ /* 0x003fe20000010000 */
[----:B------:R-:W-:Y:S01]  /*7110*/  HFMA2.MMA R114, -RZ, RZ, 0, 4.76837158203125e-07 ;  /* 0x00000008ff727435 */ /* 0x000fe200000001ff */
[----:B------:R-:W-:Y:S02]  /*7120*/  MOV R112, 0x1f ;  /* 0x0000001f00707802 */ /* 0x000fe40000000f00 */
[----:B------:R-:W-:Y:S02]  /*7130*/  MOV R113, 0xffffffff ;  /* 0xffffffff00717802 */ /* 0x000fe40000000f00 */
[----:B------:R-:W-:Y:S02]  /*7140*/  MOV R108, 0x7160 ;  /* 0x00007160006c7802 */ /* 0x000fe40000000f00 */
[----:B------:R-:W-:Y:S05]  /*7150*/  CALL.REL.NOINC `($__internal_23_$__cuda_sm70_shflsync_bfly_p) ;  /* 0x0000007000007944 */ /* 0x000fea0003c00000 */
[----:B01----:R-:W-:Y:S01]  /*7160*/  FADD.FTZ R115, R115, R114 ;  /* 0x0000007273737221 */ /* 0x003fe20000010000 */
[----:B------:R-:W-:Y:S01]  /*7170*/  HFMA2.MMA R114, -RZ, RZ, 0, 9.5367431640625e-07 ;  /* 0x00000010ff727435 */ /* 0x000fe200000001ff */
[----:B------:R-:W-:Y:S02]  /*7180*/  MOV R112, 0x1f ;  /* 0x0000001f00707802 */ /* 0x000fe40000000f00 */
[----:B------:R-:W-:-:S02]  /*7190*/  MOV R113, 0xffffffff ;  /* 0xffffffff00717802 */ /* 0x000fc40000000f00 */
[----:B------:R-:W-:Y:S02]  /*71a0*/  MOV R108, 0x71c0 ;  /* 0x000071c0006c7802 */ /* 0x000fe40000000f00 */
[----:B------:R-:W-:Y:S05]  /*71b0*/  CALL.REL.NOINC `($__internal_23_$__cuda_sm70_shflsync_bfly_p) ;  /* 0x0000001000007944 */ /* 0x000fea0003c00000 */
[----:B01----:R-:W-:Y:S05]  /*71c0*/  BRA `(.L_x_7476) ;  /* 0xffffdf1000007947 */ /* 0x003fea000383ffff */
        .weak           $__internal_23_$__cuda_sm70_shflsync_bfly_p
        .type           $__internal_23_$__cuda_sm70_shflsync_bfly_p,@function
        .size           $__internal_23_$__cuda_sm70_shflsync_bfly_p,(.L_x_57063 - $__internal_23_$__cuda_sm70_shflsync_bfly_p)
$__internal_23_$__cuda_sm70_shflsync_bfly_p:
[----:B------:R-:W-:Y:S01]  /*71d0*/  HFMA2.MMA R109, -RZ, RZ, 0, 0 ;  /* 0x00000000ff6d7435 */ /* 0x000fe200000001ff */
[----:B------:R-:W-:Y:S04]  /*71e0*/  WARPSYNC R113 ;  /* 0x0000007100007348 */ /* 0x000fe80003800000 */
[----:B------:R0:W1:Y:S01]  /*71f0*/  SHFL.BFLY PT, R114, R115, R114, R112 ;  /* 0x0c00007273727389 */ /* 0x00006200000e0070 */
[----:B------:R-:W-:Y:S05]  /*7200*/  RET.REL.NODEC R108 `(_ZN10layer_norm13ln_fwd_kernelINS_13Kernel_traitsI6__halfS2_S2_S2_fjLj2048ELj1ELj4ELj1ELj16ENS_18Kernel_traits_baseILj2048ES2_S2_S2_S2_fjLj128EEEEELb0ELb1ELb1ELb1EEEvNS_9FwdParamsE) ;  /* 0xffff8df06c007950 */ /* 0x000fea0003c3ffff */
.L_x_7477:
        /* <DEDUP_REMOVED lines=15> */
.L_x_57063:


//--------------------- .text._ZN10layer_norm13ln_fwd_kernelINS_13Kernel_traitsI6__halfS2_S2_S2_fjLj2048ELj1ELj4ELj1ELj16ENS_18Kernel_traits_baseILj2048ES2_S2_S2_S2_fjLj128EEEEELb1ELb0ELb0ELb0EEEvNS_9FwdParamsE --------------------------
	.section	.text._ZN10layer_norm13ln_fwd_kernelINS_13Kernel_traitsI6__halfS2_S2_S2_fjLj2048ELj1ELj4ELj1ELj16ENS_18Kernel_traits_baseILj2048ES2_S2_S2_S2_fjLj128EEEEELb1ELb0ELb0ELb0EEEvNS_9FwdParamsE,"ax",@progbits
	.sectioninfo	@"SHI_REGISTERS=232"
	.align	128
        .global         _ZN10layer_norm13ln_fwd_kernelINS_13Kernel_traitsI6__halfS2_S2_S2_fjLj2048ELj1ELj4ELj1ELj16ENS_18Kernel_traits_baseILj2048ES2_S2_S2_S2_fjLj128EEEEELb1ELb0ELb0ELb0EEEvNS_9FwdParamsE
        .type           _ZN10layer_norm13ln_fwd_kernelINS_13Kernel_traitsI6__halfS2_S2_S2_fjLj2048ELj1ELj4ELj1ELj16ENS_18Kernel_traits_baseILj2048ES2_S2_S2_S2_fjLj128EEEEELb1ELb0ELb0ELb0EEEvNS_9FwdParamsE,@function
        .size           _ZN10layer_norm13ln_fwd_kernelINS_13Kernel_traitsI6__halfS2_S2_S2_fjLj2048ELj1ELj4ELj1ELj16ENS_18Kernel_traits_baseILj2048ES2_S2_S2_S2_fjLj128EEEEELb1ELb0ELb0ELb0EEEvNS_9FwdParamsE,(.L_x_57064 - _ZN10layer_norm13ln_fwd_kernelINS_13Kernel_traitsI6__halfS2_S2_S2_fjLj2048ELj1ELj4ELj1ELj16ENS_18Kernel_traits_baseILj2048ES2_S2_S2_S2_fjLj128EEEEELb1ELb0ELb0ELb0EEEvNS_9FwdParamsE)
        .other          _ZN10layer_norm13ln_fwd_kernelINS_13Kernel_traitsI6__halfS2_S2_S2_fjLj2048ELj1ELj4ELj1ELj16ENS_18Kernel_traits_baseILj2048ES2_S2_S2_S2_fjLj128EEEEELb1ELb0ELb0ELb0EEEvNS_9FwdParamsE,@"STO_CUDA_ENTRY STV_DEFAULT"
_ZN10layer_norm13ln_fwd_kernelINS_13Kernel_traitsI6__halfS2_S2_S2_fjLj2048ELj1ELj4ELj1ELj16ENS_18Kernel_traits_baseILj2048ES2_S2_S2_S2_fjLj128EEEEELb1ELb0ELb0ELb0EEEvNS_9FwdParamsE:
.text._ZN10layer_norm13ln_fwd_kernelINS_13Kernel_traitsI6__halfS2_S2_S2_fjLj2048ELj1ELj4ELj1ELj16ENS_18Kernel_traits_baseILj2048ES2_S2_S2_S2_fjLj128EEEEELb1ELb0ELb0ELb0EEEvNS_9FwdParamsE:
        /* <DEDUP_REMOVED lines=95> */
.L_x_7479:
[----:B0-----:R-:W-:Y:S05]  /*05f0*/  BSYNC B0 ;  /* 0x0000000000007941 */ /* 0x001fea0003800000 */
.L_x_7478:
        /* <DEDUP_REMOVED lines=13> */
.L_x_7481:
[----:B0-----:R-:W-:Y:S05]  /*06d0*/  BSYNC B0 ;  /* 0x0000000000007941 */ /* 0x001fea0003800000 */
.L_x_7480:
        /* <DEDUP_REMOVED lines=13> */
.L_x_7483:
[----:B0-----:R-:W-:Y:S05]  /*07b0*/  BSYNC B0 ;  /* 0x0000000000007941 */ /* 0x001fea0003800000 */
.L_x_7482:
        /* <DEDUP_REMOVED lines=13> */
.L_x_7485:
[----:B0-----:R-:W-:Y:S05]  /*0890*/  BSYNC B0 ;  /* 0x0000000000007941 */ /* 0x001fea0003800000 */
.L_x_7484:
        /* <DEDUP_REMOVED lines=13> */
.L_x_7487:
[----:B0-----:R-:W-:Y:S05]  /*0970*/  BSYNC B0 ;  /* 0x0000000000007941 */ /* 0x001fea0003800000 */
.L_x_7486:
        /* <DEDUP_REMOVED lines=23> */
.L_x_7489:
[----:B0-----:R-:W-:Y:S05]  /*0af0*/  BSYNC B0 ;  /* 0x0000000000007941 */ /* 0x001fea0003800000 */
.L_x_7488:
        /* <DEDUP_REMOVED lines=22> */
.L_x_7491:
[----:B0-----:R-:W-:Y:S05]  /*0c60*/  BSYNC B0 ;  /* 0x0000000000007941 */ /* 0x001fea0003800000 */
.L_x_7490:
        /* <DEDUP_REMOVED lines=17> */
.L_x_7493:
[----:B0-----:R-:W-:Y:S05]  /*0d80*/  BSYNC B0 ;  /* 0x0000000000007941 */ /* 0x001fea0003800000 */
.L_x_7492:
[----:B------:R-:W-:Y:S02]  /*0d90*/  ISETP.GE.AND P0, PT, R42, c[0x0][0x164], PT ;  /* 0x000059002a007a0c */ /* 0x000fe40003f06270 */
[----:B------:R-:W-:Y:S02]  /*0da0*/  LOP3.LUT R146, R23, UR23, R12, 0x96, !PT ;  /* 0x0000001717927c12 */ /* 0x000fe4000f8e960c */
[----:B------:R-:W-:-:S09]  /*0db0*/  LOP3.LUT R148, R21, UR24, R2, 0x96, !PT ;  /* 0x0000001815947c12 */ /* 0x000fd2000f8e9602 */
[----:B------:R-:W-:Y:S05]  /*0dc0*/  @P0 EXIT ;  /* 0x000000000000094d */ /* 0x000fea0003800000 */
[--C-:B-----5:R-:W-:Y:S01]  /*0dd0*/  HADD2.F32 R40, -RZ, R32.reuse.H0_H0 ;  /* 0x20000020ff287230 */ /* 0x120fe20000004100 */
[----:B------:R-:W-:Y:S01]  /*0de0*/  IMAD R147, R147, -0x2daee0ad, RZ ;  /* 0xd2511f5393937824 */ /* 0x000fe200078e02ff */
[----:B------:R-:W-:Y:S01]  /*0df0*/  HADD2.F32 R41, -RZ, R32.H1_H1 ;  /* 0x30000020ff297230 */ /* 0x000fe20000004100 */
[----:B------:R-:W-:Y:S01]  /*0e00*/  IMAD R149, R149, -0x326172a9, RZ ;  /* 0xcd9e8d5795957824 */ /* 0x000fe200078e02ff */
[--C-:B------:R-:W-:Y:S01]  /*0e10*/  HADD2.F32 R38, -RZ, R33.reuse.H0_H0 ;  /* 0x20000021ff267230 */ /* 0x100fe20000004100 */
[----:B------:R-:W-:Y:S01]  /*0e20*/  BSSY B0, `(.L_x_7494) ;  /* 0x00018f0000007945 */ /* 0x000fe20003800000 */
[----:B------:R-:W-:Y:S01]  /*0e30*/  HADD2.F32 R39, -RZ, R33.H1_H1 ;  /* 0x30000021ff277230 */ /* 0x000fe20000004100 */
[----:B------:R-:W-:Y:S01]  /*0e40*/  LOP3.LUT R145, R142, 0x3, RZ, 0xc0, !PT ;  /* 0x000000038e917812 */ /* 0x000fe200078ec0ff */
[--C-:B------:R-:W-:Y:S01]  /*0e50*/  HADD2.F32 R33, -RZ, R8.reuse.H0_H0 ;  /* 0x20000008ff217230 */ /* 0x100fe20000004100 */
[----:B------:R-:W-:Y:S01]  /*0e60*/  IMAD.MOV.U32 R144, RZ, RZ, RZ ;  /* 0x000000ffff907224 */ /* 0x000fe200078e00ff */
[----:B------:R-:W-:Y:S01]  /*0e70*/  HADD2.F32 R32, -RZ, R8.H1_H1 ;  /* 0x30000008ff207230 */ /* 0x000fe20000004100 */
[----:B------:R-:W-:Y:S01]  /*0e80*/  ULDC.U8 UR8, c[0x0][0x1f0] ;  /* 0x00007c0000087ab9 */ /* 0x000fe20000000000 */
        /* <DEDUP_REMOVED lines=48> */
[----:B------:R-:W-:Y:S01]  /*1190*/  IMAD.HI.U32 R56, R146, -0x2daee0ad, RZ ;  /* 0xd2511f5392387827 */ /* 0x000fe200078e00ff */
[----:B------:R-:W-:-:S02]  /*11a0*/  HADD2.F32 R130, -RZ, R58.H0_H0 ;  /* 0x2000003aff827230 */ /* 0x000fc40000004100 */
[----:B------:R-:W-:Y:S01]  /*11b0*/  HADD2.F32 R133, -RZ, R58.H1_H1 ;  /* 0x3000003aff857230 */ /* 0x000fe20000004100 */
[----:B------:R-:W-:Y:S01]  /*11c0*/  IMAD.HI.U32 R58, R148, -0x326172a9, RZ ;  /* 0xcd9e8d57943a7827 */ /* 0x000fe200078e00ff */
[--C-:B------:R-:W-:Y:S01]  /*11d0*/  HADD2.F32 R29, -RZ, R10.reuse.H0_H0 ;  /* 0x2000000aff1d7230 */ /* 0x100fe20000004100 */
[----:B------:R-:W-:Y:S01]  /*11e0*/  LOP3.LUT R147, R56, UR26, R147, 0x96, !PT ;  /* 0x0000001a38937c12 */ /* 0x000fe2000f8e9693 */
[----:B------:R-:W-:Y:S01]  /*11f0*/  HADD2.F32 R28, -RZ, R10.H1_H1 ;  /* 0x3000000aff1c7230 */ /* 0x000fe20000004100 */
[----:B------:R-:W-:Y:S01]  /*1200*/  IMAD R148, R148, -0x326172a9, RZ ;  /* 0xcd9e8d5794947824 */ /* 0x000fe200078e02ff */
[--C-:B------:R-:W-:Y:S01]  /*1210*/  HADD2.F32 R27, -RZ, R11.reuse.H0_H0 ;  /* 0x2000000bff1b7230 */ /* 0x100fe20000004100 */
[----:B------:R-:W-:Y:S01]  /*1220*/  LOP3.LUT R149, R58, UR25, R149, 0x96, !PT ;  /* 0x000000193a957c12 */ /* 0x000fe2000f8e9695 */
[----:B------:R-:W-:Y:S01]  /*1230*/  HADD2.F32 R26, -RZ, R11.H1_H1 ;  /* 0x3000000bff1a7230 */ /* 0x000fe20000004100 */
[----:B------:R-:W-:Y:S01]  /*1240*/  IMAD R146, R146, -0x2daee0ad, RZ ;  /* 0xd2511f5392927824 */ /* 0x000fe200078e02ff */
        /* <DEDUP_REMOVED lines=45> */
[--C-:B------:R-:W-:Y:S02]  /*1520*/  HADD2.F32 R127, -RZ, R71.reuse.H0_H0 ;  /* 0x20000047ff7f7230 */ /* 0x100fe40000004100 */
[----:B------:R-:W-:Y:S02]  /*1530*/  HADD2.F32 R126, -RZ, R71.H1_H1 ;  /* 0x30000047ff7e7230 */ /* 0x000fe40000004100 */
[----:B------:R-:W-:Y:S02]  /*1540*/  HADD2.F32 R35, -RZ, R35.H1_H1 ;  /* 0x30000023ff237230 */ /* 0x000fe40000004100 */
        /* <DEDUP_REMOVED lines=20> */
.L_x_7978:
        /* <DEDUP_REMOVED lines=15> */
[----:B--2---:R-:W-:Y:S01]  /*1780*/  @P0 HADD2.F32 R214, -RZ, R60.H0_H0 ;  /* 0x2000003cffd60230 */ /* 0x004fe20000004100 */
        /* <DEDUP_REMOVED lines=21> */
.L_x_7498:
[----:B0-----:R-:W-:Y:S02]  /*18e0*/  IMAD.MOV.U32 R190, RZ, RZ, R148 ;  /* 0x000000ffffbe7224 */ /* 0x001fe400078e0094 */
.L_x_7499:
[----:B------:R-:W-:Y:S05]  /*18f0*/  BSYNC B2 ;  /* 0x0000000000027941 */ /* 0x000fea0003800000 */
.L_x_7497:
        /* <DEDUP_REMOVED lines=16> */
.L_x_7503:
[----:B------:R-:W-:Y:S05]  /*1a00*/  BSYNC B3 ;  /* 0x0000000000037941 */ /* 0x000fea0003800000 */
.L_x_7502:
        /* <DEDUP_REMOVED lines=41> */
[----:B------:R-:W-:Y:S02]  /*1ca0*/  LOP3.LUT R147, R147, UR26, R160, 0x96, !PT ;  /* 0x0000001a93937c12 */ /* 0x000fe4000f8e96a0 */
.L_x_7501:
[----:B------:R-:W-:Y:S05]  /*1cb0*/  BSYNC B2 ;  /* 0x0000000000027941 */ /* 0x000fea0003800000 */
.L_x_7500:
[----:B------:R-:W0:Y:S01]  /*1cc0*/  I2F.U32 R142, R190 ;  /* 0x000000be008e7306 */ /* 0x000e220000201000 */
[----:B------:R-:W-:Y:S01]  /*1cd0*/  IMAD.MOV.U32 R207, RZ, RZ, 0x2f800000 ;  /* 0x2f800000ffcf7424 */ /* 0x000fe200078e00ff */
[----:B-----5:R-:W-:Y:S01]  /*1ce0*/  HADD2.F32 R145, -RZ, R60.H0_H0 ;  /* 0x2000003cff917230 */ /* 0x020fe20000004100 */
[----:B------:R-:W-:Y:S01]  /*1cf0*/  LOP3.LUT R43, R43, 0xfffffffb, RZ, 0xc0, !PT ;  /* 0xfffffffb2b2b7812 */ /* 0x000fe200078ec0ff */
[----:B------:R-:W-:Y:S01]  /*1d00*/  @P0 HADD2.F32 R161, -RZ, R56.H0_H0 ;  /* 0x20000038ffa10230 */ /* 0x000fe20000004100 */
[----:B------:R-:W-:Y:S01]  /*1d10*/  BSSY B2, `(.L_x_7504) ;  /* 0x0000014000027945 */ /* 0x000fe20003800000 */
[----:B------:R-:W-:Y:S01]  /*1d20*/  IADD3 R160, R174, 0x1, RZ ;  /* 0x00000001aea07810 */ /* 0x000fe20007ffe0ff */
[----:B------:R-:W-:-:S04]  /*1d30*/  FMUL.FTZ R145, R145, R214 ;  /* 0x000000d691917220 */ /* 0x000fc80000410000 */
        /* <DEDUP_REMOVED lines=16> */
.L_x_7505:
[----:B------:R-:W-:Y:S02]  /*1e40*/  MOV R145, R148 ;  /* 0x0000009400917202 */ /* 0x000fe40000000f00 */
.L_x_7506:
[----:B------:R-:W-:Y:S05]  /*1e50*/  BSYNC B2 ;  /* 0x0000000000027941 */ /* 0x000fea0003800000 */
.L_x_7504:
        /* <DEDUP_REMOVED lines=16> */
.L_x_7510:
[----:B------:R-:W-:Y:S05]  /*1f60*/  BSYNC B3 ;  /* 0x0000000000037941 */ /* 0x000fea0003800000 */
.L_x_7509:
        /* <DEDUP_REMOVED lines=41> */
[----:B------:R-:W-:Y:S02]  /*2200*/  IMAD.MOV.U32 R160, RZ, RZ, RZ ;  /* 0x000000ffffa07224 */ /* 0x000fe400078e00ff */
.L_x_7508:
[----:B------:R-:W-:Y:S05]  /*2210*/  BSYNC B2 ;  /* 0x0000000000027941 */ /* 0x000fea0003800000 */
.L_x_7507:
[----:B------:R-:W0:Y:S01]  /*2220*/  I2F.U32 R174, R145 ;  /* 0x0000009100ae7306 */ /* 0x000e220000201000 */
[----:B------:R-:W-:Y:S01]  /*2230*/  HADD2.F32 R161, -RZ, R60.H1_H1 ;  /* 0x3000003cffa17230 */ /* 0x000fe20000004100 */
[----:B------:R-:W-:Y:S01]  /*2240*/  LOP3.LUT R43, R43, 0xfffffffd, RZ, 0xc0, !PT ;  /* 0xfffffffd2b2b7812 */ /* 0x000fe200078ec0ff */
[----:B------:R-:W-:Y:S01]  /*2250*/  @P0 HADD2.F32 R60, -RZ, R56.H1_H1 ;  /* 0x30000038ff3c0230 */ /* 0x000fe20000004100 */
[----:B------:R-:W-:Y:S02]  /*2260*/  BSSY B2, `(.L_x_7511) ;  /* 0x0000014000027945 */ /* 0x000fe40003800000 */
[----:B------:R-:W-:-:S04]  /*2270*/  FMUL.FTZ R161, R161, R214 ;  /* 0x000000d6a1a17220 */ /* 0x000fc80000410000 */
[----:B------:R-:W-:Y:S02]  /*2280*/  FMUL.FTZ R161, R161, c[0x0][0x1e8] ;  /* 0x00007a00a1a17a20 */ /* 0x000fe40000410000 */
[----:B0-----:R-:W-:-:S05]  /*2290*/  FFMA.FTZ R174, R174, R207, 1.1641532182693481445e-10 ;  /* 0x2f000000aeae7423 */ /* 0x001fca00000100cf */
        /* <DEDUP_REMOVED lines=15> */
.L_x_7512:
[----:B------:R-:W-:Y:S02]  /*2390*/  IMAD.MOV.U32 R60, RZ, RZ, R148 ;  /* 0x000000ffff3c7224 */ /* 0x000fe400078e0094 */
.L_x_7513:
[----:B------:R-:W-:Y:S05]  /*23a0*/  BSYNC B2 ;  /* 0x0000000000027941 */ /* 0x000fea0003800000 */
.L_x_7511:
        /* <DEDUP_REMOVED lines=16> */
.L_x_7517:
[----:B------:R-:W-:Y:S05]  /*24b0*/  BSYNC B3 ;  /* 0x0000000000037941 */ /* 0x000fea0003800000 */
.L_x_7516:
        /* <DEDUP_REMOVED lines=41> */
[----:B------:R-:W-:-:S06]  /*2750*/  HFMA2.MMA R174, -RZ, RZ, 0, 0 ;  /* 0x00000000ffae7435 */ /* 0x000fcc00000001ff */
.L_x_7515:
[----:B------:R-:W-:Y:S05]  /*2760*/  BSYNC B2 ;  /* 0x0000000000027941 */ /* 0x000fea0003800000 */
.L_x_7514:
[----:B------:R-:W0:Y:S01]  /*2770*/  I2F.U32 R60, R60 ;  /* 0x0000003c003c7306 */ /* 0x000e220000201000 */
[----:B------:R-:W-:Y:S01]  /*2780*/  HADD2.F32 R175, -RZ, R61.H0_H0 ;  /* 0x2000003dffaf7230 */ /* 0x000fe20000004100 */
[C---:B------:R-:W-:Y:S01]  /*2790*/  ISETP.NE.AND P2, PT, R174.reuse, 0x1, PT ;  /* 0x00000001ae00780c */ /* 0x040fe20003f45270 */
        /* <DEDUP_REMOVED lines=18> */
.L_x_7519:
[----:B------:R-:W-:Y:S02]  /*28c0*/  IMAD.MOV.U32 R60, RZ, RZ, R148 ;  /* 0x000000ffff3c7224 */ /* 0x000fe400078e0094 */
.L_x_7520:
[----:B------:R-:W-:Y:S05]  /*28d0*/  BSYNC B2 ;  /* 0x0000000000027941 */ /* 0x000fea0003800000 */
.L_x_7518:
        /* <DEDUP_REMOVED lines=16> */
.L_x_7524:
[----:B------:R-:W-:Y:S05]  /*29e0*/  BSYNC B3 ;  /* 0x0000000000037941 */ /* 0x000fea0003800000 */
.L_x_7523:
        /* <DEDUP_REMOVED lines=42> */
.L_x_7522:
[----:B------:R-:W-:Y:S05]  /*2c90*/  BSYNC B2 ;  /* 0x0000000000027941 */ /* 0x000fea0003800000 */
.L_x_7521:
[----:B------:R-:W0:Y:S01]  /*2ca0*/  I2F.U32 R60, R60 ;  /* 0x0000003c003c7306 */ /* 0x000e220000201000 */
[----:B------:R-:W-:Y:S01]  /*2cb0*/  HADD2.F32 R145, -RZ, R61.H1_H1 ;  /* 0x3000003dff917230 */ /* 0x000fe20000004100 */
[----:B------:R-:W-:Y:S01]  /*2cc0*/  ISETP.NE.AND P3, PT, R190, 0x1, PT ;  /* 0x00000001be00780c */ /* 0x000fe20003f65270 */
        /* <DEDUP_REMOVED lines=18> */
.L_x_7526:
[----:B------:R-:W-:Y:S02]  /*2df0*/  IMAD.MOV.U32 R145, RZ, RZ, R148 ;  /* 0x000000ffff917224 */ /* 0x000fe400078e0094 */
.L_x_7527:
[----:B------:R-:W-:Y:S05]  /*2e00*/  BSYNC B2 ;  /* 0x0000000000027941 */ /* 0x000fea0003800000 */
.L_x_7525:
        /* <DEDUP_REMOVED lines=16> */
.L_x_7531:
[----:B------:R-:W-:Y:S05]  /*2f10*/  BSYNC B3 ;  /* 0x0000000000037941 */ /* 0x000fea0003800000 */
.L_x_7530:
        /* <DEDUP_REMOVED lines=40> */
[----:B------:R-:W-:-:S04]  /*31a0*/  LOP3.LUT R149, R149, UR25, R190, 0x96, !PT ;  /* 0x0000001995957c12 */ /* 0x000fc8000f8e96be */
[----:B------:R-:W-:Y:S02]  /*31b0*/  LOP3.LUT R147, R147, UR26, R60, 0x96, !PT ;  /* 0x0000001a93937c12 */ /* 0x000fe4000f8e963c */
.L_x_7529:
[----:B------:R-:W-:Y:S05]  /*31c0*/  BSYNC B2 ;  /* 0x0000000000027941 */ /* 0x000fea0003800000 */
.L_x_7528:
[----:B------:R-:W0:Y:S01]  /*31d0*/  I2F.U32 R60, R145 ;  /* 0x00000091003c7306 */ /* 0x000e220000201000 */
[----:B------:R-:W-:Y:S01]  /*31e0*/  HADD2.F32 R191, -RZ, R62.H0_H0 ;  /* 0x2000003effbf7230 */ /* 0x000fe20000004100 */
[----:B------:R-:W-:Y:S01]  /*31f0*/  ISETP.NE.AND P4, PT, R61, 0x1, PT ;  /* 0x000000013d00780c */ /* 0x000fe20003f85270 */
[----:B------:R-:W-:Y:S01]  /*3200*/  @P0 HADD2.F32 R217, -RZ, R58.H0_H0 ;  /* 0x2000003affd90230 */ /* 0x000fe20000004100 */
        /* <DEDUP_REMOVED lines=17> */
.L_x_7533:
[----:B------:R-:W-:Y:S02]  /*3320*/  IMAD.MOV.U32 R145, RZ, RZ, R148 ;  /* 0x000000ffff917224 */ /* 0x000fe400078e0094 */
.L_x_7534:
[----:B------:R-:W-:Y:S05]  /*3330*/  BSYNC B2 ;  /* 0x0000000000027941 */ /* 0x000fea0003800000 */
.L_x_7532:
        /* <DEDUP_REMOVED lines=16> */
.L_x_7538:
[----:B------:R-:W-:Y:S05]  /*3440*/  BSYNC B3 ;  /* 0x0000000000037941 */ /* 0x000fea0003800000 */
.L_x_7537:
        /* <DEDUP_REMOVED lines=42> */
.L_x_7536:
[----:B------:R-:W-:Y:S05]  /*36f0*/  BSYNC B2 ;  /* 0x0000000000027941 */ /* 0x000fea0003800000 */
.L_x_7535:
        /* <DEDUP_REMOVED lines=21> */
.L_x_7540:
[----:B------:R-:W-:Y:S02]  /*3850*/  IMAD.MOV.U32 R62, RZ, RZ, R148 ;  /* 0x000000ffff3e7224 */ /* 0x000fe400078e0094 */
.L_x_7541:
[----:B------:R-:W-:Y:S05]  /*3860*/  BSYNC B2 ;  /* 0x0000000000027941 */ /* 0x000fea0003800000 */
.L_x_7539:
        /* <DEDUP_REMOVED lines=16> */
.L_x_7545:
[----:B------:R-:W-:Y:S05]  /*3970*/  BSYNC B3 ;  /* 0x0000000000037941 */ /* 0x000fea0003800000 */
.L_x_7544:
        /* <DEDUP_REMOVED lines=40> */
[----:B------:R-:W-:-:S04]  /*3c00*/  LOP3.LUT R149, R149, UR25, R216, 0x96, !PT ;  /* 0x0000001995957c12 */ /* 0x000fc8000f8e96d8 */
[----:B------:R-:W-:Y:S02]  /*3c10*/  LOP3.LUT R147, R147, UR26, R60, 0x96, !PT ;  /* 0x0000001a93937c12 */ /* 0x000fe4000f8e963c */
.L_x_7543:
[----:B------:R-:W-:Y:S05]  /*3c20*/  BSYNC B2 ;  /* 0x0000000000027941 */ /* 0x000fea0003800000 */
.L_x_7542:
        /* <DEDUP_REMOVED lines=21> */
.L_x_7547:
[----:B------:R-:W-:Y:S02]  /*3d80*/  MOV R62, R148 ;  /* 0x00000094003e7202 */ /* 0x000fe40000000f00 */
.L_x_7548:
[----:B------:R-:W-:Y:S05]  /*3d90*/  BSYNC B2 ;  /* 0x0000000000027941 */ /* 0x000fea0003800000 */
.L_x_7546:
        /* <DEDUP_REMOVED lines=18> */
.L_x_7552:
[----:B------:R-:W-:Y:S05]  /*3ec0*/  BSYNC B3 ;  /* 0x0000000000037941 */ /* 0x000fea0003800000 */
.L_x_7551:
        /* <DEDUP_REMOVED lines=41> */
[----:B------:R-:W-:Y:S02]  /*4160*/  LOP3.LUT R147, R147, UR26, R60, 0x96, !PT ;  /* 0x0000001a93937c12 */ /* 0x000fe4000f8e963c */
.L_x_7550:
[----:B------:R-:W-:Y:S05]  /*4170*/  BSYNC B2 ;  /* 0x0000000000027941 */ /* 0x000fea0003800000 */
.L_x_7549:
[----:B------:R-:W0:Y:S01]  /*4180*/  I2F.U32 R60, R62 ;  /* 0x0000003e003c7306 */ /* 0x000e220000201000 */
[----:B------:R-:W-:Y:S01]  /*4190*/  HADD2.F32 R63, -RZ, R63.H1_H1 ;  /* 0x3000003fff3f7230 */ /* 0x000fe20000004100 */
[----:B------:R-:W-:Y:S01]  /*41a0*/  SEL R224, RZ, 0x100, P4 ;  /* 0x00000100ffe07807 */ /* 0x000fe20002000000 */
[----:B------:R-:W-:Y:S01]  /*41b0*/  @P0 HADD2.F32 R216, -RZ, R59.H1_H1 ;  /* 0x3000003bffd80230 */ /* 0x000fe20000004100 */
[----:B------:R-:W-:Y:S02]  /*41c0*/  SEL R229, RZ, 0x10000, P5 ;  /* 0x00010000ffe57807 */ /* 0x000fe40002800000 */
[----:B------:R-:W-:Y:S01]  /*41d0*/  FMUL.FTZ R63, R63, R214 ;  /* 0x000000d63f3f7220 */ /* 0x000fe20000410000 */
[----:B------:R-:W-:Y:S02]  /*41e0*/  LOP3.LUT P5, RZ, R43, 0x2, RZ, 0xc0, !PT ;  /* 0x000000022bff7812 */ /* 0x000fe400078ac0ff */
[----:B------:R-:W-:Y:S01]  /*41f0*/  SEL R222, RZ, 0x1, P1 ;  /* 0x00000001ffde7807 */ /* 0x000fe20000800000 */
[----:B------:R-:W-:Y:S01]  /*4200*/  FMUL.FTZ R63, R63, c[0x0][0x1e8] ;  /* 0x00007a003f3f7a20 */ /* 0x000fe20000410000 */
[----:B------:R-:W-:-:S02]  /*4210*/  LOP3.LUT P6, RZ, R43, 0x4, RZ, 0xc0, !PT ;  /* 0x000000042bff7812 */ /* 0x000fc400078cc0ff */
[----:B------:R-:W-:Y:S01]  /*4220*/  SEL R227, RZ, 0x1, P3 ;  /* 0x00000001ffe37807 */ /* 0x000fe20001800000 */
[----:B------:R-:W-:Y:S01]  /*4230*/  IMAD.WIDE.U32 R222, R222, 0x10000, RZ ;  /* 0x00010000dede7825 */ /* 0x000fe200078e00ff */
[----:B------:R-:W-:-:S03]  /*4240*/  SEL R225, RZ, 0x1, P6 ;  /* 0x00000001ffe17807 */ /* 0x000fc60003000000 */
[----:B0-----:R-:W-:-:S05]  /*4250*/  FFMA.FTZ R60, R60, R207, 1.1641532182693481445e-10 ;  /* 0x2f0000003c3c7423 */ /* 0x001fca00000100cf */
[----:B------:R-:W-:Y:S02]  /*4260*/  FSETP.GTU.FTZ.AND P4, PT, R60, c[0x0][0x1e4], PT ;  /* 0x000079003c007a0b */ /* 0x000fe40003f9c000 */
[----:B------:R-:W-:Y:S02]  /*4270*/  SEL R60, RZ, 0x1, P2 ;  /* 0x00000001ff3c7807 */ /* 0x000fe40001000000 */
[----:B------:R-:W-:Y:S02]  /*4280*/  FSEL R207, R63, RZ, !P4 ;  /* 0x000000ff3fcf7208 */ /* 0x000fe40006000000 */
[----:B------:R-:W-:Y:S01]  /*4290*/  SEL R62, RZ, 0x1000000, P4 ;  /* 0x01000000ff3e7807 */ /* 0x000fe20002000000 */
[----:B------:R-:W-:-:S03]  /*42a0*/  IMAD.WIDE.U32 R60, R60, 0x1000000, RZ ;  /* 0x010000003c3c7825 */ /* 0x000fc600078e00ff */
[----:B------:R-:W-:Y:S01]  /*42b0*/  LOP3.LUT R62, R224, R62, R229, 0xfe, !PT ;  /* 0x0000003ee03e7212 */ /* 0x000fe200078efee5 */
[----:B------:R-:W-:Y:S01]  /*42c0*/  @P0 FADD.FTZ R207, R216, R207 ;  /* 0x000000cfd8cf0221 */ /* 0x000fe20000010000 */
[----:B------:R-:W-:Y:S02]  /*42d0*/  SEL R216, RZ, 0x1, P5 ;  /* 0x00000001ffd87807 */ /* 0x000fe40002800000 */
[----:B------:R-:W-:Y:S02]  /*42e0*/  LEA R220, P0, R143, c[0x0][0x188], 0x4 ;  /* 0x000062008fdc7a11 */ /* 0x000fe400078020ff */
[----:B------:R-:W-:Y:S01]  /*42f0*/  LOP3.LUT R227, R61, R62, R227, 0xfe, !PT ;  /* 0x0000003e3de37212 */ /* 0x000fe200078efee3 */
[----:B------:R-:W-:Y:S01]  /*4300*/  IMAD.WIDE.U32 R216, R216, 0x100, RZ ;  /* 0x00000100d8d87825 */ /* 0x000fe200078e00ff */
[C---:B------:R-:W-:Y:S02]  /*4310*/  LEA.HI.X R221, R143.reuse, c[0x0][0x18c], RZ, 0x4, P0 ;  /* 0x000063008fdd7a11 */ /* 0x040fe400000f24ff */
[----:B------:R-:W-:-:S02]  /*4320*/  LEA R218, P0, R143, c[0x0][0x190], 0x3 ;  /* 0x000064008fda7a11 */ /* 0x000fc400078018ff */
[----:B------:R-:W-:Y:S02]  /*4330*/  LOP3.LUT R222, R216, R60, R222, 0xfe, !PT ;  /* 0x0000003cd8de7212 */ /* 0x000fe400078efede */
[----:B------:R-:W-:Y:S02]  /*4340*/  F2FP.PACK_AB R62, R191, R174 ;  /* 0x000000aebf3e723e */ /* 0x000fe400000000ff */
[----:B------:R-:W-:Y:S02]  /*4350*/  F2FP.PACK_AB R61, R175, R160 ;  /* 0x000000a0af3d723e */ /* 0x000fe400000000ff */
[----:B------:R-:W-:Y:S02]  /*4360*/  F2FP.PACK_AB R60, R161, R142 ;  /* 0x0000008ea13c723e */ /* 0x000fe400000000ff */
[----:B------:R-:W-:Y:S02]  /*4370*/  F2FP.PACK_AB R63, R207, R190 ;  /* 0x000000becf3f723e */ /* 0x000fe400000000ff */
[----:B------:R-:W-:-:S02]  /*4380*/  LEA.HI.X R219, R143, c[0x0][0x194], RZ, 0x3, P0 ;  /* 0x000065008fdb7a11 */ /* 0x000fc400000f1cff */
[----:B------:R-:W-:Y:S01]  /*4390*/  LOP3.LUT R222, R222, R225, RZ, 0xfc, !PT ;  /* 0x000000e1dede7212 */ /* 0x000fe200078efcff */
[----:B------:R0:W-:Y:S01]  /*43a0*/  STG.E.128 [R220.64], R60 ;  /* 0x0000003cdc007986 */ /* 0x0001e2000c101d06 */
[----:B------:R-:W-:Y:S02]  /*43b0*/  LOP3.LUT R223, R217, R227, R223, 0xfe, !PT ;  /* 0x000000e3d9df7212 */ /* 0x000fe400078efedf */
[----:B------:R-:W-:-:S03]  /*43c0*/  IADD3 R216, R143, 0x20, RZ ;  /* 0x000000208fd87810 */ /* 0x000fc60007ffe0ff */
[----:B------:R0:W-:Y:S04]  /*43d0*/  STG.E.64 [R218.64], R222 ;  /* 0x000000deda007986 */ /* 0x0001e8000c101b06 */
.L_x_7496:
[----:B------:R-:W-:Y:S05]  /*43e0*/  BSYNC B1 ;  /* 0x0000000000017941 */ /* 0x000fea0003800000 */
.L_x_7495:
[----:B------:R-:W-:Y:S01]  /*43f0*/  LOP3.LUT P0, RZ, R43, 0x400, RZ, 0xc0, !PT ;  /* 0x000004002bff7812 */ /* 0x000fe2000780c0ff */
[----:B------:R-:W-:-:S12]  /*4400*/  BSSY B1, `(.L_x_7553) ;  /* 0x00002c6000017945 */ /* 0x000fd80003800000 */
[----:B------:R-:W-:Y:S05]  /*4410*/  @!P0 BRA `(.L_x_7554) ;  /* 0x00002c4000008947 */ /* 0x000fea0003800000 */
[----:B------:R-:W-:Y:S01]  /*4420*/  ISETP.NE.U32.AND P0, PT, RZ, c[0x0][0x180], PT ;  /* 0x00006000ff007a0c */ /* 0x000fe20003f05070 */
[----:B0-----:R-:W-:-:S03]  /*4430*/  HFMA2.MMA R61, -RZ, RZ, 0, 9.5367431640625e-07 ;  /* 0x00000010ff3d7435 */ /* 0x001fc600000001ff */
[----:B------:R-:W-:-:S07]  /*4440*/  ISETP.NE.AND.EX P0, PT, RZ, c[0x0][0x184], PT, P0 ;  /* 0x00006100ff007a0c */ /* 0x000fce0003f05300 */
[----:B------:R-:W-:-:S06]  /*4450*/  IMAD.WIDE.U32 R60, R216, R61, c[0x0][0x170] ;  /* 0x00005c00d83c7625 */ /* 0x000fcc00078e003d */
[C---:B------:R-:W-:Y:S01]  /*4460*/  @P0 LEA R158, P1, R216.reuse, c[0x0][0x180], 0x4 ;  /* 0x00006000d89e0a11 */ /* 0x040fe200078220ff */
[----:B------:R-:W5:Y:S03]  /*4470*/  LDG.E.128 R60, [R60.64] ;  /* 0x000000063c3c7981 */ /* 0x000f66000c1e1d00 */
        /* <DEDUP_REMOVED lines=14> */
.L_x_7556:
[----:B0-----:R-:W-:Y:S02]  /*4560*/  IMAD.MOV.U32 R192, RZ, RZ, R148 ;  /* 0x000000ffffc07224 */ /* 0x001fe400078e0094 */
.L_x_7557:
[----:B------:R-:W-:Y:S05]  /*4570*/  BSYNC B2 ;  /* 0x0000000000027941 */ /* 0x000fea0003800000 */
.L_x_7555:
        /* <DEDUP_REMOVED lines=16> */
.L_x_7561:
[----:B------:R-:W-:Y:S05]  /*4680*/  BSYNC B3 ;  /* 0x0000000000037941 */ /* 0x000fea0003800000 */
.L_x_7560:
        /* <DEDUP_REMOVED lines=42> */
.L_x_7559:
[----:B------:R-:W-:Y:S05]  /*4930*/  BSYNC B2 ;  /* 0x0000000000027941 */ /* 0x000fea0003800000 */
.L_x_7558:
        /* <DEDUP_REMOVED lines=24> */
.L_x_7563:
[----:B------:R-:W-:Y:S02]  /*4ac0*/  IMAD.MOV.U32 R145, RZ, RZ, R148 ;  /* 0x000000ffff917224 */ /* 0x000fe400078e0094 */
.L_x_7564:
[----:B------:R-:W-:Y:S05]  /*4ad0*/  BSYNC B2 ;  /* 0x0000000000027941 */ /* 0x000fea0003800000 */
.L_x_7562:
        /* <DEDUP_REMOVED lines=16> */
.L_x_7568:
[----:B------:R-:W-:Y:S05]  /*4be0*/  BSYNC B3 ;  /* 0x0000000000037941 */ /* 0x000fea0003800000 */
.L_x_7567:
        /* <DEDUP_REMOVED lines=42> */
.L_x_7566:
[----:B------:R-:W-:Y:S05]  /*4e90*/  BSYNC B2 ;  /* 0x0000000000027941 */ /* 0x000fea0003800000 */
.L_x_7565:
        /* <DEDUP_REMOVED lines=23> */
.L_x_7570:
[----:B------:R-:W-:Y:S02]  /*5010*/  IMAD.MOV.U32 R60, RZ, RZ, R148 ;  /* 0x000000ffff3c7224 */ /* 0x000fe400078e0094 */
.L_x_7571:
[----:B------:R-:W-:Y:S05]  /*5020*/  BSYNC B2 ;  /* 0x0000000000027941 */ /* 0x000fea0003800000 */
.L_x_7569:
        /* <DEDUP_REMOVED lines=16> */
.L_x_7575:
[----:B------:R-:W-:Y:S05]  /*5130*/  BSYNC B3 ;  /* 0x0000000000037941 */ /* 0x000fea0003800000 */
.L_x_7574:
        /* <DEDUP_REMOVED lines=42> */
.L_x_7573:
[----:B------:R-:W-:Y:S05]  /*53e0*/  BSYNC B2 ;  /* 0x0000000000027941 */ /* 0x000fea0003800000 */
.L_x_7572:
        /* <DEDUP_REMOVED lines=21> */
.L_x_7577:
[----:B------:R-:W-:Y:S02]  /*5540*/  IMAD.MOV.U32 R60, RZ, RZ, R148 ;  /* 0x000000ffff3c7224 */ /* 0x000fe400078e0094 */
.L_x_7578:
[----:B------:R-:W-:Y:S05]  /*5550*/  BSYNC B2 ;  /* 0x0000000000027941 */ /* 0x000fea0003800000 */
.L_x_7576:
        /* <DEDUP_REMOVED lines=16> */
.L_x_7582:
[----:B------:R-:W-:Y:S05]  /*5660*/  BSYNC B3 ;  /* 0x0000000000037941 */ /* 0x000fea0003800000 */
.L_x_7581:
        /* <DEDUP_REMOVED lines=42> */
.L_x_7580:
[----:B------:R-:W-:Y:S05]  /*5910*/  BSYNC B2 ;  /* 0x0000000000027941 */ /* 0x000fea0003800000 */
.L_x_7579:
        /* <DEDUP_REMOVED lines=21> */
.L_x_7584:
[----:B------:R-:W-:Y:S02]  /*5a70*/  IMAD.MOV.U32 R145, RZ, RZ, R148 ;  /* 0x000000ffff917224 */ /* 0x000fe400078e0094 */
.L_x_7585:
[----:B------:R-:W-:Y:S05]  /*5a80*/  BSYNC B2 ;  /* 0x0000000000027941 */ /* 0x000fea0003800000 */
.L_x_7583:
        /* <DEDUP_REMOVED lines=16> */
.L_x_7589:
[----:B------:R-:W-:Y:S05]  /*5b90*/  BSYNC B3 ;  /* 0x0000000000037941 */ /* 0x000fea0003800000 */
.L_x_7588:
        /* <DEDUP_REMOVED lines=42> */
.L_x_7587:
[----:B------:R-:W-:Y:S05]  /*5e40*/  BSYNC B2 ;  /* 0x0000000000027941 */ /* 0x000fea0003800000 */
.L_x_7586:
        /* <DEDUP_REMOVED lines=21> */
.L_x_7591:
[----:B------:R-:W-:Y:S02]  /*5fa0*/  MOV R145, R148 ;  /* 0x0000009400917202 */ /* 0x000fe40000000f00 */
.L_x_7592:
[----:B------:R-:W-:Y:S05]  /*5fb0*/  BSYNC B2 ;  /* 0x0000000000027941 */ /* 0x000fea0003800000 */
.L_x_7590:
        /* <DEDUP_REMOVED lines=16> */
.L_x_7596:
[----:B------:R-:W-:Y:S05]  /*60c0*/  BSYNC B3 ;  /* 0x0000000000037941 */ /* 0x000fea0003800000 */
.L_x_7595:
        /* <DEDUP_REMOVED lines=42> */
.L_x_7594:
[----:B------:R-:W-:Y:S05]  /*6370*/  BSYNC B2 ;  /* 0x0000000000027941 */ /* 0x000fea0003800000 */
.L_x_7593:
        /* <DEDUP_REMOVED lines=21> */
.L_x_7598:
[----:B------:R-:W-:Y:S02]  /*64d0*/  IMAD.MOV.U32 R62, RZ, RZ, R148 ;  /* 0x000000ffff3e7224 */ /* 0x000fe400078e0094 */
.L_x_7599:
[----:B------:R-:W-:Y:S05]  /*64e0*/  BSYNC B2 ;  /* 0x0000000000027941 */ /* 0x000fea0003800000 */
.L_x_7597:
        /* <DEDUP_REMOVED lines=16> */
.L_x_7603:
[----:B------:R-:W-:Y:S05]  /*65f0*/  BSYNC B3 ;  /* 0x0000000000037941 */ /* 0x000fea0003800000 */
.L_x_7602:
        /* <DEDUP_REMOVED lines=42> */
.L_x_7601:
[----:B------:R-:W-:Y:S05]  /*68a0*/  BSYNC B2 ;  /* 0x0000000000027941 */ /* 0x000fea0003800000 */
.L_x_7600:
        /* <DEDUP_REMOVED lines=21> */
.L_x_7605:
[----:B------:R-:W-:Y:S02]  /*6a00*/  IMAD.MOV.U32 R62, RZ, RZ, R148 ;  /* 0x000000ffff3e7224 */ /* 0x000fe400078e0094 */
.L_x_7606:
[----:B------:R-:W-:Y:S05]  /*6a10*/  BSYNC B2 ;  /* 0x0000000000027941 */ /* 0x000fea0003800000 */
.L_x_7604:
        /* <DEDUP_REMOVED lines=18> */
.L_x_7610:
[----:B------:R-:W-:Y:S05]  /*6b40*/  BSYNC B3 ;  /* 0x0000000000037941 */ /* 0x000fea0003800000 */
.L_x_7609:
        /* <DEDUP_REMOVED lines=9> */
[----:B------:R-:W-:Y:S01]  /*6be0*/  LOP3.LUT R61, R149, UR10, R61, 0x96, !PT ;  /* 0x0000000a953d7c12 */ /* 0x000fe2000f8e963d */
[----:B------:R-:W-:-:S03]  /*6bf0*/  HFMA2.MMA R145, -RZ, RZ, 0, 0 ;  /* 0x00000000ff917435 */ /* 0x000fc600000001ff */
        /* <DEDUP_REMOVED lines=31> */
.L_x_7608:
[----:B------:R-:W-:Y:S05]  /*6df0*/  BSYNC B2 ;  /* 0x0000000000027941 */ /* 0x000fea0003800000 */
.L_x_7607:
        /* <DEDUP_REMOVED lines=17> */
[----:B------:R-:W-:Y:S02]  /*6f10*/  SEL R60, RZ, 0x1, P2 ;  /* 0x00000001ff3c7807 */ /* 0x000fe40001000000 */
[----:B------:R-:W-:Y:S02]  /*6f20*/  FSEL R209, R63, RZ, !P4 ;  /* 0x000000ff3fd17208 */ /* 0x000fe40006000000 */
[----:B------:R-:W-:Y:S01]  /*6f30*/  SEL R62, RZ, 0x1000000, P4 ;  /* 0x01000000ff3e7807 */ /* 0x000fe20002000000 */
[----:B------:R-:W-:-:S03]  /*6f40*/  IMAD.WIDE.U32 R60, R60, 0x1000000, RZ ;  /* 0x010000003c3c7825 */ /* 0x000fc600078e00ff */
[----:B------:R-:W-:Y:S01]  /*6f50*/  LOP3.LUT R62, R226, R62, R229, 0xfe, !PT ;  /* 0x0000003ee23e7212 */ /* 0x000fe200078efee5 */
[----:B------:R-:W-:Y:S01]  /*6f60*/  @P0 FADD.FTZ R209, R218, R209 ;  /* 0x000000d1dad10221 */ /* 0x000fe20000010000 */
[----:B------:R-:W-:Y:S02]  /*6f70*/  LEA R220, P0, R216, c[0x0][0x188], 0x4 ;  /* 0x00006200d8dc7a11 */ /* 0x000fe400078020ff */
[----:B------:R-:W-:Y:S02]  /*6f80*/  LOP3.LUT R222, R222, R60, R224, 0xfe, !PT ;  /* 0x0000003cdede7212 */ /* 0x000fe400078efee0 */
[C---:B------:R-:W-:Y:S02]  /*6f90*/  LEA.HI.X R221, R216.reuse, c[0x0][0x18c], RZ, 0x4, P0 ;  /* 0x00006300d8dd7a11 */ /* 0x040fe400000f24ff */
[----:B------:R-:W-:Y:S02]  /*6fa0*/  LEA R218, P0, R216, c[0x0][0x190], 0x3 ;  /* 0x00006400d8da7a11 */ /* 0x000fe400078018ff */
[----:B------:R-:W-:-:S02]  /*6fb0*/  LOP3.LUT R227, R61, R62, R227, 0xfe, !PT ;  /* 0x0000003e3de37212 */ /* 0x000fc400078efee3 */
[----:B------:R-:W-:Y:S02]  /*6fc0*/  F2FP.PACK_AB R62, R193, R176 ;  /* 0x000000b0c13e723e */ /* 0x000fe400000000ff */
[----:B------:R-:W-:Y:S02]  /*6fd0*/  F2FP.PACK_AB R61, R177, R158 ;  /* 0x0000009eb13d723e */ /* 0x000fe400000000ff */
[----:B------:R-:W-:Y:S02]  /*6fe0*/  F2FP.PACK_AB R60, R159, R150 ;  /* 0x000000969f3c723e */ /* 0x000fe400000000ff */
[----:B------:R-:W-:Y:S02]  /*6ff0*/  F2FP.PACK_AB R63, R209, R192 ;  /* 0x000000c0d13f723e */ /* 0x000fe400000000ff */
[----:B------:R-:W-:Y:S02]  /*7000*/  LEA.HI.X R219, R216, c[0x0][0x194], RZ, 0x3, P0 ;  /* 0x00006500d8db7a11 */ /* 0x000fe400000f1cff */
[----:B------:R-:W-:Y:S01]  /*7010*/  LOP3.LUT R222, R222, R217, RZ, 0xfc, !PT ;  /* 0x000000d9dede7212 */ /* 0x000fe200078efcff */
[----:B------:R0:W-:Y:S01]  /*7020*/  STG.E.128 [R220.64], R60 ;  /* 0x0000003cdc007986 */ /* 0x0001e2000c101d06 */
[----:B------:R-:W-:-:S02]  /*7030*/  LOP3.LUT R223, R223, R227, R225, 0xfe, !PT ;  /* 0x000000e3dfdf7212 */ /* 0x000fc400078efee1 */
[----:B------:R-:W-:-:S03]  /*7040*/  IADD3 R216, R216, 0x20, RZ ;  /* 0x00000020d8d87810 */ /* 0x000fc60007ffe0ff */
[----:B------:R0:W-:Y:S04]  /*7050*/  STG.E.64 [R218.64], R222 ;  /* 0x000000deda007986 */ /* 0x0001e8000c101b06 */
.L_x_7554:
[----:B------:R-:W-:Y:S05]  /*7060*/  BSYNC B1 ;  /* 0x0000000000017941 */ /* 0x000fea0003800000 */
.L_x_7553:
        /* <DEDUP_REMOVED lines=23> */
.L_x_7614:
[----:B0-----:R-:W-:Y:S02]  /*71e0*/  MOV R194, R148 ;  /* 0x0000009400c27202 */ /* 0x001fe40000000f00 */
.L_x_7615:
[----:B------:R-:W-:Y:S05]  /*71f0*/  BSYNC B2 ;  /* 0x0000000000027941 */ /* 0x000fea0003800000 */
.L_x_7613:
        /* <DEDUP_REMOVED lines=16> */
.L_x_7619:
[----:B------:R-:W-:Y:S05]  /*7300*/  BSYNC B3 ;  /* 0x0000000000037941 */ /* 0x000fea0003800000 */
.L_x_7618:
        /* <DEDUP_REMOVED lines=42> */
.L_x_7617:
[----:B------:R-:W-:Y:S05]  /*75b0*/  BSYNC B2 ;  /* 0x0000000000027941 */ /* 0x000fea0003800000 */
.L_x_7616:
[----:B------:R-:W0:Y:S01]  /*75c0*/  I2F.U32 R152, R194 ;  /* 0x000000c200987306 */ /* 0x000e220000201000 */
[----:B------:R-:W-:Y:S01]  /*75d0*/  HFMA2.MMA R211, -RZ, RZ, 0.1171875, 0 ;  /* 0x2f800000ffd37435 */ /* 0x000fe200000001ff */
        /* <DEDUP_REMOVED lines=22> */
.L_x_7621:
[----:B------:R-:W-:Y:S02]  /*7740*/  IMAD.MOV.U32 R145, RZ, RZ, R148 ;  /* 0x000000ffff917224 */ /* 0x000fe400078e0094 */
.L_x_7622:
[----:B------:R-:W-:Y:S05]  /*7750*/  BSYNC B2 ;  /* 0x0000000000027941 */ /* 0x000fea0003800000 */
.L_x_7620:
        /* <DEDUP_REMOVED lines=16> */
.L_x_7626:
[----:B------:R-:W-:Y:S05]  /*7860*/  BSYNC B3 ;  /* 0x0000000000037941 */ /* 0x000fea0003800000 */
.L_x_7625:
        /* <DEDUP_REMOVED lines=42> */
.L_x_7624:
[----:B------:R-:W-:Y:S05]  /*7b10*/  BSYNC B2 ;  /* 0x0000000000027941 */ /* 0x000fea0003800000 */
.L_x_7623:
        /* <DEDUP_REMOVED lines=23> */
.L_x_7628:
[----:B------:R-:W-:Y:S02]  /*7c90*/  IMAD.MOV.U32 R60, RZ, RZ, R148 ;  /* 0x000000ffff3c7224 */ /* 0x000fe400078e0094 */
.L_x_7629:
[----:B------:R-:W-:Y:S05]  /*7ca0*/  BSYNC B2 ;  /* 0x0000000000027941 */ /* 0x000fea0003800000 */
.L_x_7627:
        /* <DEDUP_REMOVED lines=16> */
.L_x_7633:
[----:B------:R-:W-:Y:S05]  /*7db0*/  BSYNC B3 ;  /* 0x0000000000037941 */ /* 0x000fea0003800000 */
.L_x_7632:
        /* <DEDUP_REMOVED lines=42> */
.L_x_7631:
[----:B------:R-:W-:Y:S05]  /*8060*/  BSYNC B2 ;  /* 0x0000000000027941 */ /* 0x000fea0003800000 */
.L_x_7630:
        /* <DEDUP_REMOVED lines=21> */
.L_x_7635:
[----:B------:R-:W-:Y:S02]  /*81c0*/  MOV R60, R148 ;  /* 0x00000094003c7202 */ /* 0x000fe40000000f00 */
.L_x_7636:
[----:B------:R-:W-:Y:S05]  /*81d0*/  BSYNC B2 ;  /* 0x0000000000027941 */ /* 0x000fea0003800000 */
.L_x_7634:
        /* <DEDUP_REMOVED lines=16> */
.L_x_7640:
[----:B------:R-:W-:Y:S05]  /*82e0*/  BSYNC B3 ;  /* 0x0000000000037941 */ /* 0x000fea0003800000 */
.L_x_7639:
        /* <DEDUP_REMOVED lines=42> */
.L_x_7638:
[----:B------:R-:W-:Y:S05]  /*8590*/  BSYNC B2 ;  /* 0x0000000000027941 */ /* 0x000fea0003800000 */
.L_x_7637:
        /* <DEDUP_REMOVED lines=21> */
.L_x_7642:
[----:B------:R-:W-:Y:S02]  /*86f0*/  IMAD.MOV.U32 R145, RZ, RZ, R148 ;  /* 0x000000ffff917224 */ /* 0x000fe400078e0094 */
.L_x_7643:
[----:B------:R-:W-:Y:S05]  /*8700*/  BSYNC B2 ;  /* 0x0000000000027941 */ /* 0x000fea0003800000 */
.L_x_7641:
        /* <DEDUP_REMOVED lines=16> */
.L_x_7647:
[----:B------:R-:W-:Y:S05]  /*8810*/  BSYNC B3 ;  /* 0x0000000000037941 */ /* 0x000fea0003800000 */
.L_x_7646:
        /* <DEDUP_REMOVED lines=42> */
.L_x_7645:
[----:B------:R-:W-:Y:S05]  /*8ac0*/  BSYNC B2 ;  /* 0x0000000000027941 */ /* 0x000fea0003800000 */
.L_x_7644:
        /* <DEDUP_REMOVED lines=21> */
.L_x_7649:
[----:B------:R-:W-:Y:S02]  /*8c20*/  IMAD.MOV.U32 R145, RZ, RZ, R148 ;  /* 0x000000ffff917224 */ /* 0x000fe400078e0094 */
.L_x_7650:
[----:B------:R-:W-:Y:S05]  /*8c30*/  BSYNC B2 ;  /* 0x0000000000027941 */ /* 0x000fea0003800000 */
.L_x_7648:
        /* <DEDUP_REMOVED lines=16> */
.L_x_7654:
[----:B------:R-:W-:Y:S05]  /*8d40*/  BSYNC B3 ;  /* 0x0000000000037941 */ /* 0x000fea0003800000 */
.L_x_7653:
        /* <DEDUP_REMOVED lines=42> */
.L_x_7652:
[----:B------:R-:W-:Y:S05]  /*8ff0*/  BSYNC B2 ;  /* 0x0000000000027941 */ /* 0x000fea0003800000 */
.L_x_7651:
        /* <DEDUP_REMOVED lines=21> */
.L_x_7656:
[----:B------:R-:W-:Y:S02]  /*9150*/  IMAD.MOV.U32 R62, RZ, RZ, R148 ;  /* 0x000000ffff3e7224 */ /* 0x000fe400078e0094 */
.L_x_7657:
[----:B------:R-:W-:Y:S05]  /*9160*/  BSYNC B2 ;  /* 0x0000000000027941 */ /* 0x000fea0003800000 */
.L_x_7655:
        /* <DEDUP_REMOVED lines=16> */
.L_x_7661:
[----:B------:R-:W-:Y:S05]  /*9270*/  BSYNC B3 ;  /* 0x0000000000037941 */ /* 0x000fea0003800000 */
.L_x_7660:
        /* <DEDUP_REMOVED lines=42> */
.L_x_7659:
[----:B------:R-:W-:Y:S05]  /*9520*/  BSYNC B2 ;  /* 0x0000000000027941 */ /* 0x000fea0003800000 */
.L_x_7658:
        /* <DEDUP_REMOVED lines=21> */
.L_x_7663:
[----:B------:R-:W-:Y:S02]  /*9680*/  IMAD.MOV.U32 R62, RZ, RZ, R148 ;  /* 0x000000ffff3e7224 */ /* 0x000fe400078e0094 */
.L_x_7664:
[----:B------:R-:W-:Y:S05]  /*9690*/  BSYNC B2 ;  /* 0x0000000000027941 */ /* 0x000fea0003800000 */
.L_x_7662:
        /* <DEDUP_REMOVED lines=18> */
.L_x_7668:
[----:B------:R-:W-:Y:S05]  /*97c0*/  BSYNC B3 ;  /* 0x0000000000037941 */ /* 0x000fea0003800000 */
.L_x_7667:
        /* <DEDUP_REMOVED lines=42> */
.L_x_7666:
[----:B------:R-:W-:Y:S05]  /*9a70*/  BSYNC B2 ;  /* 0x0000000000027941 */ /* 0x000fea0003800000 */
.L_x_7665:
        /* <DEDUP_REMOVED lines=38> */
.L_x_7612:
[----:B------:R-:W-:Y:S05]  /*9ce0*/  BSYNC B1 ;  /* 0x0000000000017941 */ /* 0x000fea0003800000 */
.L_x_7611:
        /* <DEDUP_REMOVED lines=23> */
.L_x_7672:
[----:B0-----:R-:W-:Y:S02]  /*9e60*/  IMAD.MOV.U32 R196, RZ, RZ, R148 ;  /* 0x000000ffffc47224 */ /* 0x001fe400078e0094 */
.L_x_7673:
[----:B------:R-:W-:Y:S05]  /*9e70*/  BSYNC B2 ;  /* 0x0000000000027941 */ /* 0x000fea0003800000 */
.L_x_7671:
        /* <DEDUP_REMOVED lines=16> */
.L_x_7677:
[----:B------:R-:W-:Y:S05]  /*9f80*/  BSYNC B3 ;  /* 0x0000000000037941 */ /* 0x000fea0003800000 */
.L_x_7676:
        /* <DEDUP_REMOVED lines=41> */
[----:B------:R-:W-:-:S03]  /*a220*/  LOP3.LUT R147, R147, UR26, R164, 0x96, !PT ;  /* 0x0000001a93937c12 */ /* 0x000fc6000f8e96a4 */
.L_x_7675:
[----:B------:R-:W-:Y:S05]  /*a230*/  BSYNC B2 ;  /* 0x0000000000027941 */ /* 0x000fea0003800000 */
.L_x_7674:
        /* <DEDUP_REMOVED lines=24> */
.L_x_7679:
[----:B------:R-:W-:Y:S02]  /*a3c0*/  MOV R145, R148 ;  /* 0x0000009400917202 */ /* 0x000fe40000000f00 */
.L_x_7680:
[----:B------:R-:W-:Y:S05]  /*a3d0*/  BSYNC B2 ;  /* 0x0000000000027941 */ /* 0x000fea0003800000 */
.L_x_7678:
        /* <DEDUP_REMOVED lines=16> */
.L_x_7684:
[----:B------:R-:W-:Y:S05]  /*a4e0*/  BSYNC B3 ;  /* 0x0000000000037941 */ /* 0x000fea0003800000 */
.L_x_7683:
        /* <DEDUP_REMOVED lines=42> */
.L_x_7682:
[----:B------:R-:W-:Y:S05]  /*a790*/  BSYNC B2 ;  /* 0x0000000000027941 */ /* 0x000fea0003800000 */
.L_x_7681:
[----:B------:R-:W0:Y:S01]  /*a7a0*/  I2F.U32 R145, R145 ;  /* 0x0000009100917306 */ /* 0x000e220000201000 */
[----:B------:R-:W-:Y:S01]  /*a7b0*/  HADD2.F32 R181, -RZ, R60.H1_H1 ;  /* 0x3000003cffb57230 */ /* 0x000fe20000004100 */
[----:B------:R-:W-:Y:S01]  /*a7c0*/  LOP3.LUT R43, R43, 0xfffffffd, RZ, 0xc0, !PT ;  /* 0xfffffffd2b2b7812 */ /* 0x000fe200078ec0ff */
[----:B------:R-:W-:Y:S01]  /*a7d0*/  @P0 HADD2.F32 R197, -RZ, R56.H1_H1 ;  /* 0x30000038ffc50230 */ /* 0x000fe20000004100 */
        /* <DEDUP_REMOVED lines=19> */
.L_x_7686:
[----:B------:R-:W-:Y:S02]  /*a910*/  IMAD.MOV.U32 R60, RZ, RZ, R148 ;  /* 0x000000ffff3c7224 */ /* 0x000fe400078e0094 */
.L_x_7687:
[----:B------:R-:W-:Y:S05]  /*a920*/  BSYNC B2 ;  /* 0x0000000000027941 */ /* 0x000fea0003800000 */
.L_x_7685:
        /* <DEDUP_REMOVED lines=16> */
.L_x_7691:
[----:B------:R-:W-:Y:S05]  /*aa30*/  BSYNC B3 ;  /* 0x0000000000037941 */ /* 0x000fea0003800000 */
.L_x_7690:
        /* <DEDUP_REMOVED lines=42> */
.L_x_7689:
[----:B------:R-:W-:Y:S05]  /*ace0*/  BSYNC B2 ;  /* 0x0000000000027941 */ /* 0x000fea0003800000 */
.L_x_7688:
        /* <DEDUP_REMOVED lines=21> */
.L_x_7693:
[----:B------:R-:W-:Y:S02]  /*ae40*/  IMAD.MOV.U32 R60, RZ, RZ, R148 ;  /* 0x000000ffff3c7224 */ /* 0x000fe400078e0094 */
.L_x_7694:
[----:B------:R-:W-:Y:S05]  /*ae50*/  BSYNC B2 ;  /* 0x0000000000027941 */ /* 0x000fea0003800000 */
.L_x_7692:
        /* <DEDUP_REMOVED lines=16> */
.L_x_7698:
[----:B------:R-:W-:Y:S05]  /*af60*/  BSYNC B3 ;  /* 0x0000000000037941 */ /* 0x000fea0003800000 */
.L_x_7697:
        /* <DEDUP_REMOVED lines=42> */
.L_x_7696:
[----:B------:R-:W-:Y:S05]  /*b210*/  BSYNC B2 ;  /* 0x0000000000027941 */ /* 0x000fea0003800000 */
.L_x_7695:
        /* <DEDUP_REMOVED lines=21> */
.L_x_7700:
[----:B------:R-:W-:Y:S02]  /*b370*/  IMAD.MOV.U32 R145, RZ, RZ, R148 ;  /* 0x000000ffff917224 */ /* 0x000fe400078e0094 */
.L_x_7701:
[----:B------:R-:W-:Y:S05]  /*b380*/  BSYNC B2 ;  /* 0x0000000000027941 */ /* 0x000fea0003800000 */
.L_x_7699:
        /* <DEDUP_REMOVED lines=16> */
.L_x_7705:
[----:B------:R-:W-:Y:S05]  /*b490*/  BSYNC B3 ;  /* 0x0000000000037941 */ /* 0x000fea0003800000 */
.L_x_7704:
        /* <DEDUP_REMOVED lines=42> */
.L_x_7703:
[----:B------:R-:W-:Y:S05]  /*b740*/  BSYNC B2 ;  /* 0x0000000000027941 */ /* 0x000fea0003800000 */
.L_x_7702:
        /* <DEDUP_REMOVED lines=21> */
.L_x_7707:
[----:B------:R-:W-:Y:S02]  /*b8a0*/  IMAD.MOV.U32 R145, RZ, RZ, R148 ;  /* 0x000000ffff917224 */ /* 0x000fe400078e0094 */
.L_x_7708:
[----:B------:R-:W-:Y:S05]  /*b8b0*/  BSYNC B2 ;  /* 0x0000000000027941 */ /* 0x000fea0003800000 */
.L_x_7706:
        /* <DEDUP_REMOVED lines=16> */
.L_x_7712:
[----:B------:R-:W-:Y:S05]  /*b9c0*/  BSYNC B3 ;  /* 0x0000000000037941 */ /* 0x000fea0003800000 */
.L_x_7711:
        /* <DEDUP_REMOVED lines=42> */
.L_x_7710:
[----:B------:R-:W-:Y:S05]  /*bc70*/  BSYNC B2 ;  /* 0x0000000000027941 */ /* 0x000fea0003800000 */
.L_x_7709:
        /* <DEDUP_REMOVED lines=21> */
.L_x_7714:
[----:B------:R-:W-:Y:S02]  /*bdd0*/  MOV R62, R148 ;  /* 0x00000094003e7202 */ /* 0x000fe40000000f00 */
.L_x_7715:
[----:B------:R-:W-:Y:S05]  /*bde0*/  BSYNC B2 ;  /* 0x0000000000027941 */ /* 0x000fea0003800000 */
.L_x_7713:
        /* <DEDUP_REMOVED lines=16> */
.L_x_7719:
[----:B------:R-:W-:Y:S05]  /*bef0*/  BSYNC B3 ;  /* 0x0000000000037941 */ /* 0x000fea0003800000 */
.L_x_7718:
        /* <DEDUP_REMOVED lines=42> */
.L_x_7717:
[----:B------:R-:W-:Y:S05]  /*c1a0*/  BSYNC B2 ;  /* 0x0000000000027941 */ /* 0x000fea0003800000 */
.L_x_7716:
        /* <DEDUP_REMOVED lines=21> */
.L_x_7721:
[----:B------:R-:W-:Y:S02]  /*c300*/  IMAD.MOV.U32 R62, RZ, RZ, R148 ;  /* 0x000000ffff3e7224 */ /* 0x000fe400078e0094 */
.L_x_7722:
[----:B------:R-:W-:Y:S05]  /*c310*/  BSYNC B2 ;  /* 0x0000000000027941 */ /* 0x000fea0003800000 */
.L_x_7720:
        /* <DEDUP_REMOVED lines=18> */
.L_x_7726:
[----:B------:R-:W-:Y:S05]  /*c440*/  BSYNC B3 ;  /* 0x0000000000037941 */ /* 0x000fea0003800000 */
.L_x_7725:
        /* <DEDUP_REMOVED lines=42> */
.L_x_7724:
[----:B------:R-:W-:Y:S05]  /*c6f0*/  BSYNC B2 ;  /* 0x0000000000027941 */ /* 0x000fea0003800000 */
.L_x_7723:
        /* <DEDUP_REMOVED lines=10> */
[----:B------:R-:W-:Y:S02]  /*c7a0*/  SEL R222, RZ, 0x1, P5 ;  /* 0x00000001ffde7807 */ /* 0x000fe40002800000 */
[----:B------:R-:W-:Y:S01]  /*c7b0*/  LOP3.LUT P6, RZ, R43, 0x4, RZ, 0xc0, !PT ;  /* 0x000000042bff7812 */ /* 0x000fe200078cc0ff */
[----:B0-----:R-:W-:Y:S01]  /*c7c0*/  FFMA.FTZ R61, R61, R206, 1.1641532182693481445e-10 ;  /* 0x2f0000003d3d7423 */ /* 0x001fe200000100ce */
[----:B------:R-:W-:Y:S01]  /*c7d0*/  SEL R227, RZ, 0x1, P3 ;  /* 0x00000001ffe37807 */ /* 0x000fe20001800000 */
[----:B------:R-:W-:-:S03]  /*c7e0*/  IMAD.WIDE.U32 R224, R224, 0x10000, RZ ;  /* 0x00010000e0e07825 */ /* 0x000fc600078e00ff */
[----:B------:R-:W-:Y:S01]  /*c7f0*/  FSETP.GTU.FTZ.AND P4, PT, R61, c[0x0][0x1e4], PT ;  /* 0x000079003d007a0b */ /* 0x000fe20003f9c000 */
[----:B------:R-:W-:-:S03]  /*c800*/  IMAD.WIDE.U32 R60, R60, 0x1000000, RZ ;  /* 0x010000003c3c7825 */ /* 0x000fc600078e00ff */
[----:B------:R-:W-:Y:S01]  /*c810*/  FSEL R206, R63, RZ, !P4 ;  /* 0x000000ff3fce7208 */ /* 0x000fe20006000000 */
[----:B------:R-:W-:Y:S01]  /*c820*/  IMAD.WIDE.U32 R222, R222, 0x100, RZ ;  /* 0x00000100dede7825 */ /* 0x000fe200078e00ff */
[----:B------:R-:W-:-:S03]  /*c830*/  SEL R62, RZ, 0x1000000, P4 ;  /* 0x01000000ff3e7807 */ /* 0x000fc60002000000 */
[----:B------:R-:W-:Y:S01]  /*c840*/  @P0 FADD.FTZ R206, R217, R206 ;  /* 0x000000ced9ce0221 */ /* 0x000fe20000010000 */
[----:B------:R-:W-:Y:S02]  /*c850*/  LEA R220, P0, R216, c[0x0][0x188], 0x4 ;  /* 0x00006200d8dc7a11 */ /* 0x000fe400078020ff */
[----:B------:R-:W-:Y:S02]  /*c860*/  LOP3.LUT R62, R226, R62, R229, 0xfe, !PT ;  /* 0x0000003ee23e7212 */ /* 0x000fe400078efee5 */
[C---:B------:R-:W-:Y:S02]  /*c870*/  LEA.HI.X R221, R216.reuse, c[0x0][0x18c], RZ, 0x4, P0 ;  /* 0x00006300d8dd7a11 */ /* 0x040fe400000f24ff */
[----:B------:R-:W-:Y:S02]  /*c880*/  SEL R217, RZ, 0x1, P6 ;  /* 0x00000001ffd97807 */ /* 0x000fe40003000000 */
[----:B------:R-:W-:Y:S02]  /*c890*/  LEA R218, P0, R216, c[0x0][0x190], 0x3 ;  /* 0x00006400d8da7a11 */ /* 0x000fe400078018ff */
[----:B------:R-:W-:-:S02]  /*c8a0*/  LOP3.LUT R222, R222, R60, R224, 0xfe, !PT ;  /* 0x0000003cdede7212 */ /* 0x000fc400078efee0 */
        /* <DEDUP_REMOVED lines=11> */
.L_x_7670:
[----:B------:R-:W-:Y:S05]  /*c960*/  BSYNC B1 ;  /* 0x0000000000017941 */ /* 0x000fea0003800000 */
.L_x_7669:
        /* <DEDUP_REMOVED lines=23> */
.L_x_7730:
[----:B0-----:R-:W-:Y:S02]  /*cae0*/  IMAD.MOV.U32 R198, RZ, RZ, R148 ;  /* 0x000000ffffc67224 */ /* 0x001fe400078e0094 */
.L_x_7731:
[----:B------:R-:W-:Y:S05]  /*caf0*/  BSYNC B2 ;  /* 0x0000000000027941 */ /* 0x000fea0003800000 */
.L_x_7729:
        /* <DEDUP_REMOVED lines=16> */
.L_x_7735:
[----:B------:R-:W-:Y:S05]  /*cc00*/  BSYNC B3 ;  /* 0x0000000000037941 */ /* 0x000fea0003800000 */
.L_x_7734:
        /* <DEDUP_REMOVED lines=42> */
.L_x_7733:
[----:B------:R-:W-:Y:S05]  /*ceb0*/  BSYNC B2 ;  /* 0x0000000000027941 */ /* 0x000fea0003800000 */
.L_x_7732:
        /* <DEDUP_REMOVED lines=24> */
.L_x_7737:
[----:B------:R-:W-:Y:S02]  /*d040*/  IMAD.MOV.U32 R145, RZ, RZ, R148 ;  /* 0x000000ffff917224 */ /* 0x000fe400078e0094 */
.L_x_7738:
[----:B------:R-:W-:Y:S05]  /*d050*/  BSYNC B2 ;  /* 0x0000000000027941 */ /* 0x000fea0003800000 */
.L_x_7736:
        /* <DEDUP_REMOVED lines=16> */
.L_x_7742:
[----:B------:R-:W-:Y:S05]  /*d160*/  BSYNC B3 ;  /* 0x0000000000037941 */ /* 0x000fea0003800000 */
.L_x_7741:
        /* <DEDUP_REMOVED lines=42> */
.L_x_7740:
[----:B------:R-:W-:Y:S05]  /*d410*/  BSYNC B2 ;  /* 0x0000000000027941 */ /* 0x000fea0003800000 */
.L_x_7739:
        /* <DEDUP_REMOVED lines=23> */
.L_x_7744:
[----:B------:R-:W-:Y:S02]  /*d590*/  IMAD.MOV.U32 R60, RZ, RZ, R148 ;  /* 0x000000ffff3c7224 */ /* 0x000fe400078e0094 */
.L_x_7745:
[----:B------:R-:W-:Y:S05]  /*d5a0*/  BSYNC B2 ;  /* 0x0000000000027941 */ /* 0x000fea0003800000 */
.L_x_7743:
        /* <DEDUP_REMOVED lines=16> */
.L_x_7749:
[----:B------:R-:W-:Y:S05]  /*d6b0*/  BSYNC B3 ;  /* 0x0000000000037941 */ /* 0x000fea0003800000 */
.L_x_7748:
        /* <DEDUP_REMOVED lines=42> */
.L_x_7747:
[----:B------:R-:W-:Y:S05]  /*d960*/  BSYNC B2 ;  /* 0x0000000000027941 */ /* 0x000fea0003800000 */
.L_x_7746:
        /* <DEDUP_REMOVED lines=21> */
.L_x_7751:
[----:B------:R-:W-:Y:S02]  /*dac0*/  IMAD.MOV.U32 R60, RZ, RZ, R148 ;  /* 0x000000ffff3c7224 */ /* 0x000fe400078e0094 */
.L_x_7752:
[----:B------:R-:W-:Y:S05]  /*dad0*/  BSYNC B2 ;  /* 0x0000000000027941 */ /* 0x000fea0003800000 */
.L_x_7750:
        /* <DEDUP_REMOVED lines=16> */
.L_x_7756:
[----:B------:R-:W-:Y:S05]  /*dbe0*/  BSYNC B3 ;  /* 0x0000000000037941 */ /* 0x000fea0003800000 */
.L_x_7755:
        /* <DEDUP_REMOVED lines=42> */
.L_x_7754:
[----:B------:R-:W-:Y:S05]  /*de90*/  BSYNC B2 ;  /* 0x0000000000027941 */ /* 0x000fea0003800000 */
.L_x_7753:
        /* <DEDUP_REMOVED lines=21> */
.L_x_7758:
[----:B------:R-:W-:Y:S02]  /*dff0*/  MOV R145, R148 ;  /* 0x0000009400917202 */ /* 0x000fe40000000f00 */
.L_x_7759:
[----:B------:R-:W-:Y:S05]  /*e000*/  BSYNC B2 ;  /* 0x0000000000027941 */ /* 0x000fea0003800000 */
.L_x_7757:
        /* <DEDUP_REMOVED lines=16> */
.L_x_7763:
[----:B------:R-:W-:Y:S05]  /*e110*/  BSYNC B3 ;  /* 0x0000000000037941 */ /* 0x000fea0003800000 */
.L_x_7762:
        /* <DEDUP_REMOVED lines=42> */
.L_x_7761:
[----:B------:R-:W-:Y:S05]  /*e3c0*/  BSYNC B2 ;  /* 0x0000000000027941 */ /* 0x000fea0003800000 */
.L_x_7760:
        /* <DEDUP_REMOVED lines=21> */
.L_x_7765:
[----:B------:R-:W-:Y:S02]  /*e520*/  IMAD.MOV.U32 R145, RZ, RZ, R148 ;  /* 0x000000ffff917224 */ /* 0x000fe400078e0094 */
.L_x_7766:
[----:B------:R-:W-:Y:S05]  /*e530*/  BSYNC B2 ;  /* 0x0000000000027941 */ /* 0x000fea0003800000 */
.L_x_7764:
        /* <DEDUP_REMOVED lines=16> */
.L_x_7770:
[----:B------:R-:W-:Y:S05]  /*e640*/  BSYNC B3 ;  /* 0x0000000000037941 */ /* 0x000fea0003800000 */
.L_x_7769:
        /* <DEDUP_REMOVED lines=42> */
.L_x_7768:
[----:B------:R-:W-:Y:S05]  /*e8f0*/  BSYNC B2 ;  /* 0x0000000000027941 */ /* 0x000fea0003800000 */
.L_x_7767:
        /* <DEDUP_REMOVED lines=21> */
.L_x_7772:
[----:B------:R-:W-:Y:S02]  /*ea50*/  IMAD.MOV.U32 R62, RZ, RZ, R148 ;  /* 0x000000ffff3e7224 */ /* 0x000fe400078e0094 */
.L_x_7773:
[----:B------:R-:W-:Y:S05]  /*ea60*/  BSYNC B2 ;  /* 0x0000000000027941 */ /* 0x000fea0003800000 */
.L_x_7771:
        /* <DEDUP_REMOVED lines=16> */
.L_x_7777:
[----:B------:R-:W-:Y:S05]  /*eb70*/  BSYNC B3 ;  /* 0x0000000000037941 */ /* 0x000fea0003800000 */
.L_x_7776:
        /* <DEDUP_REMOVED lines=42> */
.L_x_7775:
[----:B------:R-:W-:Y:S05]  /*ee20*/  BSYNC B2 ;  /* 0x0000000000027941 */ /* 0x000fea0003800000 */
.L_x_7774:
        /* <DEDUP_REMOVED lines=21> */
.L_x_7779:
[----:B------:R-:W-:Y:S02]  /*ef80*/  IMAD.MOV.U32 R62, RZ, RZ, R148 ;  /* 0x000000ffff3e7224 */ /* 0x000fe400078e0094 */
.L_x_7780:
[----:B------:R-:W-:Y:S05]  /*ef90*/  BSYNC B2 ;  /* 0x0000000000027941 */ /* 0x000fea0003800000 */
.L_x_7778:
        /* <DEDUP_REMOVED lines=18> */
.L_x_7784:
[----:B------:R-:W-:Y:S05]  /*f0c0*/  BSYNC B3 ;  /* 0x0000000000037941 */ /* 0x000fea0003800000 */
.L_x_7783:
        /* <DEDUP_REMOVED lines=42> */
.L_x_7782:
[----:B------:R-:W-:Y:S05]  /*f370*/  BSYNC B2 ;  /* 0x0000000000027941 */ /* 0x000fea0003800000 */
.L_x_7781:
        /* <DEDUP_REMOVED lines=38> */
.L_x_7728:
[----:B------:R-:W-:Y:S05]  /*f5e0*/  BSYNC B1 ;  /* 0x0000000000017941 */ /* 0x000fea0003800000 */
.L_x_7727:
        /* <DEDUP_REMOVED lines=23> */
.L_x_7788:
[----:B0-----:R-:W-:Y:S02]  /*f760*/  IMAD.MOV.U32 R200, RZ, RZ, R148 ;  /* 0x000000ffffc87224 */ /* 0x001fe400078e0094 */
.L_x_7789:
[----:B------:R-:W-:Y:S05]  /*f770*/  BSYNC B2 ;  /* 0x0000000000027941 */ /* 0x000fea0003800000 */
.L_x_7787:
        /* <DEDUP_REMOVED lines=16> */
.L_x_7793:
[----:B------:R-:W-:Y:S05]  /*f880*/  BSYNC B3 ;  /* 0x0000000000037941 */ /* 0x000fea0003800000 */
.L_x_7792:
        /* <DEDUP_REMOVED lines=42> */
.L_x_7791:
[----:B------:R-:W-:Y:S05]  /*fb30*/  BSYNC B2 ;  /* 0x0000000000027941 */ /* 0x000fea0003800000 */
.L_x_7790:
        /* <DEDUP_REMOVED lines=24> */
.L_x_7795:
[----:B------:R-:W-:Y:S02]  /*fcc0*/  IMAD.MOV.U32 R145, RZ, RZ, R148 ;  /* 0x000000ffff917224 */ /* 0x000fe400078e0094 */
.L_x_7796:
[----:B------:R-:W-:Y:S05]  /*fcd0*/  BSYNC B2 ;  /* 0x0000000000027941 */ /* 0x000fea0003800000 */
.L_x_7794:
        /* <DEDUP_REMOVED lines=16> */
.L_x_7800:
[----:B------:R-:W-:Y:S05]  /*fde0*/  BSYNC B3 ;  /* 0x0000000000037941 */ /* 0x000fea0003800000 */
.L_x_7799:
        /* <DEDUP_REMOVED lines=42> */
.L_x_7798:
[----:B------:R-:W-:Y:S05]  /*10090*/  BSYNC B2 ;  /* 0x0000000000027941 */ /* 0x000fea0003800000 */
.L_x_7797:
        /* <DEDUP_REMOVED lines=23> */
.L_x_7802:
[----:B------:R-:W-:Y:S02]  /*10210*/  MOV R60, R148 ;  /* 0x00000094003c7202 */ /* 0x000fe40000000f00 */
.L_x_7803:
[----:B------:R-:W-:Y:S05]  /*10220*/  BSYNC B2 ;  /* 0x0000000000027941 */ /* 0x000fea0003800000 */
.L_x_7801:
        /* <DEDUP_REMOVED lines=16> */
.L_x_7807:
[----:B------:R-:W-:Y:S05]  /*10330*/  BSYNC B3 ;  /* 0x0000000000037941 */ /* 0x000fea0003800000 */
.L_x_7806:
        /* <DEDUP_REMOVED lines=42> */
.L_x_7805:
[----:B------:R-:W-:Y:S05]  /*105e0*/  BSYNC B2 ;  /* 0x0000000000027941 */ /* 0x000fea0003800000 */
.L_x_7804:
        /* <DEDUP_REMOVED lines=21> */
.L_x_7809:
[----:B------:R-:W-:Y:S02]  /*10740*/  IMAD.MOV.U32 R60, RZ, RZ, R148 ;  /* 0x000000ffff3c7224 */ /* 0x000fe400078e0094 */
.L_x_7810:
[----:B------:R-:W-:Y:S05]  /*10750*/  BSYNC B2 ;  /* 0x0000000000027941 */ /* 0x000fea0003800000 */
.L_x_7808:
        /* <DEDUP_REMOVED lines=16> */
.L_x_7814:
[----:B------:R-:W-:Y:S05]  /*10860*/  BSYNC B3 ;  /* 0x0000000000037941 */ /* 0x000fea0003800000 */
.L_x_7813:
        /* <DEDUP_REMOVED lines=42> */
.L_x_7812:
[----:B------:R-:W-:Y:S05]  /*10b10*/  BSYNC B2 ;  /* 0x0000000000027941 */ /* 0x000fea0003800000 */
.L_x_7811:
        /* <DEDUP_REMOVED lines=21> */
.L_x_7816:
[----:B------:R-:W-:Y:S02]  /*10c70*/  IMAD.MOV.U32 R145, RZ, RZ, R148 ;  /* 0x000000ffff917224 */ /* 0x000fe400078e0094 */
.L_x_7817:
[----:B------:R-:W-:Y:S05]  /*10c80*/  BSYNC B2 ;  /* 0x0000000000027941 */ /* 0x000fea0003800000 */
.L_x_7815:
        /* <DEDUP_REMOVED lines=16> */
.L_x_7821:
[----:B------:R-:W-:Y:S05]  /*10d90*/  BSYNC B3 ;  /* 0x0000000000037941 */ /* 0x000fea0003800000 */
.L_x_7820:
        /* <DEDUP_REMOVED lines=42> */
.L_x_7819:
[----:B------:R-:W-:Y:S05]  /*11040*/  BSYNC B2 ;  /* 0x0000000000027941 */ /* 0x000fea0003800000 */
.L_x_7818:
        /* <DEDUP_REMOVED lines=21> */
.L_x_7823:
[----:B------:R-:W-:Y:S02]  /*111a0*/  IMAD.MOV.U32 R145, RZ, RZ, R148 ;  /* 0x000000ffff917224 */ /* 0x000fe400078e0094 */
.L_x_7824:
[----:B------:R-:W-:Y:S05]  /*111b0*/  BSYNC B2 ;  /* 0x0000000000027941 */ /* 0x000fea0003800000 */
.L_x_7822:
        /* <DEDUP_REMOVED lines=16> */
.L_x_7828:
[----:B------:R-:W-:Y:S05]  /*112c0*/  BSYNC B3 ;  /* 0x0000000000037941 */ /* 0x000fea0003800000 */
.L_x_7827:
        /* <DEDUP_REMOVED lines=42> */
.L_x_7826:
[----:B------:R-:W-:Y:S05]  /*11570*/  BSYNC B2 ;  /* 0x0000000000027941 */ /* 0x000fea0003800000 */
.L_x_7825:
        /* <DEDUP_REMOVED lines=21> */
.L_x_7830:
[----:B------:R-:W-:Y:S02]  /*116d0*/  IMAD.MOV.U32 R62, RZ, RZ, R148 ;  /* 0x000000ffff3e7224 */ /* 0x000fe400078e0094 */
.L_x_7831:
[----:B------:R-:W-:Y:S05]  /*116e0*/  BSYNC B2 ;  /* 0x0000000000027941 */ /* 0x000fea0003800000 */
.L_x_7829:
        /* <DEDUP_REMOVED lines=16> */
.L_x_7835:
[----:B------:R-:W-:Y:S05]  /*117f0*/  BSYNC B3 ;  /* 0x0000000000037941 */ /* 0x000fea0003800000 */
.L_x_7834:
        /* <DEDUP_REMOVED lines=42> */
.L_x_7833:
[----:B------:R-:W-:Y:S05]  /*11aa0*/  BSYNC B2 ;  /* 0x0000000000027941 */ /* 0x000fea0003800000 */
.L_x_7832:
        /* <DEDUP_REMOVED lines=21> */
.L_x_7837:
[----:B------:R-:W-:Y:S02]  /*11c00*/  MOV R62, R148 ;  /* 0x00000094003e7202 */ /* 0x000fe40000000f00 */
.L_x_7838:
[----:B------:R-:W-:Y:S05]  /*11c10*/  BSYNC B2 ;  /* 0x0000000000027941 */ /* 0x000fea0003800000 */
.L_x_7836:
        /* <DEDUP_REMOVED lines=18> */
.L_x_7842:
[----:B------:R-:W-:Y:S05]  /*11d40*/  BSYNC B3 ;  /* 0x0000000000037941 */ /* 0x000fea0003800000 */
.L_x_7841:
        /* <DEDUP_REMOVED lines=42> */
.L_x_7840:
[----:B------:R-:W-:Y:S05]  /*11ff0*/  BSYNC B2 ;  /* 0x0000000000027941 */ /* 0x000fea0003800000 */
.L_x_7839:
        /* <DEDUP_REMOVED lines=38> */
.L_x_7786:
[----:B------:R-:W-:Y:S05]  /*12260*/  BSYNC B1 ;  /* 0x0000000000017941 */ /* 0x000fea0003800000 */
.L_x_7785:
        /* <DEDUP_REMOVED lines=23> */
.L_x_7846:
[----:B0-----:R-:W-:Y:S02]  /*123e0*/  IMAD.MOV.U32 R202, RZ, RZ, R148 ;  /* 0x000000ffffca7224 */ /* 0x001fe400078e0094 */
.L_x_7847:
[----:B------:R-:W-:Y:S05]  /*123f0*/  BSYNC B2 ;  /* 0x0000000000027941 */ /* 0x000fea0003800000 */
.L_x_7845:
        /* <DEDUP_REMOVED lines=16> */
.L_x_7851:
[----:B------:R-:W-:Y:S05]  /*12500*/  BSYNC B3 ;  /* 0x0000000000037941 */ /* 0x000fea0003800000 */
.L_x_7850:
        /* <DEDUP_REMOVED lines=42> */
.L_x_7849:
[----:B------:R-:W-:Y:S05]  /*127b0*/  BSYNC B2 ;  /* 0x0000000000027941 */ /* 0x000fea0003800000 */
.L_x_7848:
        /* <DEDUP_REMOVED lines=24> */
.L_x_7853:
[----:B------:R-:W-:Y:S02]  /*12940*/  IMAD.MOV.U32 R145, RZ, RZ, R148 ;  /* 0x000000ffff917224 */ /* 0x000fe400078e0094 */
.L_x_7854:
[----:B------:R-:W-:Y:S05]  /*12950*/  BSYNC B2 ;  /* 0x0000000000027941 */ /* 0x000fea0003800000 */
.L_x_7852:
        /* <DEDUP_REMOVED lines=16> */
.L_x_7858:
[----:B------:R-:W-:Y:S05]  /*12a60*/  BSYNC B3 ;  /* 0x0000000000037941 */ /* 0x000fea0003800000 */
.L_x_7857:
        /* <DEDUP_REMOVED lines=42> */
.L_x_7856:
[----:B------:R-:W-:Y:S05]  /*12d10*/  BSYNC B2 ;  /* 0x0000000000027941 */ /* 0x000fea0003800000 */
.L_x_7855:
        /* <DEDUP_REMOVED lines=23> */
.L_x_7860:
[----:B------:R-:W-:Y:S02]  /*12e90*/  IMAD.MOV.U32 R60, RZ, RZ, R148 ;  /* 0x000000ffff3c7224 */ /* 0x000fe400078e0094 */
.L_x_7861:
[----:B------:R-:W-:Y:S05]  /*12ea0*/  BSYNC B2 ;  /* 0x0000000000027941 */ /* 0x000fea0003800000 */
.L_x_7859:
        /* <DEDUP_REMOVED lines=16> */
.L_x_7865:
[----:B------:R-:W-:Y:S05]  /*12fb0*/  BSYNC B3 ;  /* 0x0000000000037941 */ /* 0x000fea0003800000 */
.L_x_7864:
        /* <DEDUP_REMOVED lines=42> */
.L_x_7863:
[----:B------:R-:W-:Y:S05]  /*13260*/  BSYNC B2 ;  /* 0x0000000000027941 */ /* 0x000fea0003800000 */
.L_x_7862:
        /* <DEDUP_REMOVED lines=21> */
.L_x_7867:
[----:B------:R-:W-:Y:S02]  /*133c0*/  IMAD.MOV.U32 R60, RZ, RZ, R148 ;  /* 0x000000ffff3c7224 */ /* 0x000fe400078e0094 */
.L_x_7868:
[----:B------:R-:W-:Y:S05]  /*133d0*/  BSYNC B2 ;  /* 0x0000000000027941 */ /* 0x000fea0003800000 */
.L_x_7866:
        /* <DEDUP_REMOVED lines=16> */
.L_x_7872:
[----:B------:R-:W-:Y:S05]  /*134e0*/  BSYNC B3 ;  /* 0x0000000000037941 */ /* 0x000fea0003800000 */
.L_x_7871:
        /* <DEDUP_REMOVED lines=42> */
.L_x_7870:
[----:B------:R-:W-:Y:S05]  /*13790*/  BSYNC B2 ;  /* 0x0000000000027941 */ /* 0x000fea0003800000 */
.L_x_7869:
        /* <DEDUP_REMOVED lines=21> */
.L_x_7874:
[----:B------:R-:W-:Y:S02]  /*138f0*/  IMAD.MOV.U32 R145, RZ, RZ, R148 ;  /* 0x000000ffff917224 */ /* 0x000fe400078e0094 */
.L_x_7875:
[----:B------:R-:W-:Y:S05]  /*13900*/  BSYNC B2 ;  /* 0x0000000000027941 */ /* 0x000fea0003800000 */
.L_x_7873:
        /* <DEDUP_REMOVED lines=16> */
.L_x_7879:
[----:B------:R-:W-:Y:S05]  /*13a10*/  BSYNC B3 ;  /* 0x0000000000037941 */ /* 0x000fea0003800000 */
.L_x_7878:
        /* <DEDUP_REMOVED lines=42> */
.L_x_7877:
[----:B------:R-:W-:Y:S05]  /*13cc0*/  BSYNC B2 ;  /* 0x0000000000027941 */ /* 0x000fea0003800000 */
.L_x_7876:
        /* <DEDUP_REMOVED lines=21> */
.L_x_7881:
[----:B------:R-:W-:Y:S02]  /*13e20*/  MOV R145, R148 ;  /* 0x0000009400917202 */ /* 0x000fe40000000f00 */
.L_x_7882:
[----:B------:R-:W-:Y:S05]  /*13e30*/  BSYNC B2 ;  /* 0x0000000000027941 */ /* 0x000fea0003800000 */
.L_x_7880:
        /* <DEDUP_REMOVED lines=16> */
.L_x_7886:
[----:B------:R-:W-:Y:S05]  /*13f40*/  BSYNC B3 ;  /* 0x0000000000037941 */ /* 0x000fea0003800000 */
.L_x_7885:
        /* <DEDUP_REMOVED lines=42> */
.L_x_7884:
[----:B------:R-:W-:Y:S05]  /*141f0*/  BSYNC B2 ;  /* 0x0000000000027941 */ /* 0x000fea0003800000 */
.L_x_7883:
        /* <DEDUP_REMOVED lines=21> */
.L_x_7888:
[----:B------:R-:W-:Y:S02]  /*14350*/  IMAD.MOV.U32 R62, RZ, RZ, R148 ;  /* 0x000000ffff3e7224 */ /* 0x000fe400078e0094 */
.L_x_7889:
[----:B------:R-:W-:Y:S05]  /*14360*/  BSYNC B2 ;  /* 0x0000000000027941 */ /* 0x000fea0003800000 */
.L_x_7887:
        /* <DEDUP_REMOVED lines=16> */
.L_x_7893:
[----:B------:R-:W-:Y:S05]  /*14470*/  BSYNC B3 ;  /* 0x0000000000037941 */ /* 0x000fea0003800000 */
.L_x_7892:
        /* <DEDUP_REMOVED lines=42> */
.L_x_7891:
[----:B------:R-:W-:Y:S05]  /*14720*/  BSYNC B2 ;  /* 0x0000000000027941 */ /* 0x000fea0003800000 */
.L_x_7890:
        /* <DEDUP_REMOVED lines=21> */
.L_x_7895:
[----:B------:R-:W-:Y:S02]  /*14880*/  IMAD.MOV.U32 R62, RZ, RZ, R148 ;  /* 0x000000ffff3e7224 */ /* 0x000fe400078e0094 */
.L_x_7896:
[----:B------:R-:W-:Y:S05]  /*14890*/  BSYNC B2 ;  /* 0x0000000000027941 */ /* 0x000fea0003800000 */
.L_x_7894:
        /* <DEDUP_REMOVED lines=18> */
.L_x_7900:
[----:B------:R-:W-:Y:S05]  /*149c0*/  BSYNC B3 ;  /* 0x0000000000037941 */ /* 0x000fea0003800000 */
.L_x_7899:
        /* <DEDUP_REMOVED lines=42> */
.L_x_7898:
[----:B------:R-:W-:Y:S05]  /*14c70*/  BSYNC B2 ;  /* 0x0000000000027941 */ /* 0x000fea0003800000 */
.L_x_7897:
        /* <DEDUP_REMOVED lines=38> */
.L_x_7844:
[----:B------:R-:W-:Y:S05]  /*14ee0*/  BSYNC B1 ;  /* 0x0000000000017941 */ /* 0x000fea0003800000 */
.L_x_7843:
        /* <DEDUP_REMOVED lines=23> */
.L_x_7904:
[----:B0-----:R-:W-:Y:S02]  /*15060*/  MOV R204, R148 ;  /* 0x0000009400cc7202 */ /* 0x001fe40000000f00 */
.L_x_7905:
[----:B------:R-:W-:Y:S05]  /*15070*/  BSYNC B2 ;  /* 0x0000000000027941 */ /* 0x000fea0003800000 */
.L_x_7903:
        /* <DEDUP_REMOVED lines=16> */
.L_x_7909:
[----:B------:R-:W-:Y:S05]  /*15180*/  BSYNC B3 ;  /* 0x0000000000037941 */ /* 0x000fea0003800000 */
.L_x_7908:
        /* <DEDUP_REMOVED lines=42> */
.L_x_7907:
[----:B------:R-:W-:Y:S05]  /*15430*/  BSYNC B2 ;  /* 0x0000000000027941 */ /* 0x000fea0003800000 */
.L_x_7906:
        /* <DEDUP_REMOVED lines=24> */
.L_x_7911:
[----:B------:R-:W-:Y:S02]  /*155c0*/  IMAD.MOV.U32 R145, RZ, RZ, R148 ;  /* 0x000000ffff917224 */ /* 0x000fe400078e0094 */
.L_x_7912:
[----:B------:R-:W-:Y:S05]  /*155d0*/  BSYNC B2 ;  /* 0x0000000000027941 */ /* 0x000fea0003800000 */
.L_x_7910:
        /* <DEDUP_REMOVED lines=16> */
.L_x_7916:
[----:B------:R-:W-:Y:S05]  /*156e0*/  BSYNC B3 ;  /* 0x0000000000037941 */ /* 0x000fea0003800000 */
.L_x_7915:
        /* <DEDUP_REMOVED lines=42> */
.L_x_7914:
[----:B------:R-:W-:Y:S05]  /*15990*/  BSYNC B2 ;  /* 0x0000000000027941 */ /* 0x000fea0003800000 */
.L_x_7913:
        /* <DEDUP_REMOVED lines=23> */
.L_x_7918:
[----:B------:R-:W-:Y:S02]  /*15b10*/  IMAD.MOV.U32 R60, RZ, RZ, R148 ;  /* 0x000000ffff3c7224 */ /* 0x000fe400078e0094 */
.L_x_7919:
[----:B------:R-:W-:Y:S05]  /*15b20*/  BSYNC B2 ;  /* 0x0000000000027941 */ /* 0x000fea0003800000 */
.L_x_7917:
        /* <DEDUP_REMOVED lines=16> */
.L_x_7923:
[----:B------:R-:W-:Y:S05]  /*15c30*/  BSYNC B3 ;  /* 0x0000000000037941 */ /* 0x000fea0003800000 */
.L_x_7922:
        /* <DEDUP_REMOVED lines=42> */
.L_x_7921:
[----:B------:R-:W-:Y:S05]  /*15ee0*/  BSYNC B2 ;  /* 0x0000000000027941 */ /* 0x000fea0003800000 */
.L_x_7920:
        /* <DEDUP_REMOVED lines=21> */
.L_x_7925:
[----:B------:R-:W-:Y:S02]  /*16040*/  MOV R60, R148 ;  /* 0x00000094003c7202 */ /* 0x000fe40000000f00 */
.L_x_7926:
[----:B------:R-:W-:Y:S05]  /*16050*/  BSYNC B2 ;  /* 0x0000000000027941 */ /* 0x000fea0003800000 */
.L_x_7924:
        /* <DEDUP_REMOVED lines=16> */
.L_x_7930:
[----:B------:R-:W-:Y:S05]  /*16160*/  BSYNC B3 ;  /* 0x0000000000037941 */ /* 0x000fea0003800000 */
.L_x_7929:
        /* <DEDUP_REMOVED lines=42> */
.L_x_7928:
[----:B------:R-:W-:Y:S05]  /*16410*/  BSYNC B2 ;  /* 0x0000000000027941 */ /* 0x000fea0003800000 */
.L_x_7927:
        /* <DEDUP_REMOVED lines=21> */
.L_x_7932:
[----:B------:R-:W-:Y:S02]  /*16570*/  IMAD.MOV.U32 R145, RZ, RZ, R148 ;  /* 0x000000ffff917224 */ /* 0x000fe400078e0094 */
.L_x_7933:
[----:B------:R-:W-:Y:S05]  /*16580*/  BSYNC B2 ;  /* 0x0000000000027941 */ /* 0x000fea0003800000 */
.L_x_7931:
        /* <DEDUP_REMOVED lines=16> */
.L_x_7937:
[----:B------:R-:W-:Y:S05]  /*16690*/  BSYNC B3 ;  /* 0x0000000000037941 */ /* 0x000fea0003800000 */
.L_x_7936:
        /* <DEDUP_REMOVED lines=42> */
.L_x_7935:
[----:B------:R-:W-:Y:S05]  /*16940*/  BSYNC B2 ;  /* 0x0000000000027941 */ /* 0x000fea0003800000 */
.L_x_7934:
        /* <DEDUP_REMOVED lines=21> */
.L_x_7939:
[----:B------:R-:W-:Y:S02]  /*16aa0*/  IMAD.MOV.U32 R145, RZ, RZ, R148 ;  /* 0x000000ffff917224 */ /* 0x000fe400078e0094 */
.L_x_7940:
[----:B------:R-:W-:Y:S05]  /*16ab0*/  BSYNC B2 ;  /* 0x0000000000027941 */ /* 0x000fea0003800000 */
.L_x_7938:
        /* <DEDUP_REMOVED lines=16> */
.L_x_7944:
[----:B------:R-:W-:Y:S05]  /*16bc0*/  BSYNC B3 ;  /* 0x0000000000037941 */ /* 0x000fea0003800000 */
.L_x_7943:
        /* <DEDUP_REMOVED lines=42> */
.L_x_7942:
[----:B------:R-:W-:Y:S05]  /*16e70*/  BSYNC B2 ;  /* 0x0000000000027941 */ /* 0x000fea0003800000 */
.L_x_7941:
        /* <DEDUP_REMOVED lines=21> */
.L_x_7946:
[----:B------:R-:W-:Y:S02]  /*16fd0*/  IMAD.MOV.U32 R62, RZ, RZ, R148 ;  /* 0x000000ffff3e7224 */ /* 0x000fe400078e0094 */
.L_x_7947:
[----:B------:R-:W-:Y:S05]  /*16fe0*/  BSYNC B2 ;  /* 0x0000000000027941 */ /* 0x000fea0003800000 */
.L_x_7945:
        /* <DEDUP_REMOVED lines=16> */
.L_x_7951:
[----:B------:R-:W-:Y:S05]  /*170f0*/  BSYNC B3 ;  /* 0x0000000000037941 */ /* 0x000fea0003800000 */
.L_x_7950:
        /* <DEDUP_REMOVED lines=42> */
.L_x_7949:
[----:B------:R-:W-:Y:S05]  /*173a0*/  BSYNC B2 ;  /* 0x0000000000027941 */ /* 0x000fea0003800000 */
.L_x_7948:
        /* <DEDUP_REMOVED lines=21> */
.L_x_7953:
[----:B------:R-:W-:Y:S02]  /*17500*/  IMAD.MOV.U32 R62, RZ, RZ, R148 ;  /* 0x000000ffff3e7224 */ /* 0x000fe400078e0094 */
.L_x_7954:
[----:B------:R-:W-:Y:S05]  /*17510*/  BSYNC B2 ;  /* 0x0000000000027941 */ /* 0x000fea0003800000 */
.L_x_7952:
        /* <DEDUP_REMOVED lines=18> */
.L_x_7958:
[----:B------:R-:W-:Y:S05]  /*17640*/  BSYNC B3 ;  /* 0x0000000000037941 */ /* 0x000fea0003800000 */
.L_x_7957:
        /* <DEDUP_REMOVED lines=42> */
.L_x_7956:
[----:B------:R-:W-:Y:S05]  /*178f0*/  BSYNC B2 ;  /* 0x0000000000027941 */ /* 0x000fea0003800000 */
.L_x_7955:
        /* <DEDUP_REMOVED lines=10> */
[----:B------:R-:W-:Y:S02]  /*179a0*/  LOP3.LUT P6, RZ, R43, 0x4, RZ, 0xc0, !PT ;  /* 0x000000042bff7812 */ /* 0x000fe400078cc0ff */
[----:B------:R-:W-:Y:S01]  /*179b0*/  SEL R227, RZ, 0x1, P3 ;  /* 0x00000001ffe37807 */ /* 0x000fe20001800000 */
[----:B0-----:R-:W-:Y:S01]  /*179c0*/  FFMA.FTZ R61, R61, R210, 1.1641532182693481445e-10 ;  /* 0x2f0000003d3d7423 */ /* 0x001fe200000100d2 */
[----:B------:R-:W-:Y:S01]  /*179d0*/  SEL R225, RZ, 0x1, P6 ;  /* 0x00000001ffe17807 */ /* 0x000fe20003000000 */
[----:B------:R-:W-:-:S03]  /*179e0*/  IMAD.WIDE.U32 R222, R222, 0x10000, RZ ;  /* 0x00010000dede7825 */ /* 0x000fc600078e00ff */
[----:B------:R-:W-:Y:S01]  /*179f0*/  FSETP.GTU.FTZ.AND P4, PT, R61, c[0x0][0x1e4], PT ;  /* 0x000079003d007a0b */ /* 0x000fe20003f9c000 */
[----:B------:R-:W-:-:S03]  /*17a00*/  IMAD.WIDE.U32 R60, R60, 0x1000000, RZ ;  /* 0x010000003c3c7825 */ /* 0x000fc600078e00ff */
[----:B------:R-:W-:Y:S02]  /*17a10*/  FSEL R210, R63, RZ, !P4 ;  /* 0x000000ff3fd27208 */ /* 0x000fe40006000000 */
[----:B------:R-:W-:-:S03]  /*17a20*/  SEL R62, RZ, 0x1000000, P4 ;  /* 0x01000000ff3e7807 */ /* 0x000fc60002000000 */
[----:B------:R-:W-:Y:S01]  /*17a30*/  @P0 FADD.FTZ R210, R217, R210 ;  /* 0x000000d2d9d20221 */ /* 0x000fe20000010000 */
[C---:B------:R-:W-:Y:S02]  /*17a40*/  LEA R220, P0, R216.reuse, c[0x0][0x188], 0x4 ;  /* 0x00006200d8dc7a11 */ /* 0x040fe400078020ff */
[----:B------:R-:W-:Y:S02]  /*17a50*/  SEL R217, RZ, 0x1, P5 ;  /* 0x00000001ffd97807 */ /* 0x000fe40002800000 */
[C---:B------:R-:W-:Y:S02]  /*17a60*/  LEA.HI.X R221, R216.reuse, c[0x0][0x18c], RZ, 0x4, P0 ;  /* 0x00006300d8dd7a11 */ /* 0x040fe400000f24ff */
[----:B------:R-:W-:Y:S02]  /*17a70*/  LEA R218, P0, R216, c[0x0][0x190], 0x3 ;  /* 0x00006400d8da7a11 */ /* 0x000fe400078018ff */
[----:B------:R-:W-:Y:S02]  /*17a80*/  LOP3.LUT R62, R224, R62, R229, 0xfe, !PT ;  /* 0x0000003ee03e7212 */ /* 0x000fe400078efee5 */
[----:B------:R-:W-:Y:S01]  /*17a90*/  LEA.HI.X R219, R216, c[0x0][0x194], RZ, 0x3, P0 ;  /* 0x00006500d8db7a11 */ /* 0x000fe200000f1cff */
[----:B------:R-:W-:Y:S01]  /*17aa0*/  IMAD.WIDE.U32 R216, R217, 0x100, RZ ;  /* 0x00000100d9d87825 */ /* 0x000fe200078e00ff */
[----:B------:R-:W-:-:S02]  /*17ab0*/  LOP3.LUT R227, R61, R62, R227, 0xfe, !PT ;  /* 0x0000003e3de37212 */ /* 0x000fc400078efee3 */
[----:B------:R-:W-:Y:S02]  /*17ac0*/  F2FP.PACK_AB R62, R204, R189 ;  /* 0x000000bdcc3e723e */ /* 0x000fe400000000ff */
[----:B------:R-:W-:Y:S02]  /*17ad0*/  LOP3.LUT R216, R216, R60, R222, 0xfe, !PT ;  /* 0x0000003cd8d87212 */ /* 0x000fe400078efede */
[----:B------:R-:W-:Y:S02]  /*17ae0*/  F2FP.PACK_AB R61, R188, R173 ;  /* 0x000000adbc3d723e */ /* 0x000fe400000000ff */
[----:B------:R-:W-:Y:S02]  /*17af0*/  F2FP.PACK_AB R60, R172, R157 ;  /* 0x0000009dac3c723e */ /* 0x000fe400000000ff */
[----:B------:R-:W-:Y:S02]  /*17b00*/  F2FP.PACK_AB R63, R210, R205 ;  /* 0x000000cdd23f723e */ /* 0x000fe400000000ff */
[----:B------:R-:W-:-:S02]  /*17b10*/  LOP3.LUT R216, R216, R225, RZ, 0xfc, !PT ;  /* 0x000000e1d8d87212 */ /* 0x000fc400078efcff */
[----:B------:R-:W-:Y:S01]  /*17b20*/  LOP3.LUT R217, R217, R227, R223, 0xfe, !PT ;  /* 0x000000e3d9d97212 */ /* 0x000fe200078efedf */
[----:B------:R0:W-:Y:S04]  /*17b30*/  STG.E.128 [R220.64], R60 ;  /* 0x0000003cdc007986 */ /* 0x0001e8000c101d06 */
[----:B------:R0:W-:Y:S02]  /*17b40*/  STG.E.64 [R218.64], R216 ;  /* 0x000000d8da007986 */ /* 0x0001e4000c101b06 */
.L_x_7902:
[----:B------:R-:W-:Y:S05]  /*17b50*/  BSYNC B1 ;  /* 0x0000000000017941 */ /* 0x000fea0003800000 */
.L_x_7901:
[----:B0-----:R-:W-:Y:S01]  /*17b60*/  FADD.FTZ R60, RZ, R142 ;  /* 0x0000008eff3c7221 */ /* 0x001fe20000010000 */
[C---:B------:R-:W-:Y:S02]  /*17b70*/  LOP3.LUT P0, RZ, R43.reuse, 0x8, RZ, 0xc0, !PT ;  /* 0x000000082bff7812 */ /* 0x040fe4000780c0ff */
[----:B------:R-:W-:Y:S01]  /*17b80*/  LOP3.LUT R43, R43, 0xfffffffe, RZ, 0xc0, !PT ;  /* 0xfffffffe2b2b7812 */ /* 0x000fe200078ec0ff */
[----:B------:R-:W-:Y:S01]  /*17b90*/  FADD.FTZ R61, R161, R60 ;  /* 0x0000003ca13d7221 */ /* 0x000fe20000010000 */
[----:B------:R-:W-:-:S02]  /*17ba0*/  ISETP.GT.U32.AND P1, PT, R44, 0x7f, PT ;  /* 0x0000007f2c00780c */ /* 0x000fc40003f24070 */
[----:B------:R-:W-:Y:S01]  /*17bb0*/  ISETP.GT.U32.AND P2, PT, R44, 0x9f, PT ;  /* 0x0000009f2c00780c */ /* 0x000fe20003f44070 */
[----:B------:R-:W-:Y:S01]  /*17bc0*/  FADD.FTZ R60, R160, R61 ;  /* 0x0000003da03c7221 */ /* 0x000fe20000010000 */
[C---:B------:R-:W-:Y:S02]  /*17bd0*/  ISETP.GT.U32.AND P3, PT, R44.reuse, 0xbf, PT ;  /* 0x000000bf2c00780c */ /* 0x040fe40003f64070 */
[C---:B------:R-:W-:Y:S01]  /*17be0*/  ISETP.GT.U32.AND P4, PT, R44.reuse, 0xdf, PT ;  /* 0x000000df2c00780c */ /* 0x040fe20003f84070 */
[----:B------:R-:W-:Y:S01]  /*17bf0*/  FADD.FTZ R61, R175, R60 ;  /* 0x0000003caf3d7221 */ /* 0x000fe20000010000 */
[----:B------:R-:W-:Y:S02]  /*17c00*/  ISETP.GT.U32.AND P5, PT, R44, 0xff, PT ;  /* 0x000000ff2c00780c */ /* 0x000fe40003fa4070 */
        /* <DEDUP_REMOVED lines=67> */
.L_x_7979:
        /* <DEDUP_REMOVED lines=155> */
.L_x_7980:
        /* <DEDUP_REMOVED lines=12> */
[----:B0-----:R-:W-:Y:S02]  /*18ab0*/  FADD.FTZ R212, R60, R61 ;  /* 0x0000003d3cd47221 */ /* 0x001fe40000010000 */
[----:B------:R-:W-:-:S04]  /*18ac0*/  @!P6 IMAD.MOV.U32 R61, RZ, RZ, 0x4 ;  /* 0x00000004ff3de424 */ /* 0x000fc800078e00ff */
[----:B------:R-:W0:Y:S01]  /*18ad0*/  MUFU.RSQ R212, R212 ;  /* 0x000000d400d47308 */ /* 0x000e220000001400 */
[----:B------:R-:W-:-:S05]  /*18ae0*/  @!P6 IMAD.WIDE R60, R42, R61, c[0x0][0x1a8] ;  /* 0x00006a002a3ce625 */ /* 0x000fca00078e023d */
[----:B0-----:R1:W-:Y:S01]  /*18af0*/  @!P6 STG.E [R60.64], R212 ;  /* 0x000000d43c00e986 */ /* 0x0013e2000c101906 */
[----:B------:R-:W-:Y:S05]  /*18b00*/  @!P1 BRA `(.L_x_7962) ;  /* 0x0000020000009947 */ /* 0x000fea0003800000 */
[--C-:B-1----:R-:W-:Y:S01]  /*18b10*/  FADD.FTZ R61, R142, -R214.reuse ;  /* 0x800000d68e3d7221 */ /* 0x102fe20000010000 */
        /* <DEDUP_REMOVED lines=21> */
[----:B------:R-:W-:Y:S01]  /*18c70*/  F2FP.PACK_AB R61, R62, R61 ;  /* 0x0000003d3e3d723e */ /* 0x000fe200000000ff */
        /* <DEDUP_REMOVED lines=9> */
.L_x_7962:
[----:B------:R-:W-:Y:S05]  /*18d10*/  BSYNC B1 ;  /* 0x0000000000017941 */ /* 0x000fea0003800000 */
.L_x_7961:
        /* <DEDUP_REMOVED lines=30> */
[----:B------:R-:W-:-:S03]  /*18f00*/  IMAD.MOV.U32 R220, RZ, RZ, 0x10 ;  /* 0x00000010ffdc7424 */ /* 0x000fc600078e00ff */
[----:B------:R-:W-:Y:S01]  /*18f10*/  F2FP.PACK_AB R63, R218, R225 ;  /* 0x000000e1da3f723e */ /* 0x000fe200000000ff */
[C---:B------:R-:W-:Y:S01]  /*18f20*/  IMAD.WIDE.U32 R216, R143.reuse, R220, c[0x0][0x208] ;  /* 0x000082008fd87625 */ /* 0x040fe200078e00dc */
[----:B------:R-:W-:-:S04]  /*18f30*/  IADD3 R143, R143, 0x20, RZ ;  /* 0x000000208f8f7810 */ /* 0x000fc80007ffe0ff */
[----:B------:R0:W-:Y:S03]  /*18f40*/  STG.E.128 [R216.64], R60 ;  /* 0x0000003cd8007986 */ /* 0x0001e6000c101d06 */
.L_x_7964:
[----:B------:R-:W-:Y:S05]  /*18f50*/  BSYNC B1 ;  /* 0x0000000000017941 */ /* 0x000fea0003800000 */
.L_x_7963:
        /* <DEDUP_REMOVED lines=35> */
.L_x_7966:
[----:B------:R-:W-:Y:S05]  /*19190*/  BSYNC B1 ;  /* 0x0000000000017941 */ /* 0x000fea0003800000 */
.L_x_7965:
        /* <DEDUP_REMOVED lines=35> */
.L_x_7968:
[----:B------:R-:W-:Y:S05]  /*193d0*/  BSYNC B1 ;  /* 0x0000000000017941 */ /* 0x000fea0003800000 */
.L_x_7967:
        /* <DEDUP_REMOVED lines=35> */
.L_x_7970:
[----:B------:R-:W-:Y:S05]  /*19610*/  BSYNC B1 ;  /* 0x0000000000017941 */ /* 0x000fea0003800000 */
.L_x_7969:
[----:B------:R-:W-:Y:S01]  /*19620*/  LOP3.LUT P0, RZ, R43, 0x40, RZ, 0xc0, !PT ;  /* 0x000000402bff7812 */ /* 0x000fe2000780c0ff */
        /* <DEDUP_REMOVED lines=34> */
.L_x_7972:
[----:B------:R-:W-:Y:S05]  /*19850*/  BSYNC B1 ;  /* 0x0000000000017941 */ /* 0x000fea0003800000 */
.L_x_7971:
        /* <DEDUP_REMOVED lines=35> */
.L_x_7974:
[----:B------:R-:W-:Y:S05]  /*19a90*/  BSYNC B1 ;  /* 0x0000000000017941 */ /* 0x000fea0003800000 */
.L_x_7973:
        /* <DEDUP_REMOVED lines=25> */
[----:B------:R-:W-:Y:S02]  /*19c30*/  FFMA.FTZ R214, R134, R227, R151 ;  /* 0x000000e386d67223 */ /* 0x000fe40000010097 */
[----:B------:R-:W-:Y:S02]  /*19c40*/  FFMA.FTZ R223, R133, R223, R140 ;  /* 0x000000df85df7223 */ /* 0x000fe4000001008c */
[----:B------:R-:W-:Y:S01]  /*19c50*/  FFMA.FTZ R212, R131, R219, R138 ;  /* 0x000000db83d47223 */ /* 0x000fe2000001008a */
[----:B------:R-:W-:Y:S01]  /*19c60*/  F2FP.PACK_AB R63, R214, R225 ;  /* 0x000000e1d63f723e */ /* 0x000fe200000000ff */
[----:B------:R-:W-:Y:S01]  /*19c70*/  IMAD.MOV.U32 R216, RZ, RZ, 0x10 ;  /* 0x00000010ffd87424 */ /* 0x000fe200078e00ff */
[----:B------:R-:W-:-:S02]  /*19c80*/  F2FP.PACK_AB R62, R223, R62 ;  /* 0x0000003edf3e723e */ /* 0x000fc400000000ff */
[----:B------:R-:W-:Y:S01]  /*19c90*/  F2FP.PACK_AB R61, R212, R61 ;  /* 0x0000003dd43d723e */ /* 0x000fe200000000ff */
[----:B------:R-:W-:-:S05]  /*19ca0*/  IMAD.WIDE.U32 R216, R143, R216, c[0x0][0x208] ;  /* 0x000082008fd87625 */ /* 0x000fca00078e00d8 */
[----:B------:R0:W-:Y:S02]  /*19cb0*/  STG.E.128 [R216.64], R60 ;  /* 0x0000003cd8007986 */ /* 0x0001e4000c101d06 */
.L_x_7976:
[----:B------:R-:W-:Y:S05]  /*19cc0*/  BSYNC B1 ;  /* 0x0000000000017941 */ /* 0x000fea0003800000 */
.L_x_7975:
[----:B01----:R-:W-:-:S04]  /*19cd0*/  IMAD.MOV.U32 R61, RZ, RZ, 0x4 ;  /* 0x00000004ff3d7424 */ /* 0x003fc800078e00ff */
[----:B------:R-:W-:-:S05]  /*19ce0*/  IMAD R42, R61, c[0x0][0x160], R42 ;  /* 0x000058003d2a7a24 */ /* 0x000fca00078e022a */
[----:B------:R-:W-:-:S13]  /*19cf0*/  ISETP.GE.AND P0, PT, R42, c[0x0][0x164], PT ;  /* 0x000059002a007a0c */ /* 0x000fda0003f06270 */
[----:B------:R-:W-:Y:S01]  /*19d00*/  @P0 CALL.REL.NOINC `(.L_x_7977) ;  /* 0x0000001000000944 */ /* 0x000fe20003c00000 */
[----:B------:R-:W-:Y:S05]  /*19d10*/  BRA `(.L_x_7978) ;  /* 0xfffe797000007947 */ /* 0x000fea000383ffff */
.L_x_7977:
[----:B------:R-:W-:Y:S05]  /*19d20*/  BSYNC B0 ;  /* 0x0000000000007941 */ /* 0x000fea0003800000 */
.L_x_7494:
[----:B------:R-:W-:Y:S05]  /*19d30*/  EXIT ;  /* 0x000000000000794d */ /* 0x000fea0003800000 */
.L_x_7959:
[----:B------:R-:W-:Y:S01]  /*19d40*/  HFMA2.MMA R219, -RZ, RZ, 0, 5.9604644775390625e-08 ;  /* 0x00000001ffdb7435 */ /* 0x000fe200000001ff */
[----:B------:R-:W-:Y:S01]  /*19d50*/  IMAD.MOV.U32 R62, RZ, RZ, R63 ;  /* 0x000000ffff3e7224 */ /* 0x000fe200078e003f */
[----:B------:R-:W-:Y:S01]  /*19d60*/  MOV R60, 0x19da0 ;  /* 0x00019da0003c7802 */ /* 0x000fe20000000f00 */
[----:B------:R-:W-:Y:S02]  /*19d70*/  IMAD.MOV.U32 R214, RZ, RZ, 0x1f ;  /* 0x0000001fffd67424 */ /* 0x000fe400078e00ff */
[----:B------:R-:W-:Y:S02]  /*19d80*/  IMAD.MOV.U32 R221, RZ, RZ, -0x1 ;  /* 0xffffffffffdd7424 */ /* 0x000fe400078e00ff */
[----:B------:R-:W-:Y:S05]  /*19d90*/  CALL.REL.NOINC `($__internal_24_$__cuda_sm70_shflsync_bfly_p) ;  /* 0x00000c2000007944 */ /* 0x000fea0003c00000 */
[----:B-1----:R-:W-:Y:S01]  /*19da0*/  IMAD.MOV.U32 R60, RZ, RZ, R219 ;  /* 0x000000ffff3c7224 */ /* 0x002fe200078e00db */
[----:B0-----:R-:W-:Y:S05]  /*19db0*/  BRA `(.L_x_7979) ;  /* 0xffffe28000007947 */ /* 0x001fea000383ffff */
.L_x_7960:
[----:B------:R-:W-:Y:S01]  /*19dc0*/  IMAD.MOV.U32 R62, RZ, RZ, R216 ;  /* 0x000000ffff3e7224 */ /* 0x000fe200078e00d8 */
[----:B------:R-:W-:Y:S01]  /*19dd0*/  MOV R219, 0x2 ;  /* 0x0000000200db7802 */ /* 0x000fe20000000f00 */
[----:B------:R-:W-:Y:S01]  /*19de0*/  IMAD.MOV.U32 R214, RZ, RZ, 0x1f ;  /* 0x0000001fffd67424 */ /* 0x000fe200078e00ff */
[----:B------:R-:W-:Y:S01]  /*19df0*/  MOV R60, 0x19e20 ;  /* 0x00019e20003c7802 */ /* 0x000fe20000000f00 */
[----:B------:R-:W-:-:S02]  /*19e00*/  IMAD.MOV.U32 R221, RZ, RZ, -0x1 ;  /* 0xffffffffffdd7424 */ /* 0x000fc400078e00ff */
[----:B0-----:R-:W-:Y:S05]  /*19e10*/  CALL.REL.NOINC `($__internal_24_$__cuda_sm70_shflsync_bfly_p) ;  /* 0x00000ba000007944 */ /* 0x001fea0003c00000 */
[----:B01----:R-:W-:Y:S01]  /*19e20*/  FADD.FTZ R62, R216, R219 ;  /* 0x000000dbd83e7221 */ /* 0x003fe20000010000 */
[----:B------:R-:W-:Y:S01]  /*19e30*/  MOV R221, 0xffffffff ;  /* 0xffffffff00dd7802 */ /* 0x000fe20000000f00 */
[----:B------:R-:W-:Y:S01]  /*19e40*/  IMAD.MOV.U32 R219, RZ, RZ, 0x4 ;  /* 0x00000004ffdb7424 */ /* 0x000fe200078e00ff */
[----:B------:R-:W-:Y:S01]  /*19e50*/  MOV R60, 0x19e80 ;  /* 0x00019e80003c7802 */ /* 0x000fe20000000f00 */
[----:B------:R-:W-:-:S02]  /*19e60*/  IMAD.MOV.U32 R214, RZ, RZ, 0x1f ;  /* 0x0000001fffd67424 */ /* 0x000fc400078e00ff */
[----:B------:R-:W-:Y:S05]  /*19e70*/  CALL.REL.NOINC `($__internal_24_$__cuda_sm70_shflsync_bfly_p) ;  /* 0x00000b4000007944 */ /* 0x000fea0003c00000 */
[----:B01----:R-:W-:Y:S01]  /*19e80*/  FADD.FTZ R62, R62, R219 ;  /* 0x000000db3e3e7221 */ /* 0x003fe20000010000 */
[----:B------:R-:W-:Y:S01]  /*19e90*/  MOV R60, 0x19ee0 ;  /* 0x00019ee0003c7802 */ /* 0x000fe20000000f00 */
[----:B------:R-:W-:-:S02]  /*19ea0*/  IMAD.MOV.U32 R219, RZ, RZ, 0x8 ;  /* 0x00000008ffdb7424 */ /* 0x000fc400078e00ff */
[----:B------:R-:W-:Y:S02]  /*19eb0*/  IMAD.MOV.U32 R214, RZ, RZ, 0x1f ;  /* 0x0000001fffd67424 */ /* 0x000fe400078e00ff */
[----:B------:R-:W-:Y:S02]  /*19ec0*/  IMAD.MOV.U32 R221, RZ, RZ, -0x1 ;  /* 0xffffffffffdd7424 */ /* 0x000fe400078e00ff */
[----:B------:R-:W-:Y:S05]  /*19ed0*/  CALL.REL.NOINC `($__internal_24_$__cuda_sm70_shflsync_bfly_p) ;  /* 0x00000ae000007944 */ /* 0x000fea0003c00000 */
[----:B0-----:R-:W-:Y:S01]  /*19ee0*/  HFMA2.MMA R214, -RZ, RZ, 0, 1.847743988037109375e-06 ;  /* 0x0000001fffd67435 */ /* 0x001fe200000001ff */
[----:B-1----:R-:W-:Y:S01]  /*19ef0*/  FADD.FTZ R62, R62, R219 ;  /* 0x000000db3e3e7221 */ /* 0x002fe20000010000 */
[----:B------:R-:W-:Y:S01]  /*19f00*/  MOV R60, 0x19f40 ;  /* 0x00019f40003c7802 */ /* 0x000fe20000000f00 */
[----:B------:R-:W-:Y:S02]  /*19f10*/  IMAD.MOV.U32 R219, RZ, RZ, 0x10 ;  /* 0x00000010ffdb7424 */ /* 0x000fe400078e00ff */
[----:B------:R-:W-:Y:S02]  /*19f20*/  IMAD.MOV.U32 R221, RZ, RZ, -0x1 ;  /* 0xffffffffffdd7424 */ /* 0x000fe400078e00ff */
[----:B------:R-:W-:Y:S05]  /*19f30*/  CALL.REL.NOINC `($__internal_24_$__cuda_sm70_shflsync_bfly_p) ;  /* 0x00000a8000007944 */ /* 0x000fea0003c00000 */
[----:B-1----:R-:W-:Y:S01]  /*19f40*/  FADD.FTZ R217, R62, R219 ;  /* 0x000000db3ed97221 */ /* 0x002fe20000010000 */
[----:B------:R-:W-:Y:S01]  /*19f50*/  P2R R212, PR, RZ, 0x20 ;  /* 0x00000020ffd47803 */ /* 0x000fe20000000000 */
[----:B------:R-:W-:Y:S01]  /*19f60*/  IMAD.MOV.U32 R219, RZ, RZ, 0x1 ;  /* 0x00000001ffdb7424 */ /* 0x000fe200078e00ff */
[----:B------:R-:W-:Y:S01]  /*19f70*/  LOP3.LUT P5, RZ, R43, 0x8, RZ, 0xc0, !PT ;  /* 0x000000082bff7812 */ /* 0x000fe200078ac0ff */
[----:B------:R-:W-:Y:S01]  /*19f80*/  FMUL.FTZ R217, R217, c[0x0][0x1e0] ;  /* 0x00007800d9d97a20 */ /* 0x000fe20000410000 */
[----:B0-----:R-:W-:Y:S01]  /*19f90*/  P2R R214, PR, RZ, 0x40 ;  /* 0x00000040ffd67803 */ /* 0x001fe20000000000 */
[----:B------:R-:W-:Y:S01]  /*19fa0*/  IMAD.MOV.U32 R221, RZ, RZ, -0x1 ;  /* 0xffffffffffdd7424 */ /* 0x000fe200078e00ff */
        /* <DEDUP_REMOVED lines=14> */
[----:B------:R-:W-:Y:S02]  /*1a090*/  FADD.FTZ R61, R207, -R217 ;  /* 0x800000d9cf3d7221 */ /* 0x000fe40000010000 */
[----:B------:R-:W-:-:S04]  /*1a0a0*/  FFMA.FTZ R60, R63, R63, R60 ;  /* 0x0000003f3f3c7223 */ /* 0x000fc8000001003c */
        /* <DEDUP_REMOVED lines=24> */
[----:B------:R-:W-:Y:S02]  /*1a230*/  IMAD.MOV.U32 R214, RZ, RZ, 0x1f ;  /* 0x0000001fffd67424 */ /* 0x000fe400078e00ff */
        /* <DEDUP_REMOVED lines=93> */
[----:B------:R-:W-:Y:S05]  /*1a810*/  CALL.REL.NOINC `($__internal_24_$__cuda_sm70_shflsync_bfly_p) ;  /* 0x000001a000007944 */ /* 0x000fea0003c00000 */
[----:B01----:R-:W-:Y:S01]  /*1a820*/  FADD.FTZ R62, R62, R219 ;  /* 0x000000db3e3e7221 */ /* 0x003fe20000010000 */
[----:B------:R-:W-:Y:S01]  /*1a830*/  MOV R219, 0x2 ;  /* 0x0000000200db7802 */ /* 0x000fe20000000f00 */
[----:B------:R-:W-:Y:S01]  /*1a840*/  IMAD.MOV.U32 R214, RZ, RZ, 0x1f ;  /* 0x0000001fffd67424 */ /* 0x000fe200078e00ff */
[----:B------:R-:W-:Y:S01]  /*1a850*/  MOV R60, 0x1a880 ;  /* 0x0001a880003c7802 */ /* 0x000fe20000000f00 */
[----:B------:R-:W-:Y:S02]  /*1a860*/  IMAD.MOV.U32 R221, RZ, RZ, -0x1 ;  /* 0xffffffffffdd7424 */ /* 0x000fe400078e00ff */
[----:B------:R-:W-:Y:S05]  /*1a870*/  CALL.REL.NOINC `($__internal_24_$__cuda_sm70_shflsync_bfly_p) ;  /* 0x0000014000007944 */ /* 0x000fea0003c00000 */
[----:B01----:R-:W-:Y:S01]  /*1a880*/  FADD.FTZ R62, R62, R219 ;  /* 0x000000db3e3e7221 */ /* 0x003fe20000010000 */
[----:B------:R-:W-:Y:S01]  /*1a890*/  MOV R221, 0xffffffff ;  /* 0xffffffff00dd7802 */ /* 0x000fe20000000f00 */
[----:B------:R-:W-:Y:S01]  /*1a8a0*/  IMAD.MOV.U32 R219, RZ, RZ, 0x4 ;  /* 0x00000004ffdb7424 */ /* 0x000fe200078e00ff */
[----:B------:R-:W-:Y:S01]  /*1a8b0*/  MOV R60, 0x1a8e0 ;  /* 0x0001a8e0003c7802 */ /* 0x000fe20000000f00 */
[----:B------:R-:W-:Y:S02]  /*1a8c0*/  IMAD.MOV.U32 R214, RZ, RZ, 0x1f ;  /* 0x0000001fffd67424 */ /* 0x000fe400078e00ff */
[----:B------:R-:W-:Y:S05]  /*1a8d0*/  CALL.REL.NOINC `($__internal_24_$__cuda_sm70_shflsync_bfly_p) ;  /* 0x000000e000007944 */ /* 0x000fea0003c00000 */
[----:B01----:R-:W-:Y:S01]  /*1a8e0*/  FADD.FTZ R62, R62, R219 ;  /* 0x000000db3e3e7221 */ /* 0x003fe20000010000 */
[----:B------:R-:W-:Y:S01]  /*1a8f0*/  MOV R60, 0x1a940 ;  /* 0x0001a940003c7802 */ /* 0x000fe20000000f00 */
[----:B------:R-:W-:-:S02]  /*1a900*/  IMAD.MOV.U32 R219, RZ, RZ, 0x8 ;  /* 0x00000008ffdb7424 */ /* 0x000fc400078e00ff */
[----:B------:R-:W-:Y:S02]  /*1a910*/  IMAD.MOV.U32 R214, RZ, RZ, 0x1f ;  /* 0x0000001fffd67424 */ /* 0x000fe400078e00ff */
[----:B------:R-:W-:Y:S02]  /*1a920*/  IMAD.MOV.U32 R221, RZ, RZ, -0x1 ;  /* 0xffffffffffdd7424 */ /* 0x000fe400078e00ff */
[----:B------:R-:W-:Y:S05]  /*1a930*/  CALL.REL.NOINC `($__internal_24_$__cuda_sm70_shflsync_bfly_p) ;  /* 0x0000008000007944 */ /* 0x000fea0003c00000 */
[----:B-1----:R-:W-:Y:S01]  /*1a940*/  FADD.FTZ R212, R62, R219 ;  /* 0x000000db3ed47221 */ /* 0x002fe20000010000 */
[----:B0-----:R-:W-:Y:S01]  /*1a950*/  HFMA2.MMA R214, -RZ, RZ, 0, 1.847743988037109375e-06 ;  /* 0x0000001fffd67435 */ /* 0x001fe200000001ff */
[----:B------:R-:W-:Y:S01]  /*1a960*/  IMAD.MOV.U32 R219, RZ, RZ, 0x10 ;  /* 0x00000010ffdb7424 */ /* 0x000fe200078e00ff */
[----:B------:R-:W-:Y:S01]  /*1a970*/  MOV R60, 0x1a9b0 ;  /* 0x0001a9b0003c7802 */ /* 0x000fe20000000f00 */
[----:B------:R-:W-:Y:S02]  /*1a980*/  IMAD.MOV.U32 R221, RZ, RZ, -0x1 ;  /* 0xffffffffffdd7424 */ /* 0x000fe400078e00ff */
[----:B------:R-:W-:Y:S02]  /*1a990*/  IMAD.MOV.U32 R62, RZ, RZ, R212 ;  /* 0x000000ffff3e7224 */ /* 0x000fe400078e00d4 */
[----:B------:R-:W-:Y:S05]  /*1a9a0*/  CALL.REL.NOINC `($__internal_24_$__cuda_sm70_shflsync_bfly_p) ;  /* 0x0000001000007944 */ /* 0x000fea0003c00000 */
[----:B01----:R-:W-:Y:S05]  /*1a9b0*/  BRA `(.L_x_7980) ;  /* 0xffffe03000007947 */ /* 0x003fea000383ffff */
        .weak           $__internal_24_$__cuda_sm70_shflsync_bfly_p
        .type           $__internal_24_$__cuda_sm70_shflsync_bfly_p,@function
        .size           $__internal_24_$__cuda_sm70_shflsync_bfly_p,(.L_x_57064 - $__internal_24_$__cuda_sm70_shflsync_bfly_p)
$__internal_24_$__cuda_sm70_shflsync_bfly_p:
[----:B------:R-:W-:Y:S01]  /*1a9c0*/  IMAD.MOV.U32 R61, RZ, RZ, 0x0 ;  /* 0x00000000ff3d7424 */ /* 0x000fe200078e00ff */
[----:B------:R-:W-:Y:S04]  /*1a9d0*/  WARPSYNC R221 ;  /* 0x000000dd00007348 */ /* 0x000fe80003800000 */
[----:B------:R0:W1:Y:S01]  /*1a9e0*/  SHFL.BFLY PT, R219, R62, R219, R214 ;  /* 0x0c0000db3edb7389 */ /* 0x00006200000e00d6 */
[----:B------:R-:W-:Y:S05]  /*1a9f0*/  RET.REL.NODEC R60 `(_ZN10layer_norm13ln_fwd_kernelINS_13Kernel_traitsI6__halfS2_S2_S2_fjLj2048ELj1ELj4ELj1ELj16ENS_18Kernel_traits_baseILj2048ES2_S2_S2_S2_fjLj128EEEEELb1ELb0ELb0ELb0EEEvNS_9FwdParamsE) ;  /* 0xfffe56003c007950 */ /* 0x000fea0003c3ffff */
.L_x_7981:
        /* <DEDUP_REMOVED lines=16> */
.L_x_57064:


//--------------------- .text._ZN10layer_norm13ln_fwd_kernelINS_13Kernel_traitsI6__halfS2_S2_S2_fjLj2048ELj1ELj4ELj1ELj16ENS_18Kernel_traits_baseILj2048ES2_S2_S2_S2_fjLj128EEEEELb1ELb0ELb0ELb1EEEvNS_9FwdParamsE --------------------------
	.section	.text._ZN10layer_norm13ln_fwd_kernelINS_13Kernel_traitsI6__halfS2_S2_S2_fjLj2048ELj1ELj4ELj1ELj16ENS_18Kernel_traits_baseILj2048ES2_S2_S2_S2_fjLj128EEEEELb1ELb0ELb0ELb1EEEvNS_9FwdParamsE,"ax",@progbits
	.sectioninfo	@"SHI_REGISTERS=221"
	.align	128
        .global         _ZN10layer_norm13ln_fwd_kernelINS_13Kernel_traitsI6__halfS2_S2_S2_fjLj2048ELj1ELj4ELj1ELj16ENS_18Kernel_traits_baseILj2048ES2_S2_S2_S2_fjLj128EEEEELb1ELb0ELb0ELb1EEEvNS_9FwdParamsE
        .type           _ZN10layer_norm13ln_fwd_kernelINS_13Kernel_traitsI6__halfS2_S2_S2_fjLj2048ELj1ELj4ELj1ELj16ENS_18Kernel_traits_baseILj2048ES2_S2_S2_S2_fjLj128EEEEELb1ELb0ELb0ELb1EEEvNS_9FwdParamsE,@function
        .size           _ZN10layer_norm13ln_fwd_kernelINS_13Kernel_traitsI6__halfS2_S2_S2_fjLj2048ELj1ELj4ELj1ELj16ENS_18Kernel_traits_baseILj2048ES2_S2_S2_S2_fjLj128EEEEELb1ELb0ELb0ELb1EEEvNS_9FwdParamsE,(.L_x_57065 - _ZN10layer_norm13ln_fwd_kernelINS_13Kernel_traitsI6__halfS2_S2_S2_fjLj2048ELj1ELj4ELj1ELj16ENS_18Kernel_traits_baseILj2048ES2_S2_S2_S2_fjLj128EEEEELb1ELb0ELb0ELb1EEEvNS_9FwdParamsE)
        .other          _ZN10layer_norm13ln_fwd_kernelINS_13Kernel_traitsI6__halfS2_S2_S2_fjLj2048ELj1ELj4ELj1ELj16ENS_18Kernel_traits_baseILj2048ES2_S2_S2_S2_fjLj128EEEEELb1ELb0ELb0ELb1EEEvNS_9FwdParamsE,@"STO_CUDA_ENTRY STV_DEFAULT"
_ZN10layer_norm13ln_fwd_kernelINS_13Kernel_traitsI6__halfS2_S2_S2_fjLj2048ELj1ELj4ELj1ELj16ENS_18Kernel_traits_baseILj2048ES2_S2_S2_S2_fjLj128EEEEELb1ELb0ELb0ELb1EEEvNS_9FwdParamsE:
.text._ZN10layer_norm13ln_fwd_kernelINS_13Kernel_traitsI6__halfS2_S2_S2_fjLj2048ELj1ELj4ELj1ELj16ENS_18Kernel_traits_baseILj2048ES2_S2_S2_S2_fjLj128EEEEELb1ELb0ELb0ELb1EEEvNS_9FwdParamsE:
[----:B------:R-:W-:Y:S02]  /*0000*/  IMAD.MOV.U32 R1, RZ, RZ, c[0x0][0x28] ;  /* 0x00000a00ff017624 */ /* 0x000fe400078e00ff */
[----:B------:R-:W0:Y:S01]  /*0010*/  S2R R149, SR_TID.X ;  /* 0x0000000000957919 */ /* 0x000e220000002100 */
[----:B------:R-:W-:Y:S01]  /*0020*/  ISETP.NE.U32.AND P0, PT, RZ, c[0x0][0x218], PT ;  /* 0x00008600ff007a0c */ /* 0x000fe20003f05070 */
[----:B------:R-:W-:Y:S01]  /*0030*/  ULDC.U8 UR4, c[0x0][0x244] ;  /* 0x0000910000047ab9 */ /* 0x000fe20000000000 */
[----:B------:R-:W-:Y:S01]  /*0040*/  MOV R207, c[0x0][0x23c] ;  /* 0x00008f0000cf7a02 */ /* 0x000fe20000000f00 */
[----:B------:R-:W-:Y:S01]  /*0050*/  IMAD.MOV.U32 R206, RZ, RZ, c[0x0][0x238] ;  /* 0x00008e00ffce7624 */ /* 0x000fe200078e00ff */
[----:B------:R-:W-:Y:S01]  /*0060*/  ISETP.NE.AND P1, PT, RZ, UR4, PT ;  /* 0x00000004ff007c0c */ /* 0x000fe2000bf25270 */
[----:B------:R-:W-:Y:S01]  /*0070*/  IMAD.MOV.U32 R113, RZ, RZ, c[0x0][0x234] ;  /* 0x00008d00ff717624 */ /* 0x000fe200078e00ff */
[----:B------:R-:W-:Y:S01]  /*0080*/  ISETP.NE.AND.EX P0, PT, RZ, c[0x0][0x21c], PT, P0 ;  /* 0x00008700ff007a0c */ /* 0x000fe20003f05300 */
[----:B------:R-:W-:Y:S01]  /*0090*/  ULDC.64 UR4, c[0x0][0x118] ;  /* 0x0000460000047ab9 */ /* 0x000fe20000000a00 */
[----:B------:R-:W-:-:S09]  /*00a0*/  MOV R112, c[0x0][0x230] ;  /* 0x00008c0000707a02 */ /* 0x000fd20000000f00 */
[----:B------:R-:W5:Y:S01]  /*00b0*/  @P1 LDG.E.64 R112, [R112.64] ;  /* 0x0000000470701981 */ /* 0x000f62000c1e1b00 */
[----:B------:R-:W-:Y:S02]  /*00c0*/  @P1 IMAD.MOV.U32 R4, RZ, RZ, R206 ;  /* 0x000000ffff041224 */ /* 0x000fe400078e00ce */
[----:B------:R-:W-:Y:S02]  /*00d0*/  @P1 IMAD.MOV.U32 R5, RZ, RZ, R207 ;  /* 0x000000ffff051224 */ /* 0x000fe400078e00cf */
[----:B0-----:R-:W-:Y:S01]  /*00e0*/  IMAD.SHL.U32 R0, R149, 0x10, RZ ;  /* 0x0000001095007824 */ /* 0x001fe200078e00ff */
[----:B------:R-:W0:Y:S04]  /*00f0*/  S2R R6, SR_CTAID.X ;  /* 0x0000000000067919 */ /* 0x000e280000002500 */
[----:B------:R-:W-:Y:S01]  /*0100*/  LOP3.LUT R7, R0, 0x1f0, RZ, 0xc0, !PT ;  /* 0x000001f000077812 */ /* 0x000fe200078ec0ff */
[----:B------:R1:W5:Y:S03]  /*0110*/  @P1 LDG.E.64 R8, [R4.64] ;  /* 0x0000000404081981 */ /* 0x000366000c1e1b00 */
        /* <DEDUP_REMOVED lines=29> */
[----:B------:R-:W-:Y:S01]  /*02f0*/  IMAD.WIDE.U32 R10, R10, -0x2daee0ad, RZ ;  /* 0xd2511f530a0a7825 */ /* 0x000fe200078e00ff */
[----:B------:R-:W-:Y:S01]  /*0300*/  IADD3 R2, R113, -0x4498517b, RZ ;  /* 0xbb67ae8571027810 */ /* 0x000fe20007ffe0ff */
[----:B------:R0:W5:Y:S01]  /*0310*/  LDG.E.128 R68, [R4.64+0x800] ;  /* 0x0008000404447981 */ /* 0x000162000c1e1d00 */
[----:B------:R-:W-:Y:S01]  /*0320*/  IADD3 R3, R112, -0x61c88647, RZ ;  /* 0x9e3779b970037810 */ /* 0x000fe20007ffe0ff */
[----:B------:R-:W-:Y:S01]  /*0330*/  IMAD.WIDE.U32 R12, R12, -0x326172a9, RZ ;  /* 0xcd9e8d570c0c7825 */ /* 0x000fe200078e00ff */
[----:B------:R-:W-:Y:S01]  /*0340*/  LOP3.LUT R14, R11, R6, R2, 0x96, !PT ;  /* 0x000000060b0e7212 */ /* 0x000fe200078e9602 */
[----:B------:R0:W5:Y:S03]  /*0350*/  LDG.E.128 R72, [R4.64+0xa00] ;  /* 0x000a000404487981 */ /* 0x000166000c1e1d00 */
[----:B------:R-:W-:Y:S01]  /*0360*/  LOP3.LUT R8, R13, R3, R8, 0x96, !PT ;  /* 0x000000030d087212 */ /* 0x000fe200078e9608 */
[----:B------:R0:W5:Y:S01]  /*0370*/  LDG.E.128 R76, [R4.64+0xc00] ;  /* 0x000c0004044c7981 */ /* 0x000162000c1e1d00 */
[----:B------:R-:W-:-:S03]  /*0380*/  IMAD.WIDE.U32 R14, R14, -0x326172a9, RZ ;  /* 0xcd9e8d570e0e7825 */ /* 0x000fc600078e00ff */
[----:B------:R0:W5:Y:S01]  /*0390*/  LDG.E.128 R80, [R4.64+0xe00] ;  /* 0x000e000404507981 */ /* 0x000162000c1e1d00 */
[----:B------:R-:W-:Y:S01]  /*03a0*/  IMAD.WIDE.U32 R8, R8, -0x2daee0ad, RZ ;  /* 0xd2511f5308087825 */ /* 0x000fe200078e00ff */
        /* <DEDUP_REMOVED lines=8> */
[----:B0-----:R-:W-:Y:S01]  /*0430*/  IADD3 R4, R112, 0x3c6ef372, RZ ;  /* 0x3c6ef37270047810 */ /* 0x001fe20007ffe0ff */
[----:B------:R-:W-:Y:S01]  /*0440*/  @!P0 CS2R R40, SRZ ;  /* 0x0000000000288805 */ /* 0x000fe2000001ff00 */
[----:B------:R-:W-:Y:S01]  /*0450*/  IADD3 R5, R113, 0x76cf5d0a, RZ ;  /* 0x76cf5d0a71057810 */ /* 0x000fe20007ffe0ff */
[----:B------:R-:W-:Y:S01]  /*0460*/  @!P0 CS2R R42, SRZ ;  /* 0x00000000002a8805 */ /* 0x000fe2000001ff00 */
[----:B------:R-:W-:Y:S01]  /*0470*/  LOP3.LUT R11, R15, R12, R4, 0x96, !PT ;  /* 0x0000000c0f0b7212 */ /* 0x000fe200078e9604 */
[----:B------:R-:W-:Y:S01]  /*0480*/  @!P0 CS2R R48, SRZ ;  /* 0x0000000000308805 */ /* 0x000fe2000001ff00 */
[----:B------:R-:W-:Y:S01]  /*0490*/  LOP3.LUT R12, R9, R10, R5, 0x96, !PT ;  /* 0x0000000a090c7212 */ /* 0x000fe200078e9605 */
[----:B------:R-:W-:Y:S01]  /*04a0*/  @!P0 CS2R R50, SRZ ;  /* 0x0000000000328805 */ /* 0x000fe2000001ff00 */
[----:B------:R-:W-:Y:S01]  /*04b0*/  IADD3 R9, R113, -0x126145ec, RZ ;  /* 0xed9eba1471097810 */ /* 0x000fe20007ffe0ff */
[----:B------:R-:W-:Y:S01]  /*04c0*/  IMAD.WIDE.U32 R10, R11, -0x2daee0ad, RZ ;  /* 0xd2511f530b0a7825 */ /* 0x000fe200078e00ff */
[--C-:B------:R-:W-:Y:S01]  /*04d0*/  HADD2.F32 R28, -RZ, R33.reuse.H0_H0 ;  /* 0x20000021ff1c7230 */ /* 0x100fe20000004100 */
[----:B------:R-:W-:Y:S01]  /*04e0*/  @!P0 CS2R R96, SRZ ;  /* 0x0000000000608805 */ /* 0x000fe2000001ff00 */
[----:B------:R-:W-:Y:S01]  /*04f0*/  HADD2.F32 R29, -RZ, R33.H1_H1 ;  /* 0x30000021ff1d7230 */ /* 0x000fe20000004100 */
[----:B------:R-:W-:Y:S01]  /*0500*/  IMAD.WIDE.U32 R12, R12, -0x326172a9, RZ ;  /* 0xcd9e8d570c0c7825 */ /* 0x000fe200078e00ff */
[----:B------:R-:W-:Y:S01]  /*0510*/  LOP3.LUT R16, R11, R8, R6, 0x96, !PT ;  /* 0x000000080b107212 */ /* 0x000fe200078e9606 */
[----:B------:R-:W-:Y:S01]  /*0520*/  @!P0 CS2R R98, SRZ ;  /* 0x0000000000628805 */ /* 0x000fe2000001ff00 */
[----:B------:R-:W-:Y:S01]  /*0530*/  IADD3 R8, R112, 0x78dde6e4, RZ ;  /* 0x78dde6e470087810 */ /* 0x000fe20007ffe0ff */
[----:B------:R-:W-:Y:S01]  /*0540*/  @!P0 CS2R R92, SRZ ;  /* 0x00000000005c8805 */ /* 0x000fe2000001ff00 */
[----:B------:R-:W-:Y:S01]  /*0550*/  LOP3.LUT R14, R13, R14, R7, 0x96, !PT ;  /* 0x0000000e0d0e7212 */ /* 0x000fe200078e9607 */
[----:B------:R-:W-:Y:S01]  /*0560*/  IMAD.WIDE.U32 R16, R16, -0x326172a9, RZ ;  /* 0xcd9e8d5710107825 */ /* 0x000fe200078e00ff */
[----:B------:R-:W-:Y:S01]  /*0570*/  IADD3 R11, R112, 0x1715609d, RZ ;  /* 0x1715609d700b7810 */ /* 0x000fe20007ffe0ff */
[----:B------:R-:W-:Y:S01]  /*0580*/  @!P0 CS2R R94, SRZ ;  /* 0x00000000005e8805 */ /* 0x000fe2000001ff00 */
[----:B------:R-:W-:Y:S01]  /*0590*/  IADD3 R13, R113, 0x646e171e, RZ ;  /* 0x646e171e710d7810 */ /* 0x000fe20007ffe0ff */
[----:B------:R-:W-:Y:S01]  /*05a0*/  IMAD.WIDE.U32 R14, R14, -0x2daee0ad, RZ ;  /* 0xd2511f530e0e7825 */ /* 0x000fe200078e00ff */
[----:B------:R-:W-:Y:S01]  /*05b0*/  LOP3.LUT R18, R17, R12, R8, 0x96, !PT ;  /* 0x0000000c11127212 */ /* 0x000fe200078e9608 */
[----:B------:R-:W-:Y:S01]  /*05c0*/  @!P0 CS2R R88, SRZ ;  /* 0x0000000000588805 */ /* 0x000fe2000001ff00 */
[----:B------:R-:W-:Y:S01]  /*05d0*/  IADD3 R12, R112, -0x4ab325aa, RZ ;  /* 0xb54cda56700c7810 */ /* 0x000fe20007ffe0ff */
[----:B------:R-:W-:Y:S01]  /*05e0*/  @!P0 CS2R R90, SRZ ;  /* 0x00000000005a8805 */ /* 0x000fe2000001ff00 */
[----:B------:R-:W-:Y:S01]  /*05f0*/  LOP3.LUT R20, R15, R10, R9, 0x96, !PT ;  /* 0x0000000a0f147212 */ /* 0x000fe200078e9609 */
[----:B------:R-:W-:Y:S01]  /*0600*/  IMAD.WIDE.U32 R18, R18, -0x2daee0ad, RZ ;  /* 0xd2511f5312127825 */ /* 0x000fe200078e00ff */
[----:B------:R-:W-:Y:S01]  /*0610*/  IADD3 R10, R113, -0x56f99767, RZ ;  /* 0xa9066899710a7810 */ /* 0x000fe20007ffe0ff */
[--C-:B------:R-:W-:Y:S01]  /*0620*/  HADD2.F32 R136, -RZ, R84.reuse.H0_H0 ;  /* 0x20000054ff887230 */ /* 0x100fe20000004100 */
[----:B------:R-:W-:Y:S01]  /*0630*/  IADD3 R15, R112, 0x5384540f, RZ ;  /* 0x5384540f700f7810 */ /* 0x000fe20007ffe0ff */
[----:B------:R-:W-:Y:S01]  /*0640*/  IMAD.WIDE.U32 R20, R20, -0x326172a9, RZ ;  /* 0xcd9e8d5714147825 */ /* 0x000fe200078e00ff */
[----:B------:R-:W-:Y:S01]  /*0650*/  LOP3.LUT R22, R19, R14, R10, 0x96, !PT ;  /* 0x0000000e13167212 */ /* 0x000fe200078e960a */
[----:B------:R-:W-:Y:S01]  /*0660*/  HADD2.F32 R138, -RZ, R84.H1_H1 ;  /* 0x30000054ff8a7230 */ /* 0x000fe20000004100 */
[----:B------:R-:W-:Y:S01]  /*0670*/  IADD3 R14, R113, 0x1fd5c5a3, RZ ;  /* 0x1fd5c5a3710e7810 */ /* 0x000fe20007ffe0ff */
[--C-:B------:R-:W-:Y:S01]  /*0680*/  HADD2.F32 R139, -RZ, R86.reuse.H0_H0 ;  /* 0x20000056ff8b7230 */ /* 0x100fe20000004100 */
[----:B------:R-:W-:Y:S01]  /*0690*/  LOP3.LUT R16, R21, R16, R11, 0x96, !PT ;  /* 0x0000001015107212 */ /* 0x000fe200078e960b */
[----:B------:R-:W-:Y:S01]  /*06a0*/  IMAD.WIDE.U32 R22, R22, -0x326172a9, RZ ;  /* 0xcd9e8d5716167825 */ /* 0x000fe200078e00ff */
[----:B------:R-:W-:Y:S01]  /*06b0*/  HADD2.F32 R141, -RZ, R86.H1_H1 ;  /* 0x30000056ff8d7230 */ /* 0x000fe20000004100 */
[----:B------:R-:W-:Y:S01]  /*06c0*/  IADD3 R142, R113, -0x695add53, RZ ;  /* 0x96a522ad718e7810 */ /* 0x000fe20007ffe0ff */
[----:B------:R-:W-:Y:S01]  /*06d0*/  HADD2.F32 R30, -RZ, R34.H0_H0 ;  /* 0x20000022ff1e7230 */ /* 0x000fe20000004100 */
[----:B------:R-:W-:Y:S01]  /*06e0*/  IMAD.WIDE.U32 R16, R16, -0x2daee0ad, RZ ;  /* 0xd2511f5310107825 */ /* 0x000fe200078e00ff */
[----:B------:R-:W-:Y:S01]  /*06f0*/  LOP3.LUT R19, R23, R20, R12, 0x96, !PT ;  /* 0x0000001417137212 */ /* 0x000fe200078e960c */
[----:B------:R-:W-:Y:S01]  /*0700*/  HADD2.F32 R23, -RZ, R26.H1_H1 ;  /* 0x3000001aff177230 */ /* 0x000fe20000004100 */
[----:B------:R-:W-:Y:S01]  /*0710*/  IADD3 R143, R112, -0x700cb87f, RZ ;  /* 0x8ff34781708f7810 */ /* 0x000fe20007ffe0ff */
[----:B------:R-:W-:Y:S01]  /*0720*/  HADD2.F32 R31, -RZ, R34.H1_H1 ;  /* 0x30000022ff1f7230 */ /* 0x000fe20000004100 */
[----:B------:R-:W-:Y:S01]  /*0730*/  LOP3.LUT R20, R17, R18, R13, 0x96, !PT ;  /* 0x0000001211147212 */ /* 0x000fe200078e960d */
[----:B------:R-:W-:Y:S01]  /*0740*/  IMAD.WIDE.U32 R18, R19, -0x2daee0ad, RZ ;  /* 0xd2511f5313127825 */ /* 0x000fe200078e00ff */
[----:B------:R-:W-:Y:S01]  /*0750*/  IADD3 R17, R113, -0x24c28bd8, RZ ;  /* 0xdb3d742871117810 */ /* 0x000fe20007ffe0ff */
[----:B------:R-:W-:Y:S01]  /*0760*/  HADD2.F32 R33, -RZ, R35.H1_H1 ;  /* 0x30000023ff217230 */ /* 0x000fe20000004100 */
[----:B------:R-:W-:Y:S01]  /*0770*/  LOP3.LUT R206, R206, 0x3, RZ, 0xc0, !PT ;  /* 0x00000003cece7812 */ /* 0x000fe200078ec0ff */
[----:B------:R-:W-:Y:S01]  /*0780*/  IMAD.WIDE.U32 R20, R20, -0x326172a9, RZ ;  /* 0xcd9e8d5714147825 */ /* 0x000fe200078e00ff */
[----:B------:R-:W-:Y:S01]  /*0790*/  LOP3.LUT R100, R19, R16, R14, 0x96, !PT ;  /* 0x0000001013647212 */ /* 0x000fe200078e960e */
[----:B------:R-:W-:Y:S01]  /*07a0*/  HADD2.F32 R34, -RZ, R40.H0_H0 ;  /* 0x20000028ff227230 */ /* 0x000fe20000004100 */
[----:B------:R-:W-:Y:S01]  /*07b0*/  IADD3 R16, R112, -0xe443238, RZ ;  /* 0xf1bbcdc870107810 */ /* 0x000fe20007ffe0ff */
[----:B------:R-:W-:Y:S01]  /*07c0*/  HADD2.F32 R36, -RZ, R41.H0_H0 ;  /* 0x20000029ff247230 */ /* 0x000fe20000004100 */
[----:B------:R-:W-:Y:S01]  /*07d0*/  LOP3.LUT R145, R21, R22, R15, 0x96, !PT ;  /* 0x0000001615917212 */ /* 0x000fe200078e960f */
[----:B------:R-:W-:Y:S01]  /*07e0*/  IMAD.HI.U32 R21, R100, -0x326172a9, RZ ;  /* 0xcd9e8d5764157827 */ /* 0x000fe200078e00ff */
[----:B------:R-:W-:Y:S01]  /*07f0*/  HADD2.F32 R22, -RZ, R26.H0_H0 ;  /* 0x2000001aff167230 */ /* 0x000fe20000004100 */
[----:B------:R-:W-:Y:S01]  /*0800*/  ULDC.U8 UR6, c[0x0][0x1f0] ;  /* 0x00007c0000067ab9 */ /* 0x000fe20000000000 */
[----:B------:R-:W-:Y:S01]  /*0810*/  HADD2.F32 R26, -RZ, R32.H0_H0 ;  /* 0x20000020ff1a7230 */ /* 0x000fe20000004100 */
[----:B------:R-:W-:Y:S01]  /*0820*/  IMAD.HI.U32 R19, R145, -0x2daee0ad, RZ ;  /* 0xd2511f5391137827 */ /* 0x000fe200078e00ff */
[----:B------:R-:W-:Y:S01]  /*0830*/  LOP3.LUT R154, R21, R20, R16, 0x96, !PT ;  /* 0x00000014159a7212 */ /* 0x000fe200078e9610 */
[----:B------:R-:W-:-:S02]  /*0840*/  HADD2.F32 R20, -RZ, R25.H0_H0 ;  /* 0x20000019ff147230 */ /* 0x000fc40000004100 */
[----:B------:R-:W-:Y:S01]  /*0850*/  HADD2.F32 R21, -RZ, R25.H1_H1 ;  /* 0x30000019ff157230 */ /* 0x000fe20000004100 */
[----:B------:R-:W-:Y:S01]  /*0860*/  LOP3.LUT R146, R19, R18, R17, 0x96, !PT ;  /* 0x0000001213927212 */ /* 0x000fe200078e9611 */
[--C-:B------:R-:W-:Y:S01]  /*0870*/  HADD2.F32 R18, -RZ, R24.reuse.H0_H0 ;  /* 0x20000018ff127230 */ /* 0x100fe20000004100 */
[----:B------:R-:W-:Y:S01]  /*0880*/  IMAD R86, R100, -0x326172a9, RZ ;  /* 0xcd9e8d5764567824 */ /* 0x000fe200078e02ff */
[----:B------:R-:W-:Y:S01]  /*0890*/  HADD2.F32 R19, -RZ, R24.H1_H1 ;  /* 0x30000018ff137230 */ /* 0x000fe20000004100 */
[----:B------:R-:W-:Y:S01]  /*08a0*/  IMAD R145, R145, -0x2daee0ad, RZ ;  /* 0xd2511f5391917824 */ /* 0x000fe200078e02ff */
[--C-:B------:R-:W-:Y:S01]  /*08b0*/  HADD2.F32 R24, -RZ, R27.reuse.H0_H0 ;  /* 0x2000001bff187230 */ /* 0x100fe20000004100 */
[----:B------:R-:W-:Y:S01]  /*08c0*/  IMAD.HI.U32 R84, R154, -0x2daee0ad, RZ ;  /* 0xd2511f539a547827 */ /* 0x000fe200078e00ff */
[----:B------:R-:W-:Y:S02]  /*08d0*/  HADD2.F32 R25, -RZ, R27.H1_H1 ;  /* 0x3000001bff197230 */ /* 0x000fe40000004100 */
[----:B------:R-:W-:Y:S01]  /*08e0*/  HADD2.F32 R27, -RZ, R32.H1_H1 ;  /* 0x30000020ff1b7230 */ /* 0x000fe20000004100 */
[----:B------:R-:W-:Y:S01]  /*08f0*/  IMAD.HI.U32 R147, R146, -0x326172a9, RZ ;  /* 0xcd9e8d5792937827 */ /* 0x000fe200078e00ff */
[----:B------:R-:W-:Y:S01]  /*0900*/  HADD2.F32 R32, -RZ, R35.H0_H0 ;  /* 0x20000023ff207230 */ /* 0x000fe20000004100 */
[----:B------:R-:W-:Y:S01]  /*0910*/  LOP3.LUT R145, R84, R145, R142, 0x96, !PT ;  /* 0x0000009154917212 */ /* 0x000fe200078e968e */
[----:B------:R-:W-:Y:S01]  /*0920*/  HADD2.F32 R35, -RZ, R40.H1_H1 ;  /* 0x30000028ff237230 */ /* 0x000fe20000004100 */
[----:B------:R-:W-:Y:S01]  /*0930*/  IMAD.MOV.U32 R153, RZ, RZ, RZ ;  /* 0x000000ffff997224 */ /* 0x000fe200078e00ff */
[----:B------:R-:W-:Y:S01]  /*0940*/  HADD2.F32 R37, -RZ, R41.H1_H1 ;  /* 0x30000029ff257230 */ /* 0x000fe20000004100 */
[----:B------:R-:W-:Y:S01]  /*0950*/  LOP3.LUT R147, R147, R86, R143, 0x96, !PT ;  /* 0x0000005693937212 */ /* 0x000fe200078e968f */
[--C-:B------:R-:W-:Y:S01]  /*0960*/  HADD2.F32 R38, -RZ, R42.reuse.H0_H0 ;  /* 0x2000002aff267230 */ /* 0x100fe20000004100 */
[----:B------:R-:W-:Y:S01]  /*0970*/  IMAD R154, R154, -0x2daee0ad, RZ ;  /* 0xd2511f539a9a7824 */ /* 0x000fe200078e02ff */
        /* <DEDUP_REMOVED lines=40> */
.L_x_8433:
        /* <DEDUP_REMOVED lines=21> */
[----:B------:R-:W-:Y:S01]  /*0d50*/  IADD3 R98, R206, 0x1, RZ ;  /* 0x00000001ce627810 */ /* 0x000fe20007ffe0ff */
[----:B--2---:R-:W-:-:S09]  /*0d60*/  @P1 HADD2.F32 R163, -RZ, R92.H0_H0 ;  /* 0x2000005cffa31230 */ /* 0x004fd20000004100 */
        /* <DEDUP_REMOVED lines=9> */
.L_x_7983:
[----:B0-----:R-:W-:Y:S02]  /*0e00*/  IMAD.MOV.U32 R102, RZ, RZ, R146 ;  /* 0x000000ffff667224 */ /* 0x001fe400078e0092 */
.L_x_7984:
[----:B------:R-:W-:Y:S05]  /*0e10*/  BSYNC B0 ;  /* 0x0000000000007941 */ /* 0x000fea0003800000 */
.L_x_7982:
        /* <DEDUP_REMOVED lines=16> */
.L_x_7988:
[----:B------:R-:W-:Y:S05]  /*0f20*/  BSYNC B1 ;  /* 0x0000000000017941 */ /* 0x000fea0003800000 */
.L_x_7987:
        /* <DEDUP_REMOVED lines=41> */
[----:B------:R-:W-:Y:S01]  /*11c0*/  IMAD.MOV.U32 R98, RZ, RZ, RZ ;  /* 0x000000ffff627224 */ /* 0x000fe200078e00ff */
[----:B------:R-:W-:Y:S02]  /*11d0*/  MOV R154, R92 ;  /* 0x0000005c009a7202 */ /* 0x000fe40000000f00 */
.L_x_7986:
[----:B------:R-:W-:Y:S05]  /*11e0*/  BSYNC B0 ;  /* 0x0000000000007941 */ /* 0x000fea0003800000 */
.L_x_7985:
[----:B------:R-:W0:Y:S01]  /*11f0*/  I2F.U32 R92, R102 ;  /* 0x00000066005c7306 */ /* 0x000e220000201000 */
[----:B-----5:R-:W-:Y:S01]  /*1200*/  HADD2.F32 R94, -RZ, R88.H0_H0 ;  /* 0x20000058ff5e7230 */ /* 0x020fe20000004100 */
[----:B------:R-:W-:Y:S01]  /*1210*/  IMAD.MOV.U32 R161, RZ, RZ, 0x2f800000 ;  /* 0x2f800000ffa17424 */ /* 0x000fe200078e00ff */
[C---:B------:R-:W-:Y:S01]  /*1220*/  ISETP.NE.AND P1, PT, R98.reuse, 0x1, PT ;  /* 0x000000016200780c */ /* 0x040fe20003f25270 */
[----:B------:R-:W-:Y:S01]  /*1230*/  BSSY B0, `(.L_x_7989) ;  /* 0x0000014000007945 */ /* 0x000fe20003800000 */
[----:B------:R-:W-:Y:S01]  /*1240*/  IADD3 R93, R98, 0x1, RZ ;  /* 0x00000001625d7810 */ /* 0x000fe20007ffe0ff */
[----:B------:R-:W-:-:S04]  /*1250*/  FMUL.FTZ R94, R94, R163 ;  /* 0x000000a35e5e7220 */ /* 0x000fc80000410000 */
[----:B------:R-:W-:Y:S02]  /*1260*/  FMUL.FTZ R94, R94, c[0x0][0x1e8] ;  /* 0x00007a005e5e7a20 */ /* 0x000fe40000410000 */
[----:B0-----:R-:W-:-:S05]  /*1270*/  FFMA.FTZ R92, R92, R161, 1.1641532182693481445e-10 ;  /* 0x2f0000005c5c7423 */ /* 0x001fca00000100a1 */
[----:B------:R-:W-:Y:S01]  /*1280*/  FSETP.GTU.FTZ.AND P2, PT, R92, c[0x0][0x1e4], PT ;  /* 0x000079005c007a0b */ /* 0x000fe20003f5c000 */
[----:B------:R-:W-:-:S03]  /*1290*/  @P0 HADD2.F32 R92, -RZ, R84.H0_H0 ;  /* 0x20000054ff5c0230 */ /* 0x000fc60000004100 */
[----:B------:R-:W-:Y:S02]  /*12a0*/  FSEL R97, R94, RZ, !P2 ;  /* 0x000000ff5e617208 */ /* 0x000fe40005000000 */
[----:B------:R-:W-:-:S03]  /*12b0*/  P2R R109, PR, RZ, 0x4 ;  /* 0x00000004ff6d7803 */ /* 0x000fc60000000000 */
        /* <DEDUP_REMOVED lines=10> */
.L_x_7990:
[----:B------:R-:W-:Y:S02]  /*1360*/  MOV R102, R146 ;  /* 0x0000009200667202 */ /* 0x000fe40000000f00 */
.L_x_7991:
[----:B------:R-:W-:Y:S05]  /*1370*/  BSYNC B0 ;  /* 0x0000000000007941 */ /* 0x000fea0003800000 */
.L_x_7989:
        /* <DEDUP_REMOVED lines=16> */
.L_x_7995:
[----:B------:R-:W-:Y:S05]  /*1480*/  BSYNC B1 ;  /* 0x0000000000017941 */ /* 0x000fea0003800000 */
.L_x_7994:
        /* <DEDUP_REMOVED lines=42> */
[----:B------:R-:W-:Y:S02]  /*1730*/  IMAD.MOV.U32 R93, RZ, RZ, RZ ;  /* 0x000000ffff5d7224 */ /* 0x000fe400078e00ff */
.L_x_7993:
[----:B------:R-:W-:Y:S05]  /*1740*/  BSYNC B0 ;  /* 0x0000000000007941 */ /* 0x000fea0003800000 */
.L_x_7992:
        /* <DEDUP_REMOVED lines=22> */
.L_x_7997:
[----:B------:R-:W-:Y:S02]  /*18b0*/  MOV R106, R146 ;  /* 0x00000092006a7202 */ /* 0x000fe40000000f00 */
.L_x_7998:
[----:B------:R-:W-:Y:S05]  /*18c0*/  BSYNC B0 ;  /* 0x0000000000007941 */ /* 0x000fea0003800000 */
.L_x_7996:
        /* <DEDUP_REMOVED lines=16> */
.L_x_8002:
[----:B------:R-:W-:Y:S05]  /*19d0*/  BSYNC B1 ;  /* 0x0000000000017941 */ /* 0x000fea0003800000 */
.L_x_8001:
        /* <DEDUP_REMOVED lines=43> */
.L_x_8000:
[----:B------:R-:W-:Y:S05]  /*1c90*/  BSYNC B0 ;  /* 0x0000000000007941 */ /* 0x000fea0003800000 */
.L_x_7999:
[----:B------:R-:W0:Y:S01]  /*1ca0*/  I2F.U32 R92, R106 ;  /* 0x0000006a005c7306 */ /* 0x000e220000201000 */
[----:B------:R-:W-:Y:S01]  /*1cb0*/  HADD2.F32 R94, -RZ, R89.H0_H0 ;  /* 0x20000059ff5e7230 */ /* 0x000fe20000004100 */
[C---:B------:R-:W-:Y:S01]  /*1cc0*/  ISETP.NE.AND P2, PT, R88.reuse, 0x1, PT ;  /* 0x000000015800780c */ /* 0x040fe20003f45270 */
[----:B------:R-:W-:Y:S01]  /*1cd0*/  BSSY B0, `(.L_x_8003) ;  /* 0x0000013000007945 */ /* 0x000fe20003800000 */
[----:B------:R-:W-:Y:S02]  /*1ce0*/  IADD3 R93, R88, 0x1, RZ ;  /* 0x00000001585d7810 */ /* 0x000fe40007ffe0ff */
[----:B------:R-:W-:-:S04]  /*1cf0*/  FMUL.FTZ R94, R94, R163 ;  /* 0x000000a35e5e7220 */ /* 0x000fc80000410000 */
[----:B------:R-:W-:Y:S02]  /*1d00*/  FMUL.FTZ R94, R94, c[0x0][0x1e8] ;  /* 0x00007a005e5e7a20 */ /* 0x000fe40000410000 */
[----:B0-----:R-:W-:-:S05]  /*1d10*/  FFMA.FTZ R92, R92, R161, 1.1641532182693481445e-10 ;  /* 0x2f0000005c5c7423 */ /* 0x001fca00000100a1 */
[----:B------:R-:W-:Y:S01]  /*1d20*/  FSETP.GTU.FTZ.AND P1, PT, R92, c[0x0][0x1e4], PT ;  /* 0x000079005c007a0b */ /* 0x000fe20003f3c000 */
[----:B------:R-:W-:-:S03]  /*1d30*/  @P0 HADD2.F32 R92, -RZ, R85.H0_H0 ;  /* 0x20000055ff5c0230 */ /* 0x000fc60000004100 */
        /* <DEDUP_REMOVED lines=11> */
.L_x_8004:
[----:B------:R-:W-:Y:S02]  /*1df0*/  MOV R106, R146 ;  /* 0x00000092006a7202 */ /* 0x000fe40000000f00 */
.L_x_8005:
[----:B------:R-:W-:Y:S05]  /*1e00*/  BSYNC B0 ;  /* 0x0000000000007941 */ /* 0x000fea0003800000 */
.L_x_8003:
        /* <DEDUP_REMOVED lines=16> */
.L_x_8009:
[----:B------:R-:W-:Y:S05]  /*1f10*/  BSYNC B1 ;  /* 0x0000000000017941 */ /* 0x000fea0003800000 */
.L_x_8008:
        /* <DEDUP_REMOVED lines=36> */
[----:B------:R-:W-:Y:S01]  /*2160*/  IMAD.MOV.U32 R93, RZ, RZ, RZ ;  /* 0x000000ffff5d7224 */ /* 0x000fe200078e00ff */
[----:B------:R-:W-:Y:S01]  /*2170*/  LOP3.LUT R94, R105, R100, R16, 0x96, !PT ;  /* 0x00000064695e7212 */ /* 0x000fe200078e9610 */
[----:B------:R-:W-:-:S04]  /*2180*/  IMAD.WIDE.U32 R146, R146, -0x326172a9, RZ ;  /* 0xcd9e8d5792927825 */ /* 0x000fc800078e00ff */
[----:B------:R-:W-:Y:S01]  /*2190*/  IMAD.WIDE.U32 R94, R94, -0x2daee0ad, RZ ;  /* 0xd2511f535e5e7825 */ /* 0x000fe200078e00ff */
[----:B------:R-:W-:-:S03]  /*21a0*/  LOP3.LUT R147, R147, R104, R143, 0x96, !PT ;  /* 0x0000006893937212 */ /* 0x000fc600078e968f */
[----:B------:R-:W-:Y:S01]  /*21b0*/  IMAD.MOV.U32 R154, RZ, RZ, R94 ;  /* 0x000000ffff9a7224 */ /* 0x000fe200078e005e */
[----:B------:R-:W-:Y:S02]  /*21c0*/  LOP3.LUT R145, R95, R92, R142, 0x96, !PT ;  /* 0x0000005c5f917212 */ /* 0x000fe400078e968e */
.L_x_8007:
[----:B------:R-:W-:Y:S05]  /*21d0*/  BSYNC B0 ;  /* 0x0000000000007941 */ /* 0x000fea0003800000 */
.L_x_8006:
        /* <DEDUP_REMOVED lines=21> */
.L_x_8011:
[----:B------:R-:W-:Y:S02]  /*2330*/  MOV R103, R146 ;  /* 0x0000009200677202 */ /* 0x000fe40000000f00 */
.L_x_8012:
[----:B------:R-:W-:Y:S05]  /*2340*/  BSYNC B0 ;  /* 0x0000000000007941 */ /* 0x000fea0003800000 */
.L_x_8010:
        /* <DEDUP_REMOVED lines=16> */
.L_x_8016:
[----:B------:R-:W-:Y:S05]  /*2450*/  BSYNC B1 ;  /* 0x0000000000017941 */ /* 0x000fea0003800000 */
.L_x_8015:
        /* <DEDUP_REMOVED lines=43> */
.L_x_8014:
[----:B------:R-:W-:Y:S05]  /*2710*/  BSYNC B0 ;  /* 0x0000000000007941 */ /* 0x000fea0003800000 */
.L_x_8013:
        /* <DEDUP_REMOVED lines=21> */
.L_x_8018:
[----:B------:R-:W-:Y:S02]  /*2870*/  MOV R101, R146 ;  /* 0x0000009200657202 */ /* 0x000fe40000000f00 */
.L_x_8019:
[----:B------:R-:W-:Y:S05]  /*2880*/  BSYNC B0 ;  /* 0x0000000000007941 */ /* 0x000fea0003800000 */
.L_x_8017:
        /* <DEDUP_REMOVED lines=16> */
.L_x_8023:
[----:B------:R-:W-:Y:S05]  /*2990*/  BSYNC B1 ;  /* 0x0000000000017941 */ /* 0x000fea0003800000 */
.L_x_8022:
        /* <DEDUP_REMOVED lines=43> */
.L_x_8021:
[----:B------:R-:W-:Y:S05]  /*2c50*/  BSYNC B0 ;  /* 0x0000000000007941 */ /* 0x000fea0003800000 */
.L_x_8020:
[----:B------:R-:W0:Y:S01]  /*2c60*/  I2F.U32 R88, R101 ;  /* 0x0000006500587306 */ /* 0x000e220000201000 */
[----:B------:R-:W-:Y:S01]  /*2c70*/  HADD2.F32 R90, -RZ, R90.H1_H1 ;  /* 0x3000005aff5a7230 */ /* 0x000fe20000004100 */
[C---:B------:R-:W-:Y:S01]  /*2c80*/  ISETP.NE.AND P5, PT, R92.reuse, 0x1, PT ;  /* 0x000000015c00780c */ /* 0x040fe20003fa5270 */
[----:B------:R-:W-:Y:S01]  /*2c90*/  BSSY B0, `(.L_x_8024) ;  /* 0x0000013000007945 */ /* 0x000fe20003800000 */
[----:B------:R-:W-:Y:S02]  /*2ca0*/  IADD3 R89, R92, 0x1, RZ ;  /* 0x000000015c597810 */ /* 0x000fe40007ffe0ff */
[----:B------:R-:W-:-:S04]  /*2cb0*/  FMUL.FTZ R90, R90, R163 ;  /* 0x000000a35a5a7220 */ /* 0x000fc80000410000 */
[----:B------:R-:W-:Y:S02]  /*2cc0*/  FMUL.FTZ R90, R90, c[0x0][0x1e8] ;  /* 0x00007a005a5a7a20 */ /* 0x000fe40000410000 */
[----:B0-----:R-:W-:-:S05]  /*2cd0*/  FFMA.FTZ R88, R88, R161, 1.1641532182693481445e-10 ;  /* 0x2f00000058587423 */ /* 0x001fca00000100a1 */
[----:B------:R-:W-:Y:S01]  /*2ce0*/  FSETP.GTU.FTZ.AND P4, PT, R88, c[0x0][0x1e4], PT ;  /* 0x0000790058007a0b */ /* 0x000fe20003f9c000 */
[----:B------:R-:W-:-:S03]  /*2cf0*/  @P0 HADD2.F32 R88, -RZ, R86.H1_H1 ;  /* 0x30000056ff580230 */ /* 0x000fc60000004100 */
        /* <DEDUP_REMOVED lines=11> */
.L_x_8025:
[----:B------:R-:W-:Y:S02]  /*2db0*/  MOV R90, R146 ;  /* 0x00000092005a7202 */ /* 0x000fe40000000f00 */
.L_x_8026:
[----:B------:R-:W-:Y:S05]  /*2dc0*/  BSYNC B0 ;  /* 0x0000000000007941 */ /* 0x000fea0003800000 */
.L_x_8024:
        /* <DEDUP_REMOVED lines=16> */
.L_x_8030:
[----:B------:R-:W-:Y:S05]  /*2ed0*/  BSYNC B1 ;  /* 0x0000000000017941 */ /* 0x000fea0003800000 */
.L_x_8029:
        /* <DEDUP_REMOVED lines=43> */
.L_x_8028:
[----:B------:R-:W-:Y:S05]  /*3190*/  BSYNC B0 ;  /* 0x0000000000007941 */ /* 0x000fea0003800000 */
.L_x_8027:
        /* <DEDUP_REMOVED lines=21> */
.L_x_8032:
[----:B------:R-:W-:Y:S02]  /*32f0*/  MOV R111, R146 ;  /* 0x00000092006f7202 */ /* 0x000fe40000000f00 */
.L_x_8033:
[----:B------:R-:W-:Y:S05]  /*3300*/  BSYNC B0 ;  /* 0x0000000000007941 */ /* 0x000fea0003800000 */
.L_x_8031:
        /* <DEDUP_REMOVED lines=18> */
.L_x_8037:
[----:B------:R-:W-:Y:S05]  /*3430*/  BSYNC B1 ;  /* 0x0000000000017941 */ /* 0x000fea0003800000 */
.L_x_8036:
        /* <DEDUP_REMOVED lines=43> */
.L_x_8035:
[----:B------:R-:W-:Y:S05]  /*36f0*/  BSYNC B0 ;  /* 0x0000000000007941 */ /* 0x000fea0003800000 */
.L_x_8034:
[----:B------:R-:W0:Y:S01]  /*3700*/  I2F.U32 R88, R111 ;  /* 0x0000006f00587306 */ /* 0x000e220000201000 */
[----:B------:R-:W-:Y:S01]  /*3710*/  SEL R92, RZ, 0x1, P2 ;  /* 0x00000001ff5c7807 */ /* 0x000fe20001000000 */
[----:B------:R-:W-:Y:S01]  /*3720*/  HADD2.F32 R90, -RZ, R91.H1_H1 ;  /* 0x3000005bff5a7230 */ /* 0x000fe20000004100 */
[----:B------:R-:W-:Y:S01]  /*3730*/  ISETP.NE.AND P2, PT, R108, RZ, PT ;  /* 0x000000ff6c00720c */ /* 0x000fe20003f45270 */
[----:B------:R-:W-:Y:S01]  /*3740*/  @P0 HADD2.F32 R95, -RZ, R87.H1_H1 ;  /* 0x30000057ff5f0230 */ /* 0x000fe20000004100 */
[----:B------:R-:W-:Y:S01]  /*3750*/  SEL R91, RZ, 0x1, P1 ;  /* 0x00000001ff5b7807 */ /* 0x000fe20000800000 */
[----:B------:R-:W-:Y:S01]  /*3760*/  IMAD.WIDE.U32 R92, R92, 0x1000000, RZ ;  /* 0x010000005c5c7825 */ /* 0x000fe200078e00ff */
[----:B------:R-:W-:Y:S02]  /*3770*/  ISETP.NE.AND P6, PT, R109, RZ, PT ;  /* 0x000000ff6d00720c */ /* 0x000fe40003fc5270 */
[----:B------:R-:W-:Y:S01]  /*3780*/  SEL R108, RZ, 0x10000, P5 ;  /* 0x00010000ff6c7807 */ /* 0x000fe20002800000 */
[----:B------:R-:W-:Y:S01]  /*3790*/  FMUL.FTZ R94, R90, R163 ;  /* 0x000000a35a5e7220 */ /* 0x000fe20000410000 */
[----:B------:R-:W-:Y:S01]  /*37a0*/  SEL R109, RZ, 0x100, P4 ;  /* 0x00000100ff6d7807 */ /* 0x000fe20002000000 */
[----:B------:R-:W-:Y:S01]  /*37b0*/  IMAD.WIDE.U32 R90, R91, 0x10000, RZ ;  /* 0x000100005b5a7825 */ /* 0x000fe200078e00ff */
[----:B------:R-:W-:-:S02]  /*37c0*/  SEL R105, RZ, 0x1, P6 ;  /* 0x00000001ff697807 */ /* 0x000fc40003000000 */
[C---:B------:R-:W-:Y:S01]  /*37d0*/  IADD3 R167, R155.reuse, 0x20, RZ ;  /* 0x000000209ba77810 */ /* 0x040fe20007ffe0ff */
[----:B0-----:R-:W-:Y:S02]  /*37e0*/  FFMA.FTZ R88, R88, R161, 1.1641532182693481445e-10 ;  /* 0x2f00000058587423 */ /* 0x001fe400000100a1 */
[----:B------:R-:W-:Y:S02]  /*37f0*/  FMUL.FTZ R94, R94, c[0x0][0x1e8] ;  /* 0x00007a005e5e7a20 */ /* 0x000fe40000410000 */
[-C--:B------:R-:W-:Y:S01]  /*3800*/  IMAD.WIDE.U32 R164, R155, R110.reuse, c[0x0][0x188] ;  /* 0x000062009ba47625 */ /* 0x080fe200078e006e */
[----:B------:R-:W-:Y:S02]  /*3810*/  FSETP.GTU.FTZ.AND P1, PT, R88, c[0x0][0x1e4], PT ;  /* 0x0000790058007a0b */ /* 0x000fe40003f3c000 */
[----:B------:R-:W-:Y:S01]  /*3820*/  SEL R88, RZ, 0x1, P2 ;  /* 0x00000001ff587807 */ /* 0x000fe20001000000 */
[----:B------:R-:W-:Y:S01]  /*3830*/  @P0 IMAD.WIDE.U32 R156, R167, R110, c[0x0][0x180] ;  /* 0x00006000a79c0625 */ /* 0x000fe200078e006e */
[----:B------:R-:W-:-:S02]  /*3840*/  SEL R111, RZ, 0x1000000, P1 ;  /* 0x01000000ff6f7807 */ /* 0x000fc40000800000 */
[----:B------:R-:W-:Y:S01]  /*3850*/  FSEL R106, R94, RZ, !P1 ;  /* 0x000000ff5e6a7208 */ /* 0x000fe20004800000 */
[----:B------:R-:W-:Y:S01]  /*3860*/  IMAD.WIDE.U32 R88, R88, 0x100, RZ ;  /* 0x0000010058587825 */ /* 0x000fe200078e00ff */
[----:B------:R-:W-:Y:S01]  /*3870*/  LOP3.LUT R109, R109, R111, R108, 0xfe, !PT ;  /* 0x0000006f6d6d7212 */ /* 0x000fe200078efe6c */
[----:B------:R-:W-:Y:S01]  /*3880*/  HFMA2.MMA R108, -RZ, RZ, 0, 4.76837158203125e-07 ;  /* 0x00000008ff6c7435 */ /* 0x000fe200000001ff */
[----:B------:R-:W-:Y:S01]  /*3890*/  F2FP.PACK_AB R94, R103, R100 ;  /* 0x00000064675e723e */ /* 0x000fe200000000ff */
[----:B------:R-:W-:Y:S01]  /*38a0*/  @P0 FADD.FTZ R106, R106, R95 ;  /* 0x0000005f6a6a0221 */ /* 0x000fe20000010000 */
[----:B------:R-:W-:Y:S02]  /*38b0*/  LOP3.LUT R104, R88, R92, R90, 0xfe, !PT ;  /* 0x0000005c58687212 */ /* 0x000fe400078efe5a */
[----:B------:R-:W-:Y:S02]  /*38c0*/  SEL R92, RZ, 0x1, P3 ;  /* 0x00000001ff5c7807 */ /* 0x000fe40001800000 */
[----:B------:R-:W-:-:S02]  /*38d0*/  LOP3.LUT R104, R104, R105, RZ, 0xfc, !PT ;  /* 0x0000006968687212 */ /* 0x000fc400078efcff */
[----:B------:R-:W-:Y:S01]  /*38e0*/  LOP3.LUT R105, R93, R109, R92, 0xfe, !PT ;  /* 0x0000006d5d697212 */ /* 0x000fe200078efe5c */
[----:B------:R-:W-:Y:S01]  /*38f0*/  IMAD.WIDE.U32 R158, R155, R108, c[0x0][0x190] ;  /* 0x000064009b9e7625 */ /* 0x000fe200078e006c */
[----:B------:R-:W-:Y:S02]  /*3900*/  F2FP.PACK_AB R93, R102, R99 ;  /* 0x00000063665d723e */ /* 0x000fe400000000ff */
[----:B------:R-:W-:Y:S02]  /*3910*/  F2FP.PACK_AB R92, R98, R97 ;  /* 0x00000061625c723e */ /* 0x000fe400000000ff */
[----:B------:R-:W-:Y:S02]  /*3920*/  F2FP.PACK_AB R95, R106, R101 ;  /* 0x000000656a5f723e */ /* 0x000fe400000000ff */
        /* <DEDUP_REMOVED lines=18> */
.L_x_8039:
[----:B0-----:R-:W-:Y:S02]  /*3a50*/  IMAD.MOV.U32 R111, RZ, RZ, R146 ;  /* 0x000000ffff6f7224 */ /* 0x001fe400078e0092 */
.L_x_8040:
[----:B------:R-:W-:Y:S05]  /*3a60*/  BSYNC B0 ;  /* 0x0000000000007941 */ /* 0x000fea0003800000 */
.L_x_8038:
        /* <DEDUP_REMOVED lines=16> */
.L_x_8044:
[----:B------:R-:W-:Y:S05]  /*3b70*/  BSYNC B1 ;  /* 0x0000000000017941 */ /* 0x000fea0003800000 */
.L_x_8043:
        /* <DEDUP_REMOVED lines=43> */
.L_x_8042:
[----:B------:R-:W-:Y:S05]  /*3e30*/  BSYNC B0 ;  /* 0x0000000000007941 */ /* 0x000fea0003800000 */
.L_x_8041:
[----:B------:R-:W0:Y:S01]  /*3e40*/  I2F.U32 R92, R111 ;  /* 0x0000006f005c7306 */ /* 0x000e220000201000 */
[----:B-----5:R-:W-:Y:S01]  /*3e50*/  HADD2.F32 R94, -RZ, R88.H0_H0 ;  /* 0x20000058ff5e7230 */ /* 0x020fe20000004100 */
[----:B------:R-:W-:Y:S01]  /*3e60*/  ISETP.NE.AND P1, PT, R109, 0x1, PT ;  /* 0x000000016d00780c */ /* 0x000fe20003f25270 */
[----:B------:R-:W-:Y:S01]  /*3e70*/  @P0 HADD2.F32 R104, -RZ, R84.H0_H0 ;  /* 0x20000054ff680230 */ /* 0x000fe20000004100 */
[----:B------:R-:W-:Y:S01]  /*3e80*/  LOP3.LUT R152, R152, 0xfffffffb, RZ, 0xc0, !PT ;  /* 0xfffffffb98987812 */ /* 0x000fe200078ec0ff */
[----:B------:R-:W-:Y:S01]  /*3e90*/  BSSY B0, `(.L_x_8045) ;  /* 0x0000013000007945 */ /* 0x000fe20003800000 */
[----:B------:R-:W-:-:S04]  /*3ea0*/  FMUL.FTZ R94, R94, R163 ;  /* 0x000000a35e5e7220 */ /* 0x000fc80000410000 */
        /* <DEDUP_REMOVED lines=16> */
.L_x_8046:
[----:B------:R-:W-:Y:S02]  /*3fb0*/  IMAD.MOV.U32 R111, RZ, RZ, R146 ;  /* 0x000000ffff6f7224 */ /* 0x000fe400078e0092 */
.L_x_8047:
[----:B------:R-:W-:Y:S05]  /*3fc0*/  BSYNC B0 ;  /* 0x0000000000007941 */ /* 0x000fea0003800000 */
.L_x_8045:
        /* <DEDUP_REMOVED lines=16> */
.L_x_8051:
[----:B------:R-:W-:Y:S05]  /*40d0*/  BSYNC B1 ;  /* 0x0000000000017941 */ /* 0x000fea0003800000 */
.L_x_8050:
        /* <DEDUP_REMOVED lines=42> */
[----:B------:R-:W-:-:S05]  /*4380*/  LOP3.LUT R145, R93, R94, R142, 0x96, !PT ;  /* 0x0000005e5d917212 */ /* 0x000fca00078e968e */
.L_x_8049:
[----:B------:R-:W-:Y:S05]  /*4390*/  BSYNC B0 ;  /* 0x0000000000007941 */ /* 0x000fea0003800000 */
.L_x_8048:
[----:B------:R-:W0:Y:S01]  /*43a0*/  I2F.U32 R94, R111 ;  /* 0x0000006f005e7306 */ /* 0x000e220000201000 */
[----:B------:R-:W-:Y:S01]  /*43b0*/  HADD2.F32 R88, -RZ, R88.H1_H1 ;  /* 0x30000058ff587230 */ /* 0x000fe20000004100 */
[----:B------:R-:W-:Y:S01]  /*43c0*/  ISETP.NE.AND P1, PT, R92, 0x1, PT ;  /* 0x000000015c00780c */ /* 0x000fe20003f25270 */
[----:B------:R-:W-:Y:S01]  /*43d0*/  @P0 HADD2.F32 R93, -RZ, R84.H1_H1 ;  /* 0x30000054ff5d0230 */ /* 0x000fe20000004100 */
[----:B------:R-:W-:Y:S01]  /*43e0*/  LOP3.LUT R152, R152, 0xfffffffd, RZ, 0xc0, !PT ;  /* 0xfffffffd98987812 */ /* 0x000fe200078ec0ff */
[----:B------:R-:W-:Y:S01]  /*43f0*/  BSSY B0, `(.L_x_8052) ;  /* 0x0000013000007945 */ /* 0x000fe20003800000 */
[----:B------:R-:W-:-:S04]  /*4400*/  FMUL.FTZ R88, R88, R163 ;  /* 0x000000a358587220 */ /* 0x000fc80000410000 */
        /* <DEDUP_REMOVED lines=16> */
.L_x_8053:
[----:B------:R-:W-:Y:S02]  /*4510*/  IMAD.MOV.U32 R111, RZ, RZ, R146 ;  /* 0x000000ffff6f7224 */ /* 0x000fe400078e0092 */
.L_x_8054:
[----:B------:R-:W-:Y:S05]  /*4520*/  BSYNC B0 ;  /* 0x0000000000007941 */ /* 0x000fea0003800000 */
.L_x_8052:
        /* <DEDUP_REMOVED lines=16> */
.L_x_8058:
[----:B------:R-:W-:Y:S05]  /*4630*/  BSYNC B1 ;  /* 0x0000000000017941 */ /* 0x000fea0003800000 */
.L_x_8057:
        /* <DEDUP_REMOVED lines=43> */
.L_x_8056:
[----:B------:R-:W-:Y:S05]  /*48f0*/  BSYNC B0 ;  /* 0x0000000000007941 */ /* 0x000fea0003800000 */
.L_x_8055:
        /* <DEDUP_REMOVED lines=21> */
.L_x_8060:
[----:B------:R-:W-:Y:S02]  /*4a50*/  IMAD.MOV.U32 R111, RZ, RZ, R146 ;  /* 0x000000ffff6f7224 */ /* 0x000fe400078e0092 */
.L_x_8061:
[----:B------:R-:W-:Y:S05]  /*4a60*/  BSYNC B0 ;  /* 0x0000000000007941 */ /* 0x000fea0003800000 */
.L_x_8059:
        /* <DEDUP_REMOVED lines=16> */
.L_x_8065:
[----:B------:R-:W-:Y:S05]  /*4b70*/  BSYNC B1 ;  /* 0x0000000000017941 */ /* 0x000fea0003800000 */
.L_x_8064:
        /* <DEDUP_REMOVED lines=43> */
.L_x_8063:
[----:B------:R-:W-:Y:S05]  /*4e30*/  BSYNC B0 ;  /* 0x0000000000007941 */ /* 0x000fea0003800000 */
.L_x_8062:
        /* <DEDUP_REMOVED lines=21> */
.L_x_8067:
[----:B------:R-:W-:Y:S02]  /*4f90*/  IMAD.MOV.U32 R157, RZ, RZ, R146 ;  /* 0x000000ffff9d7224 */ /* 0x000fe400078e0092 */
.L_x_8068:
[----:B------:R-:W-:Y:S05]  /*4fa0*/  BSYNC B0 ;  /* 0x0000000000007941 */ /* 0x000fea0003800000 */
.L_x_8066:
        /* <DEDUP_REMOVED lines=16> */
.L_x_8072:
[----:B------:R-:W-:Y:S05]  /*50b0*/  BSYNC B1 ;  /* 0x0000000000017941 */ /* 0x000fea0003800000 */
.L_x_8071:
        /* <DEDUP_REMOVED lines=43> */
.L_x_8070:
[----:B------:R-:W-:Y:S05]  /*5370*/  BSYNC B0 ;  /* 0x0000000000007941 */ /* 0x000fea0003800000 */
.L_x_8069:
        /* <DEDUP_REMOVED lines=21> */
.L_x_8074:
[----:B------:R-:W-:Y:S02]  /*54d0*/  IMAD.MOV.U32 R157, RZ, RZ, R146 ;  /* 0x000000ffff9d7224 */ /* 0x000fe400078e0092 */
.L_x_8075:
[----:B------:R-:W-:Y:S05]  /*54e0*/  BSYNC B0 ;  /* 0x0000000000007941 */ /* 0x000fea0003800000 */
.L_x_8073:
        /* <DEDUP_REMOVED lines=16> */
.L_x_8079:
[----:B------:R-:W-:Y:S05]  /*55f0*/  BSYNC B1 ;  /* 0x0000000000017941 */ /* 0x000fea0003800000 */
.L_x_8078:
        /* <DEDUP_REMOVED lines=42> */
[----:B------:R-:W-:-:S06]  /*58a0*/  HFMA2.MMA R89, -RZ, RZ, 0, 0 ;  /* 0x00000000ff597435 */ /* 0x000fcc00000001ff */
.L_x_8077:
[----:B------:R-:W-:Y:S05]  /*58b0*/  BSYNC B0 ;  /* 0x0000000000007941 */ /* 0x000fea0003800000 */
.L_x_8076:
        /* <DEDUP_REMOVED lines=21> */
.L_x_8081:
[----:B------:R-:W-:Y:S02]  /*5a10*/  IMAD.MOV.U32 R90, RZ, RZ, R146 ;  /* 0x000000ffff5a7224 */ /* 0x000fe400078e0092 */
.L_x_8082:
[----:B------:R-:W-:Y:S05]  /*5a20*/  BSYNC B0 ;  /* 0x0000000000007941 */ /* 0x000fea0003800000 */
.L_x_8080:
        /* <DEDUP_REMOVED lines=16> */
.L_x_8086:
[----:B------:R-:W-:Y:S05]  /*5b30*/  BSYNC B1 ;  /* 0x0000000000017941 */ /* 0x000fea0003800000 */
.L_x_8085:
        /* <DEDUP_REMOVED lines=43> */
.L_x_8084:
[----:B------:R-:W-:Y:S05]  /*5df0*/  BSYNC B0 ;  /* 0x0000000000007941 */ /* 0x000fea0003800000 */
.L_x_8083:
        /* <DEDUP_REMOVED lines=21> */
.L_x_8088:
[----:B------:R-:W-:Y:S02]  /*5f50*/  IMAD.MOV.U32 R162, RZ, RZ, R146 ;  /* 0x000000ffffa27224 */ /* 0x000fe400078e0092 */
.L_x_8089:
[----:B------:R-:W-:Y:S05]  /*5f60*/  BSYNC B0 ;  /* 0x0000000000007941 */ /* 0x000fea0003800000 */
.L_x_8087:
        /* <DEDUP_REMOVED lines=18> */
.L_x_8093:
[----:B------:R-:W-:Y:S05]  /*6090*/  BSYNC B1 ;  /* 0x0000000000017941 */ /* 0x000fea0003800000 */
.L_x_8092:
        /* <DEDUP_REMOVED lines=43> */
.L_x_8091:
[----:B------:R-:W-:Y:S05]  /*6350*/  BSYNC B0 ;  /* 0x0000000000007941 */ /* 0x000fea0003800000 */
.L_x_8090:
[----:B------:R-:W0:Y:S01]  /*6360*/  I2F.U32 R88, R162 ;  /* 0x000000a200587306 */ /* 0x000e220000201000 */
[----:B------:R-:W-:Y:S01]  /*6370*/  SEL R92, RZ, 0x1, P2 ;  /* 0x00000001ff5c7807 */ /* 0x000fe20001000000 */
[----:B------:R-:W-:Y:S01]  /*6380*/  HADD2.F32 R90, -RZ, R91.H1_H1 ;  /* 0x3000005bff5a7230 */ /* 0x000fe20000004100 */
[----:B------:R-:W-:Y:S01]  /*6390*/  LOP3.LUT P2, RZ, R152, 0x2, RZ, 0xc0, !PT ;  /* 0x0000000298ff7812 */ /* 0x000fe2000784c0ff */
[----:B------:R-:W-:Y:S01]  /*63a0*/  @P0 HADD2.F32 R169, -RZ, R87.H1_H1 ;  /* 0x30000057ffa90230 */ /* 0x000fe20000004100 */
[----:B------:R-:W-:Y:S01]  /*63b0*/  SEL R91, RZ, 0x1, P1 ;  /* 0x00000001ff5b7807 */ /* 0x000fe20000800000 */
[----:B------:R-:W-:Y:S01]  /*63c0*/  IMAD.WIDE.U32 R92, R92, 0x1000000, RZ ;  /* 0x010000005c5c7825 */ /* 0x000fe200078e00ff */
[----:B------:R-:W-:Y:S02]  /*63d0*/  LOP3.LUT P6, RZ, R152, 0x4, RZ, 0xc0, !PT ;  /* 0x0000000498ff7812 */ /* 0x000fe400078cc0ff */
[----:B------:R-:W-:Y:S01]  /*63e0*/  SEL R164, RZ, 0x10000, P5 ;  /* 0x00010000ffa47807 */ /* 0x000fe20002800000 */
[----:B------:R-:W-:Y:S01]  /*63f0*/  FMUL.FTZ R94, R90, R163 ;  /* 0x000000a35a5e7220 */ /* 0x000fe20000410000 */
[----:B------:R-:W-:Y:S01]  /*6400*/  SEL R95, RZ, 0x100, P4 ;  /* 0x00000100ff5f7807 */ /* 0x000fe20002000000 */
[----:B------:R-:W-:Y:S01]  /*6410*/  IMAD.WIDE.U32 R90, R91, 0x10000, RZ ;  /* 0x000100005b5a7825 */ /* 0x000fe200078e00ff */
[----:B------:R-:W-:-:S02]  /*6420*/  SEL R105, RZ, 0x1, P6 ;  /* 0x00000001ff697807 */ /* 0x000fc40003000000 */
[----:B------:R-:W-:Y:S01]  /*6430*/  IADD3 R175, R155, 0x40, RZ ;  /* 0x000000409baf7810 */ /* 0x000fe20007ffe0ff */
[----:B0-----:R-:W-:Y:S02]  /*6440*/  FFMA.FTZ R88, R88, R161, 1.1641532182693481445e-10 ;  /* 0x2f00000058587423 */ /* 0x001fe400000100a1 */
[----:B------:R-:W-:-:S03]  /*6450*/  FMUL.FTZ R94, R94, c[0x0][0x1e8] ;  /* 0x00007a005e5e7a20 */ /* 0x000fc60000410000 */
[----:B------:R-:W-:Y:S02]  /*6460*/  FSETP.GTU.FTZ.AND P1, PT, R88, c[0x0][0x1e4], PT ;  /* 0x0000790058007a0b */ /* 0x000fe40003f3c000 */
[----:B------:R-:W-:Y:S02]  /*6470*/  SEL R88, RZ, 0x1, P2 ;  /* 0x00000001ff587807 */ /* 0x000fe40001000000 */
[----:B------:R-:W-:Y:S02]  /*6480*/  SEL R165, RZ, 0x1000000, P1 ;  /* 0x01000000ffa57807 */ /* 0x000fe40000800000 */
[----:B------:R-:W-:Y:S01]  /*6490*/  FSEL R162, R94, RZ, !P1 ;  /* 0x000000ff5ea27208 */ /* 0x000fe20004800000 */
[----:B------:R-:W-:Y:S01]  /*64a0*/  IMAD.WIDE.U32 R88, R88, 0x100, RZ ;  /* 0x0000010058587825 */ /* 0x000fe200078e00ff */
[----:B------:R-:W-:Y:S02]  /*64b0*/  LOP3.LUT R95, R95, R165, R164, 0xfe, !PT ;  /* 0x000000a55f5f7212 */ /* 0x000fe400078efea4 */
[----:B------:R-:W-:Y:S01]  /*64c0*/  F2FP.PACK_AB R94, R160, R111 ;  /* 0x0000006fa05e723e */ /* 0x000fe200000000ff */
[----:B------:R-:W-:Y:S01]  /*64d0*/  @P0 FADD.FTZ R162, R169, R162 ;  /* 0x000000a2a9a20221 */ /* 0x000fe20000010000 */
[----:B------:R-:W-:Y:S01]  /*64e0*/  LOP3.LUT R104, R88, R92, R90, 0xfe, !PT ;  /* 0x0000005c58687212 */ /* 0x000fe200078efe5a */
[----:B------:R-:W-:Y:S01]  /*64f0*/  IMAD.WIDE.U32 R168, R167, R110, c[0x0][0x188] ;  /* 0x00006200a7a87625 */ /* 0x000fe200078e006e */
[----:B------:R-:W-:-:S02]  /*6500*/  SEL R92, RZ, 0x1, P3 ;  /* 0x00000001ff5c7807 */ /* 0x000fc40001800000 */
[----:B------:R-:W-:Y:S01]  /*6510*/  LOP3.LUT R104, R104, R105, RZ, 0xfc, !PT ;  /* 0x0000006968687212 */ /* 0x000fe200078efcff */
[----:B------:R-:W-:Y:S01]  /*6520*/  IMAD.WIDE.U32 R166, R167, R108, c[0x0][0x190] ;  /* 0x00006400a7a67625 */ /* 0x000fe200078e006c */
[----:B------:R-:W-:Y:S02]  /*6530*/  LOP3.LUT R105, R93, R95, R92, 0xfe, !PT ;  /* 0x0000005f5d697212 */ /* 0x000fe400078efe5c */
[----:B------:R-:W-:Y:S01]  /*6540*/  F2FP.PACK_AB R93, R158, R109 ;  /* 0x0000006d9e5d723e */ /* 0x000fe200000000ff */
[-C--:B------:R-:W-:Y:S01]  /*6550*/  @P0 IMAD.WIDE.U32 R164, R175, R110.reuse, c[0x0][0x180] ;  /* 0x00006000afa40625 */ /* 0x080fe200078e006e */
[----:B------:R-:W-:Y:S02]  /*6560*/  F2FP.PACK_AB R92, R156, R107 ;  /* 0x0000006b9c5c723e */ /* 0x000fe400000000ff */
[----:B------:R-:W-:Y:S02]  /*6570*/  F2FP.PACK_AB R95, R162, R157 ;  /* 0x0000009da25f723e */ /* 0x000fe400000000ff */
        /* <DEDUP_REMOVED lines=18> */
.L_x_8095:
[----:B0-----:R-:W-:Y:S02]  /*66a0*/  IMAD.MOV.U32 R164, RZ, RZ, R146 ;  /* 0x000000ffffa47224 */ /* 0x001fe400078e0092 */
.L_x_8096:
[----:B------:R-:W-:Y:S05]  /*66b0*/  BSYNC B0 ;  /* 0x0000000000007941 */ /* 0x000fea0003800000 */
.L_x_8094:
        /* <DEDUP_REMOVED lines=16> */
.L_x_8100:
[----:B------:R-:W-:Y:S05]  /*67c0*/  BSYNC B1 ;  /* 0x0000000000017941 */ /* 0x000fea0003800000 */
.L_x_8099:
        /* <DEDUP_REMOVED lines=43> */
.L_x_8098:
[----:B------:R-:W-:Y:S05]  /*6a80*/  BSYNC B0 ;  /* 0x0000000000007941 */ /* 0x000fea0003800000 */
.L_x_8097:
        /* <DEDUP_REMOVED lines=23> */
.L_x_8102:
[----:B------:R-:W-:Y:S02]  /*6c00*/  IMAD.MOV.U32 R164, RZ, RZ, R146 ;  /* 0x000000ffffa47224 */ /* 0x000fe400078e0092 */
.L_x_8103:
[----:B------:R-:W-:Y:S05]  /*6c10*/  BSYNC B0 ;  /* 0x0000000000007941 */ /* 0x000fea0003800000 */
.L_x_8101:
        /* <DEDUP_REMOVED lines=16> */
.L_x_8107:
[----:B------:R-:W-:Y:S05]  /*6d20*/  BSYNC B1 ;  /* 0x0000000000017941 */ /* 0x000fea0003800000 */
.L_x_8106:
        /* <DEDUP_REMOVED lines=43> */
.L_x_8105:
[----:B------:R-:W-:Y:S05]  /*6fe0*/  BSYNC B0 ;  /* 0x0000000000007941 */ /* 0x000fea0003800000 */
.L_x_8104:
        /* <DEDUP_REMOVED lines=23> */
.L_x_8109:
[----:B------:R-:W-:Y:S02]  /*7160*/  IMAD.MOV.U32 R165, RZ, RZ, R146 ;  /* 0x000000ffffa57224 */ /* 0x000fe400078e0092 */
.L_x_8110:
[----:B------:R-:W-:Y:S05]  /*7170*/  BSYNC B0 ;  /* 0x0000000000007941 */ /* 0x000fea0003800000 */
.L_x_8108:
        /* <DEDUP_REMOVED lines=16> */
.L_x_8114:
[----:B------:R-:W-:Y:S05]  /*7280*/  BSYNC B1 ;  /* 0x0000000000017941 */ /* 0x000fea0003800000 */
.L_x_8113:
        /* <DEDUP_REMOVED lines=43> */
.L_x_8112:
[----:B------:R-:W-:Y:S05]  /*7540*/  BSYNC B0 ;  /* 0x0000000000007941 */ /* 0x000fea0003800000 */
.L_x_8111:
        /* <DEDUP_REMOVED lines=21> */
.L_x_8116:
[----:B------:R-:W-:Y:S02]  /*76a0*/  IMAD.MOV.U32 R165, RZ, RZ, R146 ;  /* 0x000000ffffa57224 */ /* 0x000fe400078e0092 */
.L_x_8117:
[----:B------:R-:W-:Y:S05]  /*76b0*/  BSYNC B0 ;  /* 0x0000000000007941 */ /* 0x000fea0003800000 */
.L_x_8115:
        /* <DEDUP_REMOVED lines=16> */
.L_x_8121:
[----:B------:R-:W-:Y:S05]  /*77c0*/  BSYNC B1 ;  /* 0x0000000000017941 */ /* 0x000fea0003800000 */
.L_x_8120:
        /* <DEDUP_REMOVED lines=43> */
.L_x_8119:
[----:B------:R-:W-:Y:S05]  /*7a80*/  BSYNC B0 ;  /* 0x0000000000007941 */ /* 0x000fea0003800000 */
.L_x_8118:
        /* <DEDUP_REMOVED lines=21> */
.L_x_8123:
[----:B------:R-:W-:Y:S02]  /*7be0*/  IMAD.MOV.U32 R168, RZ, RZ, R146 ;  /* 0x000000ffffa87224 */ /* 0x000fe400078e0092 */
.L_x_8124:
[----:B------:R-:W-:Y:S05]  /*7bf0*/  BSYNC B0 ;  /* 0x0000000000007941 */ /* 0x000fea0003800000 */
.L_x_8122:
        /* <DEDUP_REMOVED lines=16> */
.L_x_8128:
[----:B------:R-:W-:Y:S05]  /*7d00*/  BSYNC B1 ;  /* 0x0000000000017941 */ /* 0x000fea0003800000 */
.L_x_8127:
        /* <DEDUP_REMOVED lines=43> */
.L_x_8126:
[----:B------:R-:W-:Y:S05]  /*7fc0*/  BSYNC B0 ;  /* 0x0000000000007941 */ /* 0x000fea0003800000 */
.L_x_8125:
        /* <DEDUP_REMOVED lines=21> */
.L_x_8130:
[----:B------:R-:W-:Y:S02]  /*8120*/  IMAD.MOV.U32 R168, RZ, RZ, R146 ;  /* 0x000000ffffa87224 */ /* 0x000fe400078e0092 */
.L_x_8131:
[----:B------:R-:W-:Y:S05]  /*8130*/  BSYNC B0 ;  /* 0x0000000000007941 */ /* 0x000fea0003800000 */
.L_x_8129:
        /* <DEDUP_REMOVED lines=16> */
.L_x_8135:
[----:B------:R-:W-:Y:S05]  /*8240*/  BSYNC B1 ;  /* 0x0000000000017941 */ /* 0x000fea0003800000 */
.L_x_8134:
        /* <DEDUP_REMOVED lines=43> */
.L_x_8133:
[----:B------:R-:W-:Y:S05]  /*8500*/  BSYNC B0 ;  /* 0x0000000000007941 */ /* 0x000fea0003800000 */
.L_x_8132:
        /* <DEDUP_REMOVED lines=21> */
.L_x_8137:
[----:B------:R-:W-:Y:S02]  /*8660*/  IMAD.MOV.U32 R90, RZ, RZ, R146 ;  /* 0x000000ffff5a7224 */ /* 0x000fe400078e0092 */
.L_x_8138:
[----:B------:R-:W-:Y:S05]  /*8670*/  BSYNC B0 ;  /* 0x0000000000007941 */ /* 0x000fea0003800000 */
.L_x_8136:
        /* <DEDUP_REMOVED lines=16> */
.L_x_8142:
[----:B------:R-:W-:Y:S05]  /*8780*/  BSYNC B1 ;  /* 0x0000000000017941 */ /* 0x000fea0003800000 */
.L_x_8141:
        /* <DEDUP_REMOVED lines=43> */
.L_x_8140:
[----:B------:R-:W-:Y:S05]  /*8a40*/  BSYNC B0 ;  /* 0x0000000000007941 */ /* 0x000fea0003800000 */
.L_x_8139:
        /* <DEDUP_REMOVED lines=21> */
.L_x_8144:
[----:B------:R-:W-:Y:S02]  /*8ba0*/  IMAD.MOV.U32 R169, RZ, RZ, R146 ;  /* 0x000000ffffa97224 */ /* 0x000fe400078e0092 */
.L_x_8145:
[----:B------:R-:W-:Y:S05]  /*8bb0*/  BSYNC B0 ;  /* 0x0000000000007941 */ /* 0x000fea0003800000 */
.L_x_8143:
        /* <DEDUP_REMOVED lines=18> */
.L_x_8149:
[----:B------:R-:W-:Y:S05]  /*8ce0*/  BSYNC B1 ;  /* 0x0000000000017941 */ /* 0x000fea0003800000 */
.L_x_8148:
        /* <DEDUP_REMOVED lines=43> */
.L_x_8147:
[----:B------:R-:W-:Y:S05]  /*8fa0*/  BSYNC B0 ;  /* 0x0000000000007941 */ /* 0x000fea0003800000 */
.L_x_8146:
        /* <DEDUP_REMOVED lines=23> */
[----:B------:R-:W-:Y:S01]  /*9120*/  F2FP.PACK_AB R94, R170, R165 ;  /* 0x000000a5aa5e723e */ /* 0x000fe200000000ff */
[----:B------:R-:W-:Y:S01]  /*9130*/  @P0 FADD.FTZ R169, R174, R169 ;  /* 0x000000a9aea90221 */ /* 0x000fe20000010000 */
[----:B------:R-:W-:Y:S01]  /*9140*/  LOP3.LUT R104, R88, R92, R90, 0xfe, !PT ;  /* 0x0000005c58687212 */ /* 0x000fe200078efe5a */
[----:B------:R-:W-:Y:S01]  /*9150*/  IMAD.WIDE.U32 R174, R175, R108, c[0x0][0x190] ;  /* 0x00006400afae7625 */ /* 0x000fe200078e006c */
[----:B------:R-:W-:Y:S02]  /*9160*/  SEL R92, RZ, 0x1, P3 ;  /* 0x00000001ff5c7807 */ /* 0x000fe40001800000 */
[----:B------:R-:W-:Y:S01]  /*9170*/  LOP3.LUT R104, R104, R105, RZ, 0xfc, !PT ;  /* 0x0000006968687212 */ /* 0x000fe200078efcff */
[----:B------:R-:W-:Y:S01]  /*9180*/  @P0 IMAD.WIDE.U32 R172, R183, R110, c[0x0][0x180] ;  /* 0x00006000b7ac0625 */ /* 0x000fe200078e006e */
[----:B------:R-:W-:-:S02]  /*9190*/  LOP3.LUT R105, R93, R95, R92, 0xfe, !PT ;  /* 0x0000005f5d697212 */ /* 0x000fc400078efe5c */
        /* <DEDUP_REMOVED lines=21> */
.L_x_8151:
[----:B0-----:R-:W-:Y:S02]  /*92f0*/  IMAD.MOV.U32 R173, RZ, RZ, R146 ;  /* 0x000000ffffad7224 */ /* 0x001fe400078e0092 */
.L_x_8152:
[----:B------:R-:W-:Y:S05]  /*9300*/  BSYNC B0 ;  /* 0x0000000000007941 */ /* 0x000fea0003800000 */
.L_x_8150:
        /* <DEDUP_REMOVED lines=16> */
.L_x_8156:
[----:B------:R-:W-:Y:S05]  /*9410*/  BSYNC B1 ;  /* 0x0000000000017941 */ /* 0x000fea0003800000 */
.L_x_8155:
        /* <DEDUP_REMOVED lines=43> */
.L_x_8154:
[----:B------:R-:W-:Y:S05]  /*96d0*/  BSYNC B0 ;  /* 0x0000000000007941 */ /* 0x000fea0003800000 */
.L_x_8153:
        /* <DEDUP_REMOVED lines=23> */
.L_x_8158:
[----:B------:R-:W-:Y:S02]  /*9850*/  IMAD.MOV.U32 R171, RZ, RZ, R146 ;  /* 0x000000ffffab7224 */ /* 0x000fe400078e0092 */
.L_x_8159:
[----:B------:R-:W-:Y:S05]  /*9860*/  BSYNC B0 ;  /* 0x0000000000007941 */ /* 0x000fea0003800000 */
.L_x_8157:
        /* <DEDUP_REMOVED lines=16> */
.L_x_8163:
[----:B------:R-:W-:Y:S05]  /*9970*/  BSYNC B1 ;  /* 0x0000000000017941 */ /* 0x000fea0003800000 */
.L_x_8162:
        /* <DEDUP_REMOVED lines=43> */
.L_x_8161:
[----:B------:R-:W-:Y:S05]  /*9c30*/  BSYNC B0 ;  /* 0x0000000000007941 */ /* 0x000fea0003800000 */
.L_x_8160:
[----:B------:R-:W0:Y:S01]  /*9c40*/  I2F.U32 R94, R171 ;  /* 0x000000ab005e7306 */ /* 0x000e220000201000 */
[----:B------:R-:W-:Y:S01]  /*9c50*/  HADD2.F32 R88, -RZ, R88.H1_H1 ;  /* 0x30000058ff587230 */ /* 0x000fe20000004100 */
[----:B------:R-:W-:Y:S01]  /*9c60*/  ISETP.NE.AND P1, PT, R92, 0x1, PT ;  /* 0x000000015c00780c */ /* 0x000fe20003f25270 */
[----:B------:R-:W-:Y:S01]  /*9c70*/  BSSY B0, `(.L_x_8164) ;  /* 0x0000015000007945 */ /* 0x000fe20003800000 */
[----:B------:R-:W-:Y:S02]  /*9c80*/  LOP3.LUT R152, R152, 0xfffffffd, RZ, 0xc0, !PT ;  /* 0xfffffffd98987812 */ /* 0x000fe400078ec0ff */
[----:B------:R-:W-:-:S04]  /*9c90*/  FMUL.FTZ R88, R88, R163 ;  /* 0x000000a358587220 */ /* 0x000fc80000410000 */
[----:B------:R-:W-:Y:S02]  /*9ca0*/  FMUL.FTZ R88, R88, c[0x0][0x1e8] ;  /* 0x00007a0058587a20 */ /* 0x000fe40000410000 */
[----:B0-----:R-:W-:-:S05]  /*9cb0*/  FFMA.FTZ R94, R94, R161, 1.1641532182693481445e-10 ;  /* 0x2f0000005e5e7423 */ /* 0x001fca00000100a1 */
[----:B------:R-:W-:Y:S01]  /*9cc0*/  FSETP.GTU.FTZ.AND P2, PT, R94, c[0x0][0x1e4], PT ;  /* 0x000079005e007a0b */ /* 0x000fe20003f5c000 */
[----:B------:R-:W-:-:S03]  /*9cd0*/  @P0 HADD2.F32 R94, -RZ, R84.H1_H1 ;  /* 0x30000054ff5e0230 */ /* 0x000fc60000004100 */
        /* <DEDUP_REMOVED lines=13> */
.L_x_8165:
[----:B------:R-:W-:Y:S02]  /*9db0*/  IMAD.MOV.U32 R171, RZ, RZ, R146 ;  /* 0x000000ffffab7224 */ /* 0x000fe400078e0092 */
.L_x_8166:
[----:B------:R-:W-:Y:S05]  /*9dc0*/  BSYNC B0 ;  /* 0x0000000000007941 */ /* 0x000fea0003800000 */
.L_x_8164:
        /* <DEDUP_REMOVED lines=16> */
.L_x_8170:
[----:B------:R-:W-:Y:S05]  /*9ed0*/  BSYNC B1 ;  /* 0x0000000000017941 */ /* 0x000fea0003800000 */
.L_x_8169:
        /* <DEDUP_REMOVED lines=43> */
.L_x_8168:
[----:B------:R-:W-:Y:S05]  /*a190*/  BSYNC B0 ;  /* 0x0000000000007941 */ /* 0x000fea0003800000 */
.L_x_8167:
        /* <DEDUP_REMOVED lines=21> */
.L_x_8172:
[----:B------:R-:W-:Y:S02]  /*a2f0*/  IMAD.MOV.U32 R171, RZ, RZ, R146 ;  /* 0x000000ffffab7224 */ /* 0x000fe400078e0092 */
.L_x_8173:
[----:B------:R-:W-:Y:S05]  /*a300*/  BSYNC B0 ;  /* 0x0000000000007941 */ /* 0x000fea0003800000 */
.L_x_8171:
        /* <DEDUP_REMOVED lines=16> */
.L_x_8177:
[----:B------:R-:W-:Y:S05]  /*a410*/  BSYNC B1 ;  /* 0x0000000000017941 */ /* 0x000fea0003800000 */
.L_x_8176:
        /* <DEDUP_REMOVED lines=43> */
.L_x_8175:
[----:B------:R-:W-:Y:S05]  /*a6d0*/  BSYNC B0 ;  /* 0x0000000000007941 */ /* 0x000fea0003800000 */
.L_x_8174:
        /* <DEDUP_REMOVED lines=21> */
.L_x_8179:
[----:B------:R-:W-:Y:S02]  /*a830*/  IMAD.MOV.U32 R171, RZ, RZ, R146 ;  /* 0x000000ffffab7224 */ /* 0x000fe400078e0092 */
.L_x_8180:
[----:B------:R-:W-:Y:S05]  /*a840*/  BSYNC B0 ;  /* 0x0000000000007941 */ /* 0x000fea0003800000 */
.L_x_8178:
        /* <DEDUP_REMOVED lines=16> */
.L_x_8184:
[----:B------:R-:W-:Y:S05]  /*a950*/  BSYNC B1 ;  /* 0x0000000000017941 */ /* 0x000fea0003800000 */
.L_x_8183:
        /* <DEDUP_REMOVED lines=43> */
.L_x_8182:
[----:B------:R-:W-:Y:S05]  /*ac10*/  BSYNC B0 ;  /* 0x0000000000007941 */ /* 0x000fea0003800000 */
.L_x_8181:
        /* <DEDUP_REMOVED lines=21> */
.L_x_8186:
[----:B------:R-:W-:Y:S02]  /*ad70*/  IMAD.MOV.U32 R171, RZ, RZ, R146 ;  /* 0x000000ffffab7224 */ /* 0x000fe400078e0092 */
.L_x_8187:
[----:B------:R-:W-:Y:S05]  /*ad80*/  BSYNC B0 ;  /* 0x0000000000007941 */ /* 0x000fea0003800000 */
.L_x_8185:
        /* <DEDUP_REMOVED lines=16> */
.L_x_8191:
[----:B------:R-:W-:Y:S05]  /*ae90*/  BSYNC B1 ;  /* 0x0000000000017941 */ /* 0x000fea0003800000 */
.L_x_8190:
        /* <DEDUP_REMOVED lines=43> */
.L_x_8189:
[----:B------:R-:W-:Y:S05]  /*b150*/  BSYNC B0 ;  /* 0x0000000000007941 */ /* 0x000fea0003800000 */
.L_x_8188:
        /* <DEDUP_REMOVED lines=21> */
.L_x_8193:
[----:B------:R-:W-:Y:S02]  /*b2b0*/  IMAD.MOV.U32 R90, RZ, RZ, R146 ;  /* 0x000000ffff5a7224 */ /* 0x000fe400078e0092 */
.L_x_8194:
[----:B------:R-:W-:Y:S05]  /*b2c0*/  BSYNC B0 ;  /* 0x0000000000007941 */ /* 0x000fea0003800000 */
.L_x_8192:
        /* <DEDUP_REMOVED lines=16> */
.L_x_8198:
[----:B------:R-:W-:Y:S05]  /*b3d0*/  BSYNC B1 ;  /* 0x0000000000017941 */ /* 0x000fea0003800000 */
.L_x_8197:
        /* <DEDUP_REMOVED lines=43> */
.L_x_8196:
[----:B------:R-:W-:Y:S05]  /*b690*/  BSYNC B0 ;  /* 0x0000000000007941 */ /* 0x000fea0003800000 */
.L_x_8195:
        /* <DEDUP_REMOVED lines=21> */
.L_x_8200:
[----:B------:R-:W-:Y:S02]  /*b7f0*/  IMAD.MOV.U32 R178, RZ, RZ, R146 ;  /* 0x000000ffffb27224 */ /* 0x000fe400078e0092 */
.L_x_8201:
[----:B------:R-:W-:Y:S05]  /*b800*/  BSYNC B0 ;  /* 0x0000000000007941 */ /* 0x000fea0003800000 */
.L_x_8199:
        /* <DEDUP_REMOVED lines=18> */
.L_x_8205:
[----:B------:R-:W-:Y:S05]  /*b930*/  BSYNC B1 ;  /* 0x0000000000017941 */ /* 0x000fea0003800000 */
.L_x_8204:
        /* <DEDUP_REMOVED lines=43> */
.L_x_8203:
[----:B------:R-:W-:Y:S05]  /*bbf0*/  BSYNC B0 ;  /* 0x0000000000007941 */ /* 0x000fea0003800000 */
.L_x_8202:
        /* <DEDUP_REMOVED lines=31> */
[----:B------:R-:W-:Y:S01]  /*bdf0*/  @P0 IMAD.WIDE.U32 R180, R191, R110, c[0x0][0x180] ;  /* 0x00006000bfb40625 */ /* 0x000fe200078e006e */
        /* <DEDUP_REMOVED lines=20> */
.L_x_8207:
[----:B0-----:R-:W-:Y:S02]  /*bf40*/  IMAD.MOV.U32 R181, RZ, RZ, R146 ;  /* 0x000000ffffb57224 */ /* 0x001fe400078e0092 */
.L_x_8208:
[----:B------:R-:W-:Y:S05]  /*bf50*/  BSYNC B0 ;  /* 0x0000000000007941 */ /* 0x000fea0003800000 */
.L_x_8206:
        /* <DEDUP_REMOVED lines=16> */
.L_x_8212:
[----:B------:R-:W-:Y:S05]  /*c060*/  BSYNC B1 ;  /* 0x0000000000017941 */ /* 0x000fea0003800000 */
.L_x_8211:
        /* <DEDUP_REMOVED lines=43> */
.L_x_8210:
[----:B------:R-:W-:Y:S05]  /*c320*/  BSYNC B0 ;  /* 0x0000000000007941 */ /* 0x000fea0003800000 */
.L_x_8209:
        /* <DEDUP_REMOVED lines=23> */
.L_x_8214:
[----:B------:R-:W-:Y:S02]  /*c4a0*/  IMAD.MOV.U32 R171, RZ, RZ, R146 ;  /* 0x000000ffffab7224 */ /* 0x000fe400078e0092 */
.L_x_8215:
[----:B------:R-:W-:Y:S05]  /*c4b0*/  BSYNC B0 ;  /* 0x0000000000007941 */ /* 0x000fea0003800000 */
.L_x_8213:
        /* <DEDUP_REMOVED lines=16> */
.L_x_8219:
[----:B------:R-:W-:Y:S05]  /*c5c0*/  BSYNC B1 ;  /* 0x0000000000017941 */ /* 0x000fea0003800000 */
.L_x_8218:
        /* <DEDUP_REMOVED lines=43> */
.L_x_8217:
[----:B------:R-:W-:Y:S05]  /*c880*/  BSYNC B0 ;  /* 0x0000000000007941 */ /* 0x000fea0003800000 */
.L_x_8216:
        /* <DEDUP_REMOVED lines=23> */
.L_x_8221:
[----:B------:R-:W-:Y:S02]  /*ca00*/  IMAD.MOV.U32 R171, RZ, RZ, R146 ;  /* 0x000000ffffab7224 */ /* 0x000fe400078e0092 */
.L_x_8222:
[----:B------:R-:W-:Y:S05]  /*ca10*/  BSYNC B0 ;  /* 0x0000000000007941 */ /* 0x000fea0003800000 */
.L_x_8220:
        /* <DEDUP_REMOVED lines=16> */
.L_x_8226:
[----:B------:R-:W-:Y:S05]  /*cb20*/  BSYNC B1 ;  /* 0x0000000000017941 */ /* 0x000fea0003800000 */
.L_x_8225:
        /* <DEDUP_REMOVED lines=43> */
.L_x_8224:
[----:B------:R-:W-:Y:S05]  /*cde0*/  BSYNC B0 ;  /* 0x0000000000007941 */ /* 0x000fea0003800000 */
.L_x_8223:
        /* <DEDUP_REMOVED lines=21> */
.L_x_8228:
[----:B------:R-:W-:Y:S02]  /*cf40*/  IMAD.MOV.U32 R171, RZ, RZ, R146 ;  /* 0x000000ffffab7224 */ /* 0x000fe400078e0092 */
.L_x_8229:
[----:B------:R-:W-:Y:S05]  /*cf50*/  BSYNC B0 ;  /* 0x0000000000007941 */ /* 0x000fea0003800000 */
.L_x_8227:
        /* <DEDUP_REMOVED lines=16> */
.L_x_8233:
[----:B------:R-:W-:Y:S05]  /*d060*/  BSYNC B1 ;  /* 0x0000000000017941 */ /* 0x000fea0003800000 */
.L_x_8232:
        /* <DEDUP_REMOVED lines=43> */
.L_x_8231:
[----:B------:R-:W-:Y:S05]  /*d320*/  BSYNC B0 ;  /* 0x0000000000007941 */ /* 0x000fea0003800000 */
.L_x_8230:
        /* <DEDUP_REMOVED lines=21> */
.L_x_8235:
[----:B------:R-:W-:Y:S02]  /*d480*/  IMAD.MOV.U32 R171, RZ, RZ, R146 ;  /* 0x000000ffffab7224 */ /* 0x000fe400078e0092 */
.L_x_8236:
[----:B------:R-:W-:Y:S05]  /*d490*/  BSYNC B0 ;  /* 0x0000000000007941 */ /* 0x000fea0003800000 */
.L_x_8234:
        /* <DEDUP_REMOVED lines=16> */
.L_x_8240:
[----:B------:R-:W-:Y:S05]  /*d5a0*/  BSYNC B1 ;  /* 0x0000000000017941 */ /* 0x000fea0003800000 */
.L_x_8239:
        /* <DEDUP_REMOVED lines=43> */
.L_x_8238:
[----:B------:R-:W-:Y:S05]  /*d860*/  BSYNC B0 ;  /* 0x0000000000007941 */ /* 0x000fea0003800000 */
.L_x_8237:
        /* <DEDUP_REMOVED lines=21> */
.L_x_8242:
[----:B------:R-:W-:Y:S02]  /*d9c0*/  IMAD.MOV.U32 R171, RZ, RZ, R146 ;  /* 0x000000ffffab7224 */ /* 0x000fe400078e0092 */
.L_x_8243:
[----:B------:R-:W-:Y:S05]  /*d9d0*/  BSYNC B0 ;  /* 0x0000000000007941 */ /* 0x000fea0003800000 */
.L_x_8241:
        /* <DEDUP_REMOVED lines=16> */
.L_x_8247:
[----:B------:R-:W-:Y:S05]  /*dae0*/  BSYNC B1 ;  /* 0x0000000000017941 */ /* 0x000fea0003800000 */
.L_x_8246:
        /* <DEDUP_REMOVED lines=43> */
.L_x_8245:
[----:B------:R-:W-:Y:S05]  /*dda0*/  BSYNC B0 ;  /* 0x0000000000007941 */ /* 0x000fea0003800000 */
.L_x_8244:
        /* <DEDUP_REMOVED lines=21> */
.L_x_8249:
[----:B------:R-:W-:Y:S02]  /*df00*/  IMAD.MOV.U32 R90, RZ, RZ, R146 ;  /* 0x000000ffff5a7224 */ /* 0x000fe400078e0092 */
.L_x_8250:
[----:B------:R-:W-:Y:S05]  /*df10*/  BSYNC B0 ;  /* 0x0000000000007941 */ /* 0x000fea0003800000 */
.L_x_8248:
        /* <DEDUP_REMOVED lines=16> */
.L_x_8254:
[----:B------:R-:W-:Y:S05]  /*e020*/  BSYNC B1 ;  /* 0x0000000000017941 */ /* 0x000fea0003800000 */
.L_x_8253:
        /* <DEDUP_REMOVED lines=43> */
.L_x_8252:
[----:B------:R-:W-:Y:S05]  /*e2e0*/  BSYNC B0 ;  /* 0x0000000000007941 */ /* 0x000fea0003800000 */
.L_x_8251:
        /* <DEDUP_REMOVED lines=21> */
.L_x_8256:
[----:B------:R-:W-:Y:S02]  /*e440*/  IMAD.MOV.U32 R186, RZ, RZ, R146 ;  /* 0x000000ffffba7224 */ /* 0x000fe400078e0092 */
.L_x_8257:
[----:B------:R-:W-:Y:S05]  /*e450*/  BSYNC B0 ;  /* 0x0000000000007941 */ /* 0x000fea0003800000 */
.L_x_8255:
        /* <DEDUP_REMOVED lines=18> */
.L_x_8261:
[----:B------:R-:W-:Y:S05]  /*e580*/  BSYNC B1 ;  /* 0x0000000000017941 */ /* 0x000fea0003800000 */
.L_x_8260:
        /* <DEDUP_REMOVED lines=43> */
.L_x_8259:
[----:B------:R-:W-:Y:S05]  /*e840*/  BSYNC B0 ;  /* 0x0000000000007941 */ /* 0x000fea0003800000 */
.L_x_8258:
        /* <DEDUP_REMOVED lines=52> */
.L_x_8263:
[----:B0-----:R-:W-:Y:S02]  /*eb90*/  IMAD.MOV.U32 R189, RZ, RZ, R146 ;  /* 0x000000ffffbd7224 */ /* 0x001fe400078e0092 */
.L_x_8264:
[----:B------:R-:W-:Y:S05]  /*eba0*/  BSYNC B0 ;  /* 0x0000000000007941 */ /* 0x000fea0003800000 */
.L_x_8262:
        /* <DEDUP_REMOVED lines=16> */
.L_x_8268:
[----:B------:R-:W-:Y:S05]  /*ecb0*/  BSYNC B1 ;  /* 0x0000000000017941 */ /* 0x000fea0003800000 */
.L_x_8267:
        /* <DEDUP_REMOVED lines=43> */
.L_x_8266:
[----:B------:R-:W-:Y:S05]  /*ef70*/  BSYNC B0 ;  /* 0x0000000000007941 */ /* 0x000fea0003800000 */
.L_x_8265:
        /* <DEDUP_REMOVED lines=23> */
.L_x_8270:
[----:B------:R-:W-:Y:S02]  /*f0f0*/  IMAD.MOV.U32 R171, RZ, RZ, R146 ;  /* 0x000000ffffab7224 */ /* 0x000fe400078e0092 */
.L_x_8271:
[----:B------:R-:W-:Y:S05]  /*f100*/  BSYNC B0 ;  /* 0x0000000000007941 */ /* 0x000fea0003800000 */
.L_x_8269:
        /* <DEDUP_REMOVED lines=16> */
.L_x_8275:
[----:B------:R-:W-:Y:S05]  /*f210*/  BSYNC B1 ;  /* 0x0000000000017941 */ /* 0x000fea0003800000 */
.L_x_8274:
        /* <DEDUP_REMOVED lines=43> */
.L_x_8273:
[----:B------:R-:W-:Y:S05]  /*f4d0*/  BSYNC B0 ;  /* 0x0000000000007941 */ /* 0x000fea0003800000 */
.L_x_8272:
        /* <DEDUP_REMOVED lines=23> */
.L_x_8277:
[----:B------:R-:W-:Y:S02]  /*f650*/  IMAD.MOV.U32 R171, RZ, RZ, R146 ;  /* 0x000000ffffab7224 */ /* 0x000fe400078e0092 */
.L_x_8278:
[----:B------:R-:W-:Y:S05]  /*f660*/  BSYNC B0 ;  /* 0x0000000000007941 */ /* 0x000fea0003800000 */
.L_x_8276:
        /* <DEDUP_REMOVED lines=16> */
.L_x_8282:
[----:B------:R-:W-:Y:S05]  /*f770*/  BSYNC B1 ;  /* 0x0000000000017941 */ /* 0x000fea0003800000 */
.L_x_8281:
        /* <DEDUP_REMOVED lines=43> */
.L_x_8280:
[----:B------:R-:W-:Y:S05]  /*fa30*/  BSYNC B0 ;  /* 0x0000000000007941 */ /* 0x000fea0003800000 */
.L_x_8279:
        /* <DEDUP_REMOVED lines=21> */
.L_x_8284:
[----:B------:R-:W-:Y:S02]  /*fb90*/  IMAD.MOV.U32 R171, RZ, RZ, R146 ;  /* 0x000000ffffab7224 */ /* 0x000fe400078e0092 */
.L_x_8285:
[----:B------:R-:W-:Y:S05]  /*fba0*/  BSYNC B0 ;  /* 0x0000000000007941 */ /* 0x000fea0003800000 */
.L_x_8283:
        /* <DEDUP_REMOVED lines=16> */
.L_x_8289:
[----:B------:R-:W-:Y:S05]  /*fcb0*/  BSYNC B1 ;  /* 0x0000000000017941 */ /* 0x000fea0003800000 */
.L_x_8288:
        /* <DEDUP_REMOVED lines=43> */
.L_x_8287:
[----:B------:R-:W-:Y:S05]  /*ff70*/  BSYNC B0 ;  /* 0x0000000000007941 */ /* 0x000fea0003800000 */
.L_x_8286:
        /* <DEDUP_REMOVED lines=21> */
.L_x_8291:
[----:B------:R-:W-:Y:S02]  /*100d0*/  IMAD.MOV.U32 R171, RZ, RZ, R146 ;  /* 0x000000ffffab7224 */ /* 0x000fe400078e0092 */
.L_x_8292:
[----:B------:R-:W-:Y:S05]  /*100e0*/  BSYNC B0 ;  /* 0x0000000000007941 */ /* 0x000fea0003800000 */
.L_x_8290:
        /* <DEDUP_REMOVED lines=16> */
.L_x_8296:
[----:B------:R-:W-:Y:S05]  /*101f0*/  BSYNC B1 ;  /* 0x0000000000017941 */ /* 0x000fea0003800000 */
.L_x_8295:
        /* <DEDUP_REMOVED lines=43> */
.L_x_8294:
[----:B------:R-:W-:Y:S05]  /*104b0*/  BSYNC B0 ;  /* 0x0000000000007941 */ /* 0x000fea0003800000 */
.L_x_8293:
        /* <DEDUP_REMOVED lines=21> */
.L_x_8298:
[----:B------:R-:W-:Y:S02]  /*10610*/  IMAD.MOV.U32 R171, RZ, RZ, R146 ;  /* 0x000000ffffab7224 */ /* 0x000fe400078e0092 */
.L_x_8299:
[----:B------:R-:W-:Y:S05]  /*10620*/  BSYNC B0 ;  /* 0x0000000000007941 */ /* 0x000fea0003800000 */
.L_x_8297:
        /* <DEDUP_REMOVED lines=16> */
.L_x_8303:
[----:B------:R-:W-:Y:S05]  /*10730*/  BSYNC B1 ;  /* 0x0000000000017941 */ /* 0x000fea0003800000 */
.L_x_8302:
        /* <DEDUP_REMOVED lines=43> */
.L_x_8301:
[----:B------:R-:W-:Y:S05]  /*109f0*/  BSYNC B0 ;  /* 0x0000000000007941 */ /* 0x000fea0003800000 */
.L_x_8300:
        /* <DEDUP_REMOVED lines=21> */
.L_x_8305:
[----:B------:R-:W-:Y:S02]  /*10b50*/  IMAD.MOV.U32 R90, RZ, RZ, R146 ;  /* 0x000000ffff5a7224 */ /* 0x000fe400078e0092 */
.L_x_8306:
[----:B------:R-:W-:Y:S05]  /*10b60*/  BSYNC B0 ;  /* 0x0000000000007941 */ /* 0x000fea0003800000 */
.L_x_8304:
        /* <DEDUP_REMOVED lines=16> */
.L_x_8310:
[----:B------:R-:W-:Y:S05]  /*10c70*/  BSYNC B1 ;  /* 0x0000000000017941 */ /* 0x000fea0003800000 */
.L_x_8309:
        /* <DEDUP_REMOVED lines=43> */
.L_x_8308:
[----:B------:R-:W-:Y:S05]  /*10f30*/  BSYNC B0 ;  /* 0x0000000000007941 */ /* 0x000fea0003800000 */
.L_x_8307:
        /* <DEDUP_REMOVED lines=21> */
.L_x_8312:
[----:B------:R-:W-:Y:S02]  /*11090*/  IMAD.MOV.U32 R194, RZ, RZ, R146 ;  /* 0x000000ffffc27224 */ /* 0x000fe400078e0092 */
.L_x_8313:
[----:B------:R-:W-:Y:S05]  /*110a0*/  BSYNC B0 ;  /* 0x0000000000007941 */ /* 0x000fea0003800000 */
.L_x_8311:
        /* <DEDUP_REMOVED lines=18> */
.L_x_8317:
[----:B------:R-:W-:Y:S05]  /*111d0*/  BSYNC B1 ;  /* 0x0000000000017941 */ /* 0x000fea0003800000 */
.L_x_8316:
        /* <DEDUP_REMOVED lines=43> */
.L_x_8315:
[----:B------:R-:W-:Y:S05]  /*11490*/  BSYNC B0 ;  /* 0x0000000000007941 */ /* 0x000fea0003800000 */
.L_x_8314:
        /* <DEDUP_REMOVED lines=52> */
.L_x_8319:
[----:B0-----:R-:W-:Y:S02]  /*117e0*/  IMAD.MOV.U32 R197, RZ, RZ, R146 ;  /* 0x000000ffffc57224 */ /* 0x001fe400078e0092 */
.L_x_8320:
[----:B------:R-:W-:Y:S05]  /*117f0*/  BSYNC B0 ;  /* 0x0000000000007941 */ /* 0x000fea0003800000 */
.L_x_8318:
        /* <DEDUP_REMOVED lines=16> */
.L_x_8324:
[----:B------:R-:W-:Y:S05]  /*11900*/  BSYNC B1 ;  /* 0x0000000000017941 */ /* 0x000fea0003800000 */
.L_x_8323:
        /* <DEDUP_REMOVED lines=43> */
.L_x_8322:
[----:B------:R-:W-:Y:S05]  /*11bc0*/  BSYNC B0 ;  /* 0x0000000000007941 */ /* 0x000fea0003800000 */
.L_x_8321:
        /* <DEDUP_REMOVED lines=23> */
.L_x_8326:
[----:B------:R-:W-:Y:S02]  /*11d40*/  IMAD.MOV.U32 R171, RZ, RZ, R146 ;  /* 0x000000ffffab7224 */ /* 0x000fe400078e0092 */
.L_x_8327:
[----:B------:R-:W-:Y:S05]  /*11d50*/  BSYNC B0 ;  /* 0x0000000000007941 */ /* 0x000fea0003800000 */
.L_x_8325:
        /* <DEDUP_REMOVED lines=16> */
.L_x_8331:
[----:B------:R-:W-:Y:S05]  /*11e60*/  BSYNC B1 ;  /* 0x0000000000017941 */ /* 0x000fea0003800000 */
.L_x_8330:
        /* <DEDUP_REMOVED lines=43> */
.L_x_8329:
[----:B------:R-:W-:Y:S05]  /*12120*/  BSYNC B0 ;  /* 0x0000000000007941 */ /* 0x000fea0003800000 */
.L_x_8328:
[----:B------:R-:W0:Y:S01]  /*12130*/  I2F.U32 R94, R171 ;  /* 0x000000ab005e7306 */ /* 0x000e220000201000 */
[----:B------:R-:W-:Y:S01]  /*12140*/  HADD2.F32 R88, -RZ, R88.H1_H1 ;  /* 0x30000058ff587230 */ /* 0x000fe20000004100 */
[----:B------:R-:W-:Y:S01]  /*12150*/  ISETP.NE.AND P1, PT, R92, 0x1, PT ;  /* 0x000000015c00780c */ /* 0x000fe20003f25270 */
[----:B------:R-:W-:Y:S01]  /*12160*/  BSSY B0, `(.L_x_8332) ;  /* 0x0000015000007945 */ /* 0x000fe20003800000 */
[----:B------:R-:W-:Y:S02]  /*12170*/  LOP3.LUT R152, R152, 0xfffffffd, RZ, 0xc0, !PT ;  /* 0xfffffffd98987812 */ /* 0x000fe400078ec0ff */
[----:B------:R-:W-:Y:S01]  /*12180*/  FMUL.FTZ R88, R88, R163 ;  /* 0x000000a358587220 */ /* 0x000fe20000410000 */
[----:B------:R-:W-:-:S03]  /*12190*/  IADD3 R93, R92, 0x1, RZ ;  /* 0x000000015c5d7810 */ /* 0x000fc60007ffe0ff */
[----:B------:R-:W-:Y:S02]  /*121a0*/  FMUL.FTZ R88, R88, c[0x0][0x1e8] ;  /* 0x00007a0058587a20 */ /* 0x000fe40000410000 */
[----:B0-----:R-:W-:-:S05]  /*121b0*/  FFMA.FTZ R94, R94, R161, 1.1641532182693481445e-10 ;  /* 0x2f0000005e5e7423 */ /* 0x001fca00000100a1 */
[----:B------:R-:W-:Y:S01]  /*121c0*/  FSETP.GTU.FTZ.AND P2, PT, R94, c[0x0][0x1e4], PT ;  /* 0x000079005e007a0b */ /* 0x000fe20003f5c000 */
[----:B------:R-:W-:-:S03]  /*121d0*/  @P0 HADD2.F32 R94, -RZ, R84.H1_H1 ;  /* 0x30000054ff5e0230 */ /* 0x000fc60000004100 */
        /* <DEDUP_REMOVED lines=12> */
.L_x_8333:
[----:B------:R-:W-:Y:S02]  /*122a0*/  IMAD.MOV.U32 R88, RZ, RZ, R146 ;  /* 0x000000ffff587224 */ /* 0x000fe400078e0092 */
.L_x_8334:
[----:B------:R-:W-:Y:S05]  /*122b0*/  BSYNC B0 ;  /* 0x0000000000007941 */ /* 0x000fea0003800000 */
.L_x_8332:
        /* <DEDUP_REMOVED lines=16> */
.L_x_8338:
[----:B------:R-:W-:Y:S05]  /*123c0*/  BSYNC B1 ;  /* 0x0000000000017941 */ /* 0x000fea0003800000 */
.L_x_8337:
        /* <DEDUP_REMOVED lines=43> */
.L_x_8336:
[----:B------:R-:W-:Y:S05]  /*12680*/  BSYNC B0 ;  /* 0x0000000000007941 */ /* 0x000fea0003800000 */
.L_x_8335:
        /* <DEDUP_REMOVED lines=21> */
.L_x_8340:
[----:B------:R-:W-:Y:S02]  /*127e0*/  IMAD.MOV.U32 R88, RZ, RZ, R146 ;  /* 0x000000ffff587224 */ /* 0x000fe400078e0092 */
.L_x_8341:
[----:B------:R-:W-:Y:S05]  /*127f0*/  BSYNC B0 ;  /* 0x0000000000007941 */ /* 0x000fea0003800000 */
.L_x_8339:
        /* <DEDUP_REMOVED lines=16> */
.L_x_8345:
[----:B------:R-:W-:Y:S05]  /*12900*/  BSYNC B1 ;  /* 0x0000000000017941 */ /* 0x000fea0003800000 */
.L_x_8344:
        /* <DEDUP_REMOVED lines=43> */
.L_x_8343:
[----:B------:R-:W-:Y:S05]  /*12bc0*/  BSYNC B0 ;  /* 0x0000000000007941 */ /* 0x000fea0003800000 */
.L_x_8342:
        /* <DEDUP_REMOVED lines=21> */
.L_x_8347:
[----:B------:R-:W-:Y:S02]  /*12d20*/  IMAD.MOV.U32 R171, RZ, RZ, R146 ;  /* 0x000000ffffab7224 */ /* 0x000fe400078e0092 */
.L_x_8348:
[----:B------:R-:W-:Y:S05]  /*12d30*/  BSYNC B0 ;  /* 0x0000000000007941 */ /* 0x000fea0003800000 */
.L_x_8346:
        /* <DEDUP_REMOVED lines=16> */
.L_x_8352:
[----:B------:R-:W-:Y:S05]  /*12e40*/  BSYNC B1 ;  /* 0x0000000000017941 */ /* 0x000fea0003800000 */
.L_x_8351:
        /* <DEDUP_REMOVED lines=43> */
.L_x_8350:
[----:B------:R-:W-:Y:S05]  /*13100*/  BSYNC B0 ;  /* 0x0000000000007941 */ /* 0x000fea0003800000 */
.L_x_8349:
        /* <DEDUP_REMOVED lines=21> */
.L_x_8354:
[----:B------:R-:W-:Y:S02]  /*13260*/  IMAD.MOV.U32 R171, RZ, RZ, R146 ;  /* 0x000000ffffab7224 */ /* 0x000fe400078e0092 */
.L_x_8355:
[----:B------:R-:W-:Y:S05]  /*13270*/  BSYNC B0 ;  /* 0x0000000000007941 */ /* 0x000fea0003800000 */
.L_x_8353:
        /* <DEDUP_REMOVED lines=16> */
.L_x_8359:
[----:B------:R-:W-:Y:S05]  /*13380*/  BSYNC B1 ;  /* 0x0000000000017941 */ /* 0x000fea0003800000 */
.L_x_8358:
        /* <DEDUP_REMOVED lines=43> */
.L_x_8357:
[----:B------:R-:W-:Y:S05]  /*13640*/  BSYNC B0 ;  /* 0x0000000000007941 */ /* 0x000fea0003800000 */
.L_x_8356:
        /* <DEDUP_REMOVED lines=21> */
.L_x_8361:
[----:B------:R-:W-:Y:S02]  /*137a0*/  IMAD.MOV.U32 R90, RZ, RZ, R146 ;  /* 0x000000ffff5a7224 */ /* 0x000fe400078e0092 */
.L_x_8362:
[----:B------:R-:W-:Y:S05]  /*137b0*/  BSYNC B0 ;  /* 0x0000000000007941 */ /* 0x000fea0003800000 */
.L_x_8360:
        /* <DEDUP_REMOVED lines=16> */
.L_x_8366:
[----:B------:R-:W-:Y:S05]  /*138c0*/  BSYNC B1 ;  /* 0x0000000000017941 */ /* 0x000fea0003800000 */
.L_x_8365:
        /* <DEDUP_REMOVED lines=43> */
.L_x_8364:
[----:B------:R-:W-:Y:S05]  /*13b80*/  BSYNC B0 ;  /* 0x0000000000007941 */ /* 0x000fea0003800000 */
.L_x_8363:
        /* <DEDUP_REMOVED lines=21> */
.L_x_8368:
[----:B------:R-:W-:Y:S02]  /*13ce0*/  IMAD.MOV.U32 R171, RZ, RZ, R146 ;  /* 0x000000ffffab7224 */ /* 0x000fe400078e0092 */
.L_x_8369:
[----:B------:R-:W-:Y:S05]  /*13cf0*/  BSYNC B0 ;  /* 0x0000000000007941 */ /* 0x000fea0003800000 */
.L_x_8367:
        /* <DEDUP_REMOVED lines=18> */
.L_x_8373:
[----:B------:R-:W-:Y:S05]  /*13e20*/  BSYNC B1 ;  /* 0x0000000000017941 */ /* 0x000fea0003800000 */
.L_x_8372:
        /* <DEDUP_REMOVED lines=43> */
.L_x_8371:
[----:B------:R-:W-:Y:S05]  /*140e0*/  BSYNC B0 ;  /* 0x0000000000007941 */ /* 0x000fea0003800000 */
.L_x_8370:
        /* <DEDUP_REMOVED lines=12> */
[----:B------:R-:W-:-:S03]  /*141b0*/  SEL R105, RZ, 0x1, P6 ;  /* 0x00000001ff697807 */ /* 0x000fc60003000000 */
[----:B0-----:R-:W-:Y:S02]  /*141c0*/  FFMA.FTZ R88, R88, R161, 1.1641532182693481445e-10 ;  /* 0x2f00000058587423 */ /* 0x001fe400000100a1 */
[----:B------:R-:W-:Y:S02]  /*141d0*/  FMUL.FTZ R94, R94, c[0x0][0x1e8] ;  /* 0x00007a005e5e7a20 */ /* 0x000fe40000410000 */
[C---:B------:R-:W-:Y:S01]  /*141e0*/  IMAD.WIDE.U32 R208, R207.reuse, R110, c[0x0][0x188] ;  /* 0x00006200cfd07625 */ /* 0x040fe200078e006e */
[----:B------:R-:W-:Y:S02]  /*141f0*/  FSETP.GTU.FTZ.AND P1, PT, R88, c[0x0][0x1e4], PT ;  /* 0x0000790058007a0b */ /* 0x000fe40003f3c000 */
[----:B------:R-:W-:Y:S01]  /*14200*/  SEL R88, RZ, 0x1, P2 ;  /* 0x00000001ff587807 */ /* 0x000fe20001000000 */
[----:B------:R-:W-:Y:S01]  /*14210*/  IMAD.WIDE.U32 R206, R207, R108, c[0x0][0x190] ;  /* 0x00006400cfce7625 */ /* 0x000fe200078e006c */
[----:B------:R-:W-:Y:S02]  /*14220*/  SEL R171, RZ, 0x1000000, P1 ;  /* 0x01000000ffab7807 */ /* 0x000fe40000800000 */
[----:B------:R-:W-:Y:S01]  /*14230*/  FSEL R202, R94, RZ, !P1 ;  /* 0x000000ff5eca7208 */ /* 0x000fe20004800000 */
[----:B------:R-:W-:Y:S01]  /*14240*/  IMAD.WIDE.U32 R88, R88, 0x100, RZ ;  /* 0x0000010058587825 */ /* 0x000fe200078e00ff */
[----:B------:R-:W-:-:S02]  /*14250*/  LOP3.LUT R95, R95, R171, R204, 0xfe, !PT ;  /* 0x000000ab5f5f7212 */ /* 0x000fc400078efecc */
[----:B------:R-:W-:Y:S01]  /*14260*/  IADD3 R171, R155, 0xe0, RZ ;  /* 0x000000e09bab7810 */ /* 0x000fe20007ffe0ff */
[----:B------:R-:W-:Y:S01]  /*14270*/  @P0 FADD.FTZ R202, R205, R202 ;  /* 0x000000cacdca0221 */ /* 0x000fe20000010000 */
[----:B------:R-:W-:Y:S02]  /*14280*/  LOP3.LUT R104, R88, R92, R90, 0xfe, !PT ;  /* 0x0000005c58687212 */ /* 0x000fe400078efe5a */
[----:B------:R-:W-:Y:S01]  /*14290*/  SEL R92, RZ, 0x1, P3 ;  /* 0x00000001ff5c7807 */ /* 0x000fe20001800000 */
[----:B------:R-:W-:Y:S01]  /*142a0*/  @P0 IMAD.WIDE.U32 R204, R110, R171, c[0x0][0x180] ;  /* 0x000060006ecc0625 */ /* 0x000fe200078e00ab */
[----:B------:R-:W-:Y:S02]  /*142b0*/  LOP3.LUT R104, R104, R105, RZ, 0xfc, !PT ;  /* 0x0000006968687212 */ /* 0x000fe400078efcff */
[----:B------:R-:W-:Y:S02]  /*142c0*/  LOP3.LUT R105, R93, R95, R92, 0xfe, !PT ;  /* 0x0000005f5d697212 */ /* 0x000fe400078efe5c */
[----:B------:R-:W-:-:S02]  /*142d0*/  F2FP.PACK_AB R94, R203, R198 ;  /* 0x000000c6cb5e723e */ /* 0x000fc400000000ff */
        /* <DEDUP_REMOVED lines=21> */
.L_x_8375:
[----:B0-----:R-:W-:Y:S02]  /*14430*/  IMAD.MOV.U32 R205, RZ, RZ, R146 ;  /* 0x000000ffffcd7224 */ /* 0x001fe400078e0092 */
.L_x_8376:
[----:B------:R-:W-:Y:S05]  /*14440*/  BSYNC B0 ;  /* 0x0000000000007941 */ /* 0x000fea0003800000 */
.L_x_8374:
        /* <DEDUP_REMOVED lines=16> */
.L_x_8380:
[----:B------:R-:W-:Y:S05]  /*14550*/  BSYNC B1 ;  /* 0x0000000000017941 */ /* 0x000fea0003800000 */
.L_x_8379:
        /* <DEDUP_REMOVED lines=43> */
.L_x_8378:
[----:B------:R-:W-:Y:S05]  /*14810*/  BSYNC B0 ;  /* 0x0000000000007941 */ /* 0x000fea0003800000 */
.L_x_8377:
        /* <DEDUP_REMOVED lines=23> */
.L_x_8382:
[----:B------:R-:W-:Y:S02]  /*14990*/  IMAD.MOV.U32 R205, RZ, RZ, R146 ;  /* 0x000000ffffcd7224 */ /* 0x000fe400078e0092 */
.L_x_8383:
[----:B------:R-:W-:Y:S05]  /*149a0*/  BSYNC B0 ;  /* 0x0000000000007941 */ /* 0x000fea0003800000 */
.L_x_8381:
        /* <DEDUP_REMOVED lines=16> */
.L_x_8387:
[----:B------:R-:W-:Y:S05]  /*14ab0*/  BSYNC B1 ;  /* 0x0000000000017941 */ /* 0x000fea0003800000 */
.L_x_8386:
        /* <DEDUP_REMOVED lines=43> */
.L_x_8385:
[----:B------:R-:W-:Y:S05]  /*14d70*/  BSYNC B0 ;  /* 0x0000000000007941 */ /* 0x000fea0003800000 */
.L_x_8384:
        /* <DEDUP_REMOVED lines=23> */
.L_x_8389:
[----:B------:R-:W-:Y:S02]  /*14ef0*/  IMAD.MOV.U32 R88, RZ, RZ, R146 ;  /* 0x000000ffff587224 */ /* 0x000fe400078e0092 */
.L_x_8390:
[----:B------:R-:W-:Y:S05]  /*14f00*/  BSYNC B0 ;  /* 0x0000000000007941 */ /* 0x000fea0003800000 */
.L_x_8388:
        /* <DEDUP_REMOVED lines=16> */
.L_x_8394:
[----:B------:R-:W-:Y:S05]  /*15010*/  BSYNC B1 ;  /* 0x0000000000017941 */ /* 0x000fea0003800000 */
.L_x_8393:
        /* <DEDUP_REMOVED lines=43> */
.L_x_8392:
[----:B------:R-:W-:Y:S05]  /*152d0*/  BSYNC B0 ;  /* 0x0000000000007941 */ /* 0x000fea0003800000 */
.L_x_8391:
        /* <DEDUP_REMOVED lines=21> */
.L_x_8396:
[----:B------:R-:W-:Y:S02]  /*15430*/  IMAD.MOV.U32 R88, RZ, RZ, R146 ;  /* 0x000000ffff587224 */ /* 0x000fe400078e0092 */
.L_x_8397:
[----:B------:R-:W-:Y:S05]  /*15440*/  BSYNC B0 ;  /* 0x0000000000007941 */ /* 0x000fea0003800000 */
.L_x_8395:
        /* <DEDUP_REMOVED lines=16> */
.L_x_8401:
[----:B------:R-:W-:Y:S05]  /*15550*/  BSYNC B1 ;  /* 0x0000000000017941 */ /* 0x000fea0003800000 */
.L_x_8400:
        /* <DEDUP_REMOVED lines=43> */
.L_x_8399:
[----:B------:R-:W-:Y:S05]  /*15810*/  BSYNC B0 ;  /* 0x0000000000007941 */ /* 0x000fea0003800000 */
.L_x_8398:
        /* <DEDUP_REMOVED lines=21> */
.L_x_8403:
[----:B------:R-:W-:Y:S02]  /*15970*/  IMAD.MOV.U32 R206, RZ, RZ, R146 ;  /* 0x000000ffffce7224 */ /* 0x000fe400078e0092 */
.L_x_8404:
[----:B------:R-:W-:Y:S05]  /*15980*/  BSYNC B0 ;  /* 0x0000000000007941 */ /* 0x000fea0003800000 */
.L_x_8402:
        /* <DEDUP_REMOVED lines=16> */
.L_x_8408:
[----:B------:R-:W-:Y:S05]  /*15a90*/  BSYNC B1 ;  /* 0x0000000000017941 */ /* 0x000fea0003800000 */
.L_x_8407:
        /* <DEDUP_REMOVED lines=43> */
.L_x_8406:
[----:B------:R-:W-:Y:S05]  /*15d50*/  BSYNC B0 ;  /* 0x0000000000007941 */ /* 0x000fea0003800000 */
.L_x_8405:
        /* <DEDUP_REMOVED lines=21> */
.L_x_8410:
[----:B------:R-:W-:Y:S02]  /*15eb0*/  IMAD.MOV.U32 R206, RZ, RZ, R146 ;  /* 0x000000ffffce7224 */ /* 0x000fe400078e0092 */
.L_x_8411:
[----:B------:R-:W-:Y:S05]  /*15ec0*/  BSYNC B0 ;  /* 0x0000000000007941 */ /* 0x000fea0003800000 */
.L_x_8409:
        /* <DEDUP_REMOVED lines=16> */
.L_x_8415:
[----:B------:R-:W-:Y:S05]  /*15fd0*/  BSYNC B1 ;  /* 0x0000000000017941 */ /* 0x000fea0003800000 */
.L_x_8414:
        /* <DEDUP_REMOVED lines=43> */
.L_x_8413:
[----:B------:R-:W-:Y:S05]  /*16290*/  BSYNC B0 ;  /* 0x0000000000007941 */ /* 0x000fea0003800000 */
.L_x_8412:
        /* <DEDUP_REMOVED lines=21> */
.L_x_8417:
[----:B------:R-:W-:Y:S02]  /*163f0*/  IMAD.MOV.U32 R90, RZ, RZ, R146 ;  /* 0x000000ffff5a7224 */ /* 0x000fe400078e0092 */
.L_x_8418:
[----:B------:R-:W-:Y:S05]  /*16400*/  BSYNC B0 ;  /* 0x0000000000007941 */ /* 0x000fea0003800000 */
.L_x_8416:
        /* <DEDUP_REMOVED lines=16> */
.L_x_8422:
[----:B------:R-:W-:Y:S05]  /*16510*/  BSYNC B1 ;  /* 0x0000000000017941 */ /* 0x000fea0003800000 */
.L_x_8421:
        /* <DEDUP_REMOVED lines=43> */
.L_x_8420:
[----:B------:R-:W-:Y:S05]  /*167d0*/  BSYNC B0 ;  /* 0x0000000000007941 */ /* 0x000fea0003800000 */
.L_x_8419:
        /* <DEDUP_REMOVED lines=21> */
.L_x_8424:
[----:B------:R-:W-:Y:S02]  /*16930*/  IMAD.MOV.U32 R90, RZ, RZ, R146 ;  /* 0x000000ffff5a7224 */ /* 0x000fe400078e0092 */
.L_x_8425:
[----:B------:R-:W-:Y:S05]  /*16940*/  BSYNC B0 ;  /* 0x0000000000007941 */ /* 0x000fea0003800000 */
.L_x_8423:
        /* <DEDUP_REMOVED lines=18> */
.L_x_8429:
[----:B------:R-:W-:Y:S05]  /*16a70*/  BSYNC B1 ;  /* 0x0000000000017941 */ /* 0x000fea0003800000 */
.L_x_8428:
        /* <DEDUP_REMOVED lines=43> */
.L_x_8427:
[----:B------:R-:W-:Y:S05]  /*16d30*/  BSYNC B0 ;  /* 0x0000000000007941 */ /* 0x000fea0003800000 */
.L_x_8426:
[----:B------:R-:W-:Y:S01]  /*16d40*/  FADD.FTZ R89, RZ, R97 ;  /* 0x00000061ff597221 */ /* 0x000fe20000010000 */
[----:B------:R-:W-:Y:S01]  /*16d50*/  SEL R92, RZ, 0x10000, P5 ;  /* 0x00010000ff5c7807 */ /* 0x000fe20002800000 */
[----:B------:R-:W-:Y:S01]  /*16d60*/  @P0 HADD2.F32 R213, -RZ, R87.H1_H1 ;  /* 0x30000057ffd50230 */ /* 0x000fe20000004100 */
[C---:B------:R-:W-:Y:S01]  /*16d70*/  LOP3.LUT P5, RZ, R152.reuse, 0x2, RZ, 0xc0, !PT ;  /* 0x0000000298ff7812 */ /* 0x040fe200078ac0ff */
[----:B------:R-:W-:Y:S01]  /*16d80*/  FADD.FTZ R88, R89, R98 ;  /* 0x0000006259587221 */ /* 0x000fe20000010000 */
[----:B------:R-:W-:-:S03]  /*16d90*/  LOP3.LUT P6, RZ, R152, 0x4, RZ, 0xc0, !PT ;  /* 0x0000000498ff7812 */ /* 0x000fc600078cc0ff */
[----:B------:R-:W-:Y:S01]  /*16da0*/  FADD.FTZ R89, R88, R99 ;  /* 0x0000006358597221 */ /* 0x000fe20000010000 */
[----:B------:R-:W-:-:S03]  /*16db0*/  SEL R93, RZ, 0x1, P6 ;  /* 0x00000001ff5d7807 */ /* 0x000fc60003000000 */
        /* <DEDUP_REMOVED lines=44> */
[----:B------:R-:W-:Y:S01]  /*17080*/  FADD.FTZ R89, R94, R193 ;  /* 0x000000c15e597221 */ /* 0x000fe20000010000 */
[----:B------:R-:W-:Y:S01]  /*17090*/  HADD2.F32 R94, -RZ, R91.H1_H1 ;  /* 0x3000005bff5e7230 */ /* 0x000fe20000004100 */
[----:B0-----:R-:W-:Y:S01]  /*170a0*/  FFMA.FTZ R88, R88, R161, 1.1641532182693481445e-10 ;  /* 0x2f00000058587423 */ /* 0x001fe200000100a1 */
[----:B------:R-:W-:Y:S01]  /*170b0*/  SEL R161, RZ, 0x100, P4 ;  /* 0x00000100ffa17807 */ /* 0x000fe20002000000 */
[----:B------:R-:W-:Y:S02]  /*170c0*/  FADD.FTZ R89, R89, R194 ;  /* 0x000000c259597221 */ /* 0x000fe40000010000 */
[----:B------:R-:W-:Y:S01]  /*170d0*/  FMUL.FTZ R163, R94, R163 ;  /* 0x000000a35ea37220 */ /* 0x000fe20000410000 */
[----:B------:R-:W-:Y:S01]  /*170e0*/  SEL R94, RZ, 0x1, P1 ;  /* 0x00000001ff5e7807 */ /* 0x000fe20000800000 */
[----:B------:R-:W-:Y:S01]  /*170f0*/  FADD.FTZ R104, R89, R196 ;  /* 0x000000c459687221 */ /* 0x000fe20000010000 */
[----:B------:R-:W-:Y:S01]  /*17100*/  SEL R89, RZ, 0x1, P2 ;  /* 0x00000001ff597807 */ /* 0x000fe20001000000 */
[----:B------:R-:W-:Y:S01]  /*17110*/  FMUL.FTZ R163, R163, c[0x0][0x1e8] ;  /* 0x00007a00a3a37a20 */ /* 0x000fe20000410000 */
[----:B------:R-:W-:Y:S01]  /*17120*/  FSETP.GTU.FTZ.AND P2, PT, R88, c[0x0][0x1e4], PT ;  /* 0x0000790058007a0b */ /* 0x000fe20003f5c000 */
[----:B------:R-:W-:Y:S01]  /*17130*/  FADD.FTZ R104, R104, R199 ;  /* 0x000000c768687221 */ /* 0x000fe20000010000 */
[----:B------:R-:W-:Y:S01]  /*17140*/  ISETP.NE.AND P1, PT, R96, RZ, PT ;  /* 0x000000ff6000720c */ /* 0x000fe20003f25270 */
[----:B------:R-:W-:Y:S01]  /*17150*/  IMAD.WIDE.U32 R88, R89, 0x1000000, RZ ;  /* 0x0100000059587825 */ /* 0x000fe200078e00ff */
[----:B------:R-:W-:-:S03]  /*17160*/  FSEL R212, R163, RZ, !P2 ;  /* 0x000000ffa3d47208 */ /* 0x000fc60005000000 */
[----:B------:R-:W-:Y:S01]  /*17170*/  FADD.FTZ R91, R104, R197 ;  /* 0x000000c5685b7221 */ /* 0x000fe20000010000 */
[----:B------:R-:W-:Y:S01]  /*17180*/  SEL R104, RZ, 0x1, P5 ;  /* 0x00000001ff687807 */ /* 0x000fe20002800000 */
[----:B------:R-:W-:-:S04]  /*17190*/  IMAD.WIDE.U32 R94, R94, 0x10000, RZ ;  /* 0x000100005e5e7825 */ /* 0x000fc800078e00ff */
[----:B------:R-:W-:Y:S02]  /*171a0*/  FADD.FTZ R91, R91, R200 ;  /* 0x000000c85b5b7221 */ /* 0x000fe40000010000 */
[----:B------:R-:W-:-:S04]  /*171b0*/  IMAD.WIDE.U32 R104, R104, 0x100, RZ ;  /* 0x0000010068687825 */ /* 0x000fc800078e00ff */
[----:B------:R-:W-:Y:S01]  /*171c0*/  FADD.FTZ R90, R91, R198 ;  /* 0x000000c65b5a7221 */ /* 0x000fe20000010000 */
[----:B------:R-:W-:Y:S01]  /*171d0*/  SEL R91, RZ, 0x1000000, P2 ;  /* 0x01000000ff5b7807 */ /* 0x000fe20001000000 */
[----:B------:R-:W-:Y:S01]  /*171e0*/  @P0 FADD.FTZ R212, R213, R212 ;  /* 0x000000d4d5d40221 */ /* 0x000fe20000010000 */
[----:B------:R-:W-:Y:S01]  /*171f0*/  LOP3.LUT R94, R104, R88, R94, 0xfe, !PT ;  /* 0x00000058685e7212 */ /* 0x000fe200078efe5e */
[----:B------:R-:W-:Y:S01]  /*17200*/  FADD.FTZ R90, R90, R203 ;  /* 0x000000cb5a5a7221 */ /* 0x000fe20000010000 */
[----:B------:R-:W-:Y:S02]  /*17210*/  LOP3.LUT R88, R161, R91, R92, 0xfe, !PT ;  /* 0x0000005ba1587212 */ /* 0x000fe400078efe5c */
[----:B------:R-:W-:Y:S01]  /*17220*/  SEL R161, RZ, 0x1, P3 ;  /* 0x00000001ffa17807 */ /* 0x000fe20001800000 */
[----:B------:R-:W-:Y:S01]  /*17230*/  FADD.FTZ R91, R90, R201 ;  /* 0x000000c95a5b7221 */ /* 0x000fe20000010000 */
[----:B------:R-:W-:Y:S01]  /*17240*/  LOP3.LUT R94, R94, R93, RZ, 0xfc, !PT ;  /* 0x0000005d5e5e7212 */ /* 0x000fe200078efcff */
[----:B------:R-:W-:Y:S01]  /*17250*/  IMAD.WIDE.U32 R92, R171, R110, c[0x0][0x188] ;  /* 0x00006200ab5c7625 */ /* 0x000fe200078e006e */
[----:B------:R-:W-:-:S02]  /*17260*/  LOP3.LUT R161, R89, R88, R161, 0xfe, !PT ;  /* 0x0000005859a17212 */ /* 0x000fc400078efea1 */
[----:B------:R-:W-:Y:S01]  /*17270*/  F2FP.PACK_AB R90, R211, R208 ;  /* 0x000000d0d35a723e */ /* 0x000fe200000000ff */
[----:B------:R-:W-:Y:S01]  /*17280*/  FADD.FTZ R91, R91, R202 ;  /* 0x000000ca5b5b7221 */ /* 0x000fe20000010000 */
[----:B------:R-:W-:Y:S02]  /*17290*/  F2FP.PACK_AB R89, R210, R205 ;  /* 0x000000cdd259723e */ /* 0x000fe400000000ff */
[----:B------:R-:W-:Y:S01]  /*172a0*/  F2FP.PACK_AB R88, R207, R204 ;  /* 0x000000cccf58723e */ /* 0x000fe200000000ff */
[----:B------:R-:W-:Y:S01]  /*172b0*/  FADD.FTZ R104, R91, R204 ;  /* 0x000000cc5b687221 */ /* 0x000fe20000010000 */
[----:B------:R-:W-:Y:S02]  /*172c0*/  F2FP.PACK_AB R91, R212, R209 ;  /* 0x000000d1d45b723e */ /* 0x000fe400000000ff */
[----:B------:R-:W-:Y:S01]  /*172d0*/  LOP3.LUT R95, R105, R161, R95, 0xfe, !PT ;  /* 0x000000a1695f7212 */ /* 0x000fe200078efe5f */
[----:B------:R-:W-:Y:S02]  /*172e0*/  FADD.FTZ R110, R104, R207 ;  /* 0x000000cf686e7221 */ /* 0x000fe40000010000 */
[----:B------:R-:W-:Y:S01]  /*172f0*/  IMAD.WIDE.U32 R104, R171, R108, c[0x0][0x190] ;  /* 0x00006400ab687625 */ /* 0x000fe200078e006c */
        /* <DEDUP_REMOVED lines=10> */
.L_x_8434:
        /* <DEDUP_REMOVED lines=148> */
.L_x_8435:
[C---:B------:R-:W-:Y:S01]  /*17ce0*/  FMUL.FTZ R88, R93.reuse, R93 ;  /* 0x0000005d5d587220 */ /* 0x040fe20000410000 */
[----:B------:R-:W-:Y:S01]  /*17cf0*/  ISETP.NE.AND P0, PT, RZ, UR6, PT ;  /* 0x00000006ff007c0c */ /* 0x000fe2000bf05270 */
[----:B------:R-:W-:Y:S01]  /*17d00*/  IMAD.MOV.U32 R94, RZ, RZ, c[0x0][0x1e0] ;  /* 0x00007800ff5e7624 */ /* 0x000fe200078e00ff */
[----:B------:R-:W-:Y:S01]  /*17d10*/  HADD2.F32 R218, -RZ, R55.H1_H1 ;  /* 0x30000037ffda7230 */ /* 0x000fe20000004100 */
        /* <DEDUP_REMOVED lines=10> */
[C---:B------:R-:W-:Y:S02]  /*17dc0*/  FADD.FTZ R168, -R92.reuse, R168 ;  /* 0x000000a85ca87221 */ /* 0x040fe40000010100 */
[C---:B------:R-:W-:Y:S02]  /*17dd0*/  FADD.FTZ R167, -R92.reuse, R167 ;  /* 0x000000a75ca77221 */ /* 0x040fe40000010100 */
[C---:B------:R-:W-:Y:S01]  /*17de0*/  FADD.FTZ R169, -R92.reuse, R169 ;  /* 0x000000a95ca97221 */ /* 0x040fe20000010100 */
[----:B-1----:R1:W2:Y:S01]  /*17df0*/  MUFU.RSQ R91, R95 ;  /* 0x0000005f005b7308 */ /* 0x0022a20000001400 */
[C---:B------:R-:W-:Y:S01]  /*17e00*/  FADD.FTZ R175, -R92.reuse, R175 ;  /* 0x000000af5caf7221 */ /* 0x040fe20000010100 */
[----:B------:R-:W-:Y:S01]  /*17e10*/  HADD2.F32 R93, -RZ, R54.H0_H0 ;  /* 0x20000036ff5d7230 */ /* 0x000fe20000004100 */
[----:B------:R-:W-:-:S02]  /*17e20*/  FADD.FTZ R172, -R92, R172 ;  /* 0x000000ac5cac7221 */ /* 0x000fc40000010100 */
[C---:B------:R-:W-:Y:S02]  /*17e30*/  FADD.FTZ R174, -R92.reuse, R174 ;  /* 0x000000ae5cae7221 */ /* 0x040fe40000010100 */
[C---:B------:R-:W-:Y:S02]  /*17e40*/  FADD.FTZ R180, -R92.reuse, R180 ;  /* 0x000000b45cb47221 */ /* 0x040fe40000010100 */
[C---:B------:R-:W-:Y:S01]  /*17e50*/  FADD.FTZ R182, -R92.reuse, R182 ;  /* 0x000000b65cb67221 */ /* 0x040fe20000010100 */
[----:B-1----:R-:W-:Y:S01]  /*17e60*/  HADD2.F32 R95, -RZ, R55.H0_H0 ;  /* 0x20000037ff5f7230 */ /* 0x002fe20000004100 */
[C---:B------:R-:W-:Y:S02]  /*17e70*/  FADD.FTZ R188, -R92.reuse, R188 ;  /* 0x000000bc5cbc7221 */ /* 0x040fe40000010100 */
[C---:B------:R-:W-:Y:S02]  /*17e80*/  FADD.FTZ R179, -R92.reuse, R179 ;  /* 0x000000b35cb37221 */ /* 0x040fe40000010100 */
[C---:B------:R-:W-:Y:S01]  /*17e90*/  FADD.FTZ R183, -R92.reuse, R183 ;  /* 0x000000b75cb77221 */ /* 0x040fe20000010100 */
[----:B--2---:R1:W-:Y:S01]  /*17ea0*/  @!P1 STG.E [R88.64], R91 ;  /* 0x0000005b58009986 */ /* 0x0043e2000c101904 */
        /* <DEDUP_REMOVED lines=51> */
[C---:B-1----:R-:W-:Y:S02]  /*181e0*/  FMUL.FTZ R89, R91.reuse, R164 ;  /* 0x000000a45b597220 */ /* 0x042fe40000410000 */
[C---:B------:R-:W-:Y:S02]  /*181f0*/  FMUL.FTZ R105, R91.reuse, R168 ;  /* 0x000000a85b697220 */ /* 0x040fe40000410000 */
[----:B------:R-:W-:Y:S01]  /*18200*/  FADD.FTZ R92, -R92, R212 ;  /* 0x000000d45c5c7221 */ /* 0x000fe20000010100 */
[----:B------:R-:W-:Y:S01]  /*18210*/  HADD2.F32 R212, -RZ, R54.H1_H1 ;  /* 0x30000036ffd47230 */ /* 0x000fe20000004100 */
[----:B------:R-:W-:-:S02]  /*18220*/  FMUL.FTZ R88, R91, R167 ;  /* 0x000000a75b587220 */ /* 0x000fc40000410000 */
[C---:B------:R-:W-:Y:S02]  /*18230*/  FMUL.FTZ R164, R91.reuse, R169 ;  /* 0x000000a95ba47220 */ /* 0x040fe40000410000 */
[C---:B------:R-:W-:Y:S02]  /*18240*/  FMUL.FTZ R168, R91.reuse, R175 ;  /* 0x000000af5ba87220 */ /* 0x040fe40000410000 */
[C---:B0-----:R-:W-:Y:S02]  /*18250*/  FMUL.FTZ R161, R91.reuse, R172 ;  /* 0x000000ac5ba17220 */ /* 0x041fe40000410000 */
        /* <DEDUP_REMOVED lines=49> */
[----:B------:R-:W-:Y:S01]  /*18570*/  HADD2.F32 R104, -RZ, R59.H0_H0 ;  /* 0x2000003bff687230 */ /* 0x000fe20000004100 */
[C---:B------:R-:W-:Y:S02]  /*18580*/  FMUL.FTZ R202, R91.reuse, R202 ;  /* 0x000000ca5bca7220 */ /* 0x040fe40000410000 */
[----:B------:R-:W-:-:S02]  /*18590*/  FMUL.FTZ R197, R91, R204 ;  /* 0x000000cc5bc57220 */ /* 0x000fc40000410000 */
[C---:B------:R-:W-:Y:S01]  /*185a0*/  FMUL.FTZ R199, R91.reuse, R108 ;  /* 0x0000006c5bc77220 */ /* 0x040fe20000410000 */
[----:B------:R-:W-:Y:S01]  /*185b0*/  HADD2.F32 R108, -RZ, R63.H1_H1 ;  /* 0x3000003fff6c7230 */ /* 0x000fe20000004100 */
[C---:B------:R-:W-:Y:S02]  /*185c0*/  FMUL.FTZ R110, R91.reuse, R110 ;  /* 0x0000006e5b6e7220 */ /* 0x040fe40000410000 */
[C---:B------:R-:W-:Y:S02]  /*185d0*/  FMUL.FTZ R201, R91.reuse, R210 ;  /* 0x000000d25bc97220 */ /* 0x040fe40000410000 */
[C---:B------:R-:W-:Y:S02]  /*185e0*/  FMUL.FTZ R208, R91.reuse, R208 ;  /* 0x000000d05bd07220 */ /* 0x040fe40000410000 */
[C---:B------:R-:W-:Y:S02]  /*185f0*/  FMUL.FTZ R214, R91.reuse, R214 ;  /* 0x000000d65bd67220 */ /* 0x040fe40000410000 */
[----:B------:R-:W-:-:S02]  /*18600*/  FMUL.FTZ R203, R91, R216 ;  /* 0x000000d85bcb7220 */ /* 0x000fc40000410000 */
[----:B------:R-:W-:Y:S01]  /*18610*/  FMUL.FTZ R91, R91, R92 ;  /* 0x0000005c5b5b7220 */ /* 0x000fe20000410000 */
[--C-:B------:R-:W-:Y:S01]  /*18620*/  HADD2.F32 R92, -RZ, R52.reuse.H0_H0 ;  /* 0x20000034ff5c7230 */ /* 0x100fe20000004100 */
[----:B------:R-:W-:Y:S01]  /*18630*/  FFMA.FTZ R90, R100, R93, R22 ;  /* 0x0000005d645a7223 */ /* 0x000fe20000010016 */
[----:B------:R-:W-:Y:S01]  /*18640*/  HADD2.F32 R100, -RZ, R53.H0_H0 ;  /* 0x20000035ff647230 */ /* 0x000fe20000004100 */
[----:B------:R-:W-:Y:S01]  /*18650*/  FFMA.FTZ R164, R164, R108, R41 ;  /* 0x0000006ca4a47223 */ /* 0x000fe20000010029 */
        /* <DEDUP_REMOVED lines=8> */
[----:B------:R-:W-:Y:S01]  /*186e0*/  HADD2.F32 R92, -RZ, R56.H0_H0 ;  /* 0x20000038ff5c7230 */ /* 0x000fe20000004100 */
        /* <DEDUP_REMOVED lines=113> */
[C---:B------:R-:W-:Y:S01]  /*18e00*/  LEA R156, P0, R155.reuse, c[0x0][0x208], 0x4 ;  /* 0x000082009b9c7a11 */ /* 0x040fe200078020ff */
[----:B------:R-:W-:Y:S01]  /*18e10*/  FFMA.FTZ R203, R214, R96, R141 ;  /* 0x00000060d6cb7223 */ /* 0x000fe2000001008d */
[----:B------:R-:W-:Y:S01]  /*18e20*/  IADD3 R162, R155, 0x20, RZ ;  /* 0x000000209ba27810 */ /* 0x000fe20007ffe0ff */
[----:B------:R-:W-:Y:S01]  /*18e30*/  IMAD R0, R213, c[0x0][0x160], R0 ;  /* 0x00005800d5007a24 */ /* 0x000fe200078e0200 */
[----:B------:R-:W-:-:S02]  /*18e40*/  MOV R165, 0x10 ;  /* 0x0000001000a57802 */ /* 0x000fc40000000f00 */
[----:B------:R-:W-:Y:S02]  /*18e50*/  F2FP.PACK_AB R94, R160, R111 ;  /* 0x0000006fa05e723e */ /* 0x000fe400000000ff */
[C---:B------:R-:W-:Y:S02]  /*18e60*/  IADD3 R158, R155.reuse, 0x40, RZ ;  /* 0x000000409b9e7810 */ /* 0x040fe40007ffe0ff */
[----:B------:R-:W-:Y:S02]  /*18e70*/  IADD3 R160, R155, 0x60, RZ ;  /* 0x000000609ba07810 */ /* 0x000fe40007ffe0ff */
[----:B------:R-:W-:Y:S02]  /*18e80*/  F2FP.PACK_AB R89, R102, R99 ;  /* 0x000000636659723e */ /* 0x000fe400000000ff */
[----:B------:R-:W-:Y:S02]  /*18e90*/  F2FP.PACK_AB R90, R103, R90 ;  /* 0x0000005a675a723e */ /* 0x000fe400000000ff */
[----:B------:R-:W-:Y:S01]  /*18ea0*/  F2FP.PACK_AB R102, R172, R163 ;  /* 0x000000a3ac66723e */ /* 0x000fe200000000ff */
[----:B------:R-:W-:Y:S01]  /*18eb0*/  IMAD.WIDE.U32 R162, R162, R165, c[0x0][0x208] ;  /* 0x00008200a2a27625 */ /* 0x000fe200078e00a5 */
[----:B------:R-:W-:-:S02]  /*18ec0*/  LEA.HI.X R157, R155, c[0x0][0x20c], RZ, 0x4, P0 ;  /* 0x000083009b9d7a11 */ /* 0x000fc400000f24ff */
[----:B------:R-:W-:Y:S02]  /*18ed0*/  F2FP.PACK_AB R92, R101, R92 ;  /* 0x0000005c655c723e */ /* 0x000fe400000000ff */
[----:B------:R-:W-:Y:S01]  /*18ee0*/  F2FP.PACK_AB R97, R107, R100 ;  /* 0x000000646b61723e */ /* 0x000fe200000000ff */
[----:B------:R-:W-:Y:S01]  /*18ef0*/  STG.E.128 [R156.64], R88 ;  /* 0x000000589c007986 */ /* 0x000fe2000c101d04 */
[----:B------:R-:W-:Y:S01]  /*18f00*/  F2FP.PACK_AB R96, R166, R159 ;  /* 0x0000009fa660723e */ /* 0x000fe200000000ff */
[----:B------:R-:W-:Y:S01]  /*18f10*/  IMAD.WIDE.U32 R158, R158, R165, c[0x0][0x208] ;  /* 0x000082009e9e7625 */ /* 0x000fe200078e00a5 */
[----:B------:R-:W-:Y:S01]  /*18f20*/  F2FP.PACK_AB R99, R164, R105 ;  /* 0x00000069a463723e */ /* 0x000fe200000000ff */
[----:B------:R-:W-:Y:S01]  /*18f30*/  STG.E.128 [R162.64], R92 ;  /* 0x0000005ca2007986 */ /* 0x000fe2000c101d04 */
[----:B------:R-:W-:Y:S01]  /*18f40*/  F2FP.PACK_AB R100, R168, R161 ;  /* 0x000000a1a864723e */ /* 0x000fe200000000ff */
[----:B------:R-:W-:Y:S01]  /*18f50*/  IMAD.WIDE.U32 R160, R160, R165, c[0x0][0x208] ;  /* 0x00008200a0a07625 */ /* 0x000fe200078e00a5 */
[----:B------:R-:W-:Y:S01]  /*18f60*/  F2FP.PACK_AB R103, R178, R177 ;  /* 0x000000b1b267723e */ /* 0x000fe200000000ff */
[----:B------:R0:W-:Y:S01]  /*18f70*/  STG.E.128 [R158.64], R96 ;  /* 0x000000609e007986 */ /* 0x0001e2000c101d04 */
        /* <DEDUP_REMOVED lines=9> */
[----:B------:R-:W-:Y:S02]  /*19010*/  F2FP.PACK_AB R108, R167, R108 ;  /* 0x0000006ca76c723e */ /* 0x000fe400000000ff */
[----:B0-----:R-:W-:Y:S02]  /*19020*/  IADD3 R98, R155, 0x80, RZ ;  /* 0x000000809b627810 */ /* 0x001fe40007ffe0ff */
[----:B------:R-:W-:Y:S02]  /*19030*/  LEA R96, P0, R171, c[0x0][0x208], 0x4 ;  /* 0x00008200ab607a11 */ /* 0x000fe400078020ff */
[----:B------:R-:W-:Y:S01]  /*19040*/  F2FP.PACK_AB R91, R202, R195 ;  /* 0x000000c3ca5b723e */ /* 0x000fe200000000ff */
[----:B------:R-:W-:Y:S01]  /*19050*/  IMAD.WIDE.U32 R98, R98, R165, c[0x0][0x208] ;  /* 0x0000820062627625 */ /* 0x000fe200078e00a5 */
[----:B-1----:R-:W-:-:S02]  /*19060*/  IADD3 R100, R155, 0xa0, RZ ;  /* 0x000000a09b647810 */ /* 0x002fc40007ffe0ff */
[----:B------:R-:W-:Y:S02]  /*19070*/  IADD3 R102, R155, 0xc0, RZ ;  /* 0x000000c09b667810 */ /* 0x000fe40007ffe0ff */
[----:B------:R-:W-:Y:S01]  /*19080*/  F2FP.PACK_AB R90, R175, R198 ;  /* 0x000000c6af5a723e */ /* 0x000fe200000000ff */
[----:B------:R-:W-:Y:S01]  /*19090*/  IMAD.WIDE.U32 R100, R100, R165, c[0x0][0x208] ;  /* 0x0000820064647625 */ /* 0x000fe200078e00a5 */
        /* <DEDUP_REMOVED lines=9> */
[----:B------:R-:W-:Y:S02]  /*19130*/  LEA.HI.X R97, R171, c[0x0][0x20c], RZ, 0x4, P0 ;  /* 0x00008300ab617a11 */ /* 0x000fe400000f24ff */
[----:B------:R-:W-:Y:S02]  /*19140*/  F2FP.PACK_AB R92, R190, R197 ;  /* 0x000000c5be5c723e */ /* 0x000fe400000000ff */
[----:B------:R-:W-:-:S03]  /*19150*/  ISETP.GE.AND P0, PT, R0, c[0x0][0x164], PT ;  /* 0x0000590000007a0c */ /* 0x000fc60003f06270 */
[----:B------:R0:W-:Y:S10]  /*19160*/  STG.E.128 [R96.64], R92 ;  /* 0x0000005c60007986 */ /* 0x0001f4000c101d04 */
[----:B0-----:R-:W-:Y:S01]  /*19170*/  @P0 CALL.REL.NOINC `(.L_x_8432) ;  /* 0x0000001000000944 */ /* 0x001fe20003c00000 */
[----:B------:R-:W-:Y:S05]  /*19180*/  BRA `(.L_x_8433) ;  /* 0xfffe7a7000007947 */ /* 0x000fea000383ffff */
.L_x_8432:
[----:B------:R-:W-:Y:S05]  /*19190*/  EXIT ;  /* 0x000000000000794d */ /* 0x000fea0003800000 */
.L_x_8430:
[----:B0-----:R-:W-:Y:S01]  /*191a0*/  HFMA2.MMA R90, -RZ, RZ, 0, 1.847743988037109375e-06 ;  /* 0x0000001fff5a7435 */ /* 0x001fe200000001ff */
[----:B------:R-:W-:Y:S01]  /*191b0*/  IMAD.MOV.U32 R95, RZ, RZ, R161 ;  /* 0x000000ffff5f7224 */ /* 0x000fe200078e00a1 */
[----:B------:R-:W-:Y:S01]  /*191c0*/  MOV R88, 0x19200 ;  /* 0x0001920000587802 */ /* 0x000fe20000000f00 */
[----:B------:R-:W-:-:S02]  /*191d0*/  IMAD.MOV.U32 R92, RZ, RZ, 0x1 ;  /* 0x00000001ff5c7424 */ /* 0x000fc400078e00ff */
[----:B------:R-:W-:Y:S02]  /*191e0*/  IMAD.MOV.U32 R91, RZ, RZ, -0x1 ;  /* 0xffffffffff5b7424 */ /* 0x000fe400078e00ff */
[----:B------:R-:W-:Y:S05]  /*191f0*/  CALL.REL.NOINC `($__internal_25_$__cuda_sm70_shflsync_bfly_p) ;  /* 0x00000b9000007944 */ /* 0x000fea0003c00000 */
[----:B-1----:R-:W-:Y:S01]  /*19200*/  IMAD.MOV.U32 R88, RZ, RZ, R92 ;  /* 0x000000ffff587224 */ /* 0x002fe200078e005c */
[----:B0-----:R-:W-:Y:S05]  /*19210*/  BRA `(.L_x_8434) ;  /* 0xffffe18000007947 */ /* 0x001fea000383ffff */
.L_x_8431:
[----:B------:R-:W-:Y:S01]  /*19220*/  MOV R92, 0x2 ;  /* 0x00000002005c7802 */ /* 0x000fe20000000f00 */
[----:B------:R-:W-:Y:S01]  /*19230*/  IMAD.MOV.U32 R90, RZ, RZ, 0x1f ;  /* 0x0000001fff5a7424 */ /* 0x000fe200078e00ff */
[----:B------:R-:W-:Y:S01]  /*19240*/  MOV R88, 0x19270 ;  /* 0x0001927000587802 */ /* 0x000fe20000000f00 */
[----:B------:R-:W-:Y:S02]  /*19250*/  IMAD.MOV.U32 R91, RZ, RZ, -0x1 ;  /* 0xffffffffff5b7424 */ /* 0x000fe400078e00ff */
[----:B0-----:R-:W-:Y:S05]  /*19260*/  CALL.REL.NOINC `($__internal_25_$__cuda_sm70_shflsync_bfly_p) ;  /* 0x00000b2000007944 */ /* 0x001fea0003c00000 */
[----:B01----:R-:W-:Y:S01]  /*19270*/  FADD.FTZ R95, R95, R92 ;  /* 0x0000005c5f5f7221 */ /* 0x003fe20000010000 */
[----:B------:R-:W-:Y:S01]  /*19280*/  HFMA2.MMA R92, -RZ, RZ, 0, 2.384185791015625e-07 ;  /* 0x00000004ff5c7435 */ /* 0x000fe200000001ff */
[----:B------:R-:W-:Y:S01]  /*19290*/  IMAD.MOV.U32 R90, RZ, RZ, 0x1f ;  /* 0x0000001fff5a7424 */ /* 0x000fe200078e00ff */
[----:B------:R-:W-:Y:S02]  /*192a0*/  MOV R91, 0xffffffff ;  /* 0xffffffff005b7802 */ /* 0x000fe40000000f00 */
[----:B------:R-:W-:Y:S02]  /*192b0*/  MOV R88, 0x192d0 ;  /* 0x000192d000587802 */ /* 0x000fe40000000f00 */
[----:B------:R-:W-:Y:S05]  /*192c0*/  CALL.REL.NOINC `($__internal_25_$__cuda_sm70_shflsync_bfly_p) ;  /* 0x00000ac000007944 */ /* 0x000fea0003c00000 */
[----:B0-----:R-:W-:Y:S01]  /*192d0*/  HFMA2.MMA R90, -RZ, RZ, 0, 1.847743988037109375e-06 ;  /* 0x0000001fff5a7435 */ /* 0x001fe200000001ff */
[----:B-1----:R-:W-:Y:S01]  /*192e0*/  FADD.FTZ R95, R95, R92 ;  /* 0x0000005c5f5f7221 */ /* 0x002fe20000010000 */
[----:B------:R-:W-:Y:S01]  /*192f0*/  MOV R88, 0x19330 ;  /* 0x0001933000587802 */ /* 0x000fe20000000f00 */
[----:B------:R-:W-:-:S02]  /*19300*/  IMAD.MOV.U32 R92, RZ, RZ, 0x8 ;  /* 0x00000008ff5c7424 */ /* 0x000fc400078e00ff */
[----:B------:R-:W-:Y:S02]  /*19310*/  IMAD.MOV.U32 R91, RZ, RZ, -0x1 ;  /* 0xffffffffff5b7424 */ /* 0x000fe400078e00ff */
[----:B------:R-:W-:Y:S05]  /*19320*/  CALL.REL.NOINC `($__internal_25_$__cuda_sm70_shflsync_bfly_p) ;  /* 0x00000a6000007944 */ /* 0x000fea0003c00000 */
[----:B01----:R-:W-:Y:S01]  /*19330*/  FADD.FTZ R95, R95, R92 ;  /* 0x0000005c5f5f7221 */ /* 0x003fe20000010000 */
[----:B------:R-:W-:Y:S01]  /*19340*/  MOV R92, 0x10 ;  /* 0x00000010005c7802 */ /* 0x000fe20000000f00 */
[----:B------:R-:W-:Y:S01]  /*19350*/  IMAD.MOV.U32 R90, RZ, RZ, 0x1f ;  /* 0x0000001fff5a7424 */ /* 0x000fe200078e00ff */
[----:B------:R-:W-:Y:S02]  /*19360*/  MOV R91, 0xffffffff ;  /* 0xffffffff005b7802 */ /* 0x000fe40000000f00 */
[----:B------:R-:W-:Y:S02]  /*19370*/  MOV R88, 0x19390 ;  /* 0x0001939000587802 */ /* 0x000fe40000000f00 */
[----:B------:R-:W-:Y:S05]  /*19380*/  CALL.REL.NOINC `($__internal_25_$__cuda_sm70_shflsync_bfly_p) ;  /* 0x00000a0000007944 */ /* 0x000fea0003c00000 */
[----:B-1----:R-:W-:Y:S01]  /*19390*/  FADD.FTZ R92, R95, R92 ;  /* 0x0000005c5f5c7221 */ /* 0x002fe20000010000 */
[----:B0-----:R-:W-:-:S03]  /*193a0*/  HFMA2.MMA R90, -RZ, RZ, 0, 1.847743988037109375e-06 ;  /* 0x0000001fff5a7435 */ /* 0x001fc600000001ff */
        /* <DEDUP_REMOVED lines=132> */
[----:B------:R-:W-:Y:S05]  /*19bf0*/  CALL.REL.NOINC `($__internal_25_$__cuda_sm70_shflsync_bfly_p) ;  /* 0x0000019000007944 */ /* 0x000fea0003c00000 */
[----:B01----:R-:W-:Y:S01]  /*19c00*/  FADD.FTZ R95, R95, R92 ;  /* 0x0000005c5f5f7221 */ /* 0x003fe20000010000 */
[----:B------:R-:W-:Y:S01]  /*19c10*/  MOV R92, 0x2 ;  /* 0x00000002005c7802 */ /* 0x000fe20000000f00 */
[----:B------:R-:W-:Y:S01]  /*19c20*/  IMAD.MOV.U32 R90, RZ, RZ, 0x1f ;  /* 0x0000001fff5a7424 */ /* 0x000fe200078e00ff */
[----:B------:R-:W-:-:S02]  /*19c30*/  MOV R91, 0xffffffff ;  /* 0xffffffff005b7802 */ /* 0x000fc40000000f00 */
[----:B------:R-:W-:Y:S02]  /*19c40*/  MOV R88, 0x19c60 ;  /* 0x00019c6000587802 */ /* 0x000fe40000000f00 */
[----:B------:R-:W-:Y:S05]  /*19c50*/  CALL.REL.NOINC `($__internal_25_$__cuda_sm70_shflsync_bfly_p) ;  /* 0x0000013000007944 */ /* 0x000fea0003c00000 */
[----:B0-----:R-:W-:Y:S01]  /*19c60*/  HFMA2.MMA R90, -RZ, RZ, 0, 1.847743988037109375e-06 ;  /* 0x0000001fff5a7435 */ /* 0x001fe200000001ff */
[----:B-1----:R-:W-:Y:S01]  /*19c70*/  FADD.FTZ R95, R95, R92 ;  /* 0x0000005c5f5f7221 */ /* 0x002fe20000010000 */
[----:B------:R-:W-:Y:S01]  /*19c80*/  MOV R88, 0x19cc0 ;  /* 0x00019cc000587802 */ /* 0x000fe20000000f00 */
[----:B------:R-:W-:Y:S02]  /*19c90*/  IMAD.MOV.U32 R92, RZ, RZ, 0x4 ;  /* 0x00000004ff5c7424 */ /* 0x000fe400078e00ff */
[----:B------:R-:W-:Y:S02]  /*19ca0*/  IMAD.MOV.U32 R91, RZ, RZ, -0x1 ;  /* 0xffffffffff5b7424 */ /* 0x000fe400078e00ff */
[----:B------:R-:W-:Y:S05]  /*19cb0*/  CALL.REL.NOINC `($__internal_25_$__cuda_sm70_shflsync_bfly_p) ;  /* 0x000000d000007944 */ /* 0x000fea0003c00000 */
[----:B01----:R-:W-:Y:S01]  /*19cc0*/  FADD.FTZ R95, R95, R92 ;  /* 0x0000005c5f5f7221 */ /* 0x003fe20000010000 */
[----:B------:R-:W-:Y:S01]  /*19cd0*/  MOV R92, 0x8 ;  /* 0x00000008005c7802 */ /* 0x000fe20000000f00 */
[----:B------:R-:W-:Y:S01]  /*19ce0*/  IMAD.MOV.U32 R90, RZ, RZ, 0x1f ;  /* 0x0000001fff5a7424 */ /* 0x000fe200078e00ff */
[----:B------:R-:W-:Y:S02]  /*19cf0*/  MOV R91, 0xffffffff ;  /* 0xffffffff005b7802 */ /* 0x000fe40000000f00 */
[----:B------:R-:W-:-:S02]  /*19d00*/  MOV R88, 0x19d20 ;  /* 0x00019d2000587802 */ /* 0x000fc40000000f00 */
[----:B------:R-:W-:Y:S05]  /*19d10*/  CALL.REL.NOINC `($__internal_25_$__cuda_sm70_shflsync_bfly_p) ;  /* 0x0000007000007944 */ /* 0x000fea0003c00000 */
[----:B0-----:R-:W-:Y:S01]  /*19d20*/  HFMA2.MMA R90, -RZ, RZ, 0, 1.847743988037109375e-06 ;  /* 0x0000001fff5a7435 */ /* 0x001fe200000001ff */
[----:B-1----:R-:W-:Y:S01]  /*19d30*/  FADD.FTZ R95, R95, R92 ;  /* 0x0000005c5f5f7221 */ /* 0x002fe20000010000 */
[----:B------:R-:W-:Y:S01]  /*19d40*/  MOV R88, 0x19d80 ;  /* 0x00019d8000587802 */ /* 0x000fe20000000f00 */
[----:B------:R-:W-:-:S02]  /*19d50*/  IMAD.MOV.U32 R92, RZ, RZ, 0x10 ;  /* 0x00000010ff5c7424 */ /* 0x000fc400078e00ff */
[----:B------:R-:W-:Y:S02]  /*19d60*/  IMAD.MOV.U32 R91, RZ, RZ, -0x1 ;  /* 0xffffffffff5b7424 */ /* 0x000fe400078e00ff */
[----:B------:R-:W-:Y:S05]  /*19d70*/  CALL.REL.NOINC `($__internal_25_$__cuda_sm70_shflsync_bfly_p) ;  /* 0x0000001000007944 */ /* 0x000fea0003c00000 */
[----:B01----:R-:W-:Y:S05]  /*19d80*/  BRA `(.L_x_8435) ;  /* 0xffffdf5000007947 */ /* 0x003fea000383ffff */
        .weak           $__internal_25_$__cuda_sm70_shflsync_bfly_p
        .type           $__internal_25_$__cuda_sm70_shflsync_bfly_p,@function
        .size           $__internal_25_$__cuda_sm70_shflsync_bfly_p,(.L_x_57065 - $__internal_25_$__cuda_sm70_shflsync_bfly_p)
$__internal_25_$__cuda_sm70_shflsync_bfly_p:
[----:B------:R-:W-:Y:S01]  /*19d90*/  MOV R89, 0x0 ;  /* 0x0000000000597802 */ /* 0x000fe20000000f00 */
[----:B------:R-:W-:Y:S04]  /*19da0*/  WARPSYNC R91 ;  /* 0x0000005b00007348 */ /* 0x000fe80003800000 */
[----:B------:R0:W1:Y:S01]  /*19db0*/  SHFL.BFLY PT, R92, R95, R92, R90 ;  /* 0x0c00005c5f5c7389 */ /* 0x00006200000e005a */
[----:B------:R-:W-:Y:S05]  /*19dc0*/  RET.REL.NODEC R88 `(_ZN10layer_norm13ln_fwd_kernelINS_13Kernel_traitsI6__halfS2_S2_S2_fjLj2048ELj1ELj4ELj1ELj16ENS_18Kernel_traits_baseILj2048ES2_S2_S2_S2_fjLj128EEEEELb1ELb0ELb0ELb1EEEvNS_9FwdParamsE) ;  /* 0xfffe623058007950 */ /* 0x000fea0003c3ffff */
.L_x_8436:
        /* <DEDUP_REMOVED lines=11> */
.L_x_57065:


//--------------------- .text._ZN10layer_norm13ln_fwd_kernelINS_13Kernel_traitsI6__halfS2_S2_S2_fjLj2048ELj1ELj4ELj1ELj16ENS_18Kernel_traits_baseILj2048ES2_S2_S2_S2_fjLj128EEEEELb1ELb0ELb1ELb0EEEvNS_9FwdParamsE --------------------------
	.section	.text._ZN10layer_norm13ln_fwd_kernelINS_13Kernel_traitsI6__halfS2_S2_S2_fjLj2048ELj1ELj4ELj1ELj16ENS_18Kernel_traits_baseILj2048ES2_S2_S2_S2_fjLj128EEEEELb1ELb0ELb1ELb0EEEvNS_9FwdParamsE,"ax",@progbits
	.sectioninfo	@"SHI_REGISTERS=240"
	.align	128
        .global         _ZN10layer_norm13ln_fwd_kernelINS_13Kernel_traitsI6__halfS2_S2_S2_fjLj2048ELj1ELj4ELj1ELj16ENS_18Kernel_traits_baseILj2048ES2_S2_S2_S2_fjLj128EEEEELb1ELb0ELb1ELb0EEEvNS_9FwdParamsE
        .type           _ZN10layer_norm13ln_fwd_kernelINS_13Kernel_traitsI6__halfS2_S2_S2_fjLj2048ELj1ELj4ELj1ELj16ENS_18Kernel_traits_baseILj2048ES2_S2_S2_S2_fjLj128EEEEELb1ELb0ELb1ELb0EEEvNS_9FwdParamsE,@function
        .size           _ZN10layer_norm13ln_fwd_kernelINS_13Kernel_traitsI6__halfS2_S2_S2_fjLj2048ELj1ELj4ELj1ELj16ENS_18Kernel_traits_baseILj2048ES2_S2_S2_S2_fjLj128EEEEELb1ELb0ELb1ELb0EEEvNS_9FwdParamsE,(.L_x_57066 - _ZN10layer_norm13ln_fwd_kernelINS_13Kernel_traitsI6__halfS2_S2_S2_fjLj2048ELj1ELj4ELj1ELj16ENS_18Kernel_traits_baseILj2048ES2_S2_S2_S2_fjLj128EEEEELb1ELb0ELb1ELb0EEEvNS_9FwdParamsE)
        .other          _ZN10layer_norm13ln_fwd_kernelINS_13Kernel_traitsI6__halfS2_S2_S2_fjLj2048ELj1ELj4ELj1ELj16ENS_18Kernel_traits_baseILj2048ES2_S2_S2_S2_fjLj128EEEEELb1ELb0ELb1ELb0EEEvNS_9FwdParamsE,@"STO_CUDA_ENTRY STV_DEFAULT"
_ZN10layer_norm13ln_fwd_kernelINS_13Kernel_traitsI6__halfS2_S2_S2_fjLj2048ELj1ELj4ELj1ELj16ENS_18Kernel_traits_baseILj2048ES2_S2_S2_S2_fjLj128EEEEELb1ELb0ELb1ELb0EEEvNS_9FwdParamsE:
.text._ZN10layer_norm13ln_fwd_kernelINS_13Kernel_traitsI6__halfS2_S2_S2_fjLj2048ELj1ELj4ELj1ELj16ENS_18Kernel_traits_baseILj2048ES2_S2_S2_S2_fjLj128EEEEELb1ELb0ELb1ELb0EEEvNS_9FwdParamsE:
[----:B------:R-:W-:Y:S02]  /*0000*/  IMAD.MOV.U32 R1, RZ, RZ, c[0x0][0x28] ;  /* 0x00000a00ff017624 */ /* 0x000fe400078e00ff */
[----:B------:R-:W-:Y:S01]  /*0010*/  ULDC.U8 UR4, c[0x0][0x244] ;  /* 0x0000910000047ab9 */ /* 0x000fe20000000000 */
[----:B------:R-:W-:Y:S01]  /*0020*/  IMAD.MOV.U32 R222, RZ, RZ, c[0x0][0x238] ;  /* 0x00008e00ffde7624 */ /* 0x000fe200078e00ff */
[----:B------:R-:W-:Y:S01]  /*0030*/  ISETP.NE.AND P0, PT, RZ, UR4, PT ;  /* 0x00000004ff007c0c */ /* 0x000fe2000bf05270 */
[----:B------:R-:W-:Y:S02]  /*0040*/  ULDC.64 UR4, c[0x0][0x230] ;  /* 0x00008c0000047ab9 */ /* 0x000fe40000000a00 */
[----:B------:R-:W-:Y:S01]  /*0050*/  IMAD.U32 R2, RZ, RZ, UR4 ;  /* 0x00000004ff027e24 */ /* 0x000fe2000f8e00ff */
[----:B------:R-:W-:Y:S01]  /*0060*/  MOV R3, UR5 ;  /* 0x0000000500037c02 */ /* 0x000fe20008000f00 */
[----:B------:R-:W-:Y:S01]  /*0070*/  ULDC.64 UR6, c[0x0][0x118] ;  /* 0x0000460000067ab9 */ /* 0x000fe20000000a00 */
[----:B------:R-:W-:-:S07]  /*0080*/  IMAD.MOV.U32 R223, RZ, RZ, c[0x0][0x23c] ;  /* 0x00008f00ffdf7624 */ /* 0x000fce00078e00ff */
        /* <DEDUP_REMOVED lines=22> */
[----:B------:R-:W-:Y:S01]  /*01f0*/  MOV R0, c[0x0][0x168] ;  /* 0x00005a0000007a02 */ /* 0x000fe20000000f00 */
[----:B------:R-:W-:Y:S01]  /*0200*/  UIADD3 UR13, UR4, -0x255992d5, URZ ;  /* 0xdaa66d2b040d7890 */ /* 0x000fe2000fffe03f */
[----:B--2---:R-:W-:Y:S01]  /*0210*/  LOP3.LUT R8, R5, UR5, RZ, 0x3c, !PT ;  /* 0x0000000505087c12 */ /* 0x004fe2000f8e3cff */
[----:B------:R-:W-:Y:S01]  /*0220*/  UIADD3 UR10, UR5, -0x4498517b, URZ ;  /* 0xbb67ae85050a7890 */ /* 0x000fe2000fffe03f */
[----:B------:R-:W-:Y:S01]  /*0230*/  SHF.R.S32.HI R0, RZ, 0x1f, R0 ;  /* 0x0000001fff007819 */ /* 0x000fe20000011400 */
[----:B------:R-:W-:-:S02]  /*0240*/  UIADD3 UR12, UR5, 0x76cf5d0a, URZ ;  /* 0x76cf5d0a050c7890 */ /* 0x000fc4000fffe03f */
[----:B------:R-:W-:Y:S01]  /*0250*/  IMAD.WIDE.U32 R8, R8, -0x326172a9, RZ ;  /* 0xcd9e8d5708087825 */ /* 0x000fe200078e00ff */
[----:B------:R-:W-:Y:S01]  /*0260*/  UIADD3 UR14, UR5, 0x32370b8f, URZ ;  /* 0x32370b8f050e7890 */ /* 0x000fe2000fffe03f */
[----:B------:R-:W-:Y:S01]  /*0270*/  LOP3.LUT R7, R3, UR10, R4, 0x96, !PT ;  /* 0x0000000a03077c12 */ /* 0x000fe2000f8e9604 */
[----:B------:R-:W-:Y:S01]  /*0280*/  UIADD3 UR15, UR4, 0x78dde6e4, URZ ;  /* 0x78dde6e4040f7890 */ /* 0x000fe2000fffe03f */
[----:B------:R-:W-:Y:S01]  /*0290*/  LEA.HI R0, R0, c[0x0][0x168], RZ, 0x3 ;  /* 0x00005a0000007a11 */ /* 0x000fe200078f18ff */
[----:B------:R-:W-:Y:S01]  /*02a0*/  UIADD3 UR16, UR5, -0x126145ec, URZ ;  /* 0xed9eba1405107890 */ /* 0x000fe2000fffe03f */
[----:B------:R-:W-:Y:S01]  /*02b0*/  LOP3.LUT R4, R9, UR9, R6, 0x96, !PT ;  /* 0x0000000909047c12 */ /* 0x000fe2000f8e9606 */
[----:B------:R-:W-:Y:S01]  /*02c0*/  IMAD.WIDE.U32 R6, R7, -0x326172a9, RZ ;  /* 0xcd9e8d5707067825 */ /* 0x000fe200078e00ff */
[----:B------:R-:W-:Y:S02]  /*02d0*/  UIADD3 UR17, UR4, 0x1715609d, URZ ;  /* 0x1715609d04117890 */ /* 0x000fe4000fffe03f */
[----:B------:R-:W-:Y:S01]  /*02e0*/  UIADD3 UR18, UR5, -0x56f99767, URZ ;  /* 0xa906689905127890 */ /* 0x000fe2000fffe03f */
[----:B------:R-:W-:Y:S01]  /*02f0*/  IMAD.WIDE.U32 R4, R4, -0x2daee0ad, RZ ;  /* 0xd2511f5304047825 */ /* 0x000fe200078e00ff */
[----:B------:R-:W-:Y:S01]  /*0300*/  LOP3.LUT R3, R7, UR11, R8, 0x96, !PT ;  /* 0x0000000b07037c12 */ /* 0x000fe2000f8e9608 */
[----:B------:R-:W-:-:S02]  /*0310*/  UIADD3 UR19, UR4, -0x4ab325aa, URZ ;  /* 0xb54cda5604137890 */ /* 0x000fc4000fffe03f */
[----:B------:R-:W-:Y:S01]  /*0320*/  UIADD3 UR20, UR5, 0x646e171e, URZ ;  /* 0x646e171e05147890 */ /* 0x000fe2000fffe03f */
[----:B------:R-:W-:Y:S01]  /*0330*/  LOP3.LUT R8, R5, UR12, R2, 0x96, !PT ;  /* 0x0000000c05087c12 */ /* 0x000fe2000f8e9602 */
[----:B------:R-:W-:Y:S01]  /*0340*/  IMAD.WIDE.U32 R2, R3, -0x2daee0ad, RZ ;  /* 0xd2511f5303027825 */ /* 0x000fe200078e00ff */
[----:B------:R-:W-:Y:S02]  /*0350*/  UIADD3 UR21, UR4, 0x5384540f, URZ ;  /* 0x5384540f04157890 */ /* 0x000fe4000fffe03f */
[----:B------:R-:W-:Y:S01]  /*0360*/  UIADD3 UR22, UR5, 0x1fd5c5a3, URZ ;  /* 0x1fd5c5a305167890 */ /* 0x000fe2000fffe03f */
[----:B------:R-:W-:Y:S01]  /*0370*/  IMAD.WIDE.U32 R8, R8, -0x326172a9, RZ ;  /* 0xcd9e8d5708087825 */ /* 0x000fe200078e00ff */
[----:B------:R-:W-:Y:S01]  /*0380*/  LOP3.LUT R7, R3, UR14, R4, 0x96, !PT ;  /* 0x0000000e03077c12 */ /* 0x000fe2000f8e9604 */
[----:B------:R-:W-:Y:S01]  /*0390*/  UIADD3 UR23, UR4, -0xe443238, URZ ;  /* 0xf1bbcdc804177890 */ /* 0x000fe2000fffe03f */
[----:B------:R-:W-:Y:S02]  /*03a0*/  LOP3.LUT R3, R56, 0x1f, RZ, 0x3c, !PT ;  /* 0x0000001f38037812 */ /* 0x000fe400078e3cff */
        /* <DEDUP_REMOVED lines=34> */
.L_x_8438:
[----:B0-----:R-:W-:Y:S05]  /*05d0*/  BSYNC B0 ;  /* 0x0000000000007941 */ /* 0x001fea0003800000 */
.L_x_8437:
        /* <DEDUP_REMOVED lines=13> */
.L_x_8440:
[----:B0-----:R-:W-:Y:S05]  /*06b0*/  BSYNC B0 ;  /* 0x0000000000007941 */ /* 0x001fea0003800000 */
.L_x_8439:
        /* <DEDUP_REMOVED lines=13> */
.L_x_8442:
[----:B0-----:R-:W-:Y:S05]  /*0790*/  BSYNC B0 ;  /* 0x0000000000007941 */ /* 0x001fea0003800000 */
.L_x_8441:
        /* <DEDUP_REMOVED lines=13> */
.L_x_8444:
[----:B0-----:R-:W-:Y:S05]  /*0870*/  BSYNC B0 ;  /* 0x0000000000007941 */ /* 0x001fea0003800000 */
.L_x_8443:
        /* <DEDUP_REMOVED lines=13> */
.L_x_8446:
[----:B0-----:R-:W-:Y:S05]  /*0950*/  BSYNC B0 ;  /* 0x0000000000007941 */ /* 0x001fea0003800000 */
.L_x_8445:
        /* <DEDUP_REMOVED lines=23> */
.L_x_8448:
[----:B0-----:R-:W-:Y:S05]  /*0ad0*/  BSYNC B0 ;  /* 0x0000000000007941 */ /* 0x001fea0003800000 */
.L_x_8447:
        /* <DEDUP_REMOVED lines=22> */
.L_x_8450:
[----:B0-----:R-:W-:Y:S05]  /*0c40*/  BSYNC B0 ;  /* 0x0000000000007941 */ /* 0x001fea0003800000 */
.L_x_8449:
        /* <DEDUP_REMOVED lines=9> */
[----:B------:R-:W-:-:S12]  /*0ce0*/  HFMA2.MMA R57, -RZ, RZ, 0, 9.5367431640625e-07 ;  /* 0x00000010ff397435 */ /* 0x000fd800000001ff */
[----:B------:R-:W-:-:S04]  /*0cf0*/  @P1 LEA R14, P2, R56, c[0x0][0x218], 0x4 ;  /* 0x00008600380e1a11 */ /* 0x000fc800078420ff */
[C---:B------:R-:W-:Y:S01]  /*0d00*/  @P1 LEA.HI.X R15, R56.reuse, c[0x0][0x21c], RZ, 0x4, P2 ;  /* 0x00008700380f1a11 */ /* 0x040fe200010f24ff */
[----:B------:R-:W-:-:S04]  /*0d10*/  IMAD.WIDE.U32 R56, R56, R57, c[0x0][0x1b0] ;  /* 0x00006c0038387625 */ /* 0x000fc800078e0039 */
[----:B------:R0:W5:Y:S04]  /*0d20*/  @P1 LDG.E.128 R60, [R14.64] ;  /* 0x000000060e3c1981 */ /* 0x000168000c1e1d00 */
[----:B------:R-:W5:Y:S01]  /*0d30*/  LDG.E.128 R56, [R56.64] ;  /* 0x0000000638387981 */ /* 0x000f62000c1e1d00 */
[----:B------:R-:W-:Y:S01]  /*0d40*/  @!P1 CS2R R60, SRZ ;  /* 0x00000000003c9805 */ /* 0x000fe2000001ff00 */
[----:B------:R-:W-:Y:S02]  /*0d50*/  @!P1 CS2R R62, SRZ ;  /* 0x00000000003e9805 */ /* 0x000fe4000001ff00 */
.L_x_8452:
[----:B0-----:R-:W-:Y:S05]  /*0d60*/  BSYNC B0 ;  /* 0x0000000000007941 */ /* 0x001fea0003800000 */
.L_x_8451:
        /* <DEDUP_REMOVED lines=59> */
[----:B------:R-:W-:Y:S01]  /*1120*/  HADD2.F32 R132, -RZ, R56.H1_H1 ;  /* 0x30000038ff847230 */ /* 0x000fe20000004100 */
[----:B------:R-:W-:Y:S01]  /*1130*/  IMAD.HI.U32 R56, R226, -0x326172a9, RZ ;  /* 0xcd9e8d57e2387827 */ /* 0x000fe200078e00ff */
[--C-:B------:R-:W-:Y:S02]  /*1140*/  HADD2.F32 R130, -RZ, R57.reuse.H0_H0 ;  /* 0x20000039ff827230 */ /* 0x100fe40000004100 */
        /* <DEDUP_REMOVED lines=51> */
[--C-:B------:R-:W-:Y:S02]  /*1480*/  HADD2.F32 R119, -RZ, R79.reuse.H0_H0 ;  /* 0x2000004fff777230 */ /* 0x100fe40000004100 */
[----:B------:R-:W-:-:S02]  /*1490*/  HADD2.F32 R118, -RZ, R79.H1_H1 ;  /* 0x3000004fff767230 */ /* 0x000fc40000004100 */
[----:B------:R-:W-:Y:S02]  /*14a0*/  HADD2.F32 R69, -RZ, R70.H0_H0 ;  /* 0x20000046ff457230 */ /* 0x000fe40000004100 */
[----:B------:R-:W-:Y:S02]  /*14b0*/  HADD2.F32 R35, -RZ, R35.H1_H1 ;  /* 0x30000023ff237230 */ /* 0x000fe40000004100 */
[----:B------:R-:W-:Y:S02]  /*14c0*/  HADD2.F32 R19, -RZ, R19.H1_H1 ;  /* 0x30000013ff137230 */ /* 0x000fe40000004100 */
[----:B------:R-:W-:Y:S02]  /*14d0*/  HADD2.F32 R55, -RZ, R55.H1_H1 ;  /* 0x30000037ff377230 */ /* 0x000fe40000004100 */
[----:B------:R-:W-:Y:S02]  /*14e0*/  HADD2.F32 R84, -RZ, R84.H1_H1 ;  /* 0x30000054ff547230 */ /* 0x000fe40000004100 */
        /* <DEDUP_REMOVED lines=24> */
.L_x_9143:
[----:B------:R-:W-:-:S04]  /*1670*/  IMAD.MOV.U32 R65, RZ, RZ, 0x4 ;  /* 0x00000004ff417424 */ /* 0x000fc800078e00ff */
[----:B------:R-:W-:-:S06]  /*1680*/  IMAD.WIDE R230, R42, R65, c[0x0][0x1d0] ;  /* 0x000074002ae67625 */ /* 0x000fcc00078e0241 */
[----:B------:R-:W2:Y:S01]  /*1690*/  LDG.E R230, [R230.64] ;  /* 0x00000006e6e67981 */ /* 0x000ea2000c1e1900 */
[----:B------:R-:W-:-:S05]  /*16a0*/  IMAD.WIDE R64, R42, R65, c[0x0][0x1d8] ;  /* 0x000076002a407625 */ /* 0x000fca00078e0241 */
[----:B------:R0:W5:Y:S01]  /*16b0*/  LDG.E R225, [R64.64] ;  /* 0x0000000640e17981 */ /* 0x000162000c1e1900 */
[----:B------:R-:W-:Y:S01]  /*16c0*/  IMAD R66, R42, c[0x0][0x168], RZ ;  /* 0x00005a002a427a24 */ /* 0x000fe200078e02ff */
[----:B------:R-:W-:Y:S01]  /*16d0*/  HFMA2.MMA R229, -RZ, RZ, 0, 0 ;  /* 0x00000000ffe57435 */ /* 0x000fe200000001ff */
[----:B------:R-:W-:Y:S01]  /*16e0*/  BSSY B1, `(.L_x_8454) ;  /* 0x0000338000017945 */ /* 0x000fe20003800000 */
[----:B------:R-:W1:Y:S01]  /*16f0*/  S2R R223, SR_TID.X ;  /* 0x0000000000df7919 */ /* 0x000e620000002100 */
[----:B--2---:R-:W-:-:S13]  /*1700*/  ISETP.GE.AND P1, PT, R230, 0x1, PT ;  /* 0x00000001e600780c */ /* 0x004fda0003f26270 */
[----:B------:R-:W-:-:S05]  /*1710*/  @P1 IADD3 R67, R230, -0x1, RZ ;  /* 0xffffffffe6431810 */ /* 0x000fca0007ffe0ff */
[----:B------:R-:W-:Y:S01]  /*1720*/  @P1 IMAD R227, R67, c[0x0][0x168], RZ ;  /* 0x00005a0043e31a24 */ /* 0x000fe200078e02ff */
[----:B------:R-:W-:-:S04]  /*1730*/  SHF.R.S32.HI R67, RZ, 0x1f, R66 ;  /* 0x0000001fff437819 */ /* 0x000fc80000011442 */
[----:B------:R-:W-:Y:S02]  /*1740*/  @P1 SHF.R.S32.HI R228, RZ, 0x1f, R227 ;  /* 0x0000001fffe41819 */ /* 0x000fe400000114e3 */
[----:B------:R-:W-:Y:S02]  /*1750*/  LEA.HI R67, R67, R66, RZ, 0x3 ;  /* 0x0000004243437211 */ /* 0x000fe400078f18ff */
[----:B------:R-:W-:Y:S02]  /*1760*/  @P1 LEA.HI R227, R228, R227, RZ, 0x3 ;  /* 0x000000e3e4e31211 */ /* 0x000fe400078f18ff */
[----:B-1----:R-:W-:-:S04]  /*1770*/  LOP3.LUT R66, R223, 0x1f, RZ, 0xc0, !PT ;  /* 0x0000001fdf427812 */ /* 0x002fc800078ec0ff */
[-C--:B------:R-:W-:Y:S02]  /*1780*/  @P1 LEA.HI.SX32 R229, R227, R66.reuse, 0x1d ;  /* 0x00000042e3e51211 */ /* 0x080fe400078feaff */
[----:B------:R-:W-:Y:S02]  /*1790*/  LEA.HI.SX32 R228, R67, R66, 0x1d ;  /* 0x0000004243e47211 */ /* 0x000fe400078feaff */
[----:B------:R-:W-:Y:S01]  /*17a0*/  SHF.R.S32.HI R227, RZ, 0x1f, R42 ;  /* 0x0000001fffe37819 */ /* 0x000fe2000001142a */
[----:B------:R-:W-:Y:S05]  /*17b0*/  @!P0 BRA `(.L_x_8455) ;  /* 0x000032a000008947 */ /* 0x000fea0003800000 */
[----:B0-----:R-:W-:Y:S01]  /*17c0*/  ISETP.NE.U32.AND P2, PT, RZ, c[0x0][0x180], PT ;  /* 0x00006000ff007a0c */ /* 0x001fe20003f45070 */
        /* <DEDUP_REMOVED lines=14> */
[----:B-----5:R-:W-:Y:S01]  /*18b0*/  HADD2.F32 R193, -RZ, R60.H0_H0 ;  /* 0x2000003cffc17230 */ /* 0x020fe20000004100 */
[----:B------:R-:W-:Y:S05]  /*18c0*/  BRA `(.L_x_8458) ;  /* 0x0000057000007947 */ /* 0x000fea0003800000 */
.L_x_8457:
        /* <DEDUP_REMOVED lines=12> */
.L_x_8460:
[----:B------:R-:W-:Y:S02]  /*1990*/  MOV R182, R226 ;  /* 0x000000e200b67202 */ /* 0x000fe40000000f00 */
.L_x_8461:
[----:B------:R-:W-:Y:S05]  /*19a0*/  BSYNC B3 ;  /* 0x0000000000037941 */ /* 0x000fea0003800000 */
.L_x_8459:
        /* <DEDUP_REMOVED lines=16> */
.L_x_8465:
[----:B------:R-:W-:Y:S05]  /*1ab0*/  BSYNC B4 ;  /* 0x0000000000047941 */ /* 0x000fea0003800000 */
.L_x_8464:
        /* <DEDUP_REMOVED lines=44> */
.L_x_8463:
[----:B------:R-:W-:Y:S05]  /*1d80*/  BSYNC B3 ;  /* 0x0000000000037941 */ /* 0x000fea0003800000 */
.L_x_8462:
[----:B------:R-:W0:Y:S01]  /*1d90*/  I2F.U32 R65, R182 ;  /* 0x000000b600417306 */ /* 0x000e220000201000 */
[----:B-----5:R-:W-:Y:S01]  /*1da0*/  HADD2.F32 R66, -RZ, R56.H0_H0 ;  /* 0x20000038ff427230 */ /* 0x020fe20000004100 */
[----:B------:R-:W-:-:S04]  /*1db0*/  IMAD.MOV.U32 R184, RZ, RZ, 0x2f800000 ;  /* 0x2f800000ffb87424 */ /* 0x000fc800078e00ff */
[----:B------:R-:W-:-:S04]  /*1dc0*/  FMUL.FTZ R66, R66, c[0x0][0x1ec] ;  /* 0x00007b0042427a20 */ /* 0x000fc80000410000 */
[----:B------:R-:W-:Y:S02]  /*1dd0*/  FMUL.FTZ R66, R66, c[0x0][0x1e8] ;  /* 0x00007a0042427a20 */ /* 0x000fe40000410000 */
[----:B0-----:R-:W-:-:S05]  /*1de0*/  FFMA.FTZ R65, R65, R184, 1.1641532182693481445e-10 ;  /* 0x2f00000041417423 */ /* 0x001fca00000100b8 */
[----:B------:R-:W-:-:S04]  /*1df0*/  FSETP.GTU.FTZ.AND P4, PT, R65, c[0x0][0x1e4], PT ;  /* 0x0000790041007a0b */ /* 0x000fc80003f9c000 */
[----:B------:R-:W-:Y:S01]  /*1e00*/  FSEL R193, R66, RZ, !P4 ;  /* 0x000000ff42c17208 */ /* 0x000fe20006000000 */
[----:B------:R-:W-:Y:S01]  /*1e10*/  @P2 HADD2.F32 R66, -RZ, R60.H0_H0 ;  /* 0x2000003cff422230 */ /* 0x000fe20000004100 */
[----:B------:R-:W-:-:S04]  /*1e20*/  SEL R218, RZ, 0x1, P4 ;  /* 0x00000001ffda7807 */ /* 0x000fc80002000000 */
[----:B------:R-:W-:Y:S02]  /*1e30*/  @P2 FADD.FTZ R193, R66, R193 ;  /* 0x000000c142c12221 */ /* 0x000fe40000010000 */
.L_x_8458:
[----:B------:R-:W-:Y:S05]  /*1e40*/  BSYNC B2 ;  /* 0x0000000000027941 */ /* 0x000fea0003800000 */
.L_x_8456:
[----:B------:R-:W-:Y:S01]  /*1e50*/  BSSY B2, `(.L_x_8466) ;  /* 0x000005f000027945 */ /* 0x000fe20003800000 */
[----:B------:R-:W-:Y:S05]  /*1e60*/  @P3 BRA `(.L_x_8467) ;  /* 0x0000006000003947 */ /* 0x000fea0003800000 */
[----:B------:R-:W-:Y:S01]  /*1e70*/  IMAD.MOV.U32 R188, RZ, RZ, RZ ;  /* 0x000000ffffbc7224 */ /* 0x000fe200078e00ff */
[----:B------:R-:W-:Y:S01]  /*1e80*/  MOV R65, R64 ;  /* 0x0000004000417202 */ /* 0x000fe20000000f00 */
[----:B------:R-:W-:Y:S05]  /*1e90*/  @!P2 BRA `(.L_x_8468) ;  /* 0x000005a00000a947 */ /* 0x000fea0003800000 */
[----:B------:R-:W-:Y:S01]  /*1ea0*/  IMAD.MOV.U32 R65, RZ, RZ, R64 ;  /* 0x000000ffff417224 */ /* 0x000fe200078e0040 */
[----:B-----5:R-:W-:Y:S01]  /*1eb0*/  HADD2.F32 R188, -RZ, R60.H1_H1 ;  /* 0x3000003cffbc7230 */ /* 0x020fe20000004100 */
[----:B------:R-:W-:Y:S05]  /*1ec0*/  BRA `(.L_x_8468) ;  /* 0x0000057000007947 */ /* 0x000fea0003800000 */
.L_x_8467:
        /* <DEDUP_REMOVED lines=12> */
.L_x_8470:
[----:B------:R-:W-:Y:S02]  /*1f90*/  IMAD.MOV.U32 R182, RZ, RZ, R226 ;  /* 0x000000ffffb67224 */ /* 0x000fe400078e00e2 */
.L_x_8471:
[----:B------:R-:W-:Y:S05]  /*1fa0*/  BSYNC B3 ;  /* 0x0000000000037941 */ /* 0x000fea0003800000 */
.L_x_8469:
        /* <DEDUP_REMOVED lines=16> */
.L_x_8475:
[----:B------:R-:W-:Y:S05]  /*20b0*/  BSYNC B4 ;  /* 0x0000000000047941 */ /* 0x000fea0003800000 */
.L_x_8474:
        /* <DEDUP_REMOVED lines=44> */
.L_x_8473:
[----:B------:R-:W-:Y:S05]  /*2380*/  BSYNC B3 ;  /* 0x0000000000037941 */ /* 0x000fea0003800000 */
.L_x_8472:
[----:B------:R-:W0:Y:S01]  /*2390*/  I2F.U32 R64, R182 ;  /* 0x000000b600407306 */ /* 0x000e220000201000 */
[----:B------:R-:W-:Y:S01]  /*23a0*/  HFMA2.MMA R67, -RZ, RZ, 0.1171875, 0 ;  /* 0x2f800000ff437435 */ /* 0x000fe200000001ff */
[----:B-----5:R-:W-:-:S05]  /*23b0*/  HADD2.F32 R66, -RZ, R56.H1_H1 ;  /* 0x30000038ff427230 */ /* 0x020fca0000004100 */
[----:B------:R-:W-:-:S04]  /*23c0*/  FMUL.FTZ R66, R66, c[0x0][0x1ec] ;  /* 0x00007b0042427a20 */ /* 0x000fc80000410000 */
[----:B------:R-:W-:Y:S02]  /*23d0*/  FMUL.FTZ R66, R66, c[0x0][0x1e8] ;  /* 0x00007a0042427a20 */ /* 0x000fe40000410000 */
[----:B0-----:R-:W-:Y:S01]  /*23e0*/  FFMA.FTZ R64, R64, R67, 1.1641532182693481445e-10 ;  /* 0x2f00000040407423 */ /* 0x001fe20000010043 */
[----:B------:R-:W-:-:S04]  /*23f0*/  @P2 HADD2.F32 R67, -RZ, R60.H1_H1 ;  /* 0x3000003cff432230 */ /* 0x000fc80000004100 */
[----:B------:R-:W-:-:S04]  /*2400*/  FSETP.GTU.FTZ.AND P4, PT, R64, c[0x0][0x1e4], PT ;  /* 0x0000790040007a0b */ /* 0x000fc80003f9c000 */
[----:B------:R-:W-:Y:S02]  /*2410*/  FSEL R188, R66, RZ, !P4 ;  /* 0x000000ff42bc7208 */ /* 0x000fe40006000000 */
[----:B------:R-:W-:-:S03]  /*2420*/  SEL R217, RZ, 0x1, P4 ;  /* 0x00000001ffd97807 */ /* 0x000fc60002000000 */
[----:B------:R-:W-:Y:S02]  /*2430*/  @P2 FADD.FTZ R188, R67, R188 ;  /* 0x000000bc43bc2221 */ /* 0x000fe40000010000 */
.L_x_8468:
[----:B------:R-:W-:Y:S05]  /*2440*/  BSYNC B2 ;  /* 0x0000000000027941 */ /* 0x000fea0003800000 */
.L_x_8466:
[----:B------:R-:W-:Y:S01]  /*2450*/  BSSY B2, `(.L_x_8476) ;  /* 0x000005f000027945 */ /* 0x000fe20003800000 */
[----:B------:R-:W-:Y:S05]  /*2460*/  @P3 BRA `(.L_x_8477) ;  /* 0x0000006000003947 */ /* 0x000fea0003800000 */
[----:B------:R-:W-:Y:S02]  /*2470*/  IMAD.MOV.U32 R191, RZ, RZ, RZ ;  /* 0x000000ffffbf7224 */ /* 0x000fe400078e00ff */
[----:B------:R-:W-:Y:S01]  /*2480*/  IMAD.MOV.U32 R64, RZ, RZ, R65 ;  /* 0x000000ffff407224 */ /* 0x000fe200078e0041 */
[----:B------:R-:W-:Y:S05]  /*2490*/  @!P2 BRA `(.L_x_8478) ;  /* 0x000005a00000a947 */ /* 0x000fea0003800000 */
[----:B------:R-:W-:Y:S01]  /*24a0*/  MOV R64, R65 ;  /* 0x0000004100407202 */ /* 0x000fe20000000f00 */
[----:B-----5:R-:W-:Y:S01]  /*24b0*/  HADD2.F32 R191, -RZ, R61.H0_H0 ;  /* 0x2000003dffbf7230 */ /* 0x020fe20000004100 */
[----:B------:R-:W-:Y:S05]  /*24c0*/  BRA `(.L_x_8478) ;  /* 0x0000057000007947 */ /* 0x000fea0003800000 */
.L_x_8477:
        /* <DEDUP_REMOVED lines=12> */
.L_x_8480:
[----:B------:R-:W-:Y:S02]  /*2590*/  IMAD.MOV.U32 R182, RZ, RZ, R226 ;  /* 0x000000ffffb67224 */ /* 0x000fe400078e00e2 */
.L_x_8481:
[----:B------:R-:W-:Y:S05]  /*25a0*/  BSYNC B3 ;  /* 0x0000000000037941 */ /* 0x000fea0003800000 */
.L_x_8479:
        /* <DEDUP_REMOVED lines=16> */
.L_x_8485:
[----:B------:R-:W-:Y:S05]  /*26b0*/  BSYNC B4 ;  /* 0x0000000000047941 */ /* 0x000fea0003800000 */
.L_x_8484:
        /* <DEDUP_REMOVED lines=44> */
.L_x_8483:
[----:B------:R-:W-:Y:S05]  /*2980*/  BSYNC B3 ;  /* 0x0000000000037941 */ /* 0x000fea0003800000 */
.L_x_8482:
        /* <DEDUP_REMOVED lines=11> */
.L_x_8478:
[----:B------:R-:W-:Y:S05]  /*2a40*/  BSYNC B2 ;  /* 0x0000000000027941 */ /* 0x000fea0003800000 */
.L_x_8476:
[----:B------:R-:W-:Y:S01]  /*2a50*/  BSSY B2, `(.L_x_8486) ;  /* 0x000005f000027945 */ /* 0x000fe20003800000 */
[----:B------:R-:W-:Y:S05]  /*2a60*/  @P3 BRA `(.L_x_8487) ;  /* 0x0000006000003947 */ /* 0x000fea0003800000 */
[----:B------:R-:W-:Y:S01]  /*2a70*/  HFMA2.MMA R186, -RZ, RZ, 0, 0 ;  /* 0x00000000ffba7435 */ /* 0x000fe200000001ff */
[----:B------:R-:W-:Y:S01]  /*2a80*/  IMAD.MOV.U32 R65, RZ, RZ, R64 ;  /* 0x000000ffff417224 */ /* 0x000fe200078e0040 */
[----:B------:R-:W-:Y:S05]  /*2a90*/  @!P2 BRA `(.L_x_8488) ;  /* 0x000005a00000a947 */ /* 0x000fea0003800000 */
[----:B------:R-:W-:Y:S01]  /*2aa0*/  IMAD.MOV.U32 R65, RZ, RZ, R64 ;  /* 0x000000ffff417224 */ /* 0x000fe200078e0040 */
[----:B-----5:R-:W-:Y:S01]  /*2ab0*/  HADD2.F32 R186, -RZ, R61.H1_H1 ;  /* 0x3000003dffba7230 */ /* 0x020fe20000004100 */
[----:B------:R-:W-:Y:S05]  /*2ac0*/  BRA `(.L_x_8488) ;  /* 0x0000057000007947 */ /* 0x000fea0003800000 */
.L_x_8487:
        /* <DEDUP_REMOVED lines=12> */
.L_x_8490:
[----:B------:R-:W-:Y:S02]  /*2b90*/  MOV R182, R226 ;  /* 0x000000e200b67202 */ /* 0x000fe40000000f00 */
.L_x_8491:
[----:B------:R-:W-:Y:S05]  /*2ba0*/  BSYNC B3 ;  /* 0x0000000000037941 */ /* 0x000fea0003800000 */
.L_x_8489:
        /* <DEDUP_REMOVED lines=16> */
.L_x_8495:
[----:B------:R-:W-:Y:S05]  /*2cb0*/  BSYNC B4 ;  /* 0x0000000000047941 */ /* 0x000fea0003800000 */
.L_x_8494:
        /* <DEDUP_REMOVED lines=44> */
.L_x_8493:
[----:B------:R-:W-:Y:S05]  /*2f80*/  BSYNC B3 ;  /* 0x0000000000037941 */ /* 0x000fea0003800000 */
.L_x_8492:
[----:B------:R-:W0:Y:S01]  /*2f90*/  I2F.U32 R64, R182 ;  /* 0x000000b600407306 */ /* 0x000e220000201000 */
[----:B-----5:R-:W-:Y:S01]  /*2fa0*/  HADD2.F32 R66, -RZ, R57.H1_H1 ;  /* 0x30000039ff427230 */ /* 0x020fe20000004100 */
[----:B------:R-:W-:-:S04]  /*2fb0*/  IMAD.MOV.U32 R67, RZ, RZ, 0x2f800000 ;  /* 0x2f800000ff437424 */ /* 0x000fc800078e00ff */
        /* <DEDUP_REMOVED lines=8> */
.L_x_8488:
[----:B------:R-:W-:Y:S05]  /*3040*/  BSYNC B2 ;  /* 0x0000000000027941 */ /* 0x000fea0003800000 */
.L_x_8486:
[----:B------:R-:W-:Y:S01]  /*3050*/  BSSY B2, `(.L_x_8496) ;  /* 0x000005f000027945 */ /* 0x000fe20003800000 */
[----:B------:R-:W-:Y:S05]  /*3060*/  @P3 BRA `(.L_x_8497) ;  /* 0x0000006000003947 */ /* 0x000fea0003800000 */
[----:B------:R-:W-:Y:S01]  /*3070*/  IMAD.MOV.U32 R189, RZ, RZ, RZ ;  /* 0x000000ffffbd7224 */ /* 0x000fe200078e00ff */
[----:B------:R-:W-:Y:S01]  /*3080*/  MOV R64, R65 ;  /* 0x0000004100407202 */ /* 0x000fe20000000f00 */
[----:B------:R-:W-:Y:S05]  /*3090*/  @!P2 BRA `(.L_x_8498) ;  /* 0x000005a00000a947 */ /* 0x000fea0003800000 */
[----:B------:R-:W-:Y:S01]  /*30a0*/  IMAD.MOV.U32 R64, RZ, RZ, R65 ;  /* 0x000000ffff407224 */ /* 0x000fe200078e0041 */
[----:B-----5:R-:W-:Y:S01]  /*30b0*/  HADD2.F32 R189, -RZ, R62.H0_H0 ;  /* 0x2000003effbd7230 */ /* 0x020fe20000004100 */
[----:B------:R-:W-:Y:S05]  /*30c0*/  BRA `(.L_x_8498) ;  /* 0x0000057000007947 */ /* 0x000fea0003800000 */
.L_x_8497:
        /* <DEDUP_REMOVED lines=12> */
.L_x_8500:
[----:B------:R-:W-:Y:S02]  /*3190*/  IMAD.MOV.U32 R182, RZ, RZ, R226 ;  /* 0x000000ffffb67224 */ /* 0x000fe400078e00e2 */
.L_x_8501:
[----:B------:R-:W-:Y:S05]  /*31a0*/  BSYNC B3 ;  /* 0x0000000000037941 */ /* 0x000fea0003800000 */
.L_x_8499:
        /* <DEDUP_REMOVED lines=16> */
.L_x_8505:
[----:B------:R-:W-:Y:S05]  /*32b0*/  BSYNC B4 ;  /* 0x0000000000047941 */ /* 0x000fea0003800000 */
.L_x_8504:
        /* <DEDUP_REMOVED lines=44> */
.L_x_8503:
[----:B------:R-:W-:Y:S05]  /*3580*/  BSYNC B3 ;  /* 0x0000000000037941 */ /* 0x000fea0003800000 */
.L_x_8502:
[----:B------:R-:W0:Y:S01]  /*3590*/  I2F.U32 R65, R182 ;  /* 0x000000b600417306 */ /* 0x000e220000201000 */
[----:B------:R-:W-:Y:S01]  /*35a0*/  HFMA2.MMA R184, -RZ, RZ, 0.1171875, 0 ;  /* 0x2f800000ffb87435 */ /* 0x000fe200000001ff */
[----:B-----5:R-:W-:-:S05]  /*35b0*/  HADD2.F32 R66, -RZ, R58.H0_H0 ;  /* 0x2000003aff427230 */ /* 0x020fca0000004100 */
        /* <DEDUP_REMOVED lines=8> */
.L_x_8498:
[----:B------:R-:W-:Y:S05]  /*3640*/  BSYNC B2 ;  /* 0x0000000000027941 */ /* 0x000fea0003800000 */
.L_x_8496:
[----:B------:R-:W-:Y:S01]  /*3650*/  BSSY B2, `(.L_x_8506) ;  /* 0x000005f000027945 */ /* 0x000fe20003800000 */
[----:B------:R-:W-:Y:S05]  /*3660*/  @P3 BRA `(.L_x_8507) ;  /* 0x0000006000003947 */ /* 0x000fea0003800000 */
[----:B------:R-:W-:Y:S02]  /*3670*/  IMAD.MOV.U32 R184, RZ, RZ, RZ ;  /* 0x000000ffffb87224 */ /* 0x000fe400078e00ff */
[----:B------:R-:W-:Y:S01]  /*3680*/  IMAD.MOV.U32 R65, RZ, RZ, R64 ;  /* 0x000000ffff417224 */ /* 0x000fe200078e0040 */
[----:B------:R-:W-:Y:S05]  /*3690*/  @!P2 BRA `(.L_x_8508) ;  /* 0x000005a00000a947 */ /* 0x000fea0003800000 */
[----:B------:R-:W-:Y:S01]  /*36a0*/  MOV R65, R64 ;  /* 0x0000004000417202 */ /* 0x000fe20000000f00 */
[----:B-----5:R-:W-:Y:S01]  /*36b0*/  HADD2.F32 R184, -RZ, R62.H1_H1 ;  /* 0x3000003effb87230 */ /* 0x020fe20000004100 */
[----:B------:R-:W-:Y:S05]  /*36c0*/  BRA `(.L_x_8508) ;  /* 0x0000057000007947 */ /* 0x000fea0003800000 */
.L_x_8507:
        /* <DEDUP_REMOVED lines=12> */
.L_x_8510:
[----:B------:R-:W-:Y:S02]  /*3790*/  IMAD.MOV.U32 R182, RZ, RZ, R226 ;  /* 0x000000ffffb67224 */ /* 0x000fe400078e00e2 */
.L_x_8511:
[----:B------:R-:W-:Y:S05]  /*37a0*/  BSYNC B3 ;  /* 0x0000000000037941 */ /* 0x000fea0003800000 */
.L_x_8509:
        /* <DEDUP_REMOVED lines=16> */
.L_x_8515:
[----:B------:R-:W-:Y:S05]  /*38b0*/  BSYNC B4 ;  /* 0x0000000000047941 */ /* 0x000fea0003800000 */
.L_x_8514:
        /* <DEDUP_REMOVED lines=44> */
.L_x_8513:
[----:B------:R-:W-:Y:S05]  /*3b80*/  BSYNC B3 ;  /* 0x0000000000037941 */ /* 0x000fea0003800000 */
.L_x_8512:
        /* <DEDUP_REMOVED lines=11> */
.L_x_8508:
[----:B------:R-:W-:Y:S05]  /*3c40*/  BSYNC B2 ;  /* 0x0000000000027941 */ /* 0x000fea0003800000 */
.L_x_8506:
[----:B------:R-:W-:Y:S01]  /*3c50*/  BSSY B2, `(.L_x_8516) ;  /* 0x000005f000027945 */ /* 0x000fe20003800000 */
[----:B------:R-:W-:Y:S05]  /*3c60*/  @P3 BRA `(.L_x_8517) ;  /* 0x0000006000003947 */ /* 0x000fea0003800000 */
[----:B------:R-:W-:Y:S01]  /*3c70*/  HFMA2.MMA R187, -RZ, RZ, 0, 0 ;  /* 0x00000000ffbb7435 */ /* 0x000fe200000001ff */
[----:B------:R-:W-:Y:S01]  /*3c80*/  IMAD.MOV.U32 R64, RZ, RZ, R65 ;  /* 0x000000ffff407224 */ /* 0x000fe200078e0041 */
[----:B------:R-:W-:Y:S05]  /*3c90*/  @!P2 BRA `(.L_x_8518) ;  /* 0x000005a00000a947 */ /* 0x000fea0003800000 */
[----:B------:R-:W-:Y:S01]  /*3ca0*/  IMAD.MOV.U32 R64, RZ, RZ, R65 ;  /* 0x000000ffff407224 */ /* 0x000fe200078e0041 */
[----:B-----5:R-:W-:Y:S01]  /*3cb0*/  HADD2.F32 R187, -RZ, R63.H0_H0 ;  /* 0x2000003fffbb7230 */ /* 0x020fe20000004100 */
[----:B------:R-:W-:Y:S05]  /*3cc0*/  BRA `(.L_x_8518) ;  /* 0x0000057000007947 */ /* 0x000fea0003800000 */
.L_x_8517:
        /* <DEDUP_REMOVED lines=12> */
.L_x_8520:
[----:B------:R-:W-:Y:S02]  /*3d90*/  MOV R182, R226 ;  /* 0x000000e200b67202 */ /* 0x000fe40000000f00 */
.L_x_8521:
[----:B------:R-:W-:Y:S05]  /*3da0*/  BSYNC B3 ;  /* 0x0000000000037941 */ /* 0x000fea0003800000 */
.L_x_8519:
        /* <DEDUP_REMOVED lines=16> */
.L_x_8525:
[----:B------:R-:W-:Y:S05]  /*3eb0*/  BSYNC B4 ;  /* 0x0000000000047941 */ /* 0x000fea0003800000 */
.L_x_8524:
        /* <DEDUP_REMOVED lines=44> */
.L_x_8523:
[----:B------:R-:W-:Y:S05]  /*4180*/  BSYNC B3 ;  /* 0x0000000000037941 */ /* 0x000fea0003800000 */
.L_x_8522:
        /* <DEDUP_REMOVED lines=11> */
.L_x_8518:
[----:B------:R-:W-:Y:S05]  /*4240*/  BSYNC B2 ;  /* 0x0000000000027941 */ /* 0x000fea0003800000 */
.L_x_8516:
        /* <DEDUP_REMOVED lines=8> */
.L_x_8527:
        /* <DEDUP_REMOVED lines=12> */
.L_x_8530:
[----:B------:R-:W-:Y:S02]  /*4390*/  IMAD.MOV.U32 R210, RZ, RZ, R226 ;  /* 0x000000ffffd27224 */ /* 0x000fe400078e00e2 */
.L_x_8531:
[----:B------:R-:W-:Y:S05]  /*43a0*/  BSYNC B3 ;  /* 0x0000000000037941 */ /* 0x000fea0003800000 */
.L_x_8529:
        /* <DEDUP_REMOVED lines=16> */
.L_x_8535:
[----:B------:R-:W-:Y:S05]  /*44b0*/  BSYNC B4 ;  /* 0x0000000000047941 */ /* 0x000fea0003800000 */
.L_x_8534:
        /* <DEDUP_REMOVED lines=44> */
.L_x_8533:
[----:B------:R-:W-:Y:S05]  /*4780*/  BSYNC B3 ;  /* 0x0000000000037941 */ /* 0x000fea0003800000 */
.L_x_8532:
[----:B------:R-:W0:Y:S01]  /*4790*/  I2F.U32 R64, R210 ;  /* 0x000000d200407306 */ /* 0x000e220000201000 */
[----:B------:R-:W-:Y:S01]  /*47a0*/  HFMA2.MMA R67, -RZ, RZ, 0.1171875, 0 ;  /* 0x2f800000ff437435 */ /* 0x000fe200000001ff */
[----:B-----5:R-:W-:-:S05]  /*47b0*/  HADD2.F32 R65, -RZ, R59.H1_H1 ;  /* 0x3000003bff417230 */ /* 0x020fca0000004100 */
[----:B------:R-:W-:-:S04]  /*47c0*/  FMUL.FTZ R65, R65, c[0x0][0x1ec] ;  /* 0x00007b0041417a20 */ /* 0x000fc80000410000 */
[----:B------:R-:W-:Y:S02]  /*47d0*/  FMUL.FTZ R65, R65, c[0x0][0x1e8] ;  /* 0x00007a0041417a20 */ /* 0x000fe40000410000 */
[----:B0-----:R-:W-:-:S05]  /*47e0*/  FFMA.FTZ R64, R64, R67, 1.1641532182693481445e-10 ;  /* 0x2f00000040407423 */ /* 0x001fca0000010043 */
[----:B------:R-:W-:-:S04]  /*47f0*/  FSETP.GTU.FTZ.AND P3, PT, R64, c[0x0][0x1e4], PT ;  /* 0x0000790040007a0b */ /* 0x000fc80003f7c000 */
[----:B------:R-:W-:Y:S01]  /*4800*/  FSEL R182, R65, RZ, !P3 ;  /* 0x000000ff41b67208 */ /* 0x000fe20005800000 */
[----:B------:R-:W-:Y:S01]  /*4810*/  @P2 HADD2.F32 R65, -RZ, R63.H1_H1 ;  /* 0x3000003fff412230 */ /* 0x000fe20000004100 */
[----:B------:R-:W-:-:S04]  /*4820*/  SEL R64, RZ, 0x1, P3 ;  /* 0x00000001ff407807 */ /* 0x000fc80001800000 */
[----:B------:R-:W-:Y:S01]  /*4830*/  @P2 FADD.FTZ R182, R65, R182 ;  /* 0x000000b641b62221 */ /* 0x000fe20000010000 */
[----:B------:R-:W-:Y:S02]  /*4840*/  PRMT R210, R64, 0x7610, R210 ;  /* 0x0000761040d27816 */ /* 0x000fe400000000d2 */
.L_x_8528:
[----:B------:R-:W-:Y:S05]  /*4850*/  BSYNC B2 ;  /* 0x0000000000027941 */ /* 0x000fea0003800000 */
.L_x_8526:
[----:B------:R-:W-:Y:S01]  /*4860*/  IMAD.MOV.U32 R233, RZ, RZ, 0x10 ;  /* 0x00000010ffe97424 */ /* 0x000fe200078e00ff */
[----:B------:R-:W-:Y:S01]  /*4870*/  F2FP.PACK_AB R67, R182, R187 ;  /* 0x000000bbb643723e */ /* 0x000fe200000000ff */
[----:B------:R-:W-:Y:S01]  /*4880*/  BSSY B2, `(.L_x_8536) ;  /* 0x000001b000027945 */ /* 0x000fe20003800000 */
[----:B------:R-:W-:Y:S01]  /*4890*/  F2FP.PACK_AB R66, R184, R189 ;  /* 0x000000bdb842723e */ /* 0x000fe200000000ff */
[----:B------:R-:W-:Y:S01]  /*48a0*/  IMAD.WIDE.U32 R232, R228, R233, c[0x0][0x188] ;  /* 0x00006200e4e87625 */ /* 0x000fe200078e00e9 */
[----:B------:R-:W-:Y:S02]  /*48b0*/  F2FP.PACK_AB R65, R186, R191 ;  /* 0x000000bfba41723e */ /* 0x000fe400000000ff */
[----:B------:R-:W-:-:S05]  /*48c0*/  F2FP.PACK_AB R64, R188, R193 ;  /* 0x000000c1bc40723e */ /* 0x000fca00000000ff */
        /* <DEDUP_REMOVED lines=16> */
[----:B------:R-:W-:Y:S02]  /*49d0*/  LOP3.LUT R231, R64, R232, R66, 0xfe, !PT ;  /* 0x000000e840e77212 */ /* 0x000fe400078efe42 */
[----:B------:R-:W-:Y:S02]  /*49e0*/  MOV R66, 0x8 ;  /* 0x0000000800427802 */ /* 0x000fe40000000f00 */
[----:B------:R-:W-:Y:S02]  /*49f0*/  LOP3.LUT R65, R67, R65, RZ, 0xfc, !PT ;  /* 0x0000004143417212 */ /* 0x000fe400078efcff */
[----:B------:R-:W-:Y:S01]  /*4a00*/  LOP3.LUT R64, R231, 0xff, R218, 0xf8, !PT ;  /* 0x000000ffe7407812 */ /* 0x000fe200078ef8da */
[----:B------:R-:W-:-:S05]  /*4a10*/  IMAD.WIDE.U32 R66, R229, R66, c[0x0][0x190] ;  /* 0x00006400e5427625 */ /* 0x000fca00078e0042 */
[----:B------:R0:W-:Y:S02]  /*4a20*/  STG.E.64 [R66.64], R64 ;  /* 0x0000004042007986 */ /* 0x0001e4000c101b06 */
.L_x_8537:
[----:B------:R-:W-:Y:S05]  /*4a30*/  BSYNC B2 ;  /* 0x0000000000027941 */ /* 0x000fea0003800000 */
.L_x_8536:
[----:B------:R-:W-:Y:S02]  /*4a40*/  IADD3 R228, R228, 0x20, RZ ;  /* 0x00000020e4e47810 */ /* 0x000fe40007ffe0ff */
[----:B------:R-:W-:Y:S02]  /*4a50*/  IADD3 R229, R229, 0x20, RZ ;  /* 0x00000020e5e57810 */ /* 0x000fe40007ffe0ff */
.L_x_8455:
[----:B0-----:R-:W-:Y:S05]  /*4a60*/  BSYNC B1 ;  /* 0x0000000000017941 */ /* 0x001fea0003800000 */
.L_x_8454:
[----:B------:R-:W-:Y:S01]  /*4a70*/  LOP3.LUT P2, RZ, R43, 0x100, RZ, 0xc0, !PT ;  /* 0x000001002bff7812 */ /* 0x000fe2000784c0ff */
[----:B------:R-:W-:-:S12]  /*4a80*/  BSSY B1, `(.L_x_8538) ;  /* 0x000032c000017945 */ /* 0x000fd80003800000 */
[----:B------:R-:W-:Y:S05]  /*4a90*/  @!P2 BRA `(.L_x_8539) ;  /* 0x000032a00000a947 */ /* 0x000fea0003800000 */
[----:B------:R-:W-:Y:S01]  /*4aa0*/  ISETP.NE.U32.AND P2, PT, RZ, c[0x0][0x180], PT ;  /* 0x00006000ff007a0c */ /* 0x000fe20003f45070 */
[----:B------:R-:W-:-:S03]  /*4ab0*/  @P1 IMAD.MOV.U32 R66, RZ, RZ, 0x10 ;  /* 0x00000010ff421424 */ /* 0x000fc600078e00ff */
        /* <DEDUP_REMOVED lines=13> */
[----:B-----5:R-:W-:Y:S01]  /*4b90*/  HADD2.F32 R185, -RZ, R60.H0_H0 ;  /* 0x2000003cffb97230 */ /* 0x020fe20000004100 */
[----:B------:R-:W-:Y:S05]  /*4ba0*/  BRA `(.L_x_8542) ;  /* 0x0000057000007947 */ /* 0x000fea0003800000 */
.L_x_8541:
        /* <DEDUP_REMOVED lines=12> */
.L_x_8544:
[----:B------:R-:W-:Y:S02]  /*4c70*/  MOV R174, R226 ;  /* 0x000000e200ae7202 */ /* 0x000fe40000000f00 */
.L_x_8545:
[----:B------:R-:W-:Y:S05]  /*4c80*/  BSYNC B3 ;  /* 0x0000000000037941 */ /* 0x000fea0003800000 */
.L_x_8543:
        /* <DEDUP_REMOVED lines=16> */
.L_x_8549:
[----:B------:R-:W-:Y:S05]  /*4d90*/  BSYNC B4 ;  /* 0x0000000000047941 */ /* 0x000fea0003800000 */
.L_x_8548:
        /* <DEDUP_REMOVED lines=44> */
.L_x_8547:
[----:B------:R-:W-:Y:S05]  /*5060*/  BSYNC B3 ;  /* 0x0000000000037941 */ /* 0x000fea0003800000 */
.L_x_8546:
[----:B------:R-:W0:Y:S01]  /*5070*/  I2F.U32 R65, R174 ;  /* 0x000000ae00417306 */ /* 0x000e220000201000 */
[----:B-----5:R-:W-:Y:S01]  /*5080*/  HADD2.F32 R67, -RZ, R56.H0_H0 ;  /* 0x20000038ff437230 */ /* 0x020fe20000004100 */
[----:B------:R-:W-:-:S04]  /*5090*/  IMAD.MOV.U32 R66, RZ, RZ, 0x2f800000 ;  /* 0x2f800000ff427424 */ /* 0x000fc800078e00ff */
[----:B------:R-:W-:-:S04]  /*50a0*/  FMUL.FTZ R67, R67, c[0x0][0x1ec] ;  /* 0x00007b0043437a20 */ /* 0x000fc80000410000 */
[----:B------:R-:W-:Y:S02]  /*50b0*/  FMUL.FTZ R67, R67, c[0x0][0x1e8] ;  /* 0x00007a0043437a20 */ /* 0x000fe40000410000 */
[----:B0-----:R-:W-:Y:S01]  /*50c0*/  FFMA.FTZ R65, R65, R66, 1.1641532182693481445e-10 ;  /* 0x2f00000041417423 */ /* 0x001fe20000010042 */
[----:B------:R-:W-:-:S04]  /*50d0*/  @P2 HADD2.F32 R66, -RZ, R60.H0_H0 ;  /* 0x2000003cff422230 */ /* 0x000fc80000004100 */
[----:B------:R-:W-:-:S04]  /*50e0*/  FSETP.GTU.FTZ.AND P4, PT, R65, c[0x0][0x1e4], PT ;  /* 0x0000790041007a0b */ /* 0x000fc80003f9c000 */
[----:B------:R-:W-:Y:S02]  /*50f0*/  FSEL R185, R67, RZ, !P4 ;  /* 0x000000ff43b97208 */ /* 0x000fe40006000000 */
[----:B------:R-:W-:-:S03]  /*5100*/  SEL R218, RZ, 0x1, P4 ;  /* 0x00000001ffda7807 */ /* 0x000fc60002000000 */
[----:B------:R-:W-:Y:S02]  /*5110*/  @P2 FADD.FTZ R185, R66, R185 ;  /* 0x000000b942b92221 */ /* 0x000fe40000010000 */
.L_x_8542:
[----:B------:R-:W-:Y:S05]  /*5120*/  BSYNC B2 ;  /* 0x0000000000027941 */ /* 0x000fea0003800000 */
.L_x_8540:
        /* <DEDUP_REMOVED lines=8> */
.L_x_8551:
        /* <DEDUP_REMOVED lines=12> */
.L_x_8554:
[----:B------:R-:W-:Y:S02]  /*5270*/  IMAD.MOV.U32 R174, RZ, RZ, R226 ;  /* 0x000000ffffae7224 */ /* 0x000fe400078e00e2 */
.L_x_8555:
[----:B------:R-:W-:Y:S05]  /*5280*/  BSYNC B3 ;  /* 0x0000000000037941 */ /* 0x000fea0003800000 */
.L_x_8553:
        /* <DEDUP_REMOVED lines=16> */
.L_x_8559:
[----:B------:R-:W-:Y:S05]  /*5390*/  BSYNC B4 ;  /* 0x0000000000047941 */ /* 0x000fea0003800000 */
.L_x_8558:
        /* <DEDUP_REMOVED lines=44> */
.L_x_8557:
[----:B------:R-:W-:Y:S05]  /*5660*/  BSYNC B3 ;  /* 0x0000000000037941 */ /* 0x000fea0003800000 */
.L_x_8556:
        /* <DEDUP_REMOVED lines=11> */
.L_x_8552:
[----:B------:R-:W-:Y:S05]  /*5720*/  BSYNC B2 ;  /* 0x0000000000027941 */ /* 0x000fea0003800000 */
.L_x_8550:
        /* <DEDUP_REMOVED lines=8> */
.L_x_8561:
        /* <DEDUP_REMOVED lines=12> */
.L_x_8564:
[----:B------:R-:W-:Y:S02]  /*5870*/  IMAD.MOV.U32 R174, RZ, RZ, R226 ;  /* 0x000000ffffae7224 */ /* 0x000fe400078e00e2 */
.L_x_8565:
[----:B------:R-:W-:Y:S05]  /*5880*/  BSYNC B3 ;  /* 0x0000000000037941 */ /* 0x000fea0003800000 */
.L_x_8563:
        /* <DEDUP_REMOVED lines=16> */
.L_x_8569:
[----:B------:R-:W-:Y:S05]  /*5990*/  BSYNC B4 ;  /* 0x0000000000047941 */ /* 0x000fea0003800000 */
.L_x_8568:
        /* <DEDUP_REMOVED lines=44> */
.L_x_8567:
[----:B------:R-:W-:Y:S05]  /*5c60*/  BSYNC B3 ;  /* 0x0000000000037941 */ /* 0x000fea0003800000 */
.L_x_8566:
        /* <DEDUP_REMOVED lines=11> */
.L_x_8562:
[----:B------:R-:W-:Y:S05]  /*5d20*/  BSYNC B2 ;  /* 0x0000000000027941 */ /* 0x000fea0003800000 */
.L_x_8560:
        /* <DEDUP_REMOVED lines=8> */
.L_x_8571:
        /* <DEDUP_REMOVED lines=12> */
.L_x_8574:
[----:B------:R-:W-:Y:S02]  /*5e70*/  MOV R174, R226 ;  /* 0x000000e200ae7202 */ /* 0x000fe40000000f00 */
.L_x_8575:
[----:B------:R-:W-:Y:S05]  /*5e80*/  BSYNC B3 ;  /* 0x0000000000037941 */ /* 0x000fea0003800000 */
.L_x_8573:
        /* <DEDUP_REMOVED lines=16> */
.L_x_8579:
[----:B------:R-:W-:Y:S05]  /*5f90*/  BSYNC B4 ;  /* 0x0000000000047941 */ /* 0x000fea0003800000 */
.L_x_8578:
        /* <DEDUP_REMOVED lines=44> */
.L_x_8577:
[----:B------:R-:W-:Y:S05]  /*6260*/  BSYNC B3 ;  /* 0x0000000000037941 */ /* 0x000fea0003800000 */
.L_x_8576:
        /* <DEDUP_REMOVED lines=11> */
.L_x_8572:
[----:B------:R-:W-:Y:S05]  /*6320*/  BSYNC B2 ;  /* 0x0000000000027941 */ /* 0x000fea0003800000 */
.L_x_8570:
        /* <DEDUP_REMOVED lines=8> */
.L_x_8581:
        /* <DEDUP_REMOVED lines=12> */
.L_x_8584:
[----:B------:R-:W-:Y:S02]  /*6470*/  IMAD.MOV.U32 R174, RZ, RZ, R226 ;  /* 0x000000ffffae7224 */ /* 0x000fe400078e00e2 */
.L_x_8585:
[----:B------:R-:W-:Y:S05]  /*6480*/  BSYNC B3 ;  /* 0x0000000000037941 */ /* 0x000fea0003800000 */
.L_x_8583:
        /* <DEDUP_REMOVED lines=16> */
.L_x_8589:
[----:B------:R-:W-:Y:S05]  /*6590*/  BSYNC B4 ;  /* 0x0000000000047941 */ /* 0x000fea0003800000 */
.L_x_8588:
        /* <DEDUP_REMOVED lines=44> */
.L_x_8587:
[----:B------:R-:W-:Y:S05]  /*6860*/  BSYNC B3 ;  /* 0x0000000000037941 */ /* 0x000fea0003800000 */
.L_x_8586:
[----:B------:R-:W0:Y:S01]  /*6870*/  I2F.U32 R65, R174 ;  /* 0x000000ae00417306 */ /* 0x000e220000201000 */
[----:B------:R-:W-:Y:S01]  /*6880*/  HFMA2.MMA R66, -RZ, RZ, 0.1171875, 0 ;  /* 0x2f800000ff427435 */ /* 0x000fe200000001ff */
[----:B-----5:R-:W-:-:S05]  /*6890*/  HADD2.F32 R67, -RZ, R58.H0_H0 ;  /* 0x2000003aff437230 */ /* 0x020fca0000004100 */
        /* <DEDUP_REMOVED lines=8> */
.L_x_8582:
[----:B------:R-:W-:Y:S05]  /*6920*/  BSYNC B2 ;  /* 0x0000000000027941 */ /* 0x000fea0003800000 */
.L_x_8580:
        /* <DEDUP_REMOVED lines=8> */
.L_x_8591:
        /* <DEDUP_REMOVED lines=12> */
.L_x_8594:
[----:B------:R-:W-:Y:S02]  /*6a70*/  IMAD.MOV.U32 R174, RZ, RZ, R226 ;  /* 0x000000ffffae7224 */ /* 0x000fe400078e00e2 */
.L_x_8595:
[----:B------:R-:W-:Y:S05]  /*6a80*/  BSYNC B3 ;  /* 0x0000000000037941 */ /* 0x000fea0003800000 */
.L_x_8593:
        /* <DEDUP_REMOVED lines=16> */
.L_x_8599:
[----:B------:R-:W-:Y:S05]  /*6b90*/  BSYNC B4 ;  /* 0x0000000000047941 */ /* 0x000fea0003800000 */
.L_x_8598:
        /* <DEDUP_REMOVED lines=44> */
.L_x_8597:
[----:B------:R-:W-:Y:S05]  /*6e60*/  BSYNC B3 ;  /* 0x0000000000037941 */ /* 0x000fea0003800000 */
.L_x_8596:
        /* <DEDUP_REMOVED lines=11> */
.L_x_8592:
[----:B------:R-:W-:Y:S05]  /*6f20*/  BSYNC B2 ;  /* 0x0000000000027941 */ /* 0x000fea0003800000 */
.L_x_8590:
        /* <DEDUP_REMOVED lines=8> */
.L_x_8601:
        /* <DEDUP_REMOVED lines=12> */
.L_x_8604:
[----:B------:R-:W-:Y:S02]  /*7070*/  MOV R174, R226 ;  /* 0x000000e200ae7202 */ /* 0x000fe40000000f00 */
.L_x_8605:
[----:B------:R-:W-:Y:S05]  /*7080*/  BSYNC B3 ;  /* 0x0000000000037941 */ /* 0x000fea0003800000 */
.L_x_8603:
        /* <DEDUP_REMOVED lines=16> */
.L_x_8609:
[----:B------:R-:W-:Y:S05]  /*7190*/  BSYNC B4 ;  /* 0x0000000000047941 */ /* 0x000fea0003800000 */
.L_x_8608:
        /* <DEDUP_REMOVED lines=44> */
.L_x_8607:
[----:B------:R-:W-:Y:S05]  /*7460*/  BSYNC B3 ;  /* 0x0000000000037941 */ /* 0x000fea0003800000 */
.L_x_8606:
        /* <DEDUP_REMOVED lines=11> */
.L_x_8602:
[----:B------:R-:W-:Y:S05]  /*7520*/  BSYNC B2 ;  /* 0x0000000000027941 */ /* 0x000fea0003800000 */
.L_x_8600:
        /* <DEDUP_REMOVED lines=8> */
.L_x_8611:
        /* <DEDUP_REMOVED lines=12> */
.L_x_8614:
[----:B------:R-:W-:Y:S02]  /*7670*/  IMAD.MOV.U32 R210, RZ, RZ, R226 ;  /* 0x000000ffffd27224 */ /* 0x000fe400078e00e2 */
.L_x_8615:
[----:B------:R-:W-:Y:S05]  /*7680*/  BSYNC B3 ;  /* 0x0000000000037941 */ /* 0x000fea0003800000 */
.L_x_8613:
        /* <DEDUP_REMOVED lines=16> */
.L_x_8619:
[----:B------:R-:W-:Y:S05]  /*7790*/  BSYNC B4 ;  /* 0x0000000000047941 */ /* 0x000fea0003800000 */
.L_x_8618:
        /* <DEDUP_REMOVED lines=44> */
.L_x_8617:
[----:B------:R-:W-:Y:S05]  /*7a60*/  BSYNC B3 ;  /* 0x0000000000037941 */ /* 0x000fea0003800000 */
.L_x_8616:
        /* <DEDUP_REMOVED lines=10> */
[----:B------:R-:W-:Y:S01]  /*7b10*/  @P2 FADD.FTZ R174, R65, R174 ;  /* 0x000000ae41ae2221 */ /* 0x000fe20000010000 */
[----:B------:R-:W-:Y:S02]  /*7b20*/  PRMT R210, R64, 0x7610, R210 ;  /* 0x0000761040d27816 */ /* 0x000fe400000000d2 */
.L_x_8612:
[----:B------:R-:W-:Y:S05]  /*7b30*/  BSYNC B2 ;  /* 0x0000000000027941 */ /* 0x000fea0003800000 */
.L_x_8610:
        /* <DEDUP_REMOVED lines=25> */
[----:B------:R-:W-:Y:S02]  /*7cd0*/  LOP3.LUT R64, R235, 0xff, R218, 0xf8, !PT ;  /* 0x000000ffeb407812 */ /* 0x000fe400078ef8da */
[----:B------:R-:W-:Y:S01]  /*7ce0*/  LOP3.LUT R65, R231, R65, RZ, 0xfc, !PT ;  /* 0x00000041e7417212 */ /* 0x000fe200078efcff */
[----:B------:R-:W-:-:S05]  /*7cf0*/  IMAD.WIDE.U32 R66, R229, R66, c[0x0][0x190] ;  /* 0x00006400e5427625 */ /* 0x000fca00078e0042 */
[----:B------:R0:W-:Y:S02]  /*7d00*/  STG.E.64 [R66.64], R64 ;  /* 0x0000004042007986 */ /* 0x0001e4000c101b06 */
.L_x_8621:
[----:B------:R-:W-:Y:S05]  /*7d10*/  BSYNC B2 ;  /* 0x0000000000027941 */ /* 0x000fea0003800000 */
.L_x_8620:
[----:B------:R-:W-:Y:S02]  /*7d20*/  IADD3 R228, R228, 0x20, RZ ;  /* 0x00000020e4e47810 */ /* 0x000fe40007ffe0ff */
[----:B------:R-:W-:Y:S02]  /*7d30*/  IADD3 R229, R229, 0x20, RZ ;  /* 0x00000020e5e57810 */ /* 0x000fe40007ffe0ff */
.L_x_8539:
[----:B------:R-:W-:Y:S05]  /*7d40*/  BSYNC B1 ;  /* 0x0000000000017941 */ /* 0x000fea0003800000 */
.L_x_8538:
        /* <DEDUP_REMOVED lines=20> */
.L_x_8625:
        /* <DEDUP_REMOVED lines=12> */
.L_x_8628:
[----:B------:R-:W-:Y:S02]  /*7f50*/  MOV R166, R226 ;  /* 0x000000e200a67202 */ /* 0x000fe40000000f00 */
.L_x_8629:
[----:B------:R-:W-:Y:S05]  /*7f60*/  BSYNC B3 ;  /* 0x0000000000037941 */ /* 0x000fea0003800000 */
.L_x_8627:
        /* <DEDUP_REMOVED lines=16> */
.L_x_8633:
[----:B------:R-:W-:Y:S05]  /*8070*/  BSYNC B4 ;  /* 0x0000000000047941 */ /* 0x000fea0003800000 */
.L_x_8632:
        /* <DEDUP_REMOVED lines=44> */
.L_x_8631:
[----:B------:R-:W-:Y:S05]  /*8340*/  BSYNC B3 ;  /* 0x0000000000037941 */ /* 0x000fea0003800000 */
.L_x_8630:
        /* <DEDUP_REMOVED lines=11> */
.L_x_8626:
[----:B------:R-:W-:Y:S05]  /*8400*/  BSYNC B2 ;  /* 0x0000000000027941 */ /* 0x000fea0003800000 */
.L_x_8624:
        /* <DEDUP_REMOVED lines=8> */
.L_x_8635:
        /* <DEDUP_REMOVED lines=12> */
.L_x_8638:
[----:B------:R-:W-:Y:S02]  /*8550*/  IMAD.MOV.U32 R166, RZ, RZ, R226 ;  /* 0x000000ffffa67224 */ /* 0x000fe400078e00e2 */
.L_x_8639:
[----:B------:R-:W-:Y:S05]  /*8560*/  BSYNC B3 ;  /* 0x0000000000037941 */ /* 0x000fea0003800000 */
.L_x_8637:
        /* <DEDUP_REMOVED lines=16> */
.L_x_8643:
[----:B------:R-:W-:Y:S05]  /*8670*/  BSYNC B4 ;  /* 0x0000000000047941 */ /* 0x000fea0003800000 */
.L_x_8642:
        /* <DEDUP_REMOVED lines=44> */
.L_x_8641:
[----:B------:R-:W-:Y:S05]  /*8940*/  BSYNC B3 ;  /* 0x0000000000037941 */ /* 0x000fea0003800000 */
.L_x_8640:
        /* <DEDUP_REMOVED lines=11> */
.L_x_8636:
[----:B------:R-:W-:Y:S05]  /*8a00*/  BSYNC B2 ;  /* 0x0000000000027941 */ /* 0x000fea0003800000 */
.L_x_8634:
        /* <DEDUP_REMOVED lines=8> */
.L_x_8645:
        /* <DEDUP_REMOVED lines=12> */
.L_x_8648:
[----:B------:R-:W-:Y:S02]  /*8b50*/  IMAD.MOV.U32 R166, RZ, RZ, R226 ;  /* 0x000000ffffa67224 */ /* 0x000fe400078e00e2 */
.L_x_8649:
[----:B------:R-:W-:Y:S05]  /*8b60*/  BSYNC B3 ;  /* 0x0000000000037941 */ /* 0x000fea0003800000 */
.L_x_8647:
        /* <DEDUP_REMOVED lines=16> */
.L_x_8653:
[----:B------:R-:W-:Y:S05]  /*8c70*/  BSYNC B4 ;  /* 0x0000000000047941 */ /* 0x000fea0003800000 */
.L_x_8652:
        /* <DEDUP_REMOVED lines=44> */
.L_x_8651:
[----:B------:R-:W-:Y:S05]  /*8f40*/  BSYNC B3 ;  /* 0x0000000000037941 */ /* 0x000fea0003800000 */
.L_x_8650:
        /* <DEDUP_REMOVED lines=11> */
.L_x_8646:
[----:B------:R-:W-:Y:S05]  /*9000*/  BSYNC B2 ;  /* 0x0000000000027941 */ /* 0x000fea0003800000 */
.L_x_8644:
        /* <DEDUP_REMOVED lines=8> */
.L_x_8655:
        /* <DEDUP_REMOVED lines=12> */
.L_x_8658:
[----:B------:R-:W-:Y:S02]  /*9150*/  MOV R166, R226 ;  /* 0x000000e200a67202 */ /* 0x000fe40000000f00 */
.L_x_8659:
[----:B------:R-:W-:Y:S05]  /*9160*/  BSYNC B3 ;  /* 0x0000000000037941 */ /* 0x000fea0003800000 */
.L_x_8657:
        /* <DEDUP_REMOVED lines=16> */
.L_x_8663:
[----:B------:R-:W-:Y:S05]  /*9270*/  BSYNC B4 ;  /* 0x0000000000047941 */ /* 0x000fea0003800000 */
.L_x_8662:
        /* <DEDUP_REMOVED lines=44> */
.L_x_8661:
[----:B------:R-:W-:Y:S05]  /*9540*/  BSYNC B3 ;  /* 0x0000000000037941 */ /* 0x000fea0003800000 */
.L_x_8660:
        /* <DEDUP_REMOVED lines=11> */
.L_x_8656:
[----:B------:R-:W-:Y:S05]  /*9600*/  BSYNC B2 ;  /* 0x0000000000027941 */ /* 0x000fea0003800000 */
.L_x_8654:
        /* <DEDUP_REMOVED lines=8> */
.L_x_8665:
        /* <DEDUP_REMOVED lines=12> */
.L_x_8668:
[----:B------:R-:W-:Y:S02]  /*9750*/  IMAD.MOV.U32 R166, RZ, RZ, R226 ;  /* 0x000000ffffa67224 */ /* 0x000fe400078e00e2 */
.L_x_8669:
[----:B------:R-:W-:Y:S05]  /*9760*/  BSYNC B3 ;  /* 0x0000000000037941 */ /* 0x000fea0003800000 */
.L_x_8667:
        /* <DEDUP_REMOVED lines=16> */
.L_x_8673:
[----:B------:R-:W-:Y:S05]  /*9870*/  BSYNC B4 ;  /* 0x0000000000047941 */ /* 0x000fea0003800000 */
.L_x_8672:
        /* <DEDUP_REMOVED lines=44> */
.L_x_8671:
[----:B------:R-:W-:Y:S05]  /*9b40*/  BSYNC B3 ;  /* 0x0000000000037941 */ /* 0x000fea0003800000 */
.L_x_8670:
        /* <DEDUP_REMOVED lines=11> */
.L_x_8666:
[----:B------:R-:W-:Y:S05]  /*9c00*/  BSYNC B2 ;  /* 0x0000000000027941 */ /* 0x000fea0003800000 */
.L_x_8664:
        /* <DEDUP_REMOVED lines=8> */
.L_x_8675:
        /* <DEDUP_REMOVED lines=12> */
.L_x_8678:
[----:B------:R-:W-:Y:S02]  /*9d50*/  IMAD.MOV.U32 R166, RZ, RZ, R226 ;  /* 0x000000ffffa67224 */ /* 0x000fe400078e00e2 */
.L_x_8679:
[----:B------:R-:W-:Y:S05]  /*9d60*/  BSYNC B3 ;  /* 0x0000000000037941 */ /* 0x000fea0003800000 */
.L_x_8677:
        /* <DEDUP_REMOVED lines=16> */
.L_x_8683:
[----:B------:R-:W-:Y:S05]  /*9e70*/  BSYNC B4 ;  /* 0x0000000000047941 */ /* 0x000fea0003800000 */
.L_x_8682:
        /* <DEDUP_REMOVED lines=44> */
.L_x_8681:
[----:B------:R-:W-:Y:S05]  /*a140*/  BSYNC B3 ;  /* 0x0000000000037941 */ /* 0x000fea0003800000 */
.L_x_8680:
        /* <DEDUP_REMOVED lines=11> */
.L_x_8676:
[----:B------:R-:W-:Y:S05]  /*a200*/  BSYNC B2 ;  /* 0x0000000000027941 */ /* 0x000fea0003800000 */
.L_x_8674:
        /* <DEDUP_REMOVED lines=8> */
.L_x_8685:
        /* <DEDUP_REMOVED lines=12> */
.L_x_8688:
[----:B------:R-:W-:Y:S02]  /*a350*/  MOV R166, R226 ;  /* 0x000000e200a67202 */ /* 0x000fe40000000f00 */
.L_x_8689:
[----:B------:R-:W-:Y:S05]  /*a360*/  BSYNC B3 ;  /* 0x0000000000037941 */ /* 0x000fea0003800000 */
.L_x_8687:
        /* <DEDUP_REMOVED lines=16> */
.L_x_8693:
[----:B------:R-:W-:Y:S05]  /*a470*/  BSYNC B4 ;  /* 0x0000000000047941 */ /* 0x000fea0003800000 */
.L_x_8692:
        /* <DEDUP_REMOVED lines=44> */
.L_x_8691:
[----:B------:R-:W-:Y:S05]  /*a740*/  BSYNC B3 ;  /* 0x0000000000037941 */ /* 0x000fea0003800000 */
.L_x_8690:
        /* <DEDUP_REMOVED lines=11> */
.L_x_8686:
[----:B------:R-:W-:Y:S05]  /*a800*/  BSYNC B2 ;  /* 0x0000000000027941 */ /* 0x000fea0003800000 */
.L_x_8684:
        /* <DEDUP_REMOVED lines=8> */
.L_x_8695:
        /* <DEDUP_REMOVED lines=12> */
.L_x_8698:
[----:B------:R-:W-:Y:S02]  /*a950*/  IMAD.MOV.U32 R210, RZ, RZ, R226 ;  /* 0x000000ffffd27224 */ /* 0x000fe400078e00e2 */
.L_x_8699:
[----:B------:R-:W-:Y:S05]  /*a960*/  BSYNC B3 ;  /* 0x0000000000037941 */ /* 0x000fea0003800000 */
.L_x_8697:
        /* <DEDUP_REMOVED lines=16> */
.L_x_8703:
[----:B------:R-:W-:Y:S05]  /*aa70*/  BSYNC B4 ;  /* 0x0000000000047941 */ /* 0x000fea0003800000 */
.L_x_8702:
        /* <DEDUP_REMOVED lines=44> */
.L_x_8701:
[----:B------:R-:W-:Y:S05]  /*ad40*/  BSYNC B3 ;  /* 0x0000000000037941 */ /* 0x000fea0003800000 */
.L_x_8700:
        /* <DEDUP_REMOVED lines=12> */
.L_x_8696:
[----:B------:R-:W-:Y:S05]  /*ae10*/  BSYNC B2 ;  /* 0x0000000000027941 */ /* 0x000fea0003800000 */
.L_x_8694:
        /* <DEDUP_REMOVED lines=29> */
.L_x_8705:
[----:B------:R-:W-:Y:S05]  /*aff0*/  BSYNC B2 ;  /* 0x0000000000027941 */ /* 0x000fea0003800000 */
.L_x_8704:
[----:B------:R-:W-:Y:S02]  /*b000*/  IADD3 R228, R228, 0x20, RZ ;  /* 0x00000020e4e47810 */ /* 0x000fe40007ffe0ff */
[----:B------:R-:W-:Y:S02]  /*b010*/  IADD3 R229, R229, 0x20, RZ ;  /* 0x00000020e5e57810 */ /* 0x000fe40007ffe0ff */
.L_x_8623:
[----:B------:R-:W-:Y:S05]  /*b020*/  BSYNC B1 ;  /* 0x0000000000017941 */ /* 0x000fea0003800000 */
.L_x_8622:
        /* <DEDUP_REMOVED lines=20> */
.L_x_8709:
        /* <DEDUP_REMOVED lines=12> */
.L_x_8712:
[----:B------:R-:W-:Y:S02]  /*b230*/  MOV R158, R226 ;  /* 0x000000e2009e7202 */ /* 0x000fe40000000f00 */
.L_x_8713:
[----:B------:R-:W-:Y:S05]  /*b240*/  BSYNC B3 ;  /* 0x0000000000037941 */ /* 0x000fea0003800000 */
.L_x_8711:
        /* <DEDUP_REMOVED lines=16> */
.L_x_8717:
[----:B------:R-:W-:Y:S05]  /*b350*/  BSYNC B4 ;  /* 0x0000000000047941 */ /* 0x000fea0003800000 */
.L_x_8716:
        /* <DEDUP_REMOVED lines=44> */
.L_x_8715:
[----:B------:R-:W-:Y:S05]  /*b620*/  BSYNC B3 ;  /* 0x0000000000037941 */ /* 0x000fea0003800000 */
.L_x_8714:
        /* <DEDUP_REMOVED lines=11> */
.L_x_8710:
[----:B------:R-:W-:Y:S05]  /*b6e0*/  BSYNC B2 ;  /* 0x0000000000027941 */ /* 0x000fea0003800000 */
.L_x_8708:
        /* <DEDUP_REMOVED lines=8> */
.L_x_8719:
        /* <DEDUP_REMOVED lines=12> */
.L_x_8722:
[----:B------:R-:W-:Y:S02]  /*b830*/  IMAD.MOV.U32 R158, RZ, RZ, R226 ;  /* 0x000000ffff9e7224 */ /* 0x000fe400078e00e2 */
.L_x_8723:
[----:B------:R-:W-:Y:S05]  /*b840*/  BSYNC B3 ;  /* 0x0000000000037941 */ /* 0x000fea0003800000 */
.L_x_8721:
        /* <DEDUP_REMOVED lines=16> */
.L_x_8727:
[----:B------:R-:W-:Y:S05]  /*b950*/  BSYNC B4 ;  /* 0x0000000000047941 */ /* 0x000fea0003800000 */
.L_x_8726:
        /* <DEDUP_REMOVED lines=44> */
.L_x_8725:
[----:B------:R-:W-:Y:S05]  /*bc20*/  BSYNC B3 ;  /* 0x0000000000037941 */ /* 0x000fea0003800000 */
.L_x_8724:
        /* <DEDUP_REMOVED lines=11> */
.L_x_8720:
[----:B------:R-:W-:Y:S05]  /*bce0*/  BSYNC B2 ;  /* 0x0000000000027941 */ /* 0x000fea0003800000 */
.L_x_8718:
        /* <DEDUP_REMOVED lines=8> */
.L_x_8729:
        /* <DEDUP_REMOVED lines=12> */
.L_x_8732:
[----:B------:R-:W-:Y:S02]  /*be30*/  IMAD.MOV.U32 R158, RZ, RZ, R226 ;  /* 0x000000ffff9e7224 */ /* 0x000fe400078e00e2 */
.L_x_8733:
[----:B------:R-:W-:Y:S05]  /*be40*/  BSYNC B3 ;  /* 0x0000000000037941 */ /* 0x000fea0003800000 */
.L_x_8731:
        /* <DEDUP_REMOVED lines=16> */
.L_x_8737:
[----:B------:R-:W-:Y:S05]  /*bf50*/  BSYNC B4 ;  /* 0x0000000000047941 */ /* 0x000fea0003800000 */
.L_x_8736:
        /* <DEDUP_REMOVED lines=44> */
.L_x_8735:
[----:B------:R-:W-:Y:S05]  /*c220*/  BSYNC B3 ;  /* 0x0000000000037941 */ /* 0x000fea0003800000 */
.L_x_8734:
        /* <DEDUP_REMOVED lines=11> */
.L_x_8730:
[----:B------:R-:W-:Y:S05]  /*c2e0*/  BSYNC B2 ;  /* 0x0000000000027941 */ /* 0x000fea0003800000 */
.L_x_8728:
        /* <DEDUP_REMOVED lines=8> */
.L_x_8739:
        /* <DEDUP_REMOVED lines=12> */
.L_x_8742:
[----:B------:R-:W-:Y:S02]  /*c430*/  MOV R158, R226 ;  /* 0x000000e2009e7202 */ /* 0x000fe40000000f00 */
.L_x_8743:
[----:B------:R-:W-:Y:S05]  /*c440*/  BSYNC B3 ;  /* 0x0000000000037941 */ /* 0x000fea0003800000 */
.L_x_8741:
        /* <DEDUP_REMOVED lines=16> */
.L_x_8747:
[----:B------:R-:W-:Y:S05]  /*c550*/  BSYNC B4 ;  /* 0x0000000000047941 */ /* 0x000fea0003800000 */
.L_x_8746:
        /* <DEDUP_REMOVED lines=44> */
.L_x_8745:
[----:B------:R-:W-:Y:S05]  /*c820*/  BSYNC B3 ;  /* 0x0000000000037941 */ /* 0x000fea0003800000 */
.L_x_8744:
        /* <DEDUP_REMOVED lines=11> */
.L_x_8740:
[----:B------:R-:W-:Y:S05]  /*c8e0*/  BSYNC B2 ;  /* 0x0000000000027941 */ /* 0x000fea0003800000 */
.L_x_8738:
        /* <DEDUP_REMOVED lines=8> */
.L_x_8749:
        /* <DEDUP_REMOVED lines=12> */
.L_x_8752:
[----:B------:R-:W-:Y:S02]  /*ca30*/  IMAD.MOV.U32 R158, RZ, RZ, R226 ;  /* 0x000000ffff9e7224 */ /* 0x000fe400078e00e2 */
.L_x_8753:
[----:B------:R-:W-:Y:S05]  /*ca40*/  BSYNC B3 ;  /* 0x0000000000037941 */ /* 0x000fea0003800000 */
.L_x_8751:
        /* <DEDUP_REMOVED lines=16> */
.L_x_8757:
[----:B------:R-:W-:Y:S05]  /*cb50*/  BSYNC B4 ;  /* 0x0000000000047941 */ /* 0x000fea0003800000 */
.L_x_8756:
        /* <DEDUP_REMOVED lines=44> */
.L_x_8755:
[----:B------:R-:W-:Y:S05]  /*ce20*/  BSYNC B3 ;  /* 0x0000000000037941 */ /* 0x000fea0003800000 */
.L_x_8754:
        /* <DEDUP_REMOVED lines=11> */
.L_x_8750:
[----:B------:R-:W-:Y:S05]  /*cee0*/  BSYNC B2 ;  /* 0x0000000000027941 */ /* 0x000fea0003800000 */
.L_x_8748:
        /* <DEDUP_REMOVED lines=8> */
.L_x_8759:
        /* <DEDUP_REMOVED lines=12> */
.L_x_8762:
[----:B------:R-:W-:Y:S02]  /*d030*/  IMAD.MOV.U32 R158, RZ, RZ, R226 ;  /* 0x000000ffff9e7224 */ /* 0x000fe400078e00e2 */
.L_x_8763:
[----:B------:R-:W-:Y:S05]  /*d040*/  BSYNC B3 ;  /* 0x0000000000037941 */ /* 0x000fea0003800000 */
.L_x_8761:
        /* <DEDUP_REMOVED lines=16> */
.L_x_8767:
[----:B------:R-:W-:Y:S05]  /*d150*/  BSYNC B4 ;  /* 0x0000000000047941 */ /* 0x000fea0003800000 */
.L_x_8766:
        /* <DEDUP_REMOVED lines=44> */
.L_x_8765:
[----:B------:R-:W-:Y:S05]  /*d420*/  BSYNC B3 ;  /* 0x0000000000037941 */ /* 0x000fea0003800000 */
.L_x_8764:
        /* <DEDUP_REMOVED lines=11> */
.L_x_8760:
[----:B------:R-:W-:Y:S05]  /*d4e0*/  BSYNC B2 ;  /* 0x0000000000027941 */ /* 0x000fea0003800000 */
.L_x_8758:
        /* <DEDUP_REMOVED lines=8> */
.L_x_8769:
        /* <DEDUP_REMOVED lines=12> */
.L_x_8772:
[----:B------:R-:W-:Y:S02]  /*d630*/  MOV R158, R226 ;  /* 0x000000e2009e7202 */ /* 0x000fe40000000f00 */
.L_x_8773:
[----:B------:R-:W-:Y:S05]  /*d640*/  BSYNC B3 ;  /* 0x0000000000037941 */ /* 0x000fea0003800000 */
.L_x_8771:
        /* <DEDUP_REMOVED lines=16> */
.L_x_8777:
[----:B------:R-:W-:Y:S05]  /*d750*/  BSYNC B4 ;  /* 0x0000000000047941 */ /* 0x000fea0003800000 */
.L_x_8776:
        /* <DEDUP_REMOVED lines=44> */
.L_x_8775:
[----:B------:R-:W-:Y:S05]  /*da20*/  BSYNC B3 ;  /* 0x0000000000037941 */ /* 0x000fea0003800000 */
.L_x_8774:
        /* <DEDUP_REMOVED lines=11> */
.L_x_8770:
[----:B------:R-:W-:Y:S05]  /*dae0*/  BSYNC B2 ;  /* 0x0000000000027941 */ /* 0x000fea0003800000 */
.L_x_8768:
        /* <DEDUP_REMOVED lines=8> */
.L_x_8779:
        /* <DEDUP_REMOVED lines=12> */
.L_x_8782:
[----:B------:R-:W-:Y:S02]  /*dc30*/  IMAD.MOV.U32 R210, RZ, RZ, R226 ;  /* 0x000000ffffd27224 */ /* 0x000fe400078e00e2 */
.L_x_8783:
[----:B------:R-:W-:Y:S05]  /*dc40*/  BSYNC B3 ;  /* 0x0000000000037941 */ /* 0x000fea0003800000 */
.L_x_8781:
        /* <DEDUP_REMOVED lines=16> */
.L_x_8787:
[----:B------:R-:W-:Y:S05]  /*dd50*/  BSYNC B4 ;  /* 0x0000000000047941 */ /* 0x000fea0003800000 */
.L_x_8786:
        /* <DEDUP_REMOVED lines=44> */
.L_x_8785:
[----:B------:R-:W-:Y:S05]  /*e020*/  BSYNC B3 ;  /* 0x0000000000037941 */ /* 0x000fea0003800000 */
.L_x_8784:
        /* <DEDUP_REMOVED lines=12> */
.L_x_8780:
[----:B------:R-:W-:Y:S05]  /*e0f0*/  BSYNC B2 ;  /* 0x0000000000027941 */ /* 0x000fea0003800000 */
.L_x_8778:
        /* <DEDUP_REMOVED lines=29> */
.L_x_8789:
[----:B------:R-:W-:Y:S05]  /*e2d0*/  BSYNC B2 ;  /* 0x0000000000027941 */ /* 0x000fea0003800000 */
.L_x_8788:
[----:B------:R-:W-:Y:S02]  /*e2e0*/  IADD3 R228, R228, 0x20, RZ ;  /* 0x00000020e4e47810 */ /* 0x000fe40007ffe0ff */
[----:B------:R-:W-:Y:S02]  /*e2f0*/  IADD3 R229, R229, 0x20, RZ ;  /* 0x00000020e5e57810 */ /* 0x000fe40007ffe0ff */
.L_x_8707:
[----:B------:R-:W-:Y:S05]  /*e300*/  BSYNC B1 ;  /* 0x0000000000017941 */ /* 0x000fea0003800000 */
.L_x_8706:
        /* <DEDUP_REMOVED lines=20> */
.L_x_8793:
        /* <DEDUP_REMOVED lines=12> */
.L_x_8796:
[----:B------:R-:W-:Y:S02]  /*e510*/  MOV R150, R226 ;  /* 0x000000e200967202 */ /* 0x000fe40000000f00 */
.L_x_8797:
[----:B------:R-:W-:Y:S05]  /*e520*/  BSYNC B3 ;  /* 0x0000000000037941 */ /* 0x000fea0003800000 */
.L_x_8795:
        /* <DEDUP_REMOVED lines=16> */
.L_x_8801:
[----:B------:R-:W-:Y:S05]  /*e630*/  BSYNC B4 ;  /* 0x0000000000047941 */ /* 0x000fea0003800000 */
.L_x_8800:
        /* <DEDUP_REMOVED lines=44> */
.L_x_8799:
[----:B------:R-:W-:Y:S05]  /*e900*/  BSYNC B3 ;  /* 0x0000000000037941 */ /* 0x000fea0003800000 */
.L_x_8798:
        /* <DEDUP_REMOVED lines=11> */
.L_x_8794:
[----:B------:R-:W-:Y:S05]  /*e9c0*/  BSYNC B2 ;  /* 0x0000000000027941 */ /* 0x000fea0003800000 */
.L_x_8792:
        /* <DEDUP_REMOVED lines=8> */
.L_x_8803:
        /* <DEDUP_REMOVED lines=12> */
.L_x_8806:
[----:B------:R-:W-:Y:S02]  /*eb10*/  IMAD.MOV.U32 R150, RZ, RZ, R226 ;  /* 0x000000ffff967224 */ /* 0x000fe400078e00e2 */
.L_x_8807:
[----:B------:R-:W-:Y:S05]  /*eb20*/  BSYNC B3 ;  /* 0x0000000000037941 */ /* 0x000fea0003800000 */
.L_x_8805:
        /* <DEDUP_REMOVED lines=16> */
.L_x_8811:
[----:B------:R-:W-:Y:S05]  /*ec30*/  BSYNC B4 ;  /* 0x0000000000047941 */ /* 0x000fea0003800000 */
.L_x_8810:
        /* <DEDUP_REMOVED lines=44> */
.L_x_8809:
[----:B------:R-:W-:Y:S05]  /*ef00*/  BSYNC B3 ;  /* 0x0000000000037941 */ /* 0x000fea0003800000 */
.L_x_8808:
        /* <DEDUP_REMOVED lines=11> */
.L_x_8804:
[----:B------:R-:W-:Y:S05]  /*efc0*/  BSYNC B2 ;  /* 0x0000000000027941 */ /* 0x000fea0003800000 */
.L_x_8802:
        /* <DEDUP_REMOVED lines=8> */
.L_x_8813:
        /* <DEDUP_REMOVED lines=12> */
.L_x_8816:
[----:B------:R-:W-:Y:S02]  /*f110*/  IMAD.MOV.U32 R150, RZ, RZ, R226 ;  /* 0x000000ffff967224 */ /* 0x000fe400078e00e2 */
.L_x_8817:
[----:B------:R-:W-:Y:S05]  /*f120*/  BSYNC B3 ;  /* 0x0000000000037941 */ /* 0x000fea0003800000 */
.L_x_8815:
        /* <DEDUP_REMOVED lines=16> */
.L_x_8821:
[----:B------:R-:W-:Y:S05]  /*f230*/  BSYNC B4 ;  /* 0x0000000000047941 */ /* 0x000fea0003800000 */
.L_x_8820:
        /* <DEDUP_REMOVED lines=44> */
.L_x_8819:
[----:B------:R-:W-:Y:S05]  /*f500*/  BSYNC B3 ;  /* 0x0000000000037941 */ /* 0x000fea0003800000 */
.L_x_8818:
        /* <DEDUP_REMOVED lines=11> */
.L_x_8814:
[----:B------:R-:W-:Y:S05]  /*f5c0*/  BSYNC B2 ;  /* 0x0000000000027941 */ /* 0x000fea0003800000 */
.L_x_8812:
        /* <DEDUP_REMOVED lines=8> */
.L_x_8823:
        /* <DEDUP_REMOVED lines=12> */
.L_x_8826:
[----:B------:R-:W-:Y:S02]  /*f710*/  MOV R150, R226 ;  /* 0x000000e200967202 */ /* 0x000fe40000000f00 */
.L_x_8827:
[----:B------:R-:W-:Y:S05]  /*f720*/  BSYNC B3 ;  /* 0x0000000000037941 */ /* 0x000fea0003800000 */
.L_x_8825:
        /* <DEDUP_REMOVED lines=16> */
.L_x_8831:
[----:B------:R-:W-:Y:S05]  /*f830*/  BSYNC B4 ;  /* 0x0000000000047941 */ /* 0x000fea0003800000 */
.L_x_8830:
        /* <DEDUP_REMOVED lines=44> */
.L_x_8829:
[----:B------:R-:W-:Y:S05]  /*fb00*/  BSYNC B3 ;  /* 0x0000000000037941 */ /* 0x000fea0003800000 */
.L_x_8828:
        /* <DEDUP_REMOVED lines=11> */
.L_x_8824:
[----:B------:R-:W-:Y:S05]  /*fbc0*/  BSYNC B2 ;  /* 0x0000000000027941 */ /* 0x000fea0003800000 */
.L_x_8822:
        /* <DEDUP_REMOVED lines=8> */
.L_x_8833:
        /* <DEDUP_REMOVED lines=12> */
.L_x_8836:
[----:B------:R-:W-:Y:S02]  /*fd10*/  IMAD.MOV.U32 R150, RZ, RZ, R226 ;  /* 0x000000ffff967224 */ /* 0x000fe400078e00e2 */
.L_x_8837:
[----:B------:R-:W-:Y:S05]  /*fd20*/  BSYNC B3 ;  /* 0x0000000000037941 */ /* 0x000fea0003800000 */
.L_x_8835:
        /* <DEDUP_REMOVED lines=16> */
.L_x_8841:
[----:B------:R-:W-:Y:S05]  /*fe30*/  BSYNC B4 ;  /* 0x0000000000047941 */ /* 0x000fea0003800000 */
.L_x_8840:
        /* <DEDUP_REMOVED lines=44> */
.L_x_8839:
[----:B------:R-:W-:Y:S05]  /*10100*/  BSYNC B3 ;  /* 0x0000000000037941 */ /* 0x000fea0003800000 */
.L_x_8838:
        /* <DEDUP_REMOVED lines=11> */
.L_x_8834:
[----:B------:R-:W-:Y:S05]  /*101c0*/  BSYNC B2 ;  /* 0x0000000000027941 */ /* 0x000fea0003800000 */
.L_x_8832:
        /* <DEDUP_REMOVED lines=8> */
.L_x_8843:
        /* <DEDUP_REMOVED lines=12> */
.L_x_8846:
[----:B------:R-:W-:Y:S02]  /*10310*/  IMAD.MOV.U32 R150, RZ, RZ, R226 ;  /* 0x000000ffff967224 */ /* 0x000fe400078e00e2 */
.L_x_8847:
[----:B------:R-:W-:Y:S05]  /*10320*/  BSYNC B3 ;  /* 0x0000000000037941 */ /* 0x000fea0003800000 */
.L_x_8845:
        /* <DEDUP_REMOVED lines=16> */
.L_x_8851:
[----:B------:R-:W-:Y:S05]  /*10430*/  BSYNC B4 ;  /* 0x0000000000047941 */ /* 0x000fea0003800000 */
.L_x_8850:
        /* <DEDUP_REMOVED lines=44> */
.L_x_8849:
[----:B------:R-:W-:Y:S05]  /*10700*/  BSYNC B3 ;  /* 0x0000000000037941 */ /* 0x000fea0003800000 */
.L_x_8848:
        /* <DEDUP_REMOVED lines=11> */
.L_x_8844:
[----:B------:R-:W-:Y:S05]  /*107c0*/  BSYNC B2 ;  /* 0x0000000000027941 */ /* 0x000fea0003800000 */
.L_x_8842:
        /* <DEDUP_REMOVED lines=8> */
.L_x_8853:
        /* <DEDUP_REMOVED lines=12> */
.L_x_8856:
[----:B------:R-:W-:Y:S02]  /*10910*/  MOV R150, R226 ;  /* 0x000000e200967202 */ /* 0x000fe40000000f00 */
.L_x_8857:
[----:B------:R-:W-:Y:S05]  /*10920*/  BSYNC B3 ;  /* 0x0000000000037941 */ /* 0x000fea0003800000 */
.L_x_8855:
        /* <DEDUP_REMOVED lines=16> */
.L_x_8861:
[----:B------:R-:W-:Y:S05]  /*10a30*/  BSYNC B4 ;  /* 0x0000000000047941 */ /* 0x000fea0003800000 */
.L_x_8860:
        /* <DEDUP_REMOVED lines=44> */
.L_x_8859:
[----:B------:R-:W-:Y:S05]  /*10d00*/  BSYNC B3 ;  /* 0x0000000000037941 */ /* 0x000fea0003800000 */
.L_x_8858:
        /* <DEDUP_REMOVED lines=11> */
.L_x_8854:
[----:B------:R-:W-:Y:S05]  /*10dc0*/  BSYNC B2 ;  /* 0x0000000000027941 */ /* 0x000fea0003800000 */
.L_x_8852:
        /* <DEDUP_REMOVED lines=8> */
.L_x_8863:
        /* <DEDUP_REMOVED lines=12> */
.L_x_8866:
[----:B------:R-:W-:Y:S02]  /*10f10*/  IMAD.MOV.U32 R210, RZ, RZ, R226 ;  /* 0x000000ffffd27224 */ /* 0x000fe400078e00e2 */
.L_x_8867:
[----:B------:R-:W-:Y:S05]  /*10f20*/  BSYNC B3 ;  /* 0x0000000000037941 */ /* 0x000fea0003800000 */
.L_x_8865:
        /* <DEDUP_REMOVED lines=16> */
.L_x_8871:
[----:B------:R-:W-:Y:S05]  /*11030*/  BSYNC B4 ;  /* 0x0000000000047941 */ /* 0x000fea0003800000 */
.L_x_8870:
        /* <DEDUP_REMOVED lines=44> */
.L_x_8869:
[----:B------:R-:W-:Y:S05]  /*11300*/  BSYNC B3 ;  /* 0x0000000000037941 */ /* 0x000fea0003800000 */
.L_x_8868:
        /* <DEDUP_REMOVED lines=12> */
.L_x_8864:
[----:B------:R-:W-:Y:S05]  /*113d0*/  BSYNC B2 ;  /* 0x0000000000027941 */ /* 0x000fea0003800000 */
.L_x_8862:
        /* <DEDUP_REMOVED lines=29> */
.L_x_8873:
[----:B------:R-:W-:Y:S05]  /*115b0*/  BSYNC B2 ;  /* 0x0000000000027941 */ /* 0x000fea0003800000 */
.L_x_8872:
[----:B------:R-:W-:Y:S02]  /*115c0*/  IADD3 R228, R228, 0x20, RZ ;  /* 0x00000020e4e47810 */ /* 0x000fe40007ffe0ff */
[----:B------:R-:W-:Y:S02]  /*115d0*/  IADD3 R229, R229, 0x20, RZ ;  /* 0x00000020e5e57810 */ /* 0x000fe40007ffe0ff */
.L_x_8791:
[----:B------:R-:W-:Y:S05]  /*115e0*/  BSYNC B1 ;  /* 0x0000000000017941 */ /* 0x000fea0003800000 */
.L_x_8790:
        /* <DEDUP_REMOVED lines=20> */
.L_x_8877:
        /* <DEDUP_REMOVED lines=12> */
.L_x_8880:
[----:B------:R-:W-:Y:S02]  /*117f0*/  MOV R144, R226 ;  /* 0x000000e200907202 */ /* 0x000fe40000000f00 */
.L_x_8881:
[----:B------:R-:W-:Y:S05]  /*11800*/  BSYNC B3 ;  /* 0x0000000000037941 */ /* 0x000fea0003800000 */
.L_x_8879:
        /* <DEDUP_REMOVED lines=16> */
.L_x_8885:
[----:B------:R-:W-:Y:S05]  /*11910*/  BSYNC B4 ;  /* 0x0000000000047941 */ /* 0x000fea0003800000 */
.L_x_8884:
        /* <DEDUP_REMOVED lines=44> */
.L_x_8883:
[----:B------:R-:W-:Y:S05]  /*11be0*/  BSYNC B3 ;  /* 0x0000000000037941 */ /* 0x000fea0003800000 */
.L_x_8882:
        /* <DEDUP_REMOVED lines=11> */
.L_x_8878:
[----:B------:R-:W-:Y:S05]  /*11ca0*/  BSYNC B2 ;  /* 0x0000000000027941 */ /* 0x000fea0003800000 */
.L_x_8876:
        /* <DEDUP_REMOVED lines=8> */
.L_x_8887:
        /* <DEDUP_REMOVED lines=12> */
.L_x_8890:
[----:B------:R-:W-:Y:S02]  /*11df0*/  IMAD.MOV.U32 R144, RZ, RZ, R226 ;  /* 0x000000ffff907224 */ /* 0x000fe400078e00e2 */
.L_x_8891:
[----:B------:R-:W-:Y:S05]  /*11e00*/  BSYNC B3 ;  /* 0x0000000000037941 */ /* 0x000fea0003800000 */
.L_x_8889:
        /* <DEDUP_REMOVED lines=16> */
.L_x_8895:
[----:B------:R-:W-:Y:S05]  /*11f10*/  BSYNC B4 ;  /* 0x0000000000047941 */ /* 0x000fea0003800000 */
.L_x_8894:
        /* <DEDUP_REMOVED lines=44> */
.L_x_8893:
[----:B------:R-:W-:Y:S05]  /*121e0*/  BSYNC B3 ;  /* 0x0000000000037941 */ /* 0x000fea0003800000 */
.L_x_8892:
        /* <DEDUP_REMOVED lines=11> */
.L_x_8888:
[----:B------:R-:W-:Y:S05]  /*122a0*/  BSYNC B2 ;  /* 0x0000000000027941 */ /* 0x000fea0003800000 */
.L_x_8886:
        /* <DEDUP_REMOVED lines=8> */
.L_x_8897:
        /* <DEDUP_REMOVED lines=12> */
.L_x_8900:
[----:B------:R-:W-:Y:S02]  /*123f0*/  IMAD.MOV.U32 R144, RZ, RZ, R226 ;  /* 0x000000ffff907224 */ /* 0x000fe400078e00e2 */
.L_x_8901:
[----:B------:R-:W-:Y:S05]  /*12400*/  BSYNC B3 ;  /* 0x0000000000037941 */ /* 0x000fea0003800000 */
.L_x_8899:
        /* <DEDUP_REMOVED lines=16> */
.L_x_8905:
[----:B------:R-:W-:Y:S05]  /*12510*/  BSYNC B4 ;  /* 0x0000000000047941 */ /* 0x000fea0003800000 */
.L_x_8904:
        /* <DEDUP_REMOVED lines=44> */
.L_x_8903:
[----:B------:R-:W-:Y:S05]  /*127e0*/  BSYNC B3 ;  /* 0x0000000000037941 */ /* 0x000fea0003800000 */
.L_x_8902:
        /* <DEDUP_REMOVED lines=11> */
.L_x_8898:
[----:B------:R-:W-:Y:S05]  /*128a0*/  BSYNC B2 ;  /* 0x0000000000027941 */ /* 0x000fea0003800000 */
.L_x_8896:
        /* <DEDUP_REMOVED lines=8> */
.L_x_8907:
        /* <DEDUP_REMOVED lines=12> */
.L_x_8910:
[----:B------:R-:W-:Y:S02]  /*129f0*/  MOV R144, R226 ;  /* 0x000000e200907202 */ /* 0x000fe40000000f00 */
.L_x_8911:
[----:B------:R-:W-:Y:S05]  /*12a00*/  BSYNC B3 ;  /* 0x0000000000037941 */ /* 0x000fea0003800000 */
.L_x_8909:
        /* <DEDUP_REMOVED lines=16> */
.L_x_8915:
[----:B------:R-:W-:Y:S05]  /*12b10*/  BSYNC B4 ;  /* 0x0000000000047941 */ /* 0x000fea0003800000 */
.L_x_8914:
        /* <DEDUP_REMOVED lines=44> */
.L_x_8913:
[----:B------:R-:W-:Y:S05]  /*12de0*/  BSYNC B3 ;  /* 0x0000000000037941 */ /* 0x000fea0003800000 */
.L_x_8912:
        /* <DEDUP_REMOVED lines=11> */
.L_x_8908:
[----:B------:R-:W-:Y:S05]  /*12ea0*/  BSYNC B2 ;  /* 0x0000000000027941 */ /* 0x000fea0003800000 */
.L_x_8906:
        /* <DEDUP_REMOVED lines=8> */
.L_x_8917:
        /* <DEDUP_REMOVED lines=12> */
.L_x_8920:
[----:B------:R-:W-:Y:S02]  /*12ff0*/  IMAD.MOV.U32 R144, RZ, RZ, R226 ;  /* 0x000000ffff907224 */ /* 0x000fe400078e00e2 */
.L_x_8921:
[----:B------:R-:W-:Y:S05]  /*13000*/  BSYNC B3 ;  /* 0x0000000000037941 */ /* 0x000fea0003800000 */
.L_x_8919:
        /* <DEDUP_REMOVED lines=16> */
.L_x_8925:
[----:B------:R-:W-:Y:S05]  /*13110*/  BSYNC B4 ;  /* 0x0000000000047941 */ /* 0x000fea0003800000 */
.L_x_8924:
        /* <DEDUP_REMOVED lines=44> */
.L_x_8923:
[----:B------:R-:W-:Y:S05]  /*133e0*/  BSYNC B3 ;  /* 0x0000000000037941 */ /* 0x000fea0003800000 */
.L_x_8922:
        /* <DEDUP_REMOVED lines=11> */
.L_x_8918:
[----:B------:R-:W-:Y:S05]  /*134a0*/  BSYNC B2 ;  /* 0x0000000000027941 */ /* 0x000fea0003800000 */
.L_x_8916:
        /* <DEDUP_REMOVED lines=8> */
.L_x_8927:
        /* <DEDUP_REMOVED lines=12> */
.L_x_8930:
[----:B------:R-:W-:Y:S02]  /*135f0*/  IMAD.MOV.U32 R192, RZ, RZ, R226 ;  /* 0x000000ffffc07224 */ /* 0x000fe400078e00e2 */
.L_x_8931:
[----:B------:R-:W-:Y:S05]  /*13600*/  BSYNC B3 ;  /* 0x0000000000037941 */ /* 0x000fea0003800000 */
.L_x_8929:
        /* <DEDUP_REMOVED lines=16> */
.L_x_8935:
[----:B------:R-:W-:Y:S05]  /*13710*/  BSYNC B4 ;  /* 0x0000000000047941 */ /* 0x000fea0003800000 */
.L_x_8934:
        /* <DEDUP_REMOVED lines=44> */
.L_x_8933:
[----:B------:R-:W-:Y:S05]  /*139e0*/  BSYNC B3 ;  /* 0x0000000000037941 */ /* 0x000fea0003800000 */
.L_x_8932:
        /* <DEDUP_REMOVED lines=11> */
.L_x_8928:
[----:B------:R-:W-:Y:S05]  /*13aa0*/  BSYNC B2 ;  /* 0x0000000000027941 */ /* 0x000fea0003800000 */
.L_x_8926:
        /* <DEDUP_REMOVED lines=8> */
.L_x_8937:
        /* <DEDUP_REMOVED lines=12> */
.L_x_8940:
[----:B------:R-:W-:Y:S02]  /*13bf0*/  MOV R195, R226 ;  /* 0x000000e200c37202 */ /* 0x000fe40000000f00 */
.L_x_8941:
[----:B------:R-:W-:Y:S05]  /*13c00*/  BSYNC B3 ;  /* 0x0000000000037941 */ /* 0x000fea0003800000 */
.L_x_8939:
        /* <DEDUP_REMOVED lines=16> */
.L_x_8945:
[----:B------:R-:W-:Y:S05]  /*13d10*/  BSYNC B4 ;  /* 0x0000000000047941 */ /* 0x000fea0003800000 */
.L_x_8944:
        /* <DEDUP_REMOVED lines=44> */
.L_x_8943:
[----:B------:R-:W-:Y:S05]  /*13fe0*/  BSYNC B3 ;  /* 0x0000000000037941 */ /* 0x000fea0003800000 */
.L_x_8942:
[----:B------:R-:W0:Y:S01]  /*13ff0*/  I2F.U32 R65, R195 ;  /* 0x000000c300417306 */ /* 0x000e220000201000 */
[----:B-----5:R-:W-:Y:S01]  /*14000*/  HADD2.F32 R67, -RZ, R59.H0_H0 ;  /* 0x2000003bff437230 */ /* 0x020fe20000004100 */
[----:B------:R-:W-:-:S04]  /*14010*/  IMAD.MOV.U32 R66, RZ, RZ, 0x2f800000 ;  /* 0x2f800000ff427424 */ /* 0x000fc800078e00ff */
[----:B------:R-:W-:-:S04]  /*14020*/  FMUL.FTZ R67, R67, c[0x0][0x1ec] ;  /* 0x00007b0043437a20 */ /* 0x000fc80000410000 */
[----:B------:R-:W-:Y:S02]  /*14030*/  FMUL.FTZ R67, R67, c[0x0][0x1e8] ;  /* 0x00007a0043437a20 */ /* 0x000fe40000410000 */
[----:B0-----:R-:W-:-:S05]  /*14040*/  FFMA.FTZ R65, R65, R66, 1.1641532182693481445e-10 ;  /* 0x2f00000041417423 */ /* 0x001fca0000010042 */
[----:B------:R-:W-:Y:S01]  /*14050*/  FSETP.GTU.FTZ.AND P4, PT, R65, c[0x0][0x1e4], PT ;  /* 0x0000790041007a0b */ /* 0x000fe20003f9c000 */
[----:B------:R-:W-:-:S03]  /*14060*/  @P2 HADD2.F32 R65, -RZ, R63.H0_H0 ;  /* 0x2000003fff412230 */ /* 0x000fc60000004100 */
[----:B------:R-:W-:Y:S02]  /*14070*/  FSEL R192, R67, RZ, !P4 ;  /* 0x000000ff43c07208 */ /* 0x000fe40006000000 */
[----:B------:R-:W-:-:S03]  /*14080*/  SEL R212, RZ, 0x1, P4 ;  /* 0x00000001ffd47807 */ /* 0x000fc60002000000 */
[----:B------:R-:W-:Y:S02]  /*14090*/  @P2 FADD.FTZ R192, R65, R192 ;  /* 0x000000c041c02221 */ /* 0x000fe40000010000 */
.L_x_8938:
[----:B------:R-:W-:Y:S05]  /*140a0*/  BSYNC B2 ;  /* 0x0000000000027941 */ /* 0x000fea0003800000 */
.L_x_8936:
        /* <DEDUP_REMOVED lines=8> */
.L_x_8947:
        /* <DEDUP_REMOVED lines=12> */
.L_x_8950:
[----:B------:R-:W-:Y:S02]  /*141f0*/  IMAD.MOV.U32 R210, RZ, RZ, R226 ;  /* 0x000000ffffd27224 */ /* 0x000fe400078e00e2 */
.L_x_8951:
[----:B------:R-:W-:Y:S05]  /*14200*/  BSYNC B3 ;  /* 0x0000000000037941 */ /* 0x000fea0003800000 */
.L_x_8949:
        /* <DEDUP_REMOVED lines=16> */
.L_x_8955:
[----:B------:R-:W-:Y:S05]  /*14310*/  BSYNC B4 ;  /* 0x0000000000047941 */ /* 0x000fea0003800000 */
.L_x_8954:
        /* <DEDUP_REMOVED lines=44> */
.L_x_8953:
[----:B------:R-:W-:Y:S05]  /*145e0*/  BSYNC B3 ;  /* 0x0000000000037941 */ /* 0x000fea0003800000 */
.L_x_8952:
        /* <DEDUP_REMOVED lines=12> */
.L_x_8948:
[----:B------:R-:W-:Y:S05]  /*146b0*/  BSYNC B2 ;  /* 0x0000000000027941 */ /* 0x000fea0003800000 */
.L_x_8946:
        /* <DEDUP_REMOVED lines=29> */
.L_x_8957:
[----:B------:R-:W-:Y:S05]  /*14890*/  BSYNC B2 ;  /* 0x0000000000027941 */ /* 0x000fea0003800000 */
.L_x_8956:
[----:B------:R-:W-:Y:S02]  /*148a0*/  IADD3 R228, R228, 0x20, RZ ;  /* 0x00000020e4e47810 */ /* 0x000fe40007ffe0ff */
[----:B------:R-:W-:Y:S02]  /*148b0*/  IADD3 R229, R229, 0x20, RZ ;  /* 0x00000020e5e57810 */ /* 0x000fe40007ffe0ff */
.L_x_8875:
[----:B------:R-:W-:Y:S05]  /*148c0*/  BSYNC B1 ;  /* 0x0000000000017941 */ /* 0x000fea0003800000 */
.L_x_8874:
        /* <DEDUP_REMOVED lines=20> */
.L_x_8961:
        /* <DEDUP_REMOVED lines=12> */
.L_x_8964:
[----:B------:R-:W-:Y:S02]  /*14ad0*/  MOV R200, R226 ;  /* 0x000000e200c87202 */ /* 0x000fe40000000f00 */
.L_x_8965:
[----:B------:R-:W-:Y:S05]  /*14ae0*/  BSYNC B3 ;  /* 0x0000000000037941 */ /* 0x000fea0003800000 */
.L_x_8963:
        /* <DEDUP_REMOVED lines=16> */
.L_x_8969:
[----:B------:R-:W-:Y:S05]  /*14bf0*/  BSYNC B4 ;  /* 0x0000000000047941 */ /* 0x000fea0003800000 */
.L_x_8968:
        /* <DEDUP_REMOVED lines=44> */
.L_x_8967:
[----:B------:R-:W-:Y:S05]  /*14ec0*/  BSYNC B3 ;  /* 0x0000000000037941 */ /* 0x000fea0003800000 */
.L_x_8966:
        /* <DEDUP_REMOVED lines=11> */
.L_x_8962:
[----:B------:R-:W-:Y:S05]  /*14f80*/  BSYNC B2 ;  /* 0x0000000000027941 */ /* 0x000fea0003800000 */
.L_x_8960:
        /* <DEDUP_REMOVED lines=8> */
.L_x_8971:
        /* <DEDUP_REMOVED lines=12> */
.L_x_8974:
[----:B------:R-:W-:Y:S02]  /*150d0*/  IMAD.MOV.U32 R200, RZ, RZ, R226 ;  /* 0x000000ffffc87224 */ /* 0x000fe400078e00e2 */
.L_x_8975:
[----:B------:R-:W-:Y:S05]  /*150e0*/  BSYNC B3 ;  /* 0x0000000000037941 */ /* 0x000fea0003800000 */
.L_x_8973:
        /* <DEDUP_REMOVED lines=16> */
.L_x_8979:
[----:B------:R-:W-:Y:S05]  /*151f0*/  BSYNC B4 ;  /* 0x0000000000047941 */ /* 0x000fea0003800000 */
.L_x_8978:
        /* <DEDUP_REMOVED lines=44> */
.L_x_8977:
[----:B------:R-:W-:Y:S05]  /*154c0*/  BSYNC B3 ;  /* 0x0000000000037941 */ /* 0x000fea0003800000 */
.L_x_8976:
[----:B------:R-:W0:Y:S01]  /*154d0*/  I2F.U32 R64, R200 ;  /* 0x000000c800407306 */ /* 0x000e220000201000 */
[----:B------:R-:W-:Y:S01]  /*154e0*/  HFMA2.MMA R67, -RZ, RZ, 0.1171875, 0 ;  /* 0x2f800000ff437435 */ /* 0x000fe200000001ff */
[----:B-----5:R-:W-:-:S05]  /*154f0*/  HADD2.F32 R66, -RZ, R56.H1_H1 ;  /* 0x30000038ff427230 */ /* 0x020fca0000004100 */
[----:B------:R-:W-:-:S04]  /*15500*/  FMUL.FTZ R66, R66, c[0x0][0x1ec] ;  /* 0x00007b0042427a20 */ /* 0x000fc80000410000 */
[----:B------:R-:W-:Y:S02]  /*15510*/  FMUL.FTZ R66, R66, c[0x0][0x1e8] ;  /* 0x00007a0042427a20 */ /* 0x000fe40000410000 */
[----:B0-----:R-:W-:-:S05]  /*15520*/  FFMA.FTZ R64, R64, R67, 1.1641532182693481445e-10 ;  /* 0x2f00000040407423 */ /* 0x001fca0000010043 */
[----:B------:R-:W-:Y:S01]  /*15530*/  FSETP.GTU.FTZ.AND P4, PT, R64, c[0x0][0x1e4], PT ;  /* 0x0000790040007a0b */ /* 0x000fe20003f9c000 */
[----:B------:R-:W-:-:S03]  /*15540*/  @P2 HADD2.F32 R64, -RZ, R60.H1_H1 ;  /* 0x3000003cff402230 */ /* 0x000fc60000004100 */
[----:B------:R-:W-:Y:S02]  /*15550*/  FSEL R197, R66, RZ, !P4 ;  /* 0x000000ff42c57208 */ /* 0x000fe40006000000 */
[----:B------:R-:W-:-:S03]  /*15560*/  SEL R217, RZ, 0x1, P4 ;  /* 0x00000001ffd97807 */ /* 0x000fc60002000000 */
[----:B------:R-:W-:Y:S02]  /*15570*/  @P2 FADD.FTZ R197, R64, R197 ;  /* 0x000000c540c52221 */ /* 0x000fe40000010000 */
.L_x_8972:
[----:B------:R-:W-:Y:S05]  /*15580*/  BSYNC B2 ;  /* 0x0000000000027941 */ /* 0x000fea0003800000 */
.L_x_8970:
        /* <DEDUP_REMOVED lines=8> */
.L_x_8981:
        /* <DEDUP_REMOVED lines=12> */
.L_x_8984:
[----:B------:R-:W-:Y:S02]  /*156d0*/  IMAD.MOV.U32 R203, RZ, RZ, R226 ;  /* 0x000000ffffcb7224 */ /* 0x000fe400078e00e2 */
.L_x_8985:
[----:B------:R-:W-:Y:S05]  /*156e0*/  BSYNC B3 ;  /* 0x0000000000037941 */ /* 0x000fea0003800000 */
.L_x_8983:
        /* <DEDUP_REMOVED lines=16> */
.L_x_8989:
[----:B------:R-:W-:Y:S05]  /*157f0*/  BSYNC B4 ;  /* 0x0000000000047941 */ /* 0x000fea0003800000 */
.L_x_8988:
        /* <DEDUP_REMOVED lines=44> */
.L_x_8987:
[----:B------:R-:W-:Y:S05]  /*15ac0*/  BSYNC B3 ;  /* 0x0000000000037941 */ /* 0x000fea0003800000 */
.L_x_8986:
        /* <DEDUP_REMOVED lines=11> */
.L_x_8982:
[----:B------:R-:W-:Y:S05]  /*15b80*/  BSYNC B2 ;  /* 0x0000000000027941 */ /* 0x000fea0003800000 */
.L_x_8980:
        /* <DEDUP_REMOVED lines=8> */
.L_x_8991:
        /* <DEDUP_REMOVED lines=12> */
.L_x_8994:
[----:B------:R-:W-:Y:S02]  /*15cd0*/  MOV R203, R226 ;  /* 0x000000e200cb7202 */ /* 0x000fe40000000f00 */
.L_x_8995:
[----:B------:R-:W-:Y:S05]  /*15ce0*/  BSYNC B3 ;  /* 0x0000000000037941 */ /* 0x000fea0003800000 */
.L_x_8993:
        /* <DEDUP_REMOVED lines=16> */
.L_x_8999:
[----:B------:R-:W-:Y:S05]  /*15df0*/  BSYNC B4 ;  /* 0x0000000000047941 */ /* 0x000fea0003800000 */
.L_x_8998:
        /* <DEDUP_REMOVED lines=44> */
.L_x_8997:
[----:B------:R-:W-:Y:S05]  /*160c0*/  BSYNC B3 ;  /* 0x0000000000037941 */ /* 0x000fea0003800000 */
.L_x_8996:
[----:B------:R-:W0:Y:S01]  /*160d0*/  I2F.U32 R64, R203 ;  /* 0x000000cb00407306 */ /* 0x000e220000201000 */
[----:B-----5:R-:W-:Y:S01]  /*160e0*/  HADD2.F32 R66, -RZ, R57.H1_H1 ;  /* 0x30000039ff427230 */ /* 0x020fe20000004100 */
[----:B------:R-:W-:-:S04]  /*160f0*/  IMAD.MOV.U32 R67, RZ, RZ, 0x2f800000 ;  /* 0x2f800000ff437424 */ /* 0x000fc800078e00ff */
        /* <DEDUP_REMOVED lines=8> */
.L_x_8992:
[----:B------:R-:W-:Y:S05]  /*16180*/  BSYNC B2 ;  /* 0x0000000000027941 */ /* 0x000fea0003800000 */
.L_x_8990:
        /* <DEDUP_REMOVED lines=8> */
.L_x_9001:
        /* <DEDUP_REMOVED lines=12> */
.L_x_9004:
[----:B------:R-:W-:Y:S02]  /*162d0*/  IMAD.MOV.U32 R203, RZ, RZ, R226 ;  /* 0x000000ffffcb7224 */ /* 0x000fe400078e00e2 */
.L_x_9005:
[----:B------:R-:W-:Y:S05]  /*162e0*/  BSYNC B3 ;  /* 0x0000000000037941 */ /* 0x000fea0003800000 */
.L_x_9003:
        /* <DEDUP_REMOVED lines=16> */
.L_x_9009:
[----:B------:R-:W-:Y:S05]  /*163f0*/  BSYNC B4 ;  /* 0x0000000000047941 */ /* 0x000fea0003800000 */
.L_x_9008:
        /* <DEDUP_REMOVED lines=44> */
.L_x_9007:
[----:B------:R-:W-:Y:S05]  /*166c0*/  BSYNC B3 ;  /* 0x0000000000037941 */ /* 0x000fea0003800000 */
.L_x_9006:
[----:B------:R-:W0:Y:S01]  /*166d0*/  I2F.U32 R65, R203 ;  /* 0x000000cb00417306 */ /* 0x000e220000201000 */
[----:B------:R-:W-:Y:S01]  /*166e0*/  HFMA2.MMA R66, -RZ, RZ, 0.1171875, 0 ;  /* 0x2f800000ff427435 */ /* 0x000fe200000001ff */
[----:B-----5:R-:W-:-:S05]  /*166f0*/  HADD2.F32 R67, -RZ, R58.H0_H0 ;  /* 0x2000003aff437230 */ /* 0x020fca0000004100 */
        /* <DEDUP_REMOVED lines=8> */
.L_x_9002:
[----:B------:R-:W-:Y:S05]  /*16780*/  BSYNC B2 ;  /* 0x0000000000027941 */ /* 0x000fea0003800000 */
.L_x_9000:
        /* <DEDUP_REMOVED lines=8> */
.L_x_9011:
        /* <DEDUP_REMOVED lines=12> */
.L_x_9014:
[----:B------:R-:W-:Y:S02]  /*168d0*/  IMAD.MOV.U32 R203, RZ, RZ, R226 ;  /* 0x000000ffffcb7224 */ /* 0x000fe400078e00e2 */
.L_x_9015:
[----:B------:R-:W-:Y:S05]  /*168e0*/  BSYNC B3 ;  /* 0x0000000000037941 */ /* 0x000fea0003800000 */
.L_x_9013:
        /* <DEDUP_REMOVED lines=16> */
.L_x_9019:
[----:B------:R-:W-:Y:S05]  /*169f0*/  BSYNC B4 ;  /* 0x0000000000047941 */ /* 0x000fea0003800000 */
.L_x_9018:
        /* <DEDUP_REMOVED lines=44> */
.L_x_9017:
[----:B------:R-:W-:Y:S05]  /*16cc0*/  BSYNC B3 ;  /* 0x0000000000037941 */ /* 0x000fea0003800000 */
.L_x_9016:
        /* <DEDUP_REMOVED lines=11> */
.L_x_9012:
[----:B------:R-:W-:Y:S05]  /*16d80*/  BSYNC B2 ;  /* 0x0000000000027941 */ /* 0x000fea0003800000 */
.L_x_9010:
        /* <DEDUP_REMOVED lines=8> */
.L_x_9021:
        /* <DEDUP_REMOVED lines=12> */
.L_x_9024:
[----:B------:R-:W-:Y:S02]  /*16ed0*/  MOV R203, R226 ;  /* 0x000000e200cb7202 */ /* 0x000fe40000000f00 */
.L_x_9025:
[----:B------:R-:W-:Y:S05]  /*16ee0*/  BSYNC B3 ;  /* 0x0000000000037941 */ /* 0x000fea0003800000 */
.L_x_9023:
        /* <DEDUP_REMOVED lines=16> */
.L_x_9029:
[----:B------:R-:W-:Y:S05]  /*16ff0*/  BSYNC B4 ;  /* 0x0000000000047941 */ /* 0x000fea0003800000 */
.L_x_9028:
        /* <DEDUP_REMOVED lines=44> */
.L_x_9027:
[----:B------:R-:W-:Y:S05]  /*172c0*/  BSYNC B3 ;  /* 0x0000000000037941 */ /* 0x000fea0003800000 */
.L_x_9026:
        /* <DEDUP_REMOVED lines=11> */
.L_x_9022:
[----:B------:R-:W-:Y:S05]  /*17380*/  BSYNC B2 ;  /* 0x0000000000027941 */ /* 0x000fea0003800000 */
.L_x_9020:
        /* <DEDUP_REMOVED lines=8> */
.L_x_9031:
        /* <DEDUP_REMOVED lines=12> */
.L_x_9034:
[----:B------:R-:W-:Y:S02]  /*174d0*/  IMAD.MOV.U32 R210, RZ, RZ, R226 ;  /* 0x000000ffffd27224 */ /* 0x000fe400078e00e2 */
.L_x_9035:
[----:B------:R-:W-:Y:S05]  /*174e0*/  BSYNC B3 ;  /* 0x0000000000037941 */ /* 0x000fea0003800000 */
.L_x_9033:
        /* <DEDUP_REMOVED lines=16> */
.L_x_9039:
[----:B------:R-:W-:Y:S05]  /*175f0*/  BSYNC B4 ;  /* 0x0000000000047941 */ /* 0x000fea0003800000 */
.L_x_9038:
        /* <DEDUP_REMOVED lines=44> */
.L_x_9037:
[----:B------:R-:W-:Y:S05]  /*178c0*/  BSYNC B3 ;  /* 0x0000000000037941 */ /* 0x000fea0003800000 */
.L_x_9036:
        /* <DEDUP_REMOVED lines=12> */
.L_x_9032:
[----:B------:R-:W-:Y:S05]  /*17990*/  BSYNC B2 ;  /* 0x0000000000027941 */ /* 0x000fea0003800000 */
.L_x_9030:
        /* <DEDUP_REMOVED lines=29> */
.L_x_9041:
[----:B------:R-:W-:Y:S05]  /*17b70*/  BSYNC B2 ;  /* 0x0000000000027941 */ /* 0x000fea0003800000 */
.L_x_9040:
[----:B------:R-:W-:Y:S02]  /*17b80*/  IADD3 R228, R228, 0x20, RZ ;  /* 0x00000020e4e47810 */ /* 0x000fe40007ffe0ff */
[----:B------:R-:W-:Y:S02]  /*17b90*/  IADD3 R229, R229, 0x20, RZ ;  /* 0x00000020e5e57810 */ /* 0x000fe40007ffe0ff */
.L_x_8959:
[----:B------:R-:W-:Y:S05]  /*17ba0*/  BSYNC B1 ;  /* 0x0000000000017941 */ /* 0x000fea0003800000 */
.L_x_8958:
        /* <DEDUP_REMOVED lines=20> */
.L_x_9045:
        /* <DEDUP_REMOVED lines=12> */
.L_x_9048:
[----:B------:R-:W-:Y:S02]  /*17db0*/  MOV R208, R226 ;  /* 0x000000e200d07202 */ /* 0x000fe40000000f00 */
.L_x_9049:
[----:B------:R-:W-:Y:S05]  /*17dc0*/  BSYNC B3 ;  /* 0x0000000000037941 */ /* 0x000fea0003800000 */
.L_x_9047:
        /* <DEDUP_REMOVED lines=16> */
.L_x_9053:
[----:B------:R-:W-:Y:S05]  /*17ed0*/  BSYNC B4 ;  /* 0x0000000000047941 */ /* 0x000fea0003800000 */
.L_x_9052:
        /* <DEDUP_REMOVED lines=44> */
.L_x_9051:
[----:B------:R-:W-:Y:S05]  /*181a0*/  BSYNC B3 ;  /* 0x0000000000037941 */ /* 0x000fea0003800000 */
.L_x_9050:
        /* <DEDUP_REMOVED lines=11> */
.L_x_9046:
[----:B------:R-:W-:Y:S05]  /*18260*/  BSYNC B2 ;  /* 0x0000000000027941 */ /* 0x000fea0003800000 */
.L_x_9044:
        /* <DEDUP_REMOVED lines=8> */
.L_x_9055:
        /* <DEDUP_REMOVED lines=12> */
.L_x_9058:
[----:B------:R-:W-:Y:S02]  /*183b0*/  IMAD.MOV.U32 R208, RZ, RZ, R226 ;  /* 0x000000ffffd07224 */ /* 0x000fe400078e00e2 */
.L_x_9059:
[----:B------:R-:W-:Y:S05]  /*183c0*/  BSYNC B3 ;  /* 0x0000000000037941 */ /* 0x000fea0003800000 */
.L_x_9057:
        /* <DEDUP_REMOVED lines=16> */
.L_x_9063:
[----:B------:R-:W-:Y:S05]  /*184d0*/  BSYNC B4 ;  /* 0x0000000000047941 */ /* 0x000fea0003800000 */
.L_x_9062:
        /* <DEDUP_REMOVED lines=44> */
.L_x_9061:
[----:B------:R-:W-:Y:S05]  /*187a0*/  BSYNC B3 ;  /* 0x0000000000037941 */ /* 0x000fea0003800000 */
.L_x_9060:
        /* <DEDUP_REMOVED lines=11> */
.L_x_9056:
[----:B------:R-:W-:Y:S05]  /*18860*/  BSYNC B2 ;  /* 0x0000000000027941 */ /* 0x000fea0003800000 */
.L_x_9054:
        /* <DEDUP_REMOVED lines=8> */
.L_x_9065:
        /* <DEDUP_REMOVED lines=12> */
.L_x_9068:
[----:B------:R-:W-:Y:S02]  /*189b0*/  IMAD.MOV.U32 R211, RZ, RZ, R226 ;  /* 0x000000ffffd37224 */ /* 0x000fe400078e00e2 */
.L_x_9069:
[----:B------:R-:W-:Y:S05]  /*189c0*/  BSYNC B3 ;  /* 0x0000000000037941 */ /* 0x000fea0003800000 */
.L_x_9067:
        /* <DEDUP_REMOVED lines=16> */
.L_x_9073:
[----:B------:R-:W-:Y:S05]  /*18ad0*/  BSYNC B4 ;  /* 0x0000000000047941 */ /* 0x000fea0003800000 */
.L_x_9072:
        /* <DEDUP_REMOVED lines=44> */
.L_x_9071:
[----:B------:R-:W-:Y:S05]  /*18da0*/  BSYNC B3 ;  /* 0x0000000000037941 */ /* 0x000fea0003800000 */
.L_x_9070:
        /* <DEDUP_REMOVED lines=11> */
.L_x_9066:
[----:B------:R-:W-:Y:S05]  /*18e60*/  BSYNC B2 ;  /* 0x0000000000027941 */ /* 0x000fea0003800000 */
.L_x_9064:
        /* <DEDUP_REMOVED lines=8> */
.L_x_9075:
        /* <DEDUP_REMOVED lines=12> */
.L_x_9078:
[----:B------:R-:W-:Y:S02]  /*18fb0*/  MOV R211, R226 ;  /* 0x000000e200d37202 */ /* 0x000fe40000000f00 */
.L_x_9079:
[----:B------:R-:W-:Y:S05]  /*18fc0*/  BSYNC B3 ;  /* 0x0000000000037941 */ /* 0x000fea0003800000 */
.L_x_9077:
        /* <DEDUP_REMOVED lines=16> */
.L_x_9083:
[----:B------:R-:W-:Y:S05]  /*190d0*/  BSYNC B4 ;  /* 0x0000000000047941 */ /* 0x000fea0003800000 */
.L_x_9082:
        /* <DEDUP_REMOVED lines=44> */
.L_x_9081:
[----:B------:R-:W-:Y:S05]  /*193a0*/  BSYNC B3 ;  /* 0x0000000000037941 */ /* 0x000fea0003800000 */
.L_x_9080:
        /* <DEDUP_REMOVED lines=11> */
.L_x_9076:
[----:B------:R-:W-:Y:S05]  /*19460*/  BSYNC B2 ;  /* 0x0000000000027941 */ /* 0x000fea0003800000 */
.L_x_9074:
        /* <DEDUP_REMOVED lines=8> */
.L_x_9085:
        /* <DEDUP_REMOVED lines=12> */
.L_x_9088:
[----:B------:R-:W-:Y:S02]  /*195b0*/  IMAD.MOV.U32 R211, RZ, RZ, R226 ;  /* 0x000000ffffd37224 */ /* 0x000fe400078e00e2 */
.L_x_9089:
[----:B------:R-:W-:Y:S05]  /*195c0*/  BSYNC B3 ;  /* 0x0000000000037941 */ /* 0x000fea0003800000 */
.L_x_9087:
        /* <DEDUP_REMOVED lines=16> */
.L_x_9093:
[----:B------:R-:W-:Y:S05]  /*196d0*/  BSYNC B4 ;  /* 0x0000000000047941 */ /* 0x000fea0003800000 */
.L_x_9092:
        /* <DEDUP_REMOVED lines=44> */
.L_x_9091:
[----:B------:R-:W-:Y:S05]  /*199a0*/  BSYNC B3 ;  /* 0x0000000000037941 */ /* 0x000fea0003800000 */
.L_x_9090:
        /* <DEDUP_REMOVED lines=11> */
.L_x_9086:
[----:B------:R-:W-:Y:S05]  /*19a60*/  BSYNC B2 ;  /* 0x0000000000027941 */ /* 0x000fea0003800000 */
.L_x_9084:
        /* <DEDUP_REMOVED lines=8> */
.L_x_9095:
        /* <DEDUP_REMOVED lines=12> */
.L_x_9098:
[----:B------:R-:W-:Y:S02]  /*19bb0*/  IMAD.MOV.U32 R211, RZ, RZ, R226 ;  /* 0x000000ffffd37224 */ /* 0x000fe400078e00e2 */
.L_x_9099:
[----:B------:R-:W-:Y:S05]  /*19bc0*/  BSYNC B3 ;  /* 0x0000000000037941 */ /* 0x000fea0003800000 */
.L_x_9097:
        /* <DEDUP_REMOVED lines=16> */
.L_x_9103:
[----:B------:R-:W-:Y:S05]  /*19cd0*/  BSYNC B4 ;  /* 0x0000000000047941 */ /* 0x000fea0003800000 */
.L_x_9102:
        /* <DEDUP_REMOVED lines=44> */
.L_x_9101:
[----:B------:R-:W-:Y:S05]  /*19fa0*/  BSYNC B3 ;  /* 0x0000000000037941 */ /* 0x000fea0003800000 */
.L_x_9100:
        /* <DEDUP_REMOVED lines=11> */
.L_x_9096:
[----:B------:R-:W-:Y:S05]  /*1a060*/  BSYNC B2 ;  /* 0x0000000000027941 */ /* 0x000fea0003800000 */
.L_x_9094:
        /* <DEDUP_REMOVED lines=8> */
.L_x_9105:
        /* <DEDUP_REMOVED lines=12> */
.L_x_9108:
[----:B------:R-:W-:Y:S02]  /*1a1b0*/  MOV R211, R226 ;  /* 0x000000e200d37202 */ /* 0x000fe40000000f00 */
.L_x_9109:
[----:B------:R-:W-:Y:S05]  /*1a1c0*/  BSYNC B3 ;  /* 0x0000000000037941 */ /* 0x000fea0003800000 */
.L_x_9107:
        /* <DEDUP_REMOVED lines=16> */
.L_x_9113:
[----:B------:R-:W-:Y:S05]  /*1a2d0*/  BSYNC B4 ;  /* 0x0000000000047941 */ /* 0x000fea0003800000 */
.L_x_9112:
        /* <DEDUP_REMOVED lines=44> */
.L_x_9111:
[----:B------:R-:W-:Y:S05]  /*1a5a0*/  BSYNC B3 ;  /* 0x0000000000037941 */ /* 0x000fea0003800000 */
.L_x_9110:
        /* <DEDUP_REMOVED lines=11> */
.L_x_9106:
[----:B------:R-:W-:Y:S05]  /*1a660*/  BSYNC B2 ;  /* 0x0000000000027941 */ /* 0x000fea0003800000 */
.L_x_9104:
        /* <DEDUP_REMOVED lines=8> */
.L_x_9115:
        /* <DEDUP_REMOVED lines=12> */
.L_x_9118:
[----:B------:R-:W-:Y:S02]  /*1a7b0*/  IMAD.MOV.U32 R232, RZ, RZ, R226 ;  /* 0x000000ffffe87224 */ /* 0x000fe400078e00e2 */
.L_x_9119:
[----:B------:R-:W-:Y:S05]  /*1a7c0*/  BSYNC B3 ;  /* 0x0000000000037941 */ /* 0x000fea0003800000 */
.L_x_9117:
        /* <DEDUP_REMOVED lines=16> */
.L_x_9123:
[----:B------:R-:W-:Y:S05]  /*1a8d0*/  BSYNC B4 ;  /* 0x0000000000047941 */ /* 0x000fea0003800000 */
.L_x_9122:
        /* <DEDUP_REMOVED lines=44> */
.L_x_9121:
[----:B------:R-:W-:Y:S05]  /*1aba0*/  BSYNC B3 ;  /* 0x0000000000037941 */ /* 0x000fea0003800000 */
.L_x_9120:
        /* <DEDUP_REMOVED lines=11> */
.L_x_9116:
[----:B------:R-:W-:Y:S05]  /*1ac60*/  BSYNC B2 ;  /* 0x0000000000027941 */ /* 0x000fea0003800000 */
.L_x_9114:
[----:B------:R-:W-:Y:S01]  /*1ac70*/  IMAD.MOV.U32 R231, RZ, RZ, 0x10 ;  /* 0x00000010ffe77424 */ /* 0x000fe200078e00ff */
[----:B------:R-:W-:Y:S02]  /*1ac80*/  F2FP.PACK_AB R67, R211, R208 ;  /* 0x000000d0d343723e */ /* 0x000fe400000000ff */
        /* <DEDUP_REMOVED lines=16> */
[----:B------:R-:W-:Y:S01]  /*1ad90*/  IMAD.WIDE.U32 R66, R66, 0x10000, RZ ;  /* 0x0001000042427825 */ /* 0x000fe200078e00ff */
[----:B------:R-:W-:Y:S02]  /*1ada0*/  MOV R228, 0x8 ;  /* 0x0000000800e47802 */ /* 0x000fe40000000f00 */
        /* <DEDUP_REMOVED lines=8> */
.L_x_9043:
[----:B------:R-:W-:Y:S05]  /*1ae30*/  BSYNC B1 ;  /* 0x0000000000017941 */ /* 0x000fea0003800000 */
.L_x_9042:
        /* <DEDUP_REMOVED lines=81> */
.L_x_9144:
        /* <DEDUP_REMOVED lines=152> */
.L_x_9145:
        /* <DEDUP_REMOVED lines=59> */
.L_x_9129:
[----:B------:R-:W-:Y:S05]  /*1c080*/  BSYNC B2 ;  /* 0x0000000000027941 */ /* 0x000fea0003800000 */
.L_x_9128:
        /* <DEDUP_REMOVED lines=35> */
.L_x_9131:
[----:B------:R-:W-:Y:S05]  /*1c2c0*/  BSYNC B2 ;  /* 0x0000000000027941 */ /* 0x000fea0003800000 */
.L_x_9130:
        /* <DEDUP_REMOVED lines=35> */
.L_x_9133:
[----:B------:R-:W-:Y:S05]  /*1c500*/  BSYNC B2 ;  /* 0x0000000000027941 */ /* 0x000fea0003800000 */
.L_x_9132:
        /* <DEDUP_REMOVED lines=35> */
.L_x_9135:
[----:B------:R-:W-:Y:S05]  /*1c740*/  BSYNC B2 ;  /* 0x0000000000027941 */ /* 0x000fea0003800000 */
.L_x_9134:
[----:B------:R-:W-:Y:S01]  /*1c750*/  LOP3.LUT P1, RZ, R43, 0x20, RZ, 0xc0, !PT ;  /* 0x000000202bff7812 */ /* 0x000fe2000782c0ff */
        /* <DEDUP_REMOVED lines=34> */
.L_x_9137:
[----:B------:R-:W-:Y:S05]  /*1c980*/  BSYNC B2 ;  /* 0x0000000000027941 */ /* 0x000fea0003800000 */
.L_x_9136:
        /* <DEDUP_REMOVED lines=35> */
.L_x_9139:
[----:B------:R-:W-:Y:S05]  /*1cbc0*/  BSYNC B2 ;  /* 0x0000000000027941 */ /* 0x000fea0003800000 */
.L_x_9138:
        /* <DEDUP_REMOVED lines=35> */
.L_x_9141:
[----:B------:R-:W-:Y:S05]  /*1ce00*/  BSYNC B2 ;  /* 0x0000000000027941 */ /* 0x000fea0003800000 */
.L_x_9140:
[----:B------:R-:W-:-:S13]  /*1ce10*/  LOP3.LUT P1, RZ, R43, 0x2, RZ, 0xc0, !PT ;  /* 0x000000022bff7812 */ /* 0x000fda000782c0ff */
        /* <DEDUP_REMOVED lines=32> */
.L_x_9127:
[----:B-1----:R-:W-:Y:S05]  /*1d020*/  BSYNC B1 ;  /* 0x0000000000017941 */ /* 0x002fea0003800000 */
.L_x_9126:
[----:B0-----:R-:W-:-:S05]  /*1d030*/  IMAD.MOV.U32 R65, RZ, RZ, c[0x0][0x160] ;  /* 0x00005800ff417624 */ /* 0x001fca00078e00ff */
[----:B------:R-:W-:-:S04]  /*1d040*/  LEA R42, R65, R42, 0x2 ;  /* 0x0000002a412a7211 */ /* 0x000fc800078e10ff */
[----:B------:R-:W-:-:S13]  /*1d050*/  ISETP.GE.AND P1, PT, R42, c[0x0][0x164], PT ;  /* 0x000059002a007a0c */ /* 0x000fda0003f26270 */
[----:B------:R-:W-:Y:S01]  /*1d060*/  @P1 CALL.REL.NOINC `(.L_x_9142) ;  /* 0x0000001000001944 */ /* 0x000fe20003c00000 */
[----:B------:R-:W-:Y:S05]  /*1d070*/  BRA `(.L_x_9143) ;  /* 0xfffe45f000007947 */ /* 0x000fea000383ffff */
.L_x_9142:
[----:B------:R-:W-:Y:S05]  /*1d080*/  BSYNC B0 ;  /* 0x0000000000007941 */ /* 0x000fea0003800000 */
.L_x_8453:
[----:B------:R-:W-:Y:S05]  /*1d090*/  EXIT ;  /* 0x000000000000794d */ /* 0x000fea0003800000 */
.L_x_9124:
[----:B------:R-:W-:Y:S01]  /*1d0a0*/  IMAD.MOV.U32 R231, RZ, RZ, 0x1 ;  /* 0x00000001ffe77424 */ /* 0x000fe200078e00ff */
[----:B------:R-:W-:Y:S01]  /*1d0b0*/  MOV R67, 0x1f ;  /* 0x0000001f00437802 */ /* 0x000fe20000000f00 */
[----:B------:R-:W-:Y:S01]  /*1d0c0*/  IMAD.MOV.U32 R230, RZ, RZ, -0x1 ;  /* 0xffffffffffe67424 */ /* 0x000fe200078e00ff */
[----:B------:R-:W-:Y:S02]  /*1d0d0*/  MOV R64, 0x1d0f0 ;  /* 0x0001d0f000407802 */ /* 0x000fe40000000f00 */
[----:B-----5:R-:W-:Y:S05]  /*1d0e0*/  CALL.REL.NOINC `($__internal_26_$__cuda_sm70_shflsync_bfly_p) ;  /* 0x00000bf000007944 */ /* 0x020fea0003c00000 */
[----:B-1----:R-:W-:Y:S01]  /*1d0f0*/  MOV R65, R231 ;  /* 0x000000e700417202 */ /* 0x002fe20000000f00 */
[----:B0-----:R-:W-:Y:S05]  /*1d100*/  BRA `(.L_x_9144) ;  /* 0xffffe24000007947 */ /* 0x001fea000383ffff */
.L_x_9125:
[----:B------:R-:W-:Y:S01]  /*1d110*/  HFMA2.MMA R231, -RZ, RZ, 0, 1.1920928955078125e-07 ;  /* 0x00000002ffe77435 */ /* 0x000fe200000001ff */
[----:B0-----:R-:W-:Y:S01]  /*1d120*/  IMAD.MOV.U32 R66, RZ, RZ, R232 ;  /* 0x000000ffff427224 */ /* 0x001fe200078e00e8 */
[----:B------:R-:W-:Y:S01]  /*1d130*/  MOV R230, 0xffffffff ;  /* 0xffffffff00e67802 */ /* 0x000fe20000000f00 */
[----:B------:R-:W-:Y:S01]  /*1d140*/  IMAD.MOV.U32 R67, RZ, RZ, 0x1f ;  /* 0x0000001fff437424 */ /* 0x000fe200078e00ff */
[----:B------:R-:W-:Y:S02]  /*1d150*/  MOV R64, 0x1d170 ;  /* 0x0001d17000407802 */ /* 0x000fe40000000f00 */
[----:B-----5:R-:W-:Y:S05]  /*1d160*/  CALL.REL.NOINC `($__internal_26_$__cuda_sm70_shflsync_bfly_p) ;  /* 0x00000b7000007944 */ /* 0x020fea0003c00000 */
[----:B0-----:R-:W-:Y:S01]  /*1d170*/  HFMA2.MMA R67, -RZ, RZ, 0, 1.847743988037109375e-06 ;  /* 0x0000001fff437435 */ /* 0x001fe200000001ff */
[----:B-1----:R-:W-:Y:S01]  /*1d180*/  FADD.FTZ R66, R232, R231 ;  /* 0x000000e7e8427221 */ /* 0x002fe20000010000 */
[----:B------:R-:W-:Y:S01]  /*1d190*/  MOV R64, 0x1d1d0 ;  /* 0x0001d1d000407802 */ /* 0x000fe20000000f00 */
[----:B------:R-:W-:-:S02]  /*1d1a0*/  IMAD.MOV.U32 R231, RZ, RZ, 0x4 ;  /* 0x00000004ffe77424 */ /* 0x000fc400078e00ff */
[----:B------:R-:W-:Y:S02]  /*1d1b0*/  IMAD.MOV.U32 R230, RZ, RZ, -0x1 ;  /* 0xffffffffffe67424 */ /* 0x000fe400078e00ff */
[----:B------:R-:W-:Y:S05]  /*1d1c0*/  CALL.REL.NOINC `($__internal_26_$__cuda_sm70_shflsync_bfly_p) ;  /* 0x00000b1000007944 */ /* 0x000fea0003c00000 */
[----:B01----:R-:W-:Y:S01]  /*1d1d0*/  FADD.FTZ R66, R66, R231 ;  /* 0x000000e742427221 */ /* 0x003fe20000010000 */
[----:B------:R-:W-:Y:S01]  /*1d1e0*/  MOV R231, 0x8 ;  /* 0x0000000800e77802 */ /* 0x000fe20000000f00 */
[----:B------:R-:W-:Y:S01]  /*1d1f0*/  IMAD.MOV.U32 R67, RZ, RZ, 0x1f ;  /* 0x0000001fff437424 */ /* 0x000fe200078e00ff */
[----:B------:R-:W-:Y:S02]  /*1d200*/  MOV R230, 0xffffffff ;  /* 0xffffffff00e67802 */ /* 0x000fe40000000f00 */
[----:B------:R-:W-:Y:S02]  /*1d210*/  MOV R64, 0x1d230 ;  /* 0x0001d23000407802 */ /* 0x000fe40000000f00 */
[----:B------:R-:W-:Y:S05]  /*1d220*/  CALL.REL.NOINC `($__internal_26_$__cuda_sm70_shflsync_bfly_p) ;  /* 0x00000ab000007944 */ /* 0x000fea0003c00000 */
[----:B0-----:R-:W-:Y:S01]  /*1d230*/  HFMA2.MMA R67, -RZ, RZ, 0, 1.847743988037109375e-06 ;  /* 0x0000001fff437435 */ /* 0x001fe200000001ff */
[----:B-1----:R-:W-:Y:S01]  /*1d240*/  FADD.FTZ R66, R66, R231 ;  /* 0x000000e742427221 */ /* 0x002fe20000010000 */
[----:B------:R-:W-:Y:S01]  /*1d250*/  MOV R64, 0x1d290 ;  /* 0x0001d29000407802 */ /* 0x000fe20000000f00 */
[----:B------:R-:W-:Y:S02]  /*1d260*/  IMAD.MOV.U32 R231, RZ, RZ, 0x10 ;  /* 0x00000010ffe77424 */ /* 0x000fe400078e00ff */
[----:B------:R-:W-:-:S02]  /*1d270*/  IMAD.MOV.U32 R230, RZ, RZ, -0x1 ;  /* 0xffffffffffe67424 */ /* 0x000fc400078e00ff */
[----:B------:R-:W-:Y:S05]  /*1d280*/  CALL.REL.NOINC `($__internal_26_$__cuda_sm70_shflsync_bfly_p) ;  /* 0x00000a5000007944 */ /* 0x000fea0003c00000 */
[----:B-1----:R-:W-:Y:S01]  /*1d290*/  FADD.FTZ R229, R66, R231 ;  /* 0x000000e742e57221 */ /* 0x002fe20000010000 */
[----:B0-----:R-:W-:-:S02]  /*1d2a0*/  P2R R230, PR, RZ, 0x40 ;  /* 0x00000040ffe67803 */ /* 0x001fc40000000000 */
        /* <DEDUP_REMOVED lines=136> */
[----:B------:R-:W-:Y:S05]  /*1db30*/  CALL.REL.NOINC `($__internal_26_$__cuda_sm70_shflsync_bfly_p) ;  /* 0x000001a000007944 */ /* 0x000fea0003c00000 */
[----:B0-----:R-:W-:Y:S01]  /*1db40*/  HFMA2.MMA R67, -RZ, RZ, 0, 1.847743988037109375e-06 ;  /* 0x0000001fff437435 */ /* 0x001fe200000001ff */
[----:B-1----:R-:W-:Y:S01]  /*1db50*/  FADD.FTZ R66, R66, R231 ;  /* 0x000000e742427221 */ /* 0x002fe20000010000 */
[----:B------:R-:W-:Y:S01]  /*1db60*/  MOV R64, 0x1dba0 ;  /* 0x0001dba000407802 */ /* 0x000fe20000000f00 */
[----:B------:R-:W-:Y:S02]  /*1db70*/  IMAD.MOV.U32 R231, RZ, RZ, 0x2 ;  /* 0x00000002ffe77424 */ /* 0x000fe400078e00ff */
[----:B------:R-:W-:Y:S02]  /*1db80*/  IMAD.MOV.U32 R230, RZ, RZ, -0x1 ;  /* 0xffffffffffe67424 */ /* 0x000fe400078e00ff */
[----:B------:R-:W-:Y:S05]  /*1db90*/  CALL.REL.NOINC `($__internal_26_$__cuda_sm70_shflsync_bfly_p) ;  /* 0x0000014000007944 */ /* 0x000fea0003c00000 */
[----:B01----:R-:W-:Y:S01]  /*1dba0*/  FADD.FTZ R66, R66, R231 ;  /* 0x000000e742427221 */ /* 0x003fe20000010000 */
[----:B------:R-:W-:Y:S01]  /*1dbb0*/  MOV R231, 0x4 ;  /* 0x0000000400e77802 */ /* 0x000fe20000000f00 */
[----:B------:R-:W-:Y:S01]  /*1dbc0*/  IMAD.MOV.U32 R67, RZ, RZ, 0x1f ;  /* 0x0000001fff437424 */ /* 0x000fe200078e00ff */
[----:B------:R-:W-:Y:S02]  /*1dbd0*/  MOV R230, 0xffffffff ;  /* 0xffffffff00e67802 */ /* 0x000fe40000000f00 */
[----:B------:R-:W-:-:S02]  /*1dbe0*/  MOV R64, 0x1dc00 ;  /* 0x0001dc0000407802 */ /* 0x000fc40000000f00 */
[----:B------:R-:W-:Y:S05]  /*1dbf0*/  CALL.REL.NOINC `($__internal_26_$__cuda_sm70_shflsync_bfly_p) ;  /* 0x000000e000007944 */ /* 0x000fea0003c00000 */
[----:B0-----:R-:W-:Y:S01]  /*1dc00*/  HFMA2.MMA R67, -RZ, RZ, 0, 1.847743988037109375e-06 ;  /* 0x0000001fff437435 */ /* 0x001fe200000001ff */
[----:B-1----:R-:W-:Y:S01]  /*1dc10*/  FADD.FTZ R66, R66, R231 ;  /* 0x000000e742427221 */ /* 0x002fe20000010000 */
[----:B------:R-:W-:Y:S01]  /*1dc20*/  MOV R64, 0x1dc60 ;  /* 0x0001dc6000407802 */ /* 0x000fe20000000f00 */
[----:B------:R-:W-:-:S02]  /*1dc30*/  IMAD.MOV.U32 R231, RZ, RZ, 0x8 ;  /* 0x00000008ffe77424 */ /* 0x000fc400078e00ff */
[----:B------:R-:W-:Y:S02]  /*1dc40*/  IMAD.MOV.U32 R230, RZ, RZ, -0x1 ;  /* 0xffffffffffe67424 */ /* 0x000fe400078e00ff */
[----:B------:R-:W-:Y:S05]  /*1dc50*/  CALL.REL.NOINC `($__internal_26_$__cuda_sm70_shflsync_bfly_p) ;  /* 0x0000008000007944 */ /* 0x000fea0003c00000 */
[----:B-1----:R-:W-:Y:S01]  /*1dc60*/  FADD.FTZ R228, R66, R231 ;  /* 0x000000e742e47221 */ /* 0x002fe20000010000 */
[----:B------:R-:W-:Y:S01]  /*1dc70*/  MOV R231, 0x10 ;  /* 0x0000001000e77802 */ /* 0x000fe20000000f00 */
[----:B0-----:R-:W-:Y:S01]  /*1dc80*/  IMAD.MOV.U32 R67, RZ, RZ, 0x1f ;  /* 0x0000001fff437424 */ /* 0x001fe200078e00ff */
[----:B------:R-:W-:Y:S01]  /*1dc90*/  MOV R230, 0xffffffff ;  /* 0xffffffff00e67802 */ /* 0x000fe20000000f00 */
[----:B------:R-:W-:Y:S01]  /*1dca0*/  IMAD.MOV.U32 R66, RZ, RZ, R228 ;  /* 0x000000ffff427224 */ /* 0x000fe200078e00e4 */
[----:B------:R-:W-:Y:S02]  /*1dcb0*/  MOV R64, 0x1dcd0 ;  /* 0x0001dcd000407802 */ /* 0x000fe40000000f00 */
[----:B------:R-:W-:Y:S05]  /*1dcc0*/  CALL.REL.NOINC `($__internal_26_$__cuda_sm70_shflsync_bfly_p) ;  /* 0x0000001000007944 */ /* 0x000fea0003c00000 */
[----:B01----:R-:W-:Y:S05]  /*1dcd0*/  BRA `(.L_x_9145) ;  /* 0xffffdff000007947 */ /* 0x003fea000383ffff */
        .weak           $__internal_26_$__cuda_sm70_shflsync_bfly_p
        .type           $__internal_26_$__cuda_sm70_shflsync_bfly_p,@function
        .size           $__internal_26_$__cuda_sm70_shflsync_bfly_p,(.L_x_57066 - $__internal_26_$__cuda_sm70_shflsync_bfly_p)
$__internal_26_$__cuda_sm70_shflsync_bfly_p:
[----:B------:R-:W-:Y:S01]  /*1dce0*/  HFMA2.MMA R65, -RZ, RZ, 0, 0 ;  /* 0x00000000ff417435 */ /* 0x000fe200000001ff */
[----:B------:R-:W-:Y:S04]  /*1dcf0*/  WARPSYNC R230 ;  /* 0x000000e600007348 */ /* 0x000fe80003800000 */
[----:B------:R0:W1:Y:S01]  /*1dd00*/  SHFL.BFLY PT, R231, R66, R231, R67 ;  /* 0x0c0000e742e77389 */ /* 0x00006200000e0043 */
[----:B------:R-:W-:Y:S05]  /*1dd10*/  RET.REL.NODEC R64 `(_ZN10layer_norm13ln_fwd_kernelINS_13Kernel_traitsI6__halfS2_S2_S2_fjLj2048ELj1ELj4ELj1ELj16ENS_18Kernel_traits_baseILj2048ES2_S2_S2_S2_fjLj128EEEEELb1ELb0ELb1ELb0EEEvNS_9FwdParamsE) ;  /* 0xfffe22e040007950 */ /* 0x000fea0003c3ffff */
.L_x_9146:
        /* <DEDUP_REMOVED lines=14> */
.L_x_57066:


//--------------------- .text._ZN10layer_norm13ln_fwd_kernelINS_13Kernel_traitsI6__halfS2_S2_S2_fjLj2048ELj1ELj4ELj1ELj16ENS_18Kernel_traits_baseILj2048ES2_S2_S2_S2_fjLj128EEEEELb1ELb0ELb1ELb1EEEvNS_9FwdParamsE --------------------------
	.section	.text._ZN10layer_norm13ln_fwd_kernelINS_13Kernel_traitsI6__halfS2_S2_S2_fjLj2048ELj1ELj4ELj1ELj16ENS_18Kernel_traits_baseILj2048ES2_S2_S2_S2_fjLj128EEEEELb1ELb0ELb1ELb1EEEvNS_9FwdParamsE,"ax",@progbits
	.sectioninfo	@"SHI_REGISTERS=255"
	.align	128
        .global         _ZN10layer_norm13ln_fwd_kernelINS_13Kernel_traitsI6__halfS2_S2_S2_fjLj2048ELj1ELj4ELj1ELj16ENS_18Kernel_traits_baseILj2048ES2_S2_S2_S2_fjLj128EEEEELb1ELb0ELb1ELb1EEEvNS_9FwdParamsE
        .type           _ZN10layer_norm13ln_fwd_kernelINS_13Kernel_traitsI6__halfS2_S2_S2_fjLj2048ELj1ELj4ELj1ELj16ENS_18Kernel_traits_baseILj2048ES2_S2_S2_S2_fjLj128EEEEELb1ELb0ELb1ELb1EEEvNS_9FwdParamsE,@function
        .size           _ZN10layer_norm13ln_fwd_kernelINS_13Kernel_traitsI6__halfS2_S2_S2_fjLj2048ELj1ELj4ELj1ELj16ENS_18Kernel_traits_baseILj2048ES2_S2_S2_S2_fjLj128EEEEELb1ELb0ELb1ELb1EEEvNS_9FwdParamsE,(.L_x_57067 - _ZN10layer_norm13ln_fwd_kernelINS_13Kernel_traitsI6__halfS2_S2_S2_fjLj2048ELj1ELj4ELj1ELj16ENS_18Kernel_traits_baseILj2048ES2_S2_S2_S2_fjLj128EEEEELb1ELb0ELb1ELb1EEEvNS_9FwdParamsE)
        .other          _ZN10layer_norm13ln_fwd_kernelINS_13Kernel_traitsI6__halfS2_S2_S2_fjLj2048ELj1ELj4ELj1ELj16ENS_18Kernel_traits_baseILj2048ES2_S2_S2_S2_fjLj128EEEEELb1ELb0ELb1ELb1EEEvNS_9FwdParamsE,@"STO_CUDA_ENTRY STV_DEFAULT"
_ZN10layer_norm13ln_fwd_kernelINS_13Kernel_traitsI6__halfS2_S2_S2_fjLj2048ELj1ELj4ELj1ELj16ENS_18Kernel_traits_baseILj2048ES2_S2_S2_S2_fjLj128EEEEELb1ELb0ELb1ELb1EEEvNS_9FwdParamsE:
.text._ZN10layer_norm13ln_fwd_kernelINS_13Kernel_traitsI6__halfS2_S2_S2_fjLj2048ELj1ELj4ELj1ELj16ENS_18Kernel_traits_baseILj2048ES2_S2_S2_S2_fjLj128EEEEELb1ELb0ELb1ELb1EEEvNS_9FwdParamsE:
        /* <DEDUP_REMOVED lines=77> */
[----:B------:R-:W-:Y:S01]  /*04d0*/  @!P0 CS2R R94, SRZ ;  /* 0x00000000005e8805 */ /* 0x000fe2000001ff00 */
[----:B------:R-:W-:Y:S01]  /*04e0*/  @!P0 CS2R R88, SRZ ;  /* 0x0000000000588805 */ /* 0x000fe2000001ff00 */
[----:B------:R-:W-:Y:S01]  /*04f0*/  @!P0 CS2R R90, SRZ ;  /* 0x00000000005a8805 */ /* 0x000fe2000001ff00 */
        /* <DEDUP_REMOVED lines=12> */
[--C-:B------:R-:W-:Y:S01]  /*05c0*/  HADD2.F32 R136, -RZ, R80.reuse.H0_H0 ;  /* 0x20000050ff887230 */ /* 0x100fe20000004100 */
[----:B------:R-:W-:Y:S01]  /*05d0*/  IADD3 R12, R126, -0x4ab325aa, RZ ;  /* 0xb54cda567e0c7810 */ /* 0x000fe20007ffe0ff */
[----:B------:R-:W-:Y:S01]  /*05e0*/  HADD2.F32 R137, -RZ, R80.H1_H1 ;  /* 0x30000050ff897230 */ /* 0x000fe20000004100 */
        /* <DEDUP_REMOVED lines=97> */
.L_x_9808:
[----:B------:R-:W-:-:S04]  /*0c00*/  IMAD.MOV.U32 R95, RZ, RZ, 0x4 ;  /* 0x00000004ff5f7424 */ /* 0x000fc800078e00ff */
[----:B------:R-:W-:-:S05]  /*0c10*/  IMAD.WIDE R88, R0, R95, c[0x0][0x1d0] ;  /* 0x0000740000587625 */ /* 0x000fca00078e025f */
[----:B------:R0:W2:Y:S01]  /*0c20*/  LDG.E R94, [R88.64] ;  /* 0x00000004585e7981 */ /* 0x0000a2000c1e1900 */
[----:B------:R-:W-:Y:S01]  /*0c30*/  ISETP.NE.U32.AND P0, PT, RZ, c[0x0][0x180], PT ;  /* 0x00006000ff007a0c */ /* 0x000fe20003f05070 */
[----:B------:R-:W-:Y:S01]  /*0c40*/  IMAD R90, R0, c[0x0][0x168], RZ ;  /* 0x00005a00005a7a24 */ /* 0x000fe200078e02ff */
[----:B------:R-:W-:Y:S01]  /*0c50*/  HFMA2.MMA R218, -RZ, RZ, 0, 0 ;  /* 0x00000000ffda7435 */ /* 0x000fe200000001ff */
[----:B------:R-:W1:Y:S01]  /*0c60*/  S2R R106, SR_TID.X ;  /* 0x00000000006a7919 */ /* 0x000e620000002100 */
[----:B------:R-:W-:-:S13]  /*0c70*/  ISETP.NE.AND.EX P0, PT, RZ, c[0x0][0x184], PT, P0 ;  /* 0x00006100ff007a0c */ /* 0x000fda0003f05300 */
[----:B0-----:R-:W-:Y:S01]  /*0c80*/  @P0 IMAD.MOV.U32 R89, RZ, RZ, 0x10 ;  /* 0x00000010ff590424 */ /* 0x001fe200078e00ff */
[----:B-1----:R-:W-:Y:S02]  /*0c90*/  LOP3.LUT R88, R106, 0x1f, RZ, 0xc0, !PT ;  /* 0x0000001f6a587812 */ /* 0x002fe400078ec0ff */
[----:B--2---:R-:W-:-:S13]  /*0ca0*/  ISETP.GE.AND P1, PT, R94, 0x1, PT ;  /* 0x000000015e00780c */ /* 0x004fda0003f26270 */
[----:B------:R-:W-:-:S05]  /*0cb0*/  @P1 IADD3 R91, R94, -0x1, RZ ;  /* 0xffffffff5e5b1810 */ /* 0x000fca0007ffe0ff */
[----:B------:R-:W-:Y:S01]  /*0cc0*/  @P1 IMAD R92, R91, c[0x0][0x168], RZ ;  /* 0x00005a005b5c1a24 */ /* 0x000fe200078e02ff */
[----:B------:R-:W-:-:S04]  /*0cd0*/  SHF.R.S32.HI R91, RZ, 0x1f, R90 ;  /* 0x0000001fff5b7819 */ /* 0x000fc8000001145a */
[----:B------:R-:W-:Y:S02]  /*0ce0*/  @P1 SHF.R.S32.HI R93, RZ, 0x1f, R92 ;  /* 0x0000001fff5d1819 */ /* 0x000fe4000001145c */
[----:B------:R-:W-:Y:S02]  /*0cf0*/  LEA.HI R91, R91, R90, RZ, 0x3 ;  /* 0x0000005a5b5b7211 */ /* 0x000fe400078f18ff */
[----:B------:R-:W-:Y:S02]  /*0d00*/  @P1 LEA.HI R93, R93, R92, RZ, 0x3 ;  /* 0x0000005c5d5d1211 */ /* 0x000fe400078f18ff */
[-C--:B------:R-:W-:Y:S01]  /*0d10*/  LEA.HI.SX32 R220, R91, R88.reuse, 0x1d ;  /* 0x000000585bdc7211 */ /* 0x080fe200078feaff */
[----:B------:R-:W-:Y:S01]  /*0d20*/  @P1 IMAD.MOV.U32 R91, RZ, RZ, 0x10 ;  /* 0x00000010ff5b1424 */ /* 0x000fe200078e00ff */
        /* <DEDUP_REMOVED lines=12> */
[----:B------:R-:W-:Y:S01]  /*0df0*/  IMAD.MOV.U32 R88, RZ, RZ, R163 ;  /* 0x000000ffff587224 */ /* 0x000fe200078e00a3 */
[----:B------:R-:W-:Y:S05]  /*0e00*/  @!P0 BRA `(.L_x_9149) ;  /* 0x0000058000008947 */ /* 0x000fea0003800000 */
[----:B------:R-:W-:Y:S01]  /*0e10*/  IMAD.MOV.U32 R88, RZ, RZ, R163 ;  /* 0x000000ffff587224 */ /* 0x000fe200078e00a3 */
[----:B-----5:R-:W-:Y:S01]  /*0e20*/  HADD2.F32 R103, -RZ, R80.H0_H0 ;  /* 0x20000050ff677230 */ /* 0x020fe20000004100 */
[----:B------:R-:W-:Y:S05]  /*0e30*/  BRA `(.L_x_9149) ;  /* 0x0000055000007947 */ /* 0x000fea0003800000 */
.L_x_9148:
        /* <DEDUP_REMOVED lines=12> */
.L_x_9151:
[----:B------:R-:W-:Y:S02]  /*0f00*/  MOV R98, R158 ;  /* 0x0000009e00627202 */ /* 0x000fe40000000f00 */
.L_x_9152:
[----:B------:R-:W-:Y:S05]  /*0f10*/  BSYNC B1 ;  /* 0x0000000000017941 */ /* 0x000fea0003800000 */
.L_x_9150:
        /* <DEDUP_REMOVED lines=16> */
.L_x_9156:
[----:B------:R-:W-:Y:S05]  /*1020*/  BSYNC B2 ;  /* 0x0000000000027941 */ /* 0x000fea0003800000 */
.L_x_9155:
        /* <DEDUP_REMOVED lines=41> */
[----:B------:R-:W-:Y:S02]  /*12c0*/  IMAD.MOV.U32 R88, RZ, RZ, RZ ;  /* 0x000000ffff587224 */ /* 0x000fe400078e00ff */
.L_x_9154:
[----:B------:R-:W-:Y:S05]  /*12d0*/  BSYNC B1 ;  /* 0x0000000000017941 */ /* 0x000fea0003800000 */
.L_x_9153:
        /* <DEDUP_REMOVED lines=11> */
.L_x_9149:
[----:B------:R-:W-:Y:S05]  /*1390*/  BSYNC B0 ;  /* 0x0000000000007941 */ /* 0x000fea0003800000 */
.L_x_9147:
        /* <DEDUP_REMOVED lines=8> */
.L_x_9158:
        /* <DEDUP_REMOVED lines=12> */
.L_x_9161:
[----:B------:R-:W-:Y:S02]  /*14e0*/  MOV R96, R158 ;  /* 0x0000009e00607202 */ /* 0x000fe40000000f00 */
.L_x_9162:
[----:B------:R-:W-:Y:S05]  /*14f0*/  BSYNC B1 ;  /* 0x0000000000017941 */ /* 0x000fea0003800000 */
.L_x_9160:
        /* <DEDUP_REMOVED lines=16> */
.L_x_9166:
[----:B------:R-:W-:Y:S05]  /*1600*/  BSYNC B2 ;  /* 0x0000000000027941 */ /* 0x000fea0003800000 */
.L_x_9165:
        /* <DEDUP_REMOVED lines=40> */
[----:B------:R-:W-:-:S04]  /*1890*/  LOP3.LUT R157, R159, R90, R142, 0x96, !PT ;  /* 0x0000005a9f9d7212 */ /* 0x000fc800078e968e */
[----:B------:R-:W-:Y:S02]  /*18a0*/  LOP3.LUT R159, R163, R88, R143, 0x96, !PT ;  /* 0x00000058a39f7212 */ /* 0x000fe400078e968f */
.L_x_9164:
[----:B------:R-:W-:Y:S05]  /*18b0*/  BSYNC B1 ;  /* 0x0000000000017941 */ /* 0x000fea0003800000 */
.L_x_9163:
        /* <DEDUP_REMOVED lines=11> */
.L_x_9159:
[----:B------:R-:W-:Y:S05]  /*1970*/  BSYNC B0 ;  /* 0x0000000000007941 */ /* 0x000fea0003800000 */
.L_x_9157:
        /* <DEDUP_REMOVED lines=8> */
.L_x_9168:
        /* <DEDUP_REMOVED lines=12> */
.L_x_9171:
[----:B------:R-:W-:Y:S02]  /*1ac0*/  MOV R96, R158 ;  /* 0x0000009e00607202 */ /* 0x000fe40000000f00 */
.L_x_9172:
[----:B------:R-:W-:Y:S05]  /*1ad0*/  BSYNC B1 ;  /* 0x0000000000017941 */ /* 0x000fea0003800000 */
.L_x_9170:
        /* <DEDUP_REMOVED lines=16> */
.L_x_9176:
[----:B------:R-:W-:Y:S05]  /*1be0*/  BSYNC B2 ;  /* 0x0000000000027941 */ /* 0x000fea0003800000 */
.L_x_9175:
        /* <DEDUP_REMOVED lines=42> */
.L_x_9174:
[----:B------:R-:W-:Y:S05]  /*1e90*/  BSYNC B1 ;  /* 0x0000000000017941 */ /* 0x000fea0003800000 */
.L_x_9173:
        /* <DEDUP_REMOVED lines=11> */
.L_x_9169:
[----:B------:R-:W-:Y:S05]  /*1f50*/  BSYNC B0 ;  /* 0x0000000000007941 */ /* 0x000fea0003800000 */
.L_x_9167:
        /* <DEDUP_REMOVED lines=8> */
.L_x_9178:
        /* <DEDUP_REMOVED lines=12> */
.L_x_9181:
[----:B------:R-:W-:Y:S02]  /*20a0*/  MOV R96, R158 ;  /* 0x0000009e00607202 */ /* 0x000fe40000000f00 */
.L_x_9182:
[----:B------:R-:W-:Y:S05]  /*20b0*/  BSYNC B1 ;  /* 0x0000000000017941 */ /* 0x000fea0003800000 */
.L_x_9180:
        /* <DEDUP_REMOVED lines=16> */
.L_x_9186:
[----:B------:R-:W-:Y:S05]  /*21c0*/  BSYNC B2 ;  /* 0x0000000000027941 */ /* 0x000fea0003800000 */
.L_x_9185:
        /* <DEDUP_REMOVED lines=42> */
.L_x_9184:
[----:B------:R-:W-:Y:S05]  /*2470*/  BSYNC B1 ;  /* 0x0000000000017941 */ /* 0x000fea0003800000 */
.L_x_9183:
        /* <DEDUP_REMOVED lines=11> */
.L_x_9179:
[----:B------:R-:W-:Y:S05]  /*2530*/  BSYNC B0 ;  /* 0x0000000000007941 */ /* 0x000fea0003800000 */
.L_x_9177:
        /* <DEDUP_REMOVED lines=8> */
.L_x_9188:
        /* <DEDUP_REMOVED lines=12> */
.L_x_9191:
[----:B------:R-:W-:Y:S02]  /*2680*/  MOV R96, R158 ;  /* 0x0000009e00607202 */ /* 0x000fe40000000f00 */
.L_x_9192:
[----:B------:R-:W-:Y:S05]  /*2690*/  BSYNC B1 ;  /* 0x0000000000017941 */ /* 0x000fea0003800000 */
.L_x_9190:
        /* <DEDUP_REMOVED lines=16> */
.L_x_9196:
[----:B------:R-:W-:Y:S05]  /*27a0*/  BSYNC B2 ;  /* 0x0000000000027941 */ /* 0x000fea0003800000 */
.L_x_9195:
        /* <DEDUP_REMOVED lines=42> */
.L_x_9194:
[----:B------:R-:W-:Y:S05]  /*2a50*/  BSYNC B1 ;  /* 0x0000000000017941 */ /* 0x000fea0003800000 */
.L_x_9193:
        /* <DEDUP_REMOVED lines=11> */
.L_x_9189:
[----:B------:R-:W-:Y:S05]  /*2b10*/  BSYNC B0 ;  /* 0x0000000000007941 */ /* 0x000fea0003800000 */
.L_x_9187:
        /* <DEDUP_REMOVED lines=8> */
.L_x_9198:
        /* <DEDUP_REMOVED lines=12> */
.L_x_9201:
[----:B------:R-:W-:Y:S02]  /*2c60*/  MOV R100, R158 ;  /* 0x0000009e00647202 */ /* 0x000fe40000000f00 */
.L_x_9202:
[----:B------:R-:W-:Y:S05]  /*2c70*/  BSYNC B1 ;  /* 0x0000000000017941 */ /* 0x000fea0003800000 */
.L_x_9200:
        /* <DEDUP_REMOVED lines=16> */
.L_x_9206:
[----:B------:R-:W-:Y:S05]  /*2d80*/  BSYNC B2 ;  /* 0x0000000000027941 */ /* 0x000fea0003800000 */
.L_x_9205:
        /* <DEDUP_REMOVED lines=42> */
.L_x_9204:
[----:B------:R-:W-:Y:S05]  /*3030*/  BSYNC B1 ;  /* 0x0000000000017941 */ /* 0x000fea0003800000 */
.L_x_9203:
        /* <DEDUP_REMOVED lines=11> */
.L_x_9199:
[----:B------:R-:W-:Y:S05]  /*30f0*/  BSYNC B0 ;  /* 0x0000000000007941 */ /* 0x000fea0003800000 */
.L_x_9197:
        /* <DEDUP_REMOVED lines=8> */
.L_x_9208:
        /* <DEDUP_REMOVED lines=12> */
.L_x_9211:
[----:B------:R-:W-:Y:S02]  /*3240*/  MOV R100, R158 ;  /* 0x0000009e00647202 */ /* 0x000fe40000000f00 */
.L_x_9212:
[----:B------:R-:W-:Y:S05]  /*3250*/  BSYNC B1 ;  /* 0x0000000000017941 */ /* 0x000fea0003800000 */
.L_x_9210:
        /* <DEDUP_REMOVED lines=16> */
.L_x_9216:
[----:B------:R-:W-:Y:S05]  /*3360*/  BSYNC B2 ;  /* 0x0000000000027941 */ /* 0x000fea0003800000 */
.L_x_9215:
        /* <DEDUP_REMOVED lines=42> */
.L_x_9214:
[----:B------:R-:W-:Y:S05]  /*3610*/  BSYNC B1 ;  /* 0x0000000000017941 */ /* 0x000fea0003800000 */
.L_x_9213:
        /* <DEDUP_REMOVED lines=11> */
.L_x_9209:
[----:B------:R-:W-:Y:S05]  /*36d0*/  BSYNC B0 ;  /* 0x0000000000007941 */ /* 0x000fea0003800000 */
.L_x_9207:
        /* <DEDUP_REMOVED lines=8> */
.L_x_9218:
        /* <DEDUP_REMOVED lines=12> */
.L_x_9221:
[----:B------:R-:W-:Y:S02]  /*3820*/  MOV R160, R158 ;  /* 0x0000009e00a07202 */ /* 0x000fe40000000f00 */
.L_x_9222:
[----:B------:R-:W-:Y:S05]  /*3830*/  BSYNC B1 ;  /* 0x0000000000017941 */ /* 0x000fea0003800000 */
.L_x_9220:
        /* <DEDUP_REMOVED lines=16> */
.L_x_9226:
[----:B------:R-:W-:Y:S05]  /*3940*/  BSYNC B2 ;  /* 0x0000000000027941 */ /* 0x000fea0003800000 */
.L_x_9225:
        /* <DEDUP_REMOVED lines=41> */
[----:B------:R-:W-:Y:S02]  /*3be0*/  LOP3.LUT R159, R163, R88, R143, 0x96, !PT ;  /* 0x00000058a39f7212 */ /* 0x000fe400078e968f */
.L_x_9224:
[----:B------:R-:W-:Y:S05]  /*3bf0*/  BSYNC B1 ;  /* 0x0000000000017941 */ /* 0x000fea0003800000 */
.L_x_9223:
        /* <DEDUP_REMOVED lines=12> */
.L_x_9219:
[----:B------:R-:W-:Y:S05]  /*3cc0*/  BSYNC B0 ;  /* 0x0000000000007941 */ /* 0x000fea0003800000 */
.L_x_9217:
[----:B------:R-:W-:Y:S01]  /*3cd0*/  HFMA2.MMA R209, -RZ, RZ, 0, 9.5367431640625e-07 ;  /* 0x00000010ffd17435 */ /* 0x000fe200000001ff */
[----:B------:R-:W-:Y:S01]  /*3ce0*/  F2FP.PACK_AB R91, R92, R93 ;  /* 0x0000005d5c5b723e */ /* 0x000fe200000000ff */
[----:B------:R-:W-:Y:S01]  /*3cf0*/  BSSY B0, `(.L_x_9227) ;  /* 0x000001f000007945 */ /* 0x000fe20003800000 */
[----:B------:R-:W-:Y:S02]  /*3d00*/  F2FP.PACK_AB R90, R96, R97 ;  /* 0x00000061605a723e */ /* 0x000fe400000000ff */
[----:B------:R-:W-:Y:S02]  /*3d10*/  F2FP.PACK_AB R89, R98, R99 ;  /* 0x000000636259723e */ /* 0x000fe400000000ff */
[----:B------:R-:W-:Y:S02]  /*3d20*/  F2FP.PACK_AB R88, R102, R103 ;  /* 0x000000676658723e */ /* 0x000fe400000000ff */
[----:B------:R-:W-:Y:S01]  /*3d30*/  IADD3 R174, R218, 0x20, RZ ;  /* 0x00000020daae7810 */ /* 0x000fe20007ffe0ff */
[C---:B------:R-:W-:Y:S01]  /*3d40*/  IMAD.WIDE.U32 R164, R220.reuse, R209, c[0x0][0x188] ;  /* 0x00006200dca47625 */ /* 0x040fe200078e00d1 */
[----:B------:R-:W-:-:S03]  /*3d50*/  IADD3 R172, R220, 0x20, RZ ;  /* 0x00000020dcac7810 */ /* 0x000fc60007ffe0ff */
[-C--:B------:R-:W-:Y:S01]  /*3d60*/  @P1 IMAD.WIDE.U32 R100, R174, R209.reuse, c[0x0][0x170] ;  /* 0x00005c00ae641625 */ /* 0x080fe200078e00d1 */
[----:B------:R0:W-:Y:S03]  /*3d70*/  STG.E.128 [R164.64], R88 ;  /* 0x00000058a4007986 */ /* 0x0001e6000c101d04 */
[----:B------:R-:W-:Y:S01]  /*3d80*/  @P0 IMAD.WIDE.U32 R94, R172, R209, c[0x0][0x180] ;  /* 0x00006000ac5e0625 */ /* 0x000fe200078e00d1 */
[----:B------:R-:W-:Y:S05]  /*3d90*/  @!P1 BRA `(.L_x_9228) ;  /* 0x0000014000009947 */ /* 0x000fea0003800000 */
[----:B0-----:R-:W-:Y:S01]  /*3da0*/  IMAD.U32 R89, R156, 0x10000, RZ ;  /* 0x000100009c597824 */ /* 0x001fe200078e00ff */
[----:B------:R-:W-:Y:S01]  /*3db0*/  LOP3.LUT R88, R160, 0xffff, RZ, 0xc0, !PT ;  /* 0x0000ffffa0587812 */ /* 0x000fe200078ec0ff */
[----:B------:R-:W-:Y:S01]  /*3dc0*/  IMAD.MOV.U32 R167, RZ, RZ, 0x8 ;  /* 0x00000008ffa77424 */ /* 0x000fe200078e00ff */
[----:B------:R-:W-:Y:S02]  /*3dd0*/  LOP3.LUT R164, R153, 0xff, RZ, 0xc0, !PT ;  /* 0x000000ff99a47812 */ /* 0x000fe400078ec0ff */
[----:B------:R-:W-:-:S02]  /*3de0*/  LOP3.LUT R91, R89, 0xff0000, RZ, 0xc0, !PT ;  /* 0x00ff0000595b7812 */ /* 0x000fc400078ec0ff */
[----:B------:R-:W-:Y:S01]  /*3df0*/  PRMT R89, R155, 0x7104, RZ ;  /* 0x000071049b597816 */ /* 0x000fe200000000ff */
[----:B------:R-:W-:Y:S01]  /*3e00*/  IMAD.WIDE.U32 R164, R164, 0x1000000, RZ ;  /* 0x01000000a4a47825 */ /* 0x000fe200078e00ff */
[----:B------:R-:W-:Y:S02]  /*3e10*/  PRMT R166, R91, 0x4210, R88 ;  /* 0x000042105ba67816 */ /* 0x000fe40000000058 */
        /* <DEDUP_REMOVED lines=12> */
.L_x_9228:
[----:B------:R-:W-:Y:S05]  /*3ee0*/  BSYNC B0 ;  /* 0x0000000000007941 */ /* 0x000fea0003800000 */
.L_x_9227:
[----:B-----5:R1:W5:Y:S04]  /*3ef0*/  @P1 LDG.E.128 R84, [R100.64] ;  /* 0x0000000464541981 */ /* 0x020368000c1e1d00 */
[----:B------:R1:W5:Y:S01]  /*3f00*/  @P0 LDG.E.128 R80, [R94.64] ;  /* 0x000000045e500981 */ /* 0x000362000c1e1d00 */
[----:B------:R-:W-:Y:S01]  /*3f10*/  BSSY B0, `(.L_x_9229) ;  /* 0x000005e000007945 */ /* 0x000fe20003800000 */
[----:B------:R-:W-:Y:S05]  /*3f20*/  @P2 BRA `(.L_x_9230) ;  /* 0x0000006000002947 */ /* 0x000fea0003800000 */
[----:B------:R-:W-:Y:S01]  /*3f30*/  MOV R170, RZ ;  /* 0x000000ff00aa7202 */ /* 0x000fe20000000f00 */
[----:B0-----:R-:W-:Y:S01]  /*3f40*/  IMAD.MOV.U32 R88, RZ, RZ, R107 ;  /* 0x000000ffff587224 */ /* 0x001fe200078e006b */
[----:B------:R-:W-:Y:S05]  /*3f50*/  @!P0 BRA `(.L_x_9231) ;  /* 0x0000059000008947 */ /* 0x000fea0003800000 */
[----:B------:R-:W-:Y:S01]  /*3f60*/  IMAD.MOV.U32 R88, RZ, RZ, R107 ;  /* 0x000000ffff587224 */ /* 0x000fe200078e006b */
[----:B-----5:R-:W-:Y:S01]  /*3f70*/  HADD2.F32 R170, -RZ, R80.H0_H0 ;  /* 0x20000050ffaa7230 */ /* 0x020fe20000004100 */
[----:B------:R-:W-:Y:S05]  /*3f80*/  BRA `(.L_x_9231) ;  /* 0x0000056000007947 */ /* 0x000fea0003800000 */
.L_x_9230:
        /* <DEDUP_REMOVED lines=12> */
.L_x_9233:
[----:B------:R-:W-:Y:S02]  /*4050*/  MOV R150, R158 ;  /* 0x0000009e00967202 */ /* 0x000fe40000000f00 */
.L_x_9234:
[----:B------:R-:W-:Y:S05]  /*4060*/  BSYNC B1 ;  /* 0x0000000000017941 */ /* 0x000fea0003800000 */
.L_x_9232:
        /* <DEDUP_REMOVED lines=16> */
.L_x_9238:
[----:B------:R-:W-:Y:S05]  /*4170*/  BSYNC B2 ;  /* 0x0000000000027941 */ /* 0x000fea0003800000 */
.L_x_9237:
[----:B------:R-:W-:Y:S01]  /*4180*/  IMAD.HI.U32 R88, R148, -0x326172a9, RZ ;  /* 0xcd9e8d5794587827 */ /* 0x000fe200078e00ff */
[----:B------:R-:W-:-:S03]  /*4190*/  LOP3.LUT R89, R89, R145, R127, 0x96, !PT ;  /* 0x0000009159597212 */ /* 0x000fc600078e967f */
[----:B------:R-:W-:Y:S01]  /*41a0*/  IMAD R90, R148, -0x326172a9, RZ ;  /* 0xcd9e8d57945a7824 */ /* 0x000fe200078e02ff */
[----:B------:R-:W-:Y:S01]  /*41b0*/  LOP3.LUT R88, R88, R147, R126, 0x96, !PT ;  /* 0x0000009358587212 */ /* 0x000fe200078e967e */
[----:B-1----:R-:W-:-:S04]  /*41c0*/  IMAD.WIDE.U32 R94, R89, -0x326172a9, RZ ;  /* 0xcd9e8d57595e7825 */ /* 0x002fc800078e00ff */
        /* <DEDUP_REMOVED lines=37> */
.L_x_9236:
[----:B------:R-:W-:Y:S05]  /*4420*/  BSYNC B1 ;  /* 0x0000000000017941 */ /* 0x000fea0003800000 */
.L_x_9235:
[----:B------:R-:W0:Y:S01]  /*4430*/  I2F.U32 R89, R150 ;  /* 0x0000009600597306 */ /* 0x000e220000201000 */
[----:B-----5:R-:W-:Y:S01]  /*4440*/  HADD2.F32 R91, -RZ, R84.H0_H0 ;  /* 0x20000054ff5b7230 */ /* 0x020fe20000004100 */
[----:B------:R-:W-:Y:S01]  /*4450*/  IMAD.MOV.U32 R90, RZ, RZ, 0x2f800000 ;  /* 0x2f800000ff5a7424 */ /* 0x000fe200078e00ff */
[----:B-1----:R-:W-:-:S03]  /*4460*/  @P0 HADD2.F32 R95, -RZ, R80.H0_H0 ;  /* 0x20000050ff5f0230 */ /* 0x002fc60000004100 */
[----:B------:R-:W-:-:S04]  /*4470*/  FMUL.FTZ R91, R91, c[0x0][0x1ec] ;  /* 0x00007b005b5b7a20 */ /* 0x000fc80000410000 */
[----:B------:R-:W-:Y:S02]  /*4480*/  FMUL.FTZ R91, R91, c[0x0][0x1e8] ;  /* 0x00007a005b5b7a20 */ /* 0x000fe40000410000 */
[----:B0-----:R-:W-:-:S05]  /*4490*/  FFMA.FTZ R89, R89, R90, 1.1641532182693481445e-10 ;  /* 0x2f00000059597423 */ /* 0x001fca000001005a */
[----:B------:R-:W-:-:S04]  /*44a0*/  FSETP.GTU.FTZ.AND P3, PT, R89, c[0x0][0x1e4], PT ;  /* 0x0000790059007a0b */ /* 0x000fc80003f7c000 */
[----:B------:R-:W-:Y:S02]  /*44b0*/  FSEL R170, R91, RZ, !P3 ;  /* 0x000000ff5baa7208 */ /* 0x000fe40005800000 */
[----:B------:R-:W-:-:S03]  /*44c0*/  SEL R89, RZ, 0x1, P3 ;  /* 0x00000001ff597807 */ /* 0x000fc60001800000 */
[----:B------:R-:W-:Y:S01]  /*44d0*/  @P0 FADD.FTZ R170, R95, R170 ;  /* 0x000000aa5faa0221 */ /* 0x000fe20000010000 */
[----:B------:R-:W-:Y:S02]  /*44e0*/  PRMT R150, R89, 0x7610, R150 ;  /* 0x0000761059967816 */ /* 0x000fe40000000096 */
.L_x_9231:
[----:B------:R-:W-:Y:S05]  /*44f0*/  BSYNC B0 ;  /* 0x0000000000007941 */ /* 0x000fea0003800000 */
.L_x_9229:
        /* <DEDUP_REMOVED lines=8> */
.L_x_9240:
        /* <DEDUP_REMOVED lines=12> */
.L_x_9243:
[----:B------:R-:W-:Y:S02]  /*4640*/  MOV R107, R158 ;  /* 0x0000009e006b7202 */ /* 0x000fe40000000f00 */
.L_x_9244:
[----:B------:R-:W-:Y:S05]  /*4650*/  BSYNC B1 ;  /* 0x0000000000017941 */ /* 0x000fea0003800000 */
.L_x_9242:
        /* <DEDUP_REMOVED lines=16> */
.L_x_9248:
[----:B------:R-:W-:Y:S05]  /*4760*/  BSYNC B2 ;  /* 0x0000000000027941 */ /* 0x000fea0003800000 */
.L_x_9247:
        /* <DEDUP_REMOVED lines=42> */
.L_x_9246:
[----:B------:R-:W-:Y:S05]  /*4a10*/  BSYNC B1 ;  /* 0x0000000000017941 */ /* 0x000fea0003800000 */
.L_x_9245:
        /* <DEDUP_REMOVED lines=11> */
.L_x_9241:
[----:B------:R-:W-:Y:S05]  /*4ad0*/  BSYNC B0 ;  /* 0x0000000000007941 */ /* 0x000fea0003800000 */
.L_x_9239:
        /* <DEDUP_REMOVED lines=8> */
.L_x_9250:
        /* <DEDUP_REMOVED lines=12> */
.L_x_9253:
[----:B------:R-:W-:Y:S02]  /*4c20*/  MOV R107, R158 ;  /* 0x0000009e006b7202 */ /* 0x000fe40000000f00 */
.L_x_9254:
[----:B------:R-:W-:Y:S05]  /*4c30*/  BSYNC B1 ;  /* 0x0000000000017941 */ /* 0x000fea0003800000 */
.L_x_9252:
        /* <DEDUP_REMOVED lines=16> */
.L_x_9258:
[----:B------:R-:W-:Y:S05]  /*4d40*/  BSYNC B2 ;  /* 0x0000000000027941 */ /* 0x000fea0003800000 */
.L_x_9257:
        /* <DEDUP_REMOVED lines=42> */
.L_x_9256:
[----:B------:R-:W-:Y:S05]  /*4ff0*/  BSYNC B1 ;  /* 0x0000000000017941 */ /* 0x000fea0003800000 */
.L_x_9255:
        /* <DEDUP_REMOVED lines=11> */
.L_x_9251:
[----:B------:R-:W-:Y:S05]  /*50b0*/  BSYNC B0 ;  /* 0x0000000000007941 */ /* 0x000fea0003800000 */
.L_x_9249:
        /* <DEDUP_REMOVED lines=8> */
.L_x_9260:
        /* <DEDUP_REMOVED lines=12> */
.L_x_9263:
[----:B------:R-:W-:Y:S02]  /*5200*/  MOV R107, R158 ;  /* 0x0000009e006b7202 */ /* 0x000fe40000000f00 */
.L_x_9264:
[----:B------:R-:W-:Y:S05]  /*5210*/  BSYNC B1 ;  /* 0x0000000000017941 */ /* 0x000fea0003800000 */
.L_x_9262:
        /* <DEDUP_REMOVED lines=16> */
.L_x_9268:
[----:B------:R-:W-:Y:S05]  /*5320*/  BSYNC B2 ;  /* 0x0000000000027941 */ /* 0x000fea0003800000 */
.L_x_9267:
        /* <DEDUP_REMOVED lines=42> */
.L_x_9266:
[----:B------:R-:W-:Y:S05]  /*55d0*/  BSYNC B1 ;  /* 0x0000000000017941 */ /* 0x000fea0003800000 */
.L_x_9265:
        /* <DEDUP_REMOVED lines=11> */
.L_x_9261:
[----:B------:R-:W-:Y:S05]  /*5690*/  BSYNC B0 ;  /* 0x0000000000007941 */ /* 0x000fea0003800000 */
.L_x_9259:
        /* <DEDUP_REMOVED lines=8> */
.L_x_9270:
        /* <DEDUP_REMOVED lines=12> */
.L_x_9273:
[----:B------:R-:W-:Y:S02]  /*57e0*/  MOV R107, R158 ;  /* 0x0000009e006b7202 */ /* 0x000fe40000000f00 */
.L_x_9274:
[----:B------:R-:W-:Y:S05]  /*57f0*/  BSYNC B1 ;  /* 0x0000000000017941 */ /* 0x000fea0003800000 */
.L_x_9272:
        /* <DEDUP_REMOVED lines=16> */
.L_x_9278:
[----:B------:R-:W-:Y:S05]  /*5900*/  BSYNC B2 ;  /* 0x0000000000027941 */ /* 0x000fea0003800000 */
.L_x_9277:
        /* <DEDUP_REMOVED lines=42> */
.L_x_9276:
[----:B------:R-:W-:Y:S05]  /*5bb0*/  BSYNC B1 ;  /* 0x0000000000017941 */ /* 0x000fea0003800000 */
.L_x_9275:
        /* <DEDUP_REMOVED lines=11> */
.L_x_9271:
[----:B------:R-:W-:Y:S05]  /*5c70*/  BSYNC B0 ;  /* 0x0000000000007941 */ /* 0x000fea0003800000 */
.L_x_9269:
        /* <DEDUP_REMOVED lines=8> */
.L_x_9280:
        /* <DEDUP_REMOVED lines=12> */
.L_x_9283:
[----:B------:R-:W-:Y:S02]  /*5dc0*/  MOV R107, R158 ;  /* 0x0000009e006b7202 */ /* 0x000fe40000000f00 */
.L_x_9284:
[----:B------:R-:W-:Y:S05]  /*5dd0*/  BSYNC B1 ;  /* 0x0000000000017941 */ /* 0x000fea0003800000 */
.L_x_9282:
        /* <DEDUP_REMOVED lines=16> */
.L_x_9288:
[----:B------:R-:W-:Y:S05]  /*5ee0*/  BSYNC B2 ;  /* 0x0000000000027941 */ /* 0x000fea0003800000 */
.L_x_9287:
        /* <DEDUP_REMOVED lines=42> */
.L_x_9286:
[----:B------:R-:W-:Y:S05]  /*6190*/  BSYNC B1 ;  /* 0x0000000000017941 */ /* 0x000fea0003800000 */
.L_x_9285:
        /* <DEDUP_REMOVED lines=11> */
.L_x_9281:
[----:B------:R-:W-:Y:S05]  /*6250*/  BSYNC B0 ;  /* 0x0000000000007941 */ /* 0x000fea0003800000 */
.L_x_9279:
        /* <DEDUP_REMOVED lines=8> */
.L_x_9290:
        /* <DEDUP_REMOVED lines=12> */
.L_x_9293:
[----:B------:R-:W-:Y:S02]  /*63a0*/  MOV R107, R158 ;  /* 0x0000009e006b7202 */ /* 0x000fe40000000f00 */
.L_x_9294:
[----:B------:R-:W-:Y:S05]  /*63b0*/  BSYNC B1 ;  /* 0x0000000000017941 */ /* 0x000fea0003800000 */
.L_x_9292:
        /* <DEDUP_REMOVED lines=16> */
.L_x_9298:
[----:B------:R-:W-:Y:S05]  /*64c0*/  BSYNC B2 ;  /* 0x0000000000027941 */ /* 0x000fea0003800000 */
.L_x_9297:
        /* <DEDUP_REMOVED lines=42> */
.L_x_9296:
[----:B------:R-:W-:Y:S05]  /*6770*/  BSYNC B1 ;  /* 0x0000000000017941 */ /* 0x000fea0003800000 */
.L_x_9295:
        /* <DEDUP_REMOVED lines=11> */
.L_x_9291:
[----:B------:R-:W-:Y:S05]  /*6830*/  BSYNC B0 ;  /* 0x0000000000007941 */ /* 0x000fea0003800000 */
.L_x_9289:
        /* <DEDUP_REMOVED lines=8> */
.L_x_9300:
        /* <DEDUP_REMOVED lines=12> */
.L_x_9303:
[----:B------:R-:W-:Y:S02]  /*6980*/  MOV R160, R158 ;  /* 0x0000009e00a07202 */ /* 0x000fe40000000f00 */
.L_x_9304:
[----:B------:R-:W-:Y:S05]  /*6990*/  BSYNC B1 ;  /* 0x0000000000017941 */ /* 0x000fea0003800000 */
.L_x_9302:
        /* <DEDUP_REMOVED lines=16> */
.L_x_9308:
[----:B------:R-:W-:Y:S05]  /*6aa0*/  BSYNC B2 ;  /* 0x0000000000027941 */ /* 0x000fea0003800000 */
.L_x_9307:
        /* <DEDUP_REMOVED lines=42> */
.L_x_9306:
[----:B------:R-:W-:Y:S05]  /*6d50*/  BSYNC B1 ;  /* 0x0000000000017941 */ /* 0x000fea0003800000 */
.L_x_9305:
[----:B------:R-:W0:Y:S01]  /*6d60*/  I2F.U32 R88, R160 ;  /* 0x000000a000587306 */ /* 0x000e220000201000 */
[----:B-----5:R-:W-:Y:S01]  /*6d70*/  HADD2.F32 R90, -RZ, R87.H1_H1 ;  /* 0x30000057ff5a7230 */ /* 0x020fe20000004100 */
[----:B------:R-:W-:Y:S01]  /*6d80*/  IMAD.MOV.U32 R89, RZ, RZ, 0x2f800000 ;  /* 0x2f800000ff597424 */ /* 0x000fe200078e00ff */
[----:B-1----:R-:W-:-:S03]  /*6d90*/  @P0 HADD2.F32 R94, -RZ, R83.H1_H1 ;  /* 0x30000053ff5e0230 */ /* 0x002fc60000004100 */
        /* <DEDUP_REMOVED lines=8> */
.L_x_9301:
[----:B------:R-:W-:Y:S05]  /*6e20*/  BSYNC B0 ;  /* 0x0000000000007941 */ /* 0x000fea0003800000 */
.L_x_9299:
[----:B------:R-:W-:Y:S01]  /*6e30*/  IMAD.WIDE.U32 R172, R172, R209, c[0x0][0x188] ;  /* 0x00006200acac7625 */ /* 0x000fe200078e00d1 */
[----:B------:R-:W-:Y:S01]  /*6e40*/  F2FP.PACK_AB R91, R107, R164 ;  /* 0x000000a46b5b723e */ /* 0x000fe200000000ff */
[----:B------:R-:W-:Y:S01]  /*6e50*/  BSSY B0, `(.L_x_9309) ;  /* 0x000001e000007945 */ /* 0x000fe20003800000 */
[----:B------:R-:W-:Y:S02]  /*6e60*/  F2FP.PACK_AB R90, R161, R166 ;  /* 0x000000a6a15a723e */ /* 0x000fe400000000ff */
[----:B------:R-:W-:Y:S02]  /*6e70*/  F2FP.PACK_AB R89, R165, R168 ;  /* 0x000000a8a559723e */ /* 0x000fe400000000ff */
[----:B------:R-:W-:Y:S02]  /*6e80*/  F2FP.PACK_AB R88, R167, R170 ;  /* 0x000000aaa758723e */ /* 0x000fe400000000ff */
        /* <DEDUP_REMOVED lines=26> */
.L_x_9310:
[----:B------:R-:W-:Y:S05]  /*7030*/  BSYNC B0 ;  /* 0x0000000000007941 */ /* 0x000fea0003800000 */
.L_x_9309:
        /* <DEDUP_REMOVED lines=8> */
[----:B-----5:R-:W-:Y:S01]  /*70c0*/  HADD2.F32 R178, -RZ, R80.H0_H0 ;  /* 0x20000050ffb27230 */ /* 0x020fe20000004100 */
[----:B------:R-:W-:Y:S05]  /*70d0*/  BRA `(.L_x_9313) ;  /* 0x0000056000007947 */ /* 0x000fea0003800000 */
.L_x_9312:
        /* <DEDUP_REMOVED lines=12> */
.L_x_9315:
[----:B------:R-:W-:Y:S02]  /*71a0*/  IMAD.MOV.U32 R150, RZ, RZ, R158 ;  /* 0x000000ffff967224 */ /* 0x000fe400078e009e */
.L_x_9316:
[----:B------:R-:W-:Y:S05]  /*71b0*/  BSYNC B1 ;  /* 0x0000000000017941 */ /* 0x000fea0003800000 */
.L_x_9314:
        /* <DEDUP_REMOVED lines=16> */
.L_x_9320:
[----:B------:R-:W-:Y:S05]  /*72c0*/  BSYNC B2 ;  /* 0x0000000000027941 */ /* 0x000fea0003800000 */
.L_x_9319:
        /* <DEDUP_REMOVED lines=41> */
[----:B------:R-:W-:-:S06]  /*7560*/  HFMA2.MMA R88, -RZ, RZ, 0, 0 ;  /* 0x00000000ff587435 */ /* 0x000fcc00000001ff */
.L_x_9318:
[----:B------:R-:W-:Y:S05]  /*7570*/  BSYNC B1 ;  /* 0x0000000000017941 */ /* 0x000fea0003800000 */
.L_x_9317:
        /* <DEDUP_REMOVED lines=12> */
.L_x_9313:
[----:B------:R-:W-:Y:S05]  /*7640*/  BSYNC B0 ;  /* 0x0000000000007941 */ /* 0x000fea0003800000 */
.L_x_9311:
        /* <DEDUP_REMOVED lines=8> */
.L_x_9322:
        /* <DEDUP_REMOVED lines=12> */
.L_x_9325:
[----:B------:R-:W-:Y:S02]  /*7790*/  IMAD.MOV.U32 R151, RZ, RZ, R158 ;  /* 0x000000ffff977224 */ /* 0x000fe400078e009e */
.L_x_9326:
[----:B------:R-:W-:Y:S05]  /*77a0*/  BSYNC B1 ;  /* 0x0000000000017941 */ /* 0x000fea0003800000 */
.L_x_9324:
        /* <DEDUP_REMOVED lines=16> */
.L_x_9330:
[----:B------:R-:W-:Y:S05]  /*78b0*/  BSYNC B2 ;  /* 0x0000000000027941 */ /* 0x000fea0003800000 */
.L_x_9329:
        /* <DEDUP_REMOVED lines=35> */
[----:B------:R-:W-:Y:S01]  /*7af0*/  LOP3.LUT R158, R89, R100, R17, 0x96, !PT ;  /* 0x00000064599e7212 */ /* 0x000fe200078e9611 */
[----:B------:R-:W-:-:S03]  /*7b00*/  HFMA2.MMA R89, -RZ, RZ, 0, 0 ;  /* 0x00000000ff597435 */ /* 0x000fc600000001ff */
[----:B------:R-:W-:Y:S01]  /*7b10*/  LOP3.LUT R162, R91, R94, R16, 0x96, !PT ;  /* 0x0000005e5ba27212 */ /* 0x000fe200078e9610 */
[----:B------:R-:W-:-:S04]  /*7b20*/  IMAD.WIDE.U32 R158, R158, -0x326172a9, RZ ;  /* 0xcd9e8d579e9e7825 */ /* 0x000fc800078e00ff */
[----:B------:R-:W-:Y:S01]  /*7b30*/  IMAD.WIDE.U32 R162, R162, -0x2daee0ad, RZ ;  /* 0xd2511f53a2a27825 */ /* 0x000fe200078e00ff */
[----:B------:R-:W-:-:S04]  /*7b40*/  LOP3.LUT R157, R159, R90, R142, 0x96, !PT ;  /* 0x0000005a9f9d7212 */ /* 0x000fc800078e968e */
[----:B------:R-:W-:Y:S02]  /*7b50*/  LOP3.LUT R159, R163, R88, R143, 0x96, !PT ;  /* 0x00000058a39f7212 */ /* 0x000fe400078e968f */
.L_x_9328:
[----:B------:R-:W-:Y:S05]  /*7b60*/  BSYNC B1 ;  /* 0x0000000000017941 */ /* 0x000fea0003800000 */
.L_x_9327:
        /* <DEDUP_REMOVED lines=12> */
.L_x_9323:
[----:B------:R-:W-:Y:S05]  /*7c30*/  BSYNC B0 ;  /* 0x0000000000007941 */ /* 0x000fea0003800000 */
.L_x_9321:
        /* <DEDUP_REMOVED lines=8> */
.L_x_9332:
        /* <DEDUP_REMOVED lines=12> */
.L_x_9335:
[----:B------:R-:W-:Y:S02]  /*7d80*/  IMAD.MOV.U32 R152, RZ, RZ, R158 ;  /* 0x000000ffff987224 */ /* 0x000fe400078e009e */
.L_x_9336:
[----:B------:R-:W-:Y:S05]  /*7d90*/  BSYNC B1 ;  /* 0x0000000000017941 */ /* 0x000fea0003800000 */
.L_x_9334:
        /* <DEDUP_REMOVED lines=16> */
.L_x_9340:
[----:B------:R-:W-:Y:S05]  /*7ea0*/  BSYNC B2 ;  /* 0x0000000000027941 */ /* 0x000fea0003800000 */
.L_x_9339:
        /* <DEDUP_REMOVED lines=42> */
.L_x_9338:
[----:B------:R-:W-:Y:S05]  /*8150*/  BSYNC B1 ;  /* 0x0000000000017941 */ /* 0x000fea0003800000 */
.L_x_9337:
        /* <DEDUP_REMOVED lines=12> */
.L_x_9333:
[----:B------:R-:W-:Y:S05]  /*8220*/  BSYNC B0 ;  /* 0x0000000000007941 */ /* 0x000fea0003800000 */
.L_x_9331:
        /* <DEDUP_REMOVED lines=8> */
.L_x_9342:
        /* <DEDUP_REMOVED lines=12> */
.L_x_9345:
[----:B------:R-:W-:Y:S02]  /*8370*/  IMAD.MOV.U32 R153, RZ, RZ, R158 ;  /* 0x000000ffff997224 */ /* 0x000fe400078e009e */
.L_x_9346:
[----:B------:R-:W-:Y:S05]  /*8380*/  BSYNC B1 ;  /* 0x0000000000017941 */ /* 0x000fea0003800000 */
.L_x_9344:
        /* <DEDUP_REMOVED lines=16> */
.L_x_9350:
[----:B------:R-:W-:Y:S05]  /*8490*/  BSYNC B2 ;  /* 0x0000000000027941 */ /* 0x000fea0003800000 */
.L_x_9349:
        /* <DEDUP_REMOVED lines=42> */
.L_x_9348:
[----:B------:R-:W-:Y:S05]  /*8740*/  BSYNC B1 ;  /* 0x0000000000017941 */ /* 0x000fea0003800000 */
.L_x_9347:
        /* <DEDUP_REMOVED lines=12> */
.L_x_9343:
[----:B------:R-:W-:Y:S05]  /*8810*/  BSYNC B0 ;  /* 0x0000000000007941 */ /* 0x000fea0003800000 */
.L_x_9341:
        /* <DEDUP_REMOVED lines=8> */
.L_x_9352:
        /* <DEDUP_REMOVED lines=12> */
.L_x_9355:
[----:B------:R-:W-:Y:S02]  /*8960*/  IMAD.MOV.U32 R154, RZ, RZ, R158 ;  /* 0x000000ffff9a7224 */ /* 0x000fe400078e009e */
.L_x_9356:
[----:B------:R-:W-:Y:S05]  /*8970*/  BSYNC B1 ;  /* 0x0000000000017941 */ /* 0x000fea0003800000 */
.L_x_9354:
        /* <DEDUP_REMOVED lines=16> */
.L_x_9360:
[----:B------:R-:W-:Y:S05]  /*8a80*/  BSYNC B2 ;  /* 0x0000000000027941 */ /* 0x000fea0003800000 */
.L_x_9359:
        /* <DEDUP_REMOVED lines=42> */
.L_x_9358:
[----:B------:R-:W-:Y:S05]  /*8d30*/  BSYNC B1 ;  /* 0x0000000000017941 */ /* 0x000fea0003800000 */
.L_x_9357:
        /* <DEDUP_REMOVED lines=12> */
.L_x_9353:
[----:B------:R-:W-:Y:S05]  /*8e00*/  BSYNC B0 ;  /* 0x0000000000007941 */ /* 0x000fea0003800000 */
.L_x_9351:
        /* <DEDUP_REMOVED lines=8> */
.L_x_9362:
        /* <DEDUP_REMOVED lines=12> */
.L_x_9365:
[----:B------:R-:W-:Y:S02]  /*8f50*/  IMAD.MOV.U32 R155, RZ, RZ, R158 ;  /* 0x000000ffff9b7224 */ /* 0x000fe400078e009e */
.L_x_9366:
[----:B------:R-:W-:Y:S05]  /*8f60*/  BSYNC B1 ;  /* 0x0000000000017941 */ /* 0x000fea0003800000 */
.L_x_9364:
        /* <DEDUP_REMOVED lines=16> */
.L_x_9370:
[----:B------:R-:W-:Y:S05]  /*9070*/  BSYNC B2 ;  /* 0x0000000000027941 */ /* 0x000fea0003800000 */
.L_x_9369:
        /* <DEDUP_REMOVED lines=42> */
.L_x_9368:
[----:B------:R-:W-:Y:S05]  /*9320*/  BSYNC B1 ;  /* 0x0000000000017941 */ /* 0x000fea0003800000 */
.L_x_9367:
        /* <DEDUP_REMOVED lines=12> */
.L_x_9363:
[----:B------:R-:W-:Y:S05]  /*93f0*/  BSYNC B0 ;  /* 0x0000000000007941 */ /* 0x000fea0003800000 */
.L_x_9361:
        /* <DEDUP_REMOVED lines=8> */
.L_x_9372:
        /* <DEDUP_REMOVED lines=12> */
.L_x_9375:
[----:B------:R-:W-:Y:S02]  /*9540*/  IMAD.MOV.U32 R156, RZ, RZ, R158 ;  /* 0x000000ffff9c7224 */ /* 0x000fe400078e009e */
.L_x_9376:
[----:B------:R-:W-:Y:S05]  /*9550*/  BSYNC B1 ;  /* 0x0000000000017941 */ /* 0x000fea0003800000 */
.L_x_9374:
        /* <DEDUP_REMOVED lines=16> */
.L_x_9380:
[----:B------:R-:W-:Y:S05]  /*9660*/  BSYNC B2 ;  /* 0x0000000000027941 */ /* 0x000fea0003800000 */
.L_x_9379:
        /* <DEDUP_REMOVED lines=42> */
.L_x_9378:
[----:B------:R-:W-:Y:S05]  /*9910*/  BSYNC B1 ;  /* 0x0000000000017941 */ /* 0x000fea0003800000 */
.L_x_9377:
        /* <DEDUP_REMOVED lines=12> */
.L_x_9373:
[----:B------:R-:W-:Y:S05]  /*99e0*/  BSYNC B0 ;  /* 0x0000000000007941 */ /* 0x000fea0003800000 */
.L_x_9371:
        /* <DEDUP_REMOVED lines=8> */
.L_x_9382:
        /* <DEDUP_REMOVED lines=12> */
.L_x_9385:
[----:B------:R-:W-:Y:S02]  /*9b30*/  IMAD.MOV.U32 R160, RZ, RZ, R158 ;  /* 0x000000ffffa07224 */ /* 0x000fe400078e009e */
.L_x_9386:
[----:B------:R-:W-:Y:S05]  /*9b40*/  BSYNC B1 ;  /* 0x0000000000017941 */ /* 0x000fea0003800000 */
.L_x_9384:
        /* <DEDUP_REMOVED lines=16> */
.L_x_9390:
[----:B------:R-:W-:Y:S05]  /*9c50*/  BSYNC B2 ;  /* 0x0000000000027941 */ /* 0x000fea0003800000 */
.L_x_9389:
        /* <DEDUP_REMOVED lines=42> */
.L_x_9388:
[----:B------:R-:W-:Y:S05]  /*9f00*/  BSYNC B1 ;  /* 0x0000000000017941 */ /* 0x000fea0003800000 */
.L_x_9387:
        /* <DEDUP_REMOVED lines=12> */
.L_x_9383:
[----:B------:R-:W-:Y:S05]  /*9fd0*/  BSYNC B0 ;  /* 0x0000000000007941 */ /* 0x000fea0003800000 */
.L_x_9381:
        /* <DEDUP_REMOVED lines=32> */
.L_x_9392:
[----:B------:R-:W-:Y:S05]  /*a1e0*/  BSYNC B0 ;  /* 0x0000000000007941 */ /* 0x000fea0003800000 */
.L_x_9391:
[----:B-----5:R1:W5:Y:S04]  /*a1f0*/  @P1 LDG.E.128 R84, [R100.64] ;  /* 0x0000000464541981 */ /* 0x020368000c1e1d00 */
[----:B------:R1:W5:Y:S01]  /*a200*/  @P0 LDG.E.128 R80, [R94.64] ;  /* 0x000000045e500981 */ /* 0x000362000c1e1d00 */
[----:B------:R-:W-:Y:S01]  /*a210*/  BSSY B0, `(.L_x_9393) ;  /* 0x000005e000007945 */ /* 0x000fe20003800000 */
[----:B------:R-:W-:Y:S05]  /*a220*/  @P2 BRA `(.L_x_9394) ;  /* 0x0000006000002947 */ /* 0x000fea0003800000 */
[----:B------:R-:W-:Y:S02]  /*a230*/  IMAD.MOV.U32 R186, RZ, RZ, RZ ;  /* 0x000000ffffba7224 */ /* 0x000fe400078e00ff */
[----:B0-----:R-:W-:Y:S01]  /*a240*/  IMAD.MOV.U32 R88, RZ, RZ, R163 ;  /* 0x000000ffff587224 */ /* 0x001fe200078e00a3 */
[----:B------:R-:W-:Y:S05]  /*a250*/  @!P0 BRA `(.L_x_9395) ;  /* 0x0000059000008947 */ /* 0x000fea0003800000 */
[----:B------:R-:W-:Y:S01]  /*a260*/  MOV R88, R163 ;  /* 0x000000a300587202 */ /* 0x000fe20000000f00 */
[----:B-----5:R-:W-:Y:S01]  /*a270*/  HADD2.F32 R186, -RZ, R80.H0_H0 ;  /* 0x20000050ffba7230 */ /* 0x020fe20000004100 */
[----:B------:R-:W-:Y:S05]  /*a280*/  BRA `(.L_x_9395) ;  /* 0x0000056000007947 */ /* 0x000fea0003800000 */
.L_x_9394:
        /* <DEDUP_REMOVED lines=12> */
.L_x_9397:
[----:B------:R-:W-:Y:S02]  /*a350*/  IMAD.MOV.U32 R150, RZ, RZ, R158 ;  /* 0x000000ffff967224 */ /* 0x000fe400078e009e */
.L_x_9398:
[----:B------:R-:W-:Y:S05]  /*a360*/  BSYNC B1 ;  /* 0x0000000000017941 */ /* 0x000fea0003800000 */
.L_x_9396:
        /* <DEDUP_REMOVED lines=16> */
.L_x_9402:
[----:B------:R-:W-:Y:S05]  /*a470*/  BSYNC B2 ;  /* 0x0000000000027941 */ /* 0x000fea0003800000 */
.L_x_9401:
        /* <DEDUP_REMOVED lines=42> */
.L_x_9400:
[----:B------:R-:W-:Y:S05]  /*a720*/  BSYNC B1 ;  /* 0x0000000000017941 */ /* 0x000fea0003800000 */
.L_x_9399:
[----:B------:R-:W0:Y:S01]  /*a730*/  I2F.U32 R89, R150 ;  /* 0x0000009600597306 */ /* 0x000e220000201000 */
[----:B------:R-:W-:Y:S01]  /*a740*/  HFMA2.MMA R90, -RZ, RZ, 0.1171875, 0 ;  /* 0x2f800000ff5a7435 */ /* 0x000fe200000001ff */
[----:B-----5:R-:W-:Y:S02]  /*a750*/  HADD2.F32 R91, -RZ, R84.H0_H0 ;  /* 0x20000054ff5b7230 */ /* 0x020fe40000004100 */
        /* <DEDUP_REMOVED lines=9> */
.L_x_9395:
[----:B------:R-:W-:Y:S05]  /*a7f0*/  BSYNC B0 ;  /* 0x0000000000007941 */ /* 0x000fea0003800000 */
.L_x_9393:
        /* <DEDUP_REMOVED lines=8> */
.L_x_9404:
        /* <DEDUP_REMOVED lines=12> */
.L_x_9407:
[----:B------:R-:W-:Y:S02]  /*a940*/  IMAD.MOV.U32 R151, RZ, RZ, R158 ;  /* 0x000000ffff977224 */ /* 0x000fe400078e009e */
.L_x_9408:
[----:B------:R-:W-:Y:S05]  /*a950*/  BSYNC B1 ;  /* 0x0000000000017941 */ /* 0x000fea0003800000 */
.L_x_9406:
        /* <DEDUP_REMOVED lines=16> */
.L_x_9412:
[----:B------:R-:W-:Y:S05]  /*aa60*/  BSYNC B2 ;  /* 0x0000000000027941 */ /* 0x000fea0003800000 */
.L_x_9411:
        /* <DEDUP_REMOVED lines=42> */
.L_x_9410:
[----:B------:R-:W-:Y:S05]  /*ad10*/  BSYNC B1 ;  /* 0x0000000000017941 */ /* 0x000fea0003800000 */
.L_x_9409:
[----:B------:R-:W0:Y:S01]  /*ad20*/  I2F.U32 R88, R151 ;  /* 0x0000009700587306 */ /* 0x000e220000201000 */
[----:B------:R-:W-:Y:S01]  /*ad30*/  HFMA2.MMA R91, -RZ, RZ, 0.1171875, 0 ;  /* 0x2f800000ff5b7435 */ /* 0x000fe200000001ff */
[----:B-----5:R-:W-:Y:S02]  /*ad40*/  HADD2.F32 R90, -RZ, R84.H1_H1 ;  /* 0x30000054ff5a7230 */ /* 0x020fe40000004100 */
        /* <DEDUP_REMOVED lines=9> */
.L_x_9405:
[----:B------:R-:W-:Y:S05]  /*ade0*/  BSYNC B0 ;  /* 0x0000000000007941 */ /* 0x000fea0003800000 */
.L_x_9403:
        /* <DEDUP_REMOVED lines=8> */
.L_x_9414:
        /* <DEDUP_REMOVED lines=12> */
.L_x_9417:
[----:B------:R-:W-:Y:S02]  /*af30*/  IMAD.MOV.U32 R152, RZ, RZ, R158 ;  /* 0x000000ffff987224 */ /* 0x000fe400078e009e */
.L_x_9418:
[----:B------:R-:W-:Y:S05]  /*af40*/  BSYNC B1 ;  /* 0x0000000000017941 */ /* 0x000fea0003800000 */
.L_x_9416:
        /* <DEDUP_REMOVED lines=16> */
.L_x_9422:
[----:B------:R-:W-:Y:S05]  /*b050*/  BSYNC B2 ;  /* 0x0000000000027941 */ /* 0x000fea0003800000 */
.L_x_9421:
        /* <DEDUP_REMOVED lines=42> */
.L_x_9420:
[----:B------:R-:W-:Y:S05]  /*b300*/  BSYNC B1 ;  /* 0x0000000000017941 */ /* 0x000fea0003800000 */
.L_x_9419:
        /* <DEDUP_REMOVED lines=12> */
.L_x_9415:
[----:B------:R-:W-:Y:S05]  /*b3d0*/  BSYNC B0 ;  /* 0x0000000000007941 */ /* 0x000fea0003800000 */
.L_x_9413:
        /* <DEDUP_REMOVED lines=8> */
.L_x_9424:
        /* <DEDUP_REMOVED lines=12> */
.L_x_9427:
[----:B------:R-:W-:Y:S02]  /*b520*/  IMAD.MOV.U32 R153, RZ, RZ, R158 ;  /* 0x000000ffff997224 */ /* 0x000fe400078e009e */
.L_x_9428:
[----:B------:R-:W-:Y:S05]  /*b530*/  BSYNC B1 ;  /* 0x0000000000017941 */ /* 0x000fea0003800000 */
.L_x_9426:
        /* <DEDUP_REMOVED lines=16> */
.L_x_9432:
[----:B------:R-:W-:Y:S05]  /*b640*/  BSYNC B2 ;  /* 0x0000000000027941 */ /* 0x000fea0003800000 */
.L_x_9431:
        /* <DEDUP_REMOVED lines=42> */
.L_x_9430:
[----:B------:R-:W-:Y:S05]  /*b8f0*/  BSYNC B1 ;  /* 0x0000000000017941 */ /* 0x000fea0003800000 */
.L_x_9429:
        /* <DEDUP_REMOVED lines=12> */
.L_x_9425:
[----:B------:R-:W-:Y:S05]  /*b9c0*/  BSYNC B0 ;  /* 0x0000000000007941 */ /* 0x000fea0003800000 */
.L_x_9423:
        /* <DEDUP_REMOVED lines=8> */
.L_x_9434:
        /* <DEDUP_REMOVED lines=12> */
.L_x_9437:
[----:B------:R-:W-:Y:S02]  /*bb10*/  IMAD.MOV.U32 R154, RZ, RZ, R158 ;  /* 0x000000ffff9a7224 */ /* 0x000fe400078e009e */
.L_x_9438:
[----:B------:R-:W-:Y:S05]  /*bb20*/  BSYNC B1 ;  /* 0x0000000000017941 */ /* 0x000fea0003800000 */
.L_x_9436:
        /* <DEDUP_REMOVED lines=16> */
.L_x_9442:
[----:B------:R-:W-:Y:S05]  /*bc30*/  BSYNC B2 ;  /* 0x0000000000027941 */ /* 0x000fea0003800000 */
.L_x_9441:
        /* <DEDUP_REMOVED lines=42> */
.L_x_9440:
[----:B------:R-:W-:Y:S05]  /*bee0*/  BSYNC B1 ;  /* 0x0000000000017941 */ /* 0x000fea0003800000 */
.L_x_9439:
        /* <DEDUP_REMOVED lines=12> */
.L_x_9435:
[----:B------:R-:W-:Y:S05]  /*bfb0*/  BSYNC B0 ;  /* 0x0000000000007941 */ /* 0x000fea0003800000 */
.L_x_9433:
        /* <DEDUP_REMOVED lines=8> */
.L_x_9444:
        /* <DEDUP_REMOVED lines=12> */
.L_x_9447:
[----:B------:R-:W-:Y:S02]  /*c100*/  IMAD.MOV.U32 R155, RZ, RZ, R158 ;  /* 0x000000ffff9b7224 */ /* 0x000fe400078e009e */
.L_x_9448:
[----:B------:R-:W-:Y:S05]  /*c110*/  BSYNC B1 ;  /* 0x0000000000017941 */ /* 0x000fea0003800000 */
.L_x_9446:
        /* <DEDUP_REMOVED lines=16> */
.L_x_9452:
[----:B------:R-:W-:Y:S05]  /*c220*/  BSYNC B2 ;  /* 0x0000000000027941 */ /* 0x000fea0003800000 */
.L_x_9451:
        /* <DEDUP_REMOVED lines=42> */
.L_x_9450:
[----:B------:R-:W-:Y:S05]  /*c4d0*/  BSYNC B1 ;  /* 0x0000000000017941 */ /* 0x000fea0003800000 */
.L_x_9449:
        /* <DEDUP_REMOVED lines=12> */
.L_x_9445:
[----:B------:R-:W-:Y:S05]  /*c5a0*/  BSYNC B0 ;  /* 0x0000000000007941 */ /* 0x000fea0003800000 */
.L_x_9443:
        /* <DEDUP_REMOVED lines=8> */
.L_x_9454:
        /* <DEDUP_REMOVED lines=12> */
.L_x_9457:
[----:B------:R-:W-:Y:S02]  /*c6f0*/  IMAD.MOV.U32 R156, RZ, RZ, R158 ;  /* 0x000000ffff9c7224 */ /* 0x000fe400078e009e */
.L_x_9458:
[----:B------:R-:W-:Y:S05]  /*c700*/  BSYNC B1 ;  /* 0x0000000000017941 */ /* 0x000fea0003800000 */
.L_x_9456:
        /* <DEDUP_REMOVED lines=16> */
.L_x_9462:
[----:B------:R-:W-:Y:S05]  /*c810*/  BSYNC B2 ;  /* 0x0000000000027941 */ /* 0x000fea0003800000 */
.L_x_9461:
        /* <DEDUP_REMOVED lines=42> */
.L_x_9460:
[----:B------:R-:W-:Y:S05]  /*cac0*/  BSYNC B1 ;  /* 0x0000000000017941 */ /* 0x000fea0003800000 */
.L_x_9459:
        /* <DEDUP_REMOVED lines=12> */
.L_x_9455:
[----:B------:R-:W-:Y:S05]  /*cb90*/  BSYNC B0 ;  /* 0x0000000000007941 */ /* 0x000fea0003800000 */
.L_x_9453:
        /* <DEDUP_REMOVED lines=8> */
.L_x_9464:
        /* <DEDUP_REMOVED lines=12> */
.L_x_9467:
[----:B------:R-:W-:Y:S02]  /*cce0*/  IMAD.MOV.U32 R160, RZ, RZ, R158 ;  /* 0x000000ffffa07224 */ /* 0x000fe400078e009e */
.L_x_9468:
[----:B------:R-:W-:Y:S05]  /*ccf0*/  BSYNC B1 ;  /* 0x0000000000017941 */ /* 0x000fea0003800000 */
.L_x_9466:
        /* <DEDUP_REMOVED lines=16> */
.L_x_9472:
[----:B------:R-:W-:Y:S05]  /*ce00*/  BSYNC B2 ;  /* 0x0000000000027941 */ /* 0x000fea0003800000 */
.L_x_9471:
        /* <DEDUP_REMOVED lines=42> */
.L_x_9470:
[----:B------:R-:W-:Y:S05]  /*d0b0*/  BSYNC B1 ;  /* 0x0000000000017941 */ /* 0x000fea0003800000 */
.L_x_9469:
        /* <DEDUP_REMOVED lines=12> */
.L_x_9465:
[----:B------:R-:W-:Y:S05]  /*d180*/  BSYNC B0 ;  /* 0x0000000000007941 */ /* 0x000fea0003800000 */
.L_x_9463:
        /* <DEDUP_REMOVED lines=32> */
.L_x_9474:
[----:B------:R-:W-:Y:S05]  /*d390*/  BSYNC B0 ;  /* 0x0000000000007941 */ /* 0x000fea0003800000 */
.L_x_9473:
        /* <DEDUP_REMOVED lines=10> */
.L_x_9476:
        /* <DEDUP_REMOVED lines=12> */
.L_x_9479:
[----:B------:R-:W-:Y:S02]  /*d500*/  MOV R150, R158 ;  /* 0x0000009e00967202 */ /* 0x000fe40000000f00 */
.L_x_9480:
[----:B------:R-:W-:Y:S05]  /*d510*/  BSYNC B1 ;  /* 0x0000000000017941 */ /* 0x000fea0003800000 */
.L_x_9478:
        /* <DEDUP_REMOVED lines=16> */
.L_x_9484:
[----:B------:R-:W-:Y:S05]  /*d620*/  BSYNC B2 ;  /* 0x0000000000027941 */ /* 0x000fea0003800000 */
.L_x_9483:
        /* <DEDUP_REMOVED lines=42> */
.L_x_9482:
[----:B------:R-:W-:Y:S05]  /*d8d0*/  BSYNC B1 ;  /* 0x0000000000017941 */ /* 0x000fea0003800000 */
.L_x_9481:
        /* <DEDUP_REMOVED lines=12> */
.L_x_9477:
[----:B------:R-:W-:Y:S05]  /*d9a0*/  BSYNC B0 ;  /* 0x0000000000007941 */ /* 0x000fea0003800000 */
.L_x_9475:
        /* <DEDUP_REMOVED lines=8> */
.L_x_9486:
        /* <DEDUP_REMOVED lines=12> */
.L_x_9489:
[----:B------:R-:W-:Y:S02]  /*daf0*/  MOV R151, R158 ;  /* 0x0000009e00977202 */ /* 0x000fe40000000f00 */
.L_x_9490:
[----:B------:R-:W-:Y:S05]  /*db00*/  BSYNC B1 ;  /* 0x0000000000017941 */ /* 0x000fea0003800000 */
.L_x_9488:
        /* <DEDUP_REMOVED lines=16> */
.L_x_9494:
[----:B------:R-:W-:Y:S05]  /*dc10*/  BSYNC B2 ;  /* 0x0000000000027941 */ /* 0x000fea0003800000 */
.L_x_9493:
        /* <DEDUP_REMOVED lines=42> */
.L_x_9492:
[----:B------:R-:W-:Y:S05]  /*dec0*/  BSYNC B1 ;  /* 0x0000000000017941 */ /* 0x000fea0003800000 */
.L_x_9491:
        /* <DEDUP_REMOVED lines=12> */
.L_x_9487:
[----:B------:R-:W-:Y:S05]  /*df90*/  BSYNC B0 ;  /* 0x0000000000007941 */ /* 0x000fea0003800000 */
.L_x_9485:
        /* <DEDUP_REMOVED lines=8> */
.L_x_9496:
        /* <DEDUP_REMOVED lines=12> */
.L_x_9499:
[----:B------:R-:W-:Y:S02]  /*e0e0*/  MOV R152, R158 ;  /* 0x0000009e00987202 */ /* 0x000fe40000000f00 */
.L_x_9500:
[----:B------:R-:W-:Y:S05]  /*e0f0*/  BSYNC B1 ;  /* 0x0000000000017941 */ /* 0x000fea0003800000 */
.L_x_9498:
        /* <DEDUP_REMOVED lines=16> */
.L_x_9504:
[----:B------:R-:W-:Y:S05]  /*e200*/  BSYNC B2 ;  /* 0x0000000000027941 */ /* 0x000fea0003800000 */
.L_x_9503:
        /* <DEDUP_REMOVED lines=42> */
.L_x_9502:
[----:B------:R-:W-:Y:S05]  /*e4b0*/  BSYNC B1 ;  /* 0x0000000000017941 */ /* 0x000fea0003800000 */
.L_x_9501:
        /* <DEDUP_REMOVED lines=12> */
.L_x_9497:
[----:B------:R-:W-:Y:S05]  /*e580*/  BSYNC B0 ;  /* 0x0000000000007941 */ /* 0x000fea0003800000 */
.L_x_9495:
        /* <DEDUP_REMOVED lines=8> */
.L_x_9506:
        /* <DEDUP_REMOVED lines=12> */
.L_x_9509:
[----:B------:R-:W-:Y:S02]  /*e6d0*/  MOV R153, R158 ;  /* 0x0000009e00997202 */ /* 0x000fe40000000f00 */
.L_x_9510:
[----:B------:R-:W-:Y:S05]  /*e6e0*/  BSYNC B1 ;  /* 0x0000000000017941 */ /* 0x000fea0003800000 */
.L_x_9508:
        /* <DEDUP_REMOVED lines=16> */
.L_x_9514:
[----:B------:R-:W-:Y:S05]  /*e7f0*/  BSYNC B2 ;  /* 0x0000000000027941 */ /* 0x000fea0003800000 */
.L_x_9513:
        /* <DEDUP_REMOVED lines=42> */
.L_x_9512:
[----:B------:R-:W-:Y:S05]  /*eaa0*/  BSYNC B1 ;  /* 0x0000000000017941 */ /* 0x000fea0003800000 */
.L_x_9511:
        /* <DEDUP_REMOVED lines=12> */
.L_x_9507:
[----:B------:R-:W-:Y:S05]  /*eb70*/  BSYNC B0 ;  /* 0x0000000000007941 */ /* 0x000fea0003800000 */
.L_x_9505:
        /* <DEDUP_REMOVED lines=8> */
.L_x_9516:
        /* <DEDUP_REMOVED lines=12> */
.L_x_9519:
[----:B------:R-:W-:Y:S02]  /*ecc0*/  MOV R154, R158 ;  /* 0x0000009e009a7202 */ /* 0x000fe40000000f00 */
.L_x_9520:
[----:B------:R-:W-:Y:S05]  /*ecd0*/  BSYNC B1 ;  /* 0x0000000000017941 */ /* 0x000fea0003800000 */
.L_x_9518:
        /* <DEDUP_REMOVED lines=16> */
.L_x_9524:
[----:B------:R-:W-:Y:S05]  /*ede0*/  BSYNC B2 ;  /* 0x0000000000027941 */ /* 0x000fea0003800000 */
.L_x_9523:
        /* <DEDUP_REMOVED lines=42> */
.L_x_9522:
[----:B------:R-:W-:Y:S05]  /*f090*/  BSYNC B1 ;  /* 0x0000000000017941 */ /* 0x000fea0003800000 */
.L_x_9521:
        /* <DEDUP_REMOVED lines=12> */
.L_x_9517:
[----:B------:R-:W-:Y:S05]  /*f160*/  BSYNC B0 ;  /* 0x0000000000007941 */ /* 0x000fea0003800000 */
.L_x_9515:
        /* <DEDUP_REMOVED lines=8> */
.L_x_9526:
        /* <DEDUP_REMOVED lines=12> */
.L_x_9529:
[----:B------:R-:W-:Y:S02]  /*f2b0*/  MOV R155, R158 ;  /* 0x0000009e009b7202 */ /* 0x000fe40000000f00 */
.L_x_9530:
[----:B------:R-:W-:Y:S05]  /*f2c0*/  BSYNC B1 ;  /* 0x0000000000017941 */ /* 0x000fea0003800000 */
.L_x_9528:
        /* <DEDUP_REMOVED lines=16> */
.L_x_9534:
[----:B------:R-:W-:Y:S05]  /*f3d0*/  BSYNC B2 ;  /* 0x0000000000027941 */ /* 0x000fea0003800000 */
.L_x_9533:
        /* <DEDUP_REMOVED lines=42> */
.L_x_9532:
[----:B------:R-:W-:Y:S05]  /*f680*/  BSYNC B1 ;  /* 0x0000000000017941 */ /* 0x000fea0003800000 */
.L_x_9531:
        /* <DEDUP_REMOVED lines=12> */
.L_x_9527:
[----:B------:R-:W-:Y:S05]  /*f750*/  BSYNC B0 ;  /* 0x0000000000007941 */ /* 0x000fea0003800000 */
.L_x_9525:
        /* <DEDUP_REMOVED lines=8> */
.L_x_9536:
        /* <DEDUP_REMOVED lines=12> */
.L_x_9539:
[----:B------:R-:W-:Y:S02]  /*f8a0*/  MOV R156, R158 ;  /* 0x0000009e009c7202 */ /* 0x000fe40000000f00 */
.L_x_9540:
[----:B------:R-:W-:Y:S05]  /*f8b0*/  BSYNC B1 ;  /* 0x0000000000017941 */ /* 0x000fea0003800000 */
.L_x_9538:
        /* <DEDUP_REMOVED lines=16> */
.L_x_9544:
[----:B------:R-:W-:Y:S05]  /*f9c0*/  BSYNC B2 ;  /* 0x0000000000027941 */ /* 0x000fea0003800000 */
.L_x_9543:
        /* <DEDUP_REMOVED lines=42> */
.L_x_9542:
[----:B------:R-:W-:Y:S05]  /*fc70*/  BSYNC B1 ;  /* 0x0000000000017941 */ /* 0x000fea0003800000 */
.L_x_9541:
        /* <DEDUP_REMOVED lines=12> */
.L_x_9537:
[----:B------:R-:W-:Y:S05]  /*fd40*/  BSYNC B0 ;  /* 0x0000000000007941 */ /* 0x000fea0003800000 */
.L_x_9535:
        /* <DEDUP_REMOVED lines=8> */
.L_x_9546:
        /* <DEDUP_REMOVED lines=12> */
.L_x_9549:
[----:B------:R-:W-:Y:S02]  /*fe90*/  MOV R160, R158 ;  /* 0x0000009e00a07202 */ /* 0x000fe40000000f00 */
.L_x_9550:
[----:B------:R-:W-:Y:S05]  /*fea0*/  BSYNC B1 ;  /* 0x0000000000017941 */ /* 0x000fea0003800000 */
.L_x_9548:
        /* <DEDUP_REMOVED lines=16> */
.L_x_9554:
[----:B------:R-:W-:Y:S05]  /*ffb0*/  BSYNC B2 ;  /* 0x0000000000027941 */ /* 0x000fea0003800000 */
.L_x_9553:
        /* <DEDUP_REMOVED lines=42> */
.L_x_9552:
[----:B------:R-:W-:Y:S05]  /*10260*/  BSYNC B1 ;  /* 0x0000000000017941 */ /* 0x000fea0003800000 */
.L_x_9551:
        /* <DEDUP_REMOVED lines=12> */
.L_x_9547:
[----:B------:R-:W-:Y:S05]  /*10330*/  BSYNC B0 ;  /* 0x0000000000007941 */ /* 0x000fea0003800000 */
.L_x_9545:
        /* <DEDUP_REMOVED lines=32> */
.L_x_9556:
[----:B------:R-:W-:Y:S05]  /*10540*/  BSYNC B0 ;  /* 0x0000000000007941 */ /* 0x000fea0003800000 */
.L_x_9555:
        /* <DEDUP_REMOVED lines=10> */
.L_x_9558:
        /* <DEDUP_REMOVED lines=12> */
.L_x_9561:
[----:B------:R-:W-:Y:S02]  /*106b0*/  IMAD.MOV.U32 R150, RZ, RZ, R158 ;  /* 0x000000ffff967224 */ /* 0x000fe400078e009e */
.L_x_9562:
[----:B------:R-:W-:Y:S05]  /*106c0*/  BSYNC B1 ;  /* 0x0000000000017941 */ /* 0x000fea0003800000 */
.L_x_9560:
        /* <DEDUP_REMOVED lines=16> */
.L_x_9566:
[----:B------:R-:W-:Y:S05]  /*107d0*/  BSYNC B2 ;  /* 0x0000000000027941 */ /* 0x000fea0003800000 */
.L_x_9565:
        /* <DEDUP_REMOVED lines=42> */
.L_x_9564:
[----:B------:R-:W-:Y:S05]  /*10a80*/  BSYNC B1 ;  /* 0x0000000000017941 */ /* 0x000fea0003800000 */
.L_x_9563:
        /* <DEDUP_REMOVED lines=12> */
.L_x_9559:
[----:B------:R-:W-:Y:S05]  /*10b50*/  BSYNC B0 ;  /* 0x0000000000007941 */ /* 0x000fea0003800000 */
.L_x_9557:
        /* <DEDUP_REMOVED lines=8> */
.L_x_9568:
        /* <DEDUP_REMOVED lines=12> */
.L_x_9571:
[----:B------:R-:W-:Y:S02]  /*10ca0*/  IMAD.MOV.U32 R151, RZ, RZ, R158 ;  /* 0x000000ffff977224 */ /* 0x000fe400078e009e */
.L_x_9572:
[----:B------:R-:W-:Y:S05]  /*10cb0*/  BSYNC B1 ;  /* 0x0000000000017941 */ /* 0x000fea0003800000 */
.L_x_9570:
        /* <DEDUP_REMOVED lines=16> */
.L_x_9576:
[----:B------:R-:W-:Y:S05]  /*10dc0*/  BSYNC B2 ;  /* 0x0000000000027941 */ /* 0x000fea0003800000 */
.L_x_9575:
        /* <DEDUP_REMOVED lines=42> */
.L_x_9574:
[----:B------:R-:W-:Y:S05]  /*11070*/  BSYNC B1 ;  /* 0x0000000000017941 */ /* 0x000fea0003800000 */
.L_x_9573:
        /* <DEDUP_REMOVED lines=12> */
.L_x_9569:
[----:B------:R-:W-:Y:S05]  /*11140*/  BSYNC B0 ;  /* 0x0000000000007941 */ /* 0x000fea0003800000 */
.L_x_9567:
        /* <DEDUP_REMOVED lines=8> */
.L_x_9578:
        /* <DEDUP_REMOVED lines=12> */
.L_x_9581:
[----:B------:R-:W-:Y:S02]  /*11290*/  IMAD.MOV.U32 R152, RZ, RZ, R158 ;  /* 0x000000ffff987224 */ /* 0x000fe400078e009e */
.L_x_9582:
[----:B------:R-:W-:Y:S05]  /*112a0*/  BSYNC B1 ;  /* 0x0000000000017941 */ /* 0x000fea0003800000 */
.L_x_9580:
        /* <DEDUP_REMOVED lines=16> */
.L_x_9586:
[----:B------:R-:W-:Y:S05]  /*113b0*/  BSYNC B2 ;  /* 0x0000000000027941 */ /* 0x000fea0003800000 */
.L_x_9585:
        /* <DEDUP_REMOVED lines=42> */
.L_x_9584:
[----:B------:R-:W-:Y:S05]  /*11660*/  BSYNC B1 ;  /* 0x0000000000017941 */ /* 0x000fea0003800000 */
.L_x_9583:
        /* <DEDUP_REMOVED lines=12> */
.L_x_9579:
[----:B------:R-:W-:Y:S05]  /*11730*/  BSYNC B0 ;  /* 0x0000000000007941 */ /* 0x000fea0003800000 */
.L_x_9577:
        /* <DEDUP_REMOVED lines=8> */
.L_x_9588:
        /* <DEDUP_REMOVED lines=12> */
.L_x_9591:
[----:B------:R-:W-:Y:S02]  /*11880*/  IMAD.MOV.U32 R153, RZ, RZ, R158 ;  /* 0x000000ffff997224 */ /* 0x000fe400078e009e */
.L_x_9592:
[----:B------:R-:W-:Y:S05]  /*11890*/  BSYNC B1 ;  /* 0x0000000000017941 */ /* 0x000fea0003800000 */
.L_x_9590:
        /* <DEDUP_REMOVED lines=16> */
.L_x_9596:
[----:B------:R-:W-:Y:S05]  /*119a0*/  BSYNC B2 ;  /* 0x0000000000027941 */ /* 0x000fea0003800000 */
.L_x_9595:
        /* <DEDUP_REMOVED lines=42> */
.L_x_9594:
[----:B------:R-:W-:Y:S05]  /*11c50*/  BSYNC B1 ;  /* 0x0000000000017941 */ /* 0x000fea0003800000 */
.L_x_9593:
        /* <DEDUP_REMOVED lines=12> */
.L_x_9589:
[----:B------:R-:W-:Y:S05]  /*11d20*/  BSYNC B0 ;  /* 0x0000000000007941 */ /* 0x000fea0003800000 */
.L_x_9587:
        /* <DEDUP_REMOVED lines=8> */
.L_x_9598:
        /* <DEDUP_REMOVED lines=12> */
.L_x_9601:
[----:B------:R-:W-:Y:S02]  /*11e70*/  IMAD.MOV.U32 R154, RZ, RZ, R158 ;  /* 0x000000ffff9a7224 */ /* 0x000fe400078e009e */
.L_x_9602:
[----:B------:R-:W-:Y:S05]  /*11e80*/  BSYNC B1 ;  /* 0x0000000000017941 */ /* 0x000fea0003800000 */
.L_x_9600:
        /* <DEDUP_REMOVED lines=16> */
.L_x_9606:
[----:B------:R-:W-:Y:S05]  /*11f90*/  BSYNC B2 ;  /* 0x0000000000027941 */ /* 0x000fea0003800000 */
.L_x_9605:
        /* <DEDUP_REMOVED lines=42> */
.L_x_9604:
[----:B------:R-:W-:Y:S05]  /*12240*/  BSYNC B1 ;  /* 0x0000000000017941 */ /* 0x000fea0003800000 */
.L_x_9603:
        /* <DEDUP_REMOVED lines=12> */
.L_x_9599:
[----:B------:R-:W-:Y:S05]  /*12310*/  BSYNC B0 ;  /* 0x0000000000007941 */ /* 0x000fea0003800000 */
.L_x_9597:
        /* <DEDUP_REMOVED lines=8> */
.L_x_9608:
        /* <DEDUP_REMOVED lines=12> */
.L_x_9611:
[----:B------:R-:W-:Y:S02]  /*12460*/  IMAD.MOV.U32 R155, RZ, RZ, R158 ;  /* 0x000000ffff9b7224 */ /* 0x000fe400078e009e */
.L_x_9612:
[----:B------:R-:W-:Y:S05]  /*12470*/  BSYNC B1 ;  /* 0x0000000000017941 */ /* 0x000fea0003800000 */
.L_x_9610:
        /* <DEDUP_REMOVED lines=16> */
.L_x_9616:
[----:B------:R-:W-:Y:S05]  /*12580*/  BSYNC B2 ;  /* 0x0000000000027941 */ /* 0x000fea0003800000 */
.L_x_9615:
        /* <DEDUP_REMOVED lines=42> */
.L_x_9614:
[----:B------:R-:W-:Y:S05]  /*12830*/  BSYNC B1 ;  /* 0x0000000000017941 */ /* 0x000fea0003800000 */
.L_x_9613:
        /* <DEDUP_REMOVED lines=12> */
.L_x_9609:
[----:B------:R-:W-:Y:S05]  /*12900*/  BSYNC B0 ;  /* 0x0000000000007941 */ /* 0x000fea0003800000 */
.L_x_9607:
        /* <DEDUP_REMOVED lines=8> */
.L_x_9618:
        /* <DEDUP_REMOVED lines=12> */
.L_x_9621:
[----:B------:R-:W-:Y:S02]  /*12a50*/  IMAD.MOV.U32 R156, RZ, RZ, R158 ;  /* 0x000000ffff9c7224 */ /* 0x000fe400078e009e */
.L_x_9622:
[----:B------:R-:W-:Y:S05]  /*12a60*/  BSYNC B1 ;  /* 0x0000000000017941 */ /* 0x000fea0003800000 */
.L_x_9620:
        /* <DEDUP_REMOVED lines=16> */
.L_x_9626:
[----:B------:R-:W-:Y:S05]  /*12b70*/  BSYNC B2 ;  /* 0x0000000000027941 */ /* 0x000fea0003800000 */
.L_x_9625:
        /* <DEDUP_REMOVED lines=42> */
.L_x_9624:
[----:B------:R-:W-:Y:S05]  /*12e20*/  BSYNC B1 ;  /* 0x0000000000017941 */ /* 0x000fea0003800000 */
.L_x_9623:
        /* <DEDUP_REMOVED lines=12> */
.L_x_9619:
[----:B------:R-:W-:Y:S05]  /*12ef0*/  BSYNC B0 ;  /* 0x0000000000007941 */ /* 0x000fea0003800000 */
.L_x_9617:
        /* <DEDUP_REMOVED lines=8> */
.L_x_9628:
        /* <DEDUP_REMOVED lines=12> */
.L_x_9631:
[----:B------:R-:W-:Y:S02]  /*13040*/  IMAD.MOV.U32 R160, RZ, RZ, R158 ;  /* 0x000000ffffa07224 */ /* 0x000fe400078e009e */
.L_x_9632:
[----:B------:R-:W-:Y:S05]  /*13050*/  BSYNC B1 ;  /* 0x0000000000017941 */ /* 0x000fea0003800000 */
.L_x_9630:
        /* <DEDUP_REMOVED lines=16> */
.L_x_9636:
[----:B------:R-:W-:Y:S05]  /*13160*/  BSYNC B2 ;  /* 0x0000000000027941 */ /* 0x000fea0003800000 */
.L_x_9635:
        /* <DEDUP_REMOVED lines=42> */
.L_x_9634:
[----:B------:R-:W-:Y:S05]  /*13410*/  BSYNC B1 ;  /* 0x0000000000017941 */ /* 0x000fea0003800000 */
.L_x_9633:
        /* <DEDUP_REMOVED lines=12> */
.L_x_9629:
[----:B------:R-:W-:Y:S05]  /*134e0*/  BSYNC B0 ;  /* 0x0000000000007941 */ /* 0x000fea0003800000 */
.L_x_9627:
        /* <DEDUP_REMOVED lines=32> */
.L_x_9638:
[----:B------:R-:W-:Y:S05]  /*136f0*/  BSYNC B0 ;  /* 0x0000000000007941 */ /* 0x000fea0003800000 */
.L_x_9637:
        /* <DEDUP_REMOVED lines=10> */
.L_x_9640:
        /* <DEDUP_REMOVED lines=12> */
.L_x_9643:
[----:B------:R-:W-:Y:S02]  /*13860*/  IMAD.MOV.U32 R150, RZ, RZ, R158 ;  /* 0x000000ffff967224 */ /* 0x000fe400078e009e */
.L_x_9644:
[----:B------:R-:W-:Y:S05]  /*13870*/  BSYNC B1 ;  /* 0x0000000000017941 */ /* 0x000fea0003800000 */
.L_x_9642:
        /* <DEDUP_REMOVED lines=16> */
.L_x_9648:
[----:B------:R-:W-:Y:S05]  /*13980*/  BSYNC B2 ;  /* 0x0000000000027941 */ /* 0x000fea0003800000 */
.L_x_9647:
        /* <DEDUP_REMOVED lines=42> */
.L_x_9646:
[----:B------:R-:W-:Y:S05]  /*13c30*/  BSYNC B1 ;  /* 0x0000000000017941 */ /* 0x000fea0003800000 */
.L_x_9645:
        /* <DEDUP_REMOVED lines=12> */
.L_x_9641:
[----:B------:R-:W-:Y:S05]  /*13d00*/  BSYNC B0 ;  /* 0x0000000000007941 */ /* 0x000fea0003800000 */
.L_x_9639:
        /* <DEDUP_REMOVED lines=8> */
.L_x_9650:
        /* <DEDUP_REMOVED lines=12> */
.L_x_9653:
[----:B------:R-:W-:Y:S02]  /*13e50*/  IMAD.MOV.U32 R151, RZ, RZ, R158 ;  /* 0x000000ffff977224 */ /* 0x000fe400078e009e */
.L_x_9654:
[----:B------:R-:W-:Y:S05]  /*13e60*/  BSYNC B1 ;  /* 0x0000000000017941 */ /* 0x000fea0003800000 */
.L_x_9652:
        /* <DEDUP_REMOVED lines=16> */
.L_x_9658:
[----:B------:R-:W-:Y:S05]  /*13f70*/  BSYNC B2 ;  /* 0x0000000000027941 */ /* 0x000fea0003800000 */
.L_x_9657:
        /* <DEDUP_REMOVED lines=42> */
.L_x_9656:
[----:B------:R-:W-:Y:S05]  /*14220*/  BSYNC B1 ;  /* 0x0000000000017941 */ /* 0x000fea0003800000 */
.L_x_9655:
        /* <DEDUP_REMOVED lines=12> */
.L_x_9651:
[----:B------:R-:W-:Y:S05]  /*142f0*/  BSYNC B0 ;  /* 0x0000000000007941 */ /* 0x000fea0003800000 */
.L_x_9649:
        /* <DEDUP_REMOVED lines=8> */
.L_x_9660:
        /* <DEDUP_REMOVED lines=12> */
.L_x_9663:
[----:B------:R-:W-:Y:S02]  /*14440*/  IMAD.MOV.U32 R152, RZ, RZ, R158 ;  /* 0x000000ffff987224 */ /* 0x000fe400078e009e */
.L_x_9664:
[----:B------:R-:W-:Y:S05]  /*14450*/  BSYNC B1 ;  /* 0x0000000000017941 */ /* 0x000fea0003800000 */
.L_x_9662:
        /* <DEDUP_REMOVED lines=16> */
.L_x_9668:
[----:B------:R-:W-:Y:S05]  /*14560*/  BSYNC B2 ;  /* 0x0000000000027941 */ /* 0x000fea0003800000 */
.L_x_9667:
        /* <DEDUP_REMOVED lines=42> */
.L_x_9666:
[----:B------:R-:W-:Y:S05]  /*14810*/  BSYNC B1 ;  /* 0x0000000000017941 */ /* 0x000fea0003800000 */
.L_x_9665:
        /* <DEDUP_REMOVED lines=12> */
.L_x_9661:
[----:B------:R-:W-:Y:S05]  /*148e0*/  BSYNC B0 ;  /* 0x0000000000007941 */ /* 0x000fea0003800000 */
.L_x_9659:
        /* <DEDUP_REMOVED lines=8> */
.L_x_9670:
        /* <DEDUP_REMOVED lines=12> */
.L_x_9673:
[----:B------:R-:W-:Y:S02]  /*14a30*/  IMAD.MOV.U32 R153, RZ, RZ, R158 ;  /* 0x000000ffff997224 */ /* 0x000fe400078e009e */
.L_x_9674:
[----:B------:R-:W-:Y:S05]  /*14a40*/  BSYNC B1 ;  /* 0x0000000000017941 */ /* 0x000fea0003800000 */
.L_x_9672:
        /* <DEDUP_REMOVED lines=16> */
.L_x_9678:
[----:B------:R-:W-:Y:S05]  /*14b50*/  BSYNC B2 ;  /* 0x0000000000027941 */ /* 0x000fea0003800000 */
.L_x_9677:
        /* <DEDUP_REMOVED lines=42> */
.L_x_9676:
[----:B------:R-:W-:Y:S05]  /*14e00*/  BSYNC B1 ;  /* 0x0000000000017941 */ /* 0x000fea0003800000 */
.L_x_9675:
        /* <DEDUP_REMOVED lines=12> */
.L_x_9671:
[----:B------:R-:W-:Y:S05]  /*14ed0*/  BSYNC B0 ;  /* 0x0000000000007941 */ /* 0x000fea0003800000 */
.L_x_9669:
        /* <DEDUP_REMOVED lines=8> */
.L_x_9680:
        /* <DEDUP_REMOVED lines=12> */
.L_x_9683:
[----:B------:R-:W-:Y:S02]  /*15020*/  IMAD.MOV.U32 R154, RZ, RZ, R158 ;  /* 0x000000ffff9a7224 */ /* 0x000fe400078e009e */
.L_x_9684:
[----:B------:R-:W-:Y:S05]  /*15030*/  BSYNC B1 ;  /* 0x0000000000017941 */ /* 0x000fea0003800000 */
.L_x_9682:
        /* <DEDUP_REMOVED lines=16> */
.L_x_9688:
[----:B------:R-:W-:Y:S05]  /*15140*/  BSYNC B2 ;  /* 0x0000000000027941 */ /* 0x000fea0003800000 */
.L_x_9687:
        /* <DEDUP_REMOVED lines=42> */
.L_x_9686:
[----:B------:R-:W-:Y:S05]  /*153f0*/  BSYNC B1 ;  /* 0x0000000000017941 */ /* 0x000fea0003800000 */
.L_x_9685:
        /* <DEDUP_REMOVED lines=12> */
.L_x_9681:
[----:B------:R-:W-:Y:S05]  /*154c0*/  BSYNC B0 ;  /* 0x0000000000007941 */ /* 0x000fea0003800000 */
.L_x_9679:
        /* <DEDUP_REMOVED lines=8> */
.L_x_9690:
        /* <DEDUP_REMOVED lines=12> */
.L_x_9693:
[----:B------:R-:W-:Y:S02]  /*15610*/  IMAD.MOV.U32 R155, RZ, RZ, R158 ;  /* 0x000000ffff9b7224 */ /* 0x000fe400078e009e */
.L_x_9694:
[----:B------:R-:W-:Y:S05]  /*15620*/  BSYNC B1 ;  /* 0x0000000000017941 */ /* 0x000fea0003800000 */
.L_x_9692:
        /* <DEDUP_REMOVED lines=16> */
.L_x_9698:
[----:B------:R-:W-:Y:S05]  /*15730*/  BSYNC B2 ;  /* 0x0000000000027941 */ /* 0x000fea0003800000 */
.L_x_9697:
        /* <DEDUP_REMOVED lines=42> */
.L_x_9696:
[----:B------:R-:W-:Y:S05]  /*159e0*/  BSYNC B1 ;  /* 0x0000000000017941 */ /* 0x000fea0003800000 */
.L_x_9695:
        /* <DEDUP_REMOVED lines=12> */
.L_x_9691:
[----:B------:R-:W-:Y:S05]  /*15ab0*/  BSYNC B0 ;  /* 0x0000000000007941 */ /* 0x000fea0003800000 */
.L_x_9689:
        /* <DEDUP_REMOVED lines=8> */
.L_x_9700:
        /* <DEDUP_REMOVED lines=12> */
.L_x_9703:
[----:B------:R-:W-:Y:S02]  /*15c00*/  IMAD.MOV.U32 R156, RZ, RZ, R158 ;  /* 0x000000ffff9c7224 */ /* 0x000fe400078e009e */
.L_x_9704:
[----:B------:R-:W-:Y:S05]  /*15c10*/  BSYNC B1 ;  /* 0x0000000000017941 */ /* 0x000fea0003800000 */
.L_x_9702:
        /* <DEDUP_REMOVED lines=16> */
.L_x_9708:
[----:B------:R-:W-:Y:S05]  /*15d20*/  BSYNC B2 ;  /* 0x0000000000027941 */ /* 0x000fea0003800000 */
.L_x_9707:
        /* <DEDUP_REMOVED lines=42> */
.L_x_9706:
[----:B------:R-:W-:Y:S05]  /*15fd0*/  BSYNC B1 ;  /* 0x0000000000017941 */ /* 0x000fea0003800000 */
.L_x_9705:
        /* <DEDUP_REMOVED lines=12> */
.L_x_9701:
[----:B------:R-:W-:Y:S05]  /*160a0*/  BSYNC B0 ;  /* 0x0000000000007941 */ /* 0x000fea0003800000 */
.L_x_9699:
        /* <DEDUP_REMOVED lines=8> */
.L_x_9710:
        /* <DEDUP_REMOVED lines=12> */
.L_x_9713:
[----:B------:R-:W-:Y:S02]  /*161f0*/  IMAD.MOV.U32 R160, RZ, RZ, R158 ;  /* 0x000000ffffa07224 */ /* 0x000fe400078e009e */
.L_x_9714:
[----:B------:R-:W-:Y:S05]  /*16200*/  BSYNC B1 ;  /* 0x0000000000017941 */ /* 0x000fea0003800000 */
.L_x_9712:
        /* <DEDUP_REMOVED lines=16> */
.L_x_9718:
[----:B------:R-:W-:Y:S05]  /*16310*/  BSYNC B2 ;  /* 0x0000000000027941 */ /* 0x000fea0003800000 */
.L_x_9717:
        /* <DEDUP_REMOVED lines=42> */
.L_x_9716:
[----:B------:R-:W-:Y:S05]  /*165c0*/  BSYNC B1 ;  /* 0x0000000000017941 */ /* 0x000fea0003800000 */
.L_x_9715:
        /* <DEDUP_REMOVED lines=12> */
.L_x_9711:
[----:B------:R-:W-:Y:S05]  /*16690*/  BSYNC B0 ;  /* 0x0000000000007941 */ /* 0x000fea0003800000 */
.L_x_9709:
        /* <DEDUP_REMOVED lines=32> */
.L_x_9720:
[----:B------:R-:W-:Y:S05]  /*168a0*/  BSYNC B0 ;  /* 0x0000000000007941 */ /* 0x000fea0003800000 */
.L_x_9719:
[----:B-----5:R1:W5:Y:S04]  /*168b0*/  @P1 LDG.E.128 R84, [R100.64] ;  /* 0x0000000464541981 */ /* 0x020368000c1e1d00 */
[----:B------:R1:W5:Y:S01]  /*168c0*/  @P0 LDG.E.128 R80, [R94.64] ;  /* 0x000000045e500981 */ /* 0x000362000c1e1d00 */
[----:B------:R-:W-:Y:S01]  /*168d0*/  BSSY B0, `(.L_x_9721) ;  /* 0x000005e000007945 */ /* 0x000fe20003800000 */
[----:B------:R-:W-:Y:S05]  /*168e0*/  @P2 BRA `(.L_x_9722) ;  /* 0x0000006000002947 */ /* 0x000fea0003800000 */
[----:B0-----:R-:W-:Y:S01]  /*168f0*/  MOV R212, RZ ;  /* 0x000000ff00d47202 */ /* 0x001fe20000000f00 */
[----:B------:R-:W-:Y:S01]  /*16900*/  IMAD.MOV.U32 R88, RZ, RZ, R163 ;  /* 0x000000ffff587224 */ /* 0x000fe200078e00a3 */
[----:B------:R-:W-:Y:S05]  /*16910*/  @!P0 BRA `(.L_x_9723) ;  /* 0x0000059000008947 */ /* 0x000fea0003800000 */
[----:B------:R-:W-:Y:S01]  /*16920*/  IMAD.MOV.U32 R88, RZ, RZ, R163 ;  /* 0x000000ffff587224 */ /* 0x000fe200078e00a3 */
[----:B-----5:R-:W-:Y:S01]  /*16930*/  HADD2.F32 R212, -RZ, R80.H0_H0 ;  /* 0x20000050ffd47230 */ /* 0x020fe20000004100 */
[----:B------:R-:W-:Y:S05]  /*16940*/  BRA `(.L_x_9723) ;  /* 0x0000056000007947 */ /* 0x000fea0003800000 */
.L_x_9722:
        /* <DEDUP_REMOVED lines=12> */
.L_x_9725:
[----:B------:R-:W-:Y:S02]  /*16a10*/  MOV R150, R158 ;  /* 0x0000009e00967202 */ /* 0x000fe40000000f00 */
.L_x_9726:
[----:B------:R-:W-:Y:S05]  /*16a20*/  BSYNC B1 ;  /* 0x0000000000017941 */ /* 0x000fea0003800000 */
.L_x_9724:
        /* <DEDUP_REMOVED lines=16> */
.L_x_9730:
[----:B------:R-:W-:Y:S05]  /*16b30*/  BSYNC B2 ;  /* 0x0000000000027941 */ /* 0x000fea0003800000 */
.L_x_9729:
        /* <DEDUP_REMOVED lines=42> */
.L_x_9728:
[----:B------:R-:W-:Y:S05]  /*16de0*/  BSYNC B1 ;  /* 0x0000000000017941 */ /* 0x000fea0003800000 */
.L_x_9727:
        /* <DEDUP_REMOVED lines=12> */
.L_x_9723:
[----:B------:R-:W-:Y:S05]  /*16eb0*/  BSYNC B0 ;  /* 0x0000000000007941 */ /* 0x000fea0003800000 */
.L_x_9721:
        /* <DEDUP_REMOVED lines=8> */
.L_x_9732:
        /* <DEDUP_REMOVED lines=12> */
.L_x_9735:
[----:B------:R-:W-:Y:S02]  /*17000*/  MOV R151, R158 ;  /* 0x0000009e00977202 */ /* 0x000fe40000000f00 */
.L_x_9736:
[----:B------:R-:W-:Y:S05]  /*17010*/  BSYNC B1 ;  /* 0x0000000000017941 */ /* 0x000fea0003800000 */
.L_x_9734:
        /* <DEDUP_REMOVED lines=16> */
.L_x_9740:
[----:B------:R-:W-:Y:S05]  /*17120*/  BSYNC B2 ;  /* 0x0000000000027941 */ /* 0x000fea0003800000 */
.L_x_9739:
        /* <DEDUP_REMOVED lines=42> */
.L_x_9738:
[----:B------:R-:W-:Y:S05]  /*173d0*/  BSYNC B1 ;  /* 0x0000000000017941 */ /* 0x000fea0003800000 */
.L_x_9737:
        /* <DEDUP_REMOVED lines=12> */
.L_x_9733:
[----:B------:R-:W-:Y:S05]  /*174a0*/  BSYNC B0 ;  /* 0x0000000000007941 */ /* 0x000fea0003800000 */
.L_x_9731:
        /* <DEDUP_REMOVED lines=8> */
.L_x_9742:
        /* <DEDUP_REMOVED lines=12> */
.L_x_9745:
[----:B------:R-:W-:Y:S02]  /*175f0*/  MOV R152, R158 ;  /* 0x0000009e00987202 */ /* 0x000fe40000000f00 */
.L_x_9746:
[----:B------:R-:W-:Y:S05]  /*17600*/  BSYNC B1 ;  /* 0x0000000000017941 */ /* 0x000fea0003800000 */
.L_x_9744:
        /* <DEDUP_REMOVED lines=16> */
.L_x_9750:
[----:B------:R-:W-:Y:S05]  /*17710*/  BSYNC B2 ;  /* 0x0000000000027941 */ /* 0x000fea0003800000 */
.L_x_9749:
        /* <DEDUP_REMOVED lines=42> */
.L_x_9748:
[----:B------:R-:W-:Y:S05]  /*179c0*/  BSYNC B1 ;  /* 0x0000000000017941 */ /* 0x000fea0003800000 */
.L_x_9747:
        /* <DEDUP_REMOVED lines=12> */
.L_x_9743:
[----:B------:R-:W-:Y:S05]  /*17a90*/  BSYNC B0 ;  /* 0x0000000000007941 */ /* 0x000fea0003800000 */
.L_x_9741:
        /* <DEDUP_REMOVED lines=8> */
.L_x_9752:
        /* <DEDUP_REMOVED lines=12> */
.L_x_9755:
[----:B------:R-:W-:Y:S02]  /*17be0*/  MOV R153, R158 ;  /* 0x0000009e00997202 */ /* 0x000fe40000000f00 */
.L_x_9756:
[----:B------:R-:W-:Y:S05]  /*17bf0*/  BSYNC B1 ;  /* 0x0000000000017941 */ /* 0x000fea0003800000 */
.L_x_9754:
        /* <DEDUP_REMOVED lines=16> */
.L_x_9760:
[----:B------:R-:W-:Y:S05]  /*17d00*/  BSYNC B2 ;  /* 0x0000000000027941 */ /* 0x000fea0003800000 */
.L_x_9759:
        /* <DEDUP_REMOVED lines=42> */
.L_x_9758:
[----:B------:R-:W-:Y:S05]  /*17fb0*/  BSYNC B1 ;  /* 0x0000000000017941 */ /* 0x000fea0003800000 */
.L_x_9757:
        /* <DEDUP_REMOVED lines=12> */
.L_x_9753:
[----:B------:R-:W-:Y:S05]  /*18080*/  BSYNC B0 ;  /* 0x0000000000007941 */ /* 0x000fea0003800000 */
.L_x_9751:
        /* <DEDUP_REMOVED lines=8> */
.L_x_9762:
        /* <DEDUP_REMOVED lines=12> */
.L_x_9765:
[----:B------:R-:W-:Y:S02]  /*181d0*/  MOV R154, R158 ;  /* 0x0000009e009a7202 */ /* 0x000fe40000000f00 */
.L_x_9766:
[----:B------:R-:W-:Y:S05]  /*181e0*/  BSYNC B1 ;  /* 0x0000000000017941 */ /* 0x000fea0003800000 */
.L_x_9764:
        /* <DEDUP_REMOVED lines=16> */
.L_x_9770:
[----:B------:R-:W-:Y:S05]  /*182f0*/  BSYNC B2 ;  /* 0x0000000000027941 */ /* 0x000fea0003800000 */
.L_x_9769:
        /* <DEDUP_REMOVED lines=42> */
.L_x_9768:
[----:B------:R-:W-:Y:S05]  /*185a0*/  BSYNC B1 ;  /* 0x0000000000017941 */ /* 0x000fea0003800000 */
.L_x_9767:
        /* <DEDUP_REMOVED lines=12> */
.L_x_9763:
[----:B------:R-:W-:Y:S05]  /*18670*/  BSYNC B0 ;  /* 0x0000000000007941 */ /* 0x000fea0003800000 */
.L_x_9761:
        /* <DEDUP_REMOVED lines=8> */
.L_x_9772:
        /* <DEDUP_REMOVED lines=12> */
.L_x_9775:
[----:B------:R-:W-:Y:S02]  /*187c0*/  MOV R155, R158 ;  /* 0x0000009e009b7202 */ /* 0x000fe40000000f00 */
.L_x_9776:
[----:B------:R-:W-:Y:S05]  /*187d0*/  BSYNC B1 ;  /* 0x0000000000017941 */ /* 0x000fea0003800000 */
.L_x_9774:
        /* <DEDUP_REMOVED lines=16> */
.L_x_9780:
[----:B------:R-:W-:Y:S05]  /*188e0*/  BSYNC B2 ;  /* 0x0000000000027941 */ /* 0x000fea0003800000 */
.L_x_9779:
        /* <DEDUP_REMOVED lines=42> */
.L_x_9778:
[----:B------:R-:W-:Y:S05]  /*18b90*/  BSYNC B1 ;  /* 0x0000000000017941 */ /* 0x000fea0003800000 */
.L_x_9777:
        /* <DEDUP_REMOVED lines=12> */
.L_x_9773:
[----:B------:R-:W-:Y:S05]  /*18c60*/  BSYNC B0 ;  /* 0x0000000000007941 */ /* 0x000fea0003800000 */
.L_x_9771:
        /* <DEDUP_REMOVED lines=8> */
.L_x_9782:
        /* <DEDUP_REMOVED lines=12> */
.L_x_9785:
[----:B------:R-:W-:Y:S02]  /*18db0*/  MOV R156, R158 ;  /* 0x0000009e009c7202 */ /* 0x000fe40000000f00 */
.L_x_9786:
[----:B------:R-:W-:Y:S05]  /*18dc0*/  BSYNC B1 ;  /* 0x0000000000017941 */ /* 0x000fea0003800000 */
.L_x_9784:
        /* <DEDUP_REMOVED lines=16> */
.L_x_9790:
[----:B------:R-:W-:Y:S05]  /*18ed0*/  BSYNC B2 ;  /* 0x0000000000027941 */ /* 0x000fea0003800000 */
.L_x_9789:
        /* <DEDUP_REMOVED lines=42> */
.L_x_9788:
[----:B------:R-:W-:Y:S05]  /*19180*/  BSYNC B1 ;  /* 0x0000000000017941 */ /* 0x000fea0003800000 */
.L_x_9787:
        /* <DEDUP_REMOVED lines=10> */
[----:B------:R-:W-:Y:S01]  /*19230*/  @P0 FADD.FTZ R211, R90, R211 ;  /* 0x000000d35ad30221 */ /* 0x000fe20000010000 */
[----:B------:R-:W-:Y:S02]  /*19240*/  PRMT R156, R89, 0x7610, R156 ;  /* 0x00007610599c7816 */ /* 0x000fe4000000009c */
.L_x_9783:
[----:B------:R-:W-:Y:S05]  /*19250*/  BSYNC B0 ;  /* 0x0000000000007941 */ /* 0x000fea0003800000 */
.L_x_9781:
[----:B------:R-:W-:Y:S01]  /*19260*/  BSSY B0, `(.L_x_9791) ;  /* 0x000005e000007945 */ /* 0x000fe20003800000 */
[----:B------:R-:W-:Y:S05]  /*19270*/  @P2 BRA `(.L_x_9792) ;  /* 0x0000006000002947 */ /* 0x000fea0003800000 */
[----:B-1----:R-:W-:Y:S01]  /*19280*/  HFMA2.MMA R100, -RZ, RZ, 0, 0 ;  /* 0x00000000ff647435 */ /* 0x002fe200000001ff */
[----:B------:R-:W-:Y:S01]  /*19290*/  IMAD.MOV.U32 R163, RZ, RZ, R88 ;  /* 0x000000ffffa37224 */ /* 0x000fe200078e0058 */
[----:B------:R-:W-:Y:S05]  /*192a0*/  @!P0 BRA `(.L_x_9793) ;  /* 0x0000059000008947 */ /* 0x000fea0003800000 */
[----:B------:R-:W-:Y:S01]  /*192b0*/  IMAD.MOV.U32 R163, RZ, RZ, R88 ;  /* 0x000000ffffa37224 */ /* 0x000fe200078e0058 */
[----:B-----5:R-:W-:Y:S01]  /*192c0*/  HADD2.F32 R100, -RZ, R83.H1_H1 ;  /* 0x30000053ff647230 */ /* 0x020fe20000004100 */
[----:B------:R-:W-:Y:S05]  /*192d0*/  BRA `(.L_x_9793) ;  /* 0x0000056000007947 */ /* 0x000fea0003800000 */
.L_x_9792:
        /* <DEDUP_REMOVED lines=12> */
.L_x_9795:
[----:B------:R-:W-:Y:S02]  /*193a0*/  MOV R160, R158 ;  /* 0x0000009e00a07202 */ /* 0x000fe40000000f00 */
.L_x_9796:
[----:B------:R-:W-:Y:S05]  /*193b0*/  BSYNC B1 ;  /* 0x0000000000017941 */ /* 0x000fea0003800000 */
.L_x_9794:
        /* <DEDUP_REMOVED lines=16> */
.L_x_9800:
[----:B------:R-:W-:Y:S05]  /*194c0*/  BSYNC B2 ;  /* 0x0000000000027941 */ /* 0x000fea0003800000 */
.L_x_9799:
        /* <DEDUP_REMOVED lines=42> */
.L_x_9798:
[----:B------:R-:W-:Y:S05]  /*19770*/  BSYNC B1 ;  /* 0x0000000000017941 */ /* 0x000fea0003800000 */
.L_x_9797:
        /* <DEDUP_REMOVED lines=8> */
[----:B-1----:R-:W-:Y:S02]  /*19800*/  FSEL R100, R90, RZ, !P2 ;  /* 0x000000ff5a647208 */ /* 0x002fe40005000000 */
[----:B------:R-:W-:-:S03]  /*19810*/  SEL R88, RZ, 0x1, P2 ;  /* 0x00000001ff587807 */ /* 0x000fc60001000000 */
[----:B------:R-:W-:Y:S01]  /*19820*/  @P0 FADD.FTZ R100, R89, R100 ;  /* 0x0000006459640221 */ /* 0x000fe20000010000 */
[----:B------:R-:W-:Y:S02]  /*19830*/  PRMT R160, R88, 0x7610, R160 ;  /* 0x0000761058a07816 */ /* 0x000fe400000000a0 */
.L_x_9793:
[----:B------:R-:W-:Y:S05]  /*19840*/  BSYNC B0 ;  /* 0x0000000000007941 */ /* 0x000fea0003800000 */
.L_x_9791:
[----:B------:R-:W-:Y:S01]  /*19850*/  FADD.FTZ R89, RZ, R103 ;  /* 0x00000067ff597221 */ /* 0x000fe20000010000 */
[----:B------:R-:W-:Y:S01]  /*19860*/  F2FP.PACK_AB R91, R100, R211 ;  /* 0x000000d3645b723e */ /* 0x000fe200000000ff */
[----:B------:R-:W-:Y:S01]  /*19870*/  IMAD.WIDE.U32 R94, R220, R209, c[0x0][0x188] ;  /* 0x00006200dc5e7625 */ /* 0x000fe200078e00d1 */
[----:B------:R-:W-:Y:S01]  /*19880*/  F2FP.PACK_AB R90, R217, R216 ;  /* 0x000000d8d95a723e */ /* 0x000fe200000000ff */
        /* <DEDUP_REMOVED lines=59> */
[----:B------:R-:W-:-:S03]  /*19c40*/  F2FP.PACK_AB R88, R213, R212 ;  /* 0x000000d4d558723e */ /* 0x000fc600000000ff */
[----:B------:R-:W-:Y:S01]  /*19c50*/  FADD.FTZ R220, R89, R214 ;  /* 0x000000d659dc7221 */ /* 0x000fe20000010000 */
[----:B------:R-:W-:-:S03]  /*19c60*/  F2FP.PACK_AB R89, R215, R214 ;  /* 0x000000d6d759723e */ /* 0x000fc600000000ff */
[----:B------:R-:W-:Y:S02]  /*19c70*/  FADD.FTZ R101, R220, R215 ;  /* 0x000000d7dc657221 */ /* 0x000fe40000010000 */
[----:B------:R0:W-:Y:S02]  /*19c80*/  STG.E.128 [R94.64], R88 ;  /* 0x000000585e007986 */ /* 0x0001e4000c101d04 */
[----:B------:R-:W-:-:S04]  /*19c90*/  FADD.FTZ R220, R101, R216 ;  /* 0x000000d865dc7221 */ /* 0x000fc80000010000 */
[----:B------:R-:W-:-:S04]  /*19ca0*/  FADD.FTZ R220, R220, R217 ;  /* 0x000000d9dcdc7221 */ /* 0x000fc80000010000 */
[----:B------:R-:W-:Y:S01]  /*19cb0*/  FADD.FTZ R101, R220, R211 ;  /* 0x000000d3dc657221 */ /* 0x000fe20000010000 */
[----:B------:R-:W-:Y:S05]  /*19cc0*/  @!P1 BRA `(.L_x_9802) ;  /* 0x0000014000009947 */ /* 0x000fea0003800000 */
[----:B0-----:R-:W-:Y:S01]  /*19cd0*/  SHF.L.U32 R89, R156, 0x10, RZ ;  /* 0x000000109c597819 */ /* 0x001fe200000006ff */
[----:B------:R-:W-:Y:S01]  /*19ce0*/  IMAD.MOV.U32 R221, RZ, RZ, 0x8 ;  /* 0x00000008ffdd7424 */ /* 0x000fe200078e00ff */
[----:B------:R-:W-:Y:S02]  /*19cf0*/  LOP3.LUT R88, R160, 0xffff, RZ, 0xc0, !PT ;  /* 0x0000ffffa0587812 */ /* 0x000fe400078ec0ff */
[----:B------:R-:W-:Y:S02]  /*19d00*/  LOP3.LUT R89, R89, 0xff0000, RZ, 0xc0, !PT ;  /* 0x00ff000059597812 */ /* 0x000fe400078ec0ff */
[----:B------:R-:W-:Y:S02]  /*19d10*/  PRMT R91, R155, 0x7104, RZ ;  /* 0x000071049b5b7816 */ /* 0x000fe400000000ff */
        /* <DEDUP_REMOVED lines=15> */
.L_x_9802:
[----:B------:R-:W-:Y:S05]  /*19e10*/  BSYNC B0 ;  /* 0x0000000000007941 */ /* 0x000fea0003800000 */
.L_x_9801:
[----:B0-----:R-:W-:Y:S01]  /*19e20*/  FADD.FTZ R95, R101, R100 ;  /* 0x00000064655f7221 */ /* 0x001fe20000010000 */
[----:B------:R-:W-:Y:S05]  /*19e30*/  BRA.DIV ~URZ, `(.L_x_9803) ;  /* 0x00001ec27f007947 */ /* 0x000fea000b800000 */
[----:B------:R0:W1:Y:S02]  /*19e40*/  SHFL.BFLY PT, R88, R95, 0x1, 0x1f ;  /* 0x0c201f005f587f89 */ /* 0x00006400000e0000 */
.L_x_9809:
        /* <DEDUP_REMOVED lines=148> */
.L_x_9810:
        /* <DEDUP_REMOVED lines=19> */
[----:B------:R-:W-:Y:S01]  /*1a8c0*/  IADD3 R104, R104, -0x1, RZ ;  /* 0xffffffff68687810 */ /* 0x000fe20007ffe0ff */
[----:B------:R-:W-:Y:S02]  /*1a8d0*/  HADD2.F32 R209, -RZ, R68.H1_H1 ;  /* 0x30000044ffd17230 */ /* 0x000fe40000004100 */
        /* <DEDUP_REMOVED lines=64> */
[----:B------:R-:W-:Y:S01]  /*1ace0*/  HADD2.F32 R100, -RZ, R79.H1_H1 ;  /* 0x3000004fff647230 */ /* 0x000fe20000004100 */
[----:B------:R-:W-:-:S02]  /*1acf0*/  FMUL.FTZ R92, R95, R92 ;  /* 0x0000005c5f5c7220 */ /* 0x000fc40000410000 */
[C---:B------:R-:W-:Y:S01]  /*1ad00*/  FMUL.FTZ R175, R95.reuse, R180 ;  /* 0x000000b45faf7220 */ /* 0x040fe20000410000 */
[--C-:B------:R-:W-:Y:S01]  /*1ad10*/  HADD2.F32 R180, -RZ, R77.reuse.H1_H1 ;  /* 0x3000004dffb47230 */ /* 0x100fe20000004100 */
[----:B------:R-:W-:Y:S01]  /*1ad20*/  FFMA.FTZ R92, R92, R100, R25 ;  /* 0x000000645c5c7223 */ /* 0x000fe20000010019 */
[----:B------:R-:W-:Y:S01]  /*1ad30*/  HADD2.F32 R100, -RZ, R77.H0_H0 ;  /* 0x2000004dff647230 */ /* 0x000fe20000004100 */
[C---:B------:R-:W-:Y:S02]  /*1ad40*/  FMUL.FTZ R93, R95.reuse, R94 ;  /* 0x0000005e5f5d7220 */ /* 0x040fe40000410000 */
[----:B------:R-:W-:Y:S02]  /*1ad50*/  FMUL.FTZ R98, R95, R98 ;  /* 0x000000625f627220 */ /* 0x000fe40000410000 */
[----:B------:R-:W-:Y:S02]  /*1ad60*/  FFMA.FTZ R93, R93, R100, R20 ;  /* 0x000000645d5d7223 */ /* 0x000fe40000010014 */
[----:B------:R-:W-:Y:S01]  /*1ad70*/  FFMA.FTZ R100, R98, R180, R21 ;  /* 0x000000b462647223 */ /* 0x000fe20000010015 */
[--C-:B------:R-:W-:Y:S01]  /*1ad80*/  HADD2.F32 R98, -RZ, R75.reuse.H0_H0 ;  /* 0x2000004bff627230 */ /* 0x100fe20000004100 */
[C---:B------:R-:W-:Y:S01]  /*1ad90*/  FMUL.FTZ R105, R95.reuse, R164 ;  /* 0x000000a45f697220 */ /* 0x040fe20000410000 */
[----:B------:R-:W-:Y:S01]  /*1ada0*/  HADD2.F32 R180, -RZ, R75.H1_H1 ;  /* 0x3000004bffb47230 */ /* 0x000fe20000004100 */
[----:B------:R-:W-:Y:S01]  /*1adb0*/  FMUL.FTZ R107, R95, R178 ;  /* 0x000000b25f6b7220 */ /* 0x000fe20000410000 */
[----:B------:R-:W-:Y:S01]  /*1adc0*/  HADD2.F32 R178, -RZ, R78.H1_H1 ;  /* 0x3000004effb27230 */ /* 0x000fe20000004100 */
[----:B------:R-:W-:Y:S01]  /*1add0*/  FFMA.FTZ R105, R105, R98, R32 ;  /* 0x0000006269697223 */ /* 0x000fe20000010020 */
[----:B------:R-:W-:Y:S01]  /*1ade0*/  HADD2.F32 R98, -RZ, R73.H0_H0 ;  /* 0x20000049ff627230 */ /* 0x000fe20000004100 */
[----:B------:R-:W-:-:S02]  /*1adf0*/  FMUL.FTZ R101, R95, R168 ;  /* 0x000000a85f657220 */ /* 0x000fc40000410000 */
[----:B------:R-:W-:Y:S02]  /*1ae00*/  FMUL.FTZ R96, R95, R96 ;  /* 0x000000605f607220 */ /* 0x000fe40000410000 */
[----:B------:R-:W-:Y:S01]  /*1ae10*/  FFMA.FTZ R101, R101, R98, R28 ;  /* 0x0000006265657223 */ /* 0x000fe2000001001c */
[----:B------:R-:W-:Y:S01]  /*1ae20*/  HADD2.F32 R98, -RZ, R71.H0_H0 ;  /* 0x20000047ff627230 */ /* 0x000fe20000004100 */
        /* <DEDUP_REMOVED lines=13> */
[----:B------:R-:W-:Y:S02]  /*1af00*/  FMUL.FTZ R174, R95, R201 ;  /* 0x000000c95fae7220 */ /* 0x000fe40000410000 */
[----:B------:R-:W-:Y:S01]  /*1af10*/  FFMA.FTZ R167, R167, R98, R40 ;  /* 0x00000062a7a77223 */ /* 0x000fe20000010028 */
[----:B------:R-:W-:Y:S01]  /*1af20*/  HADD2.F32 R98, -RZ, R70.H0_H0 ;  /* 0x20000046ff627230 */ /* 0x000fe20000004100 */
        /* <DEDUP_REMOVED lines=12> */
[C---:B------:R-:W-:Y:S02]  /*1aff0*/  FMUL.FTZ R238, R95.reuse, R238 ;  /* 0x000000ee5fee7220 */ /* 0x040fe40000410000 */
[C---:B------:R-:W-:Y:S01]  /*1b000*/  FMUL.FTZ R171, R95.reuse, R184 ;  /* 0x000000b85fab7220 */ /* 0x040fe20000410000 */
[----:B------:R-:W-:Y:S01]  /*1b010*/  HADD2.F32 R184, -RZ, R59.H1_H1 ;  /* 0x3000003bffb87230 */ /* 0x000fe20000004100 */
[----:B------:R-:W-:-:S02]  /*1b020*/  FMUL.FTZ R240, R95, R240 ;  /* 0x000000f05ff07220 */ /* 0x000fc40000410000 */
[C---:B------:R-:W-:Y:S01]  /*1b030*/  FMUL.FTZ R173, R95.reuse, R182 ;  /* 0x000000b65fad7220 */ /* 0x040fe20000410000 */
[----:B------:R-:W-:Y:S01]  /*1b040*/  HADD2.F32 R182, -RZ, R68.H0_H0 ;  /* 0x20000044ffb67230 */ /* 0x000fe20000004100 */
[C---:B------:R-:W-:Y:S02]  /*1b050*/  FMUL.FTZ R242, R95.reuse, R242 ;  /* 0x000000f25ff27220 */ /* 0x040fe40000410000 */
[C---:B------:R-:W-:Y:S02]  /*1b060*/  FMUL.FTZ R244, R95.reuse, R244 ;  /* 0x000000f45ff47220 */ /* 0x040fe40000410000 */
[C---:B------:R-:W-:Y:S02]  /*1b070*/  FMUL.FTZ R177, R95.reuse, R194 ;  /* 0x000000c25fb17220 */ /* 0x040fe40000410000 */
[C---:B------:R-:W-:Y:S02]  /*1b080*/  FMUL.FTZ R246, R95.reuse, R246 ;  /* 0x000000f65ff67220 */ /* 0x040fe40000410000 */
[C---:B------:R-:W-:Y:S01]  /*1b090*/  FMUL.FTZ R179, R95.reuse, R192 ;  /* 0x000000c05fb37220 */ /* 0x040fe20000410000 */
[----:B------:R-:W-:Y:S01]  /*1b0a0*/  HADD2.F32 R192, -RZ, R52.H1_H1 ;  /* 0x30000034ffc07230 */ /* 0x000fe20000004100 */
[----:B------:R-:W-:-:S02]  /*1b0b0*/  FMUL.FTZ R248, R95, R248 ;  /* 0x000000f85ff87220 */ /* 0x000fc40000410000 */
[C---:B------:R-:W-:Y:S01]  /*1b0c0*/  FMUL.FTZ R181, R95.reuse, R190 ;  /* 0x000000be5fb57220 */ /* 0x040fe20000410000 */
[----:B------:R-:W-:Y:S01]  /*1b0d0*/  HADD2.F32 R190, -RZ, R56.H1_H1 ;  /* 0x30000038ffbe7230 */ /* 0x000fe20000004100 */
[C---:B------:R-:W-:Y:S02]  /*1b0e0*/  FMUL.FTZ R250, R95.reuse, R250 ;  /* 0x000000fa5ffa7220 */ /* 0x040fe40000410000 */
[C---:B------:R-:W-:Y:S01]  /*1b0f0*/  FMUL.FTZ R183, R95.reuse, R188 ;  /* 0x000000bc5fb77220 */ /* 0x040fe20000410000 */
[----:B------:R-:W-:Y:S01]  /*1b100*/  HADD2.F32 R188, -RZ, R57.H1_H1 ;  /* 0x30000039ffbc7230 */ /* 0x000fe20000004100 */
        /* <DEDUP_REMOVED lines=21> */
[----:B------:R-:W-:Y:S01]  /*1b260*/  FMUL.FTZ R88, R95, R88 ;  /* 0x000000585f587220 */ /* 0x000fe20000410000 */
        /* <DEDUP_REMOVED lines=41> */
[----:B------:R-:W-:Y:S01]  /*1b500*/  IMAD R104, R104, c[0x0][0x168], RZ ;  /* 0x00005a0068687a24 */ /* 0x000fe200078e02ff */
[----:B------:R-:W-:Y:S01]  /*1b510*/  F2FP.PACK_AB R101, R224, R101 ;  /* 0x00000065e065723e */ /* 0x000fe200000000ff */
[----:B------:R-:W-:Y:S01]  /*1b520*/  FFMA.FTZ R240, R240, R103, R45 ;  /* 0x00000067f0f07223 */ /* 0x000fe2000001002d */
[----:B------:R-:W-:Y:S01]  /*1b530*/  HADD2.F32 R103, -RZ, R62.H0_H0 ;  /* 0x2000003eff677230 */ /* 0x000fe20000004100 */
[----:B------:R-:W-:Y:S01]  /*1b540*/  FFMA.FTZ R248, R248, R99, R113 ;  /* 0x00000063f8f87223 */ /* 0x000fe20000010071 */
[----:B------:R-:W-:Y:S01]  /*1b550*/  HADD2.F32 R99, -RZ, R60.H1_H1 ;  /* 0x3000003cff637230 */ /* 0x000fe20000004100 */
[----:B------:R-:W-:Y:S01]  /*1b560*/  SHF.R.S32.HI R205, RZ, 0x1f, R104 ;  /* 0x0000001fffcd7819 */ /* 0x000fe20000011468 */
[----:B------:R-:W-:Y:S01]  /*1b570*/  FFMA.FTZ R199, R199, R98, R132 ;  /* 0x00000062c7c77223 */ /* 0x000fe20000010084 */
[----:B------:R-:W-:Y:S01]  /*1b580*/  HADD2.F32 R98, -RZ, R53.H1_H1 ;  /* 0x30000035ff627230 */ /* 0x000fe20000004100 */
[----:B------:R-:W-:Y:S01]  /*1b590*/  FFMA.FTZ R181, R181, R103, R114 ;  /* 0x00000067b5b57223 */ /* 0x000fe20000010072 */
[----:B------:R-:W-:Y:S01]  /*1b5a0*/  HADD2.F32 R103, -RZ, R59.H0_H0 ;  /* 0x2000003bff677230 */ /* 0x000fe20000004100 */
[----:B------:R-:W-:Y:S01]  /*1b5b0*/  FFMA.FTZ R246, R246, R99, R111 ;  /* 0x00000063f6f67223 */ /* 0x000fe2000001006f */
[----:B------:R-:W-:Y:S01]  /*1b5c0*/  HADD2.F32 R99, -RZ, R57.H0_H0 ;  /* 0x20000039ff637230 */ /* 0x000fe20000004100 */
[----:B------:R-:W-:Y:S01]  /*1b5d0*/  LEA.HI R104, R205, R104, RZ, 0x3 ;  /* 0x00000068cd687211 */ /* 0x000fe200078f18ff */
        /* <DEDUP_REMOVED lines=9> */
[----:B------:R-:W-:-:S02]  /*1b670*/  FFMA.FTZ R205, R222, R205, R27 ;  /* 0x000000cddecd7223 */ /* 0x000fc4000001001b */
[----:B------:R-:W-:Y:S02]  /*1b680*/  FFMA.FTZ R211, R174, R211, R135 ;  /* 0x000000d3aed37223 */ /* 0x000fe40000010087 */
[----:B------:R-:W-:Y:S01]  /*1b690*/  FFMA.FTZ R216, R216, R98, R139 ;  /* 0x00000062d8d87223 */ /* 0x000fe2000001008b */
[----:B------:R-:W-:Y:S01]  /*1b6a0*/  F2FP.PACK_AB R98, R96, R97 ;  /* 0x000000616062723e */ /* 0x000fe200000000ff */
[----:B------:R-:W-:Y:S01]  /*1b6b0*/  FFMA.FTZ R180, R161, R180, R36 ;  /* 0x000000b4a1b47223 */ /* 0x000fe20000010024 */
[----:B------:R-:W-:Y:S01]  /*1b6c0*/  HADD2.F32 R161, -RZ, R64.H0_H0 ;  /* 0x20000040ffa17230 */ /* 0x000fe20000004100 */
[----:B------:R-:W-:Y:S01]  /*1b6d0*/  FFMA.FTZ R182, R107, R182, R34 ;  /* 0x000000b66bb67223 */ /* 0x000fe20000010022 */
[----:B------:R-:W-:Y:S01]  /*1b6e0*/  HADD2.F32 R107, -RZ, R67.H1_H1 ;  /* 0x30000043ff6b7230 */ /* 0x000fe20000004100 */
[----:B------:R-:W-:Y:S01]  /*1b6f0*/  FFMA.FTZ R204, R204, R103, R133 ;  /* 0x00000067cccc7223 */ /* 0x000fe20000010085 */
[----:B------:R-:W-:Y:S01]  /*1b700*/  LOP3.LUT R103, R106, 0x1f, RZ, 0xc0, !PT ;  /* 0x0000001f6a677812 */ /* 0x000fe200078ec0ff */
[----:B------:R-:W-:Y:S01]  /*1b710*/  FFMA.FTZ R174, R203, R99, R134 ;  /* 0x00000063cbae7223 */ /* 0x000fe20000010086 */
[----:B------:R-:W-:Y:S01]  /*1b720*/  HADD2.F32 R99, -RZ, R51.H0_H0 ;  /* 0x20000033ff637230 */ /* 0x000fe20000004100 */
[----:B------:R-:W-:Y:S01]  /*1b730*/  F2FP.PACK_AB R97, R100, R93 ;  /* 0x0000005d6461723e */ /* 0x000fe200000000ff */
[----:B------:R-:W-:Y:S01]  /*1b740*/  FFMA.FTZ R192, R170, R192, R129 ;  /* 0x000000c0aac07223 */ /* 0x000fe20000010081 */
[----:B------:R-:W-:Y:S01]  /*1b750*/  F2FP.PACK_AB R100, R205, R178 ;  /* 0x000000b2cd64723e */ /* 0x000fe200000000ff */
[----:B------:R-:W-:Y:S01]  /*1b760*/  HFMA2.MMA R205, -RZ, RZ, 0, 9.5367431640625e-07 ;  /* 0x00000010ffcd7435 */ /* 0x000fe200000001ff */
[----:B------:R-:W-:Y:S01]  /*1b770*/  LEA.HI.SX32 R170, R104, R103, 0x1d ;  /* 0x0000006768aa7211 */ /* 0x000fe200078feaff */
        /* <DEDUP_REMOVED lines=23> */
[----:B------:R-:W-:Y:S01]  /*1b8f0*/  HADD2.F32 R94, -RZ, R52.H0_H0 ;  /* 0x20000034ff5e7230 */ /* 0x000fe20000004100 */
[----:B------:R-:W-:Y:S01]  /*1b900*/  FFMA.FTZ R203, R88, R203, R149 ;  /* 0x000000cb58cb7223 */ /* 0x000fe20000010095 */
[----:B------:R-:W-:Y:S01]  /*1b910*/  HADD2.F32 R88, -RZ, R49.H0_H0 ;  /* 0x20000031ff587230 */ /* 0x000fe20000004100 */
[C---:B------:R-:W-:Y:S01]  /*1b920*/  IMAD.WIDE.U32 R168, R170.reuse, R205, c[0x0][0x208] ;  /* 0x00008200aaa87625 */ /* 0x040fe200078e00cd */
[----:B------:R-:W-:Y:S01]  /*1b930*/  IADD3 R164, R170, 0x40, RZ ;  /* 0x00000040aaa47810 */ /* 0x000fe20007ffe0ff */
[----:B------:R-:W-:Y:S01]  /*1b940*/  HADD2.F32 R89, -RZ, R48.H1_H1 ;  /* 0x30000030ff597230 */ /* 0x000fe20000004100 */
[----:B------:R-:W-:Y:S01]  /*1b950*/  F2FP.PACK_AB R106, R234, R165 ;  /* 0x000000a5ea6a723e */ /* 0x000fe200000000ff */
[----:B------:R-:W-:Y:S01]  /*1b960*/  FFMA.FTZ R207, R232, R207, R37 ;  /* 0x000000cfe8cf7223 */ /* 0x000fe20000010025 */
[----:B------:R0:W-:Y:S01]  /*1b970*/  STG.E.128 [R168.64], R96 ;  /* 0x00000060a8007986 */ /* 0x0001e2000c101d04 */
[----:B------:R-:W-:Y:S01]  /*1b980*/  FFMA.FTZ R209, R230, R209, R35 ;  /* 0x000000d1e6d17223 */ /* 0x000fe20000010023 */
[----:B------:R-:W-:Y:S01]  /*1b990*/  F2FP.PACK_AB R91, R244, R175 ;  /* 0x000000aff45b723e */ /* 0x000fe200000000ff */
[----:B------:R-:W-:Y:S01]  /*1b9a0*/  IMAD.WIDE.U32 R166, R166, R205, c[0x0][0x208] ;  /* 0x00008200a6a67625 */ /* 0x000fe200078e00cd */
[----:B------:R-:W-:-:S02]  /*1b9b0*/  F2FP.PACK_AB R105, R207, R180 ;  /* 0x000000b4cf69723e */ /* 0x000fc400000000ff */
[----:B------:R-:W-:Y:S01]  /*1b9c0*/  F2FP.PACK_AB R104, R209, R182 ;  /* 0x000000b6d168723e */ /* 0x000fe200000000ff */
[----:B------:R-:W-:Y:S01]  /*1b9d0*/  FFMA.FTZ R193, R193, R94, R128 ;  /* 0x0000005ec1c17223 */ /* 0x000fe20000010080 */
[----:B------:R1:W-:Y:S01]  /*1b9e0*/  STG.E.128 [R166.64], R100 ;  /* 0x00000064a6007986 */ /* 0x0003e2000c101d04 */
[----:B------:R-:W-:Y:S01]  /*1b9f0*/  FFMA.FTZ R201, R201, R88, R138 ;  /* 0x00000058c9c97223 */ /* 0x000fe2000001008a */
[----:B------:R-:W-:Y:S01]  /*1ba00*/  HADD2.F32 R94, -RZ, R49.H1_H1 ;  /* 0x30000031ff5e7230 */ /* 0x000fe20000004100 */
[----:B------:R-:W-:Y:S01]  /*1ba10*/  IMAD.WIDE.U32 R164, R164, R205, c[0x0][0x208] ;  /* 0x00008200a4a47625 */ /* 0x000fe200078e00cd */
[----:B------:R-:W-:Y:S01]  /*1ba20*/  HADD2.F32 R88, -RZ, R48.H0_H0 ;  /* 0x20000030ff587230 */ /* 0x000fe20000004100 */
[----:B------:R-:W-:Y:S02]  /*1ba30*/  F2FP.PACK_AB R95, R252, R183 ;  /* 0x000000b7fc5f723e */ /* 0x000fe400000000ff */
[----:B------:R-:W-:Y:S01]  /*1ba40*/  FFMA.FTZ R178, R90, R89, R137 ;  /* 0x000000595ab27223 */ /* 0x000fe20000010089 */
[----:B------:R-:W-:Y:S01]  /*1ba50*/  F2FP.PACK_AB R89, R240, R171 ;  /* 0x000000abf059723e */ /* 0x000fe200000000ff */
[----:B------:R2:W-:Y:S01]  /*1ba60*/  STG.E.128 [R164.64], R104 ;  /* 0x00000068a4007986 */ /* 0x0005e2000c101d04 */
[C---:B------:R-:W-:Y:S01]  /*1ba70*/  IADD3 R171, R170.reuse, 0x80, RZ ;  /* 0x00000080aaab7810 */ /* 0x040fe20007ffe0ff */
[----:B------:R-:W-:Y:S01]  /*1ba80*/  FFMA.FTZ R194, R215, R94, R140 ;  /* 0x0000005ed7c27223 */ /* 0x000fe2000001008c */
[----:B0-----:R-:W-:Y:S01]  /*1ba90*/  IADD3 R168, R170, 0xa0, RZ ;  /* 0x000000a0aaa87810 */ /* 0x001fe20007ffe0ff */
[----:B------:R-:W-:Y:S01]  /*1baa0*/  FFMA.FTZ R185, R185, R88, R136 ;  /* 0x00000058b9b97223 */ /* 0x000fe20000010088 */
[----:B------:R-:W-:-:S02]  /*1bab0*/  F2FP.PACK_AB R90, R242, R173 ;  /* 0x000000adf25a723e */ /* 0x000fc400000000ff */
[----:B------:R-:W-:Y:S01]  /*1bac0*/  F2FP.PACK_AB R88, R238, R161 ;  /* 0x000000a1ee58723e */ /* 0x000fe200000000ff */
[----:B------:R-:W-:Y:S01]  /*1bad0*/  IMAD.WIDE.U32 R168, R168, R205, c[0x0][0x208] ;  /* 0x00008200a8a87625 */ /* 0x000fe200078e00cd */
[----:B-1----:R-:W-:Y:S02]  /*1bae0*/  F2FP.PACK_AB R101, R172, R197 ;  /* 0x000000c5ac65723e */ /* 0x002fe400000000ff */
[C---:B------:R-:W-:Y:S02]  /*1baf0*/  IADD3 R172, R170.reuse, 0x60, RZ ;  /* 0x00000060aaac7810 */ /* 0x040fe40007ffe0ff */
[----:B------:R-:W-:Y:S02]  /*1bb00*/  IADD3 R166, R170, 0xc0, RZ ;  /* 0x000000c0aaa67810 */ /* 0x000fe40007ffe0ff */
[----:B------:R-:W-:Y:S01]  /*1bb10*/  F2FP.PACK_AB R94, R250, R181 ;  /* 0x000000b5fa5e723e */ /* 0x000fe200000000ff */
[----:B------:R-:W-:Y:S01]  /*1bb20*/  IMAD.WIDE.U32 R172, R172, R205, c[0x0][0x208] ;  /* 0x00008200acac7625 */ /* 0x000fe200078e00cd */
[----:B------:R-:W-:-:S02]  /*1bb30*/  F2FP.PACK_AB R93, R248, R179 ;  /* 0x000000b3f85d723e */ /* 0x000fc400000000ff */
[----:B--2---:R-:W-:Y:S01]  /*1bb40*/  IADD3 R164, R170, 0xe0, RZ ;  /* 0x000000e0aaa47810 */ /* 0x004fe20007ffe0ff */
[----:B------:R-:W-:Y:S01]  /*1bb50*/  IMAD.WIDE.U32 R170, R171, R205, c[0x0][0x208] ;  /* 0x00008200abaa7625 */ /* 0x000fe200078e00cd */
[----:B------:R-:W-:Y:S01]  /*1bb60*/  F2FP.PACK_AB R92, R246, R177 ;  /* 0x000000b1f65c723e */ /* 0x000fe200000000ff */
[----:B------:R0:W-:Y:S01]  /*1bb70*/  STG.E.128 [R172.64], R88 ;  /* 0x00000058ac007986 */ /* 0x0001e2000c101d04 */
[----:B------:R-:W-:Y:S01]  /*1bb80*/  F2FP.PACK_AB R99, R184, R195 ;  /* 0x000000c3b863723e */ /* 0x000fe200000000ff */
[----:B------:R-:W-:Y:S01]  /*1bb90*/  IMAD.WIDE.U32 R166, R166, R205, c[0x0][0x208] ;  /* 0x00008200a6a67625 */ /* 0x000fe200078e00cd */
[----:B------:R-:W-:Y:S01]  /*1bba0*/  F2FP.PACK_AB R98, R186, R191 ;  /* 0x000000bfba62723e */ /* 0x000fe200000000ff */
[----:B------:R0:W-:Y:S01]  /*1bbb0*/  STG.E.128 [R170.64], R92 ;  /* 0x0000005caa007986 */ /* 0x0001e2000c101d04 */
[----:B------:R-:W-:Y:S01]  /*1bbc0*/  F2FP.PACK_AB R97, R188, R189 ;  /* 0x000000bdbc61723e */ /* 0x000fe200000000ff */
[----:B------:R-:W-:Y:S01]  /*1bbd0*/  IMAD.WIDE.U32 R164, R164, R205, c[0x0][0x208] ;  /* 0x00008200a4a47625 */ /* 0x000fe200078e00cd */
[----:B------:R-:W-:-:S02]  /*1bbe0*/  F2FP.PACK_AB R96, R190, R187 ;  /* 0x000000bbbe60723e */ /* 0x000fc400000000ff */
[----:B------:R-:W-:Y:S02]  /*1bbf0*/  F2FP.PACK_AB R103, R211, R204 ;  /* 0x000000ccd367723e */ /* 0x000fe400000000ff */
[----:B------:R-:W-:Y:S01]  /*1bc00*/  F2FP.PACK_AB R102, R174, R199 ;  /* 0x000000c7ae66723e */ /* 0x000fe200000000ff */
[----:B------:R0:W-:Y:S01]  /*1bc10*/  STG.E.128 [R168.64], R96 ;  /* 0x00000060a8007986 */ /* 0x0001e2000c101d04 */
[----:B------:R-:W-:Y:S02]  /*1bc20*/  F2FP.PACK_AB R100, R192, R193 ;  /* 0x000000c1c064723e */ /* 0x000fe400000000ff */
[----:B------:R-:W-:Y:S02]  /*1bc30*/  F2FP.PACK_AB R107, R203, R176 ;  /* 0x000000b0cb6b723e */ /* 0x000fe400000000ff */
[----:B------:R-:W-:Y:S01]  /*1bc40*/  F2FP.PACK_AB R106, R217, R216 ;  /* 0x000000d8d96a723e */ /* 0x000fe200000000ff */
[----:B------:R0:W-:Y:S01]  /*1bc50*/  STG.E.128 [R166.64], R100 ;  /* 0x00000064a6007986 */ /* 0x0001e2000c101d04 */
[----:B------:R-:W-:-:S02]  /*1bc60*/  F2FP.PACK_AB R105, R194, R201 ;  /* 0x000000c9c269723e */ /* 0x000fc400000000ff */
[----:B------:R-:W-:-:S05]  /*1bc70*/  F2FP.PACK_AB R104, R178, R185 ;  /* 0x000000b9b268723e */ /* 0x000fca00000000ff */
[----:B------:R0:W-:Y:S02]  /*1bc80*/  STG.E.128 [R164.64], R104 ;  /* 0x00000068a4007986 */ /* 0x0001e4000c101d04 */
.L_x_9806:
[----:B-1----:R-:W-:Y:S05]  /*1bc90*/  BSYNC B0 ;  /* 0x0000000000007941 */ /* 0x002fea0003800000 */
.L_x_9805:
[----:B0-----:R-:W-:-:S04]  /*1bca0*/  IMAD.MOV.U32 R89, RZ, RZ, c[0x0][0x160] ;  /* 0x00005800ff597624 */ /* 0x001fc800078e00ff */
[----:B------:R-:W-:-:S05]  /*1bcb0*/  IMAD R0, R89, 0x4, R0 ;  /* 0x0000000459007824 */ /* 0x000fca00078e0200 */
[----:B------:R-:W-:-:S13]  /*1bcc0*/  ISETP.GE.AND P0, PT, R0, c[0x0][0x164], PT ;  /* 0x0000590000007a0c */ /* 0x000fda0003f06270 */
[----:B-----5:R-:W-:Y:S01]  /*1bcd0*/  @P0 CALL.REL.NOINC `(.L_x_9807) ;  /* 0x0000001000000944 */ /* 0x020fe20003c00000 */
[----:B------:R-:W-:Y:S05]  /*1bce0*/  BRA `(.L_x_9808) ;  /* 0xfffe4f1000007947 */ /* 0x000fea000383ffff */
.L_x_9807:
[----:B------:R-:W-:Y:S05]  /*1bcf0*/  EXIT ;  /* 0x000000000000794d */ /* 0x000fea0003800000 */
.L_x_9803:
[----:B------:R-:W-:Y:S01]  /*1bd00*/  MOV R94, 0x1 ;  /* 0x00000001005e7802 */ /* 0x000fe20000000f00 */
[----:B------:R-:W-:Y:S01]  /*1bd10*/  IMAD.MOV.U32 R90, RZ, RZ, 0x1f ;  /* 0x0000001fff5a7424 */ /* 0x000fe200078e00ff */
[----:B------:R-:W-:Y:S01]  /*1bd20*/  MOV R88, 0x1bd50 ;  /* 0x0001bd5000587802 */ /* 0x000fe20000000f00 */
[----:B------:R-:W-:Y:S02]  /*1bd30*/  IMAD.MOV.U32 R91, RZ, RZ, -0x1 ;  /* 0xffffffffff5b7424 */ /* 0x000fe400078e00ff */
[----:B-----5:R-:W-:Y:S05]  /*1bd40*/  CALL.REL.NOINC `($__internal_27_$__cuda_sm70_shflsync_bfly_p) ;  /* 0x00000b9000007944 */ /* 0x020fea0003c00000 */
[----:B-1----:R-:W-:Y:S01]  /*1bd50*/  MOV R88, R94 ;  /* 0x0000005e00587202 */ /* 0x002fe20000000f00 */
[----:B0-----:R-:W-:Y:S05]  /*1bd60*/  BRA `(.L_x_9809) ;  /* 0xffffe0e000007947 */ /* 0x001fea000383ffff */
.L_x_9804:
[----:B------:R-:W-:Y:S01]  /*1bd70*/  IMAD.MOV.U32 R94, RZ, RZ, 0x2 ;  /* 0x00000002ff5e7424 */ /* 0x000fe200078e00ff */
[----:B------:R-:W-:Y:S01]  /*1bd80*/  MOV R91, 0xffffffff ;  /* 0xffffffff005b7802 */ /* 0x000fe20000000f00 */
[----:B------:R-:W-:Y:S01]  /*1bd90*/  IMAD.MOV.U32 R90, RZ, RZ, 0x1f ;  /* 0x0000001fff5a7424 */ /* 0x000fe200078e00ff */
[----:B------:R-:W-:Y:S02]  /*1bda0*/  MOV R88, 0x1bdc0 ;  /* 0x0001bdc000587802 */ /* 0x000fe40000000f00 */
[----:B-----5:R-:W-:Y:S05]  /*1bdb0*/  CALL.REL.NOINC `($__internal_27_$__cuda_sm70_shflsync_bfly_p) ;  /* 0x00000b2000007944 */ /* 0x020fea0003c00000 */
[----:B01----:R-:W-:Y:S01]  /*1bdc0*/  FADD.FTZ R95, R95, R94 ;  /* 0x0000005e5f5f7221 */ /* 0x003fe20000010000 */
[----:B------:R-:W-:Y:S01]  /*1bdd0*/  MOV R91, 0xffffffff ;  /* 0xffffffff005b7802 */ /* 0x000fe20000000f00 */
[----:B------:R-:W-:Y:S01]  /*1bde0*/  IMAD.MOV.U32 R94, RZ, RZ, 0x4 ;  /* 0x00000004ff5e7424 */ /* 0x000fe200078e00ff */
[----:B------:R-:W-:Y:S01]  /*1bdf0*/  MOV R88, 0x1be20 ;  /* 0x0001be2000587802 */ /* 0x000fe20000000f00 */
[----:B------:R-:W-:-:S02]  /*1be00*/  IMAD.MOV.U32 R90, RZ, RZ, 0x1f ;  /* 0x0000001fff5a7424 */ /* 0x000fc400078e00ff */
[----:B------:R-:W-:Y:S05]  /*1be10*/  CALL.REL.NOINC `($__internal_27_$__cuda_sm70_shflsync_bfly_p) ;  /* 0x00000ac000007944 */ /* 0x000fea0003c00000 */
[----:B0-----:R-:W-:Y:S01]  /*1be20*/  HFMA2.MMA R90, -RZ, RZ, 0, 1.847743988037109375e-06 ;  /* 0x0000001fff5a7435 */ /* 0x001fe200000001ff */
[----:B-1----:R-:W-:Y:S01]  /*1be30*/  FADD.FTZ R95, R95, R94 ;  /* 0x0000005e5f5f7221 */ /* 0x002fe20000010000 */
[----:B------:R-:W-:Y:S01]  /*1be40*/  MOV R88, 0x1be80 ;  /* 0x0001be8000587802 */ /* 0x000fe20000000f00 */
[----:B------:R-:W-:-:S02]  /*1be50*/  IMAD.MOV.U32 R94, RZ, RZ, 0x8 ;  /* 0x00000008ff5e7424 */ /* 0x000fc400078e00ff */
[----:B------:R-:W-:Y:S02]  /*1be60*/  IMAD.MOV.U32 R91, RZ, RZ, -0x1 ;  /* 0xffffffffff5b7424 */ /* 0x000fe400078e00ff */
[----:B------:R-:W-:Y:S05]  /*1be70*/  CALL.REL.NOINC `($__internal_27_$__cuda_sm70_shflsync_bfly_p) ;  /* 0x00000a6000007944 */ /* 0x000fea0003c00000 */
[----:B01----:R-:W-:Y:S01]  /*1be80*/  FADD.FTZ R95, R95, R94 ;  /* 0x0000005e5f5f7221 */ /* 0x003fe20000010000 */
[----:B------:R-:W-:Y:S01]  /*1be90*/  MOV R94, 0x10 ;  /* 0x00000010005e7802 */ /* 0x000fe20000000f00 */
[----:B------:R-:W-:Y:S01]  /*1bea0*/  IMAD.MOV.U32 R90, RZ, RZ, 0x1f ;  /* 0x0000001fff5a7424 */ /* 0x000fe200078e00ff */
[----:B------:R-:W-:Y:S02]  /*1beb0*/  MOV R91, 0xffffffff ;  /* 0xffffffff005b7802 */ /* 0x000fe40000000f00 */
[----:B------:R-:W-:Y:S02]  /*1bec0*/  MOV R88, 0x1bee0 ;  /* 0x0001bee000587802 */ /* 0x000fe40000000f00 */
[----:B------:R-:W-:Y:S05]  /*1bed0*/  CALL.REL.NOINC `($__internal_27_$__cuda_sm70_shflsync_bfly_p) ;  /* 0x00000a0000007944 */ /* 0x000fea0003c00000 */
        /* <DEDUP_REMOVED lines=134> */
[----:B------:R-:W-:Y:S05]  /*1c740*/  CALL.REL.NOINC `($__internal_27_$__cuda_sm70_shflsync_bfly_p) ;  /* 0x0000019000007944 */ /* 0x000fea0003c00000 */
[----:B01----:R-:W-:Y:S01]  /*1c750*/  FADD.FTZ R95, R95, R94 ;  /* 0x0000005e5f5f7221 */ /* 0x003fe20000010000 */
[----:B------:R-:W-:Y:S01]  /*1c760*/  MOV R94, 0x2 ;  /* 0x00000002005e7802 */ /* 0x000fe20000000f00 */
[----:B------:R-:W-:Y:S01]  /*1c770*/  IMAD.MOV.U32 R90, RZ, RZ, 0x1f ;  /* 0x0000001fff5a7424 */ /* 0x000fe200078e00ff */
[----:B------:R-:W-:-:S02]  /*1c780*/  MOV R91, 0xffffffff ;  /* 0xffffffff005b7802 */ /* 0x000fc40000000f00 */
[----:B------:R-:W-:Y:S02]  /*1c790*/  MOV R88, 0x1c7b0 ;  /* 0x0001c7b000587802 */ /* 0x000fe40000000f00 */
[----:B------:R-:W-:Y:S05]  /*1c7a0*/  CALL.REL.NOINC `($__internal_27_$__cuda_sm70_shflsync_bfly_p) ;  /* 0x0000013000007944 */ /* 0x000fea0003c00000 */
[----:B0-----:R-:W-:Y:S01]  /*1c7b0*/  HFMA2.MMA R90, -RZ, RZ, 0, 1.847743988037109375e-06 ;  /* 0x0000001fff5a7435 */ /* 0x001fe200000001ff */
[----:B-1----:R-:W-:Y:S01]  /*1c7c0*/  FADD.FTZ R95, R95, R94 ;  /* 0x0000005e5f5f7221 */ /* 0x002fe20000010000 */
[----:B------:R-:W-:Y:S01]  /*1c7d0*/  MOV R88, 0x1c810 ;  /* 0x0001c81000587802 */ /* 0x000fe20000000f00 */
[----:B------:R-:W-:Y:S02]  /*1c7e0*/  IMAD.MOV.U32 R94, RZ, RZ, 0x4 ;  /* 0x00000004ff5e7424 */ /* 0x000fe400078e00ff */
[----:B------:R-:W-:Y:S02]  /*1c7f0*/  IMAD.MOV.U32 R91, RZ, RZ, -0x1 ;  /* 0xffffffffff5b7424 */ /* 0x000fe400078e00ff */
[----:B------:R-:W-:Y:S05]  /*1c800*/  CALL.REL.NOINC `($__internal_27_$__cuda_sm70_shflsync_bfly_p) ;  /* 0x000000d000007944 */ /* 0x000fea0003c00000 */
[----:B01----:R-:W-:Y:S01]  /*1c810*/  FADD.FTZ R95, R95, R94 ;  /* 0x0000005e5f5f7221 */ /* 0x003fe20000010000 */
[----:B------:R-:W-:Y:S01]  /*1c820*/  MOV R94, 0x8 ;  /* 0x00000008005e7802 */ /* 0x000fe20000000f00 */
[----:B------:R-:W-:Y:S01]  /*1c830*/  IMAD.MOV.U32 R90, RZ, RZ, 0x1f ;  /* 0x0000001fff5a7424 */ /* 0x000fe200078e00ff */
[----:B------:R-:W-:Y:S02]  /*1c840*/  MOV R91, 0xffffffff ;  /* 0xffffffff005b7802 */ /* 0x000fe40000000f00 */
[----:B------:R-:W-:-:S02]  /*1c850*/  MOV R88, 0x1c870 ;  /* 0x0001c87000587802 */ /* 0x000fc40000000f00 */
[----:B------:R-:W-:Y:S05]  /*1c860*/  CALL.REL.NOINC `($__internal_27_$__cuda_sm70_shflsync_bfly_p) ;  /* 0x0000007000007944 */ /* 0x000fea0003c00000 */
[----:B0-----:R-:W-:Y:S01]  /*1c870*/  HFMA2.MMA R90, -RZ, RZ, 0, 1.847743988037109375e-06 ;  /* 0x0000001fff5a7435 */ /* 0x001fe200000001ff */
[----:B-1----:R-:W-:Y:S01]  /*1c880*/  FADD.FTZ R95, R95, R94 ;  /* 0x0000005e5f5f7221 */ /* 0x002fe20000010000 */
[----:B------:R-:W-:Y:S01]  /*1c890*/  MOV R88, 0x1c8d0 ;  /* 0x0001c8d000587802 */ /* 0x000fe20000000f00 */
[----:B------:R-:W-:-:S02]  /*1c8a0*/  IMAD.MOV.U32 R94, RZ, RZ, 0x10 ;  /* 0x00000010ff5e7424 */ /* 0x000fc400078e00ff */
[----:B------:R-:W-:Y:S02]  /*1c8b0*/  IMAD.MOV.U32 R91, RZ, RZ, -0x1 ;  /* 0xffffffffff5b7424 */ /* 0x000fe400078e00ff */
[----:B------:R-:W-:Y:S05]  /*1c8c0*/  CALL.REL.NOINC `($__internal_27_$__cuda_sm70_shflsync_bfly_p) ;  /* 0x0000001000007944 */ /* 0x000fea0003c00000 */
[----:B01----:R-:W-:Y:S05]  /*1c8d0*/  BRA `(.L_x_9810) ;  /* 0xffffdeb000007947 */ /* 0x003fea000383ffff */
        .weak           $__internal_27_$__cuda_sm70_shflsync_bfly_p
        .type           $__internal_27_$__cuda_sm70_shflsync_bfly_p,@function
        .size           $__internal_27_$__cuda_sm70_shflsync_bfly_p,(.L_x_57067 - $__internal_27_$__cuda_sm70_shflsync_bfly_p)
$__internal_27_$__cuda_sm70_shflsync_bfly_p:
[----:B------:R-:W-:Y:S01]  /*1c8e0*/  MOV R89, 0x0 ;  /* 0x0000000000597802 */ /* 0x000fe20000000f00 */
[----:B------:R-:W-:Y:S04]  /*1c8f0*/  WARPSYNC R91 ;  /* 0x0000005b00007348 */ /* 0x000fe80003800000 */
[----:B------:R0:W1:Y:S01]  /*1c900*/  SHFL.BFLY PT, R94, R95, R94, R90 ;  /* 0x0c00005e5f5e7389 */ /* 0x00006200000e005a */
[----:B------:R-:W-:Y:S05]  /*1c910*/  RET.REL.NODEC R88 `(_ZN10layer_norm13ln_fwd_kernelINS_13Kernel_traitsI6__halfS2_S2_S2_fjLj2048ELj1ELj4ELj1ELj16ENS_18Kernel_traits_baseILj2048ES2_S2_S2_S2_fjLj128EEEEELb1ELb0ELb1ELb1EEEvNS_9FwdParamsE) ;  /* 0xfffe36e058007950 */ /* 0x000fea0003c3ffff */
.L_x_9811:
        /* <DEDUP_REMOVED lines=14> */
.L_x_57067:


//--------------------- .text._ZN10layer_norm13ln_fwd_kernelINS_13Kernel_traitsI6__halfS2_S2_S2_fjLj2048ELj1ELj4ELj1ELj16ENS_18Kernel_traits_baseILj2048ES2_S2_S2_S2_fjLj128EEEEELb1ELb1ELb0ELb0EEEvNS_9FwdParamsE --------------------------
	.section	.text._ZN10layer_norm13ln_fwd_kernelINS_13Kernel_traitsI6__halfS2_S2_S2_fjLj2048ELj1ELj4ELj1ELj16ENS_18Kernel_traits_baseILj2048ES2_S2_S2_S2_fjLj128EEEEELb1ELb1ELb0ELb0EEEvNS_9FwdParamsE,"ax",@progbits
	.sectioninfo	@"SHI_REGISTERS=255"
	.align	128
        .global         _ZN10layer_norm13ln_fwd_kernelINS_13Kernel_traitsI6__halfS2_S2_S2_fjLj2048ELj1ELj4ELj1ELj16ENS_18Kernel_traits_baseILj2048ES2_S2_S2_S2_fjLj128EEEEELb1ELb1ELb0ELb0EEEvNS_9FwdParamsE
        .type           _ZN10layer_norm13ln_fwd_kernelINS_13Kernel_traitsI6__halfS2_S2_S2_fjLj2048ELj1ELj4ELj1ELj16ENS_18Kernel_traits_baseILj2048ES2_S2_S2_S2_fjLj128EEEEELb1ELb1ELb0ELb0EEEvNS_9FwdParamsE,@function
        .size           _ZN10layer_norm13ln_fwd_kernelINS_13Kernel_traitsI6__halfS2_S2_S2_fjLj2048ELj1ELj4ELj1ELj16ENS_18Kernel_traits_baseILj2048ES2_S2_S2_S2_fjLj128EEEEELb1ELb1ELb0ELb0EEEvNS_9FwdParamsE,(.L_x_57068 - _ZN10layer_norm13ln_fwd_kernelINS_13Kernel_traitsI6__halfS2_S2_S2_fjLj2048ELj1ELj4ELj1ELj16ENS_18Kernel_traits_baseILj2048ES2_S2_S2_S2_fjLj128EEEEELb1ELb1ELb0ELb0EEEvNS_9FwdParamsE)
        .other          _ZN10layer_norm13ln_fwd_kernelINS_13Kernel_traitsI6__halfS2_S2_S2_fjLj2048ELj1ELj4ELj1ELj16ENS_18Kernel_traits_baseILj2048ES2_S2_S2_S2_fjLj128EEEEELb1ELb1ELb0ELb0EEEvNS_9FwdParamsE,@"STO_CUDA_ENTRY STV_DEFAULT"
_ZN10layer_norm13ln_fwd_kernelINS_13Kernel_traitsI6__halfS2_S2_S2_fjLj2048ELj1ELj4ELj1ELj16ENS_18Kernel_traits_baseILj2048ES2_S2_S2_S2_fjLj128EEEEELb1ELb1ELb0ELb0EEEvNS_9FwdParamsE:
.text._ZN10layer_norm13ln_fwd_kernelINS_13Kernel_traitsI6__halfS2_S2_S2_fjLj2048ELj1ELj4ELj1ELj16ENS_18Kernel_traits_baseILj2048ES2_S2_S2_S2_fjLj128EEEEELb1ELb1ELb0ELb0EEEvNS_9FwdParamsE:
[----:B------:R-:W-:Y:S02]  /*0000*/  IMAD.MOV.U32 R1, RZ, RZ, c[0x0][0x28] ;  /* 0x00000a00ff017624 */ /* 0x000fe400078e00ff */
[----:B------:R-:W-:Y:S01]  /*0010*/  ULDC.U8 UR4, c[0x0][0x244] ;  /* 0x0000910000047ab9 */ /* 0x000fe20000000000 */
[----:B------:R-:W-:Y:S01]  /*0020*/  MOV R58, c[0x0][0x238] ;  /* 0x00008e00003a7a02 */ /* 0x000fe20000000f00 */
[----:B------:R-:W-:Y:S01]  /*0030*/  ULDC.64 UR6, c[0x0][0x118] ;  /* 0x0000460000067ab9 */ /* 0x000fe20000000a00 */
[----:B------:R-:W-:Y:S01]  /*0040*/  ISETP.NE.AND P0, PT, RZ, UR4, PT ;  /* 0x00000004ff007c0c */ /* 0x000fe2000bf05270 */
[----:B------:R-:W-:Y:S01]  /*0050*/  ULDC.64 UR4, c[0x0][0x230] ;  /* 0x00008c0000047ab9 */ /* 0x000fe20000000a00 */
[----:B------:R-:W-:Y:S01]  /*0060*/  IADD3 R1, R1, -0x80, RZ ;  /* 0xffffff8001017810 */ /* 0x000fe20007ffe0ff */
[----:B------:R-:W-:Y:S02]  /*0070*/  IMAD.U32 R6, RZ, RZ, UR4 ;  /* 0x00000004ff067e24 */ /* 0x000fe4000f8e00ff */
        /* <DEDUP_REMOVED lines=15> */
[----:B---3--:R-:W-:-:S04]  /*0170*/  @P0 IADD3 R58, P1, R2, c[0x0][0x240], RZ ;  /* 0x00009000023a0a10 */ /* 0x008fc80007f3e0ff */
[----:B------:R-:W-:-:S04]  /*0180*/  @P0 IADD3.X R59, RZ, R3, RZ, P1, !PT ;  /* 0x00000003ff3b0210 */ /* 0x000fc80000ffe4ff */
        /* <DEDUP_REMOVED lines=74> */
.L_x_9813:
[----:B0-----:R-:W-:Y:S05]  /*0630*/  BSYNC B0 ;  /* 0x0000000000007941 */ /* 0x001fea0003800000 */
.L_x_9812:
        /* <DEDUP_REMOVED lines=16> */
.L_x_9815:
[----:B0-----:R-:W-:Y:S05]  /*0740*/  BSYNC B0 ;  /* 0x0000000000007941 */ /* 0x001fea0003800000 */
.L_x_9814:
        /* <DEDUP_REMOVED lines=16> */
.L_x_9817:
[----:B0-----:R-:W-:Y:S05]  /*0850*/  BSYNC B0 ;  /* 0x0000000000007941 */ /* 0x001fea0003800000 */
.L_x_9816:
        /* <DEDUP_REMOVED lines=16> */
.L_x_9819:
[----:B0-----:R-:W-:Y:S05]  /*0960*/  BSYNC B0 ;  /* 0x0000000000007941 */ /* 0x001fea0003800000 */
.L_x_9818:
        /* <DEDUP_REMOVED lines=16> */
.L_x_9821:
[----:B0-----:R-:W-:Y:S05]  /*0a70*/  BSYNC B0 ;  /* 0x0000000000007941 */ /* 0x001fea0003800000 */
.L_x_9820:
        /* <DEDUP_REMOVED lines=26> */
.L_x_9823:
[----:B0-----:R-:W-:Y:S05]  /*0c20*/  BSYNC B0 ;  /* 0x0000000000007941 */ /* 0x001fea0003800000 */
.L_x_9822:
[----:B------:R-:W-:Y:S01]  /*0c30*/  ISETP.GE.U32.AND P0, PT, R4, 0xe0, PT ;  /* 0x000000e00400780c */ /* 0x000fe20003f06070 */
[----:B------:R-:W-:Y:S01]  /*0c40*/  IMAD.WIDE.U32 R66, R66, -0x2daee0ad, RZ ;  /* 0xd2511f5342427825 */ /* 0x000fe200078e00ff */
[----:B------:R-:W-:Y:S01]  /*0c50*/  LOP3.LUT R5, R5, 0xffffffdf, RZ, 0xc0, !PT ;  /* 0xffffffdf05057812 */ /* 0x000fe200078ec0ff */
[----:B------:R-:W-:Y:S01]  /*0c60*/  UIADD3 UR26, UR5, -0x695add53, URZ ;  /* 0x96a522ad051a7890 */ /* 0x000fe2000fffe03f */
[----:B------:R-:W-:Y:S01]  /*0c70*/  BSSY B0, `(.L_x_9824) ;  /* 0x0000015000007945 */ /* 0x000fe20003800000 */
[----:B------:R-:W-:Y:S01]  /*0c80*/  IMAD.WIDE.U32 R56, R56, -0x326172a9, RZ ;  /* 0xcd9e8d5738387825 */ /* 0x000fe200078e00ff */
[----:B------:R-:W-:Y:S02]  /*0c90*/  LEA R6, R27, R26, 0x2 ;  /* 0x0000001a1b067211 */ /* 0x000fe400078e10ff */
[----:B------:R-:W-:-:S02]  /*0ca0*/  LOP3.LUT R64, R67, UR22, R64, 0x96, !PT ;  /* 0x0000001643407c12 */ /* 0x000fc4000f8e9640 */
        /* <DEDUP_REMOVED lines=17> */
.L_x_9825:
[----:B0-----:R-:W-:Y:S05]  /*0dc0*/  BSYNC B0 ;  /* 0x0000000000007941 */ /* 0x001fea0003800000 */
.L_x_9824:
        /* <DEDUP_REMOVED lines=20> */
.L_x_9827:
[----:B0-----:R-:W-:Y:S05]  /*0f10*/  BSYNC B0 ;  /* 0x0000000000007941 */ /* 0x001fea0003800000 */
.L_x_9826:
[----:B------:R-:W-:Y:S02]  /*0f20*/  ISETP.GE.AND P0, PT, R6, c[0x0][0x164], PT ;  /* 0x0000590006007a0c */ /* 0x000fe40003f06270 */
[----:B------:R-:W-:Y:S02]  /*0f30*/  LOP3.LUT R56, R65, UR23, R56, 0x96, !PT ;  /* 0x0000001741387c12 */ /* 0x000fe4000f8e9638 */
[----:B------:R-:W-:-:S09]  /*0f40*/  LOP3.LUT R57, R7, UR24, R66, 0x96, !PT ;  /* 0x0000001807397c12 */ /* 0x000fd2000f8e9642 */
[----:B------:R-:W-:Y:S05]  /*0f50*/  @P0 EXIT ;  /* 0x000000000000094d */ /* 0x000fea0003800000 */
[--C-:B-----5:R-:W-:Y:S01]  /*0f60*/  HADD2.F32 R7, -RZ, R88.reuse.H0_H0 ;  /* 0x20000058ff077230 */ /* 0x120fe20000004100 */
[----:B------:R-:W-:Y:S01]  /*0f70*/  IMAD R59, R59, -0x2daee0ad, RZ ;  /* 0xd2511f533b3b7824 */ /* 0x000fe200078e02ff */
[----:B------:R-:W-:Y:S01]  /*0f80*/  HADD2.F32 R66, -RZ, R88.H1_H1 ;  /* 0x30000058ff427230 */ /* 0x000fe20000004100 */
[----:B------:R-:W-:Y:S01]  /*0f90*/  BSSY B0, `(.L_x_9828) ;  /* 0x0001a3a000007945 */ /* 0x000fe20003800000 */
[----:B------:R-:W-:Y:S01]  /*0fa0*/  HADD2.F32 R65, -RZ, R89.H0_H0 ;  /* 0x20000059ff417230 */ /* 0x000fe20000004100 */
[----:B------:R0:W-:Y:S01]  /*0fb0*/  STL [R1+0x78], R7 ;  /* 0x0000780701007387 */ /* 0x0001e20000100800 */
[--C-:B------:R-:W-:Y:S01]  /*0fc0*/  HADD2.F32 R181, -RZ, R169.reuse.H0_H0 ;  /* 0x200000a9ffb57230 */ /* 0x100fe20000004100 */
[----:B------:R-:W-:Y:S01]  /*0fd0*/  ULDC.U8 UR8, c[0x0][0x1f0] ;  /* 0x00007c0000087ab9 */ /* 0x000fe20000000000 */
[----:B------:R-:W-:Y:S01]  /*0fe0*/  HADD2.F32 R179, -RZ, R169.H1_H1 ;  /* 0x300000a9ffb37230 */ /* 0x000fe20000004100 */
[----:B------:R1:W-:Y:S01]  /*0ff0*/  STL [R1+0x74], R66 ;  /* 0x0000744201007387 */ /* 0x0003e20000100800 */
[----:B------:R-:W-:-:S02]  /*1000*/  HADD2.F32 R169, -RZ, R152.H0_H0 ;  /* 0x20000098ffa97230 */ /* 0x000fc40000004100 */
[----:B------:R-:W-:Y:S01]  /*1010*/  HADD2.F32 R167, -RZ, R152.H1_H1 ;  /* 0x30000098ffa77230 */ /* 0x000fe20000004100 */
[----:B------:R2:W-:Y:S01]  /*1020*/  STL [R1+0x70], R65 ;  /* 0x0000704101007387 */ /* 0x0005e20000100800 */
[--C-:B------:R-:W-:Y:S02]  /*1030*/  HADD2.F32 R152, -RZ, R12.reuse.H0_H0 ;  /* 0x2000000cff987230 */ /* 0x100fe40000004100 */
        /* <DEDUP_REMOVED lines=17> */
[----:B------:R1:W-:Y:S01]  /*1150*/  STL [R1+0x5c], R66 ;  /* 0x00005c4201007387 */ /* 0x0003e20000100800 */
[--C-:B------:R-:W-:Y:S02]  /*1160*/  HADD2.F32 R161, -RZ, R154.reuse.H0_H0 ;  /* 0x2000009affa17230 */ /* 0x100fe40000004100 */
[----:B------:R-:W-:Y:S01]  /*1170*/  HADD2.F32 R159, -RZ, R154.H1_H1 ;  /* 0x3000009aff9f7230 */ /* 0x000fe20000004100 */
[----:B------:R2:W-:Y:S01]  /*1180*/  STL [R1+0x58], R65 ;  /* 0x0000584101007387 */ /* 0x0005e20000100800 */
[----:B------:R-:W-:-:S02]  /*1190*/  HADD2.F32 R132, -RZ, R17.H0_H0 ;  /* 0x20000011ff847230 */ /* 0x000fc40000004100 */
[----:B0-----:R-:W-:Y:S02]  /*11a0*/  HADD2.F32 R7, -RZ, R84.H1_H1 ;  /* 0x30000054ff077230 */ /* 0x001fe40000004100 */
[----:B------:R-:W-:Y:S02]  /*11b0*/  HADD2.F32 R12, -RZ, R17.H1_H1 ;  /* 0x30000011ff0c7230 */ /* 0x000fe40000004100 */
[--C-:B-1----:R-:W-:Y:S01]  /*11c0*/  HADD2.F32 R66, -RZ, R85.reuse.H0_H0 ;  /* 0x20000055ff427230 */ /* 0x102fe20000004100 */
[----:B------:R0:W-:Y:S01]  /*11d0*/  STL [R1+0x54], R7 ;  /* 0x0000540701007387 */ /* 0x0001e20000100800 */
[--C-:B------:R-:W-:Y:S02]  /*11e0*/  HADD2.F32 R13, -RZ, R18.reuse.H0_H0 ;  /* 0x20000012ff0d7230 */ /* 0x100fe40000004100 */
[----:B--2---:R-:W-:Y:S01]  /*11f0*/  HADD2.F32 R65, -RZ, R85.H1_H1 ;  /* 0x30000055ff417230 */ /* 0x004fe20000004100 */
[----:B------:R1:W-:Y:S01]  /*1200*/  STL [R1+0x50], R66 ;  /* 0x0000504201007387 */ /* 0x0003e20000100800 */
[----:B------:R-:W-:-:S02]  /*1210*/  HADD2.F32 R14, -RZ, R18.H1_H1 ;  /* 0x30000012ff0e7230 */ /* 0x000fc40000004100 */
        /* <DEDUP_REMOVED lines=8> */
[--C-:B--2---:R-:W-:Y:S01]  /*12a0*/  HADD2.F32 R65, -RZ, R87.reuse.H0_H0 ;  /* 0x20000057ff417230 */ /* 0x104fe20000004100 */
[----:B------:R1:W-:Y:S01]  /*12b0*/  STL [R1+0x44], R66 ;  /* 0x0000444201007387 */ /* 0x0003e20000100800 */
[--C-:B------:R-:W-:Y:S02]  /*12c0*/  HADD2.F32 R17, -RZ, R24.reuse.H0_H0 ;  /* 0x20000018ff117230 */ /* 0x100fe40000004100 */
[----:B------:R-:W-:Y:S01]  /*12d0*/  HADD2.F32 R18, -RZ, R24.H1_H1 ;  /* 0x30000018ff127230 */ /* 0x000fe20000004100 */
[----:B------:R2:W-:Y:S01]  /*12e0*/  STL [R1+0x40], R65 ;  /* 0x0000404101007387 */ /* 0x0005e20000100800 */
[--C-:B------:R-:W-:Y:S02]  /*12f0*/  HADD2.F32 R184, -RZ, R28.reuse.H0_H0 ;  /* 0x2000001cffb87230 */ /* 0x100fe40000004100 */
[----:B0-----:R-:W-:Y:S02]  /*1300*/  HADD2.F32 R7, -RZ, R87.H1_H1 ;  /* 0x30000057ff077230 */ /* 0x001fe40000004100 */
[----:B------:R-:W-:-:S02]  /*1310*/  HADD2.F32 R182, -RZ, R28.H1_H1 ;  /* 0x3000001cffb67230 */ /* 0x000fc40000004100 */
[--C-:B-1----:R-:W-:Y:S01]  /*1320*/  HADD2.F32 R66, -RZ, R80.reuse.H0_H0 ;  /* 0x20000050ff427230 */ /* 0x102fe20000004100 */
[----:B------:R0:W-:Y:S01]  /*1330*/  STL [R1+0x3c], R7 ;  /* 0x00003c0701007387 */ /* 0x0001e20000100800 */
[--C-:B------:R-:W-:Y:S02]  /*1340*/  HADD2.F32 R180, -RZ, R29.reuse.H0_H0 ;  /* 0x2000001dffb47230 */ /* 0x100fe40000004100 */
        /* <DEDUP_REMOVED lines=41> */
[----:B-1----:R-:W-:Y:S01]  /*15e0*/  HADD2.F32 R66, -RZ, R78.H0_H0 ;  /* 0x2000004eff427230 */ /* 0x002fe20000004100 */
[----:B------:R0:W-:Y:S01]  /*15f0*/  STL [R1+0xc], R7 ;  /* 0x00000c0701007387 */ /* 0x0001e20000100800 */
[----:B------:R-:W-:Y:S02]  /*1600*/  HADD2.F32 R145, -RZ, R138.H0_H0 ;  /* 0x2000008aff917230 */ /* 0x000fe40000004100 */
[----:B--2---:R-:W-:Y:S01]  /*1610*/  HADD2.F32 R65, -RZ, R78.H1_H1 ;  /* 0x3000004eff417230 */ /* 0x004fe20000004100 */
[----:B------:R-:W-:Y:S01]  /*1620*/  STL [R1+0x8], R66 ;  /* 0x0000084201007387 */ /* 0x000fe20000100800 */
[----:B------:R-:W-:-:S02]  /*1630*/  HADD2.F32 R143, -RZ, R138.H1_H1 ;  /* 0x3000008aff8f7230 */ /* 0x000fc40000004100 */
[--C-:B------:R-:W-:Y:S01]  /*1640*/  HADD2.F32 R33, -RZ, R40.reuse.H0_H0 ;  /* 0x20000028ff217230 */ /* 0x100fe20000004100 */
[----:B------:R-:W-:Y:S01]  /*1650*/  STL [R1+0x4], R65 ;  /* 0x0000044101007387 */ /* 0x000fe20000100800 */
[----:B------:R-:W-:Y:S02]  /*1660*/  HADD2.F32 R34, -RZ, R40.H1_H1 ;  /* 0x30000028ff227230 */ /* 0x000fe40000004100 */
[----:B0-----:R-:W-:Y:S02]  /*1670*/  HADD2.F32 R7, -RZ, R79.H0_H0 ;  /* 0x2000004fff077230 */ /* 0x001fe40000004100 */
[--C-:B------:R-:W-:Y:S02]  /*1680*/  HADD2.F32 R216, -RZ, R44.reuse.H0_H0 ;  /* 0x2000002cffd87230 */ /* 0x100fe40000004100 */
[----:B------:R-:W-:Y:S01]  /*1690*/  HADD2.F32 R214, -RZ, R44.H1_H1 ;  /* 0x3000002cffd67230 */ /* 0x000fe20000004100 */
[----:B------:R0:W-:Y:S01]  /*16a0*/  STL [R1], R7 ;  /* 0x0000000701007387 */ /* 0x0001e20000100800 */
        /* <DEDUP_REMOVED lines=10> */
[----:B------:R-:W-:Y:S01]  /*1750*/  IMAD.HI.U32 R52, R56, -0x2daee0ad, RZ ;  /* 0xd2511f5338347827 */ /* 0x000fe200078e00ff */
[--C-:B------:R-:W-:Y:S02]  /*1760*/  HADD2.F32 R221, -RZ, R54.reuse.H0_H0 ;  /* 0x20000036ffdd7230 */ /* 0x100fe40000004100 */
[----:B------:R-:W-:Y:S01]  /*1770*/  HADD2.F32 R220, -RZ, R54.H1_H1 ;  /* 0x30000036ffdc7230 */ /* 0x000fe20000004100 */
[----:B------:R-:W-:Y:S01]  /*1780*/  IMAD.HI.U32 R54, R57, -0x326172a9, RZ ;  /* 0xcd9e8d5739367827 */ /* 0x000fe200078e00ff */
        /* <DEDUP_REMOVED lines=10> */
[----:B------:R-:W-:Y:S01]  /*1830*/  IMAD R49, R64, -0x326172a9, RZ ;  /* 0xcd9e8d5740317824 */ /* 0x000fe200078e02ff */
[--C-:B------:R-:W-:Y:S02]  /*1840*/  HADD2.F32 R177, -RZ, R170.reuse.H0_H0 ;  /* 0x200000aaffb17230 */ /* 0x100fe40000004100 */
[----:B------:R-:W-:Y:S02]  /*1850*/  HADD2.F32 R175, -RZ, R170.H1_H1 ;  /* 0x300000aaffaf7230 */ /* 0x000fe40000004100 */
        /* <DEDUP_REMOVED lines=31> */
[----:B0-----:R-:W-:Y:S02]  /*1a50*/  HADD2.F32 R7, -RZ, R9.H1_H1 ;  /* 0x30000009ff077230 */ /* 0x001fe40000004100 */
        /* <DEDUP_REMOVED lines=12> */
[----:B------:R-:W-:Y:S01]  /*1b20*/  LOP3.LUT R50, R52, UR26, R59, 0x96, !PT ;  /* 0x0000001a34327c12 */ /* 0x000fe2000f8e963b */
[--C-:B------:R-:W-:Y:S01]  /*1b30*/  HADD2.F32 R223, -RZ, R53.reuse.H0_H0 ;  /* 0x20000035ffdf7230 */ /* 0x100fe20000004100 */
[----:B------:R-:W-:Y:S01]  /*1b40*/  IMAD R52, R57, -0x326172a9, RZ ;  /* 0xcd9e8d5739347824 */ /* 0x000fe200078e02ff */
[----:B------:R-:W-:Y:S01]  /*1b50*/  HADD2.F32 R222, -RZ, R53.H1_H1 ;  /* 0x30000035ffde7230 */ /* 0x000fe20000004100 */
[----:B------:R-:W-:Y:S01]  /*1b60*/  IMAD.MOV.U32 R53, RZ, RZ, RZ ;  /* 0x000000ffff357224 */ /* 0x000fe200078e00ff */
[----:B------:R-:W-:-:S02]  /*1b70*/  HADD2.F32 R205, -RZ, R203.H0_H0 ;  /* 0x200000cbffcd7230 */ /* 0x000fc40000004100 */
[----:B------:R-:W-:Y:S02]  /*1b80*/  HADD2.F32 R189, -RZ, R187.H0_H0 ;  /* 0x200000bbffbd7230 */ /* 0x000fe40000004100 */
[----:B------:R-:W-:Y:S02]  /*1b90*/  HADD2.F32 R173, -RZ, R171.H0_H0 ;  /* 0x200000abffad7230 */ /* 0x000fe40000004100 */
[----:B------:R-:W-:Y:S02]  /*1ba0*/  HADD2.F32 R157, -RZ, R155.H0_H0 ;  /* 0x2000009bff9d7230 */ /* 0x000fe40000004100 */
[----:B------:R-:W-:Y:S02]  /*1bb0*/  HADD2.F32 R141, -RZ, R139.H0_H0 ;  /* 0x2000008bff8d7230 */ /* 0x000fe40000004100 */
[----:B------:R-:W-:Y:S02]  /*1bc0*/  HADD2.F32 R10, -RZ, R11.H0_H0 ;  /* 0x2000000bff0a7230 */ /* 0x000fe40000004100 */
[----:B------:R-:W-:-:S02]  /*1bd0*/  HADD2.F32 R47, -RZ, R51.H0_H0 ;  /* 0x20000033ff2f7230 */ /* 0x000fc40000004100 */
[----:B------:R-:W-:Y:S01]  /*1be0*/  HADD2.F32 R48, -RZ, R51.H1_H1 ;  /* 0x30000033ff307230 */ /* 0x000fe20000004100 */
[----:B------:R-:W-:Y:S01]  /*1bf0*/  LOP3.LUT R51, R58, 0x3, RZ, 0xc0, !PT ;  /* 0x000000033a337812 */ /* 0x000fe200078ec0ff */
        /* <DEDUP_REMOVED lines=33> */
.L_x_10312:
[----:B------:R-:W-:Y:S02]  /*1e10*/  ISETP.NE.U32.AND P0, PT, RZ, c[0x0][0x1c0], PT ;  /* 0x00007000ff007a0c */ /* 0x000fe40003f05070 */
[----:B------:R-:W-:Y:S02]  /*1e20*/  LOP3.LUT P1, RZ, R5, 0x8, RZ, 0xc0, !PT ;  /* 0x0000000805ff7812 */ /* 0x000fe4000782c0ff */
[----:B------:R-:W-:-:S13]  /*1e30*/  ISETP.NE.AND.EX P0, PT, RZ, c[0x0][0x1c4], PT, P0 ;  /* 0x00007100ff007a0c */ /* 0x000fda0003f05300 */
[----:B------:R-:W-:-:S05]  /*1e40*/  @P0 MOV R68, 0x2 ;  /* 0x0000000200440802 */ /* 0x000fca0000000f00 */
[----:B------:R-:W-:-:S06]  /*1e50*/  @P0 IMAD.WIDE R68, R6, R68, c[0x0][0x1c0] ;  /* 0x0000700006440625 */ /* 0x000fcc00078e0244 */
[----:B------:R-:W2:Y:S01]  /*1e60*/  @P0 LDG.E.U16 R68, [R68.64] ;  /* 0x0000000644440981 */ /* 0x000ea2000c1e1500 */
[----:B------:R-:W-:Y:S01]  /*1e70*/  IMAD R55, R6, c[0x0][0x168], RZ ;  /* 0x00005a0006377a24 */ /* 0x000fe200078e02ff */
[----:B------:R-:W-:Y:S01]  /*1e80*/  BSSY B1, `(.L_x_9829) ;  /* 0x00002ef000017945 */ /* 0x000fe20003800000 */
[----:B------:R-:W-:Y:S01]  /*1e90*/  IMAD.MOV.U32 R128, RZ, RZ, 0x3f800000 ;  /* 0x3f800000ff807424 */ /* 0x000fe200078e00ff */
[----:B--2---:R-:W-:Y:S02]  /*1ea0*/  @P0 HADD2.F32 R128, -RZ, R68.H0_H0 ;  /* 0x20000044ff800230 */ /* 0x004fe40000004100 */
        /* <DEDUP_REMOVED lines=27> */
.L_x_9832:
[----:B------:R-:W-:Y:S02]  /*2060*/  IMAD.MOV.U32 R56, RZ, RZ, R52 ;  /* 0x000000ffff387224 */ /* 0x000fe400078e0034 */
.L_x_9833:
[----:B------:R-:W-:Y:S05]  /*2070*/  BSYNC B2 ;  /* 0x0000000000027941 */ /* 0x000fea0003800000 */
.L_x_9831:
        /* <DEDUP_REMOVED lines=16> */
.L_x_9837:
[----:B------:R-:W-:Y:S05]  /*2180*/  BSYNC B3 ;  /* 0x0000000000037941 */ /* 0x000fea0003800000 */
.L_x_9836:
        /* <DEDUP_REMOVED lines=44> */
.L_x_9835:
[----:B------:R-:W-:Y:S05]  /*2450*/  BSYNC B2 ;  /* 0x0000000000027941 */ /* 0x000fea0003800000 */
.L_x_9834:
[----:B------:R-:W2:Y:S01]  /*2460*/  LDL R73, [R1+0x78] ;  /* 0x0000780001497983 */ /* 0x000ea20000100800 */
[----:B------:R-:W0:Y:S01]  /*2470*/  I2F.U32 R51, R56 ;  /* 0x0000003800337306 */ /* 0x000e220000201000 */
[----:B------:R-:W-:Y:S01]  /*2480*/  IMAD.MOV.U32 R121, RZ, RZ, 0x2f800000 ;  /* 0x2f800000ff797424 */ /* 0x000fe200078e00ff */
[----:B------:R-:W-:Y:S01]  /*2490*/  LOP3.LUT R5, R5, 0xfffffffb, RZ, 0xc0, !PT ;  /* 0xfffffffb05057812 */ /* 0x000fe200078ec0ff */
[----:B------:R-:W-:Y:S02]  /*24a0*/  BSSY B2, `(.L_x_9838) ;  /* 0x0000017000027945 */ /* 0x000fe40003800000 */
[----:B0-----:R-:W-:-:S05]  /*24b0*/  FFMA.FTZ R51, R51, R121, 1.1641532182693481445e-10 ;  /* 0x2f00000033337423 */ /* 0x001fca0000010079 */
[----:B------:R-:W-:Y:S01]  /*24c0*/  FSETP.GTU.FTZ.AND P1, PT, R51, c[0x0][0x1e4], PT ;  /* 0x0000790033007a0b */ /* 0x000fe20003f3c000 */
[----:B-----5:R-:W-:-:S05]  /*24d0*/  HADD2.F32 R51, -RZ, R68.H0_H0 ;  /* 0x20000044ff337230 */ /* 0x020fca0000004100 */
[----:B------:R-:W-:-:S04]  /*24e0*/  FMUL.FTZ R51, R51, R128 ;  /* 0x0000008033337220 */ /* 0x000fc80000410000 */
[----:B------:R-:W-:-:S03]  /*24f0*/  FMUL.FTZ R51, R51, c[0x0][0x1e8] ;  /* 0x00007a0033337a20 */ /* 0x000fc60000410000 */
[----:B------:R-:W-:Y:S02]  /*2500*/  @P1 LOP3.LUT R5, R5, 0x4, RZ, 0xfc, !PT ;  /* 0x0000000405051812 */ /* 0x000fe400078efcff */
[----:B------:R-:W-:Y:S02]  /*2510*/  FSEL R51, R51, RZ, !P1 ;  /* 0x000000ff33337208 */ /* 0x000fe40004800000 */
[----:B------:R-:W-:-:S03]  /*2520*/  ISETP.NE.AND P1, PT, R72, 0x1, PT ;  /* 0x000000014800780c */ /* 0x000fc60003f25270 */
[----:B--2---:R-:W-:Y:S01]  /*2530*/  FMUL.FTZ R56, R73, R51 ;  /* 0x0000003349387220 */ /* 0x004fe20000410000 */
[----:B------:R-:W-:-:S05]  /*2540*/  @P0 HADD2.F32 R51, -RZ, R64.H0_H0 ;  /* 0x20000040ff330230 */ /* 0x000fca0000004100 */
[----:B------:R-:W-:Y:S01]  /*2550*/  @P0 FADD.FTZ R56, R51, R56 ;  /* 0x0000003833380221 */ /* 0x000fe20000010000 */
[----:B------:R-:W-:-:S03]  /*2560*/  IADD3 R51, R72, 0x1, RZ ;  /* 0x0000000148337810 */ /* 0x000fc60007ffe0ff */
        /* <DEDUP_REMOVED lines=9> */
.L_x_9839:
[----:B------:R-:W-:Y:S02]  /*2600*/  IMAD.MOV.U32 R104, RZ, RZ, R52 ;  /* 0x000000ffff687224 */ /* 0x000fe400078e0034 */
.L_x_9840:
[----:B------:R-:W-:Y:S05]  /*2610*/  BSYNC B2 ;  /* 0x0000000000027941 */ /* 0x000fea0003800000 */
.L_x_9838:
        /* <DEDUP_REMOVED lines=16> */
.L_x_9844:
[----:B------:R-:W-:Y:S05]  /*2720*/  BSYNC B3 ;  /* 0x0000000000037941 */ /* 0x000fea0003800000 */
.L_x_9843:
        /* <DEDUP_REMOVED lines=35> */
[----:B------:R-:W-:Y:S01]  /*2960*/  IMAD.WIDE.U32 R88, R89, -0x326172a9, RZ ;  /* 0xcd9e8d5759587825 */ /* 0x000fe200078e00ff */
[----:B------:R-:W-:-:S04]  /*2970*/  HFMA2.MMA R51, -RZ, RZ, 0, 0 ;  /* 0x00000000ff337435 */ /* 0x000fc800000001ff */
[----:B------:R-:W-:-:S05]  /*2980*/  LOP3.LUT R72, R89, UR23, R72, 0x96, !PT ;  /* 0x0000001759487c12 */ /* 0x000fca000f8e9648 */
[----:B------:R-:W-:-:S04]  /*2990*/  IMAD.WIDE.U32 R72, R72, -0x2daee0ad, RZ ;  /* 0xd2511f5348487825 */ /* 0x000fc800078e00ff */
[----:B------:R-:W-:Y:S01]  /*29a0*/  IMAD.MOV.U32 R54, RZ, RZ, R72 ;  /* 0x000000ffff367224 */ /* 0x000fe200078e0048 */
[----:B------:R-:W-:Y:S01]  /*29b0*/  LOP3.LUT R50, R73, UR26, R50, 0x96, !PT ;  /* 0x0000001a49327c12 */ /* 0x000fe2000f8e9632 */
[----:B------:R-:W-:-:S04]  /*29c0*/  IMAD.WIDE.U32 R72, R49, -0x326172a9, RZ ;  /* 0xcd9e8d5731487825 */ /* 0x000fc800078e00ff */
[----:B------:R-:W-:Y:S01]  /*29d0*/  IMAD.MOV.U32 R52, RZ, RZ, R72 ;  /* 0x000000ffff347224 */ /* 0x000fe200078e0048 */
[----:B------:R-:W-:Y:S02]  /*29e0*/  LOP3.LUT R49, R73, UR25, R88, 0x96, !PT ;  /* 0x0000001949317c12 */ /* 0x000fe4000f8e9658 */
.L_x_9842:
[----:B------:R-:W-:Y:S05]  /*29f0*/  BSYNC B2 ;  /* 0x0000000000027941 */ /* 0x000fea0003800000 */
.L_x_9841:
[----:B------:R-:W2:Y:S01]  /*2a00*/  LDL R73, [R1+0x74] ;  /* 0x0000740001497983 */ /* 0x000ea20000100800 */
[----:B------:R-:W0:Y:S01]  /*2a10*/  I2F.U32 R72, R104 ;  /* 0x0000006800487306 */ /* 0x000e220000201000 */
[----:B------:R-:W-:Y:S01]  /*2a20*/  HADD2.F32 R68, -RZ, R68.H1_H1 ;  /* 0x30000044ff447230 */ /* 0x000fe20000004100 */
[----:B------:R-:W-:Y:S01]  /*2a30*/  LOP3.LUT R5, R5, 0xfffffffd, RZ, 0xc0, !PT ;  /* 0xfffffffd05057812 */ /* 0x000fe200078ec0ff */
[----:B------:R-:W-:Y:S01]  /*2a40*/  BSSY B2, `(.L_x_9845) ;  /* 0x0000016000027945 */ /* 0x000fe20003800000 */
[----:B------:R-:W-:Y:S02]  /*2a50*/  IADD3 R88, R51, 0x1, RZ ;  /* 0x0000000133587810 */ /* 0x000fe40007ffe0ff */
[----:B------:R-:W-:-:S04]  /*2a60*/  FMUL.FTZ R68, R68, R128 ;  /* 0x0000008044447220 */ /* 0x000fc80000410000 */
[----:B------:R-:W-:Y:S02]  /*2a70*/  FMUL.FTZ R68, R68, c[0x0][0x1e8] ;  /* 0x00007a0044447a20 */ /* 0x000fe40000410000 */
[----:B0-----:R-:W-:-:S05]  /*2a80*/  FFMA.FTZ R72, R72, R121, 1.1641532182693481445e-10 ;  /* 0x2f00000048487423 */ /* 0x001fca0000010079 */
[----:B------:R-:W-:-:S04]  /*2a90*/  FSETP.GTU.FTZ.AND P1, PT, R72, c[0x0][0x1e4], PT ;  /* 0x0000790048007a0b */ /* 0x000fc80003f3c000 */
[----:B------:R-:W-:-:S09]  /*2aa0*/  FSEL R68, R68, RZ, !P1 ;  /* 0x000000ff44447208 */ /* 0x000fd20004800000 */
[----:B------:R-:W-:Y:S02]  /*2ab0*/  @P1 LOP3.LUT R5, R5, 0x2, RZ, 0xfc, !PT ;  /* 0x0000000205051812 */ /* 0x000fe400078efcff */
[----:B------:R-:W-:Y:S01]  /*2ac0*/  ISETP.NE.AND P1, PT, R51, 0x1, PT ;  /* 0x000000013300780c */ /* 0x000fe20003f25270 */
[----:B--2---:R-:W-:Y:S01]  /*2ad0*/  FMUL.FTZ R72, R73, R68 ;  /* 0x0000004449487220 */ /* 0x004fe20000410000 */
[----:B------:R-:W-:-:S05]  /*2ae0*/  @P0 HADD2.F32 R68, -RZ, R64.H1_H1 ;  /* 0x30000040ff440230 */ /* 0x000fca0000004100 */
        /* <DEDUP_REMOVED lines=10> */
.L_x_9846:
[----:B------:R-:W-:Y:S02]  /*2b90*/  MOV R68, R52 ;  /* 0x0000003400447202 */ /* 0x000fe40000000f00 */
.L_x_9847:
[----:B------:R-:W-:Y:S05]  /*2ba0*/  BSYNC B2 ;  /* 0x0000000000027941 */ /* 0x000fea0003800000 */
.L_x_9845:
        /* <DEDUP_REMOVED lines=16> */
.L_x_9851:
[----:B------:R-:W-:Y:S05]  /*2cb0*/  BSYNC B3 ;  /* 0x0000000000037941 */ /* 0x000fea0003800000 */
.L_x_9850:
        /* <DEDUP_REMOVED lines=44> */
.L_x_9849:
[----:B------:R-:W-:Y:S05]  /*2f80*/  BSYNC B2 ;  /* 0x0000000000027941 */ /* 0x000fea0003800000 */
.L_x_9848:
[----:B------:R-:W2:Y:S01]  /*2f90*/  LDL R73, [R1+0x70] ;  /* 0x0000700001497983 */ /* 0x000ea20000100800 */
[----:B------:R-:W0:Y:S01]  /*2fa0*/  I2F.U32 R51, R68 ;  /* 0x0000004400337306 */ /* 0x000e220000201000 */
[----:B------:R-:W-:Y:S01]  /*2fb0*/  ISETP.NE.AND P2, PT, R88, 0x1, PT ;  /* 0x000000015800780c */ /* 0x000fe20003f45270 */
[----:B------:R-:W-:Y:S01]  /*2fc0*/  BSSY B2, `(.L_x_9852) ;  /* 0x0000015000027945 */ /* 0x000fe20003800000 */
[----:B0-----:R-:W-:-:S05]  /*2fd0*/  FFMA.FTZ R51, R51, R121, 1.1641532182693481445e-10 ;  /* 0x2f00000033337423 */ /* 0x001fca0000010079 */
[----:B------:R-:W-:Y:S01]  /*2fe0*/  FSETP.GTU.FTZ.AND P1, PT, R51, c[0x0][0x1e4], PT ;  /* 0x0000790033007a0b */ /* 0x000fe20003f3c000 */
[----:B------:R-:W-:-:S05]  /*2ff0*/  HADD2.F32 R51, -RZ, R69.H0_H0 ;  /* 0x20000045ff337230 */ /* 0x000fca0000004100 */
[----:B------:R-:W-:-:S04]  /*3000*/  FMUL.FTZ R51, R51, R128 ;  /* 0x0000008033337220 */ /* 0x000fc80000410000 */
[----:B------:R-:W-:-:S05]  /*3010*/  FMUL.FTZ R51, R51, c[0x0][0x1e8] ;  /* 0x00007a0033337a20 */ /* 0x000fca0000410000 */
[----:B------:R-:W-:-:S05]  /*3020*/  FSEL R51, R51, RZ, !P1 ;  /* 0x000000ff33337208 */ /* 0x000fca0004800000 */
[----:B--2---:R-:W-:Y:S01]  /*3030*/  FMUL.FTZ R73, R73, R51 ;  /* 0x0000003349497220 */ /* 0x004fe20000410000 */
[----:B------:R-:W-:-:S05]  /*3040*/  @P0 HADD2.F32 R51, -RZ, R65.H0_H0 ;  /* 0x20000041ff330230 */ /* 0x000fca0000004100 */
[----:B------:R-:W-:Y:S01]  /*3050*/  @P0 FADD.FTZ R73, R51, R73 ;  /* 0x0000004933490221 */ /* 0x000fe20000010000 */
[----:B------:R-:W-:Y:S01]  /*3060*/  IADD3 R51, R88, 0x1, RZ ;  /* 0x0000000158337810 */ /* 0x000fe20007ffe0ff */
        /* <DEDUP_REMOVED lines=9> */
.L_x_9853:
[----:B------:R-:W-:Y:S02]  /*3100*/  IMAD.MOV.U32 R68, RZ, RZ, R52 ;  /* 0x000000ffff447224 */ /* 0x000fe400078e0034 */
.L_x_9854:
[----:B------:R-:W-:Y:S05]  /*3110*/  BSYNC B2 ;  /* 0x0000000000027941 */ /* 0x000fea0003800000 */
.L_x_9852:
        /* <DEDUP_REMOVED lines=16> */
.L_x_9858:
[----:B------:R-:W-:Y:S05]  /*3220*/  BSYNC B3 ;  /* 0x0000000000037941 */ /* 0x000fea0003800000 */
.L_x_9857:
        /* <DEDUP_REMOVED lines=44> */
.L_x_9856:
[----:B------:R-:W-:Y:S05]  /*34f0*/  BSYNC B2 ;  /* 0x0000000000027941 */ /* 0x000fea0003800000 */
.L_x_9855:
[----:B------:R-:W2:Y:S01]  /*3500*/  LDL R88, [R1+0x6c] ;  /* 0x00006c0001587983 */ /* 0x000ea20000100800 */
[----:B------:R-:W0:Y:S01]  /*3510*/  I2F.U32 R68, R68 ;  /* 0x0000004400447306 */ /* 0x000e220000201000 */
[----:B------:R-:W-:Y:S01]  /*3520*/  HADD2.F32 R69, -RZ, R69.H1_H1 ;  /* 0x30000045ff457230 */ /* 0x000fe20000004100 */
[----:B------:R-:W-:Y:S01]  /*3530*/  ISETP.NE.AND P3, PT, R51, 0x1, PT ;  /* 0x000000013300780c */ /* 0x000fe20003f65270 */
[----:B------:R-:W-:Y:S03]  /*3540*/  BSSY B2, `(.L_x_9859) ;  /* 0x0000014000027945 */ /* 0x000fe60003800000 */
[----:B------:R-:W-:-:S04]  /*3550*/  FMUL.FTZ R69, R69, R128 ;  /* 0x0000008045457220 */ /* 0x000fc80000410000 */
[----:B------:R-:W-:Y:S02]  /*3560*/  FMUL.FTZ R69, R69, c[0x0][0x1e8] ;  /* 0x00007a0045457a20 */ /* 0x000fe40000410000 */
[----:B0-----:R-:W-:-:S05]  /*3570*/  FFMA.FTZ R68, R68, R121, 1.1641532182693481445e-10 ;  /* 0x2f00000044447423 */ /* 0x001fca0000010079 */
[----:B------:R-:W-:Y:S01]  /*3580*/  FSETP.GTU.FTZ.AND P2, PT, R68, c[0x0][0x1e4], PT ;  /* 0x0000790044007a0b */ /* 0x000fe20003f5c000 */
[----:B------:R-:W-:-:S03]  /*3590*/  @P0 HADD2.F32 R68, -RZ, R65.H1_H1 ;  /* 0x30000041ff440230 */ /* 0x000fc60000004100 */
[----:B------:R-:W-:-:S05]  /*35a0*/  FSEL R69, R69, RZ, !P2 ;  /* 0x000000ff45457208 */ /* 0x000fca0005000000 */
[----:B--2---:R-:W-:-:S04]  /*35b0*/  FMUL.FTZ R88, R88, R69 ;  /* 0x0000004558587220 */ /* 0x004fc80000410000 */
        /* <DEDUP_REMOVED lines=11> */
.L_x_9860:
[----:B------:R-:W-:Y:S02]  /*3670*/  MOV R89, R52 ;  /* 0x0000003400597202 */ /* 0x000fe40000000f00 */
.L_x_9861:
[----:B------:R-:W-:Y:S05]  /*3680*/  BSYNC B2 ;  /* 0x0000000000027941 */ /* 0x000fea0003800000 */
.L_x_9859:
        /* <DEDUP_REMOVED lines=16> */
.L_x_9865:
[----:B------:R-:W-:Y:S05]  /*3790*/  BSYNC B3 ;  /* 0x0000000000037941 */ /* 0x000fea0003800000 */
.L_x_9864:
        /* <DEDUP_REMOVED lines=44> */
.L_x_9863:
[----:B------:R-:W-:Y:S05]  /*3a60*/  BSYNC B2 ;  /* 0x0000000000027941 */ /* 0x000fea0003800000 */
.L_x_9862:
        /* <DEDUP_REMOVED lines=23> */
.L_x_9867:
[----:B------:R-:W-:Y:S02]  /*3be0*/  IMAD.MOV.U32 R129, RZ, RZ, R52 ;  /* 0x000000ffff817224 */ /* 0x000fe400078e0034 */
.L_x_9868:
[----:B------:R-:W-:Y:S05]  /*3bf0*/  BSYNC B2 ;  /* 0x0000000000027941 */ /* 0x000fea0003800000 */
.L_x_9866:
        /* <DEDUP_REMOVED lines=16> */
.L_x_9872:
[----:B------:R-:W-:Y:S05]  /*3d00*/  BSYNC B3 ;  /* 0x0000000000037941 */ /* 0x000fea0003800000 */
.L_x_9871:
        /* <DEDUP_REMOVED lines=44> */
.L_x_9870:
[----:B------:R-:W-:Y:S05]  /*3fd0*/  BSYNC B2 ;  /* 0x0000000000027941 */ /* 0x000fea0003800000 */
.L_x_9869:
        /* <DEDUP_REMOVED lines=23> */
.L_x_9874:
[----:B------:R-:W-:Y:S02]  /*4150*/  MOV R70, R52 ;  /* 0x0000003400467202 */ /* 0x000fe40000000f00 */
.L_x_9875:
[----:B------:R-:W-:Y:S05]  /*4160*/  BSYNC B2 ;  /* 0x0000000000027941 */ /* 0x000fea0003800000 */
.L_x_9873:
        /* <DEDUP_REMOVED lines=16> */
.L_x_9879:
[----:B------:R-:W-:Y:S05]  /*4270*/  BSYNC B3 ;  /* 0x0000000000037941 */ /* 0x000fea0003800000 */
.L_x_9878:
        /* <DEDUP_REMOVED lines=44> */
.L_x_9877:
[----:B------:R-:W-:Y:S05]  /*4540*/  BSYNC B2 ;  /* 0x0000000000027941 */ /* 0x000fea0003800000 */
.L_x_9876:
        /* <DEDUP_REMOVED lines=23> */
.L_x_9881:
[----:B------:R-:W-:Y:S02]  /*46c0*/  IMAD.MOV.U32 R70, RZ, RZ, R52 ;  /* 0x000000ffff467224 */ /* 0x000fe400078e0034 */
.L_x_9882:
[----:B------:R-:W-:Y:S05]  /*46d0*/  BSYNC B2 ;  /* 0x0000000000027941 */ /* 0x000fea0003800000 */
.L_x_9880:
        /* <DEDUP_REMOVED lines=17> */
[----:B------:R-:W-:-:S04]  /*47f0*/  LOP3.LUT P0, RZ, R5, 0x800, RZ, 0xc0, !PT ;  /* 0x0000080005ff7812 */ /* 0x000fc8000780c0ff */
[----:B------:R-:W-:-:S04]  /*4800*/  @!P6 MOV R53, R49 ;  /* 0x000000310035e202 */ /* 0x000fc80000000f00 */
.L_x_9886:
[----:B------:R-:W-:Y:S05]  /*4810*/  BSYNC B3 ;  /* 0x0000000000037941 */ /* 0x000fea0003800000 */
.L_x_9885:
        /* <DEDUP_REMOVED lines=44> */
.L_x_9884:
[----:B------:R-:W-:Y:S05]  /*4ae0*/  BSYNC B2 ;  /* 0x0000000000027941 */ /* 0x000fea0003800000 */
.L_x_9883:
[----:B------:R-:W2:Y:S01]  /*4af0*/  LDL R69, [R1+0x5c] ;  /* 0x00005c0001457983 */ /* 0x000ea20000100800 */
[----:B------:R0:W1:Y:S01]  /*4b00*/  I2F.U32 R68, R70 ;  /* 0x0000004600447306 */ /* 0x0000620000201000 */
[----:B------:R-:W-:Y:S01]  /*4b10*/  HADD2.F32 R71, -RZ, R71.H1_H1 ;  /* 0x30000047ff477230 */ /* 0x000fe20000004100 */
[----:B------:R-:W-:-:S04]  /*4b20*/  IADD3 R129, R55, 0x20, RZ ;  /* 0x0000002037817810 */ /* 0x000fc80007ffe0ff */
[----:B------:R-:W-:Y:S01]  /*4b30*/  FMUL.FTZ R71, R71, R128 ;  /* 0x0000008047477220 */ /* 0x000fe20000410000 */
[----:B0-----:R-:W-:-:S03]  /*4b40*/  F2FP.PACK_AB R70, R104, R89 ;  /* 0x000000596846723e */ /* 0x001fc600000000ff */
[----:B------:R-:W-:Y:S02]  /*4b50*/  FMUL.FTZ R71, R71, c[0x0][0x1e8] ;  /* 0x00007a0047477a20 */ /* 0x000fe40000410000 */
[----:B-1----:R-:W-:-:S05]  /*4b60*/  FFMA.FTZ R68, R68, R121, 1.1641532182693481445e-10 ;  /* 0x2f00000044447423 */ /* 0x002fca0000010079 */
[----:B------:R-:W-:Y:S01]  /*4b70*/  FSETP.GTU.FTZ.AND P6, PT, R68, c[0x0][0x1e4], PT ;  /* 0x0000790044007a0b */ /* 0x000fe20003fdc000 */
[----:B------:R-:W-:-:S03]  /*4b80*/  @P0 HADD2.F32 R68, -RZ, R67.H1_H1 ;  /* 0x30000043ff440230 */ /* 0x000fc60000004100 */
[----:B------:R-:W-:-:S05]  /*4b90*/  FSEL R71, R71, RZ, !P6 ;  /* 0x000000ff47477208 */ /* 0x000fca0007000000 */
[----:B--2---:R-:W-:Y:S01]  /*4ba0*/  FMUL.FTZ R121, R69, R71 ;  /* 0x0000004745797220 */ /* 0x004fe20000410000 */
[----:B------:R-:W-:-:S03]  /*4bb0*/  F2FP.PACK_AB R69, R88, R73 ;  /* 0x000000495845723e */ /* 0x000fc600000000ff */
[----:B------:R-:W-:Y:S01]  /*4bc0*/  @P0 FADD.FTZ R121, R68, R121 ;  /* 0x0000007944790221 */ /* 0x000fe20000010000 */
[C---:B------:R-:W-:Y:S02]  /*4bd0*/  LEA R130, P0, R55.reuse, c[0x0][0x188], 0x4 ;  /* 0x0000620037827a11 */ /* 0x040fe400078020ff */
[----:B------:R-:W-:Y:S02]  /*4be0*/  F2FP.PACK_AB R68, R72, R56 ;  /* 0x000000384844723e */ /* 0x000fe400000000ff */
[----:B------:R-:W-:Y:S02]  /*4bf0*/  LEA.HI.X R131, R55, c[0x0][0x18c], RZ, 0x4, P0 ;  /* 0x0000630037837a11 */ /* 0x000fe400000f24ff */
[----:B------:R-:W-:Y:S02]  /*4c00*/  F2FP.PACK_AB R71, R121, R105 ;  /* 0x000000697947723e */ /* 0x000fe400000000ff */
        /* <DEDUP_REMOVED lines=22> */
.L_x_9830:
[----:B------:R-:W-:Y:S05]  /*4d70*/  BSYNC B1 ;  /* 0x0000000000017941 */ /* 0x000fea0003800000 */
.L_x_9829:
        /* <DEDUP_REMOVED lines=23> */
.L_x_9890:
[----:B------:R-:W-:Y:S02]  /*4ef0*/  IMAD.MOV.U32 R57, RZ, RZ, R52 ;  /* 0x000000ffff397224 */ /* 0x000fe400078e0034 */
.L_x_9891:
[----:B------:R-:W-:Y:S05]  /*4f00*/  BSYNC B2 ;  /* 0x0000000000027941 */ /* 0x000fea0003800000 */
.L_x_9889:
        /* <DEDUP_REMOVED lines=16> */
.L_x_9895:
[----:B------:R-:W-:Y:S05]  /*5010*/  BSYNC B3 ;  /* 0x0000000000037941 */ /* 0x000fea0003800000 */
.L_x_9894:
        /* <DEDUP_REMOVED lines=44> */
.L_x_9893:
[----:B------:R-:W-:Y:S05]  /*52e0*/  BSYNC B2 ;  /* 0x0000000000027941 */ /* 0x000fea0003800000 */
.L_x_9892:
[----:B------:R-:W2:Y:S01]  /*52f0*/  LDL R75, [R1+0x58] ;  /* 0x00005800014b7983 */ /* 0x000ea20000100800 */
[----:B------:R-:W0:Y:S01]  /*5300*/  I2F.U32 R51, R57 ;  /* 0x0000003900337306 */ /* 0x000e220000201000 */
[----:B------:R-:W-:Y:S01]  /*5310*/  HFMA2.MMA R122, -RZ, RZ, 0.1171875, 0 ;  /* 0x2f800000ff7a7435 */ /* 0x000fe200000001ff */
[----:B------:R-:W-:Y:S01]  /*5320*/  LOP3.LUT R5, R5, 0xfffffffb, RZ, 0xc0, !PT ;  /* 0xfffffffb05057812 */ /* 0x000fe200078ec0ff */
[----:B------:R-:W-:Y:S08]  /*5330*/  BSSY B2, `(.L_x_9896) ;  /* 0x0000017000027945 */ /* 0x000ff00003800000 */
        /* <DEDUP_REMOVED lines=21> */
.L_x_9897:
[----:B------:R-:W-:Y:S02]  /*5490*/  MOV R106, R52 ;  /* 0x00000034006a7202 */ /* 0x000fe40000000f00 */
.L_x_9898:
[----:B------:R-:W-:Y:S05]  /*54a0*/  BSYNC B2 ;  /* 0x0000000000027941 */ /* 0x000fea0003800000 */
.L_x_9896:
        /* <DEDUP_REMOVED lines=16> */
.L_x_9902:
[----:B------:R-:W-:Y:S05]  /*55b0*/  BSYNC B3 ;  /* 0x0000000000037941 */ /* 0x000fea0003800000 */
.L_x_9901:
        /* <DEDUP_REMOVED lines=38> */
[----:B------:R-:W-:-:S05]  /*5820*/  IMAD.WIDE.U32 R74, R74, -0x2daee0ad, RZ ;  /* 0xd2511f534a4a7825 */ /* 0x000fca00078e00ff */
[----:B------:R-:W-:Y:S02]  /*5830*/  LOP3.LUT R50, R75, UR26, R50, 0x96, !PT ;  /* 0x0000001a4b327c12 */ /* 0x000fe4000f8e9632 */
[----:B------:R-:W-:Y:S01]  /*5840*/  MOV R54, R74 ;  /* 0x0000004a00367202 */ /* 0x000fe20000000f00 */
[----:B------:R-:W-:-:S04]  /*5850*/  IMAD.WIDE.U32 R74, R49, -0x326172a9, RZ ;  /* 0xcd9e8d57314a7825 */ /* 0x000fc800078e00ff */
[----:B------:R-:W-:Y:S01]  /*5860*/  IMAD.MOV.U32 R52, RZ, RZ, R74 ;  /* 0x000000ffff347224 */ /* 0x000fe200078e004a */
[----:B------:R-:W-:Y:S02]  /*5870*/  LOP3.LUT R49, R75, UR25, R90, 0x96, !PT ;  /* 0x000000194b317c12 */ /* 0x000fe4000f8e965a */
.L_x_9900:
[----:B------:R-:W-:Y:S05]  /*5880*/  BSYNC B2 ;  /* 0x0000000000027941 */ /* 0x000fea0003800000 */
.L_x_9899:
        /* <DEDUP_REMOVED lines=25> */
.L_x_9904:
[----:B------:R-:W-:Y:S02]  /*5a20*/  IMAD.MOV.U32 R68, RZ, RZ, R52 ;  /* 0x000000ffff447224 */ /* 0x000fe400078e0034 */
.L_x_9905:
[----:B------:R-:W-:Y:S05]  /*5a30*/  BSYNC B2 ;  /* 0x0000000000027941 */ /* 0x000fea0003800000 */
.L_x_9903:
        /* <DEDUP_REMOVED lines=16> */
.L_x_9909:
[----:B------:R-:W-:Y:S05]  /*5b40*/  BSYNC B3 ;  /* 0x0000000000037941 */ /* 0x000fea0003800000 */
.L_x_9908:
        /* <DEDUP_REMOVED lines=44> */
.L_x_9907:
[----:B------:R-:W-:Y:S05]  /*5e10*/  BSYNC B2 ;  /* 0x0000000000027941 */ /* 0x000fea0003800000 */
.L_x_9906:
        /* <DEDUP_REMOVED lines=23> */
.L_x_9911:
[----:B------:R-:W-:Y:S02]  /*5f90*/  MOV R68, R52 ;  /* 0x0000003400447202 */ /* 0x000fe40000000f00 */
.L_x_9912:
[----:B------:R-:W-:Y:S05]  /*5fa0*/  BSYNC B2 ;  /* 0x0000000000027941 */ /* 0x000fea0003800000 */
.L_x_9910:
        /* <DEDUP_REMOVED lines=16> */
.L_x_9916:
[----:B------:R-:W-:Y:S05]  /*60b0*/  BSYNC B3 ;  /* 0x0000000000037941 */ /* 0x000fea0003800000 */
.L_x_9915:
        /* <DEDUP_REMOVED lines=44> */
.L_x_9914:
[----:B------:R-:W-:Y:S05]  /*6380*/  BSYNC B2 ;  /* 0x0000000000027941 */ /* 0x000fea0003800000 */
.L_x_9913:
        /* <DEDUP_REMOVED lines=23> */
.L_x_9918:
[----:B------:R-:W-:Y:S02]  /*6500*/  IMAD.MOV.U32 R91, RZ, RZ, R52 ;  /* 0x000000ffff5b7224 */ /* 0x000fe400078e0034 */
.L_x_9919:
[----:B------:R-:W-:Y:S05]  /*6510*/  BSYNC B2 ;  /* 0x0000000000027941 */ /* 0x000fea0003800000 */
.L_x_9917:
        /* <DEDUP_REMOVED lines=16> */
.L_x_9923:
[----:B------:R-:W-:Y:S05]  /*6620*/  BSYNC B3 ;  /* 0x0000000000037941 */ /* 0x000fea0003800000 */
.L_x_9922:
        /* <DEDUP_REMOVED lines=44> */
.L_x_9921:
[----:B------:R-:W-:Y:S05]  /*68f0*/  BSYNC B2 ;  /* 0x0000000000027941 */ /* 0x000fea0003800000 */
.L_x_9920:
        /* <DEDUP_REMOVED lines=23> */
.L_x_9925:
[----:B------:R-:W-:Y:S02]  /*6a70*/  MOV R130, R52 ;  /* 0x0000003400827202 */ /* 0x000fe40000000f00 */
.L_x_9926:
[----:B------:R-:W-:Y:S05]  /*6a80*/  BSYNC B2 ;  /* 0x0000000000027941 */ /* 0x000fea0003800000 */
.L_x_9924:
        /* <DEDUP_REMOVED lines=16> */
.L_x_9930:
[----:B------:R-:W-:Y:S05]  /*6b90*/  BSYNC B3 ;  /* 0x0000000000037941 */ /* 0x000fea0003800000 */
.L_x_9929:
        /* <DEDUP_REMOVED lines=44> */
.L_x_9928:
[----:B------:R-:W-:Y:S05]  /*6e60*/  BSYNC B2 ;  /* 0x0000000000027941 */ /* 0x000fea0003800000 */
.L_x_9927:
        /* <DEDUP_REMOVED lines=23> */
.L_x_9932:
[----:B------:R-:W-:Y:S02]  /*6fe0*/  IMAD.MOV.U32 R70, RZ, RZ, R52 ;  /* 0x000000ffff467224 */ /* 0x000fe400078e0034 */
.L_x_9933:
[----:B------:R-:W-:Y:S05]  /*6ff0*/  BSYNC B2 ;  /* 0x0000000000027941 */ /* 0x000fea0003800000 */
.L_x_9931:
        /* <DEDUP_REMOVED lines=16> */
.L_x_9937:
[----:B------:R-:W-:Y:S05]  /*7100*/  BSYNC B3 ;  /* 0x0000000000037941 */ /* 0x000fea0003800000 */
.L_x_9936:
        /* <DEDUP_REMOVED lines=44> */
.L_x_9935:
[----:B------:R-:W-:Y:S05]  /*73d0*/  BSYNC B2 ;  /* 0x0000000000027941 */ /* 0x000fea0003800000 */
.L_x_9934:
        /* <DEDUP_REMOVED lines=23> */
.L_x_9939:
[----:B------:R-:W-:Y:S02]  /*7550*/  MOV R70, R52 ;  /* 0x0000003400467202 */ /* 0x000fe40000000f00 */
.L_x_9940:
[----:B------:R-:W-:Y:S05]  /*7560*/  BSYNC B2 ;  /* 0x0000000000027941 */ /* 0x000fea0003800000 */
.L_x_9938:
        /* <DEDUP_REMOVED lines=19> */
.L_x_9944:
[----:B------:R-:W-:Y:S05]  /*76a0*/  BSYNC B3 ;  /* 0x0000000000037941 */ /* 0x000fea0003800000 */
.L_x_9943:
        /* <DEDUP_REMOVED lines=44> */
.L_x_9942:
[----:B------:R-:W-:Y:S05]  /*7970*/  BSYNC B2 ;  /* 0x0000000000027941 */ /* 0x000fea0003800000 */
.L_x_9941:
[----:B------:R-:W2:Y:S01]  /*7980*/  LDL R69, [R1+0x3c] ;  /* 0x00003c0001457983 */ /* 0x000ea20000100800 */
[----:B------:R0:W1:Y:S01]  /*7990*/  I2F.U32 R68, R70 ;  /* 0x0000004600447306 */ /* 0x0000620000201000 */
[----:B------:R-:W-:-:S05]  /*79a0*/  HADD2.F32 R71, -RZ, R71.H1_H1 ;  /* 0x30000047ff477230 */ /* 0x000fca0000004100 */
        /* <DEDUP_REMOVED lines=37> */
.L_x_9888:
[----:B------:R-:W-:Y:S05]  /*7c00*/  BSYNC B1 ;  /* 0x0000000000017941 */ /* 0x000fea0003800000 */
.L_x_9887:
        /* <DEDUP_REMOVED lines=23> */
.L_x_9948:
[----:B------:R-:W-:Y:S02]  /*7d80*/  IMAD.MOV.U32 R58, RZ, RZ, R52 ;  /* 0x000000ffff3a7224 */ /* 0x000fe400078e0034 */
.L_x_9949:
[----:B------:R-:W-:Y:S05]  /*7d90*/  BSYNC B2 ;  /* 0x0000000000027941 */ /* 0x000fea0003800000 */
.L_x_9947:
        /* <DEDUP_REMOVED lines=16> */
.L_x_9953:
[----:B------:R-:W-:Y:S05]  /*7ea0*/  BSYNC B3 ;  /* 0x0000000000037941 */ /* 0x000fea0003800000 */
.L_x_9952:
        /* <DEDUP_REMOVED lines=44> */
.L_x_9951:
[----:B------:R-:W-:Y:S05]  /*8170*/  BSYNC B2 ;  /* 0x0000000000027941 */ /* 0x000fea0003800000 */
.L_x_9950:
        /* <DEDUP_REMOVED lines=26> */
.L_x_9955:
[----:B------:R-:W-:Y:S02]  /*8320*/  IMAD.MOV.U32 R108, RZ, RZ, R52 ;  /* 0x000000ffff6c7224 */ /* 0x000fe400078e0034 */
.L_x_9956:
[----:B------:R-:W-:Y:S05]  /*8330*/  BSYNC B2 ;  /* 0x0000000000027941 */ /* 0x000fea0003800000 */
.L_x_9954:
        /* <DEDUP_REMOVED lines=16> */
.L_x_9960:
[----:B------:R-:W-:Y:S05]  /*8440*/  BSYNC B3 ;  /* 0x0000000000037941 */ /* 0x000fea0003800000 */
.L_x_9959:
        /* <DEDUP_REMOVED lines=44> */
.L_x_9958:
[----:B------:R-:W-:Y:S05]  /*8710*/  BSYNC B2 ;  /* 0x0000000000027941 */ /* 0x000fea0003800000 */
.L_x_9957:
        /* <DEDUP_REMOVED lines=25> */
.L_x_9962:
[----:B------:R-:W-:Y:S02]  /*88b0*/  MOV R68, R52 ;  /* 0x0000003400447202 */ /* 0x000fe40000000f00 */
.L_x_9963:
[----:B------:R-:W-:Y:S05]  /*88c0*/  BSYNC B2 ;  /* 0x0000000000027941 */ /* 0x000fea0003800000 */
.L_x_9961:
        /* <DEDUP_REMOVED lines=16> */
.L_x_9967:
[----:B------:R-:W-:Y:S05]  /*89d0*/  BSYNC B3 ;  /* 0x0000000000037941 */ /* 0x000fea0003800000 */
.L_x_9966:
        /* <DEDUP_REMOVED lines=44> */
.L_x_9965:
[----:B------:R-:W-:Y:S05]  /*8ca0*/  BSYNC B2 ;  /* 0x0000000000027941 */ /* 0x000fea0003800000 */
.L_x_9964:
        /* <DEDUP_REMOVED lines=23> */
.L_x_9969:
[----:B------:R-:W-:Y:S02]  /*8e20*/  IMAD.MOV.U32 R68, RZ, RZ, R52 ;  /* 0x000000ffff447224 */ /* 0x000fe400078e0034 */
.L_x_9970:
[----:B------:R-:W-:Y:S05]  /*8e30*/  BSYNC B2 ;  /* 0x0000000000027941 */ /* 0x000fea0003800000 */
.L_x_9968:
        /* <DEDUP_REMOVED lines=16> */
.L_x_9974:
[----:B------:R-:W-:Y:S05]  /*8f40*/  BSYNC B3 ;  /* 0x0000000000037941 */ /* 0x000fea0003800000 */
.L_x_9973:
        /* <DEDUP_REMOVED lines=44> */
.L_x_9972:
[----:B------:R-:W-:Y:S05]  /*9210*/  BSYNC B2 ;  /* 0x0000000000027941 */ /* 0x000fea0003800000 */
.L_x_9971:
        /* <DEDUP_REMOVED lines=23> */
.L_x_9976:
[----:B------:R-:W-:Y:S02]  /*9390*/  MOV R93, R52 ;  /* 0x00000034005d7202 */ /* 0x000fe40000000f00 */
.L_x_9977:
[----:B------:R-:W-:Y:S05]  /*93a0*/  BSYNC B2 ;  /* 0x0000000000027941 */ /* 0x000fea0003800000 */
.L_x_9975:
        /* <DEDUP_REMOVED lines=16> */
.L_x_9981:
[----:B------:R-:W-:Y:S05]  /*94b0*/  BSYNC B3 ;  /* 0x0000000000037941 */ /* 0x000fea0003800000 */
.L_x_9980:
        /* <DEDUP_REMOVED lines=44> */
.L_x_9979:
[----:B------:R-:W-:Y:S05]  /*9780*/  BSYNC B2 ;  /* 0x0000000000027941 */ /* 0x000fea0003800000 */
.L_x_9978:
        /* <DEDUP_REMOVED lines=23> */
.L_x_9983:
[----:B------:R-:W-:Y:S02]  /*9900*/  IMAD.MOV.U32 R130, RZ, RZ, R52 ;  /* 0x000000ffff827224 */ /* 0x000fe400078e0034 */
.L_x_9984:
[----:B------:R-:W-:Y:S05]  /*9910*/  BSYNC B2 ;  /* 0x0000000000027941 */ /* 0x000fea0003800000 */
.L_x_9982:
        /* <DEDUP_REMOVED lines=16> */
.L_x_9988:
[----:B------:R-:W-:Y:S05]  /*9a20*/  BSYNC B3 ;  /* 0x0000000000037941 */ /* 0x000fea0003800000 */
.L_x_9987:
        /* <DEDUP_REMOVED lines=44> */
.L_x_9986:
[----:B------:R-:W-:Y:S05]  /*9cf0*/  BSYNC B2 ;  /* 0x0000000000027941 */ /* 0x000fea0003800000 */
.L_x_9985:
        /* <DEDUP_REMOVED lines=23> */
.L_x_9990:
[----:B------:R-:W-:Y:S02]  /*9e70*/  MOV R70, R52 ;  /* 0x0000003400467202 */ /* 0x000fe40000000f00 */
.L_x_9991:
[----:B------:R-:W-:Y:S05]  /*9e80*/  BSYNC B2 ;  /* 0x0000000000027941 */ /* 0x000fea0003800000 */
.L_x_9989:
        /* <DEDUP_REMOVED lines=16> */
.L_x_9995:
[----:B------:R-:W-:Y:S05]  /*9f90*/  BSYNC B3 ;  /* 0x0000000000037941 */ /* 0x000fea0003800000 */
.L_x_9994:
        /* <DEDUP_REMOVED lines=44> */
.L_x_9993:
[----:B------:R-:W-:Y:S05]  /*a260*/  BSYNC B2 ;  /* 0x0000000000027941 */ /* 0x000fea0003800000 */
.L_x_9992:
        /* <DEDUP_REMOVED lines=23> */
.L_x_9997:
[----:B------:R-:W-:Y:S02]  /*a3e0*/  IMAD.MOV.U32 R70, RZ, RZ, R52 ;  /* 0x000000ffff467224 */ /* 0x000fe400078e0034 */
.L_x_9998:
[----:B------:R-:W-:Y:S05]  /*a3f0*/  BSYNC B2 ;  /* 0x0000000000027941 */ /* 0x000fea0003800000 */
.L_x_9996:
        /* <DEDUP_REMOVED lines=19> */
.L_x_10002:
[----:B------:R-:W-:Y:S05]  /*a530*/  BSYNC B3 ;  /* 0x0000000000037941 */ /* 0x000fea0003800000 */
.L_x_10001:
        /* <DEDUP_REMOVED lines=44> */
.L_x_10000:
[----:B------:R-:W-:Y:S05]  /*a800*/  BSYNC B2 ;  /* 0x0000000000027941 */ /* 0x000fea0003800000 */
.L_x_9999:
        /* <DEDUP_REMOVED lines=40> */
.L_x_9946:
[----:B------:R-:W-:Y:S05]  /*aa90*/  BSYNC B1 ;  /* 0x0000000000017941 */ /* 0x000fea0003800000 */
.L_x_9945:
        /* <DEDUP_REMOVED lines=23> */
.L_x_10006:
[----:B------:R-:W-:Y:S02]  /*ac10*/  IMAD.MOV.U32 R59, RZ, RZ, R52 ;  /* 0x000000ffff3b7224 */ /* 0x000fe400078e0034 */
.L_x_10007:
[----:B------:R-:W-:Y:S05]  /*ac20*/  BSYNC B2 ;  /* 0x0000000000027941 */ /* 0x000fea0003800000 */
.L_x_10005:
        /* <DEDUP_REMOVED lines=16> */
.L_x_10011:
[----:B------:R-:W-:Y:S05]  /*ad30*/  BSYNC B3 ;  /* 0x0000000000037941 */ /* 0x000fea0003800000 */
.L_x_10010:
        /* <DEDUP_REMOVED lines=44> */
.L_x_10009:
[----:B------:R-:W-:Y:S05]  /*b000*/  BSYNC B2 ;  /* 0x0000000000027941 */ /* 0x000fea0003800000 */
.L_x_10008:
        /* <DEDUP_REMOVED lines=26> */
.L_x_10013:
[----:B------:R-:W-:Y:S02]  /*b1b0*/  MOV R110, R52 ;  /* 0x00000034006e7202 */ /* 0x000fe40000000f00 */
.L_x_10014:
[----:B------:R-:W-:Y:S05]  /*b1c0*/  BSYNC B2 ;  /* 0x0000000000027941 */ /* 0x000fea0003800000 */
.L_x_10012:
        /* <DEDUP_REMOVED lines=16> */
.L_x_10018:
[----:B------:R-:W-:Y:S05]  /*b2d0*/  BSYNC B3 ;  /* 0x0000000000037941 */ /* 0x000fea0003800000 */
.L_x_10017:
        /* <DEDUP_REMOVED lines=44> */
.L_x_10016:
[----:B------:R-:W-:Y:S05]  /*b5a0*/  BSYNC B2 ;  /* 0x0000000000027941 */ /* 0x000fea0003800000 */
.L_x_10015:
        /* <DEDUP_REMOVED lines=25> */
.L_x_10020:
[----:B------:R-:W-:Y:S02]  /*b740*/  IMAD.MOV.U32 R68, RZ, RZ, R52 ;  /* 0x000000ffff447224 */ /* 0x000fe400078e0034 */
.L_x_10021:
[----:B------:R-:W-:Y:S05]  /*b750*/  BSYNC B2 ;  /* 0x0000000000027941 */ /* 0x000fea0003800000 */
.L_x_10019:
        /* <DEDUP_REMOVED lines=16> */
.L_x_10025:
[----:B------:R-:W-:Y:S05]  /*b860*/  BSYNC B3 ;  /* 0x0000000000037941 */ /* 0x000fea0003800000 */
.L_x_10024:
        /* <DEDUP_REMOVED lines=44> */
.L_x_10023:
[----:B------:R-:W-:Y:S05]  /*bb30*/  BSYNC B2 ;  /* 0x0000000000027941 */ /* 0x000fea0003800000 */
.L_x_10022:
        /* <DEDUP_REMOVED lines=23> */
.L_x_10027:
[----:B------:R-:W-:Y:S02]  /*bcb0*/  MOV R68, R52 ;  /* 0x0000003400447202 */ /* 0x000fe40000000f00 */
.L_x_10028:
[----:B------:R-:W-:Y:S05]  /*bcc0*/  BSYNC B2 ;  /* 0x0000000000027941 */ /* 0x000fea0003800000 */
.L_x_10026:
        /* <DEDUP_REMOVED lines=16> */
.L_x_10032:
[----:B------:R-:W-:Y:S05]  /*bdd0*/  BSYNC B3 ;  /* 0x0000000000037941 */ /* 0x000fea0003800000 */
.L_x_10031:
        /* <DEDUP_REMOVED lines=44> */
.L_x_10030:
[----:B------:R-:W-:Y:S05]  /*c0a0*/  BSYNC B2 ;  /* 0x0000000000027941 */ /* 0x000fea0003800000 */
.L_x_10029:
        /* <DEDUP_REMOVED lines=23> */
.L_x_10034:
[----:B------:R-:W-:Y:S02]  /*c220*/  IMAD.MOV.U32 R95, RZ, RZ, R52 ;  /* 0x000000ffff5f7224 */ /* 0x000fe400078e0034 */
.L_x_10035:
[----:B------:R-:W-:Y:S05]  /*c230*/  BSYNC B2 ;  /* 0x0000000000027941 */ /* 0x000fea0003800000 */
.L_x_10033:
        /* <DEDUP_REMOVED lines=16> */
.L_x_10039:
[----:B------:R-:W-:Y:S05]  /*c340*/  BSYNC B3 ;  /* 0x0000000000037941 */ /* 0x000fea0003800000 */
.L_x_10038:
        /* <DEDUP_REMOVED lines=44> */
.L_x_10037:
[----:B------:R-:W-:Y:S05]  /*c610*/  BSYNC B2 ;  /* 0x0000000000027941 */ /* 0x000fea0003800000 */
.L_x_10036:
        /* <DEDUP_REMOVED lines=23> */
.L_x_10041:
[----:B------:R-:W-:Y:S02]  /*c790*/  MOV R130, R52 ;  /* 0x0000003400827202 */ /* 0x000fe40000000f00 */
.L_x_10042:
[----:B------:R-:W-:Y:S05]  /*c7a0*/  BSYNC B2 ;  /* 0x0000000000027941 */ /* 0x000fea0003800000 */
.L_x_10040:
        /* <DEDUP_REMOVED lines=16> */
.L_x_10046:
[----:B------:R-:W-:Y:S05]  /*c8b0*/  BSYNC B3 ;  /* 0x0000000000037941 */ /* 0x000fea0003800000 */
.L_x_10045:
        /* <DEDUP_REMOVED lines=44> */
.L_x_10044:
[----:B------:R-:W-:Y:S05]  /*cb80*/  BSYNC B2 ;  /* 0x0000000000027941 */ /* 0x000fea0003800000 */
.L_x_10043:
        /* <DEDUP_REMOVED lines=23> */
.L_x_10048:
[----:B------:R-:W-:Y:S02]  /*cd00*/  IMAD.MOV.U32 R70, RZ, RZ, R52 ;  /* 0x000000ffff467224 */ /* 0x000fe400078e0034 */
.L_x_10049:
[----:B------:R-:W-:Y:S05]  /*cd10*/  BSYNC B2 ;  /* 0x0000000000027941 */ /* 0x000fea0003800000 */
.L_x_10047:
        /* <DEDUP_REMOVED lines=16> */
.L_x_10053:
[----:B------:R-:W-:Y:S05]  /*ce20*/  BSYNC B3 ;  /* 0x0000000000037941 */ /* 0x000fea0003800000 */
.L_x_10052:
        /* <DEDUP_REMOVED lines=44> */
.L_x_10051:
[----:B------:R-:W-:Y:S05]  /*d0f0*/  BSYNC B2 ;  /* 0x0000000000027941 */ /* 0x000fea0003800000 */
.L_x_10050:
[----:B------:R-:W2:Y:S01]  /*d100*/  LDL R69, [R1] ;  /* 0x0000000001457983 */ /* 0x000ea20000100800 */
        /* <DEDUP_REMOVED lines=22> */
.L_x_10055:
[----:B------:R-:W-:Y:S02]  /*d270*/  MOV R70, R52 ;  /* 0x0000003400467202 */ /* 0x000fe40000000f00 */
.L_x_10056:
[----:B------:R-:W-:Y:S05]  /*d280*/  BSYNC B2 ;  /* 0x0000000000027941 */ /* 0x000fea0003800000 */
.L_x_10054:
        /* <DEDUP_REMOVED lines=19> */
.L_x_10060:
[----:B------:R-:W-:Y:S05]  /*d3c0*/  BSYNC B3 ;  /* 0x0000000000037941 */ /* 0x000fea0003800000 */
.L_x_10059:
        /* <DEDUP_REMOVED lines=44> */
.L_x_10058:
[----:B------:R-:W-:Y:S05]  /*d690*/  BSYNC B2 ;  /* 0x0000000000027941 */ /* 0x000fea0003800000 */
.L_x_10057:
[----:B------:R0:W1:Y:S01]  /*d6a0*/  I2F.U32 R68, R70 ;  /* 0x0000004600447306 */ /* 0x0000620000201000 */
[----:B------:R-:W-:Y:S01]  /*d6b0*/  HADD2.F32 R71, -RZ, R71.H1_H1 ;  /* 0x30000047ff477230 */ /* 0x000fe20000004100 */
[----:B------:R-:W-:-:S04]  /*d6c0*/  F2FP.PACK_AB R69, R94, R79 ;  /* 0x0000004f5e45723e */ /* 0x000fc800000000ff */
[----:B------:R-:W-:Y:S01]  /*d6d0*/  FMUL.FTZ R71, R71, R128 ;  /* 0x0000008047477220 */ /* 0x000fe20000410000 */
[----:B0-----:R-:W-:-:S03]  /*d6e0*/  F2FP.PACK_AB R70, R110, R95 ;  /* 0x0000005f6e46723e */ /* 0x001fc600000000ff */
[----:B------:R-:W-:Y:S02]  /*d6f0*/  FMUL.FTZ R71, R71, c[0x0][0x1e8] ;  /* 0x00007a0047477a20 */ /* 0x000fe40000410000 */
[----:B-1----:R-:W-:-:S05]  /*d700*/  FFMA.FTZ R68, R68, R124, 1.1641532182693481445e-10 ;  /* 0x2f00000044447423 */ /* 0x002fca000001007c */
[----:B------:R-:W-:Y:S01]  /*d710*/  FSETP.GTU.FTZ.AND P6, PT, R68, c[0x0][0x1e4], PT ;  /* 0x0000790044007a0b */ /* 0x000fe20003fdc000 */
[----:B------:R-:W-:-:S03]  /*d720*/  @P0 HADD2.F32 R68, -RZ, R67.H1_H1 ;  /* 0x30000043ff440230 */ /* 0x000fc60000004100 */
[----:B------:R-:W-:-:S05]  /*d730*/  FSEL R71, R71, RZ, !P6 ;  /* 0x000000ff47477208 */ /* 0x000fca0007000000 */
[----:B------:R-:W-:-:S04]  /*d740*/  FMUL.FTZ R124, R250, R71 ;  /* 0x00000047fa7c7220 */ /* 0x000fc80000410000 */
        /* <DEDUP_REMOVED lines=28> */
.L_x_10004:
[----:B------:R-:W-:Y:S05]  /*d910*/  BSYNC B1 ;  /* 0x0000000000017941 */ /* 0x000fea0003800000 */
.L_x_10003:
        /* <DEDUP_REMOVED lines=23> */
.L_x_10064:
[----:B------:R-:W-:Y:S02]  /*da90*/  IMAD.MOV.U32 R60, RZ, RZ, R52 ;  /* 0x000000ffff3c7224 */ /* 0x000fe400078e0034 */
.L_x_10065:
[----:B------:R-:W-:Y:S05]  /*daa0*/  BSYNC B2 ;  /* 0x0000000000027941 */ /* 0x000fea0003800000 */
.L_x_10063:
        /* <DEDUP_REMOVED lines=16> */
.L_x_10069:
[----:B------:R-:W-:Y:S05]  /*dbb0*/  BSYNC B3 ;  /* 0x0000000000037941 */ /* 0x000fea0003800000 */
.L_x_10068:
        /* <DEDUP_REMOVED lines=44> */
.L_x_10067:
[----:B------:R-:W-:Y:S05]  /*de80*/  BSYNC B2 ;  /* 0x0000000000027941 */ /* 0x000fea0003800000 */
.L_x_10066:
        /* <DEDUP_REMOVED lines=12> */
[----:B------:R-:W-:Y:S01]  /*df50*/  FMUL.FTZ R60, R249, R51 ;  /* 0x00000033f93c7220 */ /* 0x000fe20000410000 */
        /* <DEDUP_REMOVED lines=12> */
.L_x_10071:
[----:B------:R-:W-:Y:S02]  /*e020*/  IMAD.MOV.U32 R112, RZ, RZ, R52 ;  /* 0x000000ffff707224 */ /* 0x000fe400078e0034 */
.L_x_10072:
[----:B------:R-:W-:Y:S05]  /*e030*/  BSYNC B2 ;  /* 0x0000000000027941 */ /* 0x000fea0003800000 */
.L_x_10070:
        /* <DEDUP_REMOVED lines=16> */
.L_x_10076:
[----:B------:R-:W-:Y:S05]  /*e140*/  BSYNC B3 ;  /* 0x0000000000037941 */ /* 0x000fea0003800000 */
.L_x_10075:
        /* <DEDUP_REMOVED lines=44> */
.L_x_10074:
[----:B------:R-:W-:Y:S05]  /*e410*/  BSYNC B2 ;  /* 0x0000000000027941 */ /* 0x000fea0003800000 */
.L_x_10073:
        /* <DEDUP_REMOVED lines=9> */
[----:B------:R-:W-:-:S05]  /*e4b0*/  FSEL R68, R68, RZ, !P1 ;  /* 0x000000ff44447208 */ /* 0x000fca0004800000 */
[----:B------:R-:W-:Y:S01]  /*e4c0*/  FMUL.FTZ R80, R248, R68 ;  /* 0x00000044f8507220 */ /* 0x000fe20000410000 */
[----:B------:R-:W-:-:S03]  /*e4d0*/  @P0 HADD2.F32 R68, -RZ, R64.H1_H1 ;  /* 0x30000040ff440230 */ /* 0x000fc60000004100 */
        /* <DEDUP_REMOVED lines=12> */
.L_x_10078:
[----:B------:R-:W-:Y:S02]  /*e5a0*/  MOV R68, R52 ;  /* 0x0000003400447202 */ /* 0x000fe40000000f00 */
.L_x_10079:
[----:B------:R-:W-:Y:S05]  /*e5b0*/  BSYNC B2 ;  /* 0x0000000000027941 */ /* 0x000fea0003800000 */
.L_x_10077:
        /* <DEDUP_REMOVED lines=16> */
.L_x_10083:
[----:B------:R-:W-:Y:S05]  /*e6c0*/  BSYNC B3 ;  /* 0x0000000000037941 */ /* 0x000fea0003800000 */
.L_x_10082:
        /* <DEDUP_REMOVED lines=44> */
.L_x_10081:
[----:B------:R-:W-:Y:S05]  /*e990*/  BSYNC B2 ;  /* 0x0000000000027941 */ /* 0x000fea0003800000 */
.L_x_10080:
        /* <DEDUP_REMOVED lines=9> */
[----:B------:R-:W-:Y:S01]  /*ea30*/  FMUL.FTZ R81, R247, R51 ;  /* 0x00000033f7517220 */ /* 0x000fe20000410000 */
        /* <DEDUP_REMOVED lines=12> */
.L_x_10085:
[----:B------:R-:W-:Y:S02]  /*eb00*/  IMAD.MOV.U32 R68, RZ, RZ, R52 ;  /* 0x000000ffff447224 */ /* 0x000fe400078e0034 */
.L_x_10086:
[----:B------:R-:W-:Y:S05]  /*eb10*/  BSYNC B2 ;  /* 0x0000000000027941 */ /* 0x000fea0003800000 */
.L_x_10084:
        /* <DEDUP_REMOVED lines=16> */
.L_x_10090:
[----:B------:R-:W-:Y:S05]  /*ec20*/  BSYNC B3 ;  /* 0x0000000000037941 */ /* 0x000fea0003800000 */
.L_x_10089:
        /* <DEDUP_REMOVED lines=44> */
.L_x_10088:
[----:B------:R-:W-:Y:S05]  /*eef0*/  BSYNC B2 ;  /* 0x0000000000027941 */ /* 0x000fea0003800000 */
.L_x_10087:
        /* <DEDUP_REMOVED lines=10> */
[----:B------:R-:W-:-:S04]  /*efa0*/  FMUL.FTZ R96, R246, R69 ;  /* 0x00000045f6607220 */ /* 0x000fc80000410000 */
        /* <DEDUP_REMOVED lines=11> */
.L_x_10092:
[----:B------:R-:W-:Y:S02]  /*f060*/  MOV R97, R52 ;  /* 0x0000003400617202 */ /* 0x000fe40000000f00 */
.L_x_10093:
[----:B------:R-:W-:Y:S05]  /*f070*/  BSYNC B2 ;  /* 0x0000000000027941 */ /* 0x000fea0003800000 */
.L_x_10091:
        /* <DEDUP_REMOVED lines=16> */
.L_x_10097:
[----:B------:R-:W-:Y:S05]  /*f180*/  BSYNC B3 ;  /* 0x0000000000037941 */ /* 0x000fea0003800000 */
.L_x_10096:
        /* <DEDUP_REMOVED lines=44> */
.L_x_10095:
[----:B------:R-:W-:Y:S05]  /*f450*/  BSYNC B2 ;  /* 0x0000000000027941 */ /* 0x000fea0003800000 */
.L_x_10094:
        /* <DEDUP_REMOVED lines=22> */
.L_x_10099:
[----:B------:R-:W-:Y:S02]  /*f5c0*/  IMAD.MOV.U32 R130, RZ, RZ, R52 ;  /* 0x000000ffff827224 */ /* 0x000fe400078e0034 */
.L_x_10100:
[----:B------:R-:W-:Y:S05]  /*f5d0*/  BSYNC B2 ;  /* 0x0000000000027941 */ /* 0x000fea0003800000 */
.L_x_10098:
        /* <DEDUP_REMOVED lines=16> */
.L_x_10104:
[----:B------:R-:W-:Y:S05]  /*f6e0*/  BSYNC B3 ;  /* 0x0000000000037941 */ /* 0x000fea0003800000 */
.L_x_10103:
        /* <DEDUP_REMOVED lines=44> */
.L_x_10102:
[----:B------:R-:W-:Y:S05]  /*f9b0*/  BSYNC B2 ;  /* 0x0000000000027941 */ /* 0x000fea0003800000 */
.L_x_10101:
        /* <DEDUP_REMOVED lines=22> */
.L_x_10106:
[----:B------:R-:W-:Y:S02]  /*fb20*/  MOV R70, R52 ;  /* 0x0000003400467202 */ /* 0x000fe40000000f00 */
.L_x_10107:
[----:B------:R-:W-:Y:S05]  /*fb30*/  BSYNC B2 ;  /* 0x0000000000027941 */ /* 0x000fea0003800000 */
.L_x_10105:
        /* <DEDUP_REMOVED lines=16> */
.L_x_10111:
[----:B------:R-:W-:Y:S05]  /*fc40*/  BSYNC B3 ;  /* 0x0000000000037941 */ /* 0x000fea0003800000 */
.L_x_10110:
        /* <DEDUP_REMOVED lines=44> */
.L_x_10109:
[----:B------:R-:W-:Y:S05]  /*ff10*/  BSYNC B2 ;  /* 0x0000000000027941 */ /* 0x000fea0003800000 */
.L_x_10108:
        /* <DEDUP_REMOVED lines=22> */
.L_x_10113:
[----:B------:R-:W-:Y:S02]  /*10080*/  IMAD.MOV.U32 R70, RZ, RZ, R52 ;  /* 0x000000ffff467224 */ /* 0x000fe400078e0034 */
.L_x_10114:
[----:B------:R-:W-:Y:S05]  /*10090*/  BSYNC B2 ;  /* 0x0000000000027941 */ /* 0x000fea0003800000 */
.L_x_10112:
        /* <DEDUP_REMOVED lines=19> */
.L_x_10118:
[----:B------:R-:W-:Y:S05]  /*101d0*/  BSYNC B3 ;  /* 0x0000000000037941 */ /* 0x000fea0003800000 */
.L_x_10117:
        /* <DEDUP_REMOVED lines=44> */
.L_x_10116:
[----:B------:R-:W-:Y:S05]  /*104a0*/  BSYNC B2 ;  /* 0x0000000000027941 */ /* 0x000fea0003800000 */
.L_x_10115:
        /* <DEDUP_REMOVED lines=39> */
.L_x_10062:
[----:B------:R-:W-:Y:S05]  /*10720*/  BSYNC B1 ;  /* 0x0000000000017941 */ /* 0x000fea0003800000 */
.L_x_10061:
        /* <DEDUP_REMOVED lines=23> */
.L_x_10122:
[----:B------:R-:W-:Y:S02]  /*108a0*/  IMAD.MOV.U32 R61, RZ, RZ, R52 ;  /* 0x000000ffff3d7224 */ /* 0x000fe400078e0034 */
.L_x_10123:
[----:B------:R-:W-:Y:S05]  /*108b0*/  BSYNC B2 ;  /* 0x0000000000027941 */ /* 0x000fea0003800000 */
.L_x_10121:
        /* <DEDUP_REMOVED lines=16> */
.L_x_10127:
[----:B------:R-:W-:Y:S05]  /*109c0*/  BSYNC B3 ;  /* 0x0000000000037941 */ /* 0x000fea0003800000 */
.L_x_10126:
        /* <DEDUP_REMOVED lines=44> */
.L_x_10125:
[----:B------:R-:W-:Y:S05]  /*10c90*/  BSYNC B2 ;  /* 0x0000000000027941 */ /* 0x000fea0003800000 */
.L_x_10124:
        /* <DEDUP_REMOVED lines=25> */
.L_x_10129:
[----:B------:R-:W-:Y:S02]  /*10e30*/  MOV R114, R52 ;  /* 0x0000003400727202 */ /* 0x000fe40000000f00 */
.L_x_10130:
[----:B------:R-:W-:Y:S05]  /*10e40*/  BSYNC B2 ;  /* 0x0000000000027941 */ /* 0x000fea0003800000 */
.L_x_10128:
        /* <DEDUP_REMOVED lines=16> */
.L_x_10134:
[----:B------:R-:W-:Y:S05]  /*10f50*/  BSYNC B3 ;  /* 0x0000000000037941 */ /* 0x000fea0003800000 */
.L_x_10133:
        /* <DEDUP_REMOVED lines=44> */
.L_x_10132:
[----:B------:R-:W-:Y:S05]  /*11220*/  BSYNC B2 ;  /* 0x0000000000027941 */ /* 0x000fea0003800000 */
.L_x_10131:
        /* <DEDUP_REMOVED lines=24> */
.L_x_10136:
[----:B------:R-:W-:Y:S02]  /*113b0*/  IMAD.MOV.U32 R68, RZ, RZ, R52 ;  /* 0x000000ffff447224 */ /* 0x000fe400078e0034 */
.L_x_10137:
[----:B------:R-:W-:Y:S05]  /*113c0*/  BSYNC B2 ;  /* 0x0000000000027941 */ /* 0x000fea0003800000 */
.L_x_10135:
        /* <DEDUP_REMOVED lines=16> */
.L_x_10141:
[----:B------:R-:W-:Y:S05]  /*114d0*/  BSYNC B3 ;  /* 0x0000000000037941 */ /* 0x000fea0003800000 */
.L_x_10140:
        /* <DEDUP_REMOVED lines=44> */
.L_x_10139:
[----:B------:R-:W-:Y:S05]  /*117a0*/  BSYNC B2 ;  /* 0x0000000000027941 */ /* 0x000fea0003800000 */
.L_x_10138:
        /* <DEDUP_REMOVED lines=22> */
.L_x_10143:
[----:B------:R-:W-:Y:S02]  /*11910*/  MOV R68, R52 ;  /* 0x0000003400447202 */ /* 0x000fe40000000f00 */
.L_x_10144:
[----:B------:R-:W-:Y:S05]  /*11920*/  BSYNC B2 ;  /* 0x0000000000027941 */ /* 0x000fea0003800000 */
.L_x_10142:
        /* <DEDUP_REMOVED lines=16> */
.L_x_10148:
[----:B------:R-:W-:Y:S05]  /*11a30*/  BSYNC B3 ;  /* 0x0000000000037941 */ /* 0x000fea0003800000 */
.L_x_10147:
        /* <DEDUP_REMOVED lines=44> */
.L_x_10146:
[----:B------:R-:W-:Y:S05]  /*11d00*/  BSYNC B2 ;  /* 0x0000000000027941 */ /* 0x000fea0003800000 */
.L_x_10145:
        /* <DEDUP_REMOVED lines=22> */
.L_x_10150:
[----:B------:R-:W-:Y:S02]  /*11e70*/  IMAD.MOV.U32 R99, RZ, RZ, R52 ;  /* 0x000000ffff637224 */ /* 0x000fe400078e0034 */
.L_x_10151:
[----:B------:R-:W-:Y:S05]  /*11e80*/  BSYNC B2 ;  /* 0x0000000000027941 */ /* 0x000fea0003800000 */
.L_x_10149:
        /* <DEDUP_REMOVED lines=16> */
.L_x_10155:
[----:B------:R-:W-:Y:S05]  /*11f90*/  BSYNC B3 ;  /* 0x0000000000037941 */ /* 0x000fea0003800000 */
.L_x_10154:
        /* <DEDUP_REMOVED lines=44> */
.L_x_10153:
[----:B------:R-:W-:Y:S05]  /*12260*/  BSYNC B2 ;  /* 0x0000000000027941 */ /* 0x000fea0003800000 */
.L_x_10152:
        /* <DEDUP_REMOVED lines=22> */
.L_x_10157:
[----:B------:R-:W-:Y:S02]  /*123d0*/  MOV R130, R52 ;  /* 0x0000003400827202 */ /* 0x000fe40000000f00 */
.L_x_10158:
[----:B------:R-:W-:Y:S05]  /*123e0*/  BSYNC B2 ;  /* 0x0000000000027941 */ /* 0x000fea0003800000 */
.L_x_10156:
        /* <DEDUP_REMOVED lines=16> */
.L_x_10162:
[----:B------:R-:W-:Y:S05]  /*124f0*/  BSYNC B3 ;  /* 0x0000000000037941 */ /* 0x000fea0003800000 */
.L_x_10161:
        /* <DEDUP_REMOVED lines=44> */
.L_x_10160:
[----:B------:R-:W-:Y:S05]  /*127c0*/  BSYNC B2 ;  /* 0x0000000000027941 */ /* 0x000fea0003800000 */
.L_x_10159:
        /* <DEDUP_REMOVED lines=22> */
.L_x_10164:
[----:B------:R-:W-:Y:S02]  /*12930*/  IMAD.MOV.U32 R70, RZ, RZ, R52 ;  /* 0x000000ffff467224 */ /* 0x000fe400078e0034 */
.L_x_10165:
[----:B------:R-:W-:Y:S05]  /*12940*/  BSYNC B2 ;  /* 0x0000000000027941 */ /* 0x000fea0003800000 */
.L_x_10163:
        /* <DEDUP_REMOVED lines=16> */
.L_x_10169:
[----:B------:R-:W-:Y:S05]  /*12a50*/  BSYNC B3 ;  /* 0x0000000000037941 */ /* 0x000fea0003800000 */
.L_x_10168:
        /* <DEDUP_REMOVED lines=44> */
.L_x_10167:
[----:B------:R-:W-:Y:S05]  /*12d20*/  BSYNC B2 ;  /* 0x0000000000027941 */ /* 0x000fea0003800000 */
.L_x_10166:
        /* <DEDUP_REMOVED lines=22> */
.L_x_10171:
[----:B------:R-:W-:Y:S02]  /*12e90*/  MOV R70, R52 ;  /* 0x0000003400467202 */ /* 0x000fe40000000f00 */
.L_x_10172:
[----:B------:R-:W-:Y:S05]  /*12ea0*/  BSYNC B2 ;  /* 0x0000000000027941 */ /* 0x000fea0003800000 */
.L_x_10170:
        /* <DEDUP_REMOVED lines=19> */
.L_x_10176:
[----:B------:R-:W-:Y:S05]  /*12fe0*/  BSYNC B3 ;  /* 0x0000000000037941 */ /* 0x000fea0003800000 */
.L_x_10175:
        /* <DEDUP_REMOVED lines=44> */
.L_x_10174:
[----:B------:R-:W-:Y:S05]  /*132b0*/  BSYNC B2 ;  /* 0x0000000000027941 */ /* 0x000fea0003800000 */
.L_x_10173:
        /* <DEDUP_REMOVED lines=39> */
.L_x_10120:
[----:B------:R-:W-:Y:S05]  /*13530*/  BSYNC B1 ;  /* 0x0000000000017941 */ /* 0x000fea0003800000 */
.L_x_10119:
        /* <DEDUP_REMOVED lines=23> */
.L_x_10180:
[----:B------:R-:W-:Y:S02]  /*136b0*/  IMAD.MOV.U32 R62, RZ, RZ, R52 ;  /* 0x000000ffff3e7224 */ /* 0x000fe400078e0034 */
.L_x_10181:
[----:B------:R-:W-:Y:S05]  /*136c0*/  BSYNC B2 ;  /* 0x0000000000027941 */ /* 0x000fea0003800000 */
.L_x_10179:
        /* <DEDUP_REMOVED lines=16> */
.L_x_10185:
[----:B------:R-:W-:Y:S05]  /*137d0*/  BSYNC B3 ;  /* 0x0000000000037941 */ /* 0x000fea0003800000 */
.L_x_10184:
        /* <DEDUP_REMOVED lines=44> */
.L_x_10183:
[----:B------:R-:W-:Y:S05]  /*13aa0*/  BSYNC B2 ;  /* 0x0000000000027941 */ /* 0x000fea0003800000 */
.L_x_10182:
        /* <DEDUP_REMOVED lines=25> */
.L_x_10187:
[----:B------:R-:W-:Y:S02]  /*13c40*/  IMAD.MOV.U32 R116, RZ, RZ, R52 ;  /* 0x000000ffff747224 */ /* 0x000fe400078e0034 */
.L_x_10188:
[----:B------:R-:W-:Y:S05]  /*13c50*/  BSYNC B2 ;  /* 0x0000000000027941 */ /* 0x000fea0003800000 */
.L_x_10186:
        /* <DEDUP_REMOVED lines=16> */
.L_x_10192:
[----:B------:R-:W-:Y:S05]  /*13d60*/  BSYNC B3 ;  /* 0x0000000000037941 */ /* 0x000fea0003800000 */
.L_x_10191:
        /* <DEDUP_REMOVED lines=44> */
.L_x_10190:
[----:B------:R-:W-:Y:S05]  /*14030*/  BSYNC B2 ;  /* 0x0000000000027941 */ /* 0x000fea0003800000 */
.L_x_10189:
        /* <DEDUP_REMOVED lines=24> */
.L_x_10194:
[----:B------:R-:W-:Y:S02]  /*141c0*/  MOV R68, R52 ;  /* 0x0000003400447202 */ /* 0x000fe40000000f00 */
.L_x_10195:
[----:B------:R-:W-:Y:S05]  /*141d0*/  BSYNC B2 ;  /* 0x0000000000027941 */ /* 0x000fea0003800000 */
.L_x_10193:
        /* <DEDUP_REMOVED lines=16> */
.L_x_10199:
[----:B------:R-:W-:Y:S05]  /*142e0*/  BSYNC B3 ;  /* 0x0000000000037941 */ /* 0x000fea0003800000 */
.L_x_10198:
        /* <DEDUP_REMOVED lines=44> */
.L_x_10197:
[----:B------:R-:W-:Y:S05]  /*145b0*/  BSYNC B2 ;  /* 0x0000000000027941 */ /* 0x000fea0003800000 */
.L_x_10196:
        /* <DEDUP_REMOVED lines=22> */
.L_x_10201:
[----:B------:R-:W-:Y:S02]  /*14720*/  IMAD.MOV.U32 R68, RZ, RZ, R52 ;  /* 0x000000ffff447224 */ /* 0x000fe400078e0034 */
.L_x_10202:
[----:B------:R-:W-:Y:S05]  /*14730*/  BSYNC B2 ;  /* 0x0000000000027941 */ /* 0x000fea0003800000 */
.L_x_10200:
        /* <DEDUP_REMOVED lines=16> */
.L_x_10206:
[----:B------:R-:W-:Y:S05]  /*14840*/  BSYNC B3 ;  /* 0x0000000000037941 */ /* 0x000fea0003800000 */
.L_x_10205:
        /* <DEDUP_REMOVED lines=41> */
[----:B------:R-:W-:-:S05]  /*14ae0*/  IMAD.WIDE.U32 R100, R49, -0x326172a9, RZ ;  /* 0xcd9e8d5731647825 */ /* 0x000fca00078e00ff */
[----:B------:R-:W-:Y:S02]  /*14af0*/  LOP3.LUT R49, R101, UR25, R116, 0x96, !PT ;  /* 0x0000001965317c12 */ /* 0x000fe4000f8e9674 */
[----:B------:R-:W-:Y:S02]  /*14b00*/  MOV R52, R100 ;  /* 0x0000006400347202 */ /* 0x000fe40000000f00 */
.L_x_10204:
[----:B------:R-:W-:Y:S05]  /*14b10*/  BSYNC B2 ;  /* 0x0000000000027941 */ /* 0x000fea0003800000 */
.L_x_10203:
        /* <DEDUP_REMOVED lines=22> */
.L_x_10208:
[----:B------:R-:W-:Y:S02]  /*14c80*/  IMAD.MOV.U32 R101, RZ, RZ, R52 ;  /* 0x000000ffff657224 */ /* 0x000fe400078e0034 */
.L_x_10209:
[----:B------:R-:W-:Y:S05]  /*14c90*/  BSYNC B2 ;  /* 0x0000000000027941 */ /* 0x000fea0003800000 */
.L_x_10207:
        /* <DEDUP_REMOVED lines=16> */
.L_x_10213:
[----:B------:R-:W-:Y:S05]  /*14da0*/  BSYNC B3 ;  /* 0x0000000000037941 */ /* 0x000fea0003800000 */
.L_x_10212:
        /* <DEDUP_REMOVED lines=44> */
.L_x_10211:
[----:B------:R-:W-:Y:S05]  /*15070*/  BSYNC B2 ;  /* 0x0000000000027941 */ /* 0x000fea0003800000 */
.L_x_10210:
        /* <DEDUP_REMOVED lines=22> */
.L_x_10215:
[----:B------:R-:W-:Y:S02]  /*151e0*/  MOV R130, R52 ;  /* 0x0000003400827202 */ /* 0x000fe40000000f00 */
.L_x_10216:
[----:B------:R-:W-:Y:S05]  /*151f0*/  BSYNC B2 ;  /* 0x0000000000027941 */ /* 0x000fea0003800000 */
.L_x_10214:
        /* <DEDUP_REMOVED lines=16> */
.L_x_10220:
[----:B------:R-:W-:Y:S05]  /*15300*/  BSYNC B3 ;  /* 0x0000000000037941 */ /* 0x000fea0003800000 */
.L_x_10219:
        /* <DEDUP_REMOVED lines=44> */
.L_x_10218:
[----:B------:R-:W-:Y:S05]  /*155d0*/  BSYNC B2 ;  /* 0x0000000000027941 */ /* 0x000fea0003800000 */
.L_x_10217:
        /* <DEDUP_REMOVED lines=22> */
.L_x_10222:
[----:B------:R-:W-:Y:S02]  /*15740*/  IMAD.MOV.U32 R70, RZ, RZ, R52 ;  /* 0x000000ffff467224 */ /* 0x000fe400078e0034 */
.L_x_10223:
[----:B------:R-:W-:Y:S05]  /*15750*/  BSYNC B2 ;  /* 0x0000000000027941 */ /* 0x000fea0003800000 */
.L_x_10221:
        /* <DEDUP_REMOVED lines=16> */
.L_x_10227:
[----:B------:R-:W-:Y:S05]  /*15860*/  BSYNC B3 ;  /* 0x0000000000037941 */ /* 0x000fea0003800000 */
.L_x_10226:
        /* <DEDUP_REMOVED lines=44> */
.L_x_10225:
[----:B------:R-:W-:Y:S05]  /*15b30*/  BSYNC B2 ;  /* 0x0000000000027941 */ /* 0x000fea0003800000 */
.L_x_10224:
        /* <DEDUP_REMOVED lines=22> */
.L_x_10229:
[----:B------:R-:W-:Y:S02]  /*15ca0*/  IMAD.MOV.U32 R70, RZ, RZ, R52 ;  /* 0x000000ffff467224 */ /* 0x000fe400078e0034 */
.L_x_10230:
[----:B------:R-:W-:Y:S05]  /*15cb0*/  BSYNC B2 ;  /* 0x0000000000027941 */ /* 0x000fea0003800000 */
.L_x_10228:
        /* <DEDUP_REMOVED lines=19> */
.L_x_10234:
[----:B------:R-:W-:Y:S05]  /*15df0*/  BSYNC B3 ;  /* 0x0000000000037941 */ /* 0x000fea0003800000 */
.L_x_10233:
        /* <DEDUP_REMOVED lines=44> */
.L_x_10232:
[----:B------:R-:W-:Y:S05]  /*160c0*/  BSYNC B2 ;  /* 0x0000000000027941 */ /* 0x000fea0003800000 */
.L_x_10231:
        /* <DEDUP_REMOVED lines=39> */
.L_x_10178:
[----:B------:R-:W-:Y:S05]  /*16340*/  BSYNC B1 ;  /* 0x0000000000017941 */ /* 0x000fea0003800000 */
.L_x_10177:
        /* <DEDUP_REMOVED lines=8> */
[----:B0-----:R-:W-:-:S10]  /*163d0*/  HFMA2.MMA R68, -RZ, RZ, 0, 9.5367431640625e-07 ;  /* 0x00000010ff447435 */ /* 0x001fd400000001ff */
        /* <DEDUP_REMOVED lines=14> */
.L_x_10238:
[----:B------:R-:W-:Y:S02]  /*164c0*/  IMAD.MOV.U32 R63, RZ, RZ, R52 ;  /* 0x000000ffff3f7224 */ /* 0x000fe400078e0034 */
.L_x_10239:
[----:B------:R-:W-:Y:S05]  /*164d0*/  BSYNC B2 ;  /* 0x0000000000027941 */ /* 0x000fea0003800000 */
.L_x_10237:
        /* <DEDUP_REMOVED lines=16> */
.L_x_10243:
[----:B------:R-:W-:Y:S05]  /*165e0*/  BSYNC B3 ;  /* 0x0000000000037941 */ /* 0x000fea0003800000 */
.L_x_10242:
        /* <DEDUP_REMOVED lines=44> */
.L_x_10241:
[----:B------:R-:W-:Y:S05]  /*168b0*/  BSYNC B2 ;  /* 0x0000000000027941 */ /* 0x000fea0003800000 */
.L_x_10240:
        /* <DEDUP_REMOVED lines=25> */
.L_x_10245:
[----:B------:R-:W-:Y:S02]  /*16a50*/  MOV R118, R52 ;  /* 0x0000003400767202 */ /* 0x000fe40000000f00 */
.L_x_10246:
[----:B------:R-:W-:Y:S05]  /*16a60*/  BSYNC B2 ;  /* 0x0000000000027941 */ /* 0x000fea0003800000 */
.L_x_10244:
        /* <DEDUP_REMOVED lines=16> */
.L_x_10250:
[----:B------:R-:W-:Y:S05]  /*16b70*/  BSYNC B3 ;  /* 0x0000000000037941 */ /* 0x000fea0003800000 */
.L_x_10249:
        /* <DEDUP_REMOVED lines=44> */
.L_x_10248:
[----:B------:R-:W-:Y:S05]  /*16e40*/  BSYNC B2 ;  /* 0x0000000000027941 */ /* 0x000fea0003800000 */
.L_x_10247:
        /* <DEDUP_REMOVED lines=24> */
.L_x_10252:
[----:B------:R-:W-:Y:S02]  /*16fd0*/  IMAD.MOV.U32 R68, RZ, RZ, R52 ;  /* 0x000000ffff447224 */ /* 0x000fe400078e0034 */
.L_x_10253:
[----:B------:R-:W-:Y:S05]  /*16fe0*/  BSYNC B2 ;  /* 0x0000000000027941 */ /* 0x000fea0003800000 */
.L_x_10251:
        /* <DEDUP_REMOVED lines=16> */
.L_x_10257:
[----:B------:R-:W-:Y:S05]  /*170f0*/  BSYNC B3 ;  /* 0x0000000000037941 */ /* 0x000fea0003800000 */
.L_x_10256:
        /* <DEDUP_REMOVED lines=44> */
.L_x_10255:
[----:B------:R-:W-:Y:S05]  /*173c0*/  BSYNC B2 ;  /* 0x0000000000027941 */ /* 0x000fea0003800000 */
.L_x_10254:
        /* <DEDUP_REMOVED lines=22> */
.L_x_10259:
[----:B------:R-:W-:Y:S02]  /*17530*/  IMAD.MOV.U32 R68, RZ, RZ, R52 ;  /* 0x000000ffff447224 */ /* 0x000fe400078e0034 */
.L_x_10260:
[----:B------:R-:W-:Y:S05]  /*17540*/  BSYNC B2 ;  /* 0x0000000000027941 */ /* 0x000fea0003800000 */
.L_x_10258:
        /* <DEDUP_REMOVED lines=16> */
.L_x_10264:
[----:B------:R-:W-:Y:S05]  /*17650*/  BSYNC B3 ;  /* 0x0000000000037941 */ /* 0x000fea0003800000 */
.L_x_10263:
        /* <DEDUP_REMOVED lines=44> */
.L_x_10262:
[----:B------:R-:W-:Y:S05]  /*17920*/  BSYNC B2 ;  /* 0x0000000000027941 */ /* 0x000fea0003800000 */
.L_x_10261:
        /* <DEDUP_REMOVED lines=22> */
.L_x_10266:
[----:B------:R-:W-:Y:S02]  /*17a90*/  MOV R103, R52 ;  /* 0x0000003400677202 */ /* 0x000fe40000000f00 */
.L_x_10267:
[----:B------:R-:W-:Y:S05]  /*17aa0*/  BSYNC B2 ;  /* 0x0000000000027941 */ /* 0x000fea0003800000 */
.L_x_10265:
        /* <DEDUP_REMOVED lines=16> */
.L_x_10271:
[----:B------:R-:W-:Y:S05]  /*17bb0*/  BSYNC B3 ;  /* 0x0000000000037941 */ /* 0x000fea0003800000 */
.L_x_10270:
        /* <DEDUP_REMOVED lines=44> */
.L_x_10269:
[----:B------:R-:W-:Y:S05]  /*17e80*/  BSYNC B2 ;  /* 0x0000000000027941 */ /* 0x000fea0003800000 */
.L_x_10268:
        /* <DEDUP_REMOVED lines=22> */
.L_x_10273:
[----:B------:R-:W-:Y:S02]  /*17ff0*/  IMAD.MOV.U32 R130, RZ, RZ, R52 ;  /* 0x000000ffff827224 */ /* 0x000fe400078e0034 */
.L_x_10274:
[----:B------:R-:W-:Y:S05]  /*18000*/  BSYNC B2 ;  /* 0x0000000000027941 */ /* 0x000fea0003800000 */
.L_x_10272:
        /* <DEDUP_REMOVED lines=16> */
.L_x_10278:
[----:B------:R-:W-:Y:S05]  /*18110*/  BSYNC B3 ;  /* 0x0000000000037941 */ /* 0x000fea0003800000 */
.L_x_10277:
        /* <DEDUP_REMOVED lines=44> */
.L_x_10276:
[----:B------:R-:W-:Y:S05]  /*183e0*/  BSYNC B2 ;  /* 0x0000000000027941 */ /* 0x000fea0003800000 */
.L_x_10275:
        /* <DEDUP_REMOVED lines=22> */
.L_x_10280:
[----:B------:R-:W-:Y:S02]  /*18550*/  IMAD.MOV.U32 R70, RZ, RZ, R52 ;  /* 0x000000ffff467224 */ /* 0x000fe400078e0034 */
.L_x_10281:
[----:B------:R-:W-:Y:S05]  /*18560*/  BSYNC B2 ;  /* 0x0000000000027941 */ /* 0x000fea0003800000 */
.L_x_10279:
        /* <DEDUP_REMOVED lines=16> */
.L_x_10285:
[----:B------:R-:W-:Y:S05]  /*18670*/  BSYNC B3 ;  /* 0x0000000000037941 */ /* 0x000fea0003800000 */
.L_x_10284:
        /* <DEDUP_REMOVED lines=44> */
.L_x_10283:
[----:B------:R-:W-:Y:S05]  /*18940*/  BSYNC B2 ;  /* 0x0000000000027941 */ /* 0x000fea0003800000 */
.L_x_10282:
        /* <DEDUP_REMOVED lines=22> */
.L_x_10287:
[----:B------:R-:W-:Y:S02]  /*18ab0*/  MOV R70, R52 ;  /* 0x0000003400467202 */ /* 0x000fe40000000f00 */
.L_x_10288:
[----:B------:R-:W-:Y:S05]  /*18ac0*/  BSYNC B2 ;  /* 0x0000000000027941 */ /* 0x000fea0003800000 */
.L_x_10286:
        /* <DEDUP_REMOVED lines=19> */
.L_x_10292:
[----:B------:R-:W-:Y:S05]  /*18c00*/  BSYNC B3 ;  /* 0x0000000000037941 */ /* 0x000fea0003800000 */
.L_x_10291:
        /* <DEDUP_REMOVED lines=44> */
.L_x_10290:
[----:B------:R-:W-:Y:S05]  /*18ed0*/  BSYNC B2 ;  /* 0x0000000000027941 */ /* 0x000fea0003800000 */
.L_x_10289:
        /* <DEDUP_REMOVED lines=38> */
.L_x_10236:
[----:B------:R-:W-:Y:S05]  /*19140*/  BSYNC B1 ;  /* 0x0000000000017941 */ /* 0x000fea0003800000 */
.L_x_10235:
[----:B0-----:R-:W-:Y:S01]  /*19150*/  FADD.FTZ R68, RZ, R56 ;  /* 0x00000038ff447221 */ /* 0x001fe20000010000 */
[C---:B------:R-:W-:Y:S02]  /*19160*/  LOP3.LUT P0, RZ, R5.reuse, 0x8, RZ, 0xc0, !PT ;  /* 0x0000000805ff7812 */ /* 0x040fe4000780c0ff */
        /* <DEDUP_REMOVED lines=76> */
.L_x_10313:
        /* <DEDUP_REMOVED lines=157> */
.L_x_10314:
        /* <DEDUP_REMOVED lines=46> */
[----:B------:R-:W-:-:S04]  /*1a2e0*/  IMAD.MOV.U32 R128, RZ, RZ, 0x10 ;  /* 0x00000010ff807424 */ /* 0x000fc800078e00ff */
[C---:B------:R-:W-:Y:S01]  /*1a2f0*/  IMAD.WIDE.U32 R128, R55.reuse, R128, c[0x0][0x208] ;  /* 0x0000820037807625 */ /* 0x040fe200078e0080 */
[----:B------:R-:W-:-:S04]  /*1a300*/  IADD3 R55, R55, 0x20, RZ ;  /* 0x0000002037377810 */ /* 0x000fc80007ffe0ff */
[----:B------:R0:W-:Y:S03]  /*1a310*/  STG.E.128 [R128.64], R68 ;  /* 0x0000004480007986 */ /* 0x0001e6000c101d06 */
.L_x_10296:
[----:B------:R-:W-:Y:S05]  /*1a320*/  BSYNC B1 ;  /* 0x0000000000017941 */ /* 0x000fea0003800000 */
.L_x_10295:
        /* <DEDUP_REMOVED lines=35> */
.L_x_10298:
[----:B------:R-:W-:Y:S05]  /*1a560*/  BSYNC B1 ;  /* 0x0000000000017941 */ /* 0x000fea0003800000 */
.L_x_10297:
        /* <DEDUP_REMOVED lines=35> */
.L_x_10300:
[----:B------:R-:W-:Y:S05]  /*1a7a0*/  BSYNC B1 ;  /* 0x0000000000017941 */ /* 0x000fea0003800000 */
.L_x_10299:
        /* <DEDUP_REMOVED lines=35> */
.L_x_10302:
[----:B------:R-:W-:Y:S05]  /*1a9e0*/  BSYNC B1 ;  /* 0x0000000000017941 */ /* 0x000fea0003800000 */
.L_x_10301:
        /* <DEDUP_REMOVED lines=35> */
.L_x_10304:
[----:B------:R-:W-:Y:S05]  /*1ac20*/  BSYNC B1 ;  /* 0x0000000000017941 */ /* 0x000fea0003800000 */
.L_x_10303:
        /* <DEDUP_REMOVED lines=35> */
.L_x_10306:
[----:B------:R-:W-:Y:S05]  /*1ae60*/  BSYNC B1 ;  /* 0x0000000000017941 */ /* 0x000fea0003800000 */
.L_x_10305:
        /* <DEDUP_REMOVED lines=35> */
.L_x_10308:
[----:B------:R-:W-:Y:S05]  /*1b0a0*/  BSYNC B1 ;  /* 0x0000000000017941 */ /* 0x000fea0003800000 */
.L_x_10307:
        /* <DEDUP_REMOVED lines=28> */
[----:B------:R-:W-:Y:S02]  /*1b270*/  FFMA.FTZ R71, R39, R71, R47 ;  /* 0x0000004727477223 */ /* 0x000fe4000001002f */
[----:B------:R-:W-:Y:S02]  /*1b280*/  FFMA.FTZ R251, R40, R251, R48 ;  /* 0x000000fb28fb7223 */ /* 0x000fe40000010030 */
[----:B------:R-:W-:-:S03]  /*1b290*/  IMAD.MOV.U32 R128, RZ, RZ, 0x10 ;  /* 0x00000010ff807424 */ /* 0x000fc600078e00ff */
[----:B------:R-:W-:Y:S01]  /*1b2a0*/  F2FP.PACK_AB R71, R251, R71 ;  /* 0x00000047fb47723e */ /* 0x000fe200000000ff */
[----:B------:R-:W-:-:S05]  /*1b2b0*/  IMAD.WIDE.U32 R128, R55, R128, c[0x0][0x208] ;  /* 0x0000820037807625 */ /* 0x000fca00078e0080 */
[----:B------:R0:W-:Y:S02]  /*1b2c0*/  STG.E.128 [R128.64], R68 ;  /* 0x0000004480007986 */ /* 0x0001e4000c101d06 */
.L_x_10310:
[----:B------:R-:W-:Y:S05]  /*1b2d0*/  BSYNC B1 ;  /* 0x0000000000017941 */ /* 0x000fea0003800000 */
.L_x_10309:
[----:B------:R-:W-:-:S10]  /*1b2e0*/  HFMA2.MMA R55, -RZ, RZ, 0, 2.384185791015625e-07 ;  /* 0x00000004ff377435 */ /* 0x000fd400000001ff */
[----:B------:R-:W-:-:S05]  /*1b2f0*/  IMAD R6, R55, c[0x0][0x160], R6 ;  /* 0x0000580037067a24 */ /* 0x000fca00078e0206 */
[----:B------:R-:W-:-:S13]  /*1b300*/  ISETP.GE.AND P0, PT, R6, c[0x0][0x164], PT ;  /* 0x0000590006007a0c */ /* 0x000fda0003f06270 */
[----:B0-----:R-:W-:Y:S01]  /*1b310*/  @P0 CALL.REL.NOINC `(.L_x_10311) ;  /* 0x0000001000000944 */ /* 0x001fe20003c00000 */
[----:B------:R-:W-:Y:S05]  /*1b320*/  BRA `(.L_x_10312) ;  /* 0xfffe6ae000007947 */ /* 0x000fea000383ffff */
.L_x_10311:
[----:B------:R-:W-:Y:S05]  /*1b330*/  BSYNC B0 ;  /* 0x0000000000007941 */ /* 0x000fea0003800000 */
.L_x_9828:
[----:B------:R-:W-:Y:S05]  /*1b340*/  EXIT ;  /* 0x000000000000794d */ /* 0x000fea0003800000 */
.L_x_10293:
[----:B------:R-:W-:Y:S01]  /*1b350*/  IMAD.MOV.U32 R70, RZ, RZ, 0x1 ;  /* 0x00000001ff467424 */ /* 0x000fe200078e00ff */
[----:B------:R-:W-:Y:S01]  /*1b360*/  MOV R69, 0xffffffff ;  /* 0xffffffff00457802 */ /* 0x000fe20000000f00 */
[----:B------:R-:W-:Y:S01]  /*1b370*/  IMAD.MOV.U32 R128, RZ, RZ, 0x1f ;  /* 0x0000001fff807424 */ /* 0x000fe200078e00ff */
[----:B------:R-:W-:Y:S02]  /*1b380*/  MOV R68, 0x1b3a0 ;  /* 0x0001b3a000447802 */ /* 0x000fe40000000f00 */
[----:B------:R-:W-:Y:S05]  /*1b390*/  CALL.REL.NOINC `($__internal_28_$__cuda_sm70_shflsync_bfly_p) ;  /* 0x00000c1000007944 */ /* 0x000fea0003c00000 */
[----:B-1----:R-:W-:Y:S05]  /*1b3a0*/  BRA `(.L_x_10313) ;  /* 0xffffe28000007947 */ /* 0x002fea000383ffff */
.L_x_10294:
[----:B------:R-:W-:Y:S01]  /*1b3b0*/  IMAD.MOV.U32 R70, RZ, RZ, 0x2 ;  /* 0x00000002ff467424 */ /* 0x000fe200078e00ff */
[----:B------:R-:W-:Y:S01]  /*1b3c0*/  MOV R69, 0xffffffff ;  /* 0xffffffff00457802 */ /* 0x000fe20000000f00 */
[----:B------:R-:W-:Y:S01]  /*1b3d0*/  IMAD.MOV.U32 R128, RZ, RZ, 0x1f ;  /* 0x0000001fff807424 */ /* 0x000fe200078e00ff */
[----:B------:R-:W-:Y:S02]  /*1b3e0*/  MOV R68, 0x1b400 ;  /* 0x0001b40000447802 */ /* 0x000fe40000000f00 */
[----:B------:R-:W-:Y:S05]  /*1b3f0*/  CALL.REL.NOINC `($__internal_28_$__cuda_sm70_shflsync_bfly_p) ;  /* 0x00000bb000007944 */ /* 0x000fea0003c00000 */
[----:B-1----:R-:W-:Y:S01]  /*1b400*/  FADD.FTZ R71, R71, R70 ;  /* 0x0000004647477221 */ /* 0x002fe20000010000 */
[----:B------:R-:W-:Y:S01]  /*1b410*/  MOV R69, 0xffffffff ;  /* 0xffffffff00457802 */ /* 0x000fe20000000f00 */
[----:B------:R-:W-:Y:S01]  /*1b420*/  IMAD.MOV.U32 R70, RZ, RZ, 0x4 ;  /* 0x00000004ff467424 */ /* 0x000fe200078e00ff */
[----:B------:R-:W-:Y:S01]  /*1b430*/  MOV R68, 0x1b460 ;  /* 0x0001b46000447802 */ /* 0x000fe20000000f00 */
[----:B------:R-:W-:-:S02]  /*1b440*/  IMAD.MOV.U32 R128, RZ, RZ, 0x1f ;  /* 0x0000001fff807424 */ /* 0x000fc400078e00ff */
        /* <DEDUP_REMOVED lines=156> */
[----:B------:R-:W-:Y:S05]  /*1be10*/  CALL.REL.NOINC `($__internal_28_$__cuda_sm70_shflsync_bfly_p) ;  /* 0x0000019000007944 */ /* 0x000fea0003c00000 */
[----:B-1----:R-:W-:Y:S01]  /*1be20*/  FADD.FTZ R71, R71, R70 ;  /* 0x0000004647477221 */ /* 0x002fe20000010000 */
[----:B------:R-:W-:Y:S01]  /*1be30*/  MOV R69, 0xffffffff ;  /* 0xffffffff00457802 */ /* 0x000fe20000000f00 */
[----:B------:R-:W-:Y:S01]  /*1be40*/  IMAD.MOV.U32 R70, RZ, RZ, 0x2 ;  /* 0x00000002ff467424 */ /* 0x000fe200078e00ff */
[----:B------:R-:W-:Y:S01]  /*1be50*/  MOV R68, 0x1be80 ;  /* 0x0001be8000447802 */ /* 0x000fe20000000f00 */
[----:B------:R-:W-:Y:S02]  /*1be60*/  IMAD.MOV.U32 R128, RZ, RZ, 0x1f ;  /* 0x0000001fff807424 */ /* 0x000fe400078e00ff */
        /* <DEDUP_REMOVED lines=19> */
[----:B-1----:R-:W-:Y:S05]  /*1bfa0*/  BRA `(.L_x_10314) ;  /* 0xffffe05000007947 */ /* 0x002fea000383ffff */
        .weak           $__internal_28_$__cuda_sm70_shflsync_bfly_p
        .type           $__internal_28_$__cuda_sm70_shflsync_bfly_p,@function
        .size           $__internal_28_$__cuda_sm70_shflsync_bfly_p,(.L_x_57068 - $__internal_28_$__cuda_sm70_shflsync_bfly_p)
$__internal_28_$__cuda_sm70_shflsync_bfly_p:
[----:B------:R-:W-:Y:S04]  /*1bfb0*/  WARPSYNC R69 ;  /* 0x0000004500007348 */ /* 0x000fe80003800000 */
[----:B------:R0:W1:Y:S02]  /*1bfc0*/  SHFL.BFLY PT, R70, R71, R70, R128 ;  /* 0x0c00004647467389 */ /* 0x00006400000e0080 */
[----:B0-----:R-:W-:-:S04]  /*1bfd0*/  IMAD.MOV.U32 R69, RZ, RZ, 0x0 ;  /* 0x00000000ff457424 */ /* 0x001fc800078e00ff */
[----:B------:R-:W-:Y:S05]  /*1bfe0*/  RET.REL.NODEC R68 `(_ZN10layer_norm13ln_fwd_kernelINS_13Kernel_traitsI6__halfS2_S2_S2_fjLj2048ELj1ELj4ELj1ELj16ENS_18Kernel_traits_baseILj2048ES2_S2_S2_S2_fjLj128EEEEELb1ELb1ELb0ELb0EEEvNS_9FwdParamsE) ;  /* 0xfffe401044007950 */ /* 0x000fea0003c3ffff */
.L_x_10315:
        /* <DEDUP_REMOVED lines=9> */
.L_x_57068:


//--------------------- .text._ZN10layer_norm13ln_fwd_kernelINS_13Kernel_traitsI6__halfS2_S2_S2_fjLj2048ELj1ELj4ELj1ELj16ENS_18Kernel_traits_baseILj2048ES2_S2_S2_S2_fjLj128EEEEELb1ELb1ELb0ELb1EEEvNS_9FwdParamsE --------------------------
	.section	.text._ZN10layer_norm13ln_fwd_kernelINS_13Kernel_traitsI6__halfS2_S2_S2_fjLj2048ELj1ELj4ELj1ELj16ENS_18Kernel_traits_baseILj2048ES2_S2_S2_S2_fjLj128EEEEELb1ELb1ELb0ELb1EEEvNS_9FwdParamsE,"ax",@progbits
	.sectioninfo	@"SHI_REGISTERS=241"
	.align	128
        .global         _ZN10layer_norm13ln_fwd_kernelINS_13Kernel_traitsI6__halfS2_S2_S2_fjLj2048ELj1ELj4ELj1ELj16ENS_18Kernel_traits_baseILj2048ES2_S2_S2_S2_fjLj128EEEEELb1ELb1ELb0ELb1EEEvNS_9FwdParamsE
        .type           _ZN10layer_norm13ln_fwd_kernelINS_13Kernel_traitsI6__halfS2_S2_S2_fjLj2048ELj1ELj4ELj1ELj16ENS_18Kernel_traits_baseILj2048ES2_S2_S2_S2_fjLj128EEEEELb1ELb1ELb0ELb1EEEvNS_9FwdParamsE,@function
        .size           _ZN10layer_norm13ln_fwd_kernelINS_13Kernel_traitsI6__halfS2_S2_S2_fjLj2048ELj1ELj4ELj1ELj16ENS_18Kernel_traits_baseILj2048ES2_S2_S2_S2_fjLj128EEEEELb1ELb1ELb0ELb1EEEvNS_9FwdParamsE,(.L_x_57069 - _ZN10layer_norm13ln_fwd_kernelINS_13Kernel_traitsI6__halfS2_S2_S2_fjLj2048ELj1ELj4ELj1ELj16ENS_18Kernel_traits_baseILj2048ES2_S2_S2_S2_fjLj128EEEEELb1ELb1ELb0ELb1EEEvNS_9FwdParamsE)
        .other          _ZN10layer_norm13ln_fwd_kernelINS_13Kernel_traitsI6__halfS2_S2_S2_fjLj2048ELj1ELj4ELj1ELj16ENS_18Kernel_traits_baseILj2048ES2_S2_S2_S2_fjLj128EEEEELb1ELb1ELb0ELb1EEEvNS_9FwdParamsE,@"STO_CUDA_ENTRY STV_DEFAULT"
_ZN10layer_norm13ln_fwd_kernelINS_13Kernel_traitsI6__halfS2_S2_S2_fjLj2048ELj1ELj4ELj1ELj16ENS_18Kernel_traits_baseILj2048ES2_S2_S2_S2_fjLj128EEEEELb1ELb1ELb0ELb1EEEvNS_9FwdParamsE:
.text._ZN10layer_norm13ln_fwd_kernelINS_13Kernel_traitsI6__halfS2_S2_S2_fjLj2048ELj1ELj4ELj1ELj16ENS_18Kernel_traits_baseILj2048ES2_S2_S2_S2_fjLj128EEEEELb1ELb1ELb0ELb1EEEvNS_9FwdParamsE:
[----:B------:R-:W-:Y:S02]  /*0000*/  IMAD.MOV.U32 R1, RZ, RZ, c[0x0][0x28] ;  /* 0x00000a00ff017624 */ /* 0x000fe400078e00ff */
[----:B------:R-:W-:Y:S01]  /*0010*/  ULDC.U8 UR4, c[0x0][0x244] ;  /* 0x0000910000047ab9 */ /* 0x000fe20000000000 */
[----:B------:R-:W-:Y:S01]  /*0020*/  IMAD.MOV.U32 R124, RZ, RZ, c[0x0][0x238] ;  /* 0x00008e00ff7c7624 */ /* 0x000fe200078e00ff */
[----:B------:R-:W-:Y:S01]  /*0030*/  ISETP.NE.AND P1, PT, RZ, UR4, PT ;  /* 0x00000004ff007c0c */ /* 0x000fe2000bf25270 */
[----:B------:R-:W-:Y:S01]  /*0040*/  ULDC.64 UR4, c[0x0][0x230] ;  /* 0x00008c0000047ab9 */ /* 0x000fe20000000a00 */
[----:B------:R-:W-:Y:S01]  /*0050*/  IMAD.MOV.U32 R125, RZ, RZ, c[0x0][0x23c] ;  /* 0x00008f00ff7d7624 */ /* 0x000fe200078e00ff */
[----:B------:R-:W-:Y:S01]  /*0060*/  MOV R3, UR5 ;  /* 0x0000000500037c02 */ /* 0x000fe20008000f00 */
[----:B------:R-:W-:Y:S01]  /*0070*/  IMAD.U32 R2, RZ, RZ, UR4 ;  /* 0x00000004ff027e24 */ /* 0x000fe2000f8e00ff */
[----:B------:R-:W-:-:S08]  /*0080*/  ULDC.64 UR6, c[0x0][0x118] ;  /* 0x0000460000067ab9 */ /* 0x000fd00000000a00 */
[----:B------:R-:W-:Y:S01]  /*0090*/  @P1 MOV R4, R124 ;  /* 0x0000007c00041202 */ /* 0x000fe20000000f00 */
[----:B------:R-:W-:Y:S01]  /*00a0*/  @P1 IMAD.MOV.U32 R5, RZ, RZ, R125 ;  /* 0x000000ffff051224 */ /* 0x000fe200078e007d */
[----:B------:R-:W2:Y:S05]  /*00b0*/  @P1 LDG.E.64 R2, [R2.64] ;  /* 0x0000000602021981 */ /* 0x000eaa000c1e1b00 */
[----:B------:R-:W3:Y:S01]  /*00c0*/  @P1 LDG.E.64 R4, [R4.64] ;  /* 0x0000000604041981 */ /* 0x000ee2000c1e1b00 */
[----:B------:R-:W-:Y:S01]  /*00d0*/  ISETP.NE.U32.AND P0, PT, RZ, c[0x0][0x218], PT ;  /* 0x00008600ff007a0c */ /* 0x000fe20003f05070 */
[----:B------:R-:W-:Y:S02]  /*00e0*/  HFMA2.MMA R29, -RZ, RZ, 0, 9.5367431640625e-07 ;  /* 0x00000010ff1d7435 */ /* 0x000fe400000001ff */
[----:B------:R-:W0:Y:S01]  /*00f0*/  S2R R28, SR_TID.X ;  /* 0x00000000001c7919 */ /* 0x000e220000002100 */
[----:B------:R-:W-:-:S03]  /*0100*/  ISETP.NE.AND.EX P0, PT, RZ, c[0x0][0x21c], PT, P0 ;  /* 0x00008700ff007a0c */ /* 0x000fc60003f05300 */
[----:B------:R-:W1:Y:S01]  /*0110*/  S2R R167, SR_CTAID.X ;  /* 0x0000000000a77919 */ /* 0x000e620000002500 */
[----:B0-----:R-:W-:Y:S01]  /*0120*/  LOP3.LUT R42, R28, 0x1f, RZ, 0xc0, !PT ;  /* 0x0000001f1c2a7812 */ /* 0x001fe200078ec0ff */
[----:B-1----:R-:W-:-:S04]  /*0130*/  IMAD R164, R167, c[0x0][0x0], R28 ;  /* 0x00000000a7a47a24 */ /* 0x002fc800078e021c */
[----:B------:R-:W-:Y:S01]  /*0140*/  IMAD.WIDE.U32 R6, R164, -0x326172a9, RZ ;  /* 0xcd9e8d57a4067825 */ /* 0x000fe200078e00ff */
[----:B--2---:R0:W1:Y:S01]  /*0150*/  @P1 R2UR UR4, R2 ;  /* 0x00000000020413c2 */ /* 0x00406200000e0000 */
[----:B---3--:R-:W-:-:S07]  /*0160*/  @P1 IADD3 R124, P2, R4, c[0x0][0x240], RZ ;  /* 0x00009000047c1a10 */ /* 0x008fce0007f5e0ff */
[----:B------:R0:W2:Y:S01]  /*0170*/  @P1 R2UR UR5, R3 ;  /* 0x00000000030513c2 */ /* 0x0000a200000e0000 */
[----:B------:R-:W-:-:S05]  /*0180*/  @P1 IMAD.X R125, RZ, RZ, R5, P2 ;  /* 0x000000ffff7d1224 */ /* 0x000fca00010e0605 */
[--C-:B------:R-:W-:Y:S01]  /*0190*/  SHF.R.U64 R165, R124, 0x2, R125.reuse ;  /* 0x000000027ca57819 */ /* 0x100fe2000000127d */
[----:B0-----:R-:W-:Y:S01]  /*01a0*/  IMAD.WIDE.U32 R2, R42, R29, c[0x0][0x218] ;  /* 0x000086002a027625 */ /* 0x001fe200078e001d */
[----:B------:R-:W-:-:S03]  /*01b0*/  SHF.R.U32.HI R166, RZ, 0x2, R125 ;  /* 0x00000002ffa67819 */ /* 0x000fc6000001167d */
[----:B------:R-:W-:Y:S01]  /*01c0*/  IMAD.WIDE.U32 R4, R165, -0x2daee0ad, RZ ;  /* 0xd2511f53a5047825 */ /* 0x000fe200078e00ff */
[----:B------:R0:W5:Y:S01]  /*01d0*/  @P0 LDG.E.128 R16, [R2.64] ;  /* 0x0000000602100981 */ /* 0x000162000c1e1d00 */
[----:B-1----:R-:W-:Y:S01]  /*01e0*/  LOP3.LUT R8, R7, UR4, R166, 0x96, !PT ;  /* 0x0000000407087c12 */ /* 0x002fe2000f8e96a6 */
[----:B------:R-:W-:Y:S02]  /*01f0*/  UIADD3 UR9, UR4, -0x61c88647, URZ ;  /* 0x9e3779b904097890 */ /* 0x000fe4000fffe03f */
[----:B------:R0:W5:Y:S01]  /*0200*/  @P0 LDG.E.128 R12, [R2.64+0x200] ;  /* 0x00020006020c0981 */ /* 0x000162000c1e1d00 */
[----:B------:R-:W-:Y:S02]  /*0210*/  UIADD3 UR11, UR4, 0x3c6ef372, URZ ;  /* 0x3c6ef372040b7890 */ /* 0x000fe4000fffe03f */
[----:B------:R-:W-:Y:S01]  /*0220*/  UIADD3 UR13, UR4, -0x255992d5, URZ ;  /* 0xdaa66d2b040d7890 */ /* 0x000fe2000fffe03f */
[----:B------:R0:W5:Y:S01]  /*0230*/  @P0 LDG.E.128 R120, [R2.64+0x800] ;  /* 0x0008000602780981 */ /* 0x000162000c1e1d00 */
[----:B--2---:R-:W-:Y:S01]  /*0240*/  LOP3.LUT R10, R5, UR5, RZ, 0x3c, !PT ;  /* 0x00000005050a7c12 */ /* 0x004fe2000f8e3cff */
[----:B------:R-:W-:Y:S01]  /*0250*/  UIADD3 UR10, UR5, -0x4498517b, URZ ;  /* 0xbb67ae85050a7890 */ /* 0x000fe2000fffe03f */
[----:B------:R-:W-:Y:S01]  /*0260*/  IMAD.WIDE.U32 R8, R8, -0x2daee0ad, RZ ;  /* 0xd2511f5308087825 */ /* 0x000fe200078e00ff */
[----:B------:R-:W-:Y:S01]  /*0270*/  UIADD3 UR12, UR5, 0x76cf5d0a, URZ ;  /* 0x76cf5d0a050c7890 */ /* 0x000fe2000fffe03f */
[----:B------:R0:W5:Y:S02]  /*0280*/  @P0 LDG.E.128 R112, [R2.64+0xa00] ;  /* 0x000a000602700981 */ /* 0x000164000c1e1d00 */
[----:B------:R-:W-:Y:S01]  /*0290*/  IMAD.WIDE.U32 R10, R10, -0x326172a9, RZ ;  /* 0xcd9e8d570a0a7825 */ /* 0x000fe200078e00ff */
[----:B------:R-:W-:Y:S01]  /*02a0*/  LOP3.LUT R7, R9, UR10, R4, 0x96, !PT ;  /* 0x0000000a09077c12 */ /* 0x000fe2000f8e9604 */
[----:B------:R-:W-:Y:S01]  /*02b0*/  UIADD3 UR14, UR5, 0x32370b8f, URZ ;  /* 0x32370b8f050e7890 */ /* 0x000fe2000fffe03f */
[----:B------:R0:W5:Y:S02]  /*02c0*/  @P0 LDG.E.128 R108, [R2.64+0xc00] ;  /* 0x000c0006026c0981 */ /* 0x000164000c1e1d00 */
[----:B------:R-:W-:Y:S01]  /*02d0*/  LOP3.LUT R4, R11, UR9, R6, 0x96, !PT ;  /* 0x000000090b047c12 */ /* 0x000fe2000f8e9606 */
[----:B------:R-:W-:Y:S01]  /*02e0*/  IMAD.WIDE.U32 R6, R7, -0x326172a9, RZ ;  /* 0xcd9e8d5707067825 */ /* 0x000fe200078e00ff */
[----:B------:R0:W5:Y:S03]  /*02f0*/  @P0 LDG.E.128 R104, [R2.64+0xe00] ;  /* 0x000e000602680981 */ /* 0x000166000c1e1d00 */
[----:B------:R-:W-:Y:S01]  /*0300*/  IMAD.WIDE.U32 R4, R4, -0x2daee0ad, RZ ;  /* 0xd2511f5304047825 */ /* 0x000fe200078e00ff */
[----:B------:R-:W-:-:S04]  /*0310*/  LOP3.LUT R20, R7, UR11, R10, 0x96, !PT ;  /* 0x0000000b07147c12 */ /* 0x000fc8000f8e960a */
[----:B------:R-:W-:Y:S01]  /*0320*/  LOP3.LUT R22, R5, UR12, R8, 0x96, !PT ;  /* 0x0000000c05167c12 */ /* 0x000fe2000f8e9608 */
[----:B------:R-:W-:Y:S01]  /*0330*/  IMAD.WIDE.U32 R20, R20, -0x2daee0ad, RZ ;  /* 0xd2511f5314147825 */ /* 0x000fe200078e00ff */
[----:B------:R0:W5:Y:S03]  /*0340*/  @P0 LDG.E.128 R8, [R2.64+0x400] ;  /* 0x0004000602080981 */ /* 0x000166000c1e1d00 */
[----:B------:R-:W-:Y:S01]  /*0350*/  IMAD.WIDE.U32 R22, R22, -0x326172a9, RZ ;  /* 0xcd9e8d5716167825 */ /* 0x000fe200078e00ff */
[----:B------:R-:W-:-:S04]  /*0360*/  LOP3.LUT R26, R21, UR14, R4, 0x96, !PT ;  /* 0x0000000e151a7c12 */ /* 0x000fc8000f8e9604 */
[----:B------:R-:W-:Y:S02]  /*0370*/  LOP3.LUT R24, R23, UR13, R6, 0x96, !PT ;  /* 0x0000000d17187c12 */ /* 0x000fe4000f8e9606 */
[----:B------:R0:W5:Y:S01]  /*0380*/  @P0 LDG.E.128 R4, [R2.64+0x600] ;  /* 0x0006000602040981 */ /* 0x000162000c1e1d00 */
[----:B------:R-:W-:Y:S01]  /*0390*/  UIADD3 UR15, UR4, 0x78dde6e4, URZ ;  /* 0x78dde6e4040f7890 */ /* 0x000fe2000fffe03f */
[----:B------:R-:W-:Y:S01]  /*03a0*/  IMAD.WIDE.U32 R26, R26, -0x326172a9, RZ ;  /* 0xcd9e8d571a1a7825 */ /* 0x000fe200078e00ff */
[----:B------:R-:W-:-:S03]  /*03b0*/  UIADD3 UR16, UR5, -0x126145ec, URZ ;  /* 0xed9eba1405107890 */ /* 0x000fc6000fffe03f */
        /* <DEDUP_REMOVED lines=21> */
[----:B------:R-:W-:-:S03]  /*0510*/  IMAD.WIDE.U32 R22, R22, -0x326172a9, RZ ;  /* 0xcd9e8d5716167825 */ /* 0x000fc600078e00ff */
[----:B------:R-:W-:Y:S02]  /*0520*/  LOP3.LUT R154, R21, UR22, R24, 0x96, !PT ;  /* 0x00000016159a7c12 */ /* 0x000fe4000f8e9618 */
[----:B------:R-:W-:Y:S01]  /*0530*/  LOP3.LUT R155, R23, UR21, R26, 0x96, !PT ;  /* 0x00000015179b7c12 */ /* 0x000fe2000f8e961a */
[----:B------:R-:W-:Y:S02]  /*0540*/  UIADD3 UR23, UR4, -0xe443238, URZ ;  /* 0xf1bbcdc804177890 */ /* 0x000fe4000fffe03f */
[----:B------:R-:W-:Y:S01]  /*0550*/  UIADD3 UR24, UR5, -0x24c28bd8, URZ ;  /* 0xdb3d742805187890 */ /* 0x000fe2000fffe03f */
[----:B------:R-:W-:-:S04]  /*0560*/  IMAD.HI.U32 R23, R154, -0x326172a9, RZ ;  /* 0xcd9e8d579a177827 */ /* 0x000fc800078e00ff */
[----:B------:R-:W-:Y:S01]  /*0570*/  IMAD.HI.U32 R21, R155, -0x2daee0ad, RZ ;  /* 0xd2511f539b157827 */ /* 0x000fe200078e00ff */
[----:B------:R-:W-:-:S04]  /*0580*/  LOP3.LUT R170, R23, UR23, R22, 0x96, !PT ;  /* 0x0000001717aa7c12 */ /* 0x000fc8000f8e9616 */
[----:B------:R-:W-:Y:S01]  /*0590*/  LOP3.LUT R168, R21, UR24, R20, 0x96, !PT ;  /* 0x0000001815a87c12 */ /* 0x000fe2000f8e9614 */
[----:B------:R-:W-:Y:S06]  /*05a0*/  @P1 EXIT ;  /* 0x000000000000194d */ /* 0x000fec0003800000 */
[----:B0-----:R-:W-:-:S05]  /*05b0*/  IMAD.SHL.U32 R0, R28, 0x10, RZ ;  /* 0x000000101c007824 */ /* 0x001fca00078e00ff */
[----:B------:R-:W-:-:S04]  /*05c0*/  LOP3.LUT R0, R0, 0x1f0, RZ, 0xc0, !PT ;  /* 0x000001f000007812 */ /* 0x000fc800078ec0ff */
[----:B------:R-:W-:-:S04]  /*05d0*/  IADD3 R116, P1, R0, c[0x0][0x1c8], RZ ;  /* 0x0000720000747a10 */ /* 0x000fc80007f3e0ff */
[----:B------:R-:W-:Y:S01]  /*05e0*/  IADD3.X R117, RZ, c[0x0][0x1cc], RZ, P1, !PT ;  /* 0x00007300ff757a10 */ /* 0x000fe20000ffe4ff */
[----:B-----5:R-:W-:Y:S01]  /*05f0*/  @!P0 CS2R R104, SRZ ;  /* 0x0000000000688805 */ /* 0x020fe2000001ff00 */
[----:B------:R-:W-:-:S04]  /*0600*/  LEA R20, P1, R42, c[0x0][0x1c8], 0x4 ;  /* 0x000072002a147a11 */ /* 0x000fc800078220ff */
[----:B------:R-:W2:Y:S01]  /*0610*/  LDG.E.128 R116, [R116.64+0xe00] ;  /* 0x000e000674747981 */ /* 0x000ea2000c1e1d00 */
[----:B------:R-:W-:Y:S01]  /*0620*/  @!P0 CS2R R18, SRZ ;  /* 0x0000000000128805 */ /* 0x000fe2000001ff00 */
[----:B------:R-:W-:Y:S01]  /*0630*/  IMAD.X R21, RZ, RZ, c[0x0][0x1cc], P1 ;  /* 0x00007300ff157624 */ /* 0x000fe200008e06ff */
[----:B------:R-:W-:Y:S01]  /*0640*/  @!P0 CS2R R16, SRZ ;  /* 0x0000000000108805 */ /* 0x000fe2000001ff00 */
[----:B------:R-:W-:Y:S01]  /*0650*/  @!P0 CS2R R12, SRZ ;  /* 0x00000000000c8805 */ /* 0x000fe2000001ff00 */
[----:B------:R-:W-:Y:S01]  /*0660*/  @!P0 CS2R R14, SRZ ;  /* 0x00000000000e8805 */ /* 0x000fe2000001ff00 */
[----:B------:R-:W-:Y:S01]  /*0670*/  @!P0 CS2R R10, SRZ ;  /* 0x00000000000a8805 */ /* 0x000fe2000001ff00 */
[----:B------:R-:W-:Y:S01]  /*0680*/  @!P0 CS2R R8, SRZ ;  /* 0x0000000000088805 */ /* 0x000fe2000001ff00 */
[----:B------:R-:W-:Y:S01]  /*0690*/  @!P0 CS2R R4, SRZ ;  /* 0x0000000000048805 */ /* 0x000fe2000001ff00 */
[----:B------:R-:W-:Y:S01]  /*06a0*/  @!P0 CS2R R6, SRZ ;  /* 0x0000000000068805 */ /* 0x000fe2000001ff00 */
[----:B------:R-:W-:Y:S01]  /*06b0*/  IMAD.WIDE.U32 R2, R42, R29, c[0x0][0x1b0] ;  /* 0x00006c002a027625 */ /* 0x000fe200078e001d */
        /* <DEDUP_REMOVED lines=8> */
[----:B------:R-:W-:Y:S01]  /*0740*/  UIADD3 UR25, UR4, -0x700cb87f, URZ ;  /* 0x8ff3478104197890 */ /* 0x000fe2000fffe03f */
[----:B------:R-:W-:Y:S01]  /*0750*/  HADD2.F32 R148, -RZ, R104.H1_H1 ;  /* 0x30000068ff947230 */ /* 0x000fe20000004100 */
[----:B------:R-:W-:Y:S01]  /*0760*/  UIADD3 UR26, UR5, -0x695add53, URZ ;  /* 0x96a522ad051a7890 */ /* 0x000fe2000fffe03f */
[--C-:B------:R-:W-:Y:S01]  /*0770*/  HADD2.F32 R147, -RZ, R105.reuse.H0_H0 ;  /* 0x20000069ff937230 */ /* 0x100fe20000004100 */
[----:B------:R-:W-:Y:S01]  /*0780*/  IMAD R155, R155, -0x2daee0ad, RZ ;  /* 0xd2511f539b9b7824 */ /* 0x000fe200078e02ff */
[----:B------:R-:W-:Y:S01]  /*0790*/  HADD2.F32 R150, -RZ, R105.H1_H1 ;  /* 0x30000069ff967230 */ /* 0x000fe20000004100 */
[----:B------:R-:W-:Y:S01]  /*07a0*/  IMAD R154, R154, -0x326172a9, RZ ;  /* 0xcd9e8d579a9a7824 */ /* 0x000fe200078e02ff */
[----:B------:R0:W5:Y:S01]  /*07b0*/  LDG.E.128 R44, [R20.64] ;  /* 0x00000006142c7981 */ /* 0x000162000c1e1d00 */
[----:B------:R-:W-:Y:S01]  /*07c0*/  IMAD.HI.U32 R105, R168, -0x326172a9, RZ ;  /* 0xcd9e8d57a8697827 */ /* 0x000fe200078e00ff */
[--C-:B------:R-:W-:Y:S01]  /*07d0*/  HADD2.F32 R37, -RZ, R18.reuse.H0_H0 ;  /* 0x20000012ff257230 */ /* 0x100fe20000004100 */
[----:B------:R-:W-:Y:S01]  /*07e0*/  BSSY B0, `(.L_x_10316) ;  /* 0x0001965000007945 */ /* 0x000fe20003800000 */
[----:B------:R0:W5:Y:S01]  /*07f0*/  LDG.E.128 R48, [R20.64+0x200] ;  /* 0x0002000614307981 */ /* 0x000162000c1e1d00 */
[----:B------:R-:W-:Y:S01]  /*0800*/  IMAD.HI.U32 R104, R170, -0x2daee0ad, RZ ;  /* 0xd2511f53aa687827 */ /* 0x000fe200078e00ff */
[----:B------:R-:W-:-:S02]  /*0810*/  HADD2.F32 R36, -RZ, R18.H1_H1 ;  /* 0x30000012ff247230 */ /* 0x000fc40000004100 */
[----:B------:R0:W5:Y:S01]  /*0820*/  LDG.E.128 R52, [R20.64+0x400] ;  /* 0x0004000614347981 */ /* 0x000162000c1e1d00 */
[--C-:B------:R-:W-:Y:S02]  /*0830*/  HADD2.F32 R35, -RZ, R19.reuse.H0_H0 ;  /* 0x20000013ff237230 */ /* 0x100fe40000004100 */
[----:B------:R-:W-:Y:S01]  /*0840*/  HADD2.F32 R34, -RZ, R19.H1_H1 ;  /* 0x30000013ff227230 */ /* 0x000fe20000004100 */
[----:B------:R0:W5:Y:S01]  /*0850*/  LDG.E.128 R56, [R20.64+0x600] ;  /* 0x0006000614387981 */ /* 0x000162000c1e1d00 */
[--C-:B------:R-:W-:Y:S02]  /*0860*/  HADD2.F32 R41, -RZ, R16.reuse.H0_H0 ;  /* 0x20000010ff297230 */ /* 0x100fe40000004100 */
[----:B------:R-:W-:Y:S01]  /*0870*/  HADD2.F32 R40, -RZ, R16.H1_H1 ;  /* 0x30000010ff287230 */ /* 0x000fe20000004100 */
[----:B------:R0:W5:Y:S01]  /*0880*/  LDG.E.128 R60, [R20.64+0x800] ;  /* 0x00080006143c7981 */ /* 0x000162000c1e1d00 */
[--C-:B------:R-:W-:Y:S02]  /*0890*/  HADD2.F32 R39, -RZ, R17.reuse.H0_H0 ;  /* 0x20000011ff277230 */ /* 0x100fe40000004100 */
[----:B------:R-:W-:Y:S01]  /*08a0*/  HADD2.F32 R38, -RZ, R17.H1_H1 ;  /* 0x30000011ff267230 */ /* 0x000fe20000004100 */
[----:B------:R0:W5:Y:S01]  /*08b0*/  LDG.E.128 R64, [R20.64+0xa00] ;  /* 0x000a000614407981 */ /* 0x000162000c1e1d00 */
[----:B------:R-:W-:-:S02]  /*08c0*/  HADD2.F32 R33, -RZ, R12.H0_H0 ;  /* 0x2000000cff217230 */ /* 0x000fc40000004100 */
[----:B------:R-:W-:Y:S01]  /*08d0*/  HADD2.F32 R32, -RZ, R12.H1_H1 ;  /* 0x3000000cff207230 */ /* 0x000fe20000004100 */
[----:B------:R0:W5:Y:S01]  /*08e0*/  LDG.E.128 R68, [R20.64+0xc00] ;  /* 0x000c000614447981 */ /* 0x000162000c1e1d00 */
[--C-:B------:R-:W-:Y:S02]  /*08f0*/  HADD2.F32 R31, -RZ, R13.reuse.H0_H0 ;  /* 0x2000000dff1f7230 */ /* 0x100fe40000004100 */
[----:B------:R-:W-:Y:S01]  /*0900*/  HADD2.F32 R30, -RZ, R13.H1_H1 ;  /* 0x3000000dff1e7230 */ /* 0x000fe20000004100 */
[----:B------:R1:W5:Y:S01]  /*0910*/  LDG.E.128 R72, [R2.64] ;  /* 0x0000000602487981 */ /* 0x000362000c1e1d00 */
[--C-:B------:R-:W-:Y:S02]  /*0920*/  HADD2.F32 R29, -RZ, R14.reuse.H0_H0 ;  /* 0x2000000eff1d7230 */ /* 0x100fe40000004100 */
[----:B------:R-:W-:Y:S01]  /*0930*/  HADD2.F32 R28, -RZ, R14.H1_H1 ;  /* 0x3000000eff1c7230 */ /* 0x000fe20000004100 */
[----:B------:R1:W5:Y:S01]  /*0940*/  LDG.E.128 R76, [R2.64+0x200] ;  /* 0x00020006024c7981 */ /* 0x000362000c1e1d00 */
[----:B------:R-:W-:-:S02]  /*0950*/  HADD2.F32 R27, -RZ, R15.H0_H0 ;  /* 0x2000000fff1b7230 */ /* 0x000fc40000004100 */
[----:B------:R-:W-:Y:S01]  /*0960*/  HADD2.F32 R26, -RZ, R15.H1_H1 ;  /* 0x3000000fff1a7230 */ /* 0x000fe20000004100 */
[----:B------:R1:W5:Y:S01]  /*0970*/  LDG.E.128 R80, [R2.64+0x400] ;  /* 0x0004000602507981 */ /* 0x000362000c1e1d00 */
[--C-:B0-----:R-:W-:Y:S02]  /*0980*/  HADD2.F32 R21, -RZ, R10.reuse.H0_H0 ;  /* 0x2000000aff157230 */ /* 0x101fe40000004100 */
[----:B------:R-:W-:Y:S01]  /*0990*/  HADD2.F32 R20, -RZ, R10.H1_H1 ;  /* 0x3000000aff147230 */ /* 0x000fe20000004100 */
[----:B------:R1:W5:Y:S01]  /*09a0*/  LDG.E.128 R84, [R2.64+0x600] ;  /* 0x0006000602547981 */ /* 0x000362000c1e1d00 */
[--C-:B------:R-:W-:Y:S02]  /*09b0*/  HADD2.F32 R19, -RZ, R11.reuse.H0_H0 ;  /* 0x2000000bff137230 */ /* 0x100fe40000004100 */
[----:B------:R-:W-:Y:S01]  /*09c0*/  HADD2.F32 R18, -RZ, R11.H1_H1 ;  /* 0x3000000bff127230 */ /* 0x000fe20000004100 */
[----:B------:R1:W5:Y:S01]  /*09d0*/  LDG.E.128 R88, [R2.64+0x800] ;  /* 0x0008000602587981 */ /* 0x000362000c1e1d00 */
[--C-:B------:R-:W-:Y:S01]  /*09e0*/  HADD2.F32 R25, -RZ, R8.reuse.H0_H0 ;  /* 0x20000008ff197230 */ /* 0x100fe20000004100 */
[----:B------:R-:W-:Y:S01]  /*09f0*/  LOP3.LUT R154, R105, UR25, R154, 0x96, !PT ;  /* 0x00000019699a7c12 */ /* 0x000fe2000f8e969a */
[----:B------:R-:W-:Y:S01]  /*0a00*/  HADD2.F32 R24, -RZ, R8.H1_H1 ;  /* 0x30000008ff187230 */ /* 0x000fe20000004100 */
[----:B------:R1:W5:Y:S01]  /*0a10*/  LDG.E.128 R92, [R2.64+0xa00] ;  /* 0x000a0006025c7981 */ /* 0x000362000c1e1d00 */
[--C-:B------:R-:W-:Y:S01]  /*0a20*/  HADD2.F32 R23, -RZ, R9.reuse.H0_H0 ;  /* 0x20000009ff177230 */ /* 0x100fe20000004100 */
[----:B------:R-:W-:Y:S01]  /*0a30*/  LOP3.LUT R155, R104, UR26, R155, 0x96, !PT ;  /* 0x0000001a689b7c12 */ /* 0x000fe2000f8e969b */
[----:B------:R-:W-:Y:S01]  /*0a40*/  HADD2.F32 R22, -RZ, R9.H1_H1 ;  /* 0x30000009ff167230 */ /* 0x000fe20000004100 */
[----:B------:R1:W5:Y:S01]  /*0a50*/  LDG.E.128 R96, [R2.64+0xc00] ;  /* 0x000c000602607981 */ /* 0x000362000c1e1d00 */
[--C-:B------:R-:W-:Y:S01]  /*0a60*/  HADD2.F32 R17, -RZ, R4.reuse.H0_H0 ;  /* 0x20000004ff117230 */ /* 0x100fe20000004100 */
[----:B------:R-:W-:Y:S01]  /*0a70*/  LOP3.LUT R211, R124, 0x3, RZ, 0xc0, !PT ;  /* 0x000000037cd37812 */ /* 0x000fe200078ec0ff */
[----:B------:R-:W-:Y:S01]  /*0a80*/  HADD2.F32 R16, -RZ, R4.H1_H1 ;  /* 0x30000004ff107230 */ /* 0x000fe20000004100 */
[----:B------:R1:W5:Y:S01]  /*0a90*/  LDG.E.128 R100, [R2.64+0xe00] ;  /* 0x000e000602647981 */ /* 0x000362000c1e1d00 */
[--C-:B------:R-:W-:Y:S01]  /*0aa0*/  HADD2.F32 R15, -RZ, R5.reuse.H0_H0 ;  /* 0x20000005ff0f7230 */ /* 0x100fe20000004100 */
[----:B------:R-:W-:Y:S01]  /*0ab0*/  IMAD R168, R168, -0x326172a9, RZ ;  /* 0xcd9e8d57a8a87824 */ /* 0x000fe200078e02ff */
[----:B------:R-:W-:Y:S01]  /*0ac0*/  HADD2.F32 R14, -RZ, R5.H1_H1 ;  /* 0x30000005ff0e7230 */ /* 0x000fe20000004100 */
[----:B------:R-:W-:Y:S01]  /*0ad0*/  IMAD R170, R170, -0x2daee0ad, RZ ;  /* 0xd2511f53aaaa7824 */ /* 0x000fe200078e02ff */
[--C-:B------:R-:W-:Y:S01]  /*0ae0*/  HADD2.F32 R13, -RZ, R6.reuse.H0_H0 ;  /* 0x20000006ff0d7230 */ /* 0x100fe20000004100 */
[----:B------:R-:W-:Y:S01]  /*0af0*/  IMAD.MOV.U32 R169, RZ, RZ, RZ ;  /* 0x000000ffffa97224 */ /* 0x000fe200078e00ff */
        /* <DEDUP_REMOVED lines=9> */
[--C-:B-1----:R-:W-:Y:S02]  /*0b90*/  HADD2.F32 R3, -RZ, R123.reuse.H0_H0 ;  /* 0x2000007bff037230 */ /* 0x102fe40000004100 */
        /* <DEDUP_REMOVED lines=21> */
[--C-:B--2---:R-:W-:Y:S02]  /*0cf0*/  HADD2.F32 R156, -RZ, R116.reuse.H0_H0 ;  /* 0x20000074ff9c7230 */ /* 0x104fe40000004100 */
[----:B------:R-:W-:Y:S02]  /*0d00*/  HADD2.F32 R157, -RZ, R116.H1_H1 ;  /* 0x30000074ff9d7230 */ /* 0x000fe40000004100 */
[--C-:B------:R-:W-:Y:S02]  /*0d10*/  HADD2.F32 R158, -RZ, R117.reuse.H0_H0 ;  /* 0x20000075ff9e7230 */ /* 0x100fe40000004100 */
[----:B------:R-:W-:Y:S02]  /*0d20*/  HADD2.F32 R159, -RZ, R117.H1_H1 ;  /* 0x30000075ff9f7230 */ /* 0x000fe40000004100 */
[--C-:B------:R-:W-:Y:S02]  /*0d30*/  HADD2.F32 R160, -RZ, R118.reuse.H0_H0 ;  /* 0x20000076ffa07230 */ /* 0x100fe40000004100 */
[----:B------:R-:W-:-:S02]  /*0d40*/  HADD2.F32 R161, -RZ, R118.H1_H1 ;  /* 0x30000076ffa17230 */ /* 0x000fc40000004100 */
[--C-:B------:R-:W-:Y:S02]  /*0d50*/  HADD2.F32 R162, -RZ, R119.reuse.H0_H0 ;  /* 0x20000077ffa27230 */ /* 0x100fe40000004100 */
[----:B------:R-:W-:Y:S02]  /*0d60*/  HADD2.F32 R163, -RZ, R119.H1_H1 ;  /* 0x30000077ffa37230 */ /* 0x000fe40000004100 */
.L_x_10768:
[----:B------:R-:W-:Y:S01]  /*0d70*/  ISETP.NE.U32.AND P1, PT, RZ, c[0x0][0x1c0], PT ;  /* 0x00007000ff007a0c */ /* 0x000fe20003f25070 */
[----:B------:R-:W-:Y:S01]  /*0d80*/  IMAD R108, R167, c[0x0][0x168], RZ ;  /* 0x00005a00a76c7a24 */ /* 0x000fe200078e02ff */
[----:B------:R-:W-:Y:S01]  /*0d90*/  ISETP.NE.U32.AND P0, PT, RZ, c[0x0][0x180], PT ;  /* 0x00006000ff007a0c */ /* 0x000fe20003f05070 */
[----:B------:R-:W-:Y:S01]  /*0da0*/  IMAD.MOV.U32 R129, RZ, RZ, 0x10 ;  /* 0x00000010ff817424 */ /* 0x000fe200078e00ff */
[----:B------:R-:W-:Y:S02]  /*0db0*/  ISETP.NE.AND.EX P1, PT, RZ, c[0x0][0x1c4], PT, P1 ;  /* 0x00007100ff007a0c */ /* 0x000fe40003f25310 */
[----:B------:R-:W-:Y:S02]  /*0dc0*/  SHF.R.S32.HI R109, RZ, 0x1f, R108 ;  /* 0x0000001fff6d7819 */ /* 0x000fe4000001146c */
[----:B------:R-:W-:-:S02]  /*0dd0*/  ISETP.NE.AND.EX P0, PT, RZ, c[0x0][0x184], PT, P0 ;  /* 0x00006100ff007a0c */ /* 0x000fc40003f05300 */
[----:B------:R-:W-:-:S04]  /*0de0*/  LEA.HI R109, R109, R108, RZ, 0x3 ;  /* 0x0000006c6d6d7211 */ /* 0x000fc800078f18ff */
[----:B------:R-:W-:-:S03]  /*0df0*/  LEA.HI.SX32 R172, R109, R42, 0x1d ;  /* 0x0000002a6dac7211 */ /* 0x000fc600078feaff */
[----:B------:R-:W-:-:S05]  /*0e00*/  @P1 MOV R112, 0x2 ;  /* 0x0000000200701802 */ /* 0x000fca0000000f00 */
        /* <DEDUP_REMOVED lines=20> */
.L_x_10318:
[----:B0-----:R-:W-:Y:S02]  /*0f50*/  MOV R120, R168 ;  /* 0x000000a800787202 */ /* 0x001fe40000000f00 */
.L_x_10319:
[----:B------:R-:W-:Y:S05]  /*0f60*/  BSYNC B1 ;  /* 0x0000000000017941 */ /* 0x000fea0003800000 */
.L_x_10317:
        /* <DEDUP_REMOVED lines=16> */
.L_x_10323:
[----:B------:R-:W-:Y:S05]  /*1070*/  BSYNC B2 ;  /* 0x0000000000027941 */ /* 0x000fea0003800000 */
.L_x_10322:
        /* <DEDUP_REMOVED lines=40> */
[----:B------:R-:W-:Y:S02]  /*1300*/  HFMA2.MMA R117, -RZ, RZ, 0, 0 ;  /* 0x00000000ff757435 */ /* 0x000fe400000001ff */
[----:B------:R-:W-:Y:S01]  /*1310*/  IMAD.MOV.U32 R168, RZ, RZ, R116 ;  /* 0x000000ffffa87224 */ /* 0x000fe200078e0074 */
[----:B------:R-:W-:Y:S01]  /*1320*/  LOP3.LUT R155, R113, UR26, R114, 0x96, !PT ;  /* 0x0000001a719b7c12 */ /* 0x000fe2000f8e9672 */
[----:B------:R-:W-:Y:S02]  /*1330*/  IMAD.MOV.U32 R170, RZ, RZ, R112 ;  /* 0x000000ffffaa7224 */ /* 0x000fe400078e0070 */
.L_x_10321:
[----:B------:R-:W-:Y:S05]  /*1340*/  BSYNC B1 ;  /* 0x0000000000017941 */ /* 0x000fea0003800000 */
.L_x_10320:
[----:B------:R-:W0:Y:S01]  /*1350*/  I2F.U32 R113, R120 ;  /* 0x0000007800717306 */ /* 0x000e220000201000 */
[----:B-----5:R-:W-:Y:S01]  /*1360*/  HADD2.F32 R115, -RZ, R108.H0_H0 ;  /* 0x2000006cff737230 */ /* 0x020fe20000004100 */
[----:B------:R-:W-:Y:S01]  /*1370*/  IMAD.MOV.U32 R176, RZ, RZ, 0x2f800000 ;  /* 0x2f800000ffb07424 */ /* 0x000fe200078e00ff */
[----:B------:R-:W-:Y:S01]  /*1380*/  HADD2.F32 R116, -RZ, R44.H0_H0 ;  /* 0x2000002cff747230 */ /* 0x000fe20000004100 */
[----:B------:R-:W-:Y:S01]  /*1390*/  BSSY B1, `(.L_x_10324) ;  /* 0x0000016000017945 */ /* 0x000fe20003800000 */
[----:B------:R-:W-:Y:S01]  /*13a0*/  IADD3 R114, R117, 0x1, RZ ;  /* 0x0000000175727810 */ /* 0x000fe20007ffe0ff */
[----:B------:R-:W-:-:S04]  /*13b0*/  FMUL.FTZ R115, R115, R178 ;  /* 0x000000b273737220 */ /* 0x000fc80000410000 */
[----:B------:R-:W-:Y:S02]  /*13c0*/  FMUL.FTZ R115, R115, c[0x0][0x1e8] ;  /* 0x00007a0073737a20 */ /* 0x000fe40000410000 */
[----:B0-----:R-:W-:-:S05]  /*13d0*/  FFMA.FTZ R113, R113, R176, 1.1641532182693481445e-10 ;  /* 0x2f00000071717423 */ /* 0x001fca00000100b0 */
[----:B------:R-:W-:Y:S01]  /*13e0*/  FSETP.GTU.FTZ.AND P1, PT, R113, c[0x0][0x1e4], PT ;  /* 0x0000790071007a0b */ /* 0x000fe20003f3c000 */
[----:B------:R-:W-:-:S03]  /*13f0*/  @P0 HADD2.F32 R113, -RZ, R104.H0_H0 ;  /* 0x20000068ff710230 */ /* 0x000fc60000004100 */
        /* <DEDUP_REMOVED lines=14> */
.L_x_10325:
[----:B------:R-:W-:Y:S02]  /*14e0*/  IMAD.MOV.U32 R122, RZ, RZ, R168 ;  /* 0x000000ffff7a7224 */ /* 0x000fe400078e00a8 */
.L_x_10326:
[----:B------:R-:W-:Y:S05]  /*14f0*/  BSYNC B1 ;  /* 0x0000000000017941 */ /* 0x000fea0003800000 */
.L_x_10324:
        /* <DEDUP_REMOVED lines=16> */
.L_x_10330:
[----:B------:R-:W-:Y:S05]  /*1600*/  BSYNC B2 ;  /* 0x0000000000027941 */ /* 0x000fea0003800000 */
.L_x_10329:
        /* <DEDUP_REMOVED lines=44> */
.L_x_10328:
[----:B------:R-:W-:Y:S05]  /*18d0*/  BSYNC B1 ;  /* 0x0000000000017941 */ /* 0x000fea0003800000 */
.L_x_10327:
[----:B------:R-:W0:Y:S01]  /*18e0*/  I2F.U32 R113, R122 ;  /* 0x0000007a00717306 */ /* 0x000e220000201000 */
[----:B------:R-:W-:Y:S01]  /*18f0*/  HADD2.F32 R115, -RZ, R108.H1_H1 ;  /* 0x3000006cff737230 */ /* 0x000fe20000004100 */
[----:B------:R-:W-:Y:S01]  /*1900*/  BSSY B1, `(.L_x_10331) ;  /* 0x0000017000017945 */ /* 0x000fe20003800000 */
[----:B------:R-:W-:Y:S01]  /*1910*/  HADD2.F32 R108, -RZ, R44.H1_H1 ;  /* 0x3000002cff6c7230 */ /* 0x000fe20000004100 */
[----:B------:R-:W-:Y:S01]  /*1920*/  IADD3 R118, R114, 0x1, RZ ;  /* 0x0000000172767810 */ /* 0x000fe20007ffe0ff */
[----:B------:R-:W-:Y:S01]  /*1930*/  @P0 HADD2.F32 R112, -RZ, R104.H1_H1 ;  /* 0x30000068ff700230 */ /* 0x000fe20000004100 */
[----:B------:R-:W-:-:S04]  /*1940*/  FMUL.FTZ R115, R115, R178 ;  /* 0x000000b273737220 */ /* 0x000fc80000410000 */
[----:B------:R-:W-:Y:S02]  /*1950*/  FMUL.FTZ R115, R115, c[0x0][0x1e8] ;  /* 0x00007a0073737a20 */ /* 0x000fe40000410000 */
[----:B0-----:R-:W-:-:S05]  /*1960*/  FFMA.FTZ R113, R113, R176, 1.1641532182693481445e-10 ;  /* 0x2f00000071717423 */ /* 0x001fca00000100b0 */
[----:B------:R-:W-:-:S04]  /*1970*/  FSETP.GTU.FTZ.AND P1, PT, R113, c[0x0][0x1e4], PT ;  /* 0x0000790071007a0b */ /* 0x000fc80003f3c000 */
[----:B------:R-:W-:Y:S02]  /*1980*/  P2R R126, PR, RZ, 0x2 ;  /* 0x00000002ff7e7803 */ /* 0x000fe40000000000 */
[----:B------:R-:W-:Y:S02]  /*1990*/  FSEL R115, R115, RZ, !P1 ;  /* 0x000000ff73737208 */ /* 0x000fe40004800000 */
[----:B------:R-:W-:-:S03]  /*19a0*/  ISETP.NE.AND P1, PT, R114, 0x1, PT ;  /* 0x000000017200780c */ /* 0x000fc60003f25270 */
[----:B------:R-:W-:-:S04]  /*19b0*/  FMUL.FTZ R119, R115, R108 ;  /* 0x0000006c73777220 */ /* 0x000fc80000410000 */
[----:B------:R-:W-:-:S06]  /*19c0*/  @P0 FADD.FTZ R119, R119, R112 ;  /* 0x0000007077770221 */ /* 0x000fcc0000010000 */
        /* <DEDUP_REMOVED lines=9> */
.L_x_10332:
[----:B------:R-:W-:Y:S02]  /*1a60*/  MOV R108, R168 ;  /* 0x000000a8006c7202 */ /* 0x000fe40000000f00 */
.L_x_10333:
[----:B------:R-:W-:Y:S05]  /*1a70*/  BSYNC B1 ;  /* 0x0000000000017941 */ /* 0x000fea0003800000 */
.L_x_10331:
        /* <DEDUP_REMOVED lines=16> */
.L_x_10337:
[----:B------:R-:W-:Y:S05]  /*1b80*/  BSYNC B2 ;  /* 0x0000000000027941 */ /* 0x000fea0003800000 */
.L_x_10336:
[----:B------:R-:W-:Y:S01]  /*1b90*/  IMAD.HI.U32 R113, R164, -0x326172a9, RZ ;  /* 0xcd9e8d57a4717827 */ /* 0x000fe200078e00ff */
[----:B------:R-:W-:Y:S01]  /*1ba0*/  LOP3.LUT R112, R112, UR5, R169, 0x96, !PT ;  /* 0x0000000570707c12 */ /* 0x000fe2000f8e96a9 */
[----:B------:R-:W-:Y:S02]  /*1bb0*/  HFMA2.MMA R118, -RZ, RZ, 0, 0 ;  /* 0x00000000ff767435 */ /* 0x000fe400000001ff */
        /* <DEDUP_REMOVED lines=41> */
.L_x_10335:
[----:B------:R-:W-:Y:S05]  /*1e50*/  BSYNC B1 ;  /* 0x0000000000017941 */ /* 0x000fea0003800000 */
.L_x_10334:
[----:B------:R-:W0:Y:S01]  /*1e60*/  I2F.U32 R113, R108 ;  /* 0x0000006c00717306 */ /* 0x000e220000201000 */
[----:B------:R-:W-:Y:S01]  /*1e70*/  HADD2.F32 R115, -RZ, R109.H0_H0 ;  /* 0x2000006dff737230 */ /* 0x000fe20000004100 */
[----:B------:R-:W-:Y:S01]  /*1e80*/  ISETP.NE.AND P2, PT, R118, 0x1, PT ;  /* 0x000000017600780c */ /* 0x000fe20003f45270 */
[----:B------:R-:W-:Y:S01]  /*1e90*/  HADD2.F32 R112, -RZ, R45.H0_H0 ;  /* 0x2000002dff707230 */ /* 0x000fe20000004100 */
[----:B------:R-:W-:Y:S01]  /*1ea0*/  BSSY B1, `(.L_x_10338) ;  /* 0x0000014000017945 */ /* 0x000fe20003800000 */
[----:B------:R-:W-:Y:S01]  /*1eb0*/  @P0 HADD2.F32 R114, -RZ, R105.H0_H0 ;  /* 0x20000069ff720230 */ /* 0x000fe20000004100 */
        /* <DEDUP_REMOVED lines=17> */
.L_x_10339:
[----:B------:R-:W-:Y:S02]  /*1fd0*/  IMAD.MOV.U32 R108, RZ, RZ, R168 ;  /* 0x000000ffff6c7224 */ /* 0x000fe400078e00a8 */
.L_x_10340:
[----:B------:R-:W-:Y:S05]  /*1fe0*/  BSYNC B1 ;  /* 0x0000000000017941 */ /* 0x000fea0003800000 */
.L_x_10338:
        /* <DEDUP_REMOVED lines=16> */
.L_x_10344:
[----:B------:R-:W-:Y:S05]  /*20f0*/  BSYNC B2 ;  /* 0x0000000000027941 */ /* 0x000fea0003800000 */
.L_x_10343:
        /* <DEDUP_REMOVED lines=44> */
.L_x_10342:
[----:B------:R-:W-:Y:S05]  /*23c0*/  BSYNC B1 ;  /* 0x0000000000017941 */ /* 0x000fea0003800000 */
.L_x_10341:
[----:B------:R0:W1:Y:S01]  /*23d0*/  I2F.U32 R113, R108 ;  /* 0x0000006c00717306 */ /* 0x0000620000201000 */
[----:B------:R-:W-:Y:S01]  /*23e0*/  HADD2.F32 R109, -RZ, R109.H1_H1 ;  /* 0x3000006dff6d7230 */ /* 0x000fe20000004100 */
[C---:B------:R-:W-:Y:S01]  /*23f0*/  ISETP.NE.AND P3, PT, R112.reuse, 0x1, PT ;  /* 0x000000017000780c */ /* 0x040fe20003f65270 */
[----:B------:R-:W-:Y:S01]  /*2400*/  HADD2.F32 R122, -RZ, R45.H1_H1 ;  /* 0x3000002dff7a7230 */ /* 0x000fe20000004100 */
[----:B------:R-:W-:Y:S02]  /*2410*/  BSSY B1, `(.L_x_10345) ;  /* 0x0000014000017945 */ /* 0x000fe40003800000 */
[----:B------:R-:W-:Y:S01]  /*2420*/  FMUL.FTZ R109, R109, R178 ;  /* 0x000000b26d6d7220 */ /* 0x000fe20000410000 */
[----:B0-----:R-:W-:-:S03]  /*2430*/  IADD3 R108, R112, 0x1, RZ ;  /* 0x00000001706c7810 */ /* 0x001fc60007ffe0ff */
[----:B------:R-:W-:Y:S02]  /*2440*/  FMUL.FTZ R109, R109, c[0x0][0x1e8] ;  /* 0x00007a006d6d7a20 */ /* 0x000fe40000410000 */
[----:B-1----:R-:W-:-:S05]  /*2450*/  FFMA.FTZ R113, R113, R176, 1.1641532182693481445e-10 ;  /* 0x2f00000071717423 */ /* 0x002fca00000100b0 */
[----:B------:R-:W-:Y:S01]  /*2460*/  FSETP.GTU.FTZ.AND P2, PT, R113, c[0x0][0x1e4], PT ;  /* 0x0000790071007a0b */ /* 0x000fe20003f5c000 */
[----:B------:R-:W-:-:S03]  /*2470*/  @P0 HADD2.F32 R113, -RZ, R105.H1_H1 ;  /* 0x30000069ff710230 */ /* 0x000fc60000004100 */
[----:B------:R-:W-:-:S05]  /*2480*/  FSEL R109, R109, RZ, !P2 ;  /* 0x000000ff6d6d7208 */ /* 0x000fca0005000000 */
[----:B------:R-:W-:-:S04]  /*2490*/  FMUL.FTZ R122, R109, R122 ;  /* 0x0000007a6d7a7220 */ /* 0x000fc80000410000 */
        /* <DEDUP_REMOVED lines=10> */
.L_x_10346:
[----:B------:R-:W-:Y:S02]  /*2540*/  IMAD.MOV.U32 R123, RZ, RZ, R168 ;  /* 0x000000ffff7b7224 */ /* 0x000fe400078e00a8 */
.L_x_10347:
[----:B------:R-:W-:Y:S05]  /*2550*/  BSYNC B1 ;  /* 0x0000000000017941 */ /* 0x000fea0003800000 */
.L_x_10345:
        /* <DEDUP_REMOVED lines=16> */
.L_x_10351:
[----:B------:R-:W-:Y:S05]  /*2660*/  BSYNC B2 ;  /* 0x0000000000027941 */ /* 0x000fea0003800000 */
.L_x_10350:
        /* <DEDUP_REMOVED lines=44> */
.L_x_10349:
[----:B------:R-:W-:Y:S05]  /*2930*/  BSYNC B1 ;  /* 0x0000000000017941 */ /* 0x000fea0003800000 */
.L_x_10348:
[----:B------:R-:W0:Y:S01]  /*2940*/  I2F.U32 R109, R123 ;  /* 0x0000007b006d7306 */ /* 0x000e220000201000 */
[----:B------:R-:W-:Y:S01]  /*2950*/  HADD2.F32 R113, -RZ, R110.H0_H0 ;  /* 0x2000006eff717230 */ /* 0x000fe20000004100 */
[C---:B------:R-:W-:Y:S01]  /*2960*/  ISETP.NE.AND P4, PT, R108.reuse, 0x1, PT ;  /* 0x000000016c00780c */ /* 0x040fe20003f85270 */
        /* <DEDUP_REMOVED lines=20> */
.L_x_10353:
[----:B------:R-:W-:Y:S02]  /*2ab0*/  MOV R123, R168 ;  /* 0x000000a8007b7202 */ /* 0x000fe40000000f00 */
.L_x_10354:
[----:B------:R-:W-:Y:S05]  /*2ac0*/  BSYNC B1 ;  /* 0x0000000000017941 */ /* 0x000fea0003800000 */
.L_x_10352:
        /* <DEDUP_REMOVED lines=16> */
.L_x_10358:
[----:B------:R-:W-:Y:S05]  /*2bd0*/  BSYNC B2 ;  /* 0x0000000000027941 */ /* 0x000fea0003800000 */
.L_x_10357:
        /* <DEDUP_REMOVED lines=44> */
.L_x_10356:
[----:B------:R-:W-:Y:S05]  /*2ea0*/  BSYNC B1 ;  /* 0x0000000000017941 */ /* 0x000fea0003800000 */
.L_x_10355:
[----:B------:R-:W0:Y:S01]  /*2eb0*/  I2F.U32 R109, R123 ;  /* 0x0000007b006d7306 */ /* 0x000e220000201000 */
[----:B------:R-:W-:Y:S01]  /*2ec0*/  HADD2.F32 R113, -RZ, R110.H1_H1 ;  /* 0x3000006eff717230 */ /* 0x000fe20000004100 */
[----:B------:R-:W-:Y:S01]  /*2ed0*/  ISETP.NE.AND P5, PT, R112, 0x1, PT ;  /* 0x000000017000780c */ /* 0x000fe20003fa5270 */
[----:B------:R-:W-:Y:S01]  /*2ee0*/  HADD2.F32 R108, -RZ, R46.H1_H1 ;  /* 0x3000002eff6c7230 */ /* 0x000fe20000004100 */
[----:B------:R-:W-:Y:S01]  /*2ef0*/  BSSY B1, `(.L_x_10359) ;  /* 0x0000014000017945 */ /* 0x000fe20003800000 */
[----:B------:R-:W-:Y:S01]  /*2f00*/  @P0 HADD2.F32 R110, -RZ, R106.H1_H1 ;  /* 0x3000006aff6e0230 */ /* 0x000fe20000004100 */
        /* <DEDUP_REMOVED lines=17> */
.L_x_10360:
[----:B------:R-:W-:Y:S02]  /*3020*/  IMAD.MOV.U32 R110, RZ, RZ, R168 ;  /* 0x000000ffff6e7224 */ /* 0x000fe400078e00a8 */
.L_x_10361:
[----:B------:R-:W-:Y:S05]  /*3030*/  BSYNC B1 ;  /* 0x0000000000017941 */ /* 0x000fea0003800000 */
.L_x_10359:
        /* <DEDUP_REMOVED lines=16> */
.L_x_10365:
[----:B------:R-:W-:Y:S05]  /*3140*/  BSYNC B2 ;  /* 0x0000000000027941 */ /* 0x000fea0003800000 */
.L_x_10364:
        /* <DEDUP_REMOVED lines=44> */
.L_x_10363:
[----:B------:R-:W-:Y:S05]  /*3410*/  BSYNC B1 ;  /* 0x0000000000017941 */ /* 0x000fea0003800000 */
.L_x_10362:
[----:B------:R-:W0:Y:S01]  /*3420*/  I2F.U32 R109, R110 ;  /* 0x0000006e006d7306 */ /* 0x000e220000201000 */
[----:B------:R-:W-:Y:S01]  /*3430*/  HADD2.F32 R113, -RZ, R111.H0_H0 ;  /* 0x2000006fff717230 */ /* 0x000fe20000004100 */
[C---:B------:R-:W-:Y:S01]  /*3440*/  ISETP.NE.AND P6, PT, R108.reuse, 0x1, PT ;  /* 0x000000016c00780c */ /* 0x040fe20003fc5270 */
[----:B------:R-:W-:Y:S01]  /*3450*/  HADD2.F32 R112, -RZ, R47.H0_H0 ;  /* 0x2000002fff707230 */ /* 0x000fe20000004100 */
[----:B------:R-:W-:Y:S01]  /*3460*/  BSSY B1, `(.L_x_10366) ;  /* 0x0000014000017945 */ /* 0x000fe20003800000 */
[----:B------:R-:W-:Y:S01]  /*3470*/  @P0 HADD2.F32 R114, -RZ, R107.H0_H0 ;  /* 0x2000006bff720230 */ /* 0x000fe20000004100 */
[----:B------:R-:W-:Y:S01]  /*3480*/  FMUL.FTZ R113, R113, R178 ;  /* 0x000000b271717220 */ /* 0x000fe20000410000 */
[----:B------:R-:W-:-:S03]  /*3490*/  IADD3 R128, R108, 0x1, RZ ;  /* 0x000000016c807810 */ /* 0x000fc60007ffe0ff */
[----:B------:R-:W-:Y:S02]  /*34a0*/  FMUL.FTZ R113, R113, c[0x0][0x1e8] ;  /* 0x00007a0071717a20 */ /* 0x000fe40000410000 */
[----:B0-----:R-:W-:-:S05]  /*34b0*/  FFMA.FTZ R109, R109, R176, 1.1641532182693481445e-10 ;  /* 0x2f0000006d6d7423 */ /* 0x001fca00000100b0 */
[----:B------:R-:W-:-:S04]  /*34c0*/  FSETP.GTU.FTZ.AND P5, PT, R109, c[0x0][0x1e4], PT ;  /* 0x000079006d007a0b */ /* 0x000fc80003fbc000 */
        /* <DEDUP_REMOVED lines=12> */
.L_x_10367:
[----:B------:R-:W-:Y:S02]  /*3590*/  IMAD.MOV.U32 R110, RZ, RZ, R168 ;  /* 0x000000ffff6e7224 */ /* 0x000fe400078e00a8 */
.L_x_10368:
[----:B------:R-:W-:Y:S05]  /*35a0*/  BSYNC B1 ;  /* 0x0000000000017941 */ /* 0x000fea0003800000 */
.L_x_10366:
        /* <DEDUP_REMOVED lines=18> */
.L_x_10372:
[----:B------:R-:W-:Y:S05]  /*36d0*/  BSYNC B2 ;  /* 0x0000000000027941 */ /* 0x000fea0003800000 */
.L_x_10371:
        /* <DEDUP_REMOVED lines=44> */
.L_x_10370:
[----:B------:R-:W-:Y:S05]  /*39a0*/  BSYNC B1 ;  /* 0x0000000000017941 */ /* 0x000fea0003800000 */
.L_x_10369:
[----:B------:R-:W0:Y:S01]  /*39b0*/  I2F.U32 R109, R110 ;  /* 0x0000006e006d7306 */ /* 0x000e220000201000 */
[----:B------:R-:W-:Y:S01]  /*39c0*/  SEL R113, RZ, 0x10000, P5 ;  /* 0x00010000ff717807 */ /* 0x000fe20002800000 */
[----:B------:R-:W-:Y:S01]  /*39d0*/  HADD2.F32 R111, -RZ, R111.H1_H1 ;  /* 0x3000006fff6f7230 */ /* 0x000fe20000004100 */
[----:B------:R-:W-:Y:S01]  /*39e0*/  ISETP.NE.AND P5, PT, R126, RZ, PT ;  /* 0x000000ff7e00720c */ /* 0x000fe20003fa5270 */
[----:B------:R-:W-:Y:S01]  /*39f0*/  HADD2.F32 R115, -RZ, R47.H1_H1 ;  /* 0x3000002fff737230 */ /* 0x000fe20000004100 */
[----:B------:R-:W-:Y:S01]  /*3a00*/  SEL R126, RZ, 0x100, P4 ;  /* 0x00000100ff7e7807 */ /* 0x000fe20002000000 */
[----:B------:R-:W-:Y:S01]  /*3a10*/  @P0 HADD2.F32 R121, -RZ, R107.H1_H1 ;  /* 0x3000006bff790230 */ /* 0x000fe20000004100 */
[----:B------:R-:W-:Y:S01]  /*3a20*/  FMUL.FTZ R111, R111, R178 ;  /* 0x000000b26f6f7220 */ /* 0x000fe20000410000 */
[----:B------:R-:W-:Y:S01]  /*3a30*/  SEL R108, RZ, 0x1, P1 ;  /* 0x00000001ff6c7807 */ /* 0x000fe20000800000 */
[----:B------:R-:W-:Y:S01]  /*3a40*/  IMAD.WIDE.U32 R180, R172, R129, c[0x0][0x188] ;  /* 0x00006200acb47625 */ /* 0x000fe200078e0081 */
[----:B------:R-:W-:-:S02]  /*3a50*/  SEL R112, RZ, 0x1, P2 ;  /* 0x00000001ff707807 */ /* 0x000fc40001000000 */
[----:B------:R-:W-:Y:S02]  /*3a60*/  ISETP.NE.AND P6, PT, R124, RZ, PT ;  /* 0x000000ff7c00720c */ /* 0x000fe40003fc5270 */
[----:B------:R-:W-:Y:S01]  /*3a70*/  SEL R131, RZ, 0x1, P3 ;  /* 0x00000001ff837807 */ /* 0x000fe20001800000 */
[----:B0-----:R-:W-:Y:S01]  /*3a80*/  FFMA.FTZ R109, R109, R176, 1.1641532182693481445e-10 ;  /* 0x2f0000006d6d7423 */ /* 0x001fe200000100b0 */
[----:B------:R-:W-:Y:S02]  /*3a90*/  SEL R127, RZ, 0x1, P6 ;  /* 0x00000001ff7f7807 */ /* 0x000fe40003000000 */
[----:B------:R-:W-:Y:S02]  /*3aa0*/  IADD3 R182, R172, 0x20, RZ ;  /* 0x00000020acb67810 */ /* 0x000fe40007ffe0ff */
[----:B------:R-:W-:Y:S02]  /*3ab0*/  FSETP.GTU.FTZ.AND P4, PT, R109, c[0x0][0x1e4], PT ;  /* 0x000079006d007a0b */ /* 0x000fe40003f9c000 */
[----:B------:R-:W-:-:S02]  /*3ac0*/  SEL R109, RZ, 0x1, P5 ;  /* 0x00000001ff6d7807 */ /* 0x000fc40002800000 */
[----:B------:R-:W-:-:S04]  /*3ad0*/  SEL R114, RZ, 0x1000000, P4 ;  /* 0x01000000ff727807 */ /* 0x000fc80002000000 */
[----:B------:R-:W-:Y:S01]  /*3ae0*/  LOP3.LUT R126, R126, R114, R113, 0xfe, !PT ;  /* 0x000000727e7e7212 */ /* 0x000fe200078efe71 */
[----:B------:R-:W-:Y:S02]  /*3af0*/  FMUL.FTZ R114, R111, c[0x0][0x1e8] ;  /* 0x00007a006f727a20 */ /* 0x000fe40000410000 */
[----:B------:R-:W-:-:S03]  /*3b00*/  IMAD.WIDE.U32 R110, R108, 0x10000, RZ ;  /* 0x000100006c6e7825 */ /* 0x000fc600078e00ff */
[----:B------:R-:W-:Y:S01]  /*3b10*/  FSEL R114, R114, RZ, !P4 ;  /* 0x000000ff72727208 */ /* 0x000fe20006000000 */
[----:B------:R-:W-:-:S04]  /*3b20*/  IMAD.WIDE.U32 R112, R112, 0x1000000, RZ ;  /* 0x0100000070707825 */ /* 0x000fc800078e00ff */
[----:B------:R-:W-:Y:S01]  /*3b30*/  IMAD.WIDE.U32 R108, R109, 0x100, RZ ;  /* 0x000001006d6c7825 */ /* 0x000fe200078e00ff */
[----:B------:R-:W-:Y:S02]  /*3b40*/  LOP3.LUT R131, R113, R126, R131, 0xfe, !PT ;  /* 0x0000007e71837212 */ /* 0x000fe400078efe83 */
[----:B------:R-:W-:Y:S01]  /*3b50*/  F2FP.PACK_AB R113, R122, R117 ;  /* 0x000000757a71723e */ /* 0x000fe200000000ff */
[----:B------:R-:W-:Y:S01]  /*3b60*/  FMUL.FTZ R124, R114, R115 ;  /* 0x00000073727c7220 */ /* 0x000fe20000410000 */
[----:B------:R-:W-:Y:S02]  /*3b70*/  LOP3.LUT R120, R108, R112, R110, 0xfe, !PT ;  /* 0x000000706c787212 */ /* 0x000fe400078efe6e */
[----:B------:R-:W-:Y:S01]  /*3b80*/  F2FP.PACK_AB R114, R125, R118 ;  /* 0x000000767d72723e */ /* 0x000fe200000000ff */
[----:B------:R-:W-:Y:S01]  /*3b90*/  @P0 FADD.FTZ R124, R124, R121 ;  /* 0x000000797c7c0221 */ /* 0x000fe20000010000 */
[----:B------:R-:W-:Y:S01]  /*3ba0*/  LOP3.LUT R120, R120, R127, RZ, 0xfc, !PT ;  /* 0x0000007f78787212 */ /* 0x000fe200078efcff */
[----:B------:R-:W-:Y:S01]  /*3bb0*/  HFMA2.MMA R127, -RZ, RZ, 0, 4.76837158203125e-07 ;  /* 0x00000008ff7f7435 */ /* 0x000fe200000001ff */
[----:B------:R-:W-:-:S02]  /*3bc0*/  F2FP.PACK_AB R112, R119, R116 ;  /* 0x000000747770723e */ /* 0x000fc400000000ff */
[----:B------:R-:W-:Y:S02]  /*3bd0*/  F2FP.PACK_AB R115, R124, R123 ;  /* 0x0000007b7c73723e */ /* 0x000fe400000000ff */
[----:B------:R-:W-:Y:S01]  /*3be0*/  LOP3.LUT R121, R109, R131, R111, 0xfe, !PT ;  /* 0x000000836d797212 */ /* 0x000fe200078efe6f */
[----:B------:R-:W-:Y:S02]  /*3bf0*/  IMAD.WIDE.U32 R108, R182, R129, c[0x0][0x170] ;  /* 0x00005c00b66c7625 */ /* 0x000fe400078e0081 */
[----:B------:R0:W-:Y:S02]  /*3c00*/  STG.E.128 [R180.64], R112 ;  /* 0x00000070b4007986 */ /* 0x0001e4000c101d06 */
[----:B------:R-:W-:-:S04]  /*3c10*/  IMAD.WIDE.U32 R174, R172, R127, c[0x0][0x190] ;  /* 0x00006400acae7625 */ /* 0x000fc800078e007f */
[----:B------:R-:W-:Y:S01]  /*3c20*/  @P0 IMAD.WIDE.U32 R130, R182, R129, c[0x0][0x180] ;  /* 0x00006000b6820625 */ /* 0x000fe200078e0081 */
        /* <DEDUP_REMOVED lines=15> */
.L_x_10374:
[----:B0-----:R-:W-:Y:S02]  /*3d20*/  IMAD.MOV.U32 R174, RZ, RZ, R168 ;  /* 0x000000ffffae7224 */ /* 0x001fe400078e00a8 */
.L_x_10375:
[----:B------:R-:W-:Y:S05]  /*3d30*/  BSYNC B1 ;  /* 0x0000000000017941 */ /* 0x000fea0003800000 */
.L_x_10373:
        /* <DEDUP_REMOVED lines=16> */
.L_x_10379:
[----:B------:R-:W-:Y:S05]  /*3e40*/  BSYNC B2 ;  /* 0x0000000000027941 */ /* 0x000fea0003800000 */
.L_x_10378:
        /* <DEDUP_REMOVED lines=44> */
.L_x_10377:
[----:B------:R-:W-:Y:S05]  /*4110*/  BSYNC B1 ;  /* 0x0000000000017941 */ /* 0x000fea0003800000 */
.L_x_10376:
[----:B------:R-:W0:Y:S01]  /*4120*/  I2F.U32 R113, R174 ;  /* 0x000000ae00717306 */ /* 0x000e220000201000 */
[----:B-----5:R-:W-:Y:S01]  /*4130*/  HADD2.F32 R115, -RZ, R108.H0_H0 ;  /* 0x2000006cff737230 */ /* 0x020fe20000004100 */
[----:B------:R-:W-:Y:S01]  /*4140*/  BSSY B1, `(.L_x_10380) ;  /* 0x0000017000017945 */ /* 0x000fe20003800000 */
[----:B------:R-:W-:Y:S01]  /*4150*/  HADD2.F32 R126, -RZ, R48.H0_H0 ;  /* 0x20000030ff7e7230 */ /* 0x000fe20000004100 */
[----:B------:R-:W-:Y:S02]  /*4160*/  IADD3 R114, R173, 0x1, RZ ;  /* 0x00000001ad727810 */ /* 0x000fe40007ffe0ff */
        /* <DEDUP_REMOVED lines=19> */
.L_x_10381:
[----:B------:R-:W-:Y:S02]  /*42a0*/  IMAD.MOV.U32 R128, RZ, RZ, R168 ;  /* 0x000000ffff807224 */ /* 0x000fe400078e00a8 */
.L_x_10382:
[----:B------:R-:W-:Y:S05]  /*42b0*/  BSYNC B1 ;  /* 0x0000000000017941 */ /* 0x000fea0003800000 */
.L_x_10380:
        /* <DEDUP_REMOVED lines=16> */
.L_x_10386:
[----:B------:R-:W-:Y:S05]  /*43c0*/  BSYNC B2 ;  /* 0x0000000000027941 */ /* 0x000fea0003800000 */
.L_x_10385:
        /* <DEDUP_REMOVED lines=44> */
.L_x_10384:
[----:B------:R-:W-:Y:S05]  /*4690*/  BSYNC B1 ;  /* 0x0000000000017941 */ /* 0x000fea0003800000 */
.L_x_10383:
        /* <DEDUP_REMOVED lines=24> */
.L_x_10388:
[----:B------:R-:W-:Y:S02]  /*4820*/  MOV R108, R168 ;  /* 0x000000a8006c7202 */ /* 0x000fe40000000f00 */
.L_x_10389:
[----:B------:R-:W-:Y:S05]  /*4830*/  BSYNC B1 ;  /* 0x0000000000017941 */ /* 0x000fea0003800000 */
.L_x_10387:
        /* <DEDUP_REMOVED lines=16> */
.L_x_10393:
[----:B------:R-:W-:Y:S05]  /*4940*/  BSYNC B2 ;  /* 0x0000000000027941 */ /* 0x000fea0003800000 */
.L_x_10392:
        /* <DEDUP_REMOVED lines=42> */
[----:B------:R-:W-:Y:S01]  /*4bf0*/  LOP3.LUT R155, R113, UR26, R114, 0x96, !PT ;  /* 0x0000001a719b7c12 */ /* 0x000fe2000f8e9672 */
[----:B------:R-:W-:-:S04]  /*4c00*/  IMAD.MOV.U32 R170, RZ, RZ, R112 ;  /* 0x000000ffffaa7224 */ /* 0x000fc800078e0070 */
.L_x_10391:
[----:B------:R-:W-:Y:S05]  /*4c10*/  BSYNC B1 ;  /* 0x0000000000017941 */ /* 0x000fea0003800000 */
.L_x_10390:
[----:B------:R-:W0:Y:S01]  /*4c20*/  I2F.U32 R113, R108 ;  /* 0x0000006c00717306 */ /* 0x000e220000201000 */
[----:B------:R-:W-:Y:S01]  /*4c30*/  HADD2.F32 R115, -RZ, R109.H0_H0 ;  /* 0x2000006dff737230 */ /* 0x000fe20000004100 */
[----:B------:R-:W-:Y:S01]  /*4c40*/  ISETP.NE.AND P2, PT, R120, 0x1, PT ;  /* 0x000000017800780c */ /* 0x000fe20003f45270 */
[----:B------:R-:W-:Y:S01]  /*4c50*/  HADD2.F32 R128, -RZ, R49.H0_H0 ;  /* 0x20000031ff807230 */ /* 0x000fe20000004100 */
[----:B------:R-:W-:Y:S02]  /*4c60*/  BSSY B1, `(.L_x_10394) ;  /* 0x0000014000017945 */ /* 0x000fe40003800000 */
[----:B------:R-:W-:-:S04]  /*4c70*/  FMUL.FTZ R115, R115, R178 ;  /* 0x000000b273737220 */ /* 0x000fc80000410000 */
[----:B------:R-:W-:Y:S02]  /*4c80*/  FMUL.FTZ R115, R115, c[0x0][0x1e8] ;  /* 0x00007a0073737a20 */ /* 0x000fe40000410000 */
[----:B0-----:R-:W-:-:S05]  /*4c90*/  FFMA.FTZ R113, R113, R176, 1.1641532182693481445e-10 ;  /* 0x2f00000071717423 */ /* 0x001fca00000100b0 */
[----:B------:R-:W-:Y:S01]  /*4ca0*/  FSETP.GTU.FTZ.AND P1, PT, R113, c[0x0][0x1e4], PT ;  /* 0x0000790071007a0b */ /* 0x000fe20003f3c000 */
[----:B------:R-:W-:-:S03]  /*4cb0*/  @P0 HADD2.F32 R113, -RZ, R105.H0_H0 ;  /* 0x20000069ff710230 */ /* 0x000fc60000004100 */
        /* <DEDUP_REMOVED lines=13> */
.L_x_10395:
[----:B------:R-:W-:Y:S02]  /*4d90*/  IMAD.MOV.U32 R108, RZ, RZ, R168 ;  /* 0x000000ffff6c7224 */ /* 0x000fe400078e00a8 */
.L_x_10396:
[----:B------:R-:W-:Y:S05]  /*4da0*/  BSYNC B1 ;  /* 0x0000000000017941 */ /* 0x000fea0003800000 */
.L_x_10394:
        /* <DEDUP_REMOVED lines=16> */
.L_x_10400:
[----:B------:R-:W-:Y:S05]  /*4eb0*/  BSYNC B2 ;  /* 0x0000000000027941 */ /* 0x000fea0003800000 */
.L_x_10399:
        /* <DEDUP_REMOVED lines=43> */
[----:B------:R-:W-:Y:S02]  /*5170*/  MOV R170, R112 ;  /* 0x0000007000aa7202 */ /* 0x000fe40000000f00 */
.L_x_10398:
[----:B------:R-:W-:Y:S05]  /*5180*/  BSYNC B1 ;  /* 0x0000000000017941 */ /* 0x000fea0003800000 */
.L_x_10397:
[----:B------:R0:W1:Y:S01]  /*5190*/  I2F.U32 R113, R108 ;  /* 0x0000006c00717306 */ /* 0x0000620000201000 */
[----:B------:R-:W-:Y:S01]  /*51a0*/  HADD2.F32 R109, -RZ, R109.H1_H1 ;  /* 0x3000006dff6d7230 */ /* 0x000fe20000004100 */
[----:B------:R-:W-:Y:S01]  /*51b0*/  ISETP.NE.AND P3, PT, R115, 0x1, PT ;  /* 0x000000017300780c */ /* 0x000fe20003f65270 */
[----:B------:R-:W-:Y:S01]  /*51c0*/  HADD2.F32 R112, -RZ, R49.H1_H1 ;  /* 0x30000031ff707230 */ /* 0x000fe20000004100 */
[----:B------:R-:W-:Y:S01]  /*51d0*/  BSSY B1, `(.L_x_10401) ;  /* 0x0000014000017945 */ /* 0x000fe20003800000 */
[----:B------:R-:W-:Y:S01]  /*51e0*/  @P0 HADD2.F32 R114, -RZ, R105.H1_H1 ;  /* 0x30000069ff720230 */ /* 0x000fe20000004100 */
[----:B------:R-:W-:Y:S01]  /*51f0*/  FMUL.FTZ R109, R109, R178 ;  /* 0x000000b26d6d7220 */ /* 0x000fe20000410000 */
[----:B0-----:R-:W-:-:S03]  /*5200*/  IADD3 R108, R115, 0x1, RZ ;  /* 0x00000001736c7810 */ /* 0x001fc60007ffe0ff */
[----:B------:R-:W-:Y:S02]  /*5210*/  FMUL.FTZ R109, R109, c[0x0][0x1e8] ;  /* 0x00007a006d6d7a20 */ /* 0x000fe40000410000 */
[----:B-1----:R-:W-:-:S05]  /*5220*/  FFMA.FTZ R113, R113, R176, 1.1641532182693481445e-10 ;  /* 0x2f00000071717423 */ /* 0x002fca00000100b0 */
        /* <DEDUP_REMOVED lines=13> */
.L_x_10402:
[----:B------:R-:W-:Y:S02]  /*5300*/  IMAD.MOV.U32 R174, RZ, RZ, R168 ;  /* 0x000000ffffae7224 */ /* 0x000fe400078e00a8 */
.L_x_10403:
[----:B------:R-:W-:Y:S05]  /*5310*/  BSYNC B1 ;  /* 0x0000000000017941 */ /* 0x000fea0003800000 */
.L_x_10401:
        /* <DEDUP_REMOVED lines=16> */
.L_x_10407:
[----:B------:R-:W-:Y:S05]  /*5420*/  BSYNC B2 ;  /* 0x0000000000027941 */ /* 0x000fea0003800000 */
.L_x_10406:
        /* <DEDUP_REMOVED lines=44> */
.L_x_10405:
[----:B------:R-:W-:Y:S05]  /*56f0*/  BSYNC B1 ;  /* 0x0000000000017941 */ /* 0x000fea0003800000 */
.L_x_10404:
        /* <DEDUP_REMOVED lines=23> */
.L_x_10409:
[----:B------:R-:W-:Y:S02]  /*5870*/  MOV R174, R168 ;  /* 0x000000a800ae7202 */ /* 0x000fe40000000f00 */
.L_x_10410:
[----:B------:R-:W-:Y:S05]  /*5880*/  BSYNC B1 ;  /* 0x0000000000017941 */ /* 0x000fea0003800000 */
.L_x_10408:
        /* <DEDUP_REMOVED lines=16> */
.L_x_10414:
[----:B------:R-:W-:Y:S05]  /*5990*/  BSYNC B2 ;  /* 0x0000000000027941 */ /* 0x000fea0003800000 */
.L_x_10413:
        /* <DEDUP_REMOVED lines=44> */
.L_x_10412:
[----:B------:R-:W-:Y:S05]  /*5c60*/  BSYNC B1 ;  /* 0x0000000000017941 */ /* 0x000fea0003800000 */
.L_x_10411:
        /* <DEDUP_REMOVED lines=23> */
.L_x_10416:
[----:B------:R-:W-:Y:S02]  /*5de0*/  IMAD.MOV.U32 R110, RZ, RZ, R168 ;  /* 0x000000ffff6e7224 */ /* 0x000fe400078e00a8 */
.L_x_10417:
[----:B------:R-:W-:Y:S05]  /*5df0*/  BSYNC B1 ;  /* 0x0000000000017941 */ /* 0x000fea0003800000 */
.L_x_10415:
        /* <DEDUP_REMOVED lines=16> */
.L_x_10421:
[----:B------:R-:W-:Y:S05]  /*5f00*/  BSYNC B2 ;  /* 0x0000000000027941 */ /* 0x000fea0003800000 */
.L_x_10420:
        /* <DEDUP_REMOVED lines=44> */
.L_x_10419:
[----:B------:R-:W-:Y:S05]  /*61d0*/  BSYNC B1 ;  /* 0x0000000000017941 */ /* 0x000fea0003800000 */
.L_x_10418:
        /* <DEDUP_REMOVED lines=23> */
.L_x_10423:
[----:B------:R-:W-:Y:S02]  /*6350*/  IMAD.MOV.U32 R110, RZ, RZ, R168 ;  /* 0x000000ffff6e7224 */ /* 0x000fe400078e00a8 */
.L_x_10424:
[----:B------:R-:W-:Y:S05]  /*6360*/  BSYNC B1 ;  /* 0x0000000000017941 */ /* 0x000fea0003800000 */
.L_x_10422:
        /* <DEDUP_REMOVED lines=18> */
.L_x_10428:
[----:B------:R-:W-:Y:S05]  /*6490*/  BSYNC B2 ;  /* 0x0000000000027941 */ /* 0x000fea0003800000 */
.L_x_10427:
        /* <DEDUP_REMOVED lines=44> */
.L_x_10426:
[----:B------:R-:W-:Y:S05]  /*6760*/  BSYNC B1 ;  /* 0x0000000000017941 */ /* 0x000fea0003800000 */
.L_x_10425:
[----:B------:R-:W0:Y:S01]  /*6770*/  I2F.U32 R109, R110 ;  /* 0x0000006e006d7306 */ /* 0x000e220000201000 */
[----:B------:R-:W-:Y:S01]  /*6780*/  SEL R115, RZ, 0x100, P4 ;  /* 0x00000100ff737807 */ /* 0x000fe20002000000 */
[----:B------:R-:W-:Y:S01]  /*6790*/  HADD2.F32 R111, -RZ, R111.H1_H1 ;  /* 0x3000006fff6f7230 */ /* 0x000fe20000004100 */
[----:B------:R-:W-:Y:S01]  /*67a0*/  SEL R114, RZ, 0x10000, P5 ;  /* 0x00010000ff727807 */ /* 0x000fe20002800000 */
[----:B------:R-:W-:Y:S01]  /*67b0*/  @P0 HADD2.F32 R180, -RZ, R107.H1_H1 ;  /* 0x3000006bffb40230 */ /* 0x000fe20000004100 */
[----:B------:R-:W-:Y:S01]  /*67c0*/  ISETP.NE.AND P5, PT, R179, RZ, PT ;  /* 0x000000ffb300720c */ /* 0x000fe20003fa5270 */
[----:B------:R-:W-:Y:S01]  /*67d0*/  IMAD.WIDE.U32 R184, R182, R129, c[0x0][0x188] ;  /* 0x00006200b6b87625 */ /* 0x000fe200078e0081 */
[----:B------:R-:W-:-:S02]  /*67e0*/  SEL R108, RZ, 0x1, P1 ;  /* 0x00000001ff6c7807 */ /* 0x000fc40000800000 */
[----:B------:R-:W-:Y:S01]  /*67f0*/  SEL R112, RZ, 0x1, P2 ;  /* 0x00000001ff707807 */ /* 0x000fe20001000000 */
[----:B------:R-:W-:Y:S01]  /*6800*/  FMUL.FTZ R111, R111, R178 ;  /* 0x000000b26f6f7220 */ /* 0x000fe20000410000 */
[----:B------:R-:W-:Y:S01]  /*6810*/  ISETP.NE.AND P6, PT, R177, RZ, PT ;  /* 0x000000ffb100720c */ /* 0x000fe20003fc5270 */
[----:B------:R-:W-:Y:S01]  /*6820*/  HADD2.F32 R177, -RZ, R51.H1_H1 ;  /* 0x30000033ffb17230 */ /* 0x000fe20000004100 */
[----:B------:R-:W-:Y:S01]  /*6830*/  IADD3 R190, R172, 0x40, RZ ;  /* 0x00000040acbe7810 */ /* 0x000fe20007ffe0ff */
[----:B------:R-:W-:Y:S01]  /*6840*/  IMAD.WIDE.U32 R182, R182, R127, c[0x0][0x190] ;  /* 0x00006400b6b67625 */ /* 0x000fe200078e007f */
[----:B------:R-:W-:-:S03]  /*6850*/  SEL R121, RZ, 0x1, P6 ;  /* 0x00000001ff797807 */ /* 0x000fc60003000000 */
[----:B0-----:R-:W-:-:S05]  /*6860*/  FFMA.FTZ R109, R109, R176, 1.1641532182693481445e-10 ;  /* 0x2f0000006d6d7423 */ /* 0x001fca00000100b0 */
[----:B------:R-:W-:Y:S02]  /*6870*/  FSETP.GTU.FTZ.AND P4, PT, R109, c[0x0][0x1e4], PT ;  /* 0x000079006d007a0b */ /* 0x000fe40003f9c000 */
[----:B------:R-:W-:Y:S02]  /*6880*/  SEL R109, RZ, 0x1, P5 ;  /* 0x00000001ff6d7807 */ /* 0x000fe40002800000 */
[----:B------:R-:W-:-:S04]  /*6890*/  SEL R113, RZ, 0x1000000, P4 ;  /* 0x01000000ff717807 */ /* 0x000fc80002000000 */
[----:B------:R-:W-:Y:S01]  /*68a0*/  LOP3.LUT R115, R115, R113, R114, 0xfe, !PT ;  /* 0x0000007173737212 */ /* 0x000fe200078efe72 */
[----:B------:R-:W-:Y:S02]  /*68b0*/  FMUL.FTZ R114, R111, c[0x0][0x1e8] ;  /* 0x00007a006f727a20 */ /* 0x000fe40000410000 */
[----:B------:R-:W-:-:S03]  /*68c0*/  IMAD.WIDE.U32 R110, R108, 0x10000, RZ ;  /* 0x000100006c6e7825 */ /* 0x000fc600078e00ff */
[----:B------:R-:W-:Y:S01]  /*68d0*/  FSEL R114, R114, RZ, !P4 ;  /* 0x000000ff72727208 */ /* 0x000fe20006000000 */
[----:B------:R-:W-:-:S04]  /*68e0*/  IMAD.WIDE.U32 R112, R112, 0x1000000, RZ ;  /* 0x0100000070707825 */ /* 0x000fc800078e00ff */
[----:B------:R-:W-:-:S04]  /*68f0*/  IMAD.WIDE.U32 R108, R109, 0x100, RZ ;  /* 0x000001006d6c7825 */ /* 0x000fc800078e00ff */
[----:B------:R-:W-:Y:S01]  /*6900*/  FMUL.FTZ R177, R114, R177 ;  /* 0x000000b172b17220 */ /* 0x000fe20000410000 */
[----:B------:R-:W-:Y:S02]  /*6910*/  LOP3.LUT R120, R108, R112, R110, 0xfe, !PT ;  /* 0x000000706c787212 */ /* 0x000fe400078efe6e */
[----:B------:R-:W-:Y:S01]  /*6920*/  SEL R112, RZ, 0x1, P3 ;  /* 0x00000001ff707807 */ /* 0x000fe20001800000 */
[----:B------:R-:W-:Y:S01]  /*6930*/  @P0 FADD.FTZ R177, R180, R177 ;  /* 0x000000b1b4b10221 */ /* 0x000fe20000010000 */
[----:B------:R-:W-:Y:S01]  /*6940*/  LOP3.LUT R120, R120, R121, RZ, 0xfc, !PT ;  /* 0x0000007978787212 */ /* 0x000fe200078efcff */
[----:B------:R-:W-:Y:S01]  /*6950*/  @P0 IMAD.WIDE.U32 R180, R190, R129, c[0x0][0x180] ;  /* 0x00006000beb40625 */ /* 0x000fe200078e0081 */
[----:B------:R-:W-:Y:S02]  /*6960*/  LOP3.LUT R121, R113, R115, R112, 0xfe, !PT ;  /* 0x0000007371797212 */ /* 0x000fe400078efe70 */
[----:B------:R-:W-:Y:S02]  /*6970*/  F2FP.PACK_AB R114, R175, R130 ;  /* 0x00000082af72723e */ /* 0x000fe400000000ff */
[----:B------:R-:W-:-:S02]  /*6980*/  F2FP.PACK_AB R113, R173, R128 ;  /* 0x00000080ad71723e */ /* 0x000fc400000000ff */
        /* <DEDUP_REMOVED lines=20> */
.L_x_10430:
[----:B0-----:R-:W-:Y:S02]  /*6ad0*/  MOV R180, R168 ;  /* 0x000000a800b47202 */ /* 0x001fe40000000f00 */
.L_x_10431:
[----:B------:R-:W-:Y:S05]  /*6ae0*/  BSYNC B1 ;  /* 0x0000000000017941 */ /* 0x000fea0003800000 */
.L_x_10429:
        /* <DEDUP_REMOVED lines=16> */
.L_x_10435:
[----:B------:R-:W-:Y:S05]  /*6bf0*/  BSYNC B2 ;  /* 0x0000000000027941 */ /* 0x000fea0003800000 */
.L_x_10434:
        /* <DEDUP_REMOVED lines=44> */
.L_x_10433:
[----:B------:R-:W-:Y:S05]  /*6ec0*/  BSYNC B1 ;  /* 0x0000000000017941 */ /* 0x000fea0003800000 */
.L_x_10432:
[----:B------:R-:W0:Y:S01]  /*6ed0*/  I2F.U32 R113, R180 ;  /* 0x000000b400717306 */ /* 0x000e220000201000 */
[----:B-----5:R-:W-:Y:S01]  /*6ee0*/  HADD2.F32 R115, -RZ, R108.H0_H0 ;  /* 0x2000006cff737230 */ /* 0x020fe20000004100 */
[----:B------:R-:W-:Y:S01]  /*6ef0*/  BSSY B1, `(.L_x_10436) ;  /* 0x0000017000017945 */ /* 0x000fe20003800000 */
[----:B------:R-:W-:Y:S02]  /*6f00*/  HADD2.F32 R112, -RZ, R52.H0_H0 ;  /* 0x20000034ff707230 */ /* 0x000fe40000004100 */
[----:B------:R-:W-:Y:S01]  /*6f10*/  @P0 HADD2.F32 R114, -RZ, R104.H0_H0 ;  /* 0x20000068ff720230 */ /* 0x000fe20000004100 */
        /* <DEDUP_REMOVED lines=8> */
[----:B------:R-:W-:-:S03]  /*6fa0*/  IADD3 R112, R187, 0x1, RZ ;  /* 0x00000001bb707810 */ /* 0x000fc60007ffe0ff */
        /* <DEDUP_REMOVED lines=10> */
.L_x_10437:
[----:B------:R-:W-:Y:S02]  /*7050*/  IMAD.MOV.U32 R180, RZ, RZ, R168 ;  /* 0x000000ffffb47224 */ /* 0x000fe400078e00a8 */
.L_x_10438:
[----:B------:R-:W-:Y:S05]  /*7060*/  BSYNC B1 ;  /* 0x0000000000017941 */ /* 0x000fea0003800000 */
.L_x_10436:
        /* <DEDUP_REMOVED lines=16> */
.L_x_10442:
[----:B------:R-:W-:Y:S05]  /*7170*/  BSYNC B2 ;  /* 0x0000000000027941 */ /* 0x000fea0003800000 */
.L_x_10441:
        /* <DEDUP_REMOVED lines=44> */
.L_x_10440:
[----:B------:R-:W-:Y:S05]  /*7440*/  BSYNC B1 ;  /* 0x0000000000017941 */ /* 0x000fea0003800000 */
.L_x_10439:
[----:B------:R-:W0:Y:S01]  /*7450*/  I2F.U32 R113, R180 ;  /* 0x000000b400717306 */ /* 0x000e220000201000 */
[----:B------:R-:W-:Y:S01]  /*7460*/  HADD2.F32 R115, -RZ, R108.H1_H1 ;  /* 0x3000006cff737230 */ /* 0x000fe20000004100 */
[----:B------:R-:W-:Y:S01]  /*7470*/  BSSY B1, `(.L_x_10443) ;  /* 0x0000017000017945 */ /* 0x000fe20003800000 */
[----:B------:R-:W-:Y:S01]  /*7480*/  HADD2.F32 R182, -RZ, R52.H1_H1 ;  /* 0x30000034ffb67230 */ /* 0x000fe20000004100 */
[----:B------:R-:W-:Y:S02]  /*7490*/  IADD3 R114, R112, 0x1, RZ ;  /* 0x0000000170727810 */ /* 0x000fe40007ffe0ff */
[----:B------:R-:W-:-:S04]  /*74a0*/  FMUL.FTZ R115, R115, R178 ;  /* 0x000000b273737220 */ /* 0x000fc80000410000 */
[----:B------:R-:W-:Y:S02]  /*74b0*/  FMUL.FTZ R115, R115, c[0x0][0x1e8] ;  /* 0x00007a0073737a20 */ /* 0x000fe40000410000 */
[----:B0-----:R-:W-:-:S05]  /*74c0*/  FFMA.FTZ R113, R113, R176, 1.1641532182693481445e-10 ;  /* 0x2f00000071717423 */ /* 0x001fca00000100b0 */
[----:B------:R-:W-:Y:S01]  /*74d0*/  FSETP.GTU.FTZ.AND P1, PT, R113, c[0x0][0x1e4], PT ;  /* 0x0000790071007a0b */ /* 0x000fe20003f3c000 */
[----:B------:R-:W-:-:S03]  /*74e0*/  @P0 HADD2.F32 R113, -RZ, R104.H1_H1 ;  /* 0x30000068ff710230 */ /* 0x000fc60000004100 */
        /* <DEDUP_REMOVED lines=14> */
.L_x_10444:
[----:B------:R-:W-:Y:S02]  /*75d0*/  IMAD.MOV.U32 R108, RZ, RZ, R168 ;  /* 0x000000ffff6c7224 */ /* 0x000fe400078e00a8 */
.L_x_10445:
[----:B------:R-:W-:Y:S05]  /*75e0*/  BSYNC B1 ;  /* 0x0000000000017941 */ /* 0x000fea0003800000 */
.L_x_10443:
        /* <DEDUP_REMOVED lines=16> */
.L_x_10449:
[----:B------:R-:W-:Y:S05]  /*76f0*/  BSYNC B2 ;  /* 0x0000000000027941 */ /* 0x000fea0003800000 */
.L_x_10448:
        /* <DEDUP_REMOVED lines=44> */
.L_x_10447:
[----:B------:R-:W-:Y:S05]  /*79c0*/  BSYNC B1 ;  /* 0x0000000000017941 */ /* 0x000fea0003800000 */
.L_x_10446:
        /* <DEDUP_REMOVED lines=23> */
.L_x_10451:
[----:B------:R-:W-:Y:S02]  /*7b40*/  MOV R108, R168 ;  /* 0x000000a8006c7202 */ /* 0x000fe40000000f00 */
.L_x_10452:
[----:B------:R-:W-:Y:S05]  /*7b50*/  BSYNC B1 ;  /* 0x0000000000017941 */ /* 0x000fea0003800000 */
.L_x_10450:
        /* <DEDUP_REMOVED lines=16> */
.L_x_10456:
[----:B------:R-:W-:Y:S05]  /*7c60*/  BSYNC B2 ;  /* 0x0000000000027941 */ /* 0x000fea0003800000 */
.L_x_10455:
        /* <DEDUP_REMOVED lines=44> */
.L_x_10454:
[----:B------:R-:W-:Y:S05]  /*7f30*/  BSYNC B1 ;  /* 0x0000000000017941 */ /* 0x000fea0003800000 */
.L_x_10453:
[----:B------:R-:W0:Y:S01]  /*7f40*/  I2F.U32 R113, R108 ;  /* 0x0000006c00717306 */ /* 0x000e220000201000 */
[----:B------:R-:W-:Y:S01]  /*7f50*/  HADD2.F32 R109, -RZ, R109.H1_H1 ;  /* 0x3000006dff6d7230 */ /* 0x000fe20000004100 */
[----:B------:R-:W-:Y:S01]  /*7f60*/  ISETP.NE.AND P3, PT, R115, 0x1, PT ;  /* 0x000000017300780c */ /* 0x000fe20003f65270 */
[----:B------:R-:W-:Y:S01]  /*7f70*/  HADD2.F32 R112, -RZ, R53.H1_H1 ;  /* 0x30000035ff707230 */ /* 0x000fe20000004100 */
[----:B------:R-:W-:Y:S01]  /*7f80*/  BSSY B1, `(.L_x_10457) ;  /* 0x0000014000017945 */ /* 0x000fe20003800000 */
[----:B------:R-:W-:Y:S01]  /*7f90*/  @P0 HADD2.F32 R114, -RZ, R105.H1_H1 ;  /* 0x30000069ff720230 */ /* 0x000fe20000004100 */
        /* <DEDUP_REMOVED lines=17> */
.L_x_10458:
[----:B------:R-:W-:Y:S02]  /*80b0*/  IMAD.MOV.U32 R184, RZ, RZ, R168 ;  /* 0x000000ffffb87224 */ /* 0x000fe400078e00a8 */
.L_x_10459:
[----:B------:R-:W-:Y:S05]  /*80c0*/  BSYNC B1 ;  /* 0x0000000000017941 */ /* 0x000fea0003800000 */
.L_x_10457:
        /* <DEDUP_REMOVED lines=16> */
.L_x_10463:
[----:B------:R-:W-:Y:S05]  /*81d0*/  BSYNC B2 ;  /* 0x0000000000027941 */ /* 0x000fea0003800000 */
.L_x_10462:
        /* <DEDUP_REMOVED lines=44> */
.L_x_10461:
[----:B------:R-:W-:Y:S05]  /*84a0*/  BSYNC B1 ;  /* 0x0000000000017941 */ /* 0x000fea0003800000 */
.L_x_10460:
        /* <DEDUP_REMOVED lines=23> */
.L_x_10465:
[----:B------:R-:W-:Y:S02]  /*8620*/  IMAD.MOV.U32 R184, RZ, RZ, R168 ;  /* 0x000000ffffb87224 */ /* 0x000fe400078e00a8 */
.L_x_10466:
[----:B------:R-:W-:Y:S05]  /*8630*/  BSYNC B1 ;  /* 0x0000000000017941 */ /* 0x000fea0003800000 */
.L_x_10464:
        /* <DEDUP_REMOVED lines=16> */
.L_x_10470:
[----:B------:R-:W-:Y:S05]  /*8740*/  BSYNC B2 ;  /* 0x0000000000027941 */ /* 0x000fea0003800000 */
.L_x_10469:
        /* <DEDUP_REMOVED lines=44> */
.L_x_10468:
[----:B------:R-:W-:Y:S05]  /*8a10*/  BSYNC B1 ;  /* 0x0000000000017941 */ /* 0x000fea0003800000 */
.L_x_10467:
[----:B------:R-:W0:Y:S01]  /*8a20*/  I2F.U32 R109, R184 ;  /* 0x000000b8006d7306 */ /* 0x000e220000201000 */
[----:B------:R-:W-:Y:S01]  /*8a30*/  HADD2.F32 R113, -RZ, R110.H1_H1 ;  /* 0x3000006eff717230 */ /* 0x000fe20000004100 */
[C---:B------:R-:W-:Y:S01]  /*8a40*/  ISETP.NE.AND P5, PT, R114.reuse, 0x1, PT ;  /* 0x000000017200780c */ /* 0x040fe20003fa5270 */
[----:B------:R-:W-:Y:S01]  /*8a50*/  HADD2.F32 R186, -RZ, R54.H1_H1 ;  /* 0x30000036ffba7230 */ /* 0x000fe20000004100 */
[----:B------:R-:W-:Y:S01]  /*8a60*/  BSSY B1, `(.L_x_10471) ;  /* 0x0000014000017945 */ /* 0x000fe20003800000 */
[----:B------:R-:W-:Y:S01]  /*8a70*/  IADD3 R108, R114, 0x1, RZ ;  /* 0x00000001726c7810 */ /* 0x000fe20007ffe0ff */
        /* <DEDUP_REMOVED lines=17> */
.L_x_10472:
[----:B------:R-:W-:Y:S02]  /*8b90*/  MOV R110, R168 ;  /* 0x000000a8006e7202 */ /* 0x000fe40000000f00 */
.L_x_10473:
[----:B------:R-:W-:Y:S05]  /*8ba0*/  BSYNC B1 ;  /* 0x0000000000017941 */ /* 0x000fea0003800000 */
.L_x_10471:
        /* <DEDUP_REMOVED lines=16> */
.L_x_10477:
[----:B------:R-:W-:Y:S05]  /*8cb0*/  BSYNC B2 ;  /* 0x0000000000027941 */ /* 0x000fea0003800000 */
.L_x_10476:
        /* <DEDUP_REMOVED lines=44> */
.L_x_10475:
[----:B------:R-:W-:Y:S05]  /*8f80*/  BSYNC B1 ;  /* 0x0000000000017941 */ /* 0x000fea0003800000 */
.L_x_10474:
        /* <DEDUP_REMOVED lines=23> */
.L_x_10479:
[----:B------:R-:W-:Y:S02]  /*9100*/  IMAD.MOV.U32 R110, RZ, RZ, R168 ;  /* 0x000000ffff6e7224 */ /* 0x000fe400078e00a8 */
.L_x_10480:
[----:B------:R-:W-:Y:S05]  /*9110*/  BSYNC B1 ;  /* 0x0000000000017941 */ /* 0x000fea0003800000 */
.L_x_10478:
        /* <DEDUP_REMOVED lines=18> */
.L_x_10484:
[----:B------:R-:W-:Y:S05]  /*9240*/  BSYNC B2 ;  /* 0x0000000000027941 */ /* 0x000fea0003800000 */
.L_x_10483:
        /* <DEDUP_REMOVED lines=44> */
.L_x_10482:
[----:B------:R-:W-:Y:S05]  /*9510*/  BSYNC B1 ;  /* 0x0000000000017941 */ /* 0x000fea0003800000 */
.L_x_10481:
        /* <DEDUP_REMOVED lines=54> */
.L_x_10486:
[----:B0-----:R-:W-:Y:S02]  /*9880*/  IMAD.MOV.U32 R188, RZ, RZ, R168 ;  /* 0x000000ffffbc7224 */ /* 0x001fe400078e00a8 */
.L_x_10487:
[----:B------:R-:W-:Y:S05]  /*9890*/  BSYNC B1 ;  /* 0x0000000000017941 */ /* 0x000fea0003800000 */
.L_x_10485:
        /* <DEDUP_REMOVED lines=16> */
.L_x_10491:
[----:B------:R-:W-:Y:S05]  /*99a0*/  BSYNC B2 ;  /* 0x0000000000027941 */ /* 0x000fea0003800000 */
.L_x_10490:
        /* <DEDUP_REMOVED lines=44> */
.L_x_10489:
[----:B------:R-:W-:Y:S05]  /*9c70*/  BSYNC B1 ;  /* 0x0000000000017941 */ /* 0x000fea0003800000 */
.L_x_10488:
[----:B------:R-:W0:Y:S01]  /*9c80*/  I2F.U32 R113, R188 ;  /* 0x000000bc00717306 */ /* 0x000e220000201000 */
[----:B-----5:R-:W-:Y:S01]  /*9c90*/  HADD2.F32 R115, -RZ, R108.H0_H0 ;  /* 0x2000006cff737230 */ /* 0x020fe20000004100 */
[----:B------:R-:W-:Y:S01]  /*9ca0*/  LOP3.LUT R171, R171, 0xfffffffb, RZ, 0xc0, !PT ;  /* 0xfffffffbabab7812 */ /* 0x000fe200078ec0ff */
        /* <DEDUP_REMOVED lines=22> */
.L_x_10493:
[----:B------:R-:W-:Y:S02]  /*9e10*/  MOV R188, R168 ;  /* 0x000000a800bc7202 */ /* 0x000fe40000000f00 */
.L_x_10494:
[----:B------:R-:W-:Y:S05]  /*9e20*/  BSYNC B1 ;  /* 0x0000000000017941 */ /* 0x000fea0003800000 */
.L_x_10492:
        /* <DEDUP_REMOVED lines=16> */
.L_x_10498:
[----:B------:R-:W-:Y:S05]  /*9f30*/  BSYNC B2 ;  /* 0x0000000000027941 */ /* 0x000fea0003800000 */
.L_x_10497:
        /* <DEDUP_REMOVED lines=44> */
.L_x_10496:
[----:B------:R-:W-:Y:S05]  /*a200*/  BSYNC B1 ;  /* 0x0000000000017941 */ /* 0x000fea0003800000 */
.L_x_10495:
[----:B------:R-:W0:Y:S01]  /*a210*/  I2F.U32 R113, R188 ;  /* 0x000000bc00717306 */ /* 0x000e220000201000 */
[----:B------:R-:W-:Y:S01]  /*a220*/  HADD2.F32 R115, -RZ, R108.H1_H1 ;  /* 0x3000006cff737230 */ /* 0x000fe20000004100 */
[----:B------:R-:W-:Y:S01]  /*a230*/  LOP3.LUT R171, R171, 0xfffffffd, RZ, 0xc0, !PT ;  /* 0xfffffffdabab7812 */ /* 0x000fe200078ec0ff */
        /* <DEDUP_REMOVED lines=22> */
.L_x_10500:
[----:B------:R-:W-:Y:S02]  /*a3a0*/  IMAD.MOV.U32 R108, RZ, RZ, R168 ;  /* 0x000000ffff6c7224 */ /* 0x000fe400078e00a8 */
.L_x_10501:
[----:B------:R-:W-:Y:S05]  /*a3b0*/  BSYNC B1 ;  /* 0x0000000000017941 */ /* 0x000fea0003800000 */
.L_x_10499:
        /* <DEDUP_REMOVED lines=16> */
.L_x_10505:
[----:B------:R-:W-:Y:S05]  /*a4c0*/  BSYNC B2 ;  /* 0x0000000000027941 */ /* 0x000fea0003800000 */
.L_x_10504:
        /* <DEDUP_REMOVED lines=44> */
.L_x_10503:
[----:B------:R-:W-:Y:S05]  /*a790*/  BSYNC B1 ;  /* 0x0000000000017941 */ /* 0x000fea0003800000 */
.L_x_10502:
        /* <DEDUP_REMOVED lines=23> */
.L_x_10507:
[----:B------:R-:W-:Y:S02]  /*a910*/  IMAD.MOV.U32 R108, RZ, RZ, R168 ;  /* 0x000000ffff6c7224 */ /* 0x000fe400078e00a8 */
.L_x_10508:
[----:B------:R-:W-:Y:S05]  /*a920*/  BSYNC B1 ;  /* 0x0000000000017941 */ /* 0x000fea0003800000 */
.L_x_10506:
        /* <DEDUP_REMOVED lines=16> */
.L_x_10512:
[----:B------:R-:W-:Y:S05]  /*aa30*/  BSYNC B2 ;  /* 0x0000000000027941 */ /* 0x000fea0003800000 */
.L_x_10511:
        /* <DEDUP_REMOVED lines=44> */
.L_x_10510:
[----:B------:R-:W-:Y:S05]  /*ad00*/  BSYNC B1 ;  /* 0x0000000000017941 */ /* 0x000fea0003800000 */
.L_x_10509:
        /* <DEDUP_REMOVED lines=23> */
.L_x_10514:
[----:B------:R-:W-:Y:S02]  /*ae80*/  MOV R188, R168 ;  /* 0x000000a800bc7202 */ /* 0x000fe40000000f00 */
.L_x_10515:
[----:B------:R-:W-:Y:S05]  /*ae90*/  BSYNC B1 ;  /* 0x0000000000017941 */ /* 0x000fea0003800000 */
.L_x_10513:
        /* <DEDUP_REMOVED lines=16> */
.L_x_10519:
[----:B------:R-:W-:Y:S05]  /*afa0*/  BSYNC B2 ;  /* 0x0000000000027941 */ /* 0x000fea0003800000 */
.L_x_10518:
        /* <DEDUP_REMOVED lines=44> */
.L_x_10517:
[----:B------:R-:W-:Y:S05]  /*b270*/  BSYNC B1 ;  /* 0x0000000000017941 */ /* 0x000fea0003800000 */
.L_x_10516:
        /* <DEDUP_REMOVED lines=23> */
.L_x_10521:
[----:B------:R-:W-:Y:S02]  /*b3f0*/  IMAD.MOV.U32 R188, RZ, RZ, R168 ;  /* 0x000000ffffbc7224 */ /* 0x000fe400078e00a8 */
.L_x_10522:
[----:B------:R-:W-:Y:S05]  /*b400*/  BSYNC B1 ;  /* 0x0000000000017941 */ /* 0x000fea0003800000 */
.L_x_10520:
        /* <DEDUP_REMOVED lines=16> */
.L_x_10526:
[----:B------:R-:W-:Y:S05]  /*b510*/  BSYNC B2 ;  /* 0x0000000000027941 */ /* 0x000fea0003800000 */
.L_x_10525:
        /* <DEDUP_REMOVED lines=44> */
.L_x_10524:
[----:B------:R-:W-:Y:S05]  /*b7e0*/  BSYNC B1 ;  /* 0x0000000000017941 */ /* 0x000fea0003800000 */
.L_x_10523:
        /* <DEDUP_REMOVED lines=23> */
.L_x_10528:
[----:B------:R-:W-:Y:S02]  /*b960*/  IMAD.MOV.U32 R110, RZ, RZ, R168 ;  /* 0x000000ffff6e7224 */ /* 0x000fe400078e00a8 */
.L_x_10529:
[----:B------:R-:W-:Y:S05]  /*b970*/  BSYNC B1 ;  /* 0x0000000000017941 */ /* 0x000fea0003800000 */
.L_x_10527:
        /* <DEDUP_REMOVED lines=16> */
.L_x_10533:
[----:B------:R-:W-:Y:S05]  /*ba80*/  BSYNC B2 ;  /* 0x0000000000027941 */ /* 0x000fea0003800000 */
.L_x_10532:
        /* <DEDUP_REMOVED lines=44> */
.L_x_10531:
[----:B------:R-:W-:Y:S05]  /*bd50*/  BSYNC B1 ;  /* 0x0000000000017941 */ /* 0x000fea0003800000 */
.L_x_10530:
        /* <DEDUP_REMOVED lines=23> */
.L_x_10535:
[----:B------:R-:W-:Y:S02]  /*bed0*/  MOV R110, R168 ;  /* 0x000000a8006e7202 */ /* 0x000fe40000000f00 */
.L_x_10536:
[----:B------:R-:W-:Y:S05]  /*bee0*/  BSYNC B1 ;  /* 0x0000000000017941 */ /* 0x000fea0003800000 */
.L_x_10534:
        /* <DEDUP_REMOVED lines=18> */
.L_x_10540:
[----:B------:R-:W-:Y:S05]  /*c010*/  BSYNC B2 ;  /* 0x0000000000027941 */ /* 0x000fea0003800000 */
.L_x_10539:
        /* <DEDUP_REMOVED lines=44> */
.L_x_10538:
[----:B------:R-:W-:Y:S05]  /*c2e0*/  BSYNC B1 ;  /* 0x0000000000017941 */ /* 0x000fea0003800000 */
.L_x_10537:
[----:B------:R-:W0:Y:S01]  /*c2f0*/  I2F.U32 R109, R110 ;  /* 0x0000006e006d7306 */ /* 0x000e220000201000 */
[----:B------:R-:W-:Y:S01]  /*c300*/  SEL R195, RZ, 0x100, P4 ;  /* 0x00000100ffc37807 */ /* 0x000fe20002000000 */
[----:B------:R-:W-:Y:S01]  /*c310*/  HADD2.F32 R111, -RZ, R111.H1_H1 ;  /* 0x3000006fff6f7230 */ /* 0x000fe20000004100 */
[----:B------:R-:W-:Y:S01]  /*c320*/  SEL R114, RZ, 0x10000, P5 ;  /* 0x00010000ff727807 */ /* 0x000fe20002800000 */
[----:B------:R-:W-:Y:S01]  /*c330*/  HADD2.F32 R115, -RZ, R59.H1_H1 ;  /* 0x3000003bff737230 */ /* 0x000fe20000004100 */
[----:B------:R-:W-:Y:S01]  /*c340*/  LOP3.LUT P5, RZ, R171, 0x2, RZ, 0xc0, !PT ;  /* 0x00000002abff7812 */ /* 0x000fe200078ac0ff */
[----:B------:R-:W-:Y:S01]  /*c350*/  @P0 HADD2.F32 R197, -RZ, R107.H1_H1 ;  /* 0x3000006bffc50230 */ /* 0x000fe20000004100 */
[----:B------:R-:W-:Y:S01]  /*c360*/  FMUL.FTZ R111, R111, R178 ;  /* 0x000000b26f6f7220 */ /* 0x000fe20000410000 */
[----:B------:R-:W-:Y:S01]  /*c370*/  SEL R108, RZ, 0x1, P1 ;  /* 0x00000001ff6c7807 */ /* 0x000fe20000800000 */
[----:B------:R-:W-:Y:S01]  /*c380*/  IMAD.WIDE.U32 R202, R200, R129, c[0x0][0x188] ;  /* 0x00006200c8ca7625 */ /* 0x000fe200078e0081 */
[----:B------:R-:W-:-:S02]  /*c390*/  SEL R112, RZ, 0x1, P2 ;  /* 0x00000001ff707807 */ /* 0x000fc40001000000 */
[----:B------:R-:W-:Y:S01]  /*c3a0*/  LOP3.LUT P6, RZ, R171, 0x4, RZ, 0xc0, !PT ;  /* 0x00000004abff7812 */ /* 0x000fe200078cc0ff */
[----:B------:R-:W-:Y:S01]  /*c3b0*/  IMAD.WIDE.U32 R200, R200, R127, c[0x0][0x190] ;  /* 0x00006400c8c87625 */ /* 0x000fe200078e007f */
[----:B------:R-:W-:Y:S02]  /*c3c0*/  IADD3 R208, R172, 0x80, RZ ;  /* 0x00000080acd07810 */ /* 0x000fe40007ffe0ff */
[----:B------:R-:W-:Y:S01]  /*c3d0*/  SEL R121, RZ, 0x1, P6 ;  /* 0x00000001ff797807 */ /* 0x000fe20003000000 */
[----:B0-----:R-:W-:Y:S02]  /*c3e0*/  FFMA.FTZ R109, R109, R176, 1.1641532182693481445e-10 ;  /* 0x2f0000006d6d7423 */ /* 0x001fe400000100b0 */
[----:B------:R-:W-:-:S03]  /*c3f0*/  @P0 IMAD.WIDE.U32 R198, R208, R129, c[0x0][0x180] ;  /* 0x00006000d0c60625 */ /* 0x000fc600078e0081 */
        /* <DEDUP_REMOVED lines=13> */
[----:B------:R-:W-:Y:S02]  /*c4d0*/  LOP3.LUT R120, R120, R121, RZ, 0xfc, !PT ;  /* 0x0000007978787212 */ /* 0x000fe400078efcff */
        /* <DEDUP_REMOVED lines=23> */
.L_x_10542:
[----:B0-----:R-:W-:Y:S02]  /*c650*/  IMAD.MOV.U32 R198, RZ, RZ, R168 ;  /* 0x000000ffffc67224 */ /* 0x001fe400078e00a8 */
.L_x_10543:
[----:B------:R-:W-:Y:S05]  /*c660*/  BSYNC B1 ;  /* 0x0000000000017941 */ /* 0x000fea0003800000 */
.L_x_10541:
        /* <DEDUP_REMOVED lines=16> */
.L_x_10547:
[----:B------:R-:W-:Y:S05]  /*c770*/  BSYNC B2 ;  /* 0x0000000000027941 */ /* 0x000fea0003800000 */
.L_x_10546:
        /* <DEDUP_REMOVED lines=44> */
.L_x_10545:
[----:B------:R-:W-:Y:S05]  /*ca40*/  BSYNC B1 ;  /* 0x0000000000017941 */ /* 0x000fea0003800000 */
.L_x_10544:
        /* <DEDUP_REMOVED lines=25> */
.L_x_10549:
[----:B------:R-:W-:Y:S02]  /*cbe0*/  MOV R188, R168 ;  /* 0x000000a800bc7202 */ /* 0x000fe40000000f00 */
.L_x_10550:
[----:B------:R-:W-:Y:S05]  /*cbf0*/  BSYNC B1 ;  /* 0x0000000000017941 */ /* 0x000fea0003800000 */
.L_x_10548:
        /* <DEDUP_REMOVED lines=16> */
.L_x_10554:
[----:B------:R-:W-:Y:S05]  /*cd00*/  BSYNC B2 ;  /* 0x0000000000027941 */ /* 0x000fea0003800000 */
.L_x_10553:
        /* <DEDUP_REMOVED lines=42> */
[----:B------:R-:W-:Y:S01]  /*cfb0*/  HFMA2.MMA R112, -RZ, RZ, 0, 0 ;  /* 0x00000000ff707435 */ /* 0x000fe200000001ff */
[----:B------:R-:W-:-:S05]  /*cfc0*/  LOP3.LUT R155, R113, UR26, R114, 0x96, !PT ;  /* 0x0000001a719b7c12 */ /* 0x000fca000f8e9672 */
.L_x_10552:
[----:B------:R-:W-:Y:S05]  /*cfd0*/  BSYNC B1 ;  /* 0x0000000000017941 */ /* 0x000fea0003800000 */
.L_x_10551:
        /* <DEDUP_REMOVED lines=25> */
.L_x_10556:
[----:B------:R-:W-:Y:S02]  /*d170*/  MOV R108, R168 ;  /* 0x000000a8006c7202 */ /* 0x000fe40000000f00 */
.L_x_10557:
[----:B------:R-:W-:Y:S05]  /*d180*/  BSYNC B1 ;  /* 0x0000000000017941 */ /* 0x000fea0003800000 */
.L_x_10555:
        /* <DEDUP_REMOVED lines=16> */
.L_x_10561:
[----:B------:R-:W-:Y:S05]  /*d290*/  BSYNC B2 ;  /* 0x0000000000027941 */ /* 0x000fea0003800000 */
.L_x_10560:
        /* <DEDUP_REMOVED lines=39> */
[----:B------:R-:W-:Y:S01]  /*d510*/  MOV R168, R120 ;  /* 0x0000007800a87202 */ /* 0x000fe20000000f00 */
[----:B------:R-:W-:Y:S01]  /*d520*/  HFMA2.MMA R120, -RZ, RZ, 0, 0 ;  /* 0x00000000ff787435 */ /* 0x000fe200000001ff */
[----:B------:R-:W-:Y:S01]  /*d530*/  LOP3.LUT R154, R121, UR25, R154, 0x96, !PT ;  /* 0x00000019799a7c12 */ /* 0x000fe2000f8e969a */
[----:B------:R-:W-:Y:S01]  /*d540*/  IMAD.MOV.U32 R170, RZ, RZ, R112 ;  /* 0x000000ffffaa7224 */ /* 0x000fe200078e0070 */
[----:B------:R-:W-:-:S03]  /*d550*/  LOP3.LUT R155, R113, UR26, R114, 0x96, !PT ;  /* 0x0000001a719b7c12 */ /* 0x000fc6000f8e9672 */
.L_x_10559:
[----:B------:R-:W-:Y:S05]  /*d560*/  BSYNC B1 ;  /* 0x0000000000017941 */ /* 0x000fea0003800000 */
.L_x_10558:
        /* <DEDUP_REMOVED lines=23> */
.L_x_10563:
[----:B------:R-:W-:Y:S02]  /*d6e0*/  MOV R108, R168 ;  /* 0x000000a8006c7202 */ /* 0x000fe40000000f00 */
.L_x_10564:
[----:B------:R-:W-:Y:S05]  /*d6f0*/  BSYNC B1 ;  /* 0x0000000000017941 */ /* 0x000fea0003800000 */
.L_x_10562:
        /* <DEDUP_REMOVED lines=16> */
.L_x_10568:
[----:B------:R-:W-:Y:S05]  /*d800*/  BSYNC B2 ;  /* 0x0000000000027941 */ /* 0x000fea0003800000 */
.L_x_10567:
        /* <DEDUP_REMOVED lines=44> */
.L_x_10566:
[----:B------:R-:W-:Y:S05]  /*dad0*/  BSYNC B1 ;  /* 0x0000000000017941 */ /* 0x000fea0003800000 */
.L_x_10565:
        /* <DEDUP_REMOVED lines=23> */
.L_x_10570:
[----:B------:R-:W-:Y:S02]  /*dc50*/  MOV R188, R168 ;  /* 0x000000a800bc7202 */ /* 0x000fe40000000f00 */
.L_x_10571:
[----:B------:R-:W-:Y:S05]  /*dc60*/  BSYNC B1 ;  /* 0x0000000000017941 */ /* 0x000fea0003800000 */
.L_x_10569:
        /* <DEDUP_REMOVED lines=16> */
.L_x_10575:
[----:B------:R-:W-:Y:S05]  /*dd70*/  BSYNC B2 ;  /* 0x0000000000027941 */ /* 0x000fea0003800000 */
.L_x_10574:
        /* <DEDUP_REMOVED lines=44> */
.L_x_10573:
[----:B------:R-:W-:Y:S05]  /*e040*/  BSYNC B1 ;  /* 0x0000000000017941 */ /* 0x000fea0003800000 */
.L_x_10572:
        /* <DEDUP_REMOVED lines=23> */
.L_x_10577:
[----:B------:R-:W-:Y:S02]  /*e1c0*/  MOV R188, R168 ;  /* 0x000000a800bc7202 */ /* 0x000fe40000000f00 */
.L_x_10578:
[----:B------:R-:W-:Y:S05]  /*e1d0*/  BSYNC B1 ;  /* 0x0000000000017941 */ /* 0x000fea0003800000 */
.L_x_10576:
        /* <DEDUP_REMOVED lines=16> */
.L_x_10582:
[----:B------:R-:W-:Y:S05]  /*e2e0*/  BSYNC B2 ;  /* 0x0000000000027941 */ /* 0x000fea0003800000 */
.L_x_10581:
        /* <DEDUP_REMOVED lines=40> */
[----:B------:R-:W-:Y:S01]  /*e570*/  HFMA2.MMA R115, -RZ, RZ, 0, 0 ;  /* 0x00000000ff737435 */ /* 0x000fe200000001ff */
[----:B------:R-:W-:Y:S01]  /*e580*/  MOV R168, R114 ;  /* 0x0000007200a87202 */ /* 0x000fe20000000f00 */
[----:B------:R-:W-:Y:S01]  /*e590*/  IMAD.MOV.U32 R170, RZ, RZ, R108 ;  /* 0x000000ffffaa7224 */ /* 0x000fe200078e006c */
[----:B------:R-:W-:-:S03]  /*e5a0*/  LOP3.LUT R155, R109, UR26, R112, 0x96, !PT ;  /* 0x0000001a6d9b7c12 */ /* 0x000fc6000f8e9670 */
.L_x_10580:
[----:B------:R-:W-:Y:S05]  /*e5b0*/  BSYNC B1 ;  /* 0x0000000000017941 */ /* 0x000fea0003800000 */
.L_x_10579:
        /* <DEDUP_REMOVED lines=23> */
.L_x_10584:
[----:B------:R-:W-:Y:S02]  /*e730*/  MOV R110, R168 ;  /* 0x000000a8006e7202 */ /* 0x000fe40000000f00 */
.L_x_10585:
[----:B------:R-:W-:Y:S05]  /*e740*/  BSYNC B1 ;  /* 0x0000000000017941 */ /* 0x000fea0003800000 */
.L_x_10583:
        /* <DEDUP_REMOVED lines=16> */
.L_x_10589:
[----:B------:R-:W-:Y:S05]  /*e850*/  BSYNC B2 ;  /* 0x0000000000027941 */ /* 0x000fea0003800000 */
.L_x_10588:
        /* <DEDUP_REMOVED lines=44> */
.L_x_10587:
[----:B------:R-:W-:Y:S05]  /*eb20*/  BSYNC B1 ;  /* 0x0000000000017941 */ /* 0x000fea0003800000 */
.L_x_10586:
        /* <DEDUP_REMOVED lines=23> */
.L_x_10591:
[----:B------:R-:W-:Y:S02]  /*eca0*/  MOV R110, R168 ;  /* 0x000000a8006e7202 */ /* 0x000fe40000000f00 */
.L_x_10592:
[----:B------:R-:W-:Y:S05]  /*ecb0*/  BSYNC B1 ;  /* 0x0000000000017941 */ /* 0x000fea0003800000 */
.L_x_10590:
        /* <DEDUP_REMOVED lines=18> */
.L_x_10596:
[----:B------:R-:W-:Y:S05]  /*ede0*/  BSYNC B2 ;  /* 0x0000000000027941 */ /* 0x000fea0003800000 */
.L_x_10595:
        /* <DEDUP_REMOVED lines=44> */
.L_x_10594:
[----:B------:R-:W-:Y:S05]  /*f0b0*/  BSYNC B1 ;  /* 0x0000000000017941 */ /* 0x000fea0003800000 */
.L_x_10593:
        /* <DEDUP_REMOVED lines=54> */
.L_x_10598:
[----:B0-----:R-:W-:Y:S02]  /*f420*/  MOV R188, R168 ;  /* 0x000000a800bc7202 */ /* 0x001fe40000000f00 */
.L_x_10599:
[----:B------:R-:W-:Y:S05]  /*f430*/  BSYNC B1 ;  /* 0x0000000000017941 */ /* 0x000fea0003800000 */
.L_x_10597:
        /* <DEDUP_REMOVED lines=16> */
.L_x_10603:
[----:B------:R-:W-:Y:S05]  /*f540*/  BSYNC B2 ;  /* 0x0000000000027941 */ /* 0x000fea0003800000 */
.L_x_10602:
        /* <DEDUP_REMOVED lines=44> */
.L_x_10601:
[----:B------:R-:W-:Y:S05]  /*f810*/  BSYNC B1 ;  /* 0x0000000000017941 */ /* 0x000fea0003800000 */
.L_x_10600:
        /* <DEDUP_REMOVED lines=25> */
.L_x_10605:
[----:B------:R-:W-:Y:S02]  /*f9b0*/  MOV R188, R168 ;  /* 0x000000a800bc7202 */ /* 0x000fe40000000f00 */
.L_x_10606:
[----:B------:R-:W-:Y:S05]  /*f9c0*/  BSYNC B1 ;  /* 0x0000000000017941 */ /* 0x000fea0003800000 */
.L_x_10604:
        /* <DEDUP_REMOVED lines=16> */
.L_x_10610:
[----:B------:R-:W-:Y:S05]  /*fad0*/  BSYNC B2 ;  /* 0x0000000000027941 */ /* 0x000fea0003800000 */
.L_x_10609:
        /* <DEDUP_REMOVED lines=44> */
.L_x_10608:
[----:B------:R-:W-:Y:S05]  /*fda0*/  BSYNC B1 ;  /* 0x0000000000017941 */ /* 0x000fea0003800000 */
.L_x_10607:
        /* <DEDUP_REMOVED lines=25> */
.L_x_10612:
[----:B------:R-:W-:Y:S02]  /*ff40*/  MOV R108, R168 ;  /* 0x000000a8006c7202 */ /* 0x000fe40000000f00 */
.L_x_10613:
[----:B------:R-:W-:Y:S05]  /*ff50*/  BSYNC B1 ;  /* 0x0000000000017941 */ /* 0x000fea0003800000 */
.L_x_10611:
        /* <DEDUP_REMOVED lines=16> */
.L_x_10617:
[----:B------:R-:W-:Y:S05]  /*10060*/  BSYNC B2 ;  /* 0x0000000000027941 */ /* 0x000fea0003800000 */
.L_x_10616:
        /* <DEDUP_REMOVED lines=44> */
.L_x_10615:
[----:B------:R-:W-:Y:S05]  /*10330*/  BSYNC B1 ;  /* 0x0000000000017941 */ /* 0x000fea0003800000 */
.L_x_10614:
        /* <DEDUP_REMOVED lines=23> */
.L_x_10619:
[----:B------:R-:W-:Y:S02]  /*104b0*/  MOV R108, R168 ;  /* 0x000000a8006c7202 */ /* 0x000fe40000000f00 */
.L_x_10620:
[----:B------:R-:W-:Y:S05]  /*104c0*/  BSYNC B1 ;  /* 0x0000000000017941 */ /* 0x000fea0003800000 */
.L_x_10618:
        /* <DEDUP_REMOVED lines=16> */
.L_x_10624:
[----:B------:R-:W-:Y:S05]  /*105d0*/  BSYNC B2 ;  /* 0x0000000000027941 */ /* 0x000fea0003800000 */
.L_x_10623:
        /* <DEDUP_REMOVED lines=44> */
.L_x_10622:
[----:B------:R-:W-:Y:S05]  /*108a0*/  BSYNC B1 ;  /* 0x0000000000017941 */ /* 0x000fea0003800000 */
.L_x_10621:
        /* <DEDUP_REMOVED lines=23> */
.L_x_10626:
[----:B------:R-:W-:Y:S02]  /*10a20*/  MOV R188, R168 ;  /* 0x000000a800bc7202 */ /* 0x000fe40000000f00 */
.L_x_10627:
[----:B------:R-:W-:Y:S05]  /*10a30*/  BSYNC B1 ;  /* 0x0000000000017941 */ /* 0x000fea0003800000 */
.L_x_10625:
        /* <DEDUP_REMOVED lines=16> */
.L_x_10631:
[----:B------:R-:W-:Y:S05]  /*10b40*/  BSYNC B2 ;  /* 0x0000000000027941 */ /* 0x000fea0003800000 */
.L_x_10630:
        /* <DEDUP_REMOVED lines=44> */
.L_x_10629:
[----:B------:R-:W-:Y:S05]  /*10e10*/  BSYNC B1 ;  /* 0x0000000000017941 */ /* 0x000fea0003800000 */
.L_x_10628:
        /* <DEDUP_REMOVED lines=23> */
.L_x_10633:
[----:B------:R-:W-:Y:S02]  /*10f90*/  MOV R188, R168 ;  /* 0x000000a800bc7202 */ /* 0x000fe40000000f00 */
.L_x_10634:
[----:B------:R-:W-:Y:S05]  /*10fa0*/  BSYNC B1 ;  /* 0x0000000000017941 */ /* 0x000fea0003800000 */
.L_x_10632:
        /* <DEDUP_REMOVED lines=16> */
.L_x_10638:
[----:B------:R-:W-:Y:S05]  /*110b0*/  BSYNC B2 ;  /* 0x0000000000027941 */ /* 0x000fea0003800000 */
.L_x_10637:
        /* <DEDUP_REMOVED lines=44> */
.L_x_10636:
[----:B------:R-:W-:Y:S05]  /*11380*/  BSYNC B1 ;  /* 0x0000000000017941 */ /* 0x000fea0003800000 */
.L_x_10635:
        /* <DEDUP_REMOVED lines=23> */
.L_x_10640:
[----:B------:R-:W-:Y:S02]  /*11500*/  MOV R110, R168 ;  /* 0x000000a8006e7202 */ /* 0x000fe40000000f00 */
.L_x_10641:
[----:B------:R-:W-:Y:S05]  /*11510*/  BSYNC B1 ;  /* 0x0000000000017941 */ /* 0x000fea0003800000 */
.L_x_10639:
        /* <DEDUP_REMOVED lines=16> */
.L_x_10645:
[----:B------:R-:W-:Y:S05]  /*11620*/  BSYNC B2 ;  /* 0x0000000000027941 */ /* 0x000fea0003800000 */
.L_x_10644:
        /* <DEDUP_REMOVED lines=44> */
.L_x_10643:
[----:B------:R-:W-:Y:S05]  /*118f0*/  BSYNC B1 ;  /* 0x0000000000017941 */ /* 0x000fea0003800000 */
.L_x_10642:
        /* <DEDUP_REMOVED lines=23> */
.L_x_10647:
[----:B------:R-:W-:Y:S02]  /*11a70*/  MOV R110, R168 ;  /* 0x000000a8006e7202 */ /* 0x000fe40000000f00 */
.L_x_10648:
[----:B------:R-:W-:Y:S05]  /*11a80*/  BSYNC B1 ;  /* 0x0000000000017941 */ /* 0x000fea0003800000 */
.L_x_10646:
        /* <DEDUP_REMOVED lines=18> */
.L_x_10652:
[----:B------:R-:W-:Y:S05]  /*11bb0*/  BSYNC B2 ;  /* 0x0000000000027941 */ /* 0x000fea0003800000 */
.L_x_10651:
        /* <DEDUP_REMOVED lines=44> */
.L_x_10650:
[----:B------:R-:W-:Y:S05]  /*11e80*/  BSYNC B1 ;  /* 0x0000000000017941 */ /* 0x000fea0003800000 */
.L_x_10649:
        /* <DEDUP_REMOVED lines=54> */
.L_x_10654:
[----:B0-----:R-:W-:Y:S02]  /*121f0*/  MOV R188, R168 ;  /* 0x000000a800bc7202 */ /* 0x001fe40000000f00 */
.L_x_10655:
[----:B------:R-:W-:Y:S05]  /*12200*/  BSYNC B1 ;  /* 0x0000000000017941 */ /* 0x000fea0003800000 */
.L_x_10653:
        /* <DEDUP_REMOVED lines=16> */
.L_x_10659:
[----:B------:R-:W-:Y:S05]  /*12310*/  BSYNC B2 ;  /* 0x0000000000027941 */ /* 0x000fea0003800000 */
.L_x_10658:
        /* <DEDUP_REMOVED lines=44> */
.L_x_10657:
[----:B------:R-:W-:Y:S05]  /*125e0*/  BSYNC B1 ;  /* 0x0000000000017941 */ /* 0x000fea0003800000 */
.L_x_10656:
        /* <DEDUP_REMOVED lines=25> */
.L_x_10661:
[----:B------:R-:W-:Y:S02]  /*12780*/  MOV R188, R168 ;  /* 0x000000a800bc7202 */ /* 0x000fe40000000f00 */
.L_x_10662:
[----:B------:R-:W-:Y:S05]  /*12790*/  BSYNC B1 ;  /* 0x0000000000017941 */ /* 0x000fea0003800000 */
.L_x_10660:
        /* <DEDUP_REMOVED lines=16> */
.L_x_10666:
[----:B------:R-:W-:Y:S05]  /*128a0*/  BSYNC B2 ;  /* 0x0000000000027941 */ /* 0x000fea0003800000 */
.L_x_10665:
        /* <DEDUP_REMOVED lines=44> */
.L_x_10664:
[----:B------:R-:W-:Y:S05]  /*12b70*/  BSYNC B1 ;  /* 0x0000000000017941 */ /* 0x000fea0003800000 */
.L_x_10663:
        /* <DEDUP_REMOVED lines=25> */
.L_x_10668:
[----:B------:R-:W-:Y:S02]  /*12d10*/  MOV R108, R168 ;  /* 0x000000a8006c7202 */ /* 0x000fe40000000f00 */
.L_x_10669:
[----:B------:R-:W-:Y:S05]  /*12d20*/  BSYNC B1 ;  /* 0x0000000000017941 */ /* 0x000fea0003800000 */
.L_x_10667:
        /* <DEDUP_REMOVED lines=16> */
.L_x_10673:
[----:B------:R-:W-:Y:S05]  /*12e30*/  BSYNC B2 ;  /* 0x0000000000027941 */ /* 0x000fea0003800000 */
.L_x_10672:
        /* <DEDUP_REMOVED lines=43> */
[----:B------:R-:W-:-:S06]  /*130f0*/  HFMA2.MMA R114, -RZ, RZ, 0, 0 ;  /* 0x00000000ff727435 */ /* 0x000fcc00000001ff */
.L_x_10671:
[----:B------:R-:W-:Y:S05]  /*13100*/  BSYNC B1 ;  /* 0x0000000000017941 */ /* 0x000fea0003800000 */
.L_x_10670:
        /* <DEDUP_REMOVED lines=23> */
.L_x_10675:
[----:B------:R-:W-:Y:S02]  /*13280*/  MOV R108, R168 ;  /* 0x000000a8006c7202 */ /* 0x000fe40000000f00 */
.L_x_10676:
[----:B------:R-:W-:Y:S05]  /*13290*/  BSYNC B1 ;  /* 0x0000000000017941 */ /* 0x000fea0003800000 */
.L_x_10674:
        /* <DEDUP_REMOVED lines=16> */
.L_x_10680:
[----:B------:R-:W-:Y:S05]  /*133a0*/  BSYNC B2 ;  /* 0x0000000000027941 */ /* 0x000fea0003800000 */
.L_x_10679:
        /* <DEDUP_REMOVED lines=40> */
[----:B------:R-:W-:Y:S02]  /*13630*/  LOP3.LUT R154, R121, UR25, R154, 0x96, !PT ;  /* 0x00000019799a7c12 */ /* 0x000fe4000f8e969a */
[----:B------:R-:W-:Y:S01]  /*13640*/  MOV R168, R120 ;  /* 0x0000007800a87202 */ /* 0x000fe20000000f00 */
[----:B------:R-:W-:Y:S01]  /*13650*/  IMAD.MOV.U32 R170, RZ, RZ, R112 ;  /* 0x000000ffffaa7224 */ /* 0x000fe200078e0070 */
[----:B------:R-:W-:Y:S02]  /*13660*/  LOP3.LUT R155, R113, UR26, R114, 0x96, !PT ;  /* 0x0000001a719b7c12 */ /* 0x000fe4000f8e9672 */
.L_x_10678:
[----:B------:R-:W-:Y:S05]  /*13670*/  BSYNC B1 ;  /* 0x0000000000017941 */ /* 0x000fea0003800000 */
.L_x_10677:
        /* <DEDUP_REMOVED lines=23> */
.L_x_10682:
[----:B------:R-:W-:Y:S02]  /*137f0*/  MOV R188, R168 ;  /* 0x000000a800bc7202 */ /* 0x000fe40000000f00 */
.L_x_10683:
[----:B------:R-:W-:Y:S05]  /*13800*/  BSYNC B1 ;  /* 0x0000000000017941 */ /* 0x000fea0003800000 */
.L_x_10681:
        /* <DEDUP_REMOVED lines=16> */
.L_x_10687:
[----:B------:R-:W-:Y:S05]  /*13910*/  BSYNC B2 ;  /* 0x0000000000027941 */ /* 0x000fea0003800000 */
.L_x_10686:
        /* <DEDUP_REMOVED lines=33> */
[----:B------:R-:W-:Y:S01]  /*13b30*/  IMAD.WIDE.U32 R112, R112, -0x2daee0ad, RZ ;  /* 0xd2511f5370707825 */ /* 0x000fe200078e00ff */
[----:B------:R-:W-:-:S03]  /*13b40*/  HFMA2.MMA R120, -RZ, RZ, 0, 0 ;  /* 0x00000000ff787435 */ /* 0x000fc600000001ff */
        /* <DEDUP_REMOVED lines=9> */
.L_x_10685:
[----:B------:R-:W-:Y:S05]  /*13be0*/  BSYNC B1 ;  /* 0x0000000000017941 */ /* 0x000fea0003800000 */
.L_x_10684:
        /* <DEDUP_REMOVED lines=23> */
.L_x_10689:
[----:B------:R-:W-:Y:S02]  /*13d60*/  MOV R188, R168 ;  /* 0x000000a800bc7202 */ /* 0x000fe40000000f00 */
.L_x_10690:
[----:B------:R-:W-:Y:S05]  /*13d70*/  BSYNC B1 ;  /* 0x0000000000017941 */ /* 0x000fea0003800000 */
.L_x_10688:
        /* <DEDUP_REMOVED lines=16> */
.L_x_10694:
[----:B------:R-:W-:Y:S05]  /*13e80*/  BSYNC B2 ;  /* 0x0000000000027941 */ /* 0x000fea0003800000 */
.L_x_10693:
        /* <DEDUP_REMOVED lines=44> */
.L_x_10692:
[----:B------:R-:W-:Y:S05]  /*14150*/  BSYNC B1 ;  /* 0x0000000000017941 */ /* 0x000fea0003800000 */
.L_x_10691:
        /* <DEDUP_REMOVED lines=23> */
.L_x_10696:
[----:B------:R-:W-:Y:S02]  /*142d0*/  MOV R110, R168 ;  /* 0x000000a8006e7202 */ /* 0x000fe40000000f00 */
.L_x_10697:
[----:B------:R-:W-:Y:S05]  /*142e0*/  BSYNC B1 ;  /* 0x0000000000017941 */ /* 0x000fea0003800000 */
.L_x_10695:
        /* <DEDUP_REMOVED lines=16> */
.L_x_10701:
[----:B------:R-:W-:Y:S05]  /*143f0*/  BSYNC B2 ;  /* 0x0000000000027941 */ /* 0x000fea0003800000 */
.L_x_10700:
        /* <DEDUP_REMOVED lines=44> */
.L_x_10699:
[----:B------:R-:W-:Y:S05]  /*146c0*/  BSYNC B1 ;  /* 0x0000000000017941 */ /* 0x000fea0003800000 */
.L_x_10698:
        /* <DEDUP_REMOVED lines=23> */
.L_x_10703:
[----:B------:R-:W-:Y:S02]  /*14840*/  MOV R110, R168 ;  /* 0x000000a8006e7202 */ /* 0x000fe40000000f00 */
.L_x_10704:
[----:B------:R-:W-:Y:S05]  /*14850*/  BSYNC B1 ;  /* 0x0000000000017941 */ /* 0x000fea0003800000 */
.L_x_10702:
        /* <DEDUP_REMOVED lines=18> */
.L_x_10708:
[----:B------:R-:W-:Y:S05]  /*14980*/  BSYNC B2 ;  /* 0x0000000000027941 */ /* 0x000fea0003800000 */
.L_x_10707:
        /* <DEDUP_REMOVED lines=44> */
.L_x_10706:
[----:B------:R-:W-:Y:S05]  /*14c50*/  BSYNC B1 ;  /* 0x0000000000017941 */ /* 0x000fea0003800000 */
.L_x_10705:
        /* <DEDUP_REMOVED lines=12> */
[----:B------:R-:W-:-:S03]  /*14d20*/  IMAD.WIDE.U32 R224, R224, R127, c[0x0][0x190] ;  /* 0x00006400e0e07625 */ /* 0x000fc600078e007f */
        /* <DEDUP_REMOVED lines=17> */
[----:B------:R-:W-:Y:S02]  /*14e40*/  IADD3 R188, R172, 0xe0, RZ ;  /* 0x000000e0acbc7810 */ /* 0x000fe40007ffe0ff */
[----:B------:R-:W-:-:S02]  /*14e50*/  F2FP.PACK_AB R114, R220, R215 ;  /* 0x000000d7dc72723e */ /* 0x000fc400000000ff */
[----:B------:R-:W-:Y:S01]  /*14e60*/  F2FP.PACK_AB R113, R217, R214 ;  /* 0x000000d6d971723e */ /* 0x000fe200000000ff */
[----:B------:R-:W-:Y:S01]  /*14e70*/  @P0 IMAD.WIDE.U32 R222, R129, R188, c[0x0][0x180] ;  /* 0x0000600081de0625 */ /* 0x000fe200078e00bc */
        /* <DEDUP_REMOVED lines=20> */
.L_x_10710:
[----:B0-----:R-:W-:Y:S02]  /*14fc0*/  MOV R222, R168 ;  /* 0x000000a800de7202 */ /* 0x001fe40000000f00 */
.L_x_10711:
[----:B------:R-:W-:Y:S05]  /*14fd0*/  BSYNC B1 ;  /* 0x0000000000017941 */ /* 0x000fea0003800000 */
.L_x_10709:
        /* <DEDUP_REMOVED lines=16> */
.L_x_10715:
[----:B------:R-:W-:Y:S05]  /*150e0*/  BSYNC B2 ;  /* 0x0000000000027941 */ /* 0x000fea0003800000 */
.L_x_10714:
        /* <DEDUP_REMOVED lines=44> */
.L_x_10713:
[----:B------:R-:W-:Y:S05]  /*153b0*/  BSYNC B1 ;  /* 0x0000000000017941 */ /* 0x000fea0003800000 */
.L_x_10712:
[----:B------:R-:W0:Y:S01]  /*153c0*/  I2F.U32 R113, R222 ;  /* 0x000000de00717306 */ /* 0x000e220000201000 */
        /* <DEDUP_REMOVED lines=23> */
.L_x_10717:
[----:B------:R-:W-:Y:S02]  /*15540*/  MOV R211, R168 ;  /* 0x000000a800d37202 */ /* 0x000fe40000000f00 */
.L_x_10718:
[----:B------:R-:W-:Y:S05]  /*15550*/  BSYNC B1 ;  /* 0x0000000000017941 */ /* 0x000fea0003800000 */
.L_x_10716:
        /* <DEDUP_REMOVED lines=16> */
.L_x_10722:
[----:B------:R-:W-:Y:S05]  /*15660*/  BSYNC B2 ;  /* 0x0000000000027941 */ /* 0x000fea0003800000 */
.L_x_10721:
        /* <DEDUP_REMOVED lines=44> */
.L_x_10720:
[----:B------:R-:W-:Y:S05]  /*15930*/  BSYNC B1 ;  /* 0x0000000000017941 */ /* 0x000fea0003800000 */
.L_x_10719:
[----:B------:R-:W0:Y:S01]  /*15940*/  I2F.U32 R113, R211 ;  /* 0x000000d300717306 */ /* 0x000e220000201000 */
[----:B------:R-:W-:Y:S01]  /*15950*/  HADD2.F32 R115, -RZ, R108.H1_H1 ;  /* 0x3000006cff737230 */ /* 0x000fe20000004100 */
[----:B------:R-:W-:Y:S01]  /*15960*/  LOP3.LUT R171, R171, 0xfffffffd, RZ, 0xc0, !PT ;  /* 0xfffffffdabab7812 */ /* 0x000fe200078ec0ff */
[----:B------:R-:W-:Y:S03]  /*15970*/  BSSY B1, `(.L_x_10723) ;  /* 0x0000016000017945 */ /* 0x000fe60003800000 */
[----:B------:R-:W-:-:S04]  /*15980*/  FMUL.FTZ R115, R115, R178 ;  /* 0x000000b273737220 */ /* 0x000fc80000410000 */
[----:B------:R-:W-:Y:S02]  /*15990*/  FMUL.FTZ R115, R115, c[0x0][0x1e8] ;  /* 0x00007a0073737a20 */ /* 0x000fe40000410000 */
[----:B0-----:R-:W-:-:S05]  /*159a0*/  FFMA.FTZ R113, R113, R176, 1.1641532182693481445e-10 ;  /* 0x2f00000071717423 */ /* 0x001fca00000100b0 */
[----:B------:R-:W-:Y:S02]  /*159b0*/  FSETP.GTU.FTZ.AND P1, PT, R113, c[0x0][0x1e4], PT ;  /* 0x0000790071007a0b */ /* 0x000fe40003f3c000 */
[----:B------:R-:W-:Y:S02]  /*159c0*/  IADD3 R113, R112, 0x1, RZ ;  /* 0x0000000170717810 */ /* 0x000fe40007ffe0ff */
[----:B------:R-:W-:Y:S01]  /*159d0*/  FSEL R224, R115, RZ, !P1 ;  /* 0x000000ff73e07208 */ /* 0x000fe20004800000 */
[----:B------:R-:W-:-:S04]  /*159e0*/  @P0 HADD2.F32 R115, -RZ, R104.H1_H1 ;  /* 0x30000068ff730230 */ /* 0x000fc80000004100 */
        /* <DEDUP_REMOVED lines=13> */
.L_x_10724:
[----:B------:R-:W-:Y:S02]  /*15ac0*/  MOV R108, R168 ;  /* 0x000000a8006c7202 */ /* 0x000fe40000000f00 */
.L_x_10725:
[----:B------:R-:W-:Y:S05]  /*15ad0*/  BSYNC B1 ;  /* 0x0000000000017941 */ /* 0x000fea0003800000 */
.L_x_10723:
        /* <DEDUP_REMOVED lines=16> */
.L_x_10729:
[----:B------:R-:W-:Y:S05]  /*15be0*/  BSYNC B2 ;  /* 0x0000000000027941 */ /* 0x000fea0003800000 */
.L_x_10728:
        /* <DEDUP_REMOVED lines=44> */
.L_x_10727:
[----:B------:R-:W-:Y:S05]  /*15eb0*/  BSYNC B1 ;  /* 0x0000000000017941 */ /* 0x000fea0003800000 */
.L_x_10726:
[----:B------:R-:W0:Y:S01]  /*15ec0*/  I2F.U32 R115, R108 ;  /* 0x0000006c00737306 */ /* 0x000e220000201000 */
[----:B------:R-:W-:Y:S01]  /*15ed0*/  HADD2.F32 R121, -RZ, R109.H0_H0 ;  /* 0x2000006dff797230 */ /* 0x000fe20000004100 */
[C---:B------:R-:W-:Y:S01]  /*15ee0*/  ISETP.NE.AND P2, PT, R113.reuse, 0x1, PT ;  /* 0x000000017100780c */ /* 0x040fe20003f45270 */
[----:B------:R-:W-:Y:S01]  /*15ef0*/  BSSY B1, `(.L_x_10730) ;  /* 0x0000014000017945 */ /* 0x000fe20003800000 */
[----:B------:R-:W-:-:S02]  /*15f00*/  IADD3 R112, R113, 0x1, RZ ;  /* 0x0000000171707810 */ /* 0x000fc40007ffe0ff */
        /* <DEDUP_REMOVED lines=17> */
.L_x_10731:
[----:B------:R-:W-:Y:S02]  /*16020*/  MOV R108, R168 ;  /* 0x000000a8006c7202 */ /* 0x000fe40000000f00 */
.L_x_10732:
[----:B------:R-:W-:Y:S05]  /*16030*/  BSYNC B1 ;  /* 0x0000000000017941 */ /* 0x000fea0003800000 */
.L_x_10730:
        /* <DEDUP_REMOVED lines=16> */
.L_x_10736:
[----:B------:R-:W-:Y:S05]  /*16140*/  BSYNC B2 ;  /* 0x0000000000027941 */ /* 0x000fea0003800000 */
.L_x_10735:
        /* <DEDUP_REMOVED lines=44> */
.L_x_10734:
[----:B------:R-:W-:Y:S05]  /*16410*/  BSYNC B1 ;  /* 0x0000000000017941 */ /* 0x000fea0003800000 */
.L_x_10733:
        /* <DEDUP_REMOVED lines=22> */
.L_x_10738:
[----:B------:R-:W-:Y:S02]  /*16580*/  MOV R211, R168 ;  /* 0x000000a800d37202 */ /* 0x000fe40000000f00 */
.L_x_10739:
[----:B------:R-:W-:Y:S05]  /*16590*/  BSYNC B1 ;  /* 0x0000000000017941 */ /* 0x000fea0003800000 */
.L_x_10737:
        /* <DEDUP_REMOVED lines=16> */
.L_x_10743:
[----:B------:R-:W-:Y:S05]  /*166a0*/  BSYNC B2 ;  /* 0x0000000000027941 */ /* 0x000fea0003800000 */
.L_x_10742:
        /* <DEDUP_REMOVED lines=44> */
.L_x_10741:
[----:B------:R-:W-:Y:S05]  /*16970*/  BSYNC B1 ;  /* 0x0000000000017941 */ /* 0x000fea0003800000 */
.L_x_10740:
        /* <DEDUP_REMOVED lines=22> */
.L_x_10745:
[----:B------:R-:W-:Y:S02]  /*16ae0*/  MOV R211, R168 ;  /* 0x000000a800d37202 */ /* 0x000fe40000000f00 */
.L_x_10746:
[----:B------:R-:W-:Y:S05]  /*16af0*/  BSYNC B1 ;  /* 0x0000000000017941 */ /* 0x000fea0003800000 */
.L_x_10744:
        /* <DEDUP_REMOVED lines=16> */
.L_x_10750:
[----:B------:R-:W-:Y:S05]  /*16c00*/  BSYNC B2 ;  /* 0x0000000000027941 */ /* 0x000fea0003800000 */
.L_x_10749:
        /* <DEDUP_REMOVED lines=44> */
.L_x_10748:
[----:B------:R-:W-:Y:S05]  /*16ed0*/  BSYNC B1 ;  /* 0x0000000000017941 */ /* 0x000fea0003800000 */
.L_x_10747:
[----:B------:R-:W0:Y:S01]  /*16ee0*/  I2F.U32 R109, R211 ;  /* 0x000000d3006d7306 */ /* 0x000e220000201000 */
[----:B------:R-:W-:Y:S01]  /*16ef0*/  HADD2.F32 R113, -RZ, R110.H1_H1 ;  /* 0x3000006eff717230 */ /* 0x000fe20000004100 */
[----:B------:R-:W-:Y:S01]  /*16f00*/  ISETP.NE.AND P5, PT, R108, 0x1, PT ;  /* 0x000000016c00780c */ /* 0x000fe20003fa5270 */
        /* <DEDUP_REMOVED lines=19> */
.L_x_10752:
[----:B------:R-:W-:Y:S02]  /*17040*/  MOV R110, R168 ;  /* 0x000000a8006e7202 */ /* 0x000fe40000000f00 */
.L_x_10753:
[----:B------:R-:W-:Y:S05]  /*17050*/  BSYNC B1 ;  /* 0x0000000000017941 */ /* 0x000fea0003800000 */
.L_x_10751:
        /* <DEDUP_REMOVED lines=16> */
.L_x_10757:
[----:B------:R-:W-:Y:S05]  /*17160*/  BSYNC B2 ;  /* 0x0000000000027941 */ /* 0x000fea0003800000 */
.L_x_10756:
        /* <DEDUP_REMOVED lines=44> */
.L_x_10755:
[----:B------:R-:W-:Y:S05]  /*17430*/  BSYNC B1 ;  /* 0x0000000000017941 */ /* 0x000fea0003800000 */
.L_x_10754:
        /* <DEDUP_REMOVED lines=22> */
.L_x_10759:
[----:B------:R-:W-:Y:S02]  /*175a0*/  MOV R110, R168 ;  /* 0x000000a8006e7202 */ /* 0x000fe40000000f00 */
.L_x_10760:
[----:B------:R-:W-:Y:S05]  /*175b0*/  BSYNC B1 ;  /* 0x0000000000017941 */ /* 0x000fea0003800000 */
.L_x_10758:
        /* <DEDUP_REMOVED lines=18> */
.L_x_10764:
[----:B------:R-:W-:Y:S05]  /*176e0*/  BSYNC B2 ;  /* 0x0000000000027941 */ /* 0x000fea0003800000 */
.L_x_10763:
        /* <DEDUP_REMOVED lines=44> */
.L_x_10762:
[----:B------:R-:W-:Y:S05]  /*179b0*/  BSYNC B1 ;  /* 0x0000000000017941 */ /* 0x000fea0003800000 */
.L_x_10761:
[----:B------:R-:W-:Y:S01]  /*179c0*/  FADD.FTZ R112, RZ, R116 ;  /* 0x00000074ff707221 */ /* 0x000fe20000010000 */
[----:B------:R-:W-:Y:S01]  /*179d0*/  HADD2.F32 R111, -RZ, R111.H1_H1 ;  /* 0x3000006fff6f7230 */ /* 0x000fe20000004100 */
[----:B------:R-:W-:Y:S02]  /*179e0*/  SEL R108, RZ, 0x10000, P5 ;  /* 0x00010000ff6c7807 */ /* 0x000fe40002800000 */
[----:B------:R-:W-:Y:S01]  /*179f0*/  FADD.FTZ R112, R112, R119 ;  /* 0x0000007770707221 */ /* 0x000fe20000010000 */
[----:B------:R-:W-:Y:S01]  /*17a00*/  SEL R115, RZ, 0x100, P4 ;  /* 0x00000100ff737807 */ /* 0x000fe20002000000 */
[----:B------:R-:W-:Y:S01]  /*17a10*/  FMUL.FTZ R111, R111, R178 ;  /* 0x000000b26f6f7220 */ /* 0x000fe20000410000 */
[C---:B------:R-:W-:Y:S01]  /*17a20*/  LOP3.LUT P5, RZ, R171.reuse, 0x2, RZ, 0xc0, !PT ;  /* 0x00000002abff7812 */ /* 0x040fe200078ac0ff */
[----:B------:R-:W-:Y:S01]  /*17a30*/  FADD.FTZ R109, R112, R117 ;  /* 0x00000075706d7221 */ /* 0x000fe20000010000 */
[----:B------:R-:W-:Y:S01]  /*17a40*/  LOP3.LUT P6, RZ, R171, 0x4, RZ, 0xc0, !PT ;  /* 0x00000004abff7812 */ /* 0x000fe200078cc0ff */
[----:B------:R-:W-:Y:S01]  /*17a50*/  FMUL.FTZ R111, R111, c[0x0][0x1e8] ;  /* 0x00007a006f6f7a20 */ /* 0x000fe20000410000 */
[----:B------:R-:W-:Y:S01]  /*17a60*/  SEL R114, RZ, 0x1, P5 ;  /* 0x00000001ff727807 */ /* 0x000fe20002800000 */
        /* <DEDUP_REMOVED lines=45> */
[----:B0-----:R-:W-:Y:S01]  /*17d40*/  FFMA.FTZ R109, R109, R176, 1.1641532182693481445e-10 ;  /* 0x2f0000006d6d7423 */ /* 0x001fe200000100b0 */
[----:B------:R-:W-:Y:S01]  /*17d50*/  @P0 HADD2.F32 R176, -RZ, R107.H1_H1 ;  /* 0x3000006bffb00230 */ /* 0x000fe20000004100 */
[----:B------:R-:W-:-:S03]  /*17d60*/  FADD.FTZ R113, R112, R209 ;  /* 0x000000d170717221 */ /* 0x000fc60000010000 */
[----:B------:R-:W-:Y:S01]  /*17d70*/  FSETP.GTU.FTZ.AND P4, PT, R109, c[0x0][0x1e4], PT ;  /* 0x000079006d007a0b */ /* 0x000fe20003f9c000 */
[----:B------:R-:W-:Y:S01]  /*17d80*/  FADD.FTZ R112, R113, R212 ;  /* 0x000000d471707221 */ /* 0x000fe20000010000 */
[----:B------:R-:W-:Y:S02]  /*17d90*/  SEL R109, RZ, 0x1, P2 ;  /* 0x00000001ff6d7807 */ /* 0x000fe40001000000 */
[----:B------:R-:W-:Y:S01]  /*17da0*/  SEL R120, RZ, 0x1000000, P4 ;  /* 0x01000000ff787807 */ /* 0x000fe20002000000 */
[----:B------:R-:W-:Y:S01]  /*17db0*/  FADD.FTZ R113, R112, R213 ;  /* 0x000000d570717221 */ /* 0x000fe20000010000 */
[----:B------:R-:W-:Y:S02]  /*17dc0*/  SEL R112, RZ, 0x1, P1 ;  /* 0x00000001ff707807 */ /* 0x000fe40000800000 */
[----:B------:R-:W-:Y:S01]  /*17dd0*/  LOP3.LUT R120, R115, R120, R108, 0xfe, !PT ;  /* 0x0000007873787212 */ /* 0x000fe200078efe6c */
[----:B------:R-:W-:Y:S01]  /*17de0*/  FADD.FTZ R113, R113, R216 ;  /* 0x000000d871717221 */ /* 0x000fe20000010000 */
[----:B------:R-:W-:Y:S01]  /*17df0*/  ISETP.NE.AND P1, PT, R42, RZ, PT ;  /* 0x000000ff2a00720c */ /* 0x000fe20003f25270 */
[----:B------:R-:W-:-:S04]  /*17e00*/  IMAD.WIDE.U32 R108, R109, 0x1000000, RZ ;  /* 0x010000006d6c7825 */ /* 0x000fc800078e00ff */
[----:B------:R-:W-:Y:S01]  /*17e10*/  FADD.FTZ R110, R113, R214 ;  /* 0x000000d6716e7221 */ /* 0x000fe20000010000 */
[----:B------:R-:W-:Y:S01]  /*17e20*/  LOP3.LUT R229, R109, R120, R229, 0xfe, !PT ;  /* 0x000000786de57212 */ /* 0x000fe200078efee5 */
[----:B------:R-:W-:Y:S01]  /*17e30*/  IMAD.WIDE.U32 R112, R112, 0x10000, RZ ;  /* 0x0001000070707825 */ /* 0x000fe200078e00ff */
[----:B------:R-:W-:-:S03]  /*17e40*/  F2FP.PACK_AB R109, R225, R222 ;  /* 0x000000dee16d723e */ /* 0x000fc600000000ff */
[----:B------:R-:W-:Y:S02]  /*17e50*/  FADD.FTZ R110, R110, R217 ;  /* 0x000000d96e6e7221 */ /* 0x000fe40000010000 */
[----:B------:R-:W-:-:S04]  /*17e60*/  IMAD.WIDE.U32 R114, R114, 0x100, RZ ;  /* 0x0000010072727825 */ /* 0x000fc800078e00ff */
[----:B------:R-:W-:Y:S01]  /*17e70*/  FADD.FTZ R121, R110, R215 ;  /* 0x000000d76e797221 */ /* 0x000fe20000010000 */
[----:B------:R-:W-:Y:S02]  /*17e80*/  FSEL R110, R111, RZ, !P4 ;  /* 0x000000ff6f6e7208 */ /* 0x000fe40006000000 */
[----:B------:R-:W-:Y:S01]  /*17e90*/  LOP3.LUT R112, R114, R108, R112, 0xfe, !PT ;  /* 0x0000006c72707212 */ /* 0x000fe200078efe70 */
[----:B------:R-:W-:Y:S01]  /*17ea0*/  FADD.FTZ R121, R121, R220 ;  /* 0x000000dc79797221 */ /* 0x000fe20000010000 */
[----:B------:R-:W-:Y:S01]  /*17eb0*/  SEL R111, RZ, 0x1, P6 ;  /* 0x00000001ff6f7807 */ /* 0x000fe20003000000 */
[----:B------:R-:W-:Y:S01]  /*17ec0*/  FMUL.FTZ R227, R163, R110 ;  /* 0x0000006ea3e37220 */ /* 0x000fe20000410000 */
[----:B------:R-:W-:Y:S01]  /*17ed0*/  F2FP.PACK_AB R110, R228, R223 ;  /* 0x000000dfe46e723e */ /* 0x000fe200000000ff */
[----:B------:R-:W-:Y:S01]  /*17ee0*/  FADD.FTZ R108, R121, R218 ;  /* 0x000000da796c7221 */ /* 0x000fe20000010000 */
[----:B------:R-:W-:Y:S01]  /*17ef0*/  LOP3.LUT R112, R112, R111, RZ, 0xfc, !PT ;  /* 0x0000006f70707212 */ /* 0x000fe200078efcff */
[----:B------:R-:W-:Y:S01]  /*17f00*/  @P0 FADD.FTZ R227, R176, R227 ;  /* 0x000000e3b0e30221 */ /* 0x000fe20000010000 */
[----:B------:R-:W-:Y:S01]  /*17f10*/  LOP3.LUT R113, R115, R229, R113, 0xfe, !PT ;  /* 0x000000e573717212 */ /* 0x000fe200078efe71 */
[----:B------:R-:W-:-:S02]  /*17f20*/  FADD.FTZ R108, R108, R219 ;  /* 0x000000db6c6c7221 */ /* 0x000fc40000010000 */
[----:B------:R-:W-:Y:S01]  /*17f30*/  IMAD.WIDE.U32 R120, R188, R129, c[0x0][0x188] ;  /* 0x00006200bc787625 */ /* 0x000fe200078e0081 */
[----:B------:R-:W-:-:S03]  /*17f40*/  F2FP.PACK_AB R111, R227, R226 ;  /* 0x000000e2e36f723e */ /* 0x000fc600000000ff */
[----:B------:R-:W-:Y:S01]  /*17f50*/  FADD.FTZ R129, R108, R221 ;  /* 0x000000dd6c817221 */ /* 0x000fe20000010000 */
[----:B------:R-:W-:Y:S01]  /*17f60*/  F2FP.PACK_AB R108, R224, R221 ;  /* 0x000000dde06c723e */ /* 0x000fe200000000ff */
        /* <DEDUP_REMOVED lines=12> */
.L_x_10769:
        /* <DEDUP_REMOVED lines=148> */
.L_x_10770:
[----:B------:R-:W-:Y:S01]  /*18970*/  ULDC.U8 UR8, c[0x0][0x1f0] ;  /* 0x00007c0000087ab9 */ /* 0x000fe20000000000 */
[C---:B------:R-:W-:Y:S01]  /*18980*/  FMUL.FTZ R108, R115.reuse, R115 ;  /* 0x00000073736c7220 */ /* 0x040fe20000410000 */
[----:B------:R-:W-:Y:S01]  /*18990*/  ISETP.NE.AND P0, PT, RZ, UR8, PT ;  /* 0x00000008ff007c0c */ /* 0x000fe2000bf05270 */
[----:B------:R-:W-:Y:S01]  /*189a0*/  IMAD.MOV.U32 R109, RZ, RZ, c[0x0][0x1e0] ;  /* 0x00007800ff6d7624 */ /* 0x000fe200078e00ff */
[----:B------:R-:W-:Y:S01]  /*189b0*/  HFMA2.MMA R176, -RZ, RZ, 0, 2.384185791015625e-07 ;  /* 0x00000004ffb07435 */ /* 0x000fe200000001ff */
[----:B--2---:R-:W-:Y:S01]  /*189c0*/  FADD.FTZ R112, R112, R113 ;  /* 0x0000007170707221 */ /* 0x004fe20000010000 */
[----:B------:R-:W-:Y:S01]  /*189d0*/  FSEL R108, R108, RZ, P0 ;  /* 0x000000ff6c6c7208 */ /* 0x000fe20000000000 */
[----:B------:R-:W-:Y:S02]  /*189e0*/  HADD2.F32 R234, -RZ, R74.H0_H0 ;  /* 0x2000004affea7230 */ /* 0x000fe40000004100 */
[----:B-1----:R-:W-:Y:S01]  /*189f0*/  FFMA.FTZ R113, R112, R109, c[0x0][0x228] ;  /* 0x00008a0070717623 */ /* 0x002fe2000001006d */
[----:B------:R-:W-:Y:S01]  /*18a00*/  FSEL R112, R115, RZ, !P0 ;  /* 0x000000ff73707208 */ /* 0x000fe20004000000 */
[----:B------:R-:W-:-:S02]  /*18a10*/  HADD2.F32 R236, -RZ, R75.H0_H0 ;  /* 0x2000004bffec7230 */ /* 0x000fc40000004100 */
[----:B------:R-:W-:Y:S02]  /*18a20*/  FADD.FTZ R113, R113, R108 ;  /* 0x0000006c71717221 */ /* 0x000fe40000010000 */
[----:B------:R-:W-:-:S04]  /*18a30*/  @!P1 IMAD.WIDE R110, R167, R176, c[0x0][0x1a0] ;  /* 0x00006800a76e9625 */ /* 0x000fc800078e02b0 */
[----:B------:R-:W1:Y:S01]  /*18a40*/  MUFU.RSQ R113, R113 ;  /* 0x0000007100717308 */ /* 0x000e620000001400 */
[C---:B------:R-:W-:Y:S01]  /*18a50*/  FADD.FTZ R117, -R112.reuse, R117 ;  /* 0x0000007570757221 */ /* 0x040fe20000010100 */
[----:B------:R2:W-:Y:S01]  /*18a60*/  @!P1 STG.E [R110.64], R115 ;  /* 0x000000736e009986 */ /* 0x0005e2000c101906 */
[C---:B------:R-:W-:Y:S02]  /*18a70*/  FADD.FTZ R122, -R112.reuse, R122 ;  /* 0x0000007a707a7221 */ /* 0x040fe40000010100 */
[C---:B------:R-:W-:Y:S02]  /*18a80*/  FADD.FTZ R192, -R112.reuse, R192 ;  /* 0x000000c070c07221 */ /* 0x040fe40000010100 */
[C---:B------:R-:W-:Y:S02]  /*18a90*/  FADD.FTZ R118, -R112.reuse, R118 ;  /* 0x0000007670767221 */ /* 0x040fe40000010100 */
[C---:B------:R-:W-:Y:S02]  /*18aa0*/  FADD.FTZ R124, -R112.reuse, R124 ;  /* 0x0000007c707c7221 */ /* 0x040fe40000010100 */
[----:B------:R-:W-:-:S02]  /*18ab0*/  FADD.FTZ R181, -R112, R181 ;  /* 0x000000b570b57221 */ /* 0x000fc40000010100 */
[C---:B------:R-:W-:Y:S01]  /*18ac0*/  FADD.FTZ R193, -R112.reuse, R193 ;  /* 0x000000c170c17221 */ /* 0x040fe20000010100 */
[----:B--2---:R-:W-:Y:S01]  /*18ad0*/  HADD2.F32 R115, -RZ, R75.H1_H1 ;  /* 0x3000004bff737230 */ /* 0x004fe20000004100 */
[C---:B------:R-:W-:Y:S01]  /*18ae0*/  FADD.FTZ R196, -R112.reuse, R196 ;  /* 0x000000c470c47221 */ /* 0x040fe20000010100 */
[----:B------:R-:W-:Y:S01]  /*18af0*/  HADD2.F32 R111, -RZ, R74.H1_H1 ;  /* 0x3000004aff6f7230 */ /* 0x000fe20000004100 */
[C---:B------:R-:W-:Y:S02]  /*18b00*/  FADD.FTZ R204, -R112.reuse, R204 ;  /* 0x000000cc70cc7221 */ /* 0x040fe40000010100 */
[C---:B------:R-:W-:Y:S02]  /*18b10*/  FADD.FTZ R197, -R112.reuse, R197 ;  /* 0x000000c570c57221 */ /* 0x040fe40000010100 */
[----:B------:R-:W-:Y:S02]  /*18b20*/  FADD.FTZ R207, -R112, R207 ;  /* 0x000000cf70cf7221 */ /* 0x000fe40000010100 */
[----:B-1----:R-:W-:-:S02]  /*18b30*/  FMUL.FTZ R238, R113, R117 ;  /* 0x0000007571ee7220 */ /* 0x002fc40000410000 */
[C---:B------:R-:W-:Y:S02]  /*18b40*/  FADD.FTZ R208, -R112.reuse, R208 ;  /* 0x000000d070d07221 */ /* 0x040fe40000010100 */
[C---:B------:R-:W-:Y:S02]  /*18b50*/  FADD.FTZ R110, -R112.reuse, R217 ;  /* 0x000000d9706e7221 */ /* 0x040fe40000010100 */
[C---:B------:R-:W-:Y:S02]  /*18b60*/  FMUL.FTZ R117, R113.reuse, R122 ;  /* 0x0000007a71757220 */ /* 0x040fe40000410000 */
[C---:B------:R-:W-:Y:S02]  /*18b70*/  FMUL.FTZ R129, R113.reuse, R192 ;  /* 0x000000c071817220 */ /* 0x040fe40000410000 */
[----:B------:R-:W-:Y:S02]  /*18b80*/  FADD.FTZ R213, -R112, R213 ;  /* 0x000000d570d57221 */ /* 0x000fe40000010100 */
[----:B------:R-:W-:-:S02]  /*18b90*/  FMUL.FTZ R118, R113, R118 ;  /* 0x0000007671767220 */ /* 0x000fc40000410000 */
[C---:B------:R-:W-:Y:S02]  /*18ba0*/  FMUL.FTZ R124, R113.reuse, R124 ;  /* 0x0000007c717c7220 */ /* 0x040fe40000410000 */
[C---:B------:R-:W-:Y:S02]  /*18bb0*/  FMUL.FTZ R122, R113.reuse, R181 ;  /* 0x000000b5717a7220 */ /* 0x040fe40000410000 */
[C---:B------:R-:W-:Y:S02]  /*18bc0*/  FMUL.FTZ R192, R113.reuse, R193 ;  /* 0x000000c171c07220 */ /* 0x040fe40000410000 */
[----:B------:R-:W-:Y:S02]  /*18bd0*/  FADD.FTZ R120, -R112, R219 ;  /* 0x000000db70787221 */ /* 0x000fe40000010100 */
[C---:B------:R-:W-:Y:S02]  /*18be0*/  FMUL.FTZ R181, R113.reuse, R196 ;  /* 0x000000c471b57220 */ /* 0x040fe40000410000 */
[----:B------:R-:W-:-:S02]  /*18bf0*/  FMUL.FTZ R193, R113, R204 ;  /* 0x000000cc71c17220 */ /* 0x000fc40000410000 */
[C---:B------:R-:W-:Y:S02]  /*18c00*/  FMUL.FTZ R196, R113.reuse, R197 ;  /* 0x000000c571c47220 */ /* 0x040fe40000410000 */
[C---:B------:R-:W-:Y:S02]  /*18c10*/  FMUL.FTZ R204, R113.reuse, R207 ;  /* 0x000000cf71cc7220 */ /* 0x040fe40000410000 */
[C---:B------:R-:W-:Y:S02]  /*18c20*/  FADD.FTZ R125, -R112.reuse, R125 ;  /* 0x0000007d707d7221 */ /* 0x040fe40000010100 */
[----:B------:R-:W-:Y:S02]  /*18c30*/  FADD.FTZ R174, -R112, R174 ;  /* 0x000000ae70ae7221 */ /* 0x000fe40000010100 */
[C---:B------:R-:W-:Y:S02]  /*18c40*/  FMUL.FTZ R197, R113.reuse, R208 ;  /* 0x000000d071c57220 */ /* 0x040fe40000410000 */
[----:B------:R-:W-:-:S02]  /*18c50*/  FMUL.FTZ R207, R113, R110 ;  /* 0x0000006e71cf7220 */ /* 0x000fc40000410000 */
[----:B------:R-:W-:Y:S02]  /*18c60*/  FMUL.FTZ R208, R113, R213 ;  /* 0x000000d571d07220 */ /* 0x000fe40000410000 */
[----:B------:R-:W-:Y:S01]  /*18c70*/  FFMA.FTZ R124, R124, R115, R34 ;  /* 0x000000737c7c7223 */ /* 0x000fe20000010022 */
[--C-:B------:R-:W-:Y:S01]  /*18c80*/  HADD2.F32 R115, -RZ, R73.reuse.H0_H0 ;  /* 0x20000049ff737230 */ /* 0x100fe20000004100 */
[----:B------:R-:W-:Y:S01]  /*18c90*/  FFMA.FTZ R110, R118, R234, R37 ;  /* 0x000000ea766e7223 */ /* 0x000fe20000010025 */
[----:B------:R-:W-:Y:S01]  /*18ca0*/  HADD2.F32 R118, -RZ, R73.H1_H1 ;  /* 0x30000049ff767230 */ /* 0x000fe20000004100 */
[----:B------:R-:W-:-:S04]  /*18cb0*/  @!P1 IMAD.WIDE R108, R167, R176, c[0x0][0x1a8] ;  /* 0x00006a00a76c9625 */ /* 0x000fc800078e02b0 */
[C---:B------:R-:W-:Y:S01]  /*18cc0*/  FMUL.FTZ R213, R113.reuse, R120 ;  /* 0x0000007871d57220 */ /* 0x040fe20000410000 */
[----:B------:R-:W-:Y:S01]  /*18cd0*/  HADD2.F32 R120, -RZ, R79.H0_H0 ;  /* 0x2000004fff787230 */ /* 0x000fe20000004100 */
[C---:B------:R-:W-:Y:S01]  /*18ce0*/  FADD.FTZ R179, -R112.reuse, R179 ;  /* 0x000000b370b37221 */ /* 0x040fe20000010100 */
[----:B------:R1:W-:Y:S01]  /*18cf0*/  @!P1 STG.E [R108.64], R113 ;  /* 0x000000716c009986 */ /* 0x0003e2000c101906 */
[C---:B------:R-:W-:Y:S02]  /*18d00*/  FMUL.FTZ R125, R113.reuse, R125 ;  /* 0x0000007d717d7220 */ /* 0x040fe40000410000 */
[----:B------:R-:W-:Y:S02]  /*18d10*/  FMUL.FTZ R174, R113, R174 ;  /* 0x000000ae71ae7220 */ /* 0x000fe40000410000 */
        /* <DEDUP_REMOVED lines=15> */
[----:B------:R-:W-:Y:S02]  /*18e10*/  FADD.FTZ R206, -R112, R206 ;  /* 0x000000ce70ce7221 */ /* 0x000fe40000010100 */
[----:B------:R-:W-:Y:S02]  /*18e20*/  FFMA.FTZ R238, R238, R115, R39 ;  /* 0x00000073eeee7223 */ /* 0x000fe40000010027 */
[----:B------:R-:W-:Y:S01]  /*18e30*/  FFMA.FTZ R117, R117, R118, R38 ;  /* 0x0000007675757223 */ /* 0x000fe20000010026 */
[----:B------:R-:W-:Y:S01]  /*18e40*/  HADD2.F32 R118, -RZ, R79.H1_H1 ;  /* 0x3000004fff767230 */ /* 0x000fe20000004100 */
        /* <DEDUP_REMOVED lines=28> */
[----:B------:R-:W-:Y:S02]  /*19010*/  FADD.FTZ R226, -R112, R226 ;  /* 0x000000e270e27221 */ /* 0x000fe40000010100 */
[----:B-1----:R-:W-:Y:S02]  /*19020*/  FMUL.FTZ R108, R113, R179 ;  /* 0x000000b3716c7220 */ /* 0x002fe40000410000 */
[----:B------:R-:W-:Y:S01]  /*19030*/  FFMA.FTZ R125, R125, R111, R36 ;  /* 0x0000006f7d7d7223 */ /* 0x000fe20000010024 */
[----:B------:R-:W-:Y:S01]  /*19040*/  HADD2.F32 R111, -RZ, R72.H0_H0 ;  /* 0x20000048ff6f7230 */ /* 0x000fe20000004100 */
[----:B------:R-:W-:Y:S01]  /*19050*/  FFMA.FTZ R115, R174, R120, R27 ;  /* 0x00000078ae737223 */ /* 0x000fe2000001001b */
[----:B------:R-:W-:Y:S01]  /*19060*/  HADD2.F32 R174, -RZ, R78.H1_H1 ;  /* 0x3000004effae7230 */ /* 0x000fe20000004100 */
[----:B------:R-:W-:Y:S01]  /*19070*/  FADD.FTZ R112, -R112, R227 ;  /* 0x000000e370707221 */ /* 0x000fe20000010100 */
[----:B------:R-:W-:Y:S01]  /*19080*/  HADD2.F32 R120, -RZ, R77.H1_H1 ;  /* 0x3000004dff787230 */ /* 0x000fe20000004100 */
[----:B------:R-:W-:Y:S01]  /*19090*/  FMUL.FTZ R177, R113, R177 ;  /* 0x000000b171b17220 */ /* 0x000fe20000410000 */
[----:B------:R-:W-:Y:S01]  /*190a0*/  F2FP.PACK_AB R110, R125, R110 ;  /* 0x0000006e7d6e723e */ /* 0x000fe200000000ff */
        /* <DEDUP_REMOVED lines=127> */
[--C-:B------:R-:W-:Y:S01]  /*198a0*/  HADD2.F32 R108, -RZ, R96.reuse.H0_H0 ;  /* 0x20000060ff6c7230 */ /* 0x100fe20000004100 */
        /* <DEDUP_REMOVED lines=25> */
[----:B------:R-:W-:Y:S01]  /*19a40*/  HADD2.F32 R195, -RZ, R103.H1_H1 ;  /* 0x30000067ffc37230 */ /* 0x000fe20000004100 */
[----:B------:R-:W-:Y:S01]  /*19a50*/  F2FP.PACK_AB R117, R183, R180 ;  /* 0x000000b4b775723e */ /* 0x000fe200000000ff */
[----:B------:R-:W-:Y:S01]  /*19a60*/  FFMA.FTZ R209, R178, R209, R145 ;  /* 0x000000d1b2d17223 */ /* 0x000fe20000010091 */
[----:B------:R-:W-:Y:S01]  /*19a70*/  F2FP.PACK_AB R116, R174, R173 ;  /* 0x000000adae74723e */ /* 0x000fe200000000ff */
[----:B------:R-:W-:Y:S01]  /*19a80*/  IMAD.MOV.U32 R173, RZ, RZ, 0x10 ;  /* 0x00000010ffad7424 */ /* 0x000fe200078e00ff */
[----:B------:R-:W-:Y:S01]  /*19a90*/  LEA R174, P0, R172, c[0x0][0x208], 0x4 ;  /* 0x00008200acae7a11 */ /* 0x000fe200078020ff */
[----:B------:R-:W-:Y:S01]  /*19aa0*/  FFMA.FTZ R226, R226, R114, R151 ;  /* 0x00000072e2e27223 */ /* 0x000fe20000010097 */
[C---:B------:R-:W-:Y:S01]  /*19ab0*/  IADD3 R183, R172.reuse, 0x20, RZ ;  /* 0x00000020acb77810 */ /* 0x040fe20007ffe0ff */
[----:B------:R-:W-:Y:S01]  /*19ac0*/  FFMA.FTZ R219, R219, R111, R152 ;  /* 0x0000006fdbdb7223 */ /* 0x000fe20000010098 */
[----:B------:R-:W-:Y:S01]  /*19ad0*/  IADD3 R180, R172, 0x40, RZ ;  /* 0x00000040acb47810 */ /* 0x000fe20007ffe0ff */
[----:B------:R-:W-:Y:S01]  /*19ae0*/  FFMA.FTZ R195, R112, R195, R153 ;  /* 0x000000c370c37223 */ /* 0x000fe20000010099 */
[----:B------:R-:W-:Y:S01]  /*19af0*/  IADD3 R178, R172, 0x60, RZ ;  /* 0x00000060acb27810 */ /* 0x000fe20007ffe0ff */
[----:B------:R-:W-:Y:S01]  /*19b00*/  FFMA.FTZ R212, R215, R212, R148 ;  /* 0x000000d4d7d47223 */ /* 0x000fe20000010094 */
[----:B------:R-:W-:Y:S01]  /*19b10*/  F2FP.PACK_AB R114, R175, R130 ;  /* 0x00000082af72723e */ /* 0x000fe200000000ff */
[----:B------:R-:W-:Y:S01]  /*19b20*/  IMAD R167, R176, c[0x0][0x160], R167 ;  /* 0x00005800b0a77a24 */ /* 0x000fe200078e02a7 */
[----:B------:R-:W-:-:S02]  /*19b30*/  F2FP.PACK_AB R111, R124, R123 ;  /* 0x0000007b7c6f723e */ /* 0x000fc400000000ff */
[----:B------:R-:W-:Y:S02]  /*19b40*/  F2FP.PACK_AB R115, R118, R115 ;  /* 0x000000737673723e */ /* 0x000fe400000000ff */
[----:B------:R-:W-:Y:S02]  /*19b50*/  LEA.HI.X R175, R172, c[0x0][0x20c], RZ, 0x4, P0 ;  /* 0x00008300acaf7a11 */ /* 0x000fe400000f24ff */
[----:B------:R-:W-:Y:S01]  /*19b60*/  F2FP.PACK_AB R120, R129, R182 ;  /* 0x000000b68178723e */ /* 0x000fe200000000ff */
[-C--:B------:R-:W-:Y:S01]  /*19b70*/  IMAD.WIDE.U32 R182, R183, R173.reuse, c[0x0][0x208] ;  /* 0x00008200b7b67625 */ /* 0x080fe200078e00ad */
[----:B------:R-:W-:Y:S01]  /*19b80*/  F2FP.PACK_AB R112, R131, R126 ;  /* 0x0000007e8370723e */ /* 0x000fe200000000ff */
[----:B------:R0:W-:Y:S01]  /*19b90*/  STG.E.128 [R174.64], R108 ;  /* 0x0000006cae007986 */ /* 0x0001e2000c101d06 */
[----:B------:R-:W-:Y:S02]  /*19ba0*/  F2FP.PACK_AB R118, R121, R122 ;  /* 0x0000007a7976723e */ /* 0x000fe400000000ff */
[----:B------:R-:W-:Y:S01]  /*19bb0*/  F2FP.PACK_AB R123, R181, R192 ;  /* 0x000000c0b57b723e */ /* 0x000fe200000000ff */
[-C--:B------:R-:W-:Y:S01]  /*19bc0*/  IMAD.WIDE.U32 R180, R180, R173.reuse, c[0x0][0x208] ;  /* 0x00008200b4b47625 */ /* 0x080fe200078e00ad */
[----:B------:R-:W-:Y:S01]  /*19bd0*/  F2FP.PACK_AB R119, R185, R184 ;  /* 0x000000b8b977723e */ /* 0x000fe200000000ff */
[----:B------:R-:W-:Y:S01]  /*19be0*/  STG.E.128 [R182.64], R112 ;  /* 0x00000070b6007986 */ /* 0x000fe2000c101d06 */
[----:B------:R-:W-:Y:S01]  /*19bf0*/  F2FP.PACK_AB R122, R179, R190 ;  /* 0x000000beb37a723e */ /* 0x000fe200000000ff */
[----:B------:R-:W-:Y:S01]  /*19c00*/  IMAD.WIDE.U32 R178, R178, R173, c[0x0][0x208] ;  /* 0x00008200b2b27625 */ /* 0x000fe200078e00ad */
[----:B------:R-:W-:Y:S01]  /*19c10*/  F2FP.PACK_AB R121, R177, R186 ;  /* 0x000000bab179723e */ /* 0x000fe200000000ff */
[----:B------:R1:W-:Y:S01]  /*19c20*/  STG.E.128 [R180.64], R116 ;  /* 0x00000074b4007986 */ /* 0x0003e2000c101d06 */
[----:B------:R-:W-:-:S02]  /*19c30*/  F2FP.PACK_AB R127, R128, R127 ;  /* 0x0000007f807f723e */ /* 0x000fc400000000ff */
[----:B------:R-:W-:Y:S01]  /*19c40*/  F2FP.PACK_AB R126, R191, R198 ;  /* 0x000000c6bf7e723e */ /* 0x000fe200000000ff */
[----:B------:R2:W-:Y:S01]  /*19c50*/  STG.E.128 [R178.64], R120 ;  /* 0x00000078b2007986 */ /* 0x0005e2000c101d06 */
[----:B------:R-:W-:Y:S02]  /*19c60*/  F2FP.PACK_AB R125, R189, R196 ;  /* 0x000000c4bd7d723e */ /* 0x000fe400000000ff */
[----:B------:R-:W-:Y:S02]  /*19c70*/  F2FP.PACK_AB R124, R187, R194 ;  /* 0x000000c2bb7c723e */ /* 0x000fe400000000ff */
[----:B------:R-:W-:Y:S02]  /*19c80*/  F2FP.PACK_AB R131, R201, R206 ;  /* 0x000000cec983723e */ /* 0x000fe400000000ff */
[----:B------:R-:W-:Y:S02]  /*19c90*/  F2FP.PACK_AB R130, R199, R204 ;  /* 0x000000ccc782723e */ /* 0x000fe400000000ff */
[----:B------:R-:W-:-:S02]  /*19ca0*/  F2FP.PACK_AB R129, R197, R202 ;  /* 0x000000cac581723e */ /* 0x000fc400000000ff */
[----:B------:R-:W-:Y:S02]  /*19cb0*/  F2FP.PACK_AB R128, R200, R203 ;  /* 0x000000cbc880723e */ /* 0x000fe400000000ff */
[----:B0-----:R-:W-:Y:S02]  /*19cc0*/  F2FP.PACK_AB R111, R213, R218 ;  /* 0x000000dad56f723e */ /* 0x001fe400000000ff */
[----:B-1----:R-:W-:Y:S02]  /*19cd0*/  IADD3 R118, R172, 0xc0, RZ ;  /* 0x000000c0ac767810 */ /* 0x002fe40007ffe0ff */
[----:B------:R-:W-:Y:S02]  /*19ce0*/  LEA R116, P0, R188, c[0x0][0x208], 0x4 ;  /* 0x00008200bc747a11 */ /* 0x000fe400078020ff */
[----:B--2---:R-:W-:Y:S01]  /*19cf0*/  IADD3 R122, R172, 0x80, RZ ;  /* 0x00000080ac7a7810 */ /* 0x004fe20007ffe0ff */
[----:B------:R-:W-:Y:S01]  /*19d00*/  IMAD.WIDE.U32 R118, R118, R173, c[0x0][0x208] ;  /* 0x0000820076767625 */ /* 0x000fe200078e00ad */
[----:B------:R-:W-:-:S02]  /*19d10*/  IADD3 R120, R172, 0xa0, RZ ;  /* 0x000000a0ac787810 */ /* 0x000fc40007ffe0ff */
[----:B------:R-:W-:Y:S01]  /*19d20*/  F2FP.PACK_AB R110, R210, R193 ;  /* 0x000000c1d26e723e */ /* 0x000fe200000000ff */
[-C--:B------:R-:W-:Y:S01]  /*19d30*/  IMAD.WIDE.U32 R122, R122, R173.reuse, c[0x0][0x208] ;  /* 0x000082007a7a7625 */ /* 0x080fe200078e00ad */
[----:B------:R-:W-:Y:S02]  /*19d40*/  F2FP.PACK_AB R109, R207, R214 ;  /* 0x000000d6cf6d723e */ /* 0x000fe400000000ff */
[----:B------:R-:W-:Y:S01]  /*19d50*/  F2FP.PACK_AB R108, R205, R208 ;  /* 0x000000d0cd6c723e */ /* 0x000fe200000000ff */
[----:B------:R-:W-:Y:S01]  /*19d60*/  IMAD.WIDE.U32 R120, R120, R173, c[0x0][0x208] ;  /* 0x0000820078787625 */ /* 0x000fe200078e00ad */
[----:B------:R-:W-:Y:S01]  /*19d70*/  F2FP.PACK_AB R115, R195, R226 ;  /* 0x000000e2c373723e */ /* 0x000fe200000000ff */
[----:B------:R0:W-:Y:S01]  /*19d80*/  STG.E.128 [R122.64], R124 ;  /* 0x0000007c7a007986 */ /* 0x0001e2000c101d06 */
[----:B------:R-:W-:Y:S02]  /*19d90*/  F2FP.PACK_AB R114, R219, R232 ;  /* 0x000000e8db72723e */ /* 0x000fe400000000ff */
[----:B------:R-:W-:Y:S01]  /*19da0*/  F2FP.PACK_AB R113, R217, R222 ;  /* 0x000000ded971723e */ /* 0x000fe200000000ff */
[----:B------:R0:W-:Y:S01]  /*19db0*/  STG.E.128 [R120.64], R128 ;  /* 0x0000008078007986 */ /* 0x0001e2000c101d06 */
[----:B------:R-:W-:-:S02]  /*19dc0*/  LEA.HI.X R117, R188, c[0x0][0x20c], RZ, 0x4, P0 ;  /* 0x00008300bc757a11 */ /* 0x000fc400000f24ff */
[----:B------:R-:W-:Y:S01]  /*19dd0*/  F2FP.PACK_AB R112, R212, R209 ;  /* 0x000000d1d470723e */ /* 0x000fe200000000ff */
[----:B------:R0:W-:Y:S01]  /*19de0*/  STG.E.128 [R118.64], R108 ;  /* 0x0000006c76007986 */ /* 0x0001e2000c101d06 */
[----:B------:R-:W-:-:S03]  /*19df0*/  ISETP.GE.AND P0, PT, R167, c[0x0][0x164], PT ;  /* 0x00005900a7007a0c */ /* 0x000fc60003f06270 */
[----:B------:R0:W-:Y:S10]  /*19e00*/  STG.E.128 [R116.64], R112 ;  /* 0x0000007074007986 */ /* 0x0001f4000c101d06 */
[----:B0-----:R-:W-:Y:S01]  /*19e10*/  @P0 CALL.REL.NOINC `(.L_x_10767) ;  /* 0x0000001000000944 */ /* 0x001fe20003c00000 */
[----:B------:R-:W-:Y:S05]  /*19e20*/  BRA `(.L_x_10768) ;  /* 0xfffe6f4000007947 */ /* 0x000fea000383ffff */
.L_x_10767:
[----:B------:R-:W-:Y:S05]  /*19e30*/  BSYNC B0 ;  /* 0x0000000000007941 */ /* 0x000fea0003800000 */
.L_x_10316:
[----:B------:R-:W-:Y:S05]  /*19e40*/  EXIT ;  /* 0x000000000000794d */ /* 0x000fea0003800000 */
.L_x_10765:
[----:B0-----:R-:W-:Y:S01]  /*19e50*/  HFMA2.MMA R110, -RZ, RZ, 0, 1.847743988037109375e-06 ;  /* 0x0000001fff6e7435 */ /* 0x001fe200000001ff */
[----:B------:R-:W-:Y:S01]  /*19e60*/  MOV R113, R127 ;  /* 0x0000007f00717202 */ /* 0x000fe20000000f00 */
[----:B------:R-:W-:Y:S01]  /*19e70*/  IMAD.MOV.U32 R112, RZ, RZ, 0x1 ;  /* 0x00000001ff707424 */ /* 0x000fe200078e00ff */
[----:B------:R-:W-:Y:S01]  /*19e80*/  MOV R108, 0x19eb0 ;  /* 0x00019eb0006c7802 */ /* 0x000fe20000000f00 */
[----:B------:R-:W-:-:S02]  /*19e90*/  IMAD.MOV.U32 R111, RZ, RZ, -0x1 ;  /* 0xffffffffff6f7424 */ /* 0x000fc400078e00ff */
[----:B------:R-:W-:Y:S05]  /*19ea0*/  CALL.REL.NOINC `($__internal_29_$__cuda_sm70_shflsync_bfly_p) ;  /* 0x00000b9000007944 */ /* 0x000fea0003c00000 */
[----:B-1----:R-:W-:Y:S01]  /*19eb0*/  MOV R108, R112 ;  /* 0x00000070006c7202 */ /* 0x002fe20000000f00 */
[----:B0-----:R-:W-:Y:S05]  /*19ec0*/  BRA `(.L_x_10769) ;  /* 0xffffe16000007947 */ /* 0x001fea000383ffff */
.L_x_10766:
[----:B------:R-:W-:Y:S01]  /*19ed0*/  HFMA2.MMA R110, -RZ, RZ, 0, 1.847743988037109375e-06 ;  /* 0x0000001fff6e7435 */ /* 0x000fe200000001ff */
[----:B------:R-:W-:Y:S01]  /*19ee0*/  IMAD.MOV.U32 R112, RZ, RZ, 0x2 ;  /* 0x00000002ff707424 */ /* 0x000fe200078e00ff */
[----:B------:R-:W-:Y:S01]  /*19ef0*/  MOV R108, 0x19f20 ;  /* 0x00019f20006c7802 */ /* 0x000fe20000000f00 */
[----:B------:R-:W-:-:S03]  /*19f00*/  IMAD.MOV.U32 R111, RZ, RZ, -0x1 ;  /* 0xffffffffff6f7424 */ /* 0x000fc600078e00ff */
[----:B0-----:R-:W-:Y:S05]  /*19f10*/  CALL.REL.NOINC `($__internal_29_$__cuda_sm70_shflsync_bfly_p) ;  /* 0x00000b2000007944 */ /* 0x001fea0003c00000 */
[----:B01----:R-:W-:Y:S01]  /*19f20*/  FADD.FTZ R113, R113, R112 ;  /* 0x0000007071717221 */ /* 0x003fe20000010000 */
[----:B------:R-:W-:Y:S01]  /*19f30*/  MOV R112, 0x4 ;  /* 0x0000000400707802 */ /* 0x000fe20000000f00 */
[----:B------:R-:W-:Y:S01]  /*19f40*/  IMAD.MOV.U32 R110, RZ, RZ, 0x1f ;  /* 0x0000001fff6e7424 */ /* 0x000fe200078e00ff */
[----:B------:R-:W-:-:S02]  /*19f50*/  MOV R111, 0xffffffff ;  /* 0xffffffff006f7802 */ /* 0x000fc40000000f00 */
[----:B------:R-:W-:Y:S02]  /*19f60*/  MOV R108, 0x19f80 ;  /* 0x00019f80006c7802 */ /* 0x000fe40000000f00 */
[----:B------:R-:W-:Y:S05]  /*19f70*/  CALL.REL.NOINC `($__internal_29_$__cuda_sm70_shflsync_bfly_p) ;  /* 0x00000ac000007944 */ /* 0x000fea0003c00000 */
[----:B0-----:R-:W-:Y:S01]  /*19f80*/  HFMA2.MMA R110, -RZ, RZ, 0, 1.847743988037109375e-06 ;  /* 0x0000001fff6e7435 */ /* 0x001fe200000001ff */
[----:B-1----:R-:W-:Y:S01]  /*19f90*/  FADD.FTZ R113, R113, R112 ;  /* 0x0000007071717221 */ /* 0x002fe20000010000 */
[----:B------:R-:W-:Y:S01]  /*19fa0*/  MOV R108, 0x19fe0 ;  /* 0x00019fe0006c7802 */ /* 0x000fe20000000f00 */
[----:B------:R-:W-:Y:S02]  /*19fb0*/  IMAD.MOV.U32 R112, RZ, RZ, 0x8 ;  /* 0x00000008ff707424 */ /* 0x000fe400078e00ff */
[----:B------:R-:W-:Y:S02]  /*19fc0*/  IMAD.MOV.U32 R111, RZ, RZ, -0x1 ;  /* 0xffffffffff6f7424 */ /* 0x000fe400078e00ff */
[----:B------:R-:W-:Y:S05]  /*19fd0*/  CALL.REL.NOINC `($__internal_29_$__cuda_sm70_shflsync_bfly_p) ;  /* 0x00000a6000007944 */ /* 0x000fea0003c00000 */
[----:B01----:R-:W-:Y:S01]  /*19fe0*/  FADD.FTZ R113, R113, R112 ;  /* 0x0000007071717221 */ /* 0x003fe20000010000 */
[----:B------:R-:W-:Y:S01]  /*19ff0*/  MOV R112, 0x10 ;  /* 0x0000001000707802 */ /* 0x000fe20000000f00 */
[----:B------:R-:W-:Y:S01]  /*1a000*/  IMAD.MOV.U32 R110, RZ, RZ, 0x1f ;  /* 0x0000001fff6e7424 */ /* 0x000fe200078e00ff */
[----:B------:R-:W-:Y:S02]  /*1a010*/  MOV R111, 0xffffffff ;  /* 0xffffffff006f7802 */ /* 0x000fe40000000f00 */
[----:B------:R-:W-:-:S02]  /*1a020*/  MOV R108, 0x1a040 ;  /* 0x0001a040006c7802 */ /* 0x000fc40000000f00 */
[----:B------:R-:W-:Y:S05]  /*1a030*/  CALL.REL.NOINC `($__internal_29_$__cuda_sm70_shflsync_bfly_p) ;  /* 0x00000a0000007944 */ /* 0x000fea0003c00000 */
        /* <DEDUP_REMOVED lines=134> */
[----:B------:R-:W-:Y:S05]  /*1a8a0*/  CALL.REL.NOINC `($__internal_29_$__cuda_sm70_shflsync_bfly_p) ;  /* 0x0000019000007944 */ /* 0x000fea0003c00000 */
        /* <DEDUP_REMOVED lines=18> */
[----:B0-----:R-:W-:Y:S01]  /*1a9d0*/  HFMA2.MMA R110, -RZ, RZ, 0, 1.847743988037109375e-06 ;  /* 0x0000001fff6e7435 */ /* 0x001fe200000001ff */
[----:B-1----:R-:W-:Y:S01]  /*1a9e0*/  FADD.FTZ R113, R113, R112 ;  /* 0x0000007071717221 */ /* 0x002fe20000010000 */
[----:B------:R-:W-:Y:S01]  /*1a9f0*/  MOV R108, 0x1aa30 ;  /* 0x0001aa30006c7802 */ /* 0x000fe20000000f00 */
[----:B------:R-:W-:-:S02]  /*1aa00*/  IMAD.MOV.U32 R112, RZ, RZ, 0x10 ;  /* 0x00000010ff707424 */ /* 0x000fc400078e00ff */
[----:B------:R-:W-:Y:S02]  /*1aa10*/  IMAD.MOV.U32 R111, RZ, RZ, -0x1 ;  /* 0xffffffffff6f7424 */ /* 0x000fe400078e00ff */
[----:B------:R-:W-:Y:S05]  /*1aa20*/  CALL.REL.NOINC `($__internal_29_$__cuda_sm70_shflsync_bfly_p) ;  /* 0x0000001000007944 */ /* 0x000fea0003c00000 */
[----:B01----:R-:W-:Y:S05]  /*1aa30*/  BRA `(.L_x_10770) ;  /* 0xffffdf3000007947 */ /* 0x003fea000383ffff */
        .weak           $__internal_29_$__cuda_sm70_shflsync_bfly_p
        .type           $__internal_29_$__cuda_sm70_shflsync_bfly_p,@function
        .size           $__internal_29_$__cuda_sm70_shflsync_bfly_p,(.L_x_57069 - $__internal_29_$__cuda_sm70_shflsync_bfly_p)
$__internal_29_$__cuda_sm70_shflsync_bfly_p:
[----:B------:R-:W-:Y:S01]  /*1aa40*/  MOV R109, 0x0 ;  /* 0x00000000006d7802 */ /* 0x000fe20000000f00 */
[----:B------:R-:W-:Y:S04]  /*1aa50*/  WARPSYNC R111 ;  /* 0x0000006f00007348 */ /* 0x000fe80003800000 */
[----:B------:R0:W1:Y:S01]  /*1aa60*/  SHFL.BFLY PT, R112, R113, R112, R110 ;  /* 0x0c00007071707389 */ /* 0x00006200000e006e */
[----:B------:R-:W-:Y:S05]  /*1aa70*/  RET.REL.NODEC R108 `(_ZN10layer_norm13ln_fwd_kernelINS_13Kernel_traitsI6__halfS2_S2_S2_fjLj2048ELj1ELj4ELj1ELj16ENS_18Kernel_traits_baseILj2048ES2_S2_S2_S2_fjLj128EEEEELb1ELb1ELb0ELb1EEEvNS_9FwdParamsE) ;  /* 0xfffe55806c007950 */ /* 0x000fea0003c3ffff */
.L_x_10771:
        /* <DEDUP_REMOVED lines=16> */
.L_x_57069:


//--------------------- .text._ZN10layer_norm13ln_fwd_kernelINS_13Kernel_traitsI6__halfS2_S2_S2_fjLj2048ELj1ELj4ELj1ELj16ENS_18Kernel_traits_baseILj2048ES2_S2_S2_S2_fjLj128EEEEELb1ELb1ELb1ELb0EEEvNS_9FwdParamsE --------------------------
	.section	.text._ZN10layer_norm13ln_fwd_kernelINS_13Kernel_traitsI6__halfS2_S2_S2_fjLj2048ELj1ELj4ELj1ELj16ENS_18Kernel_traits_baseILj2048ES2_S2_S2_S2_fjLj128EEEEELb1ELb1ELb1ELb0EEEvNS_9FwdParamsE,"ax",@progbits
	.sectioninfo	@"SHI_REGISTERS=255"
	.align	128
        .global         _ZN10layer_norm13ln_fwd_kernelINS_13Kernel_traitsI6__halfS2_S2_S2_fjLj2048ELj1ELj4ELj1ELj16ENS_18Kernel_traits_baseILj2048ES2_S2_S2_S2_fjLj128EEEEELb1ELb1ELb1ELb0EEEvNS_9FwdParamsE
        .type           _ZN10layer_norm13ln_fwd_kernelINS_13Kernel_traitsI6__halfS2_S2_S2_fjLj2048ELj1ELj4ELj1ELj16ENS_18Kernel_traits_baseILj2048ES2_S2_S2_S2_fjLj128EEEEELb1ELb1ELb1ELb0EEEvNS_9FwdParamsE,@function
        .size           _ZN10layer_norm13ln_fwd_kernelINS_13Kernel_traitsI6__halfS2_S2_S2_fjLj2048ELj1ELj4ELj1ELj16ENS_18Kernel_traits_baseILj2048ES2_S2_S2_S2_fjLj128EEEEELb1ELb1ELb1ELb0EEEvNS_9FwdParamsE,(.L_x_57070 - _ZN10layer_norm13ln_fwd_kernelINS_13Kernel_traitsI6__halfS2_S2_S2_fjLj2048ELj1ELj4ELj1ELj16ENS_18Kernel_traits_baseILj2048ES2_S2_S2_S2_fjLj128EEEEELb1ELb1ELb1ELb0EEEvNS_9FwdParamsE)
        .other          _ZN10layer_norm13ln_fwd_kernelINS_13Kernel_traitsI6__halfS2_S2_S2_fjLj2048ELj1ELj4ELj1ELj16ENS_18Kernel_traits_baseILj2048ES2_S2_S2_S2_fjLj128EEEEELb1ELb1ELb1ELb0EEEvNS_9FwdParamsE,@"STO_CUDA_ENTRY STV_DEFAULT"
_ZN10layer_norm13ln_fwd_kernelINS_13Kernel_traitsI6__halfS2_S2_S2_fjLj2048ELj1ELj4ELj1ELj16ENS_18Kernel_traits_baseILj2048ES2_S2_S2_S2_fjLj128EEEEELb1ELb1ELb1ELb0EEEvNS_9FwdParamsE:
.text._ZN10layer_norm13ln_fwd_kernelINS_13Kernel_traitsI6__halfS2_S2_S2_fjLj2048ELj1ELj4ELj1ELj16ENS_18Kernel_traits_baseILj2048ES2_S2_S2_S2_fjLj128EEEEELb1ELb1ELb1ELb0EEEvNS_9FwdParamsE:
[----:B------:R-:W-:Y:S02]  /*0000*/  IMAD.MOV.U32 R1, RZ, RZ, c[0x0][0x28] ;  /* 0x00000a00ff017624 */ /* 0x000fe400078e00ff */
[----:B------:R-:W-:Y:S01]  /*0010*/  ULDC.U8 UR4, c[0x0][0x244] ;  /* 0x0000910000047ab9 */ /* 0x000fe20000000000 */
[----:B------:R-:W-:Y:S01]  /*0020*/  IMAD.MOV.U32 R78, RZ, RZ, c[0x0][0x238] ;  /* 0x00008e00ff4e7624 */ /* 0x000fe200078e00ff */
[----:B------:R-:W-:Y:S01]  /*0030*/  ISETP.NE.AND P0, PT, RZ, UR4, PT ;  /* 0x00000004ff007c0c */ /* 0x000fe2000bf05270 */
[----:B------:R-:W-:Y:S01]  /*0040*/  ULDC.64 UR4, c[0x0][0x230] ;  /* 0x00008c0000047ab9 */ /* 0x000fe20000000a00 */
[----:B------:R-:W-:Y:S01]  /*0050*/  IADD3 R1, R1, -0xb0, RZ ;  /* 0xffffff5001017810 */ /* 0x000fe20007ffe0ff */
        /* <DEDUP_REMOVED lines=91> */
.L_x_10773:
[----:B0-----:R-:W-:Y:S05]  /*0610*/  BSYNC B0 ;  /* 0x0000000000007941 */ /* 0x001fea0003800000 */
.L_x_10772:
        /* <DEDUP_REMOVED lines=16> */
.L_x_10775:
[----:B0-----:R-:W-:Y:S05]  /*0720*/  BSYNC B0 ;  /* 0x0000000000007941 */ /* 0x001fea0003800000 */
.L_x_10774:
        /* <DEDUP_REMOVED lines=16> */
.L_x_10777:
[----:B0-----:R-:W-:Y:S05]  /*0830*/  BSYNC B0 ;  /* 0x0000000000007941 */ /* 0x001fea0003800000 */
.L_x_10776:
        /* <DEDUP_REMOVED lines=16> */
.L_x_10779:
[----:B0-----:R-:W-:Y:S05]  /*0940*/  BSYNC B0 ;  /* 0x0000000000007941 */ /* 0x001fea0003800000 */
.L_x_10778:
        /* <DEDUP_REMOVED lines=16> */
.L_x_10781:
[----:B0-----:R-:W-:Y:S05]  /*0a50*/  BSYNC B0 ;  /* 0x0000000000007941 */ /* 0x001fea0003800000 */
.L_x_10780:
        /* <DEDUP_REMOVED lines=26> */
.L_x_10783:
[----:B0-----:R-:W-:Y:S05]  /*0c00*/  BSYNC B0 ;  /* 0x0000000000007941 */ /* 0x001fea0003800000 */
.L_x_10782:
        /* <DEDUP_REMOVED lines=25> */
.L_x_10785:
[----:B0-----:R-:W-:Y:S05]  /*0da0*/  BSYNC B0 ;  /* 0x0000000000007941 */ /* 0x001fea0003800000 */
.L_x_10784:
        /* <DEDUP_REMOVED lines=20> */
.L_x_10787:
[----:B0-----:R-:W-:Y:S05]  /*0ef0*/  BSYNC B0 ;  /* 0x0000000000007941 */ /* 0x001fea0003800000 */
.L_x_10786:
[----:B------:R-:W-:Y:S02]  /*0f00*/  ISETP.GE.AND P1, PT, R6, c[0x0][0x164], PT ;  /* 0x0000590006007a0c */ /* 0x000fe40003f26270 */
[----:B------:R-:W-:Y:S02]  /*0f10*/  LOP3.LUT R76, R85, UR23, R76, 0x96, !PT ;  /* 0x00000017554c7c12 */ /* 0x000fe4000f8e964c */
[----:B------:R-:W-:-:S09]  /*0f20*/  LOP3.LUT R77, R7, UR24, R86, 0x96, !PT ;  /* 0x00000018074d7c12 */ /* 0x000fd2000f8e9656 */
[----:B------:R-:W-:Y:S05]  /*0f30*/  @P1 EXIT ;  /* 0x000000000000194d */ /* 0x000fea0003800000 */
[--C-:B-----5:R-:W-:Y:S01]  /*0f40*/  HADD2.F32 R85, -RZ, R108.reuse.H0_H0 ;  /* 0x2000006cff557230 */ /* 0x120fe20000004100 */
[----:B------:R-:W-:Y:S01]  /*0f50*/  BSSY B0, `(.L_x_10788) ;  /* 0x0001cf8000007945 */ /* 0x000fe20003800000 */
[----:B------:R-:W-:Y:S01]  /*0f60*/  HADD2.F32 R7, -RZ, R108.H1_H1 ;  /* 0x3000006cff077230 */ /* 0x000fe20000004100 */
[----:B------:R-:W-:Y:S01]  /*0f70*/  ULDC.U8 UR8, c[0x0][0x1f0] ;  /* 0x00007c0000087ab9 */ /* 0x000fe20000000000 */
[----:B------:R-:W-:Y:S01]  /*0f80*/  HADD2.F32 R86, -RZ, R109.H0_H0 ;  /* 0x2000006dff567230 */ /* 0x000fe20000004100 */
[----:B------:R0:W-:Y:S01]  /*0f90*/  STL [R1+0xac], R85 ;  /* 0x0000ac5501007387 */ /* 0x0001e20000100800 */
[--C-:B------:R-:W-:Y:S02]  /*0fa0*/  HADD2.F32 R182, -RZ, R40.reuse.H0_H0 ;  /* 0x20000028ffb67230 */ /* 0x100fe40000004100 */
[----:B------:R-:W-:Y:S01]  /*0fb0*/  HADD2.F32 R180, -RZ, R40.H1_H1 ;  /* 0x30000028ffb47230 */ /* 0x000fe20000004100 */
[----:B------:R1:W-:Y:S01]  /*0fc0*/  STL [R1+0xa8], R7 ;  /* 0x0000a80701007387 */ /* 0x0003e20000100800 */
[--C-:B------:R-:W-:Y:S01]  /*0fd0*/  HADD2.F32 R178, -RZ, R41.reuse.H0_H0 ;  /* 0x20000029ffb27230 */ /* 0x100fe20000004100 */
[----:B------:R-:W-:Y:S01]  /*0fe0*/  IMAD R40, R84, -0x326172a9, RZ ;  /* 0xcd9e8d5754287824 */ /* 0x000fe200078e02ff */
[----:B------:R-:W-:Y:S01]  /*0ff0*/  HADD2.F32 R176, -RZ, R41.H1_H1 ;  /* 0x30000029ffb07230 */ /* 0x000fe20000004100 */
[----:B------:R2:W-:Y:S01]  /*1000*/  STL [R1+0xa4], R86 ;  /* 0x0000a45601007387 */ /* 0x0005e20000100800 */
[----:B------:R-:W-:Y:S01]  /*1010*/  HADD2.F32 R174, -RZ, R42.H0_H0 ;  /* 0x2000002affae7230 */ /* 0x000fe20000004100 */
[----:B------:R-:W-:Y:S01]  /*1020*/  IMAD R41, R79, -0x2daee0ad, RZ ;  /* 0xd2511f534f297824 */ /* 0x000fe200078e02ff */
[----:B0-----:R-:W-:-:S02]  /*1030*/  HADD2.F32 R85, -RZ, R109.H1_H1 ;  /* 0x3000006dff557230 */ /* 0x001fc40000004100 */
[----:B------:R-:W-:Y:S01]  /*1040*/  HADD2.F32 R172, -RZ, R42.H1_H1 ;  /* 0x3000002affac7230 */ /* 0x000fe20000004100 */
[----:B------:R-:W-:Y:S01]  /*1050*/  IMAD.HI.U32 R42, R76, -0x2daee0ad, RZ ;  /* 0xd2511f534c2a7827 */ /* 0x000fe200078e00ff */
[--C-:B-1----:R-:W-:Y:S01]  /*1060*/  HADD2.F32 R7, -RZ, R110.reuse.H0_H0 ;  /* 0x2000006eff077230 */ /* 0x102fe20000004100 */
[----:B------:R0:W-:Y:S01]  /*1070*/  STL [R1+0xa0], R85 ;  /* 0x0000a05501007387 */ /* 0x0001e20000100800 */
[--C-:B------:R-:W-:Y:S02]  /*1080*/  HADD2.F32 R170, -RZ, R43.reuse.H0_H0 ;  /* 0x2000002bffaa7230 */ /* 0x100fe40000004100 */
[----:B--2---:R-:W-:Y:S01]  /*1090*/  HADD2.F32 R86, -RZ, R110.H1_H1 ;  /* 0x3000006eff567230 */ /* 0x004fe20000004100 */
[----:B------:R1:W-:Y:S01]  /*10a0*/  STL [R1+0x9c], R7 ;  /* 0x00009c0701007387 */ /* 0x0003e20000100800 */
[----:B------:R-:W-:Y:S01]  /*10b0*/  HADD2.F32 R168, -RZ, R43.H1_H1 ;  /* 0x3000002bffa87230 */ /* 0x000fe20000004100 */
[----:B------:R-:W-:Y:S01]  /*10c0*/  IMAD.HI.U32 R43, R77, -0x326172a9, RZ ;  /* 0xcd9e8d574d2b7827 */ /* 0x000fe200078e00ff */
[--C-:B------:R-:W-:Y:S01]  /*10d0*/  HADD2.F32 R167, -RZ, R32.reuse.H0_H0 ;  /* 0x20000020ffa77230 */ /* 0x100fe20000004100 */
[----:B------:R2:W-:Y:S01]  /*10e0*/  STL [R1+0x98], R86 ;  /* 0x0000985601007387 */ /* 0x0005e20000100800 */
[----:B------:R-:W-:Y:S01]  /*10f0*/  HADD2.F32 R165, -RZ, R32.H1_H1 ;  /* 0x30000020ffa57230 */ /* 0x000fe20000004100 */
[----:B------:R-:W-:Y:S01]  /*1100*/  LOP3.LUT R41, R42, UR26, R41, 0x96, !PT ;  /* 0x0000001a2a297c12 */ /* 0x000fe2000f8e9629 */
[----:B0-----:R-:W-:Y:S01]  /*1110*/  HADD2.F32 R85, -RZ, R111.H0_H0 ;  /* 0x2000006fff557230 */ /* 0x001fe20000004100 */
[----:B------:R-:W-:Y:S01]  /*1120*/  LOP3.LUT R40, R43, UR25, R40, 0x96, !PT ;  /* 0x000000192b287c12 */ /* 0x000fe2000f8e9628 */
[----:B------:R-:W-:Y:S01]  /*1130*/  HADD2.F32 R163, -RZ, R33.H0_H0 ;  /* 0x20000021ffa37230 */ /* 0x000fe20000004100 */
[----:B------:R-:W-:Y:S01]  /*1140*/  LOP3.LUT R42, R78, 0x3, RZ, 0xc0, !PT ;  /* 0x000000034e2a7812 */ /* 0x000fe200078ec0ff */
[----:B-1----:R-:W-:Y:S01]  /*1150*/  HADD2.F32 R7, -RZ, R111.H1_H1 ;  /* 0x3000006fff077230 */ /* 0x002fe20000004100 */
[----:B------:R0:W-:Y:S01]  /*1160*/  STL [R1+0x94], R85 ;  /* 0x0000945501007387 */ /* 0x0001e20000100800 */
[----:B------:R-:W-:Y:S01]  /*1170*/  HADD2.F32 R161, -RZ, R33.H1_H1 ;  /* 0x30000021ffa17230 */ /* 0x000fe20000004100 */
[----:B------:R-:W-:Y:S01]  /*1180*/  IMAD.MOV.U32 R43, RZ, RZ, RZ ;  /* 0x000000ffff2b7224 */ /* 0x000fe200078e00ff */
        /* <DEDUP_REMOVED lines=39> */
[----:B0-----:R-:W-:Y:S02]  /*1400*/  HADD2.F32 R85, -RZ, R101.H0_H0 ;  /* 0x20000065ff557230 */ /* 0x001fe40000004100 */
[----:B------:R-:W-:Y:S02]  /*1410*/  HADD2.F32 R139, -RZ, R19.H0_H0 ;  /* 0x20000013ff8b7230 */ /* 0x000fe40000004100 */
        /* <DEDUP_REMOVED lines=17> */
[----:B------:R-:W-:Y:S01]  /*1530*/  HADD2.F32 R137, -RZ, R11.H0_H0 ;  /* 0x2000000bff897230 */ /* 0x000fe20000004100 */
[----:B------:R2:W-:Y:S01]  /*1540*/  STL [R1+0x50], R86 ;  /* 0x0000505601007387 */ /* 0x0005e20000100800 */
[----:B------:R-:W-:-:S02]  /*1550*/  HADD2.F32 R8, -RZ, R12.H0_H0 ;  /* 0x2000000cff087230 */ /* 0x000fc40000004100 */
[----:B0-----:R-:W-:Y:S02]  /*1560*/  HADD2.F32 R85, -RZ, R96.H0_H0 ;  /* 0x20000060ff557230 */ /* 0x001fe40000004100 */
[----:B------:R-:W-:Y:S02]  /*1570*/  HADD2.F32 R9, -RZ, R12.H1_H1 ;  /* 0x3000000cff097230 */ /* 0x000fe40000004100 */
[----:B-1----:R-:W-:Y:S01]  /*1580*/  HADD2.F32 R7, -RZ, R96.H1_H1 ;  /* 0x30000060ff077230 */ /* 0x002fe20000004100 */
[----:B------:R0:W-:Y:S01]  /*1590*/  STL [R1+0x4c], R85 ;  /* 0x00004c5501007387 */ /* 0x0001e20000100800 */
[----:B------:R-:W-:Y:S02]  /*15a0*/  HADD2.F32 R10, -RZ, R13.H0_H0 ;  /* 0x2000000dff0a7230 */ /* 0x000fe40000004100 */
[----:B--2---:R-:W-:Y:S01]  /*15b0*/  HADD2.F32 R86, -RZ, R97.H0_H0 ;  /* 0x20000061ff567230 */ /* 0x004fe20000004100 */
        /* <DEDUP_REMOVED lines=28> */
[--C-:B------:R-:W-:Y:S02]  /*1780*/  HADD2.F32 R20, -RZ, R22.reuse.H0_H0 ;  /* 0x20000016ff147230 */ /* 0x100fe40000004100 */
[--C-:B-1----:R-:W-:Y:S01]  /*1790*/  HADD2.F32 R7, -RZ, R93.reuse.H0_H0 ;  /* 0x2000005dff077230 */ /* 0x102fe20000004100 */
[----:B------:R0:W-:Y:S01]  /*17a0*/  STL [R1+0x28], R85 ;  /* 0x0000285501007387 */ /* 0x0001e20000100800 */
[----:B------:R-:W-:Y:S02]  /*17b0*/  HADD2.F32 R21, -RZ, R22.H1_H1 ;  /* 0x30000016ff157230 */ /* 0x000fe40000004100 */
[----:B--2---:R-:W-:Y:S01]  /*17c0*/  HADD2.F32 R86, -RZ, R93.H1_H1 ;  /* 0x3000005dff567230 */ /* 0x004fe20000004100 */
[----:B------:R1:W-:Y:S01]  /*17d0*/  STL [R1+0x24], R7 ;  /* 0x0000240701007387 */ /* 0x0003e20000100800 */
[----:B------:R-:W-:-:S02]  /*17e0*/  HADD2.F32 R28, -RZ, R30.H0_H0 ;  /* 0x2000001eff1c7230 */ /* 0x000fc40000004100 */
[----:B------:R-:W-:Y:S01]  /*17f0*/  HADD2.F32 R29, -RZ, R30.H1_H1 ;  /* 0x3000001eff1d7230 */ /* 0x000fe20000004100 */
[----:B------:R2:W-:Y:S01]  /*1800*/  STL [R1+0x20], R86 ;  /* 0x0000205601007387 */ /* 0x0005e20000100800 */
[----:B------:R-:W-:Y:S02]  /*1810*/  HADD2.F32 R36, -RZ, R38.H0_H0 ;  /* 0x20000026ff247230 */ /* 0x000fe40000004100 */
[----:B0-----:R-:W-:Y:S02]  /*1820*/  HADD2.F32 R85, -RZ, R94.H0_H0 ;  /* 0x2000005eff557230 */ /* 0x001fe40000004100 */
[----:B------:R-:W-:Y:S02]  /*1830*/  HADD2.F32 R37, -RZ, R38.H1_H1 ;  /* 0x30000026ff257230 */ /* 0x000fe40000004100 */
[----:B-1----:R-:W-:Y:S01]  /*1840*/  HADD2.F32 R7, -RZ, R94.H1_H1 ;  /* 0x3000005eff077230 */ /* 0x002fe20000004100 */
[----:B------:R0:W-:Y:S01]  /*1850*/  STL [R1+0x1c], R85 ;  /* 0x00001c5501007387 */ /* 0x0001e20000100800 */
[----:B------:R-:W-:-:S02]  /*1860*/  HADD2.F32 R183, -RZ, R44.H0_H0 ;  /* 0x2000002cffb77230 */ /* 0x000fc40000004100 */
[--C-:B--2---:R-:W-:Y:S01]  /*1870*/  HADD2.F32 R86, -RZ, R95.reuse.H0_H0 ;  /* 0x2000005fff567230 */ /* 0x104fe20000004100 */
[----:B------:R1:W-:Y:S01]  /*1880*/  STL [R1+0x18], R7 ;  /* 0x0000180701007387 */ /* 0x0003e20000100800 */
[----:B------:R-:W-:Y:S01]  /*1890*/  HADD2.F32 R181, -RZ, R44.H1_H1 ;  /* 0x3000002cffb57230 */ /* 0x000fe20000004100 */
[----:B------:R-:W-:Y:S01]  /*18a0*/  IMAD R44, R77, -0x326172a9, RZ ;  /* 0xcd9e8d574d2c7824 */ /* 0x000fe200078e02ff */
[--C-:B------:R-:W-:Y:S01]  /*18b0*/  HADD2.F32 R175, -RZ, R46.reuse.H0_H0 ;  /* 0x2000002effaf7230 */ /* 0x100fe20000004100 */
[----:B------:R2:W-:Y:S01]  /*18c0*/  STL [R1+0x14], R86 ;  /* 0x0000145601007387 */ /* 0x0005e20000100800 */
[----:B------:R-:W-:Y:S01]  /*18d0*/  HADD2.F32 R173, -RZ, R46.H1_H1 ;  /* 0x3000002effad7230 */ /* 0x000fe20000004100 */
[----:B------:R-:W-:Y:S01]  /*18e0*/  IMAD R46, R76, -0x2daee0ad, RZ ;  /* 0xd2511f534c2e7824 */ /* 0x000fe200078e02ff */
[----:B0-----:R-:W-:Y:S02]  /*18f0*/  HADD2.F32 R85, -RZ, R95.H1_H1 ;  /* 0x3000005fff557230 */ /* 0x001fe40000004100 */
[----:B------:R-:W-:-:S02]  /*1900*/  HADD2.F32 R22, -RZ, R23.H0_H0 ;  /* 0x20000017ff167230 */ /* 0x000fc40000004100 */
[--C-:B-1----:R-:W-:Y:S01]  /*1910*/  HADD2.F32 R7, -RZ, R88.reuse.H0_H0 ;  /* 0x20000058ff077230 */ /* 0x102fe20000004100 */
[----:B------:R0:W-:Y:S01]  /*1920*/  STL [R1+0x10], R85 ;  /* 0x0000105501007387 */ /* 0x0001e20000100800 */
[----:B------:R-:W-:Y:S02]  /*1930*/  HADD2.F32 R30, -RZ, R31.H0_H0 ;  /* 0x2000001fff1e7230 */ /* 0x000fe40000004100 */
[----:B--2---:R-:W-:Y:S01]  /*1940*/  HADD2.F32 R86, -RZ, R88.H1_H1 ;  /* 0x30000058ff567230 */ /* 0x004fe20000004100 */
[----:B------:R1:W-:Y:S01]  /*1950*/  STL [R1+0xc], R7 ;  /* 0x00000c0701007387 */ /* 0x0003e20000100800 */
[----:B------:R-:W-:Y:S02]  /*1960*/  HADD2.F32 R38, -RZ, R39.H0_H0 ;  /* 0x20000027ff267230 */ /* 0x000fe40000004100 */
[--C-:B------:R-:W-:Y:S01]  /*1970*/  HADD2.F32 R251, -RZ, R90.reuse.H0_H0 ;  /* 0x2000005afffb7230 */ /* 0x100fe20000004100 */
[----:B------:R-:W-:Y:S01]  /*1980*/  STL [R1+0x8], R86 ;  /* 0x0000085601007387 */ /* 0x000fe20000100800 */
[----:B------:R-:W-:-:S02]  /*1990*/  HADD2.F32 R250, -RZ, R90.H1_H1 ;  /* 0x3000005afffa7230 */ /* 0x000fc40000004100 */
[----:B0-----:R-:W-:Y:S02]  /*19a0*/  HADD2.F32 R85, -RZ, R89.H0_H0 ;  /* 0x20000059ff557230 */ /* 0x001fe40000004100 */
[----:B------:R-:W-:Y:S02]  /*19b0*/  HADD2.F32 R249, -RZ, R91.H0_H0 ;  /* 0x2000005bfff97230 */ /* 0x000fe40000004100 */
[----:B-1----:R-:W-:Y:S01]  /*19c0*/  HADD2.F32 R7, -RZ, R89.H1_H1 ;  /* 0x30000059ff077230 */ /* 0x002fe20000004100 */
[----:B------:R-:W-:Y:S01]  /*19d0*/  STL [R1+0x4], R85 ;  /* 0x0000045501007387 */ /* 0x000fe20000100800 */
[----:B------:R-:W-:Y:S02]  /*19e0*/  HADD2.F32 R248, -RZ, R91.H1_H1 ;  /* 0x3000005bfff87230 */ /* 0x000fe40000004100 */
[--C-:B------:R-:W-:Y:S01]  /*19f0*/  HADD2.F32 R247, -RZ, R80.reuse.H0_H0 ;  /* 0x20000050fff77230 */ /* 0x100fe20000004100 */
[----:B------:R0:W-:Y:S01]  /*1a00*/  STL [R1], R7 ;  /* 0x0000000701007387 */ /* 0x0001e20000100800 */
[----:B------:R-:W-:-:S02]  /*1a10*/  HADD2.F32 R246, -RZ, R80.H1_H1 ;  /* 0x30000050fff67230 */ /* 0x000fc40000004100 */
[--C-:B------:R-:W-:Y:S02]  /*1a20*/  HADD2.F32 R245, -RZ, R81.reuse.H0_H0 ;  /* 0x20000051fff57230 */ /* 0x100fe40000004100 */
[----:B------:R-:W-:Y:S02]  /*1a30*/  HADD2.F32 R244, -RZ, R81.H1_H1 ;  /* 0x30000051fff47230 */ /* 0x000fe40000004100 */
[--C-:B------:R-:W-:Y:S02]  /*1a40*/  HADD2.F32 R243, -RZ, R82.reuse.H0_H0 ;  /* 0x20000052fff37230 */ /* 0x100fe40000004100 */
[----:B------:R-:W-:Y:S02]  /*1a50*/  HADD2.F32 R242, -RZ, R82.H1_H1 ;  /* 0x30000052fff27230 */ /* 0x000fe40000004100 */
[----:B0-----:R-:W-:Y:S02]  /*1a60*/  HADD2.F32 R7, -RZ, R11.H1_H1 ;  /* 0x3000000bff077230 */ /* 0x001fe40000004100 */
[----:B------:R-:W-:-:S02]  /*1a70*/  HADD2.F32 R11, -RZ, R13.H1_H1 ;  /* 0x3000000dff0b7230 */ /* 0x000fc40000004100 */
[----:B------:R-:W-:Y:S02]  /*1a80*/  HADD2.F32 R13, -RZ, R14.H1_H1 ;  /* 0x3000000eff0d7230 */ /* 0x000fe40000004100 */
[----:B------:R-:W-:Y:S02]  /*1a90*/  HADD2.F32 R14, -RZ, R15.H0_H0 ;  /* 0x2000000fff0e7230 */ /* 0x000fe40000004100 */
        /* <DEDUP_REMOVED lines=66> */
.L_x_11478:
[----:B------:R-:W-:-:S04]  /*1ec0*/  IMAD.MOV.U32 R130, RZ, RZ, 0x4 ;  /* 0x00000004ff827424 */ /* 0x000fc800078e00ff */
[----:B------:R-:W-:-:S05]  /*1ed0*/  IMAD.WIDE R68, R6, R130, c[0x0][0x1d0] ;  /* 0x0000740006447625 */ /* 0x000fca00078e0282 */
[----:B------:R0:W2:Y:S01]  /*1ee0*/  LDG.E R135, [R68.64] ;  /* 0x0000000644877981 */ /* 0x0000a2000c1e1900 */
[C---:B------:R-:W-:Y:S01]  /*1ef0*/  IMAD R138, R6.reuse, c[0x0][0x168], RZ ;  /* 0x00005a00068a7a24 */ /* 0x040fe200078e02ff */
[----:B------:R-:W-:Y:S01]  /*1f00*/  HFMA2.MMA R134, -RZ, RZ, 0, 0 ;  /* 0x00000000ff867435 */ /* 0x000fe200000001ff */
[----:B------:R-:W-:Y:S01]  /*1f10*/  IMAD.WIDE R130, R6, R130, c[0x0][0x1d8] ;  /* 0x0000760006827625 */ /* 0x000fe200078e0282 */
[----:B------:R-:W1:Y:S01]  /*1f20*/  S2R R70, SR_TID.X ;  /* 0x0000000000467919 */ /* 0x000e620000002100 */
[----:B------:R-:W-:Y:S04]  /*1f30*/  BSSY B1, `(.L_x_10789) ;  /* 0x0000345000017945 */ /* 0x000fe80003800000 */
        /* <DEDUP_REMOVED lines=30> */
.L_x_10792:
        /* <DEDUP_REMOVED lines=12> */
.L_x_10795:
[----:B------:R-:W-:Y:S02]  /*21e0*/  MOV R48, R44 ;  /* 0x0000002c00307202 */ /* 0x000fe40000000f00 */
.L_x_10796:
[----:B------:R-:W-:Y:S05]  /*21f0*/  BSYNC B3 ;  /* 0x0000000000037941 */ /* 0x000fea0003800000 */
.L_x_10794:
        /* <DEDUP_REMOVED lines=16> */
.L_x_10800:
[----:B------:R-:W-:Y:S05]  /*2300*/  BSYNC B4 ;  /* 0x0000000000047941 */ /* 0x000fea0003800000 */
.L_x_10799:
        /* <DEDUP_REMOVED lines=41> */
[----:B------:R-:W-:Y:S02]  /*25a0*/  LOP3.LUT R40, R45, UR25, R40, 0x96, !PT ;  /* 0x000000192d287c12 */ /* 0x000fe4000f8e9628 */
.L_x_10798:
[----:B------:R-:W-:Y:S05]  /*25b0*/  BSYNC B3 ;  /* 0x0000000000037941 */ /* 0x000fea0003800000 */
.L_x_10797:
[----:B------:R-:W2:Y:S01]  /*25c0*/  LDL R47, [R1+0xac] ;  /* 0x0000ac00012f7983 */ /* 0x000ea20000100800 */
[----:B------:R-:W0:Y:S01]  /*25d0*/  I2F.U32 R42, R48 ;  /* 0x00000030002a7306 */ /* 0x000e220000201000 */
[----:B------:R-:W-:-:S04]  /*25e0*/  IMAD.MOV.U32 R45, RZ, RZ, 0x2f800000 ;  /* 0x2f800000ff2d7424 */ /* 0x000fc800078e00ff */
[----:B0-----:R-:W-:-:S05]  /*25f0*/  FFMA.FTZ R42, R42, R45, 1.1641532182693481445e-10 ;  /* 0x2f0000002a2a7423 */ /* 0x001fca000001002d */
[----:B------:R-:W-:Y:S01]  /*2600*/  FSETP.GTU.FTZ.AND P4, PT, R42, c[0x0][0x1e4], PT ;  /* 0x000079002a007a0b */ /* 0x000fe20003f9c000 */
[----:B-----5:R-:W-:-:S05]  /*2610*/  HADD2.F32 R42, -RZ, R60.H0_H0 ;  /* 0x2000003cff2a7230 */ /* 0x020fca0000004100 */
[----:B------:R-:W-:-:S04]  /*2620*/  FMUL.FTZ R42, R42, c[0x0][0x1ec] ;  /* 0x00007b002a2a7a20 */ /* 0x000fc80000410000 */
[----:B------:R-:W-:-:S05]  /*2630*/  FMUL.FTZ R42, R42, c[0x0][0x1e8] ;  /* 0x00007a002a2a7a20 */ /* 0x000fca0000410000 */
[----:B------:R-:W-:-:S05]  /*2640*/  FSEL R42, R42, RZ, !P4 ;  /* 0x000000ff2a2a7208 */ /* 0x000fca0006000000 */
[----:B--2---:R-:W-:Y:S01]  /*2650*/  FMUL.FTZ R45, R47, R42 ;  /* 0x0000002a2f2d7220 */ /* 0x004fe20000410000 */
[----:B------:R-:W-:Y:S01]  /*2660*/  @P2 HADD2.F32 R42, -RZ, R64.H0_H0 ;  /* 0x20000040ff2a2230 */ /* 0x000fe20000004100 */
[----:B------:R-:W-:-:S04]  /*2670*/  SEL R47, RZ, 0x1, P4 ;  /* 0x00000001ff2f7807 */ /* 0x000fc80002000000 */
[----:B------:R-:W-:Y:S02]  /*2680*/  @P2 FADD.FTZ R45, R42, R45 ;  /* 0x0000002d2a2d2221 */ /* 0x000fe40000010000 */
.L_x_10793:
[----:B------:R-:W-:Y:S05]  /*2690*/  BSYNC B2 ;  /* 0x0000000000027941 */ /* 0x000fea0003800000 */
.L_x_10791:
        /* <DEDUP_REMOVED lines=8> */
.L_x_10802:
        /* <DEDUP_REMOVED lines=12> */
.L_x_10805:
[----:B------:R-:W-:Y:S02]  /*27e0*/  MOV R42, R44 ;  /* 0x0000002c002a7202 */ /* 0x000fe40000000f00 */
.L_x_10806:
[----:B------:R-:W-:Y:S05]  /*27f0*/  BSYNC B3 ;  /* 0x0000000000037941 */ /* 0x000fea0003800000 */
.L_x_10804:
        /* <DEDUP_REMOVED lines=16> */
.L_x_10810:
[----:B------:R-:W-:Y:S05]  /*2900*/  BSYNC B4 ;  /* 0x0000000000047941 */ /* 0x000fea0003800000 */
.L_x_10809:
        /* <DEDUP_REMOVED lines=44> */
.L_x_10808:
[----:B------:R-:W-:Y:S05]  /*2bd0*/  BSYNC B3 ;  /* 0x0000000000037941 */ /* 0x000fea0003800000 */
.L_x_10807:
[----:B------:R-:W2:Y:S01]  /*2be0*/  LDL R49, [R1+0xa8] ;  /* 0x0000a80001317983 */ /* 0x000ea20000100800 */
[----:B------:R-:W0:Y:S01]  /*2bf0*/  I2F.U32 R42, R42 ;  /* 0x0000002a002a7306 */ /* 0x000e220000201000 */
[----:B------:R-:W-:-:S04]  /*2c00*/  IMAD.MOV.U32 R48, RZ, RZ, 0x2f800000 ;  /* 0x2f800000ff307424 */ /* 0x000fc800078e00ff */
[----:B0-----:R-:W-:-:S05]  /*2c10*/  FFMA.FTZ R42, R42, R48, 1.1641532182693481445e-10 ;  /* 0x2f0000002a2a7423 */ /* 0x001fca0000010030 */
[----:B------:R-:W-:Y:S01]  /*2c20*/  FSETP.GTU.FTZ.AND P4, PT, R42, c[0x0][0x1e4], PT ;  /* 0x000079002a007a0b */ /* 0x000fe20003f9c000 */
[----:B-----5:R-:W-:-:S05]  /*2c30*/  HADD2.F32 R42, -RZ, R60.H1_H1 ;  /* 0x3000003cff2a7230 */ /* 0x020fca0000004100 */
[----:B------:R-:W-:-:S04]  /*2c40*/  FMUL.FTZ R42, R42, c[0x0][0x1ec] ;  /* 0x00007b002a2a7a20 */ /* 0x000fc80000410000 */
[----:B------:R-:W-:-:S05]  /*2c50*/  FMUL.FTZ R42, R42, c[0x0][0x1e8] ;  /* 0x00007a002a2a7a20 */ /* 0x000fca0000410000 */
[----:B------:R-:W-:-:S05]  /*2c60*/  FSEL R42, R42, RZ, !P4 ;  /* 0x000000ff2a2a7208 */ /* 0x000fca0006000000 */
[----:B--2---:R-:W-:Y:S01]  /*2c70*/  FMUL.FTZ R48, R49, R42 ;  /* 0x0000002a31307220 */ /* 0x004fe20000410000 */
[----:B------:R-:W-:Y:S01]  /*2c80*/  @P2 HADD2.F32 R42, -RZ, R64.H1_H1 ;  /* 0x30000040ff2a2230 */ /* 0x000fe20000004100 */
[----:B------:R-:W-:-:S04]  /*2c90*/  SEL R49, RZ, 0x1, P4 ;  /* 0x00000001ff317807 */ /* 0x000fc80002000000 */
[----:B------:R-:W-:Y:S02]  /*2ca0*/  @P2 FADD.FTZ R48, R42, R48 ;  /* 0x000000302a302221 */ /* 0x000fe40000010000 */
.L_x_10803:
[----:B------:R-:W-:Y:S05]  /*2cb0*/  BSYNC B2 ;  /* 0x0000000000027941 */ /* 0x000fea0003800000 */
.L_x_10801:
        /* <DEDUP_REMOVED lines=8> */
.L_x_10812:
        /* <DEDUP_REMOVED lines=12> */
.L_x_10815:
[----:B------:R-:W-:Y:S02]  /*2e00*/  IMAD.MOV.U32 R42, RZ, RZ, R44 ;  /* 0x000000ffff2a7224 */ /* 0x000fe400078e002c */
.L_x_10816:
[----:B------:R-:W-:Y:S05]  /*2e10*/  BSYNC B3 ;  /* 0x0000000000037941 */ /* 0x000fea0003800000 */
.L_x_10814:
        /* <DEDUP_REMOVED lines=16> */
.L_x_10820:
[----:B------:R-:W-:Y:S05]  /*2f20*/  BSYNC B4 ;  /* 0x0000000000047941 */ /* 0x000fea0003800000 */
.L_x_10819:
        /* <DEDUP_REMOVED lines=44> */
.L_x_10818:
[----:B------:R-:W-:Y:S05]  /*31f0*/  BSYNC B3 ;  /* 0x0000000000037941 */ /* 0x000fea0003800000 */
.L_x_10817:
[----:B------:R-:W2:Y:S01]  /*3200*/  LDL R51, [R1+0xa4] ;  /* 0x0000a40001337983 */ /* 0x000ea20000100800 */
[----:B------:R-:W0:Y:S01]  /*3210*/  I2F.U32 R42, R42 ;  /* 0x0000002a002a7306 */ /* 0x000e220000201000 */
[----:B------:R-:W-:-:S10]  /*3220*/  HFMA2.MMA R50, -RZ, RZ, 0.1171875, 0 ;  /* 0x2f800000ff327435 */ /* 0x000fd400000001ff */
        /* <DEDUP_REMOVED lines=10> */
.L_x_10813:
[----:B------:R-:W-:Y:S05]  /*32d0*/  BSYNC B2 ;  /* 0x0000000000027941 */ /* 0x000fea0003800000 */
.L_x_10811:
        /* <DEDUP_REMOVED lines=8> */
.L_x_10822:
        /* <DEDUP_REMOVED lines=12> */
.L_x_10825:
[----:B------:R-:W-:Y:S02]  /*3420*/  IMAD.MOV.U32 R42, RZ, RZ, R44 ;  /* 0x000000ffff2a7224 */ /* 0x000fe400078e002c */
.L_x_10826:
[----:B------:R-:W-:Y:S05]  /*3430*/  BSYNC B3 ;  /* 0x0000000000037941 */ /* 0x000fea0003800000 */
.L_x_10824:
        /* <DEDUP_REMOVED lines=16> */
.L_x_10830:
[----:B------:R-:W-:Y:S05]  /*3540*/  BSYNC B4 ;  /* 0x0000000000047941 */ /* 0x000fea0003800000 */
.L_x_10829:
        /* <DEDUP_REMOVED lines=44> */
.L_x_10828:
[----:B------:R-:W-:Y:S05]  /*3810*/  BSYNC B3 ;  /* 0x0000000000037941 */ /* 0x000fea0003800000 */
.L_x_10827:
        /* <DEDUP_REMOVED lines=13> */
.L_x_10823:
[----:B------:R-:W-:Y:S05]  /*38f0*/  BSYNC B2 ;  /* 0x0000000000027941 */ /* 0x000fea0003800000 */
.L_x_10821:
        /* <DEDUP_REMOVED lines=8> */
.L_x_10832:
        /* <DEDUP_REMOVED lines=12> */
.L_x_10835:
[----:B------:R-:W-:Y:S02]  /*3a40*/  MOV R42, R44 ;  /* 0x0000002c002a7202 */ /* 0x000fe40000000f00 */
.L_x_10836:
[----:B------:R-:W-:Y:S05]  /*3a50*/  BSYNC B3 ;  /* 0x0000000000037941 */ /* 0x000fea0003800000 */
.L_x_10834:
        /* <DEDUP_REMOVED lines=16> */
.L_x_10840:
[----:B------:R-:W-:Y:S05]  /*3b60*/  BSYNC B4 ;  /* 0x0000000000047941 */ /* 0x000fea0003800000 */
.L_x_10839:
        /* <DEDUP_REMOVED lines=44> */
.L_x_10838:
[----:B------:R-:W-:Y:S05]  /*3e30*/  BSYNC B3 ;  /* 0x0000000000037941 */ /* 0x000fea0003800000 */
.L_x_10837:
        /* <DEDUP_REMOVED lines=13> */
.L_x_10833:
[----:B------:R-:W-:Y:S05]  /*3f10*/  BSYNC B2 ;  /* 0x0000000000027941 */ /* 0x000fea0003800000 */
.L_x_10831:
        /* <DEDUP_REMOVED lines=8> */
.L_x_10842:
        /* <DEDUP_REMOVED lines=12> */
.L_x_10845:
[----:B------:R-:W-:Y:S02]  /*4060*/  IMAD.MOV.U32 R42, RZ, RZ, R44 ;  /* 0x000000ffff2a7224 */ /* 0x000fe400078e002c */
.L_x_10846:
[----:B------:R-:W-:Y:S05]  /*4070*/  BSYNC B3 ;  /* 0x0000000000037941 */ /* 0x000fea0003800000 */
.L_x_10844:
        /* <DEDUP_REMOVED lines=16> */
.L_x_10850:
[----:B------:R-:W-:Y:S05]  /*4180*/  BSYNC B4 ;  /* 0x0000000000047941 */ /* 0x000fea0003800000 */
.L_x_10849:
        /* <DEDUP_REMOVED lines=44> */
.L_x_10848:
[----:B------:R-:W-:Y:S05]  /*4450*/  BSYNC B3 ;  /* 0x0000000000037941 */ /* 0x000fea0003800000 */
.L_x_10847:
[----:B------:R-:W2:Y:S01]  /*4460*/  LDL R57, [R1+0x98] ;  /* 0x0000980001397983 */ /* 0x000ea20000100800 */
[----:B------:R-:W0:Y:S01]  /*4470*/  I2F.U32 R42, R42 ;  /* 0x0000002a002a7306 */ /* 0x000e220000201000 */
[----:B------:R-:W-:-:S10]  /*4480*/  HFMA2.MMA R56, -RZ, RZ, 0.1171875, 0 ;  /* 0x2f800000ff387435 */ /* 0x000fd400000001ff */
        /* <DEDUP_REMOVED lines=10> */
.L_x_10843:
[----:B------:R-:W-:Y:S05]  /*4530*/  BSYNC B2 ;  /* 0x0000000000027941 */ /* 0x000fea0003800000 */
.L_x_10841:
        /* <DEDUP_REMOVED lines=8> */
.L_x_10852:
        /* <DEDUP_REMOVED lines=12> */
.L_x_10855:
[----:B------:R-:W-:Y:S02]  /*4680*/  IMAD.MOV.U32 R42, RZ, RZ, R44 ;  /* 0x000000ffff2a7224 */ /* 0x000fe400078e002c */
.L_x_10856:
[----:B------:R-:W-:Y:S05]  /*4690*/  BSYNC B3 ;  /* 0x0000000000037941 */ /* 0x000fea0003800000 */
.L_x_10854:
        /* <DEDUP_REMOVED lines=16> */
.L_x_10860:
[----:B------:R-:W-:Y:S05]  /*47a0*/  BSYNC B4 ;  /* 0x0000000000047941 */ /* 0x000fea0003800000 */
.L_x_10859:
        /* <DEDUP_REMOVED lines=41> */
[----:B------:R-:W-:Y:S01]  /*4a40*/  IMAD.MOV.U32 R68, RZ, RZ, RZ ;  /* 0x000000ffff447224 */ /* 0x000fe200078e00ff */
[----:B------:R-:W-:Y:S02]  /*4a50*/  LOP3.LUT R40, R59, UR25, R40, 0x96, !PT ;  /* 0x000000193b287c12 */ /* 0x000fe4000f8e9628 */
[----:B------:R-:W-:Y:S02]  /*4a60*/  MOV R44, R58 ;  /* 0x0000003a002c7202 */ /* 0x000fe40000000f00 */
.L_x_10858:
[----:B------:R-:W-:Y:S05]  /*4a70*/  BSYNC B3 ;  /* 0x0000000000037941 */ /* 0x000fea0003800000 */
.L_x_10857:
        /* <DEDUP_REMOVED lines=13> */
.L_x_10853:
[----:B------:R-:W-:Y:S05]  /*4b50*/  BSYNC B2 ;  /* 0x0000000000027941 */ /* 0x000fea0003800000 */
.L_x_10851:
        /* <DEDUP_REMOVED lines=8> */
.L_x_10862:
        /* <DEDUP_REMOVED lines=12> */
.L_x_10865:
[----:B------:R-:W-:Y:S02]  /*4ca0*/  MOV R72, R44 ;  /* 0x0000002c00487202 */ /* 0x000fe40000000f00 */
.L_x_10866:
[----:B------:R-:W-:Y:S05]  /*4cb0*/  BSYNC B3 ;  /* 0x0000000000037941 */ /* 0x000fea0003800000 */
.L_x_10864:
        /* <DEDUP_REMOVED lines=16> */
.L_x_10870:
[----:B------:R-:W-:Y:S05]  /*4dc0*/  BSYNC B4 ;  /* 0x0000000000047941 */ /* 0x000fea0003800000 */
.L_x_10869:
        /* <DEDUP_REMOVED lines=44> */
.L_x_10868:
[----:B------:R-:W-:Y:S05]  /*5090*/  BSYNC B3 ;  /* 0x0000000000037941 */ /* 0x000fea0003800000 */
.L_x_10867:
[----:B------:R-:W2:Y:S01]  /*50a0*/  LDL R70, [R1+0x90] ;  /* 0x0000900001467983 */ /* 0x000ea20000100800 */
[----:B------:R-:W0:Y:S01]  /*50b0*/  I2F.U32 R68, R72 ;  /* 0x0000004800447306 */ /* 0x000e220000201000 */
[----:B------:R-:W-:-:S04]  /*50c0*/  IMAD.MOV.U32 R69, RZ, RZ, 0x2f800000 ;  /* 0x2f800000ff457424 */ /* 0x000fc800078e00ff */
[----:B0-----:R-:W-:-:S05]  /*50d0*/  FFMA.FTZ R68, R68, R69, 1.1641532182693481445e-10 ;  /* 0x2f00000044447423 */ /* 0x001fca0000010045 */
[----:B------:R-:W-:Y:S01]  /*50e0*/  FSETP.GTU.FTZ.AND P3, PT, R68, c[0x0][0x1e4], PT ;  /* 0x0000790044007a0b */ /* 0x000fe20003f7c000 */
[----:B-----5:R-:W-:-:S03]  /*50f0*/  HADD2.F32 R68, -RZ, R63.H1_H1 ;  /* 0x3000003fff447230 */ /* 0x020fc60000004100 */
[----:B------:R-:W-:Y:S02]  /*5100*/  SEL R73, RZ, 0x1, P3 ;  /* 0x00000001ff497807 */ /* 0x000fe40001800000 */
[----:B------:R-:W-:-:S04]  /*5110*/  FMUL.FTZ R68, R68, c[0x0][0x1ec] ;  /* 0x00007b0044447a20 */ /* 0x000fc80000410000 */
[----:B------:R-:W-:-:S05]  /*5120*/  FMUL.FTZ R68, R68, c[0x0][0x1e8] ;  /* 0x00007a0044447a20 */ /* 0x000fca0000410000 */
[----:B------:R-:W-:-:S05]  /*5130*/  FSEL R68, R68, RZ, !P3 ;  /* 0x000000ff44447208 */ /* 0x000fca0005800000 */
[----:B--2---:R-:W-:Y:S01]  /*5140*/  FMUL.FTZ R72, R70, R68 ;  /* 0x0000004446487220 */ /* 0x004fe20000410000 */
[----:B------:R-:W-:-:S05]  /*5150*/  @P2 HADD2.F32 R68, -RZ, R67.H1_H1 ;  /* 0x30000043ff442230 */ /* 0x000fca0000004100 */
[----:B------:R-:W-:Y:S02]  /*5160*/  @P2 FADD.FTZ R72, R68, R72 ;  /* 0x0000004844482221 */ /* 0x000fe40000010000 */
.L_x_10863:
[----:B------:R-:W-:Y:S05]  /*5170*/  BSYNC B2 ;  /* 0x0000000000027941 */ /* 0x000fea0003800000 */
.L_x_10861:
        /* <DEDUP_REMOVED lines=22> */
[----:B------:R-:W-:-:S03]  /*52e0*/  LOP3.LUT R252, R71, R252, R69, 0xfe, !PT ;  /* 0x000000fc47fc7212 */ /* 0x000fc600078efe45 */
[----:B------:R-:W-:Y:S01]  /*52f0*/  IMAD.MOV.U32 R69, RZ, RZ, 0x8 ;  /* 0x00000008ff457424 */ /* 0x000fe200078e00ff */
[----:B------:R-:W-:Y:S02]  /*5300*/  LOP3.LUT R68, R132, R68, R70, 0xfe, !PT ;  /* 0x0000004484447212 */ /* 0x000fe400078efe46 */
[----:B------:R-:W-:Y:S02]  /*5310*/  LOP3.LUT R133, R252, R133, RZ, 0xfc, !PT ;  /* 0x00000085fc857212 */ /* 0x000fe400078efcff */
[----:B------:R-:W-:Y:S01]  /*5320*/  LOP3.LUT R132, R68, 0xff, R47, 0xf8, !PT ;  /* 0x000000ff44847812 */ /* 0x000fe200078ef82f */
[----:B------:R-:W-:-:S05]  /*5330*/  IMAD.WIDE.U32 R68, R134, R69, c[0x0][0x190] ;  /* 0x0000640086447625 */ /* 0x000fca00078e0045 */
[----:B------:R0:W-:Y:S02]  /*5340*/  STG.E.64 [R68.64], R132 ;  /* 0x0000008444007986 */ /* 0x0001e4000c101b06 */
.L_x_10872:
[----:B------:R-:W-:Y:S05]  /*5350*/  BSYNC B2 ;  /* 0x0000000000027941 */ /* 0x000fea0003800000 */
.L_x_10871:
[----:B------:R-:W-:Y:S02]  /*5360*/  IADD3 R138, R138, 0x20, RZ ;  /* 0x000000208a8a7810 */ /* 0x000fe40007ffe0ff */
[----:B------:R-:W-:Y:S02]  /*5370*/  IADD3 R134, R134, 0x20, RZ ;  /* 0x0000002086867810 */ /* 0x000fe40007ffe0ff */
.L_x_10790:
[----:B------:R-:W-:Y:S05]  /*5380*/  BSYNC B1 ;  /* 0x0000000000017941 */ /* 0x000fea0003800000 */
.L_x_10789:
        /* <DEDUP_REMOVED lines=8> */
[----:B0-----:R-:W-:-:S05]  /*5410*/  @P2 MOV R68, 0x10 ;  /* 0x0000001000442802 */ /* 0x001fca0000000f00 */
        /* <DEDUP_REMOVED lines=8> */
[----:B------:R-:W-:Y:S01]  /*54a0*/  MOV R68, R42 ;  /* 0x0000002a00447202 */ /* 0x000fe20000000f00 */
[----:B-----5:R-:W-:Y:S01]  /*54b0*/  HADD2.F32 R74, -RZ, R64.H0_H0 ;  /* 0x20000040ff4a7230 */ /* 0x020fe20000004100 */
[----:B------:R-:W-:Y:S05]  /*54c0*/  BRA `(.L_x_10877) ;  /* 0x0000058000007947 */ /* 0x000fea0003800000 */
.L_x_10876:
        /* <DEDUP_REMOVED lines=12> */
.L_x_10879:
[----:B------:R-:W-:Y:S02]  /*5590*/  IMAD.MOV.U32 R70, RZ, RZ, R44 ;  /* 0x000000ffff467224 */ /* 0x000fe400078e002c */
.L_x_10880:
[----:B------:R-:W-:Y:S05]  /*55a0*/  BSYNC B3 ;  /* 0x0000000000037941 */ /* 0x000fea0003800000 */
.L_x_10878:
        /* <DEDUP_REMOVED lines=16> */
.L_x_10884:
[----:B------:R-:W-:Y:S05]  /*56b0*/  BSYNC B4 ;  /* 0x0000000000047941 */ /* 0x000fea0003800000 */
.L_x_10883:
        /* <DEDUP_REMOVED lines=40> */
[----:B------:R-:W-:Y:S01]  /*5940*/  IMAD.MOV.U32 R44, RZ, RZ, R68 ;  /* 0x000000ffff2c7224 */ /* 0x000fe200078e0044 */
[----:B------:R-:W-:Y:S01]  /*5950*/  HFMA2.MMA R68, -RZ, RZ, 0, 0 ;  /* 0x00000000ff447435 */ /* 0x000fe200000001ff */
[----:B------:R-:W-:-:S05]  /*5960*/  LOP3.LUT R40, R69, UR25, R40, 0x96, !PT ;  /* 0x0000001945287c12 */ /* 0x000fca000f8e9628 */
.L_x_10882:
[----:B------:R-:W-:Y:S05]  /*5970*/  BSYNC B3 ;  /* 0x0000000000037941 */ /* 0x000fea0003800000 */
.L_x_10881:
[----:B------:R-:W2:Y:S01]  /*5980*/  LDL R69, [R1+0x8c] ;  /* 0x00008c0001457983 */ /* 0x000ea20000100800 */
[----:B------:R-:W0:Y:S01]  /*5990*/  I2F.U32 R42, R70 ;  /* 0x00000046002a7306 */ /* 0x000e220000201000 */
[----:B------:R-:W-:-:S04]  /*59a0*/  IMAD.MOV.U32 R47, RZ, RZ, 0x2f800000 ;  /* 0x2f800000ff2f7424 */ /* 0x000fc800078e00ff */
[----:B0-----:R-:W-:-:S05]  /*59b0*/  FFMA.FTZ R42, R42, R47, 1.1641532182693481445e-10 ;  /* 0x2f0000002a2a7423 */ /* 0x001fca000001002f */
[----:B------:R-:W-:Y:S01]  /*59c0*/  FSETP.GTU.FTZ.AND P4, PT, R42, c[0x0][0x1e4], PT ;  /* 0x000079002a007a0b */ /* 0x000fe20003f9c000 */
[----:B-----5:R-:W-:-:S03]  /*59d0*/  HADD2.F32 R42, -RZ, R60.H0_H0 ;  /* 0x2000003cff2a7230 */ /* 0x020fc60000004100 */
[----:B------:R-:W-:Y:S02]  /*59e0*/  SEL R47, RZ, 0x1, P4 ;  /* 0x00000001ff2f7807 */ /* 0x000fe40002000000 */
[----:B------:R-:W-:-:S04]  /*59f0*/  FMUL.FTZ R42, R42, c[0x0][0x1ec] ;  /* 0x00007b002a2a7a20 */ /* 0x000fc80000410000 */
[----:B------:R-:W-:-:S05]  /*5a00*/  FMUL.FTZ R42, R42, c[0x0][0x1e8] ;  /* 0x00007a002a2a7a20 */ /* 0x000fca0000410000 */
[----:B------:R-:W-:-:S05]  /*5a10*/  FSEL R42, R42, RZ, !P4 ;  /* 0x000000ff2a2a7208 */ /* 0x000fca0006000000 */
[----:B--2---:R-:W-:Y:S01]  /*5a20*/  FMUL.FTZ R74, R69, R42 ;  /* 0x0000002a454a7220 */ /* 0x004fe20000410000 */
[----:B------:R-:W-:-:S05]  /*5a30*/  @P2 HADD2.F32 R42, -RZ, R64.H0_H0 ;  /* 0x20000040ff2a2230 */ /* 0x000fca0000004100 */
[----:B------:R-:W-:Y:S02]  /*5a40*/  @P2 FADD.FTZ R74, R42, R74 ;  /* 0x0000004a2a4a2221 */ /* 0x000fe40000010000 */
.L_x_10877:
[----:B------:R-:W-:Y:S05]  /*5a50*/  BSYNC B2 ;  /* 0x0000000000027941 */ /* 0x000fea0003800000 */
.L_x_10875:
        /* <DEDUP_REMOVED lines=8> */
.L_x_10886:
        /* <DEDUP_REMOVED lines=12> */
.L_x_10889:
[----:B------:R-:W-:Y:S02]  /*5ba0*/  IMAD.MOV.U32 R42, RZ, RZ, R44 ;  /* 0x000000ffff2a7224 */ /* 0x000fe400078e002c */
.L_x_10890:
[----:B------:R-:W-:Y:S05]  /*5bb0*/  BSYNC B3 ;  /* 0x0000000000037941 */ /* 0x000fea0003800000 */
.L_x_10888:
        /* <DEDUP_REMOVED lines=16> */
.L_x_10894:
[----:B------:R-:W-:Y:S05]  /*5cc0*/  BSYNC B4 ;  /* 0x0000000000047941 */ /* 0x000fea0003800000 */
.L_x_10893:
        /* <DEDUP_REMOVED lines=44> */
.L_x_10892:
[----:B------:R-:W-:Y:S05]  /*5f90*/  BSYNC B3 ;  /* 0x0000000000037941 */ /* 0x000fea0003800000 */
.L_x_10891:
[----:B------:R-:W2:Y:S01]  /*5fa0*/  LDL R68, [R1+0x88] ;  /* 0x0000880001447983 */ /* 0x000ea20000100800 */
[----:B------:R-:W0:Y:S01]  /*5fb0*/  I2F.U32 R42, R42 ;  /* 0x0000002a002a7306 */ /* 0x000e220000201000 */
[----:B------:R-:W-:-:S10]  /*5fc0*/  HFMA2.MMA R49, -RZ, RZ, 0.1171875, 0 ;  /* 0x2f800000ff317435 */ /* 0x000fd400000001ff */
        /* <DEDUP_REMOVED lines=10> */
.L_x_10887:
[----:B------:R-:W-:Y:S05]  /*6070*/  BSYNC B2 ;  /* 0x0000000000027941 */ /* 0x000fea0003800000 */
.L_x_10885:
        /* <DEDUP_REMOVED lines=8> */
.L_x_10896:
        /* <DEDUP_REMOVED lines=12> */
.L_x_10899:
[----:B------:R-:W-:Y:S02]  /*61c0*/  IMAD.MOV.U32 R42, RZ, RZ, R44 ;  /* 0x000000ffff2a7224 */ /* 0x000fe400078e002c */
.L_x_10900:
[----:B------:R-:W-:Y:S05]  /*61d0*/  BSYNC B3 ;  /* 0x0000000000037941 */ /* 0x000fea0003800000 */
.L_x_10898:
        /* <DEDUP_REMOVED lines=16> */
.L_x_10904:
[----:B------:R-:W-:Y:S05]  /*62e0*/  BSYNC B4 ;  /* 0x0000000000047941 */ /* 0x000fea0003800000 */
.L_x_10903:
        /* <DEDUP_REMOVED lines=44> */
.L_x_10902:
[----:B------:R-:W-:Y:S05]  /*65b0*/  BSYNC B3 ;  /* 0x0000000000037941 */ /* 0x000fea0003800000 */
.L_x_10901:
        /* <DEDUP_REMOVED lines=13> */
.L_x_10897:
[----:B------:R-:W-:Y:S05]  /*6690*/  BSYNC B2 ;  /* 0x0000000000027941 */ /* 0x000fea0003800000 */
.L_x_10895:
        /* <DEDUP_REMOVED lines=8> */
.L_x_10906:
        /* <DEDUP_REMOVED lines=12> */
.L_x_10909:
[----:B------:R-:W-:Y:S02]  /*67e0*/  MOV R42, R44 ;  /* 0x0000002c002a7202 */ /* 0x000fe40000000f00 */
.L_x_10910:
[----:B------:R-:W-:Y:S05]  /*67f0*/  BSYNC B3 ;  /* 0x0000000000037941 */ /* 0x000fea0003800000 */
.L_x_10908:
        /* <DEDUP_REMOVED lines=16> */
.L_x_10914:
[----:B------:R-:W-:Y:S05]  /*6900*/  BSYNC B4 ;  /* 0x0000000000047941 */ /* 0x000fea0003800000 */
.L_x_10913:
        /* <DEDUP_REMOVED lines=44> */
.L_x_10912:
[----:B------:R-:W-:Y:S05]  /*6bd0*/  BSYNC B3 ;  /* 0x0000000000037941 */ /* 0x000fea0003800000 */
.L_x_10911:
        /* <DEDUP_REMOVED lines=13> */
.L_x_10907:
[----:B------:R-:W-:Y:S05]  /*6cb0*/  BSYNC B2 ;  /* 0x0000000000027941 */ /* 0x000fea0003800000 */
.L_x_10905:
        /* <DEDUP_REMOVED lines=8> */
.L_x_10916:
        /* <DEDUP_REMOVED lines=12> */
.L_x_10919:
[----:B------:R-:W-:Y:S02]  /*6e00*/  IMAD.MOV.U32 R42, RZ, RZ, R44 ;  /* 0x000000ffff2a7224 */ /* 0x000fe400078e002c */
.L_x_10920:
[----:B------:R-:W-:Y:S05]  /*6e10*/  BSYNC B3 ;  /* 0x0000000000037941 */ /* 0x000fea0003800000 */
.L_x_10918:
        /* <DEDUP_REMOVED lines=16> */
.L_x_10924:
[----:B------:R-:W-:Y:S05]  /*6f20*/  BSYNC B4 ;  /* 0x0000000000047941 */ /* 0x000fea0003800000 */
.L_x_10923:
        /* <DEDUP_REMOVED lines=44> */
.L_x_10922:
[----:B------:R-:W-:Y:S05]  /*71f0*/  BSYNC B3 ;  /* 0x0000000000037941 */ /* 0x000fea0003800000 */
.L_x_10921:
[----:B------:R-:W2:Y:S01]  /*7200*/  LDL R69, [R1+0x7c] ;  /* 0x00007c0001457983 */ /* 0x000ea20000100800 */
[----:B------:R-:W0:Y:S01]  /*7210*/  I2F.U32 R42, R42 ;  /* 0x0000002a002a7306 */ /* 0x000e220000201000 */
[----:B------:R-:W-:-:S10]  /*7220*/  HFMA2.MMA R55, -RZ, RZ, 0.1171875, 0 ;  /* 0x2f800000ff377435 */ /* 0x000fd400000001ff */
        /* <DEDUP_REMOVED lines=10> */
.L_x_10917:
[----:B------:R-:W-:Y:S05]  /*72d0*/  BSYNC B2 ;  /* 0x0000000000027941 */ /* 0x000fea0003800000 */
.L_x_10915:
        /* <DEDUP_REMOVED lines=8> */
.L_x_10926:
        /* <DEDUP_REMOVED lines=12> */
.L_x_10929:
[----:B------:R-:W-:Y:S02]  /*7420*/  IMAD.MOV.U32 R42, RZ, RZ, R44 ;  /* 0x000000ffff2a7224 */ /* 0x000fe400078e002c */
.L_x_10930:
[----:B------:R-:W-:Y:S05]  /*7430*/  BSYNC B3 ;  /* 0x0000000000037941 */ /* 0x000fea0003800000 */
.L_x_10928:
        /* <DEDUP_REMOVED lines=16> */
.L_x_10934:
[----:B------:R-:W-:Y:S05]  /*7540*/  BSYNC B4 ;  /* 0x0000000000047941 */ /* 0x000fea0003800000 */
.L_x_10933:
        /* <DEDUP_REMOVED lines=44> */
.L_x_10932:
[----:B------:R-:W-:Y:S05]  /*7810*/  BSYNC B3 ;  /* 0x0000000000037941 */ /* 0x000fea0003800000 */
.L_x_10931:
        /* <DEDUP_REMOVED lines=13> */
.L_x_10927:
[----:B------:R-:W-:Y:S05]  /*78f0*/  BSYNC B2 ;  /* 0x0000000000027941 */ /* 0x000fea0003800000 */
.L_x_10925:
        /* <DEDUP_REMOVED lines=8> */
.L_x_10936:
        /* <DEDUP_REMOVED lines=12> */
.L_x_10939:
[----:B------:R-:W-:Y:S02]  /*7a40*/  MOV R42, R44 ;  /* 0x0000002c002a7202 */ /* 0x000fe40000000f00 */
.L_x_10940:
[----:B------:R-:W-:Y:S05]  /*7a50*/  BSYNC B3 ;  /* 0x0000000000037941 */ /* 0x000fea0003800000 */
.L_x_10938:
        /* <DEDUP_REMOVED lines=16> */
.L_x_10944:
[----:B------:R-:W-:Y:S05]  /*7b60*/  BSYNC B4 ;  /* 0x0000000000047941 */ /* 0x000fea0003800000 */
.L_x_10943:
        /* <DEDUP_REMOVED lines=44> */
.L_x_10942:
[----:B------:R-:W-:Y:S05]  /*7e30*/  BSYNC B3 ;  /* 0x0000000000037941 */ /* 0x000fea0003800000 */
.L_x_10941:
        /* <DEDUP_REMOVED lines=13> */
.L_x_10937:
[----:B------:R-:W-:Y:S05]  /*7f10*/  BSYNC B2 ;  /* 0x0000000000027941 */ /* 0x000fea0003800000 */
.L_x_10935:
        /* <DEDUP_REMOVED lines=8> */
.L_x_10946:
        /* <DEDUP_REMOVED lines=12> */
.L_x_10949:
[----:B------:R-:W-:Y:S02]  /*8060*/  IMAD.MOV.U32 R73, RZ, RZ, R44 ;  /* 0x000000ffff497224 */ /* 0x000fe400078e002c */
.L_x_10950:
[----:B------:R-:W-:Y:S05]  /*8070*/  BSYNC B3 ;  /* 0x0000000000037941 */ /* 0x000fea0003800000 */
.L_x_10948:
        /* <DEDUP_REMOVED lines=16> */
.L_x_10954:
[----:B------:R-:W-:Y:S05]  /*8180*/  BSYNC B4 ;  /* 0x0000000000047941 */ /* 0x000fea0003800000 */
.L_x_10953:
        /* <DEDUP_REMOVED lines=44> */
.L_x_10952:
[----:B------:R-:W-:Y:S05]  /*8450*/  BSYNC B3 ;  /* 0x0000000000037941 */ /* 0x000fea0003800000 */
.L_x_10951:
        /* <DEDUP_REMOVED lines=13> */
.L_x_10947:
[----:B------:R-:W-:Y:S05]  /*8530*/  BSYNC B2 ;  /* 0x0000000000027941 */ /* 0x000fea0003800000 */
.L_x_10945:
        /* <DEDUP_REMOVED lines=22> */
[----:B------:R-:W-:Y:S02]  /*86a0*/  LOP3.LUT R252, R71, R252, R69, 0xfe, !PT ;  /* 0x000000fc47fc7212 */ /* 0x000fe400078efe45 */
[----:B------:R-:W-:Y:S02]  /*86b0*/  LOP3.LUT R68, R132, R68, R70, 0xfe, !PT ;  /* 0x0000004484447212 */ /* 0x000fe400078efe46 */
[----:B------:R-:W-:Y:S02]  /*86c0*/  MOV R69, 0x8 ;  /* 0x0000000800457802 */ /* 0x000fe40000000f00 */
[----:B------:R-:W-:Y:S02]  /*86d0*/  LOP3.LUT R132, R68, 0xff, R47, 0xf8, !PT ;  /* 0x000000ff44847812 */ /* 0x000fe400078ef82f */
[----:B------:R-:W-:Y:S01]  /*86e0*/  LOP3.LUT R133, R252, R133, RZ, 0xfc, !PT ;  /* 0x00000085fc857212 */ /* 0x000fe200078efcff */
[----:B------:R-:W-:-:S05]  /*86f0*/  IMAD.WIDE.U32 R68, R134, R69, c[0x0][0x190] ;  /* 0x0000640086447625 */ /* 0x000fca00078e0045 */
[----:B------:R0:W-:Y:S02]  /*8700*/  STG.E.64 [R68.64], R132 ;  /* 0x0000008444007986 */ /* 0x0001e4000c101b06 */
.L_x_10956:
[----:B------:R-:W-:Y:S05]  /*8710*/  BSYNC B2 ;  /* 0x0000000000027941 */ /* 0x000fea0003800000 */
.L_x_10955:
[----:B------:R-:W-:Y:S02]  /*8720*/  IADD3 R138, R138, 0x20, RZ ;  /* 0x000000208a8a7810 */ /* 0x000fe40007ffe0ff */
[----:B------:R-:W-:Y:S02]  /*8730*/  IADD3 R134, R134, 0x20, RZ ;  /* 0x0000002086867810 */ /* 0x000fe40007ffe0ff */
.L_x_10874:
[----:B------:R-:W-:Y:S05]  /*8740*/  BSYNC B1 ;  /* 0x0000000000017941 */ /* 0x000fea0003800000 */
.L_x_10873:
        /* <DEDUP_REMOVED lines=20> */
.L_x_10960:
        /* <DEDUP_REMOVED lines=12> */
.L_x_10963:
[----:B------:R-:W-:Y:S02]  /*8950*/  MOV R70, R44 ;  /* 0x0000002c00467202 */ /* 0x000fe40000000f00 */
.L_x_10964:
[----:B------:R-:W-:Y:S05]  /*8960*/  BSYNC B3 ;  /* 0x0000000000037941 */ /* 0x000fea0003800000 */
.L_x_10962:
        /* <DEDUP_REMOVED lines=16> */
.L_x_10968:
[----:B------:R-:W-:Y:S05]  /*8a70*/  BSYNC B4 ;  /* 0x0000000000047941 */ /* 0x000fea0003800000 */
.L_x_10967:
        /* <DEDUP_REMOVED lines=41> */
[----:B------:R-:W-:Y:S01]  /*8d10*/  LOP3.LUT R40, R69, UR25, R40, 0x96, !PT ;  /* 0x0000001945287c12 */ /* 0x000fe2000f8e9628 */
[----:B------:R-:W-:Y:S02]  /*8d20*/  IMAD.MOV.U32 R68, RZ, RZ, RZ ;  /* 0x000000ffff447224 */ /* 0x000fe400078e00ff */
.L_x_10966:
[----:B------:R-:W-:Y:S05]  /*8d30*/  BSYNC B3 ;  /* 0x0000000000037941 */ /* 0x000fea0003800000 */
.L_x_10965:
        /* <DEDUP_REMOVED lines=13> */
.L_x_10961:
[----:B------:R-:W-:Y:S05]  /*8e10*/  BSYNC B2 ;  /* 0x0000000000027941 */ /* 0x000fea0003800000 */
.L_x_10959:
        /* <DEDUP_REMOVED lines=8> */
.L_x_10970:
        /* <DEDUP_REMOVED lines=12> */
.L_x_10973:
[----:B------:R-:W-:Y:S02]  /*8f60*/  IMAD.MOV.U32 R42, RZ, RZ, R44 ;  /* 0x000000ffff2a7224 */ /* 0x000fe400078e002c */
.L_x_10974:
[----:B------:R-:W-:Y:S05]  /*8f70*/  BSYNC B3 ;  /* 0x0000000000037941 */ /* 0x000fea0003800000 */
.L_x_10972:
        /* <DEDUP_REMOVED lines=16> */
.L_x_10978:
[----:B------:R-:W-:Y:S05]  /*9080*/  BSYNC B4 ;  /* 0x0000000000047941 */ /* 0x000fea0003800000 */
.L_x_10977:
        /* <DEDUP_REMOVED lines=44> */
.L_x_10976:
[----:B------:R-:W-:Y:S05]  /*9350*/  BSYNC B3 ;  /* 0x0000000000037941 */ /* 0x000fea0003800000 */
.L_x_10975:
        /* <DEDUP_REMOVED lines=13> */
.L_x_10971:
[----:B------:R-:W-:Y:S05]  /*9430*/  BSYNC B2 ;  /* 0x0000000000027941 */ /* 0x000fea0003800000 */
.L_x_10969:
        /* <DEDUP_REMOVED lines=8> */
.L_x_10980:
        /* <DEDUP_REMOVED lines=12> */
.L_x_10983:
[----:B------:R-:W-:Y:S02]  /*9580*/  MOV R42, R44 ;  /* 0x0000002c002a7202 */ /* 0x000fe40000000f00 */
.L_x_10984:
[----:B------:R-:W-:Y:S05]  /*9590*/  BSYNC B3 ;  /* 0x0000000000037941 */ /* 0x000fea0003800000 */
.L_x_10982:
        /* <DEDUP_REMOVED lines=16> */
.L_x_10988:
[----:B------:R-:W-:Y:S05]  /*96a0*/  BSYNC B4 ;  /* 0x0000000000047941 */ /* 0x000fea0003800000 */
.L_x_10987:
        /* <DEDUP_REMOVED lines=44> */
.L_x_10986:
[----:B------:R-:W-:Y:S05]  /*9970*/  BSYNC B3 ;  /* 0x0000000000037941 */ /* 0x000fea0003800000 */
.L_x_10985:
        /* <DEDUP_REMOVED lines=13> */
.L_x_10981:
[----:B------:R-:W-:Y:S05]  /*9a50*/  BSYNC B2 ;  /* 0x0000000000027941 */ /* 0x000fea0003800000 */
.L_x_10979:
        /* <DEDUP_REMOVED lines=8> */
.L_x_10990:
        /* <DEDUP_REMOVED lines=12> */
.L_x_10993:
[----:B------:R-:W-:Y:S02]  /*9ba0*/  IMAD.MOV.U32 R42, RZ, RZ, R44 ;  /* 0x000000ffff2a7224 */ /* 0x000fe400078e002c */
.L_x_10994:
[----:B------:R-:W-:Y:S05]  /*9bb0*/  BSYNC B3 ;  /* 0x0000000000037941 */ /* 0x000fea0003800000 */
.L_x_10992:
        /* <DEDUP_REMOVED lines=16> */
.L_x_10998:
[----:B------:R-:W-:Y:S05]  /*9cc0*/  BSYNC B4 ;  /* 0x0000000000047941 */ /* 0x000fea0003800000 */
.L_x_10997:
        /* <DEDUP_REMOVED lines=44> */
.L_x_10996:
[----:B------:R-:W-:Y:S05]  /*9f90*/  BSYNC B3 ;  /* 0x0000000000037941 */ /* 0x000fea0003800000 */
.L_x_10995:
        /* <DEDUP_REMOVED lines=13> */
.L_x_10991:
[----:B------:R-:W-:Y:S05]  /*a070*/  BSYNC B2 ;  /* 0x0000000000027941 */ /* 0x000fea0003800000 */
.L_x_10989:
        /* <DEDUP_REMOVED lines=8> */
.L_x_11000:
        /* <DEDUP_REMOVED lines=12> */
.L_x_11003:
[----:B------:R-:W-:Y:S02]  /*a1c0*/  IMAD.MOV.U32 R42, RZ, RZ, R44 ;  /* 0x000000ffff2a7224 */ /* 0x000fe400078e002c */
.L_x_11004:
[----:B------:R-:W-:Y:S05]  /*a1d0*/  BSYNC B3 ;  /* 0x0000000000037941 */ /* 0x000fea0003800000 */
.L_x_11002:
        /* <DEDUP_REMOVED lines=16> */
.L_x_11008:
[----:B------:R-:W-:Y:S05]  /*a2e0*/  BSYNC B4 ;  /* 0x0000000000047941 */ /* 0x000fea0003800000 */
.L_x_11007:
        /* <DEDUP_REMOVED lines=44> */
.L_x_11006:
[----:B------:R-:W-:Y:S05]  /*a5b0*/  BSYNC B3 ;  /* 0x0000000000037941 */ /* 0x000fea0003800000 */
.L_x_11005:
        /* <DEDUP_REMOVED lines=13> */
.L_x_11001:
[----:B------:R-:W-:Y:S05]  /*a690*/  BSYNC B2 ;  /* 0x0000000000027941 */ /* 0x000fea0003800000 */
.L_x_10999:
        /* <DEDUP_REMOVED lines=8> */
.L_x_11010:
        /* <DEDUP_REMOVED lines=12> */
.L_x_11013:
[----:B------:R-:W-:Y:S02]  /*a7e0*/  MOV R42, R44 ;  /* 0x0000002c002a7202 */ /* 0x000fe40000000f00 */
.L_x_11014:
[----:B------:R-:W-:Y:S05]  /*a7f0*/  BSYNC B3 ;  /* 0x0000000000037941 */ /* 0x000fea0003800000 */
.L_x_11012:
        /* <DEDUP_REMOVED lines=16> */
.L_x_11018:
[----:B------:R-:W-:Y:S05]  /*a900*/  BSYNC B4 ;  /* 0x0000000000047941 */ /* 0x000fea0003800000 */
.L_x_11017:
        /* <DEDUP_REMOVED lines=44> */
.L_x_11016:
[----:B------:R-:W-:Y:S05]  /*abd0*/  BSYNC B3 ;  /* 0x0000000000037941 */ /* 0x000fea0003800000 */
.L_x_11015:
        /* <DEDUP_REMOVED lines=13> */
.L_x_11011:
[----:B------:R-:W-:Y:S05]  /*acb0*/  BSYNC B2 ;  /* 0x0000000000027941 */ /* 0x000fea0003800000 */
.L_x_11009:
        /* <DEDUP_REMOVED lines=8> */
.L_x_11020:
        /* <DEDUP_REMOVED lines=12> */
.L_x_11023:
[----:B------:R-:W-:Y:S02]  /*ae00*/  IMAD.MOV.U32 R42, RZ, RZ, R44 ;  /* 0x000000ffff2a7224 */ /* 0x000fe400078e002c */
.L_x_11024:
[----:B------:R-:W-:Y:S05]  /*ae10*/  BSYNC B3 ;  /* 0x0000000000037941 */ /* 0x000fea0003800000 */
.L_x_11022:
        /* <DEDUP_REMOVED lines=16> */
.L_x_11028:
[----:B------:R-:W-:Y:S05]  /*af20*/  BSYNC B4 ;  /* 0x0000000000047941 */ /* 0x000fea0003800000 */
.L_x_11027:
        /* <DEDUP_REMOVED lines=44> */
.L_x_11026:
[----:B------:R-:W-:Y:S05]  /*b1f0*/  BSYNC B3 ;  /* 0x0000000000037941 */ /* 0x000fea0003800000 */
.L_x_11025:
        /* <DEDUP_REMOVED lines=13> */
.L_x_11021:
[----:B------:R-:W-:Y:S05]  /*b2d0*/  BSYNC B2 ;  /* 0x0000000000027941 */ /* 0x000fea0003800000 */
.L_x_11019:
        /* <DEDUP_REMOVED lines=8> */
.L_x_11030:
        /* <DEDUP_REMOVED lines=12> */
.L_x_11033:
[----:B------:R-:W-:Y:S02]  /*b420*/  IMAD.MOV.U32 R73, RZ, RZ, R44 ;  /* 0x000000ffff497224 */ /* 0x000fe400078e002c */
.L_x_11034:
[----:B------:R-:W-:Y:S05]  /*b430*/  BSYNC B3 ;  /* 0x0000000000037941 */ /* 0x000fea0003800000 */
.L_x_11032:
        /* <DEDUP_REMOVED lines=16> */
.L_x_11038:
[----:B------:R-:W-:Y:S05]  /*b540*/  BSYNC B4 ;  /* 0x0000000000047941 */ /* 0x000fea0003800000 */
.L_x_11037:
        /* <DEDUP_REMOVED lines=44> */
.L_x_11036:
[----:B------:R-:W-:Y:S05]  /*b810*/  BSYNC B3 ;  /* 0x0000000000037941 */ /* 0x000fea0003800000 */
.L_x_11035:
        /* <DEDUP_REMOVED lines=13> */
.L_x_11031:
[----:B------:R-:W-:Y:S05]  /*b8f0*/  BSYNC B2 ;  /* 0x0000000000027941 */ /* 0x000fea0003800000 */
.L_x_11029:
[----:B------:R-:W-:Y:S01]  /*b900*/  HFMA2.MMA R132, -RZ, RZ, 0, 9.5367431640625e-07 ;  /* 0x00000010ff847435 */ /* 0x000fe200000001ff */
[----:B------:R-:W-:Y:S01]  /*b910*/  F2FP.PACK_AB R71, R89, R88 ;  /* 0x000000585947723e */ /* 0x000fe200000000ff */
[----:B------:R-:W-:Y:S01]  /*b920*/  BSSY B2, `(.L_x_11039) ;  /* 0x000001b000027945 */ /* 0x000fe20003800000 */
[----:B------:R-:W-:Y:S02]  /*b930*/  F2FP.PACK_AB R70, R87, R86 ;  /* 0x000000565746723e */ /* 0x000fe400000000ff */
[----:B------:R-:W-:Y:S02]  /*b940*/  F2FP.PACK_AB R69, R85, R84 ;  /* 0x000000545545723e */ /* 0x000fe400000000ff */
[----:B------:R-:W-:-:S03]  /*b950*/  F2FP.PACK_AB R68, R83, R82 ;  /* 0x000000525344723e */ /* 0x000fc600000000ff */
        /* <DEDUP_REMOVED lines=23> */
.L_x_11040:
[----:B------:R-:W-:Y:S05]  /*bad0*/  BSYNC B2 ;  /* 0x0000000000027941 */ /* 0x000fea0003800000 */
.L_x_11039:
[----:B------:R-:W-:Y:S02]  /*bae0*/  IADD3 R138, R138, 0x20, RZ ;  /* 0x000000208a8a7810 */ /* 0x000fe40007ffe0ff */
[----:B------:R-:W-:Y:S02]  /*baf0*/  IADD3 R134, R134, 0x20, RZ ;  /* 0x0000002086867810 */ /* 0x000fe40007ffe0ff */
.L_x_10958:
[----:B------:R-:W-:Y:S05]  /*bb00*/  BSYNC B1 ;  /* 0x0000000000017941 */ /* 0x000fea0003800000 */
.L_x_10957:
        /* <DEDUP_REMOVED lines=14> */
[----:B0-----:R-:W-:Y:S01]  /*bbf0*/  IMAD.MOV.U32 R90, RZ, RZ, RZ ;  /* 0x000000ffff5a7224 */ /* 0x001fe200078e00ff */
[----:B------:R-:W-:Y:S01]  /*bc00*/  MOV R68, R42 ;  /* 0x0000002a00447202 */ /* 0x000fe20000000f00 */
[----:B------:R-:W-:Y:S05]  /*bc10*/  @!P2 BRA `(.L_x_11045) ;  /* 0x000005b00000a947 */ /* 0x000fea0003800000 */
[----:B------:R-:W-:Y:S01]  /*bc20*/  IMAD.MOV.U32 R68, RZ, RZ, R42 ;  /* 0x000000ffff447224 */ /* 0x000fe200078e002a */
[----:B-----5:R-:W-:Y:S01]  /*bc30*/  HADD2.F32 R90, -RZ, R64.H0_H0 ;  /* 0x20000040ff5a7230 */ /* 0x020fe20000004100 */
[----:B------:R-:W-:Y:S05]  /*bc40*/  BRA `(.L_x_11045) ;  /* 0x0000058000007947 */ /* 0x000fea0003800000 */
.L_x_11044:
        /* <DEDUP_REMOVED lines=12> */
.L_x_11047:
[----:B------:R-:W-:Y:S02]  /*bd10*/  IMAD.MOV.U32 R70, RZ, RZ, R44 ;  /* 0x000000ffff467224 */ /* 0x000fe400078e002c */
.L_x_11048:
[----:B------:R-:W-:Y:S05]  /*bd20*/  BSYNC B3 ;  /* 0x0000000000037941 */ /* 0x000fea0003800000 */
.L_x_11046:
        /* <DEDUP_REMOVED lines=16> */
.L_x_11052:
[----:B------:R-:W-:Y:S05]  /*be30*/  BSYNC B4 ;  /* 0x0000000000047941 */ /* 0x000fea0003800000 */
.L_x_11051:
        /* <DEDUP_REMOVED lines=40> */
[----:B------:R-:W-:Y:S01]  /*c0c0*/  MOV R44, R68 ;  /* 0x00000044002c7202 */ /* 0x000fe20000000f00 */
[----:B------:R-:W-:Y:S01]  /*c0d0*/  IMAD.MOV.U32 R68, RZ, RZ, RZ ;  /* 0x000000ffff447224 */ /* 0x000fe200078e00ff */
[----:B------:R-:W-:Y:S02]  /*c0e0*/  LOP3.LUT R40, R69, UR25, R40, 0x96, !PT ;  /* 0x0000001945287c12 */ /* 0x000fe4000f8e9628 */
.L_x_11050:
[----:B------:R-:W-:Y:S05]  /*c0f0*/  BSYNC B3 ;  /* 0x0000000000037941 */ /* 0x000fea0003800000 */
.L_x_11049:
        /* <DEDUP_REMOVED lines=13> */
.L_x_11045:
[----:B------:R-:W-:Y:S05]  /*c1d0*/  BSYNC B2 ;  /* 0x0000000000027941 */ /* 0x000fea0003800000 */
.L_x_11043:
        /* <DEDUP_REMOVED lines=8> */
.L_x_11054:
        /* <DEDUP_REMOVED lines=12> */
.L_x_11057:
[----:B------:R-:W-:Y:S02]  /*c320*/  MOV R42, R44 ;  /* 0x0000002c002a7202 */ /* 0x000fe40000000f00 */
.L_x_11058:
[----:B------:R-:W-:Y:S05]  /*c330*/  BSYNC B3 ;  /* 0x0000000000037941 */ /* 0x000fea0003800000 */
.L_x_11056:
        /* <DEDUP_REMOVED lines=16> */
.L_x_11062:
[----:B------:R-:W-:Y:S05]  /*c440*/  BSYNC B4 ;  /* 0x0000000000047941 */ /* 0x000fea0003800000 */
.L_x_11061:
        /* <DEDUP_REMOVED lines=44> */
.L_x_11060:
[----:B------:R-:W-:Y:S05]  /*c710*/  BSYNC B3 ;  /* 0x0000000000037941 */ /* 0x000fea0003800000 */
.L_x_11059:
        /* <DEDUP_REMOVED lines=13> */
.L_x_11055:
[----:B------:R-:W-:Y:S05]  /*c7f0*/  BSYNC B2 ;  /* 0x0000000000027941 */ /* 0x000fea0003800000 */
.L_x_11053:
        /* <DEDUP_REMOVED lines=8> */
.L_x_11064:
        /* <DEDUP_REMOVED lines=12> */
.L_x_11067:
[----:B------:R-:W-:Y:S02]  /*c940*/  IMAD.MOV.U32 R42, RZ, RZ, R44 ;  /* 0x000000ffff2a7224 */ /* 0x000fe400078e002c */
.L_x_11068:
[----:B------:R-:W-:Y:S05]  /*c950*/  BSYNC B3 ;  /* 0x0000000000037941 */ /* 0x000fea0003800000 */
.L_x_11066:
        /* <DEDUP_REMOVED lines=16> */
.L_x_11072:
[----:B------:R-:W-:Y:S05]  /*ca60*/  BSYNC B4 ;  /* 0x0000000000047941 */ /* 0x000fea0003800000 */
.L_x_11071:
        /* <DEDUP_REMOVED lines=44> */
.L_x_11070:
[----:B------:R-:W-:Y:S05]  /*cd30*/  BSYNC B3 ;  /* 0x0000000000037941 */ /* 0x000fea0003800000 */
.L_x_11069:
        /* <DEDUP_REMOVED lines=13> */
.L_x_11065:
[----:B------:R-:W-:Y:S05]  /*ce10*/  BSYNC B2 ;  /* 0x0000000000027941 */ /* 0x000fea0003800000 */
.L_x_11063:
        /* <DEDUP_REMOVED lines=8> */
.L_x_11074:
        /* <DEDUP_REMOVED lines=12> */
.L_x_11077:
[----:B------:R-:W-:Y:S02]  /*cf60*/  IMAD.MOV.U32 R42, RZ, RZ, R44 ;  /* 0x000000ffff2a7224 */ /* 0x000fe400078e002c */
.L_x_11078:
[----:B------:R-:W-:Y:S05]  /*cf70*/  BSYNC B3 ;  /* 0x0000000000037941 */ /* 0x000fea0003800000 */
.L_x_11076:
        /* <DEDUP_REMOVED lines=16> */
.L_x_11082:
[----:B------:R-:W-:Y:S05]  /*d080*/  BSYNC B4 ;  /* 0x0000000000047941 */ /* 0x000fea0003800000 */
.L_x_11081:
        /* <DEDUP_REMOVED lines=44> */
.L_x_11080:
[----:B------:R-:W-:Y:S05]  /*d350*/  BSYNC B3 ;  /* 0x0000000000037941 */ /* 0x000fea0003800000 */
.L_x_11079:
        /* <DEDUP_REMOVED lines=13> */
.L_x_11075:
[----:B------:R-:W-:Y:S05]  /*d430*/  BSYNC B2 ;  /* 0x0000000000027941 */ /* 0x000fea0003800000 */
.L_x_11073:
        /* <DEDUP_REMOVED lines=8> */
.L_x_11084:
        /* <DEDUP_REMOVED lines=12> */
.L_x_11087:
[----:B------:R-:W-:Y:S02]  /*d580*/  MOV R42, R44 ;  /* 0x0000002c002a7202 */ /* 0x000fe40000000f00 */
.L_x_11088:
[----:B------:R-:W-:Y:S05]  /*d590*/  BSYNC B3 ;  /* 0x0000000000037941 */ /* 0x000fea0003800000 */
.L_x_11086:
        /* <DEDUP_REMOVED lines=16> */
.L_x_11092:
[----:B------:R-:W-:Y:S05]  /*d6a0*/  BSYNC B4 ;  /* 0x0000000000047941 */ /* 0x000fea0003800000 */
.L_x_11091:
        /* <DEDUP_REMOVED lines=44> */
.L_x_11090:
[----:B------:R-:W-:Y:S05]  /*d970*/  BSYNC B3 ;  /* 0x0000000000037941 */ /* 0x000fea0003800000 */
.L_x_11089:
        /* <DEDUP_REMOVED lines=13> */
.L_x_11085:
[----:B------:R-:W-:Y:S05]  /*da50*/  BSYNC B2 ;  /* 0x0000000000027941 */ /* 0x000fea0003800000 */
.L_x_11083:
        /* <DEDUP_REMOVED lines=8> */
.L_x_11094:
        /* <DEDUP_REMOVED lines=12> */
.L_x_11097:
[----:B------:R-:W-:Y:S02]  /*dba0*/  IMAD.MOV.U32 R42, RZ, RZ, R44 ;  /* 0x000000ffff2a7224 */ /* 0x000fe400078e002c */
.L_x_11098:
[----:B------:R-:W-:Y:S05]  /*dbb0*/  BSYNC B3 ;  /* 0x0000000000037941 */ /* 0x000fea0003800000 */
.L_x_11096:
        /* <DEDUP_REMOVED lines=16> */
.L_x_11102:
[----:B------:R-:W-:Y:S05]  /*dcc0*/  BSYNC B4 ;  /* 0x0000000000047941 */ /* 0x000fea0003800000 */
.L_x_11101:
        /* <DEDUP_REMOVED lines=44> */
.L_x_11100:
[----:B------:R-:W-:Y:S05]  /*df90*/  BSYNC B3 ;  /* 0x0000000000037941 */ /* 0x000fea0003800000 */
.L_x_11099:
        /* <DEDUP_REMOVED lines=13> */
.L_x_11095:
[----:B------:R-:W-:Y:S05]  /*e070*/  BSYNC B2 ;  /* 0x0000000000027941 */ /* 0x000fea0003800000 */
.L_x_11093:
        /* <DEDUP_REMOVED lines=8> */
.L_x_11104:
        /* <DEDUP_REMOVED lines=12> */
.L_x_11107:
[----:B------:R-:W-:Y:S02]  /*e1c0*/  IMAD.MOV.U32 R42, RZ, RZ, R44 ;  /* 0x000000ffff2a7224 */ /* 0x000fe400078e002c */
.L_x_11108:
[----:B------:R-:W-:Y:S05]  /*e1d0*/  BSYNC B3 ;  /* 0x0000000000037941 */ /* 0x000fea0003800000 */
.L_x_11106:
        /* <DEDUP_REMOVED lines=16> */
.L_x_11112:
[----:B------:R-:W-:Y:S05]  /*e2e0*/  BSYNC B4 ;  /* 0x0000000000047941 */ /* 0x000fea0003800000 */
.L_x_11111:
        /* <DEDUP_REMOVED lines=44> */
.L_x_11110:
[----:B------:R-:W-:Y:S05]  /*e5b0*/  BSYNC B3 ;  /* 0x0000000000037941 */ /* 0x000fea0003800000 */
.L_x_11109:
        /* <DEDUP_REMOVED lines=13> */
.L_x_11105:
[----:B------:R-:W-:Y:S05]  /*e690*/  BSYNC B2 ;  /* 0x0000000000027941 */ /* 0x000fea0003800000 */
.L_x_11103:
        /* <DEDUP_REMOVED lines=8> */
.L_x_11114:
        /* <DEDUP_REMOVED lines=12> */
.L_x_11117:
[----:B------:R-:W-:Y:S02]  /*e7e0*/  MOV R73, R44 ;  /* 0x0000002c00497202 */ /* 0x000fe40000000f00 */
.L_x_11118:
[----:B------:R-:W-:Y:S05]  /*e7f0*/  BSYNC B3 ;  /* 0x0000000000037941 */ /* 0x000fea0003800000 */
.L_x_11116:
        /* <DEDUP_REMOVED lines=16> */
.L_x_11122:
[----:B------:R-:W-:Y:S05]  /*e900*/  BSYNC B4 ;  /* 0x0000000000047941 */ /* 0x000fea0003800000 */
.L_x_11121:
        /* <DEDUP_REMOVED lines=44> */
.L_x_11120:
[----:B------:R-:W-:Y:S05]  /*ebd0*/  BSYNC B3 ;  /* 0x0000000000037941 */ /* 0x000fea0003800000 */
.L_x_11119:
        /* <DEDUP_REMOVED lines=13> */
.L_x_11115:
[----:B------:R-:W-:Y:S05]  /*ecb0*/  BSYNC B2 ;  /* 0x0000000000027941 */ /* 0x000fea0003800000 */
.L_x_11113:
        /* <DEDUP_REMOVED lines=29> */
.L_x_11124:
[----:B------:R-:W-:Y:S05]  /*ee90*/  BSYNC B2 ;  /* 0x0000000000027941 */ /* 0x000fea0003800000 */
.L_x_11123:
[----:B------:R-:W-:Y:S02]  /*eea0*/  IADD3 R138, R138, 0x20, RZ ;  /* 0x000000208a8a7810 */ /* 0x000fe40007ffe0ff */
[----:B------:R-:W-:Y:S02]  /*eeb0*/  IADD3 R134, R134, 0x20, RZ ;  /* 0x0000002086867810 */ /* 0x000fe40007ffe0ff */
.L_x_11042:
[----:B------:R-:W-:Y:S05]  /*eec0*/  BSYNC B1 ;  /* 0x0000000000017941 */ /* 0x000fea0003800000 */
.L_x_11041:
        /* <DEDUP_REMOVED lines=20> */
.L_x_11128:
        /* <DEDUP_REMOVED lines=12> */
.L_x_11131:
[----:B------:R-:W-:Y:S02]  /*f0d0*/  IMAD.MOV.U32 R70, RZ, RZ, R44 ;  /* 0x000000ffff467224 */ /* 0x000fe400078e002c */
.L_x_11132:
[----:B------:R-:W-:Y:S05]  /*f0e0*/  BSYNC B3 ;  /* 0x0000000000037941 */ /* 0x000fea0003800000 */
.L_x_11130:
        /* <DEDUP_REMOVED lines=16> */
.L_x_11136:
[----:B------:R-:W-:Y:S05]  /*f1f0*/  BSYNC B4 ;  /* 0x0000000000047941 */ /* 0x000fea0003800000 */
.L_x_11135:
        /* <DEDUP_REMOVED lines=43> */
.L_x_11134:
[----:B------:R-:W-:Y:S05]  /*f4b0*/  BSYNC B3 ;  /* 0x0000000000037941 */ /* 0x000fea0003800000 */
.L_x_11133:
        /* <DEDUP_REMOVED lines=13> */
.L_x_11129:
[----:B------:R-:W-:Y:S05]  /*f590*/  BSYNC B2 ;  /* 0x0000000000027941 */ /* 0x000fea0003800000 */
.L_x_11127:
        /* <DEDUP_REMOVED lines=8> */
.L_x_11138:
        /* <DEDUP_REMOVED lines=12> */
.L_x_11141:
[----:B------:R-:W-:Y:S02]  /*f6e0*/  IMAD.MOV.U32 R42, RZ, RZ, R44 ;  /* 0x000000ffff2a7224 */ /* 0x000fe400078e002c */
.L_x_11142:
[----:B------:R-:W-:Y:S05]  /*f6f0*/  BSYNC B3 ;  /* 0x0000000000037941 */ /* 0x000fea0003800000 */
.L_x_11140:
        /* <DEDUP_REMOVED lines=16> */
.L_x_11146:
[----:B------:R-:W-:Y:S05]  /*f800*/  BSYNC B4 ;  /* 0x0000000000047941 */ /* 0x000fea0003800000 */
.L_x_11145:
        /* <DEDUP_REMOVED lines=44> */
.L_x_11144:
[----:B------:R-:W-:Y:S05]  /*fad0*/  BSYNC B3 ;  /* 0x0000000000037941 */ /* 0x000fea0003800000 */
.L_x_11143:
        /* <DEDUP_REMOVED lines=13> */
.L_x_11139:
[----:B------:R-:W-:Y:S05]  /*fbb0*/  BSYNC B2 ;  /* 0x0000000000027941 */ /* 0x000fea0003800000 */
.L_x_11137:
        /* <DEDUP_REMOVED lines=8> */
.L_x_11148:
        /* <DEDUP_REMOVED lines=12> */
.L_x_11151:
[----:B------:R-:W-:Y:S02]  /*fd00*/  IMAD.MOV.U32 R42, RZ, RZ, R44 ;  /* 0x000000ffff2a7224 */ /* 0x000fe400078e002c */
.L_x_11152:
[----:B------:R-:W-:Y:S05]  /*fd10*/  BSYNC B3 ;  /* 0x0000000000037941 */ /* 0x000fea0003800000 */
.L_x_11150:
        /* <DEDUP_REMOVED lines=16> */
.L_x_11156:
[----:B------:R-:W-:Y:S05]  /*fe20*/  BSYNC B4 ;  /* 0x0000000000047941 */ /* 0x000fea0003800000 */
.L_x_11155:
        /* <DEDUP_REMOVED lines=44> */
.L_x_11154:
[----:B------:R-:W-:Y:S05]  /*100f0*/  BSYNC B3 ;  /* 0x0000000000037941 */ /* 0x000fea0003800000 */
.L_x_11153:
        /* <DEDUP_REMOVED lines=13> */
.L_x_11149:
[----:B------:R-:W-:Y:S05]  /*101d0*/  BSYNC B2 ;  /* 0x0000000000027941 */ /* 0x000fea0003800000 */
.L_x_11147:
        /* <DEDUP_REMOVED lines=8> */
.L_x_11158:
        /* <DEDUP_REMOVED lines=12> */
.L_x_11161:
[----:B------:R-:W-:Y:S02]  /*10320*/  MOV R42, R44 ;  /* 0x0000002c002a7202 */ /* 0x000fe40000000f00 */
.L_x_11162:
[----:B------:R-:W-:Y:S05]  /*10330*/  BSYNC B3 ;  /* 0x0000000000037941 */ /* 0x000fea0003800000 */
.L_x_11160:
        /* <DEDUP_REMOVED lines=16> */
.L_x_11166:
[----:B------:R-:W-:Y:S05]  /*10440*/  BSYNC B4 ;  /* 0x0000000000047941 */ /* 0x000fea0003800000 */
.L_x_11165:
        /* <DEDUP_REMOVED lines=44> */
.L_x_11164:
[----:B------:R-:W-:Y:S05]  /*10710*/  BSYNC B3 ;  /* 0x0000000000037941 */ /* 0x000fea0003800000 */
.L_x_11163:
        /* <DEDUP_REMOVED lines=13> */
.L_x_11159:
[----:B------:R-:W-:Y:S05]  /*107f0*/  BSYNC B2 ;  /* 0x0000000000027941 */ /* 0x000fea0003800000 */
.L_x_11157:
        /* <DEDUP_REMOVED lines=8> */
.L_x_11168:
        /* <DEDUP_REMOVED lines=12> */
.L_x_11171:
[----:B------:R-:W-:Y:S02]  /*10940*/  IMAD.MOV.U32 R42, RZ, RZ, R44 ;  /* 0x000000ffff2a7224 */ /* 0x000fe400078e002c */
.L_x_11172:
[----:B------:R-:W-:Y:S05]  /*10950*/  BSYNC B3 ;  /* 0x0000000000037941 */ /* 0x000fea0003800000 */
.L_x_11170:
        /* <DEDUP_REMOVED lines=16> */
.L_x_11176:
[----:B------:R-:W-:Y:S05]  /*10a60*/  BSYNC B4 ;  /* 0x0000000000047941 */ /* 0x000fea0003800000 */
.L_x_11175:
        /* <DEDUP_REMOVED lines=44> */
.L_x_11174:
[----:B------:R-:W-:Y:S05]  /*10d30*/  BSYNC B3 ;  /* 0x0000000000037941 */ /* 0x000fea0003800000 */
.L_x_11173:
        /* <DEDUP_REMOVED lines=13> */
.L_x_11169:
[----:B------:R-:W-:Y:S05]  /*10e10*/  BSYNC B2 ;  /* 0x0000000000027941 */ /* 0x000fea0003800000 */
.L_x_11167:
        /* <DEDUP_REMOVED lines=8> */
.L_x_11178:
        /* <DEDUP_REMOVED lines=12> */
.L_x_11181:
[----:B------:R-:W-:Y:S02]  /*10f60*/  IMAD.MOV.U32 R42, RZ, RZ, R44 ;  /* 0x000000ffff2a7224 */ /* 0x000fe400078e002c */
.L_x_11182:
[----:B------:R-:W-:Y:S05]  /*10f70*/  BSYNC B3 ;  /* 0x0000000000037941 */ /* 0x000fea0003800000 */
.L_x_11180:
        /* <DEDUP_REMOVED lines=16> */
.L_x_11186:
[----:B------:R-:W-:Y:S05]  /*11080*/  BSYNC B4 ;  /* 0x0000000000047941 */ /* 0x000fea0003800000 */
.L_x_11185:
        /* <DEDUP_REMOVED lines=44> */
.L_x_11184:
[----:B------:R-:W-:Y:S05]  /*11350*/  BSYNC B3 ;  /* 0x0000000000037941 */ /* 0x000fea0003800000 */
.L_x_11183:
        /* <DEDUP_REMOVED lines=13> */
.L_x_11179:
[----:B------:R-:W-:Y:S05]  /*11430*/  BSYNC B2 ;  /* 0x0000000000027941 */ /* 0x000fea0003800000 */
.L_x_11177:
        /* <DEDUP_REMOVED lines=8> */
.L_x_11188:
        /* <DEDUP_REMOVED lines=12> */
.L_x_11191:
[----:B------:R-:W-:Y:S02]  /*11580*/  MOV R42, R44 ;  /* 0x0000002c002a7202 */ /* 0x000fe40000000f00 */
.L_x_11192:
[----:B------:R-:W-:Y:S05]  /*11590*/  BSYNC B3 ;  /* 0x0000000000037941 */ /* 0x000fea0003800000 */
.L_x_11190:
        /* <DEDUP_REMOVED lines=16> */
.L_x_11196:
[----:B------:R-:W-:Y:S05]  /*116a0*/  BSYNC B4 ;  /* 0x0000000000047941 */ /* 0x000fea0003800000 */
.L_x_11195:
        /* <DEDUP_REMOVED lines=44> */
.L_x_11194:
[----:B------:R-:W-:Y:S05]  /*11970*/  BSYNC B3 ;  /* 0x0000000000037941 */ /* 0x000fea0003800000 */
.L_x_11193:
        /* <DEDUP_REMOVED lines=13> */
.L_x_11189:
[----:B------:R-:W-:Y:S05]  /*11a50*/  BSYNC B2 ;  /* 0x0000000000027941 */ /* 0x000fea0003800000 */
.L_x_11187:
        /* <DEDUP_REMOVED lines=8> */
.L_x_11198:
        /* <DEDUP_REMOVED lines=12> */
.L_x_11201:
[----:B------:R-:W-:Y:S02]  /*11ba0*/  IMAD.MOV.U32 R73, RZ, RZ, R44 ;  /* 0x000000ffff497224 */ /* 0x000fe400078e002c */
.L_x_11202:
[----:B------:R-:W-:Y:S05]  /*11bb0*/  BSYNC B3 ;  /* 0x0000000000037941 */ /* 0x000fea0003800000 */
.L_x_11200:
        /* <DEDUP_REMOVED lines=16> */
.L_x_11206:
[----:B------:R-:W-:Y:S05]  /*11cc0*/  BSYNC B4 ;  /* 0x0000000000047941 */ /* 0x000fea0003800000 */
.L_x_11205:
        /* <DEDUP_REMOVED lines=44> */
.L_x_11204:
[----:B------:R-:W-:Y:S05]  /*11f90*/  BSYNC B3 ;  /* 0x0000000000037941 */ /* 0x000fea0003800000 */
.L_x_11203:
        /* <DEDUP_REMOVED lines=13> */
.L_x_11199:
[----:B------:R-:W-:Y:S05]  /*12070*/  BSYNC B2 ;  /* 0x0000000000027941 */ /* 0x000fea0003800000 */
.L_x_11197:
        /* <DEDUP_REMOVED lines=29> */
.L_x_11208:
[----:B------:R-:W-:Y:S05]  /*12250*/  BSYNC B2 ;  /* 0x0000000000027941 */ /* 0x000fea0003800000 */
.L_x_11207:
[----:B------:R-:W-:Y:S02]  /*12260*/  IADD3 R138, R138, 0x20, RZ ;  /* 0x000000208a8a7810 */ /* 0x000fe40007ffe0ff */
[----:B------:R-:W-:Y:S02]  /*12270*/  IADD3 R134, R134, 0x20, RZ ;  /* 0x0000002086867810 */ /* 0x000fe40007ffe0ff */
.L_x_11126:
[----:B------:R-:W-:Y:S05]  /*12280*/  BSYNC B1 ;  /* 0x0000000000017941 */ /* 0x000fea0003800000 */
.L_x_11125:
        /* <DEDUP_REMOVED lines=20> */
.L_x_11212:
        /* <DEDUP_REMOVED lines=12> */
.L_x_11215:
[----:B------:R-:W-:Y:S02]  /*12490*/  MOV R70, R44 ;  /* 0x0000002c00467202 */ /* 0x000fe40000000f00 */
.L_x_11216:
[----:B------:R-:W-:Y:S05]  /*124a0*/  BSYNC B3 ;  /* 0x0000000000037941 */ /* 0x000fea0003800000 */
.L_x_11214:
        /* <DEDUP_REMOVED lines=16> */
.L_x_11220:
[----:B------:R-:W-:Y:S05]  /*125b0*/  BSYNC B4 ;  /* 0x0000000000047941 */ /* 0x000fea0003800000 */
.L_x_11219:
        /* <DEDUP_REMOVED lines=43> */
.L_x_11218:
[----:B------:R-:W-:Y:S05]  /*12870*/  BSYNC B3 ;  /* 0x0000000000037941 */ /* 0x000fea0003800000 */
.L_x_11217:
        /* <DEDUP_REMOVED lines=13> */
.L_x_11213:
[----:B------:R-:W-:Y:S05]  /*12950*/  BSYNC B2 ;  /* 0x0000000000027941 */ /* 0x000fea0003800000 */
.L_x_11211:
        /* <DEDUP_REMOVED lines=8> */
.L_x_11222:
        /* <DEDUP_REMOVED lines=12> */
.L_x_11225:
[----:B------:R-:W-:Y:S02]  /*12aa0*/  IMAD.MOV.U32 R42, RZ, RZ, R44 ;  /* 0x000000ffff2a7224 */ /* 0x000fe400078e002c */
.L_x_11226:
[----:B------:R-:W-:Y:S05]  /*12ab0*/  BSYNC B3 ;  /* 0x0000000000037941 */ /* 0x000fea0003800000 */
.L_x_11224:
        /* <DEDUP_REMOVED lines=16> */
.L_x_11230:
[----:B------:R-:W-:Y:S05]  /*12bc0*/  BSYNC B4 ;  /* 0x0000000000047941 */ /* 0x000fea0003800000 */
.L_x_11229:
        /* <DEDUP_REMOVED lines=44> */
.L_x_11228:
[----:B------:R-:W-:Y:S05]  /*12e90*/  BSYNC B3 ;  /* 0x0000000000037941 */ /* 0x000fea0003800000 */
.L_x_11227:
        /* <DEDUP_REMOVED lines=13> */
.L_x_11223:
[----:B------:R-:W-:Y:S05]  /*12f70*/  BSYNC B2 ;  /* 0x0000000000027941 */ /* 0x000fea0003800000 */
.L_x_11221:
        /* <DEDUP_REMOVED lines=8> */
.L_x_11232:
        /* <DEDUP_REMOVED lines=12> */
.L_x_11235:
[----:B------:R-:W-:Y:S02]  /*130c0*/  MOV R42, R44 ;  /* 0x0000002c002a7202 */ /* 0x000fe40000000f00 */
.L_x_11236:
[----:B------:R-:W-:Y:S05]  /*130d0*/  BSYNC B3 ;  /* 0x0000000000037941 */ /* 0x000fea0003800000 */
.L_x_11234:
        /* <DEDUP_REMOVED lines=16> */
.L_x_11240:
[----:B------:R-:W-:Y:S05]  /*131e0*/  BSYNC B4 ;  /* 0x0000000000047941 */ /* 0x000fea0003800000 */
.L_x_11239:
        /* <DEDUP_REMOVED lines=44> */
.L_x_11238:
[----:B------:R-:W-:Y:S05]  /*134b0*/  BSYNC B3 ;  /* 0x0000000000037941 */ /* 0x000fea0003800000 */
.L_x_11237:
        /* <DEDUP_REMOVED lines=13> */
.L_x_11233:
[----:B------:R-:W-:Y:S05]  /*13590*/  BSYNC B2 ;  /* 0x0000000000027941 */ /* 0x000fea0003800000 */
.L_x_11231:
        /* <DEDUP_REMOVED lines=8> */
.L_x_11242:
        /* <DEDUP_REMOVED lines=12> */
.L_x_11245:
[----:B------:R-:W-:Y:S02]  /*136e0*/  IMAD.MOV.U32 R42, RZ, RZ, R44 ;  /* 0x000000ffff2a7224 */ /* 0x000fe400078e002c */
.L_x_11246:
[----:B------:R-:W-:Y:S05]  /*136f0*/  BSYNC B3 ;  /* 0x0000000000037941 */ /* 0x000fea0003800000 */
.L_x_11244:
        /* <DEDUP_REMOVED lines=16> */
.L_x_11250:
[----:B------:R-:W-:Y:S05]  /*13800*/  BSYNC B4 ;  /* 0x0000000000047941 */ /* 0x000fea0003800000 */
.L_x_11249:
        /* <DEDUP_REMOVED lines=44> */
.L_x_11248:
[----:B------:R-:W-:Y:S05]  /*13ad0*/  BSYNC B3 ;  /* 0x0000000000037941 */ /* 0x000fea0003800000 */
.L_x_11247:
[----:B------:R-:W2:Y:S01]  /*13ae0*/  LDL R68, [R1] ;  /* 0x0000000001447983 */ /* 0x000ea20000100800 */
        /* <DEDUP_REMOVED lines=12> */
.L_x_11243:
[----:B------:R-:W-:Y:S05]  /*13bb0*/  BSYNC B2 ;  /* 0x0000000000027941 */ /* 0x000fea0003800000 */
.L_x_11241:
        /* <DEDUP_REMOVED lines=8> */
.L_x_11252:
        /* <DEDUP_REMOVED lines=12> */
.L_x_11255:
[----:B------:R-:W-:Y:S02]  /*13d00*/  IMAD.MOV.U32 R42, RZ, RZ, R44 ;  /* 0x000000ffff2a7224 */ /* 0x000fe400078e002c */
.L_x_11256:
[----:B------:R-:W-:Y:S05]  /*13d10*/  BSYNC B3 ;  /* 0x0000000000037941 */ /* 0x000fea0003800000 */
.L_x_11254:
        /* <DEDUP_REMOVED lines=16> */
.L_x_11260:
[----:B------:R-:W-:Y:S05]  /*13e20*/  BSYNC B4 ;  /* 0x0000000000047941 */ /* 0x000fea0003800000 */
.L_x_11259:
        /* <DEDUP_REMOVED lines=44> */
.L_x_11258:
[----:B------:R-:W-:Y:S05]  /*140f0*/  BSYNC B3 ;  /* 0x0000000000037941 */ /* 0x000fea0003800000 */
.L_x_11257:
        /* <DEDUP_REMOVED lines=9> */
[----:B------:R-:W-:Y:S01]  /*14190*/  FMUL.FTZ R110, R251, R42 ;  /* 0x0000002afb6e7220 */ /* 0x000fe20000410000 */
[----:B------:R-:W-:-:S05]  /*141a0*/  @P2 HADD2.F32 R42, -RZ, R66.H0_H0 ;  /* 0x20000042ff2a2230 */ /* 0x000fca0000004100 */
[----:B------:R-:W-:Y:S02]  /*141b0*/  @P2 FADD.FTZ R110, R42, R110 ;  /* 0x0000006e2a6e2221 */ /* 0x000fe40000010000 */
.L_x_11253:
[----:B------:R-:W-:Y:S05]  /*141c0*/  BSYNC B2 ;  /* 0x0000000000027941 */ /* 0x000fea0003800000 */
.L_x_11251:
        /* <DEDUP_REMOVED lines=8> */
.L_x_11262:
        /* <DEDUP_REMOVED lines=12> */
.L_x_11265:
[----:B------:R-:W-:Y:S02]  /*14310*/  MOV R42, R44 ;  /* 0x0000002c002a7202 */ /* 0x000fe40000000f00 */
.L_x_11266:
[----:B------:R-:W-:Y:S05]  /*14320*/  BSYNC B3 ;  /* 0x0000000000037941 */ /* 0x000fea0003800000 */
.L_x_11264:
        /* <DEDUP_REMOVED lines=16> */
.L_x_11270:
[----:B------:R-:W-:Y:S05]  /*14430*/  BSYNC B4 ;  /* 0x0000000000047941 */ /* 0x000fea0003800000 */
.L_x_11269:
        /* <DEDUP_REMOVED lines=44> */
.L_x_11268:
[----:B------:R-:W-:Y:S05]  /*14700*/  BSYNC B3 ;  /* 0x0000000000037941 */ /* 0x000fea0003800000 */
.L_x_11267:
        /* <DEDUP_REMOVED lines=9> */
[----:B------:R-:W-:Y:S01]  /*147a0*/  FMUL.FTZ R111, R250, R42 ;  /* 0x0000002afa6f7220 */ /* 0x000fe20000410000 */
[----:B------:R-:W-:-:S05]  /*147b0*/  @P2 HADD2.F32 R42, -RZ, R66.H1_H1 ;  /* 0x30000042ff2a2230 */ /* 0x000fca0000004100 */
[----:B------:R-:W-:Y:S02]  /*147c0*/  @P2 FADD.FTZ R111, R42, R111 ;  /* 0x0000006f2a6f2221 */ /* 0x000fe40000010000 */
.L_x_11263:
[----:B------:R-:W-:Y:S05]  /*147d0*/  BSYNC B2 ;  /* 0x0000000000027941 */ /* 0x000fea0003800000 */
.L_x_11261:
        /* <DEDUP_REMOVED lines=8> */
.L_x_11272:
        /* <DEDUP_REMOVED lines=12> */
.L_x_11275:
[----:B------:R-:W-:Y:S02]  /*14920*/  IMAD.MOV.U32 R42, RZ, RZ, R44 ;  /* 0x000000ffff2a7224 */ /* 0x000fe400078e002c */
.L_x_11276:
[----:B------:R-:W-:Y:S05]  /*14930*/  BSYNC B3 ;  /* 0x0000000000037941 */ /* 0x000fea0003800000 */
.L_x_11274:
        /* <DEDUP_REMOVED lines=16> */
.L_x_11280:
[----:B------:R-:W-:Y:S05]  /*14a40*/  BSYNC B4 ;  /* 0x0000000000047941 */ /* 0x000fea0003800000 */
.L_x_11279:
        /* <DEDUP_REMOVED lines=44> */
.L_x_11278:
[----:B------:R-:W-:Y:S05]  /*14d10*/  BSYNC B3 ;  /* 0x0000000000037941 */ /* 0x000fea0003800000 */
.L_x_11277:
        /* <DEDUP_REMOVED lines=12> */
.L_x_11273:
[----:B------:R-:W-:Y:S05]  /*14de0*/  BSYNC B2 ;  /* 0x0000000000027941 */ /* 0x000fea0003800000 */
.L_x_11271:
        /* <DEDUP_REMOVED lines=8> */
.L_x_11282:
        /* <DEDUP_REMOVED lines=12> */
.L_x_11285:
[----:B------:R-:W-:Y:S02]  /*14f30*/  IMAD.MOV.U32 R73, RZ, RZ, R44 ;  /* 0x000000ffff497224 */ /* 0x000fe400078e002c */
.L_x_11286:
[----:B------:R-:W-:Y:S05]  /*14f40*/  BSYNC B3 ;  /* 0x0000000000037941 */ /* 0x000fea0003800000 */
.L_x_11284:
        /* <DEDUP_REMOVED lines=16> */
.L_x_11290:
[----:B------:R-:W-:Y:S05]  /*15050*/  BSYNC B4 ;  /* 0x0000000000047941 */ /* 0x000fea0003800000 */
.L_x_11289:
        /* <DEDUP_REMOVED lines=44> */
.L_x_11288:
[----:B------:R-:W-:Y:S05]  /*15320*/  BSYNC B3 ;  /* 0x0000000000037941 */ /* 0x000fea0003800000 */
.L_x_11287:
        /* <DEDUP_REMOVED lines=12> */
.L_x_11283:
[----:B------:R-:W-:Y:S05]  /*153f0*/  BSYNC B2 ;  /* 0x0000000000027941 */ /* 0x000fea0003800000 */
.L_x_11281:
        /* <DEDUP_REMOVED lines=29> */
.L_x_11292:
[----:B------:R-:W-:Y:S05]  /*155d0*/  BSYNC B2 ;  /* 0x0000000000027941 */ /* 0x000fea0003800000 */
.L_x_11291:
[----:B------:R-:W-:Y:S02]  /*155e0*/  IADD3 R138, R138, 0x20, RZ ;  /* 0x000000208a8a7810 */ /* 0x000fe40007ffe0ff */
[----:B------:R-:W-:Y:S02]  /*155f0*/  IADD3 R134, R134, 0x20, RZ ;  /* 0x0000002086867810 */ /* 0x000fe40007ffe0ff */
.L_x_11210:
[----:B------:R-:W-:Y:S05]  /*15600*/  BSYNC B1 ;  /* 0x0000000000017941 */ /* 0x000fea0003800000 */
.L_x_11209:
        /* <DEDUP_REMOVED lines=20> */
.L_x_11296:
        /* <DEDUP_REMOVED lines=12> */
.L_x_11299:
[----:B------:R-:W-:Y:S02]  /*15810*/  IMAD.MOV.U32 R70, RZ, RZ, R44 ;  /* 0x000000ffff467224 */ /* 0x000fe400078e002c */
.L_x_11300:
[----:B------:R-:W-:Y:S05]  /*15820*/  BSYNC B3 ;  /* 0x0000000000037941 */ /* 0x000fea0003800000 */
.L_x_11298:
        /* <DEDUP_REMOVED lines=16> */
.L_x_11304:
[----:B------:R-:W-:Y:S05]  /*15930*/  BSYNC B4 ;  /* 0x0000000000047941 */ /* 0x000fea0003800000 */
.L_x_11303:
        /* <DEDUP_REMOVED lines=43> */
.L_x_11302:
[----:B------:R-:W-:Y:S05]  /*15bf0*/  BSYNC B3 ;  /* 0x0000000000037941 */ /* 0x000fea0003800000 */
.L_x_11301:
        /* <DEDUP_REMOVED lines=12> */
.L_x_11297:
[----:B------:R-:W-:Y:S05]  /*15cc0*/  BSYNC B2 ;  /* 0x0000000000027941 */ /* 0x000fea0003800000 */
.L_x_11295:
        /* <DEDUP_REMOVED lines=8> */
.L_x_11306:
        /* <DEDUP_REMOVED lines=12> */
.L_x_11309:
[----:B------:R-:W-:Y:S02]  /*15e10*/  MOV R42, R44 ;  /* 0x0000002c002a7202 */ /* 0x000fe40000000f00 */
.L_x_11310:
[----:B------:R-:W-:Y:S05]  /*15e20*/  BSYNC B3 ;  /* 0x0000000000037941 */ /* 0x000fea0003800000 */
.L_x_11308:
        /* <DEDUP_REMOVED lines=16> */
.L_x_11314:
[----:B------:R-:W-:Y:S05]  /*15f30*/  BSYNC B4 ;  /* 0x0000000000047941 */ /* 0x000fea0003800000 */
.L_x_11313:
        /* <DEDUP_REMOVED lines=44> */
.L_x_11312:
[----:B------:R-:W-:Y:S05]  /*16200*/  BSYNC B3 ;  /* 0x0000000000037941 */ /* 0x000fea0003800000 */
.L_x_11311:
        /* <DEDUP_REMOVED lines=12> */
.L_x_11307:
[----:B------:R-:W-:Y:S05]  /*162d0*/  BSYNC B2 ;  /* 0x0000000000027941 */ /* 0x000fea0003800000 */
.L_x_11305:
        /* <DEDUP_REMOVED lines=8> */
.L_x_11316:
        /* <DEDUP_REMOVED lines=12> */
.L_x_11319:
[----:B------:R-:W-:Y:S02]  /*16420*/  IMAD.MOV.U32 R42, RZ, RZ, R44 ;  /* 0x000000ffff2a7224 */ /* 0x000fe400078e002c */
.L_x_11320:
[----:B------:R-:W-:Y:S05]  /*16430*/  BSYNC B3 ;  /* 0x0000000000037941 */ /* 0x000fea0003800000 */
.L_x_11318:
        /* <DEDUP_REMOVED lines=16> */
.L_x_11324:
[----:B------:R-:W-:Y:S05]  /*16540*/  BSYNC B4 ;  /* 0x0000000000047941 */ /* 0x000fea0003800000 */
.L_x_11323:
        /* <DEDUP_REMOVED lines=44> */
.L_x_11322:
[----:B------:R-:W-:Y:S05]  /*16810*/  BSYNC B3 ;  /* 0x0000000000037941 */ /* 0x000fea0003800000 */
.L_x_11321:
        /* <DEDUP_REMOVED lines=12> */
.L_x_11317:
[----:B------:R-:W-:Y:S05]  /*168e0*/  BSYNC B2 ;  /* 0x0000000000027941 */ /* 0x000fea0003800000 */
.L_x_11315:
        /* <DEDUP_REMOVED lines=8> */
.L_x_11326:
        /* <DEDUP_REMOVED lines=12> */
.L_x_11329:
[----:B------:R-:W-:Y:S02]  /*16a30*/  IMAD.MOV.U32 R42, RZ, RZ, R44 ;  /* 0x000000ffff2a7224 */ /* 0x000fe400078e002c */
.L_x_11330:
[----:B------:R-:W-:Y:S05]  /*16a40*/  BSYNC B3 ;  /* 0x0000000000037941 */ /* 0x000fea0003800000 */
.L_x_11328:
        /* <DEDUP_REMOVED lines=16> */
.L_x_11334:
[----:B------:R-:W-:Y:S05]  /*16b50*/  BSYNC B4 ;  /* 0x0000000000047941 */ /* 0x000fea0003800000 */
.L_x_11333:
        /* <DEDUP_REMOVED lines=44> */
.L_x_11332:
[----:B------:R-:W-:Y:S05]  /*16e20*/  BSYNC B3 ;  /* 0x0000000000037941 */ /* 0x000fea0003800000 */
.L_x_11331:
        /* <DEDUP_REMOVED lines=12> */
.L_x_11327:
[----:B------:R-:W-:Y:S05]  /*16ef0*/  BSYNC B2 ;  /* 0x0000000000027941 */ /* 0x000fea0003800000 */
.L_x_11325:
        /* <DEDUP_REMOVED lines=8> */
.L_x_11336:
        /* <DEDUP_REMOVED lines=12> */
.L_x_11339:
[----:B------:R-:W-:Y:S02]  /*17040*/  MOV R42, R44 ;  /* 0x0000002c002a7202 */ /* 0x000fe40000000f00 */
.L_x_11340:
[----:B------:R-:W-:Y:S05]  /*17050*/  BSYNC B3 ;  /* 0x0000000000037941 */ /* 0x000fea0003800000 */
.L_x_11338:
        /* <DEDUP_REMOVED lines=16> */
.L_x_11344:
[----:B------:R-:W-:Y:S05]  /*17160*/  BSYNC B4 ;  /* 0x0000000000047941 */ /* 0x000fea0003800000 */
.L_x_11343:
        /* <DEDUP_REMOVED lines=44> */
.L_x_11342:
[----:B------:R-:W-:Y:S05]  /*17430*/  BSYNC B3 ;  /* 0x0000000000037941 */ /* 0x000fea0003800000 */
.L_x_11341:
        /* <DEDUP_REMOVED lines=12> */
.L_x_11337:
[----:B------:R-:W-:Y:S05]  /*17500*/  BSYNC B2 ;  /* 0x0000000000027941 */ /* 0x000fea0003800000 */
.L_x_11335:
        /* <DEDUP_REMOVED lines=8> */
.L_x_11346:
        /* <DEDUP_REMOVED lines=12> */
.L_x_11349:
[----:B------:R-:W-:Y:S02]  /*17650*/  IMAD.MOV.U32 R42, RZ, RZ, R44 ;  /* 0x000000ffff2a7224 */ /* 0x000fe400078e002c */
.L_x_11350:
[----:B------:R-:W-:Y:S05]  /*17660*/  BSYNC B3 ;  /* 0x0000000000037941 */ /* 0x000fea0003800000 */
.L_x_11348:
        /* <DEDUP_REMOVED lines=16> */
.L_x_11354:
[----:B------:R-:W-:Y:S05]  /*17770*/  BSYNC B4 ;  /* 0x0000000000047941 */ /* 0x000fea0003800000 */
.L_x_11353:
        /* <DEDUP_REMOVED lines=44> */
.L_x_11352:
[----:B------:R-:W-:Y:S05]  /*17a40*/  BSYNC B3 ;  /* 0x0000000000037941 */ /* 0x000fea0003800000 */
.L_x_11351:
        /* <DEDUP_REMOVED lines=12> */
.L_x_11347:
[----:B------:R-:W-:Y:S05]  /*17b10*/  BSYNC B2 ;  /* 0x0000000000027941 */ /* 0x000fea0003800000 */
.L_x_11345:
        /* <DEDUP_REMOVED lines=8> */
.L_x_11356:
        /* <DEDUP_REMOVED lines=12> */
.L_x_11359:
[----:B------:R-:W-:Y:S02]  /*17c60*/  IMAD.MOV.U32 R42, RZ, RZ, R44 ;  /* 0x000000ffff2a7224 */ /* 0x000fe400078e002c */
.L_x_11360:
[----:B------:R-:W-:Y:S05]  /*17c70*/  BSYNC B3 ;  /* 0x0000000000037941 */ /* 0x000fea0003800000 */
.L_x_11358:
        /* <DEDUP_REMOVED lines=16> */
.L_x_11364:
[----:B------:R-:W-:Y:S05]  /*17d80*/  BSYNC B4 ;  /* 0x0000000000047941 */ /* 0x000fea0003800000 */
.L_x_11363:
        /* <DEDUP_REMOVED lines=44> */
.L_x_11362:
[----:B------:R-:W-:Y:S05]  /*18050*/  BSYNC B3 ;  /* 0x0000000000037941 */ /* 0x000fea0003800000 */
.L_x_11361:
        /* <DEDUP_REMOVED lines=12> */
.L_x_11357:
[----:B------:R-:W-:Y:S05]  /*18120*/  BSYNC B2 ;  /* 0x0000000000027941 */ /* 0x000fea0003800000 */
.L_x_11355:
        /* <DEDUP_REMOVED lines=8> */
.L_x_11366:
        /* <DEDUP_REMOVED lines=10> */
[----:B------:R-:W-:Y:S01]  /*18250*/  MOV R73, R46 ;  /* 0x0000002e00497202 */ /* 0x000fe20000000f00 */
[----:B------:R-:W-:Y:S05]  /*18260*/  BRA `(.L_x_11370) ;  /* 0x0000001000007947 */ /* 0x000fea0003800000 */
.L_x_11369:
[----:B------:R-:W-:Y:S02]  /*18270*/  IMAD.MOV.U32 R73, RZ, RZ, R44 ;  /* 0x000000ffff497224 */ /* 0x000fe400078e002c */
.L_x_11370:
[----:B------:R-:W-:Y:S05]  /*18280*/  BSYNC B3 ;  /* 0x0000000000037941 */ /* 0x000fea0003800000 */
.L_x_11368:
        /* <DEDUP_REMOVED lines=14> */
[----:B------:R-:W-:-:S05]  /*18370*/  @P4 IADD3 R40, R43, RZ, RZ ;  /* 0x000000ff2b284210 */ /* 0x000fca0007ffe0ff */
[----:B------:R-:W-:Y:S02]  /*18380*/  @!P3 IMAD.MOV.U32 R43, RZ, RZ, R40 ;  /* 0x000000ffff2bb224 */ /* 0x000fe400078e0028 */
.L_x_11374:
[----:B------:R-:W-:Y:S05]  /*18390*/  BSYNC B4 ;  /* 0x0000000000047941 */ /* 0x000fea0003800000 */
.L_x_11373:
        /* <DEDUP_REMOVED lines=44> */
.L_x_11372:
[----:B------:R-:W-:Y:S05]  /*18660*/  BSYNC B3 ;  /* 0x0000000000037941 */ /* 0x000fea0003800000 */
.L_x_11371:
        /* <DEDUP_REMOVED lines=12> */
.L_x_11367:
[----:B------:R-:W-:Y:S05]  /*18730*/  BSYNC B2 ;  /* 0x0000000000027941 */ /* 0x000fea0003800000 */
.L_x_11365:
        /* <DEDUP_REMOVED lines=29> */
.L_x_11376:
[----:B------:R-:W-:Y:S05]  /*18910*/  BSYNC B2 ;  /* 0x0000000000027941 */ /* 0x000fea0003800000 */
.L_x_11375:
[----:B------:R-:W-:Y:S02]  /*18920*/  IADD3 R138, R138, 0x20, RZ ;  /* 0x000000208a8a7810 */ /* 0x000fe40007ffe0ff */
[----:B------:R-:W-:Y:S02]  /*18930*/  IADD3 R134, R134, 0x20, RZ ;  /* 0x0000002086867810 */ /* 0x000fe40007ffe0ff */
.L_x_11294:
[----:B------:R-:W-:Y:S05]  /*18940*/  BSYNC B1 ;  /* 0x0000000000017941 */ /* 0x000fea0003800000 */
.L_x_11293:
        /* <DEDUP_REMOVED lines=17> */
[----:B------:R-:W-:Y:S01]  /*18a60*/  MOV R68, R42 ;  /* 0x0000002a00447202 */ /* 0x000fe20000000f00 */
[----:B-----5:R-:W-:Y:S01]  /*18a70*/  HADD2.F32 R122, -RZ, R64.H0_H0 ;  /* 0x20000040ff7a7230 */ /* 0x020fe20000004100 */
[----:B------:R-:W-:Y:S05]  /*18a80*/  BRA `(.L_x_11381) ;  /* 0x0000057000007947 */ /* 0x000fea0003800000 */
.L_x_11380:
        /* <DEDUP_REMOVED lines=12> */
.L_x_11383:
[----:B------:R-:W-:Y:S02]  /*18b50*/  MOV R70, R44 ;  /* 0x0000002c00467202 */ /* 0x000fe40000000f00 */
.L_x_11384:
[----:B------:R-:W-:Y:S05]  /*18b60*/  BSYNC B3 ;  /* 0x0000000000037941 */ /* 0x000fea0003800000 */
.L_x_11382:
        /* <DEDUP_REMOVED lines=16> */
.L_x_11388:
[----:B------:R-:W-:Y:S05]  /*18c70*/  BSYNC B4 ;  /* 0x0000000000047941 */ /* 0x000fea0003800000 */
.L_x_11387:
        /* <DEDUP_REMOVED lines=43> */
.L_x_11386:
[----:B------:R-:W-:Y:S05]  /*18f30*/  BSYNC B3 ;  /* 0x0000000000037941 */ /* 0x000fea0003800000 */
.L_x_11385:
        /* <DEDUP_REMOVED lines=12> */
.L_x_11381:
[----:B------:R-:W-:Y:S05]  /*19000*/  BSYNC B2 ;  /* 0x0000000000027941 */ /* 0x000fea0003800000 */
.L_x_11379:
        /* <DEDUP_REMOVED lines=8> */
.L_x_11390:
        /* <DEDUP_REMOVED lines=12> */
.L_x_11393:
[----:B------:R-:W-:Y:S02]  /*19150*/  IMAD.MOV.U32 R42, RZ, RZ, R44 ;  /* 0x000000ffff2a7224 */ /* 0x000fe400078e002c */
.L_x_11394:
[----:B------:R-:W-:Y:S05]  /*19160*/  BSYNC B3 ;  /* 0x0000000000037941 */ /* 0x000fea0003800000 */
.L_x_11392:
        /* <DEDUP_REMOVED lines=16> */
.L_x_11398:
[----:B------:R-:W-:Y:S05]  /*19270*/  BSYNC B4 ;  /* 0x0000000000047941 */ /* 0x000fea0003800000 */
.L_x_11397:
        /* <DEDUP_REMOVED lines=44> */
.L_x_11396:
[----:B------:R-:W-:Y:S05]  /*19540*/  BSYNC B3 ;  /* 0x0000000000037941 */ /* 0x000fea0003800000 */
.L_x_11395:
        /* <DEDUP_REMOVED lines=12> */
.L_x_11391:
[----:B------:R-:W-:Y:S05]  /*19610*/  BSYNC B2 ;  /* 0x0000000000027941 */ /* 0x000fea0003800000 */
.L_x_11389:
        /* <DEDUP_REMOVED lines=8> */
.L_x_11400:
        /* <DEDUP_REMOVED lines=12> */
.L_x_11403:
[----:B------:R-:W-:Y:S02]  /*19760*/  IMAD.MOV.U32 R42, RZ, RZ, R44 ;  /* 0x000000ffff2a7224 */ /* 0x000fe400078e002c */
.L_x_11404:
[----:B------:R-:W-:Y:S05]  /*19770*/  BSYNC B3 ;  /* 0x0000000000037941 */ /* 0x000fea0003800000 */
.L_x_11402:
        /* <DEDUP_REMOVED lines=16> */
.L_x_11408:
[----:B------:R-:W-:Y:S05]  /*19880*/  BSYNC B4 ;  /* 0x0000000000047941 */ /* 0x000fea0003800000 */
.L_x_11407:
        /* <DEDUP_REMOVED lines=44> */
.L_x_11406:
[----:B------:R-:W-:Y:S05]  /*19b50*/  BSYNC B3 ;  /* 0x0000000000037941 */ /* 0x000fea0003800000 */
.L_x_11405:
        /* <DEDUP_REMOVED lines=12> */
.L_x_11401:
[----:B------:R-:W-:Y:S05]  /*19c20*/  BSYNC B2 ;  /* 0x0000000000027941 */ /* 0x000fea0003800000 */
.L_x_11399:
        /* <DEDUP_REMOVED lines=8> */
.L_x_11410:
        /* <DEDUP_REMOVED lines=12> */
.L_x_11413:
[----:B------:R-:W-:Y:S02]  /*19d70*/  IMAD.MOV.U32 R42, RZ, RZ, R44 ;  /* 0x000000ffff2a7224 */ /* 0x000fe400078e002c */
.L_x_11414:
[----:B------:R-:W-:Y:S05]  /*19d80*/  BSYNC B3 ;  /* 0x0000000000037941 */ /* 0x000fea0003800000 */
.L_x_11412:
        /* <DEDUP_REMOVED lines=16> */
.L_x_11418:
[----:B------:R-:W-:Y:S05]  /*19e90*/  BSYNC B4 ;  /* 0x0000000000047941 */ /* 0x000fea0003800000 */
.L_x_11417:
        /* <DEDUP_REMOVED lines=44> */
.L_x_11416:
[----:B------:R-:W-:Y:S05]  /*1a160*/  BSYNC B3 ;  /* 0x0000000000037941 */ /* 0x000fea0003800000 */
.L_x_11415:
        /* <DEDUP_REMOVED lines=12> */
.L_x_11411:
[----:B------:R-:W-:Y:S05]  /*1a230*/  BSYNC B2 ;  /* 0x0000000000027941 */ /* 0x000fea0003800000 */
.L_x_11409:
        /* <DEDUP_REMOVED lines=8> */
.L_x_11420:
        /* <DEDUP_REMOVED lines=12> */
.L_x_11423:
[----:B------:R-:W-:Y:S02]  /*1a380*/  IMAD.MOV.U32 R42, RZ, RZ, R44 ;  /* 0x000000ffff2a7224 */ /* 0x000fe400078e002c */
.L_x_11424:
[----:B------:R-:W-:Y:S05]  /*1a390*/  BSYNC B3 ;  /* 0x0000000000037941 */ /* 0x000fea0003800000 */
.L_x_11422:
        /* <DEDUP_REMOVED lines=16> */
.L_x_11428:
[----:B------:R-:W-:Y:S05]  /*1a4a0*/  BSYNC B4 ;  /* 0x0000000000047941 */ /* 0x000fea0003800000 */
.L_x_11427:
        /* <DEDUP_REMOVED lines=44> */
.L_x_11426:
[----:B------:R-:W-:Y:S05]  /*1a770*/  BSYNC B3 ;  /* 0x0000000000037941 */ /* 0x000fea0003800000 */
.L_x_11425:
        /* <DEDUP_REMOVED lines=12> */
.L_x_11421:
[----:B------:R-:W-:Y:S05]  /*1a840*/  BSYNC B2 ;  /* 0x0000000000027941 */ /* 0x000fea0003800000 */
.L_x_11419:
        /* <DEDUP_REMOVED lines=8> */
.L_x_11430:
        /* <DEDUP_REMOVED lines=12> */
.L_x_11433:
[----:B------:R-:W-:Y:S02]  /*1a990*/  IMAD.MOV.U32 R42, RZ, RZ, R44 ;  /* 0x000000ffff2a7224 */ /* 0x000fe400078e002c */
.L_x_11434:
[----:B------:R-:W-:Y:S05]  /*1a9a0*/  BSYNC B3 ;  /* 0x0000000000037941 */ /* 0x000fea0003800000 */
.L_x_11432:
        /* <DEDUP_REMOVED lines=16> */
.L_x_11438:
[----:B------:R-:W-:Y:S05]  /*1aab0*/  BSYNC B4 ;  /* 0x0000000000047941 */ /* 0x000fea0003800000 */
.L_x_11437:
        /* <DEDUP_REMOVED lines=44> */
.L_x_11436:
[----:B------:R-:W-:Y:S05]  /*1ad80*/  BSYNC B3 ;  /* 0x0000000000037941 */ /* 0x000fea0003800000 */
.L_x_11435:
        /* <DEDUP_REMOVED lines=12> */
.L_x_11431:
[----:B------:R-:W-:Y:S05]  /*1ae50*/  BSYNC B2 ;  /* 0x0000000000027941 */ /* 0x000fea0003800000 */
.L_x_11429:
        /* <DEDUP_REMOVED lines=8> */
.L_x_11440:
        /* <DEDUP_REMOVED lines=12> */
.L_x_11443:
[----:B------:R-:W-:Y:S02]  /*1afa0*/  IMAD.MOV.U32 R42, RZ, RZ, R44 ;  /* 0x000000ffff2a7224 */ /* 0x000fe400078e002c */
.L_x_11444:
[----:B------:R-:W-:Y:S05]  /*1afb0*/  BSYNC B3 ;  /* 0x0000000000037941 */ /* 0x000fea0003800000 */
.L_x_11442:
        /* <DEDUP_REMOVED lines=16> */
.L_x_11448:
[----:B------:R-:W-:Y:S05]  /*1b0c0*/  BSYNC B4 ;  /* 0x0000000000047941 */ /* 0x000fea0003800000 */
.L_x_11447:
        /* <DEDUP_REMOVED lines=44> */
.L_x_11446:
[----:B------:R-:W-:Y:S05]  /*1b390*/  BSYNC B3 ;  /* 0x0000000000037941 */ /* 0x000fea0003800000 */
.L_x_11445:
        /* <DEDUP_REMOVED lines=12> */
.L_x_11441:
[----:B------:R-:W-:Y:S05]  /*1b460*/  BSYNC B2 ;  /* 0x0000000000027941 */ /* 0x000fea0003800000 */
.L_x_11439:
        /* <DEDUP_REMOVED lines=8> */
.L_x_11450:
        /* <DEDUP_REMOVED lines=12> */
.L_x_11453:
[----:B------:R-:W-:Y:S02]  /*1b5b0*/  IMAD.MOV.U32 R73, RZ, RZ, R44 ;  /* 0x000000ffff497224 */ /* 0x000fe400078e002c */
.L_x_11454:
[----:B------:R-:W-:Y:S05]  /*1b5c0*/  BSYNC B3 ;  /* 0x0000000000037941 */ /* 0x000fea0003800000 */
.L_x_11452:
        /* <DEDUP_REMOVED lines=16> */
.L_x_11458:
[----:B------:R-:W-:Y:S05]  /*1b6d0*/  BSYNC B4 ;  /* 0x0000000000047941 */ /* 0x000fea0003800000 */
.L_x_11457:
        /* <DEDUP_REMOVED lines=44> */
.L_x_11456:
[----:B------:R-:W-:Y:S05]  /*1b9a0*/  BSYNC B3 ;  /* 0x0000000000037941 */ /* 0x000fea0003800000 */
.L_x_11455:
        /* <DEDUP_REMOVED lines=12> */
.L_x_11451:
[----:B------:R-:W-:Y:S05]  /*1ba70*/  BSYNC B2 ;  /* 0x0000000000027941 */ /* 0x000fea0003800000 */
.L_x_11449:
        /* <DEDUP_REMOVED lines=28> */
.L_x_11378:
[----:B------:R-:W-:Y:S05]  /*1bc40*/  BSYNC B1 ;  /* 0x0000000000017941 */ /* 0x000fea0003800000 */
.L_x_11377:
        /* <DEDUP_REMOVED lines=83> */
.L_x_11479:
        /* <DEDUP_REMOVED lines=153> */
.L_x_11480:
        /* <DEDUP_REMOVED lines=8> */
[----:B0-----:R-:W-:-:S05]  /*1cb90*/  MOV R68, c[0x0][0x1e0] ;  /* 0x0000780000447a02 */ /* 0x001fca0000000f00 */
        /* <DEDUP_REMOVED lines=51> */
.L_x_11464:
[----:B------:R-:W-:Y:S05]  /*1ced0*/  BSYNC B2 ;  /* 0x0000000000027941 */ /* 0x000fea0003800000 */
.L_x_11463:
        /* <DEDUP_REMOVED lines=35> */
.L_x_11466:
[----:B------:R-:W-:Y:S05]  /*1d110*/  BSYNC B2 ;  /* 0x0000000000027941 */ /* 0x000fea0003800000 */
.L_x_11465:
        /* <DEDUP_REMOVED lines=35> */
.L_x_11468:
[----:B------:R-:W-:Y:S05]  /*1d350*/  BSYNC B2 ;  /* 0x0000000000027941 */ /* 0x000fea0003800000 */
.L_x_11467:
        /* <DEDUP_REMOVED lines=35> */
.L_x_11470:
[----:B------:R-:W-:Y:S05]  /*1d590*/  BSYNC B2 ;  /* 0x0000000000027941 */ /* 0x000fea0003800000 */
.L_x_11469:
        /* <DEDUP_REMOVED lines=35> */
.L_x_11472:
[----:B------:R-:W-:Y:S05]  /*1d7d0*/  BSYNC B2 ;  /* 0x0000000000027941 */ /* 0x000fea0003800000 */
.L_x_11471:
        /* <DEDUP_REMOVED lines=35> */
.L_x_11474:
[----:B------:R-:W-:Y:S05]  /*1da10*/  BSYNC B2 ;  /* 0x0000000000027941 */ /* 0x000fea0003800000 */
.L_x_11473:
        /* <DEDUP_REMOVED lines=35> */
.L_x_11476:
[----:B------:R-:W-:Y:S05]  /*1dc50*/  BSYNC B2 ;  /* 0x0000000000027941 */ /* 0x000fea0003800000 */
.L_x_11475:
        /* <DEDUP_REMOVED lines=33> */
.L_x_11462:
[----:B------:R-:W-:Y:S05]  /*1de70*/  BSYNC B1 ;  /* 0x0000000000017941 */ /* 0x000fea0003800000 */
.L_x_11461:
[----:B0-----:R-:W-:-:S05]  /*1de80*/  IMAD.MOV.U32 R68, RZ, RZ, c[0x0][0x160] ;  /* 0x00005800ff447624 */ /* 0x001fca00078e00ff */
[----:B------:R-:W-:-:S04]  /*1de90*/  LEA R6, R68, R6, 0x2 ;  /* 0x0000000644067211 */ /* 0x000fc800078e10ff */
[----:B------:R-:W-:-:S13]  /*1dea0*/  ISETP.GE.AND P1, PT, R6, c[0x0][0x164], PT ;  /* 0x0000590006007a0c */ /* 0x000fda0003f26270 */
[----:B------:R-:W-:Y:S01]  /*1deb0*/  @P1 CALL.REL.NOINC `(.L_x_11477) ;  /* 0x0000001000001944 */ /* 0x000fe20003c00000 */
[----:B------:R-:W-:Y:S05]  /*1dec0*/  BRA `(.L_x_11478) ;  /* 0xfffe3ff000007947 */ /* 0x000fea000383ffff */
.L_x_11477:
[----:B------:R-:W-:Y:S05]  /*1ded0*/  BSYNC B0 ;  /* 0x0000000000007941 */ /* 0x000fea0003800000 */
.L_x_10788:
[----:B------:R-:W-:Y:S05]  /*1dee0*/  EXIT ;  /* 0x000000000000794d */ /* 0x000fea0003800000 */
.L_x_11459:
[----:B------:R-:W-:Y:S01]  /*1def0*/  HFMA2.MMA R70, -RZ, RZ, 0, 5.9604644775390625e-08 ;  /* 0x00000001ff467435 */ /* 0x000fe200000001ff */
[----:B------:R-:W-:Y:S01]  /*1df00*/  IMAD.MOV.U32 R132, RZ, RZ, R71 ;  /* 0x000000ffff847224 */ /* 0x000fe200078e0047 */
[----:B------:R-:W-:Y:S01]  /*1df10*/  MOV R69, 0xffffffff ;  /* 0xffffffff00457802 */ /* 0x000fe20000000f00 */
[----:B------:R-:W-:Y:S01]  /*1df20*/  IMAD.MOV.U32 R133, RZ, RZ, 0x1f ;  /* 0x0000001fff857424 */ /* 0x000fe200078e00ff */
[----:B------:R-:W-:Y:S02]  /*1df30*/  MOV R68, 0x1df50 ;  /* 0x0001df5000447802 */ /* 0x000fe40000000f00 */
[----:B-----5:R-:W-:Y:S05]  /*1df40*/  CALL.REL.NOINC `($__internal_30_$__cuda_sm70_shflsync_bfly_p) ;  /* 0x00000c1000007944 */ /* 0x020fea0003c00000 */
[----:B-1----:R-:W-:Y:S05]  /*1df50*/  BRA `(.L_x_11479) ;  /* 0xffffe22000007947 */ /* 0x002fea000383ffff */
.L_x_11460:
[----:B------:R-:W-:Y:S01]  /*1df60*/  HFMA2.MMA R70, -RZ, RZ, 0, 1.1920928955078125e-07 ;  /* 0x00000002ff467435 */ /* 0x000fe200000001ff */
[----:B------:R-:W-:Y:S01]  /*1df70*/  IMAD.MOV.U32 R132, RZ, RZ, R71 ;  /* 0x000000ffff847224 */ /* 0x000fe200078e0047 */
[----:B------:R-:W-:Y:S01]  /*1df80*/  MOV R69, 0xffffffff ;  /* 0xffffffff00457802 */ /* 0x000fe20000000f00 */
[----:B------:R-:W-:Y:S01]  /*1df90*/  IMAD.MOV.U32 R133, RZ, RZ, 0x1f ;  /* 0x0000001fff857424 */ /* 0x000fe200078e00ff */
[----:B------:R-:W-:Y:S02]  /*1dfa0*/  MOV R68, 0x1dfc0 ;  /* 0x0001dfc000447802 */ /* 0x000fe40000000f00 */
[----:B-----5:R-:W-:Y:S05]  /*1dfb0*/  CALL.REL.NOINC `($__internal_30_$__cuda_sm70_shflsync_bfly_p) ;  /* 0x00000ba000007944 */ /* 0x020fea0003c00000 */
[----:B-1----:R-:W-:Y:S01]  /*1dfc0*/  FADD.FTZ R71, R71, R70 ;  /* 0x0000004647477221 */ /* 0x002fe20000010000 */
[----:B------:R-:W-:Y:S01]  /*1dfd0*/  HFMA2.MMA R133, -RZ, RZ, 0, 1.847743988037109375e-06 ;  /* 0x0000001fff857435 */ /* 0x000fe200000001ff */
[----:B------:R-:W-:Y:S01]  /*1dfe0*/  IMAD.MOV.U32 R70, RZ, RZ, 0x4 ;  /* 0x00000004ff467424 */ /* 0x000fe200078e00ff */
[----:B------:R-:W-:Y:S01]  /*1dff0*/  MOV R68, 0x1e030 ;  /* 0x0001e03000447802 */ /* 0x000fe20000000f00 */
[----:B------:R-:W-:Y:S01]  /*1e000*/  IMAD.MOV.U32 R69, RZ, RZ, -0x1 ;  /* 0xffffffffff457424 */ /* 0x000fe200078e00ff */
[----:B------:R-:W-:-:S02]  /*1e010*/  MOV R132, R71 ;  /* 0x0000004700847202 */ /* 0x000fc40000000f00 */
[----:B------:R-:W-:Y:S05]  /*1e020*/  CALL.REL.NOINC `($__internal_30_$__cuda_sm70_shflsync_bfly_p) ;  /* 0x00000b3000007944 */ /* 0x000fea0003c00000 */
        /* <DEDUP_REMOVED lines=15> */
[----:B------:R-:W-:Y:S01]  /*1e120*/  LOP3.LUT R5, R5, 0xfffffdff, RZ, 0xc0, !PT ;  /* 0xfffffdff05057812 */ /* 0x000fe200078ec0ff */
[----:B------:R-:W-:Y:S01]  /*1e130*/  HFMA2.MMA R133, -RZ, RZ, 0, 1.847743988037109375e-06 ;  /* 0x0000001fff857435 */ /* 0x000fe200000001ff */
[----:B------:R-:W-:-:S02]  /*1e140*/  IMAD.MOV.U32 R70, RZ, RZ, 0x1 ;  /* 0x00000001ff467424 */ /* 0x000fc400078e00ff */
[----:B------:R-:W-:Y:S01]  /*1e150*/  FMUL.FTZ R71, R71, c[0x0][0x1e0] ;  /* 0x0000780047477a20 */ /* 0x000fe20000410000 */
[----:B------:R-:W-:-:S03]  /*1e160*/  @P6 LOP3.LUT R5, R5, 0x200, RZ, 0xfc, !PT ;  /* 0x0000020005056812 */ /* 0x000fc600078efcff */
[--C-:B------:R-:W-:Y:S01]  /*1e170*/  FADD.FTZ R68, R45, -R71.reuse ;  /* 0x800000472d447221 */ /* 0x100fe20000010000 */
[----:B------:R-:W-:Y:S01]  /*1e180*/  LOP3.LUT P6, RZ, R5, 0x1, RZ, 0xc0, !PT ;  /* 0x0000000105ff7812 */ /* 0x000fe200078cc0ff */
        /* <DEDUP_REMOVED lines=131> */
[----:B------:R-:W-:Y:S05]  /*1e9c0*/  CALL.REL.NOINC `($__internal_30_$__cuda_sm70_shflsync_bfly_p) ;  /* 0x0000019000007944 */ /* 0x000fea0003c00000 */
[----:B-1----:R-:W-:Y:S01]  /*1e9d0*/  FADD.FTZ R132, R132, R70 ;  /* 0x0000004684847221 */ /* 0x002fe20000010000 */
[----:B------:R-:W-:Y:S01]  /*1e9e0*/  MOV R70, 0x2 ;  /* 0x0000000200467802 */ /* 0x000fe20000000f00 */
[----:B------:R-:W-:Y:S01]  /*1e9f0*/  IMAD.MOV.U32 R133, RZ, RZ, 0x1f ;  /* 0x0000001fff857424 */ /* 0x000fe200078e00ff */
[----:B------:R-:W-:Y:S02]  /*1ea00*/  MOV R69, 0xffffffff ;  /* 0xffffffff00457802 */ /* 0x000fe40000000f00 */
[----:B------:R-:W-:Y:S02]  /*1ea10*/  MOV R68, 0x1ea30 ;  /* 0x0001ea3000447802 */ /* 0x000fe40000000f00 */
[----:B------:R-:W-:Y:S05]  /*1ea20*/  CALL.REL.NOINC `($__internal_30_$__cuda_sm70_shflsync_bfly_p) ;  /* 0x0000013000007944 */ /* 0x000fea0003c00000 */
[----:B------:R-:W-:Y:S01]  /*1ea30*/  HFMA2.MMA R133, -RZ, RZ, 0, 1.847743988037109375e-06 ;  /* 0x0000001fff857435 */ /* 0x000fe200000001ff */
[----:B-1----:R-:W-:Y:S01]  /*1ea40*/  FADD.FTZ R132, R132, R70 ;  /* 0x0000004684847221 */ /* 0x002fe20000010000 */
[----:B------:R-:W-:Y:S01]  /*1ea50*/  MOV R68, 0x1ea90 ;  /* 0x0001ea9000447802 */ /* 0x000fe20000000f00 */
[----:B------:R-:W-:-:S02]  /*1ea60*/  IMAD.MOV.U32 R70, RZ, RZ, 0x4 ;  /* 0x00000004ff467424 */ /* 0x000fc400078e00ff */
        /* <DEDUP_REMOVED lines=11> */
[----:B------:R-:W-:Y:S02]  /*1eb20*/  IMAD.MOV.U32 R70, RZ, RZ, 0x10 ;  /* 0x00000010ff467424 */ /* 0x000fe400078e00ff */
[----:B------:R-:W-:-:S02]  /*1eb30*/  IMAD.MOV.U32 R69, RZ, RZ, -0x1 ;  /* 0xffffffffff457424 */ /* 0x000fc400078e00ff */
[----:B------:R-:W-:Y:S05]  /*1eb40*/  CALL.REL.NOINC `($__internal_30_$__cuda_sm70_shflsync_bfly_p) ;  /* 0x0000001000007944 */ /* 0x000fea0003c00000 */
[----:B-1----:R-:W-:Y:S05]  /*1eb50*/  BRA `(.L_x_11480) ;  /* 0xffffdfb000007947 */ /* 0x002fea000383ffff */
        .weak           $__internal_30_$__cuda_sm70_shflsync_bfly_p
        .type           $__internal_30_$__cuda_sm70_shflsync_bfly_p,@function
        .size           $__internal_30_$__cuda_sm70_shflsync_bfly_p,(.L_x_57070 - $__internal_30_$__cuda_sm70_shflsync_bfly_p)
$__internal_30_$__cuda_sm70_shflsync_bfly_p:
[----:B------:R-:W-:Y:S04]  /*1eb60*/  WARPSYNC R69 ;  /* 0x0000004500007348 */ /* 0x000fe80003800000 */
[----:B------:R0:W1:Y:S02]  /*1eb70*/  SHFL.BFLY PT, R70, R132, R70, R133 ;  /* 0x0c00004684467389 */ /* 0x00006400000e0085 */
[----:B0-----:R-:W-:-:S04]  /*1eb80*/  MOV R69, 0x0 ;  /* 0x0000000000457802 */ /* 0x001fc80000000f00 */
[----:B------:R-:W-:Y:S05]  /*1eb90*/  RET.REL.NODEC R68 `(_ZN10layer_norm13ln_fwd_kernelINS_13Kernel_traitsI6__halfS2_S2_S2_fjLj2048ELj1ELj4ELj1ELj16ENS_18Kernel_traits_baseILj2048ES2_S2_S2_S2_fjLj128EEEEELb1ELb1ELb1ELb0EEEvNS_9FwdParamsE) ;  /* 0xfffe146044007950 */ /* 0x000fea0003c3ffff */
.L_x_11481:
        /* <DEDUP_REMOVED lines=14> */
.L_x_57070:


//--------------------- .text._ZN10layer_norm13ln_fwd_kernelINS_13Kernel_traitsI6__halfS2_S2_S2_fjLj2048ELj1ELj4ELj1ELj16ENS_18Kernel_traits_baseILj2048ES2_S2_S2_S2_fjLj128EEEEELb1ELb1ELb1ELb1EEEvNS_9FwdParamsE --------------------------
	.section	.text._ZN10layer_norm13ln_fwd_kernelINS_13Kernel_traitsI6__halfS2_S2_S2_fjLj2048ELj1ELj4ELj1ELj16ENS_18Kernel_traits_baseILj2048ES2_S2_S2_S2_fjLj128EEEEELb1ELb1ELb1ELb1EEEvNS_9FwdParamsE,"ax",@progbits
	.sectioninfo	@"SHI_REGISTERS=255"
	.align	128
        .global         _ZN10layer_norm13ln_fwd_kernelINS_13Kernel_traitsI6__halfS2_S2_S2_fjLj2048ELj1ELj4ELj1ELj16ENS_18Kernel_traits_baseILj2048ES2_S2_S2_S2_fjLj128EEEEELb1ELb1ELb1ELb1EEEvNS_9FwdParamsE
        .type           _ZN10layer_norm13ln_fwd_kernelINS_13Kernel_traitsI6__halfS2_S2_S2_fjLj2048ELj1ELj4ELj1ELj16ENS_18Kernel_traits_baseILj2048ES2_S2_S2_S2_fjLj128EEEEELb1ELb1ELb1ELb1EEEvNS_9FwdParamsE,@function
        .size           _ZN10layer_norm13ln_fwd_kernelINS_13Kernel_traitsI6__halfS2_S2_S2_fjLj2048ELj1ELj4ELj1ELj16ENS_18Kernel_traits_baseILj2048ES2_S2_S2_S2_fjLj128EEEEELb1ELb1ELb1ELb1EEEvNS_9FwdParamsE,(.L_x_57071 - _ZN10layer_norm13ln_fwd_kernelINS_13Kernel_traitsI6__halfS2_S2_S2_fjLj2048ELj1ELj4ELj1ELj16ENS_18Kernel_traits_baseILj2048ES2_S2_S2_S2_fjLj128EEEEELb1ELb1ELb1ELb1EEEvNS_9FwdParamsE)
        .other          _ZN10layer_norm13ln_fwd_kernelINS_13Kernel_traitsI6__halfS2_S2_S2_fjLj2048ELj1ELj4ELj1ELj16ENS_18Kernel_traits_baseILj2048ES2_S2_S2_S2_fjLj128EEEEELb1ELb1ELb1ELb1EEEvNS_9FwdParamsE,@"STO_CUDA_ENTRY STV_DEFAULT"
_ZN10layer_norm13ln_fwd_kernelINS_13Kernel_traitsI6__halfS2_S2_S2_fjLj2048ELj1ELj4ELj1ELj16ENS_18Kernel_traits_baseILj2048ES2_S2_S2_S2_fjLj128EEEEELb1ELb1ELb1ELb1EEEvNS_9FwdParamsE:
.text._ZN10layer_norm13ln_fwd_kernelINS_13Kernel_traitsI6__halfS2_S2_S2_fjLj2048ELj1ELj4ELj1ELj16ENS_18Kernel_traits_baseILj2048ES2_S2_S2_S2_fjLj128EEEEELb1ELb1ELb1ELb1EEEvNS_9FwdParamsE:
        /* <DEDUP_REMOVED lines=20> */
[----:B------:R-:W-:Y:S01]  /*0140*/  IMAD.WIDE.U32 R6, R161, -0x326172a9, RZ ;  /* 0xcd9e8d57a1067825 */ /* 0x000fe200078e00ff */
[----:B--2---:R0:W1:Y:S08]  /*0150*/  @P1 R2UR UR4, R2 ;  /* 0x00000000020413c2 */ /* 0x00407000000e0000 */
[----:B------:R0:W2:Y:S01]  /*0160*/  @P1 R2UR UR5, R3 ;  /* 0x00000000030513c2 */ /* 0x0000a200000e0000 */
[----:B---3--:R-:W-:-:S04]  /*0170*/  @P1 IADD3 R175, P2, R4, c[0x0][0x240], RZ ;  /* 0x0000900004af1a10 */ /* 0x008fc80007f5e0ff */
[----:B------:R-:W-:Y:S01]  /*0180*/  @P1 IADD3.X R12, RZ, R5, RZ, P2, !PT ;  /* 0x00000005ff0c1210 */ /* 0x000fe200017fe4ff */
[----:B------:R-:W-:-:S03]  /*0190*/  IMAD.WIDE.U32 R4, R0, R21, c[0x0][0x218] ;  /* 0x0000860000047625 */ /* 0x000fc600078e0015 */
[--C-:B------:R-:W-:Y:S02]  /*01a0*/  SHF.R.U64 R160, R175, 0x2, R12.reuse ;  /* 0x00000002afa07819 */ /* 0x100fe4000000120c */
[----:B------:R-:W-:Y:S01]  /*01b0*/  SHF.R.U32.HI R159, RZ, 0x2, R12 ;  /* 0x00000002ff9f7819 */ /* 0x000fe2000001160c */
[----:B------:R3:W5:Y:S02]  /*01c0*/  @P0 LDG.E.128 R8, [R4.64] ;  /* 0x0000000604080981 */ /* 0x000764000c1e1d00 */
[----:B0-----:R-:W-:Y:S01]  /*01d0*/  IMAD.WIDE.U32 R2, R160, -0x2daee0ad, RZ ;  /* 0xd2511f53a0027825 */ /* 0x001fe200078e00ff */
[----:B-1----:R-:W-:Y:S01]  /*01e0*/  LOP3.LUT R12, R7, UR4, R159, 0x96, !PT ;  /* 0x00000004070c7c12 */ /* 0x002fe2000f8e969f */
[----:B------:R-:W-:Y:S01]  /*01f0*/  UIADD3 UR9, UR4, -0x61c88647, URZ ;  /* 0x9e3779b904097890 */ /* 0x000fe2000fffe03f */
[----:B------:R3:W5:Y:S01]  /*0200*/  @P0 LDG.E.128 R16, [R4.64+0x200] ;  /* 0x0002000604100981 */ /* 0x000762000c1e1d00 */
[----:B------:R-:W-:Y:S02]  /*0210*/  UIADD3 UR11, UR4, 0x3c6ef372, URZ ;  /* 0x3c6ef372040b7890 */ /* 0x000fe4000fffe03f */
[----:B------:R-:W-:Y:S01]  /*0220*/  IMAD.WIDE.U32 R12, R12, -0x2daee0ad, RZ ;  /* 0xd2511f530c0c7825 */ /* 0x000fe200078e00ff */
[----:B------:R-:W-:Y:S01]  /*0230*/  UIADD3 UR13, UR4, -0x255992d5, URZ ;  /* 0xdaa66d2b040d7890 */ /* 0x000fe2000fffe03f */
[----:B------:R3:W5:Y:S01]  /*0240*/  @P0 LDG.E.128 R24, [R4.64+0x400] ;  /* 0x0004000604180981 */ /* 0x000762000c1e1d00 */
[----:B--2---:R-:W-:Y:S01]  /*0250*/  LOP3.LUT R14, R3, UR5, RZ, 0x3c, !PT ;  /* 0x00000005030e7c12 */ /* 0x004fe2000f8e3cff */
[----:B------:R-:W-:-:S02]  /*0260*/  UIADD3 UR10, UR5, -0x4498517b, URZ ;  /* 0xbb67ae85050a7890 */ /* 0x000fc4000fffe03f */
[----:B------:R-:W-:Y:S01]  /*0270*/  UIADD3 UR12, UR5, 0x76cf5d0a, URZ ;  /* 0x76cf5d0a050c7890 */ /* 0x000fe2000fffe03f */
[----:B------:R3:W5:Y:S01]  /*0280*/  @P0 LDG.E.128 R32, [R4.64+0x600] ;  /* 0x0006000604200981 */ /* 0x000762000c1e1d00 */
[----:B------:R-:W-:Y:S02]  /*0290*/  IMAD.WIDE.U32 R14, R14, -0x326172a9, RZ ;  /* 0xcd9e8d570e0e7825 */ /* 0x000fe400078e00ff */
[----:B------:R-:W-:Y:S01]  /*02a0*/  LOP3.LUT R7, R13, UR10, R2, 0x96, !PT ;  /* 0x0000000a0d077c12 */ /* 0x000fe2000f8e9602 */
[----:B------:R-:W-:Y:S01]  /*02b0*/  UIADD3 UR14, UR5, 0x32370b8f, URZ ;  /* 0x32370b8f050e7890 */ /* 0x000fe2000fffe03f */
[----:B------:R3:W5:Y:S01]  /*02c0*/  @P0 LDG.E.128 R116, [R4.64+0x800] ;  /* 0x0008000604740981 */ /* 0x000762000c1e1d00 */
[----:B------:R-:W-:Y:S02]  /*02d0*/  LOP3.LUT R2, R15, UR9, R6, 0x96, !PT ;  /* 0x000000090f027c12 */ /* 0x000fe4000f8e9606 */
[----:B------:R-:W-:Y:S01]  /*02e0*/  IMAD.WIDE.U32 R6, R7, -0x326172a9, RZ ;  /* 0xcd9e8d5707067825 */ /* 0x000fe200078e00ff */
[----:B------:R-:W-:Y:S01]  /*02f0*/  UIADD3 UR15, UR4, 0x78dde6e4, URZ ;  /* 0x78dde6e4040f7890 */ /* 0x000fe2000fffe03f */
[----:B------:R3:W5:Y:S02]  /*0300*/  @P0 LDG.E.128 R112, [R4.64+0xa00] ;  /* 0x000a000604700981 */ /* 0x000764000c1e1d00 */
[----:B------:R-:W-:Y:S01]  /*0310*/  IMAD.WIDE.U32 R2, R2, -0x2daee0ad, RZ ;  /* 0xd2511f5302027825 */ /* 0x000fe200078e00ff */
[----:B------:R-:W-:Y:S01]  /*0320*/  LOP3.LUT R13, R7, UR11, R14, 0x96, !PT ;  /* 0x0000000b070d7c12 */ /* 0x000fe2000f8e960e */
[----:B------:R-:W-:Y:S01]  /*0330*/  UIADD3 UR16, UR5, -0x126145ec, URZ ;  /* 0xed9eba1405107890 */ /* 0x000fe2000fffe03f */
[----:B------:R3:W5:Y:S02]  /*0340*/  @P0 LDG.E.128 R108, [R4.64+0xc00] ;  /* 0x000c0006046c0981 */ /* 0x000764000c1e1d00 */
[----:B------:R-:W-:Y:S01]  /*0350*/  LOP3.LUT R14, R3, UR12, R12, 0x96, !PT ;  /* 0x0000000c030e7c12 */ /* 0x000fe2000f8e960c */
[----:B------:R-:W-:Y:S01]  /*0360*/  IMAD.WIDE.U32 R12, R13, -0x2daee0ad, RZ ;  /* 0xd2511f530d0c7825 */ /* 0x000fe200078e00ff */
[----:B------:R-:W-:Y:S01]  /*0370*/  UIADD3 UR18, UR5, -0x56f99767, URZ ;  /* 0xa906689905127890 */ /* 0x000fe2000fffe03f */
[----:B------:R3:W5:Y:S02]  /*0380*/  @P0 LDG.E.128 R104, [R4.64+0xe00] ;  /* 0x000e000604680981 */ /* 0x000764000c1e1d00 */
        /* <DEDUP_REMOVED lines=22> */
[----:B------:R-:W-:Y:S02]  /*04f0*/  UIADD3 UR22, UR5, 0x1fd5c5a3, URZ ;  /* 0x1fd5c5a305167890 */ /* 0x000fe4000fffe03f */
[----:B------:R-:W-:Y:S01]  /*0500*/  ISETP.GE.AND P1, PT, R158, c[0x0][0x164], PT ;  /* 0x000059009e007a0c */ /* 0x000fe20003f26270 */
[----:B------:R-:W-:-:S04]  /*0510*/  IMAD.WIDE.U32 R14, R14, -0x326172a9, RZ ;  /* 0xcd9e8d570e0e7825 */ /* 0x000fc800078e00ff */
[----:B------:R-:W-:Y:S01]  /*0520*/  IMAD.SHL.U32 R3, R20, 0x10, RZ ;  /* 0x0000001014037824 */ /* 0x000fe200078e00ff */
[----:B------:R-:W-:Y:S02]  /*0530*/  LOP3.LUT R170, R13, UR22, R2, 0x96, !PT ;  /* 0x000000160daa7c12 */ /* 0x000fe4000f8e9602 */
[----:B------:R-:W-:Y:S02]  /*0540*/  LOP3.LUT R171, R15, UR21, R6, 0x96, !PT ;  /* 0x000000150fab7c12 */ /* 0x000fe4000f8e9606 */
[----:B------:R-:W-:Y:S01]  /*0550*/  LOP3.LUT R3, R3, 0x1f0, RZ, 0xc0, !PT ;  /* 0x000001f003037812 */ /* 0x000fe200078ec0ff */
[----:B------:R-:W-:Y:S01]  /*0560*/  UIADD3 UR23, UR4, -0xe443238, URZ ;  /* 0xf1bbcdc804177890 */ /* 0x000fe2000fffe03f */
[----:B------:R-:W-:Y:S01]  /*0570*/  IMAD.HI.U32 R7, R170, -0x326172a9, RZ ;  /* 0xcd9e8d57aa077827 */ /* 0x000fe200078e00ff */
[----:B------:R-:W-:Y:S01]  /*0580*/  UIADD3 UR24, UR5, -0x24c28bd8, URZ ;  /* 0xdb3d742805187890 */ /* 0x000fe2000fffe03f */
[----:B------:R-:W-:Y:S02]  /*0590*/  IADD3 R72, P3, R3, c[0x0][0x1c8], RZ ;  /* 0x0000720003487a10 */ /* 0x000fe40007f7e0ff */
[----:B---3--:R-:W-:Y:S01]  /*05a0*/  IMAD.HI.U32 R5, R171, -0x2daee0ad, RZ ;  /* 0xd2511f53ab057827 */ /* 0x008fe200078e00ff */
[----:B------:R-:W-:-:S02]  /*05b0*/  LEA R2, P2, R0, c[0x0][0x1c8], 0x4 ;  /* 0x0000720000027a11 */ /* 0x000fc400078420ff */
[----:B------:R-:W-:Y:S01]  /*05c0*/  LOP3.LUT R174, R7, UR23, R14, 0x96, !PT ;  /* 0x0000001707ae7c12 */ /* 0x000fe2000f8e960e */
[----:B------:R-:W-:Y:S01]  /*05d0*/  IMAD.X R73, RZ, RZ, c[0x0][0x1cc], P3 ;  /* 0x00007300ff497624 */ /* 0x000fe200018e06ff */
[----:B------:R-:W-:Y:S02]  /*05e0*/  IADD3.X R3, RZ, c[0x0][0x1cc], RZ, P2, !PT ;  /* 0x00007300ff037a10 */ /* 0x000fe400017fe4ff */
[----:B------:R-:W-:Y:S01]  /*05f0*/  LOP3.LUT R172, R5, UR24, R12, 0x96, !PT ;  /* 0x0000001805ac7c12 */ /* 0x000fe2000f8e960c */
[----:B------:R-:W-:Y:S06]  /*0600*/  @P1 EXIT ;  /* 0x000000000000194d */ /* 0x000fec0003800000 */
[----:B------:R-:W5:Y:S02]  /*0610*/  LDG.E.128 R72, [R72.64+0xe00] ;  /* 0x000e000648487981 */ /* 0x000f64000c1e1d00 */
[----:B-----5:R-:W-:Y:S01]  /*0620*/  @!P0 CS2R R8, SRZ ;  /* 0x0000000000088805 */ /* 0x020fe2000001ff00 */
[----:B------:R-:W-:Y:S01]  /*0630*/  @!P0 CS2R R10, SRZ ;  /* 0x00000000000a8805 */ /* 0x000fe2000001ff00 */
[----:B------:R-:W-:Y:S01]  /*0640*/  IMAD.WIDE.U32 R12, R0, R21, c[0x0][0x1b0] ;  /* 0x00006c00000c7625 */ /* 0x000fe200078e0015 */
[----:B------:R-:W-:Y:S01]  /*0650*/  @!P0 CS2R R16, SRZ ;  /* 0x0000000000108805 */ /* 0x000fe2000001ff00 */
[----:B------:R-:W-:Y:S01]  /*0660*/  @!P0 CS2R R104, SRZ ;  /* 0x0000000000688805 */ /* 0x000fe2000001ff00 */
[----:B------:R-:W-:Y:S01]  /*0670*/  @!P0 CS2R R18, SRZ ;  /* 0x0000000000128805 */ /* 0x000fe2000001ff00 */
[----:B------:R-:W-:Y:S01]  /*0680*/  @!P0 CS2R R24, SRZ ;  /* 0x0000000000188805 */ /* 0x000fe2000001ff00 */
[----:B------:R0:W5:Y:S01]  /*0690*/  LDG.E.128 R100, [R2.64] ;  /* 0x0000000602647981 */ /* 0x000162000c1e1d00 */
[----:B------:R-:W-:Y:S01]  /*06a0*/  @!P0 CS2R R26, SRZ ;  /* 0x00000000001a8805 */ /* 0x000fe2000001ff00 */
[--C-:B------:R-:W-:Y:S01]  /*06b0*/  HADD2.F32 R4, -RZ, R9.reuse.H0_H0 ;  /* 0x20000009ff047230 */ /* 0x100fe20000004100 */
[----:B------:R-:W-:Y:S01]  /*06c0*/  @!P0 CS2R R32, SRZ ;  /* 0x0000000000208805 */ /* 0x000fe2000001ff00 */
[----:B------:R0:W5:Y:S01]  /*06d0*/  LDG.E.128 R96, [R2.64+0x200] ;  /* 0x0002000602607981 */ /* 0x000162000c1e1d00 */
[----:B------:R-:W-:Y:S01]  /*06e0*/  HADD2.F32 R5, -RZ, R9.H1_H1 ;  /* 0x30000009ff057230 */ /* 0x000fe20000004100 */
[----:B------:R-:W-:-:S02]  /*06f0*/  @!P0 CS2R R34, SRZ ;  /* 0x0000000000228805 */ /* 0x000fc4000001ff00 */
[----:B------:R0:W5:Y:S01]  /*0700*/  LDG.E.128 R92, [R2.64+0x400] ;  /* 0x00040006025c7981 */ /* 0x000162000c1e1d00 */
[----:B------:R-:W-:-:S03]  /*0710*/  HADD2.F32 R6, -RZ, R10.H0_H0 ;  /* 0x2000000aff067230 */ /* 0x000fc60000004100 */
[----:B------:R0:W5:Y:S01]  /*0720*/  LDG.E.128 R88, [R2.64+0x600] ;  /* 0x0006000602587981 */ /* 0x000162000c1e1d00 */
[----:B------:R-:W-:-:S03]  /*0730*/  HADD2.F32 R7, -RZ, R10.H1_H1 ;  /* 0x3000000aff077230 */ /* 0x000fc60000004100 */
[----:B------:R0:W5:Y:S01]  /*0740*/  LDG.E.128 R84, [R2.64+0x800] ;  /* 0x0008000602547981 */ /* 0x000162000c1e1d00 */
[----:B------:R-:W-:-:S03]  /*0750*/  HADD2.F32 R9, -RZ, R11.H1_H1 ;  /* 0x3000000bff097230 */ /* 0x000fc60000004100 */
[----:B------:R0:W5:Y:S01]  /*0760*/  LDG.E.128 R80, [R2.64+0xa00] ;  /* 0x000a000602507981 */ /* 0x000162000c1e1d00 */
[----:B------:R-:W-:-:S03]  /*0770*/  HADD2.F32 R10, -RZ, R16.H0_H0 ;  /* 0x20000010ff0a7230 */ /* 0x000fc60000004100 */
[----:B------:R0:W5:Y:S01]  /*0780*/  LDG.E.128 R76, [R2.64+0xc00] ;  /* 0x000c0006024c7981 */ /* 0x000162000c1e1d00 */
[----:B------:R-:W-:Y:S01]  /*0790*/  @!P0 CS2R R116, SRZ ;  /* 0x0000000000748805 */ /* 0x000fe2000001ff00 */
[----:B------:R-:W-:Y:S01]  /*07a0*/  @!P0 CS2R R118, SRZ ;  /* 0x0000000000768805 */ /* 0x000fe2000001ff00 */
[----:B------:R-:W-:Y:S01]  /*07b0*/  @!P0 CS2R R112, SRZ ;  /* 0x0000000000708805 */ /* 0x000fe2000001ff00 */
[----:B------:R1:W5:Y:S01]  /*07c0*/  LDG.E.128 R68, [R12.64] ;  /* 0x000000060c447981 */ /* 0x000362000c1e1d00 */
[----:B------:R-:W-:Y:S01]  /*07d0*/  @!P0 CS2R R114, SRZ ;  /* 0x0000000000728805 */ /* 0x000fe2000001ff00 */
[----:B------:R-:W-:Y:S01]  /*07e0*/  @!P0 CS2R R108, SRZ ;  /* 0x00000000006c8805 */ /* 0x000fe2000001ff00 */
[----:B------:R-:W-:Y:S01]  /*07f0*/  @!P0 CS2R R110, SRZ ;  /* 0x00000000006e8805 */ /* 0x000fe2000001ff00 */
[----:B------:R1:W5:Y:S01]  /*0800*/  LDG.E.128 R64, [R12.64+0x200] ;  /* 0x000200060c407981 */ /* 0x000362000c1e1d00 */
[--C-:B0-----:R-:W-:Y:S02]  /*0810*/  HADD2.F32 R2, -RZ, R8.reuse.H0_H0 ;  /* 0x20000008ff027230 */ /* 0x101fe40000004100 */
[----:B------:R-:W-:Y:S01]  /*0820*/  HADD2.F32 R3, -RZ, R8.H1_H1 ;  /* 0x30000008ff037230 */ /* 0x000fe20000004100 */
[----:B------:R1:W5:Y:S01]  /*0830*/  LDG.E.128 R60, [R12.64+0x400] ;  /* 0x000400060c3c7981 */ /* 0x000362000c1e1d00 */
[----:B------:R-:W-:Y:S01]  /*0840*/  HADD2.F32 R8, -RZ, R11.H0_H0 ;  /* 0x2000000bff087230 */ /* 0x000fe20000004100 */
[----:B------:R-:W-:Y:S01]  /*0850*/  @!P0 CS2R R106, SRZ ;  /* 0x00000000006a8805 */ /* 0x000fe2000001ff00 */
[----:B------:R-:W-:Y:S01]  /*0860*/  HADD2.F32 R11, -RZ, R16.H1_H1 ;  /* 0x30000010ff0b7230 */ /* 0x000fe20000004100 */
[----:B------:R1:W5:Y:S01]  /*0870*/  LDG.E.128 R56, [R12.64+0x600] ;  /* 0x000600060c387981 */ /* 0x000362000c1e1d00 */
[--C-:B------:R-:W-:Y:S01]  /*0880*/  HADD2.F32 R150, -RZ, R104.reuse.H0_H0 ;  /* 0x20000068ff967230 */ /* 0x100fe20000004100 */
[----:B------:R-:W-:Y:S01]  /*0890*/  UIADD3 UR25, UR4, -0x700cb87f, URZ ;  /* 0x8ff3478104197890 */ /* 0x000fe2000fffe03f */
[----:B------:R-:W-:Y:S01]  /*08a0*/  HADD2.F32 R151, -RZ, R104.H1_H1 ;  /* 0x30000068ff977230 */ /* 0x000fe20000004100 */
[----:B------:R1:W5:Y:S01]  /*08b0*/  LDG.E.128 R52, [R12.64+0x800] ;  /* 0x000800060c347981 */ /* 0x000362000c1e1d00 */
[--C-:B------:R-:W-:Y:S01]  /*08c0*/  HADD2.F32 R152, -RZ, R105.reuse.H0_H0 ;  /* 0x20000069ff987230 */ /* 0x100fe20000004100 */
[----:B------:R-:W-:Y:S01]  /*08d0*/  UIADD3 UR26, UR5, -0x695add53, URZ ;  /* 0x96a522ad051a7890 */ /* 0x000fe2000fffe03f */
[----:B------:R-:W-:Y:S01]  /*08e0*/  HADD2.F32 R153, -RZ, R105.H1_H1 ;  /* 0x30000069ff997230 */ /* 0x000fe20000004100 */
[----:B------:R1:W5:Y:S01]  /*08f0*/  LDG.E.128 R48, [R12.64+0xa00] ;  /* 0x000a00060c307981 */ /* 0x000362000c1e1d00 */
[----:B------:R-:W-:Y:S01]  /*0900*/  HADD2.F32 R14, -RZ, R18.H0_H0 ;  /* 0x20000012ff0e7230 */ /* 0x000fe20000004100 */
[----:B------:R-:W-:-:S02]  /*0910*/  IMAD R171, R171, -0x2daee0ad, RZ ;  /* 0xd2511f53abab7824 */ /* 0x000fc400078e02ff */
[----:B------:R1:W5:Y:S01]  /*0920*/  LDG.E.128 R44, [R12.64+0xc00] ;  /* 0x000c00060c2c7981 */ /* 0x000362000c1e1d00 */
[----:B------:R-:W-:Y:S01]  /*0930*/  HADD2.F32 R15, -RZ, R18.H1_H1 ;  /* 0x30000012ff0f7230 */ /* 0x000fe20000004100 */
[----:B------:R-:W-:Y:S02]  /*0940*/  IMAD R170, R170, -0x326172a9, RZ ;  /* 0xcd9e8d57aaaa7824 */ /* 0x000fe400078e02ff */
[----:B------:R1:W5:Y:S01]  /*0950*/  LDG.E.128 R40, [R12.64+0xe00] ;  /* 0x000e00060c287981 */ /* 0x000362000c1e1d00 */
[----:B------:R-:W-:Y:S01]  /*0960*/  HADD2.F32 R16, -RZ, R19.H0_H0 ;  /* 0x20000013ff107230 */ /* 0x000fe20000004100 */
[----:B------:R-:W-:Y:S01]  /*0970*/  IMAD.HI.U32 R105, R172, -0x326172a9, RZ ;  /* 0xcd9e8d57ac697827 */ /* 0x000fe200078e00ff */
[----:B------:R-:W-:Y:S02]  /*0980*/  HADD2.F32 R18, -RZ, R24.H0_H0 ;  /* 0x20000018ff127230 */ /* 0x000fe40000004100 */
[--C-:B------:R-:W-:Y:S01]  /*0990*/  HADD2.F32 R20, -RZ, R25.reuse.H0_H0 ;  /* 0x20000019ff147230 */ /* 0x100fe20000004100 */
[----:B------:R-:W-:Y:S01]  /*09a0*/  IMAD.HI.U32 R104, R174, -0x2daee0ad, RZ ;  /* 0xd2511f53ae687827 */ /* 0x000fe200078e00ff */
[----:B------:R-:W-:-:S02]  /*09b0*/  HADD2.F32 R21, -RZ, R25.H1_H1 ;  /* 0x30000019ff157230 */ /* 0x000fc40000004100 */
[--C-:B-1----:R-:W-:Y:S02]  /*09c0*/  HADD2.F32 R12, -RZ, R17.reuse.H0_H0 ;  /* 0x20000011ff0c7230 */ /* 0x102fe40000004100 */
[----:B------:R-:W-:Y:S02]  /*09d0*/  HADD2.F32 R13, -RZ, R17.H1_H1 ;  /* 0x30000011ff0d7230 */ /* 0x000fe40000004100 */
[----:B------:R-:W-:Y:S02]  /*09e0*/  HADD2.F32 R17, -RZ, R19.H1_H1 ;  /* 0x30000013ff117230 */ /* 0x000fe40000004100 */
[----:B------:R-:W-:Y:S01]  /*09f0*/  HADD2.F32 R19, -RZ, R24.H1_H1 ;  /* 0x30000018ff137230 */ /* 0x000fe20000004100 */
[----:B------:R-:W-:Y:S01]  /*0a00*/  BSSY B0, `(.L_x_11482) ;  /* 0x0001beb000007945 */ /* 0x000fe20003800000 */
[--C-:B------:R-:W-:Y:S02]  /*0a10*/  HADD2.F32 R22, -RZ, R26.reuse.H0_H0 ;  /* 0x2000001aff167230 */ /* 0x100fe40000004100 */
[----:B------:R-:W-:-:S02]  /*0a20*/  HADD2.F32 R23, -RZ, R26.H1_H1 ;  /* 0x3000001aff177230 */ /* 0x000fc40000004100 */
[--C-:B------:R-:W-:Y:S02]  /*0a30*/  HADD2.F32 R24, -RZ, R27.reuse.H0_H0 ;  /* 0x2000001bff187230 */ /* 0x100fe40000004100 */
[----:B------:R-:W-:Y:S02]  /*0a40*/  HADD2.F32 R25, -RZ, R27.H1_H1 ;  /* 0x3000001bff197230 */ /* 0x000fe40000004100 */
[--C-:B------:R-:W-:Y:S02]  /*0a50*/  HADD2.F32 R26, -RZ, R32.reuse.H0_H0 ;  /* 0x20000020ff1a7230 */ /* 0x100fe40000004100 */
[----:B------:R-:W-:Y:S02]  /*0a60*/  HADD2.F32 R27, -RZ, R32.H1_H1 ;  /* 0x30000020ff1b7230 */ /* 0x000fe40000004100 */
[--C-:B------:R-:W-:Y:S02]  /*0a70*/  HADD2.F32 R28, -RZ, R33.reuse.H0_H0 ;  /* 0x20000021ff1c7230 */ /* 0x100fe40000004100 */
[----:B------:R-:W-:Y:S01]  /*0a80*/  HADD2.F32 R29, -RZ, R33.H1_H1 ;  /* 0x30000021ff1d7230 */ /* 0x000fe20000004100 */
[----:B------:R-:W-:Y:S01]  /*0a90*/  LOP3.LUT R170, R105, UR25, R170, 0x96, !PT ;  /* 0x0000001969aa7c12 */ /* 0x000fe2000f8e96aa */
[--C-:B------:R-:W-:Y:S01]  /*0aa0*/  HADD2.F32 R30, -RZ, R34.reuse.H0_H0 ;  /* 0x20000022ff1e7230 */ /* 0x100fe20000004100 */
[----:B------:R-:W-:Y:S01]  /*0ab0*/  LOP3.LUT R171, R104, UR26, R171, 0x96, !PT ;  /* 0x0000001a68ab7c12 */ /* 0x000fe2000f8e96ab */
[----:B------:R-:W-:Y:S01]  /*0ac0*/  HADD2.F32 R31, -RZ, R34.H1_H1 ;  /* 0x30000022ff1f7230 */ /* 0x000fe20000004100 */
[----:B------:R-:W-:Y:S01]  /*0ad0*/  LOP3.LUT R175, R175, 0x3, RZ, 0xc0, !PT ;  /* 0x00000003afaf7812 */ /* 0x000fe200078ec0ff */
        /* <DEDUP_REMOVED lines=33> */
.L_x_12144:
        /* <DEDUP_REMOVED lines=28> */
[----:B0-----:R-:W-:Y:S02]  /*0eb0*/  IMAD.MOV.U32 R125, RZ, RZ, RZ ;  /* 0x000000ffff7d7224 */ /* 0x001fe400078e00ff */
[----:B------:R-:W-:Y:S01]  /*0ec0*/  IMAD.MOV.U32 R112, RZ, RZ, R175 ;  /* 0x000000ffff707224 */ /* 0x000fe200078e00af */
[----:B------:R-:W-:Y:S05]  /*0ed0*/  @!P0 BRA `(.L_x_11485) ;  /* 0x000005b000008947 */ /* 0x000fea0003800000 */
[----:B------:R-:W-:Y:S01]  /*0ee0*/  MOV R112, R175 ;  /* 0x000000af00707202 */ /* 0x000fe20000000f00 */
[----:B-----5:R-:W-:Y:S01]  /*0ef0*/  HADD2.F32 R125, -RZ, R104.H0_H0 ;  /* 0x20000068ff7d7230 */ /* 0x020fe20000004100 */
[----:B------:R-:W-:Y:S05]  /*0f00*/  BRA `(.L_x_11485) ;  /* 0x0000058000007947 */ /* 0x000fea0003800000 */
.L_x_11484:
        /* <DEDUP_REMOVED lines=12> */
.L_x_11487:
[----:B------:R-:W-:Y:S02]  /*0fd0*/  IMAD.MOV.U32 R122, RZ, RZ, R172 ;  /* 0x000000ffff7a7224 */ /* 0x000fe400078e00ac */
.L_x_11488:
[----:B------:R-:W-:Y:S05]  /*0fe0*/  BSYNC B2 ;  /* 0x0000000000027941 */ /* 0x000fea0003800000 */
.L_x_11486:
        /* <DEDUP_REMOVED lines=16> */
.L_x_11492:
[----:B------:R-:W-:Y:S05]  /*10f0*/  BSYNC B3 ;  /* 0x0000000000037941 */ /* 0x000fea0003800000 */
.L_x_11491:
        /* <DEDUP_REMOVED lines=43> */
.L_x_11490:
[----:B------:R-:W-:Y:S05]  /*13b0*/  BSYNC B2 ;  /* 0x0000000000027941 */ /* 0x000fea0003800000 */
.L_x_11489:
[----:B------:R-:W0:Y:S01]  /*13c0*/  I2F.U32 R113, R122 ;  /* 0x0000007a00717306 */ /* 0x000e220000201000 */
[----:B-----5:R-:W-:Y:S01]  /*13d0*/  HADD2.F32 R114, -RZ, R108.H0_H0 ;  /* 0x2000006cff727230 */ /* 0x020fe20000004100 */
[----:B------:R-:W-:Y:S01]  /*13e0*/  IMAD.MOV.U32 R116, RZ, RZ, 0x2f800000 ;  /* 0x2f800000ff747424 */ /* 0x000fe200078e00ff */
[----:B------:R-:W-:-:S03]  /*13f0*/  HADD2.F32 R125, -RZ, R100.H0_H0 ;  /* 0x20000064ff7d7230 */ /* 0x000fc60000004100 */
[----:B------:R-:W-:-:S04]  /*1400*/  FMUL.FTZ R114, R114, c[0x0][0x1ec] ;  /* 0x00007b0072727a20 */ /* 0x000fc80000410000 */
[----:B------:R-:W-:Y:S02]  /*1410*/  FMUL.FTZ R114, R114, c[0x0][0x1e8] ;  /* 0x00007a0072727a20 */ /* 0x000fe40000410000 */
[----:B0-----:R-:W-:Y:S01]  /*1420*/  FFMA.FTZ R113, R113, R116, 1.1641532182693481445e-10 ;  /* 0x2f00000071717423 */ /* 0x001fe20000010074 */
[----:B------:R-:W-:-:S04]  /*1430*/  @P0 HADD2.F32 R116, -RZ, R104.H0_H0 ;  /* 0x20000068ff740230 */ /* 0x000fc80000004100 */
[----:B------:R-:W-:-:S04]  /*1440*/  FSETP.GTU.FTZ.AND P3, PT, R113, c[0x0][0x1e4], PT ;  /* 0x0000790071007a0b */ /* 0x000fc80003f7c000 */
[----:B------:R-:W-:Y:S02]  /*1450*/  FSEL R114, R114, RZ, !P3 ;  /* 0x000000ff72727208 */ /* 0x000fe40005800000 */
[----:B------:R-:W-:-:S03]  /*1460*/  SEL R163, RZ, 0x1, P3 ;  /* 0x00000001ffa37807 */ /* 0x000fc60001800000 */
[----:B------:R-:W-:-:S04]  /*1470*/  FMUL.FTZ R125, R114, R125 ;  /* 0x0000007d727d7220 */ /* 0x000fc80000410000 */
[----:B------:R-:W-:Y:S02]  /*1480*/  @P0 FADD.FTZ R125, R125, R116 ;  /* 0x000000747d7d0221 */ /* 0x000fe40000010000 */
.L_x_11485:
[----:B------:R-:W-:Y:S05]  /*1490*/  BSYNC B1 ;  /* 0x0000000000017941 */ /* 0x000fea0003800000 */
.L_x_11483:
        /* <DEDUP_REMOVED lines=8> */
.L_x_11494:
        /* <DEDUP_REMOVED lines=12> */
.L_x_11497:
[----:B------:R-:W-:Y:S02]  /*15e0*/  IMAD.MOV.U32 R122, RZ, RZ, R172 ;  /* 0x000000ffff7a7224 */ /* 0x000fe400078e00ac */
.L_x_11498:
[----:B------:R-:W-:Y:S05]  /*15f0*/  BSYNC B2 ;  /* 0x0000000000027941 */ /* 0x000fea0003800000 */
.L_x_11496:
        /* <DEDUP_REMOVED lines=16> */
.L_x_11502:
[----:B------:R-:W-:Y:S05]  /*1700*/  BSYNC B3 ;  /* 0x0000000000037941 */ /* 0x000fea0003800000 */
.L_x_11501:
        /* <DEDUP_REMOVED lines=43> */
.L_x_11500:
[----:B------:R-:W-:Y:S05]  /*19c0*/  BSYNC B2 ;  /* 0x0000000000027941 */ /* 0x000fea0003800000 */
.L_x_11499:
[----:B------:R-:W0:Y:S01]  /*19d0*/  I2F.U32 R112, R122 ;  /* 0x0000007a00707306 */ /* 0x000e220000201000 */
[----:B-----5:R-:W-:Y:S01]  /*19e0*/  HADD2.F32 R114, -RZ, R108.H1_H1 ;  /* 0x3000006cff727230 */ /* 0x020fe20000004100 */
[----:B------:R-:W-:Y:S01]  /*19f0*/  IMAD.MOV.U32 R115, RZ, RZ, 0x2f800000 ;  /* 0x2f800000ff737424 */ /* 0x000fe200078e00ff */
[----:B------:R-:W-:-:S03]  /*1a00*/  @P0 HADD2.F32 R117, -RZ, R104.H1_H1 ;  /* 0x30000068ff750230 */ /* 0x000fc60000004100 */
[----:B------:R-:W-:-:S04]  /*1a10*/  FMUL.FTZ R114, R114, c[0x0][0x1ec] ;  /* 0x00007b0072727a20 */ /* 0x000fc80000410000 */
[----:B------:R-:W-:Y:S02]  /*1a20*/  FMUL.FTZ R114, R114, c[0x0][0x1e8] ;  /* 0x00007a0072727a20 */ /* 0x000fe40000410000 */
[----:B0-----:R-:W-:Y:S01]  /*1a30*/  FFMA.FTZ R112, R112, R115, 1.1641532182693481445e-10 ;  /* 0x2f00000070707423 */ /* 0x001fe20000010073 */
[----:B------:R-:W-:-:S04]  /*1a40*/  HADD2.F32 R115, -RZ, R100.H1_H1 ;  /* 0x30000064ff737230 */ /* 0x000fc80000004100 */
[----:B------:R-:W-:-:S04]  /*1a50*/  FSETP.GTU.FTZ.AND P3, PT, R112, c[0x0][0x1e4], PT ;  /* 0x0000790070007a0b */ /* 0x000fc80003f7c000 */
[----:B------:R-:W-:Y:S02]  /*1a60*/  FSEL R114, R114, RZ, !P3 ;  /* 0x000000ff72727208 */ /* 0x000fe40005800000 */
[----:B------:R-:W-:-:S03]  /*1a70*/  SEL R164, RZ, 0x1, P3 ;  /* 0x00000001ffa47807 */ /* 0x000fc60001800000 */
[----:B------:R-:W-:-:S04]  /*1a80*/  FMUL.FTZ R124, R114, R115 ;  /* 0x00000073727c7220 */ /* 0x000fc80000410000 */
[----:B------:R-:W-:Y:S02]  /*1a90*/  @P0 FADD.FTZ R124, R124, R117 ;  /* 0x000000757c7c0221 */ /* 0x000fe40000010000 */
.L_x_11495:
[----:B------:R-:W-:Y:S05]  /*1aa0*/  BSYNC B1 ;  /* 0x0000000000017941 */ /* 0x000fea0003800000 */
.L_x_11493:
        /* <DEDUP_REMOVED lines=8> */
.L_x_11504:
        /* <DEDUP_REMOVED lines=12> */
.L_x_11507:
[----:B------:R-:W-:Y:S02]  /*1bf0*/  MOV R120, R172 ;  /* 0x000000ac00787202 */ /* 0x000fe40000000f00 */
.L_x_11508:
[----:B------:R-:W-:Y:S05]  /*1c00*/  BSYNC B2 ;  /* 0x0000000000027941 */ /* 0x000fea0003800000 */
.L_x_11506:
        /* <DEDUP_REMOVED lines=16> */
.L_x_11512:
[----:B------:R-:W-:Y:S05]  /*1d10*/  BSYNC B3 ;  /* 0x0000000000037941 */ /* 0x000fea0003800000 */
.L_x_11511:
        /* <DEDUP_REMOVED lines=43> */
.L_x_11510:
[----:B------:R-:W-:Y:S05]  /*1fd0*/  BSYNC B2 ;  /* 0x0000000000027941 */ /* 0x000fea0003800000 */
.L_x_11509:
[----:B------:R-:W0:Y:S01]  /*1fe0*/  I2F.U32 R113, R120 ;  /* 0x0000007800717306 */ /* 0x000e220000201000 */
[----:B------:R-:W-:Y:S01]  /*1ff0*/  HFMA2.MMA R116, -RZ, RZ, 0.1171875, 0 ;  /* 0x2f800000ff747435 */ /* 0x000fe200000001ff */
[----:B-----5:R-:W-:Y:S02]  /*2000*/  HADD2.F32 R114, -RZ, R109.H0_H0 ;  /* 0x2000006dff727230 */ /* 0x020fe40000004100 */
        /* <DEDUP_REMOVED lines=10> */
.L_x_11505:
[----:B------:R-:W-:Y:S05]  /*20b0*/  BSYNC B1 ;  /* 0x0000000000017941 */ /* 0x000fea0003800000 */
.L_x_11503:
        /* <DEDUP_REMOVED lines=8> */
.L_x_11514:
        /* <DEDUP_REMOVED lines=12> */
.L_x_11517:
[----:B------:R-:W-:Y:S02]  /*2200*/  IMAD.MOV.U32 R122, RZ, RZ, R172 ;  /* 0x000000ffff7a7224 */ /* 0x000fe400078e00ac */
.L_x_11518:
[----:B------:R-:W-:Y:S05]  /*2210*/  BSYNC B2 ;  /* 0x0000000000027941 */ /* 0x000fea0003800000 */
.L_x_11516:
        /* <DEDUP_REMOVED lines=16> */
.L_x_11522:
[----:B------:R-:W-:Y:S05]  /*2320*/  BSYNC B3 ;  /* 0x0000000000037941 */ /* 0x000fea0003800000 */
.L_x_11521:
        /* <DEDUP_REMOVED lines=43> */
.L_x_11520:
[----:B------:R-:W-:Y:S05]  /*25e0*/  BSYNC B2 ;  /* 0x0000000000027941 */ /* 0x000fea0003800000 */
.L_x_11519:
        /* <DEDUP_REMOVED lines=13> */
.L_x_11515:
[----:B------:R-:W-:Y:S05]  /*26c0*/  BSYNC B1 ;  /* 0x0000000000017941 */ /* 0x000fea0003800000 */
.L_x_11513:
        /* <DEDUP_REMOVED lines=8> */
.L_x_11524:
        /* <DEDUP_REMOVED lines=12> */
.L_x_11527:
[----:B------:R-:W-:Y:S02]  /*2810*/  IMAD.MOV.U32 R120, RZ, RZ, R172 ;  /* 0x000000ffff787224 */ /* 0x000fe400078e00ac */
.L_x_11528:
[----:B------:R-:W-:Y:S05]  /*2820*/  BSYNC B2 ;  /* 0x0000000000027941 */ /* 0x000fea0003800000 */
.L_x_11526:
        /* <DEDUP_REMOVED lines=16> */
.L_x_11532:
[----:B------:R-:W-:Y:S05]  /*2930*/  BSYNC B3 ;  /* 0x0000000000037941 */ /* 0x000fea0003800000 */
.L_x_11531:
        /* <DEDUP_REMOVED lines=43> */
.L_x_11530:
[----:B------:R-:W-:Y:S05]  /*2bf0*/  BSYNC B2 ;  /* 0x0000000000027941 */ /* 0x000fea0003800000 */
.L_x_11529:
        /* <DEDUP_REMOVED lines=13> */
.L_x_11525:
[----:B------:R-:W-:Y:S05]  /*2cd0*/  BSYNC B1 ;  /* 0x0000000000017941 */ /* 0x000fea0003800000 */
.L_x_11523:
        /* <DEDUP_REMOVED lines=8> */
.L_x_11534:
        /* <DEDUP_REMOVED lines=12> */
.L_x_11537:
[----:B------:R-:W-:Y:S02]  /*2e20*/  MOV R118, R172 ;  /* 0x000000ac00767202 */ /* 0x000fe40000000f00 */
.L_x_11538:
[----:B------:R-:W-:Y:S05]  /*2e30*/  BSYNC B2 ;  /* 0x0000000000027941 */ /* 0x000fea0003800000 */
.L_x_11536:
        /* <DEDUP_REMOVED lines=16> */
.L_x_11542:
[----:B------:R-:W-:Y:S05]  /*2f40*/  BSYNC B3 ;  /* 0x0000000000037941 */ /* 0x000fea0003800000 */
.L_x_11541:
        /* <DEDUP_REMOVED lines=43> */
.L_x_11540:
[----:B------:R-:W-:Y:S05]  /*3200*/  BSYNC B2 ;  /* 0x0000000000027941 */ /* 0x000fea0003800000 */
.L_x_11539:
[----:B------:R-:W0:Y:S01]  /*3210*/  I2F.U32 R112, R118 ;  /* 0x0000007600707306 */ /* 0x000e220000201000 */
[----:B------:R-:W-:Y:S01]  /*3220*/  HFMA2.MMA R115, -RZ, RZ, 0.1171875, 0 ;  /* 0x2f800000ff737435 */ /* 0x000fe200000001ff */
[----:B-----5:R-:W-:Y:S02]  /*3230*/  HADD2.F32 R114, -RZ, R110.H1_H1 ;  /* 0x3000006eff727230 */ /* 0x020fe40000004100 */
        /* <DEDUP_REMOVED lines=10> */
.L_x_11535:
[----:B------:R-:W-:Y:S05]  /*32e0*/  BSYNC B1 ;  /* 0x0000000000017941 */ /* 0x000fea0003800000 */
.L_x_11533:
        /* <DEDUP_REMOVED lines=8> */
.L_x_11544:
        /* <DEDUP_REMOVED lines=12> */
.L_x_11547:
[----:B------:R-:W-:Y:S02]  /*3430*/  IMAD.MOV.U32 R126, RZ, RZ, R172 ;  /* 0x000000ffff7e7224 */ /* 0x000fe400078e00ac */
.L_x_11548:
[----:B------:R-:W-:Y:S05]  /*3440*/  BSYNC B2 ;  /* 0x0000000000027941 */ /* 0x000fea0003800000 */
.L_x_11546:
        /* <DEDUP_REMOVED lines=16> */
.L_x_11552:
[----:B------:R-:W-:Y:S05]  /*3550*/  BSYNC B3 ;  /* 0x0000000000037941 */ /* 0x000fea0003800000 */
.L_x_11551:
        /* <DEDUP_REMOVED lines=43> */
.L_x_11550:
[----:B------:R-:W-:Y:S05]  /*3810*/  BSYNC B2 ;  /* 0x0000000000027941 */ /* 0x000fea0003800000 */
.L_x_11549:
        /* <DEDUP_REMOVED lines=13> */
.L_x_11545:
[----:B------:R-:W-:Y:S05]  /*38f0*/  BSYNC B1 ;  /* 0x0000000000017941 */ /* 0x000fea0003800000 */
.L_x_11543:
        /* <DEDUP_REMOVED lines=8> */
.L_x_11554:
        /* <DEDUP_REMOVED lines=12> */
.L_x_11557:
[----:B------:R-:W-:Y:S02]  /*3a40*/  IMAD.MOV.U32 R116, RZ, RZ, R172 ;  /* 0x000000ffff747224 */ /* 0x000fe400078e00ac */
.L_x_11558:
[----:B------:R-:W-:Y:S05]  /*3a50*/  BSYNC B2 ;  /* 0x0000000000027941 */ /* 0x000fea0003800000 */
.L_x_11556:
        /* <DEDUP_REMOVED lines=16> */
.L_x_11562:
[----:B------:R-:W-:Y:S05]  /*3b60*/  BSYNC B3 ;  /* 0x0000000000037941 */ /* 0x000fea0003800000 */
.L_x_11561:
        /* <DEDUP_REMOVED lines=42> */
.L_x_11560:
[----:B------:R-:W-:Y:S05]  /*3e10*/  BSYNC B2 ;  /* 0x0000000000027941 */ /* 0x000fea0003800000 */
.L_x_11559:
[----:B------:R-:W0:Y:S01]  /*3e20*/  I2F.U32 R112, R116 ;  /* 0x0000007400707306 */ /* 0x000e220000201000 */
[----:B-----5:R-:W-:Y:S01]  /*3e30*/  HADD2.F32 R113, -RZ, R111.H1_H1 ;  /* 0x3000006fff717230 */ /* 0x020fe20000004100 */
[----:B------:R-:W-:-:S04]  /*3e40*/  IMAD.MOV.U32 R115, RZ, RZ, 0x2f800000 ;  /* 0x2f800000ff737424 */ /* 0x000fc800078e00ff */
[----:B------:R-:W-:-:S04]  /*3e50*/  FMUL.FTZ R113, R113, c[0x0][0x1ec] ;  /* 0x00007b0071717a20 */ /* 0x000fc80000410000 */
[----:B------:R-:W-:Y:S02]  /*3e60*/  FMUL.FTZ R113, R113, c[0x0][0x1e8] ;  /* 0x00007a0071717a20 */ /* 0x000fe40000410000 */
[----:B0-----:R-:W-:Y:S01]  /*3e70*/  FFMA.FTZ R112, R112, R115, 1.1641532182693481445e-10 ;  /* 0x2f00000070707423 */ /* 0x001fe20000010073 */
[----:B------:R-:W-:-:S04]  /*3e80*/  @P0 HADD2.F32 R115, -RZ, R107.H1_H1 ;  /* 0x3000006bff730230 */ /* 0x000fc80000004100 */
[----:B------:R-:W-:Y:S01]  /*3e90*/  FSETP.GTU.FTZ.AND P3, PT, R112, c[0x0][0x1e4], PT ;  /* 0x0000790070007a0b */ /* 0x000fe20003f7c000 */
[----:B------:R-:W-:-:S03]  /*3ea0*/  HADD2.F32 R112, -RZ, R103.H1_H1 ;  /* 0x30000067ff707230 */ /* 0x000fc60000004100 */
[----:B------:R-:W-:Y:S02]  /*3eb0*/  FSEL R113, R113, RZ, !P3 ;  /* 0x000000ff71717208 */ /* 0x000fe40005800000 */
[----:B------:R-:W-:-:S03]  /*3ec0*/  SEL R173, RZ, 0x1, P3 ;  /* 0x00000001ffad7807 */ /* 0x000fc60001800000 */
[----:B------:R-:W-:-:S04]  /*3ed0*/  FMUL.FTZ R116, R113, R112 ;  /* 0x0000007071747220 */ /* 0x000fc80000410000 */
[----:B------:R-:W-:Y:S02]  /*3ee0*/  @P0 FADD.FTZ R116, R116, R115 ;  /* 0x0000007374740221 */ /* 0x000fe40000010000 */
.L_x_11555:
[----:B------:R-:W-:Y:S05]  /*3ef0*/  BSYNC B1 ;  /* 0x0000000000017941 */ /* 0x000fea0003800000 */
.L_x_11553:
[----:B------:R-:W-:Y:S01]  /*3f00*/  IMAD.MOV.U32 R198, RZ, RZ, 0x10 ;  /* 0x00000010ffc67424 */ /* 0x000fe200078e00ff */
[----:B------:R-:W-:Y:S01]  /*3f10*/  F2FP.PACK_AB R115, R116, R117 ;  /* 0x000000757473723e */ /* 0x000fe200000000ff */
[----:B------:R-:W-:Y:S01]  /*3f20*/  BSSY B1, `(.L_x_11563) ;  /* 0x000001f000017945 */ /* 0x000fe20003800000 */
[----:B------:R-:W-:Y:S01]  /*3f30*/  F2FP.PACK_AB R114, R118, R119 ;  /* 0x000000777672723e */ /* 0x000fe200000000ff */
[-C--:B------:R-:W-:Y:S01]  /*3f40*/  IMAD.WIDE.U32 R130, R231, R198.reuse, c[0x0][0x188] ;  /* 0x00006200e7827625 */ /* 0x080fe200078e00c6 */
[----:B------:R-:W-:Y:S02]  /*3f50*/  F2FP.PACK_AB R113, R122, R123 ;  /* 0x0000007b7a71723e */ /* 0x000fe400000000ff */
[----:B------:R-:W-:Y:S02]  /*3f60*/  F2FP.PACK_AB R112, R124, R125 ;  /* 0x0000007d7c70723e */ /* 0x000fe400000000ff */
[----:B------:R-:W-:Y:S02]  /*3f70*/  IADD3 R185, R215, 0x20, RZ ;  /* 0x00000020d7b97810 */ /* 0x000fe40007ffe0ff */
[----:B------:R-:W-:Y:S01]  /*3f80*/  IADD3 R183, R231, 0x20, RZ ;  /* 0x00000020e7b77810 */ /* 0x000fe20007ffe0ff */
[----:B------:R0:W-:Y:S02]  /*3f90*/  STG.E.128 [R130.64], R112 ;  /* 0x0000007082007986 */ /* 0x0001e4000c101d06 */
[----:B------:R-:W-:-:S04]  /*3fa0*/  @P1 IMAD.WIDE.U32 R126, R185, R198, c[0x0][0x170] ;  /* 0x00005c00b97e1625 */ /* 0x000fc800078e00c6 */
        /* <DEDUP_REMOVED lines=22> */
.L_x_11564:
[----:B------:R-:W-:Y:S05]  /*4110*/  BSYNC B1 ;  /* 0x0000000000017941 */ /* 0x000fea0003800000 */
.L_x_11563:
        /* <DEDUP_REMOVED lines=10> */
.L_x_11566:
        /* <DEDUP_REMOVED lines=12> */
.L_x_11569:
[----:B------:R-:W-:Y:S02]  /*4280*/  IMAD.MOV.U32 R130, RZ, RZ, R172 ;  /* 0x000000ffff827224 */ /* 0x000fe400078e00ac */
.L_x_11570:
[----:B------:R-:W-:Y:S05]  /*4290*/  BSYNC B2 ;  /* 0x0000000000027941 */ /* 0x000fea0003800000 */
.L_x_11568:
        /* <DEDUP_REMOVED lines=16> */
.L_x_11574:
[----:B------:R-:W-:Y:S05]  /*43a0*/  BSYNC B3 ;  /* 0x0000000000037941 */ /* 0x000fea0003800000 */
.L_x_11573:
[----:B------:R-:W-:Y:S01]  /*43b0*/  IMAD.HI.U32 R112, R161, -0x326172a9, RZ ;  /* 0xcd9e8d57a1707827 */ /* 0x000fe200078e00ff */
[----:B------:R-:W-:-:S03]  /*43c0*/  LOP3.LUT R114, R114, UR5, R157, 0x96, !PT ;  /* 0x0000000572727c12 */ /* 0x000fc6000f8e969d */
[----:B------:R-:W-:Y:S01]  /*43d0*/  IMAD R113, R161, -0x326172a9, RZ ;  /* 0xcd9e8d57a1717824 */ /* 0x000fe200078e02ff */
[----:B------:R-:W-:Y:S01]  /*43e0*/  LOP3.LUT R112, R112, UR4, R159, 0x96, !PT ;  /* 0x0000000470707c12 */ /* 0x000fe2000f8e969f */
[----:B------:R-:W-:-:S04]  /*43f0*/  IMAD.WIDE.U32 R114, R114, -0x326172a9, RZ ;  /* 0xcd9e8d5772727825 */ /* 0x000fc800078e00ff */
[----:B-1----:R-:W-:Y:S01]  /*4400*/  IMAD R127, R160, -0x2daee0ad, RZ ;  /* 0xd2511f53a07f7824 */ /* 0x002fe200078e02ff */
        /* <DEDUP_REMOVED lines=37> */
.L_x_11572:
[----:B------:R-:W-:Y:S05]  /*4660*/  BSYNC B2 ;  /* 0x0000000000027941 */ /* 0x000fea0003800000 */
.L_x_11571:
[----:B------:R-:W0:Y:S01]  /*4670*/  I2F.U32 R113, R130 ;  /* 0x0000008200717306 */ /* 0x000e220000201000 */
[----:B-----5:R-:W-:Y:S01]  /*4680*/  HADD2.F32 R115, -RZ, R108.H0_H0 ;  /* 0x2000006cff737230 */ /* 0x020fe20000004100 */
[----:B------:R-:W-:Y:S01]  /*4690*/  IMAD.MOV.U32 R114, RZ, RZ, 0x2f800000 ;  /* 0x2f800000ff727424 */ /* 0x000fe200078e00ff */
[----:B-1----:R-:W-:-:S03]  /*46a0*/  @P0 HADD2.F32 R120, -RZ, R104.H0_H0 ;  /* 0x20000068ff780230 */ /* 0x002fc60000004100 */
[----:B------:R-:W-:-:S04]  /*46b0*/  FMUL.FTZ R115, R115, c[0x0][0x1ec] ;  /* 0x00007b0073737a20 */ /* 0x000fc80000410000 */
[----:B------:R-:W-:Y:S02]  /*46c0*/  FMUL.FTZ R115, R115, c[0x0][0x1e8] ;  /* 0x00007a0073737a20 */ /* 0x000fe40000410000 */
[----:B0-----:R-:W-:Y:S01]  /*46d0*/  FFMA.FTZ R113, R113, R114, 1.1641532182693481445e-10 ;  /* 0x2f00000071717423 */ /* 0x001fe20000010072 */
[----:B------:R-:W-:-:S04]  /*46e0*/  HADD2.F32 R114, -RZ, R96.H0_H0 ;  /* 0x20000060ff727230 */ /* 0x000fc80000004100 */
[----:B------:R-:W-:-:S04]  /*46f0*/  FSETP.GTU.FTZ.AND P3, PT, R113, c[0x0][0x1e4], PT ;  /* 0x0000790071007a0b */ /* 0x000fc80003f7c000 */
[----:B------:R-:W-:Y:S02]  /*4700*/  FSEL R181, R115, RZ, !P3 ;  /* 0x000000ff73b57208 */ /* 0x000fe40005800000 */
[----:B------:R-:W-:-:S03]  /*4710*/  SEL R163, RZ, 0x1, P3 ;  /* 0x00000001ffa37807 */ /* 0x000fc60001800000 */
[----:B------:R-:W-:-:S04]  /*4720*/  FMUL.FTZ R181, R181, R114 ;  /* 0x00000072b5b57220 */ /* 0x000fc80000410000 */
[----:B------:R-:W-:Y:S02]  /*4730*/  @P0 FADD.FTZ R181, R120, R181 ;  /* 0x000000b578b50221 */ /* 0x000fe40000010000 */
.L_x_11567:
[----:B------:R-:W-:Y:S05]  /*4740*/  BSYNC B1 ;  /* 0x0000000000017941 */ /* 0x000fea0003800000 */
.L_x_11565:
        /* <DEDUP_REMOVED lines=8> */
.L_x_11576:
        /* <DEDUP_REMOVED lines=12> */
.L_x_11579:
[----:B------:R-:W-:Y:S02]  /*4890*/  MOV R130, R172 ;  /* 0x000000ac00827202 */ /* 0x000fe40000000f00 */
.L_x_11580:
[----:B------:R-:W-:Y:S05]  /*48a0*/  BSYNC B2 ;  /* 0x0000000000027941 */ /* 0x000fea0003800000 */
.L_x_11578:
        /* <DEDUP_REMOVED lines=16> */
.L_x_11584:
[----:B------:R-:W-:Y:S05]  /*49b0*/  BSYNC B3 ;  /* 0x0000000000037941 */ /* 0x000fea0003800000 */
.L_x_11583:
        /* <DEDUP_REMOVED lines=43> */
.L_x_11582:
[----:B------:R-:W-:Y:S05]  /*4c70*/  BSYNC B2 ;  /* 0x0000000000027941 */ /* 0x000fea0003800000 */
.L_x_11581:
[----:B------:R-:W0:Y:S01]  /*4c80*/  I2F.U32 R112, R130 ;  /* 0x0000008200707306 */ /* 0x000e220000201000 */
[----:B------:R-:W-:Y:S01]  /*4c90*/  HFMA2.MMA R115, -RZ, RZ, 0.1171875, 0 ;  /* 0x2f800000ff737435 */ /* 0x000fe200000001ff */
[----:B-----5:R-:W-:Y:S02]  /*4ca0*/  HADD2.F32 R114, -RZ, R108.H1_H1 ;  /* 0x3000006cff727230 */ /* 0x020fe40000004100 */
[----:B-1----:R-:W-:-:S03]  /*4cb0*/  @P0 HADD2.F32 R121, -RZ, R104.H1_H1 ;  /* 0x30000068ff790230 */ /* 0x002fc60000004100 */
        /* <DEDUP_REMOVED lines=9> */
.L_x_11577:
[----:B------:R-:W-:Y:S05]  /*4d50*/  BSYNC B1 ;  /* 0x0000000000017941 */ /* 0x000fea0003800000 */
.L_x_11575:
        /* <DEDUP_REMOVED lines=8> */
.L_x_11586:
        /* <DEDUP_REMOVED lines=12> */
.L_x_11589:
[----:B------:R-:W-:Y:S02]  /*4ea0*/  IMAD.MOV.U32 R130, RZ, RZ, R172 ;  /* 0x000000ffff827224 */ /* 0x000fe400078e00ac */
.L_x_11590:
[----:B------:R-:W-:Y:S05]  /*4eb0*/  BSYNC B2 ;  /* 0x0000000000027941 */ /* 0x000fea0003800000 */
.L_x_11588:
        /* <DEDUP_REMOVED lines=16> */
.L_x_11594:
[----:B------:R-:W-:Y:S05]  /*4fc0*/  BSYNC B3 ;  /* 0x0000000000037941 */ /* 0x000fea0003800000 */
.L_x_11593:
        /* <DEDUP_REMOVED lines=43> */
.L_x_11592:
[----:B------:R-:W-:Y:S05]  /*5280*/  BSYNC B2 ;  /* 0x0000000000027941 */ /* 0x000fea0003800000 */
.L_x_11591:
        /* <DEDUP_REMOVED lines=13> */
.L_x_11587:
[----:B------:R-:W-:Y:S05]  /*5360*/  BSYNC B1 ;  /* 0x0000000000017941 */ /* 0x000fea0003800000 */
.L_x_11585:
        /* <DEDUP_REMOVED lines=8> */
.L_x_11596:
        /* <DEDUP_REMOVED lines=12> */
.L_x_11599:
[----:B------:R-:W-:Y:S02]  /*54b0*/  IMAD.MOV.U32 R130, RZ, RZ, R172 ;  /* 0x000000ffff827224 */ /* 0x000fe400078e00ac */
.L_x_11600:
[----:B------:R-:W-:Y:S05]  /*54c0*/  BSYNC B2 ;  /* 0x0000000000027941 */ /* 0x000fea0003800000 */
.L_x_11598:
        /* <DEDUP_REMOVED lines=16> */
.L_x_11604:
[----:B------:R-:W-:Y:S05]  /*55d0*/  BSYNC B3 ;  /* 0x0000000000037941 */ /* 0x000fea0003800000 */
.L_x_11603:
        /* <DEDUP_REMOVED lines=43> */
.L_x_11602:
[----:B------:R-:W-:Y:S05]  /*5890*/  BSYNC B2 ;  /* 0x0000000000027941 */ /* 0x000fea0003800000 */
.L_x_11601:
[----:B------:R-:W0:Y:S01]  /*58a0*/  I2F.U32 R112, R130 ;  /* 0x0000008200707306 */ /* 0x000e220000201000 */
[----:B-----5:R-:W-:Y:S01]  /*58b0*/  HADD2.F32 R114, -RZ, R109.H1_H1 ;  /* 0x3000006dff727230 */ /* 0x020fe20000004100 */
[----:B------:R-:W-:Y:S01]  /*58c0*/  IMAD.MOV.U32 R115, RZ, RZ, 0x2f800000 ;  /* 0x2f800000ff737424 */ /* 0x000fe200078e00ff */
        /* <DEDUP_REMOVED lines=10> */
.L_x_11597:
[----:B------:R-:W-:Y:S05]  /*5970*/  BSYNC B1 ;  /* 0x0000000000017941 */ /* 0x000fea0003800000 */
.L_x_11595:
        /* <DEDUP_REMOVED lines=8> */
.L_x_11606:
        /* <DEDUP_REMOVED lines=12> */
.L_x_11609:
[----:B------:R-:W-:Y:S02]  /*5ac0*/  MOV R130, R172 ;  /* 0x000000ac00827202 */ /* 0x000fe40000000f00 */
.L_x_11610:
[----:B------:R-:W-:Y:S05]  /*5ad0*/  BSYNC B2 ;  /* 0x0000000000027941 */ /* 0x000fea0003800000 */
.L_x_11608:
        /* <DEDUP_REMOVED lines=16> */
.L_x_11614:
[----:B------:R-:W-:Y:S05]  /*5be0*/  BSYNC B3 ;  /* 0x0000000000037941 */ /* 0x000fea0003800000 */
.L_x_11613:
        /* <DEDUP_REMOVED lines=43> */
.L_x_11612:
[----:B------:R-:W-:Y:S05]  /*5ea0*/  BSYNC B2 ;  /* 0x0000000000027941 */ /* 0x000fea0003800000 */
.L_x_11611:
[----:B------:R-:W0:Y:S01]  /*5eb0*/  I2F.U32 R113, R130 ;  /* 0x0000008200717306 */ /* 0x000e220000201000 */
[----:B------:R-:W-:Y:S01]  /*5ec0*/  HFMA2.MMA R114, -RZ, RZ, 0.1171875, 0 ;  /* 0x2f800000ff727435 */ /* 0x000fe200000001ff */
[----:B-----5:R-:W-:Y:S02]  /*5ed0*/  HADD2.F32 R115, -RZ, R110.H0_H0 ;  /* 0x2000006eff737230 */ /* 0x020fe40000004100 */
        /* <DEDUP_REMOVED lines=10> */
.L_x_11607:
[----:B------:R-:W-:Y:S05]  /*5f80*/  BSYNC B1 ;  /* 0x0000000000017941 */ /* 0x000fea0003800000 */
.L_x_11605:
        /* <DEDUP_REMOVED lines=8> */
.L_x_11616:
        /* <DEDUP_REMOVED lines=12> */
.L_x_11619:
[----:B------:R-:W-:Y:S02]  /*60d0*/  IMAD.MOV.U32 R130, RZ, RZ, R172 ;  /* 0x000000ffff827224 */ /* 0x000fe400078e00ac */
.L_x_11620:
[----:B------:R-:W-:Y:S05]  /*60e0*/  BSYNC B2 ;  /* 0x0000000000027941 */ /* 0x000fea0003800000 */
.L_x_11618:
        /* <DEDUP_REMOVED lines=16> */
.L_x_11624:
[----:B------:R-:W-:Y:S05]  /*61f0*/  BSYNC B3 ;  /* 0x0000000000037941 */ /* 0x000fea0003800000 */
.L_x_11623:
        /* <DEDUP_REMOVED lines=43> */
.L_x_11622:
[----:B------:R-:W-:Y:S05]  /*64b0*/  BSYNC B2 ;  /* 0x0000000000027941 */ /* 0x000fea0003800000 */
.L_x_11621:
        /* <DEDUP_REMOVED lines=13> */
.L_x_11617:
[----:B------:R-:W-:Y:S05]  /*6590*/  BSYNC B1 ;  /* 0x0000000000017941 */ /* 0x000fea0003800000 */
.L_x_11615:
        /* <DEDUP_REMOVED lines=8> */
.L_x_11626:
        /* <DEDUP_REMOVED lines=12> */
.L_x_11629:
[----:B------:R-:W-:Y:S02]  /*66e0*/  IMAD.MOV.U32 R130, RZ, RZ, R172 ;  /* 0x000000ffff827224 */ /* 0x000fe400078e00ac */
.L_x_11630:
[----:B------:R-:W-:Y:S05]  /*66f0*/  BSYNC B2 ;  /* 0x0000000000027941 */ /* 0x000fea0003800000 */
.L_x_11628:
        /* <DEDUP_REMOVED lines=16> */
.L_x_11634:
[----:B------:R-:W-:Y:S05]  /*6800*/  BSYNC B3 ;  /* 0x0000000000037941 */ /* 0x000fea0003800000 */
.L_x_11633:
        /* <DEDUP_REMOVED lines=43> */
.L_x_11632:
[----:B------:R-:W-:Y:S05]  /*6ac0*/  BSYNC B2 ;  /* 0x0000000000027941 */ /* 0x000fea0003800000 */
.L_x_11631:
        /* <DEDUP_REMOVED lines=13> */
.L_x_11627:
[----:B------:R-:W-:Y:S05]  /*6ba0*/  BSYNC B1 ;  /* 0x0000000000017941 */ /* 0x000fea0003800000 */
.L_x_11625:
        /* <DEDUP_REMOVED lines=8> */
.L_x_11636:
        /* <DEDUP_REMOVED lines=12> */
.L_x_11639:
[----:B------:R-:W-:Y:S02]  /*6cf0*/  MOV R130, R172 ;  /* 0x000000ac00827202 */ /* 0x000fe40000000f00 */
.L_x_11640:
[----:B------:R-:W-:Y:S05]  /*6d00*/  BSYNC B2 ;  /* 0x0000000000027941 */ /* 0x000fea0003800000 */
.L_x_11638:
        /* <DEDUP_REMOVED lines=16> */
.L_x_11644:
[----:B------:R-:W-:Y:S05]  /*6e10*/  BSYNC B3 ;  /* 0x0000000000037941 */ /* 0x000fea0003800000 */
.L_x_11643:
        /* <DEDUP_REMOVED lines=42> */
.L_x_11642:
[----:B------:R-:W-:Y:S05]  /*70c0*/  BSYNC B2 ;  /* 0x0000000000027941 */ /* 0x000fea0003800000 */
.L_x_11641:
        /* <DEDUP_REMOVED lines=13> */
.L_x_11637:
[----:B------:R-:W-:Y:S05]  /*71a0*/  BSYNC B1 ;  /* 0x0000000000017941 */ /* 0x000fea0003800000 */
.L_x_11635:
[-C--:B------:R-:W-:Y:S01]  /*71b0*/  IMAD.WIDE.U32 R182, R183, R198.reuse, c[0x0][0x188] ;  /* 0x00006200b7b67625 */ /* 0x080fe200078e00c6 */
[----:B------:R-:W-:Y:S01]  /*71c0*/  F2FP.PACK_AB R115, R130, R131 ;  /* 0x000000838273723e */ /* 0x000fe200000000ff */
[----:B------:R-:W-:Y:S01]  /*71d0*/  BSSY B1, `(.L_x_11645) ;  /* 0x000001e000017945 */ /* 0x000fe20003800000 */
[----:B------:R-:W-:Y:S02]  /*71e0*/  F2FP.PACK_AB R114, R176, R177 ;  /* 0x000000b1b072723e */ /* 0x000fe400000000ff */
[----:B------:R-:W-:Y:S02]  /*71f0*/  F2FP.PACK_AB R113, R178, R179 ;  /* 0x000000b3b271723e */ /* 0x000fe400000000ff */
[----:B------:R-:W-:Y:S02]  /*7200*/  F2FP.PACK_AB R112, R180, R181 ;  /* 0x000000b5b470723e */ /* 0x000fe400000000ff */
        /* <DEDUP_REMOVED lines=26> */
.L_x_11646:
[----:B------:R-:W-:Y:S05]  /*73b0*/  BSYNC B1 ;  /* 0x0000000000017941 */ /* 0x000fea0003800000 */
.L_x_11645:
        /* <DEDUP_REMOVED lines=10> */
.L_x_11648:
        /* <DEDUP_REMOVED lines=12> */
.L_x_11651:
[----:B------:R-:W-:Y:S02]  /*7520*/  IMAD.MOV.U32 R163, RZ, RZ, R172 ;  /* 0x000000ffffa37224 */ /* 0x000fe400078e00ac */
.L_x_11652:
[----:B------:R-:W-:Y:S05]  /*7530*/  BSYNC B2 ;  /* 0x0000000000027941 */ /* 0x000fea0003800000 */
.L_x_11650:
        /* <DEDUP_REMOVED lines=16> */
.L_x_11656:
[----:B------:R-:W-:Y:S05]  /*7640*/  BSYNC B3 ;  /* 0x0000000000037941 */ /* 0x000fea0003800000 */
.L_x_11655:
        /* <DEDUP_REMOVED lines=43> */
.L_x_11654:
[----:B------:R-:W-:Y:S05]  /*7900*/  BSYNC B2 ;  /* 0x0000000000027941 */ /* 0x000fea0003800000 */
.L_x_11653:
        /* <DEDUP_REMOVED lines=11> */
[----:B------:R-:W-:Y:S01]  /*79c0*/  FMUL.FTZ R189, R189, R114 ;  /* 0x00000072bdbd7220 */ /* 0x000fe20000410000 */
[----:B------:R-:W-:-:S03]  /*79d0*/  PRMT R163, R113, 0x7610, R163 ;  /* 0x0000761071a37816 */ /* 0x000fc600000000a3 */
[----:B------:R-:W-:Y:S02]  /*79e0*/  @P0 FADD.FTZ R189, R120, R189 ;  /* 0x000000bd78bd0221 */ /* 0x000fe40000010000 */
.L_x_11649:
[----:B------:R-:W-:Y:S05]  /*79f0*/  BSYNC B1 ;  /* 0x0000000000017941 */ /* 0x000fea0003800000 */
.L_x_11647:
        /* <DEDUP_REMOVED lines=8> */
.L_x_11658:
        /* <DEDUP_REMOVED lines=12> */
.L_x_11661:
[----:B------:R-:W-:Y:S02]  /*7b40*/  MOV R164, R172 ;  /* 0x000000ac00a47202 */ /* 0x000fe40000000f00 */
.L_x_11662:
[----:B------:R-:W-:Y:S05]  /*7b50*/  BSYNC B2 ;  /* 0x0000000000027941 */ /* 0x000fea0003800000 */
.L_x_11660:
        /* <DEDUP_REMOVED lines=16> */
.L_x_11666:
[----:B------:R-:W-:Y:S05]  /*7c60*/  BSYNC B3 ;  /* 0x0000000000037941 */ /* 0x000fea0003800000 */
.L_x_11665:
        /* <DEDUP_REMOVED lines=43> */
.L_x_11664:
[----:B------:R-:W-:Y:S05]  /*7f20*/  BSYNC B2 ;  /* 0x0000000000027941 */ /* 0x000fea0003800000 */
.L_x_11663:
        /* <DEDUP_REMOVED lines=11> */
[----:B------:R-:W-:Y:S01]  /*7fe0*/  FMUL.FTZ R188, R188, R115 ;  /* 0x00000073bcbc7220 */ /* 0x000fe20000410000 */
[----:B------:R-:W-:-:S03]  /*7ff0*/  PRMT R164, R112, 0x7610, R164 ;  /* 0x0000761070a47816 */ /* 0x000fc600000000a4 */
[----:B------:R-:W-:Y:S02]  /*8000*/  @P0 FADD.FTZ R188, R121, R188 ;  /* 0x000000bc79bc0221 */ /* 0x000fe40000010000 */
.L_x_11659:
[----:B------:R-:W-:Y:S05]  /*8010*/  BSYNC B1 ;  /* 0x0000000000017941 */ /* 0x000fea0003800000 */
.L_x_11657:
        /* <DEDUP_REMOVED lines=8> */
.L_x_11668:
        /* <DEDUP_REMOVED lines=12> */
.L_x_11671:
[----:B------:R-:W-:Y:S02]  /*8160*/  IMAD.MOV.U32 R165, RZ, RZ, R172 ;  /* 0x000000ffffa57224 */ /* 0x000fe400078e00ac */
.L_x_11672:
[----:B------:R-:W-:Y:S05]  /*8170*/  BSYNC B2 ;  /* 0x0000000000027941 */ /* 0x000fea0003800000 */
.L_x_11670:
        /* <DEDUP_REMOVED lines=16> */
.L_x_11676:
[----:B------:R-:W-:Y:S05]  /*8280*/  BSYNC B3 ;  /* 0x0000000000037941 */ /* 0x000fea0003800000 */
.L_x_11675:
        /* <DEDUP_REMOVED lines=43> */
.L_x_11674:
[----:B------:R-:W-:Y:S05]  /*8540*/  BSYNC B2 ;  /* 0x0000000000027941 */ /* 0x000fea0003800000 */
.L_x_11673:
        /* <DEDUP_REMOVED lines=14> */
.L_x_11669:
[----:B------:R-:W-:Y:S05]  /*8630*/  BSYNC B1 ;  /* 0x0000000000017941 */ /* 0x000fea0003800000 */
.L_x_11667:
        /* <DEDUP_REMOVED lines=8> */
.L_x_11678:
        /* <DEDUP_REMOVED lines=12> */
.L_x_11681:
[----:B------:R-:W-:Y:S02]  /*8780*/  IMAD.MOV.U32 R166, RZ, RZ, R172 ;  /* 0x000000ffffa67224 */ /* 0x000fe400078e00ac */
.L_x_11682:
[----:B------:R-:W-:Y:S05]  /*8790*/  BSYNC B2 ;  /* 0x0000000000027941 */ /* 0x000fea0003800000 */
.L_x_11680:
        /* <DEDUP_REMOVED lines=16> */
.L_x_11686:
[----:B------:R-:W-:Y:S05]  /*88a0*/  BSYNC B3 ;  /* 0x0000000000037941 */ /* 0x000fea0003800000 */
.L_x_11685:
        /* <DEDUP_REMOVED lines=43> */
.L_x_11684:
[----:B------:R-:W-:Y:S05]  /*8b60*/  BSYNC B2 ;  /* 0x0000000000027941 */ /* 0x000fea0003800000 */
.L_x_11683:
        /* <DEDUP_REMOVED lines=14> */
.L_x_11679:
[----:B------:R-:W-:Y:S05]  /*8c50*/  BSYNC B1 ;  /* 0x0000000000017941 */ /* 0x000fea0003800000 */
.L_x_11677:
        /* <DEDUP_REMOVED lines=8> */
.L_x_11688:
        /* <DEDUP_REMOVED lines=12> */
.L_x_11691:
[----:B------:R-:W-:Y:S02]  /*8da0*/  MOV R167, R172 ;  /* 0x000000ac00a77202 */ /* 0x000fe40000000f00 */
.L_x_11692:
[----:B------:R-:W-:Y:S05]  /*8db0*/  BSYNC B2 ;  /* 0x0000000000027941 */ /* 0x000fea0003800000 */
.L_x_11690:
        /* <DEDUP_REMOVED lines=16> */
.L_x_11696:
[----:B------:R-:W-:Y:S05]  /*8ec0*/  BSYNC B3 ;  /* 0x0000000000037941 */ /* 0x000fea0003800000 */
.L_x_11695:
        /* <DEDUP_REMOVED lines=43> */
.L_x_11694:
[----:B------:R-:W-:Y:S05]  /*9180*/  BSYNC B2 ;  /* 0x0000000000027941 */ /* 0x000fea0003800000 */
.L_x_11693:
        /* <DEDUP_REMOVED lines=14> */
.L_x_11689:
[----:B------:R-:W-:Y:S05]  /*9270*/  BSYNC B1 ;  /* 0x0000000000017941 */ /* 0x000fea0003800000 */
.L_x_11687:
        /* <DEDUP_REMOVED lines=8> */
.L_x_11698:
        /* <DEDUP_REMOVED lines=12> */
.L_x_11701:
[----:B------:R-:W-:Y:S02]  /*93c0*/  IMAD.MOV.U32 R168, RZ, RZ, R172 ;  /* 0x000000ffffa87224 */ /* 0x000fe400078e00ac */
.L_x_11702:
[----:B------:R-:W-:Y:S05]  /*93d0*/  BSYNC B2 ;  /* 0x0000000000027941 */ /* 0x000fea0003800000 */
.L_x_11700:
        /* <DEDUP_REMOVED lines=16> */
.L_x_11706:
[----:B------:R-:W-:Y:S05]  /*94e0*/  BSYNC B3 ;  /* 0x0000000000037941 */ /* 0x000fea0003800000 */
.L_x_11705:
        /* <DEDUP_REMOVED lines=43> */
.L_x_11704:
[----:B------:R-:W-:Y:S05]  /*97a0*/  BSYNC B2 ;  /* 0x0000000000027941 */ /* 0x000fea0003800000 */
.L_x_11703:
        /* <DEDUP_REMOVED lines=14> */
.L_x_11699:
[----:B------:R-:W-:Y:S05]  /*9890*/  BSYNC B1 ;  /* 0x0000000000017941 */ /* 0x000fea0003800000 */
.L_x_11697:
        /* <DEDUP_REMOVED lines=8> */
.L_x_11708:
        /* <DEDUP_REMOVED lines=12> */
.L_x_11711:
[----:B------:R-:W-:Y:S02]  /*99e0*/  IMAD.MOV.U32 R169, RZ, RZ, R172 ;  /* 0x000000ffffa97224 */ /* 0x000fe400078e00ac */
.L_x_11712:
[----:B------:R-:W-:Y:S05]  /*99f0*/  BSYNC B2 ;  /* 0x0000000000027941 */ /* 0x000fea0003800000 */
.L_x_11710:
        /* <DEDUP_REMOVED lines=16> */
.L_x_11716:
[----:B------:R-:W-:Y:S05]  /*9b00*/  BSYNC B3 ;  /* 0x0000000000037941 */ /* 0x000fea0003800000 */
.L_x_11715:
        /* <DEDUP_REMOVED lines=43> */
.L_x_11714:
[----:B------:R-:W-:Y:S05]  /*9dc0*/  BSYNC B2 ;  /* 0x0000000000027941 */ /* 0x000fea0003800000 */
.L_x_11713:
        /* <DEDUP_REMOVED lines=14> */
.L_x_11709:
[----:B------:R-:W-:Y:S05]  /*9eb0*/  BSYNC B1 ;  /* 0x0000000000017941 */ /* 0x000fea0003800000 */
.L_x_11707:
        /* <DEDUP_REMOVED lines=8> */
.L_x_11718:
        /* <DEDUP_REMOVED lines=12> */
.L_x_11721:
[----:B------:R-:W-:Y:S02]  /*a000*/  MOV R182, R172 ;  /* 0x000000ac00b67202 */ /* 0x000fe40000000f00 */
.L_x_11722:
[----:B------:R-:W-:Y:S05]  /*a010*/  BSYNC B2 ;  /* 0x0000000000027941 */ /* 0x000fea0003800000 */
.L_x_11720:
        /* <DEDUP_REMOVED lines=16> */
.L_x_11726:
[----:B------:R-:W-:Y:S05]  /*a120*/  BSYNC B3 ;  /* 0x0000000000037941 */ /* 0x000fea0003800000 */
.L_x_11725:
        /* <DEDUP_REMOVED lines=42> */
.L_x_11724:
[----:B------:R-:W-:Y:S05]  /*a3d0*/  BSYNC B2 ;  /* 0x0000000000027941 */ /* 0x000fea0003800000 */
.L_x_11723:
        /* <DEDUP_REMOVED lines=13> */
.L_x_11719:
[----:B------:R-:W-:Y:S05]  /*a4b0*/  BSYNC B1 ;  /* 0x0000000000017941 */ /* 0x000fea0003800000 */
.L_x_11717:
        /* <DEDUP_REMOVED lines=32> */
.L_x_11728:
[----:B------:R-:W-:Y:S05]  /*a6c0*/  BSYNC B1 ;  /* 0x0000000000017941 */ /* 0x000fea0003800000 */
.L_x_11727:
        /* <DEDUP_REMOVED lines=10> */
.L_x_11730:
        /* <DEDUP_REMOVED lines=12> */
.L_x_11733:
[----:B------:R-:W-:Y:S02]  /*a830*/  IMAD.MOV.U32 R163, RZ, RZ, R172 ;  /* 0x000000ffffa37224 */ /* 0x000fe400078e00ac */
.L_x_11734:
[----:B------:R-:W-:Y:S05]  /*a840*/  BSYNC B2 ;  /* 0x0000000000027941 */ /* 0x000fea0003800000 */
.L_x_11732:
        /* <DEDUP_REMOVED lines=16> */
.L_x_11738:
[----:B------:R-:W-:Y:S05]  /*a950*/  BSYNC B3 ;  /* 0x0000000000037941 */ /* 0x000fea0003800000 */
.L_x_11737:
        /* <DEDUP_REMOVED lines=43> */
.L_x_11736:
[----:B------:R-:W-:Y:S05]  /*ac10*/  BSYNC B2 ;  /* 0x0000000000027941 */ /* 0x000fea0003800000 */
.L_x_11735:
        /* <DEDUP_REMOVED lines=14> */
.L_x_11731:
[----:B------:R-:W-:Y:S05]  /*ad00*/  BSYNC B1 ;  /* 0x0000000000017941 */ /* 0x000fea0003800000 */
.L_x_11729:
        /* <DEDUP_REMOVED lines=8> */
.L_x_11740:
        /* <DEDUP_REMOVED lines=12> */
.L_x_11743:
[----:B------:R-:W-:Y:S02]  /*ae50*/  MOV R164, R172 ;  /* 0x000000ac00a47202 */ /* 0x000fe40000000f00 */
.L_x_11744:
[----:B------:R-:W-:Y:S05]  /*ae60*/  BSYNC B2 ;  /* 0x0000000000027941 */ /* 0x000fea0003800000 */
.L_x_11742:
        /* <DEDUP_REMOVED lines=16> */
.L_x_11748:
[----:B------:R-:W-:Y:S05]  /*af70*/  BSYNC B3 ;  /* 0x0000000000037941 */ /* 0x000fea0003800000 */
.L_x_11747:
        /* <DEDUP_REMOVED lines=43> */
.L_x_11746:
[----:B------:R-:W-:Y:S05]  /*b230*/  BSYNC B2 ;  /* 0x0000000000027941 */ /* 0x000fea0003800000 */
.L_x_11745:
        /* <DEDUP_REMOVED lines=14> */
.L_x_11741:
[----:B------:R-:W-:Y:S05]  /*b320*/  BSYNC B1 ;  /* 0x0000000000017941 */ /* 0x000fea0003800000 */
.L_x_11739:
        /* <DEDUP_REMOVED lines=8> */
.L_x_11750:
        /* <DEDUP_REMOVED lines=12> */
.L_x_11753:
[----:B------:R-:W-:Y:S02]  /*b470*/  IMAD.MOV.U32 R165, RZ, RZ, R172 ;  /* 0x000000ffffa57224 */ /* 0x000fe400078e00ac */
.L_x_11754:
[----:B------:R-:W-:Y:S05]  /*b480*/  BSYNC B2 ;  /* 0x0000000000027941 */ /* 0x000fea0003800000 */
.L_x_11752:
        /* <DEDUP_REMOVED lines=16> */
.L_x_11758:
[----:B------:R-:W-:Y:S05]  /*b590*/  BSYNC B3 ;  /* 0x0000000000037941 */ /* 0x000fea0003800000 */
.L_x_11757:
        /* <DEDUP_REMOVED lines=43> */
.L_x_11756:
[----:B------:R-:W-:Y:S05]  /*b850*/  BSYNC B2 ;  /* 0x0000000000027941 */ /* 0x000fea0003800000 */
.L_x_11755:
        /* <DEDUP_REMOVED lines=14> */
.L_x_11751:
[----:B------:R-:W-:Y:S05]  /*b940*/  BSYNC B1 ;  /* 0x0000000000017941 */ /* 0x000fea0003800000 */
.L_x_11749:
        /* <DEDUP_REMOVED lines=8> */
.L_x_11760:
        /* <DEDUP_REMOVED lines=12> */
.L_x_11763:
[----:B------:R-:W-:Y:S02]  /*ba90*/  IMAD.MOV.U32 R166, RZ, RZ, R172 ;  /* 0x000000ffffa67224 */ /* 0x000fe400078e00ac */
.L_x_11764:
[----:B------:R-:W-:Y:S05]  /*baa0*/  BSYNC B2 ;  /* 0x0000000000027941 */ /* 0x000fea0003800000 */
.L_x_11762:
        /* <DEDUP_REMOVED lines=16> */
.L_x_11768:
[----:B------:R-:W-:Y:S05]  /*bbb0*/  BSYNC B3 ;  /* 0x0000000000037941 */ /* 0x000fea0003800000 */
.L_x_11767:
        /* <DEDUP_REMOVED lines=43> */
.L_x_11766:
[----:B------:R-:W-:Y:S05]  /*be70*/  BSYNC B2 ;  /* 0x0000000000027941 */ /* 0x000fea0003800000 */
.L_x_11765:
        /* <DEDUP_REMOVED lines=14> */
.L_x_11761:
[----:B------:R-:W-:Y:S05]  /*bf60*/  BSYNC B1 ;  /* 0x0000000000017941 */ /* 0x000fea0003800000 */
.L_x_11759:
        /* <DEDUP_REMOVED lines=8> */
.L_x_11770:
        /* <DEDUP_REMOVED lines=12> */
.L_x_11773:
[----:B------:R-:W-:Y:S02]  /*c0b0*/  MOV R167, R172 ;  /* 0x000000ac00a77202 */ /* 0x000fe40000000f00 */
.L_x_11774:
[----:B------:R-:W-:Y:S05]  /*c0c0*/  BSYNC B2 ;  /* 0x0000000000027941 */ /* 0x000fea0003800000 */
.L_x_11772:
        /* <DEDUP_REMOVED lines=16> */
.L_x_11778:
[----:B------:R-:W-:Y:S05]  /*c1d0*/  BSYNC B3 ;  /* 0x0000000000037941 */ /* 0x000fea0003800000 */
.L_x_11777:
        /* <DEDUP_REMOVED lines=43> */
.L_x_11776:
[----:B------:R-:W-:Y:S05]  /*c490*/  BSYNC B2 ;  /* 0x0000000000027941 */ /* 0x000fea0003800000 */
.L_x_11775:
        /* <DEDUP_REMOVED lines=14> */
.L_x_11771:
[----:B------:R-:W-:Y:S05]  /*c580*/  BSYNC B1 ;  /* 0x0000000000017941 */ /* 0x000fea0003800000 */
.L_x_11769:
        /* <DEDUP_REMOVED lines=8> */
.L_x_11780:
        /* <DEDUP_REMOVED lines=12> */
.L_x_11783:
[----:B------:R-:W-:Y:S02]  /*c6d0*/  IMAD.MOV.U32 R168, RZ, RZ, R172 ;  /* 0x000000ffffa87224 */ /* 0x000fe400078e00ac */
.L_x_11784:
[----:B------:R-:W-:Y:S05]  /*c6e0*/  BSYNC B2 ;  /* 0x0000000000027941 */ /* 0x000fea0003800000 */
.L_x_11782:
        /* <DEDUP_REMOVED lines=16> */
.L_x_11788:
[----:B------:R-:W-:Y:S05]  /*c7f0*/  BSYNC B3 ;  /* 0x0000000000037941 */ /* 0x000fea0003800000 */
.L_x_11787:
        /* <DEDUP_REMOVED lines=43> */
.L_x_11786:
[----:B------:R-:W-:Y:S05]  /*cab0*/  BSYNC B2 ;  /* 0x0000000000027941 */ /* 0x000fea0003800000 */
.L_x_11785:
        /* <DEDUP_REMOVED lines=14> */
.L_x_11781:
[----:B------:R-:W-:Y:S05]  /*cba0*/  BSYNC B1 ;  /* 0x0000000000017941 */ /* 0x000fea0003800000 */
.L_x_11779:
        /* <DEDUP_REMOVED lines=8> */
.L_x_11790:
        /* <DEDUP_REMOVED lines=12> */
.L_x_11793:
[----:B------:R-:W-:Y:S02]  /*ccf0*/  IMAD.MOV.U32 R169, RZ, RZ, R172 ;  /* 0x000000ffffa97224 */ /* 0x000fe400078e00ac */
.L_x_11794:
[----:B------:R-:W-:Y:S05]  /*cd00*/  BSYNC B2 ;  /* 0x0000000000027941 */ /* 0x000fea0003800000 */
.L_x_11792:
        /* <DEDUP_REMOVED lines=16> */
.L_x_11798:
[----:B------:R-:W-:Y:S05]  /*ce10*/  BSYNC B3 ;  /* 0x0000000000037941 */ /* 0x000fea0003800000 */
.L_x_11797:
        /* <DEDUP_REMOVED lines=43> */
.L_x_11796:
[----:B------:R-:W-:Y:S05]  /*d0d0*/  BSYNC B2 ;  /* 0x0000000000027941 */ /* 0x000fea0003800000 */
.L_x_11795:
        /* <DEDUP_REMOVED lines=14> */
.L_x_11791:
[----:B------:R-:W-:Y:S05]  /*d1c0*/  BSYNC B1 ;  /* 0x0000000000017941 */ /* 0x000fea0003800000 */
.L_x_11789:
        /* <DEDUP_REMOVED lines=8> */
.L_x_11800:
        /* <DEDUP_REMOVED lines=12> */
.L_x_11803:
[----:B------:R-:W-:Y:S02]  /*d310*/  MOV R190, R172 ;  /* 0x000000ac00be7202 */ /* 0x000fe40000000f00 */
.L_x_11804:
[----:B------:R-:W-:Y:S05]  /*d320*/  BSYNC B2 ;  /* 0x0000000000027941 */ /* 0x000fea0003800000 */
.L_x_11802:
        /* <DEDUP_REMOVED lines=16> */
.L_x_11808:
[----:B------:R-:W-:Y:S05]  /*d430*/  BSYNC B3 ;  /* 0x0000000000037941 */ /* 0x000fea0003800000 */
.L_x_11807:
        /* <DEDUP_REMOVED lines=42> */
.L_x_11806:
[----:B------:R-:W-:Y:S05]  /*d6e0*/  BSYNC B2 ;  /* 0x0000000000027941 */ /* 0x000fea0003800000 */
.L_x_11805:
        /* <DEDUP_REMOVED lines=13> */
.L_x_11801:
[----:B------:R-:W-:Y:S05]  /*d7c0*/  BSYNC B1 ;  /* 0x0000000000017941 */ /* 0x000fea0003800000 */
.L_x_11799:
        /* <DEDUP_REMOVED lines=32> */
.L_x_11810:
[----:B------:R-:W-:Y:S05]  /*d9d0*/  BSYNC B1 ;  /* 0x0000000000017941 */ /* 0x000fea0003800000 */
.L_x_11809:
        /* <DEDUP_REMOVED lines=10> */
.L_x_11812:
        /* <DEDUP_REMOVED lines=12> */
.L_x_11815:
[----:B------:R-:W-:Y:S02]  /*db40*/  IMAD.MOV.U32 R163, RZ, RZ, R172 ;  /* 0x000000ffffa37224 */ /* 0x000fe400078e00ac */
.L_x_11816:
[----:B------:R-:W-:Y:S05]  /*db50*/  BSYNC B2 ;  /* 0x0000000000027941 */ /* 0x000fea0003800000 */
.L_x_11814:
        /* <DEDUP_REMOVED lines=16> */
.L_x_11820:
[----:B------:R-:W-:Y:S05]  /*dc60*/  BSYNC B3 ;  /* 0x0000000000037941 */ /* 0x000fea0003800000 */
.L_x_11819:
        /* <DEDUP_REMOVED lines=43> */
.L_x_11818:
[----:B------:R-:W-:Y:S05]  /*df20*/  BSYNC B2 ;  /* 0x0000000000027941 */ /* 0x000fea0003800000 */
.L_x_11817:
[----:B------:R-:W0:Y:S01]  /*df30*/  I2F.U32 R113, R163 ;  /* 0x000000a300717306 */ /* 0x000e220000201000 */
[----:B-----5:R-:W-:Y:S01]  /*df40*/  HADD2.F32 R115, -RZ, R108.H0_H0 ;  /* 0x2000006cff737230 */ /* 0x020fe20000004100 */
[----:B------:R-:W-:Y:S01]  /*df50*/  IMAD.MOV.U32 R114, RZ, RZ, 0x2f800000 ;  /* 0x2f800000ff727424 */ /* 0x000fe200078e00ff */
[----:B-1----:R-:W-:-:S03]  /*df60*/  @P0 HADD2.F32 R121, -RZ, R104.H0_H0 ;  /* 0x20000068ff790230 */ /* 0x002fc60000004100 */
[----:B------:R-:W-:-:S04]  /*df70*/  FMUL.FTZ R115, R115, c[0x0][0x1ec] ;  /* 0x00007b0073737a20 */ /* 0x000fc80000410000 */
[----:B------:R-:W-:Y:S01]  /*df80*/  FMUL.FTZ R206, R115, c[0x0][0x1e8] ;  /* 0x00007a0073ce7a20 */ /* 0x000fe20000410000 */
[----:B------:R-:W-:Y:S01]  /*df90*/  HADD2.F32 R115, -RZ, R84.H0_H0 ;  /* 0x20000054ff737230 */ /* 0x000fe20000004100 */
[----:B0-----:R-:W-:-:S05]  /*dfa0*/  FFMA.FTZ R113, R113, R114, 1.1641532182693481445e-10 ;  /* 0x2f00000071717423 */ /* 0x001fca0000010072 */
[----:B------:R-:W-:-:S04]  /*dfb0*/  FSETP.GTU.FTZ.AND P3, PT, R113, c[0x0][0x1e4], PT ;  /* 0x0000790071007a0b */ /* 0x000fc80003f7c000 */
[----:B------:R-:W-:Y:S02]  /*dfc0*/  FSEL R206, R206, RZ, !P3 ;  /* 0x000000ffcece7208 */ /* 0x000fe40005800000 */
[----:B------:R-:W-:-:S03]  /*dfd0*/  SEL R113, RZ, 0x1, P3 ;  /* 0x00000001ff717807 */ /* 0x000fc60001800000 */
[----:B------:R-:W-:Y:S01]  /*dfe0*/  FMUL.FTZ R206, R206, R115 ;  /* 0x00000073cece7220 */ /* 0x000fe20000410000 */
[----:B------:R-:W-:-:S03]  /*dff0*/  PRMT R163, R113, 0x7610, R163 ;  /* 0x0000761071a37816 */ /* 0x000fc600000000a3 */
[----:B------:R-:W-:Y:S02]  /*e000*/  @P0 FADD.FTZ R206, R121, R206 ;  /* 0x000000ce79ce0221 */ /* 0x000fe40000010000 */
.L_x_11813:
[----:B------:R-:W-:Y:S05]  /*e010*/  BSYNC B1 ;  /* 0x0000000000017941 */ /* 0x000fea0003800000 */
.L_x_11811:
        /* <DEDUP_REMOVED lines=8> */
.L_x_11822:
        /* <DEDUP_REMOVED lines=12> */
.L_x_11825:
[----:B------:R-:W-:Y:S02]  /*e160*/  MOV R164, R172 ;  /* 0x000000ac00a47202 */ /* 0x000fe40000000f00 */
.L_x_11826:
[----:B------:R-:W-:Y:S05]  /*e170*/  BSYNC B2 ;  /* 0x0000000000027941 */ /* 0x000fea0003800000 */
.L_x_11824:
        /* <DEDUP_REMOVED lines=16> */
.L_x_11830:
[----:B------:R-:W-:Y:S05]  /*e280*/  BSYNC B3 ;  /* 0x0000000000037941 */ /* 0x000fea0003800000 */
.L_x_11829:
        /* <DEDUP_REMOVED lines=43> */
.L_x_11828:
[----:B------:R-:W-:Y:S05]  /*e540*/  BSYNC B2 ;  /* 0x0000000000027941 */ /* 0x000fea0003800000 */
.L_x_11827:
[----:B------:R-:W0:Y:S01]  /*e550*/  I2F.U32 R112, R164 ;  /* 0x000000a400707306 */ /* 0x000e220000201000 */
[----:B------:R-:W-:Y:S01]  /*e560*/  HFMA2.MMA R115, -RZ, RZ, 0.1171875, 0 ;  /* 0x2f800000ff737435 */ /* 0x000fe200000001ff */
[----:B-----5:R-:W-:Y:S02]  /*e570*/  HADD2.F32 R114, -RZ, R108.H1_H1 ;  /* 0x3000006cff727230 */ /* 0x020fe40000004100 */
[----:B-1----:R-:W-:-:S03]  /*e580*/  @P0 HADD2.F32 R120, -RZ, R104.H1_H1 ;  /* 0x30000068ff780230 */ /* 0x002fc60000004100 */
[----:B------:R-:W-:-:S04]  /*e590*/  FMUL.FTZ R114, R114, c[0x0][0x1ec] ;  /* 0x00007b0072727a20 */ /* 0x000fc80000410000 */
[----:B------:R-:W-:Y:S01]  /*e5a0*/  FMUL.FTZ R205, R114, c[0x0][0x1e8] ;  /* 0x00007a0072cd7a20 */ /* 0x000fe20000410000 */
[----:B------:R-:W-:Y:S01]  /*e5b0*/  HADD2.F32 R114, -RZ, R84.H1_H1 ;  /* 0x30000054ff727230 */ /* 0x000fe20000004100 */
[----:B0-----:R-:W-:-:S05]  /*e5c0*/  FFMA.FTZ R112, R112, R115, 1.1641532182693481445e-10 ;  /* 0x2f00000070707423 */ /* 0x001fca0000010073 */
[----:B------:R-:W-:-:S04]  /*e5d0*/  FSETP.GTU.FTZ.AND P3, PT, R112, c[0x0][0x1e4], PT ;  /* 0x0000790070007a0b */ /* 0x000fc80003f7c000 */
[----:B------:R-:W-:Y:S02]  /*e5e0*/  FSEL R205, R205, RZ, !P3 ;  /* 0x000000ffcdcd7208 */ /* 0x000fe40005800000 */
[----:B------:R-:W-:-:S03]  /*e5f0*/  SEL R112, RZ, 0x1, P3 ;  /* 0x00000001ff707807 */ /* 0x000fc60001800000 */
[----:B------:R-:W-:Y:S01]  /*e600*/  FMUL.FTZ R205, R205, R114 ;  /* 0x00000072cdcd7220 */ /* 0x000fe20000410000 */
[----:B------:R-:W-:-:S03]  /*e610*/  PRMT R164, R112, 0x7610, R164 ;  /* 0x0000761070a47816 */ /* 0x000fc600000000a4 */
[----:B------:R-:W-:Y:S02]  /*e620*/  @P0 FADD.FTZ R205, R120, R205 ;  /* 0x000000cd78cd0221 */ /* 0x000fe40000010000 */
.L_x_11823:
[----:B------:R-:W-:Y:S05]  /*e630*/  BSYNC B1 ;  /* 0x0000000000017941 */ /* 0x000fea0003800000 */
.L_x_11821:
        /* <DEDUP_REMOVED lines=8> */
.L_x_11832:
        /* <DEDUP_REMOVED lines=12> */
.L_x_11835:
[----:B------:R-:W-:Y:S02]  /*e780*/  IMAD.MOV.U32 R165, RZ, RZ, R172 ;  /* 0x000000ffffa57224 */ /* 0x000fe400078e00ac */
.L_x_11836:
[----:B------:R-:W-:Y:S05]  /*e790*/  BSYNC B2 ;  /* 0x0000000000027941 */ /* 0x000fea0003800000 */
.L_x_11834:
        /* <DEDUP_REMOVED lines=16> */
.L_x_11840:
[----:B------:R-:W-:Y:S05]  /*e8a0*/  BSYNC B3 ;  /* 0x0000000000037941 */ /* 0x000fea0003800000 */
.L_x_11839:
        /* <DEDUP_REMOVED lines=43> */
.L_x_11838:
[----:B------:R-:W-:Y:S05]  /*eb60*/  BSYNC B2 ;  /* 0x0000000000027941 */ /* 0x000fea0003800000 */
.L_x_11837:
        /* <DEDUP_REMOVED lines=14> */
.L_x_11833:
[----:B------:R-:W-:Y:S05]  /*ec50*/  BSYNC B1 ;  /* 0x0000000000017941 */ /* 0x000fea0003800000 */
.L_x_11831:
        /* <DEDUP_REMOVED lines=8> */
.L_x_11842:
        /* <DEDUP_REMOVED lines=12> */
.L_x_11845:
[----:B------:R-:W-:Y:S02]  /*eda0*/  IMAD.MOV.U32 R166, RZ, RZ, R172 ;  /* 0x000000ffffa67224 */ /* 0x000fe400078e00ac */
.L_x_11846:
[----:B------:R-:W-:Y:S05]  /*edb0*/  BSYNC B2 ;  /* 0x0000000000027941 */ /* 0x000fea0003800000 */
.L_x_11844:
        /* <DEDUP_REMOVED lines=16> */
.L_x_11850:
[----:B------:R-:W-:Y:S05]  /*eec0*/  BSYNC B3 ;  /* 0x0000000000037941 */ /* 0x000fea0003800000 */
.L_x_11849:
        /* <DEDUP_REMOVED lines=43> */
.L_x_11848:
[----:B------:R-:W-:Y:S05]  /*f180*/  BSYNC B2 ;  /* 0x0000000000027941 */ /* 0x000fea0003800000 */
.L_x_11847:
[----:B------:R-:W0:Y:S01]  /*f190*/  I2F.U32 R112, R166 ;  /* 0x000000a600707306 */ /* 0x000e220000201000 */
[----:B-----5:R-:W-:Y:S01]  /*f1a0*/  HADD2.F32 R114, -RZ, R109.H1_H1 ;  /* 0x3000006dff727230 */ /* 0x020fe20000004100 */
[----:B------:R-:W-:Y:S01]  /*f1b0*/  IMAD.MOV.U32 R115, RZ, RZ, 0x2f800000 ;  /* 0x2f800000ff737424 */ /* 0x000fe200078e00ff */
        /* <DEDUP_REMOVED lines=11> */
.L_x_11843:
[----:B------:R-:W-:Y:S05]  /*f270*/  BSYNC B1 ;  /* 0x0000000000017941 */ /* 0x000fea0003800000 */
.L_x_11841:
        /* <DEDUP_REMOVED lines=8> */
.L_x_11852:
        /* <DEDUP_REMOVED lines=12> */
.L_x_11855:
[----:B------:R-:W-:Y:S02]  /*f3c0*/  MOV R167, R172 ;  /* 0x000000ac00a77202 */ /* 0x000fe40000000f00 */
.L_x_11856:
[----:B------:R-:W-:Y:S05]  /*f3d0*/  BSYNC B2 ;  /* 0x0000000000027941 */ /* 0x000fea0003800000 */
.L_x_11854:
        /* <DEDUP_REMOVED lines=16> */
.L_x_11860:
[----:B------:R-:W-:Y:S05]  /*f4e0*/  BSYNC B3 ;  /* 0x0000000000037941 */ /* 0x000fea0003800000 */
.L_x_11859:
        /* <DEDUP_REMOVED lines=43> */
.L_x_11858:
[----:B------:R-:W-:Y:S05]  /*f7a0*/  BSYNC B2 ;  /* 0x0000000000027941 */ /* 0x000fea0003800000 */
.L_x_11857:
[----:B------:R-:W0:Y:S01]  /*f7b0*/  I2F.U32 R113, R167 ;  /* 0x000000a700717306 */ /* 0x000e220000201000 */
[----:B------:R-:W-:Y:S01]  /*f7c0*/  HFMA2.MMA R114, -RZ, RZ, 0.1171875, 0 ;  /* 0x2f800000ff727435 */ /* 0x000fe200000001ff */
[----:B-----5:R-:W-:Y:S02]  /*f7d0*/  HADD2.F32 R115, -RZ, R110.H0_H0 ;  /* 0x2000006eff737230 */ /* 0x020fe40000004100 */
        /* <DEDUP_REMOVED lines=11> */
.L_x_11853:
[----:B------:R-:W-:Y:S05]  /*f890*/  BSYNC B1 ;  /* 0x0000000000017941 */ /* 0x000fea0003800000 */
.L_x_11851:
        /* <DEDUP_REMOVED lines=8> */
.L_x_11862:
        /* <DEDUP_REMOVED lines=12> */
.L_x_11865:
[----:B------:R-:W-:Y:S02]  /*f9e0*/  IMAD.MOV.U32 R168, RZ, RZ, R172 ;  /* 0x000000ffffa87224 */ /* 0x000fe400078e00ac */
.L_x_11866:
[----:B------:R-:W-:Y:S05]  /*f9f0*/  BSYNC B2 ;  /* 0x0000000000027941 */ /* 0x000fea0003800000 */
.L_x_11864:
        /* <DEDUP_REMOVED lines=16> */
.L_x_11870:
[----:B------:R-:W-:Y:S05]  /*fb00*/  BSYNC B3 ;  /* 0x0000000000037941 */ /* 0x000fea0003800000 */
.L_x_11869:
        /* <DEDUP_REMOVED lines=43> */
.L_x_11868:
[----:B------:R-:W-:Y:S05]  /*fdc0*/  BSYNC B2 ;  /* 0x0000000000027941 */ /* 0x000fea0003800000 */
.L_x_11867:
        /* <DEDUP_REMOVED lines=14> */
.L_x_11863:
[----:B------:R-:W-:Y:S05]  /*feb0*/  BSYNC B1 ;  /* 0x0000000000017941 */ /* 0x000fea0003800000 */
.L_x_11861:
        /* <DEDUP_REMOVED lines=8> */
.L_x_11872:
        /* <DEDUP_REMOVED lines=12> */
.L_x_11875:
[----:B------:R-:W-:Y:S02]  /*10000*/  IMAD.MOV.U32 R169, RZ, RZ, R172 ;  /* 0x000000ffffa97224 */ /* 0x000fe400078e00ac */
.L_x_11876:
[----:B------:R-:W-:Y:S05]  /*10010*/  BSYNC B2 ;  /* 0x0000000000027941 */ /* 0x000fea0003800000 */
.L_x_11874:
        /* <DEDUP_REMOVED lines=16> */
.L_x_11880:
[----:B------:R-:W-:Y:S05]  /*10120*/  BSYNC B3 ;  /* 0x0000000000037941 */ /* 0x000fea0003800000 */
.L_x_11879:
        /* <DEDUP_REMOVED lines=43> */
.L_x_11878:
[----:B------:R-:W-:Y:S05]  /*103e0*/  BSYNC B2 ;  /* 0x0000000000027941 */ /* 0x000fea0003800000 */
.L_x_11877:
        /* <DEDUP_REMOVED lines=14> */
.L_x_11873:
[----:B------:R-:W-:Y:S05]  /*104d0*/  BSYNC B1 ;  /* 0x0000000000017941 */ /* 0x000fea0003800000 */
.L_x_11871:
        /* <DEDUP_REMOVED lines=8> */
.L_x_11882:
        /* <DEDUP_REMOVED lines=12> */
.L_x_11885:
[----:B------:R-:W-:Y:S02]  /*10620*/  MOV R199, R172 ;  /* 0x000000ac00c77202 */ /* 0x000fe40000000f00 */
.L_x_11886:
[----:B------:R-:W-:Y:S05]  /*10630*/  BSYNC B2 ;  /* 0x0000000000027941 */ /* 0x000fea0003800000 */
.L_x_11884:
        /* <DEDUP_REMOVED lines=16> */
.L_x_11890:
[----:B------:R-:W-:Y:S05]  /*10740*/  BSYNC B3 ;  /* 0x0000000000037941 */ /* 0x000fea0003800000 */
.L_x_11889:
        /* <DEDUP_REMOVED lines=42> */
.L_x_11888:
[----:B------:R-:W-:Y:S05]  /*109f0*/  BSYNC B2 ;  /* 0x0000000000027941 */ /* 0x000fea0003800000 */
.L_x_11887:
[----:B------:R-:W0:Y:S01]  /*10a00*/  I2F.U32 R112, R199 ;  /* 0x000000c700707306 */ /* 0x000e220000201000 */
[----:B-----5:R-:W-:Y:S01]  /*10a10*/  HADD2.F32 R114, -RZ, R111.H1_H1 ;  /* 0x3000006fff727230 */ /* 0x020fe20000004100 */
[----:B------:R-:W-:-:S04]  /*10a20*/  IMAD.MOV.U32 R113, RZ, RZ, 0x2f800000 ;  /* 0x2f800000ff717424 */ /* 0x000fc800078e00ff */
[----:B------:R-:W-:-:S04]  /*10a30*/  FMUL.FTZ R114, R114, c[0x0][0x1ec] ;  /* 0x00007b0072727a20 */ /* 0x000fc80000410000 */
[----:B------:R-:W-:Y:S02]  /*10a40*/  FMUL.FTZ R114, R114, c[0x0][0x1e8] ;  /* 0x00007a0072727a20 */ /* 0x000fe40000410000 */
[----:B0-----:R-:W-:Y:S01]  /*10a50*/  FFMA.FTZ R112, R112, R113, 1.1641532182693481445e-10 ;  /* 0x2f00000070707423 */ /* 0x001fe20000010071 */
[----:B------:R-:W-:-:S04]  /*10a60*/  HADD2.F32 R113, -RZ, R87.H1_H1 ;  /* 0x30000057ff717230 */ /* 0x000fc80000004100 */
[----:B------:R-:W-:-:S04]  /*10a70*/  FSETP.GTU.FTZ.AND P3, PT, R112, c[0x0][0x1e4], PT ;  /* 0x0000790070007a0b */ /* 0x000fc80003f7c000 */
[----:B------:R-:W-:Y:S01]  /*10a80*/  FSEL R112, R114, RZ, !P3 ;  /* 0x000000ff72707208 */ /* 0x000fe20005800000 */
[----:B------:R-:W-:Y:S01]  /*10a90*/  @P0 HADD2.F32 R114, -RZ, R107.H1_H1 ;  /* 0x3000006bff720230 */ /* 0x000fe20000004100 */
[----:B------:R-:W-:-:S03]  /*10aa0*/  SEL R173, RZ, 0x1, P3 ;  /* 0x00000001ffad7807 */ /* 0x000fc60001800000 */
[----:B------:R-:W-:-:S04]  /*10ab0*/  FMUL.FTZ R199, R112, R113 ;  /* 0x0000007170c77220 */ /* 0x000fc80000410000 */
[----:B------:R-:W-:Y:S02]  /*10ac0*/  @P0 FADD.FTZ R199, R114, R199 ;  /* 0x000000c772c70221 */ /* 0x000fe40000010000 */
.L_x_11883:
[----:B------:R-:W-:Y:S05]  /*10ad0*/  BSYNC B1 ;  /* 0x0000000000017941 */ /* 0x000fea0003800000 */
.L_x_11881:
[----:B------:R-:W-:Y:S01]  /*10ae0*/  IMAD.WIDE.U32 R208, R209, R198, c[0x0][0x188] ;  /* 0x00006200d1d07625 */ /* 0x000fe200078e00c6 */
        /* <DEDUP_REMOVED lines=31> */
.L_x_11892:
[----:B------:R-:W-:Y:S05]  /*10ce0*/  BSYNC B1 ;  /* 0x0000000000017941 */ /* 0x000fea0003800000 */
.L_x_11891:
[----:B-----5:R1:W5:Y:S04]  /*10cf0*/  @P1 LDG.E.128 R108, [R126.64] ;  /* 0x000000067e6c1981 */ /* 0x020368000c1e1d00 */
[----:B------:R1:W5:Y:S01]  /*10d00*/  @P0 LDG.E.128 R104, [R120.64] ;  /* 0x0000000678680981 */ /* 0x000362000c1e1d00 */
[----:B------:R-:W-:Y:S01]  /*10d10*/  BSSY B1, `(.L_x_11893) ;  /* 0x0000061000017945 */ /* 0x000fe20003800000 */
[----:B------:R-:W-:Y:S05]  /*10d20*/  @P2 BRA `(.L_x_11894) ;  /* 0x0000006000002947 */ /* 0x000fea0003800000 */
[----:B------:R-:W-:Y:S01]  /*10d30*/  MOV R214, RZ ;  /* 0x000000ff00d67202 */ /* 0x000fe20000000f00 */
[----:B0-----:R-:W-:Y:S01]  /*10d40*/  IMAD.MOV.U32 R112, RZ, RZ, R175 ;  /* 0x000000ffff707224 */ /* 0x001fe200078e00af */
[----:B------:R-:W-:Y:S05]  /*10d50*/  @!P0 BRA `(.L_x_11895) ;  /* 0x000005c000008947 */ /* 0x000fea0003800000 */
[----:B------:R-:W-:Y:S01]  /*10d60*/  MOV R112, R175 ;  /* 0x000000af00707202 */ /* 0x000fe20000000f00 */
[----:B-----5:R-:W-:Y:S01]  /*10d70*/  HADD2.F32 R214, -RZ, R104.H0_H0 ;  /* 0x20000068ffd67230 */ /* 0x020fe20000004100 */
[----:B------:R-:W-:Y:S05]  /*10d80*/  BRA `(.L_x_11895) ;  /* 0x0000059000007947 */ /* 0x000fea0003800000 */
.L_x_11894:
        /* <DEDUP_REMOVED lines=12> */
.L_x_11897:
[----:B------:R-:W-:Y:S02]  /*10e50*/  MOV R163, R172 ;  /* 0x000000ac00a37202 */ /* 0x000fe40000000f00 */
.L_x_11898:
[----:B------:R-:W-:Y:S05]  /*10e60*/  BSYNC B2 ;  /* 0x0000000000027941 */ /* 0x000fea0003800000 */
.L_x_11896:
        /* <DEDUP_REMOVED lines=16> */
.L_x_11902:
[----:B------:R-:W-:Y:S05]  /*10f70*/  BSYNC B3 ;  /* 0x0000000000037941 */ /* 0x000fea0003800000 */
.L_x_11901:
        /* <DEDUP_REMOVED lines=43> */
.L_x_11900:
[----:B------:R-:W-:Y:S05]  /*11230*/  BSYNC B2 ;  /* 0x0000000000027941 */ /* 0x000fea0003800000 */
.L_x_11899:
        /* <DEDUP_REMOVED lines=14> */
.L_x_11895:
[----:B------:R-:W-:Y:S05]  /*11320*/  BSYNC B1 ;  /* 0x0000000000017941 */ /* 0x000fea0003800000 */
.L_x_11893:
        /* <DEDUP_REMOVED lines=8> */
.L_x_11904:
        /* <DEDUP_REMOVED lines=12> */
.L_x_11907:
[----:B------:R-:W-:Y:S02]  /*11470*/  IMAD.MOV.U32 R164, RZ, RZ, R172 ;  /* 0x000000ffffa47224 */ /* 0x000fe400078e00ac */
.L_x_11908:
[----:B------:R-:W-:Y:S05]  /*11480*/  BSYNC B2 ;  /* 0x0000000000027941 */ /* 0x000fea0003800000 */
.L_x_11906:
        /* <DEDUP_REMOVED lines=14> */
[----:B------:R-:W-:-:S04]  /*11570*/  @P4 IADD3 R112, R157, RZ, RZ ;  /* 0x000000ff9d704210 */ /* 0x000fc80007ffe0ff */
[----:B------:R-:W-:Y:S02]  /*11580*/  @!P3 MOV R157, R112 ;  /* 0x00000070009db202 */ /* 0x000fe40000000f00 */
.L_x_11912:
[----:B------:R-:W-:Y:S05]  /*11590*/  BSYNC B3 ;  /* 0x0000000000037941 */ /* 0x000fea0003800000 */
.L_x_11911:
        /* <DEDUP_REMOVED lines=43> */
.L_x_11910:
[----:B------:R-:W-:Y:S05]  /*11850*/  BSYNC B2 ;  /* 0x0000000000027941 */ /* 0x000fea0003800000 */
.L_x_11909:
        /* <DEDUP_REMOVED lines=14> */
.L_x_11905:
[----:B------:R-:W-:Y:S05]  /*11940*/  BSYNC B1 ;  /* 0x0000000000017941 */ /* 0x000fea0003800000 */
.L_x_11903:
[----:B------:R-:W-:Y:S01]  /*11950*/  BSSY B1, `(.L_x_11913) ;  /* 0x0000061000017945 */ /* 0x000fe20003800000 */
[----:B------:R-:W-:Y:S05]  /*11960*/  @P2 BRA `(.L_x_11914) ;  /* 0x0000006000002947 */ /* 0x000fea0003800000 */
[----:B------:R-:W-:Y:S01]  /*11970*/  MOV R212, RZ ;  /* 0x000000ff00d47202 */ /* 0x000fe20000000f00 */
[----:B------:R-:W-:Y:S01]  /*11980*/  IMAD.MOV.U32 R112, RZ, RZ, R113 ;  /* 0x000000ffff707224 */ /* 0x000fe200078e0071 */
[----:B------:R-:W-:Y:S05]  /*11990*/  @!P0 BRA `(.L_x_11915) ;  /* 0x000005c000008947 */ /* 0x000fea0003800000 */
[----:B------:R-:W-:Y:S01]  /*119a0*/  MOV R112, R113 ;  /* 0x0000007100707202 */ /* 0x000fe20000000f00 */
[----:B-----5:R-:W-:Y:S01]  /*119b0*/  HADD2.F32 R212, -RZ, R105.H0_H0 ;  /* 0x20000069ffd47230 */ /* 0x020fe20000004100 */
[----:B------:R-:W-:Y:S05]  /*119c0*/  BRA `(.L_x_11915) ;  /* 0x0000059000007947 */ /* 0x000fea0003800000 */
.L_x_11914:
        /* <DEDUP_REMOVED lines=12> */
.L_x_11917:
[----:B------:R-:W-:Y:S02]  /*11a90*/  MOV R165, R172 ;  /* 0x000000ac00a57202 */ /* 0x000fe40000000f00 */
.L_x_11918:
[----:B------:R-:W-:Y:S05]  /*11aa0*/  BSYNC B2 ;  /* 0x0000000000027941 */ /* 0x000fea0003800000 */
.L_x_11916:
        /* <DEDUP_REMOVED lines=16> */
.L_x_11922:
[----:B------:R-:W-:Y:S05]  /*11bb0*/  BSYNC B3 ;  /* 0x0000000000037941 */ /* 0x000fea0003800000 */
.L_x_11921:
        /* <DEDUP_REMOVED lines=43> */
.L_x_11920:
[----:B------:R-:W-:Y:S05]  /*11e70*/  BSYNC B2 ;  /* 0x0000000000027941 */ /* 0x000fea0003800000 */
.L_x_11919:
        /* <DEDUP_REMOVED lines=14> */
.L_x_11915:
[----:B------:R-:W-:Y:S05]  /*11f60*/  BSYNC B1 ;  /* 0x0000000000017941 */ /* 0x000fea0003800000 */
.L_x_11913:
        /* <DEDUP_REMOVED lines=8> */
.L_x_11924:
        /* <DEDUP_REMOVED lines=12> */
.L_x_11927:
[----:B------:R-:W-:Y:S02]  /*120b0*/  IMAD.MOV.U32 R166, RZ, RZ, R172 ;  /* 0x000000ffffa67224 */ /* 0x000fe400078e00ac */
.L_x_11928:
[----:B------:R-:W-:Y:S05]  /*120c0*/  BSYNC B2 ;  /* 0x0000000000027941 */ /* 0x000fea0003800000 */
.L_x_11926:
        /* <DEDUP_REMOVED lines=16> */
.L_x_11932:
[----:B------:R-:W-:Y:S05]  /*121d0*/  BSYNC B3 ;  /* 0x0000000000037941 */ /* 0x000fea0003800000 */
.L_x_11931:
        /* <DEDUP_REMOVED lines=43> */
.L_x_11930:
[----:B------:R-:W-:Y:S05]  /*12490*/  BSYNC B2 ;  /* 0x0000000000027941 */ /* 0x000fea0003800000 */
.L_x_11929:
        /* <DEDUP_REMOVED lines=14> */
.L_x_11925:
[----:B------:R-:W-:Y:S05]  /*12580*/  BSYNC B1 ;  /* 0x0000000000017941 */ /* 0x000fea0003800000 */
.L_x_11923:
        /* <DEDUP_REMOVED lines=8> */
.L_x_11934:
        /* <DEDUP_REMOVED lines=12> */
.L_x_11937:
[----:B------:R-:W-:Y:S02]  /*126d0*/  MOV R167, R172 ;  /* 0x000000ac00a77202 */ /* 0x000fe40000000f00 */
.L_x_11938:
[----:B------:R-:W-:Y:S05]  /*126e0*/  BSYNC B2 ;  /* 0x0000000000027941 */ /* 0x000fea0003800000 */
.L_x_11936:
        /* <DEDUP_REMOVED lines=16> */
.L_x_11942:
[----:B------:R-:W-:Y:S05]  /*127f0*/  BSYNC B3 ;  /* 0x0000000000037941 */ /* 0x000fea0003800000 */
.L_x_11941:
        /* <DEDUP_REMOVED lines=43> */
.L_x_11940:
[----:B------:R-:W-:Y:S05]  /*12ab0*/  BSYNC B2 ;  /* 0x0000000000027941 */ /* 0x000fea0003800000 */
.L_x_11939:
        /* <DEDUP_REMOVED lines=14> */
.L_x_11935:
[----:B------:R-:W-:Y:S05]  /*12ba0*/  BSYNC B1 ;  /* 0x0000000000017941 */ /* 0x000fea0003800000 */
.L_x_11933:
        /* <DEDUP_REMOVED lines=8> */
.L_x_11944:
        /* <DEDUP_REMOVED lines=12> */
.L_x_11947:
[----:B------:R-:W-:Y:S02]  /*12cf0*/  IMAD.MOV.U32 R168, RZ, RZ, R172 ;  /* 0x000000ffffa87224 */ /* 0x000fe400078e00ac */
.L_x_11948:
[----:B------:R-:W-:Y:S05]  /*12d00*/  BSYNC B2 ;  /* 0x0000000000027941 */ /* 0x000fea0003800000 */
.L_x_11946:
        /* <DEDUP_REMOVED lines=16> */
.L_x_11952:
[----:B------:R-:W-:Y:S05]  /*12e10*/  BSYNC B3 ;  /* 0x0000000000037941 */ /* 0x000fea0003800000 */
.L_x_11951:
        /* <DEDUP_REMOVED lines=43> */
.L_x_11950:
[----:B------:R-:W-:Y:S05]  /*130d0*/  BSYNC B2 ;  /* 0x0000000000027941 */ /* 0x000fea0003800000 */
.L_x_11949:
        /* <DEDUP_REMOVED lines=14> */
.L_x_11945:
[----:B------:R-:W-:Y:S05]  /*131c0*/  BSYNC B1 ;  /* 0x0000000000017941 */ /* 0x000fea0003800000 */
.L_x_11943:
        /* <DEDUP_REMOVED lines=8> */
.L_x_11954:
        /* <DEDUP_REMOVED lines=12> */
.L_x_11957:
[----:B------:R-:W-:Y:S02]  /*13310*/  MOV R169, R172 ;  /* 0x000000ac00a97202 */ /* 0x000fe40000000f00 */
.L_x_11958:
[----:B------:R-:W-:Y:S05]  /*13320*/  BSYNC B2 ;  /* 0x0000000000027941 */ /* 0x000fea0003800000 */
.L_x_11956:
        /* <DEDUP_REMOVED lines=16> */
.L_x_11962:
[----:B------:R-:W-:Y:S05]  /*13430*/  BSYNC B3 ;  /* 0x0000000000037941 */ /* 0x000fea0003800000 */
.L_x_11961:
        /* <DEDUP_REMOVED lines=43> */
.L_x_11960:
[----:B------:R-:W-:Y:S05]  /*136f0*/  BSYNC B2 ;  /* 0x0000000000027941 */ /* 0x000fea0003800000 */
.L_x_11959:
        /* <DEDUP_REMOVED lines=14> */
.L_x_11955:
[----:B------:R-:W-:Y:S05]  /*137e0*/  BSYNC B1 ;  /* 0x0000000000017941 */ /* 0x000fea0003800000 */
.L_x_11953:
        /* <DEDUP_REMOVED lines=8> */
.L_x_11964:
        /* <DEDUP_REMOVED lines=12> */
.L_x_11967:
[----:B------:R-:W-:Y:S02]  /*13930*/  IMAD.MOV.U32 R207, RZ, RZ, R172 ;  /* 0x000000ffffcf7224 */ /* 0x000fe400078e00ac */
.L_x_11968:
[----:B------:R-:W-:Y:S05]  /*13940*/  BSYNC B2 ;  /* 0x0000000000027941 */ /* 0x000fea0003800000 */
.L_x_11966:
        /* <DEDUP_REMOVED lines=16> */
.L_x_11972:
[----:B------:R-:W-:Y:S05]  /*13a50*/  BSYNC B3 ;  /* 0x0000000000037941 */ /* 0x000fea0003800000 */
.L_x_11971:
        /* <DEDUP_REMOVED lines=42> */
.L_x_11970:
[----:B------:R-:W-:Y:S05]  /*13d00*/  BSYNC B2 ;  /* 0x0000000000027941 */ /* 0x000fea0003800000 */
.L_x_11969:
[----:B------:R-:W0:Y:S01]  /*13d10*/  I2F.U32 R112, R207 ;  /* 0x000000cf00707306 */ /* 0x000e220000201000 */
[----:B------:R-:W-:Y:S01]  /*13d20*/  HFMA2.MMA R113, -RZ, RZ, 0.1171875, 0 ;  /* 0x2f800000ff717435 */ /* 0x000fe200000001ff */
[----:B-----5:R-:W-:-:S05]  /*13d30*/  HADD2.F32 R114, -RZ, R111.H1_H1 ;  /* 0x3000006fff727230 */ /* 0x020fca0000004100 */
        /* <DEDUP_REMOVED lines=10> */
.L_x_11965:
[----:B------:R-:W-:Y:S05]  /*13de0*/  BSYNC B1 ;  /* 0x0000000000017941 */ /* 0x000fea0003800000 */
.L_x_11963:
        /* <DEDUP_REMOVED lines=24> */
[----:B------:R-:W-:Y:S01]  /*13f70*/  IMAD.WIDE.U32 R112, R113, 0x100, RZ ;  /* 0x0000010071707825 */ /* 0x000fe200078e00ff */
[----:B------:R-:W-:Y:S02]  /*13f80*/  MOV R218, 0x8 ;  /* 0x0000000800da7802 */ /* 0x000fe40000000f00 */
[----:B------:R-:W-:Y:S02]  /*13f90*/  LOP3.LUT R221, R115, R221, R217, 0xfe, !PT ;  /* 0x000000dd73dd7212 */ /* 0x000fe400078efed9 */
[----:B------:R-:W-:Y:S01]  /*13fa0*/  LOP3.LUT R112, R112, R216, R114, 0xfe, !PT ;  /* 0x000000d870707212 */ /* 0x000fe200078efe72 */
[----:B------:R-:W-:Y:S01]  /*13fb0*/  IMAD.WIDE.U32 R114, R219, R218, c[0x0][0x190] ;  /* 0x00006400db727625 */ /* 0x000fe200078e00da */
[----:B------:R-:W-:Y:S02]  /*13fc0*/  LOP3.LUT R113, R221, R113, RZ, 0xfc, !PT ;  /* 0x00000071dd717212 */ /* 0x000fe400078efcff */
[----:B------:R-:W-:-:S05]  /*13fd0*/  LOP3.LUT R112, R112, 0xff, R163, 0xf8, !PT ;  /* 0x000000ff70707812 */ /* 0x000fca00078ef8a3 */
[----:B------:R0:W-:Y:S02]  /*13fe0*/  STG.E.64 [R114.64], R112 ;  /* 0x0000007072007986 */ /* 0x0001e4000c101b06 */
.L_x_11974:
[----:B------:R-:W-:Y:S05]  /*13ff0*/  BSYNC B1 ;  /* 0x0000000000017941 */ /* 0x000fea0003800000 */
.L_x_11973:
        /* <DEDUP_REMOVED lines=10> */
.L_x_11976:
        /* <DEDUP_REMOVED lines=12> */
.L_x_11979:
[----:B------:R-:W-:Y:S02]  /*14160*/  IMAD.MOV.U32 R163, RZ, RZ, R172 ;  /* 0x000000ffffa37224 */ /* 0x000fe400078e00ac */
.L_x_11980:
[----:B------:R-:W-:Y:S05]  /*14170*/  BSYNC B2 ;  /* 0x0000000000027941 */ /* 0x000fea0003800000 */
.L_x_11978:
        /* <DEDUP_REMOVED lines=16> */
.L_x_11984:
[----:B------:R-:W-:Y:S05]  /*14280*/  BSYNC B3 ;  /* 0x0000000000037941 */ /* 0x000fea0003800000 */
.L_x_11983:
        /* <DEDUP_REMOVED lines=43> */
.L_x_11982:
[----:B------:R-:W-:Y:S05]  /*14540*/  BSYNC B2 ;  /* 0x0000000000027941 */ /* 0x000fea0003800000 */
.L_x_11981:
        /* <DEDUP_REMOVED lines=14> */
.L_x_11977:
[----:B------:R-:W-:Y:S05]  /*14630*/  BSYNC B1 ;  /* 0x0000000000017941 */ /* 0x000fea0003800000 */
.L_x_11975:
[----:B------:R-:W-:Y:S01]  /*14640*/  BSSY B1, `(.L_x_11985) ;  /* 0x0000061000017945 */ /* 0x000fe20003800000 */
[----:B------:R-:W-:Y:S05]  /*14650*/  @P2 BRA `(.L_x_11986) ;  /* 0x0000006000002947 */ /* 0x000fea0003800000 */
[----:B------:R-:W-:Y:S01]  /*14660*/  MOV R222, RZ ;  /* 0x000000ff00de7202 */ /* 0x000fe20000000f00 */
[----:B------:R-:W-:Y:S01]  /*14670*/  IMAD.MOV.U32 R113, RZ, RZ, R112 ;  /* 0x000000ffff717224 */ /* 0x000fe200078e0070 */
[----:B------:R-:W-:Y:S05]  /*14680*/  @!P0 BRA `(.L_x_11987) ;  /* 0x000005c000008947 */ /* 0x000fea0003800000 */
[----:B------:R-:W-:Y:S01]  /*14690*/  MOV R113, R112 ;  /* 0x0000007000717202 */ /* 0x000fe20000000f00 */
[----:B-----5:R-:W-:Y:S01]  /*146a0*/  HADD2.F32 R222, -RZ, R104.H1_H1 ;  /* 0x30000068ffde7230 */ /* 0x020fe20000004100 */
[----:B------:R-:W-:Y:S05]  /*146b0*/  BRA `(.L_x_11987) ;  /* 0x0000059000007947 */ /* 0x000fea0003800000 */
.L_x_11986:
        /* <DEDUP_REMOVED lines=12> */
.L_x_11989:
[----:B------:R-:W-:Y:S02]  /*14780*/  MOV R164, R172 ;  /* 0x000000ac00a47202 */ /* 0x000fe40000000f00 */
.L_x_11990:
[----:B------:R-:W-:Y:S05]  /*14790*/  BSYNC B2 ;  /* 0x0000000000027941 */ /* 0x000fea0003800000 */
.L_x_11988:
        /* <DEDUP_REMOVED lines=16> */
.L_x_11994:
[----:B------:R-:W-:Y:S05]  /*148a0*/  BSYNC B3 ;  /* 0x0000000000037941 */ /* 0x000fea0003800000 */
.L_x_11993:
        /* <DEDUP_REMOVED lines=43> */
.L_x_11992:
[----:B------:R-:W-:Y:S05]  /*14b60*/  BSYNC B2 ;  /* 0x0000000000027941 */ /* 0x000fea0003800000 */
.L_x_11991:
        /* <DEDUP_REMOVED lines=14> */
.L_x_11987:
[----:B------:R-:W-:Y:S05]  /*14c50*/  BSYNC B1 ;  /* 0x0000000000017941 */ /* 0x000fea0003800000 */
.L_x_11985:
        /* <DEDUP_REMOVED lines=8> */
.L_x_11996:
        /* <DEDUP_REMOVED lines=12> */
.L_x_11999:
[----:B------:R-:W-:Y:S02]  /*14da0*/  IMAD.MOV.U32 R165, RZ, RZ, R172 ;  /* 0x000000ffffa57224 */ /* 0x000fe400078e00ac */
.L_x_12000:
[----:B------:R-:W-:Y:S05]  /*14db0*/  BSYNC B2 ;  /* 0x0000000000027941 */ /* 0x000fea0003800000 */
.L_x_11998:
        /* <DEDUP_REMOVED lines=16> */
.L_x_12004:
[----:B------:R-:W-:Y:S05]  /*14ec0*/  BSYNC B3 ;  /* 0x0000000000037941 */ /* 0x000fea0003800000 */
.L_x_12003:
        /* <DEDUP_REMOVED lines=43> */
.L_x_12002:
[----:B------:R-:W-:Y:S05]  /*15180*/  BSYNC B2 ;  /* 0x0000000000027941 */ /* 0x000fea0003800000 */
.L_x_12001:
        /* <DEDUP_REMOVED lines=14> */
.L_x_11997:
[----:B------:R-:W-:Y:S05]  /*15270*/  BSYNC B1 ;  /* 0x0000000000017941 */ /* 0x000fea0003800000 */
.L_x_11995:
        /* <DEDUP_REMOVED lines=8> */
.L_x_12006:
        /* <DEDUP_REMOVED lines=12> */
.L_x_12009:
[----:B------:R-:W-:Y:S02]  /*153c0*/  MOV R166, R172 ;  /* 0x000000ac00a67202 */ /* 0x000fe40000000f00 */
.L_x_12010:
[----:B------:R-:W-:Y:S05]  /*153d0*/  BSYNC B2 ;  /* 0x0000000000027941 */ /* 0x000fea0003800000 */
.L_x_12008:
        /* <DEDUP_REMOVED lines=16> */
.L_x_12014:
[----:B------:R-:W-:Y:S05]  /*154e0*/  BSYNC B3 ;  /* 0x0000000000037941 */ /* 0x000fea0003800000 */
.L_x_12013:
        /* <DEDUP_REMOVED lines=43> */
.L_x_12012:
[----:B------:R-:W-:Y:S05]  /*157a0*/  BSYNC B2 ;  /* 0x0000000000027941 */ /* 0x000fea0003800000 */
.L_x_12011:
        /* <DEDUP_REMOVED lines=14> */
.L_x_12007:
[----:B------:R-:W-:Y:S05]  /*15890*/  BSYNC B1 ;  /* 0x0000000000017941 */ /* 0x000fea0003800000 */
.L_x_12005:
        /* <DEDUP_REMOVED lines=8> */
.L_x_12016:
        /* <DEDUP_REMOVED lines=12> */
.L_x_12019:
[----:B------:R-:W-:Y:S02]  /*159e0*/  IMAD.MOV.U32 R167, RZ, RZ, R172 ;  /* 0x000000ffffa77224 */ /* 0x000fe400078e00ac */
.L_x_12020:
[----:B------:R-:W-:Y:S05]  /*159f0*/  BSYNC B2 ;  /* 0x0000000000027941 */ /* 0x000fea0003800000 */
.L_x_12018:
        /* <DEDUP_REMOVED lines=16> */
.L_x_12024:
[----:B------:R-:W-:Y:S05]  /*15b00*/  BSYNC B3 ;  /* 0x0000000000037941 */ /* 0x000fea0003800000 */
.L_x_12023:
        /* <DEDUP_REMOVED lines=43> */
.L_x_12022:
[----:B------:R-:W-:Y:S05]  /*15dc0*/  BSYNC B2 ;  /* 0x0000000000027941 */ /* 0x000fea0003800000 */
.L_x_12021:
        /* <DEDUP_REMOVED lines=14> */
.L_x_12017:
[----:B------:R-:W-:Y:S05]  /*15eb0*/  BSYNC B1 ;  /* 0x0000000000017941 */ /* 0x000fea0003800000 */
.L_x_12015:
        /* <DEDUP_REMOVED lines=8> */
.L_x_12026:
        /* <DEDUP_REMOVED lines=12> */
.L_x_12029:
[----:B------:R-:W-:Y:S02]  /*16000*/  MOV R168, R172 ;  /* 0x000000ac00a87202 */ /* 0x000fe40000000f00 */
.L_x_12030:
[----:B------:R-:W-:Y:S05]  /*16010*/  BSYNC B2 ;  /* 0x0000000000027941 */ /* 0x000fea0003800000 */
.L_x_12028:
        /* <DEDUP_REMOVED lines=16> */
.L_x_12034:
[----:B------:R-:W-:Y:S05]  /*16120*/  BSYNC B3 ;  /* 0x0000000000037941 */ /* 0x000fea0003800000 */
.L_x_12033:
        /* <DEDUP_REMOVED lines=43> */
.L_x_12032:
[----:B------:R-:W-:Y:S05]  /*163e0*/  BSYNC B2 ;  /* 0x0000000000027941 */ /* 0x000fea0003800000 */
.L_x_12031:
        /* <DEDUP_REMOVED lines=14> */
.L_x_12027:
[----:B------:R-:W-:Y:S05]  /*164d0*/  BSYNC B1 ;  /* 0x0000000000017941 */ /* 0x000fea0003800000 */
.L_x_12025:
        /* <DEDUP_REMOVED lines=8> */
.L_x_12036:
        /* <DEDUP_REMOVED lines=12> */
.L_x_12039:
[----:B------:R-:W-:Y:S02]  /*16620*/  IMAD.MOV.U32 R169, RZ, RZ, R172 ;  /* 0x000000ffffa97224 */ /* 0x000fe400078e00ac */
.L_x_12040:
[----:B------:R-:W-:Y:S05]  /*16630*/  BSYNC B2 ;  /* 0x0000000000027941 */ /* 0x000fea0003800000 */
.L_x_12038:
        /* <DEDUP_REMOVED lines=16> */
.L_x_12044:
[----:B------:R-:W-:Y:S05]  /*16740*/  BSYNC B3 ;  /* 0x0000000000037941 */ /* 0x000fea0003800000 */
.L_x_12043:
        /* <DEDUP_REMOVED lines=43> */
.L_x_12042:
[----:B------:R-:W-:Y:S05]  /*16a00*/  BSYNC B2 ;  /* 0x0000000000027941 */ /* 0x000fea0003800000 */
.L_x_12041:
        /* <DEDUP_REMOVED lines=14> */
.L_x_12037:
[----:B------:R-:W-:Y:S05]  /*16af0*/  BSYNC B1 ;  /* 0x0000000000017941 */ /* 0x000fea0003800000 */
.L_x_12035:
        /* <DEDUP_REMOVED lines=8> */
.L_x_12046:
        /* <DEDUP_REMOVED lines=12> */
.L_x_12049:
[----:B------:R-:W-:Y:S02]  /*16c40*/  MOV R216, R172 ;  /* 0x000000ac00d87202 */ /* 0x000fe40000000f00 */
.L_x_12050:
[----:B------:R-:W-:Y:S05]  /*16c50*/  BSYNC B2 ;  /* 0x0000000000027941 */ /* 0x000fea0003800000 */
.L_x_12048:
        /* <DEDUP_REMOVED lines=16> */
.L_x_12054:
[----:B------:R-:W-:Y:S05]  /*16d60*/  BSYNC B3 ;  /* 0x0000000000037941 */ /* 0x000fea0003800000 */
.L_x_12053:
        /* <DEDUP_REMOVED lines=42> */
.L_x_12052:
[----:B------:R-:W-:Y:S05]  /*17010*/  BSYNC B2 ;  /* 0x0000000000027941 */ /* 0x000fea0003800000 */
.L_x_12051:
        /* <DEDUP_REMOVED lines=13> */
.L_x_12047:
[----:B------:R-:W-:Y:S05]  /*170f0*/  BSYNC B1 ;  /* 0x0000000000017941 */ /* 0x000fea0003800000 */
.L_x_12045:
        /* <DEDUP_REMOVED lines=32> */
.L_x_12056:
[----:B------:R-:W-:Y:S05]  /*17300*/  BSYNC B1 ;  /* 0x0000000000017941 */ /* 0x000fea0003800000 */
.L_x_12055:
[----:B-----5:R1:W5:Y:S04]  /*17310*/  @P1 LDG.E.128 R108, [R126.64] ;  /* 0x000000067e6c1981 */ /* 0x020368000c1e1d00 */
[----:B------:R1:W5:Y:S01]  /*17320*/  @P0 LDG.E.128 R104, [R120.64] ;  /* 0x0000000678680981 */ /* 0x000362000c1e1d00 */
[----:B------:R-:W-:Y:S01]  /*17330*/  BSSY B1, `(.L_x_12057) ;  /* 0x0000061000017945 */ /* 0x000fe20003800000 */
[----:B------:R-:W-:Y:S05]  /*17340*/  @P2 BRA `(.L_x_12058) ;  /* 0x0000006000002947 */ /* 0x000fea0003800000 */
[----:B0-----:R-:W-:Y:S01]  /*17350*/  MOV R225, RZ ;  /* 0x000000ff00e17202 */ /* 0x001fe20000000f00 */
[----:B------:R-:W-:Y:S01]  /*17360*/  IMAD.MOV.U32 R112, RZ, RZ, R175 ;  /* 0x000000ffff707224 */ /* 0x000fe200078e00af */
[----:B------:R-:W-:Y:S05]  /*17370*/  @!P0 BRA `(.L_x_12059) ;  /* 0x000005c000008947 */ /* 0x000fea0003800000 */
[----:B------:R-:W-:Y:S01]  /*17380*/  MOV R112, R175 ;  /* 0x000000af00707202 */ /* 0x000fe20000000f00 */
[----:B-----5:R-:W-:Y:S01]  /*17390*/  HADD2.F32 R225, -RZ, R104.H0_H0 ;  /* 0x20000068ffe17230 */ /* 0x020fe20000004100 */
[----:B------:R-:W-:Y:S05]  /*173a0*/  BRA `(.L_x_12059) ;  /* 0x0000059000007947 */ /* 0x000fea0003800000 */
.L_x_12058:
        /* <DEDUP_REMOVED lines=12> */
.L_x_12061:
[----:B------:R-:W-:Y:S02]  /*17470*/  MOV R163, R172 ;  /* 0x000000ac00a37202 */ /* 0x000fe40000000f00 */
.L_x_12062:
[----:B------:R-:W-:Y:S05]  /*17480*/  BSYNC B2 ;  /* 0x0000000000027941 */ /* 0x000fea0003800000 */
.L_x_12060:
        /* <DEDUP_REMOVED lines=16> */
.L_x_12066:
[----:B------:R-:W-:Y:S05]  /*17590*/  BSYNC B3 ;  /* 0x0000000000037941 */ /* 0x000fea0003800000 */
.L_x_12065:
        /* <DEDUP_REMOVED lines=43> */
.L_x_12064:
[----:B------:R-:W-:Y:S05]  /*17850*/  BSYNC B2 ;  /* 0x0000000000027941 */ /* 0x000fea0003800000 */
.L_x_12063:
        /* <DEDUP_REMOVED lines=14> */
.L_x_12059:
[----:B------:R-:W-:Y:S05]  /*17940*/  BSYNC B1 ;  /* 0x0000000000017941 */ /* 0x000fea0003800000 */
.L_x_12057:
        /* <DEDUP_REMOVED lines=8> */
.L_x_12068:
        /* <DEDUP_REMOVED lines=12> */
.L_x_12071:
[----:B------:R-:W-:Y:S02]  /*17a90*/  IMAD.MOV.U32 R164, RZ, RZ, R172 ;  /* 0x000000ffffa47224 */ /* 0x000fe400078e00ac */
.L_x_12072:
[----:B------:R-:W-:Y:S05]  /*17aa0*/  BSYNC B2 ;  /* 0x0000000000027941 */ /* 0x000fea0003800000 */
.L_x_12070:
        /* <DEDUP_REMOVED lines=16> */
.L_x_12076:
[----:B------:R-:W-:Y:S05]  /*17bb0*/  BSYNC B3 ;  /* 0x0000000000037941 */ /* 0x000fea0003800000 */
.L_x_12075:
        /* <DEDUP_REMOVED lines=43> */
.L_x_12074:
[----:B------:R-:W-:Y:S05]  /*17e70*/  BSYNC B2 ;  /* 0x0000000000027941 */ /* 0x000fea0003800000 */
.L_x_12073:
        /* <DEDUP_REMOVED lines=14> */
.L_x_12069:
[----:B------:R-:W-:Y:S05]  /*17f60*/  BSYNC B1 ;  /* 0x0000000000017941 */ /* 0x000fea0003800000 */
.L_x_12067:
        /* <DEDUP_REMOVED lines=8> */
.L_x_12078:
        /* <DEDUP_REMOVED lines=12> */
.L_x_12081:
[----:B------:R-:W-:Y:S02]  /*180b0*/  MOV R165, R172 ;  /* 0x000000ac00a57202 */ /* 0x000fe40000000f00 */
.L_x_12082:
[----:B------:R-:W-:Y:S05]  /*180c0*/  BSYNC B2 ;  /* 0x0000000000027941 */ /* 0x000fea0003800000 */
.L_x_12080:
        /* <DEDUP_REMOVED lines=16> */
.L_x_12086:
[----:B------:R-:W-:Y:S05]  /*181d0*/  BSYNC B3 ;  /* 0x0000000000037941 */ /* 0x000fea0003800000 */
.L_x_12085:
        /* <DEDUP_REMOVED lines=43> */
.L_x_12084:
[----:B------:R-:W-:Y:S05]  /*18490*/  BSYNC B2 ;  /* 0x0000000000027941 */ /* 0x000fea0003800000 */
.L_x_12083:
        /* <DEDUP_REMOVED lines=14> */
.L_x_12079:
[----:B------:R-:W-:Y:S05]  /*18580*/  BSYNC B1 ;  /* 0x0000000000017941 */ /* 0x000fea0003800000 */
.L_x_12077:
        /* <DEDUP_REMOVED lines=8> */
.L_x_12088:
        /* <DEDUP_REMOVED lines=12> */
.L_x_12091:
[----:B------:R-:W-:Y:S02]  /*186d0*/  IMAD.MOV.U32 R166, RZ, RZ, R172 ;  /* 0x000000ffffa67224 */ /* 0x000fe400078e00ac */
.L_x_12092:
[----:B------:R-:W-:Y:S05]  /*186e0*/  BSYNC B2 ;  /* 0x0000000000027941 */ /* 0x000fea0003800000 */
.L_x_12090:
        /* <DEDUP_REMOVED lines=16> */
.L_x_12096:
[----:B------:R-:W-:Y:S05]  /*187f0*/  BSYNC B3 ;  /* 0x0000000000037941 */ /* 0x000fea0003800000 */
.L_x_12095:
        /* <DEDUP_REMOVED lines=43> */
.L_x_12094:
[----:B------:R-:W-:Y:S05]  /*18ab0*/  BSYNC B2 ;  /* 0x0000000000027941 */ /* 0x000fea0003800000 */
.L_x_12093:
        /* <DEDUP_REMOVED lines=14> */
.L_x_12089:
[----:B------:R-:W-:Y:S05]  /*18ba0*/  BSYNC B1 ;  /* 0x0000000000017941 */ /* 0x000fea0003800000 */
.L_x_12087:
        /* <DEDUP_REMOVED lines=8> */
.L_x_12098:
        /* <DEDUP_REMOVED lines=12> */
.L_x_12101:
[----:B------:R-:W-:Y:S02]  /*18cf0*/  MOV R167, R172 ;  /* 0x000000ac00a77202 */ /* 0x000fe40000000f00 */
.L_x_12102:
[----:B------:R-:W-:Y:S05]  /*18d00*/  BSYNC B2 ;  /* 0x0000000000027941 */ /* 0x000fea0003800000 */
.L_x_12100:
        /* <DEDUP_REMOVED lines=16> */
.L_x_12106:
[----:B------:R-:W-:Y:S05]  /*18e10*/  BSYNC B3 ;  /* 0x0000000000037941 */ /* 0x000fea0003800000 */
.L_x_12105:
        /* <DEDUP_REMOVED lines=43> */
.L_x_12104:
[----:B------:R-:W-:Y:S05]  /*190d0*/  BSYNC B2 ;  /* 0x0000000000027941 */ /* 0x000fea0003800000 */
.L_x_12103:
        /* <DEDUP_REMOVED lines=14> */
.L_x_12099:
[----:B------:R-:W-:Y:S05]  /*191c0*/  BSYNC B1 ;  /* 0x0000000000017941 */ /* 0x000fea0003800000 */
.L_x_12097:
        /* <DEDUP_REMOVED lines=8> */
.L_x_12108:
        /* <DEDUP_REMOVED lines=12> */
.L_x_12111:
[----:B------:R-:W-:Y:S02]  /*19310*/  IMAD.MOV.U32 R168, RZ, RZ, R172 ;  /* 0x000000ffffa87224 */ /* 0x000fe400078e00ac */
.L_x_12112:
[----:B------:R-:W-:Y:S05]  /*19320*/  BSYNC B2 ;  /* 0x0000000000027941 */ /* 0x000fea0003800000 */
.L_x_12110:
        /* <DEDUP_REMOVED lines=16> */
.L_x_12116:
[----:B------:R-:W-:Y:S05]  /*19430*/  BSYNC B3 ;  /* 0x0000000000037941 */ /* 0x000fea0003800000 */
.L_x_12115:
        /* <DEDUP_REMOVED lines=43> */
.L_x_12114:
[----:B------:R-:W-:Y:S05]  /*196f0*/  BSYNC B2 ;  /* 0x0000000000027941 */ /* 0x000fea0003800000 */
.L_x_12113:
        /* <DEDUP_REMOVED lines=14> */
.L_x_12109:
[----:B------:R-:W-:Y:S05]  /*197e0*/  BSYNC B1 ;  /* 0x0000000000017941 */ /* 0x000fea0003800000 */
.L_x_12107:
        /* <DEDUP_REMOVED lines=8> */
.L_x_12118:
        /* <DEDUP_REMOVED lines=12> */
.L_x_12121:
[----:B------:R-:W-:Y:S02]  /*19930*/  MOV R169, R172 ;  /* 0x000000ac00a97202 */ /* 0x000fe40000000f00 */
.L_x_12122:
[----:B------:R-:W-:Y:S05]  /*19940*/  BSYNC B2 ;  /* 0x0000000000027941 */ /* 0x000fea0003800000 */
.L_x_12120:
        /* <DEDUP_REMOVED lines=16> */
.L_x_12126:
[----:B------:R-:W-:Y:S05]  /*19a50*/  BSYNC B3 ;  /* 0x0000000000037941 */ /* 0x000fea0003800000 */
.L_x_12125:
        /* <DEDUP_REMOVED lines=43> */
.L_x_12124:
[----:B------:R-:W-:Y:S05]  /*19d10*/  BSYNC B2 ;  /* 0x0000000000027941 */ /* 0x000fea0003800000 */
.L_x_12123:
        /* <DEDUP_REMOVED lines=14> */
.L_x_12119:
[----:B------:R-:W-:Y:S05]  /*19e00*/  BSYNC B1 ;  /* 0x0000000000017941 */ /* 0x000fea0003800000 */
.L_x_12117:
[----:B------:R-:W-:Y:S01]  /*19e10*/  BSSY B1, `(.L_x_12127) ;  /* 0x000005f000017945 */ /* 0x000fe20003800000 */
[----:B------:R-:W-:Y:S05]  /*19e20*/  @P2 BRA `(.L_x_12128) ;  /* 0x0000006000002947 */ /* 0x000fea0003800000 */
[----:B-1----:R-:W-:Y:S01]  /*19e30*/  IMAD.MOV.U32 R127, RZ, RZ, RZ ;  /* 0x000000ffff7f7224 */ /* 0x002fe200078e00ff */
[----:B------:R-:W-:Y:S01]  /*19e40*/  MOV R175, R112 ;  /* 0x0000007000af7202 */ /* 0x000fe20000000f00 */
[----:B------:R-:W-:Y:S05]  /*19e50*/  @!P0 BRA `(.L_x_12129) ;  /* 0x000005a000008947 */ /* 0x000fea0003800000 */
[----:B------:R-:W-:Y:S01]  /*19e60*/  IMAD.MOV.U32 R175, RZ, RZ, R112 ;  /* 0x000000ffffaf7224 */ /* 0x000fe200078e0070 */
[----:B-----5:R-:W-:Y:S01]  /*19e70*/  HADD2.F32 R127, -RZ, R107.H1_H1 ;  /* 0x3000006bff7f7230 */ /* 0x020fe20000004100 */
[----:B------:R-:W-:Y:S05]  /*19e80*/  BRA `(.L_x_12129) ;  /* 0x0000057000007947 */ /* 0x000fea0003800000 */
.L_x_12128:
        /* <DEDUP_REMOVED lines=12> */
.L_x_12131:
[----:B------:R-:W-:Y:S02]  /*19f50*/  IMAD.MOV.U32 R232, RZ, RZ, R172 ;  /* 0x000000ffffe87224 */ /* 0x000fe400078e00ac */
.L_x_12132:
[----:B------:R-:W-:Y:S05]  /*19f60*/  BSYNC B2 ;  /* 0x0000000000027941 */ /* 0x000fea0003800000 */
.L_x_12130:
        /* <DEDUP_REMOVED lines=16> */
.L_x_12136:
[----:B------:R-:W-:Y:S05]  /*1a070*/  BSYNC B3 ;  /* 0x0000000000037941 */ /* 0x000fea0003800000 */
.L_x_12135:
        /* <DEDUP_REMOVED lines=42> */
.L_x_12134:
[----:B------:R-:W-:Y:S05]  /*1a320*/  BSYNC B2 ;  /* 0x0000000000027941 */ /* 0x000fea0003800000 */
.L_x_12133:
[----:B------:R-:W0:Y:S01]  /*1a330*/  I2F.U32 R112, R232 ;  /* 0x000000e800707306 */ /* 0x000e220000201000 */
[----:B------:R-:W-:Y:S01]  /*1a340*/  HFMA2.MMA R113, -RZ, RZ, 0.1171875, 0 ;  /* 0x2f800000ff717435 */ /* 0x000fe200000001ff */
[----:B-----5:R-:W-:-:S05]  /*1a350*/  HADD2.F32 R114, -RZ, R111.H1_H1 ;  /* 0x3000006fff727230 */ /* 0x020fca0000004100 */
[----:B------:R-:W-:-:S04]  /*1a360*/  FMUL.FTZ R114, R114, c[0x0][0x1ec] ;  /* 0x00007b0072727a20 */ /* 0x000fc80000410000 */
[----:B------:R-:W-:Y:S02]  /*1a370*/  FMUL.FTZ R114, R114, c[0x0][0x1e8] ;  /* 0x00007a0072727a20 */ /* 0x000fe40000410000 */
[----:B0-----:R-:W-:-:S05]  /*1a380*/  FFMA.FTZ R112, R112, R113, 1.1641532182693481445e-10 ;  /* 0x2f00000070707423 */ /* 0x001fca0000010071 */
[----:B------:R-:W-:Y:S01]  /*1a390*/  FSETP.GTU.FTZ.AND P2, PT, R112, c[0x0][0x1e4], PT ;  /* 0x0000790070007a0b */ /* 0x000fe20003f5c000 */
[----:B------:R-:W-:-:S03]  /*1a3a0*/  HADD2.F32 R112, -RZ, R75.H1_H1 ;  /* 0x3000004bff707230 */ /* 0x000fc60000004100 */
[----:B-1----:R-:W-:Y:S01]  /*1a3b0*/  FSEL R127, R114, RZ, !P2 ;  /* 0x000000ff727f7208 */ /* 0x002fe20005000000 */
[----:B------:R-:W-:Y:S01]  /*1a3c0*/  @P0 HADD2.F32 R114, -RZ, R107.H1_H1 ;  /* 0x3000006bff720230 */ /* 0x000fe20000004100 */
[----:B------:R-:W-:-:S03]  /*1a3d0*/  SEL R173, RZ, 0x1, P2 ;  /* 0x00000001ffad7807 */ /* 0x000fc60001000000 */
[----:B------:R-:W-:-:S04]  /*1a3e0*/  FMUL.FTZ R127, R127, R112 ;  /* 0x000000707f7f7220 */ /* 0x000fc80000410000 */
[----:B------:R-:W-:Y:S02]  /*1a3f0*/  @P0 FADD.FTZ R127, R114, R127 ;  /* 0x0000007f727f0221 */ /* 0x000fe40000010000 */
.L_x_12129:
[----:B------:R-:W-:Y:S05]  /*1a400*/  BSYNC B1 ;  /* 0x0000000000017941 */ /* 0x000fea0003800000 */
.L_x_12127:
[----:B------:R-:W-:Y:S01]  /*1a410*/  FADD.FTZ R113, RZ, R125 ;  /* 0x0000007dff717221 */ /* 0x000fe20000010000 */
[----:B------:R-:W-:Y:S01]  /*1a420*/  F2FP.PACK_AB R115, R127, R224 ;  /* 0x000000e07f73723e */ /* 0x000fe200000000ff */
[----:B------:R-:W-:Y:S01]  /*1a430*/  IMAD.WIDE.U32 R120, R231, R198, c[0x0][0x188] ;  /* 0x00006200e7787625 */ /* 0x000fe200078e00c6 */
[----:B------:R-:W-:Y:S01]  /*1a440*/  F2FP.PACK_AB R114, R230, R229 ;  /* 0x000000e5e672723e */ /* 0x000fe200000000ff */
        /* <DEDUP_REMOVED lines=79> */
[----:B------:R-:W-:Y:S01]  /*1a940*/  IMAD.WIDE.U32 R114, R120, 0x10000, RZ ;  /* 0x0001000078727825 */ /* 0x000fe200078e00ff */
[----:B------:R-:W-:-:S03]  /*1a950*/  MOV R198, 0x8 ;  /* 0x0000000800c67802 */ /* 0x000fc60000000f00 */
[----:B------:R-:W-:Y:S01]  /*1a960*/  IMAD.WIDE.U32 R120, R121, 0x100, RZ ;  /* 0x0000010079787825 */ /* 0x000fe200078e00ff */
[----:B------:R-:W-:-:S04]  /*1a970*/  LOP3.LUT R231, R115, R231, R113, 0xfe, !PT ;  /* 0x000000e773e77212 */ /* 0x000fc800078efe71 */
[----:B------:R-:W-:Y:S01]  /*1a980*/  LOP3.LUT R112, R120, R112, R114, 0xfe, !PT ;  /* 0x0000007078707212 */ /* 0x000fe200078efe72 */
[----:B------:R-:W-:Y:S01]  /*1a990*/  IMAD.WIDE.U32 R114, R215, R198, c[0x0][0x190] ;  /* 0x00006400d7727625 */ /* 0x000fe200078e00c6 */
[----:B------:R-:W-:Y:S02]  /*1a9a0*/  LOP3.LUT R113, R231, R121, RZ, 0xfc, !PT ;  /* 0x00000079e7717212 */ /* 0x000fe400078efcff */
[----:B------:R-:W-:-:S05]  /*1a9b0*/  LOP3.LUT R112, R112, 0xff, R163, 0xf8, !PT ;  /* 0x000000ff70707812 */ /* 0x000fca00078ef8a3 */
[----:B------:R0:W-:Y:S02]  /*1a9c0*/  STG.E.64 [R114.64], R112 ;  /* 0x0000007072007986 */ /* 0x0001e4000c101b06 */
.L_x_12138:
[----:B------:R-:W-:Y:S05]  /*1a9d0*/  BSYNC B1 ;  /* 0x0000000000017941 */ /* 0x000fea0003800000 */
.L_x_12137:
[----:B0-----:R-:W-:Y:S01]  /*1a9e0*/  FADD.FTZ R121, R126, R127 ;  /* 0x0000007f7e797221 */ /* 0x001fe20000010000 */
[----:B------:R-:W-:Y:S05]  /*1a9f0*/  BRA.DIV ~URZ, `(.L_x_12139) ;  /* 0x00001ed27f007947 */ /* 0x000fea000b800000 */
[----:B------:R0:W1:Y:S02]  /*1aa00*/  SHFL.BFLY PT, R112, R121, 0x1, 0x1f ;  /* 0x0c201f0079707f89 */ /* 0x00006400000e0000 */
.L_x_12145:
        /* <DEDUP_REMOVED lines=148> */
.L_x_12146:
        /* <DEDUP_REMOVED lines=18> */
[----:B-1----:R-:W-:Y:S01]  /*1b470*/  FSEL R112, R215, RZ, !P0 ;  /* 0x000000ffd7707208 */ /* 0x002fe20004000000 */
[----:B------:R-:W-:Y:S01]  /*1b480*/  HADD2.F32 R113, -RZ, R70.H0_H0 ;  /* 0x20000046ff717230 */ /* 0x000fe20000004100 */
[----:B------:R-:W-:Y:S01]  /*1b490*/  IADD3 R128, R128, -0x1, RZ ;  /* 0xffffffff80807810 */ /* 0x000fe20007ffe0ff */
[----:B------:R-:W-:-:S02]  /*1b4a0*/  HADD2.F32 R115, -RZ, R71.H0_H0 ;  /* 0x20000047ff737230 */ /* 0x000fc40000004100 */
        /* <DEDUP_REMOVED lines=14> */
[C---:B------:R-:W-:Y:S02]  /*1b590*/  FMUL.FTZ R125, R121.reuse, R120 ;  /* 0x00000078797d7220 */ /* 0x040fe40000410000 */
[----:B------:R-:W-:Y:S02]  /*1b5a0*/  FMUL.FTZ R195, R121, R206 ;  /* 0x000000ce79c37220 */ /* 0x000fe40000410000 */
[C---:B------:R-:W-:Y:S02]  /*1b5b0*/  FADD.FTZ R205, -R112.reuse, R205 ;  /* 0x000000cd70cd7221 */ /* 0x040fe40000010100 */
[C---:B------:R-:W-:Y:S02]  /*1b5c0*/  FADD.FTZ R204, -R112.reuse, R204 ;  /* 0x000000cc70cc7221 */ /* 0x040fe40000010100 */
[----:B------:R-:W-:-:S02]  /*1b5d0*/  FADD.FTZ R199, -R112, R199 ;  /* 0x000000c770c77221 */ /* 0x000fc40000010100 */
[C---:B------:R-:W-:Y:S02]  /*1b5e0*/  FADD.FTZ R207, -R112.reuse, R207 ;  /* 0x000000cf70cf7221 */ /* 0x040fe40000010100 */
[C---:B------:R-:W-:Y:S02]  /*1b5f0*/  FMUL.FTZ R120, R121.reuse, R203 ;  /* 0x000000cb79787220 */ /* 0x040fe40000410000 */
[----:B------:R-:W-:Y:S02]  /*1b600*/  FMUL.FTZ R206, R121, R211 ;  /* 0x000000d379ce7220 */ /* 0x000fe40000410000 */
[C---:B------:R-:W-:Y:S02]  /*1b610*/  FADD.FTZ R124, -R112.reuse, R124 ;  /* 0x0000007c707c7221 */ /* 0x040fe40000010100 */
[C---:B------:R-:W-:Y:S02]  /*1b620*/  FADD.FTZ R122, -R112.reuse, R122 ;  /* 0x0000007a707a7221 */ /* 0x040fe40000010100 */
[----:B------:R-:W-:-:S02]  /*1b630*/  FADD.FTZ R118, -R112, R118 ;  /* 0x0000007670767221 */ /* 0x000fc40000010100 */
[C---:B------:R-:W-:Y:S01]  /*1b640*/  FADD.FTZ R198, -R112.reuse, R117 ;  /* 0x0000007570c67221 */ /* 0x040fe20000010100 */
[----:B------:R-:W-:Y:S01]  /*1b650*/  HADD2.F32 R117, -RZ, R70.H1_H1 ;  /* 0x30000046ff757230 */ /* 0x000fe20000004100 */
        /* <DEDUP_REMOVED lines=42> */
[C---:B------:R-:W-:Y:S02]  /*1b900*/  FMUL.FTZ R203, R121.reuse, R202 ;  /* 0x000000ca79cb7220 */ /* 0x040fe40000410000 */
[C---:B------:R-:W-:Y:S02]  /*1b910*/  FMUL.FTZ R211, R121.reuse, R210 ;  /* 0x000000d279d37220 */ /* 0x040fe40000410000 */
        /* <DEDUP_REMOVED lines=60> */
[--C-:B------:R-:W-:Y:S01]  /*1bce0*/  HADD2.F32 R112, -RZ, R69.reuse.H0_H0 ;  /* 0x20000045ff707230 */ /* 0x100fe20000004100 */
[----:B------:R-:W-:Y:S01]  /*1bcf0*/  FFMA.FTZ R126, R126, R113, R6 ;  /* 0x000000717e7e7223 */ /* 0x000fe20000010006 */
[----:B------:R-:W-:Y:S01]  /*1bd00*/  HADD2.F32 R113, -RZ, R69.H1_H1 ;  /* 0x30000045ff717230 */ /* 0x000fe20000004100 */
[----:B------:R-:W-:Y:S02]  /*1bd10*/  IMAD R128, R128, c[0x0][0x168], RZ ;  /* 0x00005a0080807a24 */ /* 0x000fe400078e02ff */
[----:B------:R-:W-:Y:S02]  /*1bd20*/  FFMA.FTZ R125, R125, R112, R4 ;  /* 0x000000707d7d7223 */ /* 0x000fe40000010004 */
[----:B------:R-:W-:Y:S01]  /*1bd30*/  FFMA.FTZ R112, R122, R113, R5 ;  /* 0x000000717a707223 */ /* 0x000fe20000010005 */
[----:B------:R-:W-:Y:S01]  /*1bd40*/  SHF.R.S32.HI R113, RZ, 0x1f, R128 ;  /* 0x0000001fff717819 */ /* 0x000fe20000011480 */
[----:B------:R-:W-:Y:S01]  /*1bd50*/  HADD2.F32 R122, -RZ, R66.H0_H0 ;  /* 0x20000042ff7a7230 */ /* 0x000fe20000004100 */
[----:B------:R-:W-:Y:S01]  /*1bd60*/  FFMA.FTZ R117, R118, R117, R7 ;  /* 0x0000007576757223 */ /* 0x000fe20000010007 */
[--C-:B------:R-:W-:Y:S01]  /*1bd70*/  HADD2.F32 R118, -RZ, R68.reuse.H0_H0 ;  /* 0x20000044ff767230 */ /* 0x100fe20000004100 */
[----:B------:R-:W-:Y:S01]  /*1bd80*/  LEA.HI R113, R113, R128, RZ, 0x3 ;  /* 0x0000008071717211 */ /* 0x000fe200078f18ff */
        /* <DEDUP_REMOVED lines=25> */
[----:B------:R-:W-:-:S02]  /*1bf20*/  FFMA.FTZ R128, R179, R128, R18 ;  /* 0x00000080b3807223 */ /* 0x000fc40000010012 */
        /* <DEDUP_REMOVED lines=13> */
[--C-:B------:R-:W-:Y:S01]  /*1c000*/  HADD2.F32 R180, -RZ, R57.reuse.H1_H1 ;  /* 0x30000039ffb47230 */ /* 0x100fe20000004100 */
        /* <DEDUP_REMOVED lines=49> */
[----:B------:R-:W-:Y:S01]  /*1c320*/  F2FP.PACK_AB R121, R112, R125 ;  /* 0x0000007d7079723e */ /* 0x000fe200000000ff */
[----:B------:R-:W-:Y:S01]  /*1c330*/  FFMA.FTZ R219, R219, R120, R146 ;  /* 0x00000078dbdb7223 */ /* 0x000fe20000010092 */
[----:B------:R-:W-:Y:S01]  /*1c340*/  HADD2.F32 R123, -RZ, R45.H1_H1 ;  /* 0x3000002dff7b7230 */ /* 0x000fe20000004100 */
[----:B------:R-:W-:Y:S01]  /*1c350*/  FFMA.FTZ R188, R114, R188, R35 ;  /* 0x000000bc72bc7223 */ /* 0x000fe20000010023 */
[----:B------:R-:W-:Y:S01]  /*1c360*/  HADD2.F32 R120, -RZ, R44.H1_H1 ;  /* 0x3000002cff787230 */ /* 0x000fe20000004100 */
[----:B------:R-:W-:Y:S01]  /*1c370*/  FFMA.FTZ R229, R229, R122, R154 ;  /* 0x0000007ae5e57223 */ /* 0x000fe2000001009a */
[----:B------:R-:W-:Y:S01]  /*1c380*/  F2FP.PACK_AB R125, R178, R129 ;  /* 0x00000081b27d723e */ /* 0x000fe200000000ff */
[----:B------:R-:W-:Y:S01]  /*1c390*/  HADD2.F32 R114, -RZ, R48.H0_H0 ;  /* 0x20000030ff727230 */ /* 0x000fe20000004100 */
[----:B------:R-:W-:Y:S01]  /*1c3a0*/  FFMA.FTZ R216, R216, R127, R149 ;  /* 0x0000007fd8d87223 */ /* 0x000fe20000010095 */
[----:B------:R-:W-:Y:S01]  /*1c3b0*/  F2FP.PACK_AB R122, R117, R126 ;  /* 0x0000007e757a723e */ /* 0x000fe200000000ff */
[----:B------:R-:W-:Y:S01]  /*1c3c0*/  HADD2.F32 R127, -RZ, R43.H0_H0 ;  /* 0x2000002bff7f7230 */ /* 0x000fe20000004100 */
[----:B------:R-:W-:Y:S01]  /*1c3d0*/  F2FP.PACK_AB R129, R186, R181 ;  /* 0x000000b5ba81723e */ /* 0x000fe200000000ff */
[----:B------:R-:W-:Y:S01]  /*1c3e0*/  HFMA2.MMA R186, -RZ, RZ, 0, 9.5367431640625e-07 ;  /* 0x00000010ffba7435 */ /* 0x000fe200000001ff */
[----:B------:R-:W-:Y:S01]  /*1c3f0*/  F2FP.PACK_AB R126, R176, R131 ;  /* 0x00000083b07e723e */ /* 0x000fe200000000ff */
[----:B------:R-:W-:Y:S01]  /*1c400*/  FFMA.FTZ R220, R220, R123, R145 ;  /* 0x0000007bdcdc7223 */ /* 0x000fe20000010091 */
[----:B------:R-:W-:Y:S01]  /*1c410*/  F2FP.PACK_AB R131, R182, R185 ;  /* 0x000000b9b683723e */ /* 0x000fe200000000ff */
[----:B------:R-:W-:Y:S01]  /*1c420*/  FFMA.FTZ R222, R222, R120, R143 ;  /* 0x00000078dede7223 */ /* 0x000fe2000001008f */
[----:B------:R-:W-:Y:S01]  /*1c430*/  LEA.HI.SX32 R185, R113, R0, 0x1d ;  /* 0x0000000071b97211 */ /* 0x000fe200078feaff */
[----:B------:R-:W-:Y:S01]  /*1c440*/  FFMA.FTZ R199, R199, R114, R134 ;  /* 0x00000072c7c77223 */ /* 0x000fe20000010086 */
[----:B------:R-:W-:Y:S01]  /*1c450*/  HADD2.F32 R123, -RZ, R42.H1_H1 ;  /* 0x3000002aff7b7230 */ /* 0x000fe20000004100 */
[----:B------:R-:W-:Y:S01]  /*1c460*/  FFMA.FTZ R207, R207, R127, R156 ;  /* 0x0000007fcfcf7223 */ /* 0x000fe2000001009c */
[--C-:B------:R-:W-:Y:S01]  /*1c470*/  HADD2.F32 R120, -RZ, R41.reuse.H1_H1 ;  /* 0x30000029ff787230 */ /* 0x100fe20000004100 */
[----:B------:R-:W-:Y:S01]  /*1c480*/  F2FP.PACK_AB R128, R179, R128 ;  /* 0x00000080b380723e */ /* 0x000fe200000000ff */
[----:B------:R-:W-:Y:S01]  /*1c490*/  HADD2.F32 R114, -RZ, R48.H1_H1 ;  /* 0x30000030ff727230 */ /* 0x000fe20000004100 */
[----:B------:R-:W-:Y:S01]  /*1c4a0*/  F2FP.PACK_AB R127, R130, R177 ;  /* 0x000000b1827f723e */ /* 0x000fe200000000ff */
[----:B------:R-:W-:Y:S01]  /*1c4b0*/  FFMA.FTZ R230, R230, R123, R155 ;  /* 0x0000007be6e67223 */ /* 0x000fe2000001009b */
[C---:B------:R-:W-:Y:S01]  /*1c4c0*/  IADD3 R179, R185.reuse, 0x20, RZ ;  /* 0x00000020b9b37810 */ /* 0x040fe20007ffe0ff */
[----:B------:R-:W-:Y:S01]  /*1c4d0*/  FFMA.FTZ R228, R228, R120, R153 ;  /* 0x00000078e4e47223 */ /* 0x000fe20000010099 */
[C---:B------:R-:W-:Y:S01]  /*1c4e0*/  IADD3 R177, R185.reuse, 0x40, RZ ;  /* 0x00000040b9b17810 */ /* 0x040fe20007ffe0ff */
[----:B------:R-:W-:Y:S01]  /*1c4f0*/  FFMA.FTZ R204, R204, R114, R135 ;  /* 0x00000072cccc7223 */ /* 0x000fe20000010087 */
[----:B------:R-:W-:Y:S01]  /*1c500*/  F2FP.PACK_AB R130, R184, R183 ;  /* 0x000000b7b882723e */ /* 0x000fe200000000ff */
[----:B------:R-:W-:Y:S01]  /*1c510*/  IMAD.WIDE.U32 R182, R185, R186, c[0x0][0x208] ;  /* 0x00008200b9b67625 */ /* 0x000fe200078e00ba */
[----:B------:R-:W-:Y:S01]  /*1c520*/  F2FP.PACK_AB R123, R116, R115 ;  /* 0x00000073747b723e */ /* 0x000fe200000000ff */
[----:B------:R-:W-:Y:S01]  /*1c530*/  HADD2.F32 R114, -RZ, R44.H0_H0 ;  /* 0x2000002cff727230 */ /* 0x000fe20000004100 */
[----:B------:R-:W-:Y:S01]  /*1c540*/  F2FP.PACK_AB R120, R119, R118 ;  /* 0x000000767778723e */ /* 0x000fe200000000ff */
[----:B------:R-:W-:Y:S01]  /*1c550*/  IMAD.WIDE.U32 R178, R179, R186, c[0x0][0x208] ;  /* 0x00008200b3b27625 */ /* 0x000fe200078e00ba */
[----:B------:R-:W-:Y:S01]  /*1c560*/  F2FP.PACK_AB R124, R213, R124 ;  /* 0x0000007cd57c723e */ /* 0x000fe200000000ff */
[--C-:B------:R-:W-:Y:S01]  /*1c570*/  HADD2.F32 R112, -RZ, R40.reuse.H0_H0 ;  /* 0x20000028ff707230 */ /* 0x100fe20000004100 */
[----:B------:R-:W-:Y:S01]  /*1c580*/  IADD3 R181, R185, 0xa0, RZ ;  /* 0x000000a0b9b57810 */ /* 0x000fe20007ffe0ff */
[----:B------:R-:W-:Y:S01]  /*1c590*/  IMAD.WIDE.U32 R176, R177, R186, c[0x0][0x208] ;  /* 0x00008200b1b07625 */ /* 0x000fe200078e00ba */
[----:B------:R0:W-:Y:S01]  /*1c5a0*/  STG.E.128 [R182.64], R120 ;  /* 0x00000078b6007986 */ /* 0x0001e2000c101d06 */
[----:B------:R-:W-:Y:S01]  /*1c5b0*/  HADD2.F32 R113, -RZ, R40.H1_H1 ;  /* 0x30000028ff717230 */ /* 0x000fe20000004100 */
[----:B------:R-:W-:Y:S01]  /*1c5c0*/  F2FP.PACK_AB R115, R190, R191 ;  /* 0x000000bfbe73723e */ /* 0x000fe200000000ff */
[----:B------:R-:W-:Y:S01]  /*1c5d0*/  FFMA.FTZ R223, R223, R114, R142 ;  /* 0x00000072dfdf7223 */ /* 0x000fe2000001008e */
[----:B------:R1:W-:Y:S01]  /*1c5e0*/  STG.E.128 [R178.64], R124 ;  /* 0x0000007cb2007986 */ /* 0x0003e2000c101d06 */
[----:B------:R-:W-:Y:S01]  /*1c5f0*/  HADD2.F32 R114, -RZ, R41.H0_H0 ;  /* 0x20000029ff727230 */ /* 0x000fe20000004100 */
[----:B------:R-:W-:Y:S01]  /*1c600*/  FFMA.FTZ R225, R225, R112, R150 ;  /* 0x00000070e1e17223 */ /* 0x000fe20000010096 */
[----:B------:R-:W-:Y:S01]  /*1c610*/  F2FP.PACK_AB R112, R196, R187 ;  /* 0x000000bbc470723e */ /* 0x000fe200000000ff */
[----:B------:R2:W-:Y:S01]  /*1c620*/  STG.E.128 [R176.64], R128 ;  /* 0x00000080b0007986 */ /* 0x0005e2000c101d06 */
[----:B------:R-:W-:Y:S01]  /*1c630*/  FFMA.FTZ R226, R226, R113, R151 ;  /* 0x00000071e2e27223 */ /* 0x000fe20000010097 */
[----:B------:R-:W-:Y:S01]  /*1c640*/  IADD3 R187, R185, 0xe0, RZ ;  /* 0x000000e0b9bb7810 */ /* 0x000fe20007ffe0ff */
[----:B------:R-:W-:Y:S01]  /*1c650*/  FFMA.FTZ R227, R227, R114, R152 ;  /* 0x00000072e3e37223 */ /* 0x000fe20000010098 */
[----:B------:R-:W-:-:S02]  /*1c660*/  F2FP.PACK_AB R114, R192, R193 ;  /* 0x000000c1c072723e */ /* 0x000fc400000000ff */
[----:B------:R-:W-:Y:S02]  /*1c670*/  F2FP.PACK_AB R113, R194, R189 ;  /* 0x000000bdc271723e */ /* 0x000fe400000000ff */
[----:B------:R-:W-:Y:S02]  /*1c680*/  F2FP.PACK_AB R119, R200, R201 ;  /* 0x000000c9c877723e */ /* 0x000fe400000000ff */
[C---:B0-----:R-:W-:Y:S02]  /*1c690*/  IADD3 R183, R185.reuse, 0x80, RZ ;  /* 0x00000080b9b77810 */ /* 0x041fe40007ffe0ff */
[----:B------:R-:W-:Y:S02]  /*1c6a0*/  F2FP.PACK_AB R118, R202, R203 ;  /* 0x000000cbca76723e */ /* 0x000fe400000000ff */
[----:B-1----:R-:W-:Y:S01]  /*1c6b0*/  IADD3 R179, R185, 0xc0, RZ ;  /* 0x000000c0b9b37810 */ /* 0x002fe20007ffe0ff */
[----:B------:R-:W-:Y:S01]  /*1c6c0*/  IMAD.WIDE.U32 R182, R183, R186, c[0x0][0x208] ;  /* 0x00008200b7b67625 */ /* 0x000fe200078e00ba */
[----:B------:R-:W-:-:S02]  /*1c6d0*/  F2FP.PACK_AB R117, R180, R197 ;  /* 0x000000c5b475723e */ /* 0x000fc400000000ff */
[----:B--2---:R-:W-:Y:S01]  /*1c6e0*/  IADD3 R177, R185, 0x60, RZ ;  /* 0x00000060b9b17810 */ /* 0x004fe20007ffe0ff */
[-C--:B------:R-:W-:Y:S01]  /*1c6f0*/  IMAD.WIDE.U32 R180, R181, R186.reuse, c[0x0][0x208] ;  /* 0x00008200b5b47625 */ /* 0x080fe200078e00ba */
[----:B------:R-:W-:Y:S02]  /*1c700*/  F2FP.PACK_AB R116, R188, R195 ;  /* 0x000000c3bc74723e */ /* 0x000fe400000000ff */
        /* <DEDUP_REMOVED lines=15> */
[----:B------:R-:W-:Y:S01]  /*1c800*/  F2FP.PACK_AB R130, R230, R229 ;  /* 0x000000e5e682723e */ /* 0x000fe200000000ff */
[----:B------:R0:W-:Y:S01]  /*1c810*/  STG.E.128 [R178.64], R124 ;  /* 0x0000007cb2007986 */ /* 0x0001e2000c101d06 */
[----:B------:R-:W-:Y:S02]  /*1c820*/  F2FP.PACK_AB R129, R228, R227 ;  /* 0x000000e3e481723e */ /* 0x000fe400000000ff */
[----:B------:R-:W-:-:S05]  /*1c830*/  F2FP.PACK_AB R128, R226, R225 ;  /* 0x000000e1e280723e */ /* 0x000fca00000000ff */
[----:B------:R0:W-:Y:S02]  /*1c840*/  STG.E.128 [R176.64], R128 ;  /* 0x00000080b0007986 */ /* 0x0001e4000c101d06 */
.L_x_12142:
[----:B------:R-:W-:Y:S05]  /*1c850*/  BSYNC B1 ;  /* 0x0000000000017941 */ /* 0x000fea0003800000 */
.L_x_12141:
[----:B01----:R-:W-:-:S05]  /*1c860*/  IMAD.MOV.U32 R113, RZ, RZ, c[0x0][0x160] ;  /* 0x00005800ff717624 */ /* 0x003fca00078e00ff */
[----:B------:R-:W-:-:S04]  /*1c870*/  LEA R158, R113, R158, 0x2 ;  /* 0x0000009e719e7211 */ /* 0x000fc800078e10ff */
[----:B------:R-:W-:-:S13]  /*1c880*/  ISETP.GE.AND P0, PT, R158, c[0x0][0x164], PT ;  /* 0x000059009e007a0c */ /* 0x000fda0003f06270 */
[----:B-----5:R-:W-:Y:S01]  /*1c890*/  @P0 CALL.REL.NOINC `(.L_x_12143) ;  /* 0x0000001000000944 */ /* 0x020fe20003c00000 */
[----:B------:R-:W-:Y:S05]  /*1c8a0*/  BRA `(.L_x_12144) ;  /* 0xfffe444000007947 */ /* 0x000fea000383ffff */
.L_x_12143:
[----:B------:R-:W-:Y:S05]  /*1c8b0*/  BSYNC B0 ;  /* 0x0000000000007941 */ /* 0x000fea0003800000 */
.L_x_11482:
[----:B------:R-:W-:Y:S05]  /*1c8c0*/  EXIT ;  /* 0x000000000000794d */ /* 0x000fea0003800000 */
.L_x_12139:
[----:B------:R-:W-:Y:S01]  /*1c8d0*/  IMAD.MOV.U32 R120, RZ, RZ, 0x1 ;  /* 0x00000001ff787424 */ /* 0x000fe200078e00ff */
[----:B------:R-:W-:Y:S01]  /*1c8e0*/  MOV R114, 0x1f ;  /* 0x0000001f00727802 */ /* 0x000fe20000000f00 */
[----:B------:R-:W-:Y:S01]  /*1c8f0*/  IMAD.MOV.U32 R115, RZ, RZ, -0x1 ;  /* 0xffffffffff737424 */ /* 0x000fe200078e00ff */
[----:B------:R-:W-:Y:S02]  /*1c900*/  MOV R112, 0x1c920 ;  /* 0x0001c92000707802 */ /* 0x000fe40000000f00 */
[----:B-----5:R-:W-:Y:S05]  /*1c910*/  CALL.REL.NOINC `($__internal_31_$__cuda_sm70_shflsync_bfly_p) ;  /* 0x00000b9000007944 */ /* 0x020fea0003c00000 */
[----:B-1----:R-:W-:Y:S01]  /*1c920*/  MOV R112, R120 ;  /* 0x0000007800707202 */ /* 0x002fe20000000f00 */
[----:B0-----:R-:W-:Y:S05]  /*1c930*/  BRA `(.L_x_12145) ;  /* 0xffffe0d000007947 */ /* 0x001fea000383ffff */
.L_x_12140:
[----:B------:R-:W-:Y:S01]  /*1c940*/  HFMA2.MMA R114, -RZ, RZ, 0, 1.847743988037109375e-06 ;  /* 0x0000001fff727435 */ /* 0x000fe200000001ff */
[----:B------:R-:W-:Y:S01]  /*1c950*/  IMAD.MOV.U32 R120, RZ, RZ, 0x2 ;  /* 0x00000002ff787424 */ /* 0x000fe200078e00ff */
[----:B------:R-:W-:Y:S01]  /*1c960*/  MOV R112, 0x1c990 ;  /* 0x0001c99000707802 */ /* 0x000fe20000000f00 */
[----:B------:R-:W-:-:S03]  /*1c970*/  IMAD.MOV.U32 R115, RZ, RZ, -0x1 ;  /* 0xffffffffff737424 */ /* 0x000fc600078e00ff */
[----:B-----5:R-:W-:Y:S05]  /*1c980*/  CALL.REL.NOINC `($__internal_31_$__cuda_sm70_shflsync_bfly_p) ;  /* 0x00000b2000007944 */ /* 0x020fea0003c00000 */
[----:B01----:R-:W-:Y:S01]  /*1c990*/  FADD.FTZ R121, R121, R120 ;  /* 0x0000007879797221 */ /* 0x003fe20000010000 */
[----:B------:R-:W-:Y:S01]  /*1c9a0*/  MOV R120, 0x4 ;  /* 0x0000000400787802 */ /* 0x000fe20000000f00 */
[----:B------:R-:W-:Y:S01]  /*1c9b0*/  IMAD.MOV.U32 R114, RZ, RZ, 0x1f ;  /* 0x0000001fff727424 */ /* 0x000fe200078e00ff */
[----:B------:R-:W-:-:S02]  /*1c9c0*/  MOV R115, 0xffffffff ;  /* 0xffffffff00737802 */ /* 0x000fc40000000f00 */
[----:B------:R-:W-:Y:S02]  /*1c9d0*/  MOV R112, 0x1c9f0 ;  /* 0x0001c9f000707802 */ /* 0x000fe40000000f00 */
[----:B------:R-:W-:Y:S05]  /*1c9e0*/  CALL.REL.NOINC `($__internal_31_$__cuda_sm70_shflsync_bfly_p) ;  /* 0x00000ac000007944 */ /* 0x000fea0003c00000 */
[----:B0-----:R-:W-:Y:S01]  /*1c9f0*/  HFMA2.MMA R114, -RZ, RZ, 0, 1.847743988037109375e-06 ;  /* 0x0000001fff727435 */ /* 0x001fe200000001ff */
[----:B-1----:R-:W-:Y:S01]  /*1ca00*/  FADD.FTZ R121, R121, R120 ;  /* 0x0000007879797221 */ /* 0x002fe20000010000 */
[----:B------:R-:W-:Y:S01]  /*1ca10*/  MOV R112, 0x1ca50 ;  /* 0x0001ca5000707802 */ /* 0x000fe20000000f00 */
[----:B------:R-:W-:Y:S02]  /*1ca20*/  IMAD.MOV.U32 R120, RZ, RZ, 0x8 ;  /* 0x00000008ff787424 */ /* 0x000fe400078e00ff */
[----:B------:R-:W-:Y:S02]  /*1ca30*/  IMAD.MOV.U32 R115, RZ, RZ, -0x1 ;  /* 0xffffffffff737424 */ /* 0x000fe400078e00ff */
[----:B------:R-:W-:Y:S05]  /*1ca40*/  CALL.REL.NOINC `($__internal_31_$__cuda_sm70_shflsync_bfly_p) ;  /* 0x00000a6000007944 */ /* 0x000fea0003c00000 */
[----:B01----:R-:W-:Y:S01]  /*1ca50*/  FADD.FTZ R121, R121, R120 ;  /* 0x0000007879797221 */ /* 0x003fe20000010000 */
[----:B------:R-:W-:Y:S01]  /*1ca60*/  MOV R120, 0x10 ;  /* 0x0000001000787802 */ /* 0x000fe20000000f00 */
[----:B------:R-:W-:Y:S01]  /*1ca70*/  IMAD.MOV.U32 R114, RZ, RZ, 0x1f ;  /* 0x0000001fff727424 */ /* 0x000fe200078e00ff */
[----:B------:R-:W-:Y:S02]  /*1ca80*/  MOV R115, 0xffffffff ;  /* 0xffffffff00737802 */ /* 0x000fe40000000f00 */
[----:B------:R-:W-:-:S02]  /*1ca90*/  MOV R112, 0x1cab0 ;  /* 0x0001cab000707802 */ /* 0x000fc40000000f00 */
[----:B------:R-:W-:Y:S05]  /*1caa0*/  CALL.REL.NOINC `($__internal_31_$__cuda_sm70_shflsync_bfly_p) ;  /* 0x00000a0000007944 */ /* 0x000fea0003c00000 */
        /* <DEDUP_REMOVED lines=134> */
[----:B------:R-:W-:Y:S05]  /*1d310*/  CALL.REL.NOINC `($__internal_31_$__cuda_sm70_shflsync_bfly_p) ;  /* 0x0000019000007944 */ /* 0x000fea0003c00000 */
        /* <DEDUP_REMOVED lines=18> */
[----:B0-----:R-:W-:Y:S01]  /*1d440*/  HFMA2.MMA R114, -RZ, RZ, 0, 1.847743988037109375e-06 ;  /* 0x0000001fff727435 */ /* 0x001fe200000001ff */
[----:B-1----:R-:W-:Y:S01]  /*1d450*/  FADD.FTZ R121, R121, R120 ;  /* 0x0000007879797221 */ /* 0x002fe20000010000 */
[----:B------:R-:W-:Y:S01]  /*1d460*/  MOV R112, 0x1d4a0 ;  /* 0x0001d4a000707802 */ /* 0x000fe20000000f00 */
[----:B------:R-:W-:-:S02]  /*1d470*/  IMAD.MOV.U32 R120, RZ, RZ, 0x10 ;  /* 0x00000010ff787424 */ /* 0x000fc400078e00ff */
[----:B------:R-:W-:Y:S02]  /*1d480*/  IMAD.MOV.U32 R115, RZ, RZ, -0x1 ;  /* 0xffffffffff737424 */ /* 0x000fe400078e00ff */
[----:B------:R-:W-:Y:S05]  /*1d490*/  CALL.REL.NOINC `($__internal_31_$__cuda_sm70_shflsync_bfly_p) ;  /* 0x0000001000007944 */ /* 0x000fea0003c00000 */
[----:B01----:R-:W-:Y:S05]  /*1d4a0*/  BRA `(.L_x_12146) ;  /* 0xffffdea000007947 */ /* 0x003fea000383ffff */
        .weak           $__internal_31_$__cuda_sm70_shflsync_bfly_p
        .type           $__internal_31_$__cuda_sm70_shflsync_bfly_p,@function
        .size           $__internal_31_$__cuda_sm70_shflsync_bfly_p,(.L_x_57071 - $__internal_31_$__cuda_sm70_shflsync_bfly_p)
$__internal_31_$__cuda_sm70_shflsync_bfly_p:
[----:B------:R-:W-:Y:S01]  /*1d4b0*/  MOV R113, 0x0 ;  /* 0x0000000000717802 */ /* 0x000fe20000000f00 */
[----:B------:R-:W-:Y:S04]  /*1d4c0*/  WARPSYNC R115 ;  /* 0x0000007300007348 */ /* 0x000fe80003800000 */
[----:B------:R0:W1:Y:S01]  /*1d4d0*/  SHFL.BFLY PT, R120, R121, R120, R114 ;  /* 0x0c00007879787389 */ /* 0x00006200000e0072 */
[----:B------:R-:W-:Y:S05]  /*1d4e0*/  RET.REL.NODEC R112 `(_ZN10layer_norm13ln_fwd_kernelINS_13Kernel_traitsI6__halfS2_S2_S2_fjLj2048ELj1ELj4ELj1ELj16ENS_18Kernel_traits_baseILj2048ES2_S2_S2_S2_fjLj128EEEEELb1ELb1ELb1ELb1EEEvNS_9FwdParamsE) ;  /* 0xfffe2b1070007950 */ /* 0x000fea0003c3ffff */
.L_x_12147:
        /* <DEDUP_REMOVED lines=9> */
.L_x_57071:


//--------------------- .text._ZN10layer_norm13ln_fwd_kernelINS_13Kernel_traitsIf13__nv_bfloat16S2_S2_fjLj2048ELj1ELj4ELj1ELj16ENS_18Kernel_traits_baseILj2048EfS2_S2_S2_fjLj128EEEEELb0ELb0ELb0ELb0EEEvNS_9FwdParamsE --------------------------
	.section	.text._ZN10layer_norm13ln_fwd_kernelINS_13Kernel_traitsIf13__nv_bfloat16S2_S2_fjLj2048ELj1ELj4ELj1ELj16ENS_18Kernel_traits_baseILj2048EfS2_S2_S2_fjLj128EEEEELb0ELb0ELb0ELb0EEEvNS_9FwdParamsE,"ax",@progbits
	.sectioninfo	@"SHI_REGISTERS=223"
	.align	128
        .global         _ZN10layer_norm13ln_fwd_kernelINS_13Kernel_traitsIf13__nv_bfloat16S2_S2_fjLj2048ELj1ELj4ELj1ELj16ENS_18Kernel_traits_baseILj2048EfS2_S2_S2_fjLj128EEEEELb0ELb0ELb0ELb0EEEvNS_9FwdParamsE
        .type           _ZN10layer_norm13ln_fwd_kernelINS_13Kernel_traitsIf13__nv_bfloat16S2_S2_fjLj2048ELj1ELj4ELj1ELj16ENS_18Kernel_traits_baseILj2048EfS2_S2_S2_fjLj128EEEEELb0ELb0ELb0ELb0EEEvNS_9FwdParamsE,@function
        .size           _ZN10layer_norm13ln_fwd_kernelINS_13Kernel_traitsIf13__nv_bfloat16S2_S2_fjLj2048ELj1ELj4ELj1ELj16ENS_18Kernel_traits_baseILj2048EfS2_S2_S2_fjLj128EEEEELb0ELb0ELb0ELb0EEEvNS_9FwdParamsE,(.L_x_57072 - _ZN10layer_norm13ln_fwd_kernelINS_13Kernel_traitsIf13__nv_bfloat16S2_S2_fjLj2048ELj1ELj4ELj1ELj16ENS_18Kernel_traits_baseILj2048EfS2_S2_S2_fjLj128EEEEELb0ELb0ELb0ELb0EEEvNS_9FwdParamsE)
        .other          _ZN10layer_norm13ln_fwd_kernelINS_13Kernel_traitsIf13__nv_bfloat16S2_S2_fjLj2048ELj1ELj4ELj1ELj16ENS_18Kernel_traits_baseILj2048EfS2_S2_S2_fjLj128EEEEELb0ELb0ELb0ELb0EEEvNS_9FwdParamsE,@"STO_CUDA_ENTRY STV_DEFAULT"
_ZN10layer_norm13ln_fwd_kernelINS_13Kernel_traitsIf13__nv_bfloat16S2_S2_fjLj2048ELj1ELj4ELj1ELj16ENS_18Kernel_traits_baseILj2048EfS2_S2_S2_fjLj128EEEEELb0ELb0ELb0ELb0EEEvNS_9FwdParamsE:
.text._ZN10layer_norm13ln_fwd_kernelINS_13Kernel_traitsIf13__nv_bfloat16S2_S2_fjLj2048ELj1ELj4ELj1ELj16ENS_18Kernel_traits_baseILj2048EfS2_S2_S2_fjLj128EEEEELb0ELb0ELb0ELb0EEEvNS_9FwdParamsE:
        /* <DEDUP_REMOVED lines=26> */
[----:B------:R-:W-:Y:S01]  /*01a0*/  HFMA2.MMA R3, -RZ, RZ, 0, 1.9073486328125e-06 ;  /* 0x00000020ff037435 */ /* 0x000fe200000001ff */
[----:B------:R-:W-:Y:S01]  /*01b0*/  CS2R R162, SRZ ;  /* 0x0000000000a27805 */ /* 0x000fe2000001ff00 */
[----:B------:R-:W-:Y:S01]  /*01c0*/  CS2R R160, SRZ ;  /* 0x0000000000a07805 */ /* 0x000fe2000001ff00 */
[----:B------:R-:W-:Y:S01]  /*01d0*/  ISETP.NE.AND.EX P0, PT, RZ, c[0x0][0x21c], PT, P0 ;  /* 0x00008700ff007a0c */ /* 0x000fe20003f05300 */
[----:B------:R-:W-:Y:S01]  /*01e0*/  CS2R R158, SRZ ;  /* 0x00000000009e7805 */ /* 0x000fe2000001ff00 */
[----:B------:R-:W-:-:S05]  /*01f0*/  CS2R R156, SRZ ;  /* 0x00000000009c7805 */ /* 0x000fca000001ff00 */
[----:B------:R-:W-:-:S05]  /*0200*/  IMAD.WIDE.U32 R2, R0, R3, c[0x0][0x1b0] ;  /* 0x00006c0000027625 */ /* 0x000fca00078e0003 */
[----:B------:R0:W5:Y:S01]  /*0210*/  LDG.E.128 R152, [R2.64] ;  /* 0x0000000402987981 */ /* 0x000162000c1e1d00 */
[----:B------:R-:W-:-:S03]  /*0220*/  @P0 LEA R8, P2, R0, c[0x0][0x218], 0x5 ;  /* 0x0000860000080a11 */ /* 0x000fc600078428ff */
[----:B------:R0:W5:Y:S01]  /*0230*/  LDG.E.128 R148, [R2.64+0x10] ;  /* 0x0000100402947981 */ /* 0x000162000c1e1d00 */
[----:B------:R-:W-:-:S05]  /*0240*/  @P0 LEA.HI.X R9, R0, c[0x0][0x21c], RZ, 0x5, P2 ;  /* 0x0000870000090a11 */ /* 0x000fca00010f2cff */
[----:B------:R0:W5:Y:S04]  /*0250*/  @P0 LDG.E.128 R160, [R8.64] ;  /* 0x0000000408a00981 */ /* 0x000168000c1e1d00 */
[----:B------:R0:W5:Y:S01]  /*0260*/  @P0 LDG.E.128 R156, [R8.64+0x10] ;  /* 0x00001004089c0981 */ /* 0x000162000c1e1d00 */
[----:B------:R-:W-:-:S03]  /*0270*/  LOP3.LUT R0, R0, 0x20, RZ, 0xfc, !PT ;  /* 0x0000002000007812 */ /* 0x000fc600078efcff */
.L_x_12149:
[----:B-1----:R-:W-:Y:S05]  /*0280*/  BSYNC B0 ;  /* 0x0000000000007941 */ /* 0x002fea0003800000 */
.L_x_12148:
[----:B------:R-:W-:Y:S01]  /*0290*/  BSSY B0, `(.L_x_12150) ;  /* 0x0000011000007945 */ /* 0x000fe20003800000 */
[----:B------:R-:W-:Y:S05]  /*02a0*/  @!P6 BRA `(.L_x_12151) ;  /* 0x000000f00000e947 */ /* 0x000fea0003800000 */
[----:B------:R-:W-:Y:S01]  /*02b0*/  ISETP.NE.U32.AND P0, PT, RZ, c[0x0][0x218], PT ;  /* 0x00008600ff007a0c */ /* 0x000fe20003f05070 */
[----:B------:R-:W-:Y:S01]  /*02c0*/  CS2R R146, SRZ ;  /* 0x0000000000927805 */ /* 0x000fe2000001ff00 */
[----:B0-----:R-:W-:Y:S01]  /*02d0*/  MOV R9, 0x20 ;  /* 0x0000002000097802 */ /* 0x001fe20000000f00 */
[----:B------:R-:W-:Y:S01]  /*02e0*/  CS2R R144, SRZ ;  /* 0x0000000000907805 */ /* 0x000fe2000001ff00 */
[----:B------:R-:W-:Y:S01]  /*02f0*/  ISETP.NE.AND.EX P0, PT, RZ, c[0x0][0x21c], PT, P0 ;  /* 0x00008700ff007a0c */ /* 0x000fe20003f05300 */
[----:B------:R-:W-:Y:S01]  /*0300*/  CS2R R142, SRZ ;  /* 0x00000000008e7805 */ /* 0x000fe2000001ff00 */
[----:B------:R-:W-:Y:S01]  /*0310*/  CS2R R140, SRZ ;  /* 0x00000000008c7805 */ /* 0x000fe2000001ff00 */
[----:B------:R-:W-:-:S05]  /*0320*/  IMAD.WIDE.U32 R8, R0, R9, c[0x0][0x1b0] ;  /* 0x00006c0000087625 */ /* 0x000fca00078e0009 */
[----:B------:R0:W5:Y:S04]  /*0330*/  LDG.E.128 R136, [R8.64] ;  /* 0x0000000408887981 */ /* 0x000168000c1e1d00 */
[----:B------:R0:W5:Y:S01]  /*0340*/  LDG.E.128 R132, [R8.64+0x10] ;  /* 0x0000100408847981 */ /* 0x000162000c1e1d00 */
[----:B------:R-:W-:-:S04]  /*0350*/  @P0 LEA R2, P2, R0, c[0x0][0x218], 0x5 ;  /* 0x0000860000020a11 */ /* 0x000fc800078428ff */
[----:B------:R-:W-:-:S05]  /*0360*/  @P0 LEA.HI.X R3, R0, c[0x0][0x21c], RZ, 0x5, P2 ;  /* 0x0000870000030a11 */ /* 0x000fca00010f2cff */
[----:B------:R0:W5:Y:S04]  /*0370*/  @P0 LDG.E.128 R144, [R2.64] ;  /* 0x0000000402900981 */ /* 0x000168000c1e1d00 */
[----:B------:R0:W5:Y:S01]  /*0380*/  @P0 LDG.E.128 R140, [R2.64+0x10] ;  /* 0x00001004028c0981 */ /* 0x000162000c1e1d00 */
[----:B------:R-:W-:-:S03]  /*0390*/  IADD3 R0, R0, 0x20, RZ ;  /* 0x0000002000007810 */ /* 0x000fc60007ffe0ff */
.L_x_12151:
[----:B------:R-:W-:Y:S05]  /*03a0*/  BSYNC B0 ;  /* 0x0000000000007941 */ /* 0x000fea0003800000 */
.L_x_12150:
[----:B------:R-:W-:Y:S01]  /*03b0*/  BSSY B0, `(.L_x_12152) ;  /* 0x0000011000007945 */ /* 0x000fe20003800000 */
[----:B------:R-:W-:Y:S05]  /*03c0*/  @!P5 BRA `(.L_x_12153) ;  /* 0x000000f00000d947 */ /* 0x000fea0003800000 */
[----:B------:R-:W-:Y:S01]  /*03d0*/  ISETP.NE.U32.AND P0, PT, RZ, c[0x0][0x218], PT ;  /* 0x00008600ff007a0c */ /* 0x000fe20003f05070 */
[----:B0-----:R-:W-:Y:S01]  /*03e0*/  HFMA2.MMA R9, -RZ, RZ, 0, 1.9073486328125e-06 ;  /* 0x00000020ff097435 */ /* 0x001fe200000001ff */
        /* <DEDUP_REMOVED lines=12> */
[----:B------:R-:W-:-:S03]  /*04b0*/  IADD3 R0, R0, 0x20, RZ ;  /* 0x0000002000007810 */ /* 0x000fc60007ffe0ff */
.L_x_12153:
[----:B------:R-:W-:Y:S05]  /*04c0*/  BSYNC B0 ;  /* 0x0000000000007941 */ /* 0x000fea0003800000 */
.L_x_12152:
        /* <DEDUP_REMOVED lines=17> */
.L_x_12155:
[----:B------:R-:W-:Y:S05]  /*05e0*/  BSYNC B0 ;  /* 0x0000000000007941 */ /* 0x000fea0003800000 */
.L_x_12154:
        /* <DEDUP_REMOVED lines=17> */
.L_x_12157:
[----:B------:R-:W-:Y:S05]  /*0700*/  BSYNC B0 ;  /* 0x0000000000007941 */ /* 0x000fea0003800000 */
.L_x_12156:
[----:B------:R-:W-:Y:S01]  /*0710*/  ISETP.GE.U32.AND P0, PT, R6, 0xc0, PT ;  /* 0x000000c00600780c */ /* 0x000fe20003f06070 */
[----:B------:R-:W-:Y:S01]  /*0720*/  BSSY B0, `(.L_x_12158) ;  /* 0x0000013000007945 */ /* 0x000fe20003800000 */
[----:B------:R-:W-:-:S11]  /*0730*/  LOP3.LUT R5, R5, 0xffffffdf, RZ, 0xc0, !PT ;  /* 0xffffffdf05057812 */ /* 0x000fd600078ec0ff */
[----:B------:R-:W-:Y:S01]  /*0740*/  @P0 LOP3.LUT R5, R5, 0x20, RZ, 0xfc, !PT ;  /* 0x0000002005050812 */ /* 0x000fe200078efcff */
        /* <DEDUP_REMOVED lines=16> */
.L_x_12159:
[----:B------:R-:W-:Y:S05]  /*0850*/  BSYNC B0 ;  /* 0x0000000000007941 */ /* 0x000fea0003800000 */
.L_x_12158:
[----:B------:R-:W-:Y:S01]  /*0860*/  ISETP.GE.U32.AND P0, PT, R6, 0xe0, PT ;  /* 0x000000e00600780c */ /* 0x000fe20003f06070 */
[----:B------:R-:W-:Y:S01]  /*0870*/  BSSY B0, `(.L_x_12160) ;  /* 0x0000016000007945 */ /* 0x000fe20003800000 */
[----:B0-----:R-:W-:Y:S02]  /*0880*/  SHF.R.U32.HI R2, RZ, 0x5, R4 ;  /* 0x00000005ff027819 */ /* 0x001fe40000011604 */
[----:B------:R-:W-:Y:S02]  /*0890*/  LOP3.LUT R5, R5, 0xffffffef, RZ, 0xc0, !PT ;  /* 0xffffffef05057812 */ /* 0x000fe400078ec0ff */
[----:B------:R-:W-:-:S02]  /*08a0*/  LEA R4, R7, R2, 0x2 ;  /* 0x0000000207047211 */ /* 0x000fc400078e10ff */
[----:B------:R-:W-:-:S05]  /*08b0*/  MOV R7, c[0x0][0x180] ;  /* 0x0000600000077a02 */ /* 0x000fca0000000f00 */
[----:B------:R-:W-:Y:S01]  /*08c0*/  @P0 LOP3.LUT R5, R5, 0x10, RZ, 0xfc, !PT ;  /* 0x0000001005050812 */ /* 0x000fe200078efcff */
[----:B------:R-:W-:Y:S05]  /*08d0*/  @!P0 BRA `(.L_x_12161) ;  /* 0x000000f000008947 */ /* 0x000fea0003800000 */
[----:B------:R-:W-:Y:S01]  /*08e0*/  ISETP.NE.U32.AND P0, PT, RZ, c[0x0][0x218], PT ;  /* 0x00008600ff007a0c */ /* 0x000fe20003f05070 */
[----:B------:R-:W-:Y:S01]  /*08f0*/  CS2R R66, SRZ ;  /* 0x0000000000427805 */ /* 0x000fe2000001ff00 */
[----:B------:R-:W-:Y:S01]  /*0900*/  CS2R R64, SRZ ;  /* 0x0000000000407805 */ /* 0x000fe2000001ff00 */
[----:B------:R-:W-:Y:S01]  /*0910*/  CS2R R62, SRZ ;  /* 0x00000000003e7805 */ /* 0x000fe2000001ff00 */
[----:B------:R-:W-:Y:S01]  /*0920*/  ISETP.NE.AND.EX P0, PT, RZ, c[0x0][0x21c], PT, P0 ;  /* 0x00008700ff007a0c */ /* 0x000fe20003f05300 */
[----:B------:R-:W-:Y:S01]  /*0930*/  HFMA2.MMA R9, -RZ, RZ, 0, 1.9073486328125e-06 ;  /* 0x00000020ff097435 */ /* 0x000fe200000001ff */
[----:B------:R-:W-:-:S11]  /*0940*/  CS2R R60, SRZ ;  /* 0x00000000003c7805 */ /* 0x000fd6000001ff00 */
[C---:B------:R-:W-:Y:S01]  /*0950*/  @P0 LEA R2, P2, R0.reuse, c[0x0][0x218], 0x5 ;  /* 0x0000860000020a11 */ /* 0x040fe200078428ff */
[----:B------:R-:W-:-:S03]  /*0960*/  IMAD.WIDE.U32 R8, R0, R9, c[0x0][0x1b0] ;  /* 0x00006c0000087625 */ /* 0x000fc600078e0009 */
[C---:B------:R-:W-:Y:S02]  /*0970*/  @P0 LEA.HI.X R3, R0.reuse, c[0x0][0x21c], RZ, 0x5, P2 ;  /* 0x0000870000030a11 */ /* 0x040fe400010f2cff */
[----:B------:R0:W5:Y:S04]  /*0980*/  LDG.E.128 R56, [R8.64] ;  /* 0x0000000408387981 */ /* 0x000168000c1e1d00 */
[----:B------:R0:W5:Y:S04]  /*0990*/  @P0 LDG.E.128 R64, [R2.64] ;  /* 0x0000000402400981 */ /* 0x000168000c1e1d00 */
[----:B------:R0:W5:Y:S04]  /*09a0*/  @P0 LDG.E.128 R60, [R2.64+0x10] ;  /* 0x00001004023c0981 */ /* 0x000168000c1e1d00 */
[----:B------:R0:W5:Y:S01]  /*09b0*/  LDG.E.128 R52, [R8.64+0x10] ;  /* 0x0000100408347981 */ /* 0x000162000c1e1d00 */
[----:B------:R-:W-:-:S03]  /*09c0*/  IADD3 R0, R0, 0x20, RZ ;  /* 0x0000002000007810 */ /* 0x000fc60007ffe0ff */
.L_x_12161:
[----:B------:R-:W-:Y:S05]  /*09d0*/  BSYNC B0 ;  /* 0x0000000000007941 */ /* 0x000fea0003800000 */
.L_x_12160:
[----:B------:R-:W-:Y:S01]  /*09e0*/  ISETP.GE.U32.AND P0, PT, R6, 0x100, PT ;  /* 0x000001000600780c */ /* 0x000fe20003f06070 */
[----:B------:R-:W-:Y:S01]  /*09f0*/  BSSY B0, `(.L_x_12162) ;  /* 0x0000012000007945 */ /* 0x000fe20003800000 */
[----:B------:R-:W-:-:S11]  /*0a00*/  LOP3.LUT R5, R5, 0xfffffff7, RZ, 0xc0, !PT ;  /* 0xfffffff705057812 */ /* 0x000fd600078ec0ff */
[----:B------:R-:W-:Y:S01]  /*0a10*/  @P0 LOP3.LUT R5, R5, 0x8, RZ, 0xfc, !PT ;  /* 0x0000000805050812 */ /* 0x000fe200078efcff */
[----:B------:R-:W-:Y:S05]  /*0a20*/  @!P0 BRA `(.L_x_12163) ;  /* 0x000000e000008947 */ /* 0x000fea0003800000 */
[----:B------:R-:W-:Y:S01]  /*0a30*/  ISETP.NE.U32.AND P0, PT, RZ, c[0x0][0x218], PT ;  /* 0x00008600ff007a0c */ /* 0x000fe20003f05070 */
[----:B------:R-:W-:Y:S01]  /*0a40*/  CS2R R50, SRZ ;  /* 0x0000000000327805 */ /* 0x000fe2000001ff00 */
[----:B------:R-:W-:Y:S01]  /*0a50*/  CS2R R48, SRZ ;  /* 0x0000000000307805 */ /* 0x000fe2000001ff00 */
[----:B------:R-:W-:Y:S01]  /*0a60*/  CS2R R46, SRZ ;  /* 0x00000000002e7805 */ /* 0x000fe2000001ff00 */
[----:B------:R-:W-:Y:S01]  /*0a70*/  ISETP.NE.AND.EX P0, PT, RZ, c[0x0][0x21c], PT, P0 ;  /* 0x00008700ff007a0c */ /* 0x000fe20003f05300 */
[----:B------:R-:W-:Y:S01]  /*0a80*/  CS2R R44, SRZ ;  /* 0x00000000002c7805 */ /* 0x000fe2000001ff00 */
[----:B0-----:R-:W-:-:S05]  /*0a90*/  MOV R3, 0x20 ;  /* 0x0000002000037802 */ /* 0x001fca0000000f00 */
[----:B------:R-:W-:-:S05]  /*0aa0*/  IMAD.WIDE.U32 R2, R0, R3, c[0x0][0x1b0] ;  /* 0x00006c0000027625 */ /* 0x000fca00078e0003 */
[----:B------:R0:W5:Y:S01]  /*0ab0*/  LDG.E.128 R40, [R2.64] ;  /* 0x0000000402287981 */ /* 0x000162000c1e1d00 */
[----:B------:R-:W-:-:S03]  /*0ac0*/  @P0 LEA R8, P2, R0, c[0x0][0x218], 0x5 ;  /* 0x0000860000080a11 */ /* 0x000fc600078428ff */
[----:B------:R0:W5:Y:S01]  /*0ad0*/  LDG.E.128 R36, [R2.64+0x10] ;  /* 0x0000100402247981 */ /* 0x000162000c1e1d00 */
[----:B------:R-:W-:-:S05]  /*0ae0*/  @P0 LEA.HI.X R9, R0, c[0x0][0x21c], RZ, 0x5, P2 ;  /* 0x0000870000090a11 */ /* 0x000fca00010f2cff */
[----:B------:R0:W5:Y:S04]  /*0af0*/  @P0 LDG.E.128 R48, [R8.64] ;  /* 0x0000000408300981 */ /* 0x000168000c1e1d00 */
[----:B------:R0:W5:Y:S02]  /*0b00*/  @P0 LDG.E.128 R44, [R8.64+0x10] ;  /* 0x00001004082c0981 */ /* 0x000164000c1e1d00 */
.L_x_12163:
[----:B------:R-:W-:Y:S05]  /*0b10*/  BSYNC B0 ;  /* 0x0000000000007941 */ /* 0x000fea0003800000 */
.L_x_12162:
[----:B------:R-:W-:Y:S02]  /*0b20*/  ISETP.GE.AND P2, PT, R4, c[0x0][0x164], PT ;  /* 0x0000590004007a0c */ /* 0x000fe40003f46270 */
[----:B------:R-:W-:Y:S02]  /*0b30*/  MOV R0, c[0x0][0x184] ;  /* 0x0000610000007a02 */ /* 0x000fe40000000f00 */
[----:B------:R-:W-:-:S04]  /*0b40*/  LOP3.LUT P0, RZ, R7, c[0x0][0x1c0], RZ, 0xfc, !PT ;  /* 0x0000700007ff7a12 */ /* 0x000fc8000780fcff */
[----:B------:R-:W-:-:S05]  /*0b50*/  LOP3.LUT P0, RZ, R0, c[0x0][0x1c4], RZ, 0xfc, P0 ;  /* 0x0000710000ff7a12 */ /* 0x000fca000000fcff */
[----:B------:R-:W-:Y:S08]  /*0b60*/  @P2 EXIT ;  /* 0x000000000000294d */ /* 0x000ff00003800000 */
[----:B------:R-:W-:Y:S02]  /*0b70*/  ULDC.U8 UR6, c[0x0][0x1f0] ;  /* 0x00007c0000067ab9 */ /* 0x000fe40000000000 */
.L_x_12391:
[----:B------:R-:W-:-:S04]  /*0b80*/  ISETP.NE.U32.AND P2, PT, RZ, c[0x0][0x1c0], PT ;  /* 0x00007000ff007a0c */ /* 0x000fc80003f45070 */
[----:B------:R-:W-:-:S13]  /*0b90*/  ISETP.NE.AND.EX P2, PT, RZ, c[0x0][0x1c4], PT, P2 ;  /* 0x00007100ff007a0c */ /* 0x000fda0003f45320 */
[----:B------:R-:W-:-:S05]  /*0ba0*/  @P2 MOV R165, 0x2 ;  /* 0x0000000200a52802 */ /* 0x000fca0000000f00 */
[----:B------:R-:W-:-:S06]  /*0bb0*/  @P2 IMAD.WIDE R164, R4, R165, c[0x0][0x1c0] ;  /* 0x0000700004a42625 */ /* 0x000fcc00078e02a5 */
[----:B------:R-:W2:Y:S01]  /*0bc0*/  @P2 LDG.E.U16 R164, [R164.64] ;  /* 0x00000004a4a42981 */ /* 0x000ea2000c1e1500 */
[----:B0-----:R-:W-:Y:S01]  /*0bd0*/  IMAD R3, R4, c[0x0][0x168], RZ ;  /* 0x00005a0004037a24 */ /* 0x001fe200078e02ff */
        /* <DEDUP_REMOVED lines=25> */
.L_x_12166:
[----:B0----5:R-:W-:-:S05]  /*0d70*/  PRMT R13, RZ, 0x5410, R32 ;  /* 0x00005410ff0d7816 */ /* 0x021fca0000000020 */
[----:B------:R-:W-:-:S05]  /*0d80*/  FADD.FTZ R2, R13, R2 ;  /* 0x000000020d027221 */ /* 0x000fca0000010000 */
.L_x_12167:
[----:B------:R-:W-:-:S04]  /*0d90*/  F2FP.BF16.PACK_AB R14, RZ, R2 ;  /* 0x00000002ff0e723e */ /* 0x000fc800000010ff */
[----:B------:R-:W-:Y:S02]  /*0da0*/  PRMT R28, R14, 0x7610, R28 ;  /* 0x000076100e1c7816 */ /* 0x000fe4000000001c */
.L_x_12168:
[----:B------:R-:W-:-:S05]  /*0db0*/  PRMT R13, RZ, 0x7610, R164 ;  /* 0x00007610ff0d7816 */ /* 0x000fca00000000a4 */
[----:B------:R-:W-:Y:S01]  /*0dc0*/  FMUL.FTZ R14, R13, R210 ;  /* 0x000000d20d0e7220 */ /* 0x000fe20000410000 */
[----:B------:R-:W-:Y:S05]  /*0dd0*/  @P2 BRA `(.L_x_12169) ;  /* 0x0000002000002947 */ /* 0x000fea0003800000 */
[----:B------:R-:W-:Y:S05]  /*0de0*/  @P0 BRA `(.L_x_12170) ;  /* 0x0000003000000947 */ /* 0x000fea0003800000 */
[----:B------:R-:W-:Y:S05]  /*0df0*/  BRA `(.L_x_12171) ;  /* 0x0000004000007947 */ /* 0x000fea0003800000 */
.L_x_12169:
[----:B-----5:R-:W-:-:S05]  /*0e00*/  PRMT R13, RZ, 0x7610, R32 ;  /* 0x00007610ff0d7816 */ /* 0x020fca0000000020 */
[----:B------:R-:W-:-:S05]  /*0e10*/  FADD.FTZ R14, R13, R14 ;  /* 0x0000000e0d0e7221 */ /* 0x000fca0000010000 */
.L_x_12170:
[----:B------:R-:W-:-:S04]  /*0e20*/  F2FP.BF16.PACK_AB R13, RZ, R14 ;  /* 0x0000000eff0d723e */ /* 0x000fc800000010ff */
[----:B------:R-:W-:Y:S02]  /*0e30*/  PRMT R28, R28, 0x5410, R13 ;  /* 0x000054101c1c7816 */ /* 0x000fe4000000000d */
.L_x_12171:
[----:B------:R-:W-:-:S05]  /*0e40*/  PRMT R13, RZ, 0x5410, R165 ;  /* 0x00005410ff0d7816 */ /* 0x000fca00000000a5 */
[----:B------:R-:W-:Y:S01]  /*0e50*/  FMUL.FTZ R13, R13, R210 ;  /* 0x000000d20d0d7220 */ /* 0x000fe20000410000 */
[----:B------:R-:W-:Y:S05]  /*0e60*/  @P2 BRA `(.L_x_12172) ;  /* 0x0000002000002947 */ /* 0x000fea0003800000 */
[----:B------:R-:W-:Y:S05]  /*0e70*/  @P0 BRA `(.L_x_12173) ;  /* 0x0000003000000947 */ /* 0x000fea0003800000 */
[----:B------:R-:W-:Y:S05]  /*0e80*/  BRA `(.L_x_12174) ;  /* 0x0000004000007947 */ /* 0x000fea0003800000 */
.L_x_12172:
[----:B-----5:R-:W-:-:S05]  /*0e90*/  PRMT R164, RZ, 0x5410, R33 ;  /* 0x00005410ffa47816 */ /* 0x020fca0000000021 */
[----:B------:R-:W-:-:S05]  /*0ea0*/  FADD.FTZ R13, R164, R13 ;  /* 0x0000000da40d7221 */ /* 0x000fca0000010000 */
.L_x_12173:
[----:B------:R-:W-:-:S04]  /*0eb0*/  F2FP.BF16.PACK_AB R164, RZ, R13 ;  /* 0x0000000dffa4723e */ /* 0x000fc800000010ff */
[----:B------:R-:W-:Y:S02]  /*0ec0*/  PRMT R29, R164, 0x7610, R29 ;  /* 0x00007610a41d7816 */ /* 0x000fe4000000001d */
.L_x_12174:
[----:B------:R-:W-:-:S05]  /*0ed0*/  PRMT R165, RZ, 0x7610, R165 ;  /* 0x00007610ffa57816 */ /* 0x000fca00000000a5 */
[----:B------:R-:W-:Y:S01]  /*0ee0*/  FMUL.FTZ R170, R165, R210 ;  /* 0x000000d2a5aa7220 */ /* 0x000fe20000410000 */
[----:B------:R-:W-:Y:S05]  /*0ef0*/  @P2 BRA `(.L_x_12175) ;  /* 0x0000002000002947 */ /* 0x000fea0003800000 */
[----:B------:R-:W-:Y:S05]  /*0f00*/  @P0 BRA `(.L_x_12176) ;  /* 0x0000003000000947 */ /* 0x000fea0003800000 */
[----:B------:R-:W-:Y:S05]  /*0f10*/  BRA `(.L_x_12177) ;  /* 0x0000004000007947 */ /* 0x000fea0003800000 */
.L_x_12175:
[----:B-----5:R-:W-:-:S05]  /*0f20*/  PRMT R165, RZ, 0x7610, R33 ;  /* 0x00007610ffa57816 */ /* 0x020fca0000000021 */
[----:B------:R-:W-:-:S05]  /*0f30*/  FADD.FTZ R170, R165, R170 ;  /* 0x000000aaa5aa7221 */ /* 0x000fca0000010000 */
.L_x_12176:
[----:B------:R-:W-:-:S04]  /*0f40*/  F2FP.BF16.PACK_AB R164, RZ, R170 ;  /* 0x000000aaffa4723e */ /* 0x000fc800000010ff */
[----:B------:R-:W-:Y:S02]  /*0f50*/  PRMT R29, R29, 0x5410, R164 ;  /* 0x000054101d1d7816 */ /* 0x000fe400000000a4 */
.L_x_12177:
[----:B------:R-:W-:-:S05]  /*0f60*/  PRMT R169, RZ, 0x5410, R166 ;  /* 0x00005410ffa97816 */ /* 0x000fca00000000a6 */
[----:B------:R-:W-:Y:S01]  /*0f70*/  FMUL.FTZ R169, R169, R210 ;  /* 0x000000d2a9a97220 */ /* 0x000fe20000410000 */
[----:B------:R-:W-:Y:S05]  /*0f80*/  @P2 BRA `(.L_x_12178) ;  /* 0x0000002000002947 */ /* 0x000fea0003800000 */
[----:B------:R-:W-:Y:S05]  /*0f90*/  @P0 BRA `(.L_x_12179) ;  /* 0x0000003000000947 */ /* 0x000fea0003800000 */
[----:B------:R-:W-:Y:S05]  /*0fa0*/  BRA `(.L_x_12180) ;  /* 0x0000004000007947 */ /* 0x000fea0003800000 */
.L_x_12178:
[----:B-----5:R-:W-:-:S05]  /*0fb0*/  PRMT R164, RZ, 0x5410, R34 ;  /* 0x00005410ffa47816 */ /* 0x020fca0000000022 */
[----:B------:R-:W-:-:S05]  /*0fc0*/  FADD.FTZ R169, R164, R169 ;  /* 0x000000a9a4a97221 */ /* 0x000fca0000010000 */
.L_x_12179:
[----:B------:R-:W-:-:S04]  /*0fd0*/  F2FP.BF16.PACK_AB R164, RZ, R169 ;  /* 0x000000a9ffa4723e */ /* 0x000fc800000010ff */
[----:B------:R-:W-:Y:S02]  /*0fe0*/  PRMT R30, R164, 0x7610, R30 ;  /* 0x00007610a41e7816 */ /* 0x000fe4000000001e */
.L_x_12180:
[----:B------:R-:W-:-:S05]  /*0ff0*/  PRMT R195, RZ, 0x7610, R166 ;  /* 0x00007610ffc37816 */ /* 0x000fca00000000a6 */
[----:B------:R-:W-:Y:S01]  /*1000*/  FMUL.FTZ R195, R195, R210 ;  /* 0x000000d2c3c37220 */ /* 0x000fe20000410000 */
[----:B------:R-:W-:Y:S05]  /*1010*/  @P2 BRA `(.L_x_12181) ;  /* 0x0000002000002947 */ /* 0x000fea0003800000 */
[----:B------:R-:W-:Y:S05]  /*1020*/  @P0 BRA `(.L_x_12182) ;  /* 0x0000003000000947 */ /* 0x000fea0003800000 */
[----:B------:R-:W-:Y:S05]  /*1030*/  BRA `(.L_x_12183) ;  /* 0x0000004000007947 */ /* 0x000fea0003800000 */
.L_x_12181:
[----:B-----5:R-:W-:-:S05]  /*1040*/  PRMT R164, RZ, 0x7610, R34 ;  /* 0x00007610ffa47816 */ /* 0x020fca0000000022 */
[----:B------:R-:W-:-:S05]  /*1050*/  FADD.FTZ R195, R164, R195 ;  /* 0x000000c3a4c37221 */ /* 0x000fca0000010000 */
.L_x_12182:
[----:B------:R-:W-:-:S04]  /*1060*/  F2FP.BF16.PACK_AB R164, RZ, R195 ;  /* 0x000000c3ffa4723e */ /* 0x000fc800000010ff */
[----:B------:R-:W-:Y:S02]  /*1070*/  PRMT R30, R30, 0x5410, R164 ;  /* 0x000054101e1e7816 */ /* 0x000fe400000000a4 */
.L_x_12183:
[----:B------:R-:W-:-:S05]  /*1080*/  PRMT R165, RZ, 0x5410, R167 ;  /* 0x00005410ffa57816 */ /* 0x000fca00000000a7 */
[----:B------:R-:W-:Y:S01]  /*1090*/  FMUL.FTZ R194, R165, R210 ;  /* 0x000000d2a5c27220 */ /* 0x000fe20000410000 */
[----:B------:R-:W-:Y:S05]  /*10a0*/  @P2 BRA `(.L_x_12184) ;  /* 0x0000002000002947 */ /* 0x000fea0003800000 */
[----:B------:R-:W-:Y:S05]  /*10b0*/  @P0 BRA `(.L_x_12185) ;  /* 0x0000003000000947 */ /* 0x000fea0003800000 */
[----:B------:R-:W-:Y:S05]  /*10c0*/  BRA `(.L_x_12186) ;  /* 0x0000004000007947 */ /* 0x000fea0003800000 */
.L_x_12184:
[----:B-----5:R-:W-:-:S05]  /*10d0*/  PRMT R165, RZ, 0x5410, R35 ;  /* 0x00005410ffa57816 */ /* 0x020fca0000000023 */
[----:B------:R-:W-:-:S05]  /*10e0*/  FADD.FTZ R194, R165, R194 ;  /* 0x000000c2a5c27221 */ /* 0x000fca0000010000 */
.L_x_12185:
[----:B------:R-:W-:-:S04]  /*10f0*/  F2FP.BF16.PACK_AB R164, RZ, R194 ;  /* 0x000000c2ffa4723e */ /* 0x000fc800000010ff */
[----:B------:R-:W-:Y:S02]  /*1100*/  PRMT R31, R164, 0x7610, R31 ;  /* 0x00007610a41f7816 */ /* 0x000fe4000000001f */
.L_x_12186:
[----:B------:R-:W-:-:S05]  /*1110*/  PRMT R167, RZ, 0x7610, R167 ;  /* 0x00007610ffa77816 */ /* 0x000fca00000000a7 */
[----:B------:R-:W-:Y:S01]  /*1120*/  FMUL.FTZ R201, R167, R210 ;  /* 0x000000d2a7c97220 */ /* 0x000fe20000410000 */
[----:B------:R-:W-:Y:S05]  /*1130*/  @P2 BRA `(.L_x_12187) ;  /* 0x0000002000002947 */ /* 0x000fea0003800000 */
[----:B------:R-:W-:Y:S05]  /*1140*/  @P0 BRA `(.L_x_12188) ;  /* 0x0000003000000947 */ /* 0x000fea0003800000 */
[----:B------:R-:W-:Y:S05]  /*1150*/  BRA `(.L_x_12189) ;  /* 0x0000004000007947 */ /* 0x000fea0003800000 */
.L_x_12187:
[----:B-----5:R-:W-:-:S05]  /*1160*/  PRMT R164, RZ, 0x7610, R35 ;  /* 0x00007610ffa47816 */ /* 0x020fca0000000023 */
[----:B------:R-:W-:-:S05]  /*1170*/  FADD.FTZ R201, R164, R201 ;  /* 0x000000c9a4c97221 */ /* 0x000fca0000010000 */
.L_x_12188:
[----:B------:R-:W-:-:S04]  /*1180*/  F2FP.BF16.PACK_AB R164, RZ, R201 ;  /* 0x000000c9ffa4723e */ /* 0x000fc800000010ff */
[----:B------:R-:W-:Y:S02]  /*1190*/  PRMT R31, R31, 0x5410, R164 ;  /* 0x000054101f1f7816 */ /* 0x000fe400000000a4 */
.L_x_12189:
[C---:B------:R-:W-:Y:S02]  /*11a0*/  @P0 LEA R164, P2, R3.reuse, c[0x0][0x188], 0x4 ;  /* 0x0000620003a40a11 */ /* 0x040fe400078420ff */
[C---:B------:R-:W-:Y:S02]  /*11b0*/  IADD3 R211, R3.reuse, 0x20, RZ ;  /* 0x0000002003d37810 */ /* 0x040fe40007ffe0ff */
[----:B------:R-:W-:-:S05]  /*11c0*/  @P0 LEA.HI.X R165, R3, c[0x0][0x18c], RZ, 0x4, P2 ;  /* 0x0000630003a50a11 */ /* 0x000fca00010f24ff */
[----:B------:R0:W-:Y:S04]  /*11d0*/  @P0 STG.E.128 [R164.64], R28 ;  /* 0x0000001ca4000986 */ /* 0x0001e8000c101d04 */
.L_x_12165:
[----:B------:R-:W-:Y:S05]  /*11e0*/  BSYNC B0 ;  /* 0x0000000000007941 */ /* 0x000fea0003800000 */
.L_x_12164:
        /* <DEDUP_REMOVED lines=18> */
.L_x_12192:
[----:B0----5:R-:W-:-:S05]  /*1310*/  PRMT R15, RZ, 0x5410, R32 ;  /* 0x00005410ff0f7816 */ /* 0x021fca0000000020 */
[----:B------:R-:W-:-:S05]  /*1320*/  FADD.FTZ R0, R15, R0 ;  /* 0x000000000f007221 */ /* 0x000fca0000010000 */
.L_x_12193:
[----:B------:R-:W-:-:S04]  /*1330*/  F2FP.BF16.PACK_AB R15, RZ, R0 ;  /* 0x00000000ff0f723e */ /* 0x000fc800000010ff */
[----:B------:R-:W-:Y:S02]  /*1340*/  PRMT R28, R15, 0x7610, R28 ;  /* 0x000076100f1c7816 */ /* 0x000fe4000000001c */
.L_x_12194:
[----:B------:R-:W-:-:S05]  /*1350*/  PRMT R15, RZ, 0x7610, R164 ;  /* 0x00007610ff0f7816 */ /* 0x000fca00000000a4 */
[----:B------:R-:W-:Y:S01]  /*1360*/  FMUL.FTZ R15, R15, R210 ;  /* 0x000000d20f0f7220 */ /* 0x000fe20000410000 */
[----:B------:R-:W-:Y:S05]  /*1370*/  @P2 BRA `(.L_x_12195) ;  /* 0x0000002000002947 */ /* 0x000fea0003800000 */
[----:B------:R-:W-:Y:S05]  /*1380*/  @P0 BRA `(.L_x_12196) ;  /* 0x0000003000000947 */ /* 0x000fea0003800000 */
[----:B------:R-:W-:Y:S05]  /*1390*/  BRA `(.L_x_12197) ;  /* 0x0000004000007947 */ /* 0x000fea0003800000 */
.L_x_12195:
[----:B-----5:R-:W-:-:S05]  /*13a0*/  PRMT R16, RZ, 0x7610, R32 ;  /* 0x00007610ff107816 */ /* 0x020fca0000000020 */
[----:B------:R-:W-:-:S05]  /*13b0*/  FADD.FTZ R15, R16, R15 ;  /* 0x0000000f100f7221 */ /* 0x000fca0000010000 */
.L_x_12196:
[----:B------:R-:W-:-:S04]  /*13c0*/  F2FP.BF16.PACK_AB R16, RZ, R15 ;  /* 0x0000000fff10723e */ /* 0x000fc800000010ff */
[----:B------:R-:W-:Y:S02]  /*13d0*/  PRMT R28, R28, 0x5410, R16 ;  /* 0x000054101c1c7816 */ /* 0x000fe40000000010 */
.L_x_12197:
[----:B------:R-:W-:-:S05]  /*13e0*/  PRMT R171, RZ, 0x5410, R165 ;  /* 0x00005410ffab7816 */ /* 0x000fca00000000a5 */
[----:B------:R-:W-:Y:S01]  /*13f0*/  FMUL.FTZ R16, R171, R210 ;  /* 0x000000d2ab107220 */ /* 0x000fe20000410000 */
[----:B------:R-:W-:Y:S05]  /*1400*/  @P2 BRA `(.L_x_12198) ;  /* 0x0000002000002947 */ /* 0x000fea0003800000 */
[----:B------:R-:W-:Y:S05]  /*1410*/  @P0 BRA `(.L_x_12199) ;  /* 0x0000003000000947 */ /* 0x000fea0003800000 */
[----:B------:R-:W-:Y:S05]  /*1420*/  BRA `(.L_x_12200) ;  /* 0x0000004000007947 */ /* 0x000fea0003800000 */
.L_x_12198:
[----:B-----5:R-:W-:-:S05]  /*1430*/  PRMT R171, RZ, 0x5410, R33 ;  /* 0x00005410ffab7816 */ /* 0x020fca0000000021 */
[----:B------:R-:W-:-:S05]  /*1440*/  FADD.FTZ R16, R171, R16 ;  /* 0x00000010ab107221 */ /* 0x000fca0000010000 */
.L_x_12199:
[----:B------:R-:W-:-:S04]  /*1450*/  F2FP.BF16.PACK_AB R164, RZ, R16 ;  /* 0x00000010ffa4723e */ /* 0x000fc800000010ff */
[----:B------:R-:W-:Y:S02]  /*1460*/  PRMT R29, R164, 0x7610, R29 ;  /* 0x00007610a41d7816 */ /* 0x000fe4000000001d */
.L_x_12200:
[----:B------:R-:W-:-:S05]  /*1470*/  PRMT R165, RZ, 0x7610, R165 ;  /* 0x00007610ffa57816 */ /* 0x000fca00000000a5 */
[----:B------:R-:W-:Y:S01]  /*1480*/  FMUL.FTZ R171, R165, R210 ;  /* 0x000000d2a5ab7220 */ /* 0x000fe20000410000 */
[----:B------:R-:W-:Y:S05]  /*1490*/  @P2 BRA `(.L_x_12201) ;  /* 0x0000002000002947 */ /* 0x000fea0003800000 */
[----:B------:R-:W-:Y:S05]  /*14a0*/  @P0 BRA `(.L_x_12202) ;  /* 0x0000003000000947 */ /* 0x000fea0003800000 */
[----:B------:R-:W-:Y:S05]  /*14b0*/  BRA `(.L_x_12203) ;  /* 0x0000004000007947 */ /* 0x000fea0003800000 */
.L_x_12201:
[----:B-----5:R-:W-:-:S05]  /*14c0*/  PRMT R164, RZ, 0x7610, R33 ;  /* 0x00007610ffa47816 */ /* 0x020fca0000000021 */
[----:B------:R-:W-:-:S05]  /*14d0*/  FADD.FTZ R171, R164, R171 ;  /* 0x000000aba4ab7221 */ /* 0x000fca0000010000 */
.L_x_12202:
[----:B------:R-:W-:-:S04]  /*14e0*/  F2FP.BF16.PACK_AB R164, RZ, R171 ;  /* 0x000000abffa4723e */ /* 0x000fc800000010ff */
[----:B------:R-:W-:Y:S02]  /*14f0*/  PRMT R29, R29, 0x5410, R164 ;  /* 0x000054101d1d7816 */ /* 0x000fe400000000a4 */
.L_x_12203:
[----:B------:R-:W-:-:S05]  /*1500*/  PRMT R165, RZ, 0x5410, R166 ;  /* 0x00005410ffa57816 */ /* 0x000fca00000000a6 */
[----:B------:R-:W-:Y:S01]  /*1510*/  FMUL.FTZ R172, R165, R210 ;  /* 0x000000d2a5ac7220 */ /* 0x000fe20000410000 */
[----:B------:R-:W-:Y:S05]  /*1520*/  @P2 BRA `(.L_x_12204) ;  /* 0x0000002000002947 */ /* 0x000fea0003800000 */
[----:B------:R-:W-:Y:S05]  /*1530*/  @P0 BRA `(.L_x_12205) ;  /* 0x0000003000000947 */ /* 0x000fea0003800000 */
[----:B------:R-:W-:Y:S05]  /*1540*/  BRA `(.L_x_12206) ;  /* 0x0000004000007947 */ /* 0x000fea0003800000 */
.L_x_12204:
[----:B-----5:R-:W-:-:S05]  /*1550*/  PRMT R165, RZ, 0x5410, R34 ;  /* 0x00005410ffa57816 */ /* 0x020fca0000000022 */
[----:B------:R-:W-:-:S05]  /*1560*/  FADD.FTZ R172, R165, R172 ;  /* 0x000000aca5ac7221 */ /* 0x000fca0000010000 */
.L_x_12205:
[----:B------:R-:W-:-:S04]  /*1570*/  F2FP.BF16.PACK_AB R164, RZ, R172 ;  /* 0x000000acffa4723e */ /* 0x000fc800000010ff */
[----:B------:R-:W-:Y:S02]  /*1580*/  PRMT R30, R164, 0x7610, R30 ;  /* 0x00007610a41e7816 */ /* 0x000fe4000000001e */
.L_x_12206:
[----:B------:R-:W-:-:S05]  /*1590*/  PRMT R193, RZ, 0x7610, R166 ;  /* 0x00007610ffc17816 */ /* 0x000fca00000000a6 */
[----:B------:R-:W-:Y:S01]  /*15a0*/  FMUL.FTZ R193, R193, R210 ;  /* 0x000000d2c1c17220 */ /* 0x000fe20000410000 */
[----:B------:R-:W-:Y:S05]  /*15b0*/  @P2 BRA `(.L_x_12207) ;  /* 0x0000002000002947 */ /* 0x000fea0003800000 */
[----:B------:R-:W-:Y:S05]  /*15c0*/  @P0 BRA `(.L_x_12208) ;  /* 0x0000003000000947 */ /* 0x000fea0003800000 */
[----:B------:R-:W-:Y:S05]  /*15d0*/  BRA `(.L_x_12209) ;  /* 0x0000004000007947 */ /* 0x000fea0003800000 */
.L_x_12207:
[----:B-----5:R-:W-:-:S05]  /*15e0*/  PRMT R164, RZ, 0x7610, R34 ;  /* 0x00007610ffa47816 */ /* 0x020fca0000000022 */
[----:B------:R-:W-:-:S05]  /*15f0*/  FADD.FTZ R193, R164, R193 ;  /* 0x000000c1a4c17221 */ /* 0x000fca0000010000 */
.L_x_12208:
[----:B------:R-:W-:-:S04]  /*1600*/  F2FP.BF16.PACK_AB R164, RZ, R193 ;  /* 0x000000c1ffa4723e */ /* 0x000fc800000010ff */
[----:B------:R-:W-:Y:S02]  /*1610*/  PRMT R30, R30, 0x5410, R164 ;  /* 0x000054101e1e7816 */ /* 0x000fe400000000a4 */
.L_x_12209:
[----:B------:R-:W-:-:S05]  /*1620*/  PRMT R165, RZ, 0x5410, R167 ;  /* 0x00005410ffa57816 */ /* 0x000fca00000000a7 */
[----:B------:R-:W-:Y:S01]  /*1630*/  FMUL.FTZ R192, R165, R210 ;  /* 0x000000d2a5c07220 */ /* 0x000fe20000410000 */
[----:B------:R-:W-:Y:S05]  /*1640*/  @P2 BRA `(.L_x_12210) ;  /* 0x0000002000002947 */ /* 0x000fea0003800000 */
[----:B------:R-:W-:Y:S05]  /*1650*/  @P0 BRA `(.L_x_12211) ;  /* 0x0000003000000947 */ /* 0x000fea0003800000 */
[----:B------:R-:W-:Y:S05]  /*1660*/  BRA `(.L_x_12212) ;  /* 0x0000004000007947 */ /* 0x000fea0003800000 */
.L_x_12210:
[----:B-----5:R-:W-:-:S05]  /*1670*/  PRMT R165, RZ, 0x5410, R35 ;  /* 0x00005410ffa57816 */ /* 0x020fca0000000023 */
[----:B------:R-:W-:-:S05]  /*1680*/  FADD.FTZ R192, R165, R192 ;  /* 0x000000c0a5c07221 */ /* 0x000fca0000010000 */
.L_x_12211:
[----:B------:R-:W-:-:S04]  /*1690*/  F2FP.BF16.PACK_AB R164, RZ, R192 ;  /* 0x000000c0ffa4723e */ /* 0x000fc800000010ff */
[----:B------:R-:W-:Y:S02]  /*16a0*/  PRMT R31, R164, 0x7610, R31 ;  /* 0x00007610a41f7816 */ /* 0x000fe4000000001f */
.L_x_12212:
[----:B------:R-:W-:-:S05]  /*16b0*/  PRMT R167, RZ, 0x7610, R167 ;  /* 0x00007610ffa77816 */ /* 0x000fca00000000a7 */
[----:B------:R-:W-:Y:S01]  /*16c0*/  FMUL.FTZ R202, R167, R210 ;  /* 0x000000d2a7ca7220 */ /* 0x000fe20000410000 */
[----:B------:R-:W-:Y:S05]  /*16d0*/  @P2 BRA `(.L_x_12213) ;  /* 0x0000002000002947 */ /* 0x000fea0003800000 */
[----:B------:R-:W-:Y:S05]  /*16e0*/  @P0 BRA `(.L_x_12214) ;  /* 0x0000003000000947 */ /* 0x000fea0003800000 */
[----:B------:R-:W-:Y:S05]  /*16f0*/  BRA `(.L_x_12215) ;  /* 0x0000004000007947 */ /* 0x000fea0003800000 */
.L_x_12213:
[----:B-----5:R-:W-:-:S05]  /*1700*/  PRMT R165, RZ, 0x7610, R35 ;  /* 0x00007610ffa57816 */ /* 0x020fca0000000023 */
[----:B------:R-:W-:-:S05]  /*1710*/  FADD.FTZ R202, R165, R202 ;  /* 0x000000caa5ca7221 */ /* 0x000fca0000010000 */
.L_x_12214:
[----:B------:R-:W-:-:S04]  /*1720*/  F2FP.BF16.PACK_AB R164, RZ, R202 ;  /* 0x000000caffa4723e */ /* 0x000fc800000010ff */
[----:B------:R-:W-:Y:S02]  /*1730*/  PRMT R31, R31, 0x5410, R164 ;  /* 0x000054101f1f7816 */ /* 0x000fe400000000a4 */
.L_x_12215:
[----:B------:R-:W-:-:S04]  /*1740*/  @P0 LEA R164, P2, R211, c[0x0][0x188], 0x4 ;  /* 0x00006200d3a40a11 */ /* 0x000fc800078420ff */
[C---:B------:R-:W-:Y:S02]  /*1750*/  @P0 LEA.HI.X R165, R211.reuse, c[0x0][0x18c], RZ, 0x4, P2 ;  /* 0x00006300d3a50a11 */ /* 0x040fe400010f24ff */
[----:B------:R-:W-:-:S03]  /*1760*/  IADD3 R211, R211, 0x20, RZ ;  /* 0x00000020d3d37810 */ /* 0x000fc60007ffe0ff */
[----:B------:R0:W-:Y:S04]  /*1770*/  @P0 STG.E.128 [R164.64], R28 ;  /* 0x0000001ca4000986 */ /* 0x0001e8000c101d04 */
.L_x_12191:
[----:B------:R-:W-:Y:S05]  /*1780*/  BSYNC B0 ;  /* 0x0000000000007941 */ /* 0x000fea0003800000 */
.L_x_12190:
        /* <DEDUP_REMOVED lines=18> */
.L_x_12218:
[----:B0----5:R-:W-:-:S05]  /*18b0*/  PRMT R18, RZ, 0x5410, R32 ;  /* 0x00005410ff127816 */ /* 0x021fca0000000020 */
[----:B------:R-:W-:-:S05]  /*18c0*/  FADD.FTZ R7, R18, R7 ;  /* 0x0000000712077221 */ /* 0x000fca0000010000 */
.L_x_12219:
[----:B------:R-:W-:-:S04]  /*18d0*/  F2FP.BF16.PACK_AB R17, RZ, R7 ;  /* 0x00000007ff11723e */ /* 0x000fc800000010ff */
[----:B------:R-:W-:Y:S02]  /*18e0*/  PRMT R28, R17, 0x7610, R28 ;  /* 0x00007610111c7816 */ /* 0x000fe4000000001c */
.L_x_12220:
[----:B------:R-:W-:-:S05]  /*18f0*/  PRMT R17, RZ, 0x7610, R164 ;  /* 0x00007610ff117816 */ /* 0x000fca00000000a4 */
[----:B------:R-:W-:Y:S01]  /*1900*/  FMUL.FTZ R17, R17, R210 ;  /* 0x000000d211117220 */ /* 0x000fe20000410000 */
[----:B------:R-:W-:Y:S05]  /*1910*/  @P2 BRA `(.L_x_12221) ;  /* 0x0000002000002947 */ /* 0x000fea0003800000 */
[----:B------:R-:W-:Y:S05]  /*1920*/  @P0 BRA `(.L_x_12222) ;  /* 0x0000003000000947 */ /* 0x000fea0003800000 */
[----:B------:R-:W-:Y:S05]  /*1930*/  BRA `(.L_x_12223) ;  /* 0x0000004000007947 */ /* 0x000fea0003800000 */
.L_x_12221:
[----:B-----5:R-:W-:-:S05]  /*1940*/  PRMT R18, RZ, 0x7610, R32 ;  /* 0x00007610ff127816 */ /* 0x020fca0000000020 */
[----:B------:R-:W-:-:S05]  /*1950*/  FADD.FTZ R17, R18, R17 ;  /* 0x0000001112117221 */ /* 0x000fca0000010000 */
.L_x_12222:
[----:B------:R-:W-:-:S04]  /*1960*/  F2FP.BF16.PACK_AB R18, RZ, R17 ;  /* 0x00000011ff12723e */ /* 0x000fc800000010ff */
[----:B------:R-:W-:Y:S02]  /*1970*/  PRMT R28, R28, 0x5410, R18 ;  /* 0x000054101c1c7816 */ /* 0x000fe40000000012 */
.L_x_12223:
[----:B------:R-:W-:-:S05]  /*1980*/  PRMT R173, RZ, 0x5410, R165 ;  /* 0x00005410ffad7816 */ /* 0x000fca00000000a5 */
[----:B------:R-:W-:Y:S01]  /*1990*/  FMUL.FTZ R18, R173, R210 ;  /* 0x000000d2ad127220 */ /* 0x000fe20000410000 */
[----:B------:R-:W-:Y:S05]  /*19a0*/  @P2 BRA `(.L_x_12224) ;  /* 0x0000002000002947 */ /* 0x000fea0003800000 */
[----:B------:R-:W-:Y:S05]  /*19b0*/  @P0 BRA `(.L_x_12225) ;  /* 0x0000003000000947 */ /* 0x000fea0003800000 */
[----:B------:R-:W-:Y:S05]  /*19c0*/  BRA `(.L_x_12226) ;  /* 0x0000004000007947 */ /* 0x000fea0003800000 */
.L_x_12224:
[----:B-----5:R-:W-:-:S05]  /*19d0*/  PRMT R173, RZ, 0x5410, R33 ;  /* 0x00005410ffad7816 */ /* 0x020fca0000000021 */
[----:B------:R-:W-:-:S05]  /*19e0*/  FADD.FTZ R18, R173, R18 ;  /* 0x00000012ad127221 */ /* 0x000fca0000010000 */
.L_x_12225:
[----:B------:R-:W-:-:S04]  /*19f0*/  F2FP.BF16.PACK_AB R164, RZ, R18 ;  /* 0x00000012ffa4723e */ /* 0x000fc800000010ff */
[----:B------:R-:W-:Y:S02]  /*1a00*/  PRMT R29, R164, 0x7610, R29 ;  /* 0x00007610a41d7816 */ /* 0x000fe4000000001d */
.L_x_12226:
[----:B------:R-:W-:-:S05]  /*1a10*/  PRMT R165, RZ, 0x7610, R165 ;  /* 0x00007610ffa57816 */ /* 0x000fca00000000a5 */
[----:B------:R-:W-:Y:S01]  /*1a20*/  FMUL.FTZ R173, R165, R210 ;  /* 0x000000d2a5ad7220 */ /* 0x000fe20000410000 */
[----:B------:R-:W-:Y:S05]  /*1a30*/  @P2 BRA `(.L_x_12227) ;  /* 0x0000002000002947 */ /* 0x000fea0003800000 */
[----:B------:R-:W-:Y:S05]  /*1a40*/  @P0 BRA `(.L_x_12228) ;  /* 0x0000003000000947 */ /* 0x000fea0003800000 */
[----:B------:R-:W-:Y:S05]  /*1a50*/  BRA `(.L_x_12229) ;  /* 0x0000004000007947 */ /* 0x000fea0003800000 */
.L_x_12227:
[----:B-----5:R-:W-:-:S05]  /*1a60*/  PRMT R164, RZ, 0x7610, R33 ;  /* 0x00007610ffa47816 */ /* 0x020fca0000000021 */
[----:B------:R-:W-:-:S05]  /*1a70*/  FADD.FTZ R173, R164, R173 ;  /* 0x000000ada4ad7221 */ /* 0x000fca0000010000 */
.L_x_12228:
[----:B------:R-:W-:-:S04]  /*1a80*/  F2FP.BF16.PACK_AB R164, RZ, R173 ;  /* 0x000000adffa4723e */ /* 0x000fc800000010ff */
[----:B------:R-:W-:Y:S02]  /*1a90*/  PRMT R29, R29, 0x5410, R164 ;  /* 0x000054101d1d7816 */ /* 0x000fe400000000a4 */
.L_x_12229:
[----:B------:R-:W-:-:S05]  /*1aa0*/  PRMT R165, RZ, 0x5410, R166 ;  /* 0x00005410ffa57816 */ /* 0x000fca00000000a6 */
[----:B------:R-:W-:Y:S01]  /*1ab0*/  FMUL.FTZ R174, R165, R210 ;  /* 0x000000d2a5ae7220 */ /* 0x000fe20000410000 */
[----:B------:R-:W-:Y:S05]  /*1ac0*/  @P2 BRA `(.L_x_12230) ;  /* 0x0000002000002947 */ /* 0x000fea0003800000 */
[----:B------:R-:W-:Y:S05]  /*1ad0*/  @P0 BRA `(.L_x_12231) ;  /* 0x0000003000000947 */ /* 0x000fea0003800000 */
[----:B------:R-:W-:Y:S05]  /*1ae0*/  BRA `(.L_x_12232) ;  /* 0x0000004000007947 */ /* 0x000fea0003800000 */
.L_x_12230:
[----:B-----5:R-:W-:-:S05]  /*1af0*/  PRMT R165, RZ, 0x5410, R34 ;  /* 0x00005410ffa57816 */ /* 0x020fca0000000022 */
[----:B------:R-:W-:-:S05]  /*1b00*/  FADD.FTZ R174, R165, R174 ;  /* 0x000000aea5ae7221 */ /* 0x000fca0000010000 */
.L_x_12231:
[----:B------:R-:W-:-:S04]  /*1b10*/  F2FP.BF16.PACK_AB R164, RZ, R174 ;  /* 0x000000aeffa4723e */ /* 0x000fc800000010ff */
[----:B------:R-:W-:Y:S02]  /*1b20*/  PRMT R30, R164, 0x7610, R30 ;  /* 0x00007610a41e7816 */ /* 0x000fe4000000001e */
.L_x_12232:
[----:B------:R-:W-:-:S05]  /*1b30*/  PRMT R191, RZ, 0x7610, R166 ;  /* 0x00007610ffbf7816 */ /* 0x000fca00000000a6 */
[----:B------:R-:W-:Y:S01]  /*1b40*/  FMUL.FTZ R191, R191, R210 ;  /* 0x000000d2bfbf7220 */ /* 0x000fe20000410000 */
[----:B------:R-:W-:Y:S05]  /*1b50*/  @P2 BRA `(.L_x_12233) ;  /* 0x0000002000002947 */ /* 0x000fea0003800000 */
[----:B------:R-:W-:Y:S05]  /*1b60*/  @P0 BRA `(.L_x_12234) ;  /* 0x0000003000000947 */ /* 0x000fea0003800000 */
[----:B------:R-:W-:Y:S05]  /*1b70*/  BRA `(.L_x_12235) ;  /* 0x0000004000007947 */ /* 0x000fea0003800000 */
.L_x_12233:
[----:B-----5:R-:W-:-:S05]  /*1b80*/  PRMT R164, RZ, 0x7610, R34 ;  /* 0x00007610ffa47816 */ /* 0x020fca0000000022 */
[----:B------:R-:W-:-:S05]  /*1b90*/  FADD.FTZ R191, R164, R191 ;  /* 0x000000bfa4bf7221 */ /* 0x000fca0000010000 */
.L_x_12234:
[----:B------:R-:W-:-:S04]  /*1ba0*/  F2FP.BF16.PACK_AB R164, RZ, R191 ;  /* 0x000000bfffa4723e */ /* 0x000fc800000010ff */
[----:B------:R-:W-:Y:S02]  /*1bb0*/  PRMT R30, R30, 0x5410, R164 ;  /* 0x000054101e1e7816 */ /* 0x000fe400000000a4 */
.L_x_12235:
[----:B------:R-:W-:-:S05]  /*1bc0*/  PRMT R165, RZ, 0x5410, R167 ;  /* 0x00005410ffa57816 */ /* 0x000fca00000000a7 */
[----:B------:R-:W-:Y:S01]  /*1bd0*/  FMUL.FTZ R190, R165, R210 ;  /* 0x000000d2a5be7220 */ /* 0x000fe20000410000 */
[----:B------:R-:W-:Y:S05]  /*1be0*/  @P2 BRA `(.L_x_12236) ;  /* 0x0000002000002947 */ /* 0x000fea0003800000 */
[----:B------:R-:W-:Y:S05]  /*1bf0*/  @P0 BRA `(.L_x_12237) ;  /* 0x0000003000000947 */ /* 0x000fea0003800000 */
[----:B------:R-:W-:Y:S05]  /*1c00*/  BRA `(.L_x_12238) ;  /* 0x0000004000007947 */ /* 0x000fea0003800000 */
.L_x_12236:
[----:B-----5:R-:W-:-:S05]  /*1c10*/  PRMT R165, RZ, 0x5410, R35 ;  /* 0x00005410ffa57816 */ /* 0x020fca0000000023 */
[----:B------:R-:W-:-:S05]  /*1c20*/  FADD.FTZ R190, R165, R190 ;  /* 0x000000bea5be7221 */ /* 0x000fca0000010000 */
.L_x_12237:
[----:B------:R-:W-:-:S04]  /*1c30*/  F2FP.BF16.PACK_AB R164, RZ, R190 ;  /* 0x000000beffa4723e */ /* 0x000fc800000010ff */
[----:B------:R-:W-:Y:S02]  /*1c40*/  PRMT R31, R164, 0x7610, R31 ;  /* 0x00007610a41f7816 */ /* 0x000fe4000000001f */
.L_x_12238:
[----:B------:R-:W-:-:S05]  /*1c50*/  PRMT R167, RZ, 0x7610, R167 ;  /* 0x00007610ffa77816 */ /* 0x000fca00000000a7 */
[----:B------:R-:W-:Y:S01]  /*1c60*/  FMUL.FTZ R203, R167, R210 ;  /* 0x000000d2a7cb7220 */ /* 0x000fe20000410000 */
[----:B------:R-:W-:Y:S05]  /*1c70*/  @P2 BRA `(.L_x_12239) ;  /* 0x0000002000002947 */ /* 0x000fea0003800000 */
[----:B------:R-:W-:Y:S05]  /*1c80*/  @P0 BRA `(.L_x_12240) ;  /* 0x0000003000000947 */ /* 0x000fea0003800000 */
[----:B------:R-:W-:Y:S05]  /*1c90*/  BRA `(.L_x_12241) ;  /* 0x0000004000007947 */ /* 0x000fea0003800000 */
.L_x_12239:
[----:B-----5:R-:W-:-:S05]  /*1ca0*/  PRMT R164, RZ, 0x7610, R35 ;  /* 0x00007610ffa47816 */ /* 0x020fca0000000023 */
[----:B------:R-:W-:-:S05]  /*1cb0*/  FADD.FTZ R203, R164, R203 ;  /* 0x000000cba4cb7221 */ /* 0x000fca0000010000 */
.L_x_12240:
[----:B------:R-:W-:-:S04]  /*1cc0*/  F2FP.BF16.PACK_AB R164, RZ, R203 ;  /* 0x000000cbffa4723e */ /* 0x000fc800000010ff */
[----:B------:R-:W-:Y:S02]  /*1cd0*/  PRMT R31, R31, 0x5410, R164 ;  /* 0x000054101f1f7816 */ /* 0x000fe400000000a4 */
.L_x_12241:
[----:B------:R-:W-:-:S04]  /*1ce0*/  @P0 LEA R164, P2, R211, c[0x0][0x188], 0x4 ;  /* 0x00006200d3a40a11 */ /* 0x000fc800078420ff */
[C---:B------:R-:W-:Y:S02]  /*1cf0*/  @P0 LEA.HI.X R165, R211.reuse, c[0x0][0x18c], RZ, 0x4, P2 ;  /* 0x00006300d3a50a11 */ /* 0x040fe400010f24ff */
[----:B------:R-:W-:-:S03]  /*1d00*/  IADD3 R211, R211, 0x20, RZ ;  /* 0x00000020d3d37810 */ /* 0x000fc60007ffe0ff */
[----:B------:R0:W-:Y:S04]  /*1d10*/  @P0 STG.E.128 [R164.64], R28 ;  /* 0x0000001ca4000986 */ /* 0x0001e8000c101d04 */
.L_x_12217:
[----:B------:R-:W-:Y:S05]  /*1d20*/  BSYNC B0 ;  /* 0x0000000000007941 */ /* 0x000fea0003800000 */
.L_x_12216:
        /* <DEDUP_REMOVED lines=18> */
.L_x_12244:
[----:B0----5:R-:W-:-:S05]  /*1e50*/  PRMT R19, RZ, 0x5410, R32 ;  /* 0x00005410ff137816 */ /* 0x021fca0000000020 */
[----:B------:R-:W-:-:S05]  /*1e60*/  FADD.FTZ R8, R19, R8 ;  /* 0x0000000813087221 */ /* 0x000fca0000010000 */
.L_x_12245:
[----:B------:R-:W-:-:S04]  /*1e70*/  F2FP.BF16.PACK_AB R19, RZ, R8 ;  /* 0x00000008ff13723e */ /* 0x000fc800000010ff */
[----:B------:R-:W-:Y:S02]  /*1e80*/  PRMT R28, R19, 0x7610, R28 ;  /* 0x00007610131c7816 */ /* 0x000fe4000000001c */
.L_x_12246:
[----:B------:R-:W-:-:S05]  /*1e90*/  PRMT R19, RZ, 0x7610, R164 ;  /* 0x00007610ff137816 */ /* 0x000fca00000000a4 */
[----:B------:R-:W-:Y:S01]  /*1ea0*/  FMUL.FTZ R19, R19, R210 ;  /* 0x000000d213137220 */ /* 0x000fe20000410000 */
[----:B------:R-:W-:Y:S05]  /*1eb0*/  @P2 BRA `(.L_x_12247) ;  /* 0x0000002000002947 */ /* 0x000fea0003800000 */
[----:B------:R-:W-:Y:S05]  /*1ec0*/  @P0 BRA `(.L_x_12248) ;  /* 0x0000003000000947 */ /* 0x000fea0003800000 */
[----:B------:R-:W-:Y:S05]  /*1ed0*/  BRA `(.L_x_12249) ;  /* 0x0000004000007947 */ /* 0x000fea0003800000 */
.L_x_12247:
[----:B-----5:R-:W-:-:S05]  /*1ee0*/  PRMT R20, RZ, 0x7610, R32 ;  /* 0x00007610ff147816 */ /* 0x020fca0000000020 */
[----:B------:R-:W-:-:S05]  /*1ef0*/  FADD.FTZ R19, R20, R19 ;  /* 0x0000001314137221 */ /* 0x000fca0000010000 */
.L_x_12248:
[----:B------:R-:W-:-:S04]  /*1f00*/  F2FP.BF16.PACK_AB R20, RZ, R19 ;  /* 0x00000013ff14723e */ /* 0x000fc800000010ff */
[----:B------:R-:W-:Y:S02]  /*1f10*/  PRMT R28, R28, 0x5410, R20 ;  /* 0x000054101c1c7816 */ /* 0x000fe40000000014 */
.L_x_12249:
[----:B------:R-:W-:-:S05]  /*1f20*/  PRMT R175, RZ, 0x5410, R165 ;  /* 0x00005410ffaf7816 */ /* 0x000fca00000000a5 */
[----:B------:R-:W-:Y:S01]  /*1f30*/  FMUL.FTZ R20, R175, R210 ;  /* 0x000000d2af147220 */ /* 0x000fe20000410000 */
[----:B------:R-:W-:Y:S05]  /*1f40*/  @P2 BRA `(.L_x_12250) ;  /* 0x0000002000002947 */ /* 0x000fea0003800000 */
[----:B------:R-:W-:Y:S05]  /*1f50*/  @P0 BRA `(.L_x_12251) ;  /* 0x0000003000000947 */ /* 0x000fea0003800000 */
[----:B------:R-:W-:Y:S05]  /*1f60*/  BRA `(.L_x_12252) ;  /* 0x0000004000007947 */ /* 0x000fea0003800000 */
.L_x_12250:
[----:B-----5:R-:W-:-:S05]  /*1f70*/  PRMT R175, RZ, 0x5410, R33 ;  /* 0x00005410ffaf7816 */ /* 0x020fca0000000021 */
[----:B------:R-:W-:-:S05]  /*1f80*/  FADD.FTZ R20, R175, R20 ;  /* 0x00000014af147221 */ /* 0x000fca0000010000 */
.L_x_12251:
[----:B------:R-:W-:-:S04]  /*1f90*/  F2FP.BF16.PACK_AB R164, RZ, R20 ;  /* 0x00000014ffa4723e */ /* 0x000fc800000010ff */
[----:B------:R-:W-:Y:S02]  /*1fa0*/  PRMT R29, R164, 0x7610, R29 ;  /* 0x00007610a41d7816 */ /* 0x000fe4000000001d */
.L_x_12252:
[----:B------:R-:W-:-:S05]  /*1fb0*/  PRMT R165, RZ, 0x7610, R165 ;  /* 0x00007610ffa57816 */ /* 0x000fca00000000a5 */
[----:B------:R-:W-:Y:S01]  /*1fc0*/  FMUL.FTZ R175, R165, R210 ;  /* 0x000000d2a5af7220 */ /* 0x000fe20000410000 */
[----:B------:R-:W-:Y:S05]  /*1fd0*/  @P2 BRA `(.L_x_12253) ;  /* 0x0000002000002947 */ /* 0x000fea0003800000 */
[----:B------:R-:W-:Y:S05]  /*1fe0*/  @P0 BRA `(.L_x_12254) ;  /* 0x0000003000000947 */ /* 0x000fea0003800000 */
[----:B------:R-:W-:Y:S05]  /*1ff0*/  BRA `(.L_x_12255) ;  /* 0x0000004000007947 */ /* 0x000fea0003800000 */
.L_x_12253:
[----:B-----5:R-:W-:-:S05]  /*2000*/  PRMT R164, RZ, 0x7610, R33 ;  /* 0x00007610ffa47816 */ /* 0x020fca0000000021 */
[----:B------:R-:W-:-:S05]  /*2010*/  FADD.FTZ R175, R164, R175 ;  /* 0x000000afa4af7221 */ /* 0x000fca0000010000 */
.L_x_12254:
[----:B------:R-:W-:-:S04]  /*2020*/  F2FP.BF16.PACK_AB R164, RZ, R175 ;  /* 0x000000afffa4723e */ /* 0x000fc800000010ff */
[----:B------:R-:W-:Y:S02]  /*2030*/  PRMT R29, R29, 0x5410, R164 ;  /* 0x000054101d1d7816 */ /* 0x000fe400000000a4 */
.L_x_12255:
[----:B------:R-:W-:-:S05]  /*2040*/  PRMT R165, RZ, 0x5410, R166 ;  /* 0x00005410ffa57816 */ /* 0x000fca00000000a6 */
[----:B------:R-:W-:Y:S01]  /*2050*/  FMUL.FTZ R176, R165, R210 ;  /* 0x000000d2a5b07220 */ /* 0x000fe20000410000 */
[----:B------:R-:W-:Y:S05]  /*2060*/  @P2 BRA `(.L_x_12256) ;  /* 0x0000002000002947 */ /* 0x000fea0003800000 */
[----:B------:R-:W-:Y:S05]  /*2070*/  @P0 BRA `(.L_x_12257) ;  /* 0x0000003000000947 */ /* 0x000fea0003800000 */
[----:B------:R-:W-:Y:S05]  /*2080*/  BRA `(.L_x_12258) ;  /* 0x0000004000007947 */ /* 0x000fea0003800000 */
.L_x_12256:
[----:B-----5:R-:W-:-:S05]  /*2090*/  PRMT R165, RZ, 0x5410, R34 ;  /* 0x00005410ffa57816 */ /* 0x020fca0000000022 */
[----:B------:R-:W-:-:S05]  /*20a0*/  FADD.FTZ R176, R165, R176 ;  /* 0x000000b0a5b07221 */ /* 0x000fca0000010000 */
.L_x_12257:
[----:B------:R-:W-:-:S04]  /*20b0*/  F2FP.BF16.PACK_AB R164, RZ, R176 ;  /* 0x000000b0ffa4723e */ /* 0x000fc800000010ff */
[----:B------:R-:W-:Y:S02]  /*20c0*/  PRMT R30, R164, 0x7610, R30 ;  /* 0x00007610a41e7816 */ /* 0x000fe4000000001e */
.L_x_12258:
[----:B------:R-:W-:-:S05]  /*20d0*/  PRMT R189, RZ, 0x7610, R166 ;  /* 0x00007610ffbd7816 */ /* 0x000fca00000000a6 */
[----:B------:R-:W-:Y:S01]  /*20e0*/  FMUL.FTZ R189, R189, R210 ;  /* 0x000000d2bdbd7220 */ /* 0x000fe20000410000 */
[----:B------:R-:W-:Y:S05]  /*20f0*/  @P2 BRA `(.L_x_12259) ;  /* 0x0000002000002947 */ /* 0x000fea0003800000 */
[----:B------:R-:W-:Y:S05]  /*2100*/  @P0 BRA `(.L_x_12260) ;  /* 0x0000003000000947 */ /* 0x000fea0003800000 */
[----:B------:R-:W-:Y:S05]  /*2110*/  BRA `(.L_x_12261) ;  /* 0x0000004000007947 */ /* 0x000fea0003800000 */
.L_x_12259:
[----:B-----5:R-:W-:-:S05]  /*2120*/  PRMT R164, RZ, 0x7610, R34 ;  /* 0x00007610ffa47816 */ /* 0x020fca0000000022 */
[----:B------:R-:W-:-:S05]  /*2130*/  FADD.FTZ R189, R164, R189 ;  /* 0x000000bda4bd7221 */ /* 0x000fca0000010000 */
.L_x_12260:
[----:B------:R-:W-:-:S04]  /*2140*/  F2FP.BF16.PACK_AB R164, RZ, R189 ;  /* 0x000000bdffa4723e */ /* 0x000fc800000010ff */
[----:B------:R-:W-:Y:S02]  /*2150*/  PRMT R30, R30, 0x5410, R164 ;  /* 0x000054101e1e7816 */ /* 0x000fe400000000a4 */
.L_x_12261:
[----:B------:R-:W-:-:S05]  /*2160*/  PRMT R165, RZ, 0x5410, R167 ;  /* 0x00005410ffa57816 */ /* 0x000fca00000000a7 */
[----:B------:R-:W-:Y:S01]  /*2170*/  FMUL.FTZ R188, R165, R210 ;  /* 0x000000d2a5bc7220 */ /* 0x000fe20000410000 */
[----:B------:R-:W-:Y:S05]  /*2180*/  @P2 BRA `(.L_x_12262) ;  /* 0x0000002000002947 */ /* 0x000fea0003800000 */
[----:B------:R-:W-:Y:S05]  /*2190*/  @P0 BRA `(.L_x_12263) ;  /* 0x0000003000000947 */ /* 0x000fea0003800000 */
[----:B------:R-:W-:Y:S05]  /*21a0*/  BRA `(.L_x_12264) ;  /* 0x0000004000007947 */ /* 0x000fea0003800000 */
.L_x_12262:
[----:B-----5:R-:W-:-:S05]  /*21b0*/  PRMT R165, RZ, 0x5410, R35 ;  /* 0x00005410ffa57816 */ /* 0x020fca0000000023 */
[----:B------:R-:W-:-:S05]  /*21c0*/  FADD.FTZ R188, R165, R188 ;  /* 0x000000bca5bc7221 */ /* 0x000fca0000010000 */
.L_x_12263:
[----:B------:R-:W-:-:S04]  /*21d0*/  F2FP.BF16.PACK_AB R164, RZ, R188 ;  /* 0x000000bcffa4723e */ /* 0x000fc800000010ff */
[----:B------:R-:W-:Y:S02]  /*21e0*/  PRMT R31, R164, 0x7610, R31 ;  /* 0x00007610a41f7816 */ /* 0x000fe4000000001f */
.L_x_12264:
[----:B------:R-:W-:-:S05]  /*21f0*/  PRMT R167, RZ, 0x7610, R167 ;  /* 0x00007610ffa77816 */ /* 0x000fca00000000a7 */
[----:B------:R-:W-:Y:S01]  /*2200*/  FMUL.FTZ R204, R167, R210 ;  /* 0x000000d2a7cc7220 */ /* 0x000fe20000410000 */
[----:B------:R-:W-:Y:S05]  /*2210*/  @P2 BRA `(.L_x_12265) ;  /* 0x0000002000002947 */ /* 0x000fea0003800000 */
[----:B------:R-:W-:Y:S05]  /*2220*/  @P0 BRA `(.L_x_12266) ;  /* 0x0000003000000947 */ /* 0x000fea0003800000 */
[----:B------:R-:W-:Y:S05]  /*2230*/  BRA `(.L_x_12267) ;  /* 0x0000004000007947 */ /* 0x000fea0003800000 */
.L_x_12265:
[----:B-----5:R-:W-:-:S05]  /*2240*/  PRMT R165, RZ, 0x7610, R35 ;  /* 0x00007610ffa57816 */ /* 0x020fca0000000023 */
[----:B------:R-:W-:-:S05]  /*2250*/  FADD.FTZ R204, R165, R204 ;  /* 0x000000cca5cc7221 */ /* 0x000fca0000010000 */
.L_x_12266:
[----:B------:R-:W-:-:S04]  /*2260*/  F2FP.BF16.PACK_AB R164, RZ, R204 ;  /* 0x000000ccffa4723e */ /* 0x000fc800000010ff */
[----:B------:R-:W-:Y:S02]  /*2270*/  PRMT R31, R31, 0x5410, R164 ;  /* 0x000054101f1f7816 */ /* 0x000fe400000000a4 */
.L_x_12267:
[----:B------:R-:W-:-:S04]  /*2280*/  @P0 LEA R164, P2, R211, c[0x0][0x188], 0x4 ;  /* 0x00006200d3a40a11 */ /* 0x000fc800078420ff */
[C---:B------:R-:W-:Y:S02]  /*2290*/  @P0 LEA.HI.X R165, R211.reuse, c[0x0][0x18c], RZ, 0x4, P2 ;  /* 0x00006300d3a50a11 */ /* 0x040fe400010f24ff */
[----:B------:R-:W-:-:S03]  /*22a0*/  IADD3 R211, R211, 0x20, RZ ;  /* 0x00000020d3d37810 */ /* 0x000fc60007ffe0ff */
[----:B------:R0:W-:Y:S04]  /*22b0*/  @P0 STG.E.128 [R164.64], R28 ;  /* 0x0000001ca4000986 */ /* 0x0001e8000c101d04 */
.L_x_12243:
[----:B------:R-:W-:Y:S05]  /*22c0*/  BSYNC B0 ;  /* 0x0000000000007941 */ /* 0x000fea0003800000 */
.L_x_12242:
        /* <DEDUP_REMOVED lines=18> */
.L_x_12270:
[----:B0----5:R-:W-:-:S05]  /*23f0*/  PRMT R22, RZ, 0x5410, R32 ;  /* 0x00005410ff167816 */ /* 0x021fca0000000020 */
[----:B------:R-:W-:-:S05]  /*2400*/  FADD.FTZ R9, R22, R9 ;  /* 0x0000000916097221 */ /* 0x000fca0000010000 */
.L_x_12271:
[----:B------:R-:W-:-:S04]  /*2410*/  F2FP.BF16.PACK_AB R21, RZ, R9 ;  /* 0x00000009ff15723e */ /* 0x000fc800000010ff */
[----:B------:R-:W-:Y:S02]  /*2420*/  PRMT R28, R21, 0x7610, R28 ;  /* 0x00007610151c7816 */ /* 0x000fe4000000001c */
.L_x_12272:
[----:B------:R-:W-:-:S05]  /*2430*/  PRMT R21, RZ, 0x7610, R164 ;  /* 0x00007610ff157816 */ /* 0x000fca00000000a4 */
[----:B------:R-:W-:Y:S01]  /*2440*/  FMUL.FTZ R21, R21, R210 ;  /* 0x000000d215157220 */ /* 0x000fe20000410000 */
[----:B------:R-:W-:Y:S05]  /*2450*/  @P2 BRA `(.L_x_12273) ;  /* 0x0000002000002947 */ /* 0x000fea0003800000 */
[----:B------:R-:W-:Y:S05]  /*2460*/  @P0 BRA `(.L_x_12274) ;  /* 0x0000003000000947 */ /* 0x000fea0003800000 */
[----:B------:R-:W-:Y:S05]  /*2470*/  BRA `(.L_x_12275) ;  /* 0x0000004000007947 */ /* 0x000fea0003800000 */
.L_x_12273:
[----:B-----5:R-:W-:-:S05]  /*2480*/  PRMT R22, RZ, 0x7610, R32 ;  /* 0x00007610ff167816 */ /* 0x020fca0000000020 */
[----:B------:R-:W-:-:S05]  /*2490*/  FADD.FTZ R21, R22, R21 ;  /* 0x0000001516157221 */ /* 0x000fca0000010000 */
.L_x_12274:
[----:B------:R-:W-:-:S04]  /*24a0*/  F2FP.BF16.PACK_AB R22, RZ, R21 ;  /* 0x00000015ff16723e */ /* 0x000fc800000010ff */
[----:B------:R-:W-:Y:S02]  /*24b0*/  PRMT R28, R28, 0x5410, R22 ;  /* 0x000054101c1c7816 */ /* 0x000fe40000000016 */
.L_x_12275:
[----:B------:R-:W-:-:S05]  /*24c0*/  PRMT R177, RZ, 0x5410, R165 ;  /* 0x00005410ffb17816 */ /* 0x000fca00000000a5 */
[----:B------:R-:W-:Y:S01]  /*24d0*/  FMUL.FTZ R22, R177, R210 ;  /* 0x000000d2b1167220 */ /* 0x000fe20000410000 */
[----:B------:R-:W-:Y:S05]  /*24e0*/  @P2 BRA `(.L_x_12276) ;  /* 0x0000002000002947 */ /* 0x000fea0003800000 */
[----:B------:R-:W-:Y:S05]  /*24f0*/  @P0 BRA `(.L_x_12277) ;  /* 0x0000003000000947 */ /* 0x000fea0003800000 */
[----:B------:R-:W-:Y:S05]  /*2500*/  BRA `(.L_x_12278) ;  /* 0x0000004000007947 */ /* 0x000fea0003800000 */
.L_x_12276:
[----:B-----5:R-:W-:-:S05]  /*2510*/  PRMT R177, RZ, 0x5410, R33 ;  /* 0x00005410ffb17816 */ /* 0x020fca0000000021 */
[----:B------:R-:W-:-:S05]  /*2520*/  FADD.FTZ R22, R177, R22 ;  /* 0x00000016b1167221 */ /* 0x000fca0000010000 */
.L_x_12277:
[----:B------:R-:W-:-:S04]  /*2530*/  F2FP.BF16.PACK_AB R164, RZ, R22 ;  /* 0x00000016ffa4723e */ /* 0x000fc800000010ff */
[----:B------:R-:W-:Y:S02]  /*2540*/  PRMT R29, R164, 0x7610, R29 ;  /* 0x00007610a41d7816 */ /* 0x000fe4000000001d */
.L_x_12278:
[----:B------:R-:W-:-:S05]  /*2550*/  PRMT R165, RZ, 0x7610, R165 ;  /* 0x00007610ffa57816 */ /* 0x000fca00000000a5 */
[----:B------:R-:W-:Y:S01]  /*2560*/  FMUL.FTZ R177, R165, R210 ;  /* 0x000000d2a5b17220 */ /* 0x000fe20000410000 */
[----:B------:R-:W-:Y:S05]  /*2570*/  @P2 BRA `(.L_x_12279) ;  /* 0x0000002000002947 */ /* 0x000fea0003800000 */
[----:B------:R-:W-:Y:S05]  /*2580*/  @P0 BRA `(.L_x_12280) ;  /* 0x0000003000000947 */ /* 0x000fea0003800000 */
[----:B------:R-:W-:Y:S05]  /*2590*/  BRA `(.L_x_12281) ;  /* 0x0000004000007947 */ /* 0x000fea0003800000 */
.L_x_12279:
[----:B-----5:R-:W-:-:S05]  /*25a0*/  PRMT R164, RZ, 0x7610, R33 ;  /* 0x00007610ffa47816 */ /* 0x020fca0000000021 */
[----:B------:R-:W-:-:S05]  /*25b0*/  FADD.FTZ R177, R164, R177 ;  /* 0x000000b1a4b17221 */ /* 0x000fca0000010000 */
.L_x_12280:
[----:B------:R-:W-:-:S04]  /*25c0*/  F2FP.BF16.PACK_AB R164, RZ, R177 ;  /* 0x000000b1ffa4723e */ /* 0x000fc800000010ff */
[----:B------:R-:W-:Y:S02]  /*25d0*/  PRMT R29, R29, 0x5410, R164 ;  /* 0x000054101d1d7816 */ /* 0x000fe400000000a4 */
.L_x_12281:
[----:B------:R-:W-:-:S05]  /*25e0*/  PRMT R165, RZ, 0x5410, R166 ;  /* 0x00005410ffa57816 */ /* 0x000fca00000000a6 */
[----:B------:R-:W-:Y:S01]  /*25f0*/  FMUL.FTZ R178, R165, R210 ;  /* 0x000000d2a5b27220 */ /* 0x000fe20000410000 */
[----:B------:R-:W-:Y:S05]  /*2600*/  @P2 BRA `(.L_x_12282) ;  /* 0x0000002000002947 */ /* 0x000fea0003800000 */
[----:B------:R-:W-:Y:S05]  /*2610*/  @P0 BRA `(.L_x_12283) ;  /* 0x0000003000000947 */ /* 0x000fea0003800000 */
[----:B------:R-:W-:Y:S05]  /*2620*/  BRA `(.L_x_12284) ;  /* 0x0000004000007947 */ /* 0x000fea0003800000 */
.L_x_12282:
[----:B-----5:R-:W-:-:S05]  /*2630*/  PRMT R165, RZ, 0x5410, R34 ;  /* 0x00005410ffa57816 */ /* 0x020fca0000000022 */
[----:B------:R-:W-:-:S05]  /*2640*/  FADD.FTZ R178, R165, R178 ;  /* 0x000000b2a5b27221 */ /* 0x000fca0000010000 */
.L_x_12283:
[----:B------:R-:W-:-:S04]  /*2650*/  F2FP.BF16.PACK_AB R164, RZ, R178 ;  /* 0x000000b2ffa4723e */ /* 0x000fc800000010ff */
[----:B------:R-:W-:Y:S02]  /*2660*/  PRMT R30, R164, 0x7610, R30 ;  /* 0x00007610a41e7816 */ /* 0x000fe4000000001e */
.L_x_12284:
[----:B------:R-:W-:-:S05]  /*2670*/  PRMT R187, RZ, 0x7610, R166 ;  /* 0x00007610ffbb7816 */ /* 0x000fca00000000a6 */
[----:B------:R-:W-:Y:S01]  /*2680*/  FMUL.FTZ R187, R187, R210 ;  /* 0x000000d2bbbb7220 */ /* 0x000fe20000410000 */
[----:B------:R-:W-:Y:S05]  /*2690*/  @P2 BRA `(.L_x_12285) ;  /* 0x0000002000002947 */ /* 0x000fea0003800000 */
[----:B------:R-:W-:Y:S05]  /*26a0*/  @P0 BRA `(.L_x_12286) ;  /* 0x0000003000000947 */ /* 0x000fea0003800000 */
[----:B------:R-:W-:Y:S05]  /*26b0*/  BRA `(.L_x_12287) ;  /* 0x0000004000007947 */ /* 0x000fea0003800000 */
.L_x_12285:
[----:B-----5:R-:W-:-:S05]  /*26c0*/  PRMT R164, RZ, 0x7610, R34 ;  /* 0x00007610ffa47816 */ /* 0x020fca0000000022 */
[----:B------:R-:W-:-:S05]  /*26d0*/  FADD.FTZ R187, R164, R187 ;  /* 0x000000bba4bb7221 */ /* 0x000fca0000010000 */
.L_x_12286:
[----:B------:R-:W-:-:S04]  /*26e0*/  F2FP.BF16.PACK_AB R164, RZ, R187 ;  /* 0x000000bbffa4723e */ /* 0x000fc800000010ff */
[----:B------:R-:W-:Y:S02]  /*26f0*/  PRMT R30, R30, 0x5410, R164 ;  /* 0x000054101e1e7816 */ /* 0x000fe400000000a4 */
.L_x_12287:
[----:B------:R-:W-:-:S05]  /*2700*/  PRMT R165, RZ, 0x5410, R167 ;  /* 0x00005410ffa57816 */ /* 0x000fca00000000a7 */
[----:B------:R-:W-:Y:S01]  /*2710*/  FMUL.FTZ R186, R165, R210 ;  /* 0x000000d2a5ba7220 */ /* 0x000fe20000410000 */
[----:B------:R-:W-:Y:S05]  /*2720*/  @P2 BRA `(.L_x_12288) ;  /* 0x0000002000002947 */ /* 0x000fea0003800000 */
[----:B------:R-:W-:Y:S05]  /*2730*/  @P0 BRA `(.L_x_12289) ;  /* 0x0000003000000947 */ /* 0x000fea0003800000 */
[----:B------:R-:W-:Y:S05]  /*2740*/  BRA `(.L_x_12290) ;  /* 0x0000004000007947 */ /* 0x000fea0003800000 */
.L_x_12288:
[----:B-----5:R-:W-:-:S05]  /*2750*/  PRMT R165, RZ, 0x5410, R35 ;  /* 0x00005410ffa57816 */ /* 0x020fca0000000023 */
[----:B------:R-:W-:-:S05]  /*2760*/  FADD.FTZ R186, R165, R186 ;  /* 0x000000baa5ba7221 */ /* 0x000fca0000010000 */
.L_x_12289:
[----:B------:R-:W-:-:S04]  /*2770*/  F2FP.BF16.PACK_AB R164, RZ, R186 ;  /* 0x000000baffa4723e */ /* 0x000fc800000010ff */
[----:B------:R-:W-:Y:S02]  /*2780*/  PRMT R31, R164, 0x7610, R31 ;  /* 0x00007610a41f7816 */ /* 0x000fe4000000001f */
.L_x_12290:
[----:B------:R-:W-:-:S05]  /*2790*/  PRMT R167, RZ, 0x7610, R167 ;  /* 0x00007610ffa77816 */ /* 0x000fca00000000a7 */
[----:B------:R-:W-:Y:S01]  /*27a0*/  FMUL.FTZ R205, R167, R210 ;  /* 0x000000d2a7cd7220 */ /* 0x000fe20000410000 */
[----:B------:R-:W-:Y:S05]  /*27b0*/  @P2 BRA `(.L_x_12291) ;  /* 0x0000002000002947 */ /* 0x000fea0003800000 */
[----:B------:R-:W-:Y:S05]  /*27c0*/  @P0 BRA `(.L_x_12292) ;  /* 0x0000003000000947 */ /* 0x000fea0003800000 */
[----:B------:R-:W-:Y:S05]  /*27d0*/  BRA `(.L_x_12293) ;  /* 0x0000004000007947 */ /* 0x000fea0003800000 */
.L_x_12291:
[----:B-----5:R-:W-:-:S05]  /*27e0*/  PRMT R164, RZ, 0x7610, R35 ;  /* 0x00007610ffa47816 */ /* 0x020fca0000000023 */
[----:B------:R-:W-:-:S05]  /*27f0*/  FADD.FTZ R205, R164, R205 ;  /* 0x000000cda4cd7221 */ /* 0x000fca0000010000 */
.L_x_12292:
[----:B------:R-:W-:-:S04]  /*2800*/  F2FP.BF16.PACK_AB R164, RZ, R205 ;  /* 0x000000cdffa4723e */ /* 0x000fc800000010ff */
[----:B------:R-:W-:Y:S02]  /*2810*/  PRMT R31, R31, 0x5410, R164 ;  /* 0x000054101f1f7816 */ /* 0x000fe400000000a4 */
.L_x_12293:
[----:B------:R-:W-:-:S04]  /*2820*/  @P0 LEA R164, P2, R211, c[0x0][0x188], 0x4 ;  /* 0x00006200d3a40a11 */ /* 0x000fc800078420ff */
[C---:B------:R-:W-:Y:S02]  /*2830*/  @P0 LEA.HI.X R165, R211.reuse, c[0x0][0x18c], RZ, 0x4, P2 ;  /* 0x00006300d3a50a11 */ /* 0x040fe400010f24ff */
[----:B------:R-:W-:-:S03]  /*2840*/  IADD3 R211, R211, 0x20, RZ ;  /* 0x00000020d3d37810 */ /* 0x000fc60007ffe0ff */
[----:B------:R0:W-:Y:S04]  /*2850*/  @P0 STG.E.128 [R164.64], R28 ;  /* 0x0000001ca4000986 */ /* 0x0001e8000c101d04 */
.L_x_12269:
[----:B------:R-:W-:Y:S05]  /*2860*/  BSYNC B0 ;  /* 0x0000000000007941 */ /* 0x000fea0003800000 */
.L_x_12268:
        /* <DEDUP_REMOVED lines=18> */
.L_x_12296:
[----:B0----5:R-:W-:-:S05]  /*2990*/  PRMT R23, RZ, 0x5410, R32 ;  /* 0x00005410ff177816 */ /* 0x021fca0000000020 */
[----:B------:R-:W-:-:S05]  /*29a0*/  FADD.FTZ R10, R23, R10 ;  /* 0x0000000a170a7221 */ /* 0x000fca0000010000 */
.L_x_12297:
[----:B------:R-:W-:-:S04]  /*29b0*/  F2FP.BF16.PACK_AB R23, RZ, R10 ;  /* 0x0000000aff17723e */ /* 0x000fc800000010ff */
[----:B------:R-:W-:Y:S02]  /*29c0*/  PRMT R28, R23, 0x7610, R28 ;  /* 0x00007610171c7816 */ /* 0x000fe4000000001c */
.L_x_12298:
[----:B------:R-:W-:-:S05]  /*29d0*/  PRMT R23, RZ, 0x7610, R164 ;  /* 0x00007610ff177816 */ /* 0x000fca00000000a4 */
[----:B------:R-:W-:Y:S01]  /*29e0*/  FMUL.FTZ R23, R23, R210 ;  /* 0x000000d217177220 */ /* 0x000fe20000410000 */
[----:B------:R-:W-:Y:S05]  /*29f0*/  @P2 BRA `(.L_x_12299) ;  /* 0x0000002000002947 */ /* 0x000fea0003800000 */
[----:B------:R-:W-:Y:S05]  /*2a00*/  @P0 BRA `(.L_x_12300) ;  /* 0x0000003000000947 */ /* 0x000fea0003800000 */
[----:B------:R-:W-:Y:S05]  /*2a10*/  BRA `(.L_x_12301) ;  /* 0x0000004000007947 */ /* 0x000fea0003800000 */
.L_x_12299:
[----:B-----5:R-:W-:-:S05]  /*2a20*/  PRMT R24, RZ, 0x7610, R32 ;  /* 0x00007610ff187816 */ /* 0x020fca0000000020 */
[----:B------:R-:W-:-:S05]  /*2a30*/  FADD.FTZ R23, R24, R23 ;  /* 0x0000001718177221 */ /* 0x000fca0000010000 */
.L_x_12300:
[----:B------:R-:W-:-:S04]  /*2a40*/  F2FP.BF16.PACK_AB R24, RZ, R23 ;  /* 0x00000017ff18723e */ /* 0x000fc800000010ff */
[----:B------:R-:W-:Y:S02]  /*2a50*/  PRMT R28, R28, 0x5410, R24 ;  /* 0x000054101c1c7816 */ /* 0x000fe40000000018 */
.L_x_12301:
[----:B------:R-:W-:-:S05]  /*2a60*/  PRMT R179, RZ, 0x5410, R165 ;  /* 0x00005410ffb37816 */ /* 0x000fca00000000a5 */
[----:B------:R-:W-:Y:S01]  /*2a70*/  FMUL.FTZ R24, R179, R210 ;  /* 0x000000d2b3187220 */ /* 0x000fe20000410000 */
[----:B------:R-:W-:Y:S05]  /*2a80*/  @P2 BRA `(.L_x_12302) ;  /* 0x0000002000002947 */ /* 0x000fea0003800000 */
[----:B------:R-:W-:Y:S05]  /*2a90*/  @P0 BRA `(.L_x_12303) ;  /* 0x0000003000000947 */ /* 0x000fea0003800000 */
[----:B------:R-:W-:Y:S05]  /*2aa0*/  BRA `(.L_x_12304) ;  /* 0x0000004000007947 */ /* 0x000fea0003800000 */
.L_x_12302:
[----:B-----5:R-:W-:-:S05]  /*2ab0*/  PRMT R179, RZ, 0x5410, R33 ;  /* 0x00005410ffb37816 */ /* 0x020fca0000000021 */
[----:B------:R-:W-:-:S05]  /*2ac0*/  FADD.FTZ R24, R179, R24 ;  /* 0x00000018b3187221 */ /* 0x000fca0000010000 */
.L_x_12303:
[----:B------:R-:W-:-:S04]  /*2ad0*/  F2FP.BF16.PACK_AB R164, RZ, R24 ;  /* 0x00000018ffa4723e */ /* 0x000fc800000010ff */
[----:B------:R-:W-:Y:S02]  /*2ae0*/  PRMT R29, R164, 0x7610, R29 ;  /* 0x00007610a41d7816 */ /* 0x000fe4000000001d */
.L_x_12304:
[----:B------:R-:W-:-:S05]  /*2af0*/  PRMT R165, RZ, 0x7610, R165 ;  /* 0x00007610ffa57816 */ /* 0x000fca00000000a5 */
[----:B------:R-:W-:Y:S01]  /*2b00*/  FMUL.FTZ R179, R165, R210 ;  /* 0x000000d2a5b37220 */ /* 0x000fe20000410000 */
[----:B------:R-:W-:Y:S05]  /*2b10*/  @P2 BRA `(.L_x_12305) ;  /* 0x0000002000002947 */ /* 0x000fea0003800000 */
[----:B------:R-:W-:Y:S05]  /*2b20*/  @P0 BRA `(.L_x_12306) ;  /* 0x0000003000000947 */ /* 0x000fea0003800000 */
[----:B------:R-:W-:Y:S05]  /*2b30*/  BRA `(.L_x_12307) ;  /* 0x0000004000007947 */ /* 0x000fea0003800000 */
.L_x_12305:
[----:B-----5:R-:W-:-:S05]  /*2b40*/  PRMT R164, RZ, 0x7610, R33 ;  /* 0x00007610ffa47816 */ /* 0x020fca0000000021 */
[----:B------:R-:W-:-:S05]  /*2b50*/  FADD.FTZ R179, R164, R179 ;  /* 0x000000b3a4b37221 */ /* 0x000fca0000010000 */
.L_x_12306:
[----:B------:R-:W-:-:S04]  /*2b60*/  F2FP.BF16.PACK_AB R164, RZ, R179 ;  /* 0x000000b3ffa4723e */ /* 0x000fc800000010ff */
[----:B------:R-:W-:Y:S02]  /*2b70*/  PRMT R29, R29, 0x5410, R164 ;  /* 0x000054101d1d7816 */ /* 0x000fe400000000a4 */
.L_x_12307:
[----:B------:R-:W-:-:S05]  /*2b80*/  PRMT R165, RZ, 0x5410, R166 ;  /* 0x00005410ffa57816 */ /* 0x000fca00000000a6 */
[----:B------:R-:W-:Y:S01]  /*2b90*/  FMUL.FTZ R180, R165, R210 ;  /* 0x000000d2a5b47220 */ /* 0x000fe20000410000 */
[----:B------:R-:W-:Y:S05]  /*2ba0*/  @P2 BRA `(.L_x_12308) ;  /* 0x0000002000002947 */ /* 0x000fea0003800000 */
[----:B------:R-:W-:Y:S05]  /*2bb0*/  @P0 BRA `(.L_x_12309) ;  /* 0x0000003000000947 */ /* 0x000fea0003800000 */
[----:B------:R-:W-:Y:S05]  /*2bc0*/  BRA `(.L_x_12310) ;  /* 0x0000004000007947 */ /* 0x000fea0003800000 */
.L_x_12308:
[----:B-----5:R-:W-:-:S05]  /*2bd0*/  PRMT R165, RZ, 0x5410, R34 ;  /* 0x00005410ffa57816 */ /* 0x020fca0000000022 */
[----:B------:R-:W-:-:S05]  /*2be0*/  FADD.FTZ R180, R165, R180 ;  /* 0x000000b4a5b47221 */ /* 0x000fca0000010000 */
.L_x_12309:
[----:B------:R-:W-:-:S04]  /*2bf0*/  F2FP.BF16.PACK_AB R164, RZ, R180 ;  /* 0x000000b4ffa4723e */ /* 0x000fc800000010ff */
[----:B------:R-:W-:Y:S02]  /*2c00*/  PRMT R30, R164, 0x7610, R30 ;  /* 0x00007610a41e7816 */ /* 0x000fe4000000001e */
.L_x_12310:
[----:B------:R-:W-:-:S05]  /*2c10*/  PRMT R185, RZ, 0x7610, R166 ;  /* 0x00007610ffb97816 */ /* 0x000fca00000000a6 */
[----:B------:R-:W-:Y:S01]  /*2c20*/  FMUL.FTZ R185, R185, R210 ;  /* 0x000000d2b9b97220 */ /* 0x000fe20000410000 */
[----:B------:R-:W-:Y:S05]  /*2c30*/  @P2 BRA `(.L_x_12311) ;  /* 0x0000002000002947 */ /* 0x000fea0003800000 */
[----:B------:R-:W-:Y:S05]  /*2c40*/  @P0 BRA `(.L_x_12312) ;  /* 0x0000003000000947 */ /* 0x000fea0003800000 */
[----:B------:R-:W-:Y:S05]  /*2c50*/  BRA `(.L_x_12313) ;  /* 0x0000004000007947 */ /* 0x000fea0003800000 */
.L_x_12311:
[----:B-----5:R-:W-:-:S05]  /*2c60*/  PRMT R164, RZ, 0x7610, R34 ;  /* 0x00007610ffa47816 */ /* 0x020fca0000000022 */
[----:B------:R-:W-:-:S05]  /*2c70*/  FADD.FTZ R185, R164, R185 ;  /* 0x000000b9a4b97221 */ /* 0x000fca0000010000 */
.L_x_12312:
[----:B------:R-:W-:-:S04]  /*2c80*/  F2FP.BF16.PACK_AB R164, RZ, R185 ;  /* 0x000000b9ffa4723e */ /* 0x000fc800000010ff */
[----:B------:R-:W-:Y:S02]  /*2c90*/  PRMT R30, R30, 0x5410, R164 ;  /* 0x000054101e1e7816 */ /* 0x000fe400000000a4 */
.L_x_12313:
[----:B------:R-:W-:-:S05]  /*2ca0*/  PRMT R165, RZ, 0x5410, R167 ;  /* 0x00005410ffa57816 */ /* 0x000fca00000000a7 */
[----:B------:R-:W-:Y:S01]  /*2cb0*/  FMUL.FTZ R196, R165, R210 ;  /* 0x000000d2a5c47220 */ /* 0x000fe20000410000 */
[----:B------:R-:W-:Y:S05]  /*2cc0*/  @P2 BRA `(.L_x_12314) ;  /* 0x0000002000002947 */ /* 0x000fea0003800000 */
[----:B------:R-:W-:Y:S05]  /*2cd0*/  @P0 BRA `(.L_x_12315) ;  /* 0x0000003000000947 */ /* 0x000fea0003800000 */
[----:B------:R-:W-:Y:S05]  /*2ce0*/  BRA `(.L_x_12316) ;  /* 0x0000004000007947 */ /* 0x000fea0003800000 */
.L_x_12314:
[----:B-----5:R-:W-:-:S05]  /*2cf0*/  PRMT R165, RZ, 0x5410, R35 ;  /* 0x00005410ffa57816 */ /* 0x020fca0000000023 */
[----:B------:R-:W-:-:S05]  /*2d00*/  FADD.FTZ R196, R165, R196 ;  /* 0x000000c4a5c47221 */ /* 0x000fca0000010000 */
.L_x_12315:
[----:B------:R-:W-:-:S04]  /*2d10*/  F2FP.BF16.PACK_AB R164, RZ, R196 ;  /* 0x000000c4ffa4723e */ /* 0x000fc800000010ff */
[----:B------:R-:W-:Y:S02]  /*2d20*/  PRMT R31, R164, 0x7610, R31 ;  /* 0x00007610a41f7816 */ /* 0x000fe4000000001f */
.L_x_12316:
[----:B------:R-:W-:-:S05]  /*2d30*/  PRMT R167, RZ, 0x7610, R167 ;  /* 0x00007610ffa77816 */ /* 0x000fca00000000a7 */
[----:B------:R-:W-:Y:S01]  /*2d40*/  FMUL.FTZ R206, R167, R210 ;  /* 0x000000d2a7ce7220 */ /* 0x000fe20000410000 */
[----:B------:R-:W-:Y:S05]  /*2d50*/  @P2 BRA `(.L_x_12317) ;  /* 0x0000002000002947 */ /* 0x000fea0003800000 */
[----:B------:R-:W-:Y:S05]  /*2d60*/  @P0 BRA `(.L_x_12318) ;  /* 0x0000003000000947 */ /* 0x000fea0003800000 */
[----:B------:R-:W-:Y:S05]  /*2d70*/  BRA `(.L_x_12319) ;  /* 0x0000004000007947 */ /* 0x000fea0003800000 */
.L_x_12317:
[----:B-----5:R-:W-:-:S05]  /*2d80*/  PRMT R165, RZ, 0x7610, R35 ;  /* 0x00007610ffa57816 */ /* 0x020fca0000000023 */
[----:B------:R-:W-:-:S05]  /*2d90*/  FADD.FTZ R206, R165, R206 ;  /* 0x000000cea5ce7221 */ /* 0x000fca0000010000 */
.L_x_12318:
[----:B------:R-:W-:-:S04]  /*2da0*/  F2FP.BF16.PACK_AB R164, RZ, R206 ;  /* 0x000000ceffa4723e */ /* 0x000fc800000010ff */
[----:B------:R-:W-:Y:S02]  /*2db0*/  PRMT R31, R31, 0x5410, R164 ;  /* 0x000054101f1f7816 */ /* 0x000fe400000000a4 */
.L_x_12319:
[----:B------:R-:W-:-:S04]  /*2dc0*/  @P0 LEA R164, P2, R211, c[0x0][0x188], 0x4 ;  /* 0x00006200d3a40a11 */ /* 0x000fc800078420ff */
[C---:B------:R-:W-:Y:S02]  /*2dd0*/  @P0 LEA.HI.X R165, R211.reuse, c[0x0][0x18c], RZ, 0x4, P2 ;  /* 0x00006300d3a50a11 */ /* 0x040fe400010f24ff */
[----:B------:R-:W-:-:S03]  /*2de0*/  IADD3 R211, R211, 0x20, RZ ;  /* 0x00000020d3d37810 */ /* 0x000fc60007ffe0ff */
[----:B------:R0:W-:Y:S04]  /*2df0*/  @P0 STG.E.128 [R164.64], R28 ;  /* 0x0000001ca4000986 */ /* 0x0001e8000c101d04 */
.L_x_12295:
[----:B------:R-:W-:Y:S05]  /*2e00*/  BSYNC B0 ;  /* 0x0000000000007941 */ /* 0x000fea0003800000 */
.L_x_12294:
        /* <DEDUP_REMOVED lines=18> */
.L_x_12322:
[----:B0----5:R-:W-:-:S05]  /*2f30*/  PRMT R26, RZ, 0x5410, R32 ;  /* 0x00005410ff1a7816 */ /* 0x021fca0000000020 */
[----:B------:R-:W-:-:S05]  /*2f40*/  FADD.FTZ R11, R26, R11 ;  /* 0x0000000b1a0b7221 */ /* 0x000fca0000010000 */
.L_x_12323:
[----:B------:R-:W-:-:S04]  /*2f50*/  F2FP.BF16.PACK_AB R25, RZ, R11 ;  /* 0x0000000bff19723e */ /* 0x000fc800000010ff */
[----:B------:R-:W-:Y:S02]  /*2f60*/  PRMT R28, R25, 0x7610, R28 ;  /* 0x00007610191c7816 */ /* 0x000fe4000000001c */
.L_x_12324:
[----:B------:R-:W-:-:S05]  /*2f70*/  PRMT R25, RZ, 0x7610, R164 ;  /* 0x00007610ff197816 */ /* 0x000fca00000000a4 */
[----:B------:R-:W-:Y:S01]  /*2f80*/  FMUL.FTZ R25, R25, R210 ;  /* 0x000000d219197220 */ /* 0x000fe20000410000 */
[----:B------:R-:W-:Y:S05]  /*2f90*/  @P2 BRA `(.L_x_12325) ;  /* 0x0000002000002947 */ /* 0x000fea0003800000 */
[----:B------:R-:W-:Y:S05]  /*2fa0*/  @P0 BRA `(.L_x_12326) ;  /* 0x0000003000000947 */ /* 0x000fea0003800000 */
[----:B------:R-:W-:Y:S05]  /*2fb0*/  BRA `(.L_x_12327) ;  /* 0x0000004000007947 */ /* 0x000fea0003800000 */
.L_x_12325:
[----:B-----5:R-:W-:-:S05]  /*2fc0*/  PRMT R26, RZ, 0x7610, R32 ;  /* 0x00007610ff1a7816 */ /* 0x020fca0000000020 */
[----:B------:R-:W-:-:S05]  /*2fd0*/  FADD.FTZ R25, R26, R25 ;  /* 0x000000191a197221 */ /* 0x000fca0000010000 */
.L_x_12326:
[----:B------:R-:W-:-:S04]  /*2fe0*/  F2FP.BF16.PACK_AB R26, RZ, R25 ;  /* 0x00000019ff1a723e */ /* 0x000fc800000010ff */
[----:B------:R-:W-:Y:S02]  /*2ff0*/  PRMT R28, R28, 0x5410, R26 ;  /* 0x000054101c1c7816 */ /* 0x000fe4000000001a */
.L_x_12327:
[----:B------:R-:W-:-:S05]  /*3000*/  PRMT R181, RZ, 0x5410, R165 ;  /* 0x00005410ffb57816 */ /* 0x000fca00000000a5 */
[----:B------:R-:W-:Y:S01]  /*3010*/  FMUL.FTZ R26, R181, R210 ;  /* 0x000000d2b51a7220 */ /* 0x000fe20000410000 */
[----:B------:R-:W-:Y:S05]  /*3020*/  @P2 BRA `(.L_x_12328) ;  /* 0x0000002000002947 */ /* 0x000fea0003800000 */
[----:B------:R-:W-:Y:S05]  /*3030*/  @P0 BRA `(.L_x_12329) ;  /* 0x0000003000000947 */ /* 0x000fea0003800000 */
[----:B------:R-:W-:Y:S05]  /*3040*/  BRA `(.L_x_12330) ;  /* 0x0000004000007947 */ /* 0x000fea0003800000 */
.L_x_12328:
[----:B-----5:R-:W-:-:S05]  /*3050*/  PRMT R181, RZ, 0x5410, R33 ;  /* 0x00005410ffb57816 */ /* 0x020fca0000000021 */
[----:B------:R-:W-:-:S05]  /*3060*/  FADD.FTZ R26, R181, R26 ;  /* 0x0000001ab51a7221 */ /* 0x000fca0000010000 */
.L_x_12329:
[----:B------:R-:W-:-:S04]  /*3070*/  F2FP.BF16.PACK_AB R164, RZ, R26 ;  /* 0x0000001affa4723e */ /* 0x000fc800000010ff */
[----:B------:R-:W-:Y:S02]  /*3080*/  PRMT R29, R164, 0x7610, R29 ;  /* 0x00007610a41d7816 */ /* 0x000fe4000000001d */
.L_x_12330:
[----:B------:R-:W-:-:S05]  /*3090*/  PRMT R165, RZ, 0x7610, R165 ;  /* 0x00007610ffa57816 */ /* 0x000fca00000000a5 */
[----:B------:R-:W-:Y:S01]  /*30a0*/  FMUL.FTZ R181, R165, R210 ;  /* 0x000000d2a5b57220 */ /* 0x000fe20000410000 */
[----:B------:R-:W-:Y:S05]  /*30b0*/  @P2 BRA `(.L_x_12331) ;  /* 0x0000002000002947 */ /* 0x000fea0003800000 */
[----:B------:R-:W-:Y:S05]  /*30c0*/  @P0 BRA `(.L_x_12332) ;  /* 0x0000003000000947 */ /* 0x000fea0003800000 */
[----:B------:R-:W-:Y:S05]  /*30d0*/  BRA `(.L_x_12333) ;  /* 0x0000004000007947 */ /* 0x000fea0003800000 */
.L_x_12331:
[----:B-----5:R-:W-:-:S05]  /*30e0*/  PRMT R164, RZ, 0x7610, R33 ;  /* 0x00007610ffa47816 */ /* 0x020fca0000000021 */
[----:B------:R-:W-:-:S05]  /*30f0*/  FADD.FTZ R181, R164, R181 ;  /* 0x000000b5a4b57221 */ /* 0x000fca0000010000 */
.L_x_12332:
[----:B------:R-:W-:-:S04]  /*3100*/  F2FP.BF16.PACK_AB R164, RZ, R181 ;  /* 0x000000b5ffa4723e */ /* 0x000fc800000010ff */
[----:B------:R-:W-:Y:S02]  /*3110*/  PRMT R29, R29, 0x5410, R164 ;  /* 0x000054101d1d7816 */ /* 0x000fe400000000a4 */
.L_x_12333:
[----:B------:R-:W-:-:S05]  /*3120*/  PRMT R165, RZ, 0x5410, R166 ;  /* 0x00005410ffa57816 */ /* 0x000fca00000000a6 */
[----:B------:R-:W-:Y:S01]  /*3130*/  FMUL.FTZ R182, R165, R210 ;  /* 0x000000d2a5b67220 */ /* 0x000fe20000410000 */
[----:B------:R-:W-:Y:S05]  /*3140*/  @P2 BRA `(.L_x_12334) ;  /* 0x0000002000002947 */ /* 0x000fea0003800000 */
[----:B------:R-:W-:Y:S05]  /*3150*/  @P0 BRA `(.L_x_12335) ;  /* 0x0000003000000947 */ /* 0x000fea0003800000 */
[----:B------:R-:W-:Y:S05]  /*3160*/  BRA `(.L_x_12336) ;  /* 0x0000004000007947 */ /* 0x000fea0003800000 */
.L_x_12334:
[----:B-----5:R-:W-:-:S05]  /*3170*/  PRMT R165, RZ, 0x5410, R34 ;  /* 0x00005410ffa57816 */ /* 0x020fca0000000022 */
[----:B------:R-:W-:-:S05]  /*3180*/  FADD.FTZ R182, R165, R182 ;  /* 0x000000b6a5b67221 */ /* 0x000fca0000010000 */
.L_x_12335:
[----:B------:R-:W-:-:S04]  /*3190*/  F2FP.BF16.PACK_AB R164, RZ, R182 ;  /* 0x000000b6ffa4723e */ /* 0x000fc800000010ff */
[----:B------:R-:W-:Y:S02]  /*31a0*/  PRMT R30, R164, 0x7610, R30 ;  /* 0x00007610a41e7816 */ /* 0x000fe4000000001e */
.L_x_12336:
[----:B------:R-:W-:-:S05]  /*31b0*/  PRMT R197, RZ, 0x7610, R166 ;  /* 0x00007610ffc57816 */ /* 0x000fca00000000a6 */
[----:B------:R-:W-:Y:S01]  /*31c0*/  FMUL.FTZ R197, R197, R210 ;  /* 0x000000d2c5c57220 */ /* 0x000fe20000410000 */
[----:B------:R-:W-:Y:S05]  /*31d0*/  @P2 BRA `(.L_x_12337) ;  /* 0x0000002000002947 */ /* 0x000fea0003800000 */
[----:B------:R-:W-:Y:S05]  /*31e0*/  @P0 BRA `(.L_x_12338) ;  /* 0x0000003000000947 */ /* 0x000fea0003800000 */
[----:B------:R-:W-:Y:S05]  /*31f0*/  BRA `(.L_x_12339) ;  /* 0x0000004000007947 */ /* 0x000fea0003800000 */
.L_x_12337:
[----:B-----5:R-:W-:-:S05]  /*3200*/  PRMT R164, RZ, 0x7610, R34 ;  /* 0x00007610ffa47816 */ /* 0x020fca0000000022 */
[----:B------:R-:W-:-:S05]  /*3210*/  FADD.FTZ R197, R164, R197 ;  /* 0x000000c5a4c57221 */ /* 0x000fca0000010000 */
.L_x_12338:
[----:B------:R-:W-:-:S04]  /*3220*/  F2FP.BF16.PACK_AB R164, RZ, R197 ;  /* 0x000000c5ffa4723e */ /* 0x000fc800000010ff */
[----:B------:R-:W-:Y:S02]  /*3230*/  PRMT R30, R30, 0x5410, R164 ;  /* 0x000054101e1e7816 */ /* 0x000fe400000000a4 */
.L_x_12339:
[----:B------:R-:W-:-:S05]  /*3240*/  PRMT R165, RZ, 0x5410, R167 ;  /* 0x00005410ffa57816 */ /* 0x000fca00000000a7 */
[----:B------:R-:W-:Y:S01]  /*3250*/  FMUL.FTZ R198, R165, R210 ;  /* 0x000000d2a5c67220 */ /* 0x000fe20000410000 */
[----:B------:R-:W-:Y:S05]  /*3260*/  @P2 BRA `(.L_x_12340) ;  /* 0x0000002000002947 */ /* 0x000fea0003800000 */
[----:B------:R-:W-:Y:S05]  /*3270*/  @P0 BRA `(.L_x_12341) ;  /* 0x0000003000000947 */ /* 0x000fea0003800000 */
[----:B------:R-:W-:Y:S05]  /*3280*/  BRA `(.L_x_12342) ;  /* 0x0000004000007947 */ /* 0x000fea0003800000 */
.L_x_12340:
[----:B-----5:R-:W-:-:S05]  /*3290*/  PRMT R165, RZ, 0x5410, R35 ;  /* 0x00005410ffa57816 */ /* 0x020fca0000000023 */
[----:B------:R-:W-:-:S05]  /*32a0*/  FADD.FTZ R198, R165, R198 ;  /* 0x000000c6a5c67221 */ /* 0x000fca0000010000 */
.L_x_12341:
[----:B------:R-:W-:-:S04]  /*32b0*/  F2FP.BF16.PACK_AB R164, RZ, R198 ;  /* 0x000000c6ffa4723e */ /* 0x000fc800000010ff */
[----:B------:R-:W-:Y:S02]  /*32c0*/  PRMT R31, R164, 0x7610, R31 ;  /* 0x00007610a41f7816 */ /* 0x000fe4000000001f */
.L_x_12342:
[----:B------:R-:W-:-:S05]  /*32d0*/  PRMT R167, RZ, 0x7610, R167 ;  /* 0x00007610ffa77816 */ /* 0x000fca00000000a7 */
[----:B------:R-:W-:Y:S01]  /*32e0*/  FMUL.FTZ R207, R167, R210 ;  /* 0x000000d2a7cf7220 */ /* 0x000fe20000410000 */
[----:B------:R-:W-:Y:S05]  /*32f0*/  @P2 BRA `(.L_x_12343) ;  /* 0x0000002000002947 */ /* 0x000fea0003800000 */
[----:B------:R-:W-:Y:S05]  /*3300*/  @P0 BRA `(.L_x_12344) ;  /* 0x0000003000000947 */ /* 0x000fea0003800000 */
[----:B------:R-:W-:Y:S05]  /*3310*/  BRA `(.L_x_12345) ;  /* 0x0000004000007947 */ /* 0x000fea0003800000 */
.L_x_12343:
[----:B-----5:R-:W-:-:S05]  /*3320*/  PRMT R164, RZ, 0x7610, R35 ;  /* 0x00007610ffa47816 */ /* 0x020fca0000000023 */
[----:B------:R-:W-:-:S05]  /*3330*/  FADD.FTZ R207, R164, R207 ;  /* 0x000000cfa4cf7221 */ /* 0x000fca0000010000 */
.L_x_12344:
[----:B------:R-:W-:-:S04]  /*3340*/  F2FP.BF16.PACK_AB R164, RZ, R207 ;  /* 0x000000cfffa4723e */ /* 0x000fc800000010ff */
[----:B------:R-:W-:Y:S02]  /*3350*/  PRMT R31, R31, 0x5410, R164 ;  /* 0x000054101f1f7816 */ /* 0x000fe400000000a4 */
.L_x_12345:
[----:B------:R-:W-:-:S04]  /*3360*/  @P0 LEA R164, P2, R211, c[0x0][0x188], 0x4 ;  /* 0x00006200d3a40a11 */ /* 0x000fc800078420ff */
[C---:B------:R-:W-:Y:S02]  /*3370*/  @P0 LEA.HI.X R165, R211.reuse, c[0x0][0x18c], RZ, 0x4, P2 ;  /* 0x00006300d3a50a11 */ /* 0x040fe400010f24ff */
[----:B------:R-:W-:-:S03]  /*3380*/  IADD3 R211, R211, 0x20, RZ ;  /* 0x00000020d3d37810 */ /* 0x000fc60007ffe0ff */
[----:B------:R0:W-:Y:S04]  /*3390*/  @P0 STG.E.128 [R164.64], R28 ;  /* 0x0000001ca4000986 */ /* 0x0001e8000c101d04 */
.L_x_12321:
[----:B------:R-:W-:Y:S05]  /*33a0*/  BSYNC B0 ;  /* 0x0000000000007941 */ /* 0x000fea0003800000 */
.L_x_12320:
        /* <DEDUP_REMOVED lines=18> */
.L_x_12348:
[----:B0----5:R-:W-:-:S05]  /*34d0*/  PRMT R27, RZ, 0x5410, R32 ;  /* 0x00005410ff1b7816 */ /* 0x021fca0000000020 */
[----:B------:R-:W-:-:S05]  /*34e0*/  FADD.FTZ R12, R27, R12 ;  /* 0x0000000c1b0c7221 */ /* 0x000fca0000010000 */
.L_x_12349:
[----:B------:R-:W-:-:S04]  /*34f0*/  F2FP.BF16.PACK_AB R27, RZ, R12 ;  /* 0x0000000cff1b723e */ /* 0x000fc800000010ff */
[----:B------:R-:W-:Y:S02]  /*3500*/  PRMT R28, R27, 0x7610, R28 ;  /* 0x000076101b1c7816 */ /* 0x000fe4000000001c */
.L_x_12350:
[----:B------:R-:W-:-:S05]  /*3510*/  PRMT R27, RZ, 0x7610, R164 ;  /* 0x00007610ff1b7816 */ /* 0x000fca00000000a4 */
[----:B------:R-:W-:Y:S01]  /*3520*/  FMUL.FTZ R27, R27, R210 ;  /* 0x000000d21b1b7220 */ /* 0x000fe20000410000 */
[----:B------:R-:W-:Y:S05]  /*3530*/  @P2 BRA `(.L_x_12351) ;  /* 0x0000002000002947 */ /* 0x000fea0003800000 */
[----:B------:R-:W-:Y:S05]  /*3540*/  @P0 BRA `(.L_x_12352) ;  /* 0x0000003000000947 */ /* 0x000fea0003800000 */
[----:B------:R-:W-:Y:S05]  /*3550*/  BRA `(.L_x_12353) ;  /* 0x0000004000007947 */ /* 0x000fea0003800000 */
.L_x_12351:
[----:B-----5:R-:W-:-:S05]  /*3560*/  PRMT R164, RZ, 0x7610, R32 ;  /* 0x00007610ffa47816 */ /* 0x020fca0000000020 */
[----:B------:R-:W-:-:S05]  /*3570*/  FADD.FTZ R27, R164, R27 ;  /* 0x0000001ba41b7221 */ /* 0x000fca0000010000 */
.L_x_12352:
[----:B------:R-:W-:-:S04]  /*3580*/  F2FP.BF16.PACK_AB R164, RZ, R27 ;  /* 0x0000001bffa4723e */ /* 0x000fc800000010ff */
[----:B------:R-:W-:Y:S02]  /*3590*/  PRMT R28, R28, 0x5410, R164 ;  /* 0x000054101c1c7816 */ /* 0x000fe400000000a4 */
.L_x_12353:
[----:B------:R-:W-:-:S05]  /*35a0*/  PRMT R183, RZ, 0x5410, R165 ;  /* 0x00005410ffb77816 */ /* 0x000fca00000000a5 */
[----:B------:R-:W-:Y:S01]  /*35b0*/  FMUL.FTZ R168, R183, R210 ;  /* 0x000000d2b7a87220 */ /* 0x000fe20000410000 */
[----:B------:R-:W-:Y:S05]  /*35c0*/  @P2 BRA `(.L_x_12354) ;  /* 0x0000002000002947 */ /* 0x000fea0003800000 */
[----:B------:R-:W-:Y:S05]  /*35d0*/  @P0 BRA `(.L_x_12355) ;  /* 0x0000003000000947 */ /* 0x000fea0003800000 */
[----:B------:R-:W-:Y:S05]  /*35e0*/  BRA `(.L_x_12356) ;  /* 0x0000004000007947 */ /* 0x000fea0003800000 */
.L_x_12354:
[----:B-----5:R-:W-:-:S05]  /*35f0*/  PRMT R183, RZ, 0x5410, R33 ;  /* 0x00005410ffb77816 */ /* 0x020fca0000000021 */
[----:B------:R-:W-:-:S05]  /*3600*/  FADD.FTZ R168, R183, R168 ;  /* 0x000000a8b7a87221 */ /* 0x000fca0000010000 */
.L_x_12355:
[----:B------:R-:W-:-:S04]  /*3610*/  F2FP.BF16.PACK_AB R164, RZ, R168 ;  /* 0x000000a8ffa4723e */ /* 0x000fc800000010ff */
[----:B------:R-:W-:Y:S02]  /*3620*/  PRMT R29, R164, 0x7610, R29 ;  /* 0x00007610a41d7816 */ /* 0x000fe4000000001d */
.L_x_12356:
[----:B------:R-:W-:-:S05]  /*3630*/  PRMT R165, RZ, 0x7610, R165 ;  /* 0x00007610ffa57816 */ /* 0x000fca00000000a5 */
[----:B------:R-:W-:Y:S01]  /*3640*/  FMUL.FTZ R183, R165, R210 ;  /* 0x000000d2a5b77220 */ /* 0x000fe20000410000 */
[----:B------:R-:W-:Y:S05]  /*3650*/  @P2 BRA `(.L_x_12357) ;  /* 0x0000002000002947 */ /* 0x000fea0003800000 */
[----:B------:R-:W-:Y:S05]  /*3660*/  @P0 BRA `(.L_x_12358) ;  /* 0x0000003000000947 */ /* 0x000fea0003800000 */
[----:B------:R-:W-:Y:S05]  /*3670*/  BRA `(.L_x_12359) ;  /* 0x0000004000007947 */ /* 0x000fea0003800000 */
.L_x_12357:
[----:B-----5:R-:W-:-:S05]  /*3680*/  PRMT R164, RZ, 0x7610, R33 ;  /* 0x00007610ffa47816 */ /* 0x020fca0000000021 */
[----:B------:R-:W-:-:S05]  /*3690*/  FADD.FTZ R183, R164, R183 ;  /* 0x000000b7a4b77221 */ /* 0x000fca0000010000 */
.L_x_12358:
[----:B------:R-:W-:-:S04]  /*36a0*/  F2FP.BF16.PACK_AB R164, RZ, R183 ;  /* 0x000000b7ffa4723e */ /* 0x000fc800000010ff */
[----:B------:R-:W-:Y:S02]  /*36b0*/  PRMT R29, R29, 0x5410, R164 ;  /* 0x000054101d1d7816 */ /* 0x000fe400000000a4 */
.L_x_12359:
[----:B------:R-:W-:-:S05]  /*36c0*/  PRMT R165, RZ, 0x5410, R166 ;  /* 0x00005410ffa57816 */ /* 0x000fca00000000a6 */
[----:B------:R-:W-:Y:S01]  /*36d0*/  FMUL.FTZ R184, R165, R210 ;  /* 0x000000d2a5b87220 */ /* 0x000fe20000410000 */
[----:B------:R-:W-:Y:S05]  /*36e0*/  @P2 BRA `(.L_x_12360) ;  /* 0x0000002000002947 */ /* 0x000fea0003800000 */
[----:B------:R-:W-:Y:S05]  /*36f0*/  @P0 BRA `(.L_x_12361) ;  /* 0x0000003000000947 */ /* 0x000fea0003800000 */
[----:B------:R-:W-:Y:S05]  /*3700*/  BRA `(.L_x_12362) ;  /* 0x0000004000007947 */ /* 0x000fea0003800000 */
.L_x_12360:
[----:B-----5:R-:W-:-:S05]  /*3710*/  PRMT R165, RZ, 0x5410, R34 ;  /* 0x00005410ffa57816 */ /* 0x020fca0000000022 */
[----:B------:R-:W-:-:S05]  /*3720*/  FADD.FTZ R184, R165, R184 ;  /* 0x000000b8a5b87221 */ /* 0x000fca0000010000 */
.L_x_12361:
[----:B------:R-:W-:-:S04]  /*3730*/  F2FP.BF16.PACK_AB R164, RZ, R184 ;  /* 0x000000b8ffa4723e */ /* 0x000fc800000010ff */
[----:B------:R-:W-:Y:S02]  /*3740*/  PRMT R30, R164, 0x7610, R30 ;  /* 0x00007610a41e7816 */ /* 0x000fe4000000001e */
.L_x_12362:
[----:B------:R-:W-:-:S05]  /*3750*/  PRMT R199, RZ, 0x7610, R166 ;  /* 0x00007610ffc77816 */ /* 0x000fca00000000a6 */
[----:B------:R-:W-:Y:S01]  /*3760*/  FMUL.FTZ R199, R199, R210 ;  /* 0x000000d2c7c77220 */ /* 0x000fe20000410000 */
[----:B------:R-:W-:Y:S05]  /*3770*/  @P2 BRA `(.L_x_12363) ;  /* 0x0000002000002947 */ /* 0x000fea0003800000 */
[----:B------:R-:W-:Y:S05]  /*3780*/  @P0 BRA `(.L_x_12364) ;  /* 0x0000003000000947 */ /* 0x000fea0003800000 */
[----:B------:R-:W-:Y:S05]  /*3790*/  BRA `(.L_x_12365) ;  /* 0x0000004000007947 */ /* 0x000fea0003800000 */
.L_x_12363:
[----:B-----5:R-:W-:-:S05]  /*37a0*/  PRMT R164, RZ, 0x7610, R34 ;  /* 0x00007610ffa47816 */ /* 0x020fca0000000022 */
[----:B------:R-:W-:-:S05]  /*37b0*/  FADD.FTZ R199, R164, R199 ;  /* 0x000000c7a4c77221 */ /* 0x000fca0000010000 */
.L_x_12364:
[----:B------:R-:W-:-:S04]  /*37c0*/  F2FP.BF16.PACK_AB R164, RZ, R199 ;  /* 0x000000c7ffa4723e */ /* 0x000fc800000010ff */
[----:B------:R-:W-:Y:S02]  /*37d0*/  PRMT R30, R30, 0x5410, R164 ;  /* 0x000054101e1e7816 */ /* 0x000fe400000000a4 */
.L_x_12365:
[----:B------:R-:W-:-:S05]  /*37e0*/  PRMT R165, RZ, 0x5410, R167 ;  /* 0x00005410ffa57816 */ /* 0x000fca00000000a7 */
[----:B------:R-:W-:Y:S01]  /*37f0*/  FMUL.FTZ R200, R165, R210 ;  /* 0x000000d2a5c87220 */ /* 0x000fe20000410000 */
[----:B------:R-:W-:Y:S05]  /*3800*/  @P2 BRA `(.L_x_12366) ;  /* 0x0000002000002947 */ /* 0x000fea0003800000 */
[----:B------:R-:W-:Y:S05]  /*3810*/  @P0 BRA `(.L_x_12367) ;  /* 0x0000003000000947 */ /* 0x000fea0003800000 */
[----:B------:R-:W-:Y:S05]  /*3820*/  BRA `(.L_x_12368) ;  /* 0x0000004000007947 */ /* 0x000fea0003800000 */
.L_x_12366:
[----:B-----5:R-:W-:-:S05]  /*3830*/  PRMT R165, RZ, 0x5410, R35 ;  /* 0x00005410ffa57816 */ /* 0x020fca0000000023 */
[----:B------:R-:W-:-:S05]  /*3840*/  FADD.FTZ R200, R165, R200 ;  /* 0x000000c8a5c87221 */ /* 0x000fca0000010000 */
.L_x_12367:
[----:B------:R-:W-:-:S04]  /*3850*/  F2FP.BF16.PACK_AB R164, RZ, R200 ;  /* 0x000000c8ffa4723e */ /* 0x000fc800000010ff */
[----:B------:R-:W-:Y:S02]  /*3860*/  PRMT R31, R164, 0x7610, R31 ;  /* 0x00007610a41f7816 */ /* 0x000fe4000000001f */
.L_x_12368:
[----:B------:R-:W-:-:S05]  /*3870*/  PRMT R167, RZ, 0x7610, R167 ;  /* 0x00007610ffa77816 */ /* 0x000fca00000000a7 */
[----:B------:R-:W-:Y:S01]  /*3880*/  FMUL.FTZ R208, R167, R210 ;  /* 0x000000d2a7d07220 */ /* 0x000fe20000410000 */
[----:B------:R-:W-:Y:S05]  /*3890*/  @P2 BRA `(.L_x_12369) ;  /* 0x0000002000002947 */ /* 0x000fea0003800000 */
[----:B------:R-:W-:Y:S05]  /*38a0*/  @P0 BRA `(.L_x_12370) ;  /* 0x0000003000000947 */ /* 0x000fea0003800000 */
[----:B------:R-:W-:Y:S05]  /*38b0*/  BRA `(.L_x_12371) ;  /* 0x0000004000007947 */ /* 0x000fea0003800000 */
.L_x_12369:
[----:B-----5:R-:W-:-:S05]  /*38c0*/  PRMT R165, RZ, 0x7610, R35 ;  /* 0x00007610ffa57816 */ /* 0x020fca0000000023 */
[----:B------:R-:W-:-:S05]  /*38d0*/  FADD.FTZ R208, R165, R208 ;  /* 0x000000d0a5d07221 */ /* 0x000fca0000010000 */
.L_x_12370:
[----:B------:R-:W-:-:S04]  /*38e0*/  F2FP.BF16.PACK_AB R164, RZ, R208 ;  /* 0x000000d0ffa4723e */ /* 0x000fc800000010ff */
[----:B------:R-:W-:Y:S02]  /*38f0*/  PRMT R31, R31, 0x5410, R164 ;  /* 0x000054101f1f7816 */ /* 0x000fe400000000a4 */
.L_x_12371:
[----:B------:R-:W-:-:S04]  /*3900*/  @P0 LEA R164, P2, R211, c[0x0][0x188], 0x4 ;  /* 0x00006200d3a40a11 */ /* 0x000fc800078420ff */
[----:B------:R-:W-:-:S05]  /*3910*/  @P0 LEA.HI.X R165, R211, c[0x0][0x18c], RZ, 0x4, P2 ;  /* 0x00006300d3a50a11 */ /* 0x000fca00010f24ff */
[----:B------:R0:W-:Y:S04]  /*3920*/  @P0 STG.E.128 [R164.64], R28 ;  /* 0x0000001ca4000986 */ /* 0x0001e8000c101d04 */
.L_x_12347:
[----:B------:R-:W-:Y:S05]  /*3930*/  BSYNC B0 ;  /* 0x0000000000007941 */ /* 0x000fea0003800000 */
.L_x_12346:
[----:B0-----:R-:W-:Y:S01]  /*3940*/  FADD.FTZ R165, RZ, R2 ;  /* 0x00000002ffa57221 */ /* 0x001fe20000010000 */
[----:B------:R-:W-:Y:S02]  /*3950*/  ISETP.GT.U32.AND P2, PT, R6, 0x3f, PT ;  /* 0x0000003f0600780c */ /* 0x000fe40003f44070 */
[----:B------:R-:W-:Y:S01]  /*3960*/  LOP3.LUT R5, R5, 0xfffffffb, RZ, 0xc0, !PT ;  /* 0xfffffffb05057812 */ /* 0x000fe200078ec0ff */
[----:B------:R-:W-:Y:S01]  /*3970*/  FADD.FTZ R164, R14, R165 ;  /* 0x000000a50ea47221 */ /* 0x000fe20000010000 */
[C---:B------:R-:W-:Y:S02]  /*3980*/  ISETP.GT.U32.AND P3, PT, R6.reuse, 0xbf, PT ;  /* 0x000000bf0600780c */ /* 0x040fe40003f64070 */
[C---:B------:R-:W-:Y:S01]  /*3990*/  ISETP.GT.U32.AND P4, PT, R6.reuse, 0xdf, PT ;  /* 0x000000df0600780c */ /* 0x040fe20003f84070 */
        /* <DEDUP_REMOVED lines=75> */
.L_x_12392:
        /* <DEDUP_REMOVED lines=154> */
.L_x_12393:
        /* <DEDUP_REMOVED lines=17> */
[--C-:B-1----:R-:W-:Y:S02]  /*4900*/  FADD.FTZ R164, R2, -R209.reuse ;  /* 0x800000d102a47221 */ /* 0x102fe40000010000 */
        /* <DEDUP_REMOVED lines=9> */
[C---:B------:R-:W-:Y:S01]  /*49a0*/  FMUL.FTZ R167, R213.reuse, R210 ;  /* 0x000000d2d5a77220 */ /* 0x040fe20000410000 */
[----:B------:R-:W-:Y:S01]  /*49b0*/  HFMA2.MMA R210, -RZ, RZ, 0, 9.5367431640625e-07 ;  /* 0x00000010ffd27435 */ /* 0x000fe200000001ff */
[----:B------:R-:W-:-:S02]  /*49c0*/  FMUL.FTZ R211, R213, R214 ;  /* 0x000000d6d5d37220 */ /* 0x000fc40000410000 */
[C---:B------:R-:W-:Y:S02]  /*49d0*/  FMUL.FTZ R212, R213.reuse, R212 ;  /* 0x000000d4d5d47220 */ /* 0x040fe40000410000 */
[C---:B------:R-:W-:Y:S02]  /*49e0*/  FMUL.FTZ R216, R213.reuse, R216 ;  /* 0x000000d8d5d87220 */ /* 0x040fe40000410000 */
[C---:B------:R-:W-:Y:S02]  /*49f0*/  FMUL.FTZ R215, R213.reuse, R218 ;  /* 0x000000dad5d77220 */ /* 0x040fe40000410000 */
[----:B------:R-:W-:Y:S02]  /*4a00*/  FMUL.FTZ R220, R213, R220 ;  /* 0x000000dcd5dc7220 */ /* 0x000fe40000410000 */
[----:B-----5:R-:W-:Y:S02]  /*4a10*/  FFMA.FTZ R164, R152, R165, R160 ;  /* 0x000000a598a47223 */ /* 0x020fe400000100a0 */
[----:B------:R-:W-:-:S02]  /*4a20*/  FFMA.FTZ R165, R153, R166, R161 ;  /* 0x000000a699a57223 */ /* 0x000fc400000100a1 */
[----:B------:R-:W-:Y:S02]  /*4a30*/  FFMA.FTZ R166, R148, R211, R156 ;  /* 0x000000d394a67223 */ /* 0x000fe4000001009c */
[----:B------:R-:W-:Y:S01]  /*4a40*/  FFMA.FTZ R167, R154, R167, R162 ;  /* 0x000000a79aa77223 */ /* 0x000fe200000100a2 */
[----:B------:R-:W-:Y:S01]  /*4a50*/  F2FP.BF16.PACK_AB R164, R165, R164 ;  /* 0x000000a4a5a4723e */ /* 0x000fe200000010ff */
[----:B------:R-:W-:Y:S02]  /*4a60*/  FFMA.FTZ R212, R155, R212, R163 ;  /* 0x000000d49bd47223 */ /* 0x000fe400000100a3 */
[----:B------:R-:W-:Y:S02]  /*4a70*/  FFMA.FTZ R211, R149, R216, R157 ;  /* 0x000000d895d37223 */ /* 0x000fe4000001009d */
[----:B------:R-:W-:Y:S01]  /*4a80*/  FFMA.FTZ R215, R150, R215, R158 ;  /* 0x000000d796d77223 */ /* 0x000fe2000001009e */
[----:B------:R-:W-:Y:S01]  /*4a90*/  F2FP.BF16.PACK_AB R165, R212, R167 ;  /* 0x000000a7d4a5723e */ /* 0x000fe200000010ff */
[----:B------:R-:W-:Y:S01]  /*4aa0*/  FFMA.FTZ R220, R151, R220, R159 ;  /* 0x000000dc97dc7223 */ /* 0x000fe2000001009f */
[----:B------:R-:W-:Y:S01]  /*4ab0*/  F2FP.BF16.PACK_AB R166, R211, R166 ;  /* 0x000000a6d3a6723e */ /* 0x000fe200000010ff */
[C---:B------:R-:W-:Y:S01]  /*4ac0*/  IMAD.WIDE.U32 R210, R3.reuse, R210, c[0x0][0x208] ;  /* 0x0000820003d27625 */ /* 0x040fe200078e00d2 */
[----:B------:R-:W-:-:S02]  /*4ad0*/  IADD3 R3, R3, 0x20, RZ ;  /* 0x0000002003037810 */ /* 0x000fc40007ffe0ff */
[----:B------:R-:W-:-:S05]  /*4ae0*/  F2FP.BF16.PACK_AB R167, R220, R215 ;  /* 0x000000d7dca7723e */ /* 0x000fca00000010ff */
[----:B------:R0:W-:Y:S02]  /*4af0*/  STG.E.128 [R210.64], R164 ;  /* 0x000000a4d2007986 */ /* 0x0001e4000c101d04 */
.L_x_12375:
[----:B------:R-:W-:Y:S05]  /*4b00*/  BSYNC B0 ;  /* 0x0000000000007941 */ /* 0x000fea0003800000 */
.L_x_12374:
        /* <DEDUP_REMOVED lines=14> */
[C---:B------:R-:W-:Y:S01]  /*4bf0*/  FMUL.FTZ R167, R213.reuse, R210 ;  /* 0x000000d2d5a77220 */ /* 0x040fe20000410000 */
[----:B------:R-:W-:Y:S01]  /*4c00*/  MOV R210, 0x10 ;  /* 0x0000001000d27802 */ /* 0x000fe20000000f00 */
[----:B------:R-:W-:-:S02]  /*4c10*/  FMUL.FTZ R212, R213, R212 ;  /* 0x000000d4d5d47220 */ /* 0x000fc40000410000 */
[C---:B------:R-:W-:Y:S02]  /*4c20*/  FMUL.FTZ R216, R213.reuse, R216 ;  /* 0x000000d8d5d87220 */ /* 0x040fe40000410000 */
[C---:B------:R-:W-:Y:S02]  /*4c30*/  FMUL.FTZ R215, R213.reuse, R218 ;  /* 0x000000dad5d77220 */ /* 0x040fe40000410000 */
[----:B------:R-:W-:Y:S02]  /*4c40*/  FMUL.FTZ R220, R213, R220 ;  /* 0x000000dcd5dc7220 */ /* 0x000fe40000410000 */
[----:B-----5:R-:W-:Y:S02]  /*4c50*/  FFMA.FTZ R164, R136, R165, R144 ;  /* 0x000000a588a47223 */ /* 0x020fe40000010090 */
[----:B------:R-:W-:Y:S02]  /*4c60*/  FFMA.FTZ R165, R137, R166, R145 ;  /* 0x000000a689a57223 */ /* 0x000fe40000010091 */
[----:B------:R-:W-:-:S02]  /*4c70*/  FFMA.FTZ R166, R132, R211, R140 ;  /* 0x000000d384a67223 */ /* 0x000fc4000001008c */
        /* <DEDUP_REMOVED lines=12> */
.L_x_12377:
[----:B------:R-:W-:Y:S05]  /*4d40*/  BSYNC B0 ;  /* 0x0000000000007941 */ /* 0x000fea0003800000 */
.L_x_12376:
        /* <DEDUP_REMOVED lines=35> */
.L_x_12379:
[----:B------:R-:W-:Y:S05]  /*4f80*/  BSYNC B0 ;  /* 0x0000000000007941 */ /* 0x000fea0003800000 */
.L_x_12378:
        /* <DEDUP_REMOVED lines=35> */
.L_x_12381:
[----:B------:R-:W-:Y:S05]  /*51c0*/  BSYNC B0 ;  /* 0x0000000000007941 */ /* 0x000fea0003800000 */
.L_x_12380:
        /* <DEDUP_REMOVED lines=35> */
.L_x_12383:
[----:B------:R-:W-:Y:S05]  /*5400*/  BSYNC B0 ;  /* 0x0000000000007941 */ /* 0x000fea0003800000 */
.L_x_12382:
        /* <DEDUP_REMOVED lines=35> */
.L_x_12385:
[----:B------:R-:W-:Y:S05]  /*5640*/  BSYNC B0 ;  /* 0x0000000000007941 */ /* 0x000fea0003800000 */
.L_x_12384:
        /* <DEDUP_REMOVED lines=35> */
.L_x_12387:
[----:B------:R-:W-:Y:S05]  /*5880*/  BSYNC B0 ;  /* 0x0000000000007941 */ /* 0x000fea0003800000 */
.L_x_12386:
        /* <DEDUP_REMOVED lines=23> */
[----:B------:R-:W-:Y:S02]  /*5a00*/  FFMA.FTZ R210, R36, R209, R44 ;  /* 0x000000d124d27223 */ /* 0x000fe4000001002c */
[----:B------:R-:W-:Y:S02]  /*5a10*/  FFMA.FTZ R211, R37, R216, R45 ;  /* 0x000000d825d37223 */ /* 0x000fe4000001002d */
[----:B------:R-:W-:Y:S02]  /*5a20*/  FFMA.FTZ R220, R39, R220, R47 ;  /* 0x000000dc27dc7223 */ /* 0x000fe4000001002f */
[----:B------:R-:W-:Y:S02]  /*5a30*/  FFMA.FTZ R212, R43, R212, R51 ;  /* 0x000000d42bd47223 */ /* 0x000fe40000010033 */
[----:B------:R-:W-:Y:S01]  /*5a40*/  FFMA.FTZ R209, R41, R166, R49 ;  /* 0x000000a629d17223 */ /* 0x000fe20000010031 */
[----:B------:R-:W-:Y:S01]  /*5a50*/  F2FP.BF16.PACK_AB R166, R211, R210 ;  /* 0x000000d2d3a6723e */ /* 0x000fe200000010ff */
[----:B------:R-:W-:Y:S01]  /*5a60*/  IMAD.WIDE.U32 R210, R3, R214, c[0x0][0x208] ;  /* 0x0000820003d27625 */ /* 0x000fe200078e00d6 */
[----:B------:R-:W-:-:S02]  /*5a70*/  F2FP.BF16.PACK_AB R167, R220, R167 ;  /* 0x000000a7dca7723e */ /* 0x000fc400000010ff */
[----:B------:R-:W-:Y:S02]  /*5a80*/  F2FP.BF16.PACK_AB R165, R212, R165 ;  /* 0x000000a5d4a5723e */ /* 0x000fe400000010ff */
[----:B------:R-:W-:-:S05]  /*5a90*/  F2FP.BF16.PACK_AB R164, R209, R164 ;  /* 0x000000a4d1a4723e */ /* 0x000fca00000010ff */
[----:B------:R0:W-:Y:S02]  /*5aa0*/  STG.E.128 [R210.64], R164 ;  /* 0x000000a4d2007986 */ /* 0x0001e4000c101d04 */
.L_x_12389:
[----:B------:R-:W-:Y:S05]  /*5ab0*/  BSYNC B0 ;  /* 0x0000000000007941 */ /* 0x000fea0003800000 */
.L_x_12388:
[----:B------:R-:W-:-:S10]  /*5ac0*/  HFMA2.MMA R3, -RZ, RZ, 0, 2.384185791015625e-07 ;  /* 0x00000004ff037435 */ /* 0x000fd400000001ff */
[----:B------:R-:W-:-:S05]  /*5ad0*/  IMAD R4, R3, c[0x0][0x160], R4 ;  /* 0x0000580003047a24 */ /* 0x000fca00078e0204 */
[----:B------:R-:W-:-:S13]  /*5ae0*/  ISETP.GE.AND P2, PT, R4, c[0x0][0x164], PT ;  /* 0x0000590004007a0c */ /* 0x000fda0003f46270 */
[----:B01---5:R-:W-:Y:S01]  /*5af0*/  @P2 CALL.REL.NOINC `(.L_x_12390) ;  /* 0x0000001000002944 */ /* 0x023fe20003c00000 */
[----:B------:R-:W-:Y:S05]  /*5b00*/  BRA `(.L_x_12391) ;  /* 0xffffb07000007947 */ /* 0x000fea000383ffff */
.L_x_12390:
[----:B------:R-:W-:Y:S05]  /*5b10*/  EXIT ;  /* 0x000000000000794d */ /* 0x000fea0003800000 */
.L_x_12372:
[----:B------:R-:W-:Y:S01]  /*5b20*/  HFMA2.MMA R213, -RZ, RZ, 0, 5.9604644775390625e-08 ;  /* 0x00000001ffd57435 */ /* 0x000fe200000001ff */
[----:B------:R-:W-:Y:S02]  /*5b30*/  MOV R166, R167 ;  /* 0x000000a700a67202 */ /* 0x000fe40000000f00 */
[----:B------:R-:W-:Y:S02]  /*5b40*/  MOV R209, 0x1f ;  /* 0x0000001f00d17802 */ /* 0x000fe40000000f00 */
[----:B------:R-:W-:Y:S02]  /*5b50*/  MOV R212, 0xffffffff ;  /* 0xffffffff00d47802 */ /* 0x000fe40000000f00 */
[----:B------:R-:W-:Y:S02]  /*5b60*/  MOV R164, 0x5b80 ;  /* 0x00005b8000a47802 */ /* 0x000fe40000000f00 */
[----:B-----5:R-:W-:Y:S05]  /*5b70*/  CALL.REL.NOINC `($__internal_32_$__cuda_sm70_shflsync_bfly_p) ;  /* 0x00000c1000007944 */ /* 0x020fea0003c00000 */
[----:B-1----:R-:W-:Y:S01]  /*5b80*/  MOV R164, R213 ;  /* 0x000000d500a47202 */ /* 0x002fe20000000f00 */
[----:B0-----:R-:W-:Y:S05]  /*5b90*/  BRA `(.L_x_12392) ;  /* 0xffffe2b000007947 */ /* 0x001fea000383ffff */
.L_x_12373:
[----:B------:R-:W-:Y:S01]  /*5ba0*/  HFMA2.MMA R213, -RZ, RZ, 0, 1.1920928955078125e-07 ;  /* 0x00000002ffd57435 */ /* 0x000fe200000001ff */
[----:B------:R-:W-:Y:S02]  /*5bb0*/  MOV R166, R214 ;  /* 0x000000d600a67202 */ /* 0x000fe40000000f00 */
[----:B------:R-:W-:-:S02]  /*5bc0*/  MOV R209, 0x1f ;  /* 0x0000001f00d17802 */ /* 0x000fc40000000f00 */
[----:B------:R-:W-:Y:S02]  /*5bd0*/  MOV R212, 0xffffffff ;  /* 0xffffffff00d47802 */ /* 0x000fe40000000f00 */
[----:B------:R-:W-:Y:S02]  /*5be0*/  MOV R164, 0x5c00 ;  /* 0x00005c0000a47802 */ /* 0x000fe40000000f00 */
[----:B0----5:R-:W-:Y:S05]  /*5bf0*/  CALL.REL.NOINC `($__internal_32_$__cuda_sm70_shflsync_bfly_p) ;  /* 0x00000b9000007944 */ /* 0x021fea0003c00000 */
[----:B01----:R-:W-:Y:S01]  /*5c00*/  FADD.FTZ R166, R214, R213 ;  /* 0x000000d5d6a67221 */ /* 0x003fe20000010000 */
[----:B------:R-:W-:Y:S01]  /*5c10*/  HFMA2.MMA R213, -RZ, RZ, 0, 2.384185791015625e-07 ;  /* 0x00000004ffd57435 */ /* 0x000fe200000001ff */
[----:B------:R-:W-:Y:S02]  /*5c20*/  MOV R209, 0x1f ;  /* 0x0000001f00d17802 */ /* 0x000fe40000000f00 */
[----:B------:R-:W-:Y:S02]  /*5c30*/  MOV R212, 0xffffffff ;  /* 0xffffffff00d47802 */ /* 0x000fe40000000f00 */
[----:B------:R-:W-:Y:S02]  /*5c40*/  MOV R164, 0x5c60 ;  /* 0x00005c6000a47802 */ /* 0x000fe40000000f00 */
[----:B------:R-:W-:Y:S05]  /*5c50*/  CALL.REL.NOINC `($__internal_32_$__cuda_sm70_shflsync_bfly_p) ;  /* 0x00000b3000007944 */ /* 0x000fea0003c00000 */
[----:B01----:R-:W-:Y:S01]  /*5c60*/  FADD.FTZ R166, R166, R213 ;  /* 0x000000d5a6a67221 */ /* 0x003fe20000010000 */
[----:B------:R-:W-:Y:S01]  /*5c70*/  HFMA2.MMA R213, -RZ, RZ, 0, 4.76837158203125e-07 ;  /* 0x00000008ffd57435 */ /* 0x000fe200000001ff */
[----:B------:R-:W-:-:S02]  /*5c80*/  MOV R209, 0x1f ;  /* 0x0000001f00d17802 */ /* 0x000fc40000000f00 */
[----:B------:R-:W-:Y:S02]  /*5c90*/  MOV R212, 0xffffffff ;  /* 0xffffffff00d47802 */ /* 0x000fe40000000f00 */
[----:B------:R-:W-:Y:S02]  /*5ca0*/  MOV R164, 0x5cc0 ;  /* 0x00005cc000a47802 */ /* 0x000fe40000000f00 */
[----:B------:R-:W-:Y:S05]  /*5cb0*/  CALL.REL.NOINC `($__internal_32_$__cuda_sm70_shflsync_bfly_p) ;  /* 0x00000ad000007944 */ /* 0x000fea0003c00000 */
[----:B01----:R-:W-:Y:S01]  /*5cc0*/  FADD.FTZ R166, R166, R213 ;  /* 0x000000d5a6a67221 */ /* 0x003fe20000010000 */
[----:B------:R-:W-:Y:S01]  /*5cd0*/  HFMA2.MMA R213, -RZ, RZ, 0, 9.5367431640625e-07 ;  /* 0x00000010ffd57435 */ /* 0x000fe200000001ff */
[----:B------:R-:W-:Y:S02]  /*5ce0*/  MOV R209, 0x1f ;  /* 0x0000001f00d17802 */ /* 0x000fe40000000f00 */
[----:B------:R-:W-:Y:S02]  /*5cf0*/  MOV R212, 0xffffffff ;  /* 0xffffffff00d47802 */ /* 0x000fe40000000f00 */
[----:B------:R-:W-:Y:S02]  /*5d00*/  MOV R164, 0x5d20 ;  /* 0x00005d2000a47802 */ /* 0x000fe40000000f00 */
[----:B------:R-:W-:Y:S05]  /*5d10*/  CALL.REL.NOINC `($__internal_32_$__cuda_sm70_shflsync_bfly_p) ;  /* 0x00000a7000007944 */ /* 0x000fea0003c00000 */
        /* <DEDUP_REMOVED lines=140> */
[----:B------:R-:W-:Y:S05]  /*65e0*/  CALL.REL.NOINC `($__internal_32_$__cuda_sm70_shflsync_bfly_p) ;  /* 0x000001a000007944 */ /* 0x000fea0003c00000 */
[----:B01----:R-:W-:Y:S01]  /*65f0*/  FADD.FTZ R166, R166, R213 ;  /* 0x000000d5a6a67221 */ /* 0x003fe20000010000 */
[----:B------:R-:W-:Y:S01]  /*6600*/  HFMA2.MMA R213, -RZ, RZ, 0, 1.1920928955078125e-07 ;  /* 0x00000002ffd57435 */ /* 0x000fe200000001ff */
[----:B------:R-:W-:Y:S02]  /*6610*/  MOV R209, 0x1f ;  /* 0x0000001f00d17802 */ /* 0x000fe40000000f00 */
[----:B------:R-:W-:Y:S02]  /*6620*/  MOV R212, 0xffffffff ;  /* 0xffffffff00d47802 */ /* 0x000fe40000000f00 */
[----:B------:R-:W-:Y:S02]  /*6630*/  MOV R164, 0x6650 ;  /* 0x0000665000a47802 */ /* 0x000fe40000000f00 */
[----:B------:R-:W-:Y:S05]  /*6640*/  CALL.REL.NOINC `($__internal_32_$__cuda_sm70_shflsync_bfly_p) ;  /* 0x0000014000007944 */ /* 0x000fea0003c00000 */
[----:B01----:R-:W-:Y:S01]  /*6650*/  FADD.FTZ R166, R166, R213 ;  /* 0x000000d5a6a67221 */ /* 0x003fe20000010000 */
[----:B------:R-:W-:Y:S01]  /*6660*/  HFMA2.MMA R213, -RZ, RZ, 0, 2.384185791015625e-07 ;  /* 0x00000004ffd57435 */ /* 0x000fe200000001ff */
[----:B------:R-:W-:Y:S02]  /*6670*/  MOV R209, 0x1f ;  /* 0x0000001f00d17802 */ /* 0x000fe40000000f00 */
[----:B------:R-:W-:-:S02]  /*6680*/  MOV R212, 0xffffffff ;  /* 0xffffffff00d47802 */ /* 0x000fc40000000f00 */
[----:B------:R-:W-:Y:S02]  /*6690*/  MOV R164, 0x66b0 ;  /* 0x000066b000a47802 */ /* 0x000fe40000000f00 */
[----:B------:R-:W-:Y:S05]  /*66a0*/  CALL.REL.NOINC `($__internal_32_$__cuda_sm70_shflsync_bfly_p) ;  /* 0x000000e000007944 */ /* 0x000fea0003c00000 */
[----:B01----:R-:W-:Y:S01]  /*66b0*/  FADD.FTZ R166, R166, R213 ;  /* 0x000000d5a6a67221 */ /* 0x003fe20000010000 */
[----:B------:R-:W-:Y:S01]  /*66c0*/  HFMA2.MMA R213, -RZ, RZ, 0, 4.76837158203125e-07 ;  /* 0x00000008ffd57435 */ /* 0x000fe200000001ff */
[----:B------:R-:W-:Y:S02]  /*66d0*/  MOV R209, 0x1f ;  /* 0x0000001f00d17802 */ /* 0x000fe40000000f00 */
[----:B------:R-:W-:Y:S02]  /*66e0*/  MOV R212, 0xffffffff ;  /* 0xffffffff00d47802 */ /* 0x000fe40000000f00 */
[----:B------:R-:W-:Y:S02]  /*66f0*/  MOV R164, 0x6710 ;  /* 0x0000671000a47802 */ /* 0x000fe40000000f00 */
[----:B------:R-:W-:Y:S05]  /*6700*/  CALL.REL.NOINC `($__internal_32_$__cuda_sm70_shflsync_bfly_p) ;  /* 0x0000008000007944 */ /* 0x000fea0003c00000 */
[----:B-1----:R-:W-:Y:S01]  /*6710*/  FADD.FTZ R210, R166, R213 ;  /* 0x000000d5a6d27221 */ /* 0x002fe20000010000 */
[----:B------:R-:W-:Y:S01]  /*6720*/  HFMA2.MMA R213, -RZ, RZ, 0, 9.5367431640625e-07 ;  /* 0x00000010ffd57435 */ /* 0x000fe200000001ff */
[----:B0-----:R-:W-:Y:S02]  /*6730*/  MOV R209, 0x1f ;  /* 0x0000001f00d17802 */ /* 0x001fe40000000f00 */
[----:B------:R-:W-:-:S02]  /*6740*/  MOV R212, 0xffffffff ;  /* 0xffffffff00d47802 */ /* 0x000fc40000000f00 */
[----:B------:R-:W-:Y:S02]  /*6750*/  MOV R166, R210 ;  /* 0x000000d200a67202 */ /* 0x000fe40000000f00 */
[----:B------:R-:W-:Y:S02]  /*6760*/  MOV R164, 0x6780 ;  /* 0x0000678000a47802 */ /* 0x000fe40000000f00 */
[----:B------:R-:W-:Y:S05]  /*6770*/  CALL.REL.NOINC `($__internal_32_$__cuda_sm70_shflsync_bfly_p) ;  /* 0x0000001000007944 */ /* 0x000fea0003c00000 */
[----:B01----:R-:W-:Y:S05]  /*6780*/  BRA `(.L_x_12393) ;  /* 0xffffe06000007947 */ /* 0x003fea000383ffff */
        .weak           $__internal_32_$__cuda_sm70_shflsync_bfly_p
        .type           $__internal_32_$__cuda_sm70_shflsync_bfly_p,@function
        .size           $__internal_32_$__cuda_sm70_shflsync_bfly_p,(.L_x_57072 - $__internal_32_$__cuda_sm70_shflsync_bfly_p)
$__internal_32_$__cuda_sm70_shflsync_bfly_p:
[----:B------:R-:W-:Y:S01]  /*6790*/  HFMA2.MMA R165, -RZ, RZ, 0, 0 ;  /* 0x00000000ffa57435 */ /* 0x000fe200000001ff */
[----:B------:R-:W-:Y:S04]  /*67a0*/  WARPSYNC R212 ;  /* 0x000000d400007348 */ /* 0x000fe80003800000 */
[----:B------:R0:W1:Y:S01]  /*67b0*/  SHFL.BFLY PT, R213, R166, R213, R209 ;  /* 0x0c0000d5a6d57389 */ /* 0x00006200000e00d1 */
[----:B------:R-:W-:Y:S05]  /*67c0*/  RET.REL.NODEC R164 `(_ZN10layer_norm13ln_fwd_kernelINS_13Kernel_traitsIf13__nv_bfloat16S2_S2_fjLj2048ELj1ELj4ELj1ELj16ENS_18Kernel_traits_baseILj2048EfS2_S2_S2_fjLj128EEEEELb0ELb0ELb0ELb0EEEvNS_9FwdParamsE) ;  /* 0xffff9830a4007950 */ /* 0x000fea0003c3ffff */
.L_x_12394:
        /* <DEDUP_REMOVED lines=11> */
.L_x_57072:


//--------------------- .text._ZN10layer_norm13ln_fwd_kernelINS_13Kernel_traitsIf13__nv_bfloat16S2_S2_fjLj2048ELj1ELj4ELj1ELj16ENS_18Kernel_traits_baseILj2048EfS2_S2_S2_fjLj128EEEEELb0ELb0ELb0ELb1EEEvNS_9FwdParamsE --------------------------
	.section	.text._ZN10layer_norm13ln_fwd_kernelINS_13Kernel_traitsIf13__nv_bfloat16S2_S2_fjLj2048ELj1ELj4ELj1ELj16ENS_18Kernel_traits_baseILj2048EfS2_S2_S2_fjLj128EEEEELb0ELb0ELb0ELb1EEEvNS_9FwdParamsE,"ax",@progbits
	.sectioninfo	@"SHI_REGISTERS=231"
	.align	128
        .global         _ZN10layer_norm13ln_fwd_kernelINS_13Kernel_traitsIf13__nv_bfloat16S2_S2_fjLj2048ELj1ELj4ELj1ELj16ENS_18Kernel_traits_baseILj2048EfS2_S2_S2_fjLj128EEEEELb0ELb0ELb0ELb1EEEvNS_9FwdParamsE
        .type           _ZN10layer_norm13ln_fwd_kernelINS_13Kernel_traitsIf13__nv_bfloat16S2_S2_fjLj2048ELj1ELj4ELj1ELj16ENS_18Kernel_traits_baseILj2048EfS2_S2_S2_fjLj128EEEEELb0ELb0ELb0ELb1EEEvNS_9FwdParamsE,@function
        .size           _ZN10layer_norm13ln_fwd_kernelINS_13Kernel_traitsIf13__nv_bfloat16S2_S2_fjLj2048ELj1ELj4ELj1ELj16ENS_18Kernel_traits_baseILj2048EfS2_S2_S2_fjLj128EEEEELb0ELb0ELb0ELb1EEEvNS_9FwdParamsE,(.L_x_57073 - _ZN10layer_norm13ln_fwd_kernelINS_13Kernel_traitsIf13__nv_bfloat16S2_S2_fjLj2048ELj1ELj4ELj1ELj16ENS_18Kernel_traits_baseILj2048EfS2_S2_S2_fjLj128EEEEELb0ELb0ELb0ELb1EEEvNS_9FwdParamsE)
        .other          _ZN10layer_norm13ln_fwd_kernelINS_13Kernel_traitsIf13__nv_bfloat16S2_S2_fjLj2048ELj1ELj4ELj1ELj16ENS_18Kernel_traits_baseILj2048EfS2_S2_S2_fjLj128EEEEELb0ELb0ELb0ELb1EEEvNS_9FwdParamsE,@"STO_CUDA_ENTRY STV_DEFAULT"
_ZN10layer_norm13ln_fwd_kernelINS_13Kernel_traitsIf13__nv_bfloat16S2_S2_fjLj2048ELj1ELj4ELj1ELj16ENS_18Kernel_traits_baseILj2048EfS2_S2_S2_fjLj128EEEEELb0ELb0ELb0ELb1EEEvNS_9FwdParamsE:
.text._ZN10layer_norm13ln_fwd_kernelINS_13Kernel_traitsIf13__nv_bfloat16S2_S2_fjLj2048ELj1ELj4ELj1ELj16ENS_18Kernel_traits_baseILj2048EfS2_S2_S2_fjLj128EEEEELb0ELb0ELb0ELb1EEEvNS_9FwdParamsE:
[----:B------:R-:W-:Y:S02]  /*0000*/  MOV R1, c[0x0][0x28] ;  /* 0x00000a0000017a02 */ /* 0x000fe40000000f00 */
[----:B------:R-:W0:Y:S01]  /*0010*/  S2R R2, SR_TID.X ;  /* 0x0000000000027919 */ /* 0x000e220000002100 */
[----:B------:R-:W-:Y:S01]  /*0020*/  ISETP.NE.U32.AND P0, PT, RZ, c[0x0][0x218], PT ;  /* 0x00008600ff007a0c */ /* 0x000fe20003f05070 */
[----:B------:R-:W-:Y:S01]  /*0030*/  CS2R R136, SRZ ;  /* 0x0000000000887805 */ /* 0x000fe2000001ff00 */
[----:B------:R-:W-:Y:S01]  /*0040*/  CS2R R138, SRZ ;  /* 0x00000000008a7805 */ /* 0x000fe2000001ff00 */
[----:B------:R-:W1:Y:S01]  /*0050*/  S2R R3, SR_CTAID.X ;  /* 0x0000000000037919 */ /* 0x000e620000002500 */
[----:B------:R-:W-:Y:S01]  /*0060*/  ISETP.NE.AND.EX P0, PT, RZ, c[0x0][0x21c], PT, P0 ;  /* 0x00008700ff007a0c */ /* 0x000fe20003f05300 */
[----:B------:R-:W-:Y:S01]  /*0070*/  CS2R R132, SRZ ;  /* 0x0000000000847805 */ /* 0x000fe2000001ff00 */
        /* <DEDUP_REMOVED lines=17> */
[----:B0-----:R-:W-:Y:S01]  /*0190*/  SHF.R.U32.HI R0, RZ, 0x5, R2 ;  /* 0x00000005ff007819 */ /* 0x001fe20000011602 */
[----:B------:R-:W-:Y:S01]  /*01a0*/  CS2R R96, SRZ ;  /* 0x0000000000607805 */ /* 0x000fe2000001ff00 */
[----:B------:R-:W-:Y:S01]  /*01b0*/  CS2R R98, SRZ ;  /* 0x0000000000627805 */ /* 0x000fe2000001ff00 */
[----:B------:R-:W-:Y:S01]  /*01c0*/  CS2R R92, SRZ ;  /* 0x00000000005c7805 */ /* 0x000fe2000001ff00 */
[----:B-1----:R-:W-:Y:S01]  /*01d0*/  LEA R148, R3, R0, 0x2 ;  /* 0x0000000003947211 */ /* 0x002fe200078e10ff */
[----:B------:R-:W-:Y:S01]  /*01e0*/  CS2R R94, SRZ ;  /* 0x00000000005e7805 */ /* 0x000fe2000001ff00 */
[----:B------:R-:W-:Y:S01]  /*01f0*/  SHF.L.U32 R0, R2, 0x5, RZ ;  /* 0x0000000502007819 */ /* 0x000fe200000006ff */
[----:B------:R-:W-:Y:S01]  /*0200*/  CS2R R88, SRZ ;  /* 0x0000000000587805 */ /* 0x000fe2000001ff00 */
[----:B------:R-:W-:Y:S01]  /*0210*/  CS2R R90, SRZ ;  /* 0x00000000005a7805 */ /* 0x000fe2000001ff00 */
[----:B------:R-:W-:Y:S01]  /*0220*/  CS2R R84, SRZ ;  /* 0x0000000000547805 */ /* 0x000fe2000001ff00 */
[----:B------:R-:W-:Y:S01]  /*0230*/  LOP3.LUT R0, R0, 0x3e0, RZ, 0xc0, !PT ;  /* 0x000003e000007812 */ /* 0x000fe200078ec0ff */
[----:B------:R-:W-:Y:S01]  /*0240*/  CS2R R86, SRZ ;  /* 0x0000000000567805 */ /* 0x000fe2000001ff00 */
[----:B------:R-:W-:Y:S01]  /*0250*/  CS2R R80, SRZ ;  /* 0x0000000000507805 */ /* 0x000fe2000001ff00 */
[----:B------:R-:W-:Y:S01]  /*0260*/  CS2R R82, SRZ ;  /* 0x0000000000527805 */ /* 0x000fe2000001ff00 */
[----:B------:R-:W-:Y:S01]  /*0270*/  IADD3 R4, P1, R0, c[0x0][0x218], RZ ;  /* 0x0000860000047a10 */ /* 0x000fe20007f3e0ff */
[----:B------:R-:W-:Y:S01]  /*0280*/  CS2R R76, SRZ ;  /* 0x00000000004c7805 */ /* 0x000fe2000001ff00 */
[----:B------:R-:W-:Y:S01]  /*0290*/  CS2R R78, SRZ ;  /* 0x00000000004e7805 */ /* 0x000fe2000001ff00 */
[----:B------:R-:W-:Y:S01]  /*02a0*/  ULDC.64 UR4, c[0x0][0x118] ;  /* 0x0000460000047ab9 */ /* 0x000fe20000000a00 */
[----:B------:R-:W-:-:S02]  /*02b0*/  IADD3.X R5, RZ, c[0x0][0x21c], RZ, P1, !PT ;  /* 0x00008700ff057a10 */ /* 0x000fc40000ffe4ff */
[----:B------:R-:W-:Y:S02]  /*02c0*/  ISETP.GE.AND P1, PT, R148, c[0x0][0x164], PT ;  /* 0x0000590094007a0c */ /* 0x000fe40003f26270 */
[----:B------:R-:W-:Y:S01]  /*02d0*/  IADD3 R2, P2, R0, c[0x0][0x1b0], RZ ;  /* 0x00006c0000027a10 */ /* 0x000fe20007f5e0ff */
[----:B------:R0:W5:Y:S03]  /*02e0*/  @P0 LDG.E.128 R136, [R4.64] ;  /* 0x0000000404880981 */ /* 0x000166000c1e1d00 */
[----:B------:R-:W-:Y:S01]  /*02f0*/  IADD3.X R3, RZ, c[0x0][0x1b4], RZ, P2, !PT ;  /* 0x00006d00ff037a10 */ /* 0x000fe200017fe4ff */
[----:B------:R0:W5:Y:S04]  /*0300*/  @P0 LDG.E.128 R132, [R4.64+0x10] ;  /* 0x0000100404840981 */ /* 0x000168000c1e1d00 */
        /* <DEDUP_REMOVED lines=13> */
[----:B------:R0:W5:Y:S01]  /*03e0*/  @P0 LDG.E.128 R76, [R4.64+0x1c10] ;  /* 0x001c1004044c0981 */ /* 0x000162000c1e1d00 */
[----:B------:R-:W-:Y:S05]  /*03f0*/  @P1 EXIT ;  /* 0x000000000000194d */ /* 0x000fea0003800000 */
[----:B------:R1:W5:Y:S04]  /*0400*/  LDG.E.128 R72, [R2.64] ;  /* 0x0000000402487981 */ /* 0x000368000c1e1d00 */
[----:B------:R1:W5:Y:S04]  /*0410*/  LDG.E.128 R68, [R2.64+0x10] ;  /* 0x0000100402447981 */ /* 0x000368000c1e1d00 */
        /* <DEDUP_REMOVED lines=15> */
[----:B------:R-:W-:-:S03]  /*0510*/  ULDC.U8 UR6, c[0x0][0x1f0] ;  /* 0x00007c0000067ab9 */ /* 0x000fc60000000000 */
[----:B------:R-:W-:Y:S02]  /*0520*/  LOP3.LUT P0, RZ, R0, c[0x0][0x1c0], RZ, 0xfc, !PT ;  /* 0x0000700000ff7a12 */ /* 0x000fe4000780fcff */
[----:B------:R-:W-:-:S04]  /*0530*/  MOV R0, c[0x0][0x184] ;  /* 0x0000610000007a02 */ /* 0x000fc80000000f00 */
[----:B-1----:R-:W-:Y:S02]  /*0540*/  LOP3.LUT P0, RZ, R0, c[0x0][0x1c4], RZ, 0xfc, P0 ;  /* 0x0000710000ff7a12 */ /* 0x002fe4000000fcff */
.L_x_12590:
[----:B------:R-:W1:Y:S01]  /*0550*/  S2R R213, SR_TID.X ;  /* 0x0000000000d57919 */ /* 0x000e620000002100 */
        /* <DEDUP_REMOVED lines=8> */
[----:B------:R-:W-:-:S05]  /*05e0*/  @P1 MOV R3, 0x2 ;  /* 0x0000000200031802 */ /* 0x000fca0000000f00 */
[----:B------:R-:W-:Y:S01]  /*05f0*/  @P1 IMAD.WIDE R2, R148, R3, c[0x0][0x1c0] ;  /* 0x0000700094021625 */ /* 0x000fe200078e0203 */
[----:B-1----:R-:W-:-:S04]  /*0600*/  LOP3.LUT R213, R213, 0x1f, RZ, 0xc0, !PT ;  /* 0x0000001fd5d57812 */ /* 0x002fc800078ec0ff */
[----:B------:R-:W-:Y:S01]  /*0610*/  LEA.HI.SX32 R147, R0, R213, 0x1d ;  /* 0x000000d500937211 */ /* 0x000fe200078feaff */
[----:B------:R-:W2:Y:S03]  /*0620*/  @P1 LDG.E.U16 R2, [R2.64] ;  /* 0x0000000402021981 */ /* 0x000ea6000c1e1500 */
[C---:B------:R-:W-:Y:S01]  /*0630*/  @P2 LEA R144, P3, R147.reuse, c[0x0][0x180], 0x4 ;  /* 0x0000600093902a11 */ /* 0x040fe200078620ff */
[----:B------:R-:W-:-:S06]  /*0640*/  IMAD.WIDE.U32 R140, R147, R214, c[0x0][0x170] ;  /* 0x00005c00938c7625 */ /* 0x000fcc00078e00d6 */
[----:B------:R-:W3:Y:S01]  /*0650*/  LDG.E.128 R140, [R140.64] ;  /* 0x000000048c8c7981 */ /* 0x000ee2000c1e1d00 */
[----:B------:R-:W-:-:S05]  /*0660*/  @P2 LEA.HI.X R145, R147, c[0x0][0x184], RZ, 0x4, P3 ;  /* 0x0000610093912a11 */ /* 0x000fca00018f24ff */
[----:B-----5:R1:W5:Y:S01]  /*0670*/  @P2 LDG.E.128 R8, [R144.64] ;  /* 0x0000000490082981 */ /* 0x020362000c1e1d00 */
[----:B------:R-:W-:-:S04]  /*0680*/  ISETP.NE.U32.AND P3, PT, RZ, c[0x0][0x180], PT ;  /* 0x00006000ff007a0c */ /* 0x000fc80003f65070 */
[----:B------:R-:W-:Y:S01]  /*0690*/  ISETP.NE.AND.EX P3, PT, RZ, c[0x0][0x184], PT, P3 ;  /* 0x00006100ff007a0c */ /* 0x000fe20003f65330 */
[----:B------:R-:W-:-:S06]  /*06a0*/  HFMA2.MMA R215, -RZ, RZ, 1.875, 0 ;  /* 0x3f800000ffd77435 */ /* 0x000fcc00000001ff */
[----:B--2---:R-:W-:Y:S02]  /*06b0*/  @P1 PRMT R215, RZ, 0x5410, R2 ;  /* 0x00005410ffd71816 */ /* 0x004fe40000000002 */
[----:B---3--:R-:W-:-:S05]  /*06c0*/  PRMT R166, RZ, 0x5410, R140 ;  /* 0x00005410ffa67816 */ /* 0x008fca000000008c */
[----:B------:R-:W-:Y:S01]  /*06d0*/  FMUL.FTZ R166, R166, R215 ;  /* 0x000000d7a6a67220 */ /* 0x000fe20000410000 */
[----:B------:R-:W-:Y:S05]  /*06e0*/  @P3 BRA `(.L_x_12395) ;  /* 0x0000002000003947 */ /* 0x000fea0003800000 */
[----:B-1----:R-:W-:Y:S05]  /*06f0*/  @P0 BRA `(.L_x_12396) ;  /* 0x0000003000000947 */ /* 0x002fea0003800000 */
[----:B------:R-:W-:Y:S05]  /*0700*/  BRA `(.L_x_12397) ;  /* 0x0000004000007947 */ /* 0x000fea0003800000 */
.L_x_12395:
[----:B-1---5:R-:W-:-:S05]  /*0710*/  PRMT R3, RZ, 0x5410, R8 ;  /* 0x00005410ff037816 */ /* 0x022fca0000000008 */
[----:B------:R-:W-:-:S05]  /*0720*/  FADD.FTZ R166, R166, R3 ;  /* 0x00000003a6a67221 */ /* 0x000fca0000010000 */
.L_x_12396:
[----:B------:R-:W-:-:S04]  /*0730*/  F2FP.BF16.PACK_AB R2, RZ, R166 ;  /* 0x000000a6ff02723e */ /* 0x000fc800000010ff */
[----:B0-----:R-:W-:Y:S02]  /*0740*/  PRMT R4, R2, 0x7610, R4 ;  /* 0x0000761002047816 */ /* 0x001fe40000000004 */
.L_x_12397:
[----:B------:R-:W-:-:S05]  /*0750*/  PRMT R140, RZ, 0x7610, R140 ;  /* 0x00007610ff8c7816 */ /* 0x000fca000000008c */
[----:B------:R-:W-:Y:S01]  /*0760*/  FMUL.FTZ R165, R140, R215 ;  /* 0x000000d78ca57220 */ /* 0x000fe20000410000 */
[----:B------:R-:W-:Y:S05]  /*0770*/  @P3 BRA `(.L_x_12398) ;  /* 0x0000002000003947 */ /* 0x000fea0003800000 */
[----:B------:R-:W-:Y:S05]  /*0780*/  @P0 BRA `(.L_x_12399) ;  /* 0x0000003000000947 */ /* 0x000fea0003800000 */
[----:B------:R-:W-:Y:S05]  /*0790*/  BRA `(.L_x_12400) ;  /* 0x0000004000007947 */ /* 0x000fea0003800000 */
.L_x_12398:
[----:B-----5:R-:W-:-:S05]  /*07a0*/  PRMT R0, RZ, 0x7610, R8 ;  /* 0x00007610ff007816 */ /* 0x020fca0000000008 */
[----:B------:R-:W-:-:S05]  /*07b0*/  FADD.FTZ R165, R165, R0 ;  /* 0x00000000a5a57221 */ /* 0x000fca0000010000 */
.L_x_12399:
[----:B------:R-:W-:-:S04]  /*07c0*/  F2FP.BF16.PACK_AB R2, RZ, R165 ;  /* 0x000000a5ff02723e */ /* 0x000fc800000010ff */
[----:B0-----:R-:W-:Y:S02]  /*07d0*/  PRMT R4, R4, 0x5410, R2 ;  /* 0x0000541004047816 */ /* 0x001fe40000000002 */
.L_x_12400:
[----:B------:R-:W-:-:S05]  /*07e0*/  PRMT R164, RZ, 0x5410, R141 ;  /* 0x00005410ffa47816 */ /* 0x000fca000000008d */
[----:B------:R-:W-:Y:S01]  /*07f0*/  FMUL.FTZ R164, R164, R215 ;  /* 0x000000d7a4a47220 */ /* 0x000fe20000410000 */
[----:B------:R-:W-:Y:S05]  /*0800*/  @P3 BRA `(.L_x_12401) ;  /* 0x0000002000003947 */ /* 0x000fea0003800000 */
[----:B------:R-:W-:Y:S05]  /*0810*/  @P0 BRA `(.L_x_12402) ;  /* 0x0000003000000947 */ /* 0x000fea0003800000 */
[----:B------:R-:W-:Y:S05]  /*0820*/  BRA `(.L_x_12403) ;  /* 0x0000004000007947 */ /* 0x000fea0003800000 */
.L_x_12401:
[----:B-----5:R-:W-:-:S05]  /*0830*/  PRMT R3, RZ, 0x5410, R9 ;  /* 0x00005410ff037816 */ /* 0x020fca0000000009 */
[----:B------:R-:W-:-:S05]  /*0840*/  FADD.FTZ R164, R164, R3 ;  /* 0x00000003a4a47221 */ /* 0x000fca0000010000 */
.L_x_12402:
[----:B------:R-:W-:-:S04]  /*0850*/  F2FP.BF16.PACK_AB R0, RZ, R164 ;  /* 0x000000a4ff00723e */ /* 0x000fc800000010ff */
[----:B0-----:R-:W-:Y:S02]  /*0860*/  PRMT R5, R0, 0x7610, R5 ;  /* 0x0000761000057816 */ /* 0x001fe40000000005 */
.L_x_12403:
[----:B------:R-:W-:-:S05]  /*0870*/  PRMT R0, RZ, 0x7610, R141 ;  /* 0x00007610ff007816 */ /* 0x000fca000000008d */
[----:B------:R-:W-:Y:S01]  /*0880*/  FMUL.FTZ R163, R0, R215 ;  /* 0x000000d700a37220 */ /* 0x000fe20000410000 */
[----:B------:R-:W-:Y:S05]  /*0890*/  @P3 BRA `(.L_x_12404) ;  /* 0x0000002000003947 */ /* 0x000fea0003800000 */
[----:B------:R-:W-:Y:S05]  /*08a0*/  @P0 BRA `(.L_x_12405) ;  /* 0x0000003000000947 */ /* 0x000fea0003800000 */
[----:B------:R-:W-:Y:S05]  /*08b0*/  BRA `(.L_x_12406) ;  /* 0x0000004000007947 */ /* 0x000fea0003800000 */
.L_x_12404:
[----:B-----5:R-:W-:-:S05]  /*08c0*/  PRMT R0, RZ, 0x7610, R9 ;  /* 0x00007610ff007816 */ /* 0x020fca0000000009 */
[----:B------:R-:W-:-:S05]  /*08d0*/  FADD.FTZ R163, R163, R0 ;  /* 0x00000000a3a37221 */ /* 0x000fca0000010000 */
.L_x_12405:
[----:B------:R-:W-:-:S04]  /*08e0*/  F2FP.BF16.PACK_AB R0, RZ, R163 ;  /* 0x000000a3ff00723e */ /* 0x000fc800000010ff */
[----:B0-----:R-:W-:Y:S02]  /*08f0*/  PRMT R5, R5, 0x5410, R0 ;  /* 0x0000541005057816 */ /* 0x001fe40000000000 */
.L_x_12406:
[----:B------:R-:W-:-:S05]  /*0900*/  PRMT R162, RZ, 0x5410, R142 ;  /* 0x00005410ffa27816 */ /* 0x000fca000000008e */
[----:B------:R-:W-:Y:S01]  /*0910*/  FMUL.FTZ R162, R162, R215 ;  /* 0x000000d7a2a27220 */ /* 0x000fe20000410000 */
[----:B------:R-:W-:Y:S05]  /*0920*/  @P3 BRA `(.L_x_12407) ;  /* 0x0000002000003947 */ /* 0x000fea0003800000 */
[----:B------:R-:W-:Y:S05]  /*0930*/  @P0 BRA `(.L_x_12408) ;  /* 0x0000003000000947 */ /* 0x000fea0003800000 */
[----:B------:R-:W-:Y:S05]  /*0940*/  BRA `(.L_x_12409) ;  /* 0x0000004000007947 */ /* 0x000fea0003800000 */
.L_x_12407:
[----:B-----5:R-:W-:-:S05]  /*0950*/  PRMT R3, RZ, 0x5410, R10 ;  /* 0x00005410ff037816 */ /* 0x020fca000000000a */
[----:B------:R-:W-:-:S05]  /*0960*/  FADD.FTZ R162, R162, R3 ;  /* 0x00000003a2a27221 */ /* 0x000fca0000010000 */
.L_x_12408:
[----:B------:R-:W-:-:S04]  /*0970*/  F2FP.BF16.PACK_AB R3, RZ, R162 ;  /* 0x000000a2ff03723e */ /* 0x000fc800000010ff */
[----:B------:R-:W-:Y:S02]  /*0980*/  PRMT R6, R3, 0x7610, R6 ;  /* 0x0000761003067816 */ /* 0x000fe40000000006 */
.L_x_12409:
[----:B------:R-:W-:-:S05]  /*0990*/  PRMT R142, RZ, 0x7610, R142 ;  /* 0x00007610ff8e7816 */ /* 0x000fca000000008e */
[----:B------:R-:W-:Y:S01]  /*09a0*/  FMUL.FTZ R161, R142, R215 ;  /* 0x000000d78ea17220 */ /* 0x000fe20000410000 */
[----:B------:R-:W-:Y:S05]  /*09b0*/  @P3 BRA `(.L_x_12410) ;  /* 0x0000002000003947 */ /* 0x000fea0003800000 */
[----:B------:R-:W-:Y:S05]  /*09c0*/  @P0 BRA `(.L_x_12411) ;  /* 0x0000003000000947 */ /* 0x000fea0003800000 */
[----:B------:R-:W-:Y:S05]  /*09d0*/  BRA `(.L_x_12412) ;  /* 0x0000004000007947 */ /* 0x000fea0003800000 */
.L_x_12410:
[----:B-----5:R-:W-:-:S05]  /*09e0*/  PRMT R0, RZ, 0x7610, R10 ;  /* 0x00007610ff007816 */ /* 0x020fca000000000a */
[----:B------:R-:W-:-:S05]  /*09f0*/  FADD.FTZ R161, R161, R0 ;  /* 0x00000000a1a17221 */ /* 0x000fca0000010000 */
.L_x_12411:
[----:B------:R-:W-:-:S04]  /*0a00*/  F2FP.BF16.PACK_AB R3, RZ, R161 ;  /* 0x000000a1ff03723e */ /* 0x000fc800000010ff */
[----:B------:R-:W-:Y:S02]  /*0a10*/  PRMT R6, R6, 0x5410, R3 ;  /* 0x0000541006067816 */ /* 0x000fe40000000003 */
.L_x_12412:
[----:B------:R-:W-:-:S05]  /*0a20*/  PRMT R160, RZ, 0x5410, R143 ;  /* 0x00005410ffa07816 */ /* 0x000fca000000008f */
[----:B------:R-:W-:Y:S01]  /*0a30*/  FMUL.FTZ R160, R160, R215 ;  /* 0x000000d7a0a07220 */ /* 0x000fe20000410000 */
[----:B------:R-:W-:Y:S05]  /*0a40*/  @P3 BRA `(.L_x_12413) ;  /* 0x0000002000003947 */ /* 0x000fea0003800000 */
[----:B------:R-:W-:Y:S05]  /*0a50*/  @P0 BRA `(.L_x_12414) ;  /* 0x0000003000000947 */ /* 0x000fea0003800000 */
[----:B------:R-:W-:Y:S05]  /*0a60*/  BRA `(.L_x_12415) ;  /* 0x0000004000007947 */ /* 0x000fea0003800000 */
.L_x_12413:
[----:B-----5:R-:W-:-:S05]  /*0a70*/  PRMT R3, RZ, 0x5410, R11 ;  /* 0x00005410ff037816 */ /* 0x020fca000000000b */
[----:B------:R-:W-:-:S05]  /*0a80*/  FADD.FTZ R160, R160, R3 ;  /* 0x00000003a0a07221 */ /* 0x000fca0000010000 */
.L_x_12414:
[----:B------:R-:W-:-:S04]  /*0a90*/  F2FP.BF16.PACK_AB R0, RZ, R160 ;  /* 0x000000a0ff00723e */ /* 0x000fc800000010ff */
[----:B------:R-:W-:Y:S02]  /*0aa0*/  PRMT R7, R0, 0x7610, R7 ;  /* 0x0000761000077816 */ /* 0x000fe40000000007 */
.L_x_12415:
[----:B------:R-:W-:-:S05]  /*0ab0*/  PRMT R0, RZ, 0x7610, R143 ;  /* 0x00007610ff007816 */ /* 0x000fca000000008f */
[----:B------:R-:W-:Y:S01]  /*0ac0*/  FMUL.FTZ R159, R0, R215 ;  /* 0x000000d7009f7220 */ /* 0x000fe20000410000 */
[----:B------:R-:W-:Y:S05]  /*0ad0*/  @P3 BRA `(.L_x_12416) ;  /* 0x0000002000003947 */ /* 0x000fea0003800000 */
[----:B------:R-:W-:Y:S05]  /*0ae0*/  @P0 BRA `(.L_x_12417) ;  /* 0x0000003000000947 */ /* 0x000fea0003800000 */
[----:B------:R-:W-:Y:S05]  /*0af0*/  BRA `(.L_x_12418) ;  /* 0x0000004000007947 */ /* 0x000fea0003800000 */
.L_x_12416:
[----:B-----5:R-:W-:-:S05]  /*0b00*/  PRMT R0, RZ, 0x7610, R11 ;  /* 0x00007610ff007816 */ /* 0x020fca000000000b */
[----:B------:R-:W-:-:S05]  /*0b10*/  FADD.FTZ R159, R159, R0 ;  /* 0x000000009f9f7221 */ /* 0x000fca0000010000 */
.L_x_12417:
[----:B------:R-:W-:-:S04]  /*0b20*/  F2FP.BF16.PACK_AB R0, RZ, R159 ;  /* 0x0000009fff00723e */ /* 0x000fc800000010ff */
[----:B------:R-:W-:Y:S02]  /*0b30*/  PRMT R7, R7, 0x5410, R0 ;  /* 0x0000541007077816 */ /* 0x000fe40000000000 */
.L_x_12418:
        /* <DEDUP_REMOVED lines=11> */
[----:B-1----:R-:W-:Y:S05]  /*0bf0*/  @P0 BRA `(.L_x_12420) ;  /* 0x0000003000000947 */ /* 0x002fea0003800000 */
[----:B------:R-:W-:Y:S05]  /*0c00*/  BRA `(.L_x_12421) ;  /* 0x0000004000007947 */ /* 0x000fea0003800000 */
.L_x_12419:
[----:B-1---5:R-:W-:-:S05]  /*0c10*/  PRMT R3, RZ, 0x5410, R8 ;  /* 0x00005410ff037816 */ /* 0x022fca0000000008 */
[----:B------:R-:W-:-:S05]  /*0c20*/  FADD.FTZ R158, R3, R158 ;  /* 0x0000009e039e7221 */ /* 0x000fca0000010000 */
.L_x_12420:
[----:B------:R-:W-:-:S04]  /*0c30*/  F2FP.BF16.PACK_AB R2, RZ, R158 ;  /* 0x0000009eff02723e */ /* 0x000fc800000010ff */
[----:B0-----:R-:W-:Y:S02]  /*0c40*/  PRMT R4, R2, 0x7610, R4 ;  /* 0x0000761002047816 */ /* 0x001fe40000000004 */
.L_x_12421:
[----:B------:R-:W-:-:S05]  /*0c50*/  PRMT R140, RZ, 0x7610, R140 ;  /* 0x00007610ff8c7816 */ /* 0x000fca000000008c */
[----:B------:R-:W-:Y:S01]  /*0c60*/  FMUL.FTZ R157, R140, R215 ;  /* 0x000000d78c9d7220 */ /* 0x000fe20000410000 */
[----:B------:R-:W-:Y:S05]  /*0c70*/  @P3 BRA `(.L_x_12422) ;  /* 0x0000002000003947 */ /* 0x000fea0003800000 */
[----:B------:R-:W-:Y:S05]  /*0c80*/  @P0 BRA `(.L_x_12423) ;  /* 0x0000003000000947 */ /* 0x000fea0003800000 */
[----:B------:R-:W-:Y:S05]  /*0c90*/  BRA `(.L_x_12424) ;  /* 0x0000004000007947 */ /* 0x000fea0003800000 */
.L_x_12422:
[----:B-----5:R-:W-:-:S05]  /*0ca0*/  PRMT R0, RZ, 0x7610, R8 ;  /* 0x00007610ff007816 */ /* 0x020fca0000000008 */
[----:B------:R-:W-:-:S05]  /*0cb0*/  FADD.FTZ R157, R0, R157 ;  /* 0x0000009d009d7221 */ /* 0x000fca0000010000 */
.L_x_12423:
[----:B------:R-:W-:-:S04]  /*0cc0*/  F2FP.BF16.PACK_AB R2, RZ, R157 ;  /* 0x0000009dff02723e */ /* 0x000fc800000010ff */
[----:B0-----:R-:W-:Y:S02]  /*0cd0*/  PRMT R4, R4, 0x5410, R2 ;  /* 0x0000541004047816 */ /* 0x001fe40000000002 */
.L_x_12424:
[----:B------:R-:W-:-:S05]  /*0ce0*/  PRMT R156, RZ, 0x5410, R141 ;  /* 0x00005410ff9c7816 */ /* 0x000fca000000008d */
[----:B------:R-:W-:Y:S01]  /*0cf0*/  FMUL.FTZ R156, R156, R215 ;  /* 0x000000d79c9c7220 */ /* 0x000fe20000410000 */
[----:B------:R-:W-:Y:S05]  /*0d00*/  @P3 BRA `(.L_x_12425) ;  /* 0x0000002000003947 */ /* 0x000fea0003800000 */
[----:B------:R-:W-:Y:S05]  /*0d10*/  @P0 BRA `(.L_x_12426) ;  /* 0x0000003000000947 */ /* 0x000fea0003800000 */
[----:B------:R-:W-:Y:S05]  /*0d20*/  BRA `(.L_x_12427) ;  /* 0x0000004000007947 */ /* 0x000fea0003800000 */
.L_x_12425:
[----:B-----5:R-:W-:-:S05]  /*0d30*/  PRMT R3, RZ, 0x5410, R9 ;  /* 0x00005410ff037816 */ /* 0x020fca0000000009 */
[----:B------:R-:W-:-:S05]  /*0d40*/  FADD.FTZ R156, R3, R156 ;  /* 0x0000009c039c7221 */ /* 0x000fca0000010000 */
.L_x_12426:
[----:B------:R-:W-:-:S04]  /*0d50*/  F2FP.BF16.PACK_AB R0, RZ, R156 ;  /* 0x0000009cff00723e */ /* 0x000fc800000010ff */
[----:B0-----:R-:W-:Y:S02]  /*0d60*/  PRMT R5, R0, 0x7610, R5 ;  /* 0x0000761000057816 */ /* 0x001fe40000000005 */
.L_x_12427:
[----:B------:R-:W-:-:S05]  /*0d70*/  PRMT R0, RZ, 0x7610, R141 ;  /* 0x00007610ff007816 */ /* 0x000fca000000008d */
[----:B------:R-:W-:Y:S01]  /*0d80*/  FMUL.FTZ R155, R0, R215 ;  /* 0x000000d7009b7220 */ /* 0x000fe20000410000 */
[----:B------:R-:W-:Y:S05]  /*0d90*/  @P3 BRA `(.L_x_12428) ;  /* 0x0000002000003947 */ /* 0x000fea0003800000 */
[----:B------:R-:W-:Y:S05]  /*0da0*/  @P0 BRA `(.L_x_12429) ;  /* 0x0000003000000947 */ /* 0x000fea0003800000 */
[----:B------:R-:W-:Y:S05]  /*0db0*/  BRA `(.L_x_12430) ;  /* 0x0000004000007947 */ /* 0x000fea0003800000 */
.L_x_12428:
[----:B-----5:R-:W-:-:S05]  /*0dc0*/  PRMT R0, RZ, 0x7610, R9 ;  /* 0x00007610ff007816 */ /* 0x020fca0000000009 */
[----:B------:R-:W-:-:S05]  /*0dd0*/  FADD.FTZ R155, R0, R155 ;  /* 0x0000009b009b7221 */ /* 0x000fca0000010000 */
.L_x_12429:
[----:B------:R-:W-:-:S04]  /*0de0*/  F2FP.BF16.PACK_AB R0, RZ, R155 ;  /* 0x0000009bff00723e */ /* 0x000fc800000010ff */
[----:B0-----:R-:W-:Y:S02]  /*0df0*/  PRMT R5, R5, 0x5410, R0 ;  /* 0x0000541005057816 */ /* 0x001fe40000000000 */
.L_x_12430:
[----:B------:R-:W-:-:S05]  /*0e00*/  PRMT R154, RZ, 0x5410, R142 ;  /* 0x00005410ff9a7816 */ /* 0x000fca000000008e */
[----:B------:R-:W-:Y:S01]  /*0e10*/  FMUL.FTZ R154, R154, R215 ;  /* 0x000000d79a9a7220 */ /* 0x000fe20000410000 */
[----:B------:R-:W-:Y:S05]  /*0e20*/  @P3 BRA `(.L_x_12431) ;  /* 0x0000002000003947 */ /* 0x000fea0003800000 */
[----:B------:R-:W-:Y:S05]  /*0e30*/  @P0 BRA `(.L_x_12432) ;  /* 0x0000003000000947 */ /* 0x000fea0003800000 */
[----:B------:R-:W-:Y:S05]  /*0e40*/  BRA `(.L_x_12433) ;  /* 0x0000004000007947 */ /* 0x000fea0003800000 */
.L_x_12431:
[----:B-----5:R-:W-:-:S05]  /*0e50*/  PRMT R3, RZ, 0x5410, R10 ;  /* 0x00005410ff037816 */ /* 0x020fca000000000a */
[----:B------:R-:W-:-:S05]  /*0e60*/  FADD.FTZ R154, R3, R154 ;  /* 0x0000009a039a7221 */ /* 0x000fca0000010000 */
.L_x_12432:
[----:B------:R-:W-:-:S04]  /*0e70*/  F2FP.BF16.PACK_AB R3, RZ, R154 ;  /* 0x0000009aff03723e */ /* 0x000fc800000010ff */
[----:B------:R-:W-:Y:S02]  /*0e80*/  PRMT R6, R3, 0x7610, R6 ;  /* 0x0000761003067816 */ /* 0x000fe40000000006 */
.L_x_12433:
[----:B------:R-:W-:-:S05]  /*0e90*/  PRMT R142, RZ, 0x7610, R142 ;  /* 0x00007610ff8e7816 */ /* 0x000fca000000008e */
[----:B------:R-:W-:Y:S01]  /*0ea0*/  FMUL.FTZ R153, R142, R215 ;  /* 0x000000d78e997220 */ /* 0x000fe20000410000 */
[----:B------:R-:W-:Y:S05]  /*0eb0*/  @P3 BRA `(.L_x_12434) ;  /* 0x0000002000003947 */ /* 0x000fea0003800000 */
[----:B------:R-:W-:Y:S05]  /*0ec0*/  @P0 BRA `(.L_x_12435) ;  /* 0x0000003000000947 */ /* 0x000fea0003800000 */
[----:B------:R-:W-:Y:S05]  /*0ed0*/  BRA `(.L_x_12436) ;  /* 0x0000004000007947 */ /* 0x000fea0003800000 */
.L_x_12434:
[----:B-----5:R-:W-:-:S05]  /*0ee0*/  PRMT R0, RZ, 0x7610, R10 ;  /* 0x00007610ff007816 */ /* 0x020fca000000000a */
[----:B------:R-:W-:-:S05]  /*0ef0*/  FADD.FTZ R153, R0, R153 ;  /* 0x0000009900997221 */ /* 0x000fca0000010000 */
.L_x_12435:
[----:B------:R-:W-:-:S04]  /*0f00*/  F2FP.BF16.PACK_AB R3, RZ, R153 ;  /* 0x00000099ff03723e */ /* 0x000fc800000010ff */
[----:B------:R-:W-:Y:S02]  /*0f10*/  PRMT R6, R6, 0x5410, R3 ;  /* 0x0000541006067816 */ /* 0x000fe40000000003 */
.L_x_12436:
[----:B------:R-:W-:-:S05]  /*0f20*/  PRMT R152, RZ, 0x5410, R143 ;  /* 0x00005410ff987816 */ /* 0x000fca000000008f */
[----:B------:R-:W-:Y:S01]  /*0f30*/  FMUL.FTZ R152, R152, R215 ;  /* 0x000000d798987220 */ /* 0x000fe20000410000 */
[----:B------:R-:W-:Y:S05]  /*0f40*/  @P3 BRA `(.L_x_12437) ;  /* 0x0000002000003947 */ /* 0x000fea0003800000 */
[----:B------:R-:W-:Y:S05]  /*0f50*/  @P0 BRA `(.L_x_12438) ;  /* 0x0000003000000947 */ /* 0x000fea0003800000 */
[----:B------:R-:W-:Y:S05]  /*0f60*/  BRA `(.L_x_12439) ;  /* 0x0000004000007947 */ /* 0x000fea0003800000 */
.L_x_12437:
[----:B-----5:R-:W-:-:S05]  /*0f70*/  PRMT R3, RZ, 0x5410, R11 ;  /* 0x00005410ff037816 */ /* 0x020fca000000000b */
[----:B------:R-:W-:-:S05]  /*0f80*/  FADD.FTZ R152, R3, R152 ;  /* 0x0000009803987221 */ /* 0x000fca0000010000 */
.L_x_12438:
[----:B------:R-:W-:-:S04]  /*0f90*/  F2FP.BF16.PACK_AB R0, RZ, R152 ;  /* 0x00000098ff00723e */ /* 0x000fc800000010ff */
[----:B------:R-:W-:Y:S02]  /*0fa0*/  PRMT R7, R0, 0x7610, R7 ;  /* 0x0000761000077816 */ /* 0x000fe40000000007 */
.L_x_12439:
[----:B------:R-:W-:-:S05]  /*0fb0*/  PRMT R0, RZ, 0x7610, R143 ;  /* 0x00007610ff007816 */ /* 0x000fca000000008f */
[----:B------:R-:W-:Y:S01]  /*0fc0*/  FMUL.FTZ R151, R0, R215 ;  /* 0x000000d700977220 */ /* 0x000fe20000410000 */
[----:B------:R-:W-:Y:S05]  /*0fd0*/  @P3 BRA `(.L_x_12440) ;  /* 0x0000002000003947 */ /* 0x000fea0003800000 */
[----:B------:R-:W-:Y:S05]  /*0fe0*/  @P0 BRA `(.L_x_12441) ;  /* 0x0000003000000947 */ /* 0x000fea0003800000 */
[----:B------:R-:W-:Y:S05]  /*0ff0*/  BRA `(.L_x_12442) ;  /* 0x0000004000007947 */ /* 0x000fea0003800000 */
.L_x_12440:
[----:B-----5:R-:W-:-:S05]  /*1000*/  PRMT R0, RZ, 0x7610, R11 ;  /* 0x00007610ff007816 */ /* 0x020fca000000000b */
[----:B------:R-:W-:-:S05]  /*1010*/  FADD.FTZ R151, R0, R151 ;  /* 0x0000009700977221 */ /* 0x000fca0000010000 */
.L_x_12441:
[----:B------:R-:W-:-:S04]  /*1020*/  F2FP.BF16.PACK_AB R0, RZ, R151 ;  /* 0x00000097ff00723e */ /* 0x000fc800000010ff */
[----:B------:R-:W-:Y:S02]  /*1030*/  PRMT R7, R7, 0x5410, R0 ;  /* 0x0000541007077816 */ /* 0x000fe40000000000 */
.L_x_12442:
        /* <DEDUP_REMOVED lines=12> */
.L_x_12443:
[----:B-1---5:R-:W-:-:S05]  /*1100*/  PRMT R3, RZ, 0x5410, R8 ;  /* 0x00005410ff037816 */ /* 0x022fca0000000008 */
[----:B------:R-:W-:-:S05]  /*1110*/  FADD.FTZ R150, R3, R150 ;  /* 0x0000009603967221 */ /* 0x000fca0000010000 */
.L_x_12444:
[----:B------:R-:W-:-:S04]  /*1120*/  F2FP.BF16.PACK_AB R2, RZ, R150 ;  /* 0x00000096ff02723e */ /* 0x000fc800000010ff */
[----:B0-----:R-:W-:Y:S02]  /*1130*/  PRMT R4, R2, 0x7610, R4 ;  /* 0x0000761002047816 */ /* 0x001fe40000000004 */
.L_x_12445:
[----:B------:R-:W-:-:S05]  /*1140*/  PRMT R140, RZ, 0x7610, R140 ;  /* 0x00007610ff8c7816 */ /* 0x000fca000000008c */
[----:B------:R-:W-:Y:S01]  /*1150*/  FMUL.FTZ R168, R140, R215 ;  /* 0x000000d78ca87220 */ /* 0x000fe20000410000 */
[----:B------:R-:W-:Y:S05]  /*1160*/  @P3 BRA `(.L_x_12446) ;  /* 0x0000002000003947 */ /* 0x000fea0003800000 */
[----:B------:R-:W-:Y:S05]  /*1170*/  @P0 BRA `(.L_x_12447) ;  /* 0x0000003000000947 */ /* 0x000fea0003800000 */
[----:B------:R-:W-:Y:S05]  /*1180*/  BRA `(.L_x_12448) ;  /* 0x0000004000007947 */ /* 0x000fea0003800000 */
.L_x_12446:
[----:B-----5:R-:W-:-:S05]  /*1190*/  PRMT R3, RZ, 0x7610, R8 ;  /* 0x00007610ff037816 */ /* 0x020fca0000000008 */
[----:B------:R-:W-:-:S05]  /*11a0*/  FADD.FTZ R168, R3, R168 ;  /* 0x000000a803a87221 */ /* 0x000fca0000010000 */
.L_x_12447:
[----:B------:R-:W-:-:S04]  /*11b0*/  F2FP.BF16.PACK_AB R2, RZ, R168 ;  /* 0x000000a8ff02723e */ /* 0x000fc800000010ff */
[----:B0-----:R-:W-:Y:S02]  /*11c0*/  PRMT R4, R4, 0x5410, R2 ;  /* 0x0000541004047816 */ /* 0x001fe40000000002 */
.L_x_12448:
[----:B------:R-:W-:-:S05]  /*11d0*/  PRMT R2, RZ, 0x5410, R141 ;  /* 0x00005410ff027816 */ /* 0x000fca000000008d */
[----:B------:R-:W-:Y:S01]  /*11e0*/  FMUL.FTZ R167, R2, R215 ;  /* 0x000000d702a77220 */ /* 0x000fe20000410000 */
[----:B------:R-:W-:Y:S05]  /*11f0*/  @P3 BRA `(.L_x_12449) ;  /* 0x0000002000003947 */ /* 0x000fea0003800000 */
[----:B------:R-:W-:Y:S05]  /*1200*/  @P0 BRA `(.L_x_12450) ;  /* 0x0000003000000947 */ /* 0x000fea0003800000 */
[----:B------:R-:W-:Y:S05]  /*1210*/  BRA `(.L_x_12451) ;  /* 0x0000004000007947 */ /* 0x000fea0003800000 */
.L_x_12449:
[----:B-----5:R-:W-:-:S05]  /*1220*/  PRMT R2, RZ, 0x5410, R9 ;  /* 0x00005410ff027816 */ /* 0x020fca0000000009 */
[----:B------:R-:W-:-:S05]  /*1230*/  FADD.FTZ R167, R2, R167 ;  /* 0x000000a702a77221 */ /* 0x000fca0000010000 */
.L_x_12450:
[----:B------:R-:W-:-:S04]  /*1240*/  F2FP.BF16.PACK_AB R2, RZ, R167 ;  /* 0x000000a7ff02723e */ /* 0x000fc800000010ff */
[----:B0-----:R-:W-:Y:S02]  /*1250*/  PRMT R5, R2, 0x7610, R5 ;  /* 0x0000761002057816 */ /* 0x001fe40000000005 */
.L_x_12451:
[----:B------:R-:W-:-:S05]  /*1260*/  PRMT R2, RZ, 0x7610, R141 ;  /* 0x00007610ff027816 */ /* 0x000fca000000008d */
[----:B------:R-:W-:Y:S01]  /*1270*/  FMUL.FTZ R171, R2, R215 ;  /* 0x000000d702ab7220 */ /* 0x000fe20000410000 */
[----:B------:R-:W-:Y:S05]  /*1280*/  @P3 BRA `(.L_x_12452) ;  /* 0x0000002000003947 */ /* 0x000fea0003800000 */
[----:B------:R-:W-:Y:S05]  /*1290*/  @P0 BRA `(.L_x_12453) ;  /* 0x0000003000000947 */ /* 0x000fea0003800000 */
[----:B------:R-:W-:Y:S05]  /*12a0*/  BRA `(.L_x_12454) ;  /* 0x0000004000007947 */ /* 0x000fea0003800000 */
.L_x_12452:
[----:B-----5:R-:W-:-:S05]  /*12b0*/  PRMT R2, RZ, 0x7610, R9 ;  /* 0x00007610ff027816 */ /* 0x020fca0000000009 */
[----:B------:R-:W-:-:S05]  /*12c0*/  FADD.FTZ R171, R2, R171 ;  /* 0x000000ab02ab7221 */ /* 0x000fca0000010000 */
.L_x_12453:
[----:B------:R-:W-:-:S04]  /*12d0*/  F2FP.BF16.PACK_AB R2, RZ, R171 ;  /* 0x000000abff02723e */ /* 0x000fc800000010ff */
[----:B0-----:R-:W-:Y:S02]  /*12e0*/  PRMT R5, R5, 0x5410, R2 ;  /* 0x0000541005057816 */ /* 0x001fe40000000002 */
.L_x_12454:
[----:B------:R-:W-:-:S05]  /*12f0*/  PRMT R172, RZ, 0x5410, R142 ;  /* 0x00005410ffac7816 */ /* 0x000fca000000008e */
[----:B------:R-:W-:Y:S01]  /*1300*/  FMUL.FTZ R172, R172, R215 ;  /* 0x000000d7acac7220 */ /* 0x000fe20000410000 */
[----:B------:R-:W-:Y:S05]  /*1310*/  @P3 BRA `(.L_x_12455) ;  /* 0x0000002000003947 */ /* 0x000fea0003800000 */
[----:B------:R-:W-:Y:S05]  /*1320*/  @P0 BRA `(.L_x_12456) ;  /* 0x0000003000000947 */ /* 0x000fea0003800000 */
[----:B------:R-:W-:Y:S05]  /*1330*/  BRA `(.L_x_12457) ;  /* 0x0000004000007947 */ /* 0x000fea0003800000 */
.L_x_12455:
[----:B-----5:R-:W-:-:S05]  /*1340*/  PRMT R3, RZ, 0x5410, R10 ;  /* 0x00005410ff037816 */ /* 0x020fca000000000a */
[----:B------:R-:W-:-:S05]  /*1350*/  FADD.FTZ R172, R3, R172 ;  /* 0x000000ac03ac7221 */ /* 0x000fca0000010000 */
.L_x_12456:
[----:B------:R-:W-:-:S04]  /*1360*/  F2FP.BF16.PACK_AB R3, RZ, R172 ;  /* 0x000000acff03723e */ /* 0x000fc800000010ff */
[----:B------:R-:W-:Y:S02]  /*1370*/  PRMT R6, R3, 0x7610, R6 ;  /* 0x0000761003067816 */ /* 0x000fe40000000006 */
.L_x_12457:
[----:B------:R-:W-:-:S05]  /*1380*/  PRMT R142, RZ, 0x7610, R142 ;  /* 0x00007610ff8e7816 */ /* 0x000fca000000008e */
[----:B------:R-:W-:Y:S01]  /*1390*/  FMUL.FTZ R173, R142, R215 ;  /* 0x000000d78ead7220 */ /* 0x000fe20000410000 */
[----:B------:R-:W-:Y:S05]  /*13a0*/  @P3 BRA `(.L_x_12458) ;  /* 0x0000002000003947 */ /* 0x000fea0003800000 */
[----:B------:R-:W-:Y:S05]  /*13b0*/  @P0 BRA `(.L_x_12459) ;  /* 0x0000003000000947 */ /* 0x000fea0003800000 */
[----:B------:R-:W-:Y:S05]  /*13c0*/  BRA `(.L_x_12460) ;  /* 0x0000004000007947 */ /* 0x000fea0003800000 */
.L_x_12458:
[----:B-----5:R-:W-:-:S05]  /*13d0*/  PRMT R2, RZ, 0x7610, R10 ;  /* 0x00007610ff027816 */ /* 0x020fca000000000a */
[----:B------:R-:W-:-:S05]  /*13e0*/  FADD.FTZ R173, R2, R173 ;  /* 0x000000ad02ad7221 */ /* 0x000fca0000010000 */
.L_x_12459:
[----:B------:R-:W-:-:S04]  /*13f0*/  F2FP.BF16.PACK_AB R3, RZ, R173 ;  /* 0x000000adff03723e */ /* 0x000fc800000010ff */
[----:B------:R-:W-:Y:S02]  /*1400*/  PRMT R6, R6, 0x5410, R3 ;  /* 0x0000541006067816 */ /* 0x000fe40000000003 */
.L_x_12460:
[----:B------:R-:W-:-:S05]  /*1410*/  PRMT R174, RZ, 0x5410, R143 ;  /* 0x00005410ffae7816 */ /* 0x000fca000000008f */
[----:B------:R-:W-:Y:S01]  /*1420*/  FMUL.FTZ R174, R174, R215 ;  /* 0x000000d7aeae7220 */ /* 0x000fe20000410000 */
[----:B------:R-:W-:Y:S05]  /*1430*/  @P3 BRA `(.L_x_12461) ;  /* 0x0000002000003947 */ /* 0x000fea0003800000 */
[----:B------:R-:W-:Y:S05]  /*1440*/  @P0 BRA `(.L_x_12462) ;  /* 0x0000003000000947 */ /* 0x000fea0003800000 */
[----:B------:R-:W-:Y:S05]  /*1450*/  BRA `(.L_x_12463) ;  /* 0x0000004000007947 */ /* 0x000fea0003800000 */
.L_x_12461:
[----:B-----5:R-:W-:-:S05]  /*1460*/  PRMT R3, RZ, 0x5410, R11 ;  /* 0x00005410ff037816 */ /* 0x020fca000000000b */
[----:B------:R-:W-:-:S05]  /*1470*/  FADD.FTZ R174, R3, R174 ;  /* 0x000000ae03ae7221 */ /* 0x000fca0000010000 */
.L_x_12462:
[----:B------:R-:W-:-:S04]  /*1480*/  F2FP.BF16.PACK_AB R2, RZ, R174 ;  /* 0x000000aeff02723e */ /* 0x000fc800000010ff */
[----:B------:R-:W-:Y:S02]  /*1490*/  PRMT R7, R2, 0x7610, R7 ;  /* 0x0000761002077816 */ /* 0x000fe40000000007 */
.L_x_12463:
[----:B------:R-:W-:-:S05]  /*14a0*/  PRMT R2, RZ, 0x7610, R143 ;  /* 0x00007610ff027816 */ /* 0x000fca000000008f */
[----:B------:R-:W-:Y:S01]  /*14b0*/  FMUL.FTZ R177, R2, R215 ;  /* 0x000000d702b17220 */ /* 0x000fe20000410000 */
[----:B------:R-:W-:Y:S05]  /*14c0*/  @P3 BRA `(.L_x_12464) ;  /* 0x0000002000003947 */ /* 0x000fea0003800000 */
[----:B------:R-:W-:Y:S05]  /*14d0*/  @P0 BRA `(.L_x_12465) ;  /* 0x0000003000000947 */ /* 0x000fea0003800000 */
[----:B------:R-:W-:Y:S05]  /*14e0*/  BRA `(.L_x_12466) ;  /* 0x0000004000007947 */ /* 0x000fea0003800000 */
.L_x_12464:
[----:B-----5:R-:W-:-:S05]  /*14f0*/  PRMT R2, RZ, 0x7610, R11 ;  /* 0x00007610ff027816 */ /* 0x020fca000000000b */
[----:B------:R-:W-:-:S05]  /*1500*/  FADD.FTZ R177, R2, R177 ;  /* 0x000000b102b17221 */ /* 0x000fca0000010000 */
.L_x_12465:
[----:B------:R-:W-:-:S04]  /*1510*/  F2FP.BF16.PACK_AB R2, RZ, R177 ;  /* 0x000000b1ff02723e */ /* 0x000fc800000010ff */
[----:B------:R-:W-:Y:S02]  /*1520*/  PRMT R7, R7, 0x5410, R2 ;  /* 0x0000541007077816 */ /* 0x000fe40000000002 */
.L_x_12466:
        /* <DEDUP_REMOVED lines=12> */
.L_x_12467:
[----:B-1---5:R-:W-:-:S05]  /*15f0*/  PRMT R3, RZ, 0x5410, R8 ;  /* 0x00005410ff037816 */ /* 0x022fca0000000008 */
[----:B------:R-:W-:-:S05]  /*1600*/  FADD.FTZ R176, R3, R176 ;  /* 0x000000b003b07221 */ /* 0x000fca0000010000 */
.L_x_12468:
[----:B------:R-:W-:-:S04]  /*1610*/  F2FP.BF16.PACK_AB R2, RZ, R176 ;  /* 0x000000b0ff02723e */ /* 0x000fc800000010ff */
[----:B0-----:R-:W-:Y:S02]  /*1620*/  PRMT R4, R2, 0x7610, R4 ;  /* 0x0000761002047816 */ /* 0x001fe40000000004 */
.L_x_12469:
[----:B------:R-:W-:-:S05]  /*1630*/  PRMT R140, RZ, 0x7610, R140 ;  /* 0x00007610ff8c7816 */ /* 0x000fca000000008c */
[----:B------:R-:W-:Y:S01]  /*1640*/  FMUL.FTZ R179, R140, R215 ;  /* 0x000000d78cb37220 */ /* 0x000fe20000410000 */
[----:B------:R-:W-:Y:S05]  /*1650*/  @P3 BRA `(.L_x_12470) ;  /* 0x0000002000003947 */ /* 0x000fea0003800000 */
[----:B------:R-:W-:Y:S05]  /*1660*/  @P0 BRA `(.L_x_12471) ;  /* 0x0000003000000947 */ /* 0x000fea0003800000 */
[----:B------:R-:W-:Y:S05]  /*1670*/  BRA `(.L_x_12472) ;  /* 0x0000004000007947 */ /* 0x000fea0003800000 */
.L_x_12470:
[----:B-----5:R-:W-:-:S05]  /*1680*/  PRMT R2, RZ, 0x7610, R8 ;  /* 0x00007610ff027816 */ /* 0x020fca0000000008 */
[----:B------:R-:W-:-:S05]  /*1690*/  FADD.FTZ R179, R2, R179 ;  /* 0x000000b302b37221 */ /* 0x000fca0000010000 */
.L_x_12471:
[----:B------:R-:W-:-:S04]  /*16a0*/  F2FP.BF16.PACK_AB R2, RZ, R179 ;  /* 0x000000b3ff02723e */ /* 0x000fc800000010ff */
[----:B0-----:R-:W-:Y:S02]  /*16b0*/  PRMT R4, R4, 0x5410, R2 ;  /* 0x0000541004047816 */ /* 0x001fe40000000002 */
.L_x_12472:
[----:B------:R-:W-:-:S05]  /*16c0*/  PRMT R178, RZ, 0x5410, R141 ;  /* 0x00005410ffb27816 */ /* 0x000fca000000008d */
[----:B------:R-:W-:Y:S01]  /*16d0*/  FMUL.FTZ R178, R178, R215 ;  /* 0x000000d7b2b27220 */ /* 0x000fe20000410000 */
[----:B------:R-:W-:Y:S05]  /*16e0*/  @P3 BRA `(.L_x_12473) ;  /* 0x0000002000003947 */ /* 0x000fea0003800000 */
[----:B------:R-:W-:Y:S05]  /*16f0*/  @P0 BRA `(.L_x_12474) ;  /* 0x0000003000000947 */ /* 0x000fea0003800000 */
[----:B------:R-:W-:Y:S05]  /*1700*/  BRA `(.L_x_12475) ;  /* 0x0000004000007947 */ /* 0x000fea0003800000 */
.L_x_12473:
[----:B-----5:R-:W-:-:S05]  /*1710*/  PRMT R3, RZ, 0x5410, R9 ;  /* 0x00005410ff037816 */ /* 0x020fca0000000009 */
[----:B------:R-:W-:-:S05]  /*1720*/  FADD.FTZ R178, R3, R178 ;  /* 0x000000b203b27221 */ /* 0x000fca0000010000 */
.L_x_12474:
[----:B------:R-:W-:-:S04]  /*1730*/  F2FP.BF16.PACK_AB R2, RZ, R178 ;  /* 0x000000b2ff02723e */ /* 0x000fc800000010ff */
[----:B0-----:R-:W-:Y:S02]  /*1740*/  PRMT R5, R2, 0x7610, R5 ;  /* 0x0000761002057816 */ /* 0x001fe40000000005 */
.L_x_12475:
[----:B------:R-:W-:-:S05]  /*1750*/  PRMT R2, RZ, 0x7610, R141 ;  /* 0x00007610ff027816 */ /* 0x000fca000000008d */
[----:B------:R-:W-:Y:S01]  /*1760*/  FMUL.FTZ R181, R2, R215 ;  /* 0x000000d702b57220 */ /* 0x000fe20000410000 */
[----:B------:R-:W-:Y:S05]  /*1770*/  @P3 BRA `(.L_x_12476) ;  /* 0x0000002000003947 */ /* 0x000fea0003800000 */
[----:B------:R-:W-:Y:S05]  /*1780*/  @P0 BRA `(.L_x_12477) ;  /* 0x0000003000000947 */ /* 0x000fea0003800000 */
[----:B------:R-:W-:Y:S05]  /*1790*/  BRA `(.L_x_12478) ;  /* 0x0000004000007947 */ /* 0x000fea0003800000 */
.L_x_12476:
[----:B-----5:R-:W-:-:S05]  /*17a0*/  PRMT R2, RZ, 0x7610, R9 ;  /* 0x00007610ff027816 */ /* 0x020fca0000000009 */
[----:B------:R-:W-:-:S05]  /*17b0*/  FADD.FTZ R181, R2, R181 ;  /* 0x000000b502b57221 */ /* 0x000fca0000010000 */
.L_x_12477:
[----:B------:R-:W-:-:S04]  /*17c0*/  F2FP.BF16.PACK_AB R2, RZ, R181 ;  /* 0x000000b5ff02723e */ /* 0x000fc800000010ff */
[----:B0-----:R-:W-:Y:S02]  /*17d0*/  PRMT R5, R5, 0x5410, R2 ;  /* 0x0000541005057816 */ /* 0x001fe40000000002 */
.L_x_12478:
[----:B------:R-:W-:-:S05]  /*17e0*/  PRMT R180, RZ, 0x5410, R142 ;  /* 0x00005410ffb47816 */ /* 0x000fca000000008e */
[----:B------:R-:W-:Y:S01]  /*17f0*/  FMUL.FTZ R180, R180, R215 ;  /* 0x000000d7b4b47220 */ /* 0x000fe20000410000 */
[----:B------:R-:W-:Y:S05]  /*1800*/  @P3 BRA `(.L_x_12479) ;  /* 0x0000002000003947 */ /* 0x000fea0003800000 */
[----:B------:R-:W-:Y:S05]  /*1810*/  @P0 BRA `(.L_x_12480) ;  /* 0x0000003000000947 */ /* 0x000fea0003800000 */
[----:B------:R-:W-:Y:S05]  /*1820*/  BRA `(.L_x_12481) ;  /* 0x0000004000007947 */ /* 0x000fea0003800000 */
.L_x_12479:
[----:B-----5:R-:W-:-:S05]  /*1830*/  PRMT R3, RZ, 0x5410, R10 ;  /* 0x00005410ff037816 */ /* 0x020fca000000000a */
[----:B------:R-:W-:-:S05]  /*1840*/  FADD.FTZ R180, R3, R180 ;  /* 0x000000b403b47221 */ /* 0x000fca0000010000 */
.L_x_12480:
[----:B------:R-:W-:-:S04]  /*1850*/  F2FP.BF16.PACK_AB R3, RZ, R180 ;  /* 0x000000b4ff03723e */ /* 0x000fc800000010ff */
[----:B------:R-:W-:Y:S02]  /*1860*/  PRMT R6, R3, 0x7610, R6 ;  /* 0x0000761003067816 */ /* 0x000fe40000000006 */
.L_x_12481:
[----:B------:R-:W-:-:S05]  /*1870*/  PRMT R142, RZ, 0x7610, R142 ;  /* 0x00007610ff8e7816 */ /* 0x000fca000000008e */
[----:B------:R-:W-:Y:S01]  /*1880*/  FMUL.FTZ R182, R142, R215 ;  /* 0x000000d78eb67220 */ /* 0x000fe20000410000 */
[----:B------:R-:W-:Y:S05]  /*1890*/  @P3 BRA `(.L_x_12482) ;  /* 0x0000002000003947 */ /* 0x000fea0003800000 */
[----:B------:R-:W-:Y:S05]  /*18a0*/  @P0 BRA `(.L_x_12483) ;  /* 0x0000003000000947 */ /* 0x000fea0003800000 */
[----:B------:R-:W-:Y:S05]  /*18b0*/  BRA `(.L_x_12484) ;  /* 0x0000004000007947 */ /* 0x000fea0003800000 */
.L_x_12482:
[----:B-----5:R-:W-:-:S05]  /*18c0*/  PRMT R3, RZ, 0x7610, R10 ;  /* 0x00007610ff037816 */ /* 0x020fca000000000a */
[----:B------:R-:W-:-:S05]  /*18d0*/  FADD.FTZ R182, R3, R182 ;  /* 0x000000b603b67221 */ /* 0x000fca0000010000 */
.L_x_12483:
[----:B------:R-:W-:-:S04]  /*18e0*/  F2FP.BF16.PACK_AB R3, RZ, R182 ;  /* 0x000000b6ff03723e */ /* 0x000fc800000010ff */
[----:B------:R-:W-:Y:S02]  /*18f0*/  PRMT R6, R6, 0x5410, R3 ;  /* 0x0000541006067816 */ /* 0x000fe40000000003 */
.L_x_12484:
[----:B------:R-:W-:-:S05]  /*1900*/  PRMT R2, RZ, 0x5410, R143 ;  /* 0x00005410ff027816 */ /* 0x000fca000000008f */
[----:B------:R-:W-:Y:S01]  /*1910*/  FMUL.FTZ R183, R2, R215 ;  /* 0x000000d702b77220 */ /* 0x000fe20000410000 */
[----:B------:R-:W-:Y:S05]  /*1920*/  @P3 BRA `(.L_x_12485) ;  /* 0x0000002000003947 */ /* 0x000fea0003800000 */
[----:B------:R-:W-:Y:S05]  /*1930*/  @P0 BRA `(.L_x_12486) ;  /* 0x0000003000000947 */ /* 0x000fea0003800000 */
[----:B------:R-:W-:Y:S05]  /*1940*/  BRA `(.L_x_12487) ;  /* 0x0000004000007947 */ /* 0x000fea0003800000 */
.L_x_12485:
[----:B-----5:R-:W-:-:S05]  /*1950*/  PRMT R2, RZ, 0x5410, R11 ;  /* 0x00005410ff027816 */ /* 0x020fca000000000b */
[----:B------:R-:W-:-:S05]  /*1960*/  FADD.FTZ R183, R2, R183 ;  /* 0x000000b702b77221 */ /* 0x000fca0000010000 */
.L_x_12486:
[----:B------:R-:W-:-:S04]  /*1970*/  F2FP.BF16.PACK_AB R2, RZ, R183 ;  /* 0x000000b7ff02723e */ /* 0x000fc800000010ff */
[----:B------:R-:W-:Y:S02]  /*1980*/  PRMT R7, R2, 0x7610, R7 ;  /* 0x0000761002077816 */ /* 0x000fe40000000007 */
.L_x_12487:
[----:B------:R-:W-:-:S05]  /*1990*/  PRMT R184, RZ, 0x7610, R143 ;  /* 0x00007610ffb87816 */ /* 0x000fca000000008f */
[----:B------:R-:W-:Y:S01]  /*19a0*/  FMUL.FTZ R184, R184, R215 ;  /* 0x000000d7b8b87220 */ /* 0x000fe20000410000 */
[----:B------:R-:W-:Y:S05]  /*19b0*/  @P3 BRA `(.L_x_12488) ;  /* 0x0000002000003947 */ /* 0x000fea0003800000 */
[----:B------:R-:W-:Y:S05]  /*19c0*/  @P0 BRA `(.L_x_12489) ;  /* 0x0000003000000947 */ /* 0x000fea0003800000 */
[----:B------:R-:W-:Y:S05]  /*19d0*/  BRA `(.L_x_12490) ;  /* 0x0000004000007947 */ /* 0x000fea0003800000 */
.L_x_12488:
[----:B-----5:R-:W-:-:S05]  /*19e0*/  PRMT R3, RZ, 0x7610, R11 ;  /* 0x00007610ff037816 */ /* 0x020fca000000000b */
[----:B------:R-:W-:-:S05]  /*19f0*/  FADD.FTZ R184, R3, R184 ;  /* 0x000000b803b87221 */ /* 0x000fca0000010000 */
.L_x_12489:
[----:B------:R-:W-:-:S04]  /*1a00*/  F2FP.BF16.PACK_AB R2, RZ, R184 ;  /* 0x000000b8ff02723e */ /* 0x000fc800000010ff */
[----:B------:R-:W-:Y:S02]  /*1a10*/  PRMT R7, R7, 0x5410, R2 ;  /* 0x0000541007077816 */ /* 0x000fe40000000002 */
.L_x_12490:
[----:B------:R-:W-:Y:S01]  /*1a20*/  IADD3 R169, R147, 0x80, RZ ;  /* 0x0000008093a97810 */ /* 0x000fe20007ffe0ff */
[----:B------:R-:W-:-:S04]  /*1a30*/  @P0 IMAD.WIDE.U32 R2, R149, R214, c[0x0][0x188] ;  /* 0x0000620095020625 */ /* 0x000fc800078e00d6 */
[CC--:B------:R-:W-:Y:S01]  /*1a40*/  IMAD.WIDE.U32 R140, R169.reuse, R214.reuse, c[0x0][0x170] ;  /* 0x00005c00a98c7625 */ /* 0x0c0fe200078e00d6 */
[----:B------:R1:W-:Y:S05]  /*1a50*/  @P0 STG.E.128 [R2.64], R4 ;  /* 0x0000000402000986 */ /* 0x0003ea000c101d04 */
[----:B------:R-:W1:Y:S01]  /*1a60*/  LDG.E.128 R140, [R140.64] ;  /* 0x000000048c8c7981 */ /* 0x000e62000c1e1d00 */
[----:B------:R-:W-:-:S05]  /*1a70*/  @P2 IMAD.WIDE.U32 R144, R169, R214, c[0x0][0x180] ;  /* 0x00006000a9902625 */ /* 0x000fca00078e00d6 */
[----:B-----5:R2:W5:Y:S01]  /*1a80*/  @P2 LDG.E.128 R8, [R144.64] ;  /* 0x0000000490082981 */ /* 0x020562000c1e1d00 */
[----:B-1----:R-:W-:-:S05]  /*1a90*/  PRMT R2, RZ, 0x5410, R140 ;  /* 0x00005410ff027816 */ /* 0x002fca000000008c */
[----:B------:R-:W-:Y:S01]  /*1aa0*/  FMUL.FTZ R185, R2, R215 ;  /* 0x000000d702b97220 */ /* 0x000fe20000410000 */
[----:B------:R-:W-:Y:S05]  /*1ab0*/  @P3 BRA `(.L_x_12491) ;  /* 0x0000002000003947 */ /* 0x000fea0003800000 */
[----:B--2---:R-:W-:Y:S05]  /*1ac0*/  @P0 BRA `(.L_x_12492) ;  /* 0x0000003000000947 */ /* 0x004fea0003800000 */
[----:B------:R-:W-:Y:S05]  /*1ad0*/  BRA `(.L_x_12493) ;  /* 0x0000004000007947 */ /* 0x000fea0003800000 */
.L_x_12491:
[----:B--2--5:R-:W-:-:S05]  /*1ae0*/  PRMT R2, RZ, 0x5410, R8 ;  /* 0x00005410ff027816 */ /* 0x024fca0000000008 */
[----:B------:R-:W-:-:S05]  /*1af0*/  FADD.FTZ R185, R2, R185 ;  /* 0x000000b902b97221 */ /* 0x000fca0000010000 */
.L_x_12492:
[----:B------:R-:W-:-:S04]  /*1b00*/  F2FP.BF16.PACK_AB R2, RZ, R185 ;  /* 0x000000b9ff02723e */ /* 0x000fc800000010ff */
[----:B0-----:R-:W-:Y:S02]  /*1b10*/  PRMT R4, R2, 0x7610, R4 ;  /* 0x0000761002047816 */ /* 0x001fe40000000004 */
.L_x_12493:
[----:B------:R-:W-:-:S05]  /*1b20*/  PRMT R140, RZ, 0x7610, R140 ;  /* 0x00007610ff8c7816 */ /* 0x000fca000000008c */
[----:B------:R-:W-:Y:S01]  /*1b30*/  FMUL.FTZ R187, R140, R215 ;  /* 0x000000d78cbb7220 */ /* 0x000fe20000410000 */
[----:B------:R-:W-:Y:S05]  /*1b40*/  @P3 BRA `(.L_x_12494) ;  /* 0x0000002000003947 */ /* 0x000fea0003800000 */
[----:B------:R-:W-:Y:S05]  /*1b50*/  @P0 BRA `(.L_x_12495) ;  /* 0x0000003000000947 */ /* 0x000fea0003800000 */
[----:B------:R-:W-:Y:S05]  /*1b60*/  BRA `(.L_x_12496) ;  /* 0x0000004000007947 */ /* 0x000fea0003800000 */
.L_x_12494:
[----:B-----5:R-:W-:-:S05]  /*1b70*/  PRMT R2, RZ, 0x7610, R8 ;  /* 0x00007610ff027816 */ /* 0x020fca0000000008 */
[----:B------:R-:W-:-:S05]  /*1b80*/  FADD.FTZ R187, R2, R187 ;  /* 0x000000bb02bb7221 */ /* 0x000fca0000010000 */
.L_x_12495:
[----:B------:R-:W-:-:S04]  /*1b90*/  F2FP.BF16.PACK_AB R2, RZ, R187 ;  /* 0x000000bbff02723e */ /* 0x000fc800000010ff */
[----:B0-----:R-:W-:Y:S02]  /*1ba0*/  PRMT R4, R4, 0x5410, R2 ;  /* 0x0000541004047816 */ /* 0x001fe40000000002 */
.L_x_12496:
[----:B------:R-:W-:-:S05]  /*1bb0*/  PRMT R186, RZ, 0x5410, R141 ;  /* 0x00005410ffba7816 */ /* 0x000fca000000008d */
[----:B------:R-:W-:Y:S01]  /*1bc0*/  FMUL.FTZ R186, R186, R215 ;  /* 0x000000d7baba7220 */ /* 0x000fe20000410000 */
[----:B------:R-:W-:Y:S05]  /*1bd0*/  @P3 BRA `(.L_x_12497) ;  /* 0x0000002000003947 */ /* 0x000fea0003800000 */
[----:B------:R-:W-:Y:S05]  /*1be0*/  @P0 BRA `(.L_x_12498) ;  /* 0x0000003000000947 */ /* 0x000fea0003800000 */
[----:B------:R-:W-:Y:S05]  /*1bf0*/  BRA `(.L_x_12499) ;  /* 0x0000004000007947 */ /* 0x000fea0003800000 */
.L_x_12497:
[----:B-----5:R-:W-:-:S05]  /*1c00*/  PRMT R3, RZ, 0x5410, R9 ;  /* 0x00005410ff037816 */ /* 0x020fca0000000009 */
[----:B------:R-:W-:-:S05]  /*1c10*/  FADD.FTZ R186, R3, R186 ;  /* 0x000000ba03ba7221 */ /* 0x000fca0000010000 */
.L_x_12498:
[----:B------:R-:W-:-:S04]  /*1c20*/  F2FP.BF16.PACK_AB R2, RZ, R186 ;  /* 0x000000baff02723e */ /* 0x000fc800000010ff */
[----:B0-----:R-:W-:Y:S02]  /*1c30*/  PRMT R5, R2, 0x7610, R5 ;  /* 0x0000761002057816 */ /* 0x001fe40000000005 */
.L_x_12499:
[----:B------:R-:W-:-:S05]  /*1c40*/  PRMT R2, RZ, 0x7610, R141 ;  /* 0x00007610ff027816 */ /* 0x000fca000000008d */
[----:B------:R-:W-:Y:S01]  /*1c50*/  FMUL.FTZ R189, R2, R215 ;  /* 0x000000d702bd7220 */ /* 0x000fe20000410000 */
[----:B------:R-:W-:Y:S05]  /*1c60*/  @P3 BRA `(.L_x_12500) ;  /* 0x0000002000003947 */ /* 0x000fea0003800000 */
[----:B------:R-:W-:Y:S05]  /*1c70*/  @P0 BRA `(.L_x_12501) ;  /* 0x0000003000000947 */ /* 0x000fea0003800000 */
[----:B------:R-:W-:Y:S05]  /*1c80*/  BRA `(.L_x_12502) ;  /* 0x0000004000007947 */ /* 0x000fea0003800000 */
.L_x_12500:
[----:B-----5:R-:W-:-:S05]  /*1c90*/  PRMT R2, RZ, 0x7610, R9 ;  /* 0x00007610ff027816 */ /* 0x020fca0000000009 */
[----:B------:R-:W-:-:S05]  /*1ca0*/  FADD.FTZ R189, R2, R189 ;  /* 0x000000bd02bd7221 */ /* 0x000fca0000010000 */
.L_x_12501:
[----:B------:R-:W-:-:S04]  /*1cb0*/  F2FP.BF16.PACK_AB R2, RZ, R189 ;  /* 0x000000bdff02723e */ /* 0x000fc800000010ff */
[----:B0-----:R-:W-:Y:S02]  /*1cc0*/  PRMT R5, R5, 0x5410, R2 ;  /* 0x0000541005057816 */ /* 0x001fe40000000002 */
.L_x_12502:
[----:B------:R-:W-:-:S05]  /*1cd0*/  PRMT R188, RZ, 0x5410, R142 ;  /* 0x00005410ffbc7816 */ /* 0x000fca000000008e */
[----:B------:R-:W-:Y:S01]  /*1ce0*/  FMUL.FTZ R188, R188, R215 ;  /* 0x000000d7bcbc7220 */ /* 0x000fe20000410000 */
[----:B------:R-:W-:Y:S05]  /*1cf0*/  @P3 BRA `(.L_x_12503) ;  /* 0x0000002000003947 */ /* 0x000fea0003800000 */
[----:B------:R-:W-:Y:S05]  /*1d00*/  @P0 BRA `(.L_x_12504) ;  /* 0x0000003000000947 */ /* 0x000fea0003800000 */
[----:B------:R-:W-:Y:S05]  /*1d10*/  BRA `(.L_x_12505) ;  /* 0x0000004000007947 */ /* 0x000fea0003800000 */
.L_x_12503:
[----:B-----5:R-:W-:-:S05]  /*1d20*/  PRMT R3, RZ, 0x5410, R10 ;  /* 0x00005410ff037816 */ /* 0x020fca000000000a */
[----:B------:R-:W-:-:S05]  /*1d30*/  FADD.FTZ R188, R3, R188 ;  /* 0x000000bc03bc7221 */ /* 0x000fca0000010000 */
.L_x_12504:
[----:B------:R-:W-:-:S04]  /*1d40*/  F2FP.BF16.PACK_AB R3, RZ, R188 ;  /* 0x000000bcff03723e */ /* 0x000fc800000010ff */
[----:B------:R-:W-:Y:S02]  /*1d50*/  PRMT R6, R3, 0x7610, R6 ;  /* 0x0000761003067816 */ /* 0x000fe40000000006 */
.L_x_12505:
[----:B------:R-:W-:-:S05]  /*1d60*/  PRMT R142, RZ, 0x7610, R142 ;  /* 0x00007610ff8e7816 */ /* 0x000fca000000008e */
[----:B------:R-:W-:Y:S01]  /*1d70*/  FMUL.FTZ R191, R142, R215 ;  /* 0x000000d78ebf7220 */ /* 0x000fe20000410000 */
[----:B------:R-:W-:Y:S05]  /*1d80*/  @P3 BRA `(.L_x_12506) ;  /* 0x0000002000003947 */ /* 0x000fea0003800000 */
[----:B------:R-:W-:Y:S05]  /*1d90*/  @P0 BRA `(.L_x_12507) ;  /* 0x0000003000000947 */ /* 0x000fea0003800000 */
[----:B------:R-:W-:Y:S05]  /*1da0*/  BRA `(.L_x_12508) ;  /* 0x0000004000007947 */ /* 0x000fea0003800000 */
.L_x_12506:
[----:B-----5:R-:W-:-:S05]  /*1db0*/  PRMT R2, RZ, 0x7610, R10 ;  /* 0x00007610ff027816 */ /* 0x020fca000000000a */
[----:B------:R-:W-:-:S05]  /*1dc0*/  FADD.FTZ R191, R2, R191 ;  /* 0x000000bf02bf7221 */ /* 0x000fca0000010000 */
.L_x_12507:
[----:B------:R-:W-:-:S04]  /*1dd0*/  F2FP.BF16.PACK_AB R3, RZ, R191 ;  /* 0x000000bfff03723e */ /* 0x000fc800000010ff */
[----:B------:R-:W-:Y:S02]  /*1de0*/  PRMT R6, R6, 0x5410, R3 ;  /* 0x0000541006067816 */ /* 0x000fe40000000003 */
.L_x_12508:
[----:B------:R-:W-:-:S05]  /*1df0*/  PRMT R190, RZ, 0x5410, R143 ;  /* 0x00005410ffbe7816 */ /* 0x000fca000000008f */
[----:B------:R-:W-:Y:S01]  /*1e00*/  FMUL.FTZ R190, R190, R215 ;  /* 0x000000d7bebe7220 */ /* 0x000fe20000410000 */
[----:B------:R-:W-:Y:S05]  /*1e10*/  @P3 BRA `(.L_x_12509) ;  /* 0x0000002000003947 */ /* 0x000fea0003800000 */
[----:B------:R-:W-:Y:S05]  /*1e20*/  @P0 BRA `(.L_x_12510) ;  /* 0x0000003000000947 */ /* 0x000fea0003800000 */
[----:B------:R-:W-:Y:S05]  /*1e30*/  BRA `(.L_x_12511) ;  /* 0x0000004000007947 */ /* 0x000fea0003800000 */
.L_x_12509:
[----:B-----5:R-:W-:-:S05]  /*1e40*/  PRMT R3, RZ, 0x5410, R11 ;  /* 0x00005410ff037816 */ /* 0x020fca000000000b */
[----:B------:R-:W-:-:S05]  /*1e50*/  FADD.FTZ R190, R3, R190 ;  /* 0x000000be03be7221 */ /* 0x000fca0000010000 */
.L_x_12510:
[----:B------:R-:W-:-:S04]  /*1e60*/  F2FP.BF16.PACK_AB R2, RZ, R190 ;  /* 0x000000beff02723e */ /* 0x000fc800000010ff */
[----:B------:R-:W-:Y:S02]  /*1e70*/  PRMT R7, R2, 0x7610, R7 ;  /* 0x0000761002077816 */ /* 0x000fe40000000007 */
.L_x_12511:
[----:B------:R-:W-:-:S05]  /*1e80*/  PRMT R2, RZ, 0x7610, R143 ;  /* 0x00007610ff027816 */ /* 0x000fca000000008f */
[----:B------:R-:W-:Y:S01]  /*1e90*/  FMUL.FTZ R193, R2, R215 ;  /* 0x000000d702c17220 */ /* 0x000fe20000410000 */
[----:B------:R-:W-:Y:S05]  /*1ea0*/  @P3 BRA `(.L_x_12512) ;  /* 0x0000002000003947 */ /* 0x000fea0003800000 */
[----:B------:R-:W-:Y:S05]  /*1eb0*/  @P0 BRA `(.L_x_12513) ;  /* 0x0000003000000947 */ /* 0x000fea0003800000 */
[----:B------:R-:W-:Y:S05]  /*1ec0*/  BRA `(.L_x_12514) ;  /* 0x0000004000007947 */ /* 0x000fea0003800000 */
.L_x_12512:
[----:B-----5:R-:W-:-:S05]  /*1ed0*/  PRMT R2, RZ, 0x7610, R11 ;  /* 0x00007610ff027816 */ /* 0x020fca000000000b */
[----:B------:R-:W-:-:S05]  /*1ee0*/  FADD.FTZ R193, R2, R193 ;  /* 0x000000c102c17221 */ /* 0x000fca0000010000 */
.L_x_12513:
[----:B------:R-:W-:-:S04]  /*1ef0*/  F2FP.BF16.PACK_AB R2, RZ, R193 ;  /* 0x000000c1ff02723e */ /* 0x000fc800000010ff */
[----:B------:R-:W-:Y:S02]  /*1f00*/  PRMT R7, R7, 0x5410, R2 ;  /* 0x0000541007077816 */ /* 0x000fe40000000002 */
.L_x_12514:
        /* <DEDUP_REMOVED lines=12> */
.L_x_12515:
[----:B-1---5:R-:W-:-:S05]  /*1fd0*/  PRMT R3, RZ, 0x5410, R8 ;  /* 0x00005410ff037816 */ /* 0x022fca0000000008 */
[----:B------:R-:W-:-:S05]  /*1fe0*/  FADD.FTZ R192, R3, R192 ;  /* 0x000000c003c07221 */ /* 0x000fca0000010000 */
.L_x_12516:
[----:B------:R-:W-:-:S04]  /*1ff0*/  F2FP.BF16.PACK_AB R2, RZ, R192 ;  /* 0x000000c0ff02723e */ /* 0x000fc800000010ff */
[----:B0-----:R-:W-:Y:S02]  /*2000*/  PRMT R4, R2, 0x7610, R4 ;  /* 0x0000761002047816 */ /* 0x001fe40000000004 */
.L_x_12517:
[----:B------:R-:W-:-:S05]  /*2010*/  PRMT R140, RZ, 0x7610, R140 ;  /* 0x00007610ff8c7816 */ /* 0x000fca000000008c */
[----:B------:R-:W-:Y:S01]  /*2020*/  FMUL.FTZ R195, R140, R215 ;  /* 0x000000d78cc37220 */ /* 0x000fe20000410000 */
[----:B------:R-:W-:Y:S05]  /*2030*/  @P3 BRA `(.L_x_12518) ;  /* 0x0000002000003947 */ /* 0x000fea0003800000 */
[----:B------:R-:W-:Y:S05]  /*2040*/  @P0 BRA `(.L_x_12519) ;  /* 0x0000003000000947 */ /* 0x000fea0003800000 */
[----:B------:R-:W-:Y:S05]  /*2050*/  BRA `(.L_x_12520) ;  /* 0x0000004000007947 */ /* 0x000fea0003800000 */
.L_x_12518:
[----:B-----5:R-:W-:-:S05]  /*2060*/  PRMT R2, RZ, 0x7610, R8 ;  /* 0x00007610ff027816 */ /* 0x020fca0000000008 */
[----:B------:R-:W-:-:S05]  /*2070*/  FADD.FTZ R195, R2, R195 ;  /* 0x000000c302c37221 */ /* 0x000fca0000010000 */
.L_x_12519:
[----:B------:R-:W-:-:S04]  /*2080*/  F2FP.BF16.PACK_AB R2, RZ, R195 ;  /* 0x000000c3ff02723e */ /* 0x000fc800000010ff */
[----:B0-----:R-:W-:Y:S02]  /*2090*/  PRMT R4, R4, 0x5410, R2 ;  /* 0x0000541004047816 */ /* 0x001fe40000000002 */
.L_x_12520:
[----:B------:R-:W-:-:S05]  /*20a0*/  PRMT R194, RZ, 0x5410, R141 ;  /* 0x00005410ffc27816 */ /* 0x000fca000000008d */
[----:B------:R-:W-:Y:S01]  /*20b0*/  FMUL.FTZ R194, R194, R215 ;  /* 0x000000d7c2c27220 */ /* 0x000fe20000410000 */
[----:B------:R-:W-:Y:S05]  /*20c0*/  @P3 BRA `(.L_x_12521) ;  /* 0x0000002000003947 */ /* 0x000fea0003800000 */
[----:B------:R-:W-:Y:S05]  /*20d0*/  @P0 BRA `(.L_x_12522) ;  /* 0x0000003000000947 */ /* 0x000fea0003800000 */
[----:B------:R-:W-:Y:S05]  /*20e0*/  BRA `(.L_x_12523) ;  /* 0x0000004000007947 */ /* 0x000fea0003800000 */
.L_x_12521:
[----:B-----5:R-:W-:-:S05]  /*20f0*/  PRMT R3, RZ, 0x5410, R9 ;  /* 0x00005410ff037816 */ /* 0x020fca0000000009 */
[----:B------:R-:W-:-:S05]  /*2100*/  FADD.FTZ R194, R3, R194 ;  /* 0x000000c203c27221 */ /* 0x000fca0000010000 */
.L_x_12522:
[----:B------:R-:W-:-:S04]  /*2110*/  F2FP.BF16.PACK_AB R2, RZ, R194 ;  /* 0x000000c2ff02723e */ /* 0x000fc800000010ff */
[----:B0-----:R-:W-:Y:S02]  /*2120*/  PRMT R5, R2, 0x7610, R5 ;  /* 0x0000761002057816 */ /* 0x001fe40000000005 */
.L_x_12523:
[----:B------:R-:W-:-:S05]  /*2130*/  PRMT R198, RZ, 0x7610, R141 ;  /* 0x00007610ffc67816 */ /* 0x000fca000000008d */
[----:B------:R-:W-:Y:S01]  /*2140*/  FMUL.FTZ R198, R198, R215 ;  /* 0x000000d7c6c67220 */ /* 0x000fe20000410000 */
[----:B------:R-:W-:Y:S05]  /*2150*/  @P3 BRA `(.L_x_12524) ;  /* 0x0000002000003947 */ /* 0x000fea0003800000 */
[----:B------:R-:W-:Y:S05]  /*2160*/  @P0 BRA `(.L_x_12525) ;  /* 0x0000003000000947 */ /* 0x000fea0003800000 */
[----:B------:R-:W-:Y:S05]  /*2170*/  BRA `(.L_x_12526) ;  /* 0x0000004000007947 */ /* 0x000fea0003800000 */
.L_x_12524:
[----:B-----5:R-:W-:-:S05]  /*2180*/  PRMT R3, RZ, 0x7610, R9 ;  /* 0x00007610ff037816 */ /* 0x020fca0000000009 */
[----:B------:R-:W-:-:S05]  /*2190*/  FADD.FTZ R198, R3, R198 ;  /* 0x000000c603c67221 */ /* 0x000fca0000010000 */
.L_x_12525:
[----:B------:R-:W-:-:S04]  /*21a0*/  F2FP.BF16.PACK_AB R2, RZ, R198 ;  /* 0x000000c6ff02723e */ /* 0x000fc800000010ff */
[----:B0-----:R-:W-:Y:S02]  /*21b0*/  PRMT R5, R5, 0x5410, R2 ;  /* 0x0000541005057816 */ /* 0x001fe40000000002 */
.L_x_12526:
[----:B------:R-:W-:-:S05]  /*21c0*/  PRMT R196, RZ, 0x5410, R142 ;  /* 0x00005410ffc47816 */ /* 0x000fca000000008e */
[----:B------:R-:W-:Y:S01]  /*21d0*/  FMUL.FTZ R196, R196, R215 ;  /* 0x000000d7c4c47220 */ /* 0x000fe20000410000 */
[----:B------:R-:W-:Y:S05]  /*21e0*/  @P3 BRA `(.L_x_12527) ;  /* 0x0000002000003947 */ /* 0x000fea0003800000 */
[----:B------:R-:W-:Y:S05]  /*21f0*/  @P0 BRA `(.L_x_12528) ;  /* 0x0000003000000947 */ /* 0x000fea0003800000 */
[----:B------:R-:W-:Y:S05]  /*2200*/  BRA `(.L_x_12529) ;  /* 0x0000004000007947 */ /* 0x000fea0003800000 */
.L_x_12527:
[----:B-----5:R-:W-:-:S05]  /*2210*/  PRMT R3, RZ, 0x5410, R10 ;  /* 0x00005410ff037816 */ /* 0x020fca000000000a */
[----:B------:R-:W-:-:S05]  /*2220*/  FADD.FTZ R196, R3, R196 ;  /* 0x000000c403c47221 */ /* 0x000fca0000010000 */
.L_x_12528:
[----:B------:R-:W-:-:S04]  /*2230*/  F2FP.BF16.PACK_AB R3, RZ, R196 ;  /* 0x000000c4ff03723e */ /* 0x000fc800000010ff */
[----:B------:R-:W-:Y:S02]  /*2240*/  PRMT R6, R3, 0x7610, R6 ;  /* 0x0000761003067816 */ /* 0x000fe40000000006 */
.L_x_12529:
[----:B------:R-:W-:-:S05]  /*2250*/  PRMT R142, RZ, 0x7610, R142 ;  /* 0x00007610ff8e7816 */ /* 0x000fca000000008e */
[----:B------:R-:W-:Y:S01]  /*2260*/  FMUL.FTZ R200, R142, R215 ;  /* 0x000000d78ec87220 */ /* 0x000fe20000410000 */
[----:B------:R-:W-:Y:S05]  /*2270*/  @P3 BRA `(.L_x_12530) ;  /* 0x0000002000003947 */ /* 0x000fea0003800000 */
[----:B------:R-:W-:Y:S05]  /*2280*/  @P0 BRA `(.L_x_12531) ;  /* 0x0000003000000947 */ /* 0x000fea0003800000 */
[----:B------:R-:W-:Y:S05]  /*2290*/  BRA `(.L_x_12532) ;  /* 0x0000004000007947 */ /* 0x000fea0003800000 */
.L_x_12530:
[----:B-----5:R-:W-:-:S05]  /*22a0*/  PRMT R3, RZ, 0x7610, R10 ;  /* 0x00007610ff037816 */ /* 0x020fca000000000a */
[----:B------:R-:W-:-:S05]  /*22b0*/  FADD.FTZ R200, R3, R200 ;  /* 0x000000c803c87221 */ /* 0x000fca0000010000 */
.L_x_12531:
[----:B------:R-:W-:-:S04]  /*22c0*/  F2FP.BF16.PACK_AB R3, RZ, R200 ;  /* 0x000000c8ff03723e */ /* 0x000fc800000010ff */
[----:B------:R-:W-:Y:S02]  /*22d0*/  PRMT R6, R6, 0x5410, R3 ;  /* 0x0000541006067816 */ /* 0x000fe40000000003 */
.L_x_12532:
[----:B------:R-:W-:-:S05]  /*22e0*/  PRMT R2, RZ, 0x5410, R143 ;  /* 0x00005410ff027816 */ /* 0x000fca000000008f */
[----:B------:R-:W-:Y:S01]  /*22f0*/  FMUL.FTZ R199, R2, R215 ;  /* 0x000000d702c77220 */ /* 0x000fe20000410000 */
[----:B------:R-:W-:Y:S05]  /*2300*/  @P3 BRA `(.L_x_12533) ;  /* 0x0000002000003947 */ /* 0x000fea0003800000 */
[----:B------:R-:W-:Y:S05]  /*2310*/  @P0 BRA `(.L_x_12534) ;  /* 0x0000003000000947 */ /* 0x000fea0003800000 */
[----:B------:R-:W-:Y:S05]  /*2320*/  BRA `(.L_x_12535) ;  /* 0x0000004000007947 */ /* 0x000fea0003800000 */
.L_x_12533:
[----:B-----5:R-:W-:-:S05]  /*2330*/  PRMT R2, RZ, 0x5410, R11 ;  /* 0x00005410ff027816 */ /* 0x020fca000000000b */
[----:B------:R-:W-:-:S05]  /*2340*/  FADD.FTZ R199, R2, R199 ;  /* 0x000000c702c77221 */ /* 0x000fca0000010000 */
.L_x_12534:
[----:B------:R-:W-:-:S04]  /*2350*/  F2FP.BF16.PACK_AB R2, RZ, R199 ;  /* 0x000000c7ff02723e */ /* 0x000fc800000010ff */
[----:B------:R-:W-:Y:S02]  /*2360*/  PRMT R7, R2, 0x7610, R7 ;  /* 0x0000761002077816 */ /* 0x000fe40000000007 */
.L_x_12535:
[----:B------:R-:W-:-:S05]  /*2370*/  PRMT R2, RZ, 0x7610, R143 ;  /* 0x00007610ff027816 */ /* 0x000fca000000008f */
[----:B------:R-:W-:Y:S01]  /*2380*/  FMUL.FTZ R201, R2, R215 ;  /* 0x000000d702c97220 */ /* 0x000fe20000410000 */
[----:B------:R-:W-:Y:S05]  /*2390*/  @P3 BRA `(.L_x_12536) ;  /* 0x0000002000003947 */ /* 0x000fea0003800000 */
[----:B------:R-:W-:Y:S05]  /*23a0*/  @P0 BRA `(.L_x_12537) ;  /* 0x0000003000000947 */ /* 0x000fea0003800000 */
[----:B------:R-:W-:Y:S05]  /*23b0*/  BRA `(.L_x_12538) ;  /* 0x0000004000007947 */ /* 0x000fea0003800000 */
.L_x_12536:
[----:B-----5:R-:W-:-:S05]  /*23c0*/  PRMT R2, RZ, 0x7610, R11 ;  /* 0x00007610ff027816 */ /* 0x020fca000000000b */
[----:B------:R-:W-:-:S05]  /*23d0*/  FADD.FTZ R201, R2, R201 ;  /* 0x000000c902c97221 */ /* 0x000fca0000010000 */
.L_x_12537:
[----:B------:R-:W-:-:S04]  /*23e0*/  F2FP.BF16.PACK_AB R2, RZ, R201 ;  /* 0x000000c9ff02723e */ /* 0x000fc800000010ff */
[----:B------:R-:W-:Y:S02]  /*23f0*/  PRMT R7, R7, 0x5410, R2 ;  /* 0x0000541007077816 */ /* 0x000fe40000000002 */
.L_x_12538:
        /* <DEDUP_REMOVED lines=12> */
.L_x_12539:
[----:B-1---5:R-:W-:-:S05]  /*24c0*/  PRMT R3, RZ, 0x5410, R8 ;  /* 0x00005410ff037816 */ /* 0x022fca0000000008 */
[----:B------:R-:W-:-:S05]  /*24d0*/  FADD.FTZ R202, R3, R202 ;  /* 0x000000ca03ca7221 */ /* 0x000fca0000010000 */
.L_x_12540:
[----:B------:R-:W-:-:S04]  /*24e0*/  F2FP.BF16.PACK_AB R2, RZ, R202 ;  /* 0x000000caff02723e */ /* 0x000fc800000010ff */
[----:B0-----:R-:W-:Y:S02]  /*24f0*/  PRMT R4, R2, 0x7610, R4 ;  /* 0x0000761002047816 */ /* 0x001fe40000000004 */
.L_x_12541:
[----:B------:R-:W-:-:S05]  /*2500*/  PRMT R140, RZ, 0x7610, R140 ;  /* 0x00007610ff8c7816 */ /* 0x000fca000000008c */
[----:B------:R-:W-:Y:S01]  /*2510*/  FMUL.FTZ R203, R140, R215 ;  /* 0x000000d78ccb7220 */ /* 0x000fe20000410000 */
[----:B------:R-:W-:Y:S05]  /*2520*/  @P3 BRA `(.L_x_12542) ;  /* 0x0000002000003947 */ /* 0x000fea0003800000 */
[----:B------:R-:W-:Y:S05]  /*2530*/  @P0 BRA `(.L_x_12543) ;  /* 0x0000003000000947 */ /* 0x000fea0003800000 */
[----:B------:R-:W-:Y:S05]  /*2540*/  BRA `(.L_x_12544) ;  /* 0x0000004000007947 */ /* 0x000fea0003800000 */
.L_x_12542:
[----:B-----5:R-:W-:-:S05]  /*2550*/  PRMT R2, RZ, 0x7610, R8 ;  /* 0x00007610ff027816 */ /* 0x020fca0000000008 */
[----:B------:R-:W-:-:S05]  /*2560*/  FADD.FTZ R203, R2, R203 ;  /* 0x000000cb02cb7221 */ /* 0x000fca0000010000 */
.L_x_12543:
[----:B------:R-:W-:-:S04]  /*2570*/  F2FP.BF16.PACK_AB R2, RZ, R203 ;  /* 0x000000cbff02723e */ /* 0x000fc800000010ff */
[----:B0-----:R-:W-:Y:S02]  /*2580*/  PRMT R4, R4, 0x5410, R2 ;  /* 0x0000541004047816 */ /* 0x001fe40000000002 */
.L_x_12544:
[----:B------:R-:W-:-:S05]  /*2590*/  PRMT R204, RZ, 0x5410, R141 ;  /* 0x00005410ffcc7816 */ /* 0x000fca000000008d */
[----:B------:R-:W-:Y:S01]  /*25a0*/  FMUL.FTZ R204, R204, R215 ;  /* 0x000000d7cccc7220 */ /* 0x000fe20000410000 */
[----:B------:R-:W-:Y:S05]  /*25b0*/  @P3 BRA `(.L_x_12545) ;  /* 0x0000002000003947 */ /* 0x000fea0003800000 */
[----:B------:R-:W-:Y:S05]  /*25c0*/  @P0 BRA `(.L_x_12546) ;  /* 0x0000003000000947 */ /* 0x000fea0003800000 */
[----:B------:R-:W-:Y:S05]  /*25d0*/  BRA `(.L_x_12547) ;  /* 0x0000004000007947 */ /* 0x000fea0003800000 */
.L_x_12545:
[----:B-----5:R-:W-:-:S05]  /*25e0*/  PRMT R3, RZ, 0x5410, R9 ;  /* 0x00005410ff037816 */ /* 0x020fca0000000009 */
[----:B------:R-:W-:-:S05]  /*25f0*/  FADD.FTZ R204, R3, R204 ;  /* 0x000000cc03cc7221 */ /* 0x000fca0000010000 */
.L_x_12546:
[----:B------:R-:W-:-:S04]  /*2600*/  F2FP.BF16.PACK_AB R2, RZ, R204 ;  /* 0x000000ccff02723e */ /* 0x000fc800000010ff */
[----:B0-----:R-:W-:Y:S02]  /*2610*/  PRMT R5, R2, 0x7610, R5 ;  /* 0x0000761002057816 */ /* 0x001fe40000000005 */
.L_x_12547:
[----:B------:R-:W-:-:S05]  /*2620*/  PRMT R206, RZ, 0x7610, R141 ;  /* 0x00007610ffce7816 */ /* 0x000fca000000008d */
[----:B------:R-:W-:Y:S01]  /*2630*/  FMUL.FTZ R206, R206, R215 ;  /* 0x000000d7cece7220 */ /* 0x000fe20000410000 */
[----:B------:R-:W-:Y:S05]  /*2640*/  @P3 BRA `(.L_x_12548) ;  /* 0x0000002000003947 */ /* 0x000fea0003800000 */
[----:B------:R-:W-:Y:S05]  /*2650*/  @P0 BRA `(.L_x_12549) ;  /* 0x0000003000000947 */ /* 0x000fea0003800000 */
[----:B------:R-:W-:Y:S05]  /*2660*/  BRA `(.L_x_12550) ;  /* 0x0000004000007947 */ /* 0x000fea0003800000 */
.L_x_12548:
[----:B-----5:R-:W-:-:S05]  /*2670*/  PRMT R3, RZ, 0x7610, R9 ;  /* 0x00007610ff037816 */ /* 0x020fca0000000009 */
[----:B------:R-:W-:-:S05]  /*2680*/  FADD.FTZ R206, R3, R206 ;  /* 0x000000ce03ce7221 */ /* 0x000fca0000010000 */
.L_x_12549:
[----:B------:R-:W-:-:S04]  /*2690*/  F2FP.BF16.PACK_AB R2, RZ, R206 ;  /* 0x000000ceff02723e */ /* 0x000fc800000010ff */
[----:B0-----:R-:W-:Y:S02]  /*26a0*/  PRMT R5, R5, 0x5410, R2 ;  /* 0x0000541005057816 */ /* 0x001fe40000000002 */
.L_x_12550:
[----:B------:R-:W-:-:S05]  /*26b0*/  PRMT R2, RZ, 0x5410, R142 ;  /* 0x00005410ff027816 */ /* 0x000fca000000008e */
[----:B------:R-:W-:Y:S01]  /*26c0*/  FMUL.FTZ R205, R2, R215 ;  /* 0x000000d702cd7220 */ /* 0x000fe20000410000 */
[----:B------:R-:W-:Y:S05]  /*26d0*/  @P3 BRA `(.L_x_12551) ;  /* 0x0000002000003947 */ /* 0x000fea0003800000 */
[----:B------:R-:W-:Y:S05]  /*26e0*/  @P0 BRA `(.L_x_12552) ;  /* 0x0000003000000947 */ /* 0x000fea0003800000 */
[----:B------:R-:W-:Y:S05]  /*26f0*/  BRA `(.L_x_12553) ;  /* 0x0000004000007947 */ /* 0x000fea0003800000 */
.L_x_12551:
[----:B-----5:R-:W-:-:S05]  /*2700*/  PRMT R2, RZ, 0x5410, R10 ;  /* 0x00005410ff027816 */ /* 0x020fca000000000a */
[----:B------:R-:W-:-:S05]  /*2710*/  FADD.FTZ R205, R2, R205 ;  /* 0x000000cd02cd7221 */ /* 0x000fca0000010000 */
.L_x_12552:
[----:B------:R-:W-:-:S04]  /*2720*/  F2FP.BF16.PACK_AB R3, RZ, R205 ;  /* 0x000000cdff03723e */ /* 0x000fc800000010ff */
[----:B------:R-:W-:Y:S02]  /*2730*/  PRMT R6, R3, 0x7610, R6 ;  /* 0x0000761003067816 */ /* 0x000fe40000000006 */
.L_x_12553:
[----:B------:R-:W-:-:S05]  /*2740*/  PRMT R142, RZ, 0x7610, R142 ;  /* 0x00007610ff8e7816 */ /* 0x000fca000000008e */
[----:B------:R-:W-:Y:S01]  /*2750*/  FMUL.FTZ R207, R142, R215 ;  /* 0x000000d78ecf7220 */ /* 0x000fe20000410000 */
[----:B------:R-:W-:Y:S05]  /*2760*/  @P3 BRA `(.L_x_12554) ;  /* 0x0000002000003947 */ /* 0x000fea0003800000 */
[----:B------:R-:W-:Y:S05]  /*2770*/  @P0 BRA `(.L_x_12555) ;  /* 0x0000003000000947 */ /* 0x000fea0003800000 */
[----:B------:R-:W-:Y:S05]  /*2780*/  BRA `(.L_x_12556) ;  /* 0x0000004000007947 */ /* 0x000fea0003800000 */
.L_x_12554:
[----:B-----5:R-:W-:-:S05]  /*2790*/  PRMT R2, RZ, 0x7610, R10 ;  /* 0x00007610ff027816 */ /* 0x020fca000000000a */
[----:B------:R-:W-:-:S05]  /*27a0*/  FADD.FTZ R207, R2, R207 ;  /* 0x000000cf02cf7221 */ /* 0x000fca0000010000 */
.L_x_12555:
[----:B------:R-:W-:-:S04]  /*27b0*/  F2FP.BF16.PACK_AB R3, RZ, R207 ;  /* 0x000000cfff03723e */ /* 0x000fc800000010ff */
[----:B------:R-:W-:Y:S02]  /*27c0*/  PRMT R6, R6, 0x5410, R3 ;  /* 0x0000541006067816 */ /* 0x000fe40000000003 */
.L_x_12556:
[----:B------:R-:W-:-:S05]  /*27d0*/  PRMT R208, RZ, 0x5410, R143 ;  /* 0x00005410ffd07816 */ /* 0x000fca000000008f */
[----:B------:R-:W-:Y:S01]  /*27e0*/  FMUL.FTZ R208, R208, R215 ;  /* 0x000000d7d0d07220 */ /* 0x000fe20000410000 */
[----:B------:R-:W-:Y:S05]  /*27f0*/  @P3 BRA `(.L_x_12557) ;  /* 0x0000002000003947 */ /* 0x000fea0003800000 */
[----:B------:R-:W-:Y:S05]  /*2800*/  @P0 BRA `(.L_x_12558) ;  /* 0x0000003000000947 */ /* 0x000fea0003800000 */
[----:B------:R-:W-:Y:S05]  /*2810*/  BRA `(.L_x_12559) ;  /* 0x0000004000007947 */ /* 0x000fea0003800000 */
.L_x_12557:
[----:B-----5:R-:W-:-:S05]  /*2820*/  PRMT R3, RZ, 0x5410, R11 ;  /* 0x00005410ff037816 */ /* 0x020fca000000000b */
[----:B------:R-:W-:-:S05]  /*2830*/  FADD.FTZ R208, R3, R208 ;  /* 0x000000d003d07221 */ /* 0x000fca0000010000 */
.L_x_12558:
[----:B------:R-:W-:-:S04]  /*2840*/  F2FP.BF16.PACK_AB R2, RZ, R208 ;  /* 0x000000d0ff02723e */ /* 0x000fc800000010ff */
[----:B------:R-:W-:Y:S02]  /*2850*/  PRMT R7, R2, 0x7610, R7 ;  /* 0x0000761002077816 */ /* 0x000fe40000000007 */
.L_x_12559:
[----:B------:R-:W-:-:S05]  /*2860*/  PRMT R2, RZ, 0x7610, R143 ;  /* 0x00007610ff027816 */ /* 0x000fca000000008f */
[----:B------:R-:W-:Y:S01]  /*2870*/  FMUL.FTZ R209, R2, R215 ;  /* 0x000000d702d17220 */ /* 0x000fe20000410000 */
[----:B------:R-:W-:Y:S05]  /*2880*/  @P3 BRA `(.L_x_12560) ;  /* 0x0000002000003947 */ /* 0x000fea0003800000 */
[----:B------:R-:W-:Y:S05]  /*2890*/  @P0 BRA `(.L_x_12561) ;  /* 0x0000003000000947 */ /* 0x000fea0003800000 */
[----:B------:R-:W-:Y:S05]  /*28a0*/  BRA `(.L_x_12562) ;  /* 0x0000004000007947 */ /* 0x000fea0003800000 */
.L_x_12560:
[----:B-----5:R-:W-:-:S05]  /*28b0*/  PRMT R2, RZ, 0x7610, R11 ;  /* 0x00007610ff027816 */ /* 0x020fca000000000b */
[----:B------:R-:W-:-:S05]  /*28c0*/  FADD.FTZ R209, R2, R209 ;  /* 0x000000d102d17221 */ /* 0x000fca0000010000 */
.L_x_12561:
[----:B------:R-:W-:-:S04]  /*28d0*/  F2FP.BF16.PACK_AB R2, RZ, R209 ;  /* 0x000000d1ff02723e */ /* 0x000fc800000010ff */
[----:B------:R-:W-:Y:S02]  /*28e0*/  PRMT R7, R7, 0x5410, R2 ;  /* 0x0000541007077816 */ /* 0x000fe40000000002 */
.L_x_12562:
        /* <DEDUP_REMOVED lines=12> */
.L_x_12563:
[----:B-1---5:R-:W-:-:S05]  /*29b0*/  PRMT R3, RZ, 0x5410, R8 ;  /* 0x00005410ff037816 */ /* 0x022fca0000000008 */
[----:B------:R-:W-:-:S05]  /*29c0*/  FADD.FTZ R210, R3, R210 ;  /* 0x000000d203d27221 */ /* 0x000fca0000010000 */
.L_x_12564:
[----:B------:R-:W-:-:S04]  /*29d0*/  F2FP.BF16.PACK_AB R2, RZ, R210 ;  /* 0x000000d2ff02723e */ /* 0x000fc800000010ff */
[----:B0-----:R-:W-:Y:S02]  /*29e0*/  PRMT R4, R2, 0x7610, R4 ;  /* 0x0000761002047816 */ /* 0x001fe40000000004 */
.L_x_12565:
[----:B------:R-:W-:-:S05]  /*29f0*/  PRMT R140, RZ, 0x7610, R140 ;  /* 0x00007610ff8c7816 */ /* 0x000fca000000008c */
[----:B------:R-:W-:Y:S01]  /*2a00*/  FMUL.FTZ R140, R140, R215 ;  /* 0x000000d78c8c7220 */ /* 0x000fe20000410000 */
[----:B------:R-:W-:Y:S05]  /*2a10*/  @P3 BRA `(.L_x_12566) ;  /* 0x0000002000003947 */ /* 0x000fea0003800000 */
[----:B------:R-:W-:Y:S05]  /*2a20*/  @P0 BRA `(.L_x_12567) ;  /* 0x0000003000000947 */ /* 0x000fea0003800000 */
[----:B------:R-:W-:Y:S05]  /*2a30*/  BRA `(.L_x_12568) ;  /* 0x0000004000007947 */ /* 0x000fea0003800000 */
.L_x_12566:
[----:B-----5:R-:W-:-:S05]  /*2a40*/  PRMT R3, RZ, 0x7610, R8 ;  /* 0x00007610ff037816 */ /* 0x020fca0000000008 */
[----:B------:R-:W-:-:S05]  /*2a50*/  FADD.FTZ R140, R3, R140 ;  /* 0x0000008c038c7221 */ /* 0x000fca0000010000 */
.L_x_12567:
[----:B------:R-:W-:-:S04]  /*2a60*/  F2FP.BF16.PACK_AB R2, RZ, R140 ;  /* 0x0000008cff02723e */ /* 0x000fc800000010ff */
[----:B0-----:R-:W-:Y:S02]  /*2a70*/  PRMT R4, R4, 0x5410, R2 ;  /* 0x0000541004047816 */ /* 0x001fe40000000002 */
.L_x_12568:
[----:B------:R-:W-:-:S05]  /*2a80*/  PRMT R144, RZ, 0x5410, R141 ;  /* 0x00005410ff907816 */ /* 0x000fca000000008d */
[----:B------:R-:W-:Y:S01]  /*2a90*/  FMUL.FTZ R144, R144, R215 ;  /* 0x000000d790907220 */ /* 0x000fe20000410000 */
[----:B------:R-:W-:Y:S05]  /*2aa0*/  @P3 BRA `(.L_x_12569) ;  /* 0x0000002000003947 */ /* 0x000fea0003800000 */
[----:B------:R-:W-:Y:S05]  /*2ab0*/  @P0 BRA `(.L_x_12570) ;  /* 0x0000003000000947 */ /* 0x000fea0003800000 */
[----:B------:R-:W-:Y:S05]  /*2ac0*/  BRA `(.L_x_12571) ;  /* 0x0000004000007947 */ /* 0x000fea0003800000 */
.L_x_12569:
[----:B-----5:R-:W-:-:S05]  /*2ad0*/  PRMT R3, RZ, 0x5410, R9 ;  /* 0x00005410ff037816 */ /* 0x020fca0000000009 */
[----:B------:R-:W-:-:S05]  /*2ae0*/  FADD.FTZ R144, R3, R144 ;  /* 0x0000009003907221 */ /* 0x000fca0000010000 */
.L_x_12570:
[----:B------:R-:W-:-:S04]  /*2af0*/  F2FP.BF16.PACK_AB R2, RZ, R144 ;  /* 0x00000090ff02723e */ /* 0x000fc800000010ff */
[----:B0-----:R-:W-:Y:S02]  /*2b00*/  PRMT R5, R2, 0x7610, R5 ;  /* 0x0000761002057816 */ /* 0x001fe40000000005 */
.L_x_12571:
[----:B------:R-:W-:-:S05]  /*2b10*/  PRMT R2, RZ, 0x7610, R141 ;  /* 0x00007610ff027816 */ /* 0x000fca000000008d */
[----:B------:R-:W-:Y:S01]  /*2b20*/  FMUL.FTZ R141, R2, R215 ;  /* 0x000000d7028d7220 */ /* 0x000fe20000410000 */
[----:B------:R-:W-:Y:S05]  /*2b30*/  @P3 BRA `(.L_x_12572) ;  /* 0x0000002000003947 */ /* 0x000fea0003800000 */
[----:B------:R-:W-:Y:S05]  /*2b40*/  @P0 BRA `(.L_x_12573) ;  /* 0x0000003000000947 */ /* 0x000fea0003800000 */
[----:B------:R-:W-:Y:S05]  /*2b50*/  BRA `(.L_x_12574) ;  /* 0x0000004000007947 */ /* 0x000fea0003800000 */
.L_x_12572:
[----:B-----5:R-:W-:-:S05]  /*2b60*/  PRMT R2, RZ, 0x7610, R9 ;  /* 0x00007610ff027816 */ /* 0x020fca0000000009 */
[----:B------:R-:W-:-:S05]  /*2b70*/  FADD.FTZ R141, R2, R141 ;  /* 0x0000008d028d7221 */ /* 0x000fca0000010000 */
.L_x_12573:
[----:B------:R-:W-:-:S04]  /*2b80*/  F2FP.BF16.PACK_AB R2, RZ, R141 ;  /* 0x0000008dff02723e */ /* 0x000fc800000010ff */
[----:B0-----:R-:W-:Y:S02]  /*2b90*/  PRMT R5, R5, 0x5410, R2 ;  /* 0x0000541005057816 */ /* 0x001fe40000000002 */
.L_x_12574:
[----:B------:R-:W-:-:S05]  /*2ba0*/  PRMT R2, RZ, 0x5410, R142 ;  /* 0x00005410ff027816 */ /* 0x000fca000000008e */
[----:B------:R-:W-:Y:S01]  /*2bb0*/  FMUL.FTZ R211, R2, R215 ;  /* 0x000000d702d37220 */ /* 0x000fe20000410000 */
[----:B------:R-:W-:Y:S05]  /*2bc0*/  @P3 BRA `(.L_x_12575) ;  /* 0x0000002000003947 */ /* 0x000fea0003800000 */
[----:B------:R-:W-:Y:S05]  /*2bd0*/  @P0 BRA `(.L_x_12576) ;  /* 0x0000003000000947 */ /* 0x000fea0003800000 */
[----:B------:R-:W-:Y:S05]  /*2be0*/  BRA `(.L_x_12577) ;  /* 0x0000004000007947 */ /* 0x000fea0003800000 */
.L_x_12575:
[----:B-----5:R-:W-:-:S05]  /*2bf0*/  PRMT R2, RZ, 0x5410, R10 ;  /* 0x00005410ff027816 */ /* 0x020fca000000000a */
[----:B------:R-:W-:-:S05]  /*2c00*/  FADD.FTZ R211, R2, R211 ;  /* 0x000000d302d37221 */ /* 0x000fca0000010000 */
.L_x_12576:
[----:B------:R-:W-:-:S04]  /*2c10*/  F2FP.BF16.PACK_AB R3, RZ, R211 ;  /* 0x000000d3ff03723e */ /* 0x000fc800000010ff */
[----:B------:R-:W-:Y:S02]  /*2c20*/  PRMT R6, R3, 0x7610, R6 ;  /* 0x0000761003067816 */ /* 0x000fe40000000006 */
.L_x_12577:
[----:B------:R-:W-:-:S05]  /*2c30*/  PRMT R142, RZ, 0x7610, R142 ;  /* 0x00007610ff8e7816 */ /* 0x000fca000000008e */
[----:B------:R-:W-:Y:S01]  /*2c40*/  FMUL.FTZ R142, R142, R215 ;  /* 0x000000d78e8e7220 */ /* 0x000fe20000410000 */
[----:B------:R-:W-:Y:S05]  /*2c50*/  @P3 BRA `(.L_x_12578) ;  /* 0x0000002000003947 */ /* 0x000fea0003800000 */
[----:B------:R-:W-:Y:S05]  /*2c60*/  @P0 BRA `(.L_x_12579) ;  /* 0x0000003000000947 */ /* 0x000fea0003800000 */
[----:B------:R-:W-:Y:S05]  /*2c70*/  BRA `(.L_x_12580) ;  /* 0x0000004000007947 */ /* 0x000fea0003800000 */
.L_x_12578:
[----:B-----5:R-:W-:-:S05]  /*2c80*/  PRMT R3, RZ, 0x7610, R10 ;  /* 0x00007610ff037816 */ /* 0x020fca000000000a */
[----:B------:R-:W-:-:S05]  /*2c90*/  FADD.FTZ R142, R3, R142 ;  /* 0x0000008e038e7221 */ /* 0x000fca0000010000 */
.L_x_12579:
[----:B------:R-:W-:-:S04]  /*2ca0*/  F2FP.BF16.PACK_AB R3, RZ, R142 ;  /* 0x0000008eff03723e */ /* 0x000fc800000010ff */
[----:B------:R-:W-:Y:S02]  /*2cb0*/  PRMT R6, R6, 0x5410, R3 ;  /* 0x0000541006067816 */ /* 0x000fe40000000003 */
.L_x_12580:
[----:B------:R-:W-:-:S05]  /*2cc0*/  PRMT R212, RZ, 0x5410, R143 ;  /* 0x00005410ffd47816 */ /* 0x000fca000000008f */
[----:B------:R-:W-:Y:S01]  /*2cd0*/  FMUL.FTZ R212, R212, R215 ;  /* 0x000000d7d4d47220 */ /* 0x000fe20000410000 */
[----:B------:R-:W-:Y:S05]  /*2ce0*/  @P3 BRA `(.L_x_12581) ;  /* 0x0000002000003947 */ /* 0x000fea0003800000 */
[----:B------:R-:W-:Y:S05]  /*2cf0*/  @P0 BRA `(.L_x_12582) ;  /* 0x0000003000000947 */ /* 0x000fea0003800000 */
[----:B------:R-:W-:Y:S05]  /*2d00*/  BRA `(.L_x_12583) ;  /* 0x0000004000007947 */ /* 0x000fea0003800000 */
.L_x_12581:
[----:B-----5:R-:W-:-:S05]  /*2d10*/  PRMT R3, RZ, 0x5410, R11 ;  /* 0x00005410ff037816 */ /* 0x020fca000000000b */
[----:B------:R-:W-:-:S05]  /*2d20*/  FADD.FTZ R212, R3, R212 ;  /* 0x000000d403d47221 */ /* 0x000fca0000010000 */
.L_x_12582:
[----:B------:R-:W-:-:S04]  /*2d30*/  F2FP.BF16.PACK_AB R2, RZ, R212 ;  /* 0x000000d4ff02723e */ /* 0x000fc800000010ff */
[----:B------:R-:W-:Y:S02]  /*2d40*/  PRMT R7, R2, 0x7610, R7 ;  /* 0x0000761002077816 */ /* 0x000fe40000000007 */
.L_x_12583:
[----:B------:R-:W-:-:S05]  /*2d50*/  PRMT R2, RZ, 0x7610, R143 ;  /* 0x00007610ff027816 */ /* 0x000fca000000008f */
[----:B------:R-:W-:Y:S01]  /*2d60*/  FMUL.FTZ R143, R2, R215 ;  /* 0x000000d7028f7220 */ /* 0x000fe20000410000 */
[----:B------:R-:W-:Y:S05]  /*2d70*/  @P3 BRA `(.L_x_12584) ;  /* 0x0000002000003947 */ /* 0x000fea0003800000 */
[----:B------:R-:W-:Y:S05]  /*2d80*/  @P0 BRA `(.L_x_12585) ;  /* 0x0000003000000947 */ /* 0x000fea0003800000 */
[----:B------:R-:W-:Y:S05]  /*2d90*/  BRA `(.L_x_12586) ;  /* 0x0000004000007947 */ /* 0x000fea0003800000 */
.L_x_12584:
[----:B-----5:R-:W-:-:S05]  /*2da0*/  PRMT R2, RZ, 0x7610, R11 ;  /* 0x00007610ff027816 */ /* 0x020fca000000000b */
[----:B------:R-:W-:-:S05]  /*2db0*/  FADD.FTZ R143, R2, R143 ;  /* 0x0000008f028f7221 */ /* 0x000fca0000010000 */
.L_x_12585:
[----:B------:R-:W-:-:S04]  /*2dc0*/  F2FP.BF16.PACK_AB R2, RZ, R143 ;  /* 0x0000008fff02723e */ /* 0x000fc800000010ff */
[----:B------:R-:W-:Y:S02]  /*2dd0*/  PRMT R7, R7, 0x5410, R2 ;  /* 0x0000541007077816 */ /* 0x000fe40000000002 */
.L_x_12586:
        /* <DEDUP_REMOVED lines=68> */
[----:B-1----:R1:W2:Y:S02]  /*3220*/  SHFL.BFLY PT, R2, R213, 0x1, 0x1f ;  /* 0x0c201f00d5027f89 */ /* 0x0022a400000e0000 */
.L_x_12591:
[----:B-12---:R-:W-:Y:S01]  /*3230*/  FADD.FTZ R213, R213, R2 ;  /* 0x00000002d5d57221 */ /* 0x006fe20000010000 */
        /* <DEDUP_REMOVED lines=147> */
.L_x_12592:
[----:B------:R-:W-:Y:S01]  /*3b70*/  HFMA2.MMA R145, -RZ, RZ, 0, 2.384185791015625e-07 ;  /* 0x00000004ff917435 */ /* 0x000fe200000001ff */
[----:B--2---:R-:W-:Y:S01]  /*3b80*/  FADD.FTZ R3, R216, R213 ;  /* 0x000000d5d8037221 */ /* 0x004fe20000010000 */
[----:B------:R-:W-:Y:S01]  /*3b90*/  MOV R214, c[0x0][0x1e0] ;  /* 0x0000780000d67a02 */ /* 0x000fe20000000f00 */
[----:B-1----:R-:W-:Y:S01]  /*3ba0*/  FMUL.FTZ R213, R215, R215 ;  /* 0x000000d7d7d57220 */ /* 0x002fe20000410000 */
[----:B------:R-:W-:-:S03]  /*3bb0*/  ISETP.NE.AND P1, PT, RZ, UR6, PT ;  /* 0x00000006ff007c0c */ /* 0x000fc6000bf25270 */
[----:B------:R-:W-:Y:S01]  /*3bc0*/  FFMA.FTZ R214, R3, R214, c[0x0][0x228] ;  /* 0x00008a0003d67623 */ /* 0x000fe200000100d6 */
[----:B------:R-:W-:Y:S02]  /*3bd0*/  FSEL R217, R213, RZ, P1 ;  /* 0x000000ffd5d97208 */ /* 0x000fe40000800000 */
[----:B------:R-:W-:Y:S01]  /*3be0*/  @!P2 IMAD.WIDE R2, R148, R145, c[0x0][0x1a0] ;  /* 0x000068009402a625 */ /* 0x000fe200078e0291 */
[----:B------:R-:W-:-:S03]  /*3bf0*/  FSEL R213, R215, RZ, !P1 ;  /* 0x000000ffd7d57208 */ /* 0x000fc60004800000 */
[----:B------:R-:W-:Y:S01]  /*3c00*/  FADD.FTZ R214, R214, R217 ;  /* 0x000000d9d6d67221 */ /* 0x000fe20000010000 */
[----:B------:R1:W-:Y:S01]  /*3c10*/  @!P2 STG.E [R2.64], R215 ;  /* 0x000000d70200a986 */ /* 0x0003e2000c101904 */
[C---:B------:R-:W-:Y:S02]  /*3c20*/  FADD.FTZ R164, -R213.reuse, R164 ;  /* 0x000000a4d5a47221 */ /* 0x040fe40000010100 */
[C---:B------:R-:W-:Y:S02]  /*3c30*/  FADD.FTZ R163, -R213.reuse, R163 ;  /* 0x000000a3d5a37221 */ /* 0x040fe40000010100 */
[C---:B------:R-:W-:Y:S02]  /*3c40*/  FADD.FTZ R166, -R213.reuse, R166 ;  /* 0x000000a6d5a67221 */ /* 0x040fe40000010100 */
[C---:B------:R-:W-:Y:S02]  /*3c50*/  FADD.FTZ R165, -R213.reuse, R165 ;  /* 0x000000a5d5a57221 */ /* 0x040fe40000010100 */
[----:B------:R-:W-:-:S02]  /*3c60*/  FADD.FTZ R162, -R213, R162 ;  /* 0x000000a2d5a27221 */ /* 0x000fc40000010100 */
[C---:B------:R-:W-:Y:S01]  /*3c70*/  FADD.FTZ R161, -R213.reuse, R161 ;  /* 0x000000a1d5a17221 */ /* 0x040fe20000010100 */
[----:B-1----:R-:W1:Y:S01]  /*3c80*/  MUFU.RSQ R215, R214 ;  /* 0x000000d600d77308 */ /* 0x002e620000001400 */
        /* <DEDUP_REMOVED lines=8> */
[C---:B-1----:R-:W-:Y:S02]  /*3d10*/  FMUL.FTZ R143, R215.reuse, R164 ;  /* 0x000000a4d78f7220 */ /* 0x042fe40000410000 */
[C---:B------:R-:W-:Y:S02]  /*3d20*/  FMUL.FTZ R164, R215.reuse, R163 ;  /* 0x000000a3d7a47220 */ /* 0x040fe40000410000 */
[----:B------:R-:W-:-:S02]  /*3d30*/  FMUL.FTZ R141, R215, R166 ;  /* 0x000000a6d78d7220 */ /* 0x000fc40000410000 */
[C---:B------:R-:W-:Y:S02]  /*3d40*/  FMUL.FTZ R142, R215.reuse, R165 ;  /* 0x000000a5d78e7220 */ /* 0x040fe40000410000 */
[C---:B------:R-:W-:Y:S02]  /*3d50*/  FMUL.FTZ R163, R215.reuse, R162 ;  /* 0x000000a2d7a37220 */ /* 0x040fe40000410000 */
[C---:B------:R-:W-:Y:S02]  /*3d60*/  FMUL.FTZ R162, R215.reuse, R161 ;  /* 0x000000a1d7a27220 */ /* 0x040fe40000410000 */
[C---:B------:R-:W-:Y:S02]  /*3d70*/  FMUL.FTZ R161, R215.reuse, R160 ;  /* 0x000000a0d7a17220 */ /* 0x040fe40000410000 */
[----:B------:R-:W-:Y:S02]  /*3d80*/  FMUL.FTZ R160, R215, R159 ;  /* 0x0000009fd7a07220 */ /* 0x000fe40000410000 */
[----:B------:R-:W-:-:S02]  /*3d90*/  FFMA.FTZ R140, R72, R141, R136 ;  /* 0x0000008d488c7223 */ /* 0x000fc40000010088 */
[----:B------:R-:W-:Y:S02]  /*3da0*/  FFMA.FTZ R159, R73, R142, R137 ;  /* 0x0000008e499f7223 */ /* 0x000fe40000010089 */
[C---:B------:R-:W-:Y:S02]  /*3db0*/  FADD.FTZ R157, -R213.reuse, R157 ;  /* 0x0000009dd59d7221 */ /* 0x040fe40000010100 */
[----:B------:R-:W-:Y:S01]  /*3dc0*/  FADD.FTZ R156, -R213, R156 ;  /* 0x0000009cd59c7221 */ /* 0x000fe20000010100 */
[----:B------:R-:W-:Y:S01]  /*3dd0*/  F2FP.BF16.PACK_AB R140, R159, R140 ;  /* 0x0000008c9f8c723e */ /* 0x000fe200000010ff */
[----:B------:R-:W-:Y:S02]  /*3de0*/  FADD.FTZ R155, -R213, R155 ;  /* 0x0000009bd59b7221 */ /* 0x000fe40000010100 */
[----:B------:R-:W-:-:S04]  /*3df0*/  @!P2 IMAD.WIDE R2, R148, R145, c[0x0][0x1a8] ;  /* 0x00006a009402a625 */ /* 0x000fc800078e0291 */
[----:B------:R-:W-:Y:S01]  /*3e00*/  FADD.FTZ R154, -R213, R154 ;  /* 0x0000009ad59a7221 */ /* 0x000fe20000010100 */
[----:B------:R1:W-:Y:S01]  /*3e10*/  @!P2 STG.E [R2.64], R215 ;  /* 0x000000d70200a986 */ /* 0x0003e2000c101904 */
[----:B------:R-:W-:Y:S02]  /*3e20*/  FMUL.FTZ R159, R215, R158 ;  /* 0x0000009ed79f7220 */ /* 0x000fe40000410000 */
[C---:B------:R-:W-:Y:S02]  /*3e30*/  FADD.FTZ R152, -R213.reuse, R152 ;  /* 0x00000098d5987221 */ /* 0x040fe40000010100 */
[----:B------:R-:W-:Y:S02]  /*3e40*/  FADD.FTZ R151, -R213, R151 ;  /* 0x00000097d5977221 */ /* 0x000fe40000010100 */
[C---:B------:R-:W-:Y:S02]  /*3e50*/  FMUL.FTZ R158, R215.reuse, R157 ;  /* 0x0000009dd79e7220 */ /* 0x040fe40000410000 */
[----:B------:R-:W-:-:S02]  /*3e60*/  FMUL.FTZ R157, R215, R156 ;  /* 0x0000009cd79d7220 */ /* 0x000fc40000410000 */
[----:B------:R-:W-:Y:S02]  /*3e70*/  FFMA.FTZ R141, R74, R143, R138 ;  /* 0x0000008f4a8d7223 */ /* 0x000fe4000001008a */
[C---:B------:R-:W-:Y:S02]  /*3e80*/  FMUL.FTZ R156, R215.reuse, R155 ;  /* 0x0000009bd79c7220 */ /* 0x040fe40000410000 */
[----:B------:R-:W-:Y:S02]  /*3e90*/  FFMA.FTZ R143, R70, R161, R134 ;  /* 0x000000a1468f7223 */ /* 0x000fe40000010086 */
[----:B------:R-:W-:Y:S02]  /*3ea0*/  FMUL.FTZ R155, R215, R154 ;  /* 0x0000009ad79b7220 */ /* 0x000fe40000410000 */
[----:B------:R-:W-:Y:S02]  /*3eb0*/  FFMA.FTZ R160, R71, R160, R135 ;  /* 0x000000a047a07223 */ /* 0x000fe40000010087 */
[----:B------:R-:W-:-:S02]  /*3ec0*/  FMUL.FTZ R161, R215, R152 ;  /* 0x00000098d7a17220 */ /* 0x000fc40000410000 */
[----:B-1----:R-:W-:Y:S01]  /*3ed0*/  FMUL.FTZ R2, R215, R151 ;  /* 0x00000097d7027220 */ /* 0x002fe20000410000 */
[----:B------:R-:W-:Y:S01]  /*3ee0*/  F2FP.BF16.PACK_AB R143, R160, R143 ;  /* 0x0000008fa08f723e */ /* 0x000fe200000010ff */
[----:B------:R-:W-:Y:S02]  /*3ef0*/  FADD.FTZ R153, -R213, R153 ;  /* 0x00000099d5997221 */ /* 0x000fe40000010100 */
[----:B------:R-:W-:Y:S02]  /*3f00*/  FFMA.FTZ R152, R64, R159, R128 ;  /* 0x0000009f40987223 */ /* 0x000fe40000010080 */
[----:B------:R-:W-:Y:S02]  /*3f10*/  FFMA.FTZ R3, R65, R158, R129 ;  /* 0x0000009e41037223 */ /* 0x000fe40000010081 */
[----:B------:R-:W-:Y:S02]  /*3f20*/  FFMA.FTZ R154, R60, R155, R124 ;  /* 0x0000009b3c9a7223 */ /* 0x000fe4000001007c */
[----:B------:R-:W-:Y:S01]  /*3f30*/  FADD.FTZ R150, -R213, R150 ;  /* 0x00000096d5967221 */ /* 0x000fe20000010100 */
[----:B------:R-:W-:Y:S01]  /*3f40*/  F2FP.BF16.PACK_AB R152, R3, R152 ;  /* 0x000000980398723e */ /* 0x000fe200000010ff */
[----:B------:R-:W-:-:S02]  /*3f50*/  FFMA.FTZ R155, R62, R161, R126 ;  /* 0x000000a13e9b7223 */ /* 0x000fc4000001007e */
[----:B------:R-:W-:Y:S02]  /*3f60*/  FFMA.FTZ R2, R63, R2, R127 ;  /* 0x000000023f027223 */ /* 0x000fe4000001007f */
[C---:B------:R-:W-:Y:S02]  /*3f70*/  FADD.FTZ R168, -R213.reuse, R168 ;  /* 0x000000a8d5a87221 */ /* 0x040fe40000010100 */
[C---:B------:R-:W-:Y:S01]  /*3f80*/  FADD.FTZ R173, -R213.reuse, R173 ;  /* 0x000000add5ad7221 */ /* 0x040fe20000010100 */
[----:B------:R-:W-:Y:S01]  /*3f90*/  F2FP.BF16.PACK_AB R155, R2, R155 ;  /* 0x0000009b029b723e */ /* 0x000fe200000010ff */
[----:B------:R-:W-:Y:S02]  /*3fa0*/  FADD.FTZ R171, -R213, R171 ;  /* 0x000000abd5ab7221 */ /* 0x000fe40000010100 */
[----:B------:R-:W-:Y:S02]  /*3fb0*/  FMUL.FTZ R160, R215, R153 ;  /* 0x00000099d7a07220 */ /* 0x000fe40000410000 */
[----:B------:R-:W-:-:S02]  /*3fc0*/  FFMA.FTZ R153, R66, R157, R130 ;  /* 0x0000009d42997223 */ /* 0x000fc40000010082 */
[----:B------:R-:W-:Y:S02]  /*3fd0*/  FFMA.FTZ R156, R67, R156, R131 ;  /* 0x0000009c439c7223 */ /* 0x000fe40000010083 */
[C---:B------:R-:W-:Y:S02]  /*3fe0*/  FMUL.FTZ R3, R215.reuse, R150 ;  /* 0x00000096d7037220 */ /* 0x040fe40000410000 */
[C---:B------:R-:W-:Y:S01]  /*3ff0*/  FMUL.FTZ R168, R215.reuse, R168 ;  /* 0x000000a8d7a87220 */ /* 0x040fe20000410000 */
[----:B------:R-:W-:Y:S01]  /*4000*/  F2FP.BF16.PACK_AB R153, R156, R153 ;  /* 0x000000999c99723e */ /* 0x000fe200000010ff */
[----:B------:R-:W-:Y:S02]  /*4010*/  FMUL.FTZ R150, R215, R173 ;  /* 0x000000add7967220 */ /* 0x000fe40000410000 */
[----:B------:R-:W-:Y:S01]  /*4020*/  FFMA.FTZ R151, R61, R160, R125 ;  /* 0x000000a03d977223 */ /* 0x000fe2000001007d */
[----:B------:R-:W-:Y:S01]  /*4030*/  MOV R160, 0x10 ;  /* 0x0000001000a07802 */ /* 0x000fe20000000f00 */
[----:B------:R-:W-:-:S02]  /*4040*/  FMUL.FTZ R2, R215, R171 ;  /* 0x000000abd7027220 */ /* 0x000fc40000410000 */
[----:B------:R-:W-:Y:S01]  /*4050*/  FFMA.FTZ R163, R68, R163, R132 ;  /* 0x000000a344a37223 */ /* 0x000fe20000010084 */
[----:B------:R-:W-:Y:S01]  /*4060*/  F2FP.BF16.PACK_AB R154, R151, R154 ;  /* 0x0000009a979a723e */ /* 0x000fe200000010ff */
[----:B------:R-:W-:Y:S02]  /*4070*/  FFMA.FTZ R162, R69, R162, R133 ;  /* 0x000000a245a27223 */ /* 0x000fe40000010085 */
[C---:B------:R-:W-:Y:S02]  /*4080*/  FADD.FTZ R167, -R213.reuse, R167 ;  /* 0x000000a7d5a77221 */ /* 0x040fe40000010100 */
[C---:B------:R-:W-:Y:S01]  /*4090*/  FADD.FTZ R172, -R213.reuse, R172 ;  /* 0x000000acd5ac7221 */ /* 0x040fe20000010100 */
[----:B------:R-:W-:Y:S01]  /*40a0*/  F2FP.BF16.PACK_AB R142, R162, R163 ;  /* 0x000000a3a28e723e */ /* 0x000fe200000010ff */
[C---:B------:R-:W-:Y:S02]  /*40b0*/  FADD.FTZ R174, -R213.reuse, R174 ;  /* 0x000000aed5ae7221 */ /* 0x040fe40000010100 */
[----:B------:R-:W-:-:S02]  /*40c0*/  FADD.FTZ R177, -R213, R177 ;  /* 0x000000b1d5b17221 */ /* 0x000fc40000010100 */
[----:B------:R-:W-:Y:S02]  /*40d0*/  FFMA.FTZ R3, R56, R3, R120 ;  /* 0x0000000338037223 */ /* 0x000fe40000010078 */
[----:B------:R-:W-:Y:S02]  /*40e0*/  FFMA.FTZ R158, R53, R150, R117 ;  /* 0x00000096359e7223 */ /* 0x000fe40000010075 */
[----:B------:R-:W-:Y:S02]  /*40f0*/  FFMA.FTZ R156, R57, R168, R121 ;  /* 0x000000a8399c7223 */ /* 0x000fe40000010079 */
[----:B------:R-:W-:Y:S02]  /*4100*/  FFMA.FTZ R164, R75, R164, R139 ;  /* 0x000000a44ba47223 */ /* 0x000fe4000001008b */
[----:B------:R-:W-:Y:S01]  /*4110*/  FFMA.FTZ R150, R59, R2, R123 ;  /* 0x000000023b967223 */ /* 0x000fe2000001007b */
[----:B------:R-:W-:Y:S01]  /*4120*/  LEA R2, P1, R147, c[0x0][0x208], 0x4 ;  /* 0x0000820093027a11 */ /* 0x000fe200078220ff */
[C---:B------:R-:W-:Y:S01]  /*4130*/  FMUL.FTZ R167, R215.reuse, R167 ;  /* 0x000000a7d7a77220 */ /* 0x040fe20000410000 */
[----:B------:R-:W-:Y:S01]  /*4140*/  F2FP.BF16.PACK_AB R156, R156, R3 ;  /* 0x000000039c9c723e */ /* 0x000fe200000010ff */
[----:B------:R-:W-:Y:S01]  /*4150*/  FMUL.FTZ R151, R215, R172 ;  /* 0x000000acd7977220 */ /* 0x000fe20000410000 */
[----:B------:R-:W-:Y:S01]  /*4160*/  F2FP.BF16.PACK_AB R141, R164, R141 ;  /* 0x0000008da48d723e */ /* 0x000fe200000010ff */
[----:B------:R-:W-:Y:S01]  /*4170*/  FADD.FTZ R176, -R213, R176 ;  /* 0x000000b0d5b07221 */ /* 0x000fe20000010100 */
[----:B------:R-:W-:Y:S01]  /*4180*/  LEA.HI.X R3, R147, c[0x0][0x20c], RZ, 0x4, P1 ;  /* 0x0000830093037a11 */ /* 0x000fe200008f24ff */
[----:B------:R-:W-:-:S02]  /*4190*/  FMUL.FTZ R163, R215, R174 ;  /* 0x000000aed7a37220 */ /* 0x000fc40000410000 */
[----:B------:R-:W-:Y:S02]  /*41a0*/  FMUL.FTZ R162, R215, R177 ;  /* 0x000000b1d7a27220 */ /* 0x000fe40000410000 */
[C---:B------:R-:W-:Y:S01]  /*41b0*/  FADD.FTZ R185, -R213.reuse, R185 ;  /* 0x000000b9d5b97221 */ /* 0x040fe20000010100 */
[----:B------:R-:W-:Y:S01]  /*41c0*/  STG.E.128 [R2.64], R140 ;  /* 0x0000008c02007986 */ /* 0x000fe2000c101d04 */
[C---:B------:R-:W-:Y:S02]  /*41d0*/  FADD.FTZ R187, -R213.reuse, R187 ;  /* 0x000000bbd5bb7221 */ /* 0x040fe40000010100 */
[C---:B------:R-:W-:Y:S02]  /*41e0*/  FADD.FTZ R193, -R213.reuse, R193 ;  /* 0x000000c1d5c17221 */ /* 0x040fe40000010100 */
[C---:B------:R-:W-:Y:S02]  /*41f0*/  FADD.FTZ R178, -R213.reuse, R178 ;  /* 0x000000b2d5b27221 */ /* 0x040fe40000010100 */
[----:B------:R-:W-:-:S02]  /*4200*/  FADD.FTZ R181, -R213, R181 ;  /* 0x000000b5d5b57221 */ /* 0x000fc40000010100 */
[C---:B------:R-:W-:Y:S02]  /*4210*/  FADD.FTZ R196, -R213.reuse, R196 ;  /* 0x000000c4d5c47221 */ /* 0x040fe40000010100 */
[C---:B------:R-:W-:Y:S02]  /*4220*/  FADD.FTZ R200, -R213.reuse, R200 ;  /* 0x000000c8d5c87221 */ /* 0x040fe40000010100 */
[----:B------:R-:W-:Y:S02]  /*4230*/  FADD.FTZ R189, -R213, R189 ;  /* 0x000000bdd5bd7221 */ /* 0x000fe40000010100 */
[----:B------:R-:W-:Y:S02]  /*4240*/  FFMA.FTZ R157, R58, R167, R122 ;  /* 0x000000a73a9d7223 */ /* 0x000fe4000001007a */
[----:B------:R-:W-:Y:S02]  /*4250*/  FFMA.FTZ R151, R52, R151, R116 ;  /* 0x0000009734977223 */ /* 0x000fe40000010074 */
[----:B------:R-:W-:Y:S01]  /*4260*/  IMAD.WIDE.U32 R146, R146, R160, c[0x0][0x208] ;  /* 0x0000820092927625 */ /* 0x000fe200078e00a0 */
[----:B------:R-:W-:-:S02]  /*4270*/  F2FP.BF16.PACK_AB R157, R150, R157 ;  /* 0x0000009d969d723e */ /* 0x000fc400000010ff */
[----:B------:R-:W-:Y:S01]  /*4280*/  F2FP.BF16.PACK_AB R158, R158, R151 ;  /* 0x000000979e9e723e */ /* 0x000fe200000010ff */
[C---:B------:R-:W-:Y:S01]  /*4290*/  FADD.FTZ R188, -R213.reuse, R188 ;  /* 0x000000bcd5bc7221 */ /* 0x040fe20000010100 */
[----:B------:R1:W-:Y:S01]  /*42a0*/  STG.E.128 [R146.64], R152 ;  /* 0x0000009892007986 */ /* 0x0003e2000c101d04 */
[----:B------:R-:W-:Y:S02]  /*42b0*/  FADD.FTZ R191, -R213, R191 ;  /* 0x000000bfd5bf7221 */ /* 0x000fe40000010100 */
[----:B------:R-:W-:Y:S02]  /*42c0*/  FFMA.FTZ R159, R54, R163, R118 ;  /* 0x000000a3369f7223 */ /* 0x000fe40000010076 */
[----:B------:R-:W-:Y:S02]  /*42d0*/  FFMA.FTZ R162, R55, R162, R119 ;  /* 0x000000a237a27223 */ /* 0x000fe40000010077 */
[----:B------:R-:W-:Y:S02]  /*42e0*/  FMUL.FTZ R167, R215, R176 ;  /* 0x000000b0d7a77220 */ /* 0x000fe40000410000 */
[C---:B------:R-:W-:Y:S01]  /*42f0*/  FADD.FTZ R179, -R213.reuse, R179 ;  /* 0x000000b3d5b37221 */ /* 0x040fe20000010100 */
[----:B------:R-:W-:Y:S01]  /*4300*/  F2FP.BF16.PACK_AB R159, R162, R159 ;  /* 0x0000009fa29f723e */ /* 0x000fe200000010ff */
[----:B------:R-:W-:-:S02]  /*4310*/  FADD.FTZ R216, -R213, R205 ;  /* 0x000000cdd5d87221 */ /* 0x000fc40000010100 */
[C---:B------:R-:W-:Y:S02]  /*4320*/  FMUL.FTZ R185, R215.reuse, R185 ;  /* 0x000000b9d7b97220 */ /* 0x040fe40000410000 */
[C---:B------:R-:W-:Y:S02]  /*4330*/  FMUL.FTZ R168, R215.reuse, R187 ;  /* 0x000000bbd7a87220 */ /* 0x040fe40000410000 */
[C---:B------:R-:W-:Y:S02]  /*4340*/  FMUL.FTZ R176, R215.reuse, R193 ;  /* 0x000000c1d7b07220 */ /* 0x040fe40000410000 */
[C---:B------:R-:W-:Y:S02]  /*4350*/  FMUL.FTZ R205, R215.reuse, R178 ;  /* 0x000000b2d7cd7220 */ /* 0x040fe40000410000 */
[C---:B------:R-:W-:Y:S02]  /*4360*/  FMUL.FTZ R166, R215.reuse, R181 ;  /* 0x000000b5d7a67220 */ /* 0x040fe40000410000 */
[----:B------:R-:W-:-:S02]  /*4370*/  FMUL.FTZ R193, R215, R196 ;  /* 0x000000c4d7c17220 */ /* 0x000fc40000410000 */
[----:B------:R-:W-:Y:S02]  /*4380*/  FMUL.FTZ R200, R215, R200 ;  /* 0x000000c8d7c87220 */ /* 0x000fe40000410000 */
[C---:B------:R-:W-:Y:S02]  /*4390*/  FADD.FTZ R192, -R213.reuse, R192 ;  /* 0x000000c0d5c07221 */ /* 0x040fe40000010100 */
[C---:B------:R-:W-:Y:S02]  /*43a0*/  FADD.FTZ R195, -R213.reuse, R195 ;  /* 0x000000c3d5c37221 */ /* 0x040fe40000010100 */
[----:B------:R-:W-:Y:S02]  /*43b0*/  FADD.FTZ R201, -R213, R201 ;  /* 0x000000c9d5c97221 */ /* 0x000fe40000010100 */
[----:B------:R-:W-:Y:S02]  /*43c0*/  FMUL.FTZ R172, R215, R189 ;  /* 0x000000bdd7ac7220 */ /* 0x000fe40000410000 */
[----:B------:R-:W-:-:S02]  /*43d0*/  FADD.FTZ R180, -R213, R180 ;  /* 0x000000b4d5b47221 */ /* 0x000fc40000010100 */
[C---:B------:R-:W-:Y:S02]  /*43e0*/  FADD.FTZ R182, -R213.reuse, R182 ;  /* 0x000000b6d5b67221 */ /* 0x040fe40000010100 */
[C---:B------:R-:W-:Y:S02]  /*43f0*/  FADD.FTZ R183, -R213.reuse, R183 ;  /* 0x000000b7d5b77221 */ /* 0x040fe40000010100 */
[C---:B------:R-:W-:Y:S02]  /*4400*/  FADD.FTZ R184, -R213.reuse, R184 ;  /* 0x000000b8d5b87221 */ /* 0x040fe40000010100 */
[C---:B------:R-:W-:Y:S02]  /*4410*/  FADD.FTZ R190, -R213.reuse, R190 ;  /* 0x000000bed5be7221 */ /* 0x040fe40000010100 */
[----:B------:R-:W-:Y:S02]  /*4420*/  FADD.FTZ R218, -R213, R207 ;  /* 0x000000cfd5da7221 */ /* 0x000fe40000010100 */
[----:B------:R-:W-:-:S02]  /*4430*/  FMUL.FTZ R189, R215, R188 ;  /* 0x000000bcd7bd7220 */ /* 0x000fc40000410000 */
[----:B------:R-:W-:Y:S02]  /*4440*/  FMUL.FTZ R174, R215, R191 ;  /* 0x000000bfd7ae7220 */ /* 0x000fe40000410000 */
[----:B------:R-:W-:Y:S02]  /*4450*/  FADD.FTZ R186, -R213, R186 ;  /* 0x000000bad5ba7221 */ /* 0x000fe40000010100 */
[----:B------:R-:W-:-:S04]  /*4460*/  IMAD.WIDE.U32 R150, R0, R160, c[0x0][0x208] ;  /* 0x0000820000967625 */ /* 0x000fc800078e00a0 */
[----:B------:R-:W-:Y:S01]  /*4470*/  FMUL.FTZ R164, R215, R179 ;  /* 0x000000b3d7a47220 */ /* 0x000fe20000410000 */
[----:B------:R2:W-:Y:S01]  /*4480*/  STG.E.128 [R150.64], R156 ;  /* 0x0000009c96007986 */ /* 0x0005e2000c101d04 */
[----:B-1----:R-:W-:Y:S02]  /*4490*/  FFMA.FTZ R152, R40, R185, R104 ;  /* 0x000000b928987223 */ /* 0x002fe40000010068 */
[----:B------:R-:W-:Y:S02]  /*44a0*/  FFMA.FTZ R3, R41, R168, R105 ;  /* 0x000000a829037223 */ /* 0x000fe40000010069 */
[C---:B------:R-:W-:Y:S02]  /*44b0*/  FADD.FTZ R194, -R213.reuse, R194 ;  /* 0x000000c2d5c27221 */ /* 0x040fe40000010100 */
[----:B------:R-:W-:Y:S01]  /*44c0*/  FADD.FTZ R198, -R213, R198 ;  /* 0x000000c6d5c67221 */ /* 0x000fe20000010100 */
[----:B------:R-:W-:Y:S01]  /*44d0*/  F2FP.BF16.PACK_AB R152, R3, R152 ;  /* 0x000000980398723e */ /* 0x000fe200000010ff */
[----:B------:R-:W-:-:S02]  /*44e0*/  FADD.FTZ R199, -R213, R199 ;  /* 0x000000c7d5c77221 */ /* 0x000fc40000010100 */
[----:B------:R-:W-:Y:S02]  /*44f0*/  FADD.FTZ R203, -R213, R203 ;  /* 0x000000cbd5cb7221 */ /* 0x000fe40000010100 */
[----:B------:R-:W-:Y:S02]  /*4500*/  FFMA.FTZ R205, R50, R205, R114 ;  /* 0x000000cd32cd7223 */ /* 0x000fe40000010072 */
[----:B------:R-:W-:Y:S02]  /*4510*/  FFMA.FTZ R166, R51, R166, R115 ;  /* 0x000000a633a67223 */ /* 0x000fe40000010073 */
[----:B------:R-:W-:Y:S02]  /*4520*/  FFMA.FTZ R142, R28, R193, R92 ;  /* 0x000000c11c8e7223 */ /* 0x000fe4000001005c */
[----:B------:R-:W-:Y:S01]  /*4530*/  FFMA.FTZ R147, R29, R200, R93 ;  /* 0x000000c81d937223 */ /* 0x000fe2000001005d */
[----:B--2---:R-:W-:Y:S01]  /*4540*/  F2FP.BF16.PACK_AB R157, R166, R205 ;  /* 0x000000cda69d723e */ /* 0x004fe200000010ff */
[----:B------:R-:W-:-:S02]  /*4550*/  FADD.FTZ R202, -R213, R202 ;  /* 0x000000cad5ca7221 */ /* 0x000fc40000010100 */
[----:B------:R-:W-:Y:S01]  /*4560*/  FADD.FTZ R204, -R213, R204 ;  /* 0x000000ccd5cc7221 */ /* 0x000fe20000010100 */
[----:B------:R-:W-:Y:S01]  /*4570*/  F2FP.BF16.PACK_AB R142, R147, R142 ;  /* 0x0000008e938e723e */ /* 0x000fe200000010ff */
[C---:B------:R-:W-:Y:S02]  /*4580*/  FADD.FTZ R206, -R213.reuse, R206 ;  /* 0x000000ced5ce7221 */ /* 0x040fe40000010100 */
[C---:B------:R-:W-:Y:S02]  /*4590*/  FADD.FTZ R208, -R213.reuse, R208 ;  /* 0x000000d0d5d07221 */ /* 0x040fe40000010100 */
[C---:B------:R-:W-:Y:S02]  /*45a0*/  FADD.FTZ R220, -R213.reuse, R209 ;  /* 0x000000d1d5dc7221 */ /* 0x040fe40000010100 */
[----:B------:R-:W-:Y:S02]  /*45b0*/  FADD.FTZ R214, -R213, R211 ;  /* 0x000000d3d5d67221 */ /* 0x000fe40000010100 */
[----:B------:R-:W-:-:S02]  /*45c0*/  FMUL.FTZ R165, R215, R192 ;  /* 0x000000c0d7a57220 */ /* 0x000fc40000410000 */
[C---:B------:R-:W-:Y:S02]  /*45d0*/  FMUL.FTZ R162, R215.reuse, R195 ;  /* 0x000000c3d7a27220 */ /* 0x040fe40000410000 */
[----:B------:R-:W-:Y:S02]  /*45e0*/  FMUL.FTZ R178, R215, R201 ;  /* 0x000000c9d7b27220 */ /* 0x000fe40000410000 */
        /* <DEDUP_REMOVED lines=11> */
[C---:B------:R-:W-:Y:S02]  /*46a0*/  FMUL.FTZ R187, R215.reuse, R186 ;  /* 0x000000bad7bb7220 */ /* 0x040fe40000410000 */
[----:B------:R-:W-:Y:S01]  /*46b0*/  FMUL.FTZ R171, R215, R226 ;  /* 0x000000e2d7ab7220 */ /* 0x000fe20000410000 */
[----:B------:R-:W-:Y:S01]  /*46c0*/  F2FP.BF16.PACK_AB R154, R141, R154 ;  /* 0x0000009a8d9a723e */ /* 0x000fe200000010ff */
[----:B------:R-:W-:Y:S02]  /*46d0*/  FMUL.FTZ R210, R215, R210 ;  /* 0x000000d2d7d27220 */ /* 0x000fe40000410000 */
[----:B------:R-:W-:Y:S02]  /*46e0*/  FFMA.FTZ R167, R48, R167, R112 ;  /* 0x000000a730a77223 */ /* 0x000fe40000010070 */
[----:B------:R-:W-:-:S02]  /*46f0*/  FFMA.FTZ R164, R49, R164, R113 ;  /* 0x000000a431a47223 */ /* 0x000fc40000010071 */
[C---:B------:R-:W-:Y:S02]  /*4700*/  FMUL.FTZ R163, R215.reuse, R194 ;  /* 0x000000c2d7a37220 */ /* 0x040fe40000410000 */
[C---:B------:R-:W-:Y:S01]  /*4710*/  FMUL.FTZ R198, R215.reuse, R198 ;  /* 0x000000c6d7c67220 */ /* 0x040fe20000410000 */
[----:B------:R-:W-:Y:S01]  /*4720*/  F2FP.BF16.PACK_AB R156, R164, R167 ;  /* 0x000000a7a49c723e */ /* 0x000fe200000010ff */
        /* <DEDUP_REMOVED lines=14> */
[C---:B------:R-:W-:Y:S02]  /*4810*/  FMUL.FTZ R179, R215.reuse, R212 ;  /* 0x000000d4d7b37220 */ /* 0x040fe40000410000 */
[----:B------:R-:W-:Y:S02]  /*4820*/  FMUL.FTZ R228, R215, R228 ;  /* 0x000000e4d7e47220 */ /* 0x000fe40000410000 */
        /* <DEDUP_REMOVED lines=39> */
[----:B------:R-:W-:Y:S02]  /*4aa0*/  FFMA.FTZ R222, R19, R222, R83 ;  /* 0x000000de13de7223 */ /* 0x000fe40000010053 */
[-C--:B------:R-:W-:Y:S01]  /*4ab0*/  IMAD.WIDE.U32 R2, R149, R160.reuse, c[0x0][0x208] ;  /* 0x0000820095027625 */ /* 0x080fe200078e00a0 */
[----:B------:R-:W-:Y:S02]  /*4ac0*/  F2FP.BF16.PACK_AB R179, R228, R179 ;  /* 0x000000b3e4b3723e */ /* 0x000fe400000010ff */
[----:B------:R-:W-:Y:S01]  /*4ad0*/  F2FP.BF16.PACK_AB R177, R222, R173 ;  /* 0x000000addeb1723e */ /* 0x000fe200000010ff */
[-C--:B------:R-:W-:Y:S01]  /*4ae0*/  IMAD.WIDE.U32 R146, R169, R160.reuse, c[0x0][0x208] ;  /* 0x00008200a9927625 */ /* 0x080fe200078e00a0 */
[----:B------:R1:W-:Y:S03]  /*4af0*/  STG.E.128 [R2.64], R156 ;  /* 0x0000009c02007986 */ /* 0x0003e6000c101d04 */
[-C--:B------:R-:W-:Y:S01]  /*4b00*/  IMAD.WIDE.U32 R170, R170, R160.reuse, c[0x0][0x208] ;  /* 0x00008200aaaa7625 */ /* 0x080fe200078e00a0 */
[----:B------:R1:W-:Y:S03]  /*4b10*/  STG.E.128 [R146.64], R152 ;  /* 0x0000009892007986 */ /* 0x0003e6000c101d04 */
[-C--:B------:R-:W-:Y:S01]  /*4b20*/  IMAD.WIDE.U32 R150, R175, R160.reuse, c[0x0][0x208] ;  /* 0x00008200af967625 */ /* 0x080fe200078e00a0 */
[----:B------:R1:W-:Y:S03]  /*4b30*/  STG.E.128 [R170.64], R140 ;  /* 0x0000008caa007986 */ /* 0x0003e6000c101d04 */
[----:B------:R-:W-:Y:S01]  /*4b40*/  IMAD.WIDE.U32 R160, R197, R160, c[0x0][0x208] ;  /* 0x00008200c5a07625 */ /* 0x000fe200078e00a0 */
[----:B------:R1:W-:Y:S03]  /*4b50*/  STG.E.128 [R150.64], R164 ;  /* 0x000000a496007986 */ /* 0x0003e6000c101d04 */
[----:B------:R-:W-:Y:S01]  /*4b60*/  IMAD R148, R145, c[0x0][0x160], R148 ;  /* 0x0000580091947a24 */ /* 0x000fe200078e0294 */
[----:B------:R1:W-:Y:S04]  /*4b70*/  STG.E.128 [R160.64], R176 ;  /* 0x000000b0a0007986 */ /* 0x0003e8000c101d04 */
[----:B------:R-:W-:-:S13]  /*4b80*/  ISETP.GE.AND P1, PT, R148, c[0x0][0x164], PT ;  /* 0x0000590094007a0c */ /* 0x000fda0003f26270 */
[----:B01---5:R-:W-:Y:S01]  /*4b90*/  @P1 CALL.REL.NOINC `(.L_x_12589) ;  /* 0x0000001000001944 */ /* 0x023fe20003c00000 */
[----:B------:R-:W-:Y:S05]  /*4ba0*/  BRA `(.L_x_12590) ;  /* 0xffffb9a000007947 */ /* 0x000fea000383ffff */
.L_x_12589:
[----:B------:R-:W-:Y:S05]  /*4bb0*/  EXIT ;  /* 0x000000000000794d */ /* 0x000fea0003800000 */
.L_x_12587:
[----:B-1----:R-:W-:Y:S01]  /*4bc0*/  HFMA2.MMA R216, -RZ, RZ, 0, 5.9604644775390625e-08 ;  /* 0x00000001ffd87435 */ /* 0x002fe200000001ff */
[----:B------:R-:W-:Y:S02]  /*4bd0*/  MOV R145, 0x1f ;  /* 0x0000001f00917802 */ /* 0x000fe40000000f00 */
[----:B------:R-:W-:Y:S02]  /*4be0*/  MOV R214, 0xffffffff ;  /* 0xffffffff00d67802 */ /* 0x000fe40000000f00 */
[----:B------:R-:W-:Y:S02]  /*4bf0*/  MOV R2, 0x4c10 ;  /* 0x00004c1000027802 */ /* 0x000fe40000000f00 */
[----:B0----5:R-:W-:Y:S05]  /*4c00*/  CALL.REL.NOINC `($__internal_33_$__cuda_sm70_shflsync_bfly_p) ;  /* 0x00000b9000007944 */ /* 0x021fea0003c00000 */
[----:B-1----:R-:W-:Y:S01]  /*4c10*/  MOV R2, R216 ;  /* 0x000000d800027202 */ /* 0x002fe20000000f00 */
[----:B0-----:R-:W-:Y:S05]  /*4c20*/  BRA `(.L_x_12591) ;  /* 0xffffe60000007947 */ /* 0x001fea000383ffff */
.L_x_12588:
[----:B------:R-:W-:Y:S01]  /*4c30*/  HFMA2.MMA R216, -RZ, RZ, 0, 1.1920928955078125e-07 ;  /* 0x00000002ffd87435 */ /* 0x000fe200000001ff */
[----:B------:R-:W-:Y:S02]  /*4c40*/  MOV R145, 0x1f ;  /* 0x0000001f00917802 */ /* 0x000fe40000000f00 */
[----:B------:R-:W-:Y:S02]  /*4c50*/  MOV R214, 0xffffffff ;  /* 0xffffffff00d67802 */ /* 0x000fe40000000f00 */
[----:B------:R-:W-:-:S02]  /*4c60*/  MOV R2, 0x4c80 ;  /* 0x00004c8000027802 */ /* 0x000fc40000000f00 */
[----:B0----5:R-:W-:Y:S05]  /*4c70*/  CALL.REL.NOINC `($__internal_33_$__cuda_sm70_shflsync_bfly_p) ;  /* 0x00000b2000007944 */ /* 0x021fea0003c00000 */
[----:B01----:R-:W-:Y:S01]  /*4c80*/  FADD.FTZ R213, R213, R216 ;  /* 0x000000d8d5d57221 */ /* 0x003fe20000010000 */
[----:B------:R-:W-:Y:S01]  /*4c90*/  HFMA2.MMA R216, -RZ, RZ, 0, 2.384185791015625e-07 ;  /* 0x00000004ffd87435 */ /* 0x000fe200000001ff */
[----:B------:R-:W-:-:S02]  /*4ca0*/  MOV R145, 0x1f ;  /* 0x0000001f00917802 */ /* 0x000fc40000000f00 */
[----:B------:R-:W-:Y:S02]  /*4cb0*/  MOV R214, 0xffffffff ;  /* 0xffffffff00d67802 */ /* 0x000fe40000000f00 */
[----:B------:R-:W-:Y:S02]  /*4cc0*/  MOV R2, 0x4ce0 ;  /* 0x00004ce000027802 */ /* 0x000fe40000000f00 */
[----:B------:R-:W-:Y:S05]  /*4cd0*/  CALL.REL.NOINC `($__internal_33_$__cuda_sm70_shflsync_bfly_p) ;  /* 0x00000ac000007944 */ /* 0x000fea0003c00000 */
[----:B01----:R-:W-:Y:S01]  /*4ce0*/  FADD.FTZ R213, R213, R216 ;  /* 0x000000d8d5d57221 */ /* 0x003fe20000010000 */
[----:B------:R-:W-:Y:S01]  /*4cf0*/  HFMA2.MMA R216, -RZ, RZ, 0, 4.76837158203125e-07 ;  /* 0x00000008ffd87435 */ /* 0x000fe200000001ff */
[----:B------:R-:W-:Y:S02]  /*4d00*/  MOV R145, 0x1f ;  /* 0x0000001f00917802 */ /* 0x000fe40000000f00 */
[----:B------:R-:W-:Y:S02]  /*4d10*/  MOV R214, 0xffffffff ;  /* 0xffffffff00d67802 */ /* 0x000fe40000000f00 */
[----:B------:R-:W-:Y:S02]  /*4d20*/  MOV R2, 0x4d40 ;  /* 0x00004d4000027802 */ /* 0x000fe40000000f00 */
[----:B------:R-:W-:Y:S05]  /*4d30*/  CALL.REL.NOINC `($__internal_33_$__cuda_sm70_shflsync_bfly_p) ;  /* 0x00000a6000007944 */ /* 0x000fea0003c00000 */
[----:B01----:R-:W-:Y:S01]  /*4d40*/  FADD.FTZ R213, R213, R216 ;  /* 0x000000d8d5d57221 */ /* 0x003fe20000010000 */
[----:B------:R-:W-:Y:S01]  /*4d50*/  HFMA2.MMA R216, -RZ, RZ, 0, 9.5367431640625e-07 ;  /* 0x00000010ffd87435 */ /* 0x000fe200000001ff */
[----:B------:R-:W-:-:S02]  /*4d60*/  MOV R145, 0x1f ;  /* 0x0000001f00917802 */ /* 0x000fc40000000f00 */
[----:B------:R-:W-:Y:S02]  /*4d70*/  MOV R214, 0xffffffff ;  /* 0xffffffff00d67802 */ /* 0x000fe40000000f00 */
[----:B------:R-:W-:Y:S02]  /*4d80*/  MOV R2, 0x4da0 ;  /* 0x00004da000027802 */ /* 0x000fe40000000f00 */
[----:B------:R-:W-:Y:S05]  /*4d90*/  CALL.REL.NOINC `($__internal_33_$__cuda_sm70_shflsync_bfly_p) ;  /* 0x00000a0000007944 */ /* 0x000fea0003c00000 */
        /* <DEDUP_REMOVED lines=134> */
[----:B------:R-:W-:Y:S05]  /*5600*/  CALL.REL.NOINC `($__internal_33_$__cuda_sm70_shflsync_bfly_p) ;  /* 0x0000019000007944 */ /* 0x000fea0003c00000 */
[----:B01----:R-:W-:Y:S01]  /*5610*/  FADD.FTZ R213, R213, R216 ;  /* 0x000000d8d5d57221 */ /* 0x003fe20000010000 */
[----:B------:R-:W-:Y:S01]  /*5620*/  HFMA2.MMA R216, -RZ, RZ, 0, 1.1920928955078125e-07 ;  /* 0x00000002ffd87435 */ /* 0x000fe200000001ff */
[----:B------:R-:W-:Y:S02]  /*5630*/  MOV R145, 0x1f ;  /* 0x0000001f00917802 */ /* 0x000fe40000000f00 */
[----:B------:R-:W-:Y:S02]  /*5640*/  MOV R214, 0xffffffff ;  /* 0xffffffff00d67802 */ /* 0x000fe40000000f00 */
[----:B------:R-:W-:Y:S02]  /*5650*/  MOV R2, 0x5670 ;  /* 0x0000567000027802 */ /* 0x000fe40000000f00 */
[----:B------:R-:W-:Y:S05]  /*5660*/  CALL.REL.NOINC `($__internal_33_$__cuda_sm70_shflsync_bfly_p) ;  /* 0x0000013000007944 */ /* 0x000fea0003c00000 */
[----:B01----:R-:W-:Y:S01]  /*5670*/  FADD.FTZ R213, R213, R216 ;  /* 0x000000d8d5d57221 */ /* 0x003fe20000010000 */
[----:B------:R-:W-:Y:S01]  /*5680*/  HFMA2.MMA R216, -RZ, RZ, 0, 2.384185791015625e-07 ;  /* 0x00000004ffd87435 */ /* 0x000fe200000001ff */
[----:B------:R-:W-:Y:S02]  /*5690*/  MOV R145, 0x1f ;  /* 0x0000001f00917802 */ /* 0x000fe40000000f00 */
[----:B------:R-:W-:-:S02]  /*56a0*/  MOV R214, 0xffffffff ;  /* 0xffffffff00d67802 */ /* 0x000fc40000000f00 */
        /* <DEDUP_REMOVED lines=10> */
[----:B------:R-:W-:Y:S02]  /*5750*/  MOV R145, 0x1f ;  /* 0x0000001f00917802 */ /* 0x000fe40000000f00 */
[----:B------:R-:W-:-:S02]  /*5760*/  MOV R214, 0xffffffff ;  /* 0xffffffff00d67802 */ /* 0x000fc40000000f00 */
[----:B------:R-:W-:Y:S02]  /*5770*/  MOV R2, 0x5790 ;  /* 0x0000579000027802 */ /* 0x000fe40000000f00 */
[----:B------:R-:W-:Y:S05]  /*5780*/  CALL.REL.NOINC `($__internal_33_$__cuda_sm70_shflsync_bfly_p) ;  /* 0x0000001000007944 */ /* 0x000fea0003c00000 */
[----:B01----:R-:W-:Y:S05]  /*5790*/  BRA `(.L_x_12592) ;  /* 0xffffe3d000007947 */ /* 0x003fea000383ffff */
        .weak           $__internal_33_$__cuda_sm70_shflsync_bfly_p
        .type           $__internal_33_$__cuda_sm70_shflsync_bfly_p,@function
        .size           $__internal_33_$__cuda_sm70_shflsync_bfly_p,(.L_x_57073 - $__internal_33_$__cuda_sm70_shflsync_bfly_p)
$__internal_33_$__cuda_sm70_shflsync_bfly_p:
[----:B------:R-:W-:Y:S01]  /*57a0*/  HFMA2.MMA R3, -RZ, RZ, 0, 0 ;  /* 0x00000000ff037435 */ /* 0x000fe200000001ff */
[----:B------:R-:W-:Y:S04]  /*57b0*/  WARPSYNC R214 ;  /* 0x000000d600007348 */ /* 0x000fe80003800000 */
[----:B------:R0:W1:Y:S01]  /*57c0*/  SHFL.BFLY PT, R216, R213, R216, R145 ;  /* 0x0c0000d8d5d87389 */ /* 0x00006200000e0091 */
[----:B------:R-:W-:Y:S05]  /*57d0*/  RET.REL.NODEC R2 `(_ZN10layer_norm13ln_fwd_kernelINS_13Kernel_traitsIf13__nv_bfloat16S2_S2_fjLj2048ELj1ELj4ELj1ELj16ENS_18Kernel_traits_baseILj2048EfS2_S2_S2_fjLj128EEEEELb0ELb0ELb0ELb1EEEvNS_9FwdParamsE) ;  /* 0xffffa82002007950 */ /* 0x000fea0003c3ffff */
.L_x_12593:
        /* <DEDUP_REMOVED lines=10> */
.L_x_57073:


//--------------------- .text._ZN10layer_norm13ln_fwd_kernelINS_13Kernel_traitsIf13__nv_bfloat16S2_S2_fjLj2048ELj1ELj4ELj1ELj16ENS_18Kernel_traits_baseILj2048EfS2_S2_S2_fjLj128EEEEELb0ELb0ELb1ELb0EEEvNS_9FwdParamsE --------------------------
	.section	.text._ZN10layer_norm13ln_fwd_kernelINS_13Kernel_traitsIf13__nv_bfloat16S2_S2_fjLj2048ELj1ELj4ELj1ELj16ENS_18Kernel_traits_baseILj2048EfS2_S2_S2_fjLj128EEEEELb0ELb0ELb1ELb0EEEvNS_9FwdParamsE,"ax",@progbits
	.sectioninfo	@"SHI_REGISTERS=225"
	.align	128
        .global         _ZN10layer_norm13ln_fwd_kernelINS_13Kernel_traitsIf13__nv_bfloat16S2_S2_fjLj2048ELj1ELj4ELj1ELj16ENS_18Kernel_traits_baseILj2048EfS2_S2_S2_fjLj128EEEEELb0ELb0ELb1ELb0EEEvNS_9FwdParamsE
        .type           _ZN10layer_norm13ln_fwd_kernelINS_13Kernel_traitsIf13__nv_bfloat16S2_S2_fjLj2048ELj1ELj4ELj1ELj16ENS_18Kernel_traits_baseILj2048EfS2_S2_S2_fjLj128EEEEELb0ELb0ELb1ELb0EEEvNS_9FwdParamsE,@function
        .size           _ZN10layer_norm13ln_fwd_kernelINS_13Kernel_traitsIf13__nv_bfloat16S2_S2_fjLj2048ELj1ELj4ELj1ELj16ENS_18Kernel_traits_baseILj2048EfS2_S2_S2_fjLj128EEEEELb0ELb0ELb1ELb0EEEvNS_9FwdParamsE,(.L_x_57074 - _ZN10layer_norm13ln_fwd_kernelINS_13Kernel_traitsIf13__nv_bfloat16S2_S2_fjLj2048ELj1ELj4ELj1ELj16ENS_18Kernel_traits_baseILj2048EfS2_S2_S2_fjLj128EEEEELb0ELb0ELb1ELb0EEEvNS_9FwdParamsE)
        .other          _ZN10layer_norm13ln_fwd_kernelINS_13Kernel_traitsIf13__nv_bfloat16S2_S2_fjLj2048ELj1ELj4ELj1ELj16ENS_18Kernel_traits_baseILj2048EfS2_S2_S2_fjLj128EEEEELb0ELb0ELb1ELb0EEEvNS_9FwdParamsE,@"STO_CUDA_ENTRY STV_DEFAULT"
_ZN10layer_norm13ln_fwd_kernelINS_13Kernel_traitsIf13__nv_bfloat16S2_S2_fjLj2048ELj1ELj4ELj1ELj16ENS_18Kernel_traits_baseILj2048EfS2_S2_S2_fjLj128EEEEELb0ELb0ELb1ELb0EEEvNS_9FwdParamsE:
.text._ZN10layer_norm13ln_fwd_kernelINS_13Kernel_traitsIf13__nv_bfloat16S2_S2_fjLj2048ELj1ELj4ELj1ELj16ENS_18Kernel_traits_baseILj2048EfS2_S2_S2_fjLj128EEEEELb0ELb0ELb1ELb0EEEvNS_9FwdParamsE:
        /* <DEDUP_REMOVED lines=40> */
.L_x_12595:
[----:B-1----:R-:W-:Y:S05]  /*0280*/  BSYNC B0 ;  /* 0x0000000000007941 */ /* 0x002fea0003800000 */
.L_x_12594:
        /* <DEDUP_REMOVED lines=17> */
.L_x_12597:
[----:B------:R-:W-:Y:S05]  /*03a0*/  BSYNC B0 ;  /* 0x0000000000007941 */ /* 0x000fea0003800000 */
.L_x_12596:
        /* <DEDUP_REMOVED lines=17> */
.L_x_12599:
[----:B------:R-:W-:Y:S05]  /*04c0*/  BSYNC B0 ;  /* 0x0000000000007941 */ /* 0x000fea0003800000 */
.L_x_12598:
        /* <DEDUP_REMOVED lines=17> */
.L_x_12601:
[----:B------:R-:W-:Y:S05]  /*05e0*/  BSYNC B0 ;  /* 0x0000000000007941 */ /* 0x000fea0003800000 */
.L_x_12600:
        /* <DEDUP_REMOVED lines=17> */
.L_x_12603:
[----:B------:R-:W-:Y:S05]  /*0700*/  BSYNC B0 ;  /* 0x0000000000007941 */ /* 0x000fea0003800000 */
.L_x_12602:
        /* <DEDUP_REMOVED lines=20> */
.L_x_12605:
[----:B------:R-:W-:Y:S05]  /*0850*/  BSYNC B0 ;  /* 0x0000000000007941 */ /* 0x000fea0003800000 */
.L_x_12604:
[----:B------:R-:W-:Y:S01]  /*0860*/  ISETP.GE.U32.AND P1, PT, R206, 0xe0, PT ;  /* 0x000000e0ce00780c */ /* 0x000fe20003f26070 */
[----:B------:R-:W-:Y:S01]  /*0870*/  BSSY B0, `(.L_x_12606) ;  /* 0x0000015000007945 */ /* 0x000fe20003800000 */
[----:B0-----:R-:W-:Y:S02]  /*0880*/  SHF.R.U32.HI R2, RZ, 0x5, R6 ;  /* 0x00000005ff027819 */ /* 0x001fe40000011606 */
[----:B------:R-:W-:Y:S02]  /*0890*/  LOP3.LUT R207, R207, 0xfffffffb, RZ, 0xc0, !PT ;  /* 0xfffffffbcfcf7812 */ /* 0x000fe400078ec0ff */
[----:B------:R-:W-:-:S07]  /*08a0*/  LEA R204, R7, R2, 0x2 ;  /* 0x0000000207cc7211 */ /* 0x000fce00078e10ff */
        /* <DEDUP_REMOVED lines=17> */
.L_x_12607:
[----:B------:R-:W-:Y:S05]  /*09c0*/  BSYNC B0 ;  /* 0x0000000000007941 */ /* 0x000fea0003800000 */
.L_x_12606:
        /* <DEDUP_REMOVED lines=19> */
.L_x_12609:
[----:B------:R-:W-:Y:S05]  /*0b00*/  BSYNC B0 ;  /* 0x0000000000007941 */ /* 0x000fea0003800000 */
.L_x_12608:
[----:B------:R-:W-:-:S13]  /*0b10*/  ISETP.GE.AND P1, PT, R204, c[0x0][0x164], PT ;  /* 0x00005900cc007a0c */ /* 0x000fda0003f26270 */
[----:B------:R-:W-:Y:S05]  /*0b20*/  @P1 EXIT ;  /* 0x000000000000194d */ /* 0x000fea0003800000 */
[----:B------:R-:W-:Y:S02]  /*0b30*/  ULDC.U8 UR6, c[0x0][0x1f0] ;  /* 0x00007c0000067ab9 */ /* 0x000fe40000000000 */
.L_x_12837:
[----:B------:R-:W-:-:S10]  /*0b40*/  HFMA2.MMA R165, -RZ, RZ, 0, 2.384185791015625e-07 ;  /* 0x00000004ffa57435 */ /* 0x000fd400000001ff */
[----:B------:R-:W-:-:S05]  /*0b50*/  IMAD.WIDE R166, R204, R165, c[0x0][0x1d0] ;  /* 0x00007400cca67625 */ /* 0x000fca00078e02a5 */
[----:B------:R1:W2:Y:S01]  /*0b60*/  LDG.E R214, [R166.64] ;  /* 0x00000004a6d67981 */ /* 0x0002a2000c1e1900 */
[----:B------:R-:W-:-:S05]  /*0b70*/  IMAD.WIDE R164, R204, R165, c[0x0][0x1d8] ;  /* 0x00007600cca47625 */ /* 0x000fca00078e02a5 */
[----:B-----5:R3:W5:Y:S01]  /*0b80*/  LDG.E R210, [R164.64] ;  /* 0x00000004a4d27981 */ /* 0x020762000c1e1900 */
[----:B------:R-:W-:Y:S01]  /*0b90*/  IMAD R208, R204, c[0x0][0x168], RZ ;  /* 0x00005a00ccd07a24 */ /* 0x000fe200078e02ff */
[----:B------:R-:W-:Y:S01]  /*0ba0*/  BSSY B0, `(.L_x_12610) ;  /* 0x0000079000007945 */ /* 0x000fe20003800000 */
[----:B------:R-:W-:Y:S01]  /*0bb0*/  MOV R215, RZ ;  /* 0x000000ff00d77202 */ /* 0x000fe20000000f00 */
[----:B------:R-:W1:Y:S02]  /*0bc0*/  S2R R211, SR_TID.X ;  /* 0x0000000000d37919 */ /* 0x000e640000002100 */
        /* <DEDUP_REMOVED lines=12> */
[----:B---3--:R-:W-:Y:S02]  /*0c90*/  ISETP.NE.U32.AND P2, PT, RZ, c[0x0][0x180], PT ;  /* 0x00006000ff007a0c */ /* 0x008fe40003f45070 */
        /* <DEDUP_REMOVED lines=10> */
[----:B-1----:R-:W-:Y:S01]  /*0d40*/  HFMA2.MMA R193, -RZ, RZ, 0, 0 ;  /* 0x00000000ffc17435 */ /* 0x002fe200000001ff */
[----:B------:R-:W-:Y:S05]  /*0d50*/  @!P2 BRA `(.L_x_12614) ;  /* 0x000000600000a947 */ /* 0x000fea0003800000 */
[----:B-----5:R-:W-:Y:S01]  /*0d60*/  PRMT R193, RZ, 0x5410, R160 ;  /* 0x00005410ffc17816 */ /* 0x020fe200000000a0 */
[----:B------:R-:W-:Y:S05]  /*0d70*/  BRA `(.L_x_12614) ;  /* 0x0000004000007947 */ /* 0x000fea0003800000 */
.L_x_12613:
[----:B-1---5:R-:W-:Y:S02]  /*0d80*/  PRMT R193, RZ, 0x5410, R156 ;  /* 0x00005410ffc17816 */ /* 0x022fe4000000009c */
[----:B------:R-:W-:-:S03]  /*0d90*/  @P2 PRMT R164, RZ, 0x5410, R160 ;  /* 0x00005410ffa42816 */ /* 0x000fc600000000a0 */
[----:B------:R-:W-:-:S04]  /*0da0*/  FMUL.FTZ R193, R193, c[0x0][0x1ec] ;  /* 0x00007b00c1c17a20 */ /* 0x000fc80000410000 */
[----:B------:R-:W-:Y:S02]  /*0db0*/  @P2 FADD.FTZ R193, R164, R193 ;  /* 0x000000c1a4c12221 */ /* 0x000fe40000010000 */
.L_x_12614:
[----:B------:R-:W-:Y:S05]  /*0dc0*/  BSYNC B1 ;  /* 0x0000000000017941 */ /* 0x000fea0003800000 */
.L_x_12612:
[----:B------:R-:W-:Y:S01]  /*0dd0*/  BSSY B1, `(.L_x_12615) ;  /* 0x000000a000017945 */ /* 0x000fe20003800000 */
[----:B------:R-:W-:Y:S05]  /*0de0*/  @P3 BRA `(.L_x_12616) ;  /* 0x0000004000003947 */ /* 0x000fea0003800000 */
[----:B------:R-:W-:Y:S01]  /*0df0*/  MOV R190, RZ ;  /* 0x000000ff00be7202 */ /* 0x000fe20000000f00 */
[----:B------:R-:W-:Y:S05]  /*0e00*/  @!P2 BRA `(.L_x_12617) ;  /* 0x000000600000a947 */ /* 0x000fea0003800000 */
[----:B-----5:R-:W-:Y:S01]  /*0e10*/  PRMT R190, RZ, 0x7610, R160 ;  /* 0x00007610ffbe7816 */ /* 0x020fe200000000a0 */
[----:B------:R-:W-:Y:S05]  /*0e20*/  BRA `(.L_x_12617) ;  /* 0x0000004000007947 */ /* 0x000fea0003800000 */
.L_x_12616:
[----:B-----5:R-:W-:Y:S02]  /*0e30*/  PRMT R190, RZ, 0x7610, R156 ;  /* 0x00007610ffbe7816 */ /* 0x020fe4000000009c */
[----:B------:R-:W-:-:S03]  /*0e40*/  @P2 PRMT R165, RZ, 0x7610, R160 ;  /* 0x00007610ffa52816 */ /* 0x000fc600000000a0 */
[----:B------:R-:W-:-:S04]  /*0e50*/  FMUL.FTZ R190, R190, c[0x0][0x1ec] ;  /* 0x00007b00bebe7a20 */ /* 0x000fc80000410000 */
[----:B------:R-:W-:Y:S02]  /*0e60*/  @P2 FADD.FTZ R190, R165, R190 ;  /* 0x000000bea5be2221 */ /* 0x000fe40000010000 */
.L_x_12617:
[----:B------:R-:W-:Y:S05]  /*0e70*/  BSYNC B1 ;  /* 0x0000000000017941 */ /* 0x000fea0003800000 */
.L_x_12615:
[----:B------:R-:W-:Y:S01]  /*0e80*/  BSSY B1, `(.L_x_12618) ;  /* 0x000000a000017945 */ /* 0x000fe20003800000 */
[----:B------:R-:W-:Y:S05]  /*0e90*/  @P3 BRA `(.L_x_12619) ;  /* 0x0000004000003947 */ /* 0x000fea0003800000 */
[----:B------:R-:W-:Y:S01]  /*0ea0*/  HFMA2.MMA R191, -RZ, RZ, 0, 0 ;  /* 0x00000000ffbf7435 */ /* 0x000fe200000001ff */
[----:B------:R-:W-:Y:S05]  /*0eb0*/  @!P2 BRA `(.L_x_12620) ;  /* 0x000000600000a947 */ /* 0x000fea0003800000 */
[----:B-----5:R-:W-:Y:S01]  /*0ec0*/  PRMT R191, RZ, 0x5410, R161 ;  /* 0x00005410ffbf7816 */ /* 0x020fe200000000a1 */
[----:B------:R-:W-:Y:S05]  /*0ed0*/  BRA `(.L_x_12620) ;  /* 0x0000004000007947 */ /* 0x000fea0003800000 */
.L_x_12619:
[----:B-----5:R-:W-:Y:S02]  /*0ee0*/  PRMT R191, RZ, 0x5410, R157 ;  /* 0x00005410ffbf7816 */ /* 0x020fe4000000009d */
[----:B------:R-:W-:-:S03]  /*0ef0*/  @P2 PRMT R164, RZ, 0x5410, R161 ;  /* 0x00005410ffa42816 */ /* 0x000fc600000000a1 */
[----:B------:R-:W-:-:S04]  /*0f00*/  FMUL.FTZ R191, R191, c[0x0][0x1ec] ;  /* 0x00007b00bfbf7a20 */ /* 0x000fc80000410000 */
[----:B------:R-:W-:Y:S02]  /*0f10*/  @P2 FADD.FTZ R191, R164, R191 ;  /* 0x000000bfa4bf2221 */ /* 0x000fe40000010000 */
.L_x_12620:
[----:B------:R-:W-:Y:S05]  /*0f20*/  BSYNC B1 ;  /* 0x0000000000017941 */ /* 0x000fea0003800000 */
.L_x_12618:
[----:B------:R-:W-:Y:S01]  /*0f30*/  BSSY B1, `(.L_x_12621) ;  /* 0x000000a000017945 */ /* 0x000fe20003800000 */
[----:B------:R-:W-:Y:S05]  /*0f40*/  @P3 BRA `(.L_x_12622) ;  /* 0x0000004000003947 */ /* 0x000fea0003800000 */
[----:B------:R-:W-:Y:S01]  /*0f50*/  MOV R188, RZ ;  /* 0x000000ff00bc7202 */ /* 0x000fe20000000f00 */
[----:B------:R-:W-:Y:S05]  /*0f60*/  @!P2 BRA `(.L_x_12623) ;  /* 0x000000600000a947 */ /* 0x000fea0003800000 */
[----:B-----5:R-:W-:Y:S01]  /*0f70*/  PRMT R188, RZ, 0x7610, R161 ;  /* 0x00007610ffbc7816 */ /* 0x020fe200000000a1 */
[----:B------:R-:W-:Y:S05]  /*0f80*/  BRA `(.L_x_12623) ;  /* 0x0000004000007947 */ /* 0x000fea0003800000 */
.L_x_12622:
[----:B-----5:R-:W-:Y:S02]  /*0f90*/  PRMT R188, RZ, 0x7610, R157 ;  /* 0x00007610ffbc7816 */ /* 0x020fe4000000009d */
[----:B------:R-:W-:-:S03]  /*0fa0*/  @P2 PRMT R165, RZ, 0x7610, R161 ;  /* 0x00007610ffa52816 */ /* 0x000fc600000000a1 */
[----:B------:R-:W-:-:S04]  /*0fb0*/  FMUL.FTZ R188, R188, c[0x0][0x1ec] ;  /* 0x00007b00bcbc7a20 */ /* 0x000fc80000410000 */
[----:B------:R-:W-:Y:S02]  /*0fc0*/  @P2 FADD.FTZ R188, R165, R188 ;  /* 0x000000bca5bc2221 */ /* 0x000fe40000010000 */
.L_x_12623:
[----:B------:R-:W-:Y:S05]  /*0fd0*/  BSYNC B1 ;  /* 0x0000000000017941 */ /* 0x000fea0003800000 */
.L_x_12621:
[----:B------:R-:W-:Y:S01]  /*0fe0*/  BSSY B1, `(.L_x_12624) ;  /* 0x000000a000017945 */ /* 0x000fe20003800000 */
[----:B------:R-:W-:Y:S05]  /*0ff0*/  @P3 BRA `(.L_x_12625) ;  /* 0x0000004000003947 */ /* 0x000fea0003800000 */
[----:B------:R-:W-:Y:S01]  /*1000*/  HFMA2.MMA R189, -RZ, RZ, 0, 0 ;  /* 0x00000000ffbd7435 */ /* 0x000fe200000001ff */
[----:B------:R-:W-:Y:S05]  /*1010*/  @!P2 BRA `(.L_x_12626) ;  /* 0x000000600000a947 */ /* 0x000fea0003800000 */
[----:B-----5:R-:W-:Y:S01]  /*1020*/  PRMT R189, RZ, 0x5410, R162 ;  /* 0x00005410ffbd7816 */ /* 0x020fe200000000a2 */
[----:B------:R-:W-:Y:S05]  /*1030*/  BRA `(.L_x_12626) ;  /* 0x0000004000007947 */ /* 0x000fea0003800000 */
.L_x_12625:
[----:B-----5:R-:W-:Y:S02]  /*1040*/  PRMT R189, RZ, 0x5410, R158 ;  /* 0x00005410ffbd7816 */ /* 0x020fe4000000009e */
[----:B------:R-:W-:-:S03]  /*1050*/  @P2 PRMT R164, RZ, 0x5410, R162 ;  /* 0x00005410ffa42816 */ /* 0x000fc600000000a2 */
[----:B------:R-:W-:-:S04]  /*1060*/  FMUL.FTZ R189, R189, c[0x0][0x1ec] ;  /* 0x00007b00bdbd7a20 */ /* 0x000fc80000410000 */
[----:B------:R-:W-:Y:S02]  /*1070*/  @P2 FADD.FTZ R189, R164, R189 ;  /* 0x000000bda4bd2221 */ /* 0x000fe40000010000 */
.L_x_12626:
[----:B------:R-:W-:Y:S05]  /*1080*/  BSYNC B1 ;  /* 0x0000000000017941 */ /* 0x000fea0003800000 */
.L_x_12624:
[----:B------:R-:W-:Y:S01]  /*1090*/  BSSY B1, `(.L_x_12627) ;  /* 0x000000a000017945 */ /* 0x000fe20003800000 */
[----:B------:R-:W-:Y:S05]  /*10a0*/  @P3 BRA `(.L_x_12628) ;  /* 0x0000004000003947 */ /* 0x000fea0003800000 */
[----:B------:R-:W-:Y:S01]  /*10b0*/  MOV R186, RZ ;  /* 0x000000ff00ba7202 */ /* 0x000fe20000000f00 */
[----:B------:R-:W-:Y:S05]  /*10c0*/  @!P2 BRA `(.L_x_12629) ;  /* 0x000000600000a947 */ /* 0x000fea0003800000 */
[----:B-----5:R-:W-:Y:S01]  /*10d0*/  PRMT R186, RZ, 0x7610, R162 ;  /* 0x00007610ffba7816 */ /* 0x020fe200000000a2 */
[----:B------:R-:W-:Y:S05]  /*10e0*/  BRA `(.L_x_12629) ;  /* 0x0000004000007947 */ /* 0x000fea0003800000 */
.L_x_12628:
[----:B-----5:R-:W-:Y:S02]  /*10f0*/  PRMT R186, RZ, 0x7610, R158 ;  /* 0x00007610ffba7816 */ /* 0x020fe4000000009e */
[----:B------:R-:W-:-:S03]  /*1100*/  @P2 PRMT R165, RZ, 0x7610, R162 ;  /* 0x00007610ffa52816 */ /* 0x000fc600000000a2 */
[----:B------:R-:W-:-:S04]  /*1110*/  FMUL.FTZ R186, R186, c[0x0][0x1ec] ;  /* 0x00007b00baba7a20 */ /* 0x000fc80000410000 */
[----:B------:R-:W-:Y:S02]  /*1120*/  @P2 FADD.FTZ R186, R165, R186 ;  /* 0x000000baa5ba2221 */ /* 0x000fe40000010000 */
.L_x_12629:
[----:B------:R-:W-:Y:S05]  /*1130*/  BSYNC B1 ;  /* 0x0000000000017941 */ /* 0x000fea0003800000 */
.L_x_12627:
[----:B------:R-:W-:Y:S01]  /*1140*/  BSSY B1, `(.L_x_12630) ;  /* 0x000000a000017945 */ /* 0x000fe20003800000 */
[----:B------:R-:W-:Y:S05]  /*1150*/  @P3 BRA `(.L_x_12631) ;  /* 0x0000004000003947 */ /* 0x000fea0003800000 */
[----:B------:R-:W-:Y:S01]  /*1160*/  HFMA2.MMA R187, -RZ, RZ, 0, 0 ;  /* 0x00000000ffbb7435 */ /* 0x000fe200000001ff */
[----:B------:R-:W-:Y:S05]  /*1170*/  @!P2 BRA `(.L_x_12632) ;  /* 0x000000600000a947 */ /* 0x000fea0003800000 */
[----:B-----5:R-:W-:Y:S01]  /*1180*/  PRMT R187, RZ, 0x5410, R163 ;  /* 0x00005410ffbb7816 */ /* 0x020fe200000000a3 */
[----:B------:R-:W-:Y:S05]  /*1190*/  BRA `(.L_x_12632) ;  /* 0x0000004000007947 */ /* 0x000fea0003800000 */
.L_x_12631:
[----:B-----5:R-:W-:Y:S02]  /*11a0*/  PRMT R187, RZ, 0x5410, R159 ;  /* 0x00005410ffbb7816 */ /* 0x020fe4000000009f */
[----:B------:R-:W-:-:S03]  /*11b0*/  @P2 PRMT R164, RZ, 0x5410, R163 ;  /* 0x00005410ffa42816 */ /* 0x000fc600000000a3 */
[----:B------:R-:W-:-:S04]  /*11c0*/  FMUL.FTZ R187, R187, c[0x0][0x1ec] ;  /* 0x00007b00bbbb7a20 */ /* 0x000fc80000410000 */
[----:B------:R-:W-:Y:S02]  /*11d0*/  @P2 FADD.FTZ R187, R164, R187 ;  /* 0x000000bba4bb2221 */ /* 0x000fe40000010000 */
.L_x_12632:
[----:B------:R-:W-:Y:S05]  /*11e0*/  BSYNC B1 ;  /* 0x0000000000017941 */ /* 0x000fea0003800000 */
.L_x_12630:
[----:B------:R-:W-:Y:S01]  /*11f0*/  BSSY B1, `(.L_x_12633) ;  /* 0x000000a000017945 */ /* 0x000fe20003800000 */
[----:B------:R-:W-:Y:S05]  /*1200*/  @P3 BRA `(.L_x_12634) ;  /* 0x0000004000003947 */ /* 0x000fea0003800000 */
[----:B------:R-:W-:Y:S01]  /*1210*/  MOV R184, RZ ;  /* 0x000000ff00b87202 */ /* 0x000fe20000000f00 */
[----:B------:R-:W-:Y:S05]  /*1220*/  @!P2 BRA `(.L_x_12635) ;  /* 0x000000600000a947 */ /* 0x000fea0003800000 */
[----:B-----5:R-:W-:Y:S01]  /*1230*/  PRMT R184, RZ, 0x7610, R163 ;  /* 0x00007610ffb87816 */ /* 0x020fe200000000a3 */
[----:B------:R-:W-:Y:S05]  /*1240*/  BRA `(.L_x_12635) ;  /* 0x0000004000007947 */ /* 0x000fea0003800000 */
.L_x_12634:
[----:B-----5:R-:W-:Y:S02]  /*1250*/  PRMT R184, RZ, 0x7610, R159 ;  /* 0x00007610ffb87816 */ /* 0x020fe4000000009f */
[----:B------:R-:W-:-:S03]  /*1260*/  @P2 PRMT R165, RZ, 0x7610, R163 ;  /* 0x00007610ffa52816 */ /* 0x000fc600000000a3 */
[----:B------:R-:W-:-:S04]  /*1270*/  FMUL.FTZ R184, R184, c[0x0][0x1ec] ;  /* 0x00007b00b8b87a20 */ /* 0x000fc80000410000 */
[----:B------:R-:W-:Y:S02]  /*1280*/  @P2 FADD.FTZ R184, R165, R184 ;  /* 0x000000b8a5b82221 */ /* 0x000fe40000010000 */
.L_x_12635:
[----:B------:R-:W-:Y:S05]  /*1290*/  BSYNC B1 ;  /* 0x0000000000017941 */ /* 0x000fea0003800000 */
.L_x_12633:
        /* <DEDUP_REMOVED lines=9> */
.L_x_12611:
[----:B---3--:R-:W-:Y:S05]  /*1330*/  BSYNC B0 ;  /* 0x0000000000007941 */ /* 0x008fea0003800000 */
.L_x_12610:
[----:B------:R-:W-:Y:S01]  /*1340*/  ISETP.GE.U32.AND P2, PT, R206, 0x40, PT ;  /* 0x00000040ce00780c */ /* 0x000fe20003f46070 */
[----:B------:R-:W-:-:S12]  /*1350*/  BSSY B0, `(.L_x_12636) ;  /* 0x000006c000007945 */ /* 0x000fd80003800000 */
[----:B------:R-:W-:Y:S05]  /*1360*/  @!P2 BRA `(.L_x_12637) ;  /* 0x000006a00000a947 */ /* 0x000fea0003800000 */
[----:B------:R-:W-:Y:S02]  /*1370*/  ISETP.NE.U32.AND P2, PT, RZ, c[0x0][0x180], PT ;  /* 0x00006000ff007a0c */ /* 0x000fe40003f45070 */
[----:B-1----:R-:W-:Y:S02]  /*1380*/  @P1 MOV R166, 0x10 ;  /* 0x0000001000a61802 */ /* 0x002fe40000000f00 */
        /* <DEDUP_REMOVED lines=13> */
.L_x_12639:
[----:B-1---5:R-:W-:Y:S02]  /*1460*/  PRMT R185, RZ, 0x5410, R156 ;  /* 0x00005410ffb97816 */ /* 0x022fe4000000009c */
[----:B------:R-:W-:-:S03]  /*1470*/  @P2 PRMT R164, RZ, 0x5410, R160 ;  /* 0x00005410ffa42816 */ /* 0x000fc600000000a0 */
[----:B------:R-:W-:-:S04]  /*1480*/  FMUL.FTZ R185, R185, c[0x0][0x1ec] ;  /* 0x00007b00b9b97a20 */ /* 0x000fc80000410000 */
[----:B------:R-:W-:Y:S02]  /*1490*/  @P2 FADD.FTZ R185, R164, R185 ;  /* 0x000000b9a4b92221 */ /* 0x000fe40000010000 */
.L_x_12640:
[----:B------:R-:W-:Y:S05]  /*14a0*/  BSYNC B1 ;  /* 0x0000000000017941 */ /* 0x000fea0003800000 */
.L_x_12638:
[----:B------:R-:W-:Y:S01]  /*14b0*/  BSSY B1, `(.L_x_12641) ;  /* 0x000000a000017945 */ /* 0x000fe20003800000 */
[----:B------:R-:W-:Y:S05]  /*14c0*/  @P3 BRA `(.L_x_12642) ;  /* 0x0000004000003947 */ /* 0x000fea0003800000 */
[----:B------:R-:W-:Y:S01]  /*14d0*/  MOV R182, RZ ;  /* 0x000000ff00b67202 */ /* 0x000fe20000000f00 */
[----:B------:R-:W-:Y:S05]  /*14e0*/  @!P2 BRA `(.L_x_12643) ;  /* 0x000000600000a947 */ /* 0x000fea0003800000 */
[----:B-----5:R-:W-:Y:S01]  /*14f0*/  PRMT R182, RZ, 0x7610, R160 ;  /* 0x00007610ffb67816 */ /* 0x020fe200000000a0 */
[----:B------:R-:W-:Y:S05]  /*1500*/  BRA `(.L_x_12643) ;  /* 0x0000004000007947 */ /* 0x000fea0003800000 */
.L_x_12642:
[----:B-----5:R-:W-:Y:S02]  /*1510*/  PRMT R182, RZ, 0x7610, R156 ;  /* 0x00007610ffb67816 */ /* 0x020fe4000000009c */
[----:B------:R-:W-:-:S03]  /*1520*/  @P2 PRMT R165, RZ, 0x7610, R160 ;  /* 0x00007610ffa52816 */ /* 0x000fc600000000a0 */
[----:B------:R-:W-:-:S04]  /*1530*/  FMUL.FTZ R182, R182, c[0x0][0x1ec] ;  /* 0x00007b00b6b67a20 */ /* 0x000fc80000410000 */
[----:B------:R-:W-:Y:S02]  /*1540*/  @P2 FADD.FTZ R182, R165, R182 ;  /* 0x000000b6a5b62221 */ /* 0x000fe40000010000 */
.L_x_12643:
[----:B------:R-:W-:Y:S05]  /*1550*/  BSYNC B1 ;  /* 0x0000000000017941 */ /* 0x000fea0003800000 */
.L_x_12641:
[----:B------:R-:W-:Y:S01]  /*1560*/  BSSY B1, `(.L_x_12644) ;  /* 0x000000a000017945 */ /* 0x000fe20003800000 */
[----:B------:R-:W-:Y:S05]  /*1570*/  @P3 BRA `(.L_x_12645) ;  /* 0x0000004000003947 */ /* 0x000fea0003800000 */
[----:B------:R-:W-:Y:S01]  /*1580*/  HFMA2.MMA R183, -RZ, RZ, 0, 0 ;  /* 0x00000000ffb77435 */ /* 0x000fe200000001ff */
[----:B------:R-:W-:Y:S05]  /*1590*/  @!P2 BRA `(.L_x_12646) ;  /* 0x000000600000a947 */ /* 0x000fea0003800000 */
[----:B-----5:R-:W-:Y:S01]  /*15a0*/  PRMT R183, RZ, 0x5410, R161 ;  /* 0x00005410ffb77816 */ /* 0x020fe200000000a1 */
[----:B------:R-:W-:Y:S05]  /*15b0*/  BRA `(.L_x_12646) ;  /* 0x0000004000007947 */ /* 0x000fea0003800000 */
.L_x_12645:
[----:B-----5:R-:W-:Y:S02]  /*15c0*/  PRMT R183, RZ, 0x5410, R157 ;  /* 0x00005410ffb77816 */ /* 0x020fe4000000009d */
[----:B------:R-:W-:-:S03]  /*15d0*/  @P2 PRMT R164, RZ, 0x5410, R161 ;  /* 0x00005410ffa42816 */ /* 0x000fc600000000a1 */
[----:B------:R-:W-:-:S04]  /*15e0*/  FMUL.FTZ R183, R183, c[0x0][0x1ec] ;  /* 0x00007b00b7b77a20 */ /* 0x000fc80000410000 */
[----:B------:R-:W-:Y:S02]  /*15f0*/  @P2 FADD.FTZ R183, R164, R183 ;  /* 0x000000b7a4b72221 */ /* 0x000fe40000010000 */
.L_x_12646:
[----:B------:R-:W-:Y:S05]  /*1600*/  BSYNC B1 ;  /* 0x0000000000017941 */ /* 0x000fea0003800000 */
.L_x_12644:
[----:B------:R-:W-:Y:S01]  /*1610*/  BSSY B1, `(.L_x_12647) ;  /* 0x000000a000017945 */ /* 0x000fe20003800000 */
[----:B------:R-:W-:Y:S05]  /*1620*/  @P3 BRA `(.L_x_12648) ;  /* 0x0000004000003947 */ /* 0x000fea0003800000 */
[----:B------:R-:W-:Y:S01]  /*1630*/  MOV R180, RZ ;  /* 0x000000ff00b47202 */ /* 0x000fe20000000f00 */
[----:B------:R-:W-:Y:S05]  /*1640*/  @!P2 BRA `(.L_x_12649) ;  /* 0x000000600000a947 */ /* 0x000fea0003800000 */
[----:B-----5:R-:W-:Y:S01]  /*1650*/  PRMT R180, RZ, 0x7610, R161 ;  /* 0x00007610ffb47816 */ /* 0x020fe200000000a1 */
[----:B------:R-:W-:Y:S05]  /*1660*/  BRA `(.L_x_12649) ;  /* 0x0000004000007947 */ /* 0x000fea0003800000 */
.L_x_12648:
[----:B-----5:R-:W-:Y:S02]  /*1670*/  PRMT R180, RZ, 0x7610, R157 ;  /* 0x00007610ffb47816 */ /* 0x020fe4000000009d */
[----:B------:R-:W-:-:S03]  /*1680*/  @P2 PRMT R165, RZ, 0x7610, R161 ;  /* 0x00007610ffa52816 */ /* 0x000fc600000000a1 */
[----:B------:R-:W-:-:S04]  /*1690*/  FMUL.FTZ R180, R180, c[0x0][0x1ec] ;  /* 0x00007b00b4b47a20 */ /* 0x000fc80000410000 */
[----:B------:R-:W-:Y:S02]  /*16a0*/  @P2 FADD.FTZ R180, R165, R180 ;  /* 0x000000b4a5b42221 */ /* 0x000fe40000010000 */
.L_x_12649:
[----:B------:R-:W-:Y:S05]  /*16b0*/  BSYNC B1 ;  /* 0x0000000000017941 */ /* 0x000fea0003800000 */
.L_x_12647:
[----:B------:R-:W-:Y:S01]  /*16c0*/  BSSY B1, `(.L_x_12650) ;  /* 0x000000a000017945 */ /* 0x000fe20003800000 */
[----:B------:R-:W-:Y:S05]  /*16d0*/  @P3 BRA `(.L_x_12651) ;  /* 0x0000004000003947 */ /* 0x000fea0003800000 */
[----:B------:R-:W-:Y:S01]  /*16e0*/  HFMA2.MMA R181, -RZ, RZ, 0, 0 ;  /* 0x00000000ffb57435 */ /* 0x000fe200000001ff */
[----:B------:R-:W-:Y:S05]  /*16f0*/  @!P2 BRA `(.L_x_12652) ;  /* 0x000000600000a947 */ /* 0x000fea0003800000 */
[----:B-----5:R-:W-:Y:S01]  /*1700*/  PRMT R181, RZ, 0x5410, R162 ;  /* 0x00005410ffb57816 */ /* 0x020fe200000000a2 */
[----:B------:R-:W-:Y:S05]  /*1710*/  BRA `(.L_x_12652) ;  /* 0x0000004000007947 */ /* 0x000fea0003800000 */
.L_x_12651:
[----:B-----5:R-:W-:Y:S02]  /*1720*/  PRMT R181, RZ, 0x5410, R158 ;  /* 0x00005410ffb57816 */ /* 0x020fe4000000009e */
[----:B------:R-:W-:-:S03]  /*1730*/  @P2 PRMT R164, RZ, 0x5410, R162 ;  /* 0x00005410ffa42816 */ /* 0x000fc600000000a2 */
[----:B------:R-:W-:-:S04]  /*1740*/  FMUL.FTZ R181, R181, c[0x0][0x1ec] ;  /* 0x00007b00b5b57a20 */ /* 0x000fc80000410000 */
[----:B------:R-:W-:Y:S02]  /*1750*/  @P2 FADD.FTZ R181, R164, R181 ;  /* 0x000000b5a4b52221 */ /* 0x000fe40000010000 */
.L_x_12652:
[----:B------:R-:W-:Y:S05]  /*1760*/  BSYNC B1 ;  /* 0x0000000000017941 */ /* 0x000fea0003800000 */
.L_x_12650:
[----:B------:R-:W-:Y:S01]  /*1770*/  BSSY B1, `(.L_x_12653) ;  /* 0x000000a000017945 */ /* 0x000fe20003800000 */
[----:B------:R-:W-:Y:S05]  /*1780*/  @P3 BRA `(.L_x_12654) ;  /* 0x0000004000003947 */ /* 0x000fea0003800000 */
[----:B------:R-:W-:Y:S01]  /*1790*/  MOV R178, RZ ;  /* 0x000000ff00b27202 */ /* 0x000fe20000000f00 */
[----:B------:R-:W-:Y:S05]  /*17a0*/  @!P2 BRA `(.L_x_12655) ;  /* 0x000000600000a947 */ /* 0x000fea0003800000 */
[----:B-----5:R-:W-:Y:S01]  /*17b0*/  PRMT R178, RZ, 0x7610, R162 ;  /* 0x00007610ffb27816 */ /* 0x020fe200000000a2 */
[----:B------:R-:W-:Y:S05]  /*17c0*/  BRA `(.L_x_12655) ;  /* 0x0000004000007947 */ /* 0x000fea0003800000 */
.L_x_12654:
[----:B-----5:R-:W-:Y:S02]  /*17d0*/  PRMT R178, RZ, 0x7610, R158 ;  /* 0x00007610ffb27816 */ /* 0x020fe4000000009e */
[----:B------:R-:W-:-:S03]  /*17e0*/  @P2 PRMT R165, RZ, 0x7610, R162 ;  /* 0x00007610ffa52816 */ /* 0x000fc600000000a2 */
[----:B------:R-:W-:-:S04]  /*17f0*/  FMUL.FTZ R178, R178, c[0x0][0x1ec] ;  /* 0x00007b00b2b27a20 */ /* 0x000fc80000410000 */
[----:B------:R-:W-:Y:S02]  /*1800*/  @P2 FADD.FTZ R178, R165, R178 ;  /* 0x000000b2a5b22221 */ /* 0x000fe40000010000 */
.L_x_12655:
[----:B------:R-:W-:Y:S05]  /*1810*/  BSYNC B1 ;  /* 0x0000000000017941 */ /* 0x000fea0003800000 */
.L_x_12653:
[----:B------:R-:W-:Y:S01]  /*1820*/  BSSY B1, `(.L_x_12656) ;  /* 0x000000a000017945 */ /* 0x000fe20003800000 */
[----:B------:R-:W-:Y:S05]  /*1830*/  @P3 BRA `(.L_x_12657) ;  /* 0x0000004000003947 */ /* 0x000fea0003800000 */
[----:B------:R-:W-:Y:S01]  /*1840*/  HFMA2.MMA R179, -RZ, RZ, 0, 0 ;  /* 0x00000000ffb37435 */ /* 0x000fe200000001ff */
[----:B------:R-:W-:Y:S05]  /*1850*/  @!P2 BRA `(.L_x_12658) ;  /* 0x000000600000a947 */ /* 0x000fea0003800000 */
[----:B-----5:R-:W-:Y:S01]  /*1860*/  PRMT R179, RZ, 0x5410, R163 ;  /* 0x00005410ffb37816 */ /* 0x020fe200000000a3 */
[----:B------:R-:W-:Y:S05]  /*1870*/  BRA `(.L_x_12658) ;  /* 0x0000004000007947 */ /* 0x000fea0003800000 */
.L_x_12657:
[----:B-----5:R-:W-:Y:S02]  /*1880*/  PRMT R179, RZ, 0x5410, R159 ;  /* 0x00005410ffb37816 */ /* 0x020fe4000000009f */
[----:B------:R-:W-:-:S03]  /*1890*/  @P2 PRMT R164, RZ, 0x5410, R163 ;  /* 0x00005410ffa42816 */ /* 0x000fc600000000a3 */
[----:B------:R-:W-:-:S04]  /*18a0*/  FMUL.FTZ R179, R179, c[0x0][0x1ec] ;  /* 0x00007b00b3b37a20 */ /* 0x000fc80000410000 */
[----:B------:R-:W-:Y:S02]  /*18b0*/  @P2 FADD.FTZ R179, R164, R179 ;  /* 0x000000b3a4b32221 */ /* 0x000fe40000010000 */
.L_x_12658:
[----:B------:R-:W-:Y:S05]  /*18c0*/  BSYNC B1 ;  /* 0x0000000000017941 */ /* 0x000fea0003800000 */
.L_x_12656:
[----:B------:R-:W-:Y:S01]  /*18d0*/  BSSY B1, `(.L_x_12659) ;  /* 0x000000a000017945 */ /* 0x000fe20003800000 */
[----:B------:R-:W-:Y:S05]  /*18e0*/  @P3 BRA `(.L_x_12660) ;  /* 0x0000004000003947 */ /* 0x000fea0003800000 */
[----:B------:R-:W-:Y:S01]  /*18f0*/  MOV R176, RZ ;  /* 0x000000ff00b07202 */ /* 0x000fe20000000f00 */
[----:B------:R-:W-:Y:S05]  /*1900*/  @!P2 BRA `(.L_x_12661) ;  /* 0x000000600000a947 */ /* 0x000fea0003800000 */
[----:B-----5:R-:W-:Y:S01]  /*1910*/  PRMT R176, RZ, 0x7610, R163 ;  /* 0x00007610ffb07816 */ /* 0x020fe200000000a3 */
[----:B------:R-:W-:Y:S05]  /*1920*/  BRA `(.L_x_12661) ;  /* 0x0000004000007947 */ /* 0x000fea0003800000 */
.L_x_12660:
[----:B-----5:R-:W-:Y:S02]  /*1930*/  PRMT R176, RZ, 0x7610, R159 ;  /* 0x00007610ffb07816 */ /* 0x020fe4000000009f */
[----:B------:R-:W-:-:S03]  /*1940*/  @P2 PRMT R165, RZ, 0x7610, R163 ;  /* 0x00007610ffa52816 */ /* 0x000fc600000000a3 */
[----:B------:R-:W-:-:S04]  /*1950*/  FMUL.FTZ R176, R176, c[0x0][0x1ec] ;  /* 0x00007b00b0b07a20 */ /* 0x000fc80000410000 */
[----:B------:R-:W-:Y:S02]  /*1960*/  @P2 FADD.FTZ R176, R165, R176 ;  /* 0x000000b0a5b02221 */ /* 0x000fe40000010000 */
.L_x_12661:
[----:B------:R-:W-:Y:S05]  /*1970*/  BSYNC B1 ;  /* 0x0000000000017941 */ /* 0x000fea0003800000 */
.L_x_12659:
        /* <DEDUP_REMOVED lines=9> */
.L_x_12637:
[----:B------:R-:W-:Y:S05]  /*1a10*/  BSYNC B0 ;  /* 0x0000000000007941 */ /* 0x000fea0003800000 */
.L_x_12636:
        /* <DEDUP_REMOVED lines=18> */
.L_x_12665:
[----:B-1---5:R-:W-:Y:S02]  /*1b40*/  PRMT R177, RZ, 0x5410, R156 ;  /* 0x00005410ffb17816 */ /* 0x022fe4000000009c */
[----:B------:R-:W-:-:S03]  /*1b50*/  @P2 PRMT R164, RZ, 0x5410, R160 ;  /* 0x00005410ffa42816 */ /* 0x000fc600000000a0 */
[----:B------:R-:W-:-:S04]  /*1b60*/  FMUL.FTZ R177, R177, c[0x0][0x1ec] ;  /* 0x00007b00b1b17a20 */ /* 0x000fc80000410000 */
[----:B------:R-:W-:Y:S02]  /*1b70*/  @P2 FADD.FTZ R177, R164, R177 ;  /* 0x000000b1a4b12221 */ /* 0x000fe40000010000 */
.L_x_12666:
[----:B------:R-:W-:Y:S05]  /*1b80*/  BSYNC B1 ;  /* 0x0000000000017941 */ /* 0x000fea0003800000 */
.L_x_12664:
[----:B------:R-:W-:Y:S01]  /*1b90*/  BSSY B1, `(.L_x_12667) ;  /* 0x000000a000017945 */ /* 0x000fe20003800000 */
[----:B------:R-:W-:Y:S05]  /*1ba0*/  @P3 BRA `(.L_x_12668) ;  /* 0x0000004000003947 */ /* 0x000fea0003800000 */
[----:B------:R-:W-:Y:S01]  /*1bb0*/  MOV R174, RZ ;  /* 0x000000ff00ae7202 */ /* 0x000fe20000000f00 */
[----:B------:R-:W-:Y:S05]  /*1bc0*/  @!P2 BRA `(.L_x_12669) ;  /* 0x000000600000a947 */ /* 0x000fea0003800000 */
[----:B-----5:R-:W-:Y:S01]  /*1bd0*/  PRMT R174, RZ, 0x7610, R160 ;  /* 0x00007610ffae7816 */ /* 0x020fe200000000a0 */
[----:B------:R-:W-:Y:S05]  /*1be0*/  BRA `(.L_x_12669) ;  /* 0x0000004000007947 */ /* 0x000fea0003800000 */
.L_x_12668:
[----:B-----5:R-:W-:Y:S02]  /*1bf0*/  PRMT R174, RZ, 0x7610, R156 ;  /* 0x00007610ffae7816 */ /* 0x020fe4000000009c */
[----:B------:R-:W-:-:S03]  /*1c00*/  @P2 PRMT R165, RZ, 0x7610, R160 ;  /* 0x00007610ffa52816 */ /* 0x000fc600000000a0 */
[----:B------:R-:W-:-:S04]  /*1c10*/  FMUL.FTZ R174, R174, c[0x0][0x1ec] ;  /* 0x00007b00aeae7a20 */ /* 0x000fc80000410000 */
[----:B------:R-:W-:Y:S02]  /*1c20*/  @P2 FADD.FTZ R174, R165, R174 ;  /* 0x000000aea5ae2221 */ /* 0x000fe40000010000 */
.L_x_12669:
[----:B------:R-:W-:Y:S05]  /*1c30*/  BSYNC B1 ;  /* 0x0000000000017941 */ /* 0x000fea0003800000 */
.L_x_12667:
[----:B------:R-:W-:Y:S01]  /*1c40*/  BSSY B1, `(.L_x_12670) ;  /* 0x000000a000017945 */ /* 0x000fe20003800000 */
[----:B------:R-:W-:Y:S05]  /*1c50*/  @P3 BRA `(.L_x_12671) ;  /* 0x0000004000003947 */ /* 0x000fea0003800000 */
[----:B------:R-:W-:Y:S01]  /*1c60*/  HFMA2.MMA R175, -RZ, RZ, 0, 0 ;  /* 0x00000000ffaf7435 */ /* 0x000fe200000001ff */
[----:B------:R-:W-:Y:S05]  /*1c70*/  @!P2 BRA `(.L_x_12672) ;  /* 0x000000600000a947 */ /* 0x000fea0003800000 */
[----:B-----5:R-:W-:Y:S01]  /*1c80*/  PRMT R175, RZ, 0x5410, R161 ;  /* 0x00005410ffaf7816 */ /* 0x020fe200000000a1 */
[----:B------:R-:W-:Y:S05]  /*1c90*/  BRA `(.L_x_12672) ;  /* 0x0000004000007947 */ /* 0x000fea0003800000 */
.L_x_12671:
[----:B-----5:R-:W-:Y:S02]  /*1ca0*/  PRMT R175, RZ, 0x5410, R157 ;  /* 0x00005410ffaf7816 */ /* 0x020fe4000000009d */
[----:B------:R-:W-:-:S03]  /*1cb0*/  @P2 PRMT R164, RZ, 0x5410, R161 ;  /* 0x00005410ffa42816 */ /* 0x000fc600000000a1 */
[----:B------:R-:W-:-:S04]  /*1cc0*/  FMUL.FTZ R175, R175, c[0x0][0x1ec] ;  /* 0x00007b00afaf7a20 */ /* 0x000fc80000410000 */
[----:B------:R-:W-:Y:S02]  /*1cd0*/  @P2 FADD.FTZ R175, R164, R175 ;  /* 0x000000afa4af2221 */ /* 0x000fe40000010000 */
.L_x_12672:
[----:B------:R-:W-:Y:S05]  /*1ce0*/  BSYNC B1 ;  /* 0x0000000000017941 */ /* 0x000fea0003800000 */
.L_x_12670:
[----:B------:R-:W-:Y:S01]  /*1cf0*/  BSSY B1, `(.L_x_12673) ;  /* 0x000000a000017945 */ /* 0x000fe20003800000 */
[----:B------:R-:W-:Y:S05]  /*1d00*/  @P3 BRA `(.L_x_12674) ;  /* 0x0000004000003947 */ /* 0x000fea0003800000 */
[----:B------:R-:W-:Y:S01]  /*1d10*/  MOV R172, RZ ;  /* 0x000000ff00ac7202 */ /* 0x000fe20000000f00 */
[----:B------:R-:W-:Y:S05]  /*1d20*/  @!P2 BRA `(.L_x_12675) ;  /* 0x000000600000a947 */ /* 0x000fea0003800000 */
[----:B-----5:R-:W-:Y:S01]  /*1d30*/  PRMT R172, RZ, 0x7610, R161 ;  /* 0x00007610ffac7816 */ /* 0x020fe200000000a1 */
[----:B------:R-:W-:Y:S05]  /*1d40*/  BRA `(.L_x_12675) ;  /* 0x0000004000007947 */ /* 0x000fea0003800000 */
.L_x_12674:
[----:B-----5:R-:W-:Y:S02]  /*1d50*/  PRMT R172, RZ, 0x7610, R157 ;  /* 0x00007610ffac7816 */ /* 0x020fe4000000009d */
[----:B------:R-:W-:-:S03]  /*1d60*/  @P2 PRMT R165, RZ, 0x7610, R161 ;  /* 0x00007610ffa52816 */ /* 0x000fc600000000a1 */
[----:B------:R-:W-:-:S04]  /*1d70*/  FMUL.FTZ R172, R172, c[0x0][0x1ec] ;  /* 0x00007b00acac7a20 */ /* 0x000fc80000410000 */
[----:B------:R-:W-:Y:S02]  /*1d80*/  @P2 FADD.FTZ R172, R165, R172 ;  /* 0x000000aca5ac2221 */ /* 0x000fe40000010000 */
.L_x_12675:
[----:B------:R-:W-:Y:S05]  /*1d90*/  BSYNC B1 ;  /* 0x0000000000017941 */ /* 0x000fea0003800000 */
.L_x_12673:
[----:B------:R-:W-:Y:S01]  /*1da0*/  BSSY B1, `(.L_x_12676) ;  /* 0x000000a000017945 */ /* 0x000fe20003800000 */
[----:B------:R-:W-:Y:S05]  /*1db0*/  @P3 BRA `(.L_x_12677) ;  /* 0x0000004000003947 */ /* 0x000fea0003800000 */
[----:B------:R-:W-:Y:S01]  /*1dc0*/  HFMA2.MMA R173, -RZ, RZ, 0, 0 ;  /* 0x00000000ffad7435 */ /* 0x000fe200000001ff */
[----:B------:R-:W-:Y:S05]  /*1dd0*/  @!P2 BRA `(.L_x_12678) ;  /* 0x000000600000a947 */ /* 0x000fea0003800000 */
[----:B-----5:R-:W-:Y:S01]  /*1de0*/  PRMT R173, RZ, 0x5410, R162 ;  /* 0x00005410ffad7816 */ /* 0x020fe200000000a2 */
[----:B------:R-:W-:Y:S05]  /*1df0*/  BRA `(.L_x_12678) ;  /* 0x0000004000007947 */ /* 0x000fea0003800000 */
.L_x_12677:
[----:B-----5:R-:W-:Y:S02]  /*1e00*/  PRMT R173, RZ, 0x5410, R158 ;  /* 0x00005410ffad7816 */ /* 0x020fe4000000009e */
[----:B------:R-:W-:-:S03]  /*1e10*/  @P2 PRMT R164, RZ, 0x5410, R162 ;  /* 0x00005410ffa42816 */ /* 0x000fc600000000a2 */
[----:B------:R-:W-:-:S04]  /*1e20*/  FMUL.FTZ R173, R173, c[0x0][0x1ec] ;  /* 0x00007b00adad7a20 */ /* 0x000fc80000410000 */
[----:B------:R-:W-:Y:S02]  /*1e30*/  @P2 FADD.FTZ R173, R164, R173 ;  /* 0x000000ada4ad2221 */ /* 0x000fe40000010000 */
.L_x_12678:
[----:B------:R-:W-:Y:S05]  /*1e40*/  BSYNC B1 ;  /* 0x0000000000017941 */ /* 0x000fea0003800000 */
.L_x_12676:
[----:B------:R-:W-:Y:S01]  /*1e50*/  BSSY B1, `(.L_x_12679) ;  /* 0x000000a000017945 */ /* 0x000fe20003800000 */
[----:B------:R-:W-:Y:S05]  /*1e60*/  @P3 BRA `(.L_x_12680) ;  /* 0x0000004000003947 */ /* 0x000fea0003800000 */
[----:B------:R-:W-:Y:S01]  /*1e70*/  MOV R170, RZ ;  /* 0x000000ff00aa7202 */ /* 0x000fe20000000f00 */
[----:B------:R-:W-:Y:S05]  /*1e80*/  @!P2 BRA `(.L_x_12681) ;  /* 0x000000600000a947 */ /* 0x000fea0003800000 */
[----:B-----5:R-:W-:Y:S01]  /*1e90*/  PRMT R170, RZ, 0x7610, R162 ;  /* 0x00007610ffaa7816 */ /* 0x020fe200000000a2 */
[----:B------:R-:W-:Y:S05]  /*1ea0*/  BRA `(.L_x_12681) ;  /* 0x0000004000007947 */ /* 0x000fea0003800000 */
.L_x_12680:
[----:B-----5:R-:W-:Y:S02]  /*1eb0*/  PRMT R170, RZ, 0x7610, R158 ;  /* 0x00007610ffaa7816 */ /* 0x020fe4000000009e */
[----:B------:R-:W-:-:S03]  /*1ec0*/  @P2 PRMT R165, RZ, 0x7610, R162 ;  /* 0x00007610ffa52816 */ /* 0x000fc600000000a2 */
[----:B------:R-:W-:-:S04]  /*1ed0*/  FMUL.FTZ R170, R170, c[0x0][0x1ec] ;  /* 0x00007b00aaaa7a20 */ /* 0x000fc80000410000 */
[----:B------:R-:W-:Y:S02]  /*1ee0*/  @P2 FADD.FTZ R170, R165, R170 ;  /* 0x000000aaa5aa2221 */ /* 0x000fe40000010000 */
.L_x_12681:
[----:B------:R-:W-:Y:S05]  /*1ef0*/  BSYNC B1 ;  /* 0x0000000000017941 */ /* 0x000fea0003800000 */
.L_x_12679:
[----:B------:R-:W-:Y:S01]  /*1f00*/  BSSY B1, `(.L_x_12682) ;  /* 0x000000a000017945 */ /* 0x000fe20003800000 */
[----:B------:R-:W-:Y:S05]  /*1f10*/  @P3 BRA `(.L_x_12683) ;  /* 0x0000004000003947 */ /* 0x000fea0003800000 */
[----:B------:R-:W-:Y:S01]  /*1f20*/  HFMA2.MMA R171, -RZ, RZ, 0, 0 ;  /* 0x00000000ffab7435 */ /* 0x000fe200000001ff */
[----:B------:R-:W-:Y:S05]  /*1f30*/  @!P2 BRA `(.L_x_12684) ;  /* 0x000000600000a947 */ /* 0x000fea0003800000 */
[----:B-----5:R-:W-:Y:S01]  /*1f40*/  PRMT R171, RZ, 0x5410, R163 ;  /* 0x00005410ffab7816 */ /* 0x020fe200000000a3 */
[----:B------:R-:W-:Y:S05]  /*1f50*/  BRA `(.L_x_12684) ;  /* 0x0000004000007947 */ /* 0x000fea0003800000 */
.L_x_12683:
[----:B-----5:R-:W-:Y:S02]  /*1f60*/  PRMT R171, RZ, 0x5410, R159 ;  /* 0x00005410ffab7816 */ /* 0x020fe4000000009f */
[----:B------:R-:W-:-:S03]  /*1f70*/  @P2 PRMT R164, RZ, 0x5410, R163 ;  /* 0x00005410ffa42816 */ /* 0x000fc600000000a3 */
[----:B------:R-:W-:-:S04]  /*1f80*/  FMUL.FTZ R171, R171, c[0x0][0x1ec] ;  /* 0x00007b00abab7a20 */ /* 0x000fc80000410000 */
[----:B------:R-:W-:Y:S02]  /*1f90*/  @P2 FADD.FTZ R171, R164, R171 ;  /* 0x000000aba4ab2221 */ /* 0x000fe40000010000 */
.L_x_12684:
[----:B------:R-:W-:Y:S05]  /*1fa0*/  BSYNC B1 ;  /* 0x0000000000017941 */ /* 0x000fea0003800000 */
.L_x_12682:
[----:B------:R-:W-:Y:S01]  /*1fb0*/  BSSY B1, `(.L_x_12685) ;  /* 0x000000a000017945 */ /* 0x000fe20003800000 */
[----:B------:R-:W-:Y:S05]  /*1fc0*/  @P3 BRA `(.L_x_12686) ;  /* 0x0000004000003947 */ /* 0x000fea0003800000 */
[----:B------:R-:W-:Y:S01]  /*1fd0*/  MOV R168, RZ ;  /* 0x000000ff00a87202 */ /* 0x000fe20000000f00 */
[----:B------:R-:W-:Y:S05]  /*1fe0*/  @!P2 BRA `(.L_x_12687) ;  /* 0x000000600000a947 */ /* 0x000fea0003800000 */
[----:B-----5:R-:W-:Y:S01]  /*1ff0*/  PRMT R168, RZ, 0x7610, R163 ;  /* 0x00007610ffa87816 */ /* 0x020fe200000000a3 */
[----:B------:R-:W-:Y:S05]  /*2000*/  BRA `(.L_x_12687) ;  /* 0x0000004000007947 */ /* 0x000fea0003800000 */
.L_x_12686:
[----:B-----5:R-:W-:Y:S02]  /*2010*/  PRMT R168, RZ, 0x7610, R159 ;  /* 0x00007610ffa87816 */ /* 0x020fe4000000009f */
[----:B------:R-:W-:-:S03]  /*2020*/  @P2 PRMT R165, RZ, 0x7610, R163 ;  /* 0x00007610ffa52816 */ /* 0x000fc600000000a3 */
[----:B------:R-:W-:-:S04]  /*2030*/  FMUL.FTZ R168, R168, c[0x0][0x1ec] ;  /* 0x00007b00a8a87a20 */ /* 0x000fc80000410000 */
[----:B------:R-:W-:Y:S02]  /*2040*/  @P2 FADD.FTZ R168, R165, R168 ;  /* 0x000000a8a5a82221 */ /* 0x000fe40000010000 */
.L_x_12687:
[----:B------:R-:W-:Y:S05]  /*2050*/  BSYNC B1 ;  /* 0x0000000000017941 */ /* 0x000fea0003800000 */
.L_x_12685:
        /* <DEDUP_REMOVED lines=9> */
.L_x_12663:
[----:B------:R-:W-:Y:S05]  /*20f0*/  BSYNC B0 ;  /* 0x0000000000007941 */ /* 0x000fea0003800000 */
.L_x_12662:
[----:B------:R-:W-:Y:S01]  /*2100*/  ISETP.GE.U32.AND P2, PT, R206, 0x80, PT ;  /* 0x00000080ce00780c */ /* 0x000fe20003f46070 */
[----:B------:R-:W-:-:S12]  /*2110*/  BSSY B0, `(.L_x_12688) ;  /* 0x000006c000007945 */ /* 0x000fd80003800000 */
[----:B------:R-:W-:Y:S05]  /*2120*/  @!P2 BRA `(.L_x_12689) ;  /* 0x000006a00000a947 */ /* 0x000fea0003800000 */
[----:B------:R-:W-:Y:S02]  /*2130*/  ISETP.NE.U32.AND P2, PT, RZ, c[0x0][0x180], PT ;  /* 0x00006000ff007a0c */ /* 0x000fe40003f45070 */
[----:B------:R-:W-:Y:S02]  /*2140*/  @P1 MOV R24, 0x10 ;  /* 0x0000001000181802 */ /* 0x000fe40000000f00 */
        /* <DEDUP_REMOVED lines=9> */
[----:B--2---:R-:W-:Y:S01]  /*21e0*/  HFMA2.MMA R169, -RZ, RZ, 0, 0 ;  /* 0x00000000ffa97435 */ /* 0x004fe200000001ff */
[----:B------:R-:W-:Y:S05]  /*21f0*/  @!P2 BRA `(.L_x_12692) ;  /* 0x000000600000a947 */ /* 0x000fea0003800000 */
[----:B-----5:R-:W-:Y:S01]  /*2200*/  PRMT R169, RZ, 0x5410, R160 ;  /* 0x00005410ffa97816 */ /* 0x020fe200000000a0 */
[----:B------:R-:W-:Y:S05]  /*2210*/  BRA `(.L_x_12692) ;  /* 0x0000004000007947 */ /* 0x000fea0003800000 */
.L_x_12691:
[----:B--2--5:R-:W-:Y:S02]  /*2220*/  PRMT R169, RZ, 0x5410, R156 ;  /* 0x00005410ffa97816 */ /* 0x024fe4000000009c */
[----:B------:R-:W-:-:S03]  /*2230*/  @P2 PRMT R20, RZ, 0x5410, R160 ;  /* 0x00005410ff142816 */ /* 0x000fc600000000a0 */
[----:B------:R-:W-:-:S04]  /*2240*/  FMUL.FTZ R169, R169, c[0x0][0x1ec] ;  /* 0x00007b00a9a97a20 */ /* 0x000fc80000410000 */
[----:B------:R-:W-:Y:S02]  /*2250*/  @P2 FADD.FTZ R169, R20, R169 ;  /* 0x000000a914a92221 */ /* 0x000fe40000010000 */
.L_x_12692:
[----:B------:R-:W-:Y:S05]  /*2260*/  BSYNC B1 ;  /* 0x0000000000017941 */ /* 0x000fea0003800000 */
.L_x_12690:
[----:B------:R-:W-:Y:S01]  /*2270*/  BSSY B1, `(.L_x_12693) ;  /* 0x000000a000017945 */ /* 0x000fe20003800000 */
[----:B------:R-:W-:Y:S05]  /*2280*/  @P3 BRA `(.L_x_12694) ;  /* 0x0000004000003947 */ /* 0x000fea0003800000 */
[----:B------:R-:W-:Y:S01]  /*2290*/  MOV R26, RZ ;  /* 0x000000ff001a7202 */ /* 0x000fe20000000f00 */
[----:B------:R-:W-:Y:S05]  /*22a0*/  @!P2 BRA `(.L_x_12695) ;  /* 0x000000600000a947 */ /* 0x000fea0003800000 */
[----:B-----5:R-:W-:Y:S01]  /*22b0*/  PRMT R26, RZ, 0x7610, R160 ;  /* 0x00007610ff1a7816 */ /* 0x020fe200000000a0 */
[----:B------:R-:W-:Y:S05]  /*22c0*/  BRA `(.L_x_12695) ;  /* 0x0000004000007947 */ /* 0x000fea0003800000 */
.L_x_12694:
[----:B-----5:R-:W-:Y:S02]  /*22d0*/  PRMT R26, RZ, 0x7610, R156 ;  /* 0x00007610ff1a7816 */ /* 0x020fe4000000009c */
[----:B------:R-:W-:-:S03]  /*22e0*/  @P2 PRMT R23, RZ, 0x7610, R160 ;  /* 0x00007610ff172816 */ /* 0x000fc600000000a0 */
[----:B------:R-:W-:-:S04]  /*22f0*/  FMUL.FTZ R26, R26, c[0x0][0x1ec] ;  /* 0x00007b001a1a7a20 */ /* 0x000fc80000410000 */
[----:B------:R-:W-:Y:S02]  /*2300*/  @P2 FADD.FTZ R26, R23, R26 ;  /* 0x0000001a171a2221 */ /* 0x000fe40000010000 */
.L_x_12695:
[----:B------:R-:W-:Y:S05]  /*2310*/  BSYNC B1 ;  /* 0x0000000000017941 */ /* 0x000fea0003800000 */
.L_x_12693:
[----:B------:R-:W-:Y:S01]  /*2320*/  BSSY B1, `(.L_x_12696) ;  /* 0x000000a000017945 */ /* 0x000fe20003800000 */
[----:B------:R-:W-:Y:S05]  /*2330*/  @P3 BRA `(.L_x_12697) ;  /* 0x0000004000003947 */ /* 0x000fea0003800000 */
[----:B------:R-:W-:Y:S01]  /*2340*/  HFMA2.MMA R27, -RZ, RZ, 0, 0 ;  /* 0x00000000ff1b7435 */ /* 0x000fe200000001ff */
[----:B------:R-:W-:Y:S05]  /*2350*/  @!P2 BRA `(.L_x_12698) ;  /* 0x000000600000a947 */ /* 0x000fea0003800000 */
[----:B-----5:R-:W-:Y:S01]  /*2360*/  PRMT R27, RZ, 0x5410, R161 ;  /* 0x00005410ff1b7816 */ /* 0x020fe200000000a1 */
[----:B------:R-:W-:Y:S05]  /*2370*/  BRA `(.L_x_12698) ;  /* 0x0000004000007947 */ /* 0x000fea0003800000 */
.L_x_12697:
[----:B-----5:R-:W-:Y:S02]  /*2380*/  PRMT R27, RZ, 0x5410, R157 ;  /* 0x00005410ff1b7816 */ /* 0x020fe4000000009d */
[----:B------:R-:W-:-:S03]  /*2390*/  @P2 PRMT R20, RZ, 0x5410, R161 ;  /* 0x00005410ff142816 */ /* 0x000fc600000000a1 */
[----:B------:R-:W-:-:S04]  /*23a0*/  FMUL.FTZ R27, R27, c[0x0][0x1ec] ;  /* 0x00007b001b1b7a20 */ /* 0x000fc80000410000 */
[----:B------:R-:W-:Y:S02]  /*23b0*/  @P2 FADD.FTZ R27, R20, R27 ;  /* 0x0000001b141b2221 */ /* 0x000fe40000010000 */
.L_x_12698:
[----:B------:R-:W-:Y:S05]  /*23c0*/  BSYNC B1 ;  /* 0x0000000000017941 */ /* 0x000fea0003800000 */
.L_x_12696:
[----:B------:R-:W-:Y:S01]  /*23d0*/  BSSY B1, `(.L_x_12699) ;  /* 0x000000a000017945 */ /* 0x000fe20003800000 */
[----:B------:R-:W-:Y:S05]  /*23e0*/  @P3 BRA `(.L_x_12700) ;  /* 0x0000004000003947 */ /* 0x000fea0003800000 */
[----:B------:R-:W-:Y:S01]  /*23f0*/  MOV R24, RZ ;  /* 0x000000ff00187202 */ /* 0x000fe20000000f00 */
[----:B------:R-:W-:Y:S05]  /*2400*/  @!P2 BRA `(.L_x_12701) ;  /* 0x000000600000a947 */ /* 0x000fea0003800000 */
[----:B-----5:R-:W-:Y:S01]  /*2410*/  PRMT R24, RZ, 0x7610, R161 ;  /* 0x00007610ff187816 */ /* 0x020fe200000000a1 */
[----:B------:R-:W-:Y:S05]  /*2420*/  BRA `(.L_x_12701) ;  /* 0x0000004000007947 */ /* 0x000fea0003800000 */
.L_x_12700:
[----:B-----5:R-:W-:Y:S02]  /*2430*/  PRMT R24, RZ, 0x7610, R157 ;  /* 0x00007610ff187816 */ /* 0x020fe4000000009d */
[----:B------:R-:W-:-:S03]  /*2440*/  @P2 PRMT R23, RZ, 0x7610, R161 ;  /* 0x00007610ff172816 */ /* 0x000fc600000000a1 */
[----:B------:R-:W-:-:S04]  /*2450*/  FMUL.FTZ R24, R24, c[0x0][0x1ec] ;  /* 0x00007b0018187a20 */ /* 0x000fc80000410000 */
[----:B------:R-:W-:Y:S02]  /*2460*/  @P2 FADD.FTZ R24, R23, R24 ;  /* 0x0000001817182221 */ /* 0x000fe40000010000 */
.L_x_12701:
[----:B------:R-:W-:Y:S05]  /*2470*/  BSYNC B1 ;  /* 0x0000000000017941 */ /* 0x000fea0003800000 */
.L_x_12699:
[----:B------:R-:W-:Y:S01]  /*2480*/  BSSY B1, `(.L_x_12702) ;  /* 0x000000a000017945 */ /* 0x000fe20003800000 */
[----:B------:R-:W-:Y:S05]  /*2490*/  @P3 BRA `(.L_x_12703) ;  /* 0x0000004000003947 */ /* 0x000fea0003800000 */
[----:B------:R-:W-:Y:S01]  /*24a0*/  HFMA2.MMA R25, -RZ, RZ, 0, 0 ;  /* 0x00000000ff197435 */ /* 0x000fe200000001ff */
[----:B------:R-:W-:Y:S05]  /*24b0*/  @!P2 BRA `(.L_x_12704) ;  /* 0x000000600000a947 */ /* 0x000fea0003800000 */
[----:B-----5:R-:W-:Y:S01]  /*24c0*/  PRMT R25, RZ, 0x5410, R162 ;  /* 0x00005410ff197816 */ /* 0x020fe200000000a2 */
[----:B------:R-:W-:Y:S05]  /*24d0*/  BRA `(.L_x_12704) ;  /* 0x0000004000007947 */ /* 0x000fea0003800000 */
.L_x_12703:
[----:B-----5:R-:W-:Y:S02]  /*24e0*/  PRMT R25, RZ, 0x5410, R158 ;  /* 0x00005410ff197816 */ /* 0x020fe4000000009e */
[----:B------:R-:W-:-:S03]  /*24f0*/  @P2 PRMT R20, RZ, 0x5410, R162 ;  /* 0x00005410ff142816 */ /* 0x000fc600000000a2 */
[----:B------:R-:W-:-:S04]  /*2500*/  FMUL.FTZ R25, R25, c[0x0][0x1ec] ;  /* 0x00007b0019197a20 */ /* 0x000fc80000410000 */
[----:B------:R-:W-:Y:S02]  /*2510*/  @P2 FADD.FTZ R25, R20, R25 ;  /* 0x0000001914192221 */ /* 0x000fe40000010000 */
.L_x_12704:
[----:B------:R-:W-:Y:S05]  /*2520*/  BSYNC B1 ;  /* 0x0000000000017941 */ /* 0x000fea0003800000 */
.L_x_12702:
[----:B------:R-:W-:Y:S01]  /*2530*/  BSSY B1, `(.L_x_12705) ;  /* 0x000000a000017945 */ /* 0x000fe20003800000 */
[----:B------:R-:W-:Y:S05]  /*2540*/  @P3 BRA `(.L_x_12706) ;  /* 0x0000004000003947 */ /* 0x000fea0003800000 */
[----:B------:R-:W-:Y:S01]  /*2550*/  MOV R22, RZ ;  /* 0x000000ff00167202 */ /* 0x000fe20000000f00 */
[----:B------:R-:W-:Y:S05]  /*2560*/  @!P2 BRA `(.L_x_12707) ;  /* 0x000000600000a947 */ /* 0x000fea0003800000 */
[----:B-----5:R-:W-:Y:S01]  /*2570*/  PRMT R22, RZ, 0x7610, R162 ;  /* 0x00007610ff167816 */ /* 0x020fe200000000a2 */
[----:B------:R-:W-:Y:S05]  /*2580*/  BRA `(.L_x_12707) ;  /* 0x0000004000007947 */ /* 0x000fea0003800000 */
.L_x_12706:
[----:B-----5:R-:W-:Y:S02]  /*2590*/  PRMT R22, RZ, 0x7610, R158 ;  /* 0x00007610ff167816 */ /* 0x020fe4000000009e */
[----:B------:R-:W-:-:S03]  /*25a0*/  @P2 PRMT R23, RZ, 0x7610, R162 ;  /* 0x00007610ff172816 */ /* 0x000fc600000000a2 */
[----:B------:R-:W-:-:S04]  /*25b0*/  FMUL.FTZ R22, R22, c[0x0][0x1ec] ;  /* 0x00007b0016167a20 */ /* 0x000fc80000410000 */
[----:B------:R-:W-:Y:S02]  /*25c0*/  @P2 FADD.FTZ R22, R23, R22 ;  /* 0x0000001617162221 */ /* 0x000fe40000010000 */
.L_x_12707:
[----:B------:R-:W-:Y:S05]  /*25d0*/  BSYNC B1 ;  /* 0x0000000000017941 */ /* 0x000fea0003800000 */
.L_x_12705:
[----:B------:R-:W-:Y:S01]  /*25e0*/  BSSY B1, `(.L_x_12708) ;  /* 0x000000a000017945 */ /* 0x000fe20003800000 */
[----:B------:R-:W-:Y:S05]  /*25f0*/  @P3 BRA `(.L_x_12709) ;  /* 0x0000004000003947 */ /* 0x000fea0003800000 */
[----:B------:R-:W-:Y:S01]  /*2600*/  HFMA2.MMA R23, -RZ, RZ, 0, 0 ;  /* 0x00000000ff177435 */ /* 0x000fe200000001ff */
[----:B------:R-:W-:Y:S05]  /*2610*/  @!P2 BRA `(.L_x_12710) ;  /* 0x000000600000a947 */ /* 0x000fea0003800000 */
[----:B-----5:R-:W-:Y:S01]  /*2620*/  PRMT R23, RZ, 0x5410, R163 ;  /* 0x00005410ff177816 */ /* 0x020fe200000000a3 */
[----:B------:R-:W-:Y:S05]  /*2630*/  BRA `(.L_x_12710) ;  /* 0x0000004000007947 */ /* 0x000fea0003800000 */
.L_x_12709:
[----:B-----5:R-:W-:Y:S02]  /*2640*/  PRMT R23, RZ, 0x5410, R159 ;  /* 0x00005410ff177816 */ /* 0x020fe4000000009f */
[----:B------:R-:W-:-:S03]  /*2650*/  @P2 PRMT R20, RZ, 0x5410, R163 ;  /* 0x00005410ff142816 */ /* 0x000fc600000000a3 */
[----:B------:R-:W-:-:S04]  /*2660*/  FMUL.FTZ R23, R23, c[0x0][0x1ec] ;  /* 0x00007b0017177a20 */ /* 0x000fc80000410000 */
[----:B------:R-:W-:Y:S02]  /*2670*/  @P2 FADD.FTZ R23, R20, R23 ;  /* 0x0000001714172221 */ /* 0x000fe40000010000 */
.L_x_12710:
[----:B------:R-:W-:Y:S05]  /*2680*/  BSYNC B1 ;  /* 0x0000000000017941 */ /* 0x000fea0003800000 */
.L_x_12708:
[----:B------:R-:W-:Y:S01]  /*2690*/  BSSY B1, `(.L_x_12711) ;  /* 0x000000a000017945 */ /* 0x000fe20003800000 */
[----:B------:R-:W-:Y:S05]  /*26a0*/  @P3 BRA `(.L_x_12712) ;  /* 0x0000004000003947 */ /* 0x000fea0003800000 */
[----:B------:R-:W-:Y:S01]  /*26b0*/  MOV R20, RZ ;  /* 0x000000ff00147202 */ /* 0x000fe20000000f00 */
[----:B------:R-:W-:Y:S05]  /*26c0*/  @!P2 BRA `(.L_x_12713) ;  /* 0x000000600000a947 */ /* 0x000fea0003800000 */
[----:B-----5:R-:W-:Y:S01]  /*26d0*/  PRMT R20, RZ, 0x7610, R163 ;  /* 0x00007610ff147816 */ /* 0x020fe200000000a3 */
[----:B------:R-:W-:Y:S05]  /*26e0*/  BRA `(.L_x_12713) ;  /* 0x0000004000007947 */ /* 0x000fea0003800000 */
.L_x_12712:
[----:B-----5:R-:W-:Y:S02]  /*26f0*/  PRMT R20, RZ, 0x7610, R159 ;  /* 0x00007610ff147816 */ /* 0x020fe4000000009f */
[----:B-1----:R-:W-:-:S03]  /*2700*/  @P2 PRMT R165, RZ, 0x7610, R163 ;  /* 0x00007610ffa52816 */ /* 0x002fc600000000a3 */
[----:B------:R-:W-:-:S04]  /*2710*/  FMUL.FTZ R20, R20, c[0x0][0x1ec] ;  /* 0x00007b0014147a20 */ /* 0x000fc80000410000 */
[----:B------:R-:W-:Y:S02]  /*2720*/  @P2 FADD.FTZ R20, R165, R20 ;  /* 0x00000014a5142221 */ /* 0x000fe40000010000 */
.L_x_12713:
[----:B------:R-:W-:Y:S05]  /*2730*/  BSYNC B1 ;  /* 0x0000000000017941 */ /* 0x000fea0003800000 */
.L_x_12711:
[----:B-1----:R-:W-:Y:S01]  /*2740*/  HFMA2.MMA R209, -RZ, RZ, 0, 9.5367431640625e-07 ;  /* 0x00000010ffd17435 */ /* 0x002fe200000001ff */
        /* <DEDUP_REMOVED lines=8> */
.L_x_12689:
[----:B------:R-:W-:Y:S05]  /*27d0*/  BSYNC B0 ;  /* 0x0000000000007941 */ /* 0x000fea0003800000 */
.L_x_12688:
        /* <DEDUP_REMOVED lines=18> */
.L_x_12717:
[----:B--2--5:R-:W-:Y:S02]  /*2900*/  PRMT R21, RZ, 0x5410, R156 ;  /* 0x00005410ff157816 */ /* 0x024fe4000000009c */
[----:B------:R-:W-:-:S03]  /*2910*/  @P2 PRMT R12, RZ, 0x5410, R160 ;  /* 0x00005410ff0c2816 */ /* 0x000fc600000000a0 */
[----:B------:R-:W-:-:S04]  /*2920*/  FMUL.FTZ R21, R21, c[0x0][0x1ec] ;  /* 0x00007b0015157a20 */ /* 0x000fc80000410000 */
[----:B------:R-:W-:Y:S02]  /*2930*/  @P2 FADD.FTZ R21, R12, R21 ;  /* 0x000000150c152221 */ /* 0x000fe40000010000 */
.L_x_12718:
[----:B------:R-:W-:Y:S05]  /*2940*/  BSYNC B1 ;  /* 0x0000000000017941 */ /* 0x000fea0003800000 */
.L_x_12716:
[----:B------:R-:W-:Y:S01]  /*2950*/  BSSY B1, `(.L_x_12719) ;  /* 0x000000a000017945 */ /* 0x000fe20003800000 */
[----:B------:R-:W-:Y:S05]  /*2960*/  @P3 BRA `(.L_x_12720) ;  /* 0x0000004000003947 */ /* 0x000fea0003800000 */
[----:B------:R-:W-:Y:S01]  /*2970*/  MOV R18, RZ ;  /* 0x000000ff00127202 */ /* 0x000fe20000000f00 */
[----:B------:R-:W-:Y:S05]  /*2980*/  @!P2 BRA `(.L_x_12721) ;  /* 0x000000600000a947 */ /* 0x000fea0003800000 */
[----:B-----5:R-:W-:Y:S01]  /*2990*/  PRMT R18, RZ, 0x7610, R160 ;  /* 0x00007610ff127816 */ /* 0x020fe200000000a0 */
[----:B------:R-:W-:Y:S05]  /*29a0*/  BRA `(.L_x_12721) ;  /* 0x0000004000007947 */ /* 0x000fea0003800000 */
.L_x_12720:
[----:B-----5:R-:W-:Y:S02]  /*29b0*/  PRMT R18, RZ, 0x7610, R156 ;  /* 0x00007610ff127816 */ /* 0x020fe4000000009c */
[----:B------:R-:W-:-:S03]  /*29c0*/  @P2 PRMT R15, RZ, 0x7610, R160 ;  /* 0x00007610ff0f2816 */ /* 0x000fc600000000a0 */
[----:B------:R-:W-:-:S04]  /*29d0*/  FMUL.FTZ R18, R18, c[0x0][0x1ec] ;  /* 0x00007b0012127a20 */ /* 0x000fc80000410000 */
[----:B------:R-:W-:Y:S02]  /*29e0*/  @P2 FADD.FTZ R18, R15, R18 ;  /* 0x000000120f122221 */ /* 0x000fe40000010000 */
.L_x_12721:
[----:B------:R-:W-:Y:S05]  /*29f0*/  BSYNC B1 ;  /* 0x0000000000017941 */ /* 0x000fea0003800000 */
.L_x_12719:
[----:B------:R-:W-:Y:S01]  /*2a00*/  BSSY B1, `(.L_x_12722) ;  /* 0x000000a000017945 */ /* 0x000fe20003800000 */
[----:B------:R-:W-:Y:S05]  /*2a10*/  @P3 BRA `(.L_x_12723) ;  /* 0x0000004000003947 */ /* 0x000fea0003800000 */
[----:B------:R-:W-:Y:S01]  /*2a20*/  HFMA2.MMA R19, -RZ, RZ, 0, 0 ;  /* 0x00000000ff137435 */ /* 0x000fe200000001ff */
[----:B------:R-:W-:Y:S05]  /*2a30*/  @!P2 BRA `(.L_x_12724) ;  /* 0x000000600000a947 */ /* 0x000fea0003800000 */
[----:B-----5:R-:W-:Y:S01]  /*2a40*/  PRMT R19, RZ, 0x5410, R161 ;  /* 0x00005410ff137816 */ /* 0x020fe200000000a1 */
[----:B------:R-:W-:Y:S05]  /*2a50*/  BRA `(.L_x_12724) ;  /* 0x0000004000007947 */ /* 0x000fea0003800000 */
.L_x_12723:
[----:B-----5:R-:W-:Y:S02]  /*2a60*/  PRMT R19, RZ, 0x5410, R157 ;  /* 0x00005410ff137816 */ /* 0x020fe4000000009d */
[----:B------:R-:W-:-:S03]  /*2a70*/  @P2 PRMT R12, RZ, 0x5410, R161 ;  /* 0x00005410ff0c2816 */ /* 0x000fc600000000a1 */
[----:B------:R-:W-:-:S04]  /*2a80*/  FMUL.FTZ R19, R19, c[0x0][0x1ec] ;  /* 0x00007b0013137a20 */ /* 0x000fc80000410000 */
[----:B------:R-:W-:Y:S02]  /*2a90*/  @P2 FADD.FTZ R19, R12, R19 ;  /* 0x000000130c132221 */ /* 0x000fe40000010000 */
.L_x_12724:
[----:B------:R-:W-:Y:S05]  /*2aa0*/  BSYNC B1 ;  /* 0x0000000000017941 */ /* 0x000fea0003800000 */
.L_x_12722:
[----:B------:R-:W-:Y:S01]  /*2ab0*/  BSSY B1, `(.L_x_12725) ;  /* 0x000000a000017945 */ /* 0x000fe20003800000 */
[----:B------:R-:W-:Y:S05]  /*2ac0*/  @P3 BRA `(.L_x_12726) ;  /* 0x0000004000003947 */ /* 0x000fea0003800000 */
[----:B------:R-:W-:Y:S01]  /*2ad0*/  MOV R16, RZ ;  /* 0x000000ff00107202 */ /* 0x000fe20000000f00 */
[----:B------:R-:W-:Y:S05]  /*2ae0*/  @!P2 BRA `(.L_x_12727) ;  /* 0x000000600000a947 */ /* 0x000fea0003800000 */
[----:B-----5:R-:W-:Y:S01]  /*2af0*/  PRMT R16, RZ, 0x7610, R161 ;  /* 0x00007610ff107816 */ /* 0x020fe200000000a1 */
[----:B------:R-:W-:Y:S05]  /*2b00*/  BRA `(.L_x_12727) ;  /* 0x0000004000007947 */ /* 0x000fea0003800000 */
.L_x_12726:
[----:B-----5:R-:W-:Y:S02]  /*2b10*/  PRMT R16, RZ, 0x7610, R157 ;  /* 0x00007610ff107816 */ /* 0x020fe4000000009d */
[----:B------:R-:W-:-:S03]  /*2b20*/  @P2 PRMT R15, RZ, 0x7610, R161 ;  /* 0x00007610ff0f2816 */ /* 0x000fc600000000a1 */
[----:B------:R-:W-:-:S04]  /*2b30*/  FMUL.FTZ R16, R16, c[0x0][0x1ec] ;  /* 0x00007b0010107a20 */ /* 0x000fc80000410000 */
[----:B------:R-:W-:Y:S02]  /*2b40*/  @P2 FADD.FTZ R16, R15, R16 ;  /* 0x000000100f102221 */ /* 0x000fe40000010000 */
.L_x_12727:
[----:B------:R-:W-:Y:S05]  /*2b50*/  BSYNC B1 ;  /* 0x0000000000017941 */ /* 0x000fea0003800000 */
.L_x_12725:
[----:B------:R-:W-:Y:S01]  /*2b60*/  BSSY B1, `(.L_x_12728) ;  /* 0x000000a000017945 */ /* 0x000fe20003800000 */
[----:B------:R-:W-:Y:S05]  /*2b70*/  @P3 BRA `(.L_x_12729) ;  /* 0x0000004000003947 */ /* 0x000fea0003800000 */
[----:B------:R-:W-:Y:S01]  /*2b80*/  HFMA2.MMA R17, -RZ, RZ, 0, 0 ;  /* 0x00000000ff117435 */ /* 0x000fe200000001ff */
[----:B------:R-:W-:Y:S05]  /*2b90*/  @!P2 BRA `(.L_x_12730) ;  /* 0x000000600000a947 */ /* 0x000fea0003800000 */
[----:B-----5:R-:W-:Y:S01]  /*2ba0*/  PRMT R17, RZ, 0x5410, R162 ;  /* 0x00005410ff117816 */ /* 0x020fe200000000a2 */
[----:B------:R-:W-:Y:S05]  /*2bb0*/  BRA `(.L_x_12730) ;  /* 0x0000004000007947 */ /* 0x000fea0003800000 */
.L_x_12729:
[----:B-----5:R-:W-:Y:S02]  /*2bc0*/  PRMT R17, RZ, 0x5410, R158 ;  /* 0x00005410ff117816 */ /* 0x020fe4000000009e */
[----:B------:R-:W-:-:S03]  /*2bd0*/  @P2 PRMT R12, RZ, 0x5410, R162 ;  /* 0x00005410ff0c2816 */ /* 0x000fc600000000a2 */
[----:B------:R-:W-:-:S04]  /*2be0*/  FMUL.FTZ R17, R17, c[0x0][0x1ec] ;  /* 0x00007b0011117a20 */ /* 0x000fc80000410000 */
[----:B------:R-:W-:Y:S02]  /*2bf0*/  @P2 FADD.FTZ R17, R12, R17 ;  /* 0x000000110c112221 */ /* 0x000fe40000010000 */
.L_x_12730:
[----:B------:R-:W-:Y:S05]  /*2c00*/  BSYNC B1 ;  /* 0x0000000000017941 */ /* 0x000fea0003800000 */
.L_x_12728:
[----:B------:R-:W-:Y:S01]  /*2c10*/  BSSY B1, `(.L_x_12731) ;  /* 0x000000a000017945 */ /* 0x000fe20003800000 */
[----:B------:R-:W-:Y:S05]  /*2c20*/  @P3 BRA `(.L_x_12732) ;  /* 0x0000004000003947 */ /* 0x000fea0003800000 */
[----:B------:R-:W-:Y:S01]  /*2c30*/  MOV R14, RZ ;  /* 0x000000ff000e7202 */ /* 0x000fe20000000f00 */
[----:B------:R-:W-:Y:S05]  /*2c40*/  @!P2 BRA `(.L_x_12733) ;  /* 0x000000600000a947 */ /* 0x000fea0003800000 */
[----:B-----5:R-:W-:Y:S01]  /*2c50*/  PRMT R14, RZ, 0x7610, R162 ;  /* 0x00007610ff0e7816 */ /* 0x020fe200000000a2 */
[----:B------:R-:W-:Y:S05]  /*2c60*/  BRA `(.L_x_12733) ;  /* 0x0000004000007947 */ /* 0x000fea0003800000 */
.L_x_12732:
[----:B-----5:R-:W-:Y:S02]  /*2c70*/  PRMT R14, RZ, 0x7610, R158 ;  /* 0x00007610ff0e7816 */ /* 0x020fe4000000009e */
[----:B------:R-:W-:-:S03]  /*2c80*/  @P2 PRMT R15, RZ, 0x7610, R162 ;  /* 0x00007610ff0f2816 */ /* 0x000fc600000000a2 */
[----:B------:R-:W-:-:S04]  /*2c90*/  FMUL.FTZ R14, R14, c[0x0][0x1ec] ;  /* 0x00007b000e0e7a20 */ /* 0x000fc80000410000 */
[----:B------:R-:W-:Y:S02]  /*2ca0*/  @P2 FADD.FTZ R14, R15, R14 ;  /* 0x0000000e0f0e2221 */ /* 0x000fe40000010000 */
.L_x_12733:
[----:B------:R-:W-:Y:S05]  /*2cb0*/  BSYNC B1 ;  /* 0x0000000000017941 */ /* 0x000fea0003800000 */
.L_x_12731:
[----:B------:R-:W-:Y:S01]  /*2cc0*/  BSSY B1, `(.L_x_12734) ;  /* 0x000000a000017945 */ /* 0x000fe20003800000 */
[----:B------:R-:W-:Y:S05]  /*2cd0*/  @P3 BRA `(.L_x_12735) ;  /* 0x0000004000003947 */ /* 0x000fea0003800000 */
[----:B------:R-:W-:Y:S01]  /*2ce0*/  HFMA2.MMA R15, -RZ, RZ, 0, 0 ;  /* 0x00000000ff0f7435 */ /* 0x000fe200000001ff */
[----:B------:R-:W-:Y:S05]  /*2cf0*/  @!P2 BRA `(.L_x_12736) ;  /* 0x000000600000a947 */ /* 0x000fea0003800000 */
[----:B-----5:R-:W-:Y:S01]  /*2d00*/  PRMT R15, RZ, 0x5410, R163 ;  /* 0x00005410ff0f7816 */ /* 0x020fe200000000a3 */
[----:B------:R-:W-:Y:S05]  /*2d10*/  BRA `(.L_x_12736) ;  /* 0x0000004000007947 */ /* 0x000fea0003800000 */
.L_x_12735:
[----:B-----5:R-:W-:Y:S02]  /*2d20*/  PRMT R15, RZ, 0x5410, R159 ;  /* 0x00005410ff0f7816 */ /* 0x020fe4000000009f */
[----:B------:R-:W-:-:S03]  /*2d30*/  @P2 PRMT R12, RZ, 0x5410, R163 ;  /* 0x00005410ff0c2816 */ /* 0x000fc600000000a3 */
[----:B------:R-:W-:-:S04]  /*2d40*/  FMUL.FTZ R15, R15, c[0x0][0x1ec] ;  /* 0x00007b000f0f7a20 */ /* 0x000fc80000410000 */
[----:B------:R-:W-:Y:S02]  /*2d50*/  @P2 FADD.FTZ R15, R12, R15 ;  /* 0x0000000f0c0f2221 */ /* 0x000fe40000010000 */
.L_x_12736:
[----:B------:R-:W-:Y:S05]  /*2d60*/  BSYNC B1 ;  /* 0x0000000000017941 */ /* 0x000fea0003800000 */
.L_x_12734:
[----:B------:R-:W-:Y:S01]  /*2d70*/  BSSY B1, `(.L_x_12737) ;  /* 0x000000a000017945 */ /* 0x000fe20003800000 */
[----:B------:R-:W-:Y:S05]  /*2d80*/  @P3 BRA `(.L_x_12738) ;  /* 0x0000004000003947 */ /* 0x000fea0003800000 */
[----:B------:R-:W-:Y:S01]  /*2d90*/  MOV R12, RZ ;  /* 0x000000ff000c7202 */ /* 0x000fe20000000f00 */
[----:B------:R-:W-:Y:S05]  /*2da0*/  @!P2 BRA `(.L_x_12739) ;  /* 0x000000600000a947 */ /* 0x000fea0003800000 */
[----:B-----5:R-:W-:Y:S01]  /*2db0*/  PRMT R12, RZ, 0x7610, R163 ;  /* 0x00007610ff0c7816 */ /* 0x020fe200000000a3 */
[----:B------:R-:W-:Y:S05]  /*2dc0*/  BRA `(.L_x_12739) ;  /* 0x0000004000007947 */ /* 0x000fea0003800000 */
.L_x_12738:
[----:B-----5:R-:W-:Y:S02]  /*2dd0*/  PRMT R12, RZ, 0x7610, R159 ;  /* 0x00007610ff0c7816 */ /* 0x020fe4000000009f */
[----:B-1----:R-:W-:-:S03]  /*2de0*/  @P2 PRMT R165, RZ, 0x7610, R163 ;  /* 0x00007610ffa52816 */ /* 0x002fc600000000a3 */
[----:B------:R-:W-:-:S04]  /*2df0*/  FMUL.FTZ R12, R12, c[0x0][0x1ec] ;  /* 0x00007b000c0c7a20 */ /* 0x000fc80000410000 */
[----:B------:R-:W-:Y:S02]  /*2e00*/  @P2 FADD.FTZ R12, R165, R12 ;  /* 0x0000000ca50c2221 */ /* 0x000fe40000010000 */
.L_x_12739:
[----:B------:R-:W-:Y:S05]  /*2e10*/  BSYNC B1 ;  /* 0x0000000000017941 */ /* 0x000fea0003800000 */
.L_x_12737:
        /* <DEDUP_REMOVED lines=9> */
.L_x_12715:
[----:B------:R-:W-:Y:S05]  /*2eb0*/  BSYNC B0 ;  /* 0x0000000000007941 */ /* 0x000fea0003800000 */
.L_x_12714:
        /* <DEDUP_REMOVED lines=18> */
.L_x_12743:
[----:B--2--5:R-:W-:Y:S02]  /*2fe0*/  PRMT R13, RZ, 0x5410, R156 ;  /* 0x00005410ff0d7816 */ /* 0x024fe4000000009c */
[----:B0-----:R-:W-:-:S03]  /*2ff0*/  @P2 PRMT R4, RZ, 0x5410, R160 ;  /* 0x00005410ff042816 */ /* 0x001fc600000000a0 */
[----:B------:R-:W-:-:S04]  /*3000*/  FMUL.FTZ R13, R13, c[0x0][0x1ec] ;  /* 0x00007b000d0d7a20 */ /* 0x000fc80000410000 */
[----:B------:R-:W-:Y:S02]  /*3010*/  @P2 FADD.FTZ R13, R4, R13 ;  /* 0x0000000d040d2221 */ /* 0x000fe40000010000 */
.L_x_12744:
[----:B------:R-:W-:Y:S05]  /*3020*/  BSYNC B1 ;  /* 0x0000000000017941 */ /* 0x000fea0003800000 */
.L_x_12742:
[----:B------:R-:W-:Y:S01]  /*3030*/  BSSY B1, `(.L_x_12745) ;  /* 0x000000a000017945 */ /* 0x000fe20003800000 */
[----:B------:R-:W-:Y:S05]  /*3040*/  @P3 BRA `(.L_x_12746) ;  /* 0x0000004000003947 */ /* 0x000fea0003800000 */
[----:B------:R-:W-:Y:S01]  /*3050*/  MOV R10, RZ ;  /* 0x000000ff000a7202 */ /* 0x000fe20000000f00 */
[----:B------:R-:W-:Y:S05]  /*3060*/  @!P2 BRA `(.L_x_12747) ;  /* 0x000000600000a947 */ /* 0x000fea0003800000 */
[----:B-----5:R-:W-:Y:S01]  /*3070*/  PRMT R10, RZ, 0x7610, R160 ;  /* 0x00007610ff0a7816 */ /* 0x020fe200000000a0 */
[----:B------:R-:W-:Y:S05]  /*3080*/  BRA `(.L_x_12747) ;  /* 0x0000004000007947 */ /* 0x000fea0003800000 */
.L_x_12746:
[----:B-----5:R-:W-:Y:S02]  /*3090*/  PRMT R10, RZ, 0x7610, R156 ;  /* 0x00007610ff0a7816 */ /* 0x020fe4000000009c */
[----:B------:R-:W-:-:S03]  /*30a0*/  @P2 PRMT R7, RZ, 0x7610, R160 ;  /* 0x00007610ff072816 */ /* 0x000fc600000000a0 */
[----:B------:R-:W-:-:S04]  /*30b0*/  FMUL.FTZ R10, R10, c[0x0][0x1ec] ;  /* 0x00007b000a0a7a20 */ /* 0x000fc80000410000 */
[----:B------:R-:W-:Y:S02]  /*30c0*/  @P2 FADD.FTZ R10, R7, R10 ;  /* 0x0000000a070a2221 */ /* 0x000fe40000010000 */
.L_x_12747:
[----:B------:R-:W-:Y:S05]  /*30d0*/  BSYNC B1 ;  /* 0x0000000000017941 */ /* 0x000fea0003800000 */
.L_x_12745:
[----:B------:R-:W-:Y:S01]  /*30e0*/  BSSY B1, `(.L_x_12748) ;  /* 0x000000a000017945 */ /* 0x000fe20003800000 */
[----:B------:R-:W-:Y:S05]  /*30f0*/  @P3 BRA `(.L_x_12749) ;  /* 0x0000004000003947 */ /* 0x000fea0003800000 */
[----:B------:R-:W-:Y:S01]  /*3100*/  HFMA2.MMA R11, -RZ, RZ, 0, 0 ;  /* 0x00000000ff0b7435 */ /* 0x000fe200000001ff */
[----:B------:R-:W-:Y:S05]  /*3110*/  @!P2 BRA `(.L_x_12750) ;  /* 0x000000600000a947 */ /* 0x000fea0003800000 */
[----:B-----5:R-:W-:Y:S01]  /*3120*/  PRMT R11, RZ, 0x5410, R161 ;  /* 0x00005410ff0b7816 */ /* 0x020fe200000000a1 */
[----:B------:R-:W-:Y:S05]  /*3130*/  BRA `(.L_x_12750) ;  /* 0x0000004000007947 */ /* 0x000fea0003800000 */
.L_x_12749:
[----:B-----5:R-:W-:Y:S02]  /*3140*/  PRMT R11, RZ, 0x5410, R157 ;  /* 0x00005410ff0b7816 */ /* 0x020fe4000000009d */
[----:B0-----:R-:W-:-:S03]  /*3150*/  @P2 PRMT R4, RZ, 0x5410, R161 ;  /* 0x00005410ff042816 */ /* 0x001fc600000000a1 */
[----:B------:R-:W-:-:S04]  /*3160*/  FMUL.FTZ R11, R11, c[0x0][0x1ec] ;  /* 0x00007b000b0b7a20 */ /* 0x000fc80000410000 */
[----:B------:R-:W-:Y:S02]  /*3170*/  @P2 FADD.FTZ R11, R4, R11 ;  /* 0x0000000b040b2221 */ /* 0x000fe40000010000 */
.L_x_12750:
[----:B------:R-:W-:Y:S05]  /*3180*/  BSYNC B1 ;  /* 0x0000000000017941 */ /* 0x000fea0003800000 */
.L_x_12748:
[----:B------:R-:W-:Y:S01]  /*3190*/  BSSY B1, `(.L_x_12751) ;  /* 0x000000a000017945 */ /* 0x000fe20003800000 */
[----:B------:R-:W-:Y:S05]  /*31a0*/  @P3 BRA `(.L_x_12752) ;  /* 0x0000004000003947 */ /* 0x000fea0003800000 */
[----:B------:R-:W-:Y:S01]  /*31b0*/  MOV R8, RZ ;  /* 0x000000ff00087202 */ /* 0x000fe20000000f00 */
[----:B------:R-:W-:Y:S05]  /*31c0*/  @!P2 BRA `(.L_x_12753) ;  /* 0x000000600000a947 */ /* 0x000fea0003800000 */
[----:B-----5:R-:W-:Y:S01]  /*31d0*/  PRMT R8, RZ, 0x7610, R161 ;  /* 0x00007610ff087816 */ /* 0x020fe200000000a1 */
[----:B------:R-:W-:Y:S05]  /*31e0*/  BRA `(.L_x_12753) ;  /* 0x0000004000007947 */ /* 0x000fea0003800000 */
.L_x_12752:
[----:B-----5:R-:W-:Y:S02]  /*31f0*/  PRMT R8, RZ, 0x7610, R157 ;  /* 0x00007610ff087816 */ /* 0x020fe4000000009d */
[----:B------:R-:W-:-:S03]  /*3200*/  @P2 PRMT R7, RZ, 0x7610, R161 ;  /* 0x00007610ff072816 */ /* 0x000fc600000000a1 */
[----:B------:R-:W-:-:S04]  /*3210*/  FMUL.FTZ R8, R8, c[0x0][0x1ec] ;  /* 0x00007b0008087a20 */ /* 0x000fc80000410000 */
[----:B------:R-:W-:Y:S02]  /*3220*/  @P2 FADD.FTZ R8, R7, R8 ;  /* 0x0000000807082221 */ /* 0x000fe40000010000 */
.L_x_12753:
[----:B------:R-:W-:Y:S05]  /*3230*/  BSYNC B1 ;  /* 0x0000000000017941 */ /* 0x000fea0003800000 */
.L_x_12751:
[----:B------:R-:W-:Y:S01]  /*3240*/  BSSY B1, `(.L_x_12754) ;  /* 0x000000a000017945 */ /* 0x000fe20003800000 */
[----:B------:R-:W-:Y:S05]  /*3250*/  @P3 BRA `(.L_x_12755) ;  /* 0x0000004000003947 */ /* 0x000fea0003800000 */
[----:B------:R-:W-:Y:S01]  /*3260*/  HFMA2.MMA R9, -RZ, RZ, 0, 0 ;  /* 0x00000000ff097435 */ /* 0x000fe200000001ff */
[----:B------:R-:W-:Y:S05]  /*3270*/  @!P2 BRA `(.L_x_12756) ;  /* 0x000000600000a947 */ /* 0x000fea0003800000 */
[----:B-----5:R-:W-:Y:S01]  /*3280*/  PRMT R9, RZ, 0x5410, R162 ;  /* 0x00005410ff097816 */ /* 0x020fe200000000a2 */
[----:B------:R-:W-:Y:S05]  /*3290*/  BRA `(.L_x_12756) ;  /* 0x0000004000007947 */ /* 0x000fea0003800000 */
.L_x_12755:
[----:B-----5:R-:W-:Y:S02]  /*32a0*/  PRMT R9, RZ, 0x5410, R158 ;  /* 0x00005410ff097816 */ /* 0x020fe4000000009e */
[----:B0-----:R-:W-:-:S03]  /*32b0*/  @P2 PRMT R4, RZ, 0x5410, R162 ;  /* 0x00005410ff042816 */ /* 0x001fc600000000a2 */
[----:B------:R-:W-:-:S04]  /*32c0*/  FMUL.FTZ R9, R9, c[0x0][0x1ec] ;  /* 0x00007b0009097a20 */ /* 0x000fc80000410000 */
[----:B------:R-:W-:Y:S02]  /*32d0*/  @P2 FADD.FTZ R9, R4, R9 ;  /* 0x0000000904092221 */ /* 0x000fe40000010000 */
.L_x_12756:
[----:B------:R-:W-:Y:S05]  /*32e0*/  BSYNC B1 ;  /* 0x0000000000017941 */ /* 0x000fea0003800000 */
.L_x_12754:
[----:B------:R-:W-:Y:S01]  /*32f0*/  BSSY B1, `(.L_x_12757) ;  /* 0x000000a000017945 */ /* 0x000fe20003800000 */
[----:B------:R-:W-:Y:S05]  /*3300*/  @P3 BRA `(.L_x_12758) ;  /* 0x0000004000003947 */ /* 0x000fea0003800000 */
[----:B------:R-:W-:Y:S01]  /*3310*/  MOV R6, RZ ;  /* 0x000000ff00067202 */ /* 0x000fe20000000f00 */
[----:B------:R-:W-:Y:S05]  /*3320*/  @!P2 BRA `(.L_x_12759) ;  /* 0x000000600000a947 */ /* 0x000fea0003800000 */
[----:B-----5:R-:W-:Y:S01]  /*3330*/  PRMT R6, RZ, 0x7610, R162 ;  /* 0x00007610ff067816 */ /* 0x020fe200000000a2 */
[----:B------:R-:W-:Y:S05]  /*3340*/  BRA `(.L_x_12759) ;  /* 0x0000004000007947 */ /* 0x000fea0003800000 */
.L_x_12758:
[----:B-----5:R-:W-:Y:S02]  /*3350*/  PRMT R6, RZ, 0x7610, R158 ;  /* 0x00007610ff067816 */ /* 0x020fe4000000009e */
[----:B------:R-:W-:-:S03]  /*3360*/  @P2 PRMT R7, RZ, 0x7610, R162 ;  /* 0x00007610ff072816 */ /* 0x000fc600000000a2 */
[----:B------:R-:W-:-:S04]  /*3370*/  FMUL.FTZ R6, R6, c[0x0][0x1ec] ;  /* 0x00007b0006067a20 */ /* 0x000fc80000410000 */
[----:B------:R-:W-:Y:S02]  /*3380*/  @P2 FADD.FTZ R6, R7, R6 ;  /* 0x0000000607062221 */ /* 0x000fe40000010000 */
.L_x_12759:
[----:B------:R-:W-:Y:S05]  /*3390*/  BSYNC B1 ;  /* 0x0000000000017941 */ /* 0x000fea0003800000 */
.L_x_12757:
[----:B------:R-:W-:Y:S01]  /*33a0*/  BSSY B1, `(.L_x_12760) ;  /* 0x000000a000017945 */ /* 0x000fe20003800000 */
[----:B------:R-:W-:Y:S05]  /*33b0*/  @P3 BRA `(.L_x_12761) ;  /* 0x0000004000003947 */ /* 0x000fea0003800000 */
[----:B------:R-:W-:Y:S01]  /*33c0*/  HFMA2.MMA R7, -RZ, RZ, 0, 0 ;  /* 0x00000000ff077435 */ /* 0x000fe200000001ff */
[----:B------:R-:W-:Y:S05]  /*33d0*/  @!P2 BRA `(.L_x_12762) ;  /* 0x000000600000a947 */ /* 0x000fea0003800000 */
[----:B-----5:R-:W-:Y:S01]  /*33e0*/  PRMT R7, RZ, 0x5410, R163 ;  /* 0x00005410ff077816 */ /* 0x020fe200000000a3 */
[----:B------:R-:W-:Y:S05]  /*33f0*/  BRA `(.L_x_12762) ;  /* 0x0000004000007947 */ /* 0x000fea0003800000 */
.L_x_12761:
[----:B-----5:R-:W-:Y:S02]  /*3400*/  PRMT R7, RZ, 0x5410, R159 ;  /* 0x00005410ff077816 */ /* 0x020fe4000000009f */
[----:B0-----:R-:W-:-:S03]  /*3410*/  @P2 PRMT R4, RZ, 0x5410, R163 ;  /* 0x00005410ff042816 */ /* 0x001fc600000000a3 */
[----:B------:R-:W-:-:S04]  /*3420*/  FMUL.FTZ R7, R7, c[0x0][0x1ec] ;  /* 0x00007b0007077a20 */ /* 0x000fc80000410000 */
[----:B------:R-:W-:Y:S02]  /*3430*/  @P2 FADD.FTZ R7, R4, R7 ;  /* 0x0000000704072221 */ /* 0x000fe40000010000 */
.L_x_12762:
[----:B------:R-:W-:Y:S05]  /*3440*/  BSYNC B1 ;  /* 0x0000000000017941 */ /* 0x000fea0003800000 */
.L_x_12760:
[----:B------:R-:W-:Y:S01]  /*3450*/  BSSY B1, `(.L_x_12763) ;  /* 0x000000a000017945 */ /* 0x000fe20003800000 */
[----:B------:R-:W-:Y:S05]  /*3460*/  @P3 BRA `(.L_x_12764) ;  /* 0x0000004000003947 */ /* 0x000fea0003800000 */
[----:B0-----:R-:W-:Y:S01]  /*3470*/  MOV R4, RZ ;  /* 0x000000ff00047202 */ /* 0x001fe20000000f00 */
[----:B------:R-:W-:Y:S05]  /*3480*/  @!P2 BRA `(.L_x_12765) ;  /* 0x000000600000a947 */ /* 0x000fea0003800000 */
[----:B-----5:R-:W-:Y:S01]  /*3490*/  PRMT R4, RZ, 0x7610, R163 ;  /* 0x00007610ff047816 */ /* 0x020fe200000000a3 */
[----:B------:R-:W-:Y:S05]  /*34a0*/  BRA `(.L_x_12765) ;  /* 0x0000004000007947 */ /* 0x000fea0003800000 */
.L_x_12764:
[----:B0----5:R-:W-:Y:S02]  /*34b0*/  PRMT R4, RZ, 0x7610, R159 ;  /* 0x00007610ff047816 */ /* 0x021fe4000000009f */
[----:B-1----:R-:W-:-:S03]  /*34c0*/  @P2 PRMT R165, RZ, 0x7610, R163 ;  /* 0x00007610ffa52816 */ /* 0x002fc600000000a3 */
[----:B------:R-:W-:-:S04]  /*34d0*/  FMUL.FTZ R4, R4, c[0x0][0x1ec] ;  /* 0x00007b0004047a20 */ /* 0x000fc80000410000 */
[----:B------:R-:W-:Y:S02]  /*34e0*/  @P2 FADD.FTZ R4, R165, R4 ;  /* 0x00000004a5042221 */ /* 0x000fe40000010000 */
.L_x_12765:
[----:B------:R-:W-:Y:S05]  /*34f0*/  BSYNC B1 ;  /* 0x0000000000017941 */ /* 0x000fea0003800000 */
.L_x_12763:
        /* <DEDUP_REMOVED lines=9> */
.L_x_12741:
[----:B------:R-:W-:Y:S05]  /*3590*/  BSYNC B0 ;  /* 0x0000000000007941 */ /* 0x000fea0003800000 */
.L_x_12740:
[----:B------:R-:W-:Y:S01]  /*35a0*/  ISETP.GE.U32.AND P2, PT, R206, 0xe0, PT ;  /* 0x000000e0ce00780c */ /* 0x000fe20003f46070 */
[----:B------:R-:W-:-:S12]  /*35b0*/  BSSY B0, `(.L_x_12766) ;  /* 0x000006c000007945 */ /* 0x000fd80003800000 */
[----:B------:R-:W-:Y:S05]  /*35c0*/  @!P2 BRA `(.L_x_12767) ;  /* 0x000006a00000a947 */ /* 0x000fea0003800000 */
[----:B------:R-:W-:Y:S02]  /*35d0*/  ISETP.NE.U32.AND P2, PT, RZ, c[0x0][0x180], PT ;  /* 0x00006000ff007a0c */ /* 0x000fe40003f45070 */
[----:B01----:R-:W-:Y:S02]  /*35e0*/  @P1 MOV R164, 0x10 ;  /* 0x0000001000a41802 */ /* 0x003fe40000000f00 */
        /* <DEDUP_REMOVED lines=13> */
.L_x_12769:
[----:B0----5:R-:W-:Y:S02]  /*36c0*/  PRMT R5, RZ, 0x5410, R156 ;  /* 0x00005410ff057816 */ /* 0x021fe4000000009c */
[----:B------:R-:W-:-:S03]  /*36d0*/  @P2 PRMT R0, RZ, 0x5410, R160 ;  /* 0x00005410ff002816 */ /* 0x000fc600000000a0 */
[----:B------:R-:W-:-:S04]  /*36e0*/  FMUL.FTZ R5, R5, c[0x0][0x1ec] ;  /* 0x00007b0005057a20 */ /* 0x000fc80000410000 */
[----:B------:R-:W-:Y:S02]  /*36f0*/  @P2 FADD.FTZ R5, R0, R5 ;  /* 0x0000000500052221 */ /* 0x000fe40000010000 */
.L_x_12770:
[----:B------:R-:W-:Y:S05]  /*3700*/  BSYNC B1 ;  /* 0x0000000000017941 */ /* 0x000fea0003800000 */
.L_x_12768:
[----:B------:R-:W-:Y:S01]  /*3710*/  BSSY B1, `(.L_x_12771) ;  /* 0x000000a000017945 */ /* 0x000fe20003800000 */
[----:B------:R-:W-:Y:S05]  /*3720*/  @P3 BRA `(.L_x_12772) ;  /* 0x0000004000003947 */ /* 0x000fea0003800000 */
[----:B------:R-:W-:Y:S01]  /*3730*/  MOV R2, RZ ;  /* 0x000000ff00027202 */ /* 0x000fe20000000f00 */
[----:B------:R-:W-:Y:S05]  /*3740*/  @!P2 BRA `(.L_x_12773) ;  /* 0x000000600000a947 */ /* 0x000fea0003800000 */
[----:B-----5:R-:W-:Y:S01]  /*3750*/  PRMT R2, RZ, 0x7610, R160 ;  /* 0x00007610ff027816 */ /* 0x020fe200000000a0 */
[----:B------:R-:W-:Y:S05]  /*3760*/  BRA `(.L_x_12773) ;  /* 0x0000004000007947 */ /* 0x000fea0003800000 */
.L_x_12772:
[----:B-----5:R-:W-:Y:S02]  /*3770*/  PRMT R2, RZ, 0x7610, R156 ;  /* 0x00007610ff027816 */ /* 0x020fe4000000009c */
[----:B------:R-:W-:-:S03]  /*3780*/  @P2 PRMT R3, RZ, 0x7610, R160 ;  /* 0x00007610ff032816 */ /* 0x000fc600000000a0 */
[----:B------:R-:W-:-:S04]  /*3790*/  FMUL.FTZ R2, R2, c[0x0][0x1ec] ;  /* 0x00007b0002027a20 */ /* 0x000fc80000410000 */
[----:B------:R-:W-:Y:S02]  /*37a0*/  @P2 FADD.FTZ R2, R3, R2 ;  /* 0x0000000203022221 */ /* 0x000fe40000010000 */
.L_x_12773:
[----:B------:R-:W-:Y:S05]  /*37b0*/  BSYNC B1 ;  /* 0x0000000000017941 */ /* 0x000fea0003800000 */
.L_x_12771:
[----:B------:R-:W-:Y:S01]  /*37c0*/  BSSY B1, `(.L_x_12774) ;  /* 0x000000a000017945 */ /* 0x000fe20003800000 */
[----:B------:R-:W-:Y:S05]  /*37d0*/  @P3 BRA `(.L_x_12775) ;  /* 0x0000004000003947 */ /* 0x000fea0003800000 */
[----:B------:R-:W-:Y:S01]  /*37e0*/  HFMA2.MMA R3, -RZ, RZ, 0, 0 ;  /* 0x00000000ff037435 */ /* 0x000fe200000001ff */
[----:B------:R-:W-:Y:S05]  /*37f0*/  @!P2 BRA `(.L_x_12776) ;  /* 0x000000600000a947 */ /* 0x000fea0003800000 */
[----:B-----5:R-:W-:Y:S01]  /*3800*/  PRMT R3, RZ, 0x5410, R161 ;  /* 0x00005410ff037816 */ /* 0x020fe200000000a1 */
[----:B------:R-:W-:Y:S05]  /*3810*/  BRA `(.L_x_12776) ;  /* 0x0000004000007947 */ /* 0x000fea0003800000 */
.L_x_12775:
[----:B-----5:R-:W-:Y:S02]  /*3820*/  PRMT R3, RZ, 0x5410, R157 ;  /* 0x00005410ff037816 */ /* 0x020fe4000000009d */
[----:B------:R-:W-:-:S03]  /*3830*/  @P2 PRMT R0, RZ, 0x5410, R161 ;  /* 0x00005410ff002816 */ /* 0x000fc600000000a1 */
[----:B------:R-:W-:-:S04]  /*3840*/  FMUL.FTZ R3, R3, c[0x0][0x1ec] ;  /* 0x00007b0003037a20 */ /* 0x000fc80000410000 */
[----:B------:R-:W-:Y:S02]  /*3850*/  @P2 FADD.FTZ R3, R0, R3 ;  /* 0x0000000300032221 */ /* 0x000fe40000010000 */
.L_x_12776:
[----:B------:R-:W-:Y:S05]  /*3860*/  BSYNC B1 ;  /* 0x0000000000017941 */ /* 0x000fea0003800000 */
.L_x_12774:
[----:B------:R-:W-:Y:S01]  /*3870*/  BSSY B1, `(.L_x_12777) ;  /* 0x000000a000017945 */ /* 0x000fe20003800000 */
[----:B------:R-:W-:Y:S05]  /*3880*/  @P3 BRA `(.L_x_12778) ;  /* 0x0000004000003947 */ /* 0x000fea0003800000 */
[----:B------:R-:W-:Y:S01]  /*3890*/  MOV R0, RZ ;  /* 0x000000ff00007202 */ /* 0x000fe20000000f00 */
[----:B------:R-:W-:Y:S05]  /*38a0*/  @!P2 BRA `(.L_x_12779) ;  /* 0x000000600000a947 */ /* 0x000fea0003800000 */
[----:B-----5:R-:W-:Y:S01]  /*38b0*/  PRMT R0, RZ, 0x7610, R161 ;  /* 0x00007610ff007816 */ /* 0x020fe200000000a1 */
[----:B------:R-:W-:Y:S05]  /*38c0*/  BRA `(.L_x_12779) ;  /* 0x0000004000007947 */ /* 0x000fea0003800000 */
.L_x_12778:
[----:B-----5:R-:W-:Y:S02]  /*38d0*/  PRMT R0, RZ, 0x7610, R157 ;  /* 0x00007610ff007816 */ /* 0x020fe4000000009d */
[----:B------:R-:W-:-:S03]  /*38e0*/  @P2 PRMT R165, RZ, 0x7610, R161 ;  /* 0x00007610ffa52816 */ /* 0x000fc600000000a1 */
[----:B------:R-:W-:-:S04]  /*38f0*/  FMUL.FTZ R0, R0, c[0x0][0x1ec] ;  /* 0x00007b0000007a20 */ /* 0x000fc80000410000 */
[----:B------:R-:W-:Y:S02]  /*3900*/  @P2 FADD.FTZ R0, R165, R0 ;  /* 0x00000000a5002221 */ /* 0x000fe40000010000 */
.L_x_12779:
[----:B------:R-:W-:Y:S05]  /*3910*/  BSYNC B1 ;  /* 0x0000000000017941 */ /* 0x000fea0003800000 */
.L_x_12777:
[----:B------:R-:W-:Y:S01]  /*3920*/  BSSY B1, `(.L_x_12780) ;  /* 0x000000a000017945 */ /* 0x000fe20003800000 */
[----:B------:R-:W-:Y:S05]  /*3930*/  @P3 BRA `(.L_x_12781) ;  /* 0x0000004000003947 */ /* 0x000fea0003800000 */
[----:B------:R-:W-:Y:S01]  /*3940*/  HFMA2.MMA R192, -RZ, RZ, 0, 0 ;  /* 0x00000000ffc07435 */ /* 0x000fe200000001ff */
[----:B------:R-:W-:Y:S05]  /*3950*/  @!P2 BRA `(.L_x_12782) ;  /* 0x000000600000a947 */ /* 0x000fea0003800000 */
[----:B-----5:R-:W-:Y:S01]  /*3960*/  PRMT R192, RZ, 0x5410, R162 ;  /* 0x00005410ffc07816 */ /* 0x020fe200000000a2 */
[----:B------:R-:W-:Y:S05]  /*3970*/  BRA `(.L_x_12782) ;  /* 0x0000004000007947 */ /* 0x000fea0003800000 */
.L_x_12781:
[----:B-----5:R-:W-:Y:S02]  /*3980*/  PRMT R192, RZ, 0x5410, R158 ;  /* 0x00005410ffc07816 */ /* 0x020fe4000000009e */
[----:B------:R-:W-:-:S03]  /*3990*/  @P2 PRMT R165, RZ, 0x5410, R162 ;  /* 0x00005410ffa52816 */ /* 0x000fc600000000a2 */
[----:B------:R-:W-:-:S04]  /*39a0*/  FMUL.FTZ R192, R192, c[0x0][0x1ec] ;  /* 0x00007b00c0c07a20 */ /* 0x000fc80000410000 */
[----:B------:R-:W-:Y:S02]  /*39b0*/  @P2 FADD.FTZ R192, R165, R192 ;  /* 0x000000c0a5c02221 */ /* 0x000fe40000010000 */
.L_x_12782:
[----:B------:R-:W-:Y:S05]  /*39c0*/  BSYNC B1 ;  /* 0x0000000000017941 */ /* 0x000fea0003800000 */
.L_x_12780:
[----:B------:R-:W-:Y:S01]  /*39d0*/  BSSY B1, `(.L_x_12783) ;  /* 0x000000a000017945 */ /* 0x000fe20003800000 */
[----:B------:R-:W-:Y:S05]  /*39e0*/  @P3 BRA `(.L_x_12784) ;  /* 0x0000004000003947 */ /* 0x000fea0003800000 */
[----:B------:R-:W-:Y:S01]  /*39f0*/  MOV R195, RZ ;  /* 0x000000ff00c37202 */ /* 0x000fe20000000f00 */
[----:B------:R-:W-:Y:S05]  /*3a00*/  @!P2 BRA `(.L_x_12785) ;  /* 0x000000600000a947 */ /* 0x000fea0003800000 */
[----:B-----5:R-:W-:Y:S01]  /*3a10*/  PRMT R195, RZ, 0x7610, R162 ;  /* 0x00007610ffc37816 */ /* 0x020fe200000000a2 */
[----:B------:R-:W-:Y:S05]  /*3a20*/  BRA `(.L_x_12785) ;  /* 0x0000004000007947 */ /* 0x000fea0003800000 */
.L_x_12784:
[----:B-----5:R-:W-:Y:S02]  /*3a30*/  PRMT R195, RZ, 0x7610, R158 ;  /* 0x00007610ffc37816 */ /* 0x020fe4000000009e */
[----:B------:R-:W-:-:S03]  /*3a40*/  @P2 PRMT R164, RZ, 0x7610, R162 ;  /* 0x00007610ffa42816 */ /* 0x000fc600000000a2 */
[----:B------:R-:W-:-:S04]  /*3a50*/  FMUL.FTZ R195, R195, c[0x0][0x1ec] ;  /* 0x00007b00c3c37a20 */ /* 0x000fc80000410000 */
[----:B------:R-:W-:Y:S02]  /*3a60*/  @P2 FADD.FTZ R195, R164, R195 ;  /* 0x000000c3a4c32221 */ /* 0x000fe40000010000 */
.L_x_12785:
[----:B------:R-:W-:Y:S05]  /*3a70*/  BSYNC B1 ;  /* 0x0000000000017941 */ /* 0x000fea0003800000 */
.L_x_12783:
[----:B------:R-:W-:Y:S01]  /*3a80*/  BSSY B1, `(.L_x_12786) ;  /* 0x000000a000017945 */ /* 0x000fe20003800000 */
[----:B------:R-:W-:Y:S05]  /*3a90*/  @P3 BRA `(.L_x_12787) ;  /* 0x0000004000003947 */ /* 0x000fea0003800000 */
[----:B------:R-:W-:Y:S01]  /*3aa0*/  HFMA2.MMA R194, -RZ, RZ, 0, 0 ;  /* 0x00000000ffc27435 */ /* 0x000fe200000001ff */
[----:B------:R-:W-:Y:S05]  /*3ab0*/  @!P2 BRA `(.L_x_12788) ;  /* 0x000000600000a947 */ /* 0x000fea0003800000 */
[----:B-----5:R-:W-:Y:S01]  /*3ac0*/  PRMT R194, RZ, 0x5410, R163 ;  /* 0x00005410ffc27816 */ /* 0x020fe200000000a3 */
[----:B------:R-:W-:Y:S05]  /*3ad0*/  BRA `(.L_x_12788) ;  /* 0x0000004000007947 */ /* 0x000fea0003800000 */
.L_x_12787:
[----:B-----5:R-:W-:Y:S02]  /*3ae0*/  PRMT R194, RZ, 0x5410, R159 ;  /* 0x00005410ffc27816 */ /* 0x020fe4000000009f */
[----:B------:R-:W-:-:S03]  /*3af0*/  @P2 PRMT R165, RZ, 0x5410, R163 ;  /* 0x00005410ffa52816 */ /* 0x000fc600000000a3 */
[----:B------:R-:W-:-:S04]  /*3b00*/  FMUL.FTZ R194, R194, c[0x0][0x1ec] ;  /* 0x00007b00c2c27a20 */ /* 0x000fc80000410000 */
[----:B------:R-:W-:Y:S02]  /*3b10*/  @P2 FADD.FTZ R194, R165, R194 ;  /* 0x000000c2a5c22221 */ /* 0x000fe40000010000 */
.L_x_12788:
[----:B------:R-:W-:Y:S05]  /*3b20*/  BSYNC B1 ;  /* 0x0000000000017941 */ /* 0x000fea0003800000 */
.L_x_12786:
[----:B------:R-:W-:Y:S01]  /*3b30*/  BSSY B1, `(.L_x_12789) ;  /* 0x000000a000017945 */ /* 0x000fe20003800000 */
[----:B------:R-:W-:Y:S05]  /*3b40*/  @P3 BRA `(.L_x_12790) ;  /* 0x0000004000003947 */ /* 0x000fea0003800000 */
[----:B------:R-:W-:Y:S01]  /*3b50*/  MOV R197, RZ ;  /* 0x000000ff00c57202 */ /* 0x000fe20000000f00 */
[----:B------:R-:W-:Y:S05]  /*3b60*/  @!P2 BRA `(.L_x_12791) ;  /* 0x000000600000a947 */ /* 0x000fea0003800000 */
[----:B-----5:R-:W-:Y:S01]  /*3b70*/  PRMT R197, RZ, 0x7610, R163 ;  /* 0x00007610ffc57816 */ /* 0x020fe200000000a3 */
[----:B------:R-:W-:Y:S05]  /*3b80*/  BRA `(.L_x_12791) ;  /* 0x0000004000007947 */ /* 0x000fea0003800000 */
.L_x_12790:
[----:B-----5:R-:W-:Y:S02]  /*3b90*/  PRMT R197, RZ, 0x7610, R159 ;  /* 0x00007610ffc57816 */ /* 0x020fe4000000009f */
[----:B------:R-:W-:-:S03]  /*3ba0*/  @P2 PRMT R164, RZ, 0x7610, R163 ;  /* 0x00007610ffa42816 */ /* 0x000fc600000000a3 */
[----:B------:R-:W-:-:S04]  /*3bb0*/  FMUL.FTZ R197, R197, c[0x0][0x1ec] ;  /* 0x00007b00c5c57a20 */ /* 0x000fc80000410000 */
[----:B------:R-:W-:Y:S02]  /*3bc0*/  @P2 FADD.FTZ R197, R164, R197 ;  /* 0x000000c5a4c52221 */ /* 0x000fe40000010000 */
.L_x_12791:
[----:B------:R-:W-:Y:S05]  /*3bd0*/  BSYNC B1 ;  /* 0x0000000000017941 */ /* 0x000fea0003800000 */
.L_x_12789:
        /* <DEDUP_REMOVED lines=9> */
.L_x_12767:
[----:B------:R-:W-:Y:S05]  /*3c70*/  BSYNC B0 ;  /* 0x0000000000007941 */ /* 0x000fea0003800000 */
.L_x_12766:
[----:B------:R-:W-:Y:S01]  /*3c80*/  ISETP.GE.U32.AND P2, PT, R206, 0x100, PT ;  /* 0x00000100ce00780c */ /* 0x000fe20003f46070 */
[----:B------:R-:W-:-:S12]  /*3c90*/  BSSY B0, `(.L_x_12792) ;  /* 0x000006a000007945 */ /* 0x000fd80003800000 */
[----:B------:R-:W-:Y:S05]  /*3ca0*/  @!P2 BRA `(.L_x_12793) ;  /* 0x000006800000a947 */ /* 0x000fea0003800000 */
[----:B01----:R-:W-:-:S05]  /*3cb0*/  @P1 MOV R166, 0x10 ;  /* 0x0000001000a61802 */ /* 0x003fca0000000f00 */
        /* <DEDUP_REMOVED lines=14> */
.L_x_12795:
[----:B0----5:R-:W-:Y:S02]  /*3da0*/  PRMT R196, RZ, 0x5410, R156 ;  /* 0x00005410ffc47816 */ /* 0x021fe4000000009c */
[----:B------:R-:W-:-:S03]  /*3db0*/  @P1 PRMT R165, RZ, 0x5410, R160 ;  /* 0x00005410ffa51816 */ /* 0x000fc600000000a0 */
[----:B------:R-:W-:-:S04]  /*3dc0*/  FMUL.FTZ R196, R196, c[0x0][0x1ec] ;  /* 0x00007b00c4c47a20 */ /* 0x000fc80000410000 */
[----:B------:R-:W-:Y:S02]  /*3dd0*/  @P1 FADD.FTZ R196, R165, R196 ;  /* 0x000000c4a5c41221 */ /* 0x000fe40000010000 */
.L_x_12796:
[----:B------:R-:W-:Y:S05]  /*3de0*/  BSYNC B1 ;  /* 0x0000000000017941 */ /* 0x000fea0003800000 */
.L_x_12794:
[----:B------:R-:W-:Y:S01]  /*3df0*/  BSSY B1, `(.L_x_12797) ;  /* 0x000000a000017945 */ /* 0x000fe20003800000 */
[----:B------:R-:W-:Y:S05]  /*3e00*/  @P2 BRA `(.L_x_12798) ;  /* 0x0000004000002947 */ /* 0x000fea0003800000 */
[----:B------:R-:W-:Y:S01]  /*3e10*/  MOV R199, RZ ;  /* 0x000000ff00c77202 */ /* 0x000fe20000000f00 */
[----:B------:R-:W-:Y:S05]  /*3e20*/  @!P1 BRA `(.L_x_12799) ;  /* 0x0000006000009947 */ /* 0x000fea0003800000 */
[----:B-----5:R-:W-:Y:S01]  /*3e30*/  PRMT R199, RZ, 0x7610, R160 ;  /* 0x00007610ffc77816 */ /* 0x020fe200000000a0 */
[----:B------:R-:W-:Y:S05]  /*3e40*/  BRA `(.L_x_12799) ;  /* 0x0000004000007947 */ /* 0x000fea0003800000 */
.L_x_12798:
[----:B-----5:R-:W-:Y:S02]  /*3e50*/  PRMT R199, RZ, 0x7610, R156 ;  /* 0x00007610ffc77816 */ /* 0x020fe4000000009c */
[----:B------:R-:W-:-:S03]  /*3e60*/  @P1 PRMT R164, RZ, 0x7610, R160 ;  /* 0x00007610ffa41816 */ /* 0x000fc600000000a0 */
[----:B------:R-:W-:-:S04]  /*3e70*/  FMUL.FTZ R199, R199, c[0x0][0x1ec] ;  /* 0x00007b00c7c77a20 */ /* 0x000fc80000410000 */
[----:B------:R-:W-:Y:S02]  /*3e80*/  @P1 FADD.FTZ R199, R164, R199 ;  /* 0x000000c7a4c71221 */ /* 0x000fe40000010000 */
.L_x_12799:
[----:B------:R-:W-:Y:S05]  /*3e90*/  BSYNC B1 ;  /* 0x0000000000017941 */ /* 0x000fea0003800000 */
.L_x_12797:
[----:B------:R-:W-:Y:S01]  /*3ea0*/  BSSY B1, `(.L_x_12800) ;  /* 0x000000a000017945 */ /* 0x000fe20003800000 */
[----:B------:R-:W-:Y:S05]  /*3eb0*/  @P2 BRA `(.L_x_12801) ;  /* 0x0000004000002947 */ /* 0x000fea0003800000 */
[----:B------:R-:W-:Y:S01]  /*3ec0*/  HFMA2.MMA R198, -RZ, RZ, 0, 0 ;  /* 0x00000000ffc67435 */ /* 0x000fe200000001ff */
[----:B------:R-:W-:Y:S05]  /*3ed0*/  @!P1 BRA `(.L_x_12802) ;  /* 0x0000006000009947 */ /* 0x000fea0003800000 */
[----:B-----5:R-:W-:Y:S01]  /*3ee0*/  PRMT R198, RZ, 0x5410, R161 ;  /* 0x00005410ffc67816 */ /* 0x020fe200000000a1 */
[----:B------:R-:W-:Y:S05]  /*3ef0*/  BRA `(.L_x_12802) ;  /* 0x0000004000007947 */ /* 0x000fea0003800000 */
.L_x_12801:
[----:B-----5:R-:W-:Y:S02]  /*3f00*/  PRMT R198, RZ, 0x5410, R157 ;  /* 0x00005410ffc67816 */ /* 0x020fe4000000009d */
[----:B------:R-:W-:-:S03]  /*3f10*/  @P1 PRMT R165, RZ, 0x5410, R161 ;  /* 0x00005410ffa51816 */ /* 0x000fc600000000a1 */
[----:B------:R-:W-:-:S04]  /*3f20*/  FMUL.FTZ R198, R198, c[0x0][0x1ec] ;  /* 0x00007b00c6c67a20 */ /* 0x000fc80000410000 */
[----:B------:R-:W-:Y:S02]  /*3f30*/  @P1 FADD.FTZ R198, R165, R198 ;  /* 0x000000c6a5c61221 */ /* 0x000fe40000010000 */
.L_x_12802:
[----:B------:R-:W-:Y:S05]  /*3f40*/  BSYNC B1 ;  /* 0x0000000000017941 */ /* 0x000fea0003800000 */
.L_x_12800:
[----:B------:R-:W-:Y:S01]  /*3f50*/  BSSY B1, `(.L_x_12803) ;  /* 0x000000a000017945 */ /* 0x000fe20003800000 */
[----:B------:R-:W-:Y:S05]  /*3f60*/  @P2 BRA `(.L_x_12804) ;  /* 0x0000004000002947 */ /* 0x000fea0003800000 */
[----:B------:R-:W-:Y:S01]  /*3f70*/  MOV R201, RZ ;  /* 0x000000ff00c97202 */ /* 0x000fe20000000f00 */
[----:B------:R-:W-:Y:S05]  /*3f80*/  @!P1 BRA `(.L_x_12805) ;  /* 0x0000006000009947 */ /* 0x000fea0003800000 */
[----:B-----5:R-:W-:Y:S01]  /*3f90*/  PRMT R201, RZ, 0x7610, R161 ;  /* 0x00007610ffc97816 */ /* 0x020fe200000000a1 */
[----:B------:R-:W-:Y:S05]  /*3fa0*/  BRA `(.L_x_12805) ;  /* 0x0000004000007947 */ /* 0x000fea0003800000 */
.L_x_12804:
[----:B-----5:R-:W-:Y:S02]  /*3fb0*/  PRMT R201, RZ, 0x7610, R157 ;  /* 0x00007610ffc97816 */ /* 0x020fe4000000009d */
[----:B------:R-:W-:-:S03]  /*3fc0*/  @P1 PRMT R164, RZ, 0x7610, R161 ;  /* 0x00007610ffa41816 */ /* 0x000fc600000000a1 */
[----:B------:R-:W-:-:S04]  /*3fd0*/  FMUL.FTZ R201, R201, c[0x0][0x1ec] ;  /* 0x00007b00c9c97a20 */ /* 0x000fc80000410000 */
[----:B------:R-:W-:Y:S02]  /*3fe0*/  @P1 FADD.FTZ R201, R164, R201 ;  /* 0x000000c9a4c91221 */ /* 0x000fe40000010000 */
.L_x_12805:
[----:B------:R-:W-:Y:S05]  /*3ff0*/  BSYNC B1 ;  /* 0x0000000000017941 */ /* 0x000fea0003800000 */
.L_x_12803:
[----:B------:R-:W-:Y:S01]  /*4000*/  BSSY B1, `(.L_x_12806) ;  /* 0x000000a000017945 */ /* 0x000fe20003800000 */
[----:B------:R-:W-:Y:S05]  /*4010*/  @P2 BRA `(.L_x_12807) ;  /* 0x0000004000002947 */ /* 0x000fea0003800000 */
[----:B------:R-:W-:Y:S01]  /*4020*/  HFMA2.MMA R200, -RZ, RZ, 0, 0 ;  /* 0x00000000ffc87435 */ /* 0x000fe200000001ff */
[----:B------:R-:W-:Y:S05]  /*4030*/  @!P1 BRA `(.L_x_12808) ;  /* 0x0000006000009947 */ /* 0x000fea0003800000 */
[----:B-----5:R-:W-:Y:S01]  /*4040*/  PRMT R200, RZ, 0x5410, R162 ;  /* 0x00005410ffc87816 */ /* 0x020fe200000000a2 */
[----:B------:R-:W-:Y:S05]  /*4050*/  BRA `(.L_x_12808) ;  /* 0x0000004000007947 */ /* 0x000fea0003800000 */
.L_x_12807:
[----:B-----5:R-:W-:Y:S02]  /*4060*/  PRMT R200, RZ, 0x5410, R158 ;  /* 0x00005410ffc87816 */ /* 0x020fe4000000009e */
[----:B------:R-:W-:-:S03]  /*4070*/  @P1 PRMT R165, RZ, 0x5410, R162 ;  /* 0x00005410ffa51816 */ /* 0x000fc600000000a2 */
[----:B------:R-:W-:-:S04]  /*4080*/  FMUL.FTZ R200, R200, c[0x0][0x1ec] ;  /* 0x00007b00c8c87a20 */ /* 0x000fc80000410000 */
[----:B------:R-:W-:Y:S02]  /*4090*/  @P1 FADD.FTZ R200, R165, R200 ;  /* 0x000000c8a5c81221 */ /* 0x000fe40000010000 */
.L_x_12808:
[----:B------:R-:W-:Y:S05]  /*40a0*/  BSYNC B1 ;  /* 0x0000000000017941 */ /* 0x000fea0003800000 */
.L_x_12806:
[----:B------:R-:W-:Y:S01]  /*40b0*/  BSSY B1, `(.L_x_12809) ;  /* 0x000000a000017945 */ /* 0x000fe20003800000 */
[----:B------:R-:W-:Y:S05]  /*40c0*/  @P2 BRA `(.L_x_12810) ;  /* 0x0000004000002947 */ /* 0x000fea0003800000 */
[----:B------:R-:W-:Y:S01]  /*40d0*/  MOV R203, RZ ;  /* 0x000000ff00cb7202 */ /* 0x000fe20000000f00 */
[----:B------:R-:W-:Y:S05]  /*40e0*/  @!P1 BRA `(.L_x_12811) ;  /* 0x0000006000009947 */ /* 0x000fea0003800000 */
[----:B-----5:R-:W-:Y:S01]  /*40f0*/  PRMT R203, RZ, 0x7610, R162 ;  /* 0x00007610ffcb7816 */ /* 0x020fe200000000a2 */
[----:B------:R-:W-:Y:S05]  /*4100*/  BRA `(.L_x_12811) ;  /* 0x0000004000007947 */ /* 0x000fea0003800000 */
.L_x_12810:
[----:B-----5:R-:W-:Y:S02]  /*4110*/  PRMT R203, RZ, 0x7610, R158 ;  /* 0x00007610ffcb7816 */ /* 0x020fe4000000009e */
[----:B------:R-:W-:-:S03]  /*4120*/  @P1 PRMT R164, RZ, 0x7610, R162 ;  /* 0x00007610ffa41816 */ /* 0x000fc600000000a2 */
[----:B------:R-:W-:-:S04]  /*4130*/  FMUL.FTZ R203, R203, c[0x0][0x1ec] ;  /* 0x00007b00cbcb7a20 */ /* 0x000fc80000410000 */
[----:B------:R-:W-:Y:S02]  /*4140*/  @P1 FADD.FTZ R203, R164, R203 ;  /* 0x000000cba4cb1221 */ /* 0x000fe40000010000 */
.L_x_12811:
[----:B------:R-:W-:Y:S05]  /*4150*/  BSYNC B1 ;  /* 0x0000000000017941 */ /* 0x000fea0003800000 */
.L_x_12809:
[----:B------:R-:W-:Y:S01]  /*4160*/  BSSY B1, `(.L_x_12812) ;  /* 0x000000a000017945 */ /* 0x000fe20003800000 */
[----:B------:R-:W-:Y:S05]  /*4170*/  @P2 BRA `(.L_x_12813) ;  /* 0x0000004000002947 */ /* 0x000fea0003800000 */
[----:B------:R-:W-:Y:S01]  /*4180*/  HFMA2.MMA R202, -RZ, RZ, 0, 0 ;  /* 0x00000000ffca7435 */ /* 0x000fe200000001ff */
[----:B------:R-:W-:Y:S05]  /*4190*/  @!P1 BRA `(.L_x_12814) ;  /* 0x0000006000009947 */ /* 0x000fea0003800000 */
[----:B-----5:R-:W-:Y:S01]  /*41a0*/  PRMT R202, RZ, 0x5410, R163 ;  /* 0x00005410ffca7816 */ /* 0x020fe200000000a3 */
[----:B------:R-:W-:Y:S05]  /*41b0*/  BRA `(.L_x_12814) ;  /* 0x0000004000007947 */ /* 0x000fea0003800000 */
.L_x_12813:
[----:B-----5:R-:W-:Y:S02]  /*41c0*/  PRMT R202, RZ, 0x5410, R159 ;  /* 0x00005410ffca7816 */ /* 0x020fe4000000009f */
[----:B------:R-:W-:-:S03]  /*41d0*/  @P1 PRMT R165, RZ, 0x5410, R163 ;  /* 0x00005410ffa51816 */ /* 0x000fc600000000a3 */
[----:B------:R-:W-:-:S04]  /*41e0*/  FMUL.FTZ R202, R202, c[0x0][0x1ec] ;  /* 0x00007b00caca7a20 */ /* 0x000fc80000410000 */
[----:B------:R-:W-:Y:S02]  /*41f0*/  @P1 FADD.FTZ R202, R165, R202 ;  /* 0x000000caa5ca1221 */ /* 0x000fe40000010000 */
.L_x_12814:
[----:B------:R-:W-:Y:S05]  /*4200*/  BSYNC B1 ;  /* 0x0000000000017941 */ /* 0x000fea0003800000 */
.L_x_12812:
[----:B------:R-:W-:Y:S01]  /*4210*/  BSSY B1, `(.L_x_12815) ;  /* 0x000000a000017945 */ /* 0x000fe20003800000 */
[----:B------:R-:W-:Y:S05]  /*4220*/  @P2 BRA `(.L_x_12816) ;  /* 0x0000004000002947 */ /* 0x000fea0003800000 */
[----:B------:R-:W-:Y:S01]  /*4230*/  MOV R205, RZ ;  /* 0x000000ff00cd7202 */ /* 0x000fe20000000f00 */
[----:B------:R-:W-:Y:S05]  /*4240*/  @!P1 BRA `(.L_x_12817) ;  /* 0x0000006000009947 */ /* 0x000fea0003800000 */
[----:B-----5:R-:W-:Y:S01]  /*4250*/  PRMT R205, RZ, 0x7610, R163 ;  /* 0x00007610ffcd7816 */ /* 0x020fe200000000a3 */
[----:B------:R-:W-:Y:S05]  /*4260*/  BRA `(.L_x_12817) ;  /* 0x0000004000007947 */ /* 0x000fea0003800000 */
.L_x_12816:
[----:B-----5:R-:W-:Y:S02]  /*4270*/  PRMT R205, RZ, 0x7610, R159 ;  /* 0x00007610ffcd7816 */ /* 0x020fe4000000009f */
[----:B------:R-:W-:-:S03]  /*4280*/  @P1 PRMT R164, RZ, 0x7610, R163 ;  /* 0x00007610ffa41816 */ /* 0x000fc600000000a3 */
[----:B------:R-:W-:-:S04]  /*4290*/  FMUL.FTZ R205, R205, c[0x0][0x1ec] ;  /* 0x00007b00cdcd7a20 */ /* 0x000fc80000410000 */
[----:B------:R-:W-:Y:S02]  /*42a0*/  @P1 FADD.FTZ R205, R164, R205 ;  /* 0x000000cda4cd1221 */ /* 0x000fe40000010000 */
.L_x_12817:
[----:B------:R-:W-:Y:S05]  /*42b0*/  BSYNC B1 ;  /* 0x0000000000017941 */ /* 0x000fea0003800000 */
.L_x_12815:
[----:B------:R-:W-:Y:S01]  /*42c0*/  HFMA2.MMA R209, -RZ, RZ, 0, 9.5367431640625e-07 ;  /* 0x00000010ffd17435 */ /* 0x000fe200000001ff */
[----:B------:R-:W-:Y:S02]  /*42d0*/  F2FP.BF16.PACK_AB R167, R205, R202 ;  /* 0x000000cacda7723e */ /* 0x000fe400000010ff */
[----:B------:R-:W-:Y:S02]  /*42e0*/  F2FP.BF16.PACK_AB R166, R203, R200 ;  /* 0x000000c8cba6723e */ /* 0x000fe400000010ff */
[----:B------:R-:W-:Y:S02]  /*42f0*/  F2FP.BF16.PACK_AB R165, R201, R198 ;  /* 0x000000c6c9a5723e */ /* 0x000fe400000010ff */
[----:B------:R-:W-:-:S03]  /*4300*/  F2FP.BF16.PACK_AB R164, R199, R196 ;  /* 0x000000c4c7a4723e */ /* 0x000fc600000010ff */
[----:B------:R-:W-:-:S05]  /*4310*/  IMAD.WIDE.U32 R208, R212, R209, c[0x0][0x188] ;  /* 0x00006200d4d07625 */ /* 0x000fca00078e00d1 */
[----:B------:R0:W-:Y:S02]  /*4320*/  STG.E.128 [R208.64], R164 ;  /* 0x000000a4d0007986 */ /* 0x0001e4000c101d04 */
.L_x_12793:
[----:B------:R-:W-:Y:S05]  /*4330*/  BSYNC B0 ;  /* 0x0000000000007941 */ /* 0x000fea0003800000 */
.L_x_12792:
[----:B01----:R-:W-:Y:S01]  /*4340*/  FADD.FTZ R165, RZ, R193 ;  /* 0x000000c1ffa57221 */ /* 0x003fe20000010000 */
        /* <DEDUP_REMOVED lines=80> */
.L_x_12838:
        /* <DEDUP_REMOVED lines=152> */
.L_x_12839:
        /* <DEDUP_REMOVED lines=59> */
.L_x_12823:
[----:B------:R-:W-:Y:S05]  /*5580*/  BSYNC B1 ;  /* 0x0000000000017941 */ /* 0x000fea0003800000 */
.L_x_12822:
        /* <DEDUP_REMOVED lines=35> */
.L_x_12825:
[----:B------:R-:W-:Y:S05]  /*57c0*/  BSYNC B1 ;  /* 0x0000000000017941 */ /* 0x000fea0003800000 */
.L_x_12824:
        /* <DEDUP_REMOVED lines=35> */
.L_x_12827:
[----:B------:R-:W-:Y:S05]  /*5a00*/  BSYNC B1 ;  /* 0x0000000000017941 */ /* 0x000fea0003800000 */
.L_x_12826:
        /* <DEDUP_REMOVED lines=35> */
.L_x_12829:
[----:B------:R-:W-:Y:S05]  /*5c40*/  BSYNC B1 ;  /* 0x0000000000017941 */ /* 0x000fea0003800000 */
.L_x_12828:
        /* <DEDUP_REMOVED lines=35> */
.L_x_12831:
[----:B------:R-:W-:Y:S05]  /*5e80*/  BSYNC B1 ;  /* 0x0000000000017941 */ /* 0x000fea0003800000 */
.L_x_12830:
        /* <DEDUP_REMOVED lines=35> */
.L_x_12833:
[----:B------:R-:W-:Y:S05]  /*60c0*/  BSYNC B1 ;  /* 0x0000000000017941 */ /* 0x000fea0003800000 */
.L_x_12832:
        /* <DEDUP_REMOVED lines=35> */
.L_x_12835:
[----:B------:R-:W-:Y:S05]  /*6300*/  BSYNC B1 ;  /* 0x0000000000017941 */ /* 0x000fea0003800000 */
.L_x_12834:
        /* <DEDUP_REMOVED lines=27> */
[----:B------:R-:W-:Y:S01]  /*64c0*/  FFMA.FTZ R214, R151, R214, R143 ;  /* 0x000000d697d67223 */ /* 0x000fe2000001008f */
[----:B------:R-:W-:Y:S01]  /*64d0*/  F2FP.BF16.PACK_AB R164, R209, R164 ;  /* 0x000000a4d1a4723e */ /* 0x000fe200000010ff */
[----:B------:R-:W-:Y:S01]  /*64e0*/  IMAD.WIDE.U32 R208, R210, R213, c[0x0][0x208] ;  /* 0x00008200d2d07625 */ /* 0x000fe200078e00d5 */
[----:B------:R-:W-:-:S02]  /*64f0*/  F2FP.BF16.PACK_AB R167, R212, R167 ;  /* 0x000000a7d4a7723e */ /* 0x000fc400000010ff */
[----:B------:R-:W-:-:S05]  /*6500*/  F2FP.BF16.PACK_AB R165, R214, R165 ;  /* 0x000000a5d6a5723e */ /* 0x000fca00000010ff */
[----:B------:R0:W-:Y:S02]  /*6510*/  STG.E.128 [R208.64], R164 ;  /* 0x000000a4d0007986 */ /* 0x0001e4000c101d04 */
.L_x_12821:
[----:B0-----:R-:W-:Y:S05]  /*6520*/  BSYNC B0 ;  /* 0x0000000000007941 */ /* 0x001fea0003800000 */
.L_x_12820:
[----:B------:R-:W-:-:S04]  /*6530*/  MOV R165, c[0x0][0x160] ;  /* 0x0000580000a57a02 */ /* 0x000fc80000000f00 */
[----:B------:R-:W-:-:S04]  /*6540*/  LEA R204, R165, R204, 0x2 ;  /* 0x000000cca5cc7211 */ /* 0x000fc800078e10ff */
[----:B------:R-:W-:-:S13]  /*6550*/  ISETP.GE.AND P1, PT, R204, c[0x0][0x164], PT ;  /* 0x00005900cc007a0c */ /* 0x000fda0003f26270 */
[----:B------:R-:W-:Y:S01]  /*6560*/  @P1 CALL.REL.NOINC `(.L_x_12836) ;  /* 0x0000001000001944 */ /* 0x000fe20003c00000 */
[----:B------:R-:W-:Y:S05]  /*6570*/  BRA `(.L_x_12837) ;  /* 0xffffa5c000007947 */ /* 0x000fea000383ffff */
.L_x_12836:
[----:B------:R-:W-:Y:S05]  /*6580*/  EXIT ;  /* 0x000000000000794d */ /* 0x000fea0003800000 */
.L_x_12818:
[----:B------:R-:W-:Y:S01]  /*6590*/  HFMA2.MMA R215, -RZ, RZ, 0, 5.9604644775390625e-08 ;  /* 0x00000001ffd77435 */ /* 0x000fe200000001ff */
[----:B------:R-:W-:Y:S02]  /*65a0*/  MOV R167, 0x1f ;  /* 0x0000001f00a77802 */ /* 0x000fe40000000f00 */
[----:B------:R-:W-:Y:S02]  /*65b0*/  MOV R212, 0xffffffff ;  /* 0xffffffff00d47802 */ /* 0x000fe40000000f00 */
[----:B------:R-:W-:Y:S02]  /*65c0*/  MOV R164, 0x65e0 ;  /* 0x000065e000a47802 */ /* 0x000fe40000000f00 */
[----:B-----5:R-:W-:Y:S05]  /*65d0*/  CALL.REL.NOINC `($__internal_34_$__cuda_sm70_shflsync_bfly_p) ;  /* 0x00000bf000007944 */ /* 0x020fea0003c00000 */
[----:B-1----:R-:W-:Y:S01]  /*65e0*/  MOV R165, R215 ;  /* 0x000000d700a57202 */ /* 0x002fe20000000f00 */
[----:B0-----:R-:W-:Y:S05]  /*65f0*/  BRA `(.L_x_12838) ;  /* 0xffffe25000007947 */ /* 0x001fea000383ffff */
.L_x_12819:
[----:B------:R-:W-:Y:S01]  /*6600*/  HFMA2.MMA R215, -RZ, RZ, 0, 1.1920928955078125e-07 ;  /* 0x00000002ffd77435 */ /* 0x000fe200000001ff */
[----:B0-----:R-:W-:Y:S02]  /*6610*/  MOV R166, R214 ;  /* 0x000000d600a67202 */ /* 0x001fe40000000f00 */
[----:B------:R-:W-:Y:S02]  /*6620*/  MOV R167, 0x1f ;  /* 0x0000001f00a77802 */ /* 0x000fe40000000f00 */
[----:B------:R-:W-:-:S02]  /*6630*/  MOV R212, 0xffffffff ;  /* 0xffffffff00d47802 */ /* 0x000fc40000000f00 */
[----:B------:R-:W-:Y:S02]  /*6640*/  MOV R164, 0x6660 ;  /* 0x0000666000a47802 */ /* 0x000fe40000000f00 */
[----:B-----5:R-:W-:Y:S05]  /*6650*/  CALL.REL.NOINC `($__internal_34_$__cuda_sm70_shflsync_bfly_p) ;  /* 0x00000b7000007944 */ /* 0x020fea0003c00000 */
[----:B01----:R-:W-:Y:S01]  /*6660*/  FADD.FTZ R166, R214, R215 ;  /* 0x000000d7d6a67221 */ /* 0x003fe20000010000 */
[----:B------:R-:W-:Y:S01]  /*6670*/  HFMA2.MMA R215, -RZ, RZ, 0, 2.384185791015625e-07 ;  /* 0x00000004ffd77435 */ /* 0x000fe200000001ff */
[----:B------:R-:W-:Y:S02]  /*6680*/  MOV R167, 0x1f ;  /* 0x0000001f00a77802 */ /* 0x000fe40000000f00 */
[----:B------:R-:W-:Y:S02]  /*6690*/  MOV R212, 0xffffffff ;  /* 0xffffffff00d47802 */ /* 0x000fe40000000f00 */
[----:B------:R-:W-:Y:S02]  /*66a0*/  MOV R164, 0x66c0 ;  /* 0x000066c000a47802 */ /* 0x000fe40000000f00 */
[----:B------:R-:W-:Y:S05]  /*66b0*/  CALL.REL.NOINC `($__internal_34_$__cuda_sm70_shflsync_bfly_p) ;  /* 0x00000b1000007944 */ /* 0x000fea0003c00000 */
[----:B01----:R-:W-:Y:S01]  /*66c0*/  FADD.FTZ R166, R166, R215 ;  /* 0x000000d7a6a67221 */ /* 0x003fe20000010000 */
[----:B------:R-:W-:Y:S01]  /*66d0*/  HFMA2.MMA R215, -RZ, RZ, 0, 4.76837158203125e-07 ;  /* 0x00000008ffd77435 */ /* 0x000fe200000001ff */
[----:B------:R-:W-:Y:S02]  /*66e0*/  MOV R167, 0x1f ;  /* 0x0000001f00a77802 */ /* 0x000fe40000000f00 */
[----:B------:R-:W-:-:S02]  /*66f0*/  MOV R212, 0xffffffff ;  /* 0xffffffff00d47802 */ /* 0x000fc40000000f00 */
[----:B------:R-:W-:Y:S02]  /*6700*/  MOV R164, 0x6720 ;  /* 0x0000672000a47802 */ /* 0x000fe40000000f00 */
[----:B------:R-:W-:Y:S05]  /*6710*/  CALL.REL.NOINC `($__internal_34_$__cuda_sm70_shflsync_bfly_p) ;  /* 0x00000ab000007944 */ /* 0x000fea0003c00000 */
[----:B01----:R-:W-:Y:S01]  /*6720*/  FADD.FTZ R166, R166, R215 ;  /* 0x000000d7a6a67221 */ /* 0x003fe20000010000 */
[----:B------:R-:W-:Y:S01]  /*6730*/  HFMA2.MMA R215, -RZ, RZ, 0, 9.5367431640625e-07 ;  /* 0x00000010ffd77435 */ /* 0x000fe200000001ff */
[----:B------:R-:W-:Y:S02]  /*6740*/  MOV R167, 0x1f ;  /* 0x0000001f00a77802 */ /* 0x000fe40000000f00 */
[----:B------:R-:W-:Y:S02]  /*6750*/  MOV R212, 0xffffffff ;  /* 0xffffffff00d47802 */ /* 0x000fe40000000f00 */
[----:B------:R-:W-:Y:S02]  /*6760*/  MOV R164, 0x6780 ;  /* 0x0000678000a47802 */ /* 0x000fe40000000f00 */
[----:B------:R-:W-:Y:S05]  /*6770*/  CALL.REL.NOINC `($__internal_34_$__cuda_sm70_shflsync_bfly_p) ;  /* 0x00000a5000007944 */ /* 0x000fea0003c00000 */
        /* <DEDUP_REMOVED lines=138> */
[----:B------:R-:W-:Y:S05]  /*7020*/  CALL.REL.NOINC `($__internal_34_$__cuda_sm70_shflsync_bfly_p) ;  /* 0x000001a000007944 */ /* 0x000fea0003c00000 */
[----:B01----:R-:W-:Y:S01]  /*7030*/  FADD.FTZ R166, R166, R215 ;  /* 0x000000d7a6a67221 */ /* 0x003fe20000010000 */
[----:B------:R-:W-:Y:S01]  /*7040*/  HFMA2.MMA R215, -RZ, RZ, 0, 1.1920928955078125e-07 ;  /* 0x00000002ffd77435 */ /* 0x000fe200000001ff */
[----:B------:R-:W-:Y:S02]  /*7050*/  MOV R167, 0x1f ;  /* 0x0000001f00a77802 */ /* 0x000fe40000000f00 */
[----:B------:R-:W-:Y:S02]  /*7060*/  MOV R212, 0xffffffff ;  /* 0xffffffff00d47802 */ /* 0x000fe40000000f00 */
[----:B------:R-:W-:Y:S02]  /*7070*/  MOV R164, 0x7090 ;  /* 0x0000709000a47802 */ /* 0x000fe40000000f00 */
[----:B------:R-:W-:Y:S05]  /*7080*/  CALL.REL.NOINC `($__internal_34_$__cuda_sm70_shflsync_bfly_p) ;  /* 0x0000014000007944 */ /* 0x000fea0003c00000 */
[----:B01----:R-:W-:Y:S01]  /*7090*/  FADD.FTZ R166, R166, R215 ;  /* 0x000000d7a6a67221 */ /* 0x003fe20000010000 */
[----:B------:R-:W-:Y:S01]  /*70a0*/  HFMA2.MMA R215, -RZ, RZ, 0, 2.384185791015625e-07 ;  /* 0x00000004ffd77435 */ /* 0x000fe200000001ff */
[----:B------:R-:W-:Y:S02]  /*70b0*/  MOV R167, 0x1f ;  /* 0x0000001f00a77802 */ /* 0x000fe40000000f00 */
[----:B------:R-:W-:-:S02]  /*70c0*/  MOV R212, 0xffffffff ;  /* 0xffffffff00d47802 */ /* 0x000fc40000000f00 */
[----:B------:R-:W-:Y:S02]  /*70d0*/  MOV R164, 0x70f0 ;  /* 0x000070f000a47802 */ /* 0x000fe40000000f00 */
[----:B------:R-:W-:Y:S05]  /*70e0*/  CALL.REL.NOINC `($__internal_34_$__cuda_sm70_shflsync_bfly_p) ;  /* 0x000000e000007944 */ /* 0x000fea0003c00000 */
[----:B01----:R-:W-:Y:S01]  /*70f0*/  FADD.FTZ R166, R166, R215 ;  /* 0x000000d7a6a67221 */ /* 0x003fe20000010000 */
[----:B------:R-:W-:Y:S01]  /*7100*/  HFMA2.MMA R215, -RZ, RZ, 0, 4.76837158203125e-07 ;  /* 0x00000008ffd77435 */ /* 0x000fe200000001ff */
[----:B------:R-:W-:Y:S02]  /*7110*/  MOV R167, 0x1f ;  /* 0x0000001f00a77802 */ /* 0x000fe40000000f00 */
[----:B------:R-:W-:Y:S02]  /*7120*/  MOV R212, 0xffffffff ;  /* 0xffffffff00d47802 */ /* 0x000fe40000000f00 */
[----:B------:R-:W-:Y:S02]  /*7130*/  MOV R164, 0x7150 ;  /* 0x0000715000a47802 */ /* 0x000fe40000000f00 */
[----:B------:R-:W-:Y:S05]  /*7140*/  CALL.REL.NOINC `($__internal_34_$__cuda_sm70_shflsync_bfly_p) ;  /* 0x0000008000007944 */ /* 0x000fea0003c00000 */
[----:B-1----:R-:W-:Y:S01]  /*7150*/  FADD.FTZ R208, R166, R215 ;  /* 0x000000d7a6d07221 */ /* 0x002fe20000010000 */
[----:B------:R-:W-:Y:S01]  /*7160*/  HFMA2.MMA R215, -RZ, RZ, 0, 9.5367431640625e-07 ;  /* 0x00000010ffd77435 */ /* 0x000fe200000001ff */
[----:B0-----:R-:W-:Y:S02]  /*7170*/  MOV R167, 0x1f ;  /* 0x0000001f00a77802 */ /* 0x001fe40000000f00 */
[----:B------:R-:W-:-:S02]  /*7180*/  MOV R212, 0xffffffff ;  /* 0xffffffff00d47802 */ /* 0x000fc40000000f00 */
[----:B------:R-:W-:Y:S02]  /*7190*/  MOV R166, R208 ;  /* 0x000000d000a67202 */ /* 0x000fe40000000f00 */
[----:B------:R-:W-:Y:S02]  /*71a0*/  MOV R164, 0x71c0 ;  /* 0x000071c000a47802 */ /* 0x000fe40000000f00 */
[----:B------:R-:W-:Y:S05]  /*71b0*/  CALL.REL.NOINC `($__internal_34_$__cuda_sm70_shflsync_bfly_p) ;  /* 0x0000001000007944 */ /* 0x000fea0003c00000 */
[----:B01----:R-:W-:Y:S05]  /*71c0*/  BRA `(.L_x_12839) ;  /* 0xffffe00000007947 */ /* 0x003fea000383ffff */
        .weak           $__internal_34_$__cuda_sm70_shflsync_bfly_p
        .type           $__internal_34_$__cuda_sm70_shflsync_bfly_p,@function
        .size           $__internal_34_$__cuda_sm70_shflsync_bfly_p,(.L_x_57074 - $__internal_34_$__cuda_sm70_shflsync_bfly_p)
$__internal_34_$__cuda_sm70_shflsync_bfly_p:
[----:B------:R-:W-:Y:S01]  /*71d0*/  HFMA2.MMA R165, -RZ, RZ, 0, 0 ;  /* 0x00000000ffa57435 */ /* 0x000fe200000001ff */
[----:B------:R-:W-:Y:S04]  /*71e0*/  WARPSYNC R212 ;  /* 0x000000d400007348 */ /* 0x000fe80003800000 */
[----:B------:R0:W1:Y:S01]  /*71f0*/  SHFL.BFLY PT, R215, R166, R215, R167 ;  /* 0x0c0000d7a6d77389 */ /* 0x00006200000e00a7 */
[----:B------:R-:W-:Y:S05]  /*7200*/  RET.REL.NODEC R164 `(_ZN10layer_norm13ln_fwd_kernelINS_13Kernel_traitsIf13__nv_bfloat16S2_S2_fjLj2048ELj1ELj4ELj1ELj16ENS_18Kernel_traits_baseILj2048EfS2_S2_S2_fjLj128EEEEELb0ELb0ELb1ELb0EEEvNS_9FwdParamsE) ;  /* 0xffff8df0a4007950 */ /* 0x000fea0003c3ffff */
.L_x_12840:
        /* <DEDUP_REMOVED lines=15> */
.L_x_57074:


//--------------------- .text._ZN10layer_norm13ln_fwd_kernelINS_13Kernel_traitsIf13__nv_bfloat16S2_S2_fjLj2048ELj1ELj4ELj1ELj16ENS_18Kernel_traits_baseILj2048EfS2_S2_S2_fjLj128EEEEELb0ELb0ELb1ELb1EEEvNS_9FwdParamsE --------------------------
	.section	.text._ZN10layer_norm13ln_fwd_kernelINS_13Kernel_traitsIf13__nv_bfloat16S2_S2_fjLj2048ELj1ELj4ELj1ELj16ENS_18Kernel_traits_baseILj2048EfS2_S2_S2_fjLj128EEEEELb0ELb0ELb1ELb1EEEvNS_9FwdParamsE,"ax",@progbits
	.sectioninfo	@"SHI_REGISTERS=255"
	.align	128
        .global         _ZN10layer_norm13ln_fwd_kernelINS_13Kernel_traitsIf13__nv_bfloat16S2_S2_fjLj2048ELj1ELj4ELj1ELj16ENS_18Kernel_traits_baseILj2048EfS2_S2_S2_fjLj128EEEEELb0ELb0ELb1ELb1EEEvNS_9FwdParamsE
        .type           _ZN10layer_norm13ln_fwd_kernelINS_13Kernel_traitsIf13__nv_bfloat16S2_S2_fjLj2048ELj1ELj4ELj1ELj16ENS_18Kernel_traits_baseILj2048EfS2_S2_S2_fjLj128EEEEELb0ELb0ELb1ELb1EEEvNS_9FwdParamsE,@function
        .size           _ZN10layer_norm13ln_fwd_kernelINS_13Kernel_traitsIf13__nv_bfloat16S2_S2_fjLj2048ELj1ELj4ELj1ELj16ENS_18Kernel_traits_baseILj2048EfS2_S2_S2_fjLj128EEEEELb0ELb0ELb1ELb1EEEvNS_9FwdParamsE,(.L_x_57075 - _ZN10layer_norm13ln_fwd_kernelINS_13Kernel_traitsIf13__nv_bfloat16S2_S2_fjLj2048ELj1ELj4ELj1ELj16ENS_18Kernel_traits_baseILj2048EfS2_S2_S2_fjLj128EEEEELb0ELb0ELb1ELb1EEEvNS_9FwdParamsE)
        .other          _ZN10layer_norm13ln_fwd_kernelINS_13Kernel_traitsIf13__nv_bfloat16S2_S2_fjLj2048ELj1ELj4ELj1ELj16ENS_18Kernel_traits_baseILj2048EfS2_S2_S2_fjLj128EEEEELb0ELb0ELb1ELb1EEEvNS_9FwdParamsE,@"STO_CUDA_ENTRY STV_DEFAULT"
_ZN10layer_norm13ln_fwd_kernelINS_13Kernel_traitsIf13__nv_bfloat16S2_S2_fjLj2048ELj1ELj4ELj1ELj16ENS_18Kernel_traits_baseILj2048EfS2_S2_S2_fjLj128EEEEELb0ELb0ELb1ELb1EEEvNS_9FwdParamsE:
.text._ZN10layer_norm13ln_fwd_kernelINS_13Kernel_traitsIf13__nv_bfloat16S2_S2_fjLj2048ELj1ELj4ELj1ELj16ENS_18Kernel_traits_baseILj2048EfS2_S2_S2_fjLj128EEEEELb0ELb0ELb1ELb1EEEvNS_9FwdParamsE:
        /* <DEDUP_REMOVED lines=80> */
[----:B------:R-:W-:Y:S01]  /*0500*/  MOV R0, R6 ;  /* 0x0000000600007202 */ /* 0x000fe20000000f00 */
[----:B------:R-:W-:-:S02]  /*0510*/  ULDC.U8 UR6, c[0x0][0x1f0] ;  /* 0x00007c0000067ab9 */ /* 0x000fc40000000000 */
.L_x_13038:
[----:B------:R-:W-:-:S10]  /*0520*/  HFMA2.MMA R145, -RZ, RZ, 0, 2.384185791015625e-07 ;  /* 0x00000004ff917435 */ /* 0x000fd400000001ff */
[----:B-1----:R-:W-:-:S05]  /*0530*/  IMAD.WIDE R2, R0, R145, c[0x0][0x1d0] ;  /* 0x0000740000027625 */ /* 0x002fca00078e0291 */
[----:B------:R1:W2:Y:S01]  /*0540*/  LDG.E R144, [R2.64] ;  /* 0x0000000402907981 */ /* 0x0002a2000c1e1900 */
[----:B------:R-:W-:Y:S01]  /*0550*/  ISETP.NE.U32.AND P0, PT, RZ, c[0x0][0x180], PT ;  /* 0x00006000ff007a0c */ /* 0x000fe20003f05070 */
[----:B------:R-:W-:Y:S01]  /*0560*/  IMAD R140, R0, c[0x0][0x168], RZ ;  /* 0x00005a00008c7a24 */ /* 0x000fe200078e02ff */
[----:B------:R-:W-:Y:S01]  /*0570*/  MOV R198, RZ ;  /* 0x000000ff00c67202 */ /* 0x000fe20000000f00 */
[----:B------:R-:W1:Y:S01]  /*0580*/  S2R R210, SR_TID.X ;  /* 0x0000000000d27919 */ /* 0x000e620000002100 */
[----:B------:R-:W-:Y:S02]  /*0590*/  ISETP.NE.AND.EX P0, PT, RZ, c[0x0][0x184], PT, P0 ;  /* 0x00006100ff007a0c */ /* 0x000fe40003f05300 */
        /* <DEDUP_REMOVED lines=10> */
[----:B------:R-:W-:Y:S01]  /*0640*/  @P1 LEA.HI.SX32 R198, R143, R2, 0x1d ;  /* 0x000000028fc61211 */ /* 0x000fe200078feaff */
[----:B------:R-:W-:Y:S01]  /*0650*/  IMAD.WIDE R2, R0, R145, c[0x0][0x1d8] ;  /* 0x0000760000027625 */ /* 0x000fe200078e0291 */
[----:B------:R-:W-:-:S03]  /*0660*/  @P1 MOV R141, 0x10 ;  /* 0x00000010008d1802 */ /* 0x000fc60000000f00 */
[----:B------:R-:W-:Y:S01]  /*0670*/  @P0 IMAD.WIDE.U32 R142, R199, R142, c[0x0][0x180] ;  /* 0x00006000c78e0625 */ /* 0x000fe200078e008e */
[----:B-----5:R1:W5:Y:S03]  /*0680*/  LDG.E R204, [R2.64] ;  /* 0x0000000402cc7981 */ /* 0x020366000c1e1900 */
[----:B------:R-:W-:Y:S01]  /*0690*/  @P1 IMAD.WIDE.U32 R140, R198, R141, c[0x0][0x170] ;  /* 0x00005c00c68c1625 */ /* 0x000fe200078e008d */
[----:B------:R1:W5:Y:S04]  /*06a0*/  @P0 LDG.E.128 R8, [R142.64] ;  /* 0x000000048e080981 */ /* 0x000368000c1e1d00 */
[----:B0-----:R1:W5:Y:S01]  /*06b0*/  @P1 LDG.E.128 R4, [R140.64] ;  /* 0x000000048c041981 */ /* 0x001362000c1e1d00 */
[----:B------:R-:W-:Y:S01]  /*06c0*/  ISETP.GT.AND P2, PT, R144, RZ, PT ;  /* 0x000000ff9000720c */ /* 0x000fe20003f44270 */
[----:B------:R-:W-:Y:S01]  /*06d0*/  BSSY B0, `(.L_x_12841) ;  /* 0x000000b000007945 */ /* 0x000fe20003800000 */
[----:B------:R-:W-:-:S11]  /*06e0*/  SHF.R.S32.HI R205, RZ, 0x1f, R0 ;  /* 0x0000001fffcd7819 */ /* 0x000fd60000011400 */
[----:B------:R-:W-:Y:S05]  /*06f0*/  @P2 BRA `(.L_x_12842) ;  /* 0x0000004000002947 */ /* 0x000fea0003800000 */
[----:B-1----:R-:W-:Y:S01]  /*0700*/  MOV R202, RZ ;  /* 0x000000ff00ca7202 */ /* 0x002fe20000000f00 */
[----:B------:R-:W-:Y:S05]  /*0710*/  @!P0 BRA `(.L_x_12843) ;  /* 0x0000006000008947 */ /* 0x000fea0003800000 */
[----:B-----5:R-:W-:Y:S01]  /*0720*/  PRMT R202, RZ, 0x5410, R8 ;  /* 0x00005410ffca7816 */ /* 0x020fe20000000008 */
[----:B------:R-:W-:Y:S05]  /*0730*/  BRA `(.L_x_12843) ;  /* 0x0000004000007947 */ /* 0x000fea0003800000 */
.L_x_12842:
[----:B-1---5:R-:W-:Y:S02]  /*0740*/  PRMT R202, RZ, 0x5410, R4 ;  /* 0x00005410ffca7816 */ /* 0x022fe40000000004 */
[----:B------:R-:W-:-:S03]  /*0750*/  @P0 PRMT R3, RZ, 0x5410, R8 ;  /* 0x00005410ff030816 */ /* 0x000fc60000000008 */
[----:B------:R-:W-:-:S04]  /*0760*/  FMUL.FTZ R202, R202, c[0x0][0x1ec] ;  /* 0x00007b00caca7a20 */ /* 0x000fc80000410000 */
[----:B------:R-:W-:Y:S02]  /*0770*/  @P0 FADD.FTZ R202, R202, R3 ;  /* 0x00000003caca0221 */ /* 0x000fe40000010000 */
.L_x_12843:
[----:B------:R-:W-:Y:S05]  /*0780*/  BSYNC B0 ;  /* 0x0000000000007941 */ /* 0x000fea0003800000 */
.L_x_12841:
[----:B------:R-:W-:Y:S01]  /*0790*/  BSSY B0, `(.L_x_12844) ;  /* 0x000000a000007945 */ /* 0x000fe20003800000 */
[----:B------:R-:W-:Y:S05]  /*07a0*/  @P2 BRA `(.L_x_12845) ;  /* 0x0000004000002947 */ /* 0x000fea0003800000 */
[----:B------:R-:W-:Y:S01]  /*07b0*/  HFMA2.MMA R203, -RZ, RZ, 0, 0 ;  /* 0x00000000ffcb7435 */ /* 0x000fe200000001ff */
[----:B------:R-:W-:Y:S05]  /*07c0*/  @!P0 BRA `(.L_x_12846) ;  /* 0x0000006000008947 */ /* 0x000fea0003800000 */
[----:B-----5:R-:W-:Y:S01]  /*07d0*/  PRMT R203, RZ, 0x7610, R8 ;  /* 0x00007610ffcb7816 */ /* 0x020fe20000000008 */
[----:B------:R-:W-:Y:S05]  /*07e0*/  BRA `(.L_x_12846) ;  /* 0x0000004000007947 */ /* 0x000fea0003800000 */
.L_x_12845:
[----:B-----5:R-:W-:Y:S02]  /*07f0*/  PRMT R203, RZ, 0x7610, R4 ;  /* 0x00007610ffcb7816 */ /* 0x020fe40000000004 */
[----:B------:R-:W-:-:S03]  /*0800*/  @P0 PRMT R2, RZ, 0x7610, R8 ;  /* 0x00007610ff020816 */ /* 0x000fc60000000008 */
[----:B------:R-:W-:-:S04]  /*0810*/  FMUL.FTZ R203, R203, c[0x0][0x1ec] ;  /* 0x00007b00cbcb7a20 */ /* 0x000fc80000410000 */
[----:B------:R-:W-:Y:S02]  /*0820*/  @P0 FADD.FTZ R203, R203, R2 ;  /* 0x00000002cbcb0221 */ /* 0x000fe40000010000 */
.L_x_12846:
[----:B------:R-:W-:Y:S05]  /*0830*/  BSYNC B0 ;  /* 0x0000000000007941 */ /* 0x000fea0003800000 */
.L_x_12844:
[----:B------:R-:W-:Y:S01]  /*0840*/  BSSY B0, `(.L_x_12847) ;  /* 0x000000a000007945 */ /* 0x000fe20003800000 */
[----:B------:R-:W-:Y:S05]  /*0850*/  @P2 BRA `(.L_x_12848) ;  /* 0x0000004000002947 */ /* 0x000fea0003800000 */
[----:B------:R-:W-:Y:S01]  /*0860*/  MOV R175, RZ ;  /* 0x000000ff00af7202 */ /* 0x000fe20000000f00 */
[----:B------:R-:W-:Y:S05]  /*0870*/  @!P0 BRA `(.L_x_12849) ;  /* 0x0000006000008947 */ /* 0x000fea0003800000 */
[----:B-----5:R-:W-:Y:S01]  /*0880*/  PRMT R175, RZ, 0x5410, R9 ;  /* 0x00005410ffaf7816 */ /* 0x020fe20000000009 */
[----:B------:R-:W-:Y:S05]  /*0890*/  BRA `(.L_x_12849) ;  /* 0x0000004000007947 */ /* 0x000fea0003800000 */
.L_x_12848:
[----:B-----5:R-:W-:Y:S02]  /*08a0*/  PRMT R175, RZ, 0x5410, R5 ;  /* 0x00005410ffaf7816 */ /* 0x020fe40000000005 */
[----:B------:R-:W-:-:S03]  /*08b0*/  @P0 PRMT R2, RZ, 0x5410, R9 ;  /* 0x00005410ff020816 */ /* 0x000fc60000000009 */
[----:B------:R-:W-:-:S04]  /*08c0*/  FMUL.FTZ R175, R175, c[0x0][0x1ec] ;  /* 0x00007b00afaf7a20 */ /* 0x000fc80000410000 */
[----:B------:R-:W-:Y:S02]  /*08d0*/  @P0 FADD.FTZ R175, R175, R2 ;  /* 0x00000002afaf0221 */ /* 0x000fe40000010000 */
.L_x_12849:
[----:B------:R-:W-:Y:S05]  /*08e0*/  BSYNC B0 ;  /* 0x0000000000007941 */ /* 0x000fea0003800000 */
.L_x_12847:
[----:B------:R-:W-:Y:S01]  /*08f0*/  BSSY B0, `(.L_x_12850) ;  /* 0x000000a000007945 */ /* 0x000fe20003800000 */
[----:B------:R-:W-:Y:S05]  /*0900*/  @P2 BRA `(.L_x_12851) ;  /* 0x0000004000002947 */ /* 0x000fea0003800000 */
[----:B------:R-:W-:Y:S01]  /*0910*/  HFMA2.MMA R162, -RZ, RZ, 0, 0 ;  /* 0x00000000ffa27435 */ /* 0x000fe200000001ff */
[----:B------:R-:W-:Y:S05]  /*0920*/  @!P0 BRA `(.L_x_12852) ;  /* 0x0000006000008947 */ /* 0x000fea0003800000 */
[----:B-----5:R-:W-:Y:S01]  /*0930*/  PRMT R162, RZ, 0x7610, R9 ;  /* 0x00007610ffa27816 */ /* 0x020fe20000000009 */
[----:B------:R-:W-:Y:S05]  /*0940*/  BRA `(.L_x_12852) ;  /* 0x0000004000007947 */ /* 0x000fea0003800000 */
.L_x_12851:
[----:B-----5:R-:W-:Y:S02]  /*0950*/  PRMT R162, RZ, 0x7610, R5 ;  /* 0x00007610ffa27816 */ /* 0x020fe40000000005 */
[----:B------:R-:W-:-:S03]  /*0960*/  @P0 PRMT R3, RZ, 0x7610, R9 ;  /* 0x00007610ff030816 */ /* 0x000fc60000000009 */
[----:B------:R-:W-:-:S04]  /*0970*/  FMUL.FTZ R162, R162, c[0x0][0x1ec] ;  /* 0x00007b00a2a27a20 */ /* 0x000fc80000410000 */
[----:B------:R-:W-:Y:S02]  /*0980*/  @P0 FADD.FTZ R162, R162, R3 ;  /* 0x00000003a2a20221 */ /* 0x000fe40000010000 */
.L_x_12852:
[----:B------:R-:W-:Y:S05]  /*0990*/  BSYNC B0 ;  /* 0x0000000000007941 */ /* 0x000fea0003800000 */
.L_x_12850:
[----:B------:R-:W-:Y:S01]  /*09a0*/  BSSY B0, `(.L_x_12853) ;  /* 0x000000a000007945 */ /* 0x000fe20003800000 */
[----:B------:R-:W-:Y:S05]  /*09b0*/  @P2 BRA `(.L_x_12854) ;  /* 0x0000004000002947 */ /* 0x000fea0003800000 */
[----:B------:R-:W-:Y:S01]  /*09c0*/  MOV R148, RZ ;  /* 0x000000ff00947202 */ /* 0x000fe20000000f00 */
[----:B------:R-:W-:Y:S05]  /*09d0*/  @!P0 BRA `(.L_x_12855) ;  /* 0x0000006000008947 */ /* 0x000fea0003800000 */
[----:B-----5:R-:W-:Y:S01]  /*09e0*/  PRMT R148, RZ, 0x5410, R10 ;  /* 0x00005410ff947816 */ /* 0x020fe2000000000a */
[----:B------:R-:W-:Y:S05]  /*09f0*/  BRA `(.L_x_12855) ;  /* 0x0000004000007947 */ /* 0x000fea0003800000 */
.L_x_12854:
[----:B-----5:R-:W-:Y:S02]  /*0a00*/  PRMT R148, RZ, 0x5410, R6 ;  /* 0x00005410ff947816 */ /* 0x020fe40000000006 */
[----:B------:R-:W-:-:S03]  /*0a10*/  @P0 PRMT R3, RZ, 0x5410, R10 ;  /* 0x00005410ff030816 */ /* 0x000fc6000000000a */
[----:B------:R-:W-:-:S04]  /*0a20*/  FMUL.FTZ R148, R148, c[0x0][0x1ec] ;  /* 0x00007b0094947a20 */ /* 0x000fc80000410000 */
[----:B------:R-:W-:Y:S02]  /*0a30*/  @P0 FADD.FTZ R148, R148, R3 ;  /* 0x0000000394940221 */ /* 0x000fe40000010000 */
.L_x_12855:
[----:B------:R-:W-:Y:S05]  /*0a40*/  BSYNC B0 ;  /* 0x0000000000007941 */ /* 0x000fea0003800000 */
.L_x_12853:
[----:B------:R-:W-:Y:S01]  /*0a50*/  BSSY B0, `(.L_x_12856) ;  /* 0x000000a000007945 */ /* 0x000fe20003800000 */
[----:B------:R-:W-:Y:S05]  /*0a60*/  @P2 BRA `(.L_x_12857) ;  /* 0x0000004000002947 */ /* 0x000fea0003800000 */
[----:B------:R-:W-:Y:S01]  /*0a70*/  HFMA2.MMA R147, -RZ, RZ, 0, 0 ;  /* 0x00000000ff937435 */ /* 0x000fe200000001ff */
[----:B------:R-:W-:Y:S05]  /*0a80*/  @!P0 BRA `(.L_x_12858) ;  /* 0x0000006000008947 */ /* 0x000fea0003800000 */
[----:B-----5:R-:W-:Y:S01]  /*0a90*/  PRMT R147, RZ, 0x7610, R10 ;  /* 0x00007610ff937816 */ /* 0x020fe2000000000a */
[----:B------:R-:W-:Y:S05]  /*0aa0*/  BRA `(.L_x_12858) ;  /* 0x0000004000007947 */ /* 0x000fea0003800000 */
.L_x_12857:
[----:B-----5:R-:W-:Y:S02]  /*0ab0*/  PRMT R147, RZ, 0x7610, R6 ;  /* 0x00007610ff937816 */ /* 0x020fe40000000006 */
[----:B------:R-:W-:-:S03]  /*0ac0*/  @P0 PRMT R2, RZ, 0x7610, R10 ;  /* 0x00007610ff020816 */ /* 0x000fc6000000000a */
[----:B------:R-:W-:-:S04]  /*0ad0*/  FMUL.FTZ R147, R147, c[0x0][0x1ec] ;  /* 0x00007b0093937a20 */ /* 0x000fc80000410000 */
[----:B------:R-:W-:Y:S02]  /*0ae0*/  @P0 FADD.FTZ R147, R147, R2 ;  /* 0x0000000293930221 */ /* 0x000fe40000010000 */
.L_x_12858:
[----:B------:R-:W-:Y:S05]  /*0af0*/  BSYNC B0 ;  /* 0x0000000000007941 */ /* 0x000fea0003800000 */
.L_x_12856:
[----:B------:R-:W-:Y:S01]  /*0b00*/  BSSY B0, `(.L_x_12859) ;  /* 0x000000a000007945 */ /* 0x000fe20003800000 */
[----:B------:R-:W-:Y:S05]  /*0b10*/  @P2 BRA `(.L_x_12860) ;  /* 0x0000004000002947 */ /* 0x000fea0003800000 */
[----:B------:R-:W-:Y:S01]  /*0b20*/  MOV R165, RZ ;  /* 0x000000ff00a57202 */ /* 0x000fe20000000f00 */
[----:B------:R-:W-:Y:S05]  /*0b30*/  @!P0 BRA `(.L_x_12861) ;  /* 0x0000006000008947 */ /* 0x000fea0003800000 */
[----:B-----5:R-:W-:Y:S01]  /*0b40*/  PRMT R165, RZ, 0x5410, R11 ;  /* 0x00005410ffa57816 */ /* 0x020fe2000000000b */
[----:B------:R-:W-:Y:S05]  /*0b50*/  BRA `(.L_x_12861) ;  /* 0x0000004000007947 */ /* 0x000fea0003800000 */
.L_x_12860:
[----:B-----5:R-:W-:Y:S02]  /*0b60*/  PRMT R165, RZ, 0x5410, R7 ;  /* 0x00005410ffa57816 */ /* 0x020fe40000000007 */
[----:B------:R-:W-:-:S03]  /*0b70*/  @P0 PRMT R2, RZ, 0x5410, R11 ;  /* 0x00005410ff020816 */ /* 0x000fc6000000000b */
[----:B------:R-:W-:-:S04]  /*0b80*/  FMUL.FTZ R165, R165, c[0x0][0x1ec] ;  /* 0x00007b00a5a57a20 */ /* 0x000fc80000410000 */
[----:B------:R-:W-:Y:S02]  /*0b90*/  @P0 FADD.FTZ R165, R165, R2 ;  /* 0x00000002a5a50221 */ /* 0x000fe40000010000 */
.L_x_12861:
[----:B------:R-:W-:Y:S05]  /*0ba0*/  BSYNC B0 ;  /* 0x0000000000007941 */ /* 0x000fea0003800000 */
.L_x_12859:
[----:B------:R-:W-:Y:S01]  /*0bb0*/  BSSY B0, `(.L_x_12862) ;  /* 0x000000a000007945 */ /* 0x000fe20003800000 */
[----:B------:R-:W-:Y:S05]  /*0bc0*/  @P2 BRA `(.L_x_12863) ;  /* 0x0000004000002947 */ /* 0x000fea0003800000 */
[----:B------:R-:W-:Y:S01]  /*0bd0*/  HFMA2.MMA R146, -RZ, RZ, 0, 0 ;  /* 0x00000000ff927435 */ /* 0x000fe200000001ff */
[----:B------:R-:W-:Y:S05]  /*0be0*/  @!P0 BRA `(.L_x_12864) ;  /* 0x0000006000008947 */ /* 0x000fea0003800000 */
[----:B-----5:R-:W-:Y:S01]  /*0bf0*/  PRMT R146, RZ, 0x7610, R11 ;  /* 0x00007610ff927816 */ /* 0x020fe2000000000b */
[----:B------:R-:W-:Y:S05]  /*0c00*/  BRA `(.L_x_12864) ;  /* 0x0000004000007947 */ /* 0x000fea0003800000 */
.L_x_12863:
[----:B-----5:R-:W-:Y:S02]  /*0c10*/  PRMT R146, RZ, 0x7610, R7 ;  /* 0x00007610ff927816 */ /* 0x020fe40000000007 */
[----:B------:R-:W-:-:S03]  /*0c20*/  @P0 PRMT R3, RZ, 0x7610, R11 ;  /* 0x00007610ff030816 */ /* 0x000fc6000000000b */
[----:B------:R-:W-:-:S04]  /*0c30*/  FMUL.FTZ R146, R146, c[0x0][0x1ec] ;  /* 0x00007b0092927a20 */ /* 0x000fc80000410000 */
[----:B------:R-:W-:Y:S02]  /*0c40*/  @P0 FADD.FTZ R146, R146, R3 ;  /* 0x0000000392920221 */ /* 0x000fe40000010000 */
.L_x_12864:
[----:B------:R-:W-:Y:S05]  /*0c50*/  BSYNC B0 ;  /* 0x0000000000007941 */ /* 0x000fea0003800000 */
.L_x_12862:
        /* <DEDUP_REMOVED lines=19> */
.L_x_12866:
[----:B-----5:R-:W-:Y:S02]  /*0d90*/  PRMT R166, RZ, 0x5410, R4 ;  /* 0x00005410ffa67816 */ /* 0x020fe40000000004 */
[----:B0-----:R-:W-:-:S03]  /*0da0*/  @P0 PRMT R3, RZ, 0x5410, R8 ;  /* 0x00005410ff030816 */ /* 0x001fc60000000008 */
[----:B------:R-:W-:-:S04]  /*0db0*/  FMUL.FTZ R166, R166, c[0x0][0x1ec] ;  /* 0x00007b00a6a67a20 */ /* 0x000fc80000410000 */
[----:B------:R-:W-:Y:S02]  /*0dc0*/  @P0 FADD.FTZ R166, R3, R166 ;  /* 0x000000a603a60221 */ /* 0x000fe40000010000 */
.L_x_12867:
[----:B------:R-:W-:Y:S05]  /*0dd0*/  BSYNC B0 ;  /* 0x0000000000007941 */ /* 0x000fea0003800000 */
.L_x_12865:
[----:B------:R-:W-:Y:S01]  /*0de0*/  BSSY B0, `(.L_x_12868) ;  /* 0x000000a000007945 */ /* 0x000fe20003800000 */
[----:B------:R-:W-:Y:S05]  /*0df0*/  @P2 BRA `(.L_x_12869) ;  /* 0x0000004000002947 */ /* 0x000fea0003800000 */
[----:B0-----:R-:W-:Y:S01]  /*0e00*/  MOV R153, RZ ;  /* 0x000000ff00997202 */ /* 0x001fe20000000f00 */
[----:B------:R-:W-:Y:S05]  /*0e10*/  @!P0 BRA `(.L_x_12870) ;  /* 0x0000006000008947 */ /* 0x000fea0003800000 */
[----:B-----5:R-:W-:Y:S01]  /*0e20*/  PRMT R153, RZ, 0x7610, R8 ;  /* 0x00007610ff997816 */ /* 0x020fe20000000008 */
[----:B------:R-:W-:Y:S05]  /*0e30*/  BRA `(.L_x_12870) ;  /* 0x0000004000007947 */ /* 0x000fea0003800000 */
.L_x_12869:
[----:B0----5:R-:W-:Y:S02]  /*0e40*/  PRMT R153, RZ, 0x7610, R4 ;  /* 0x00007610ff997816 */ /* 0x021fe40000000004 */
[----:B------:R-:W-:-:S03]  /*0e50*/  @P0 PRMT R2, RZ, 0x7610, R8 ;  /* 0x00007610ff020816 */ /* 0x000fc60000000008 */
[----:B------:R-:W-:-:S04]  /*0e60*/  FMUL.FTZ R153, R153, c[0x0][0x1ec] ;  /* 0x00007b0099997a20 */ /* 0x000fc80000410000 */
[----:B------:R-:W-:Y:S02]  /*0e70*/  @P0 FADD.FTZ R153, R2, R153 ;  /* 0x0000009902990221 */ /* 0x000fe40000010000 */
.L_x_12870:
[----:B------:R-:W-:Y:S05]  /*0e80*/  BSYNC B0 ;  /* 0x0000000000007941 */ /* 0x000fea0003800000 */
.L_x_12868:
[----:B------:R-:W-:Y:S01]  /*0e90*/  BSSY B0, `(.L_x_12871) ;  /* 0x000000a000007945 */ /* 0x000fe20003800000 */
[----:B------:R-:W-:Y:S05]  /*0ea0*/  @P2 BRA `(.L_x_12872) ;  /* 0x0000004000002947 */ /* 0x000fea0003800000 */
[----:B------:R-:W-:Y:S01]  /*0eb0*/  HFMA2.MMA R159, -RZ, RZ, 0, 0 ;  /* 0x00000000ff9f7435 */ /* 0x000fe200000001ff */
[----:B------:R-:W-:Y:S05]  /*0ec0*/  @!P0 BRA `(.L_x_12873) ;  /* 0x0000006000008947 */ /* 0x000fea0003800000 */
[----:B-----5:R-:W-:Y:S01]  /*0ed0*/  PRMT R159, RZ, 0x5410, R9 ;  /* 0x00005410ff9f7816 */ /* 0x020fe20000000009 */
[----:B------:R-:W-:Y:S05]  /*0ee0*/  BRA `(.L_x_12873) ;  /* 0x0000004000007947 */ /* 0x000fea0003800000 */
.L_x_12872:
[----:B-----5:R-:W-:Y:S02]  /*0ef0*/  PRMT R159, RZ, 0x5410, R5 ;  /* 0x00005410ff9f7816 */ /* 0x020fe40000000005 */
[----:B------:R-:W-:-:S03]  /*0f00*/  @P0 PRMT R2, RZ, 0x5410, R9 ;  /* 0x00005410ff020816 */ /* 0x000fc60000000009 */
[----:B------:R-:W-:-:S04]  /*0f10*/  FMUL.FTZ R159, R159, c[0x0][0x1ec] ;  /* 0x00007b009f9f7a20 */ /* 0x000fc80000410000 */
[----:B------:R-:W-:Y:S02]  /*0f20*/  @P0 FADD.FTZ R159, R2, R159 ;  /* 0x0000009f029f0221 */ /* 0x000fe40000010000 */
.L_x_12873:
[----:B------:R-:W-:Y:S05]  /*0f30*/  BSYNC B0 ;  /* 0x0000000000007941 */ /* 0x000fea0003800000 */
.L_x_12871:
[----:B------:R-:W-:Y:S01]  /*0f40*/  BSSY B0, `(.L_x_12874) ;  /* 0x000000a000007945 */ /* 0x000fe20003800000 */
[----:B------:R-:W-:Y:S05]  /*0f50*/  @P2 BRA `(.L_x_12875) ;  /* 0x0000004000002947 */ /* 0x000fea0003800000 */
[----:B------:R-:W-:Y:S01]  /*0f60*/  MOV R164, RZ ;  /* 0x000000ff00a47202 */ /* 0x000fe20000000f00 */
[----:B------:R-:W-:Y:S05]  /*0f70*/  @!P0 BRA `(.L_x_12876) ;  /* 0x0000006000008947 */ /* 0x000fea0003800000 */
[----:B-----5:R-:W-:Y:S01]  /*0f80*/  PRMT R164, RZ, 0x7610, R9 ;  /* 0x00007610ffa47816 */ /* 0x020fe20000000009 */
[----:B------:R-:W-:Y:S05]  /*0f90*/  BRA `(.L_x_12876) ;  /* 0x0000004000007947 */ /* 0x000fea0003800000 */
.L_x_12875:
[----:B-----5:R-:W-:Y:S02]  /*0fa0*/  PRMT R164, RZ, 0x7610, R5 ;  /* 0x00007610ffa47816 */ /* 0x020fe40000000005 */
[----:B------:R-:W-:-:S03]  /*0fb0*/  @P0 PRMT R3, RZ, 0x7610, R9 ;  /* 0x00007610ff030816 */ /* 0x000fc60000000009 */
[----:B------:R-:W-:-:S04]  /*0fc0*/  FMUL.FTZ R164, R164, c[0x0][0x1ec] ;  /* 0x00007b00a4a47a20 */ /* 0x000fc80000410000 */
[----:B------:R-:W-:Y:S02]  /*0fd0*/  @P0 FADD.FTZ R164, R3, R164 ;  /* 0x000000a403a40221 */ /* 0x000fe40000010000 */
.L_x_12876:
[----:B------:R-:W-:Y:S05]  /*0fe0*/  BSYNC B0 ;  /* 0x0000000000007941 */ /* 0x000fea0003800000 */
.L_x_12874:
[----:B------:R-:W-:Y:S01]  /*0ff0*/  BSSY B0, `(.L_x_12877) ;  /* 0x000000a000007945 */ /* 0x000fe20003800000 */
[----:B------:R-:W-:Y:S05]  /*1000*/  @P2 BRA `(.L_x_12878) ;  /* 0x0000004000002947 */ /* 0x000fea0003800000 */
[----:B------:R-:W-:Y:S01]  /*1010*/  HFMA2.MMA R154, -RZ, RZ, 0, 0 ;  /* 0x00000000ff9a7435 */ /* 0x000fe200000001ff */
[----:B------:R-:W-:Y:S05]  /*1020*/  @!P0 BRA `(.L_x_12879) ;  /* 0x0000006000008947 */ /* 0x000fea0003800000 */
[----:B-----5:R-:W-:Y:S01]  /*1030*/  PRMT R154, RZ, 0x5410, R10 ;  /* 0x00005410ff9a7816 */ /* 0x020fe2000000000a */
[----:B------:R-:W-:Y:S05]  /*1040*/  BRA `(.L_x_12879) ;  /* 0x0000004000007947 */ /* 0x000fea0003800000 */
.L_x_12878:
[----:B-----5:R-:W-:Y:S02]  /*1050*/  PRMT R154, RZ, 0x5410, R6 ;  /* 0x00005410ff9a7816 */ /* 0x020fe40000000006 */
[----:B------:R-:W-:-:S03]  /*1060*/  @P0 PRMT R3, RZ, 0x5410, R10 ;  /* 0x00005410ff030816 */ /* 0x000fc6000000000a */
[----:B------:R-:W-:-:S04]  /*1070*/  FMUL.FTZ R154, R154, c[0x0][0x1ec] ;  /* 0x00007b009a9a7a20 */ /* 0x000fc80000410000 */
[----:B------:R-:W-:Y:S02]  /*1080*/  @P0 FADD.FTZ R154, R3, R154 ;  /* 0x0000009a039a0221 */ /* 0x000fe40000010000 */
.L_x_12879:
[----:B------:R-:W-:Y:S05]  /*1090*/  BSYNC B0 ;  /* 0x0000000000007941 */ /* 0x000fea0003800000 */
.L_x_12877:
[----:B------:R-:W-:Y:S01]  /*10a0*/  BSSY B0, `(.L_x_12880) ;  /* 0x000000a000007945 */ /* 0x000fe20003800000 */
[----:B------:R-:W-:Y:S05]  /*10b0*/  @P2 BRA `(.L_x_12881) ;  /* 0x0000004000002947 */ /* 0x000fea0003800000 */
[----:B------:R-:W-:Y:S01]  /*10c0*/  MOV R155, RZ ;  /* 0x000000ff009b7202 */ /* 0x000fe20000000f00 */
[----:B------:R-:W-:Y:S05]  /*10d0*/  @!P0 BRA `(.L_x_12882) ;  /* 0x0000006000008947 */ /* 0x000fea0003800000 */
[----:B-----5:R-:W-:Y:S01]  /*10e0*/  PRMT R155, RZ, 0x7610, R10 ;  /* 0x00007610ff9b7816 */ /* 0x020fe2000000000a */
[----:B------:R-:W-:Y:S05]  /*10f0*/  BRA `(.L_x_12882) ;  /* 0x0000004000007947 */ /* 0x000fea0003800000 */
.L_x_12881:
[----:B-----5:R-:W-:Y:S02]  /*1100*/  PRMT R155, RZ, 0x7610, R6 ;  /* 0x00007610ff9b7816 */ /* 0x020fe40000000006 */
[----:B------:R-:W-:-:S03]  /*1110*/  @P0 PRMT R2, RZ, 0x7610, R10 ;  /* 0x00007610ff020816 */ /* 0x000fc6000000000a */
[----:B------:R-:W-:-:S04]  /*1120*/  FMUL.FTZ R155, R155, c[0x0][0x1ec] ;  /* 0x00007b009b9b7a20 */ /* 0x000fc80000410000 */
[----:B------:R-:W-:Y:S02]  /*1130*/  @P0 FADD.FTZ R155, R2, R155 ;  /* 0x0000009b029b0221 */ /* 0x000fe40000010000 */
.L_x_12882:
[----:B------:R-:W-:Y:S05]  /*1140*/  BSYNC B0 ;  /* 0x0000000000007941 */ /* 0x000fea0003800000 */
.L_x_12880:
[----:B------:R-:W-:Y:S01]  /*1150*/  BSSY B0, `(.L_x_12883) ;  /* 0x000000a000007945 */ /* 0x000fe20003800000 */
[----:B------:R-:W-:Y:S05]  /*1160*/  @P2 BRA `(.L_x_12884) ;  /* 0x0000004000002947 */ /* 0x000fea0003800000 */
[----:B------:R-:W-:Y:S01]  /*1170*/  HFMA2.MMA R161, -RZ, RZ, 0, 0 ;  /* 0x00000000ffa17435 */ /* 0x000fe200000001ff */
[----:B------:R-:W-:Y:S05]  /*1180*/  @!P0 BRA `(.L_x_12885) ;  /* 0x0000006000008947 */ /* 0x000fea0003800000 */
[----:B-----5:R-:W-:Y:S01]  /*1190*/  PRMT R161, RZ, 0x5410, R11 ;  /* 0x00005410ffa17816 */ /* 0x020fe2000000000b */
[----:B------:R-:W-:Y:S05]  /*11a0*/  BRA `(.L_x_12885) ;  /* 0x0000004000007947 */ /* 0x000fea0003800000 */
.L_x_12884:
[----:B-----5:R-:W-:Y:S02]  /*11b0*/  PRMT R161, RZ, 0x5410, R7 ;  /* 0x00005410ffa17816 */ /* 0x020fe40000000007 */
[----:B------:R-:W-:-:S03]  /*11c0*/  @P0 PRMT R2, RZ, 0x5410, R11 ;  /* 0x00005410ff020816 */ /* 0x000fc6000000000b */
[----:B------:R-:W-:-:S04]  /*11d0*/  FMUL.FTZ R161, R161, c[0x0][0x1ec] ;  /* 0x00007b00a1a17a20 */ /* 0x000fc80000410000 */
[----:B------:R-:W-:Y:S02]  /*11e0*/  @P0 FADD.FTZ R161, R2, R161 ;  /* 0x000000a102a10221 */ /* 0x000fe40000010000 */
.L_x_12885:
[----:B------:R-:W-:Y:S05]  /*11f0*/  BSYNC B0 ;  /* 0x0000000000007941 */ /* 0x000fea0003800000 */
.L_x_12883:
[----:B------:R-:W-:Y:S01]  /*1200*/  BSSY B0, `(.L_x_12886) ;  /* 0x000000a000007945 */ /* 0x000fe20003800000 */
[----:B------:R-:W-:Y:S05]  /*1210*/  @P2 BRA `(.L_x_12887) ;  /* 0x0000004000002947 */ /* 0x000fea0003800000 */
[----:B------:R-:W-:Y:S01]  /*1220*/  MOV R156, RZ ;  /* 0x000000ff009c7202 */ /* 0x000fe20000000f00 */
[----:B------:R-:W-:Y:S05]  /*1230*/  @!P0 BRA `(.L_x_12888) ;  /* 0x0000006000008947 */ /* 0x000fea0003800000 */
[----:B-----5:R-:W-:Y:S01]  /*1240*/  PRMT R156, RZ, 0x7610, R11 ;  /* 0x00007610ff9c7816 */ /* 0x020fe2000000000b */
[----:B------:R-:W-:Y:S05]  /*1250*/  BRA `(.L_x_12888) ;  /* 0x0000004000007947 */ /* 0x000fea0003800000 */
.L_x_12887:
[----:B-----5:R-:W-:Y:S02]  /*1260*/  PRMT R156, RZ, 0x7610, R7 ;  /* 0x00007610ff9c7816 */ /* 0x020fe40000000007 */
[----:B------:R-:W-:-:S03]  /*1270*/  @P0 PRMT R3, RZ, 0x7610, R11 ;  /* 0x00007610ff030816 */ /* 0x000fc6000000000b */
[----:B------:R-:W-:-:S04]  /*1280*/  FMUL.FTZ R156, R156, c[0x0][0x1ec] ;  /* 0x00007b009c9c7a20 */ /* 0x000fc80000410000 */
[----:B------:R-:W-:Y:S02]  /*1290*/  @P0 FADD.FTZ R156, R3, R156 ;  /* 0x0000009c039c0221 */ /* 0x000fe40000010000 */
.L_x_12888:
[----:B------:R-:W-:Y:S05]  /*12a0*/  BSYNC B0 ;  /* 0x0000000000007941 */ /* 0x000fea0003800000 */
.L_x_12886:
[----:B------:R-:W-:Y:S01]  /*12b0*/  @P1 IADD3 R145, R198, 0x40, RZ ;  /* 0x00000040c6911810 */ /* 0x000fe20007ffe0ff */
[-C--:B------:R-:W-:Y:S01]  /*12c0*/  IMAD.WIDE.U32 R2, R143, R212.reuse, c[0x0][0x188] ;  /* 0x000062008f027625 */ /* 0x080fe200078e00d4 */
        /* <DEDUP_REMOVED lines=16> */
.L_x_12890:
[----:B-----5:R-:W-:Y:S02]  /*13d0*/  PRMT R163, RZ, 0x5410, R4 ;  /* 0x00005410ffa37816 */ /* 0x020fe40000000004 */
[----:B0-----:R-:W-:-:S03]  /*13e0*/  @P0 PRMT R2, RZ, 0x5410, R8 ;  /* 0x00005410ff020816 */ /* 0x001fc60000000008 */
[----:B------:R-:W-:-:S04]  /*13f0*/  FMUL.FTZ R163, R163, c[0x0][0x1ec] ;  /* 0x00007b00a3a37a20 */ /* 0x000fc80000410000 */
[----:B------:R-:W-:Y:S02]  /*1400*/  @P0 FADD.FTZ R163, R2, R163 ;  /* 0x000000a302a30221 */ /* 0x000fe40000010000 */
.L_x_12891:
[----:B------:R-:W-:Y:S05]  /*1410*/  BSYNC B0 ;  /* 0x0000000000007941 */ /* 0x000fea0003800000 */
.L_x_12889:
[----:B------:R-:W-:Y:S01]  /*1420*/  BSSY B0, `(.L_x_12892) ;  /* 0x000000a000007945 */ /* 0x000fe20003800000 */
[----:B------:R-:W-:Y:S05]  /*1430*/  @P2 BRA `(.L_x_12893) ;  /* 0x0000004000002947 */ /* 0x000fea0003800000 */
[----:B------:R-:W-:Y:S01]  /*1440*/  MOV R160, RZ ;  /* 0x000000ff00a07202 */ /* 0x000fe20000000f00 */
[----:B------:R-:W-:Y:S05]  /*1450*/  @!P0 BRA `(.L_x_12894) ;  /* 0x0000006000008947 */ /* 0x000fea0003800000 */
[----:B-----5:R-:W-:Y:S01]  /*1460*/  PRMT R160, RZ, 0x7610, R8 ;  /* 0x00007610ffa07816 */ /* 0x020fe20000000008 */
[----:B------:R-:W-:Y:S05]  /*1470*/  BRA `(.L_x_12894) ;  /* 0x0000004000007947 */ /* 0x000fea0003800000 */
.L_x_12893:
[----:B-----5:R-:W-:Y:S02]  /*1480*/  PRMT R160, RZ, 0x7610, R4 ;  /* 0x00007610ffa07816 */ /* 0x020fe40000000004 */
[----:B0-----:R-:W-:-:S03]  /*1490*/  @P0 PRMT R3, RZ, 0x7610, R8 ;  /* 0x00007610ff030816 */ /* 0x001fc60000000008 */
[----:B------:R-:W-:-:S04]  /*14a0*/  FMUL.FTZ R160, R160, c[0x0][0x1ec] ;  /* 0x00007b00a0a07a20 */ /* 0x000fc80000410000 */
[----:B------:R-:W-:Y:S02]  /*14b0*/  @P0 FADD.FTZ R160, R3, R160 ;  /* 0x000000a003a00221 */ /* 0x000fe40000010000 */
.L_x_12894:
[----:B------:R-:W-:Y:S05]  /*14c0*/  BSYNC B0 ;  /* 0x0000000000007941 */ /* 0x000fea0003800000 */
.L_x_12892:
[----:B------:R-:W-:Y:S01]  /*14d0*/  BSSY B0, `(.L_x_12895) ;  /* 0x000000a000007945 */ /* 0x000fe20003800000 */
[----:B------:R-:W-:Y:S05]  /*14e0*/  @P2 BRA `(.L_x_12896) ;  /* 0x0000004000002947 */ /* 0x000fea0003800000 */
[----:B------:R-:W-:Y:S01]  /*14f0*/  HFMA2.MMA R149, -RZ, RZ, 0, 0 ;  /* 0x00000000ff957435 */ /* 0x000fe200000001ff */
[----:B------:R-:W-:Y:S05]  /*1500*/  @!P0 BRA `(.L_x_12897) ;  /* 0x0000006000008947 */ /* 0x000fea0003800000 */
[----:B-----5:R-:W-:Y:S01]  /*1510*/  PRMT R149, RZ, 0x5410, R9 ;  /* 0x00005410ff957816 */ /* 0x020fe20000000009 */
[----:B------:R-:W-:Y:S05]  /*1520*/  BRA `(.L_x_12897) ;  /* 0x0000004000007947 */ /* 0x000fea0003800000 */
.L_x_12896:
[----:B-----5:R-:W-:Y:S02]  /*1530*/  PRMT R149, RZ, 0x5410, R5 ;  /* 0x00005410ff957816 */ /* 0x020fe40000000005 */
[----:B0-----:R-:W-:-:S03]  /*1540*/  @P0 PRMT R2, RZ, 0x5410, R9 ;  /* 0x00005410ff020816 */ /* 0x001fc60000000009 */
[----:B------:R-:W-:-:S04]  /*1550*/  FMUL.FTZ R149, R149, c[0x0][0x1ec] ;  /* 0x00007b0095957a20 */ /* 0x000fc80000410000 */
[----:B------:R-:W-:Y:S02]  /*1560*/  @P0 FADD.FTZ R149, R2, R149 ;  /* 0x0000009502950221 */ /* 0x000fe40000010000 */
.L_x_12897:
[----:B------:R-:W-:Y:S05]  /*1570*/  BSYNC B0 ;  /* 0x0000000000007941 */ /* 0x000fea0003800000 */
.L_x_12895:
[----:B------:R-:W-:Y:S01]  /*1580*/  BSSY B0, `(.L_x_12898) ;  /* 0x000000a000007945 */ /* 0x000fe20003800000 */
[----:B------:R-:W-:Y:S05]  /*1590*/  @P2 BRA `(.L_x_12899) ;  /* 0x0000004000002947 */ /* 0x000fea0003800000 */
[----:B0-----:R-:W-:Y:S01]  /*15a0*/  MOV R150, RZ ;  /* 0x000000ff00967202 */ /* 0x001fe20000000f00 */
[----:B------:R-:W-:Y:S05]  /*15b0*/  @!P0 BRA `(.L_x_12900) ;  /* 0x0000006000008947 */ /* 0x000fea0003800000 */
[----:B-----5:R-:W-:Y:S01]  /*15c0*/  PRMT R150, RZ, 0x7610, R9 ;  /* 0x00007610ff967816 */ /* 0x020fe20000000009 */
[----:B------:R-:W-:Y:S05]  /*15d0*/  BRA `(.L_x_12900) ;  /* 0x0000004000007947 */ /* 0x000fea0003800000 */
.L_x_12899:
[----:B0----5:R-:W-:Y:S02]  /*15e0*/  PRMT R150, RZ, 0x7610, R5 ;  /* 0x00007610ff967816 */ /* 0x021fe40000000005 */
[----:B------:R-:W-:-:S03]  /*15f0*/  @P0 PRMT R3, RZ, 0x7610, R9 ;  /* 0x00007610ff030816 */ /* 0x000fc60000000009 */
[----:B------:R-:W-:-:S04]  /*1600*/  FMUL.FTZ R150, R150, c[0x0][0x1ec] ;  /* 0x00007b0096967a20 */ /* 0x000fc80000410000 */
[----:B------:R-:W-:Y:S02]  /*1610*/  @P0 FADD.FTZ R150, R3, R150 ;  /* 0x0000009603960221 */ /* 0x000fe40000010000 */
.L_x_12900:
[----:B------:R-:W-:Y:S05]  /*1620*/  BSYNC B0 ;  /* 0x0000000000007941 */ /* 0x000fea0003800000 */
.L_x_12898:
[----:B------:R-:W-:Y:S01]  /*1630*/  BSSY B0, `(.L_x_12901) ;  /* 0x000000a000007945 */ /* 0x000fe20003800000 */
[----:B------:R-:W-:Y:S05]  /*1640*/  @P2 BRA `(.L_x_12902) ;  /* 0x0000004000002947 */ /* 0x000fea0003800000 */
[----:B------:R-:W-:Y:S01]  /*1650*/  HFMA2.MMA R158, -RZ, RZ, 0, 0 ;  /* 0x00000000ff9e7435 */ /* 0x000fe200000001ff */
[----:B------:R-:W-:Y:S05]  /*1660*/  @!P0 BRA `(.L_x_12903) ;  /* 0x0000006000008947 */ /* 0x000fea0003800000 */
[----:B-----5:R-:W-:Y:S01]  /*1670*/  PRMT R158, RZ, 0x5410, R10 ;  /* 0x00005410ff9e7816 */ /* 0x020fe2000000000a */
[----:B------:R-:W-:Y:S05]  /*1680*/  BRA `(.L_x_12903) ;  /* 0x0000004000007947 */ /* 0x000fea0003800000 */
.L_x_12902:
[----:B-----5:R-:W-:Y:S02]  /*1690*/  PRMT R158, RZ, 0x5410, R6 ;  /* 0x00005410ff9e7816 */ /* 0x020fe40000000006 */
[----:B------:R-:W-:-:S03]  /*16a0*/  @P0 PRMT R3, RZ, 0x5410, R10 ;  /* 0x00005410ff030816 */ /* 0x000fc6000000000a */
[----:B------:R-:W-:-:S04]  /*16b0*/  FMUL.FTZ R158, R158, c[0x0][0x1ec] ;  /* 0x00007b009e9e7a20 */ /* 0x000fc80000410000 */
[----:B------:R-:W-:Y:S02]  /*16c0*/  @P0 FADD.FTZ R158, R3, R158 ;  /* 0x0000009e039e0221 */ /* 0x000fe40000010000 */
.L_x_12903:
[----:B------:R-:W-:Y:S05]  /*16d0*/  BSYNC B0 ;  /* 0x0000000000007941 */ /* 0x000fea0003800000 */
.L_x_12901:
[----:B------:R-:W-:Y:S01]  /*16e0*/  BSSY B0, `(.L_x_12904) ;  /* 0x000000a000007945 */ /* 0x000fe20003800000 */
[----:B------:R-:W-:Y:S05]  /*16f0*/  @P2 BRA `(.L_x_12905) ;  /* 0x0000004000002947 */ /* 0x000fea0003800000 */
[----:B------:R-:W-:Y:S01]  /*1700*/  MOV R151, RZ ;  /* 0x000000ff00977202 */ /* 0x000fe20000000f00 */
[----:B------:R-:W-:Y:S05]  /*1710*/  @!P0 BRA `(.L_x_12906) ;  /* 0x0000006000008947 */ /* 0x000fea0003800000 */
[----:B-----5:R-:W-:Y:S01]  /*1720*/  PRMT R151, RZ, 0x7610, R10 ;  /* 0x00007610ff977816 */ /* 0x020fe2000000000a */
[----:B------:R-:W-:Y:S05]  /*1730*/  BRA `(.L_x_12906) ;  /* 0x0000004000007947 */ /* 0x000fea0003800000 */
.L_x_12905:
[----:B-----5:R-:W-:Y:S02]  /*1740*/  PRMT R151, RZ, 0x7610, R6 ;  /* 0x00007610ff977816 */ /* 0x020fe40000000006 */
[----:B------:R-:W-:-:S03]  /*1750*/  @P0 PRMT R2, RZ, 0x7610, R10 ;  /* 0x00007610ff020816 */ /* 0x000fc6000000000a */
[----:B------:R-:W-:-:S04]  /*1760*/  FMUL.FTZ R151, R151, c[0x0][0x1ec] ;  /* 0x00007b0097977a20 */ /* 0x000fc80000410000 */
[----:B------:R-:W-:Y:S02]  /*1770*/  @P0 FADD.FTZ R151, R2, R151 ;  /* 0x0000009702970221 */ /* 0x000fe40000010000 */
.L_x_12906:
[----:B------:R-:W-:Y:S05]  /*1780*/  BSYNC B0 ;  /* 0x0000000000007941 */ /* 0x000fea0003800000 */
.L_x_12904:
[----:B------:R-:W-:Y:S01]  /*1790*/  BSSY B0, `(.L_x_12907) ;  /* 0x000000a000007945 */ /* 0x000fe20003800000 */
[----:B------:R-:W-:Y:S05]  /*17a0*/  @P2 BRA `(.L_x_12908) ;  /* 0x0000004000002947 */ /* 0x000fea0003800000 */
[----:B------:R-:W-:Y:S01]  /*17b0*/  HFMA2.MMA R157, -RZ, RZ, 0, 0 ;  /* 0x00000000ff9d7435 */ /* 0x000fe200000001ff */
[----:B------:R-:W-:Y:S05]  /*17c0*/  @!P0 BRA `(.L_x_12909) ;  /* 0x0000006000008947 */ /* 0x000fea0003800000 */
[----:B-----5:R-:W-:Y:S01]  /*17d0*/  PRMT R157, RZ, 0x5410, R11 ;  /* 0x00005410ff9d7816 */ /* 0x020fe2000000000b */
[----:B------:R-:W-:Y:S05]  /*17e0*/  BRA `(.L_x_12909) ;  /* 0x0000004000007947 */ /* 0x000fea0003800000 */
.L_x_12908:
[----:B-----5:R-:W-:Y:S02]  /*17f0*/  PRMT R157, RZ, 0x5410, R7 ;  /* 0x00005410ff9d7816 */ /* 0x020fe40000000007 */
[----:B------:R-:W-:-:S03]  /*1800*/  @P0 PRMT R2, RZ, 0x5410, R11 ;  /* 0x00005410ff020816 */ /* 0x000fc6000000000b */
[----:B------:R-:W-:-:S04]  /*1810*/  FMUL.FTZ R157, R157, c[0x0][0x1ec] ;  /* 0x00007b009d9d7a20 */ /* 0x000fc80000410000 */
[----:B------:R-:W-:Y:S02]  /*1820*/  @P0 FADD.FTZ R157, R2, R157 ;  /* 0x0000009d029d0221 */ /* 0x000fe40000010000 */
.L_x_12909:
[----:B------:R-:W-:Y:S05]  /*1830*/  BSYNC B0 ;  /* 0x0000000000007941 */ /* 0x000fea0003800000 */
.L_x_12907:
[----:B------:R-:W-:Y:S01]  /*1840*/  BSSY B0, `(.L_x_12910) ;  /* 0x000000a000007945 */ /* 0x000fe20003800000 */
[----:B------:R-:W-:Y:S05]  /*1850*/  @P2 BRA `(.L_x_12911) ;  /* 0x0000004000002947 */ /* 0x000fea0003800000 */
[----:B------:R-:W-:Y:S01]  /*1860*/  MOV R152, RZ ;  /* 0x000000ff00987202 */ /* 0x000fe20000000f00 */
[----:B------:R-:W-:Y:S05]  /*1870*/  @!P0 BRA `(.L_x_12912) ;  /* 0x0000006000008947 */ /* 0x000fea0003800000 */
[----:B-----5:R-:W-:Y:S01]  /*1880*/  PRMT R152, RZ, 0x7610, R11 ;  /* 0x00007610ff987816 */ /* 0x020fe2000000000b */
[----:B------:R-:W-:Y:S05]  /*1890*/  BRA `(.L_x_12912) ;  /* 0x0000004000007947 */ /* 0x000fea0003800000 */
.L_x_12911:
[----:B-----5:R-:W-:Y:S02]  /*18a0*/  PRMT R152, RZ, 0x7610, R7 ;  /* 0x00007610ff987816 */ /* 0x020fe40000000007 */
[----:B------:R-:W-:-:S03]  /*18b0*/  @P0 PRMT R3, RZ, 0x7610, R11 ;  /* 0x00007610ff030816 */ /* 0x000fc6000000000b */
[----:B------:R-:W-:-:S04]  /*18c0*/  FMUL.FTZ R152, R152, c[0x0][0x1ec] ;  /* 0x00007b0098987a20 */ /* 0x000fc80000410000 */
[----:B------:R-:W-:Y:S02]  /*18d0*/  @P0 FADD.FTZ R152, R3, R152 ;  /* 0x0000009803980221 */ /* 0x000fe40000010000 */
.L_x_12912:
[----:B------:R-:W-:Y:S05]  /*18e0*/  BSYNC B0 ;  /* 0x0000000000007941 */ /* 0x000fea0003800000 */
.L_x_12910:
        /* <DEDUP_REMOVED lines=18> */
.L_x_12914:
[----:B-----5:R-:W-:Y:S02]  /*1a10*/  PRMT R174, RZ, 0x5410, R4 ;  /* 0x00005410ffae7816 */ /* 0x020fe40000000004 */
[----:B0-----:R-:W-:-:S03]  /*1a20*/  @P0 PRMT R3, RZ, 0x5410, R8 ;  /* 0x00005410ff030816 */ /* 0x001fc60000000008 */
[----:B------:R-:W-:-:S04]  /*1a30*/  FMUL.FTZ R174, R174, c[0x0][0x1ec] ;  /* 0x00007b00aeae7a20 */ /* 0x000fc80000410000 */
[----:B------:R-:W-:Y:S02]  /*1a40*/  @P0 FADD.FTZ R174, R3, R174 ;  /* 0x000000ae03ae0221 */ /* 0x000fe40000010000 */
.L_x_12915:
[----:B------:R-:W-:Y:S05]  /*1a50*/  BSYNC B0 ;  /* 0x0000000000007941 */ /* 0x000fea0003800000 */
.L_x_12913:
[----:B------:R-:W-:Y:S01]  /*1a60*/  BSSY B0, `(.L_x_12916) ;  /* 0x000000a000007945 */ /* 0x000fe20003800000 */
[----:B------:R-:W-:Y:S05]  /*1a70*/  @P2 BRA `(.L_x_12917) ;  /* 0x0000004000002947 */ /* 0x000fea0003800000 */
[----:B0-----:R-:W-:Y:S01]  /*1a80*/  MOV R169, RZ ;  /* 0x000000ff00a97202 */ /* 0x001fe20000000f00 */
[----:B------:R-:W-:Y:S05]  /*1a90*/  @!P0 BRA `(.L_x_12918) ;  /* 0x0000006000008947 */ /* 0x000fea0003800000 */
[----:B-----5:R-:W-:Y:S01]  /*1aa0*/  PRMT R169, RZ, 0x7610, R8 ;  /* 0x00007610ffa97816 */ /* 0x020fe20000000008 */
[----:B------:R-:W-:Y:S05]  /*1ab0*/  BRA `(.L_x_12918) ;  /* 0x0000004000007947 */ /* 0x000fea0003800000 */
.L_x_12917:
[----:B0----5:R-:W-:Y:S02]  /*1ac0*/  PRMT R169, RZ, 0x7610, R4 ;  /* 0x00007610ffa97816 */ /* 0x021fe40000000004 */
[----:B------:R-:W-:-:S03]  /*1ad0*/  @P0 PRMT R2, RZ, 0x7610, R8 ;  /* 0x00007610ff020816 */ /* 0x000fc60000000008 */
[----:B------:R-:W-:-:S04]  /*1ae0*/  FMUL.FTZ R169, R169, c[0x0][0x1ec] ;  /* 0x00007b00a9a97a20 */ /* 0x000fc80000410000 */
[----:B------:R-:W-:Y:S02]  /*1af0*/  @P0 FADD.FTZ R169, R2, R169 ;  /* 0x000000a902a90221 */ /* 0x000fe40000010000 */
.L_x_12918:
[----:B------:R-:W-:Y:S05]  /*1b00*/  BSYNC B0 ;  /* 0x0000000000007941 */ /* 0x000fea0003800000 */
.L_x_12916:
[----:B------:R-:W-:Y:S01]  /*1b10*/  BSSY B0, `(.L_x_12919) ;  /* 0x000000a000007945 */ /* 0x000fe20003800000 */
[----:B------:R-:W-:Y:S05]  /*1b20*/  @P2 BRA `(.L_x_12920) ;  /* 0x0000004000002947 */ /* 0x000fea0003800000 */
[----:B------:R-:W-:Y:S01]  /*1b30*/  HFMA2.MMA R172, -RZ, RZ, 0, 0 ;  /* 0x00000000ffac7435 */ /* 0x000fe200000001ff */
[----:B------:R-:W-:Y:S05]  /*1b40*/  @!P0 BRA `(.L_x_12921) ;  /* 0x0000006000008947 */ /* 0x000fea0003800000 */
[----:B-----5:R-:W-:Y:S01]  /*1b50*/  PRMT R172, RZ, 0x5410, R9 ;  /* 0x00005410ffac7816 */ /* 0x020fe20000000009 */
[----:B------:R-:W-:Y:S05]  /*1b60*/  BRA `(.L_x_12921) ;  /* 0x0000004000007947 */ /* 0x000fea0003800000 */
.L_x_12920:
[----:B-----5:R-:W-:Y:S02]  /*1b70*/  PRMT R172, RZ, 0x5410, R5 ;  /* 0x00005410ffac7816 */ /* 0x020fe40000000005 */
[----:B------:R-:W-:-:S03]  /*1b80*/  @P0 PRMT R3, RZ, 0x5410, R9 ;  /* 0x00005410ff030816 */ /* 0x000fc60000000009 */
[----:B------:R-:W-:-:S04]  /*1b90*/  FMUL.FTZ R172, R172, c[0x0][0x1ec] ;  /* 0x00007b00acac7a20 */ /* 0x000fc80000410000 */
[----:B------:R-:W-:Y:S02]  /*1ba0*/  @P0 FADD.FTZ R172, R3, R172 ;  /* 0x000000ac03ac0221 */ /* 0x000fe40000010000 */
.L_x_12921:
[----:B------:R-:W-:Y:S05]  /*1bb0*/  BSYNC B0 ;  /* 0x0000000000007941 */ /* 0x000fea0003800000 */
.L_x_12919:
[----:B------:R-:W-:Y:S01]  /*1bc0*/  BSSY B0, `(.L_x_12922) ;  /* 0x000000a000007945 */ /* 0x000fe20003800000 */
[----:B------:R-:W-:Y:S05]  /*1bd0*/  @P2 BRA `(.L_x_12923) ;  /* 0x0000004000002947 */ /* 0x000fea0003800000 */
[----:B------:R-:W-:Y:S01]  /*1be0*/  MOV R171, RZ ;  /* 0x000000ff00ab7202 */ /* 0x000fe20000000f00 */
[----:B------:R-:W-:Y:S05]  /*1bf0*/  @!P0 BRA `(.L_x_12924) ;  /* 0x0000006000008947 */ /* 0x000fea0003800000 */
[----:B-----5:R-:W-:Y:S01]  /*1c00*/  PRMT R171, RZ, 0x7610, R9 ;  /* 0x00007610ffab7816 */ /* 0x020fe20000000009 */
[----:B------:R-:W-:Y:S05]  /*1c10*/  BRA `(.L_x_12924) ;  /* 0x0000004000007947 */ /* 0x000fea0003800000 */
.L_x_12923:
[----:B-----5:R-:W-:Y:S02]  /*1c20*/  PRMT R171, RZ, 0x7610, R5 ;  /* 0x00007610ffab7816 */ /* 0x020fe40000000005 */
[----:B------:R-:W-:-:S03]  /*1c30*/  @P0 PRMT R2, RZ, 0x7610, R9 ;  /* 0x00007610ff020816 */ /* 0x000fc60000000009 */
[----:B------:R-:W-:-:S04]  /*1c40*/  FMUL.FTZ R171, R171, c[0x0][0x1ec] ;  /* 0x00007b00abab7a20 */ /* 0x000fc80000410000 */
[----:B------:R-:W-:Y:S02]  /*1c50*/  @P0 FADD.FTZ R171, R2, R171 ;  /* 0x000000ab02ab0221 */ /* 0x000fe40000010000 */
.L_x_12924:
[----:B------:R-:W-:Y:S05]  /*1c60*/  BSYNC B0 ;  /* 0x0000000000007941 */ /* 0x000fea0003800000 */
.L_x_12922:
[----:B------:R-:W-:Y:S01]  /*1c70*/  BSSY B0, `(.L_x_12925) ;  /* 0x000000a000007945 */ /* 0x000fe20003800000 */
[----:B------:R-:W-:Y:S05]  /*1c80*/  @P2 BRA `(.L_x_12926) ;  /* 0x0000004000002947 */ /* 0x000fea0003800000 */
[----:B------:R-:W-:Y:S01]  /*1c90*/  HFMA2.MMA R167, -RZ, RZ, 0, 0 ;  /* 0x00000000ffa77435 */ /* 0x000fe200000001ff */
[----:B------:R-:W-:Y:S05]  /*1ca0*/  @!P0 BRA `(.L_x_12927) ;  /* 0x0000006000008947 */ /* 0x000fea0003800000 */
[----:B-----5:R-:W-:Y:S01]  /*1cb0*/  PRMT R167, RZ, 0x5410, R10 ;  /* 0x00005410ffa77816 */ /* 0x020fe2000000000a */
[----:B------:R-:W-:Y:S05]  /*1cc0*/  BRA `(.L_x_12927) ;  /* 0x0000004000007947 */ /* 0x000fea0003800000 */
.L_x_12926:
[----:B-----5:R-:W-:Y:S02]  /*1cd0*/  PRMT R167, RZ, 0x5410, R6 ;  /* 0x00005410ffa77816 */ /* 0x020fe40000000006 */
[----:B------:R-:W-:-:S03]  /*1ce0*/  @P0 PRMT R2, RZ, 0x5410, R10 ;  /* 0x00005410ff020816 */ /* 0x000fc6000000000a */
[----:B------:R-:W-:-:S04]  /*1cf0*/  FMUL.FTZ R167, R167, c[0x0][0x1ec] ;  /* 0x00007b00a7a77a20 */ /* 0x000fc80000410000 */
[----:B------:R-:W-:Y:S02]  /*1d00*/  @P0 FADD.FTZ R167, R2, R167 ;  /* 0x000000a702a70221 */ /* 0x000fe40000010000 */
.L_x_12927:
[----:B------:R-:W-:Y:S05]  /*1d10*/  BSYNC B0 ;  /* 0x0000000000007941 */ /* 0x000fea0003800000 */
.L_x_12925:
[----:B------:R-:W-:Y:S01]  /*1d20*/  BSSY B0, `(.L_x_12928) ;  /* 0x000000a000007945 */ /* 0x000fe20003800000 */
[----:B------:R-:W-:Y:S05]  /*1d30*/  @P2 BRA `(.L_x_12929) ;  /* 0x0000004000002947 */ /* 0x000fea0003800000 */
[----:B------:R-:W-:Y:S01]  /*1d40*/  MOV R168, RZ ;  /* 0x000000ff00a87202 */ /* 0x000fe20000000f00 */
[----:B------:R-:W-:Y:S05]  /*1d50*/  @!P0 BRA `(.L_x_12930) ;  /* 0x0000006000008947 */ /* 0x000fea0003800000 */
[----:B-----5:R-:W-:Y:S01]  /*1d60*/  PRMT R168, RZ, 0x7610, R10 ;  /* 0x00007610ffa87816 */ /* 0x020fe2000000000a */
[----:B------:R-:W-:Y:S05]  /*1d70*/  BRA `(.L_x_12930) ;  /* 0x0000004000007947 */ /* 0x000fea0003800000 */
.L_x_12929:
[----:B-----5:R-:W-:Y:S02]  /*1d80*/  PRMT R168, RZ, 0x7610, R6 ;  /* 0x00007610ffa87816 */ /* 0x020fe40000000006 */
[----:B------:R-:W-:-:S03]  /*1d90*/  @P0 PRMT R3, RZ, 0x7610, R10 ;  /* 0x00007610ff030816 */ /* 0x000fc6000000000a */
[----:B------:R-:W-:-:S04]  /*1da0*/  FMUL.FTZ R168, R168, c[0x0][0x1ec] ;  /* 0x00007b00a8a87a20 */ /* 0x000fc80000410000 */
[----:B------:R-:W-:Y:S02]  /*1db0*/  @P0 FADD.FTZ R168, R3, R168 ;  /* 0x000000a803a80221 */ /* 0x000fe40000010000 */
.L_x_12930:
[----:B------:R-:W-:Y:S05]  /*1dc0*/  BSYNC B0 ;  /* 0x0000000000007941 */ /* 0x000fea0003800000 */
.L_x_12928:
[----:B------:R-:W-:Y:S01]  /*1dd0*/  BSSY B0, `(.L_x_12931) ;  /* 0x000000a000007945 */ /* 0x000fe20003800000 */
[----:B------:R-:W-:Y:S05]  /*1de0*/  @P2 BRA `(.L_x_12932) ;  /* 0x0000004000002947 */ /* 0x000fea0003800000 */
[----:B------:R-:W-:Y:S01]  /*1df0*/  HFMA2.MMA R173, -RZ, RZ, 0, 0 ;  /* 0x00000000ffad7435 */ /* 0x000fe200000001ff */
[----:B------:R-:W-:Y:S05]  /*1e00*/  @!P0 BRA `(.L_x_12933) ;  /* 0x0000006000008947 */ /* 0x000fea0003800000 */
[----:B-----5:R-:W-:Y:S01]  /*1e10*/  PRMT R173, RZ, 0x5410, R11 ;  /* 0x00005410ffad7816 */ /* 0x020fe2000000000b */
[----:B------:R-:W-:Y:S05]  /*1e20*/  BRA `(.L_x_12933) ;  /* 0x0000004000007947 */ /* 0x000fea0003800000 */
.L_x_12932:
[----:B-----5:R-:W-:Y:S02]  /*1e30*/  PRMT R173, RZ, 0x5410, R7 ;  /* 0x00005410ffad7816 */ /* 0x020fe40000000007 */
[----:B------:R-:W-:-:S03]  /*1e40*/  @P0 PRMT R2, RZ, 0x5410, R11 ;  /* 0x00005410ff020816 */ /* 0x000fc6000000000b */
[----:B------:R-:W-:-:S04]  /*1e50*/  FMUL.FTZ R173, R173, c[0x0][0x1ec] ;  /* 0x00007b00adad7a20 */ /* 0x000fc80000410000 */
[----:B------:R-:W-:Y:S02]  /*1e60*/  @P0 FADD.FTZ R173, R2, R173 ;  /* 0x000000ad02ad0221 */ /* 0x000fe40000010000 */
.L_x_12933:
[----:B------:R-:W-:Y:S05]  /*1e70*/  BSYNC B0 ;  /* 0x0000000000007941 */ /* 0x000fea0003800000 */
.L_x_12931:
[----:B------:R-:W-:Y:S01]  /*1e80*/  BSSY B0, `(.L_x_12934) ;  /* 0x000000a000007945 */ /* 0x000fe20003800000 */
[----:B------:R-:W-:Y:S05]  /*1e90*/  @P2 BRA `(.L_x_12935) ;  /* 0x0000004000002947 */ /* 0x000fea0003800000 */
[----:B------:R-:W-:Y:S01]  /*1ea0*/  MOV R170, RZ ;  /* 0x000000ff00aa7202 */ /* 0x000fe20000000f00 */
[----:B------:R-:W-:Y:S05]  /*1eb0*/  @!P0 BRA `(.L_x_12936) ;  /* 0x0000006000008947 */ /* 0x000fea0003800000 */
[----:B-----5:R-:W-:Y:S01]  /*1ec0*/  PRMT R170, RZ, 0x7610, R11 ;  /* 0x00007610ffaa7816 */ /* 0x020fe2000000000b */
[----:B------:R-:W-:Y:S05]  /*1ed0*/  BRA `(.L_x_12936) ;  /* 0x0000004000007947 */ /* 0x000fea0003800000 */
.L_x_12935:
[----:B-----5:R-:W-:Y:S02]  /*1ee0*/  PRMT R170, RZ, 0x7610, R7 ;  /* 0x00007610ffaa7816 */ /* 0x020fe40000000007 */
[----:B------:R-:W-:-:S03]  /*1ef0*/  @P0 PRMT R3, RZ, 0x7610, R11 ;  /* 0x00007610ff030816 */ /* 0x000fc6000000000b */
[----:B------:R-:W-:-:S04]  /*1f00*/  FMUL.FTZ R170, R170, c[0x0][0x1ec] ;  /* 0x00007b00aaaa7a20 */ /* 0x000fc80000410000 */
[----:B------:R-:W-:Y:S02]  /*1f10*/  @P0 FADD.FTZ R170, R3, R170 ;  /* 0x000000aa03aa0221 */ /* 0x000fe40000010000 */
.L_x_12936:
[----:B------:R-:W-:Y:S05]  /*1f20*/  BSYNC B0 ;  /* 0x0000000000007941 */ /* 0x000fea0003800000 */
.L_x_12934:
        /* <DEDUP_REMOVED lines=18> */
.L_x_12938:
[----:B-----5:R-:W-:Y:S02]  /*2050*/  PRMT R182, RZ, 0x5410, R4 ;  /* 0x00005410ffb67816 */ /* 0x020fe40000000004 */
[----:B0-----:R-:W-:-:S03]  /*2060*/  @P0 PRMT R3, RZ, 0x5410, R8 ;  /* 0x00005410ff030816 */ /* 0x001fc60000000008 */
[----:B------:R-:W-:-:S04]  /*2070*/  FMUL.FTZ R182, R182, c[0x0][0x1ec] ;  /* 0x00007b00b6b67a20 */ /* 0x000fc80000410000 */
[----:B------:R-:W-:Y:S02]  /*2080*/  @P0 FADD.FTZ R182, R3, R182 ;  /* 0x000000b603b60221 */ /* 0x000fe40000010000 */
.L_x_12939:
[----:B------:R-:W-:Y:S05]  /*2090*/  BSYNC B0 ;  /* 0x0000000000007941 */ /* 0x000fea0003800000 */
.L_x_12937:
[----:B------:R-:W-:Y:S01]  /*20a0*/  BSSY B0, `(.L_x_12940) ;  /* 0x000000a000007945 */ /* 0x000fe20003800000 */
[----:B------:R-:W-:Y:S05]  /*20b0*/  @P2 BRA `(.L_x_12941) ;  /* 0x0000004000002947 */ /* 0x000fea0003800000 */
[----:B------:R-:W-:Y:S01]  /*20c0*/  MOV R183, RZ ;  /* 0x000000ff00b77202 */ /* 0x000fe20000000f00 */
[----:B------:R-:W-:Y:S05]  /*20d0*/  @!P0 BRA `(.L_x_12942) ;  /* 0x0000006000008947 */ /* 0x000fea0003800000 */
[----:B-----5:R-:W-:Y:S01]  /*20e0*/  PRMT R183, RZ, 0x7610, R8 ;  /* 0x00007610ffb77816 */ /* 0x020fe20000000008 */
[----:B------:R-:W-:Y:S05]  /*20f0*/  BRA `(.L_x_12942) ;  /* 0x0000004000007947 */ /* 0x000fea0003800000 */
.L_x_12941:
[----:B-----5:R-:W-:Y:S02]  /*2100*/  PRMT R183, RZ, 0x7610, R4 ;  /* 0x00007610ffb77816 */ /* 0x020fe40000000004 */
[----:B0-----:R-:W-:-:S03]  /*2110*/  @P0 PRMT R2, RZ, 0x7610, R8 ;  /* 0x00007610ff020816 */ /* 0x001fc60000000008 */
[----:B------:R-:W-:-:S04]  /*2120*/  FMUL.FTZ R183, R183, c[0x0][0x1ec] ;  /* 0x00007b00b7b77a20 */ /* 0x000fc80000410000 */
[----:B------:R-:W-:Y:S02]  /*2130*/  @P0 FADD.FTZ R183, R2, R183 ;  /* 0x000000b702b70221 */ /* 0x000fe40000010000 */
.L_x_12942:
[----:B------:R-:W-:Y:S05]  /*2140*/  BSYNC B0 ;  /* 0x0000000000007941 */ /* 0x000fea0003800000 */
.L_x_12940:
[----:B------:R-:W-:Y:S01]  /*2150*/  BSSY B0, `(.L_x_12943) ;  /* 0x000000a000007945 */ /* 0x000fe20003800000 */
[----:B------:R-:W-:Y:S05]  /*2160*/  @P2 BRA `(.L_x_12944) ;  /* 0x0000004000002947 */ /* 0x000fea0003800000 */
[----:B------:R-:W-:Y:S01]  /*2170*/  HFMA2.MMA R178, -RZ, RZ, 0, 0 ;  /* 0x00000000ffb27435 */ /* 0x000fe200000001ff */
[----:B------:R-:W-:Y:S05]  /*2180*/  @!P0 BRA `(.L_x_12945) ;  /* 0x0000006000008947 */ /* 0x000fea0003800000 */
[----:B-----5:R-:W-:Y:S01]  /*2190*/  PRMT R178, RZ, 0x5410, R9 ;  /* 0x00005410ffb27816 */ /* 0x020fe20000000009 */
[----:B------:R-:W-:Y:S05]  /*21a0*/  BRA `(.L_x_12945) ;  /* 0x0000004000007947 */ /* 0x000fea0003800000 */
.L_x_12944:
[----:B-----5:R-:W-:Y:S02]  /*21b0*/  PRMT R178, RZ, 0x5410, R5 ;  /* 0x00005410ffb27816 */ /* 0x020fe40000000005 */
[----:B0-----:R-:W-:-:S03]  /*21c0*/  @P0 PRMT R3, RZ, 0x5410, R9 ;  /* 0x00005410ff030816 */ /* 0x001fc60000000009 */
[----:B------:R-:W-:-:S04]  /*21d0*/  FMUL.FTZ R178, R178, c[0x0][0x1ec] ;  /* 0x00007b00b2b27a20 */ /* 0x000fc80000410000 */
[----:B------:R-:W-:Y:S02]  /*21e0*/  @P0 FADD.FTZ R178, R3, R178 ;  /* 0x000000b203b20221 */ /* 0x000fe40000010000 */
.L_x_12945:
[----:B------:R-:W-:Y:S05]  /*21f0*/  BSYNC B0 ;  /* 0x0000000000007941 */ /* 0x000fea0003800000 */
.L_x_12943:
[----:B------:R-:W-:Y:S01]  /*2200*/  BSSY B0, `(.L_x_12946) ;  /* 0x000000a000007945 */ /* 0x000fe20003800000 */
[----:B------:R-:W-:Y:S05]  /*2210*/  @P2 BRA `(.L_x_12947) ;  /* 0x0000004000002947 */ /* 0x000fea0003800000 */
[----:B------:R-:W-:Y:S01]  /*2220*/  MOV R179, RZ ;  /* 0x000000ff00b37202 */ /* 0x000fe20000000f00 */
[----:B------:R-:W-:Y:S05]  /*2230*/  @!P0 BRA `(.L_x_12948) ;  /* 0x0000006000008947 */ /* 0x000fea0003800000 */
[----:B-----5:R-:W-:Y:S01]  /*2240*/  PRMT R179, RZ, 0x7610, R9 ;  /* 0x00007610ffb37816 */ /* 0x020fe20000000009 */
[----:B------:R-:W-:Y:S05]  /*2250*/  BRA `(.L_x_12948) ;  /* 0x0000004000007947 */ /* 0x000fea0003800000 */
.L_x_12947:
[----:B-----5:R-:W-:Y:S02]  /*2260*/  PRMT R179, RZ, 0x7610, R5 ;  /* 0x00007610ffb37816 */ /* 0x020fe40000000005 */
[----:B0-----:R-:W-:-:S03]  /*2270*/  @P0 PRMT R2, RZ, 0x7610, R9 ;  /* 0x00007610ff020816 */ /* 0x001fc60000000009 */
[----:B------:R-:W-:-:S04]  /*2280*/  FMUL.FTZ R179, R179, c[0x0][0x1ec] ;  /* 0x00007b00b3b37a20 */ /* 0x000fc80000410000 */
[----:B------:R-:W-:Y:S02]  /*2290*/  @P0 FADD.FTZ R179, R2, R179 ;  /* 0x000000b302b30221 */ /* 0x000fe40000010000 */
.L_x_12948:
[----:B------:R-:W-:Y:S05]  /*22a0*/  BSYNC B0 ;  /* 0x0000000000007941 */ /* 0x000fea0003800000 */
.L_x_12946:
[----:B------:R-:W-:Y:S01]  /*22b0*/  BSSY B0, `(.L_x_12949) ;  /* 0x000000a000007945 */ /* 0x000fe20003800000 */
[----:B------:R-:W-:Y:S05]  /*22c0*/  @P2 BRA `(.L_x_12950) ;  /* 0x0000004000002947 */ /* 0x000fea0003800000 */
[----:B0-----:R-:W-:Y:S01]  /*22d0*/  HFMA2.MMA R176, -RZ, RZ, 0, 0 ;  /* 0x00000000ffb07435 */ /* 0x001fe200000001ff */
[----:B------:R-:W-:Y:S05]  /*22e0*/  @!P0 BRA `(.L_x_12951) ;  /* 0x0000006000008947 */ /* 0x000fea0003800000 */
[----:B-----5:R-:W-:Y:S01]  /*22f0*/  PRMT R176, RZ, 0x5410, R10 ;  /* 0x00005410ffb07816 */ /* 0x020fe2000000000a */
[----:B------:R-:W-:Y:S05]  /*2300*/  BRA `(.L_x_12951) ;  /* 0x0000004000007947 */ /* 0x000fea0003800000 */
.L_x_12950:
[----:B0----5:R-:W-:Y:S02]  /*2310*/  PRMT R176, RZ, 0x5410, R6 ;  /* 0x00005410ffb07816 */ /* 0x021fe40000000006 */
[----:B------:R-:W-:-:S03]  /*2320*/  @P0 PRMT R3, RZ, 0x5410, R10 ;  /* 0x00005410ff030816 */ /* 0x000fc6000000000a */
[----:B------:R-:W-:-:S04]  /*2330*/  FMUL.FTZ R176, R176, c[0x0][0x1ec] ;  /* 0x00007b00b0b07a20 */ /* 0x000fc80000410000 */
[----:B------:R-:W-:Y:S02]  /*2340*/  @P0 FADD.FTZ R176, R3, R176 ;  /* 0x000000b003b00221 */ /* 0x000fe40000010000 */
.L_x_12951:
[----:B------:R-:W-:Y:S05]  /*2350*/  BSYNC B0 ;  /* 0x0000000000007941 */ /* 0x000fea0003800000 */
.L_x_12949:
[----:B------:R-:W-:Y:S01]  /*2360*/  BSSY B0, `(.L_x_12952) ;  /* 0x000000a000007945 */ /* 0x000fe20003800000 */
[----:B------:R-:W-:Y:S05]  /*2370*/  @P2 BRA `(.L_x_12953) ;  /* 0x0000004000002947 */ /* 0x000fea0003800000 */
[----:B------:R-:W-:Y:S01]  /*2380*/  MOV R181, RZ ;  /* 0x000000ff00b57202 */ /* 0x000fe20000000f00 */
[----:B------:R-:W-:Y:S05]  /*2390*/  @!P0 BRA `(.L_x_12954) ;  /* 0x0000006000008947 */ /* 0x000fea0003800000 */
[----:B-----5:R-:W-:Y:S01]  /*23a0*/  PRMT R181, RZ, 0x7610, R10 ;  /* 0x00007610ffb57816 */ /* 0x020fe2000000000a */
[----:B------:R-:W-:Y:S05]  /*23b0*/  BRA `(.L_x_12954) ;  /* 0x0000004000007947 */ /* 0x000fea0003800000 */
.L_x_12953:
[----:B-----5:R-:W-:Y:S02]  /*23c0*/  PRMT R181, RZ, 0x7610, R6 ;  /* 0x00007610ffb57816 */ /* 0x020fe40000000006 */
[----:B------:R-:W-:-:S03]  /*23d0*/  @P0 PRMT R2, RZ, 0x7610, R10 ;  /* 0x00007610ff020816 */ /* 0x000fc6000000000a */
[----:B------:R-:W-:-:S04]  /*23e0*/  FMUL.FTZ R181, R181, c[0x0][0x1ec] ;  /* 0x00007b00b5b57a20 */ /* 0x000fc80000410000 */
[----:B------:R-:W-:Y:S02]  /*23f0*/  @P0 FADD.FTZ R181, R2, R181 ;  /* 0x000000b502b50221 */ /* 0x000fe40000010000 */
.L_x_12954:
[----:B------:R-:W-:Y:S05]  /*2400*/  BSYNC B0 ;  /* 0x0000000000007941 */ /* 0x000fea0003800000 */
.L_x_12952:
[----:B------:R-:W-:Y:S01]  /*2410*/  BSSY B0, `(.L_x_12955) ;  /* 0x000000a000007945 */ /* 0x000fe20003800000 */
[----:B------:R-:W-:Y:S05]  /*2420*/  @P2 BRA `(.L_x_12956) ;  /* 0x0000004000002947 */ /* 0x000fea0003800000 */
[----:B------:R-:W-:Y:S01]  /*2430*/  HFMA2.MMA R177, -RZ, RZ, 0, 0 ;  /* 0x00000000ffb17435 */ /* 0x000fe200000001ff */
[----:B------:R-:W-:Y:S05]  /*2440*/  @!P0 BRA `(.L_x_12957) ;  /* 0x0000006000008947 */ /* 0x000fea0003800000 */
[----:B-----5:R-:W-:Y:S01]  /*2450*/  PRMT R177, RZ, 0x5410, R11 ;  /* 0x00005410ffb17816 */ /* 0x020fe2000000000b */
[----:B------:R-:W-:Y:S05]  /*2460*/  BRA `(.L_x_12957) ;  /* 0x0000004000007947 */ /* 0x000fea0003800000 */
.L_x_12956:
[----:B-----5:R-:W-:Y:S02]  /*2470*/  PRMT R177, RZ, 0x5410, R7 ;  /* 0x00005410ffb17816 */ /* 0x020fe40000000007 */
[----:B------:R-:W-:-:S03]  /*2480*/  @P0 PRMT R2, RZ, 0x5410, R11 ;  /* 0x00005410ff020816 */ /* 0x000fc6000000000b */
[----:B------:R-:W-:-:S04]  /*2490*/  FMUL.FTZ R177, R177, c[0x0][0x1ec] ;  /* 0x00007b00b1b17a20 */ /* 0x000fc80000410000 */
[----:B------:R-:W-:Y:S02]  /*24a0*/  @P0 FADD.FTZ R177, R2, R177 ;  /* 0x000000b102b10221 */ /* 0x000fe40000010000 */
.L_x_12957:
[----:B------:R-:W-:Y:S05]  /*24b0*/  BSYNC B0 ;  /* 0x0000000000007941 */ /* 0x000fea0003800000 */
.L_x_12955:
[----:B------:R-:W-:Y:S01]  /*24c0*/  BSSY B0, `(.L_x_12958) ;  /* 0x000000a000007945 */ /* 0x000fe20003800000 */
[----:B------:R-:W-:Y:S05]  /*24d0*/  @P2 BRA `(.L_x_12959) ;  /* 0x0000004000002947 */ /* 0x000fea0003800000 */
[----:B------:R-:W-:Y:S01]  /*24e0*/  MOV R180, RZ ;  /* 0x000000ff00b47202 */ /* 0x000fe20000000f00 */
[----:B------:R-:W-:Y:S05]  /*24f0*/  @!P0 BRA `(.L_x_12960) ;  /* 0x0000006000008947 */ /* 0x000fea0003800000 */
[----:B-----5:R-:W-:Y:S01]  /*2500*/  PRMT R180, RZ, 0x7610, R11 ;  /* 0x00007610ffb47816 */ /* 0x020fe2000000000b */
[----:B------:R-:W-:Y:S05]  /*2510*/  BRA `(.L_x_12960) ;  /* 0x0000004000007947 */ /* 0x000fea0003800000 */
.L_x_12959:
[----:B-----5:R-:W-:Y:S02]  /*2520*/  PRMT R180, RZ, 0x7610, R7 ;  /* 0x00007610ffb47816 */ /* 0x020fe40000000007 */
[----:B------:R-:W-:-:S03]  /*2530*/  @P0 PRMT R3, RZ, 0x7610, R11 ;  /* 0x00007610ff030816 */ /* 0x000fc6000000000b */
[----:B------:R-:W-:-:S04]  /*2540*/  FMUL.FTZ R180, R180, c[0x0][0x1ec] ;  /* 0x00007b00b4b47a20 */ /* 0x000fc80000410000 */
[----:B------:R-:W-:Y:S02]  /*2550*/  @P0 FADD.FTZ R180, R3, R180 ;  /* 0x000000b403b40221 */ /* 0x000fe40000010000 */
.L_x_12960:
[----:B------:R-:W-:Y:S05]  /*2560*/  BSYNC B0 ;  /* 0x0000000000007941 */ /* 0x000fea0003800000 */
.L_x_12958:
        /* <DEDUP_REMOVED lines=18> */
.L_x_12962:
[----:B-----5:R-:W-:Y:S02]  /*2690*/  PRMT R188, RZ, 0x5410, R4 ;  /* 0x00005410ffbc7816 */ /* 0x020fe40000000004 */
[----:B0-----:R-:W-:-:S03]  /*26a0*/  @P0 PRMT R3, RZ, 0x5410, R8 ;  /* 0x00005410ff030816 */ /* 0x001fc60000000008 */
[----:B------:R-:W-:-:S04]  /*26b0*/  FMUL.FTZ R188, R188, c[0x0][0x1ec] ;  /* 0x00007b00bcbc7a20 */ /* 0x000fc80000410000 */
[----:B------:R-:W-:Y:S02]  /*26c0*/  @P0 FADD.FTZ R188, R3, R188 ;  /* 0x000000bc03bc0221 */ /* 0x000fe40000010000 */
.L_x_12963:
[----:B------:R-:W-:Y:S05]  /*26d0*/  BSYNC B0 ;  /* 0x0000000000007941 */ /* 0x000fea0003800000 */
.L_x_12961:
[----:B------:R-:W-:Y:S01]  /*26e0*/  BSSY B0, `(.L_x_12964) ;  /* 0x000000a000007945 */ /* 0x000fe20003800000 */
[----:B------:R-:W-:Y:S05]  /*26f0*/  @P2 BRA `(.L_x_12965) ;  /* 0x0000004000002947 */ /* 0x000fea0003800000 */
[----:B------:R-:W-:Y:S01]  /*2700*/  MOV R191, RZ ;  /* 0x000000ff00bf7202 */ /* 0x000fe20000000f00 */
[----:B------:R-:W-:Y:S05]  /*2710*/  @!P0 BRA `(.L_x_12966) ;  /* 0x0000006000008947 */ /* 0x000fea0003800000 */
[----:B-----5:R-:W-:Y:S01]  /*2720*/  PRMT R191, RZ, 0x7610, R8 ;  /* 0x00007610ffbf7816 */ /* 0x020fe20000000008 */
[----:B------:R-:W-:Y:S05]  /*2730*/  BRA `(.L_x_12966) ;  /* 0x0000004000007947 */ /* 0x000fea0003800000 */
.L_x_12965:
[----:B-----5:R-:W-:Y:S02]  /*2740*/  PRMT R191, RZ, 0x7610, R4 ;  /* 0x00007610ffbf7816 */ /* 0x020fe40000000004 */
[----:B0-----:R-:W-:-:S03]  /*2750*/  @P0 PRMT R2, RZ, 0x7610, R8 ;  /* 0x00007610ff020816 */ /* 0x001fc60000000008 */
[----:B------:R-:W-:-:S04]  /*2760*/  FMUL.FTZ R191, R191, c[0x0][0x1ec] ;  /* 0x00007b00bfbf7a20 */ /* 0x000fc80000410000 */
[----:B------:R-:W-:Y:S02]  /*2770*/  @P0 FADD.FTZ R191, R2, R191 ;  /* 0x000000bf02bf0221 */ /* 0x000fe40000010000 */
.L_x_12966:
[----:B------:R-:W-:Y:S05]  /*2780*/  BSYNC B0 ;  /* 0x0000000000007941 */ /* 0x000fea0003800000 */
.L_x_12964:
[----:B------:R-:W-:Y:S01]  /*2790*/  BSSY B0, `(.L_x_12967) ;  /* 0x000000a000007945 */ /* 0x000fe20003800000 */
[----:B------:R-:W-:Y:S05]  /*27a0*/  @P2 BRA `(.L_x_12968) ;  /* 0x0000004000002947 */ /* 0x000fea0003800000 */
[----:B0-----:R-:W-:Y:S01]  /*27b0*/  HFMA2.MMA R185, -RZ, RZ, 0, 0 ;  /* 0x00000000ffb97435 */ /* 0x001fe200000001ff */
[----:B------:R-:W-:Y:S05]  /*27c0*/  @!P0 BRA `(.L_x_12969) ;  /* 0x0000006000008947 */ /* 0x000fea0003800000 */
[----:B-----5:R-:W-:Y:S01]  /*27d0*/  PRMT R185, RZ, 0x5410, R9 ;  /* 0x00005410ffb97816 */ /* 0x020fe20000000009 */
[----:B------:R-:W-:Y:S05]  /*27e0*/  BRA `(.L_x_12969) ;  /* 0x0000004000007947 */ /* 0x000fea0003800000 */
.L_x_12968:
[----:B0----5:R-:W-:Y:S02]  /*27f0*/  PRMT R185, RZ, 0x5410, R5 ;  /* 0x00005410ffb97816 */ /* 0x021fe40000000005 */
[----:B------:R-:W-:-:S03]  /*2800*/  @P0 PRMT R2, RZ, 0x5410, R9 ;  /* 0x00005410ff020816 */ /* 0x000fc60000000009 */
[----:B------:R-:W-:-:S04]  /*2810*/  FMUL.FTZ R185, R185, c[0x0][0x1ec] ;  /* 0x00007b00b9b97a20 */ /* 0x000fc80000410000 */
[----:B------:R-:W-:Y:S02]  /*2820*/  @P0 FADD.FTZ R185, R2, R185 ;  /* 0x000000b902b90221 */ /* 0x000fe40000010000 */
.L_x_12969:
[----:B------:R-:W-:Y:S05]  /*2830*/  BSYNC B0 ;  /* 0x0000000000007941 */ /* 0x000fea0003800000 */
.L_x_12967:
[----:B------:R-:W-:Y:S01]  /*2840*/  BSSY B0, `(.L_x_12970) ;  /* 0x000000a000007945 */ /* 0x000fe20003800000 */
[----:B------:R-:W-:Y:S05]  /*2850*/  @P2 BRA `(.L_x_12971) ;  /* 0x0000004000002947 */ /* 0x000fea0003800000 */
[----:B------:R-:W-:Y:S01]  /*2860*/  MOV R190, RZ ;  /* 0x000000ff00be7202 */ /* 0x000fe20000000f00 */
[----:B------:R-:W-:Y:S05]  /*2870*/  @!P0 BRA `(.L_x_12972) ;  /* 0x0000006000008947 */ /* 0x000fea0003800000 */
[----:B-----5:R-:W-:Y:S01]  /*2880*/  PRMT R190, RZ, 0x7610, R9 ;  /* 0x00007610ffbe7816 */ /* 0x020fe20000000009 */
[----:B------:R-:W-:Y:S05]  /*2890*/  BRA `(.L_x_12972) ;  /* 0x0000004000007947 */ /* 0x000fea0003800000 */
.L_x_12971:
[----:B-----5:R-:W-:Y:S02]  /*28a0*/  PRMT R190, RZ, 0x7610, R5 ;  /* 0x00007610ffbe7816 */ /* 0x020fe40000000005 */
[----:B------:R-:W-:-:S03]  /*28b0*/  @P0 PRMT R3, RZ, 0x7610, R9 ;  /* 0x00007610ff030816 */ /* 0x000fc60000000009 */
[----:B------:R-:W-:-:S04]  /*28c0*/  FMUL.FTZ R190, R190, c[0x0][0x1ec] ;  /* 0x00007b00bebe7a20 */ /* 0x000fc80000410000 */
[----:B------:R-:W-:Y:S02]  /*28d0*/  @P0 FADD.FTZ R190, R3, R190 ;  /* 0x000000be03be0221 */ /* 0x000fe40000010000 */
.L_x_12972:
[----:B------:R-:W-:Y:S05]  /*28e0*/  BSYNC B0 ;  /* 0x0000000000007941 */ /* 0x000fea0003800000 */
.L_x_12970:
[----:B------:R-:W-:Y:S01]  /*28f0*/  BSSY B0, `(.L_x_12973) ;  /* 0x000000a000007945 */ /* 0x000fe20003800000 */
[----:B------:R-:W-:Y:S05]  /*2900*/  @P2 BRA `(.L_x_12974) ;  /* 0x0000004000002947 */ /* 0x000fea0003800000 */
[----:B------:R-:W-:Y:S01]  /*2910*/  HFMA2.MMA R184, -RZ, RZ, 0, 0 ;  /* 0x00000000ffb87435 */ /* 0x000fe200000001ff */
[----:B------:R-:W-:Y:S05]  /*2920*/  @!P0 BRA `(.L_x_12975) ;  /* 0x0000006000008947 */ /* 0x000fea0003800000 */
[----:B-----5:R-:W-:Y:S01]  /*2930*/  PRMT R184, RZ, 0x5410, R10 ;  /* 0x00005410ffb87816 */ /* 0x020fe2000000000a */
[----:B------:R-:W-:Y:S05]  /*2940*/  BRA `(.L_x_12975) ;  /* 0x0000004000007947 */ /* 0x000fea0003800000 */
.L_x_12974:
[----:B-----5:R-:W-:Y:S02]  /*2950*/  PRMT R184, RZ, 0x5410, R6 ;  /* 0x00005410ffb87816 */ /* 0x020fe40000000006 */
[----:B------:R-:W-:-:S03]  /*2960*/  @P0 PRMT R3, RZ, 0x5410, R10 ;  /* 0x00005410ff030816 */ /* 0x000fc6000000000a */
[----:B------:R-:W-:-:S04]  /*2970*/  FMUL.FTZ R184, R184, c[0x0][0x1ec] ;  /* 0x00007b00b8b87a20 */ /* 0x000fc80000410000 */
[----:B------:R-:W-:Y:S02]  /*2980*/  @P0 FADD.FTZ R184, R3, R184 ;  /* 0x000000b803b80221 */ /* 0x000fe40000010000 */
.L_x_12975:
[----:B------:R-:W-:Y:S05]  /*2990*/  BSYNC B0 ;  /* 0x0000000000007941 */ /* 0x000fea0003800000 */
.L_x_12973:
[----:B------:R-:W-:Y:S01]  /*29a0*/  BSSY B0, `(.L_x_12976) ;  /* 0x000000a000007945 */ /* 0x000fe20003800000 */
[----:B------:R-:W-:Y:S05]  /*29b0*/  @P2 BRA `(.L_x_12977) ;  /* 0x0000004000002947 */ /* 0x000fea0003800000 */
[----:B------:R-:W-:Y:S01]  /*29c0*/  MOV R189, RZ ;  /* 0x000000ff00bd7202 */ /* 0x000fe20000000f00 */
[----:B------:R-:W-:Y:S05]  /*29d0*/  @!P0 BRA `(.L_x_12978) ;  /* 0x0000006000008947 */ /* 0x000fea0003800000 */
[----:B-----5:R-:W-:Y:S01]  /*29e0*/  PRMT R189, RZ, 0x7610, R10 ;  /* 0x00007610ffbd7816 */ /* 0x020fe2000000000a */
[----:B------:R-:W-:Y:S05]  /*29f0*/  BRA `(.L_x_12978) ;  /* 0x0000004000007947 */ /* 0x000fea0003800000 */
.L_x_12977:
[----:B-----5:R-:W-:Y:S02]  /*2a00*/  PRMT R189, RZ, 0x7610, R6 ;  /* 0x00007610ffbd7816 */ /* 0x020fe40000000006 */
[----:B------:R-:W-:-:S03]  /*2a10*/  @P0 PRMT R2, RZ, 0x7610, R10 ;  /* 0x00007610ff020816 */ /* 0x000fc6000000000a */
[----:B------:R-:W-:-:S04]  /*2a20*/  FMUL.FTZ R189, R189, c[0x0][0x1ec] ;  /* 0x00007b00bdbd7a20 */ /* 0x000fc80000410000 */
[----:B------:R-:W-:Y:S02]  /*2a30*/  @P0 FADD.FTZ R189, R2, R189 ;  /* 0x000000bd02bd0221 */ /* 0x000fe40000010000 */
.L_x_12978:
[----:B------:R-:W-:Y:S05]  /*2a40*/  BSYNC B0 ;  /* 0x0000000000007941 */ /* 0x000fea0003800000 */
.L_x_12976:
[----:B------:R-:W-:Y:S01]  /*2a50*/  BSSY B0, `(.L_x_12979) ;  /* 0x000000a000007945 */ /* 0x000fe20003800000 */
[----:B------:R-:W-:Y:S05]  /*2a60*/  @P2 BRA `(.L_x_12980) ;  /* 0x0000004000002947 */ /* 0x000fea0003800000 */
[----:B------:R-:W-:Y:S01]  /*2a70*/  HFMA2.MMA R186, -RZ, RZ, 0, 0 ;  /* 0x00000000ffba7435 */ /* 0x000fe200000001ff */
[----:B------:R-:W-:Y:S05]  /*2a80*/  @!P0 BRA `(.L_x_12981) ;  /* 0x0000006000008947 */ /* 0x000fea0003800000 */
[----:B-----5:R-:W-:Y:S01]  /*2a90*/  PRMT R186, RZ, 0x5410, R11 ;  /* 0x00005410ffba7816 */ /* 0x020fe2000000000b */
[----:B------:R-:W-:Y:S05]  /*2aa0*/  BRA `(.L_x_12981) ;  /* 0x0000004000007947 */ /* 0x000fea0003800000 */
.L_x_12980:
[----:B-----5:R-:W-:Y:S02]  /*2ab0*/  PRMT R186, RZ, 0x5410, R7 ;  /* 0x00005410ffba7816 */ /* 0x020fe40000000007 */
[----:B------:R-:W-:-:S03]  /*2ac0*/  @P0 PRMT R3, RZ, 0x5410, R11 ;  /* 0x00005410ff030816 */ /* 0x000fc6000000000b */
[----:B------:R-:W-:-:S04]  /*2ad0*/  FMUL.FTZ R186, R186, c[0x0][0x1ec] ;  /* 0x00007b00baba7a20 */ /* 0x000fc80000410000 */
[----:B------:R-:W-:Y:S02]  /*2ae0*/  @P0 FADD.FTZ R186, R3, R186 ;  /* 0x000000ba03ba0221 */ /* 0x000fe40000010000 */
.L_x_12981:
[----:B------:R-:W-:Y:S05]  /*2af0*/  BSYNC B0 ;  /* 0x0000000000007941 */ /* 0x000fea0003800000 */
.L_x_12979:
[----:B------:R-:W-:Y:S01]  /*2b00*/  BSSY B0, `(.L_x_12982) ;  /* 0x000000a000007945 */ /* 0x000fe20003800000 */
[----:B------:R-:W-:Y:S05]  /*2b10*/  @P2 BRA `(.L_x_12983) ;  /* 0x0000004000002947 */ /* 0x000fea0003800000 */
[----:B------:R-:W-:Y:S01]  /*2b20*/  MOV R187, RZ ;  /* 0x000000ff00bb7202 */ /* 0x000fe20000000f00 */
[----:B------:R-:W-:Y:S05]  /*2b30*/  @!P0 BRA `(.L_x_12984) ;  /* 0x0000006000008947 */ /* 0x000fea0003800000 */
[----:B-----5:R-:W-:Y:S01]  /*2b40*/  PRMT R187, RZ, 0x7610, R11 ;  /* 0x00007610ffbb7816 */ /* 0x020fe2000000000b */
[----:B------:R-:W-:Y:S05]  /*2b50*/  BRA `(.L_x_12984) ;  /* 0x0000004000007947 */ /* 0x000fea0003800000 */
.L_x_12983:
[----:B-----5:R-:W-:Y:S02]  /*2b60*/  PRMT R187, RZ, 0x7610, R7 ;  /* 0x00007610ffbb7816 */ /* 0x020fe40000000007 */
[----:B------:R-:W-:-:S03]  /*2b70*/  @P0 PRMT R2, RZ, 0x7610, R11 ;  /* 0x00007610ff020816 */ /* 0x000fc6000000000b */
[----:B------:R-:W-:-:S04]  /*2b80*/  FMUL.FTZ R187, R187, c[0x0][0x1ec] ;  /* 0x00007b00bbbb7a20 */ /* 0x000fc80000410000 */
[----:B------:R-:W-:Y:S02]  /*2b90*/  @P0 FADD.FTZ R187, R2, R187 ;  /* 0x000000bb02bb0221 */ /* 0x000fe40000010000 */
.L_x_12984:
[----:B------:R-:W-:Y:S05]  /*2ba0*/  BSYNC B0 ;  /* 0x0000000000007941 */ /* 0x000fea0003800000 */
.L_x_12982:
[----:B------:R-:W-:Y:S01]  /*2bb0*/  @P1 IADD3 R145, R198, 0xc0, RZ ;  /* 0x000000c0c6911810 */ /* 0x000fe20007ffe0ff */
        /* <DEDUP_REMOVED lines=17> */
.L_x_12986:
[----:B-----5:R-:W-:Y:S02]  /*2cd0*/  PRMT R200, RZ, 0x5410, R4 ;  /* 0x00005410ffc87816 */ /* 0x020fe40000000004 */
[----:B0-----:R-:W-:-:S03]  /*2ce0*/  @P0 PRMT R3, RZ, 0x5410, R8 ;  /* 0x00005410ff030816 */ /* 0x001fc60000000008 */
[----:B------:R-:W-:-:S04]  /*2cf0*/  FMUL.FTZ R200, R200, c[0x0][0x1ec] ;  /* 0x00007b00c8c87a20 */ /* 0x000fc80000410000 */
[----:B------:R-:W-:Y:S02]  /*2d00*/  @P0 FADD.FTZ R200, R3, R200 ;  /* 0x000000c803c80221 */ /* 0x000fe40000010000 */
.L_x_12987:
[----:B------:R-:W-:Y:S05]  /*2d10*/  BSYNC B0 ;  /* 0x0000000000007941 */ /* 0x000fea0003800000 */
.L_x_12985:
[----:B------:R-:W-:Y:S01]  /*2d20*/  BSSY B0, `(.L_x_12988) ;  /* 0x000000a000007945 */ /* 0x000fe20003800000 */
[----:B------:R-:W-:Y:S05]  /*2d30*/  @P2 BRA `(.L_x_12989) ;  /* 0x0000004000002947 */ /* 0x000fea0003800000 */
[----:B------:R-:W-:Y:S01]  /*2d40*/  MOV R201, RZ ;  /* 0x000000ff00c97202 */ /* 0x000fe20000000f00 */
[----:B------:R-:W-:Y:S05]  /*2d50*/  @!P0 BRA `(.L_x_12990) ;  /* 0x0000006000008947 */ /* 0x000fea0003800000 */
[----:B-----5:R-:W-:Y:S01]  /*2d60*/  PRMT R201, RZ, 0x7610, R8 ;  /* 0x00007610ffc97816 */ /* 0x020fe20000000008 */
[----:B------:R-:W-:Y:S05]  /*2d70*/  BRA `(.L_x_12990) ;  /* 0x0000004000007947 */ /* 0x000fea0003800000 */
.L_x_12989:
[----:B-----5:R-:W-:Y:S02]  /*2d80*/  PRMT R201, RZ, 0x7610, R4 ;  /* 0x00007610ffc97816 */ /* 0x020fe40000000004 */
[----:B0-----:R-:W-:-:S03]  /*2d90*/  @P0 PRMT R2, RZ, 0x7610, R8 ;  /* 0x00007610ff020816 */ /* 0x001fc60000000008 */
[----:B------:R-:W-:-:S04]  /*2da0*/  FMUL.FTZ R201, R201, c[0x0][0x1ec] ;  /* 0x00007b00c9c97a20 */ /* 0x000fc80000410000 */
[----:B------:R-:W-:Y:S02]  /*2db0*/  @P0 FADD.FTZ R201, R2, R201 ;  /* 0x000000c902c90221 */ /* 0x000fe40000010000 */
.L_x_12990:
[----:B------:R-:W-:Y:S05]  /*2dc0*/  BSYNC B0 ;  /* 0x0000000000007941 */ /* 0x000fea0003800000 */
.L_x_12988:
[----:B------:R-:W-:Y:S01]  /*2dd0*/  BSSY B0, `(.L_x_12991) ;  /* 0x000000a000007945 */ /* 0x000fe20003800000 */
[----:B------:R-:W-:Y:S05]  /*2de0*/  @P2 BRA `(.L_x_12992) ;  /* 0x0000004000002947 */ /* 0x000fea0003800000 */
[----:B0-----:R-:W-:Y:S01]  /*2df0*/  HFMA2.MMA R192, -RZ, RZ, 0, 0 ;  /* 0x00000000ffc07435 */ /* 0x001fe200000001ff */
[----:B------:R-:W-:Y:S05]  /*2e00*/  @!P0 BRA `(.L_x_12993) ;  /* 0x0000006000008947 */ /* 0x000fea0003800000 */
[----:B-----5:R-:W-:Y:S01]  /*2e10*/  PRMT R192, RZ, 0x5410, R9 ;  /* 0x00005410ffc07816 */ /* 0x020fe20000000009 */
[----:B------:R-:W-:Y:S05]  /*2e20*/  BRA `(.L_x_12993) ;  /* 0x0000004000007947 */ /* 0x000fea0003800000 */
.L_x_12992:
[----:B0----5:R-:W-:Y:S02]  /*2e30*/  PRMT R192, RZ, 0x5410, R5 ;  /* 0x00005410ffc07816 */ /* 0x021fe40000000005 */
[----:B------:R-:W-:-:S03]  /*2e40*/  @P0 PRMT R3, RZ, 0x5410, R9 ;  /* 0x00005410ff030816 */ /* 0x000fc60000000009 */
[----:B------:R-:W-:-:S04]  /*2e50*/  FMUL.FTZ R192, R192, c[0x0][0x1ec] ;  /* 0x00007b00c0c07a20 */ /* 0x000fc80000410000 */
[----:B------:R-:W-:Y:S02]  /*2e60*/  @P0 FADD.FTZ R192, R3, R192 ;  /* 0x000000c003c00221 */ /* 0x000fe40000010000 */
.L_x_12993:
[----:B------:R-:W-:Y:S05]  /*2e70*/  BSYNC B0 ;  /* 0x0000000000007941 */ /* 0x000fea0003800000 */
.L_x_12991:
[----:B------:R-:W-:Y:S01]  /*2e80*/  BSSY B0, `(.L_x_12994) ;  /* 0x000000a000007945 */ /* 0x000fe20003800000 */
[----:B------:R-:W-:Y:S05]  /*2e90*/  @P2 BRA `(.L_x_12995) ;  /* 0x0000004000002947 */ /* 0x000fea0003800000 */
[----:B------:R-:W-:Y:S01]  /*2ea0*/  MOV R197, RZ ;  /* 0x000000ff00c57202 */ /* 0x000fe20000000f00 */
[----:B------:R-:W-:Y:S05]  /*2eb0*/  @!P0 BRA `(.L_x_12996) ;  /* 0x0000006000008947 */ /* 0x000fea0003800000 */
[----:B-----5:R-:W-:Y:S01]  /*2ec0*/  PRMT R197, RZ, 0x7610, R9 ;  /* 0x00007610ffc57816 */ /* 0x020fe20000000009 */
[----:B------:R-:W-:Y:S05]  /*2ed0*/  BRA `(.L_x_12996) ;  /* 0x0000004000007947 */ /* 0x000fea0003800000 */
.L_x_12995:
[----:B-----5:R-:W-:Y:S02]  /*2ee0*/  PRMT R197, RZ, 0x7610, R5 ;  /* 0x00007610ffc57816 */ /* 0x020fe40000000005 */
[----:B------:R-:W-:-:S03]  /*2ef0*/  @P0 PRMT R2, RZ, 0x7610, R9 ;  /* 0x00007610ff020816 */ /* 0x000fc60000000009 */
[----:B------:R-:W-:-:S04]  /*2f00*/  FMUL.FTZ R197, R197, c[0x0][0x1ec] ;  /* 0x00007b00c5c57a20 */ /* 0x000fc80000410000 */
[----:B------:R-:W-:Y:S02]  /*2f10*/  @P0 FADD.FTZ R197, R2, R197 ;  /* 0x000000c502c50221 */ /* 0x000fe40000010000 */
.L_x_12996:
[----:B------:R-:W-:Y:S05]  /*2f20*/  BSYNC B0 ;  /* 0x0000000000007941 */ /* 0x000fea0003800000 */
.L_x_12994:
[----:B------:R-:W-:Y:S01]  /*2f30*/  BSSY B0, `(.L_x_12997) ;  /* 0x000000a000007945 */ /* 0x000fe20003800000 */
[----:B------:R-:W-:Y:S05]  /*2f40*/  @P2 BRA `(.L_x_12998) ;  /* 0x0000004000002947 */ /* 0x000fea0003800000 */
[----:B------:R-:W-:Y:S01]  /*2f50*/  HFMA2.MMA R193, -RZ, RZ, 0, 0 ;  /* 0x00000000ffc17435 */ /* 0x000fe200000001ff */
[----:B------:R-:W-:Y:S05]  /*2f60*/  @!P0 BRA `(.L_x_12999) ;  /* 0x0000006000008947 */ /* 0x000fea0003800000 */
[----:B-----5:R-:W-:Y:S01]  /*2f70*/  PRMT R193, RZ, 0x5410, R10 ;  /* 0x00005410ffc17816 */ /* 0x020fe2000000000a */
[----:B------:R-:W-:Y:S05]  /*2f80*/  BRA `(.L_x_12999) ;  /* 0x0000004000007947 */ /* 0x000fea0003800000 */
.L_x_12998:
[----:B-----5:R-:W-:Y:S02]  /*2f90*/  PRMT R193, RZ, 0x5410, R6 ;  /* 0x00005410ffc17816 */ /* 0x020fe40000000006 */
[----:B------:R-:W-:-:S03]  /*2fa0*/  @P0 PRMT R2, RZ, 0x5410, R10 ;  /* 0x00005410ff020816 */ /* 0x000fc6000000000a */
[----:B------:R-:W-:-:S04]  /*2fb0*/  FMUL.FTZ R193, R193, c[0x0][0x1ec] ;  /* 0x00007b00c1c17a20 */ /* 0x000fc80000410000 */
[----:B------:R-:W-:Y:S02]  /*2fc0*/  @P0 FADD.FTZ R193, R2, R193 ;  /* 0x000000c102c10221 */ /* 0x000fe40000010000 */
.L_x_12999:
[----:B------:R-:W-:Y:S05]  /*2fd0*/  BSYNC B0 ;  /* 0x0000000000007941 */ /* 0x000fea0003800000 */
.L_x_12997:
[----:B------:R-:W-:Y:S01]  /*2fe0*/  BSSY B0, `(.L_x_13000) ;  /* 0x000000a000007945 */ /* 0x000fe20003800000 */
[----:B------:R-:W-:Y:S05]  /*2ff0*/  @P2 BRA `(.L_x_13001) ;  /* 0x0000004000002947 */ /* 0x000fea0003800000 */
[----:B------:R-:W-:Y:S01]  /*3000*/  MOV R194, RZ ;  /* 0x000000ff00c27202 */ /* 0x000fe20000000f00 */
[----:B------:R-:W-:Y:S05]  /*3010*/  @!P0 BRA `(.L_x_13002) ;  /* 0x0000006000008947 */ /* 0x000fea0003800000 */
[----:B-----5:R-:W-:Y:S01]  /*3020*/  PRMT R194, RZ, 0x7610, R10 ;  /* 0x00007610ffc27816 */ /* 0x020fe2000000000a */
[----:B------:R-:W-:Y:S05]  /*3030*/  BRA `(.L_x_13002) ;  /* 0x0000004000007947 */ /* 0x000fea0003800000 */
.L_x_13001:
[----:B-----5:R-:W-:Y:S02]  /*3040*/  PRMT R194, RZ, 0x7610, R6 ;  /* 0x00007610ffc27816 */ /* 0x020fe40000000006 */
[----:B------:R-:W-:-:S03]  /*3050*/  @P0 PRMT R3, RZ, 0x7610, R10 ;  /* 0x00007610ff030816 */ /* 0x000fc6000000000a */
[----:B------:R-:W-:-:S04]  /*3060*/  FMUL.FTZ R194, R194, c[0x0][0x1ec] ;  /* 0x00007b00c2c27a20 */ /* 0x000fc80000410000 */
[----:B------:R-:W-:Y:S02]  /*3070*/  @P0 FADD.FTZ R194, R3, R194 ;  /* 0x000000c203c20221 */ /* 0x000fe40000010000 */
.L_x_13002:
[----:B------:R-:W-:Y:S05]  /*3080*/  BSYNC B0 ;  /* 0x0000000000007941 */ /* 0x000fea0003800000 */
.L_x_13000:
[----:B------:R-:W-:Y:S01]  /*3090*/  BSSY B0, `(.L_x_13003) ;  /* 0x000000a000007945 */ /* 0x000fe20003800000 */
[----:B------:R-:W-:Y:S05]  /*30a0*/  @P2 BRA `(.L_x_13004) ;  /* 0x0000004000002947 */ /* 0x000fea0003800000 */
[----:B------:R-:W-:Y:S01]  /*30b0*/  HFMA2.MMA R196, -RZ, RZ, 0, 0 ;  /* 0x00000000ffc47435 */ /* 0x000fe200000001ff */
[----:B------:R-:W-:Y:S05]  /*30c0*/  @!P0 BRA `(.L_x_13005) ;  /* 0x0000006000008947 */ /* 0x000fea0003800000 */
[----:B-----5:R-:W-:Y:S01]  /*30d0*/  PRMT R196, RZ, 0x5410, R11 ;  /* 0x00005410ffc47816 */ /* 0x020fe2000000000b */
[----:B------:R-:W-:Y:S05]  /*30e0*/  BRA `(.L_x_13005) ;  /* 0x0000004000007947 */ /* 0x000fea0003800000 */
.L_x_13004:
[----:B-----5:R-:W-:Y:S02]  /*30f0*/  PRMT R196, RZ, 0x5410, R7 ;  /* 0x00005410ffc47816 */ /* 0x020fe40000000007 */
[----:B------:R-:W-:-:S03]  /*3100*/  @P0 PRMT R3, RZ, 0x5410, R11 ;  /* 0x00005410ff030816 */ /* 0x000fc6000000000b */
[----:B------:R-:W-:-:S04]  /*3110*/  FMUL.FTZ R196, R196, c[0x0][0x1ec] ;  /* 0x00007b00c4c47a20 */ /* 0x000fc80000410000 */
[----:B------:R-:W-:Y:S02]  /*3120*/  @P0 FADD.FTZ R196, R3, R196 ;  /* 0x000000c403c40221 */ /* 0x000fe40000010000 */
.L_x_13005:
[----:B------:R-:W-:Y:S05]  /*3130*/  BSYNC B0 ;  /* 0x0000000000007941 */ /* 0x000fea0003800000 */
.L_x_13003:
[----:B------:R-:W-:Y:S01]  /*3140*/  BSSY B0, `(.L_x_13006) ;  /* 0x000000a000007945 */ /* 0x000fe20003800000 */
[----:B------:R-:W-:Y:S05]  /*3150*/  @P2 BRA `(.L_x_13007) ;  /* 0x0000004000002947 */ /* 0x000fea0003800000 */
[----:B------:R-:W-:Y:S01]  /*3160*/  MOV R195, RZ ;  /* 0x000000ff00c37202 */ /* 0x000fe20000000f00 */
[----:B------:R-:W-:Y:S05]  /*3170*/  @!P0 BRA `(.L_x_13008) ;  /* 0x0000006000008947 */ /* 0x000fea0003800000 */
[----:B-----5:R-:W-:Y:S01]  /*3180*/  PRMT R195, RZ, 0x7610, R11 ;  /* 0x00007610ffc37816 */ /* 0x020fe2000000000b */
[----:B------:R-:W-:Y:S05]  /*3190*/  BRA `(.L_x_13008) ;  /* 0x0000004000007947 */ /* 0x000fea0003800000 */
.L_x_13007:
[----:B-----5:R-:W-:Y:S02]  /*31a0*/  PRMT R195, RZ, 0x7610, R7 ;  /* 0x00007610ffc37816 */ /* 0x020fe40000000007 */
[----:B------:R-:W-:-:S03]  /*31b0*/  @P0 PRMT R2, RZ, 0x7610, R11 ;  /* 0x00007610ff020816 */ /* 0x000fc6000000000b */
[----:B------:R-:W-:-:S04]  /*31c0*/  FMUL.FTZ R195, R195, c[0x0][0x1ec] ;  /* 0x00007b00c3c37a20 */ /* 0x000fc80000410000 */
[----:B------:R-:W-:Y:S02]  /*31d0*/  @P0 FADD.FTZ R195, R2, R195 ;  /* 0x000000c302c30221 */ /* 0x000fe40000010000 */
.L_x_13008:
[----:B------:R-:W-:Y:S05]  /*31e0*/  BSYNC B0 ;  /* 0x0000000000007941 */ /* 0x000fea0003800000 */
.L_x_13006:
[----:B------:R-:W-:Y:S01]  /*31f0*/  IADD3 R213, R199, 0xe0, RZ ;  /* 0x000000e0c7d57810 */ /* 0x000fe20007ffe0ff */
[----:B------:R-:W-:Y:S01]  /*3200*/  IMAD.WIDE.U32 R2, R207, R212, c[0x0][0x188] ;  /* 0x00006200cf027625 */ /* 0x000fe200078e00d4 */
        /* <DEDUP_REMOVED lines=16> */
.L_x_13010:
[----:B0----5:R-:W-:Y:S02]  /*3310*/  PRMT R144, RZ, 0x5410, R4 ;  /* 0x00005410ff907816 */ /* 0x021fe40000000004 */
[----:B------:R-:W-:-:S03]  /*3320*/  @P0 PRMT R3, RZ, 0x5410, R8 ;  /* 0x00005410ff030816 */ /* 0x000fc60000000008 */
[----:B------:R-:W-:-:S04]  /*3330*/  FMUL.FTZ R144, R144, c[0x0][0x1ec] ;  /* 0x00007b0090907a20 */ /* 0x000fc80000410000 */
[----:B------:R-:W-:Y:S02]  /*3340*/  @P0 FADD.FTZ R144, R3, R144 ;  /* 0x0000009003900221 */ /* 0x000fe40000010000 */
.L_x_13011:
[----:B------:R-:W-:Y:S05]  /*3350*/  BSYNC B0 ;  /* 0x0000000000007941 */ /* 0x000fea0003800000 */
.L_x_13009:
[----:B------:R-:W-:Y:S01]  /*3360*/  BSSY B0, `(.L_x_13012) ;  /* 0x000000a000007945 */ /* 0x000fe20003800000 */
[----:B------:R-:W-:Y:S05]  /*3370*/  @P2 BRA `(.L_x_13013) ;  /* 0x0000004000002947 */ /* 0x000fea0003800000 */
[----:B------:R-:W-:Y:S01]  /*3380*/  MOV R199, RZ ;  /* 0x000000ff00c77202 */ /* 0x000fe20000000f00 */
[----:B------:R-:W-:Y:S05]  /*3390*/  @!P0 BRA `(.L_x_13014) ;  /* 0x0000006000008947 */ /* 0x000fea0003800000 */
[----:B-----5:R-:W-:Y:S01]  /*33a0*/  PRMT R199, RZ, 0x7610, R8 ;  /* 0x00007610ffc77816 */ /* 0x020fe20000000008 */
[----:B------:R-:W-:Y:S05]  /*33b0*/  BRA `(.L_x_13014) ;  /* 0x0000004000007947 */ /* 0x000fea0003800000 */
.L_x_13013:
[----:B-----5:R-:W-:Y:S02]  /*33c0*/  PRMT R199, RZ, 0x7610, R4 ;  /* 0x00007610ffc77816 */ /* 0x020fe40000000004 */
[----:B------:R-:W-:-:S03]  /*33d0*/  @P0 PRMT R2, RZ, 0x7610, R8 ;  /* 0x00007610ff020816 */ /* 0x000fc60000000008 */
[----:B------:R-:W-:-:S04]  /*33e0*/  FMUL.FTZ R199, R199, c[0x0][0x1ec] ;  /* 0x00007b00c7c77a20 */ /* 0x000fc80000410000 */
[----:B------:R-:W-:Y:S02]  /*33f0*/  @P0 FADD.FTZ R199, R2, R199 ;  /* 0x000000c702c70221 */ /* 0x000fe40000010000 */
.L_x_13014:
[----:B------:R-:W-:Y:S05]  /*3400*/  BSYNC B0 ;  /* 0x0000000000007941 */ /* 0x000fea0003800000 */
.L_x_13012:
[----:B------:R-:W-:Y:S01]  /*3410*/  BSSY B0, `(.L_x_13015) ;  /* 0x000000a000007945 */ /* 0x000fe20003800000 */
[----:B------:R-:W-:Y:S05]  /*3420*/  @P2 BRA `(.L_x_13016) ;  /* 0x0000004000002947 */ /* 0x000fea0003800000 */
[----:B------:R-:W-:Y:S01]  /*3430*/  HFMA2.MMA R198, -RZ, RZ, 0, 0 ;  /* 0x00000000ffc67435 */ /* 0x000fe200000001ff */
[----:B------:R-:W-:Y:S05]  /*3440*/  @!P0 BRA `(.L_x_13017) ;  /* 0x0000006000008947 */ /* 0x000fea0003800000 */
[----:B-----5:R-:W-:Y:S01]  /*3450*/  PRMT R198, RZ, 0x5410, R9 ;  /* 0x00005410ffc67816 */ /* 0x020fe20000000009 */
[----:B------:R-:W-:Y:S05]  /*3460*/  BRA `(.L_x_13017) ;  /* 0x0000004000007947 */ /* 0x000fea0003800000 */
.L_x_13016:
[----:B-----5:R-:W-:Y:S02]  /*3470*/  PRMT R198, RZ, 0x5410, R5 ;  /* 0x00005410ffc67816 */ /* 0x020fe40000000005 */
[----:B------:R-:W-:-:S03]  /*3480*/  @P0 PRMT R3, RZ, 0x5410, R9 ;  /* 0x00005410ff030816 */ /* 0x000fc60000000009 */
[----:B------:R-:W-:-:S04]  /*3490*/  FMUL.FTZ R198, R198, c[0x0][0x1ec] ;  /* 0x00007b00c6c67a20 */ /* 0x000fc80000410000 */
[----:B------:R-:W-:Y:S02]  /*34a0*/  @P0 FADD.FTZ R198, R3, R198 ;  /* 0x000000c603c60221 */ /* 0x000fe40000010000 */
.L_x_13017:
[----:B------:R-:W-:Y:S05]  /*34b0*/  BSYNC B0 ;  /* 0x0000000000007941 */ /* 0x000fea0003800000 */
.L_x_13015:
[----:B------:R-:W-:Y:S01]  /*34c0*/  BSSY B0, `(.L_x_13018) ;  /* 0x000000a000007945 */ /* 0x000fe20003800000 */
[----:B------:R-:W-:Y:S05]  /*34d0*/  @P2 BRA `(.L_x_13019) ;  /* 0x0000004000002947 */ /* 0x000fea0003800000 */
[----:B------:R-:W-:Y:S01]  /*34e0*/  MOV R207, RZ ;  /* 0x000000ff00cf7202 */ /* 0x000fe20000000f00 */
[----:B------:R-:W-:Y:S05]  /*34f0*/  @!P0 BRA `(.L_x_13020) ;  /* 0x0000006000008947 */ /* 0x000fea0003800000 */
[----:B-----5:R-:W-:Y:S01]  /*3500*/  PRMT R207, RZ, 0x7610, R9 ;  /* 0x00007610ffcf7816 */ /* 0x020fe20000000009 */
[----:B------:R-:W-:Y:S05]  /*3510*/  BRA `(.L_x_13020) ;  /* 0x0000004000007947 */ /* 0x000fea0003800000 */
.L_x_13019:
[----:B-----5:R-:W-:Y:S02]  /*3520*/  PRMT R207, RZ, 0x7610, R5 ;  /* 0x00007610ffcf7816 */ /* 0x020fe40000000005 */
[----:B------:R-:W-:-:S03]  /*3530*/  @P0 PRMT R2, RZ, 0x7610, R9 ;  /* 0x00007610ff020816 */ /* 0x000fc60000000009 */
[----:B------:R-:W-:-:S04]  /*3540*/  FMUL.FTZ R207, R207, c[0x0][0x1ec] ;  /* 0x00007b00cfcf7a20 */ /* 0x000fc80000410000 */
[----:B------:R-:W-:Y:S02]  /*3550*/  @P0 FADD.FTZ R207, R2, R207 ;  /* 0x000000cf02cf0221 */ /* 0x000fe40000010000 */
.L_x_13020:
[----:B------:R-:W-:Y:S05]  /*3560*/  BSYNC B0 ;  /* 0x0000000000007941 */ /* 0x000fea0003800000 */
.L_x_13018:
[----:B------:R-:W-:Y:S01]  /*3570*/  BSSY B0, `(.L_x_13021) ;  /* 0x000000a000007945 */ /* 0x000fe20003800000 */
[----:B------:R-:W-:Y:S05]  /*3580*/  @P2 BRA `(.L_x_13022) ;  /* 0x0000004000002947 */ /* 0x000fea0003800000 */
[----:B------:R-:W-:Y:S01]  /*3590*/  HFMA2.MMA R206, -RZ, RZ, 0, 0 ;  /* 0x00000000ffce7435 */ /* 0x000fe200000001ff */
[----:B------:R-:W-:Y:S05]  /*35a0*/  @!P0 BRA `(.L_x_13023) ;  /* 0x0000006000008947 */ /* 0x000fea0003800000 */
[----:B-----5:R-:W-:Y:S01]  /*35b0*/  PRMT R206, RZ, 0x5410, R10 ;  /* 0x00005410ffce7816 */ /* 0x020fe2000000000a */
[----:B------:R-:W-:Y:S05]  /*35c0*/  BRA `(.L_x_13023) ;  /* 0x0000004000007947 */ /* 0x000fea0003800000 */
.L_x_13022:
[----:B-----5:R-:W-:Y:S02]  /*35d0*/  PRMT R206, RZ, 0x5410, R6 ;  /* 0x00005410ffce7816 */ /* 0x020fe40000000006 */
[----:B------:R-:W-:-:S03]  /*35e0*/  @P0 PRMT R3, RZ, 0x5410, R10 ;  /* 0x00005410ff030816 */ /* 0x000fc6000000000a */
[----:B------:R-:W-:-:S04]  /*35f0*/  FMUL.FTZ R206, R206, c[0x0][0x1ec] ;  /* 0x00007b00cece7a20 */ /* 0x000fc80000410000 */
[----:B------:R-:W-:Y:S02]  /*3600*/  @P0 FADD.FTZ R206, R3, R206 ;  /* 0x000000ce03ce0221 */ /* 0x000fe40000010000 */
.L_x_13023:
[----:B------:R-:W-:Y:S05]  /*3610*/  BSYNC B0 ;  /* 0x0000000000007941 */ /* 0x000fea0003800000 */
.L_x_13021:
[----:B------:R-:W-:Y:S01]  /*3620*/  BSSY B0, `(.L_x_13024) ;  /* 0x000000a000007945 */ /* 0x000fe20003800000 */
[----:B------:R-:W-:Y:S05]  /*3630*/  @P2 BRA `(.L_x_13025) ;  /* 0x0000004000002947 */ /* 0x000fea0003800000 */
[----:B------:R-:W-:Y:S01]  /*3640*/  MOV R209, RZ ;  /* 0x000000ff00d17202 */ /* 0x000fe20000000f00 */
[----:B------:R-:W-:Y:S05]  /*3650*/  @!P0 BRA `(.L_x_13026) ;  /* 0x0000006000008947 */ /* 0x000fea0003800000 */
[----:B-----5:R-:W-:Y:S01]  /*3660*/  PRMT R209, RZ, 0x7610, R10 ;  /* 0x00007610ffd17816 */ /* 0x020fe2000000000a */
[----:B------:R-:W-:Y:S05]  /*3670*/  BRA `(.L_x_13026) ;  /* 0x0000004000007947 */ /* 0x000fea0003800000 */
.L_x_13025:
[----:B-----5:R-:W-:Y:S02]  /*3680*/  PRMT R209, RZ, 0x7610, R6 ;  /* 0x00007610ffd17816 */ /* 0x020fe40000000006 */
[----:B------:R-:W-:-:S03]  /*3690*/  @P0 PRMT R2, RZ, 0x7610, R10 ;  /* 0x00007610ff020816 */ /* 0x000fc6000000000a */
[----:B------:R-:W-:-:S04]  /*36a0*/  FMUL.FTZ R209, R209, c[0x0][0x1ec] ;  /* 0x00007b00d1d17a20 */ /* 0x000fc80000410000 */
[----:B------:R-:W-:Y:S02]  /*36b0*/  @P0 FADD.FTZ R209, R2, R209 ;  /* 0x000000d102d10221 */ /* 0x000fe40000010000 */
.L_x_13026:
[----:B------:R-:W-:Y:S05]  /*36c0*/  BSYNC B0 ;  /* 0x0000000000007941 */ /* 0x000fea0003800000 */
.L_x_13024:
[----:B------:R-:W-:Y:S01]  /*36d0*/  BSSY B0, `(.L_x_13027) ;  /* 0x000000a000007945 */ /* 0x000fe20003800000 */
[----:B------:R-:W-:Y:S05]  /*36e0*/  @P2 BRA `(.L_x_13028) ;  /* 0x0000004000002947 */ /* 0x000fea0003800000 */
[----:B------:R-:W-:Y:S01]  /*36f0*/  HFMA2.MMA R208, -RZ, RZ, 0, 0 ;  /* 0x00000000ffd07435 */ /* 0x000fe200000001ff */
[----:B------:R-:W-:Y:S05]  /*3700*/  @!P0 BRA `(.L_x_13029) ;  /* 0x0000006000008947 */ /* 0x000fea0003800000 */
[----:B-----5:R-:W-:Y:S01]  /*3710*/  PRMT R208, RZ, 0x5410, R11 ;  /* 0x00005410ffd07816 */ /* 0x020fe2000000000b */
[----:B------:R-:W-:Y:S05]  /*3720*/  BRA `(.L_x_13029) ;  /* 0x0000004000007947 */ /* 0x000fea0003800000 */
.L_x_13028:
[----:B-----5:R-:W-:Y:S02]  /*3730*/  PRMT R208, RZ, 0x5410, R7 ;  /* 0x00005410ffd07816 */ /* 0x020fe40000000007 */
[----:B------:R-:W-:-:S03]  /*3740*/  @P0 PRMT R3, RZ, 0x5410, R11 ;  /* 0x00005410ff030816 */ /* 0x000fc6000000000b */
[----:B------:R-:W-:-:S04]  /*3750*/  FMUL.FTZ R208, R208, c[0x0][0x1ec] ;  /* 0x00007b00d0d07a20 */ /* 0x000fc80000410000 */
[----:B------:R-:W-:Y:S02]  /*3760*/  @P0 FADD.FTZ R208, R3, R208 ;  /* 0x000000d003d00221 */ /* 0x000fe40000010000 */
.L_x_13029:
[----:B------:R-:W-:Y:S05]  /*3770*/  BSYNC B0 ;  /* 0x0000000000007941 */ /* 0x000fea0003800000 */
.L_x_13027:
[----:B------:R-:W-:Y:S01]  /*3780*/  BSSY B0, `(.L_x_13030) ;  /* 0x000000a000007945 */ /* 0x000fe20003800000 */
[----:B------:R-:W-:Y:S05]  /*3790*/  @P2 BRA `(.L_x_13031) ;  /* 0x0000004000002947 */ /* 0x000fea0003800000 */
[----:B------:R-:W-:Y:S01]  /*37a0*/  MOV R211, RZ ;  /* 0x000000ff00d37202 */ /* 0x000fe20000000f00 */
[----:B------:R-:W-:Y:S05]  /*37b0*/  @!P0 BRA `(.L_x_13032) ;  /* 0x0000006000008947 */ /* 0x000fea0003800000 */
[----:B-----5:R-:W-:Y:S01]  /*37c0*/  PRMT R211, RZ, 0x7610, R11 ;  /* 0x00007610ffd37816 */ /* 0x020fe2000000000b */
[----:B------:R-:W-:Y:S05]  /*37d0*/  BRA `(.L_x_13032) ;  /* 0x0000004000007947 */ /* 0x000fea0003800000 */
.L_x_13031:
[----:B-----5:R-:W-:Y:S02]  /*37e0*/  PRMT R211, RZ, 0x7610, R7 ;  /* 0x00007610ffd37816 */ /* 0x020fe40000000007 */
[----:B------:R-:W-:-:S03]  /*37f0*/  @P0 PRMT R2, RZ, 0x7610, R11 ;  /* 0x00007610ff020816 */ /* 0x000fc6000000000b */
[----:B------:R-:W-:-:S04]  /*3800*/  FMUL.FTZ R211, R211, c[0x0][0x1ec] ;  /* 0x00007b00d3d37a20 */ /* 0x000fc80000410000 */
[----:B------:R-:W-:Y:S02]  /*3810*/  @P0 FADD.FTZ R211, R2, R211 ;  /* 0x000000d302d30221 */ /* 0x000fe40000010000 */
.L_x_13032:
[----:B------:R-:W-:Y:S05]  /*3820*/  BSYNC B0 ;  /* 0x0000000000007941 */ /* 0x000fea0003800000 */
.L_x_13030:
[----:B------:R-:W-:Y:S01]  /*3830*/  FADD.FTZ R2, RZ, R202 ;  /* 0x000000caff027221 */ /* 0x000fe20000010000 */
[----:B------:R-:W-:Y:S02]  /*3840*/  F2FP.BF16.PACK_AB R143, R211, R208 ;  /* 0x000000d0d38f723e */ /* 0x000fe400000010ff */
[----:B------:R-:W-:Y:S01]  /*3850*/  F2FP.BF16.PACK_AB R142, R209, R206 ;  /* 0x000000ced18e723e */ /* 0x000fe200000010ff */
[----:B------:R-:W-:Y:S01]  /*3860*/  FADD.FTZ R2, R2, R203 ;  /* 0x000000cb02027221 */ /* 0x000fe20000010000 */
[----:B------:R-:W-:Y:S02]  /*3870*/  F2FP.BF16.PACK_AB R141, R207, R198 ;  /* 0x000000c6cf8d723e */ /* 0x000fe400000010ff */
        /* <DEDUP_REMOVED lines=68> */
.L_x_13039:
        /* <DEDUP_REMOVED lines=148> */
.L_x_13040:
[----:B------:R-:W2:Y:S01]  /*4600*/  S2R R3, SR_TID.X ;  /* 0x0000000000037919 */ /* 0x000ea20000002100 */
[----:B------:R-:W-:Y:S01]  /*4610*/  FMUL.FTZ R2, R143, R143 ;  /* 0x0000008f8f027220 */ /* 0x000fe20000410000 */
[----:B------:R-:W-:Y:S01]  /*4620*/  ISETP.NE.AND P0, PT, RZ, UR6, PT ;  /* 0x00000006ff007c0c */ /* 0x000fe2000bf05270 */
[----:B01----:R-:W-:Y:S01]  /*4630*/  FADD.FTZ R145, R142, R145 ;  /* 0x000000918e917221 */ /* 0x003fe20000010000 */
[----:B------:R-:W-:Y:S01]  /*4640*/  MOV R140, c[0x0][0x1e0] ;  /* 0x00007800008c7a02 */ /* 0x000fe20000000f00 */
[----:B------:R-:W-:Y:S01]  /*4650*/  BSSY B0, `(.L_x_13035) ;  /* 0x000010d000007945 */ /* 0x000fe20003800000 */
[----:B--2---:R-:W-:Y:S02]  /*4660*/  LOP3.LUT R142, R3, 0x1f, RZ, 0xc0, !PT ;  /* 0x0000001f038e7812 */ /* 0x004fe400078ec0ff */
[----:B------:R-:W-:Y:S01]  /*4670*/  FSEL R3, R2, RZ, P0 ;  /* 0x000000ff02037208 */ /* 0x000fe20000000000 */
[----:B------:R-:W-:Y:S01]  /*4680*/  FFMA.FTZ R2, R145, R140, c[0x0][0x228] ;  /* 0x00008a0091027623 */ /* 0x000fe2000001008c */
[----:B------:R-:W-:-:S03]  /*4690*/  ISETP.NE.AND P2, PT, R142, RZ, PT ;  /* 0x000000ff8e00720c */ /* 0x000fc60003f45270 */
[----:B------:R-:W-:Y:S01]  /*46a0*/  FADD.FTZ R145, R2, R3 ;  /* 0x0000000302917221 */ /* 0x000fe20000010000 */
[----:B------:R-:W-:-:S04]  /*46b0*/  @!P1 LEA R2, P3, R0, c[0x0][0x1a0], 0x2 ;  /* 0x0000680000029a11 */ /* 0x000fc800078610ff */
[C-C-:B------:R-:W-:Y:S01]  /*46c0*/  @!P1 LEA.HI.X R3, R0.reuse, c[0x0][0x1a4], R205.reuse, 0x2, P3 ;  /* 0x0000690000039a11 */ /* 0x140fe200018f14cd */
[----:B------:R-:W0:Y:S04]  /*46d0*/  MUFU.RSQ R145, R145 ;  /* 0x0000009100917308 */ /* 0x000e280000001400 */
[----:B------:R-:W-:Y:S01]  /*46e0*/  @!P2 LEA R140, P4, R0, c[0x0][0x1a8], 0x2 ;  /* 0x00006a00008caa11 */ /* 0x000fe200078810ff */
[----:B------:R1:W-:Y:S01]  /*46f0*/  @!P1 STG.E [R2.64], R143 ;  /* 0x0000008f02009986 */ /* 0x0003e2000c101904 */
[----:B------:R-:W-:Y:S02]  /*4700*/  ISETP.GE.AND P1, PT, R204, 0x1, PT ;  /* 0x00000001cc00780c */ /* 0x000fe40003f26270 */
[----:B------:R-:W-:-:S05]  /*4710*/  @!P2 LEA.HI.X R141, R0, c[0x0][0x1ac], R205, 0x2, P4 ;  /* 0x00006b00008daa11 */ /* 0x000fca00020f14cd */
[----:B0-----:R1:W-:Y:S06]  /*4720*/  @!P2 STG.E [R140.64], R145 ;  /* 0x000000918c00a986 */ /* 0x0013ec000c101904 */
[----:B------:R-:W-:Y:S05]  /*4730*/  @!P1 BRA `(.L_x_13036) ;  /* 0x00000fe000009947 */ /* 0x000fea0003800000 */
[----:B------:R-:W-:Y:S02]  /*4740*/  IADD3 R204, R204, -0x1, RZ ;  /* 0xffffffffcccc7810 */ /* 0x000fe40007ffe0ff */
[----:B-1----:R-:W-:-:S03]  /*4750*/  FSEL R3, R143, RZ, !P0 ;  /* 0x000000ff8f037208 */ /* 0x002fc60004000000 */
[----:B------:R-:W-:Y:S02]  /*4760*/  IMAD R204, R204, c[0x0][0x168], RZ ;  /* 0x00005a00cccc7a24 */ /* 0x000fe400078e02ff */
[C---:B------:R-:W-:Y:S02]  /*4770*/  FADD.FTZ R148, -R3.reuse, R148 ;  /* 0x0000009403947221 */ /* 0x040fe40000010100 */
[C---:B------:R-:W-:Y:S01]  /*4780*/  FADD.FTZ R210, -R3.reuse, R165 ;  /* 0x000000a503d27221 */ /* 0x040fe20000010100 */
[----:B------:R-:W-:Y:S01]  /*4790*/  SHF.R.S32.HI R141, RZ, 0x1f, R204 ;  /* 0x0000001fff8d7819 */ /* 0x000fe200000114cc */
[C---:B------:R-:W-:Y:S02]  /*47a0*/  FADD.FTZ R226, -R3.reuse, R156 ;  /* 0x0000009c03e27221 */ /* 0x040fe40000010100 */
[----:B------:R-:W-:Y:S01]  /*47b0*/  FADD.FTZ R156, -R3, R149 ;  /* 0x00000095039c7221 */ /* 0x000fe20000010100 */
[----:B------:R-:W-:Y:S01]  /*47c0*/  LEA.HI R141, R141, R204, RZ, 0x3 ;  /* 0x000000cc8d8d7211 */ /* 0x000fe200078f18ff */
[----:B------:R-:W-:-:S02]  /*47d0*/  FADD.FTZ R204, -R3, R147 ;  /* 0x0000009303cc7221 */ /* 0x000fc40000010100 */
[C---:B------:R-:W-:Y:S02]  /*47e0*/  FMUL.FTZ R143, R145.reuse, R148 ;  /* 0x00000094918f7220 */ /* 0x040fe40000410000 */
[C---:B------:R-:W-:Y:S02]  /*47f0*/  FMUL.FTZ R149, R145.reuse, R210 ;  /* 0x000000d291957220 */ /* 0x040fe40000410000 */
[----:B------:R-:W-:Y:S02]  /*4800*/  FMUL.FTZ R204, R145, R204 ;  /* 0x000000cc91cc7220 */ /* 0x000fe40000410000 */
[----:B------:R-:W-:Y:S02]  /*4810*/  FFMA.FTZ R148, R68, R143, R132 ;  /* 0x0000008f44947223 */ /* 0x000fe40000010084 */
[C---:B------:R-:W-:Y:S02]  /*4820*/  FADD.FTZ R202, -R3.reuse, R202 ;  /* 0x000000ca03ca7221 */ /* 0x040fe40000010100 */
[----:B------:R-:W-:-:S02]  /*4830*/  FADD.FTZ R2, -R3, R203 ;  /* 0x000000cb03027221 */ /* 0x000fc40000010100 */
[C---:B------:R-:W-:Y:S02]  /*4840*/  FADD.FTZ R232, -R3.reuse, R157 ;  /* 0x0000009d03e87221 */ /* 0x040fe40000010100 */
[----:B------:R-:W-:Y:S02]  /*4850*/  FFMA.FTZ R143, R70, R149, R134 ;  /* 0x00000095468f7223 */ /* 0x000fe40000010086 */
        /* <DEDUP_REMOVED lines=8> */
[----:B------:R-:W-:Y:S02]  /*48e0*/  FFMA.FTZ R149, R69, R204, R133 ;  /* 0x000000cc45957223 */ /* 0x000fe40000010085 */
        /* <DEDUP_REMOVED lines=47> */
[----:B------:R-:W-:Y:S01]  /*4be0*/  FADD.FTZ R204, -R3, R211 ;  /* 0x000000d303cc7221 */ /* 0x000fe20000010100 */
[----:B------:R-:W-:Y:S01]  /*4bf0*/  LEA.HI.SX32 R3, R141, R142, 0x1d ;  /* 0x0000008e8d037211 */ /* 0x000fe200078feaff */
[----:B------:R-:W-:Y:S01]  /*4c00*/  FMUL.FTZ R141, R145, R202 ;  /* 0x000000ca918d7220 */ /* 0x000fe20000410000 */
[----:B------:R-:W-:Y:S01]  /*4c10*/  F2FP.BF16.PACK_AB R142, R149, R148 ;  /* 0x00000094958e723e */ /* 0x000fe200000010ff */
[----:B------:R-:W-:Y:S01]  /*4c20*/  FMUL.FTZ R2, R145, R2 ;  /* 0x0000000291027220 */ /* 0x000fe20000410000 */
[----:B------:R-:W-:Y:S01]  /*4c30*/  IADD3 R167, R3, 0x20, RZ ;  /* 0x0000002003a77810 */ /* 0x000fe20007ffe0ff */
[----:B------:R-:W-:Y:S01]  /*4c40*/  FMUL.FTZ R153, R145, R212 ;  /* 0x000000d491997220 */ /* 0x000fe20000410000 */
[----:B------:R-:W-:Y:S01]  /*4c50*/  IADD3 R169, R3, 0x40, RZ ;  /* 0x0000004003a97810 */ /* 0x000fe20007ffe0ff */
[----:B------:R-:W-:-:S02]  /*4c60*/  FMUL.FTZ R164, R145, R164 ;  /* 0x000000a491a47220 */ /* 0x000fc40000410000 */
[C---:B------:R-:W-:Y:S02]  /*4c70*/  FMUL.FTZ R151, R145.reuse, R140 ;  /* 0x0000008c91977220 */ /* 0x040fe40000410000 */
[----:B------:R-:W-:Y:S02]  /*4c80*/  FMUL.FTZ R155, R145, R216 ;  /* 0x000000d8919b7220 */ /* 0x000fe40000410000 */
[----:B------:R-:W-:Y:S02]  /*4c90*/  FFMA.FTZ R140, R72, R141, R136 ;  /* 0x0000008d488c7223 */ /* 0x000fe40000010088 */
[----:B------:R-:W-:Y:S02]  /*4ca0*/  FFMA.FTZ R149, R73, R2, R137 ;  /* 0x0000000249957223 */ /* 0x000fe40000010089 */
[----:B------:R-:W-:Y:S02]  /*4cb0*/  FMUL.FTZ R218, R145, R218 ;  /* 0x000000da91da7220 */ /* 0x000fe40000410000 */
[----:B------:R-:W-:Y:S01]  /*4cc0*/  FFMA.FTZ R153, R66, R153, R130 ;  /* 0x0000009942997223 */ /* 0x000fe20000010082 */
[----:B------:R-:W-:Y:S01]  /*4cd0*/  F2FP.BF16.PACK_AB R140, R149, R140 ;  /* 0x0000008c958c723e */ /* 0x000fe200000010ff */
[----:B------:R-:W-:-:S02]  /*4ce0*/  FFMA.FTZ R164, R67, R164, R131 ;  /* 0x000000a443a47223 */ /* 0x000fc40000010083 */
[----:B------:R-:W-:Y:S02]  /*4cf0*/  FMUL.FTZ R159, R145, R220 ;  /* 0x000000dc919f7220 */ /* 0x000fe40000410000 */
[----:B------:R-:W-:Y:S01]  /*4d00*/  FFMA.FTZ R150, R60, R155, R124 ;  /* 0x0000009b3c967223 */ /* 0x000fe2000001007c */
[----:B------:R-:W-:Y:S01]  /*4d10*/  F2FP.BF16.PACK_AB R149, R164, R153 ;  /* 0x00000099a495723e */ /* 0x000fe200000010ff */
[----:B------:R-:W-:Y:S02]  /*4d20*/  FFMA.FTZ R155, R61, R218, R125 ;  /* 0x000000da3d9b7223 */ /* 0x000fe4000001007d */
[----:B------:R-:W-:Y:S02]  /*4d30*/  FFMA.FTZ R141, R74, R151, R138 ;  /* 0x000000974a8d7223 */ /* 0x000fe4000001008a */
[----:B------:R-:W-:Y:S01]  /*4d40*/  FMUL.FTZ R153, R145, R166 ;  /* 0x000000a691997220 */ /* 0x000fe20000410000 */
[----:B------:R-:W-:Y:S01]  /*4d50*/  F2FP.BF16.PACK_AB R150, R155, R150 ;  /* 0x000000969b96723e */ /* 0x000fe200000010ff */
[----:B------:R-:W-:-:S02]  /*4d60*/  FFMA.FTZ R151, R62, R159, R126 ;  /* 0x0000009f3e977223 */ /* 0x000fc4000001007e */
[C---:B------:R-:W-:Y:S02]  /*4d70*/  FMUL.FTZ R146, R145.reuse, R146 ;  /* 0x0000009291927220 */ /* 0x040fe40000410000 */
[C---:B------:R-:W-:Y:S02]  /*4d80*/  FMUL.FTZ R161, R145.reuse, R224 ;  /* 0x000000e091a17220 */ /* 0x040fe40000410000 */
[C---:B------:R-:W-:Y:S02]  /*4d90*/  FMUL.FTZ R159, R145.reuse, R156 ;  /* 0x0000009c919f7220 */ /* 0x040fe40000410000 */
[C---:B------:R-:W-:Y:S02]  /*4da0*/  FMUL.FTZ R222, R145.reuse, R222 ;  /* 0x000000de91de7220 */ /* 0x040fe40000410000 */
[----:B------:R-:W-:Y:S02]  /*4db0*/  FMUL.FTZ R155, R145, R154 ;  /* 0x0000009a919b7220 */ /* 0x000fe40000410000 */
[----:B------:R-:W-:-:S02]  /*4dc0*/  FFMA.FTZ R148, R64, R153, R128 ;  /* 0x0000009940947223 */ /* 0x000fc40000010080 */
[----:B------:R-:W-:Y:S02]  /*4dd0*/  FFMA.FTZ R153, R65, R146, R129 ;  /* 0x0000009241997223 */ /* 0x000fe40000010081 */
[----:B------:R-:W-:Y:S02]  /*4de0*/  FFMA.FTZ R154, R52, R161, R116 ;  /* 0x000000a1349a7223 */ /* 0x000fe40000010074 */
[----:B------:R-:W-:Y:S01]  /*4df0*/  FFMA.FTZ R2, R58, R159, R122 ;  /* 0x0000009f3a027223 */ /* 0x000fe2000001007a */
[----:B------:R-:W-:Y:S01]  /*4e00*/  F2FP.BF16.PACK_AB R148, R153, R148 ;  /* 0x000000949994723e */ /* 0x000fe200000010ff */
[----:B------:R-:W-:Y:S02]  /*4e10*/  FFMA.FTZ R161, R59, R222, R123 ;  /* 0x000000de3ba17223 */ /* 0x000fe4000001007b */
[C---:B------:R-:W-:Y:S02]  /*4e20*/  FMUL.FTZ R160, R145.reuse, R160 ;  /* 0x000000a091a07220 */ /* 0x040fe40000410000 */
[----:B------:R-:W-:Y:S01]  /*4e30*/  FMUL.FTZ R214, R145, R214 ;  /* 0x000000d691d67220 */ /* 0x000fe20000410000 */
[----:B------:R-:W-:Y:S01]  /*4e40*/  F2FP.BF16.PACK_AB R153, R161, R2 ;  /* 0x00000002a199723e */ /* 0x000fe200000010ff */
[----:B------:R-:W-:Y:S01]  /*4e50*/  HFMA2.MMA R2, -RZ, RZ, 0, 9.5367431640625e-07 ;  /* 0x00000010ff027435 */ /* 0x000fe200000001ff */
        /* <DEDUP_REMOVED lines=8> */
[----:B------:R-:W-:Y:S01]  /*4ee0*/  FFMA.FTZ R226, R63, R226, R127 ;  /* 0x000000e23fe27223 */ /* 0x000fe2000001007f */
[----:B------:R-:W-:Y:S01]  /*4ef0*/  F2FP.BF16.PACK_AB R143, R214, R143 ;  /* 0x0000008fd68f723e */ /* 0x000fe200000010ff */
[C---:B------:R-:W-:Y:S01]  /*4f00*/  FMUL.FTZ R163, R145.reuse, R232 ;  /* 0x000000e891a37220 */ /* 0x040fe20000410000 */
[----:B------:R-:W-:Y:S01]  /*4f10*/  F2FP.BF16.PACK_AB R141, R162, R141 ;  /* 0x0000008da28d723e */ /* 0x000fe200000010ff */
[C---:B------:R-:W-:Y:S01]  /*4f20*/  FMUL.FTZ R228, R145.reuse, R228 ;  /* 0x000000e491e47220 */ /* 0x040fe20000410000 */
[----:B------:R-:W-:Y:S01]  /*4f30*/  F2FP.BF16.PACK_AB R151, R226, R151 ;  /* 0x00000097e297723e */ /* 0x000fe200000010ff */
[----:B------:R-:W-:-:S02]  /*4f40*/  FMUL.FTZ R159, R145, R147 ;  /* 0x00000093919f7220 */ /* 0x000fc40000410000 */
[----:B------:R-:W-:Y:S02]  /*4f50*/  FFMA.FTZ R155, R54, R163, R118 ;  /* 0x000000a3369b7223 */ /* 0x000fe40000010076 */
[----:B------:R-:W-:Y:S02]  /*4f60*/  FFMA.FTZ R156, R55, R156, R119 ;  /* 0x0000009c379c7223 */ /* 0x000fe40000010077 */
[----:B------:R-:W-:-:S03]  /*4f70*/  IMAD.WIDE.U32 R146, R3, R2, c[0x0][0x208] ;  /* 0x0000820003927625 */ /* 0x000fc600078e0002 */
[----:B------:R-:W-:Y:S01]  /*4f80*/  F2FP.BF16.PACK_AB R155, R156, R155 ;  /* 0x0000009b9c9b723e */ /* 0x000fe200000010ff */
[----:B------:R-:W-:Y:S01]  /*4f90*/  FFMA.FTZ R163, R53, R228, R117 ;  /* 0x000000e435a37223 */ /* 0x000fe20000010075 */
[----:B------:R-:W-:Y:S01]  /*4fa0*/  STG.E.128 [R146.64], R140 ;  /* 0x0000008c92007986 */ /* 0x000fe2000c101d04 */
[----:B------:R-:W-:-:S03]  /*4fb0*/  IMAD.WIDE.U32 R166, R167, R2, c[0x0][0x208] ;  /* 0x00008200a7a67625 */ /* 0x000fc600078e0002 */
[----:B------:R-:W-:Y:S01]  /*4fc0*/  F2FP.BF16.PACK_AB R154, R163, R154 ;  /* 0x0000009aa39a723e */ /* 0x000fe200000010ff */
[C---:B------:R-:W-:Y:S01]  /*4fd0*/  FMUL.FTZ R179, R145.reuse, R182 ;  /* 0x000000b691b37220 */ /* 0x040fe20000410000 */
[----:B------:R0:W-:Y:S01]  /*4fe0*/  STG.E.128 [R166.64], R148 ;  /* 0x00000094a6007986 */ /* 0x0001e2000c101d04 */
[C---:B------:R-:W-:Y:S02]  /*4ff0*/  FMUL.FTZ R238, R145.reuse, R238 ;  /* 0x000000ee91ee7220 */ /* 0x040fe40000410000 */
[C---:B------:R-:W-:Y:S02]  /*5000*/  FMUL.FTZ R164, R145.reuse, R168 ;  /* 0x000000a891a47220 */ /* 0x040fe40000410000 */
[----:B------:R-:W-:Y:S02]  /*5010*/  FMUL.FTZ R156, R145, R144 ;  /* 0x00000090919c7220 */ /* 0x000fe40000410000 */
[----:B------:R-:W-:-:S04]  /*5020*/  IMAD.WIDE.U32 R168, R169, R2, c[0x0][0x208] ;  /* 0x00008200a9a87625 */ /* 0x000fc800078e0002 */
[C---:B------:R-:W-:Y:S01]  /*5030*/  FMUL.FTZ R175, R145.reuse, R234 ;  /* 0x000000ea91af7220 */ /* 0x040fe20000410000 */
[----:B------:R1:W-:Y:S01]  /*5040*/  STG.E.128 [R168.64], R152 ;  /* 0x00000098a8007986 */ /* 0x0003e2000c101d04 */
[----:B------:R-:W-:Y:S02]  /*5050*/  FFMA.FTZ R144, R40, R179, R104 ;  /* 0x000000b328907223 */ /* 0x000fe40000010068 */
[C---:B------:R-:W-:Y:S02]  /*5060*/  FMUL.FTZ R157, R145.reuse, R157 ;  /* 0x0000009d919d7220 */ /* 0x040fe40000410000 */
[----:B------:R-:W-:Y:S02]  /*5070*/  FMUL.FTZ R161, R145, R246 ;  /* 0x000000f691a17220 */ /* 0x000fe40000410000 */
[----:B0-----:R-:W-:Y:S02]  /*5080*/  FFMA.FTZ R149, R41, R238, R105 ;  /* 0x000000ee29957223 */ /* 0x001fe40000010069 */
[----:B------:R-:W-:-:S02]  /*5090*/  FMUL.FTZ R200, R145, R200 ;  /* 0x000000c891c87220 */ /* 0x000fc40000410000 */
[----:B------:R-:W-:Y:S01]  /*50a0*/  FMUL.FTZ R187, R145, R184 ;  /* 0x000000b891bb7220 */ /* 0x000fe20000410000 */
[----:B------:R-:W-:Y:S01]  /*50b0*/  F2FP.BF16.PACK_AB R144, R149, R144 ;  /* 0x000000909590723e */ /* 0x000fe200000010ff */
[C---:B------:R-:W-:Y:S02]  /*50c0*/  FMUL.FTZ R250, R145.reuse, R250 ;  /* 0x000000fa91fa7220 */ /* 0x040fe40000410000 */
[C---:B------:R-:W-:Y:S02]  /*50d0*/  FMUL.FTZ R193, R145.reuse, R193 ;  /* 0x000000c191c17220 */ /* 0x040fe40000410000 */
[----:B------:R-:W-:Y:S02]  /*50e0*/  FMUL.FTZ R194, R145, R194 ;  /* 0x000000c291c27220 */ /* 0x000fe40000410000 */
[----:B------:R-:W-:Y:S02]  /*50f0*/  FFMA.FTZ R175, R44, R175, R108 ;  /* 0x000000af2caf7223 */ /* 0x000fe4000001006c */
[----:B------:R-:W-:-:S02]  /*5100*/  FFMA.FTZ R164, R45, R164, R109 ;  /* 0x000000a42da47223 */ /* 0x000fc4000001006d */
[----:B-1----:R-:W-:Y:S02]  /*5110*/  FFMA.FTZ R152, R24, R159, R88 ;  /* 0x0000009f18987223 */ /* 0x002fe40000010058 */
[----:B------:R-:W-:Y:S01]  /*5120*/  FFMA.FTZ R157, R16, R157, R80 ;  /* 0x0000009d109d7223 */ /* 0x000fe20000010050 */
[----:B------:R-:W-:Y:S01]  /*5130*/  F2FP.BF16.PACK_AB R142, R164, R175 ;  /* 0x000000afa48e723e */ /* 0x000fe200000010ff */
[----:B------:R-:W-:Y:S02]  /*5140*/  FFMA.FTZ R156, R17, R156, R81 ;  /* 0x0000009c119c7223 */ /* 0x000fe40000010051 */
[C---:B------:R-:W-:Y:S02]  /*5150*/  FMUL.FTZ R171, R145.reuse, R174 ;  /* 0x000000ae91ab7220 */ /* 0x040fe40000410000 */
[----:B------:R-:W-:Y:S01]  /*5160*/  FMUL.FTZ R162, R145, R158 ;  /* 0x0000009e91a27220 */ /* 0x000fe20000410000 */
[----:B------:R-:W-:Y:S01]  /*5170*/  F2FP.BF16.PACK_AB R164, R156, R157 ;  /* 0x0000009d9ca4723e */ /* 0x000fe200000010ff */
[----:B------:R-:W-:Y:S01]  /*5180*/  FFMA.FTZ R149, R34, R161, R98 ;  /* 0x000000a122957223 */ /* 0x000fe20000010062 */
[----:B------:R-:W-:Y:S01]  /*5190*/  IADD3 R157, R3, 0x60, RZ ;  /* 0x00000060039d7810 */ /* 0x000fe20007ffe0ff */
[----:B------:R-:W-:-:S02]  /*51a0*/  FFMA.FTZ R159, R25, R200, R89 ;  /* 0x000000c8199f7223 */ /* 0x000fc40000010059 */
[C---:B------:R-:W-:Y:S02]  /*51b0*/  FMUL.FTZ R173, R145.reuse, R172 ;  /* 0x000000ac91ad7220 */ /* 0x040fe40000410000 */
[----:B------:R-:W-:Y:S01]  /*51c0*/  FMUL.FTZ R230, R145, R230 ;  /* 0x000000e691e67220 */ /* 0x000fe20000410000 */
[----:B------:R-:W-:Y:S01]  /*51d0*/  F2FP.BF16.PACK_AB R152, R159, R152 ;  /* 0x000000989f98723e */ /* 0x000fe200000010ff */
[----:B------:R-:W-:Y:S01]  /*51e0*/  FMUL.FTZ R177, R145, R236 ;  /* 0x000000ec91b17220 */ /* 0x000fe20000410000 */
[----:B------:R-:W-:Y:S01]  /*51f0*/  IADD3 R159, R3, 0x80, RZ ;  /* 0x00000080039f7810 */ /* 0x000fe20007ffe0ff */
[C---:B------:R-:W-:Y:S02]  /*5200*/  FMUL.FTZ R170, R145.reuse, R170 ;  /* 0x000000aa91aa7220 */ /* 0x040fe40000410000 */
[C---:B------:R-:W-:Y:S02]  /*5210*/  FMUL.FTZ R174, R145.reuse, R195 ;  /* 0x000000c391ae7220 */ /* 0x040fe40000410000 */
[----:B------:R-:W-:-:S02]  /*5220*/  FMUL.FTZ R165, R145, R198 ;  /* 0x000000c691a57220 */ /* 0x000fc40000410000 */
[----:B------:R-:W-:Y:S02]  /*5230*/  FMUL.FTZ R158, R145, R207 ;  /* 0x000000cf919e7220 */ /* 0x000fe40000410000 */
[----:B------:R-:W-:Y:S02]  /*5240*/  FFMA.FTZ R150, R28, R187, R92 ;  /* 0x000000bb1c967223 */ /* 0x000fe4000001005c */
[----:B------:R-:W-:Y:S02]  /*5250*/  FFMA.FTZ R153, R29, R250, R93 ;  /* 0x000000fa1d997223 */ /* 0x000fe4000001005d */
[----:B------:R-:W-:Y:S02]  /*5260*/  FFMA.FTZ R154, R20, R193, R84 ;  /* 0x000000c1149a7223 */ /* 0x000fe40000010054 */
[----:B------:R-:W-:Y:S01]  /*5270*/  FFMA.FTZ R161, R21, R194, R85 ;  /* 0x000000c215a17223 */ /* 0x000fe20000010055 */
[----:B------:R-:W-:Y:S01]  /*5280*/  F2FP.BF16.PACK_AB R150, R153, R150 ;  /* 0x000000969996723e */ /* 0x000fe200000010ff */
[----:B------:R-:W-:-:S02]  /*5290*/  FMUL.FTZ R181, R145, R178 ;  /* 0x000000b291b57220 */ /* 0x000fc40000410000 */
[----:B------:R-:W-:Y:S01]  /*52a0*/  FMUL.FTZ R240, R145, R240 ;  /* 0x000000f091f07220 */ /* 0x000fe20000410000 */
[----:B------:R-:W-:Y:S01]  /*52b0*/  F2FP.BF16.PACK_AB R154, R161, R154 ;  /* 0x0000009aa19a723e */ /* 0x000fe200000010ff */
[----:B------:R-:W-:Y:S01]  /*52c0*/  FMUL.FTZ R183, R145, R176 ;  /* 0x000000b091b77220 */ /* 0x000fe20000410000 */
[----:B------:R-:W-:Y:S01]  /*52d0*/  IADD3 R161, R3, 0xa0, RZ ;  /* 0x000000a003a17810 */ /* 0x000fe20007ffe0ff */
        /* <DEDUP_REMOVED lines=41> */
[----:B------:R-:W-:Y:S01]  /*5570*/  FFMA.FTZ R148, R32, R163, R96 ;  /* 0x000000a320947223 */ /* 0x000fe20000010060 */
[----:B------:R-:W-:Y:S01]  /*5580*/  IADD3 R163, R3, 0xc0, RZ ;  /* 0x000000c003a37810 */ /* 0x000fe20007ffe0ff */
        /* <DEDUP_REMOVED lines=14> */
[----:B------:R-:W-:-:S03]  /*5670*/  IMAD.WIDE.U32 R156, R157, R2, c[0x0][0x208] ;  /* 0x000082009d9c7625 */ /* 0x000fc600078e0002 */
        /* <DEDUP_REMOVED lines=8> */
[----:B------:R0:W-:Y:S04]  /*5700*/  STG.E.128 [R162.64], R152 ;  /* 0x00000098a2007986 */ /* 0x0001e8000c101d04 */
[----:B------:R0:W-:Y:S02]  /*5710*/  STG.E.128 [R2.64], R164 ;  /* 0x000000a402007986 */ /* 0x0001e4000c101d04 */
.L_x_13036:
[----:B------:R-:W-:Y:S05]  /*5720*/  BSYNC B0 ;  /* 0x0000000000007941 */ /* 0x000fea0003800000 */
.L_x_13035:
[----:B01----:R-:W-:-:S04]  /*5730*/  MOV R3, c[0x0][0x160] ;  /* 0x0000580000037a02 */ /* 0x003fc80000000f00 */
[----:B------:R-:W-:-:S04]  /*5740*/  LEA R0, R3, R0, 0x2 ;  /* 0x0000000003007211 */ /* 0x000fc800078e10ff */
[----:B------:R-:W-:-:S13]  /*5750*/  ISETP.GE.AND P0, PT, R0, c[0x0][0x164], PT ;  /* 0x0000590000007a0c */ /* 0x000fda0003f06270 */
[----:B-----5:R-:W-:Y:S01]  /*5760*/  @P0 CALL.REL.NOINC `(.L_x_13037) ;  /* 0x0000001000000944 */ /* 0x020fe20003c00000 */
[----:B------:R-:W-:Y:S05]  /*5770*/  BRA `(.L_x_13038) ;  /* 0xffffada000007947 */ /* 0x000fea000383ffff */
.L_x_13037:
[----:B------:R-:W-:Y:S05]  /*5780*/  EXIT ;  /* 0x000000000000794d */ /* 0x000fea0003800000 */
.L_x_13033:
[----:B0-----:R-:W-:Y:S01]  /*5790*/  HFMA2.MMA R142, -RZ, RZ, 0, 5.9604644775390625e-08 ;  /* 0x00000001ff8e7435 */ /* 0x001fe200000001ff */
[----:B------:R-:W-:Y:S02]  /*57a0*/  MOV R140, 0x1f ;  /* 0x0000001f008c7802 */ /* 0x000fe40000000f00 */
[----:B------:R-:W-:Y:S02]  /*57b0*/  MOV R141, 0xffffffff ;  /* 0xffffffff008d7802 */ /* 0x000fe40000000f00 */
[----:B------:R-:W-:Y:S02]  /*57c0*/  MOV R2, 0x57e0 ;  /* 0x000057e000027802 */ /* 0x000fe40000000f00 */
[----:B-----5:R-:W-:Y:S05]  /*57d0*/  CALL.REL.NOINC `($__internal_35_$__cuda_sm70_shflsync_bfly_p) ;  /* 0x00000b9000007944 */ /* 0x020fea0003c00000 */
[----:B-1----:R-:W-:Y:S01]  /*57e0*/  MOV R2, R142 ;  /* 0x0000008e00027202 */ /* 0x002fe20000000f00 */
[----:B0-----:R-:W-:Y:S05]  /*57f0*/  BRA `(.L_x_13039) ;  /* 0xffffe4c000007947 */ /* 0x001fea000383ffff */
.L_x_13034:
[----:B------:R-:W-:Y:S01]  /*5800*/  HFMA2.MMA R142, -RZ, RZ, 0, 1.1920928955078125e-07 ;  /* 0x00000002ff8e7435 */ /* 0x000fe200000001ff */
[----:B------:R-:W-:Y:S02]  /*5810*/  MOV R140, 0x1f ;  /* 0x0000001f008c7802 */ /* 0x000fe40000000f00 */
[----:B------:R-:W-:Y:S02]  /*5820*/  MOV R141, 0xffffffff ;  /* 0xffffffff008d7802 */ /* 0x000fe40000000f00 */
[----:B------:R-:W-:-:S02]  /*5830*/  MOV R2, 0x5850 ;  /* 0x0000585000027802 */ /* 0x000fc40000000f00 */
[----:B-----5:R-:W-:Y:S05]  /*5840*/  CALL.REL.NOINC `($__internal_35_$__cuda_sm70_shflsync_bfly_p) ;  /* 0x00000b2000007944 */ /* 0x020fea0003c00000 */
[----:B01----:R-:W-:Y:S01]  /*5850*/  FADD.FTZ R145, R145, R142 ;  /* 0x0000008e91917221 */ /* 0x003fe20000010000 */
[----:B------:R-:W-:Y:S01]  /*5860*/  HFMA2.MMA R142, -RZ, RZ, 0, 2.384185791015625e-07 ;  /* 0x00000004ff8e7435 */ /* 0x000fe200000001ff */
[----:B------:R-:W-:-:S02]  /*5870*/  MOV R140, 0x1f ;  /* 0x0000001f008c7802 */ /* 0x000fc40000000f00 */
[----:B------:R-:W-:Y:S02]  /*5880*/  MOV R141, 0xffffffff ;  /* 0xffffffff008d7802 */ /* 0x000fe40000000f00 */
[----:B------:R-:W-:Y:S02]  /*5890*/  MOV R2, 0x58b0 ;  /* 0x000058b000027802 */ /* 0x000fe40000000f00 */
[----:B------:R-:W-:Y:S05]  /*58a0*/  CALL.REL.NOINC `($__internal_35_$__cuda_sm70_shflsync_bfly_p) ;  /* 0x00000ac000007944 */ /* 0x000fea0003c00000 */
[----:B01----:R-:W-:Y:S01]  /*58b0*/  FADD.FTZ R145, R145, R142 ;  /* 0x0000008e91917221 */ /* 0x003fe20000010000 */
[----:B------:R-:W-:Y:S01]  /*58c0*/  HFMA2.MMA R142, -RZ, RZ, 0, 4.76837158203125e-07 ;  /* 0x00000008ff8e7435 */ /* 0x000fe200000001ff */
[----:B------:R-:W-:Y:S02]  /*58d0*/  MOV R140, 0x1f ;  /* 0x0000001f008c7802 */ /* 0x000fe40000000f00 */
[----:B------:R-:W-:Y:S02]  /*58e0*/  MOV R141, 0xffffffff ;  /* 0xffffffff008d7802 */ /* 0x000fe40000000f00 */
[----:B------:R-:W-:Y:S02]  /*58f0*/  MOV R2, 0x5910 ;  /* 0x0000591000027802 */ /* 0x000fe40000000f00 */
[----:B------:R-:W-:Y:S05]  /*5900*/  CALL.REL.NOINC `($__internal_35_$__cuda_sm70_shflsync_bfly_p) ;  /* 0x00000a6000007944 */ /* 0x000fea0003c00000 */
[----:B01----:R-:W-:Y:S01]  /*5910*/  FADD.FTZ R145, R145, R142 ;  /* 0x0000008e91917221 */ /* 0x003fe20000010000 */
[----:B------:R-:W-:Y:S01]  /*5920*/  HFMA2.MMA R142, -RZ, RZ, 0, 9.5367431640625e-07 ;  /* 0x00000010ff8e7435 */ /* 0x000fe200000001ff */
[----:B------:R-:W-:-:S02]  /*5930*/  MOV R140, 0x1f ;  /* 0x0000001f008c7802 */ /* 0x000fc40000000f00 */
[----:B------:R-:W-:Y:S02]  /*5940*/  MOV R141, 0xffffffff ;  /* 0xffffffff008d7802 */ /* 0x000fe40000000f00 */
[----:B------:R-:W-:Y:S02]  /*5950*/  MOV R2, 0x5970 ;  /* 0x0000597000027802 */ /* 0x000fe40000000f00 */
[----:B------:R-:W-:Y:S05]  /*5960*/  CALL.REL.NOINC `($__internal_35_$__cuda_sm70_shflsync_bfly_p) ;  /* 0x00000a0000007944 */ /* 0x000fea0003c00000 */
        /* <DEDUP_REMOVED lines=134> */
[----:B------:R-:W-:Y:S05]  /*61d0*/  CALL.REL.NOINC `($__internal_35_$__cuda_sm70_shflsync_bfly_p) ;  /* 0x0000019000007944 */ /* 0x000fea0003c00000 */
[----:B01----:R-:W-:Y:S01]  /*61e0*/  FADD.FTZ R145, R145, R142 ;  /* 0x0000008e91917221 */ /* 0x003fe20000010000 */
[----:B------:R-:W-:Y:S01]  /*61f0*/  HFMA2.MMA R142, -RZ, RZ, 0, 1.1920928955078125e-07 ;  /* 0x00000002ff8e7435 */ /* 0x000fe200000001ff */
[----:B------:R-:W-:Y:S02]  /*6200*/  MOV R140, 0x1f ;  /* 0x0000001f008c7802 */ /* 0x000fe40000000f00 */
[----:B------:R-:W-:Y:S02]  /*6210*/  MOV R141, 0xffffffff ;  /* 0xffffffff008d7802 */ /* 0x000fe40000000f00 */
[----:B------:R-:W-:Y:S02]  /*6220*/  MOV R2, 0x6240 ;  /* 0x0000624000027802 */ /* 0x000fe40000000f00 */
[----:B------:R-:W-:Y:S05]  /*6230*/  CALL.REL.NOINC `($__internal_35_$__cuda_sm70_shflsync_bfly_p) ;  /* 0x0000013000007944 */ /* 0x000fea0003c00000 */
[----:B01----:R-:W-:Y:S01]  /*6240*/  FADD.FTZ R145, R145, R142 ;  /* 0x0000008e91917221 */ /* 0x003fe20000010000 */
[----:B------:R-:W-:Y:S01]  /*6250*/  HFMA2.MMA R142, -RZ, RZ, 0, 2.384185791015625e-07 ;  /* 0x00000004ff8e7435 */ /* 0x000fe200000001ff */
[----:B------:R-:W-:Y:S02]  /*6260*/  MOV R140, 0x1f ;  /* 0x0000001f008c7802 */ /* 0x000fe40000000f00 */
[----:B------:R-:W-:-:S02]  /*6270*/  MOV R141, 0xffffffff ;  /* 0xffffffff008d7802 */ /* 0x000fc40000000f00 */
        /* <DEDUP_REMOVED lines=10> */
[----:B------:R-:W-:Y:S02]  /*6320*/  MOV R140, 0x1f ;  /* 0x0000001f008c7802 */ /* 0x000fe40000000f00 */
[----:B------:R-:W-:-:S02]  /*6330*/  MOV R141, 0xffffffff ;  /* 0xffffffff008d7802 */ /* 0x000fc40000000f00 */
[----:B------:R-:W-:Y:S02]  /*6340*/  MOV R2, 0x6360 ;  /* 0x0000636000027802 */ /* 0x000fe40000000f00 */
[----:B------:R-:W-:Y:S05]  /*6350*/  CALL.REL.NOINC `($__internal_35_$__cuda_sm70_shflsync_bfly_p) ;  /* 0x0000001000007944 */ /* 0x000fea0003c00000 */
[----:B01----:R-:W-:Y:S05]  /*6360*/  BRA `(.L_x_13040) ;  /* 0xffffe29000007947 */ /* 0x003fea000383ffff */
        .weak           $__internal_35_$__cuda_sm70_shflsync_bfly_p
        .type           $__internal_35_$__cuda_sm70_shflsync_bfly_p,@function
        .size           $__internal_35_$__cuda_sm70_shflsync_bfly_p,(.L_x_57075 - $__internal_35_$__cuda_sm70_shflsync_bfly_p)
$__internal_35_$__cuda_sm70_shflsync_bfly_p:
[----:B------:R-:W-:Y:S01]  /*6370*/  HFMA2.MMA R3, -RZ, RZ, 0, 0 ;  /* 0x00000000ff037435 */ /* 0x000fe200000001ff */
[----:B------:R-:W-:Y:S04]  /*6380*/  WARPSYNC R141 ;  /* 0x0000008d00007348 */ /* 0x000fe80003800000 */
[----:B------:R0:W1:Y:S01]  /*6390*/  SHFL.BFLY PT, R142, R145, R142, R140 ;  /* 0x0c00008e918e7389 */ /* 0x00006200000e008c */
[----:B------:R-:W-:Y:S05]  /*63a0*/  RET.REL.NODEC R2 `(_ZN10layer_norm13ln_fwd_kernelINS_13Kernel_traitsIf13__nv_bfloat16S2_S2_fjLj2048ELj1ELj4ELj1ELj16ENS_18Kernel_traits_baseILj2048EfS2_S2_S2_fjLj128EEEEELb0ELb0ELb1ELb1EEEvNS_9FwdParamsE) ;  /* 0xffff9c5002007950 */ /* 0x000fea0003c3ffff */
.L_x_13041:
        /* <DEDUP_REMOVED lines=13> */
.L_x_57075:


//--------------------- .text._ZN10layer_norm13ln_fwd_kernelINS_13Kernel_traitsIf13__nv_bfloat16S2_S2_fjLj2048ELj1ELj4ELj1ELj16ENS_18Kernel_traits_baseILj2048EfS2_S2_S2_fjLj128EEEEELb0ELb1ELb0ELb0EEEvNS_9FwdParamsE --------------------------
	.section	.text._ZN10layer_norm13ln_fwd_kernelINS_13Kernel_traitsIf13__nv_bfloat16S2_S2_fjLj2048ELj1ELj4ELj1ELj16ENS_18Kernel_traits_baseILj2048EfS2_S2_S2_fjLj128EEEEELb0ELb1ELb0ELb0EEEvNS_9FwdParamsE,"ax",@progbits
	.sectioninfo	@"SHI_REGISTERS=255"
	.align	128
        .global         _ZN10layer_norm13ln_fwd_kernelINS_13Kernel_traitsIf13__nv_bfloat16S2_S2_fjLj2048ELj1ELj4ELj1ELj16ENS_18Kernel_traits_baseILj2048EfS2_S2_S2_fjLj128EEEEELb0ELb1ELb0ELb0EEEvNS_9FwdParamsE
        .type           _ZN10layer_norm13ln_fwd_kernelINS_13Kernel_traitsIf13__nv_bfloat16S2_S2_fjLj2048ELj1ELj4ELj1ELj16ENS_18Kernel_traits_baseILj2048EfS2_S2_S2_fjLj128EEEEELb0ELb1ELb0ELb0EEEvNS_9FwdParamsE,@function
        .size           _ZN10layer_norm13ln_fwd_kernelINS_13Kernel_traitsIf13__nv_bfloat16S2_S2_fjLj2048ELj1ELj4ELj1ELj16ENS_18Kernel_traits_baseILj2048EfS2_S2_S2_fjLj128EEEEELb0ELb1ELb0ELb0EEEvNS_9FwdParamsE,(.L_x_57076 - _ZN10layer_norm13ln_fwd_kernelINS_13Kernel_traitsIf13__nv_bfloat16S2_S2_fjLj2048ELj1ELj4ELj1ELj16ENS_18Kernel_traits_baseILj2048EfS2_S2_S2_fjLj128EEEEELb0ELb1ELb0ELb0EEEvNS_9FwdParamsE)
        .other          _ZN10layer_norm13ln_fwd_kernelINS_13Kernel_traitsIf13__nv_bfloat16S2_S2_fjLj2048ELj1ELj4ELj1ELj16ENS_18Kernel_traits_baseILj2048EfS2_S2_S2_fjLj128EEEEELb0ELb1ELb0ELb0EEEvNS_9FwdParamsE,@"STO_CUDA_ENTRY STV_DEFAULT"
_ZN10layer_norm13ln_fwd_kernelINS_13Kernel_traitsIf13__nv_bfloat16S2_S2_fjLj2048ELj1ELj4ELj1ELj16ENS_18Kernel_traits_baseILj2048EfS2_S2_S2_fjLj128EEEEELb0ELb1ELb0ELb0EEEvNS_9FwdParamsE:
.text._ZN10layer_norm13ln_fwd_kernelINS_13Kernel_traitsIf13__nv_bfloat16S2_S2_fjLj2048ELj1ELj4ELj1ELj16ENS_18Kernel_traits_baseILj2048EfS2_S2_S2_fjLj128EEEEELb0ELb1ELb0ELb0EEEvNS_9FwdParamsE:
        /* <DEDUP_REMOVED lines=34> */
[----:B------:R-:W2:Y:S01]  /*0220*/  LDG.E.128 R20, [R6.64+0x10] ;  /* 0x0000100406147981 */ /* 0x000ea2000c1e1d00 */
[----:B------:R-:W-:-:S03]  /*0230*/  @P1 LEA R8, P2, R0, c[0x0][0x218], 0x5 ;  /* 0x0000860000081a11 */ /* 0x000fc600078428ff */
[----:B------:R-:W3:Y:S01]  /*0240*/  LDG.E.128 R24, [R6.64] ;  /* 0x0000000406187981 */ /* 0x000ee2000c1e1d00 */
[C---:B------:R-:W-:Y:S02]  /*0250*/  @P1 LEA.HI.X R9, R0.reuse, c[0x0][0x21c], RZ, 0x5, P2 ;  /* 0x0000870000091a11 */ /* 0x040fe400010f2cff */
[----:B------:R-:W-:-:S03]  /*0260*/  LEA R10, P2, R0, c[0x0][0x1c8], 0x5 ;  /* 0x00007200000a7a11 */ /* 0x000fc600078428ff */
[----:B------:R0:W5:Y:S01]  /*0270*/  @P1 LDG.E.128 R40, [R8.64] ;  /* 0x0000000408281981 */ /* 0x000162000c1e1d00 */
[----:B------:R-:W-:-:S03]  /*0280*/  LEA.HI.X R11, R0, c[0x0][0x1cc], RZ, 0x5, P2 ;  /* 0x00007300000b7a11 */ /* 0x000fc600010f2cff */
[----:B------:R0:W5:Y:S04]  /*0290*/  @P1 LDG.E.128 R44, [R8.64+0x10] ;  /* 0x00001004082c1981 */ /* 0x000168000c1e1d00 */
[----:B------:R0:W4:Y:S04]  /*02a0*/  LDG.E.128 R16, [R10.64] ;  /* 0x000000040a107981 */ /* 0x000128000c1e1d00 */
[----:B0-----:R-:W2:Y:S01]  /*02b0*/  LDG.E.128 R8, [R10.64+0x10] ;  /* 0x000010040a087981 */ /* 0x001ea2000c1e1d00 */
[----:B------:R-:W-:-:S03]  /*02c0*/  LOP3.LUT R0, R0, 0x20, RZ, 0xfc, !PT ;  /* 0x0000002000007812 */ /* 0x000fc600078efcff */
[----:B--2---:R0:W-:Y:S04]  /*02d0*/  STL.64 [R1+0x20], R8 ;  /* 0x0000200801007387 */ /* 0x0041e80000100a00 */
[----:B------:R0:W-:Y:S04]  /*02e0*/  STL.64 [R1+0x28], R10 ;  /* 0x0000280a01007387 */ /* 0x0001e80000100a00 */
[----:B----4-:R0:W-:Y:S04]  /*02f0*/  STL.64 [R1+0x30], R16 ;  /* 0x0000301001007387 */ /* 0x0101e80000100a00 */
[----:B------:R0:W-:Y:S04]  /*0300*/  STL.64 [R1+0x38], R18 ;  /* 0x0000381201007387 */ /* 0x0001e80000100a00 */
[----:B------:R0:W-:Y:S04]  /*0310*/  STL.64 [R1+0x40], R20 ;  /* 0x0000401401007387 */ /* 0x0001e80000100a00 */
[----:B------:R0:W-:Y:S04]  /*0320*/  STL.64 [R1+0x48], R22 ;  /* 0x0000481601007387 */ /* 0x0001e80000100a00 */
[----:B---3--:R0:W-:Y:S04]  /*0330*/  STL.64 [R1+0x50], R24 ;  /* 0x0000501801007387 */ /* 0x0081e80000100a00 */
[----:B------:R0:W-:Y:S02]  /*0340*/  STL.64 [R1+0x58], R26 ;  /* 0x0000581a01007387 */ /* 0x0001e40000100a00 */
.L_x_13043:
[----:B-1----:R-:W-:Y:S05]  /*0350*/  BSYNC B0 ;  /* 0x0000000000007941 */ /* 0x002fea0003800000 */
.L_x_13042:
        /* <DEDUP_REMOVED lines=13> */
[C---:B------:R-:W-:Y:S02]  /*0430*/  @P1 LEA.HI.X R7, R0.reuse, c[0x0][0x21c], RZ, 0x5, P2 ;  /* 0x0000870000071a11 */ /* 0x040fe400010f2cff */
[----:B------:R-:W-:-:S03]  /*0440*/  LEA R8, P2, R0, c[0x0][0x1c8], 0x5 ;  /* 0x0000720000087a11 */ /* 0x000fc600078428ff */
[----:B------:R1:W5:Y:S01]  /*0450*/  @P1 LDG.E.128 R48, [R6.64] ;  /* 0x0000000406301981 */ /* 0x000362000c1e1d00 */
[----:B------:R-:W-:-:S03]  /*0460*/  LEA.HI.X R9, R0, c[0x0][0x1cc], RZ, 0x5, P2 ;  /* 0x0000730000097a11 */ /* 0x000fc600010f2cff */
[----:B------:R1:W5:Y:S04]  /*0470*/  @P1 LDG.E.128 R52, [R6.64+0x10] ;  /* 0x0000100406341981 */ /* 0x000368000c1e1d00 */
[----:B------:R0:W2:Y:S04]  /*0480*/  LDG.E.128 R16, [R8.64] ;  /* 0x0000000408107981 */ /* 0x0000a8000c1e1d00 */
[----:B0-----:R-:W3:Y:S01]  /*0490*/  LDG.E.128 R8, [R8.64+0x10] ;  /* 0x0000100408087981 */ /* 0x001ee2000c1e1d00 */
[----:B------:R-:W-:-:S03]  /*04a0*/  IADD3 R0, R0, 0x20, RZ ;  /* 0x0000002000007810 */ /* 0x000fc60007ffe0ff */
[----:B---3--:R1:W-:Y:S04]  /*04b0*/  STL.64 [R1], R8 ;  /* 0x0000000801007387 */ /* 0x0083e80000100a00 */
[----:B------:R1:W-:Y:S04]  /*04c0*/  STL.64 [R1+0x8], R10 ;  /* 0x0000080a01007387 */ /* 0x0003e80000100a00 */
[----:B--2---:R1:W-:Y:S04]  /*04d0*/  STL.64 [R1+0x10], R16 ;  /* 0x0000101001007387 */ /* 0x0043e80000100a00 */
[----:B------:R1:W-:Y:S02]  /*04e0*/  STL.64 [R1+0x18], R18 ;  /* 0x0000181201007387 */ /* 0x0003e40000100a00 */
.L_x_13045:
[----:B------:R-:W-:Y:S05]  /*04f0*/  BSYNC B0 ;  /* 0x0000000000007941 */ /* 0x000fea0003800000 */
.L_x_13044:
[----:B------:R-:W-:Y:S01]  /*0500*/  BSSY B0, `(.L_x_13046) ;  /* 0x0000015000007945 */ /* 0x000fe20003800000 */
[----:B------:R-:W-:Y:S05]  /*0510*/  @!P5 BRA `(.L_x_13047) ;  /* 0x000001300000d947 */ /* 0x000fea0003800000 */
[----:B------:R-:W-:Y:S01]  /*0520*/  ISETP.NE.U32.AND P1, PT, RZ, c[0x0][0x218], PT ;  /* 0x00008600ff007a0c */ /* 0x000fe20003f25070 */
[----:B01----:R-:W-:Y:S01]  /*0530*/  HFMA2.MMA R11, -RZ, RZ, 0, 1.9073486328125e-06 ;  /* 0x00000020ff0b7435 */ /* 0x003fe200000001ff */
        /* <DEDUP_REMOVED lines=9> */
[C---:B------:R-:W-:Y:S02]  /*05d0*/  @P1 LEA.HI.X R7, R0.reuse, c[0x0][0x21c], RZ, 0x5, P2 ;  /* 0x0000870000071a11 */ /* 0x040fe400010f2cff */
[----:B------:R-:W-:-:S03]  /*05e0*/  LEA R8, P2, R0, c[0x0][0x1c8], 0x5 ;  /* 0x0000720000087a11 */ /* 0x000fc600078428ff */
[----:B------:R0:W5:Y:S01]  /*05f0*/  @P1 LDG.E.128 R56, [R6.64] ;  /* 0x0000000406381981 */ /* 0x000162000c1e1d00 */
[----:B------:R-:W-:-:S03]  /*0600*/  LEA.HI.X R9, R0, c[0x0][0x1cc], RZ, 0x5, P2 ;  /* 0x0000730000097a11 */ /* 0x000fc600010f2cff */
[----:B------:R0:W5:Y:S04]  /*0610*/  @P1 LDG.E.128 R60, [R6.64+0x10] ;  /* 0x00001004063c1981 */ /* 0x000168000c1e1d00 */
[----:B------:R0:W5:Y:S04]  /*0620*/  LDG.E.128 R248, [R8.64] ;  /* 0x0000000408f87981 */ /* 0x000168000c1e1d00 */
[----:B------:R0:W5:Y:S01]  /*0630*/  LDG.E.128 R244, [R8.64+0x10] ;  /* 0x0000100408f47981 */ /* 0x000162000c1e1d00 */
[----:B------:R-:W-:-:S03]  /*0640*/  IADD3 R0, R0, 0x20, RZ ;  /* 0x0000002000007810 */ /* 0x000fc60007ffe0ff */
.L_x_13047:
[----:B------:R-:W-:Y:S05]  /*0650*/  BSYNC B0 ;  /* 0x0000000000007941 */ /* 0x000fea0003800000 */
.L_x_13046:
[----:B------:R-:W-:Y:S01]  /*0660*/  BSSY B0, `(.L_x_13048) ;  /* 0x0000015000007945 */ /* 0x000fe20003800000 */
[----:B------:R-:W-:Y:S05]  /*0670*/  @!P4 BRA `(.L_x_13049) ;  /* 0x000001300000c947 */ /* 0x000fea0003800000 */
[----:B------:R-:W-:Y:S01]  /*0680*/  ISETP.NE.U32.AND P1, PT, RZ, c[0x0][0x218], PT ;  /* 0x00008600ff007a0c */ /* 0x000fe20003f25070 */
[----:B------:R-:W-:Y:S01]  /*0690*/  CS2R R66, SRZ ;  /* 0x0000000000427805 */ /* 0x000fe2000001ff00 */
[----:B01----:R-:W-:Y:S01]  /*06a0*/  MOV R11, 0x20 ;  /* 0x00000020000b7802 */ /* 0x003fe20000000f00 */
        /* <DEDUP_REMOVED lines=16> */
.L_x_13049:
[----:B------:R-:W-:Y:S05]  /*07b0*/  BSYNC B0 ;  /* 0x0000000000007941 */ /* 0x000fea0003800000 */
.L_x_13048:
        /* <DEDUP_REMOVED lines=21> */
.L_x_13051:
[----:B------:R-:W-:Y:S05]  /*0910*/  BSYNC B0 ;  /* 0x0000000000007941 */ /* 0x000fea0003800000 */
.L_x_13050:
        /* <DEDUP_REMOVED lines=11> */
[----:B01----:R-:W-:-:S11]  /*09d0*/  MOV R11, 0x20 ;  /* 0x00000020000b7802 */ /* 0x003fd60000000f00 */
[----:B------:R-:W-:-:S04]  /*09e0*/  @P1 LEA R6, P2, R0, c[0x0][0x218], 0x5 ;  /* 0x0000860000061a11 */ /* 0x000fc800078428ff */
[----:B------:R-:W-:-:S05]  /*09f0*/  @P1 LEA.HI.X R7, R0, c[0x0][0x21c], RZ, 0x5, P2 ;  /* 0x0000870000071a11 */ /* 0x000fca00010f2cff */
[----:B------:R0:W5:Y:S04]  /*0a00*/  @P1 LDG.E.128 R88, [R6.64] ;  /* 0x0000000406581981 */ /* 0x000168000c1e1d00 */
[----:B------:R0:W5:Y:S01]  /*0a10*/  @P1 LDG.E.128 R92, [R6.64+0x10] ;  /* 0x00001004065c1981 */ /* 0x000162000c1e1d00 */
[C---:B------:R-:W-:Y:S01]  /*0a20*/  LEA R8, P1, R0.reuse, c[0x0][0x1c8], 0x5 ;  /* 0x0000720000087a11 */ /* 0x040fe200078228ff */
[----:B------:R-:W-:-:S03]  /*0a30*/  IMAD.WIDE.U32 R10, R0, R11, c[0x0][0x1b0] ;  /* 0x00006c00000a7625 */ /* 0x000fc600078e000b */
[C---:B------:R-:W-:Y:S02]  /*0a40*/  LEA.HI.X R9, R0.reuse, c[0x0][0x1cc], RZ, 0x5, P1 ;  /* 0x0000730000097a11 */ /* 0x040fe400008f2cff */
[----:B------:R0:W5:Y:S04]  /*0a50*/  LDG.E.128 R96, [R10.64] ;  /* 0x000000040a607981 */ /* 0x000168000c1e1d00 */
[----:B------:R0:W5:Y:S04]  /*0a60*/  LDG.E.128 R100, [R10.64+0x10] ;  /* 0x000010040a647981 */ /* 0x000168000c1e1d00 */
[----:B------:R0:W5:Y:S04]  /*0a70*/  LDG.E.128 R224, [R8.64] ;  /* 0x0000000408e07981 */ /* 0x000168000c1e1d00 */
[----:B------:R0:W5:Y:S01]  /*0a80*/  LDG.E.128 R220, [R8.64+0x10] ;  /* 0x0000100408dc7981 */ /* 0x000162000c1e1d00 */
[----:B------:R-:W-:-:S03]  /*0a90*/  IADD3 R0, R0, 0x20, RZ ;  /* 0x0000002000007810 */ /* 0x000fc60007ffe0ff */
.L_x_13053:
[----:B------:R-:W-:Y:S05]  /*0aa0*/  BSYNC B0 ;  /* 0x0000000000007941 */ /* 0x000fea0003800000 */
.L_x_13052:
[----:B------:R-:W-:Y:S01]  /*0ab0*/  ISETP.GE.U32.AND P1, PT, R4, 0xe0, PT ;  /* 0x000000e00400780c */ /* 0x000fe20003f26070 */
[----:B------:R-:W-:Y:S01]  /*0ac0*/  BSSY B0, `(.L_x_13054) ;  /* 0x0000019000007945 */ /* 0x000fe20003800000 */
[----:B------:R-:W-:-:S02]  /*0ad0*/  SHF.R.U32.HI R2, RZ, 0x5, R2 ;  /* 0x00000005ff027819 */ /* 0x000fc40000011602 */
[----:B------:R-:W-:Y:S02]  /*0ae0*/  LOP3.LUT R3, R3, 0xfffffff7, RZ, 0xc0, !PT ;  /* 0xfffffff703037812 */ /* 0x000fe400078ec0ff */
[----:B------:R-:W-:-:S07]  /*0af0*/  LEA R2, R13, R2, 0x2 ;  /* 0x000000020d027211 */ /* 0x000fce00078e10ff */
[----:B------:R-:W-:Y:S01]  /*0b00*/  @P1 LOP3.LUT R3, R3, 0x8, RZ, 0xfc, !PT ;  /* 0x0000000803031812 */ /* 0x000fe200078efcff */
[----:B------:R-:W-:Y:S05]  /*0b10*/  @!P1 BRA `(.L_x_13055) ;  /* 0x0000013000009947 */ /* 0x000fea0003800000 */
[C---:B01----:R-:W-:Y:S01]  /*0b20*/  LEA R8, P1, R0.reuse, c[0x0][0x1c8], 0x5 ;  /* 0x0000720000087a11 */ /* 0x043fe200078228ff */
[----:B------:R-:W-:Y:S01]  /*0b30*/  CS2R R106, SRZ ;  /* 0x00000000006a7805 */ /* 0x000fe2000001ff00 */
[----:B------:R-:W-:Y:S01]  /*0b40*/  CS2R R104, SRZ ;  /* 0x0000000000687805 */ /* 0x000fe2000001ff00 */
[----:B------:R-:W-:Y:S01]  /*0b50*/  CS2R R110, SRZ ;  /* 0x00000000006e7805 */ /* 0x000fe2000001ff00 */
[----:B------:R-:W-:Y:S01]  /*0b60*/  LEA.HI.X R9, R0, c[0x0][0x1cc], RZ, 0x5, P1 ;  /* 0x0000730000097a11 */ /* 0x000fe200008f2cff */
[----:B------:R-:W-:Y:S01]  /*0b70*/  CS2R R108, SRZ ;  /* 0x00000000006c7805 */ /* 0x000fe2000001ff00 */
[----:B------:R-:W-:Y:S01]  /*0b80*/  ISETP.NE.U32.AND P1, PT, RZ, c[0x0][0x218], PT ;  /* 0x00008600ff007a0c */ /* 0x000fe20003f25070 */
[----:B------:R-:W-:Y:S02]  /*0b90*/  HFMA2.MMA R11, -RZ, RZ, 0, 1.9073486328125e-06 ;  /* 0x00000020ff0b7435 */ /* 0x000fe400000001ff */
[----:B------:R0:W5:Y:S01]  /*0ba0*/  LDG.E.128 R216, [R8.64] ;  /* 0x0000000408d87981 */ /* 0x000162000c1e1d00 */
[----:B------:R-:W-:-:S03]  /*0bb0*/  ISETP.NE.AND.EX P1, PT, RZ, c[0x0][0x21c], PT, P1 ;  /* 0x00008700ff007a0c */ /* 0x000fc60003f25310 */
[----:B------:R0:W5:Y:S04]  /*0bc0*/  LDG.E.128 R212, [R8.64+0x10] ;  /* 0x0000100408d47981 */ /* 0x000168000c1e1d00 */
        /* <DEDUP_REMOVED lines=8> */
.L_x_13055:
[----:B------:R-:W-:Y:S05]  /*0c50*/  BSYNC B0 ;  /* 0x0000000000007941 */ /* 0x000fea0003800000 */
.L_x_13054:
[----:B------:R-:W-:Y:S01]  /*0c60*/  ISETP.GE.U32.AND P1, PT, R4, 0x100, PT ;  /* 0x000001000400780c */ /* 0x000fe20003f26070 */
[----:B------:R-:W-:Y:S01]  /*0c70*/  BSSY B0, `(.L_x_13056) ;  /* 0x0000016000007945 */ /* 0x000fe20003800000 */
[----:B------:R-:W-:-:S11]  /*0c80*/  LOP3.LUT R3, R3, 0xfffffffb, RZ, 0xc0, !PT ;  /* 0xfffffffb03037812 */ /* 0x000fd600078ec0ff */
        /* <DEDUP_REMOVED lines=8> */
[----:B------:R-:W-:Y:S02]  /*0d10*/  ISETP.NE.U32.AND P1, PT, RZ, c[0x0][0x218], PT ;  /* 0x00008600ff007a0c */ /* 0x000fe40003f25070 */
[----:B------:R-:W-:Y:S01]  /*0d20*/  MOV R7, 0x20 ;  /* 0x0000002000077802 */ /* 0x000fe20000000f00 */
[----:B------:R0:W5:Y:S01]  /*0d30*/  LDG.E.128 R200, [R10.64] ;  /* 0x000000040ac87981 */ /* 0x000162000c1e1d00 */
[----:B------:R-:W-:-:S03]  /*0d40*/  ISETP.NE.AND.EX P1, PT, RZ, c[0x0][0x21c], PT, P1 ;  /* 0x00008700ff007a0c */ /* 0x000fc60003f25310 */
[C---:B------:R-:W-:Y:S01]  /*0d50*/  IMAD.WIDE.U32 R6, R0.reuse, R7, c[0x0][0x1b0] ;  /* 0x00006c0000067625 */ /* 0x040fe200078e0007 */
[----:B------:R0:W5:Y:S04]  /*0d60*/  LDG.E.128 R196, [R10.64+0x10] ;  /* 0x000010040ac47981 */ /* 0x000168000c1e1d00 */
[----:B------:R0:W5:Y:S04]  /*0d70*/  LDG.E.128 R208, [R6.64] ;  /* 0x0000000406d07981 */ /* 0x000168000c1e1d00 */
[----:B------:R0:W5:Y:S01]  /*0d80*/  LDG.E.128 R204, [R6.64+0x10] ;  /* 0x0000100406cc7981 */ /* 0x000162000c1e1d00 */
[----:B------:R-:W-:-:S04]  /*0d90*/  @P1 LEA R8, P2, R0, c[0x0][0x218], 0x5 ;  /* 0x0000860000081a11 */ /* 0x000fc800078428ff */
[----:B------:R-:W-:-:S05]  /*0da0*/  @P1 LEA.HI.X R9, R0, c[0x0][0x21c], RZ, 0x5, P2 ;  /* 0x0000870000091a11 */ /* 0x000fca00010f2cff */
[----:B------:R0:W5:Y:S04]  /*0db0*/  @P1 LDG.E.128 R120, [R8.64] ;  /* 0x0000000408781981 */ /* 0x000168000c1e1d00 */
[----:B------:R0:W5:Y:S02]  /*0dc0*/  @P1 LDG.E.128 R124, [R8.64+0x10] ;  /* 0x00001004087c1981 */ /* 0x000164000c1e1d00 */
.L_x_13057:
[----:B------:R-:W-:Y:S05]  /*0dd0*/  BSYNC B0 ;  /* 0x0000000000007941 */ /* 0x000fea0003800000 */
.L_x_13056:
[----:B------:R-:W-:-:S13]  /*0de0*/  ISETP.GE.AND P1, PT, R2, c[0x0][0x164], PT ;  /* 0x0000590002007a0c */ /* 0x000fda0003f26270 */
[----:B------:R-:W-:Y:S05]  /*0df0*/  @P1 EXIT ;  /* 0x000000000000194d */ /* 0x000fea0003800000 */
[----:B------:R-:W-:Y:S02]  /*0e00*/  ULDC.U8 UR6, c[0x0][0x1f0] ;  /* 0x00007c0000067ab9 */ /* 0x000fe40000000000 */
.L_x_13093:
[----:B------:R-:W-:-:S04]  /*0e10*/  ISETP.NE.U32.AND P1, PT, RZ, c[0x0][0x1c0], PT ;  /* 0x00007000ff007a0c */ /* 0x000fc80003f25070 */
[----:B------:R-:W-:-:S13]  /*0e20*/  ISETP.NE.AND.EX P1, PT, RZ, c[0x0][0x1c4], PT, P1 ;  /* 0x00007100ff007a0c */ /* 0x000fda0003f25310 */
[----:B------:R-:W-:-:S05]  /*0e30*/  @P1 MOV R0, 0x2 ;  /* 0x0000000200001802 */ /* 0x000fca0000000f00 */
[----:B------:R-:W-:-:S05]  /*0e40*/  @P1 IMAD.WIDE R132, R2, R0, c[0x0][0x1c0] ;  /* 0x0000700002841625 */ /* 0x000fca00078e0200 */
[----:B------:R-:W2:Y:S01]  /*0e50*/  @P1 LDG.E.U16 R0, [R132.64] ;  /* 0x0000000484001981 */ /* 0x000ea2000c1e1500 */
[----:B------:R-:W-:Y:S01]  /*0e60*/  HFMA2.MMA R165, -RZ, RZ, 1.875, 0 ;  /* 0x3f800000ffa57435 */ /* 0x000fe200000001ff */
[----:B------:R-:W-:Y:S02]  /*0e70*/  BSSY B0, `(.L_x_13058) ;  /* 0x000004a000007945 */ /* 0x000fe40003800000 */
[----:B------:R-:W3:Y:S02]  /*0e80*/  S2R R193, SR_TID.X ;  /* 0x0000000000c17919 */ /* 0x000ee40000002100 */
[----:B---3--:R-:W-:Y:S02]  /*0e90*/  LOP3.LUT R193, R193, 0x1f, RZ, 0xc0, !PT ;  /* 0x0000001fc1c17812 */ /* 0x008fe400078ec0ff */
[----:B--2---:R-:W-:Y:S01]  /*0ea0*/  @P1 PRMT R165, RZ, 0x5410, R0 ;  /* 0x00005410ffa51816 */ /* 0x004fe20000000000 */
[----:B------:R-:W-:-:S05]  /*0eb0*/  IMAD R0, R2, c[0x0][0x168], RZ ;  /* 0x00005a0002007a24 */ /* 0x000fca00078e02ff */
        /* <DEDUP_REMOVED lines=10> */
[----:B------:R-:W2:Y:S04]  /*0f60*/  LDL R252, [R1+0x3c] ;  /* 0x00003c0001fc7983 */ /* 0x000ea80000100800 */
[C---:B------:R-:W-:Y:S01]  /*0f70*/  @P1 LEA R132, P2, R0.reuse, c[0x0][0x180], 0x4 ;  /* 0x0000600000841a11 */ /* 0x040fe200078420ff */
[----:B------:R-:W2:Y:S03]  /*0f80*/  LDL R195, [R1+0x20] ;  /* 0x0000200001c37983 */ /* 0x000ea60000100800 */
[----:B------:R-:W-:Y:S01]  /*0f90*/  @P1 LEA.HI.X R133, R0, c[0x0][0x184], RZ, 0x4, P2 ;  /* 0x0000610000851a11 */ /* 0x000fe200010f24ff */
[----:B------:R-:W2:Y:S04]  /*0fa0*/  LDL R194, [R1+0x24] ;  /* 0x0000240001c27983 */ /* 0x000ea80000100800 */
[----:B------:R0:W2:Y:S04]  /*0fb0*/  @P1 LDG.E.128 R128, [R132.64] ;  /* 0x0000000484801981 */ /* 0x0000a8000c1e1d00 */
[----:B------:R-:W3:Y:S04]  /*0fc0*/  LDL R167, [R1+0x28] ;  /* 0x0000280001a77983 */ /* 0x000ee80000100800 */
[----:B------:R-:W3:Y:S01]  /*0fd0*/  LDL R166, [R1+0x2c] ;  /* 0x00002c0001a67983 */ /* 0x000ee20000100800 */
[----:B0-----:R-:W-:-:S05]  /*0fe0*/  MOV R132, 0x10 ;  /* 0x0000001000847802 */ /* 0x001fca0000000f00 */
[----:B------:R-:W-:-:S06]  /*0ff0*/  IMAD.WIDE.U32 R132, R0, R132, c[0x0][0x170] ;  /* 0x00005c0000847625 */ /* 0x000fcc00078e0084 */
[----:B------:R-:W3:Y:S01]  /*1000*/  LDG.E.128 R132, [R132.64] ;  /* 0x0000000484847981 */ /* 0x000ee2000c1e1d00 */
[----:B------:R-:W-:Y:S02]  /*1010*/  IADD3 R192, R0, 0x20, RZ ;  /* 0x0000002000c07810 */ /* 0x000fe40007ffe0ff */
[----:B--2---:R-:W-:Y:S02]  /*1020*/  @P1 PRMT R31, RZ, 0x5410, R128 ;  /* 0x00005410ff1f1816 */ /* 0x004fe40000000080 */
[--C-:B-1-3--:R-:W-:Y:S02]  /*1030*/  PRMT R18, RZ, 0x5410, R132.reuse ;  /* 0x00005410ff127816 */ /* 0x10afe40000000084 */
[----:B------:R-:W-:-:S03]  /*1040*/  PRMT R17, RZ, 0x7610, R132 ;  /* 0x00007610ff117816 */ /* 0x000fc60000000084 */
[-C--:B------:R-:W-:Y:S02]  /*1050*/  FMUL.FTZ R18, R18, R165.reuse ;  /* 0x000000a512127220 */ /* 0x080fe40000410000 */
[----:B------:R-:W-:Y:S02]  /*1060*/  FMUL.FTZ R17, R17, R165 ;  /* 0x000000a511117220 */ /* 0x000fe40000410000 */
[----:B------:R-:W-:Y:S02]  /*1070*/  FMUL.FTZ R18, R141, R18 ;  /* 0x000000128d127220 */ /* 0x000fe40000410000 */
[----:B------:R-:W-:Y:S02]  /*1080*/  FMUL.FTZ R17, R143, R17 ;  /* 0x000000118f117220 */ /* 0x000fe40000410000 */
[----:B------:R-:W-:Y:S01]  /*1090*/  @P1 FADD.FTZ R18, R31, R18 ;  /* 0x000000121f121221 */ /* 0x000fe20000010000 */
[----:B------:R-:W-:Y:S02]  /*10a0*/  @P1 PRMT R31, RZ, 0x7610, R128 ;  /* 0x00007610ff1f1816 */ /* 0x000fe40000000080 */
[----:B------:R-:W-:-:S03]  /*10b0*/  PRMT R32, RZ, 0x7610, R133 ;  /* 0x00007610ff207816 */ /* 0x000fc60000000085 */
[----:B------:R-:W-:Y:S01]  /*10c0*/  @P1 FADD.FTZ R17, R31, R17 ;  /* 0x000000111f111221 */ /* 0x000fe20000010000 */
[----:B------:R-:W-:Y:S01]  /*10d0*/  PRMT R31, RZ, 0x5410, R133 ;  /* 0x00005410ff1f7816 */ /* 0x000fe20000000085 */
[----:B------:R-:W-:-:S04]  /*10e0*/  FMUL.FTZ R132, R32, R165 ;  /* 0x000000a520847220 */ /* 0x000fc80000410000 */
[----:B------:R-:W-:-:S04]  /*10f0*/  FMUL.FTZ R31, R31, R165 ;  /* 0x000000a51f1f7220 */ /* 0x000fc80000410000 */
[----:B----4-:R-:W-:Y:S02]  /*1100*/  FMUL.FTZ R32, R144, R31 ;  /* 0x0000001f90207220 */ /* 0x010fe40000410000 */
[----:B------:R-:W-:Y:S01]  /*1110*/  FMUL.FTZ R31, R252, R132 ;  /* 0x00000084fc1f7220 */ /* 0x000fe20000410000 */
[----:B------:R-:W-:-:S05]  /*1120*/  @P1 PRMT R132, RZ, 0x5410, R129 ;  /* 0x00005410ff841816 */ /* 0x000fca0000000081 */
[----:B------:R-:W-:Y:S01]  /*1130*/  @P1 FADD.FTZ R32, R132, R32 ;  /* 0x0000002084201221 */ /* 0x000fe20000010000 */
[----:B------:R-:W-:-:S05]  /*1140*/  @P1 PRMT R132, RZ, 0x7610, R129 ;  /* 0x00007610ff841816 */ /* 0x000fca0000000081 */
[----:B------:R-:W-:Y:S01]  /*1150*/  @P1 FADD.FTZ R31, R132, R31 ;  /* 0x0000001f841f1221 */ /* 0x000fe20000010000 */
[--C-:B------:R-:W-:Y:S02]  /*1160*/  PRMT R132, RZ, 0x5410, R134.reuse ;  /* 0x00005410ff847816 */ /* 0x100fe40000000086 */
[----:B------:R-:W-:-:S03]  /*1170*/  PRMT R133, RZ, 0x7610, R134 ;  /* 0x00007610ff857816 */ /* 0x000fc60000000086 */
[----:B------:R-:W-:-:S04]  /*1180*/  FMUL.FTZ R132, R132, R165 ;  /* 0x000000a584847220 */ /* 0x000fc80000410000 */
[----:B------:R-:W-:Y:S01]  /*1190*/  FMUL.FTZ R142, R195, R132 ;  /* 0x00000084c38e7220 */ /* 0x000fe20000410000 */
[----:B------:R-:W-:Y:S01]  /*11a0*/  @P1 PRMT R132, RZ, 0x5410, R130 ;  /* 0x00005410ff841816 */ /* 0x000fe20000000082 */
[----:B------:R-:W-:-:S04]  /*11b0*/  FMUL.FTZ R133, R133, R165 ;  /* 0x000000a585857220 */ /* 0x000fc80000410000 */
[----:B------:R-:W-:Y:S01]  /*11c0*/  @P1 FADD.FTZ R142, R132, R142 ;  /* 0x0000008e848e1221 */ /* 0x000fe20000010000 */
[----:B------:R-:W-:Y:S01]  /*11d0*/  @P1 PRMT R132, RZ, 0x7610, R130 ;  /* 0x00007610ff841816 */ /* 0x000fe20000000082 */
[----:B------:R-:W-:-:S04]  /*11e0*/  FMUL.FTZ R141, R194, R133 ;  /* 0x00000085c28d7220 */ /* 0x000fc80000410000 */
        /* <DEDUP_REMOVED lines=11> */
[C---:B------:R-:W-:Y:S02]  /*12a0*/  LEA R166, P1, R0.reuse, c[0x0][0x188], 0x4 ;  /* 0x0000620000a67a11 */ /* 0x040fe400078220ff */
[----:B------:R-:W-:Y:S02]  /*12b0*/  F2FP.BF16.PACK_AB R134, R141, R142 ;  /* 0x0000008e8d86723e */ /* 0x000fe400000010ff */
[----:B------:R-:W-:Y:S02]  /*12c0*/  LEA.HI.X R167, R0, c[0x0][0x18c], RZ, 0x4, P1 ;  /* 0x0000630000a77a11 */ /* 0x000fe400008f24ff */
[----:B------:R-:W-:Y:S02]  /*12d0*/  F2FP.BF16.PACK_AB R133, R31, R32 ;  /* 0x000000201f85723e */ /* 0x000fe400000010ff */
[----:B------:R-:W-:Y:S02]  /*12e0*/  F2FP.BF16.PACK_AB R132, R17, R18 ;  /* 0x000000121184723e */ /* 0x000fe400000010ff */
[----:B------:R-:W-:-:S05]  /*12f0*/  F2FP.BF16.PACK_AB R135, R144, R143 ;  /* 0x0000008f9087723e */ /* 0x000fca00000010ff */
[----:B------:R0:W-:Y:S02]  /*1300*/  STG.E.128 [R166.64], R132 ;  /* 0x00000084a6007986 */ /* 0x0001e4000c101d04 */
.L_x_13059:
[----:B------:R-:W-:Y:S05]  /*1310*/  BSYNC B0 ;  /* 0x0000000000007941 */ /* 0x000fea0003800000 */
.L_x_13058:
[----:B------:R-:W-:Y:S01]  /*1320*/  ISETP.GE.U32.AND P1, PT, R4, 0x40, PT ;  /* 0x000000400400780c */ /* 0x000fe20003f26070 */
[----:B------:R-:W-:-:S12]  /*1330*/  BSSY B0, `(.L_x_13060) ;  /* 0x0000042000007945 */ /* 0x000fd80003800000 */
[----:B------:R-:W-:Y:S05]  /*1340*/  @!P1 BRA `(.L_x_13061) ;  /* 0x0000040000009947 */ /* 0x000fea0003800000 */
[----:B------:R-:W-:Y:S01]  /*1350*/  ISETP.NE.U32.AND P1, PT, RZ, c[0x0][0x180], PT ;  /* 0x00006000ff007a0c */ /* 0x000fe20003f25070 */
[----:B------:R-:W2:Y:S03]  /*1360*/  LDL R139, [R1+0x10] ;  /* 0x00001000018b7983 */ /* 0x000ea60000100800 */
[----:B------:R-:W-:Y:S01]  /*1370*/  ISETP.NE.AND.EX P1, PT, RZ, c[0x0][0x184], PT, P1 ;  /* 0x00006100ff007a0c */ /* 0x000fe20003f25310 */
[----:B------:R-:W3:Y:S04]  /*1380*/  LDL R145, [R1+0x14] ;  /* 0x0000140001917983 */ /* 0x000ee80000100800 */
[----:B------:R-:W4:Y:S04]  /*1390*/  LDL R146, [R1+0x18] ;  /* 0x0000180001927983 */ /* 0x000f280000100800 */
[----:B------:R-:W2:Y:S04]  /*13a0*/  LDL R252, [R1+0x1c] ;  /* 0x00001c0001fc7983 */ /* 0x000ea80000100800 */
[C---:B0-----:R-:W-:Y:S01]  /*13b0*/  @P1 LEA R132, P2, R192.reuse, c[0x0][0x180], 0x4 ;  /* 0x00006000c0841a11 */ /* 0x041fe200078420ff */
[----:B------:R-:W2:Y:S03]  /*13c0*/  LDL R195, [R1] ;  /* 0x0000000001c37983 */ /* 0x000ea60000100800 */
[----:B------:R-:W-:Y:S01]  /*13d0*/  @P1 LEA.HI.X R133, R192, c[0x0][0x184], RZ, 0x4, P2 ;  /* 0x00006100c0851a11 */ /* 0x000fe200010f24ff */
[----:B------:R-:W2:Y:S04]  /*13e0*/  LDL R194, [R1+0x4] ;  /* 0x0000040001c27983 */ /* 0x000ea80000100800 */
[----:B------:R0:W2:Y:S04]  /*13f0*/  @P1 LDG.E.128 R128, [R132.64] ;  /* 0x0000000484801981 */ /* 0x0000a8000c1e1d00 */
[----:B------:R-:W2:Y:S04]  /*1400*/  LDL R167, [R1+0x8] ;  /* 0x0000080001a77983 */ /* 0x000ea80000100800 */
[----:B------:R-:W2:Y:S01]  /*1410*/  LDL R166, [R1+0xc] ;  /* 0x00000c0001a67983 */ /* 0x000ea20000100800 */
[----:B0-----:R-:W-:-:S10]  /*1420*/  HFMA2.MMA R132, -RZ, RZ, 0, 9.5367431640625e-07 ;  /* 0x00000010ff847435 */ /* 0x001fd400000001ff */
[----:B------:R-:W-:-:S06]  /*1430*/  IMAD.WIDE.U32 R132, R192, R132, c[0x0][0x170] ;  /* 0x00005c00c0847625 */ /* 0x000fcc00078e0084 */
[----:B------:R-:W2:Y:S02]  /*1440*/  LDG.E.128 R132, [R132.64] ;  /* 0x0000000484847981 */ /* 0x000ea4000c1e1d00 */
[--C-:B--2---:R-:W-:Y:S02]  /*1450*/  PRMT R15, RZ, 0x5410, R132.reuse ;  /* 0x00005410ff0f7816 */ /* 0x104fe40000000084 */
[----:B-1----:R-:W-:-:S03]  /*1460*/  PRMT R16, RZ, 0x7610, R132 ;  /* 0x00007610ff107816 */ /* 0x002fc60000000084 */
[-C--:B------:R-:W-:Y:S02]  /*1470*/  FMUL.FTZ R15, R15, R165.reuse ;  /* 0x000000a50f0f7220 */ /* 0x080fe40000410000 */
[----:B------:R-:W-:Y:S02]  /*1480*/  FMUL.FTZ R29, R16, R165 ;  /* 0x000000a5101d7220 */ /* 0x000fe40000410000 */
[----:B------:R-:W-:Y:S02]  /*1490*/  FMUL.FTZ R16, R139, R15 ;  /* 0x0000000f8b107220 */ /* 0x000fe40000410000 */
[----:B---3--:R-:W-:Y:S01]  /*14a0*/  FMUL.FTZ R15, R145, R29 ;  /* 0x0000001d910f7220 */ /* 0x008fe20000410000 */
[----:B------:R-:W-:Y:S02]  /*14b0*/  @P1 PRMT R29, RZ, 0x5410, R128 ;  /* 0x00005410ff1d1816 */ /* 0x000fe40000000080 */
[----:B------:R-:W-:-:S03]  /*14c0*/  PRMT R30, RZ, 0x5410, R133 ;  /* 0x00005410ff1e7816 */ /* 0x000fc60000000085 */
[----:B------:R-:W-:Y:S01]  /*14d0*/  @P1 FADD.FTZ R16, R29, R16 ;  /* 0x000000101d101221 */ /* 0x000fe20000010000 */
[----:B------:R-:W-:Y:S01]  /*14e0*/  @P1 PRMT R29, RZ, 0x7610, R128 ;  /* 0x00007610ff1d1816 */ /* 0x000fe20000000080 */
[----:B------:R-:W-:Y:S01]  /*14f0*/  FMUL.FTZ R30, R30, R165 ;  /* 0x000000a51e1e7220 */ /* 0x000fe20000410000 */
[----:B------:R-:W-:-:S03]  /*1500*/  @P1 PRMT R132, RZ, 0x5410, R129 ;  /* 0x00005410ff841816 */ /* 0x000fc60000000081 */
[----:B------:R-:W-:Y:S01]  /*1510*/  @P1 FADD.FTZ R15, R29, R15 ;  /* 0x0000000f1d0f1221 */ /* 0x000fe20000010000 */
[----:B------:R-:W-:Y:S01]  /*1520*/  PRMT R29, RZ, 0x7610, R133 ;  /* 0x00007610ff1d7816 */ /* 0x000fe20000000085 */
[----:B----4-:R-:W-:-:S04]  /*1530*/  FMUL.FTZ R30, R146, R30 ;  /* 0x0000001e921e7220 */ /* 0x010fc80000410000 */
[----:B------:R-:W-:Y:S02]  /*1540*/  FMUL.FTZ R29, R29, R165 ;  /* 0x000000a51d1d7220 */ /* 0x000fe40000410000 */
        /* <DEDUP_REMOVED lines=30> */
[----:B------:R0:W-:Y:S01]  /*1730*/  STG.E.128 [R166.64], R132 ;  /* 0x00000084a6007986 */ /* 0x0001e2000c101d04 */
[----:B------:R-:W-:-:S03]  /*1740*/  IADD3 R192, R192, 0x20, RZ ;  /* 0x00000020c0c07810 */ /* 0x000fc60007ffe0ff */
.L_x_13061:
[----:B------:R-:W-:Y:S05]  /*1750*/  BSYNC B0 ;  /* 0x0000000000007941 */ /* 0x000fea0003800000 */
.L_x_13060:
        /* <DEDUP_REMOVED lines=10> */
[----:B------:R-:W3:Y:S01]  /*1800*/  LDG.E.128 R132, [R132.64] ;  /* 0x0000000484847981 */ /* 0x000ee2000c1e1d00 */
[----:B--2---:R-:W-:Y:S02]  /*1810*/  @P1 PRMT R27, RZ, 0x5410, R128 ;  /* 0x00005410ff1b1816 */ /* 0x004fe40000000080 */
[--C-:B---3--:R-:W-:Y:S02]  /*1820*/  PRMT R14, RZ, 0x5410, R132.reuse ;  /* 0x00005410ff0e7816 */ /* 0x108fe40000000084 */
[----:B------:R-:W-:Y:S02]  /*1830*/  PRMT R13, RZ, 0x7610, R132 ;  /* 0x00007610ff0d7816 */ /* 0x000fe40000000084 */
[----:B------:R-:W-:Y:S01]  /*1840*/  PRMT R28, RZ, 0x7610, R133 ;  /* 0x00007610ff1c7816 */ /* 0x000fe20000000085 */
[-C--:B------:R-:W-:Y:S02]  /*1850*/  FMUL.FTZ R14, R14, R165.reuse ;  /* 0x000000a50e0e7220 */ /* 0x080fe40000410000 */
[----:B------:R-:W-:-:S02]  /*1860*/  FMUL.FTZ R13, R13, R165 ;  /* 0x000000a50d0d7220 */ /* 0x000fc40000410000 */
[----:B-----5:R-:W-:Y:S02]  /*1870*/  FMUL.FTZ R14, R248, R14 ;  /* 0x0000000ef80e7220 */ /* 0x020fe40000410000 */
[----:B------:R-:W-:Y:S02]  /*1880*/  FMUL.FTZ R13, R249, R13 ;  /* 0x0000000df90d7220 */ /* 0x000fe40000410000 */
[----:B------:R-:W-:Y:S01]  /*1890*/  @P1 FADD.FTZ R14, R27, R14 ;  /* 0x0000000e1b0e1221 */ /* 0x000fe20000010000 */
[----:B------:R-:W-:Y:S01]  /*18a0*/  @P1 PRMT R27, RZ, 0x7610, R128 ;  /* 0x00007610ff1b1816 */ /* 0x000fe20000000080 */
[----:B------:R-:W-:-:S04]  /*18b0*/  FMUL.FTZ R132, R28, R165 ;  /* 0x000000a51c847220 */ /* 0x000fc80000410000 */
[----:B------:R-:W-:Y:S01]  /*18c0*/  @P1 FADD.FTZ R13, R27, R13 ;  /* 0x0000000d1b0d1221 */ /* 0x000fe20000010000 */
[----:B------:R-:W-:Y:S02]  /*18d0*/  PRMT R27, RZ, 0x5410, R133 ;  /* 0x00005410ff1b7816 */ /* 0x000fe40000000085 */
[----:B------:R-:W-:-:S03]  /*18e0*/  PRMT R133, RZ, 0x7610, R134 ;  /* 0x00007610ff857816 */ /* 0x000fc60000000086 */
[-C--:B------:R-:W-:Y:S02]  /*18f0*/  FMUL.FTZ R27, R27, R165.reuse ;  /* 0x000000a51b1b7220 */ /* 0x080fe40000410000 */
[----:B------:R-:W-:Y:S02]  /*1900*/  FMUL.FTZ R133, R133, R165 ;  /* 0x000000a585857220 */ /* 0x000fe40000410000 */
[----:B------:R-:W-:Y:S02]  /*1910*/  FMUL.FTZ R28, R250, R27 ;  /* 0x0000001bfa1c7220 */ /* 0x000fe40000410000 */
[----:B------:R-:W-:Y:S01]  /*1920*/  FMUL.FTZ R27, R251, R132 ;  /* 0x00000084fb1b7220 */ /* 0x000fe20000410000 */
[----:B------:R-:W-:Y:S01]  /*1930*/  @P1 PRMT R132, RZ, 0x5410, R129 ;  /* 0x00005410ff841816 */ /* 0x000fe20000000081 */
[----:B------:R-:W-:Y:S01]  /*1940*/  FMUL.FTZ R137, R245, R133 ;  /* 0x00000085f5897220 */ /* 0x000fe20000410000 */
[----:B------:R-:W-:-:S03]  /*1950*/  PRMT R133, RZ, 0x7610, R135 ;  /* 0x00007610ff857816 */ /* 0x000fc60000000087 */
[----:B------:R-:W-:Y:S01]  /*1960*/  @P1 FADD.FTZ R28, R132, R28 ;  /* 0x0000001c841c1221 */ /* 0x000fe20000010000 */
[----:B------:R-:W-:Y:S01]  /*1970*/  @P1 PRMT R132, RZ, 0x7610, R129 ;  /* 0x00007610ff841816 */ /* 0x000fe20000000081 */
[----:B------:R-:W-:-:S04]  /*1980*/  FMUL.FTZ R133, R133, R165 ;  /* 0x000000a585857220 */ /* 0x000fc80000410000 */
[----:B------:R-:W-:Y:S01]  /*1990*/  @P1 FADD.FTZ R27, R132, R27 ;  /* 0x0000001b841b1221 */ /* 0x000fe20000010000 */
[----:B------:R-:W-:Y:S01]  /*19a0*/  PRMT R132, RZ, 0x5410, R134 ;  /* 0x00005410ff847816 */ /* 0x000fe20000000086 */
[----:B------:R-:W-:-:S03]  /*19b0*/  FMUL.FTZ R148, R247, R133 ;  /* 0x00000085f7947220 */ /* 0x000fc60000410000 */
[----:B------:R-:W-:Y:S01]  /*19c0*/  F2FP.BF16.PACK_AB R133, R27, R28 ;  /* 0x0000001c1b85723e */ /* 0x000fe200000010ff */
[----:B------:R-:W-:-:S04]  /*19d0*/  FMUL.FTZ R132, R132, R165 ;  /* 0x000000a584847220 */ /* 0x000fc80000410000 */
[----:B------:R-:W-:Y:S01]  /*19e0*/  FMUL.FTZ R138, R244, R132 ;  /* 0x00000084f48a7220 */ /* 0x000fe20000410000 */
[----:B------:R-:W-:-:S05]  /*19f0*/  @P1 PRMT R132, RZ, 0x5410, R130 ;  /* 0x00005410ff841816 */ /* 0x000fca0000000082 */
[----:B------:R-:W-:Y:S01]  /*1a00*/  @P1 FADD.FTZ R138, R132, R138 ;  /* 0x0000008a848a1221 */ /* 0x000fe20000010000 */
[----:B------:R-:W-:-:S05]  /*1a10*/  @P1 PRMT R132, RZ, 0x7610, R130 ;  /* 0x00007610ff841816 */ /* 0x000fca0000000082 */
[----:B------:R-:W-:Y:S01]  /*1a20*/  @P1 FADD.FTZ R137, R132, R137 ;  /* 0x0000008984891221 */ /* 0x000fe20000010000 */
[----:B------:R-:W-:-:S04]  /*1a30*/  PRMT R132, RZ, 0x5410, R135 ;  /* 0x00005410ff847816 */ /* 0x000fc80000000087 */
[----:B------:R-:W-:Y:S01]  /*1a40*/  F2FP.BF16.PACK_AB R134, R137, R138 ;  /* 0x0000008a8986723e */ /* 0x000fe200000010ff */
[----:B------:R-:W-:-:S04]  /*1a50*/  FMUL.FTZ R132, R132, R165 ;  /* 0x000000a584847220 */ /* 0x000fc80000410000 */
[----:B------:R-:W-:Y:S01]  /*1a60*/  FMUL.FTZ R147, R246, R132 ;  /* 0x00000084f6937220 */ /* 0x000fe20000410000 */
[----:B------:R-:W-:-:S05]  /*1a70*/  @P1 PRMT R132, RZ, 0x5410, R131 ;  /* 0x00005410ff841816 */ /* 0x000fca0000000083 */
        /* <DEDUP_REMOVED lines=9> */
.L_x_13063:
[----:B------:R-:W-:Y:S05]  /*1b10*/  BSYNC B0 ;  /* 0x0000000000007941 */ /* 0x000fea0003800000 */
.L_x_13062:
        /* <DEDUP_REMOVED lines=10> */
[----:B------:R-:W3:Y:S01]  /*1bc0*/  LDG.E.128 R132, [R132.64] ;  /* 0x0000000484847981 */ /* 0x000ee2000c1e1d00 */
[----:B--2---:R-:W-:Y:S02]  /*1bd0*/  @P1 PRMT R39, RZ, 0x5410, R129 ;  /* 0x00005410ff271816 */ /* 0x004fe40000000081 */
[--C-:B-1-3--:R-:W-:Y:S02]  /*1be0*/  PRMT R11, RZ, 0x5410, R132.reuse ;  /* 0x00005410ff0b7816 */ /* 0x10afe40000000084 */
[----:B------:R-:W-:Y:S02]  /*1bf0*/  PRMT R12, RZ, 0x7610, R132 ;  /* 0x00007610ff0c7816 */ /* 0x000fe40000000084 */
[----:B------:R-:W-:Y:S01]  /*1c00*/  PRMT R26, RZ, 0x5410, R133 ;  /* 0x00005410ff1a7816 */ /* 0x000fe20000000085 */
[-C--:B------:R-:W-:Y:S01]  /*1c10*/  FMUL.FTZ R11, R11, R165.reuse ;  /* 0x000000a50b0b7220 */ /* 0x080fe20000410000 */
[----:B------:R-:W-:Y:S01]  /*1c20*/  PRMT R132, RZ, 0x7610, R134 ;  /* 0x00007610ff847816 */ /* 0x000fe20000000086 */
[----:B------:R-:W-:-:S02]  /*1c30*/  FMUL.FTZ R25, R12, R165 ;  /* 0x000000a50c197220 */ /* 0x000fc40000410000 */
[----:B-----5:R-:W-:Y:S02]  /*1c40*/  FMUL.FTZ R12, R240, R11 ;  /* 0x0000000bf00c7220 */ /* 0x020fe40000410000 */
[----:B------:R-:W-:Y:S01]  /*1c50*/  FMUL.FTZ R11, R241, R25 ;  /* 0x00000019f10b7220 */ /* 0x000fe20000410000 */
[----:B------:R-:W-:Y:S01]  /*1c60*/  @P1 PRMT R25, RZ, 0x5410, R128 ;  /* 0x00005410ff191816 */ /* 0x000fe20000000080 */
[-C--:B------:R-:W-:Y:S02]  /*1c70*/  FMUL.FTZ R26, R26, R165.reuse ;  /* 0x000000a51a1a7220 */ /* 0x080fe40000410000 */
[----:B------:R-:W-:Y:S02]  /*1c80*/  FMUL.FTZ R132, R132, R165 ;  /* 0x000000a584847220 */ /* 0x000fe40000410000 */
[----:B------:R-:W-:Y:S01]  /*1c90*/  @P1 FADD.FTZ R12, R25, R12 ;  /* 0x0000000c190c1221 */ /* 0x000fe20000010000 */
[----:B------:R-:W-:Y:S01]  /*1ca0*/  @P1 PRMT R25, RZ, 0x7610, R128 ;  /* 0x00007610ff191816 */ /* 0x000fe20000000080 */
[----:B------:R-:W-:-:S04]  /*1cb0*/  FMUL.FTZ R26, R242, R26 ;  /* 0x0000001af21a7220 */ /* 0x000fc80000410000 */
[----:B------:R-:W-:Y:S01]  /*1cc0*/  @P1 FADD.FTZ R11, R25, R11 ;  /* 0x0000000b190b1221 */ /* 0x000fe20000010000 */
[----:B------:R-:W-:Y:S01]  /*1cd0*/  PRMT R25, RZ, 0x7610, R133 ;  /* 0x00007610ff197816 */ /* 0x000fe20000000085 */
[----:B------:R-:W-:Y:S01]  /*1ce0*/  @P1 FADD.FTZ R26, R39, R26 ;  /* 0x0000001a271a1221 */ /* 0x000fe20000010000 */
[----:B------:R-:W-:Y:S02]  /*1cf0*/  @P1 PRMT R39, RZ, 0x7610, R129 ;  /* 0x00007610ff271816 */ /* 0x000fe40000000081 */
[----:B------:R-:W-:Y:S01]  /*1d00*/  PRMT R133, RZ, 0x7610, R135 ;  /* 0x00007610ff857816 */ /* 0x000fe20000000087 */
[----:B------:R-:W-:-:S04]  /*1d10*/  FMUL.FTZ R25, R25, R165 ;  /* 0x000000a519197220 */ /* 0x000fc80000410000 */
[----:B------:R-:W-:Y:S02]  /*1d20*/  FMUL.FTZ R25, R243, R25 ;  /* 0x00000019f3197220 */ /* 0x000fe40000410000 */
[----:B------:R-:W-:Y:S02]  /*1d30*/  FMUL.FTZ R133, R133, R165 ;  /* 0x000000a585857220 */ /* 0x000fe40000410000 */
[----:B------:R-:W-:Y:S01]  /*1d40*/  @P1 FADD.FTZ R25, R39, R25 ;  /* 0x0000001927191221 */ /* 0x000fe20000010000 */
[----:B------:R-:W-:Y:S01]  /*1d50*/  PRMT R39, RZ, 0x5410, R134 ;  /* 0x00005410ff277816 */ /* 0x000fe20000000086 */
[----:B------:R-:W-:-:S03]  /*1d60*/  FMUL.FTZ R150, R239, R133 ;  /* 0x00000085ef967220 */ /* 0x000fc60000410000 */
[----:B------:R-:W-:Y:S01]  /*1d70*/  F2FP.BF16.PACK_AB R133, R25, R26 ;  /* 0x0000001a1985723e */ /* 0x000fe200000010ff */
[----:B------:R-:W-:-:S04]  /*1d80*/  FMUL.FTZ R39, R39, R165 ;  /* 0x000000a527277220 */ /* 0x000fc80000410000 */
[----:B------:R-:W-:Y:S02]  /*1d90*/  FMUL.FTZ R136, R236, R39 ;  /* 0x00000027ec887220 */ /* 0x000fe40000410000 */
        /* <DEDUP_REMOVED lines=19> */
.L_x_13065:
[----:B------:R-:W-:Y:S05]  /*1ed0*/  BSYNC B0 ;  /* 0x0000000000007941 */ /* 0x000fea0003800000 */
.L_x_13064:
        /* <DEDUP_REMOVED lines=17> */
[----:B------:R-:W-:Y:S01]  /*1ff0*/  FMUL.FTZ R9, R9, R165 ;  /* 0x000000a509097220 */ /* 0x000fe20000410000 */
[----:B------:R-:W-:Y:S01]  /*2000*/  @P1 PRMT R132, RZ, 0x5410, R130 ;  /* 0x00005410ff841816 */ /* 0x000fe20000000082 */
[----:B-----5:R-:W-:-:S02]  /*2010*/  FMUL.FTZ R10, R232, R10 ;  /* 0x0000000ae80a7220 */ /* 0x020fc40000410000 */
[----:B------:R-:W-:Y:S02]  /*2020*/  FMUL.FTZ R9, R233, R9 ;  /* 0x00000009e9097220 */ /* 0x000fe40000410000 */
[----:B------:R-:W-:Y:S01]  /*2030*/  @P1 FADD.FTZ R10, R23, R10 ;  /* 0x0000000a170a1221 */ /* 0x000fe20000010000 */
[----:B------:R-:W-:Y:S01]  /*2040*/  @P1 PRMT R23, RZ, 0x7610, R128 ;  /* 0x00007610ff171816 */ /* 0x000fe20000000080 */
[-C--:B------:R-:W-:Y:S02]  /*2050*/  FMUL.FTZ R37, R24, R165.reuse ;  /* 0x000000a518257220 */ /* 0x080fe40000410000 */
[----:B------:R-:W-:Y:S02]  /*2060*/  FMUL.FTZ R38, R38, R165 ;  /* 0x000000a526267220 */ /* 0x000fe40000410000 */
[----:B------:R-:W-:Y:S01]  /*2070*/  @P1 FADD.FTZ R9, R23, R9 ;  /* 0x0000000917091221 */ /* 0x000fe20000010000 */
[----:B------:R-:W-:Y:S01]  /*2080*/  PRMT R23, RZ, 0x5410, R133 ;  /* 0x00005410ff177816 */ /* 0x000fe20000000085 */
[----:B------:R-:W-:Y:S01]  /*2090*/  FMUL.FTZ R38, R228, R38 ;  /* 0x00000026e4267220 */ /* 0x000fe20000410000 */
[----:B------:R-:W-:-:S03]  /*20a0*/  PRMT R133, RZ, 0x7610, R135 ;  /* 0x00007610ff857816 */ /* 0x000fc60000000087 */
[----:B------:R-:W-:Y:S02]  /*20b0*/  FMUL.FTZ R23, R23, R165 ;  /* 0x000000a517177220 */ /* 0x000fe40000410000 */
[----:B------:R-:W-:Y:S01]  /*20c0*/  @P1 FADD.FTZ R38, R132, R38 ;  /* 0x0000002684261221 */ /* 0x000fe20000010000 */
[----:B------:R-:W-:Y:S01]  /*20d0*/  @P1 PRMT R132, RZ, 0x7610, R130 ;  /* 0x00007610ff841816 */ /* 0x000fe20000000082 */
[----:B------:R-:W-:Y:S02]  /*20e0*/  FMUL.FTZ R24, R234, R23 ;  /* 0x00000017ea187220 */ /* 0x000fe40000410000 */
[----:B------:R-:W-:Y:S01]  /*20f0*/  FMUL.FTZ R23, R235, R37 ;  /* 0x00000025eb177220 */ /* 0x000fe20000410000 */
[----:B------:R-:W-:Y:S01]  /*2100*/  @P1 PRMT R37, RZ, 0x5410, R129 ;  /* 0x00005410ff251816 */ /* 0x000fe20000000081 */
[----:B------:R-:W-:-:S04]  /*2110*/  FMUL.FTZ R133, R133, R165 ;  /* 0x000000a585857220 */ /* 0x000fc80000410000 */
[----:B------:R-:W-:Y:S01]  /*2120*/  @P1 FADD.FTZ R24, R37, R24 ;  /* 0x0000001825181221 */ /* 0x000fe20000010000 */
[----:B------:R-:W-:Y:S01]  /*2130*/  @P1 PRMT R37, RZ, 0x7610, R129 ;  /* 0x00007610ff251816 */ /* 0x000fe20000000081 */
[----:B------:R-:W-:-:S04]  /*2140*/  FMUL.FTZ R152, R231, R133 ;  /* 0x00000085e7987220 */ /* 0x000fc80000410000 */
[----:B------:R-:W-:Y:S01]  /*2150*/  @P1 FADD.FTZ R23, R37, R23 ;  /* 0x0000001725171221 */ /* 0x000fe20000010000 */
[----:B------:R-:W-:-:S04]  /*2160*/  PRMT R37, RZ, 0x7610, R134 ;  /* 0x00007610ff257816 */ /* 0x000fc80000000086 */
[----:B------:R-:W-:Y:S01]  /*2170*/  F2FP.BF16.PACK_AB R133, R23, R24 ;  /* 0x000000181785723e */ /* 0x000fe200000010ff */
[----:B------:R-:W-:-:S04]  /*2180*/  FMUL.FTZ R37, R37, R165 ;  /* 0x000000a525257220 */ /* 0x000fc80000410000 */
[----:B------:R-:W-:-:S04]  /*2190*/  FMUL.FTZ R37, R229, R37 ;  /* 0x00000025e5257220 */ /* 0x000fc80000410000 */
        /* <DEDUP_REMOVED lines=15> */
.L_x_13067:
[----:B------:R-:W-:Y:S05]  /*2290*/  BSYNC B0 ;  /* 0x0000000000007941 */ /* 0x000fea0003800000 */
.L_x_13066:
        /* <DEDUP_REMOVED lines=59> */
.L_x_13069:
[----:B------:R-:W-:Y:S05]  /*2650*/  BSYNC B0 ;  /* 0x0000000000007941 */ /* 0x000fea0003800000 */
.L_x_13068:
        /* <DEDUP_REMOVED lines=11> */
[----:B-12---:R-:W-:Y:S02]  /*2710*/  @P1 PRMT R19, RZ, 0x5410, R128 ;  /* 0x00005410ff131816 */ /* 0x006fe40000000080 */
[--C-:B---3--:R-:W-:Y:S02]  /*2720*/  PRMT R6, RZ, 0x5410, R132.reuse ;  /* 0x00005410ff067816 */ /* 0x108fe40000000084 */
        /* <DEDUP_REMOVED lines=46> */
.L_x_13071:
[----:B------:R-:W-:Y:S05]  /*2a10*/  BSYNC B0 ;  /* 0x0000000000007941 */ /* 0x000fea0003800000 */
.L_x_13070:
        /* <DEDUP_REMOVED lines=12> */
[--C-:B0-----:R-:W-:Y:S02]  /*2ae0*/  PRMT R159, RZ, 0x5410, R133.reuse ;  /* 0x00005410ff9f7816 */ /* 0x101fe40000000085 */
[----:B------:R-:W-:Y:S02]  /*2af0*/  PRMT R133, RZ, 0x7610, R133 ;  /* 0x00007610ff857816 */ /* 0x000fe40000000085 */
[----:B------:R-:W-:Y:S01]  /*2b00*/  PRMT R161, RZ, 0x7610, R135 ;  /* 0x00007610ffa17816 */ /* 0x000fe20000000087 */
[-C--:B------:R-:W-:Y:S01]  /*2b10*/  FMUL.FTZ R157, R157, R165.reuse ;  /* 0x000000a59d9d7220 */ /* 0x080fe20000410000 */
[----:B------:R-:W-:Y:S01]  /*2b20*/  PRMT R158, RZ, 0x7610, R132 ;  /* 0x00007610ff9e7816 */ /* 0x000fe20000000084 */
[----:B------:R-:W-:-:S02]  /*2b30*/  FMUL.FTZ R160, R133, R165 ;  /* 0x000000a585a07220 */ /* 0x000fc40000410000 */
[----:B------:R-:W-:Y:S01]  /*2b40*/  FMUL.FTZ R133, R161, R165 ;  /* 0x000000a5a1857220 */ /* 0x000fe20000410000 */
[--C-:B---3--:R-:W-:Y:S01]  /*2b50*/  @P1 PRMT R161, RZ, 0x5410, R128.reuse ;  /* 0x00005410ffa11816 */ /* 0x108fe20000000080 */
[----:B-----5:R-:W-:Y:S02]  /*2b60*/  FMUL.FTZ R157, R200, R157 ;  /* 0x0000009dc89d7220 */ /* 0x020fe40000410000 */
[-C--:B------:R-:W-:Y:S02]  /*2b70*/  FMUL.FTZ R158, R158, R165.reuse ;  /* 0x000000a59e9e7220 */ /* 0x080fe40000410000 */
[----:B------:R-:W-:Y:S01]  /*2b80*/  @P1 FADD.FTZ R157, R161, R157 ;  /* 0x0000009da19d1221 */ /* 0x000fe20000010000 */
[----:B------:R-:W-:Y:S01]  /*2b90*/  @P1 PRMT R161, RZ, 0x7610, R128 ;  /* 0x00007610ffa11816 */ /* 0x000fe20000000080 */
[----:B------:R-:W-:Y:S02]  /*2ba0*/  FMUL.FTZ R158, R201, R158 ;  /* 0x0000009ec99e7220 */ /* 0x000fe40000410000 */
[----:B------:R-:W-:Y:S01]  /*2bb0*/  FMUL.FTZ R159, R159, R165 ;  /* 0x000000a59f9f7220 */ /* 0x000fe20000410000 */
[----:B------:R-:W-:Y:S01]  /*2bc0*/  PRMT R132, RZ, 0x5410, R134 ;  /* 0x00005410ff847816 */ /* 0x000fe20000000086 */
[----:B------:R-:W-:Y:S01]  /*2bd0*/  @P1 FADD.FTZ R158, R161, R158 ;  /* 0x0000009ea19e1221 */ /* 0x000fe20000010000 */
[----:B------:R-:W-:Y:S01]  /*2be0*/  @P1 PRMT R161, RZ, 0x5410, R129 ;  /* 0x00005410ffa11816 */ /* 0x000fe20000000081 */
[----:B------:R-:W-:Y:S01]  /*2bf0*/  FMUL.FTZ R159, R202, R159 ;  /* 0x0000009fca9f7220 */ /* 0x000fe20000410000 */
[----:B------:R-:W-:-:S02]  /*2c00*/  PRMT R134, RZ, 0x7610, R134 ;  /* 0x00007610ff867816 */ /* 0x000fc40000000086 */
[----:B------:R-:W-:Y:S01]  /*2c10*/  PRMT R162, RZ, 0x5410, R135 ;  /* 0x00005410ffa27816 */ /* 0x000fe20000000087 */
[-C--:B------:R-:W-:Y:S02]  /*2c20*/  FMUL.FTZ R135, R132, R165.reuse ;  /* 0x000000a584877220 */ /* 0x080fe40000410000 */
[----:B------:R-:W-:Y:S01]  /*2c30*/  @P1 FADD.FTZ R159, R161, R159 ;  /* 0x0000009fa19f1221 */ /* 0x000fe20000010000 */
[----:B------:R-:W-:Y:S01]  /*2c40*/  @P1 PRMT R161, RZ, 0x7610, R129 ;  /* 0x00007610ffa11816 */ /* 0x000fe20000000081 */
[-C--:B------:R-:W-:Y:S02]  /*2c50*/  FMUL.FTZ R134, R134, R165.reuse ;  /* 0x000000a586867220 */ /* 0x080fe40000410000 */
[----:B------:R-:W-:Y:S02]  /*2c60*/  FMUL.FTZ R132, R162, R165 ;  /* 0x000000a5a2847220 */ /* 0x000fe40000410000 */
[----:B------:R-:W-:Y:S02]  /*2c70*/  FMUL.FTZ R160, R203, R160 ;  /* 0x000000a0cba07220 */ /* 0x000fe40000410000 */
[----:B------:R-:W-:Y:S01]  /*2c80*/  FMUL.FTZ R162, R197, R134 ;  /* 0x00000086c5a27220 */ /* 0x000fe20000410000 */
[----:B------:R-:W-:Y:S01]  /*2c90*/  @P1 PRMT R134, RZ, 0x5410, R130 ;  /* 0x00005410ff861816 */ /* 0x000fe20000000082 */
[----:B------:R-:W-:Y:S01]  /*2ca0*/  FMUL.FTZ R163, R198, R132 ;  /* 0x00000084c6a37220 */ /* 0x000fe20000410000 */
[----:B------:R-:W-:Y:S01]  /*2cb0*/  @P1 PRMT R132, RZ, 0x5410, R131 ;  /* 0x00005410ff841816 */ /* 0x000fe20000000083 */
[----:B------:R-:W-:-:S02]  /*2cc0*/  @P1 FADD.FTZ R160, R161, R160 ;  /* 0x000000a0a1a01221 */ /* 0x000fc40000010000 */
[----:B------:R-:W-:Y:S02]  /*2cd0*/  FMUL.FTZ R161, R196, R135 ;  /* 0x00000087c4a17220 */ /* 0x000fe40000410000 */
[----:B------:R-:W-:Y:S01]  /*2ce0*/  @P1 FADD.FTZ R163, R132, R163 ;  /* 0x000000a384a31221 */ /* 0x000fe20000010000 */
[----:B------:R-:W-:Y:S01]  /*2cf0*/  @P1 PRMT R132, RZ, 0x7610, R131 ;  /* 0x00007610ff841816 */ /* 0x000fe20000000083 */
[----:B------:R-:W-:Y:S01]  /*2d00*/  @P1 FADD.FTZ R161, R134, R161 ;  /* 0x000000a186a11221 */ /* 0x000fe20000010000 */
[----:B------:R-:W-:Y:S01]  /*2d10*/  @P1 PRMT R134, RZ, 0x7610, R130 ;  /* 0x00007610ff861816 */ /* 0x000fe20000000082 */
[----:B------:R-:W-:-:S04]  /*2d20*/  FMUL.FTZ R164, R199, R133 ;  /* 0x00000085c7a47220 */ /* 0x000fc80000410000 */
[----:B------:R-:W-:Y:S02]  /*2d30*/  @P1 FADD.FTZ R162, R134, R162 ;  /* 0x000000a286a21221 */ /* 0x000fe40000010000 */
[----:B------:R-:W-:Y:S01]  /*2d40*/  @P1 FADD.FTZ R164, R132, R164 ;  /* 0x000000a484a41221 */ /* 0x000fe20000010000 */
[----:B------:R-:W-:Y:S02]  /*2d50*/  LEA R166, P1, R192, c[0x0][0x188], 0x4 ;  /* 0x00006200c0a67a11 */ /* 0x000fe400078220ff */
[----:B------:R-:W-:Y:S02]  /*2d60*/  F2FP.BF16.PACK_AB R134, R162, R161 ;  /* 0x000000a1a286723e */ /* 0x000fe400000010ff */
[----:B------:R-:W-:Y:S02]  /*2d70*/  LEA.HI.X R167, R192, c[0x0][0x18c], RZ, 0x4, P1 ;  /* 0x00006300c0a77a11 */ /* 0x000fe400008f24ff */
[----:B------:R-:W-:Y:S02]  /*2d80*/  F2FP.BF16.PACK_AB R133, R160, R159 ;  /* 0x0000009fa085723e */ /* 0x000fe400000010ff */
[----:B------:R-:W-:-:S02]  /*2d90*/  F2FP.BF16.PACK_AB R132, R158, R157 ;  /* 0x0000009d9e84723e */ /* 0x000fc400000010ff */
[----:B------:R-:W-:-:S05]  /*2da0*/  F2FP.BF16.PACK_AB R135, R164, R163 ;  /* 0x000000a3a487723e */ /* 0x000fca00000010ff */
[----:B------:R0:W-:Y:S02]  /*2db0*/  STG.E.128 [R166.64], R132 ;  /* 0x00000084a6007986 */ /* 0x0001e4000c101d04 */
.L_x_13073:
[----:B------:R-:W-:Y:S05]  /*2dc0*/  BSYNC B0 ;  /* 0x0000000000007941 */ /* 0x000fea0003800000 */
.L_x_13072:
        /* <DEDUP_REMOVED lines=78> */
[----:B------:R0:W2:Y:S02]  /*32b0*/  SHFL.BFLY PT, R134, R135, 0x1, 0x1f ;  /* 0x0c201f0087867f89 */ /* 0x0000a400000e0000 */
.L_x_13094:
[----:B0-2---:R-:W-:Y:S01]  /*32c0*/  FADD.FTZ R135, R135, R134 ;  /* 0x0000008687877221 */ /* 0x005fe20000010000 */
        /* <DEDUP_REMOVED lines=152> */
[----:B------:R0:W2:Y:S02]  /*3c50*/  SHFL.BFLY PT, R134, R165, 0x10, 0x1f ;  /* 0x0e001f00a5867f89 */ /* 0x0000a400000e0000 */
.L_x_13095:
[----:B------:R-:W-:Y:S01]  /*3c60*/  @!P6 MOV R132, 0x4 ;  /* 0x000000040084e802 */ /* 0x000fe20000000f00 */
[----:B--2---:R-:W-:Y:S01]  /*3c70*/  FADD.FTZ R134, R134, R165 ;  /* 0x000000a586867221 */ /* 0x004fe20000010000 */
[----:B------:R-:W-:Y:S01]  /*3c80*/  ISETP.NE.AND P1, PT, RZ, UR6, PT ;  /* 0x00000006ff007c0c */ /* 0x000fe2000bf25270 */
[----:B------:R-:W-:Y:S02]  /*3c90*/  BSSY B0, `(.L_x_13076) ;  /* 0x0000036000007945 */ /* 0x000fe40003800000 */
[----:B------:R-:W-:Y:S01]  /*3ca0*/  @!P6 IMAD.WIDE R132, R2, R132, c[0x0][0x1a0] ;  /* 0x000068000284e625 */ /* 0x000fe200078e0284 */
[----:B------:R-:W-:-:S04]  /*3cb0*/  FSEL R192, R135, RZ, !P1 ;  /* 0x000000ff87c07208 */ /* 0x000fc80004800000 */
[----:B------:R2:W-:Y:S02]  /*3cc0*/  @!P6 STG.E [R132.64], R135 ;  /* 0x000000878400e986 */ /* 0x0005e4000c101904 */
[----:B--2---:R-:W-:-:S05]  /*3cd0*/  MOV R132, c[0x0][0x1e0] ;  /* 0x0000780000847a02 */ /* 0x004fca0000000f00 */
[----:B------:R-:W-:Y:S02]  /*3ce0*/  FFMA.FTZ R134, R134, R132, c[0x0][0x228] ;  /* 0x00008a0086867623 */ /* 0x000fe40000010084 */
[----:B------:R-:W-:-:S05]  /*3cf0*/  FMUL.FTZ R132, R135, R135 ;  /* 0x0000008787847220 */ /* 0x000fca0000410000 */
[----:B------:R-:W-:-:S05]  /*3d00*/  FSEL R132, R132, RZ, P1 ;  /* 0x000000ff84847208 */ /* 0x000fca0000800000 */
[----:B------:R-:W-:-:S04]  /*3d10*/  FADD.FTZ R132, R134, R132 ;  /* 0x0000008486847221 */ /* 0x000fc80000010000 */
[----:B0-----:R0:W2:Y:S02]  /*3d20*/  MUFU.RSQ R165, R132 ;  /* 0x0000008400a57308 */ /* 0x0010a40000001400 */
[----:B0-----:R-:W-:-:S05]  /*3d30*/  @!P6 MOV R132, 0x4 ;  /* 0x000000040084e802 */ /* 0x001fca0000000f00 */
[----:B------:R-:W-:-:S05]  /*3d40*/  @!P6 IMAD.WIDE R132, R2, R132, c[0x0][0x1a8] ;  /* 0x00006a000284e625 */ /* 0x000fca00078e0284 */
[----:B--2---:R0:W-:Y:S01]  /*3d50*/  @!P6 STG.E [R132.64], R165 ;  /* 0x000000a58400e986 */ /* 0x0041e2000c101904 */
[----:B------:R-:W-:Y:S05]  /*3d60*/  @!P0 BRA `(.L_x_13077) ;  /* 0x0000028000008947 */ /* 0x000fea0003800000 */
[----:B------:R-:W2:Y:S04]  /*3d70*/  LDL R135, [R1+0x50] ;  /* 0x0000500001877983 */ /* 0x000ea80000100800 */
[----:B------:R-:W3:Y:S04]  /*3d80*/  LDL R134, [R1+0x54] ;  /* 0x0000540001867983 */ /* 0x000ee80000100800 */
[----:B------:R-:W4:Y:S04]  /*3d90*/  LDL R252, [R1+0x58] ;  /* 0x0000580001fc7983 */ /* 0x000f280000100800 */
[----:B------:R-:W4:Y:S04]  /*3da0*/  LDL R195, [R1+0x5c] ;  /* 0x00005c0001c37983 */ /* 0x000f280000100800 */
[----:B------:R-:W4:Y:S04]  /*3db0*/  LDL R194, [R1+0x40] ;  /* 0x0000400001c27983 */ /* 0x000f280000100800 */
[----:B------:R-:W4:Y:S04]  /*3dc0*/  LDL R166, [R1+0x44] ;  /* 0x0000440001a67983 */ /* 0x000f280000100800 */
[----:B------:R-:W4:Y:S04]  /*3dd0*/  LDL R193, [R1+0x48] ;  /* 0x0000480001c17983 */ /* 0x000f280000100800 */
[----:B------:R-:W4:Y:S01]  /*3de0*/  LDL R167, [R1+0x4c] ;  /* 0x00004c0001a77983 */ /* 0x000f220000100800 */
[----:B0-----:R-:W-:-:S02]  /*3df0*/  FADD.FTZ R132, R18, -R192 ;  /* 0x800000c012847221 */ /* 0x001fc40000010000 */
[----:B------:R-:W-:Y:S02]  /*3e00*/  FADD.FTZ R133, R17, -R192 ;  /* 0x800000c011857221 */ /* 0x000fe40000010000 */
[C---:B------:R-:W-:Y:S02]  /*3e10*/  FMUL.FTZ R132, R165.reuse, R132 ;  /* 0x00000084a5847220 */ /* 0x040fe40000410000 */
[----:B------:R-:W-:Y:S02]  /*3e20*/  FMUL.FTZ R133, R165, R133 ;  /* 0x00000085a5857220 */ /* 0x000fe40000410000 */
[----:B--2--5:R-:W-:Y:S02]  /*3e30*/  FFMA.FTZ R132, R135, R132, R40 ;  /* 0x0000008487847223 */ /* 0x024fe40000010028 */
[----:B------:R-:W-:Y:S02]  /*3e40*/  FADD.FTZ R135, R142, -R192 ;  /* 0x800000c08e877221 */ /* 0x000fe40000010000 */
[----:B---3--:R-:W-:-:S02]  /*3e50*/  FFMA.FTZ R133, R134, R133, R41 ;  /* 0x0000008586857223 */ /* 0x008fc40000010029 */
[--C-:B------:R-:W-:Y:S02]  /*3e60*/  FADD.FTZ R134, R32, -R192.reuse ;  /* 0x800000c020867221 */ /* 0x100fe40000010000 */
[----:B------:R-:W-:Y:S01]  /*3e70*/  FMUL.FTZ R135, R165, R135 ;  /* 0x00000087a5877220 */ /* 0x000fe20000410000 */
[----:B------:R-:W-:Y:S01]  /*3e80*/  F2FP.BF16.PACK_AB R132, R133, R132 ;  /* 0x000000848584723e */ /* 0x000fe200000010ff */
[----:B------:R-:W-:Y:S02]  /*3e90*/  FADD.FTZ R133, R31, -R192 ;  /* 0x800000c01f857221 */ /* 0x000fe40000010000 */
[C---:B------:R-:W-:Y:S02]  /*3ea0*/  FMUL.FTZ R134, R165.reuse, R134 ;  /* 0x00000086a5867220 */ /* 0x040fe40000410000 */
[----:B------:R-:W-:Y:S02]  /*3eb0*/  FMUL.FTZ R133, R165, R133 ;  /* 0x00000085a5857220 */ /* 0x000fe40000410000 */
[----:B----4-:R-:W-:-:S02]  /*3ec0*/  FFMA.FTZ R134, R252, R134, R42 ;  /* 0x00000086fc867223 */ /* 0x010fc4000001002a */
[----:B------:R-:W-:Y:S02]  /*3ed0*/  FFMA.FTZ R133, R195, R133, R43 ;  /* 0x00000085c3857223 */ /* 0x000fe4000001002b */
[----:B------:R-:W-:-:S03]  /*3ee0*/  FFMA.FTZ R135, R194, R135, R44 ;  /* 0x00000087c2877223 */ /* 0x000fc6000001002c */
[----:B------:R-:W-:Y:S01]  /*3ef0*/  F2FP.BF16.PACK_AB R133, R133, R134 ;  /* 0x000000868585723e */ /* 0x000fe200000010ff */
[----:B------:R-:W-:-:S04]  /*3f00*/  FADD.FTZ R134, R141, -R192 ;  /* 0x800000c08d867221 */ /* 0x000fc80000010000 */
[----:B------:R-:W-:-:S04]  /*3f10*/  FMUL.FTZ R134, R165, R134 ;  /* 0x00000086a5867220 */ /* 0x000fc80000410000 */
[----:B------:R-:W-:Y:S02]  /*3f20*/  FFMA.FTZ R134, R166, R134, R45 ;  /* 0x00000086a6867223 */ /* 0x000fe4000001002d */
[----:B------:R-:W-:-:S03]  /*3f30*/  FADD.FTZ R166, R143, -R192 ;  /* 0x800000c08fa67221 */ /* 0x000fc60000010000 */
[----:B------:R-:W-:Y:S01]  /*3f40*/  F2FP.BF16.PACK_AB R134, R134, R135 ;  /* 0x000000878686723e */ /* 0x000fe200000010ff */
[----:B------:R-:W-:Y:S02]  /*3f50*/  FADD.FTZ R135, R144, -R192 ;  /* 0x800000c090877221 */ /* 0x000fe40000010000 */
[C---:B------:R-:W-:Y:S02]  /*3f60*/  FMUL.FTZ R166, R165.reuse, R166 ;  /* 0x000000a6a5a67220 */ /* 0x040fe40000410000 */
[----:B------:R-:W-:Y:S02]  /*3f70*/  FMUL.FTZ R135, R165, R135 ;  /* 0x00000087a5877220 */ /* 0x000fe40000410000 */
[----:B------:R-:W-:Y:S02]  /*3f80*/  FFMA.FTZ R166, R193, R166, R46 ;  /* 0x000000a6c1a67223 */ /* 0x000fe4000001002e */
[----:B------:R-:W-:-:S05]  /*3f90*/  FFMA.FTZ R135, R167, R135, R47 ;  /* 0x00000087a7877223 */ /* 0x000fca000001002f */
[----:B------:R-:W-:Y:S01]  /*3fa0*/  F2FP.BF16.PACK_AB R135, R135, R166 ;  /* 0x000000a68787723e */ /* 0x000fe200000010ff */
[----:B------:R-:W-:-:S10]  /*3fb0*/  HFMA2.MMA R166, -RZ, RZ, 0, 9.5367431640625e-07 ;  /* 0x00000010ffa67435 */ /* 0x000fd400000001ff */
[C---:B------:R-:W-:Y:S01]  /*3fc0*/  IMAD.WIDE.U32 R166, R0.reuse, R166, c[0x0][0x208] ;  /* 0x0000820000a67625 */ /* 0x040fe200078e00a6 */
[----:B------:R-:W-:-:S04]  /*3fd0*/  IADD3 R0, R0, 0x20, RZ ;  /* 0x0000002000007810 */ /* 0x000fc80007ffe0ff */
[----:B------:R0:W-:Y:S03]  /*3fe0*/  STG.E.128 [R166.64], R132 ;  /* 0x00000084a6007986 */ /* 0x0001e6000c101d04 */
.L_x_13077:
[----:B------:R-:W-:Y:S05]  /*3ff0*/  BSYNC B0 ;  /* 0x0000000000007941 */ /* 0x000fea0003800000 */
.L_x_13076:
[----:B------:R-:W-:Y:S01]  /*4000*/  ISETP.GE.U32.AND P1, PT, R4, 0x40, PT ;  /* 0x000000400400780c */ /* 0x000fe20003f26070 */
[----:B------:R-:W-:-:S12]  /*4010*/  BSSY B0, `(.L_x_13078) ;  /* 0x0000022000007945 */ /* 0x000fd80003800000 */
[----:B------:R-:W-:Y:S05]  /*4020*/  @!P1 BRA `(.L_x_13079) ;  /* 0x0000020000009947 */ /* 0x000fea0003800000 */
[--C-:B0-----:R-:W-:Y:S02]  /*4030*/  FADD.FTZ R132, R16, -R192.reuse ;  /* 0x800000c010847221 */ /* 0x101fe40000010000 */
[----:B------:R-:W-:Y:S02]  /*4040*/  FADD.FTZ R133, R15, -R192 ;  /* 0x800000c00f857221 */ /* 0x000fe40000010000 */
[C---:B------:R-:W-:Y:S02]  /*4050*/  FMUL.FTZ R132, R165.reuse, R132 ;  /* 0x00000084a5847220 */ /* 0x040fe40000410000 */
[----:B------:R-:W-:Y:S02]  /*4060*/  FMUL.FTZ R133, R165, R133 ;  /* 0x00000085a5857220 */ /* 0x000fe40000410000 */
[----:B-----5:R-:W-:Y:S02]  /*4070*/  FFMA.FTZ R132, R188, R132, R48 ;  /* 0x00000084bc847223 */ /* 0x020fe40000010030 */
        /* <DEDUP_REMOVED lines=27> */
.L_x_13079:
[----:B------:R-:W-:Y:S05]  /*4230*/  BSYNC B0 ;  /* 0x0000000000007941 */ /* 0x000fea0003800000 */
.L_x_13078:
        /* <DEDUP_REMOVED lines=35> */
.L_x_13081:
[----:B------:R-:W-:Y:S05]  /*4470*/  BSYNC B0 ;  /* 0x0000000000007941 */ /* 0x000fea0003800000 */
.L_x_13080:
        /* <DEDUP_REMOVED lines=35> */
.L_x_13083:
[----:B------:R-:W-:Y:S05]  /*46b0*/  BSYNC B0 ;  /* 0x0000000000007941 */ /* 0x000fea0003800000 */
.L_x_13082:
        /* <DEDUP_REMOVED lines=35> */
.L_x_13085:
[----:B------:R-:W-:Y:S05]  /*48f0*/  BSYNC B0 ;  /* 0x0000000000007941 */ /* 0x000fea0003800000 */
.L_x_13084:
        /* <DEDUP_REMOVED lines=35> */
.L_x_13087:
[----:B------:R-:W-:Y:S05]  /*4b30*/  BSYNC B0 ;  /* 0x0000000000007941 */ /* 0x000fea0003800000 */
.L_x_13086:
        /* <DEDUP_REMOVED lines=35> */
.L_x_13089:
[----:B------:R-:W-:Y:S05]  /*4d70*/  BSYNC B0 ;  /* 0x0000000000007941 */ /* 0x000fea0003800000 */
.L_x_13088:
        /* <DEDUP_REMOVED lines=13> */
[----:B------:R-:W-:Y:S02]  /*4e50*/  FMUL.FTZ R167, R165, R167 ;  /* 0x000000a7a5a77220 */ /* 0x000fe40000410000 */
[----:B-----5:R-:W-:-:S02]  /*4e60*/  FFMA.FTZ R135, R206, R135, R126 ;  /* 0x00000087ce877223 */ /* 0x020fc4000001007e */
[----:B------:R-:W-:Y:S02]  /*4e70*/  FFMA.FTZ R167, R207, R167, R127 ;  /* 0x000000a7cfa77223 */ /* 0x000fe4000001007f */
[C---:B------:R-:W-:Y:S02]  /*4e80*/  FMUL.FTZ R132, R165.reuse, R132 ;  /* 0x00000084a5847220 */ /* 0x040fe40000410000 */
[----:B------:R-:W-:Y:S01]  /*4e90*/  FMUL.FTZ R166, R165, R166 ;  /* 0x000000a6a5a67220 */ /* 0x000fe20000410000 */
[----:B------:R-:W-:Y:S01]  /*4ea0*/  F2FP.BF16.PACK_AB R135, R167, R135 ;  /* 0x00000087a787723e */ /* 0x000fe200000010ff */
[C---:B------:R-:W-:Y:S02]  /*4eb0*/  FMUL.FTZ R193, R165.reuse, R193 ;  /* 0x000000c1a5c17220 */ /* 0x040fe40000410000 */
[C---:B------:R-:W-:Y:S02]  /*4ec0*/  FMUL.FTZ R133, R165.reuse, R133 ;  /* 0x00000085a5857220 */ /* 0x040fe40000410000 */
[----:B------:R-:W-:-:S02]  /*4ed0*/  FMUL.FTZ R134, R165, R134 ;  /* 0x00000086a5867220 */ /* 0x000fc40000410000 */
[----:B------:R-:W-:Y:S02]  /*4ee0*/  FFMA.FTZ R132, R204, R132, R124 ;  /* 0x00000084cc847223 */ /* 0x000fe4000001007c */
[----:B------:R-:W-:Y:S02]  /*4ef0*/  FFMA.FTZ R167, R205, R192, R125 ;  /* 0x000000c0cda77223 */ /* 0x000fe4000001007d */
[----:B------:R-:W-:Y:S02]  /*4f00*/  FFMA.FTZ R166, R208, R166, R120 ;  /* 0x000000a6d0a67223 */ /* 0x000fe40000010078 */
[----:B------:R-:W-:Y:S02]  /*4f10*/  FFMA.FTZ R165, R209, R193, R121 ;  /* 0x000000c1d1a57223 */ /* 0x000fe40000010079 */
[----:B------:R-:W-:Y:S01]  /*4f20*/  FFMA.FTZ R192, R211, R134, R123 ;  /* 0x00000086d3c07223 */ /* 0x000fe2000001007b */
[----:B------:R-:W-:Y:S01]  /*4f30*/  F2FP.BF16.PACK_AB R134, R167, R132 ;  /* 0x00000084a786723e */ /* 0x000fe200000010ff */
[----:B------:R-:W-:Y:S01]  /*4f40*/  FFMA.FTZ R133, R210, R133, R122 ;  /* 0x00000085d2857223 */ /* 0x000fe2000001007a */
[----:B------:R-:W-:-:S02]  /*4f50*/  F2FP.BF16.PACK_AB R132, R165, R166 ;  /* 0x000000a6a584723e */ /* 0x000fc400000010ff */
[----:B------:R-:W-:Y:S02]  /*4f60*/  MOV R166, 0x10 ;  /* 0x0000001000a67802 */ /* 0x000fe40000000f00 */
[----:B------:R-:W-:-:S03]  /*4f70*/  F2FP.BF16.PACK_AB R133, R192, R133 ;  /* 0x00000085c085723e */ /* 0x000fc600000010ff */
[----:B------:R-:W-:-:S05]  /*4f80*/  IMAD.WIDE.U32 R166, R0, R166, c[0x0][0x208] ;  /* 0x0000820000a67625 */ /* 0x000fca00078e00a6 */
[----:B------:R0:W-:Y:S02]  /*4f90*/  STG.E.128 [R166.64], R132 ;  /* 0x00000084a6007986 */ /* 0x0001e4000c101d04 */
.L_x_13091:
[----:B------:R-:W-:Y:S05]  /*4fa0*/  BSYNC B0 ;  /* 0x0000000000007941 */ /* 0x000fea0003800000 */
.L_x_13090:
[----:B------:R-:W-:-:S10]  /*4fb0*/  HFMA2.MMA R0, -RZ, RZ, 0, 2.384185791015625e-07 ;  /* 0x00000004ff007435 */ /* 0x000fd400000001ff */
[----:B------:R-:W-:-:S05]  /*4fc0*/  IMAD R2, R0, c[0x0][0x160], R2 ;  /* 0x0000580000027a24 */ /* 0x000fca00078e0202 */
[----:B------:R-:W-:-:S13]  /*4fd0*/  ISETP.GE.AND P1, PT, R2, c[0x0][0x164], PT ;  /* 0x0000590002007a0c */ /* 0x000fda0003f26270 */
[----:B01---5:R-:W-:Y:S01]  /*4fe0*/  @P1 CALL.REL.NOINC `(.L_x_13092) ;  /* 0x0000001000001944 */ /* 0x023fe20003c00000 */
[----:B------:R-:W-:Y:S05]  /*4ff0*/  BRA `(.L_x_13093) ;  /* 0xffffbe1000007947 */ /* 0x000fea000383ffff */
.L_x_13092:
[----:B------:R-:W-:Y:S05]  /*5000*/  EXIT ;  /* 0x000000000000794d */ /* 0x000fea0003800000 */
.L_x_13074:
[----:B------:R-:W-:Y:S01]  /*5010*/  HFMA2.MMA R134, -RZ, RZ, 0, 5.9604644775390625e-08 ;  /* 0x00000001ff867435 */ /* 0x000fe200000001ff */
[----:B------:R-:W-:Y:S02]  /*5020*/  MOV R165, R135 ;  /* 0x0000008700a57202 */ /* 0x000fe40000000f00 */
[----:B------:R-:W-:Y:S02]  /*5030*/  MOV R166, 0x1f ;  /* 0x0000001f00a67802 */ /* 0x000fe40000000f00 */
[----:B------:R-:W-:Y:S02]  /*5040*/  MOV R133, 0xffffffff ;  /* 0xffffffff00857802 */ /* 0x000fe40000000f00 */
[----:B------:R-:W-:Y:S02]  /*5050*/  MOV R132, 0x5070 ;  /* 0x0000507000847802 */ /* 0x000fe40000000f00 */
[----:B-1---5:R-:W-:Y:S05]  /*5060*/  CALL.REL.NOINC `($__internal_36_$__cuda_sm70_shflsync_bfly_p) ;  /* 0x00000c2000007944 */ /* 0x022fea0003c00000 */
[----:B-1----:R-:W-:Y:S05]  /*5070*/  BRA `(.L_x_13094) ;  /* 0xffffe24000007947 */ /* 0x002fea000383ffff */
.L_x_13075:
[----:B------:R-:W-:Y:S01]  /*5080*/  HFMA2.MMA R134, -RZ, RZ, 0, 1.1920928955078125e-07 ;  /* 0x00000002ff867435 */ /* 0x000fe200000001ff */
[----:B------:R-:W-:Y:S02]  /*5090*/  MOV R165, R135 ;  /* 0x0000008700a57202 */ /* 0x000fe40000000f00 */
[----:B------:R-:W-:-:S02]  /*50a0*/  MOV R166, 0x1f ;  /* 0x0000001f00a67802 */ /* 0x000fc40000000f00 */
[----:B------:R-:W-:Y:S02]  /*50b0*/  MOV R133, 0xffffffff ;  /* 0xffffffff00857802 */ /* 0x000fe40000000f00 */
[----:B------:R-:W-:Y:S02]  /*50c0*/  MOV R132, 0x50e0 ;  /* 0x000050e000847802 */ /* 0x000fe40000000f00 */
[----:B-1---5:R-:W-:Y:S05]  /*50d0*/  CALL.REL.NOINC `($__internal_36_$__cuda_sm70_shflsync_bfly_p) ;  /* 0x00000bb000007944 */ /* 0x022fea0003c00000 */
[----:B-1----:R-:W-:Y:S01]  /*50e0*/  FADD.FTZ R135, R135, R134 ;  /* 0x0000008687877221 */ /* 0x002fe20000010000 */
[----:B------:R-:W-:Y:S01]  /*50f0*/  HFMA2.MMA R134, -RZ, RZ, 0, 2.384185791015625e-07 ;  /* 0x00000004ff867435 */ /* 0x000fe200000001ff */
[----:B------:R-:W-:Y:S02]  /*5100*/  MOV R166, 0x1f ;  /* 0x0000001f00a67802 */ /* 0x000fe40000000f00 */
[----:B------:R-:W-:Y:S02]  /*5110*/  MOV R133, 0xffffffff ;  /* 0xffffffff00857802 */ /* 0x000fe40000000f00 */
[----:B------:R-:W-:Y:S02]  /*5120*/  MOV R165, R135 ;  /* 0x0000008700a57202 */ /* 0x000fe40000000f00 */
[----:B------:R-:W-:-:S02]  /*5130*/  MOV R132, 0x5150 ;  /* 0x0000515000847802 */ /* 0x000fc40000000f00 */
[----:B------:R-:W-:Y:S05]  /*5140*/  CALL.REL.NOINC `($__internal_36_$__cuda_sm70_shflsync_bfly_p) ;  /* 0x00000b4000007944 */ /* 0x000fea0003c00000 */
[----:B-1----:R-:W-:Y:S01]  /*5150*/  FADD.FTZ R135, R135, R134 ;  /* 0x0000008687877221 */ /* 0x002fe20000010000 */
[----:B------:R-:W-:Y:S01]  /*5160*/  HFMA2.MMA R134, -RZ, RZ, 0, 4.76837158203125e-07 ;  /* 0x00000008ff867435 */ /* 0x000fe200000001ff */
[----:B------:R-:W-:-:S02]  /*5170*/  MOV R166, 0x1f ;  /* 0x0000001f00a67802 */ /* 0x000fc40000000f00 */
[----:B------:R-:W-:Y:S02]  /*5180*/  MOV R133, 0xffffffff ;  /* 0xffffffff00857802 */ /* 0x000fe40000000f00 */
[----:B------:R-:W-:Y:S02]  /*5190*/  MOV R165, R135 ;  /* 0x0000008700a57202 */ /* 0x000fe40000000f00 */
[----:B------:R-:W-:Y:S02]  /*51a0*/  MOV R132, 0x51c0 ;  /* 0x000051c000847802 */ /* 0x000fe40000000f00 */
[----:B------:R-:W-:Y:S05]  /*51b0*/  CALL.REL.NOINC `($__internal_36_$__cuda_sm70_shflsync_bfly_p) ;  /* 0x00000ad000007944 */ /* 0x000fea0003c00000 */
[----:B-1----:R-:W-:Y:S01]  /*51c0*/  FADD.FTZ R135, R135, R134 ;  /* 0x0000008687877221 */ /* 0x002fe20000010000 */
[----:B------:R-:W-:Y:S01]  /*51d0*/  HFMA2.MMA R134, -RZ, RZ, 0, 9.5367431640625e-07 ;  /* 0x00000010ff867435 */ /* 0x000fe200000001ff */
[----:B------:R-:W-:Y:S02]  /*51e0*/  MOV R166, 0x1f ;  /* 0x0000001f00a67802 */ /* 0x000fe40000000f00 */
[----:B------:R-:W-:Y:S02]  /*51f0*/  MOV R133, 0xffffffff ;  /* 0xffffffff00857802 */ /* 0x000fe40000000f00 */
[----:B------:R-:W-:-:S02]  /*5200*/  MOV R165, R135 ;  /* 0x0000008700a57202 */ /* 0x000fc40000000f00 */
[----:B------:R-:W-:Y:S02]  /*5210*/  MOV R132, 0x5230 ;  /* 0x0000523000847802 */ /* 0x000fe40000000f00 */
[----:B------:R-:W-:Y:S05]  /*5220*/  CALL.REL.NOINC `($__internal_36_$__cuda_sm70_shflsync_bfly_p) ;  /* 0x00000a6000007944 */ /* 0x000fea0003c00000 */
        /* <DEDUP_REMOVED lines=140> */
[----:B------:R-:W-:Y:S05]  /*5af0*/  CALL.REL.NOINC `($__internal_36_$__cuda_sm70_shflsync_bfly_p) ;  /* 0x0000019000007944 */ /* 0x000fea0003c00000 */
[----:B-1----:R-:W-:Y:S01]  /*5b00*/  FADD.FTZ R165, R165, R134 ;  /* 0x00000086a5a57221 */ /* 0x002fe20000010000 */
[----:B------:R-:W-:Y:S01]  /*5b10*/  HFMA2.MMA R134, -RZ, RZ, 0, 1.1920928955078125e-07 ;  /* 0x00000002ff867435 */ /* 0x000fe200000001ff */
[----:B------:R-:W-:Y:S02]  /*5b20*/  MOV R166, 0x1f ;  /* 0x0000001f00a67802 */ /* 0x000fe40000000f00 */
[----:B------:R-:W-:Y:S02]  /*5b30*/  MOV R133, 0xffffffff ;  /* 0xffffffff00857802 */ /* 0x000fe40000000f00 */
[----:B------:R-:W-:Y:S02]  /*5b40*/  MOV R132, 0x5b60 ;  /* 0x00005b6000847802 */ /* 0x000fe40000000f00 */
[----:B------:R-:W-:Y:S05]  /*5b50*/  CALL.REL.NOINC `($__internal_36_$__cuda_sm70_shflsync_bfly_p) ;  /* 0x0000013000007944 */ /* 0x000fea0003c00000 */
[----:B-1----:R-:W-:Y:S01]  /*5b60*/  FADD.FTZ R165, R165, R134 ;  /* 0x00000086a5a57221 */ /* 0x002fe20000010000 */
[----:B------:R-:W-:Y:S01]  /*5b70*/  HFMA2.MMA R134, -RZ, RZ, 0, 2.384185791015625e-07 ;  /* 0x00000004ff867435 */ /* 0x000fe200000001ff */
[----:B------:R-:W-:-:S02]  /*5b80*/  MOV R166, 0x1f ;  /* 0x0000001f00a67802 */ /* 0x000fc40000000f00 */
[----:B------:R-:W-:Y:S02]  /*5b90*/  MOV R133, 0xffffffff ;  /* 0xffffffff00857802 */ /* 0x000fe40000000f00 */
[----:B------:R-:W-:Y:S02]  /*5ba0*/  MOV R132, 0x5bc0 ;  /* 0x00005bc000847802 */ /* 0x000fe40000000f00 */
[----:B------:R-:W-:Y:S05]  /*5bb0*/  CALL.REL.NOINC `($__internal_36_$__cuda_sm70_shflsync_bfly_p) ;  /* 0x000000d000007944 */ /* 0x000fea0003c00000 */
[----:B-1----:R-:W-:Y:S01]  /*5bc0*/  FADD.FTZ R165, R165, R134 ;  /* 0x00000086a5a57221 */ /* 0x002fe20000010000 */
[----:B------:R-:W-:Y:S01]  /*5bd0*/  HFMA2.MMA R134, -RZ, RZ, 0, 4.76837158203125e-07 ;  /* 0x00000008ff867435 */ /* 0x000fe200000001ff */
[----:B------:R-:W-:Y:S02]  /*5be0*/  MOV R166, 0x1f ;  /* 0x0000001f00a67802 */ /* 0x000fe40000000f00 */
[----:B------:R-:W-:Y:S02]  /*5bf0*/  MOV R133, 0xffffffff ;  /* 0xffffffff00857802 */ /* 0x000fe40000000f00 */
[----:B------:R-:W-:Y:S02]  /*5c00*/  MOV R132, 0x5c20 ;  /* 0x00005c2000847802 */ /* 0x000fe40000000f00 */
[----:B------:R-:W-:Y:S05]  /*5c10*/  CALL.REL.NOINC `($__internal_36_$__cuda_sm70_shflsync_bfly_p) ;  /* 0x0000007000007944 */ /* 0x000fea0003c00000 */
[----:B-1----:R-:W-:Y:S01]  /*5c20*/  FADD.FTZ R165, R165, R134 ;  /* 0x00000086a5a57221 */ /* 0x002fe20000010000 */
[----:B------:R-:W-:Y:S01]  /*5c30*/  HFMA2.MMA R134, -RZ, RZ, 0, 9.5367431640625e-07 ;  /* 0x00000010ff867435 */ /* 0x000fe200000001ff */
[----:B------:R-:W-:-:S02]  /*5c40*/  MOV R166, 0x1f ;  /* 0x0000001f00a67802 */ /* 0x000fc40000000f00 */
[----:B------:R-:W-:Y:S02]  /*5c50*/  MOV R133, 0xffffffff ;  /* 0xffffffff00857802 */ /* 0x000fe40000000f00 */
[----:B------:R-:W-:Y:S02]  /*5c60*/  MOV R132, 0x5c80 ;  /* 0x00005c8000847802 */ /* 0x000fe40000000f00 */
[----:B------:R-:W-:Y:S05]  /*5c70*/  CALL.REL.NOINC `($__internal_36_$__cuda_sm70_shflsync_bfly_p) ;  /* 0x0000001000007944 */ /* 0x000fea0003c00000 */
[----:B-1----:R-:W-:Y:S05]  /*5c80*/  BRA `(.L_x_13095) ;  /* 0xffffdfd000007947 */ /* 0x002fea000383ffff */
        .weak           $__internal_36_$__cuda_sm70_shflsync_bfly_p
        .type           $__internal_36_$__cuda_sm70_shflsync_bfly_p,@function
        .size           $__internal_36_$__cuda_sm70_shflsync_bfly_p,(.L_x_57076 - $__internal_36_$__cuda_sm70_shflsync_bfly_p)
$__internal_36_$__cuda_sm70_shflsync_bfly_p:
[----:B------:R-:W-:Y:S04]  /*5c90*/  WARPSYNC R133 ;  /* 0x0000008500007348 */ /* 0x000fe80003800000 */
[----:B------:R0:W1:Y:S02]  /*5ca0*/  SHFL.BFLY PT, R134, R165, R134, R166 ;  /* 0x0c000086a5867389 */ /* 0x00006400000e00a6 */
[----:B0-----:R-:W-:-:S06]  /*5cb0*/  HFMA2.MMA R133, -RZ, RZ, 0, 0 ;  /* 0x00000000ff857435 */ /* 0x001fcc00000001ff */
[----:B------:R-:W-:Y:S05]  /*5cc0*/  RET.REL.NODEC R132 `(_ZN10layer_norm13ln_fwd_kernelINS_13Kernel_traitsIf13__nv_bfloat16S2_S2_fjLj2048ELj1ELj4ELj1ELj16ENS_18Kernel_traits_baseILj2048EfS2_S2_S2_fjLj128EEEEELb0ELb1ELb0ELb0EEEvNS_9FwdParamsE) ;  /* 0xffffa33084007950 */ /* 0x000fea0003c3ffff */
.L_x_13096:
        /* <DEDUP_REMOVED lines=11> */
.L_x_57076:


//--------------------- .text._ZN10layer_norm13ln_fwd_kernelINS_13Kernel_traitsIf13__nv_bfloat16S2_S2_fjLj2048ELj1ELj4ELj1ELj16ENS_18Kernel_traits_baseILj2048EfS2_S2_S2_fjLj128EEEEELb0ELb1ELb0ELb1EEEvNS_9FwdParamsE --------------------------
	.section	.text._ZN10layer_norm13ln_fwd_kernelINS_13Kernel_traitsIf13__nv_bfloat16S2_S2_fjLj2048ELj1ELj4ELj1ELj16ENS_18Kernel_traits_baseILj2048EfS2_S2_S2_fjLj128EEEEELb0ELb1ELb0ELb1EEEvNS_9FwdParamsE,"ax",@progbits
	.sectioninfo	@"SHI_REGISTERS=255"
	.align	128
        .global         _ZN10layer_norm13ln_fwd_kernelINS_13Kernel_traitsIf13__nv_bfloat16S2_S2_fjLj2048ELj1ELj4ELj1ELj16ENS_18Kernel_traits_baseILj2048EfS2_S2_S2_fjLj128EEEEELb0ELb1ELb0ELb1EEEvNS_9FwdParamsE
        .type           _ZN10layer_norm13ln_fwd_kernelINS_13Kernel_traitsIf13__nv_bfloat16S2_S2_fjLj2048ELj1ELj4ELj1ELj16ENS_18Kernel_traits_baseILj2048EfS2_S2_S2_fjLj128EEEEELb0ELb1ELb0ELb1EEEvNS_9FwdParamsE,@function
        .size           _ZN10layer_norm13ln_fwd_kernelINS_13Kernel_traitsIf13__nv_bfloat16S2_S2_fjLj2048ELj1ELj4ELj1ELj16ENS_18Kernel_traits_baseILj2048EfS2_S2_S2_fjLj128EEEEELb0ELb1ELb0ELb1EEEvNS_9FwdParamsE,(.L_x_57077 - _ZN10layer_norm13ln_fwd_kernelINS_13Kernel_traitsIf13__nv_bfloat16S2_S2_fjLj2048ELj1ELj4ELj1ELj16ENS_18Kernel_traits_baseILj2048EfS2_S2_S2_fjLj128EEEEELb0ELb1ELb0ELb1EEEvNS_9FwdParamsE)
        .other          _ZN10layer_norm13ln_fwd_kernelINS_13Kernel_traitsIf13__nv_bfloat16S2_S2_fjLj2048ELj1ELj4ELj1ELj16ENS_18Kernel_traits_baseILj2048EfS2_S2_S2_fjLj128EEEEELb0ELb1ELb0ELb1EEEvNS_9FwdParamsE,@"STO_CUDA_ENTRY STV_DEFAULT"
_ZN10layer_norm13ln_fwd_kernelINS_13Kernel_traitsIf13__nv_bfloat16S2_S2_fjLj2048ELj1ELj4ELj1ELj16ENS_18Kernel_traits_baseILj2048EfS2_S2_S2_fjLj128EEEEELb0ELb1ELb0ELb1EEEvNS_9FwdParamsE:
.text._ZN10layer_norm13ln_fwd_kernelINS_13Kernel_traitsIf13__nv_bfloat16S2_S2_fjLj2048ELj1ELj4ELj1ELj16ENS_18Kernel_traits_baseILj2048EfS2_S2_S2_fjLj128EEEEELb0ELb1ELb0ELb1EEEvNS_9FwdParamsE:
        /* <DEDUP_REMOVED lines=45> */
[----:B------:R-:W-:Y:S01]  /*02d0*/  LOP3.LUT R252, R252, 0x1f, RZ, 0xc0, !PT ;  /* 0x0000001ffcfc7812 */ /* 0x000fe200078ec0ff */
[----:B------:R0:W5:Y:S01]  /*02e0*/  @P0 LDG.E.128 R24, [R4.64] ;  /* 0x0000000404180981 */ /* 0x000162000c1e1d00 */
[----:B------:R-:W-:Y:S02]  /*02f0*/  IADD3 R2, P2, R0, c[0x0][0x1b0], RZ ;  /* 0x00006c0000027a10 */ /* 0x000fe40007f5e0ff */
[----:B------:R-:W-:Y:S01]  /*0300*/  LEA R6, P1, R252, c[0x0][0x1c8], 0x5 ;  /* 0x00007200fc067a11 */ /* 0x000fe200078228ff */
[----:B------:R0:W5:Y:S01]  /*0310*/  @P0 LDG.E.128 R28, [R4.64+0x10] ;  /* 0x00001004041c0981 */ /* 0x000162000c1e1d00 */
[----:B------:R-:W-:Y:S02]  /*0320*/  IADD3 R1, R1, -0x50, RZ ;  /* 0xffffffb001017810 */ /* 0x000fe40007ffe0ff */
[----:B------:R-:W-:Y:S01]  /*0330*/  IADD3.X R7, RZ, c[0x0][0x1cc], RZ, P1, !PT ;  /* 0x00007300ff077a10 */ /* 0x000fe20000ffe4ff */
[----:B------:R0:W5:Y:S01]  /*0340*/  @P0 LDG.E.128 R32, [R4.64+0x400] ;  /* 0x0004000404200981 */ /* 0x000162000c1e1d00 */
[----:B------:R-:W-:-:S03]  /*0350*/  IADD3.X R3, RZ, c[0x0][0x1b4], RZ, P2, !PT ;  /* 0x00006d00ff037a10 */ /* 0x000fc600017fe4ff */
        /* <DEDUP_REMOVED lines=14> */
[----:B------:R-:W2:Y:S04]  /*0440*/  LDG.E.128 R184, [R2.64] ;  /* 0x0000000402b87981 */ /* 0x000ea8000c1e1d00 */
[----:B------:R-:W3:Y:S04]  /*0450*/  LDG.E.128 R188, [R2.64+0x10] ;  /* 0x0000100402bc7981 */ /* 0x000ee8000c1e1d00 */
[----:B------:R-:W4:Y:S04]  /*0460*/  LDG.E.128 R20, [R2.64+0x400] ;  /* 0x0004000402147981 */ /* 0x000f28000c1e1d00 */
[----:B------:R-:W3:Y:S04]  /*0470*/  LDG.E.128 R12, [R6.64+0x10] ;  /* 0x00001004060c7981 */ /* 0x000ee8000c1e1d00 */
[----:B------:R-:W3:Y:S04]  /*0480*/  LDG.E.128 R16, [R6.64] ;  /* 0x0000000406107981 */ /* 0x000ee8000c1e1d00 */
        /* <DEDUP_REMOVED lines=26> */
[----:B--2---:R-:W-:Y:S04]  /*0630*/  STL.64 [R1+0x40], R184 ;  /* 0x000040b801007387 */ /* 0x004fe80000100a00 */
[----:B------:R2:W-:Y:S04]  /*0640*/  STL.64 [R1+0x48], R186 ;  /* 0x000048ba01007387 */ /* 0x0005e80000100a00 */
[----:B--2---:R1:W5:Y:S04]  /*0650*/  LDG.E.128 R184, [R6.64+0x1c10] ;  /* 0x001c100406b87981 */ /* 0x004368000c1e1d00 */
[----:B---3--:R1:W-:Y:S04]  /*0660*/  STL.64 [R1+0x30], R188 ;  /* 0x000030bc01007387 */ /* 0x0083e80000100a00 */
[----:B------:R1:W-:Y:S04]  /*0670*/  STL.64 [R1+0x38], R190 ;  /* 0x000038be01007387 */ /* 0x0003e80000100a00 */
[----:B----4-:R1:W-:Y:S04]  /*0680*/  STL.64 [R1], R20 ;  /* 0x0000001401007387 */ /* 0x0103e80000100a00 */
[----:B------:R1:W-:Y:S04]  /*0690*/  STL.64 [R1+0x8], R22 ;  /* 0x0000081601007387 */ /* 0x0003e80000100a00 */
[----:B------:R1:W-:Y:S04]  /*06a0*/  STL.64 [R1+0x10], R12 ;  /* 0x0000100c01007387 */ /* 0x0003e80000100a00 */
[----:B------:R1:W-:Y:S04]  /*06b0*/  STL.64 [R1+0x18], R14 ;  /* 0x0000180e01007387 */ /* 0x0003e80000100a00 */
[----:B------:R1:W-:Y:S04]  /*06c0*/  STL.64 [R1+0x20], R16 ;  /* 0x0000201001007387 */ /* 0x0003e80000100a00 */
[----:B------:R1:W-:Y:S01]  /*06d0*/  STL.64 [R1+0x28], R18 ;  /* 0x0000281201007387 */ /* 0x0003e20000100a00 */
[----:B------:R-:W-:-:S03]  /*06e0*/  ULDC.U8 UR6, c[0x0][0x1f0] ;  /* 0x00007c0000067ab9 */ /* 0x000fc60000000000 */
.L_x_13100:
[----:B------:R-:W-:Y:S01]  /*06f0*/  ISETP.NE.U32.AND P0, PT, RZ, c[0x0][0x1c0], PT ;  /* 0x00007000ff007a0c */ /* 0x000fe20003f05070 */
[----:B------:R-:W-:Y:S01]  /*0700*/  IMAD R0, R10, c[0x0][0x168], RZ ;  /* 0x00005a000a007a24 */ /* 0x000fe200078e02ff */
[----:B-1----:R-:W2:Y:S02]  /*0710*/  LDL R16, [R1+0x20] ;  /* 0x0000200001107983 */ /* 0x002ea40000100800 */
[----:B------:R-:W-:-:S02]  /*0720*/  ISETP.NE.AND.EX P0, PT, RZ, c[0x0][0x1c4], PT, P0 ;  /* 0x00007100ff007a0c */ /* 0x000fc40003f05300 */
[----:B------:R-:W-:Y:S01]  /*0730*/  SHF.R.S32.HI R3, RZ, 0x1f, R0 ;  /* 0x0000001fff037819 */ /* 0x000fe20000011400 */
[----:B------:R-:W-:Y:S01]  /*0740*/  HFMA2.MMA R244, -RZ, RZ, 0, 9.5367431640625e-07 ;  /* 0x00000010fff47435 */ /* 0x000fe200000001ff */
[----:B------:R-:W3:Y:S02]  /*0750*/  LDL R189, [R1+0x24] ;  /* 0x0000240001bd7983 */ /* 0x000ee40000100800 */
[----:B------:R-:W-:Y:S02]  /*0760*/  LEA.HI R3, R3, R0, RZ, 0x3 ;  /* 0x0000000003037211 */ /* 0x000fe400078f18ff */
[----:B------:R-:W-:Y:S01]  /*0770*/  ISETP.NE.U32.AND P1, PT, RZ, c[0x0][0x180], PT ;  /* 0x00006000ff007a0c */ /* 0x000fe20003f25070 */
[----:B------:R-:W4:Y:S01]  /*0780*/  LDL R188, [R1+0x28] ;  /* 0x0000280001bc7983 */ /* 0x000f220000100800 */
[----:B------:R-:W-:-:S03]  /*0790*/  LEA.HI.SX32 R9, R3, R252, 0x1d ;  /* 0x000000fc03097211 */ /* 0x000fc600078feaff */
[----:B0-----:R-:W-:Y:S01]  /*07a0*/  @P0 MOV R5, 0x2 ;  /* 0x0000000200050802 */ /* 0x001fe20000000f00 */
[----:B------:R-:W2:Y:S01]  /*07b0*/  LDL R19, [R1+0x10] ;  /* 0x0000100001137983 */ /* 0x000ea20000100800 */
[----:B------:R-:W-:-:S03]  /*07c0*/  ISETP.NE.AND.EX P1, PT, RZ, c[0x0][0x184], PT, P1 ;  /* 0x00006100ff007a0c */ /* 0x000fc60003f25310 */
[----:B------:R-:W-:Y:S01]  /*07d0*/  @P0 IMAD.WIDE R2, R10, R5, c[0x0][0x1c0] ;  /* 0x000070000a020625 */ /* 0x000fe200078e0205 */
[----:B------:R-:W2:Y:S03]  /*07e0*/  LDL R18, [R1+0x14] ;  /* 0x0000140001127983 */ /* 0x000ea60000100800 */
[CC--:B------:R-:W-:Y:S01]  /*07f0*/  IMAD.WIDE.U32 R4, R9.reuse, R244.reuse, c[0x0][0x170] ;  /* 0x00005c0009047625 */ /* 0x0c0fe200078e00f4 */
[----:B------:R-:W2:Y:S04]  /*0800*/  LDL R15, [R1+0x1c] ;  /* 0x00001c00010f7983 */ /* 0x000ea80000100800 */
[----:B------:R-:W2:Y:S04]  /*0810*/  @P0 LDG.E.U16 R2, [R2.64] ;  /* 0x0000000402020981 */ /* 0x000ea8000c1e1500 */
[----:B------:R-:W3:Y:S01]  /*0820*/  LDG.E.128 R4, [R4.64] ;  /* 0x0000000404047981 */ /* 0x000ee2000c1e1d00 */
[----:B------:R-:W-:-:S03]  /*0830*/  @P1 IMAD.WIDE.U32 R12, R9, R244, c[0x0][0x180] ;  /* 0x00006000090c1625 */ /* 0x000fc600078e00f4 */
[----:B------:R-:W4:Y:S04]  /*0840*/  LDL R17, [R1+0x18] ;  /* 0x0000180001117983 */ /* 0x000f280000100800 */
[----:B------:R0:W4:Y:S04]  /*0850*/  @P1 LDG.E.128 R20, [R12.64] ;  /* 0x000000040c141981 */ /* 0x000128000c1e1d00 */
[----:B------:R-:W4:Y:S01]  /*0860*/  LDL R11, [R1+0x2c] ;  /* 0x00002c00010b7983 */ /* 0x000f220000100800 */
[----:B------:R-:W-:-:S06]  /*0870*/  HFMA2.MMA R207, -RZ, RZ, 1.875, 0 ;  /* 0x3f800000ffcf7435 */ /* 0x000fcc00000001ff */
[----:B--2---:R-:W-:Y:S02]  /*0880*/  @P0 PRMT R207, RZ, 0x5410, R2 ;  /* 0x00005410ffcf0816 */ /* 0x004fe40000000002 */
[--C-:B---3--:R-:W-:Y:S02]  /*0890*/  PRMT R0, RZ, 0x5410, R4.reuse ;  /* 0x00005410ff007816 */ /* 0x108fe40000000004 */
[----:B------:R-:W-:-:S03]  /*08a0*/  PRMT R4, RZ, 0x7610, R4 ;  /* 0x00007610ff047816 */ /* 0x000fc60000000004 */
[-C--:B------:R-:W-:Y:S01]  /*08b0*/  FMUL.FTZ R0, R0, R207.reuse ;  /* 0x000000cf00007220 */ /* 0x080fe20000410000 */
[----:B------:R-:W-:Y:S01]  /*08c0*/  PRMT R2, RZ, 0x5410, R5 ;  /* 0x00005410ff027816 */ /* 0x000fe20000000005 */
[-C--:B------:R-:W-:Y:S01]  /*08d0*/  FMUL.FTZ R4, R4, R207.reuse ;  /* 0x000000cf04047220 */ /* 0x080fe20000410000 */
[----:B0-----:R-:W-:Y:S01]  /*08e0*/  PRMT R12, RZ, 0x5410, R6 ;  /* 0x00005410ff0c7816 */ /* 0x001fe20000000006 */
[----:B------:R-:W-:Y:S01]  /*08f0*/  FMUL.FTZ R196, R16, R0 ;  /* 0x0000000010c47220 */ /* 0x000fe20000410000 */
[--C-:B----4-:R-:W-:Y:S01]  /*0900*/  @P1 PRMT R3, RZ, 0x5410, R20.reuse ;  /* 0x00005410ff031816 */ /* 0x110fe20000000014 */
[----:B------:R-:W-:Y:S01]  /*0910*/  FMUL.FTZ R195, R189, R4 ;  /* 0x00000004bdc37220 */ /* 0x000fe20000410000 */
[----:B------:R-:W-:Y:S01]  /*0920*/  @P1 PRMT R0, RZ, 0x7610, R20 ;  /* 0x00007610ff001816 */ /* 0x000fe20000000014 */
[-C--:B------:R-:W-:Y:S01]  /*0930*/  FMUL.FTZ R2, R2, R207.reuse ;  /* 0x000000cf02027220 */ /* 0x080fe20000410000 */
        /* <DEDUP_REMOVED lines=8> */
[----:B------:R-:W-:Y:S01]  /*09c0*/  FMUL.FTZ R193, R19, R12 ;  /* 0x0000000c13c17220 */ /* 0x000fe20000410000 */
[----:B------:R-:W-:Y:S01]  /*09d0*/  PRMT R8, RZ, 0x7610, R5 ;  /* 0x00007610ff087816 */ /* 0x000fe20000000005 */
[-C--:B------:R-:W-:Y:S01]  /*09e0*/  FMUL.FTZ R6, R6, R207.reuse ;  /* 0x000000cf06067220 */ /* 0x080fe20000410000 */
[----:B------:R-:W-:Y:S01]  /*09f0*/  PRMT R14, RZ, 0x5410, R7 ;  /* 0x00005410ff0e7816 */ /* 0x000fe20000000007 */
[----:B------:R-:W-:Y:S02]  /*0a00*/  FMUL.FTZ R16, R16, R207 ;  /* 0x000000cf10107220 */ /* 0x000fe40000410000 */
[----:B------:R-:W-:Y:S01]  /*0a10*/  @P1 FADD.FTZ R194, R194, R3 ;  /* 0x00000003c2c21221 */ /* 0x000fe20000010000 */
[----:B------:R-:W-:Y:S01]  /*0a20*/  @P1 PRMT R3, RZ, 0x7610, R22 ;  /* 0x00007610ff031816 */ /* 0x000fe20000000016 */
[----:B------:R-:W-:Y:S01]  /*0a30*/  @P1 FADD.FTZ R193, R193, R0 ;  /* 0x00000000c1c11221 */ /* 0x000fe20000010000 */
[----:B------:R-:W-:Y:S01]  /*0a40*/  @P1 PRMT R0, RZ, 0x7610, R23 ;  /* 0x00007610ff001816 */ /* 0x000fe20000000017 */
[----:B------:R-:W-:-:S02]  /*0a50*/  FMUL.FTZ R192, R18, R6 ;  /* 0x0000000612c07220 */ /* 0x000fc40000410000 */
        /* <DEDUP_REMOVED lines=8> */
[----:B------:R-:W-:Y:S02]  /*0ae0*/  FMUL.FTZ R19, R11, R8 ;  /* 0x000000080b137220 */ /* 0x000fe40000410000 */
[----:B------:R-:W-:Y:S01]  /*0af0*/  @P1 FADD.FTZ R198, R198, R3 ;  /* 0x00000003c6c61221 */ /* 0x000fe20000010000 */
[----:B------:R-:W-:Y:S01]  /*0b00*/  IADD3 R3, R9, 0x20, RZ ;  /* 0x0000002009037810 */ /* 0x000fe20007ffe0ff */
[----:B------:R-:W-:Y:S01]  /*0b10*/  @P1 FADD.FTZ R19, R19, R0 ;  /* 0x0000000013131221 */ /* 0x000fe20000010000 */
[----:B------:R-:W-:Y:S01]  /*0b20*/  F2FP.BF16.PACK_AB R6, R192, R193 ;  /* 0x000000c1c006723e */ /* 0x000fe200000010ff */
[----:B------:R-:W-:Y:S01]  /*0b30*/  IMAD.WIDE.U32 R12, R9, R244, c[0x0][0x188] ;  /* 0x00006200090c7625 */ /* 0x000fe200078e00f4 */
[----:B------:R-:W-:Y:S02]  /*0b40*/  F2FP.BF16.PACK_AB R7, R197, R198 ;  /* 0x000000c6c507723e */ /* 0x000fe400000010ff */
[----:B------:R-:W-:Y:S01]  /*0b50*/  F2FP.BF16.PACK_AB R5, R19, R194 ;  /* 0x000000c21305723e */ /* 0x000fe200000010ff */
[----:B------:R-:W-:Y:S01]  /*0b60*/  IMAD.WIDE.U32 R14, R3, R244, c[0x0][0x170] ;  /* 0x00005c00030e7625 */ /* 0x000fe200078e00f4 */
[----:B------:R-:W-:-:S05]  /*0b70*/  F2FP.BF16.PACK_AB R4, R195, R196 ;  /* 0x000000c4c304723e */ /* 0x000fca00000010ff */
[----:B------:R0:W-:Y:S01]  /*0b80*/  STG.E.128 [R12.64], R4 ;  /* 0x000000040c007986 */ /* 0x0001e2000c101d04 */
[----:B------:R-:W-:-:S05]  /*0b90*/  @P1 IMAD.WIDE.U32 R16, R3, R244, c[0x0][0x180] ;  /* 0x0000600003101625 */ /* 0x000fca00078e00f4 */
[----:B------:R-:W2:Y:S04]  /*0ba0*/  @P1 LDG.E.128 R20, [R16.64] ;  /* 0x0000000410141981 */ /* 0x000ea8000c1e1d00 */
[----:B0-----:R-:W3:Y:S01]  /*0bb0*/  LDG.E.128 R4, [R14.64] ;  /* 0x000000040e047981 */ /* 0x001ee2000c1e1d00 */
[----:B------:R-:W-:-:S05]  /*0bc0*/  IADD3 R201, R9, 0x40, RZ ;  /* 0x0000004009c97810 */ /* 0x000fca0007ffe0ff */
[----:B------:R-:W-:-:S04]  /*0bd0*/  IMAD.WIDE.U32 R188, R201, R244, c[0x0][0x170] ;  /* 0x00005c00c9bc7625 */ /* 0x000fc800078e00f4 */
[----:B------:R-:W-:Y:S01]  /*0be0*/  @P1 IMAD.WIDE.U32 R190, R201, R244, c[0x0][0x180] ;  /* 0x00006000c9be1625 */ /* 0x000fe200078e00f4 */
[--C-:B---3--:R-:W-:Y:S02]  /*0bf0*/  PRMT R0, RZ, 0x5410, R4.reuse ;  /* 0x00005410ff007816 */ /* 0x108fe40000000004 */
[----:B------:R-:W-:Y:S02]  /*0c00*/  PRMT R4, RZ, 0x7610, R4 ;  /* 0x00007610ff047816 */ /* 0x000fe40000000004 */
[----:B------:R-:W-:-:S03]  /*0c10*/  PRMT R2, RZ, 0x5410, R5 ;  /* 0x00005410ff027816 */ /* 0x000fc60000000005 */
[----:B------:R-:W-:Y:S01]  /*0c20*/  FMUL.FTZ R4, R4, R207 ;  /* 0x000000cf04047220 */ /* 0x000fe20000410000 */
[----:B------:R-:W-:Y:S02]  /*0c30*/  PRMT R8, RZ, 0x7610, R5 ;  /* 0x00007610ff087816 */ /* 0x000fe40000000005 */
[----:B--2---:R-:W-:Y:S01]  /*0c40*/  @P1 PRMT R5, RZ, 0x7610, R20 ;  /* 0x00007610ff051816 */ /* 0x004fe20000000014 */
[----:B-----5:R-:W-:Y:S01]  /*0c50*/  FMUL.FTZ R12, R241, R4 ;  /* 0x00000004f10c7220 */ /* 0x020fe20000410000 */
[----:B------:R-:W-:-:S03]  /*0c60*/  PRMT R14, RZ, 0x5410, R6 ;  /* 0x00005410ff0e7816 */ /* 0x000fc60000000006 */
[----:B------:R-:W-:Y:S02]  /*0c70*/  @P1 FADD.FTZ R12, R5, R12 ;  /* 0x0000000c050c1221 */ /* 0x000fe40000010000 */
[-C--:B------:R-:W-:Y:S01]  /*0c80*/  FMUL.FTZ R5, R14, R207.reuse ;  /* 0x000000cf0e057220 */ /* 0x080fe20000410000 */
[----:B------:R-:W-:Y:S01]  /*0c90*/  PRMT R6, RZ, 0x7610, R6 ;  /* 0x00007610ff067816 */ /* 0x000fe20000000006 */
[----:B------:R-:W-:Y:S01]  /*0ca0*/  FMUL.FTZ R11, R0, R207 ;  /* 0x000000cf000b7220 */ /* 0x000fe20000410000 */
[--C-:B------:R-:W-:Y:S01]  /*0cb0*/  PRMT R16, RZ, 0x7610, R7.reuse ;  /* 0x00007610ff107816 */ /* 0x100fe20000000007 */
[----:B------:R-:W-:Y:S01]  /*0cc0*/  FMUL.FTZ R14, R136, R5 ;  /* 0x00000005880e7220 */ /* 0x000fe20000410000 */
[----:B------:R-:W-:Y:S02]  /*0cd0*/  PRMT R0, RZ, 0x5410, R7 ;  /* 0x00005410ff007816 */ /* 0x000fe40000000007 */
[----:B------:R-:W-:Y:S01]  /*0ce0*/  @P1 PRMT R5, RZ, 0x5410, R22 ;  /* 0x00005410ff051816 */ /* 0x000fe20000000016 */
[----:B------:R-:W-:Y:S01]  /*0cf0*/  FMUL.FTZ R11, R240, R11 ;  /* 0x0000000bf00b7220 */ /* 0x000fe20000410000 */
[----:B------:R-:W-:Y:S01]  /*0d00*/  @P1 PRMT R18, RZ, 0x5410, R20 ;  /* 0x00005410ff121816 */ /* 0x000fe20000000014 */
[----:B------:R-:W-:-:S02]  /*0d10*/  FMUL.FTZ R6, R6, R207 ;  /* 0x000000cf06067220 */ /* 0x000fc40000410000 */
[-C--:B------:R-:W-:Y:S02]  /*0d20*/  FMUL.FTZ R16, R16, R207.reuse ;  /* 0x000000cf10107220 */ /* 0x080fe40000410000 */
[----:B------:R-:W-:Y:S01]  /*0d30*/  @P1 FADD.FTZ R14, R5, R14 ;  /* 0x0000000e050e1221 */ /* 0x000fe20000010000 */
[----:B------:R-:W-:Y:S01]  /*0d40*/  @P1 PRMT R5, RZ, 0x7610, R23 ;  /* 0x00007610ff051816 */ /* 0x000fe20000000017 */
[----:B------:R-:W-:Y:S01]  /*0d50*/  FMUL.FTZ R17, R0, R207 ;  /* 0x000000cf00117220 */ /* 0x000fe20000410000 */
[----:B------:R-:W-:Y:S01]  /*0d60*/  @P1 PRMT R0, RZ, 0x7610, R22 ;  /* 0x00007610ff001816 */ /* 0x000fe20000000016 */
[----:B------:R-:W-:Y:S02]  /*0d70*/  @P1 FADD.FTZ R11, R18, R11 ;  /* 0x0000000b120b1221 */ /* 0x000fe40000010000 */
[----:B------:R-:W-:Y:S02]  /*0d80*/  FMUL.FTZ R15, R137, R6 ;  /* 0x00000006890f7220 */ /* 0x000fe40000410000 */
[----:B------:R-:W-:-:S02]  /*0d90*/  FMUL.FTZ R18, R139, R16 ;  /* 0x000000108b127220 */ /* 0x000fc40000410000 */
[-C--:B------:R-:W-:Y:S02]  /*0da0*/  FMUL.FTZ R13, R2, R207.reuse ;  /* 0x000000cf020d7220 */ /* 0x080fe40000410000 */
[----:B------:R-:W-:Y:S01]  /*0db0*/  FMUL.FTZ R8, R8, R207 ;  /* 0x000000cf08087220 */ /* 0x000fe20000410000 */
[----:B------:R-:W-:Y:S01]  /*0dc0*/  @P1 PRMT R2, RZ, 0x5410, R21 ;  /* 0x00005410ff021816 */ /* 0x000fe20000000015 */
[----:B------:R-:W-:Y:S01]  /*0dd0*/  @P1 FADD.FTZ R15, R0, R15 ;  /* 0x0000000f000f1221 */ /* 0x000fe20000010000 */
[----:B------:R-:W-:Y:S01]  /*0de0*/  @P1 PRMT R0, RZ, 0x5410, R23 ;  /* 0x00005410ff001816 */ /* 0x000fe20000000017 */
[----:B------:R-:W-:Y:S01]  /*0df0*/  @P1 FADD.FTZ R18, R5, R18 ;  /* 0x0000001205121221 */ /* 0x000fe20000010000 */
[----:B------:R-:W-:Y:S01]  /*0e00*/  @P1 PRMT R5, RZ, 0x7610, R21 ;  /* 0x00007610ff051816 */ /* 0x000fe20000000015 */
[----:B------:R-:W-:Y:S02]  /*0e10*/  FMUL.FTZ R13, R242, R13 ;  /* 0x0000000df20d7220 */ /* 0x000fe40000410000 */
[----:B------:R-:W-:-:S02]  /*0e20*/  FMUL.FTZ R17, R138, R17 ;  /* 0x000000118a117220 */ /* 0x000fc40000410000 */
[----:B------:R-:W-:Y:S02]  /*0e30*/  FMUL.FTZ R16, R243, R8 ;  /* 0x00000008f3107220 */ /* 0x000fe40000410000 */
[----:B------:R-:W-:Y:S02]  /*0e40*/  @P1 FADD.FTZ R13, R2, R13 ;  /* 0x0000000d020d1221 */ /* 0x000fe40000010000 */
[----:B------:R-:W-:Y:S02]  /*0e50*/  @P1 FADD.FTZ R17, R0, R17 ;  /* 0x0000001100111221 */ /* 0x000fe40000010000 */
[----:B------:R-:W-:Y:S01]  /*0e60*/  @P1 FADD.FTZ R16, R5, R16 ;  /* 0x0000001005101221 */ /* 0x000fe20000010000 */
[----:B------:R-:W-:Y:S01]  /*0e70*/  F2FP.BF16.PACK_AB R6, R15, R14 ;  /* 0x0000000e0f06723e */ /* 0x000fe200000010ff */
[----:B------:R-:W-:Y:S01]  /*0e80*/  IMAD.WIDE.U32 R2, R3, R244, c[0x0][0x188] ;  /* 0x0000620003027625 */ /* 0x000fe200078e00f4 */
[----:B------:R-:W-:Y:S02]  /*0e90*/  F2FP.BF16.PACK_AB R7, R18, R17 ;  /* 0x000000111207723e */ /* 0x000fe400000010ff */
[----:B------:R-:W-:-:S02]  /*0ea0*/  F2FP.BF16.PACK_AB R5, R16, R13 ;  /* 0x0000000d1005723e */ /* 0x000fc400000010ff */
[----:B------:R-:W-:-:S05]  /*0eb0*/  F2FP.BF16.PACK_AB R4, R12, R11 ;  /* 0x0000000b0c04723e */ /* 0x000fca00000010ff */
[----:B------:R0:W-:Y:S04]  /*0ec0*/  STG.E.128 [R2.64], R4 ;  /* 0x0000000402007986 */ /* 0x0001e8000c101d04 */
[----:B------:R-:W2:Y:S04]  /*0ed0*/  @P1 LDG.E.128 R20, [R190.64] ;  /* 0x00000004be141981 */ /* 0x000ea8000c1e1d00 */
[----:B0-----:R-:W3:Y:S01]  /*0ee0*/  LDG.E.128 R4, [R188.64] ;  /* 0x00000004bc047981 */ /* 0x001ee2000c1e1d00 */
[----:B------:R-:W-:Y:S02]  /*0ef0*/  IADD3 R211, R9, 0x60, RZ ;  /* 0x0000006009d37810 */ /* 0x000fe40007ffe0ff */
[----:B--2---:R-:W-:-:S02]  /*0f00*/  @P1 PRMT R3, RZ, 0x5410, R20 ;  /* 0x00005410ff031816 */ /* 0x004fc40000000014 */
[--C-:B---3--:R-:W-:Y:S02]  /*0f10*/  PRMT R0, RZ, 0x5410, R4.reuse ;  /* 0x00005410ff007816 */ /* 0x108fe40000000004 */
[----:B------:R-:W-:-:S03]  /*0f20*/  PRMT R4, RZ, 0x7610, R4 ;  /* 0x00007610ff047816 */ /* 0x000fc60000000004 */
[----:B------:R-:W-:Y:S01]  /*0f30*/  FMUL.FTZ R199, R0, R207 ;  /* 0x000000cf00c77220 */ /* 0x000fe20000410000 */
[----:B------:R-:W-:-:S03]  /*0f40*/  PRMT R2, RZ, 0x5410, R5 ;  /* 0x00005410ff027816 */ /* 0x000fc60000000005 */
[----:B------:R-:W-:Y:S01]  /*0f50*/  FMUL.FTZ R8, R140, R199 ;  /* 0x000000c78c087220 */ /* 0x000fe20000410000 */
[--C-:B------:R-:W-:Y:S01]  /*0f60*/  PRMT R0, RZ, 0x7610, R6.reuse ;  /* 0x00007610ff007816 */ /* 0x100fe20000000006 */
[-C--:B------:R-:W-:Y:S01]  /*0f70*/  FMUL.FTZ R4, R4, R207.reuse ;  /* 0x000000cf04047220 */ /* 0x080fe20000410000 */
[----:B------:R-:W-:Y:S01]  /*0f80*/  PRMT R190, RZ, 0x5410, R6 ;  /* 0x00005410ffbe7816 */ /* 0x000fe20000000006 */
[----:B------:R-:W-:Y:S02]  /*0f90*/  @P1 FADD.FTZ R8, R3, R8 ;  /* 0x0000000803081221 */ /* 0x000fe40000010000 */
[----:B------:R-:W-:Y:S01]  /*0fa0*/  FMUL.FTZ R3, R2, R207 ;  /* 0x000000cf02037220 */ /* 0x000fe20000410000 */
[--C-:B------:R-:W-:Y:S02]  /*0fb0*/  PRMT R200, RZ, 0x5410, R7.reuse ;  /* 0x00005410ffc87816 */ /* 0x100fe40000000007 */
[----:B------:R-:W-:Y:S01]  /*0fc0*/  PRMT R202, RZ, 0x7610, R7 ;  /* 0x00007610ffca7816 */ /* 0x000fe20000000007 */
[----:B------:R-:W-:Y:S01]  /*0fd0*/  FMUL.FTZ R7, R141, R4 ;  /* 0x000000048d077220 */ /* 0x000fe20000410000 */
[----:B------:R-:W-:Y:S01]  /*0fe0*/  @P1 PRMT R2, RZ, 0x7610, R20 ;  /* 0x00007610ff021816 */ /* 0x000fe20000000014 */
[----:B------:R-:W-:Y:S01]  /*0ff0*/  FMUL.FTZ R6, R142, R3 ;  /* 0x000000038e067220 */ /* 0x000fe20000410000 */
[----:B------:R-:W-:Y:S01]  /*1000*/  PRMT R188, RZ, 0x7610, R5 ;  /* 0x00007610ffbc7816 */ /* 0x000fe20000000005 */
[-C--:B------:R-:W-:Y:S01]  /*1010*/  FMUL.FTZ R0, R0, R207.reuse ;  /* 0x000000cf00007220 */ /* 0x080fe20000410000 */
[----:B------:R-:W-:Y:S01]  /*1020*/  @P1 PRMT R3, RZ, 0x5410, R21 ;  /* 0x00005410ff031816 */ /* 0x000fe20000000015 */
[----:B------:R-:W-:Y:S01]  /*1030*/  FMUL.FTZ R5, R190, R207 ;  /* 0x000000cfbe057220 */ /* 0x000fe20000410000 */
[--C-:B------:R-:W-:Y:S01]  /*1040*/  @P1 PRMT R189, RZ, 0x7610, R22.reuse ;  /* 0x00007610ffbd1816 */ /* 0x100fe20000000016 */
[----:B------:R-:W-:Y:S01]  /*1050*/  @P1 FADD.FTZ R7, R2, R7 ;  /* 0x0000000702071221 */ /* 0x000fe20000010000 */
[----:B------:R-:W-:Y:S01]  /*1060*/  @P1 PRMT R2, RZ, 0x5410, R22 ;  /* 0x00005410ff021816 */ /* 0x000fe20000000016 */
[----:B------:R-:W-:-:S02]  /*1070*/  FMUL.FTZ R4, R145, R0 ;  /* 0x0000000091047220 */ /* 0x000fc40000410000 */
[----:B------:R-:W-:Y:S02]  /*1080*/  FMUL.FTZ R5, R144, R5 ;  /* 0x0000000590057220 */ /* 0x000fe40000410000 */
[----:B------:R-:W-:Y:S02]  /*1090*/  @P1 FADD.FTZ R6, R3, R6 ;  /* 0x0000000603061221 */ /* 0x000fe40000010000 */
        /* <DEDUP_REMOVED lines=8> */
[----:B------:R-:W-:Y:S02]  /*1120*/  FMUL.FTZ R188, R188, R207 ;  /* 0x000000cfbcbc7220 */ /* 0x000fe40000410000 */
[----:B------:R-:W-:Y:S01]  /*1130*/  @P1 FADD.FTZ R2, R189, R2 ;  /* 0x00000002bd021221 */ /* 0x000fe20000010000 */
[----:B------:R-:W-:Y:S01]  /*1140*/  @P1 PRMT R189, RZ, 0x7610, R21 ;  /* 0x00007610ffbd1816 */ /* 0x000fe20000000015 */
[----:B------:R-:W-:Y:S02]  /*1150*/  @P1 FADD.FTZ R3, R0, R3 ;  /* 0x0000000300031221 */ /* 0x000fe40000010000 */
[----:B------:R-:W-:-:S04]  /*1160*/  FMUL.FTZ R0, R143, R188 ;  /* 0x000000bc8f007220 */ /* 0x000fc80000410000 */
[----:B------:R-:W-:Y:S01]  /*1170*/  @P1 FADD.FTZ R0, R189, R0 ;  /* 0x00000000bd001221 */ /* 0x000fe20000010000 */
[----:B------:R-:W-:Y:S01]  /*1180*/  F2FP.BF16.PACK_AB R191, R2, R3 ;  /* 0x0000000302bf723e */ /* 0x000fe200000010ff */
[----:B------:R-:W-:Y:S01]  /*1190*/  IMAD.WIDE.U32 R200, R201, R244, c[0x0][0x188] ;  /* 0x00006200c9c87625 */ /* 0x000fe200078e00f4 */
[----:B------:R-:W-:Y:S02]  /*11a0*/  F2FP.BF16.PACK_AB R190, R4, R5 ;  /* 0x0000000504be723e */ /* 0x000fe400000010ff */
[----:B------:R-:W-:Y:S01]  /*11b0*/  F2FP.BF16.PACK_AB R189, R0, R6 ;  /* 0x0000000600bd723e */ /* 0x000fe200000010ff */
[----:B------:R-:W-:Y:S01]  /*11c0*/  IMAD.WIDE.U32 R202, R211, R244, c[0x0][0x170] ;  /* 0x00005c00d3ca7625 */ /* 0x000fe200078e00f4 */
[----:B------:R-:W-:-:S05]  /*11d0*/  F2FP.BF16.PACK_AB R188, R7, R8 ;  /* 0x0000000807bc723e */ /* 0x000fca00000010ff */
[----:B------:R0:W-:Y:S04]  /*11e0*/  STG.E.128 [R200.64], R188 ;  /* 0x000000bcc8007986 */ /* 0x0001e8000c101d04 */
[----:B0-----:R-:W2:Y:S01]  /*11f0*/  LDG.E.128 R188, [R202.64] ;  /* 0x00000004cabc7981 */ /* 0x001ea2000c1e1d00 */
[----:B------:R-:W-:-:S05]  /*1200*/  @P1 IMAD.WIDE.U32 R200, R211, R244, c[0x0][0x180] ;  /* 0x00006000d3c81625 */ /* 0x000fca00078e00f4 */
[----:B------:R0:W3:Y:S01]  /*1210*/  @P1 LDG.E.128 R20, [R200.64] ;  /* 0x00000004c8141981 */ /* 0x0000e2000c1e1d00 */
[----:B------:R-:W-:Y:S02]  /*1220*/  IADD3 R218, R9, 0x80, RZ ;  /* 0x0000008009da7810 */ /* 0x000fe40007ffe0ff */
[--C-:B--2---:R-:W-:Y:S02]  /*1230*/  PRMT R202, RZ, 0x7610, R188.reuse ;  /* 0x00007610ffca7816 */ /* 0x104fe400000000bc */
[----:B0-----:R-:W-:-:S03]  /*1240*/  PRMT R200, RZ, 0x5410, R188 ;  /* 0x00005410ffc87816 */ /* 0x001fc600000000bc */
[----:B------:R-:W-:Y:S01]  /*1250*/  FMUL.FTZ R202, R202, R207 ;  /* 0x000000cfcaca7220 */ /* 0x000fe20000410000 */
[--C-:B------:R-:W-:Y:S02]  /*1260*/  PRMT R204, RZ, 0x5410, R189.reuse ;  /* 0x00005410ffcc7816 */ /* 0x100fe400000000bd */
[----:B------:R-:W-:Y:S01]  /*1270*/  PRMT R188, RZ, 0x7610, R189 ;  /* 0x00007610ffbc7816 */ /* 0x000fe200000000bd */
[----:B------:R-:W-:Y:S01]  /*1280*/  FMUL.FTZ R206, R149, R202 ;  /* 0x000000ca95ce7220 */ /* 0x000fe20000410000 */
[----:B---3--:R-:W-:Y:S02]  /*1290*/  @P1 PRMT R189, RZ, 0x7610, R20 ;  /* 0x00007610ffbd1816 */ /* 0x008fe40000000014 */
[----:B------:R-:W-:-:S03]  /*12a0*/  PRMT R208, RZ, 0x5410, R190 ;  /* 0x00005410ffd07816 */ /* 0x000fc600000000be */
[----:B------:R-:W-:Y:S02]  /*12b0*/  @P1 FADD.FTZ R206, R189, R206 ;  /* 0x000000cebdce1221 */ /* 0x000fe40000010000 */
[-C--:B------:R-:W-:Y:S02]  /*12c0*/  FMUL.FTZ R189, R208, R207.reuse ;  /* 0x000000cfd0bd7220 */ /* 0x080fe40000410000 */
[----:B------:R-:W-:Y:S02]  /*12d0*/  FMUL.FTZ R205, R204, R207 ;  /* 0x000000cfcccd7220 */ /* 0x000fe40000410000 */
[----:B------:R-:W-:Y:S01]  /*12e0*/  FMUL.FTZ R204, R152, R189 ;  /* 0x000000bd98cc7220 */ /* 0x000fe20000410000 */
[----:B------:R-:W-:Y:S01]  /*12f0*/  @P1 PRMT R189, RZ, 0x5410, R22 ;  /* 0x00005410ffbd1816 */ /* 0x000fe20000000016 */
[----:B------:R-:W-:Y:S01]  /*1300*/  FMUL.FTZ R199, R200, R207 ;  /* 0x000000cfc8c77220 */ /* 0x000fe20000410000 */
[----:B------:R-:W-:Y:S01]  /*1310*/  PRMT R200, RZ, 0x5410, R191 ;  /* 0x00005410ffc87816 */ /* 0x000fe200000000bf */
[----:B------:R-:W-:Y:S01]  /*1320*/  FMUL.FTZ R205, R150, R205 ;  /* 0x000000cd96cd7220 */ /* 0x000fe20000410000 */
[----:B------:R-:W-:Y:S01]  /*1330*/  @P1 PRMT R202, RZ, 0x5410, R21 ;  /* 0x00005410ffca1816 */ /* 0x000fe20000000015 */
[----:B------:R-:W-:Y:S01]  /*1340*/  @P1 FADD.FTZ R204, R189, R204 ;  /* 0x000000ccbdcc1221 */ /* 0x000fe20000010000 */
[----:B------:R-:W-:Y:S01]  /*1350*/  PRMT R190, RZ, 0x7610, R190 ;  /* 0x00007610ffbe7816 */ /* 0x000fe200000000be */
[----:B------:R-:W-:Y:S01]  /*1360*/  FMUL.FTZ R189, R200, R207 ;  /* 0x000000cfc8bd7220 */ /* 0x000fe20000410000 */
[----:B------:R-:W-:Y:S01]  /*1370*/  PRMT R210, RZ, 0x7610, R191 ;  /* 0x00007610ffd27816 */ /* 0x000fe200000000bf */
[----:B------:R-:W-:-:S02]  /*1380*/  @P1 FADD.FTZ R205, R202, R205 ;  /* 0x000000cdcacd1221 */ /* 0x000fc40000010000 */
[----:B------:R-:W-:Y:S01]  /*1390*/  FMUL.FTZ R202, R154, R189 ;  /* 0x000000bd9aca7220 */ /* 0x000fe20000410000 */
[----:B------:R-:W-:Y:S01]  /*13a0*/  @P1 PRMT R189, RZ, 0x5410, R23 ;  /* 0x00005410ffbd1816 */ /* 0x000fe20000000017 */
[-C--:B------:R-:W-:Y:S02]  /*13b0*/  FMUL.FTZ R190, R190, R207.reuse ;  /* 0x000000cfbebe7220 */ /* 0x080fe40000410000 */
[-C--:B------:R-:W-:Y:S02]  /*13c0*/  FMUL.FTZ R188, R188, R207.reuse ;  /* 0x000000cfbcbc7220 */ /* 0x080fe40000410000 */
[----:B------:R-:W-:Y:S01]  /*13d0*/  FMUL.FTZ R210, R210, R207 ;  /* 0x000000cfd2d27220 */ /* 0x000fe20000410000 */
[----:B------:R-:W-:Y:S01]  /*13e0*/  @P1 PRMT R212, RZ, 0x5410, R20 ;  /* 0x00005410ffd41816 */ /* 0x000fe20000000014 */
[----:B------:R-:W-:Y:S01]  /*13f0*/  FMUL.FTZ R203, R153, R190 ;  /* 0x000000be99cb7220 */ /* 0x000fe20000410000 */
[----:B------:R-:W-:Y:S01]  /*1400*/  @P1 PRMT R190, RZ, 0x7610, R22 ;  /* 0x00007610ffbe1816 */ /* 0x000fe20000000016 */
[----:B------:R-:W-:Y:S01]  /*1410*/  @P1 FADD.FTZ R202, R189, R202 ;  /* 0x000000cabdca1221 */ /* 0x000fe20000010000 */
[----:B------:R-:W-:Y:S01]  /*1420*/  @P1 PRMT R189, RZ, 0x7610, R21 ;  /* 0x00007610ffbd1816 */ /* 0x000fe20000000015 */
[----:B------:R-:W-:Y:S01]  /*1430*/  FMUL.FTZ R200, R151, R188 ;  /* 0x000000bc97c87220 */ /* 0x000fe20000410000 */
[----:B------:R-:W-:Y:S01]  /*1440*/  @P1 PRMT R188, RZ, 0x7610, R23 ;  /* 0x00007610ffbc1816 */ /* 0x000fe20000000017 */
[----:B------:R-:W-:-:S02]  /*1450*/  FMUL.FTZ R199, R148, R199 ;  /* 0x000000c794c77220 */ /* 0x000fc40000410000 */
[----:B------:R-:W-:Y:S02]  /*1460*/  FMUL.FTZ R201, R155, R210 ;  /* 0x000000d29bc97220 */ /* 0x000fe40000410000 */
[----:B------:R-:W-:Y:S02]  /*1470*/  @P1 FADD.FTZ R199, R212, R199 ;  /* 0x000000c7d4c71221 */ /* 0x000fe40000010000 */
[----:B------:R-:W-:Y:S02]  /*1480*/  @P1 FADD.FTZ R203, R190, R203 ;  /* 0x000000cbbecb1221 */ /* 0x000fe40000010000 */
[----:B------:R-:W-:Y:S02]  /*1490*/  @P1 FADD.FTZ R201, R188, R201 ;  /* 0x000000c9bcc91221 */ /* 0x000fe40000010000 */
[----:B------:R-:W-:Y:S01]  /*14a0*/  @P1 FADD.FTZ R200, R189, R200 ;  /* 0x000000c8bdc81221 */ /* 0x000fe20000010000 */
[----:B------:R-:W-:Y:S01]  /*14b0*/  F2FP.BF16.PACK_AB R190, R203, R204 ;  /* 0x000000cccbbe723e */ /* 0x000fe200000010ff */
[----:B------:R-:W-:Y:S01]  /*14c0*/  IMAD.WIDE.U32 R210, R211, R244, c[0x0][0x188] ;  /* 0x00006200d3d27625 */ /* 0x000fe200078e00f4 */
[----:B------:R-:W-:-:S02]  /*14d0*/  F2FP.BF16.PACK_AB R191, R201, R202 ;  /* 0x000000cac9bf723e */ /* 0x000fc400000010ff */
[----:B------:R-:W-:Y:S01]  /*14e0*/  F2FP.BF16.PACK_AB R189, R200, R205 ;  /* 0x000000cdc8bd723e */ /* 0x000fe200000010ff */
[----:B------:R-:W-:Y:S01]  /*14f0*/  IMAD.WIDE.U32 R208, R218, R244, c[0x0][0x170] ;  /* 0x00005c00dad07625 */ /* 0x000fe200078e00f4 */
[----:B------:R-:W-:-:S05]  /*1500*/  F2FP.BF16.PACK_AB R188, R206, R199 ;  /* 0x000000c7cebc723e */ /* 0x000fca00000010ff */
[----:B------:R0:W-:Y:S04]  /*1510*/  STG.E.128 [R210.64], R188 ;  /* 0x000000bcd2007986 */ /* 0x0001e8000c101d04 */
[----:B0-----:R0:W2:Y:S02]  /*1520*/  LDG.E.128 R188, [R208.64] ;  /* 0x00000004d0bc7981 */ /* 0x0010a4000c1e1d00 */
[----:B0-----:R-:W-:-:S05]  /*1530*/  @P1 IMAD.WIDE.U32 R208, R218, R244, c[0x0][0x180] ;  /* 0x00006000dad01625 */ /* 0x001fca00078e00f4 */
[----:B------:R2:W3:Y:S01]  /*1540*/  @P1 LDG.E.128 R20, [R208.64] ;  /* 0x00000004d0141981 */ /* 0x0004e2000c1e1d00 */
[----:B------:R-:W-:Y:S01]  /*1550*/  IADD3 R226, R9, 0xa0, RZ ;  /* 0x000000a009e27810 */ /* 0x000fe20007ffe0ff */
[----:B------:R-:W-:Y:S01]  /*1560*/  IMAD.WIDE.U32 R218, R218, R244, c[0x0][0x188] ;  /* 0x00006200dada7625 */ /* 0x000fe200078e00f4 */
[--C-:B--2---:R-:W-:Y:S02]  /*1570*/  PRMT R208, RZ, 0x5410, R188.reuse ;  /* 0x00005410ffd07816 */ /* 0x104fe400000000bc */
[----:B------:R-:W-:-:S03]  /*1580*/  PRMT R210, RZ, 0x7610, R188 ;  /* 0x00007610ffd27816 */ /* 0x000fc600000000bc */
[----:B------:R-:W-:Y:S01]  /*1590*/  FMUL.FTZ R213, R208, R207 ;  /* 0x000000cfd0d57220 */ /* 0x000fe20000410000 */
[--C-:B------:R-:W-:Y:S02]  /*15a0*/  PRMT R214, RZ, 0x5410, R189.reuse ;  /* 0x00005410ffd67816 */ /* 0x100fe400000000bd */
[----:B------:R-:W-:Y:S01]  /*15b0*/  PRMT R188, RZ, 0x7610, R189 ;  /* 0x00007610ffbc7816 */ /* 0x000fe200000000bd */
[----:B------:R-:W-:Y:S01]  /*15c0*/  FMUL.FTZ R208, R156, R213 ;  /* 0x000000d59cd07220 */ /* 0x000fe20000410000 */
[----:B---3--:R-:W-:Y:S01]  /*15d0*/  @P1 PRMT R189, RZ, 0x5410, R20 ;  /* 0x00005410ffbd1816 */ /* 0x008fe20000000014 */
[----:B------:R-:W-:-:S04]  /*15e0*/  FMUL.FTZ R212, R210, R207 ;  /* 0x000000cfd2d47220 */ /* 0x000fc80000410000 */
[----:B------:R-:W-:Y:S02]  /*15f0*/  @P1 FADD.FTZ R208, R189, R208 ;  /* 0x000000d0bdd01221 */ /* 0x000fe40000010000 */
[----:B------:R-:W-:Y:S01]  /*1600*/  FMUL.FTZ R189, R214, R207 ;  /* 0x000000cfd6bd7220 */ /* 0x000fe20000410000 */
[----:B------:R-:W-:Y:S01]  /*1610*/  PRMT R220, RZ, 0x7610, R190 ;  /* 0x00007610ffdc7816 */ /* 0x000fe200000000be */
[----:B------:R-:W-:Y:S02]  /*1620*/  FMUL.FTZ R215, R157, R212 ;  /* 0x000000d49dd77220 */ /* 0x000fe40000410000 */
[----:B------:R-:W-:Y:S01]  /*1630*/  FMUL.FTZ R214, R158, R189 ;  /* 0x000000bd9ed67220 */ /* 0x000fe20000410000 */
[----:B------:R-:W-:Y:S02]  /*1640*/  @P1 PRMT R189, RZ, 0x5410, R21 ;  /* 0x00005410ffbd1816 */ /* 0x000fe40000000015 */
[----:B------:R-:W-:Y:S01]  /*1650*/  @P1 PRMT R212, RZ, 0x7610, R20 ;  /* 0x00007610ffd41816 */ /* 0x000fe20000000014 */
[----:B------:R-:W-:Y:S01]  /*1660*/  FMUL.FTZ R220, R220, R207 ;  /* 0x000000cfdcdc7220 */ /* 0x000fe20000410000 */
[----:B------:R-:W-:Y:S01]  /*1670*/  PRMT R216, RZ, 0x5410, R190 ;  /* 0x00005410ffd87816 */ /* 0x000fe200000000be */
[----:B------:R-:W-:Y:S01]  /*1680*/  @P1 FADD.FTZ R214, R189, R214 ;  /* 0x000000d6bdd61221 */ /* 0x000fe20000010000 */
[----:B------:R-:W-:-:S02]  /*1690*/  PRMT R190, RZ, 0x5410, R191 ;  /* 0x00005410ffbe7816 */ /* 0x000fc400000000bf */
[----:B------:R-:W-:Y:S01]  /*16a0*/  PRMT R210, RZ, 0x7610, R191 ;  /* 0x00007610ffd27816 */ /* 0x000fe200000000bf */
[----:B------:R-:W-:Y:S01]  /*16b0*/  @P1 FADD.FTZ R215, R212, R215 ;  /* 0x000000d7d4d71221 */ /* 0x000fe20000010000 */
[--C-:B------:R-:W-:Y:S01]  /*16c0*/  @P1 PRMT R189, RZ, 0x7610, R22.reuse ;  /* 0x00007610ffbd1816 */ /* 0x100fe20000000016 */
[----:B------:R-:W-:Y:S02]  /*16d0*/  FMUL.FTZ R212, R161, R220 ;  /* 0x000000dca1d47220 */ /* 0x000fe40000410000 */
[-C--:B------:R-:W-:Y:S02]  /*16e0*/  FMUL.FTZ R188, R188, R207.reuse ;  /* 0x000000cfbcbc7220 */ /* 0x080fe40000410000 */
[-C--:B------:R-:W-:Y:S02]  /*16f0*/  FMUL.FTZ R213, R216, R207.reuse ;  /* 0x000000cfd8d57220 */ /* 0x080fe40000410000 */
[-C--:B------:R-:W-:Y:S02]  /*1700*/  FMUL.FTZ R211, R190, R207.reuse ;  /* 0x000000cfbed37220 */ /* 0x080fe40000410000 */
[----:B------:R-:W-:Y:S01]  /*1710*/  FMUL.FTZ R210, R210, R207 ;  /* 0x000000cfd2d27220 */ /* 0x000fe20000410000 */
[----:B------:R-:W-:Y:S01]  /*1720*/  @P1 PRMT R216, RZ, 0x5410, R22 ;  /* 0x00005410ffd81816 */ /* 0x000fe20000000016 */
[----:B------:R-:W-:Y:S01]  /*1730*/  @P1 FADD.FTZ R212, R189, R212 ;  /* 0x000000d4bdd41221 */ /* 0x000fe20000010000 */
[--C-:B------:R-:W-:Y:S01]  /*1740*/  @P1 PRMT R190, RZ, 0x5410, R23.reuse ;  /* 0x00005410ffbe1816 */ /* 0x100fe20000000017 */
[----:B------:R-:W-:Y:S01]  /*1750*/  FMUL.FTZ R209, R159, R188 ;  /* 0x000000bc9fd17220 */ /* 0x000fe20000410000 */
        /* <DEDUP_REMOVED lines=12> */
[----:B------:R-:W-:Y:S02]  /*1820*/  F2FP.BF16.PACK_AB R189, R209, R214 ;  /* 0x000000d6d1bd723e */ /* 0x000fe400000010ff */
        /* <DEDUP_REMOVED lines=8> */
[----:B0-----:R-:W-:-:S03]  /*18b0*/  PRMT R216, RZ, 0x7610, R188 ;  /* 0x00007610ffd87816 */ /* 0x001fc600000000bc */
[-C--:B------:R-:W-:Y:S01]  /*18c0*/  FMUL.FTZ R221, R220, R207.reuse ;  /* 0x000000cfdcdd7220 */ /* 0x080fe20000410000 */
[--C-:B------:R-:W-:Y:S01]  /*18d0*/  PRMT R218, RZ, 0x5410, R189.reuse ;  /* 0x00005410ffda7816 */ /* 0x100fe200000000bd */
[----:B------:R-:W-:Y:S01]  /*18e0*/  FMUL.FTZ R228, R216, R207 ;  /* 0x000000cfd8e47220 */ /* 0x000fe20000410000 */
[----:B------:R-:W-:Y:S01]  /*18f0*/  PRMT R188, RZ, 0x7610, R189 ;  /* 0x00007610ffbc7816 */ /* 0x000fe200000000bd */
[----:B------:R-:W-:Y:S01]  /*1900*/  FMUL.FTZ R216, R164, R221 ;  /* 0x000000dda4d87220 */ /* 0x000fe20000410000 */
[----:B------:R-:W-:Y:S02]  /*1910*/  PRMT R222, RZ, 0x5410, R190 ;  /* 0x00005410ffde7816 */ /* 0x000fe400000000be */
[----:B---3--:R-:W-:-:S03]  /*1920*/  @P1 PRMT R189, RZ, 0x5410, R20 ;  /* 0x00005410ffbd1816 */ /* 0x008fc60000000014 */
[-C--:B------:R-:W-:Y:S02]  /*1930*/  FMUL.FTZ R221, R222, R207.reuse ;  /* 0x000000cfdedd7220 */ /* 0x080fe40000410000 */
[----:B------:R-:W-:Y:S02]  /*1940*/  @P1 FADD.FTZ R216, R189, R216 ;  /* 0x000000d8bdd81221 */ /* 0x000fe40000010000 */
[----:B------:R-:W-:Y:S01]  /*1950*/  FMUL.FTZ R189, R218, R207 ;  /* 0x000000cfdabd7220 */ /* 0x000fe20000410000 */
[----:B------:R-:W-:-:S03]  /*1960*/  PRMT R220, RZ, 0x7610, R190 ;  /* 0x00007610ffdc7816 */ /* 0x000fc600000000be */
[----:B------:R-:W-:Y:S01]  /*1970*/  FMUL.FTZ R222, R166, R189 ;  /* 0x000000bda6de7220 */ /* 0x000fe20000410000 */
[----:B------:R-:W-:Y:S01]  /*1980*/  @P1 PRMT R189, RZ, 0x5410, R21 ;  /* 0x00005410ffbd1816 */ /* 0x000fe20000000015 */
[----:B------:R-:W-:Y:S01]  /*1990*/  FMUL.FTZ R223, R165, R228 ;  /* 0x000000e4a5df7220 */ /* 0x000fe20000410000 */
[----:B------:R-:W-:Y:S01]  /*19a0*/  @P1 PRMT R218, RZ, 0x7610, R20 ;  /* 0x00007610ffda1816 */ /* 0x000fe20000000014 */
[-C--:B------:R-:W-:Y:S01]  /*19b0*/  FMUL.FTZ R220, R220, R207.reuse ;  /* 0x000000cfdcdc7220 */ /* 0x080fe20000410000 */
[--C-:B------:R-:W-:Y:S01]  /*19c0*/  PRMT R190, RZ, 0x5410, R191.reuse ;  /* 0x00005410ffbe7816 */ /* 0x100fe200000000bf */
[----:B------:R-:W-:Y:S01]  /*19d0*/  @P1 FADD.FTZ R222, R189, R222 ;  /* 0x000000debdde1221 */ /* 0x000fe20000010000 */
[----:B------:R-:W-:Y:S01]  /*19e0*/  PRMT R224, RZ, 0x7610, R191 ;  /* 0x00007610ffe07816 */ /* 0x000fe200000000bf */
[----:B------:R-:W-:Y:S01]  /*19f0*/  @P1 FADD.FTZ R223, R218, R223 ;  /* 0x000000dfdadf1221 */ /* 0x000fe20000010000 */
[--C-:B------:R-:W-:Y:S01]  /*1a00*/  @P1 PRMT R189, RZ, 0x7610, R22.reuse ;  /* 0x00007610ffbd1816 */ /* 0x100fe20000000016 */
[----:B------:R-:W-:Y:S01]  /*1a10*/  FMUL.FTZ R220, R169, R220 ;  /* 0x000000dca9dc7220 */ /* 0x000fe20000410000 */
[----:B------:R-:W-:Y:S01]  /*1a20*/  @P1 PRMT R218, RZ, 0x5410, R22 ;  /* 0x00005410ffda1816 */ /* 0x000fe20000000016 */
[----:B------:R-:W-:-:S02]  /*1a30*/  FMUL.FTZ R188, R188, R207 ;  /* 0x000000cfbcbc7220 */ /* 0x000fc40000410000 */
[----:B------:R-:W-:Y:S02]  /*1a40*/  FMUL.FTZ R221, R168, R221 ;  /* 0x000000dda8dd7220 */ /* 0x000fe40000410000 */
[-C--:B------:R-:W-:Y:S02]  /*1a50*/  FMUL.FTZ R219, R190, R207.reuse ;  /* 0x000000cfbedb7220 */ /* 0x080fe40000410000 */
[----:B------:R-:W-:Y:S01]  /*1a60*/  FMUL.FTZ R224, R224, R207 ;  /* 0x000000cfe0e07220 */ /* 0x000fe20000410000 */
[--C-:B------:R-:W-:Y:S01]  /*1a70*/  @P1 PRMT R190, RZ, 0x5410, R23.reuse ;  /* 0x00005410ffbe1816 */ /* 0x100fe20000000017 */
[----:B------:R-:W-:Y:S01]  /*1a80*/  @P1 FADD.FTZ R220, R189, R220 ;  /* 0x000000dcbddc1221 */ /* 0x000fe20000010000 */
[----:B------:R-:W-:Y:S01]  /*1a90*/  @P1 PRMT R189, RZ, 0x7610, R23 ;  /* 0x00007610ffbd1816 */ /* 0x000fe20000000017 */
[----:B------:R-:W-:Y:S01]  /*1aa0*/  FMUL.FTZ R217, R167, R188 ;  /* 0x000000bca7d97220 */ /* 0x000fe20000410000 */
[----:B------:R-:W-:Y:S01]  /*1ab0*/  @P1 PRMT R188, RZ, 0x7610, R21 ;  /* 0x00007610ffbc1816 */ /* 0x000fe20000000015 */
[----:B------:R-:W-:-:S02]  /*1ac0*/  @P1 FADD.FTZ R221, R218, R221 ;  /* 0x000000dddadd1221 */ /* 0x000fc40000010000 */
[----:B------:R-:W-:Y:S02]  /*1ad0*/  FMUL.FTZ R219, R170, R219 ;  /* 0x000000dbaadb7220 */ /* 0x000fe40000410000 */
[----:B------:R-:W-:Y:S02]  /*1ae0*/  FMUL.FTZ R218, R171, R224 ;  /* 0x000000e0abda7220 */ /* 0x000fe40000410000 */
        /* <DEDUP_REMOVED lines=12> */
[----:B------:R-:W-:Y:S01]  /*1bb0*/  IMAD.WIDE.U32 R232, R232, R244, c[0x0][0x188] ;  /* 0x00006200e8e87625 */ /* 0x000fe200078e00f4 */
[----:B--2---:R-:W-:Y:S02]  /*1bc0*/  PRMT R225, RZ, 0x7610, R189 ;  /* 0x00007610ffe17816 */ /* 0x004fe400000000bd */
[----:B------:R-:W-:-:S03]  /*1bd0*/  PRMT R227, RZ, 0x5410, R188 ;  /* 0x00005410ffe37816 */ /* 0x000fc600000000bc */
[----:B------:R-:W-:Y:S01]  /*1be0*/  FMUL.FTZ R225, R225, R207 ;  /* 0x000000cfe1e17220 */ /* 0x000fe20000410000 */
[----:B------:R-:W-:Y:S02]  /*1bf0*/  PRMT R226, RZ, 0x5410, R190 ;  /* 0x00005410ffe27816 */ /* 0x000fe400000000be */
[----:B------:R-:W-:Y:S01]  /*1c00*/  PRMT R224, RZ, 0x5410, R189 ;  /* 0x00005410ffe07816 */ /* 0x000fe200000000bd */
[----:B------:R-:W-:Y:S02]  /*1c10*/  FMUL.FTZ R230, R175, R225 ;  /* 0x000000e1afe67220 */ /* 0x000fe40000410000 */
[-C--:B------:R-:W-:Y:S01]  /*1c20*/  FMUL.FTZ R228, R227, R207.reuse ;  /* 0x000000cfe3e47220 */ /* 0x080fe20000410000 */
[----:B------:R-:W-:Y:S02]  /*1c30*/  PRMT R188, RZ, 0x7610, R188 ;  /* 0x00007610ffbc7816 */ /* 0x000fe400000000bc */
[----:B---3--:R-:W-:Y:S01]  /*1c40*/  @P1 PRMT R225, RZ, 0x7610, R21 ;  /* 0x00007610ffe11816 */ /* 0x008fe20000000015 */
[-C--:B------:R-:W-:Y:S01]  /*1c50*/  FMUL.FTZ R226, R226, R207.reuse ;  /* 0x000000cfe2e27220 */ /* 0x080fe20000410000 */
[----:B------:R-:W-:Y:S01]  /*1c60*/  PRMT R189, RZ, 0x5410, R191 ;  /* 0x00005410ffbd7816 */ /* 0x000fe200000000bf */
[----:B------:R-:W-:Y:S01]  /*1c70*/  FMUL.FTZ R227, R224, R207 ;  /* 0x000000cfe0e37220 */ /* 0x000fe20000410000 */
[----:B------:R-:W-:Y:S01]  /*1c80*/  PRMT R190, RZ, 0x7610, R190 ;  /* 0x00007610ffbe7816 */ /* 0x000fe200000000be */
[----:B------:R-:W-:Y:S01]  /*1c90*/  FMUL.FTZ R224, R172, R228 ;  /* 0x000000e4ace07220 */ /* 0x000fe20000410000 */
[----:B------:R-:W-:Y:S01]  /*1ca0*/  @P1 PRMT R228, RZ, 0x5410, R20 ;  /* 0x00005410ffe41816 */ /* 0x000fe20000000014 */
[----:B------:R-:W-:Y:S01]  /*1cb0*/  @P1 FADD.FTZ R230, R225, R230 ;  /* 0x000000e6e1e61221 */ /* 0x000fe20000010000 */
[----:B------:R-:W-:Y:S01]  /*1cc0*/  @P1 PRMT R225, RZ, 0x5410, R22 ;  /* 0x00005410ffe11816 */ /* 0x000fe20000000016 */
[----:B------:R-:W-:-:S02]  /*1cd0*/  FMUL.FTZ R229, R176, R226 ;  /* 0x000000e2b0e57220 */ /* 0x000fc40000410000 */
[-C--:B------:R-:W-:Y:S02]  /*1ce0*/  FMUL.FTZ R189, R189, R207.reuse ;  /* 0x000000cfbdbd7220 */ /* 0x080fe40000410000 */
[-C--:B------:R-:W-:Y:S01]  /*1cf0*/  FMUL.FTZ R188, R188, R207.reuse ;  /* 0x000000cfbcbc7220 */ /* 0x080fe20000410000 */
[----:B------:R-:W-:Y:S01]  /*1d00*/  PRMT R191, RZ, 0x7610, R191 ;  /* 0x00007610ffbf7816 */ /* 0x000fe200000000bf */
[----:B------:R-:W-:Y:S02]  /*1d10*/  FMUL.FTZ R190, R190, R207 ;  /* 0x000000cfbebe7220 */ /* 0x000fe40000410000 */
[----:B------:R-:W-:Y:S02]  /*1d20*/  @P1 FADD.FTZ R224, R228, R224 ;  /* 0x000000e0e4e01221 */ /* 0x000fe40000010000 */
[----:B------:R-:W-:Y:S02]  /*1d30*/  @P1 FADD.FTZ R229, R225, R229 ;  /* 0x000000e5e1e51221 */ /* 0x000fe40000010000 */
[----:B------:R-:W-:Y:S01]  /*1d40*/  FMUL.FTZ R228, R178, R189 ;  /* 0x000000bdb2e47220 */ /* 0x000fe20000410000 */
[----:B------:R-:W-:Y:S01]  /*1d50*/  @P1 PRMT R189, RZ, 0x5410, R23 ;  /* 0x00005410ffbd1816 */ /* 0x000fe20000000017 */
[----:B------:R-:W-:Y:S01]  /*1d60*/  FMUL.FTZ R225, R173, R188 ;  /* 0x000000bcade17220 */ /* 0x000fe20000410000 */
[----:B------:R-:W-:Y:S01]  /*1d70*/  @P1 PRMT R188, RZ, 0x7610, R22 ;  /* 0x00007610ffbc1816 */ /* 0x000fe20000000016 */
[----:B------:R-:W-:Y:S01]  /*1d80*/  FMUL.FTZ R231, R174, R227 ;  /* 0x000000e3aee77220 */ /* 0x000fe20000410000 */
[----:B------:R-:W-:Y:S01]  /*1d90*/  @P1 PRMT R227, RZ, 0x5410, R21 ;  /* 0x00005410ffe31816 */ /* 0x000fe20000000015 */
[----:B------:R-:W-:-:S02]  /*1da0*/  FMUL.FTZ R226, R177, R190 ;  /* 0x000000beb1e27220 */ /* 0x000fc40000410000 */
[----:B------:R-:W-:Y:S02]  /*1db0*/  FMUL.FTZ R191, R191, R207 ;  /* 0x000000cfbfbf7220 */ /* 0x000fe40000410000 */
[----:B------:R-:W-:Y:S01]  /*1dc0*/  @P1 FADD.FTZ R228, R189, R228 ;  /* 0x000000e4bde41221 */ /* 0x000fe20000010000 */
[----:B------:R-:W-:Y:S01]  /*1dd0*/  @P1 PRMT R189, RZ, 0x7610, R23 ;  /* 0x00007610ffbd1816 */ /* 0x000fe20000000017 */
[----:B------:R-:W-:Y:S01]  /*1de0*/  @P1 FADD.FTZ R226, R188, R226 ;  /* 0x000000e2bce21221 */ /* 0x000fe20000010000 */
[----:B------:R-:W-:Y:S01]  /*1df0*/  @P1 PRMT R188, RZ, 0x7610, R20 ;  /* 0x00007610ffbc1816 */ /* 0x000fe20000000014 */
[----:B------:R-:W-:Y:S02]  /*1e00*/  @P1 FADD.FTZ R231, R227, R231 ;  /* 0x000000e7e3e71221 */ /* 0x000fe40000010000 */
[----:B------:R-:W-:Y:S02]  /*1e10*/  FMUL.FTZ R227, R179, R191 ;  /* 0x000000bfb3e37220 */ /* 0x000fe40000410000 */
[----:B------:R-:W-:-:S02]  /*1e20*/  @P1 FADD.FTZ R225, R188, R225 ;  /* 0x000000e1bce11221 */ /* 0x000fc40000010000 */
[----:B------:R-:W-:Y:S01]  /*1e30*/  @P1 FADD.FTZ R227, R189, R227 ;  /* 0x000000e3bde31221 */ /* 0x000fe20000010000 */
[----:B------:R-:W-:Y:S02]  /*1e40*/  F2FP.BF16.PACK_AB R190, R226, R229 ;  /* 0x000000e5e2be723e */ /* 0x000fe400000010ff */
[----:B------:R-:W-:Y:S02]  /*1e50*/  F2FP.BF16.PACK_AB R189, R230, R231 ;  /* 0x000000e7e6bd723e */ /* 0x000fe400000010ff */
[----:B------:R-:W-:Y:S02]  /*1e60*/  F2FP.BF16.PACK_AB R191, R227, R228 ;  /* 0x000000e4e3bf723e */ /* 0x000fe400000010ff */
[----:B------:R-:W-:-:S05]  /*1e70*/  F2FP.BF16.PACK_AB R188, R225, R224 ;  /* 0x000000e0e1bc723e */ /* 0x000fca00000010ff */
[----:B------:R0:W-:Y:S02]  /*1e80*/  STG.E.128 [R232.64], R188 ;  /* 0x000000bce8007986 */ /* 0x0001e4000c101d04 */
[----:B0-----:R-:W-:-:S05]  /*1e90*/  IADD3 R232, R9, 0xe0, RZ ;  /* 0x000000e009e87810 */ /* 0x001fca0007ffe0ff */
[----:B------:R-:W-:-:S06]  /*1ea0*/  IMAD.WIDE.U32 R188, R232, R244, c[0x0][0x170] ;  /* 0x00005c00e8bc7625 */ /* 0x000fcc00078e00f4 */
[----:B------:R-:W2:Y:S01]  /*1eb0*/  LDG.E.128 R188, [R188.64] ;  /* 0x00000004bcbc7981 */ /* 0x000ea2000c1e1d00 */
[----:B------:R-:W-:-:S05]  /*1ec0*/  @P1 IMAD.WIDE.U32 R234, R244, R232, c[0x0][0x180] ;  /* 0x00006000f4ea1625 */ /* 0x000fca00078e00e8 */
[----:B------:R2:W3:Y:S01]  /*1ed0*/  @P1 LDG.E.128 R20, [R234.64] ;  /* 0x00000004ea141981 */ /* 0x0004e2000c1e1d00 */
[----:B------:R-:W-:Y:S01]  /*1ee0*/  IMAD.WIDE.U32 R244, R232, R244, c[0x0][0x188] ;  /* 0x00006200e8f47625 */ /* 0x000fe200078e00f4 */
[----:B--2---:R-:W-:Y:S02]  /*1ef0*/  PRMT R235, RZ, 0x5410, R188 ;  /* 0x00005410ffeb7816 */ /* 0x004fe400000000bc */
[--C-:B------:R-:W-:Y:S02]  /*1f00*/  PRMT R233, RZ, 0x5410, R189.reuse ;  /* 0x00005410ffe97816 */ /* 0x100fe400000000bd */
[----:B------:R-:W-:Y:S02]  /*1f10*/  PRMT R234, RZ, 0x7610, R189 ;  /* 0x00007610ffea7816 */ /* 0x000fe400000000bd */
[--C-:B------:R-:W-:Y:S02]  /*1f20*/  PRMT R189, RZ, 0x5410, R190.reuse ;  /* 0x00005410ffbd7816 */ /* 0x100fe400000000be */
[----:B------:R-:W-:-:S02]  /*1f30*/  PRMT R190, RZ, 0x7610, R190 ;  /* 0x00007610ffbe7816 */ /* 0x000fc400000000be */
[--C-:B------:R-:W-:Y:S02]  /*1f40*/  PRMT R237, RZ, 0x5410, R191.reuse ;  /* 0x00005410ffed7816 */ /* 0x100fe400000000bf */
[----:B------:R-:W-:Y:S02]  /*1f50*/  PRMT R188, RZ, 0x7610, R188 ;  /* 0x00007610ffbc7816 */ /* 0x000fe400000000bc */
[----:B------:R-:W-:Y:S01]  /*1f60*/  PRMT R191, RZ, 0x7610, R191 ;  /* 0x00007610ffbf7816 */ /* 0x000fe200000000bf */
[-C--:B------:R-:W-:Y:S02]  /*1f70*/  FMUL.FTZ R236, R235, R207.reuse ;  /* 0x000000cfebec7220 */ /* 0x080fe40000410000 */
[-C--:B------:R-:W-:Y:S02]  /*1f80*/  FMUL.FTZ R235, R189, R207.reuse ;  /* 0x000000cfbdeb7220 */ /* 0x080fe40000410000 */
[-C--:B------:R-:W-:Y:S02]  /*1f90*/  FMUL.FTZ R189, R190, R207.reuse ;  /* 0x000000cfbebd7220 */ /* 0x080fe40000410000 */
[----:B------:R-:W-:-:S02]  /*1fa0*/  FMUL.FTZ R188, R188, R207 ;  /* 0x000000cfbcbc7220 */ /* 0x000fc40000410000 */
[-C--:B------:R-:W-:Y:S02]  /*1fb0*/  FMUL.FTZ R233, R233, R207.reuse ;  /* 0x000000cfe9e97220 */ /* 0x080fe40000410000 */
[-C--:B------:R-:W-:Y:S02]  /*1fc0*/  FMUL.FTZ R234, R234, R207.reuse ;  /* 0x000000cfeaea7220 */ /* 0x080fe40000410000 */
[-C--:B------:R-:W-:Y:S02]  /*1fd0*/  FMUL.FTZ R190, R237, R207.reuse ;  /* 0x000000cfedbe7220 */ /* 0x080fe40000410000 */
[----:B------:R-:W-:Y:S02]  /*1fe0*/  FMUL.FTZ R191, R191, R207 ;  /* 0x000000cfbfbf7220 */ /* 0x000fe40000410000 */
[----:B------:R-:W-:Y:S01]  /*1ff0*/  FMUL.FTZ R207, R180, R236 ;  /* 0x000000ecb4cf7220 */ /* 0x000fe20000410000 */
[----:B---3--:R-:W-:Y:S01]  /*2000*/  @P1 PRMT R236, RZ, 0x5410, R20 ;  /* 0x00005410ffec1816 */ /* 0x008fe20000000014 */
[----:B------:R-:W-:-:S04]  /*2010*/  FMUL.FTZ R233, R182, R233 ;  /* 0x000000e9b6e97220 */ /* 0x000fc80000410000 */
[----:B------:R-:W-:Y:S01]  /*2020*/  @P1 FADD.FTZ R207, R236, R207 ;  /* 0x000000cfeccf1221 */ /* 0x000fe20000010000 */
[----:B------:R-:W-:Y:S01]  /*2030*/  @P1 PRMT R236, RZ, 0x5410, R21 ;  /* 0x00005410ffec1816 */ /* 0x000fe20000000015 */
[----:B------:R-:W-:-:S04]  /*2040*/  FMUL.FTZ R234, R183, R234 ;  /* 0x000000eab7ea7220 */ /* 0x000fc80000410000 */
[----:B------:R-:W-:Y:S01]  /*2050*/  @P1 FADD.FTZ R233, R236, R233 ;  /* 0x000000e9ece91221 */ /* 0x000fe20000010000 */
[----:B------:R-:W-:Y:S01]  /*2060*/  @P1 PRMT R236, RZ, 0x7610, R21 ;  /* 0x00007610ffec1816 */ /* 0x000fe20000000015 */
[----:B------:R-:W-:-:S04]  /*2070*/  FMUL.FTZ R235, R184, R235 ;  /* 0x000000ebb8eb7220 */ /* 0x000fc80000410000 */
[----:B------:R-:W-:Y:S01]  /*2080*/  @P1 FADD.FTZ R234, R236, R234 ;  /* 0x000000eaecea1221 */ /* 0x000fe20000010000 */
[--C-:B------:R-:W-:Y:S01]  /*2090*/  @P1 PRMT R236, RZ, 0x5410, R22.reuse ;  /* 0x00005410ffec1816 */ /* 0x100fe20000000016 */
[----:B------:R-:W-:Y:S01]  /*20a0*/  FMUL.FTZ R239, R181, R188 ;  /* 0x000000bcb5ef7220 */ /* 0x000fe20000410000 */
[----:B------:R-:W-:-:S03]  /*20b0*/  @P1 PRMT R188, RZ, 0x7610, R22 ;  /* 0x00007610ffbc1816 */ /* 0x000fc60000000016 */
[----:B------:R-:W-:Y:S02]  /*20c0*/  @P1 FADD.FTZ R235, R236, R235 ;  /* 0x000000ebeceb1221 */ /* 0x000fe40000010000 */
[----:B------:R-:W-:Y:S01]  /*20d0*/  FMUL.FTZ R236, R186, R190 ;  /* 0x000000bebaec7220 */ /* 0x000fe20000410000 */
[--C-:B------:R-:W-:Y:S01]  /*20e0*/  @P1 PRMT R190, RZ, 0x5410, R23.reuse ;  /* 0x00005410ffbe1816 */ /* 0x100fe20000000017 */
[----:B------:R-:W-:Y:S02]  /*20f0*/  FMUL.FTZ R238, R185, R189 ;  /* 0x000000bdb9ee7220 */ /* 0x000fe40000410000 */
[----:B------:R-:W-:Y:S02]  /*2100*/  FMUL.FTZ R237, R187, R191 ;  /* 0x000000bfbbed7220 */ /* 0x000fe40000410000 */
[----:B------:R-:W-:Y:S01]  /*2110*/  @P1 FADD.FTZ R236, R190, R236 ;  /* 0x000000ecbeec1221 */ /* 0x000fe20000010000 */
[----:B------:R-:W-:Y:S01]  /*2120*/  @P1 PRMT R190, RZ, 0x7610, R23 ;  /* 0x00007610ffbe1816 */ /* 0x000fe20000000017 */
[----:B------:R-:W-:Y:S01]  /*2130*/  @P1 FADD.FTZ R238, R188, R238 ;  /* 0x000000eebcee1221 */ /* 0x000fe20000010000 */
[----:B------:R-:W-:-:S03]  /*2140*/  @P1 PRMT R188, RZ, 0x7610, R20 ;  /* 0x00007610ffbc1816 */ /* 0x000fc60000000014 */
[----:B------:R-:W-:Y:S02]  /*2150*/  @P1 FADD.FTZ R237, R190, R237 ;  /* 0x000000edbeed1221 */ /* 0x000fe40000010000 */
[----:B------:R-:W-:Y:S01]  /*2160*/  @P1 FADD.FTZ R239, R188, R239 ;  /* 0x000000efbcef1221 */ /* 0x000fe20000010000 */
[----:B------:R-:W-:Y:S02]  /*2170*/  F2FP.BF16.PACK_AB R190, R238, R235 ;  /* 0x000000ebeebe723e */ /* 0x000fe400000010ff */
[----:B------:R-:W-:Y:S02]  /*2180*/  F2FP.BF16.PACK_AB R191, R237, R236 ;  /* 0x000000ecedbf723e */ /* 0x000fe400000010ff */
[----:B------:R-:W-:Y:S02]  /*2190*/  F2FP.BF16.PACK_AB R189, R234, R233 ;  /* 0x000000e9eabd723e */ /* 0x000fe400000010ff */
[----:B------:R-:W-:-:S05]  /*21a0*/  F2FP.BF16.PACK_AB R188, R239, R207 ;  /* 0x000000cfefbc723e */ /* 0x000fca00000010ff */
[----:B------:R0:W-:Y:S02]  /*21b0*/  STG.E.128 [R244.64], R188 ;  /* 0x000000bcf4007986 */ /* 0x0001e4000c101d04 */
[----:B0-----:R-:W-:-:S04]  /*21c0*/  FADD.FTZ R188, RZ, R196 ;  /* 0x000000c4ffbc7221 */ /* 0x001fc80000010000 */
        /* <DEDUP_REMOVED lines=62> */
[----:B------:R-:W-:-:S03]  /*25b0*/  ISETP.NE.AND P0, PT, R252, RZ, PT ;  /* 0x000000fffc00720c */ /* 0x000fc60003f05270 */
[----:B------:R-:W-:Y:S01]  /*25c0*/  FADD.FTZ R191, R188, R237 ;  /* 0x000000edbcbf7221 */ /* 0x000fe20000010000 */
[----:B------:R-:W-:Y:S07]  /*25d0*/  BRA.DIV ~URZ, `(.L_x_13097) ;  /* 0x00001ae27f007947 */ /* 0x000fee000b800000 */
[----:B------:R0:W1:Y:S02]  /*25e0*/  SHFL.BFLY PT, R190, R191, 0x1, 0x1f ;  /* 0x0c201f00bfbe7f89 */ /* 0x00006400000e0000 */
.L_x_13101:
        /* <DEDUP_REMOVED lines=13> */
[----:B------:R-:W-:-:S04]  /*26c0*/  FFMA.FTZ R188, R188, R188, RZ ;  /* 0x000000bcbcbc7223 */ /* 0x000fc800000100ff */
[----:B------:R-:W-:Y:S02]  /*26d0*/  FFMA.FTZ R188, R189, R189, R188 ;  /* 0x000000bdbdbc7223 */ /* 0x000fe400000100bc */
[----:B------:R-:W-:-:S04]  /*26e0*/  FADD.FTZ R189, -R246, R194 ;  /* 0x000000c2f6bd7221 */ /* 0x000fc80000010100 */
        /* <DEDUP_REMOVED lines=132> */
.L_x_13102:
[----:B-1----:R-:W-:Y:S01]  /*2f30*/  FADD.FTZ R188, R190, R191 ;  /* 0x000000bfbebc7221 */ /* 0x002fe20000010000 */
[----:B------:R-:W2:Y:S04]  /*2f40*/  LDL R247, [R1+0x44] ;  /* 0x0000440001f77983 */ /* 0x000ea80000100800 */
[----:B------:R-:W3:Y:S04]  /*2f50*/  LDL R190, [R1+0x38] ;  /* 0x0000380001be7983 */ /* 0x000ee80000100800 */
[----:B0-----:R-:W4:Y:S01]  /*2f60*/  LDL R191, [R1+0x3c] ;  /* 0x00003c0001bf7983 */ /* 0x001f220000100800 */
[----:B------:R-:W-:-:S02]  /*2f70*/  MOV R189, c[0x0][0x1e0] ;  /* 0x0000780000bd7a02 */ /* 0x000fc40000000f00 */
[----:B------:R-:W-:-:S03]  /*2f80*/  ISETP.NE.AND P1, PT, RZ, UR6, PT ;  /* 0x00000006ff007c0c */ /* 0x000fc6000bf25270 */
[----:B------:R-:W-:Y:S01]  /*2f90*/  FFMA.FTZ R188, R188, R189, c[0x0][0x228] ;  /* 0x00008a00bcbc7623 */ /* 0x000fe200000100bd */
[C---:B------:R-:W-:Y:S01]  /*2fa0*/  FSEL R245, R246.reuse, RZ, !P1 ;  /* 0x000000fff6f57208 */ /* 0x040fe20004800000 */
[----:B------:R-:W-:-:S05]  /*2fb0*/  FMUL.FTZ R189, R246, R246 ;  /* 0x000000f6f6bd7220 */ /* 0x000fca0000410000 */
[----:B------:R-:W-:-:S05]  /*2fc0*/  FSEL R189, R189, RZ, P1 ;  /* 0x000000ffbdbd7208 */ /* 0x000fca0000800000 */
[----:B------:R-:W-:-:S04]  /*2fd0*/  FADD.FTZ R188, R188, R189 ;  /* 0x000000bdbcbc7221 */ /* 0x000fc80000010000 */
[----:B------:R0:W1:Y:S01]  /*2fe0*/  MUFU.RSQ R244, R188 ;  /* 0x000000bc00f47308 */ /* 0x0000620000001400 */
[C---:B------:R-:W-:Y:S02]  /*2ff0*/  FADD.FTZ R189, -R245.reuse, R197 ;  /* 0x000000c5f5bd7221 */ /* 0x040fe40000010100 */
[----:B------:R-:W5:Y:S01]  /*3000*/  LDL R197, [R1+0x34] ;  /* 0x0000340001c57983 */ /* 0x000f620000100800 */
[----:B0-----:R-:W-:-:S03]  /*3010*/  FADD.FTZ R188, -R245, R198 ;  /* 0x000000c6f5bc7221 */ /* 0x001fc60000010100 */
[----:B------:R-:W2:Y:S01]  /*3020*/  LDL R198, [R1+0x4c] ;  /* 0x00004c0001c67983 */ /* 0x000ea20000100800 */
[C---:B-1----:R-:W-:Y:S02]  /*3030*/  FMUL.FTZ R188, R244.reuse, R188 ;  /* 0x000000bcf4bc7220 */ /* 0x042fe40000410000 */
[----:B------:R-:W-:Y:S02]  /*3040*/  FMUL.FTZ R189, R244, R189 ;  /* 0x000000bdf4bd7220 */ /* 0x000fe40000410000 */
[----:B---3--:R-:W-:Y:S02]  /*3050*/  FFMA.FTZ R188, R190, R188, R30 ;  /* 0x000000bcbebc7223 */ /* 0x008fe4000001001e */
[----:B----4-:R-:W-:Y:S02]  /*3060*/  FFMA.FTZ R189, R191, R189, R31 ;  /* 0x000000bdbfbd7223 */ /* 0x010fe4000001001f */
[----:B------:R-:W-:Y:S02]  /*3070*/  FADD.FTZ R190, -R245, R194 ;  /* 0x000000c2f5be7221 */ /* 0x000fe40000010100 */
[----:B------:R-:W3:Y:S01]  /*3080*/  LDL R194, [R1+0x40] ;  /* 0x0000400001c27983 */ /* 0x000ee20000100800 */
[----:B------:R-:W-:Y:S01]  /*3090*/  F2FP.BF16.PACK_AB R191, R189, R188 ;  /* 0x000000bcbdbf723e */ /* 0x000fe200000010ff */
[----:B------:R-:W-:-:S02]  /*30a0*/  FADD.FTZ R189, -R245, R195 ;  /* 0x000000c3f5bd7221 */ /* 0x000fc40000010100 */
[C---:B------:R-:W-:Y:S01]  /*30b0*/  FADD.FTZ R188, -R245.reuse, R196 ;  /* 0x000000c4f5bc7221 */ /* 0x040fe20000010100 */
[----:B------:R-:W4:Y:S04]  /*30c0*/  LDL R195, [R1+0x48] ;  /* 0x0000480001c37983 */ /* 0x000f280000100800 */
[----:B------:R-:W4:Y:S01]  /*30d0*/  LDL R196, [R1+0x30] ;  /* 0x0000300001c47983 */ /* 0x000f220000100800 */
[C---:B------:R-:W-:Y:S02]  /*30e0*/  FADD.FTZ R193, -R245.reuse, R193 ;  /* 0x000000c1f5c17221 */ /* 0x040fe40000010100 */
[C---:B------:R-:W-:Y:S02]  /*30f0*/  FADD.FTZ R192, -R245.reuse, R192 ;  /* 0x000000c0f5c07221 */ /* 0x040fe40000010100 */
[----:B------:R-:W-:-:S02]  /*3100*/  FADD.FTZ R19, -R245, R19 ;  /* 0x00000013f5137221 */ /* 0x000fc40000010100 */
[C---:B------:R-:W-:Y:S02]  /*3110*/  FMUL.FTZ R188, R244.reuse, R188 ;  /* 0x000000bcf4bc7220 */ /* 0x040fe40000410000 */
[C---:B------:R-:W-:Y:S02]  /*3120*/  FMUL.FTZ R190, R244.reuse, R190 ;  /* 0x000000bef4be7220 */ /* 0x040fe40000410000 */
[C---:B------:R-:W-:Y:S02]  /*3130*/  FMUL.FTZ R193, R244.reuse, R193 ;  /* 0x000000c1f4c17220 */ /* 0x040fe40000410000 */
[C---:B------:R-:W-:Y:S02]  /*3140*/  FMUL.FTZ R192, R244.reuse, R192 ;  /* 0x000000c0f4c07220 */ /* 0x040fe40000410000 */
[----:B------:R-:W-:Y:S02]  /*3150*/  FMUL.FTZ R19, R244, R19 ;  /* 0x00000013f4137220 */ /* 0x000fe40000410000 */
[----:B-----5:R-:W-:-:S02]  /*3160*/  FFMA.FTZ R192, R197, R192, R29 ;  /* 0x000000c0c5c07223 */ /* 0x020fc4000001001d */
[----:B------:R-:W5:Y:S01]  /*3170*/  LDL R197, [R1+0x8] ;  /* 0x0000080001c57983 */ /* 0x000f620000100800 */
[----:B--2---:R-:W-:-:S03]  /*3180*/  FFMA.FTZ R19, R198, R19, R27 ;  /* 0x00000013c6137223 */ /* 0x004fc6000001001b */
[----:B------:R-:W2:Y:S01]  /*3190*/  LDL R198, [R1] ;  /* 0x0000000001c67983 */ /* 0x000ea20000100800 */
[----:B---3--:R-:W-:Y:S02]  /*31a0*/  FFMA.FTZ R188, R194, R188, R24 ;  /* 0x000000bcc2bc7223 */ /* 0x008fe40000010018 */
[----:B----4-:R-:W-:Y:S02]  /*31b0*/  FFMA.FTZ R194, R195, R190, R26 ;  /* 0x000000bec3c27223 */ /* 0x010fe4000001001a */
[----:B------:R-:W3:Y:S01]  /*31c0*/  LDL R195, [R1+0x4] ;  /* 0x0000040001c37983 */ /* 0x000ee20000100800 */
[----:B------:R-:W-:-:S03]  /*31d0*/  FFMA.FTZ R190, R196, R193, R28 ;  /* 0x000000c1c4be7223 */ /* 0x000fc6000001001c */
[----:B------:R-:W4:Y:S01]  /*31e0*/  LDL R196, [R1+0xc] ;  /* 0x00000c0001c47983 */ /* 0x000f220000100800 */
[----:B------:R-:W-:-:S04]  /*31f0*/  FMUL.FTZ R189, R244, R189 ;  /* 0x000000bdf4bd7220 */ /* 0x000fc80000410000 */
[----:B------:R-:W-:Y:S01]  /*3200*/  FFMA.FTZ R193, R247, R189, R25 ;  /* 0x000000bdf7c17223 */ /* 0x000fe20000010019 */
[----:B------:R-:W-:Y:S01]  /*3210*/  HFMA2.MMA R247, -RZ, RZ, 0, 2.384185791015625e-07 ;  /* 0x00000004fff77435 */ /* 0x000fe200000001ff */
[----:B------:R-:W-:Y:S01]  /*3220*/  ISETP.NE.AND P1, PT, R252, RZ, PT ;  /* 0x000000fffc00720c */ /* 0x000fe20003f25270 */
[C---:B------:R-:W-:Y:S02]  /*3230*/  FADD.FTZ R17, -R245.reuse, R17 ;  /* 0x00000011f5117221 */ /* 0x040fe40000010100 */
[C---:B------:R-:W-:Y:S02]  /*3240*/  FADD.FTZ R18, -R245.reuse, R18 ;  /* 0x00000012f5127221 */ /* 0x040fe40000010100 */
[C---:B------:R-:W-:Y:S02]  /*3250*/  FADD.FTZ R13, -R245.reuse, R13 ;  /* 0x0000000df50d7221 */ /* 0x040fe40000010100 */
[C---:B------:R-:W-:Y:S01]  /*3260*/  FADD.FTZ R16, -R245.reuse, R16 ;  /* 0x00000010f5107221 */ /* 0x040fe20000010100 */
[----:B------:R-:W-:Y:S01]  /*3270*/  F2FP.BF16.PACK_AB R190, R192, R190 ;  /* 0x000000bec0be723e */ /* 0x000fe200000010ff */
[----:B------:R-:W-:Y:S01]  /*3280*/  FADD.FTZ R11, -R245, R11 ;  /* 0x0000000bf50b7221 */ /* 0x000fe20000010100 */
[----:B------:R-:W-:Y:S01]  /*3290*/  F2FP.BF16.PACK_AB R188, R193, R188 ;  /* 0x000000bcc1bc723e */ /* 0x000fe200000010ff */
[----:B------:R-:W-:-:S02]  /*32a0*/  FADD.FTZ R12, -R245, R12 ;  /* 0x0000000cf50c7221 */ /* 0x000fc40000010100 */
[----:B------:R-:W-:-:S04]  /*32b0*/  @!P0 IMAD.WIDE R192, R10, R247, c[0x0][0x1a0] ;  /* 0x000068000ac08625 */ /* 0x000fc800078e02f7 */
[C---:B------:R-:W-:Y:S02]  /*32c0*/  FMUL.FTZ R17, R244.reuse, R17 ;  /* 0x00000011f4117220 */ /* 0x040fe40000410000 */
[C---:B------:R-:W-:Y:S02]  /*32d0*/  FMUL.FTZ R18, R244.reuse, R18 ;  /* 0x00000012f4127220 */ /* 0x040fe40000410000 */
[C---:B------:R-:W-:Y:S02]  /*32e0*/  FMUL.FTZ R13, R244.reuse, R13 ;  /* 0x0000000df40d7220 */ /* 0x040fe40000410000 */
[C---:B------:R-:W-:Y:S02]  /*32f0*/  FMUL.FTZ R16, R244.reuse, R16 ;  /* 0x00000010f4107220 */ /* 0x040fe40000410000 */
[C---:B------:R-:W-:Y:S02]  /*3300*/  FMUL.FTZ R11, R244.reuse, R11 ;  /* 0x0000000bf40b7220 */ /* 0x040fe40000410000 */
[----:B------:R-:W-:Y:S01]  /*3310*/  FMUL.FTZ R12, R244, R12 ;  /* 0x0000000cf40c7220 */ /* 0x000fe20000410000 */
[----:B------:R0:W-:Y:S01]  /*3320*/  @!P0 STG.E [R192.64], R246 ;  /* 0x000000f6c0008986 */ /* 0x0001e2000c101904 */
[----:B------:R-:W-:-:S02]  /*3330*/  FFMA.FTZ R17, R250, R17, R38 ;  /* 0x00000011fa117223 */ /* 0x000fc40000010026 */
[----:B------:R-:W-:Y:S02]  /*3340*/  FFMA.FTZ R18, R251, R18, R39 ;  /* 0x00000012fb127223 */ /* 0x000fe40000010027 */
[C---:B------:R-:W-:Y:S02]  /*3350*/  FADD.FTZ R14, -R245.reuse, R14 ;  /* 0x0000000ef50e7221 */ /* 0x040fe40000010100 */
[----:B------:R-:W-:Y:S02]  /*3360*/  FADD.FTZ R15, -R245, R15 ;  /* 0x0000000ff50f7221 */ /* 0x000fe40000010100 */
[----:B-----5:R-:W-:Y:S02]  /*3370*/  FFMA.FTZ R13, R197, R13, R34 ;  /* 0x0000000dc50d7223 */ /* 0x020fe40000010022 */
[----:B--2---:R-:W-:Y:S02]  /*3380*/  FFMA.FTZ R11, R198, R11, R32 ;  /* 0x0000000bc60b7223 */ /* 0x004fe40000010020 */
[----:B0-----:R-:W-:Y:S01]  /*3390*/  @!P1 IMAD.WIDE R192, R10, R247, c[0x0][0x1a8] ;  /* 0x00006a000ac09625 */ /* 0x001fe200078e02f7 */
[----:B------:R-:W-:-:S02]  /*33a0*/  F2FP.BF16.PACK_AB R189, R19, R194 ;  /* 0x000000c213bd723e */ /* 0x000fc400000010ff */
[----:B------:R-:W-:Y:S01]  /*33b0*/  F2FP.BF16.PACK_AB R19, R18, R17 ;  /* 0x000000111213723e */ /* 0x000fe200000010ff */
[C---:B------:R-:W-:Y:S02]  /*33c0*/  FMUL.FTZ R14, R244.reuse, R14 ;  /* 0x0000000ef40e7220 */ /* 0x040fe40000410000 */
[----:B------:R-:W-:Y:S01]  /*33d0*/  FMUL.FTZ R15, R244, R15 ;  /* 0x0000000ff40f7220 */ /* 0x000fe20000410000 */
[----:B------:R0:W-:Y:S01]  /*33e0*/  @!P1 STG.E [R192.64], R244 ;  /* 0x000000f4c0009986 */ /* 0x0001e2000c101904 */
[----:B------:R-:W-:Y:S01]  /*33f0*/  FFMA.FTZ R14, R248, R14, R36 ;  /* 0x0000000ef80e7223 */ /* 0x000fe20000010024 */
[----:B------:R-:W-:Y:S01]  /*3400*/  MOV R246, 0x10 ;  /* 0x0000001000f67802 */ /* 0x000fe20000000f00 */
[----:B------:R-:W-:Y:S02]  /*3410*/  FFMA.FTZ R15, R249, R15, R37 ;  /* 0x0000000ff90f7223 */ /* 0x000fe40000010025 */
[C---:B------:R-:W-:Y:S02]  /*3420*/  FADD.FTZ R6, -R245.reuse, R6 ;  /* 0x00000006f5067221 */ /* 0x040fe40000010100 */
[----:B------:R-:W-:-:S02]  /*3430*/  FADD.FTZ R0, -R245, R0 ;  /* 0x00000000f5007221 */ /* 0x000fc40000010100 */
[C---:B------:R-:W-:Y:S02]  /*3440*/  FADD.FTZ R3, -R245.reuse, R3 ;  /* 0x00000003f5037221 */ /* 0x040fe40000010100 */
[----:B------:R-:W-:Y:S01]  /*3450*/  FADD.FTZ R2, -R245, R2 ;  /* 0x00000002f5027221 */ /* 0x000fe20000010100 */
[----:B0-----:R-:W-:Y:S01]  /*3460*/  LEA R192, P0, R9, c[0x0][0x208], 0x4 ;  /* 0x0000820009c07a11 */ /* 0x001fe200078020ff */
[C---:B------:R-:W-:Y:S01]  /*3470*/  FMUL.FTZ R6, R244.reuse, R6 ;  /* 0x00000006f4067220 */ /* 0x040fe20000410000 */
[----:B------:R-:W-:Y:S01]  /*3480*/  F2FP.BF16.PACK_AB R18, R15, R14 ;  /* 0x0000000e0f12723e */ /* 0x000fe200000010ff */
[C---:B------:R-:W-:Y:S01]  /*3490*/  FMUL.FTZ R0, R244.reuse, R0 ;  /* 0x00000000f4007220 */ /* 0x040fe20000410000 */
[----:B------:R-:W-:Y:S01]  /*34a0*/  LEA.HI.X R193, R9, c[0x0][0x20c], RZ, 0x4, P0 ;  /* 0x0000830009c17a11 */ /* 0x000fe200000f24ff */
[C---:B------:R-:W-:Y:S02]  /*34b0*/  FMUL.FTZ R3, R244.reuse, R3 ;  /* 0x00000003f4037220 */ /* 0x040fe40000410000 */
[----:B------:R-:W-:-:S02]  /*34c0*/  FMUL.FTZ R2, R244, R2 ;  /* 0x00000002f4027220 */ /* 0x000fc40000410000 */
[C---:B------:R-:W-:Y:S02]  /*34d0*/  FADD.FTZ R5, -R245.reuse, R5 ;  /* 0x00000005f5057221 */ /* 0x040fe40000010100 */
[----:B------:R-:W-:Y:S01]  /*34e0*/  FADD.FTZ R4, -R245, R4 ;  /* 0x00000004f5047221 */ /* 0x000fe20000010100 */
[----:B------:R0:W-:Y:S01]  /*34f0*/  STG.E.128 [R192.64], R188 ;  /* 0x000000bcc0007986 */ /* 0x0001e2000c101d04 */
[----:B------:R-:W-:Y:S02]  /*3500*/  FFMA.FTZ R6, R90, R6, R42 ;  /* 0x000000065a067223 */ /* 0x000fe4000001002a */
[----:B------:R-:W-:Y:S02]  /*3510*/  FFMA.FTZ R3, R94, R3, R46 ;  /* 0x000000035e037223 */ /* 0x000fe4000001002e */
[----:B------:R-:W-:Y:S02]  /*3520*/  FFMA.FTZ R2, R95, R2, R47 ;  /* 0x000000025f027223 */ /* 0x000fe4000001002f */
[----:B------:R-:W-:-:S02]  /*3530*/  FFMA.FTZ R0, R91, R0, R43 ;  /* 0x000000005b007223 */ /* 0x000fc4000001002b */
[C---:B------:R-:W-:Y:S02]  /*3540*/  FMUL.FTZ R5, R244.reuse, R5 ;  /* 0x00000005f4057220 */ /* 0x040fe40000410000 */
[----:B------:R-:W-:Y:S02]  /*3550*/  FMUL.FTZ R4, R244, R4 ;  /* 0x00000004f4047220 */ /* 0x000fe40000410000 */
[C---:B------:R-:W-:Y:S02]  /*3560*/  FADD.FTZ R8, -R245.reuse, R8 ;  /* 0x00000008f5087221 */ /* 0x040fe40000010100 */
[C---:B------:R-:W-:Y:S02]  /*3570*/  FADD.FTZ R7, -R245.reuse, R7 ;  /* 0x00000007f5077221 */ /* 0x040fe40000010100 */
[----:B------:R-:W-:Y:S01]  /*3580*/  FADD.FTZ R15, -R245, R204 ;  /* 0x000000ccf50f7221 */ /* 0x000fe20000010100 */
[----:B0-----:R-:W-:Y:S01]  /*3590*/  F2FP.BF16.PACK_AB R191, R2, R3 ;  /* 0x0000000302bf723e */ /* 0x001fe200000010ff */
[----:B------:R-:W-:Y:S01]  /*35a0*/  FFMA.FTZ R5, R92, R5, R44 ;  /* 0x000000055c057223 */ /* 0x000fe2000001002c */
[----:B------:R-:W-:Y:S01]  /*35b0*/  F2FP.BF16.PACK_AB R189, R0, R6 ;  /* 0x0000000600bd723e */ /* 0x000fe200000010ff */
[----:B------:R-:W-:-:S02]  /*35c0*/  FFMA.FTZ R4, R93, R4, R45 ;  /* 0x000000045d047223 */ /* 0x000fc4000001002d */
[C---:B------:R-:W-:Y:S02]  /*35d0*/  FMUL.FTZ R3, R244.reuse, R8 ;  /* 0x00000008f4037220 */ /* 0x040fe40000410000 */
[C---:B------:R-:W-:Y:S02]  /*35e0*/  FMUL.FTZ R0, R244.reuse, R7 ;  /* 0x00000007f4007220 */ /* 0x040fe40000410000 */
[----:B------:R-:W-:Y:S01]  /*35f0*/  FMUL.FTZ R15, R244, R15 ;  /* 0x0000000ff40f7220 */ /* 0x000fe20000410000 */
[----:B------:R-:W-:Y:S01]  /*3600*/  F2FP.BF16.PACK_AB R190, R4, R5 ;  /* 0x0000000504be723e */ /* 0x000fe200000010ff */
[----:B------:R-:W-:Y:S02]  /*3610*/  FADD.FTZ R14, -R245, R200 ;  /* 0x000000c8f50e7221 */ /* 0x000fe40000010100 */
[----:B------:R-:W-:Y:S02]  /*3620*/  FFMA.FTZ R3, R88, R3, R40 ;  /* 0x0000000358037223 */ /* 0x000fe40000010028 */
[----:B------:R-:W-:-:S02]  /*3630*/  FFMA.FTZ R0, R89, R0, R41 ;  /* 0x0000000059007223 */ /* 0x000fc40000010029 */
[----:B------:R-:W-:Y:S02]  /*3640*/  FFMA.FTZ R6, R100, R15, R52 ;  /* 0x0000000f64067223 */ /* 0x000fe40000010034 */
[----:B------:R-:W-:Y:S01]  /*3650*/  FMUL.FTZ R14, R244, R14 ;  /* 0x0000000ef40e7220 */ /* 0x000fe20000410000 */
[----:B------:R-:W-:Y:S01]  /*3660*/  F2FP.BF16.PACK_AB R188, R0, R3 ;  /* 0x0000000300bc723e */ /* 0x000fe200000010ff */
[----:B------:R-:W-:Y:S02]  /*3670*/  FADD.FTZ R192, -R245, R215 ;  /* 0x000000d7f5c07221 */ /* 0x000fe40000010100 */
[----:B------:R-:W-:Y:S02]  /*3680*/  FFMA.FTZ R14, R99, R14, R51 ;  /* 0x0000000e630e7223 */ /* 0x000fe40000010033 */
[C---:B------:R-:W-:Y:S02]  /*3690*/  FADD.FTZ R200, -R245.reuse, R223 ;  /* 0x000000dff5c87221 */ /* 0x040fe40000010100 */
[----:B------:R-:W-:-:S02]  /*36a0*/  FADD.FTZ R197, -R245, R211 ;  /* 0x000000d3f5c57221 */ /* 0x000fc40000010100 */
[C---:B------:R-:W-:Y:S02]  /*36b0*/  FADD.FTZ R198, -R245.reuse, R210 ;  /* 0x000000d2f5c67221 */ /* 0x040fe40000010100 */
[C---:B------:R-:W-:Y:S02]  /*36c0*/  FADD.FTZ R193, -R245.reuse, R214 ;  /* 0x000000d6f5c17221 */ /* 0x040fe40000010100 */
[C---:B------:R-:W-:Y:S02]  /*36d0*/  FADD.FTZ R194, -R245.reuse, R209 ;  /* 0x000000d1f5c27221 */ /* 0x040fe40000010100 */
[C---:B------:R-:W-:Y:S02]  /*36e0*/  FMUL.FTZ R8, R244.reuse, R192 ;  /* 0x000000c0f4087220 */ /* 0x040fe40000410000 */
[----:B------:R-:W-:Y:S02]  /*36f0*/  FMUL.FTZ R192, R244, R200 ;  /* 0x000000c8f4c07220 */ /* 0x000fe40000410000 */
[----:B------:R-:W-:-:S02]  /*3700*/  FADD.FTZ R211, -R245, R230 ;  /* 0x000000e6f5d37221 */ /* 0x000fc40000010100 */
[C---:B------:R-:W-:Y:S02]  /*3710*/  FADD.FTZ R209, -R245.reuse, R225 ;  /* 0x000000e1f5d17221 */ /* 0x040fe40000010100 */
[C---:B------:R-:W-:Y:S02]  /*3720*/  FADD.FTZ R215, -R245.reuse, R227 ;  /* 0x000000e3f5d77221 */ /* 0x040fe40000010100 */
[C---:B------:R-:W-:Y:S02]  /*3730*/  FADD.FTZ R204, -R245.reuse, R220 ;  /* 0x000000dcf5cc7221 */ /* 0x040fe40000010100 */
[----:B------:R-:W-:Y:S02]  /*3740*/  FADD.FTZ R214, -R245, R228 ;  /* 0x000000e4f5d67221 */ /* 0x000fe40000010100 */
[C---:B------:R-:W-:Y:S02]  /*3750*/  FMUL.FTZ R200, R244.reuse, R211 ;  /* 0x000000d3f4c87220 */ /* 0x040fe40000410000 */
[----:B------:R-:W-:-:S02]  /*3760*/  FMUL.FTZ R211, R244, R215 ;  /* 0x000000d7f4d37220 */ /* 0x000fc40000410000 */
[----:B------:R-:W-:Y:S02]  /*3770*/  FFMA.FTZ R215, R105, R8, R57 ;  /* 0x0000000869d77223 */ /* 0x000fe40000010039 */
[C---:B------:R-:W-:Y:S02]  /*3780*/  FADD.FTZ R210, -R245.reuse, R231 ;  /* 0x000000e7f5d27221 */ /* 0x040fe40000010100 */
[C---:B------:R-:W-:Y:S02]  /*3790*/  FADD.FTZ R207, -R245.reuse, R207 ;  /* 0x000000cff5cf7221 */ /* 0x040fe40000010100 */
[----:B------:R-:W-:Y:S02]  /*37a0*/  FADD.FTZ R220, -R245, R238 ;  /* 0x000000eef5dc7221 */ /* 0x000fe40000010100 */
[----:B------:R-:W-:Y:S02]  /*37b0*/  FMUL.FTZ R207, R244, R207 ;  /* 0x000000cff4cf7220 */ /* 0x000fe40000410000 */
[----:B------:R-:W-:-:S02]  /*37c0*/  FFMA.FTZ R200, R123, R200, R75 ;  /* 0x000000c87bc87223 */ /* 0x000fc4000001004b */
[----:B------:R-:W-:Y:S02]  /*37d0*/  IMAD R10, R247, c[0x0][0x160], R10 ;  /* 0x00005800f70a7a24 */ /* 0x000fe400078e020a */
[----:B---3--:R-:W-:Y:S02]  /*37e0*/  FFMA.FTZ R12, R195, R12, R33 ;  /* 0x0000000cc30c7223 */ /* 0x008fe40000010021 */
[----:B----4-:R-:W-:-:S05]  /*37f0*/  FFMA.FTZ R16, R196, R16, R35 ;  /* 0x00000010c4107223 */ /* 0x010fca0000010023 */
[----:B------:R-:W-:Y:S02]  /*3800*/  F2FP.BF16.PACK_AB R17, R16, R13 ;  /* 0x0000000d1011723e */ /* 0x000fe400000010ff */
[----:B------:R-:W-:Y:S02]  /*3810*/  F2FP.BF16.PACK_AB R16, R12, R11 ;  /* 0x0000000b0c10723e */ /* 0x000fe400000010ff */
[----:B------:R-:W-:-:S05]  /*3820*/  IADD3 R11, R9, 0x20, RZ ;  /* 0x00000020090b7810 */ /* 0x000fca0007ffe0ff */
[----:B------:R-:W-:-:S05]  /*3830*/  IMAD.WIDE.U32 R12, R11, R246, c[0x0][0x208] ;  /* 0x000082000b0c7625 */ /* 0x000fca00078e00f6 */
[----:B------:R0:W-:Y:S01]  /*3840*/  STG.E.128 [R12.64], R16 ;  /* 0x000000100c007986 */ /* 0x0001e2000c101d04 */
[----:B------:R-:W-:-:S04]  /*3850*/  FADD.FTZ R11, -R245, R199 ;  /* 0x000000c7f50b7221 */ /* 0x000fc80000010100 */
[C---:B------:R-:W-:Y:S02]  /*3860*/  FMUL.FTZ R11, R244.reuse, R11 ;  /* 0x0000000bf40b7220 */ /* 0x040fe40000410000 */
[C---:B0-----:R-:W-:Y:S02]  /*3870*/  FADD.FTZ R16, -R245.reuse, R203 ;  /* 0x000000cbf5107221 */ /* 0x041fe40000010100 */
[C---:B------:R-:W-:Y:S02]  /*3880*/  FADD.FTZ R12, -R245.reuse, R206 ;  /* 0x000000cef50c7221 */ /* 0x040fe40000010100 */
[----:B------:R-:W-:Y:S02]  /*3890*/  FMUL.FTZ R16, R244, R16 ;  /* 0x00000010f4107220 */ /* 0x000fe40000410000 */
[C---:B------:R-:W-:Y:S02]  /*38a0*/  FADD.FTZ R13, -R245.reuse, R205 ;  /* 0x000000cdf50d7221 */ /* 0x040fe40000010100 */
[----:B------:R-:W-:-:S02]  /*38b0*/  FADD.FTZ R17, -R245, R202 ;  /* 0x000000caf5117221 */ /* 0x000fc40000010100 */
[----:B------:R-:W-:Y:S02]  /*38c0*/  FADD.FTZ R18, -R245, R201 ;  /* 0x000000c9f5127221 */ /* 0x000fe40000010100 */
[----:B------:R-:W-:Y:S02]  /*38d0*/  FFMA.FTZ R5, R101, R16, R53 ;  /* 0x0000001065057223 */ /* 0x000fe40000010035 */
[C---:B------:R-:W-:Y:S02]  /*38e0*/  FMUL.FTZ R12, R244.reuse, R12 ;  /* 0x0000000cf40c7220 */ /* 0x040fe40000410000 */
[C---:B------:R-:W-:Y:S02]  /*38f0*/  FMUL.FTZ R13, R244.reuse, R13 ;  /* 0x0000000df40d7220 */ /* 0x040fe40000410000 */
[C---:B------:R-:W-:Y:S02]  /*3900*/  FMUL.FTZ R17, R244.reuse, R17 ;  /* 0x00000011f4117220 */ /* 0x040fe40000410000 */
[----:B------:R-:W-:Y:S01]  /*3910*/  FMUL.FTZ R18, R244, R18 ;  /* 0x00000012f4127220 */ /* 0x000fe20000410000 */
[----:B------:R-:W-:Y:S01]  /*3920*/  F2FP.BF16.PACK_AB R6, R5, R6 ;  /* 0x000000060506723e */ /* 0x000fe200000010ff */
[----:B------:R-:W-:Y:S01]  /*3930*/  FFMA.FTZ R4, R96, R11, R48 ;  /* 0x0000000b60047223 */ /* 0x000fe20000010030 */
[----:B------:R-:W-:Y:S01]  /*3940*/  IADD3 R11, R9, 0x40, RZ ;  /* 0x00000040090b7810 */ /* 0x000fe20007ffe0ff */
[----:B------:R-:W-:-:S02]  /*3950*/  FFMA.FTZ R3, R97, R12, R49 ;  /* 0x0000000c61037223 */ /* 0x000fc40000010031 */
[----:B------:R-:W-:Y:S01]  /*3960*/  FFMA.FTZ R5, R98, R13, R50 ;  /* 0x0000000d62057223 */ /* 0x000fe20000010032 */
[----:B------:R-:W-:Y:S01]  /*3970*/  IADD3 R13, R9, 0x60, RZ ;  /* 0x00000060090d7810 */ /* 0x000fe20007ffe0ff */
[----:B------:R-:W-:Y:S02]  /*3980*/  FFMA.FTZ R7, R102, R17, R54 ;  /* 0x0000001166077223 */ /* 0x000fe40000010036 */
[----:B------:R-:W-:Y:S01]  /*3990*/  FFMA.FTZ R18, R103, R18, R55 ;  /* 0x0000001267127223 */ /* 0x000fe20000010037 */
[----:B------:R-:W-:Y:S01]  /*39a0*/  F2FP.BF16.PACK_AB R4, R3, R4 ;  /* 0x000000040304723e */ /* 0x000fe200000010ff */
[C---:B------:R-:W-:Y:S02]  /*39b0*/  FADD.FTZ R19, -R245.reuse, R208 ;  /* 0x000000d0f5137221 */ /* 0x040fe40000010100 */
[C---:B------:R-:W-:Y:S02]  /*39c0*/  FADD.FTZ R195, -R245.reuse, R213 ;  /* 0x000000d5f5c37221 */ /* 0x040fe40000010100 */
[----:B------:R-:W-:-:S02]  /*39d0*/  FADD.FTZ R196, -R245, R212 ;  /* 0x000000d4f5c47221 */ /* 0x000fc40000010100 */
[----:B------:R-:W-:Y:S01]  /*39e0*/  FADD.FTZ R199, -R245, R216 ;  /* 0x000000d8f5c77221 */ /* 0x000fe20000010100 */
[----:B------:R-:W-:Y:S01]  /*39f0*/  F2FP.BF16.PACK_AB R7, R18, R7 ;  /* 0x000000071207723e */ /* 0x000fe200000010ff */
[----:B------:R-:W-:Y:S01]  /*3a00*/  IMAD.WIDE.U32 R2, R11, R246, c[0x0][0x208] ;  /* 0x000082000b027625 */ /* 0x000fe200078e00f6 */
[----:B------:R-:W-:-:S03]  /*3a10*/  F2FP.BF16.PACK_AB R5, R14, R5 ;  /* 0x000000050e05723e */ /* 0x000fc600000010ff */
[----:B------:R-:W-:Y:S01]  /*3a20*/  IMAD.WIDE.U32 R12, R13, R246, c[0x0][0x208] ;  /* 0x000082000d0c7625 */ /* 0x000fe200078e00f6 */
[----:B------:R-:W-:Y:S03]  /*3a30*/  STG.E.128 [R2.64], R188 ;  /* 0x000000bc02007986 */ /* 0x000fe6000c101d04 */
[C---:B------:R-:W-:Y:S02]  /*3a40*/  FMUL.FTZ R0, R244.reuse, R19 ;  /* 0x00000013f4007220 */ /* 0x040fe40000410000 */
[C---:B------:R-:W-:Y:S02]  /*3a50*/  FMUL.FTZ R15, R244.reuse, R195 ;  /* 0x000000c3f40f7220 */ /* 0x040fe40000410000 */
[C---:B------:R-:W-:Y:S02]  /*3a60*/  FMUL.FTZ R16, R244.reuse, R196 ;  /* 0x000000c4f4107220 */ /* 0x040fe40000410000 */
[----:B------:R-:W-:Y:S01]  /*3a70*/  FMUL.FTZ R19, R244, R199 ;  /* 0x000000c7f4137220 */ /* 0x000fe20000410000 */
[----:B------:R0:W-:Y:S01]  /*3a80*/  STG.E.128 [R12.64], R4 ;  /* 0x000000040c007986 */ /* 0x0001e2000c101d04 */
[----:B------:R-:W-:-:S02]  /*3a90*/  FADD.FTZ R208, -R245, R224 ;  /* 0x000000e0f5d07221 */ /* 0x000fc40000010100 */
[C---:B------:R-:W-:Y:S02]  /*3aa0*/  FMUL.FTZ R17, R244.reuse, R197 ;  /* 0x000000c5f4117220 */ /* 0x040fe40000410000 */
[C---:B------:R-:W-:Y:S02]  /*3ab0*/  FMUL.FTZ R18, R244.reuse, R198 ;  /* 0x000000c6f4127220 */ /* 0x040fe40000410000 */
[C---:B------:R-:W-:Y:S02]  /*3ac0*/  FADD.FTZ R202, -R245.reuse, R217 ;  /* 0x000000d9f5ca7221 */ /* 0x040fe40000010100 */
[----:B------:R-:W-:Y:S02]  /*3ad0*/  FADD.FTZ R203, -R245, R221 ;  /* 0x000000ddf5cb7221 */ /* 0x000fe40000010100 */
[C---:B------:R-:W-:Y:S02]  /*3ae0*/  FMUL.FTZ R11, R244.reuse, R193 ;  /* 0x000000c1f40b7220 */ /* 0x040fe40000410000 */
[----:B------:R-:W-:-:S02]  /*3af0*/  FMUL.FTZ R14, R244, R194 ;  /* 0x000000c2f40e7220 */ /* 0x000fc40000410000 */
[C---:B------:R-:W-:Y:S02]  /*3b00*/  FADD.FTZ R206, -R245.reuse, R218 ;  /* 0x000000daf5ce7221 */ /* 0x040fe40000010100 */
[C---:B------:R-:W-:Y:S02]  /*3b10*/  FADD.FTZ R212, -R245.reuse, R229 ;  /* 0x000000e5f5d47221 */ /* 0x040fe40000010100 */
[----:B------:R-:W-:Y:S02]  /*3b20*/  FADD.FTZ R213, -R245, R226 ;  /* 0x000000e2f5d57221 */ /* 0x000fe40000010100 */
[----:B------:R-:W-:Y:S02]  /*3b30*/  FFMA.FTZ R15, R108, R15, R60 ;  /* 0x0000000f6c0f7223 */ /* 0x000fe4000001003c */
[----:B------:R-:W-:Y:S02]  /*3b40*/  FFMA.FTZ R16, R109, R16, R61 ;  /* 0x000000106d107223 */ /* 0x000fe4000001003d */
[----:B0-----:R-:W-:-:S02]  /*3b50*/  FFMA.FTZ R12, R112, R19, R64 ;  /* 0x00000013700c7223 */ /* 0x001fc40000010040 */
[----:B------:R-:W-:Y:S02]  /*3b60*/  FFMA.FTZ R3, R113, R192, R65 ;  /* 0x000000c071037223 */ /* 0x000fe40000010041 */
[----:B------:R-:W-:Y:S02]  /*3b70*/  FADD.FTZ R201, -R245, R222 ;  /* 0x000000def5c97221 */ /* 0x000fe40000010100 */
[C---:B------:R-:W-:Y:S02]  /*3b80*/  FMUL.FTZ R197, R244.reuse, R208 ;  /* 0x000000d0f4c57220 */ /* 0x040fe40000410000 */
[----:B------:R-:W-:Y:S02]  /*3b90*/  FMUL.FTZ R198, R244, R209 ;  /* 0x000000d1f4c67220 */ /* 0x000fe40000410000 */
[----:B------:R-:W-:Y:S02]  /*3ba0*/  FFMA.FTZ R17, R110, R17, R62 ;  /* 0x000000116e117223 */ /* 0x000fe4000001003e */
[----:B------:R-:W-:-:S02]  /*3bb0*/  FFMA.FTZ R18, R111, R18, R63 ;  /* 0x000000126f127223 */ /* 0x000fc4000001003f */
[----:B------:R-:W-:Y:S02]  /*3bc0*/  FADD.FTZ R205, -R245, R219 ;  /* 0x000000dbf5cd7221 */ /* 0x000fe40000010100 */
[C---:B------:R-:W-:Y:S02]  /*3bd0*/  FMUL.FTZ R194, R244.reuse, R202 ;  /* 0x000000caf4c27220 */ /* 0x040fe40000410000 */
[C---:B------:R-:W-:Y:S02]  /*3be0*/  FMUL.FTZ R195, R244.reuse, R203 ;  /* 0x000000cbf4c37220 */ /* 0x040fe40000410000 */
[----:B------:R-:W-:Y:S02]  /*3bf0*/  FMUL.FTZ R196, R244, R204 ;  /* 0x000000ccf4c47220 */ /* 0x000fe40000410000 */
[----:B------:R-:W-:Y:S02]  /*3c00*/  FFMA.FTZ R0, R104, R0, R56 ;  /* 0x0000000068007223 */ /* 0x000fe40000010038 */
[----:B------:R-:W-:-:S02]  /*3c10*/  FFMA.FTZ R11, R106, R11, R58 ;  /* 0x0000000b6a0b7223 */ /* 0x000fc4000001003a */
[----:B------:R-:W-:Y:S01]  /*3c20*/  FFMA.FTZ R14, R107, R14, R59 ;  /* 0x0000000e6b0e7223 */ /* 0x000fe2000001003b */
[----:B------:R-:W-:Y:S01]  /*3c30*/  F2FP.BF16.PACK_AB R6, R16, R15 ;  /* 0x0000000f1006723e */ /* 0x000fe200000010ff */
[C---:B------:R-:W-:Y:S01]  /*3c40*/  FMUL.FTZ R203, R244.reuse, R206 ;  /* 0x000000cef4cb7220 */ /* 0x040fe20000410000 */
[----:B------:R-:W-:Y:S01]  /*3c50*/  F2FP.BF16.PACK_AB R12, R3, R12 ;  /* 0x0000000c030c723e */ /* 0x000fe200000010ff */
[C---:B------:R-:W-:Y:S02]  /*3c60*/  FMUL.FTZ R202, R244.reuse, R212 ;  /* 0x000000d4f4ca7220 */ /* 0x040fe40000410000 */
[C---:B------:R-:W-:Y:S02]  /*3c70*/  FMUL.FTZ R204, R244.reuse, R213 ;  /* 0x000000d5f4cc7220 */ /* 0x040fe40000410000 */
[----:B------:R-:W-:Y:S01]  /*3c80*/  FMUL.FTZ R206, R244, R214 ;  /* 0x000000d6f4ce7220 */ /* 0x000fe20000410000 */
[----:B------:R-:W-:Y:S01]  /*3c90*/  F2FP.BF16.PACK_AB R7, R18, R17 ;  /* 0x000000111207723e */ /* 0x000fe200000010ff */
[----:B------:R-:W-:-:S02]  /*3ca0*/  FMUL.FTZ R193, R244, R201 ;  /* 0x000000c9f4c17220 */ /* 0x000fc40000410000 */
[----:B------:R-:W-:Y:S02]  /*3cb0*/  FFMA.FTZ R16, R120, R197, R72 ;  /* 0x000000c578107223 */ /* 0x000fe40000010048 */
[----:B------:R-:W-:Y:S01]  /*3cc0*/  FFMA.FTZ R3, R121, R198, R73 ;  /* 0x000000c679037223 */ /* 0x000fe20000010049 */
[----:B------:R-:W-:Y:S01]  /*3cd0*/  F2FP.BF16.PACK_AB R5, R14, R11 ;  /* 0x0000000b0e05723e */ /* 0x000fe200000010ff */
[----:B------:R-:W-:Y:S01]  /*3ce0*/  FADD.FTZ R216, -R245, R239 ;  /* 0x000000eff5d87221 */ /* 0x000fe20000010100 */
[----:B------:R-:W-:Y:S01]  /*3cf0*/  F2FP.BF16.PACK_AB R4, R215, R0 ;  /* 0x00000000d704723e */ /* 0x000fe200000010ff */
[C---:B------:R-:W-:Y:S02]  /*3d00*/  FADD.FTZ R217, -R245.reuse, R233 ;  /* 0x000000e9f5d97221 */ /* 0x040fe40000010100 */
[C---:B------:R-:W-:Y:S02]  /*3d10*/  FADD.FTZ R218, -R245.reuse, R234 ;  /* 0x000000eaf5da7221 */ /* 0x040fe40000010100 */
[----:B------:R-:W-:-:S02]  /*3d20*/  FADD.FTZ R219, -R245, R235 ;  /* 0x000000ebf5db7221 */ /* 0x000fc40000010100 */
[C---:B------:R-:W-:Y:S02]  /*3d30*/  FADD.FTZ R221, -R245.reuse, R236 ;  /* 0x000000ecf5dd7221 */ /* 0x040fe40000010100 */
[----:B------:R-:W-:Y:S02]  /*3d40*/  FADD.FTZ R222, -R245, R237 ;  /* 0x000000edf5de7221 */ /* 0x000fe40000010100 */
[----:B------:R-:W-:Y:S02]  /*3d50*/  FMUL.FTZ R201, R244, R205 ;  /* 0x000000cdf4c97220 */ /* 0x000fe40000410000 */
[----:B------:R-:W-:Y:S02]  /*3d60*/  FFMA.FTZ R18, R124, R202, R76 ;  /* 0x000000ca7c127223 */ /* 0x000fe4000001004c */
[----:B------:R-:W-:Y:S02]  /*3d70*/  FFMA.FTZ R17, R125, R204, R77 ;  /* 0x000000cc7d117223 */ /* 0x000fe4000001004d */
[----:B------:R-:W-:-:S02]  /*3d80*/  FFMA.FTZ R14, R116, R195, R68 ;  /* 0x000000c3740e7223 */ /* 0x000fc40000010044 */
[----:B------:R-:W-:Y:S02]  /*3d90*/  FFMA.FTZ R11, R117, R196, R69 ;  /* 0x000000c4750b7223 */ /* 0x000fe40000010045 */
[----:B------:R-:W-:Y:S02]  /*3da0*/  FFMA.FTZ R19, R126, R206, R78 ;  /* 0x000000ce7e137223 */ /* 0x000fe4000001004e */
[----:B------:R-:W-:Y:S01]  /*3db0*/  FFMA.FTZ R0, R127, R211, R79 ;  /* 0x000000d37f007223 */ /* 0x000fe2000001004f */
[----:B------:R-:W-:Y:S01]  /*3dc0*/  F2FP.BF16.PACK_AB R16, R3, R16 ;  /* 0x000000100310723e */ /* 0x000fe200000010ff */
[----:B------:R-:W-:Y:S02]  /*3dd0*/  FMUL.FTZ R199, R244, R210 ;  /* 0x000000d2f4c77220 */ /* 0x000fe40000410000 */
[----:B------:R-:W-:Y:S02]  /*3de0*/  FFMA.FTZ R13, R114, R193, R66 ;  /* 0x000000c1720d7223 */ /* 0x000fe40000010042 */
[----:B------:R-:W-:Y:S01]  /*3df0*/  FFMA.FTZ R194, R115, R194, R67 ;  /* 0x000000c273c27223 */ /* 0x000fe20000010043 */
[C---:B------:R-:W-:Y:S01]  /*3e00*/  IADD3 R3, R9.reuse, 0x80, RZ ;  /* 0x0000008009037810 */ /* 0x040fe20007ffe0ff */
[C---:B------:R-:W-:Y:S01]  /*3e10*/  FMUL.FTZ R205, R244.reuse, R216 ;  /* 0x000000d8f4cd7220 */ /* 0x040fe20000410000 */
[----:B------:R-:W-:Y:S01]  /*3e20*/  IADD3 R193, R9, 0xc0, RZ ;  /* 0x000000c009c17810 */ /* 0x000fe20007ffe0ff */
[----:B------:R-:W-:-:S02]  /*3e30*/  FMUL.FTZ R208, R244, R217 ;  /* 0x000000d9f4d07220 */ /* 0x000fc40000410000 */
[C---:B------:R-:W-:Y:S02]  /*3e40*/  FMUL.FTZ R209, R244.reuse, R218 ;  /* 0x000000daf4d17220 */ /* 0x040fe40000410000 */
[C---:B------:R-:W-:Y:S02]  /*3e50*/  FMUL.FTZ R210, R244.reuse, R219 ;  /* 0x000000dbf4d27220 */ /* 0x040fe40000410000 */
[C---:B------:R-:W-:Y:S02]  /*3e60*/  FMUL.FTZ R212, R244.reuse, R220 ;  /* 0x000000dcf4d47220 */ /* 0x040fe40000410000 */
[C---:B------:R-:W-:Y:S02]  /*3e70*/  FMUL.FTZ R213, R244.reuse, R221 ;  /* 0x000000ddf4d57220 */ /* 0x040fe40000410000 */
[----:B------:R-:W-:Y:S02]  /*3e80*/  FMUL.FTZ R214, R244, R222 ;  /* 0x000000def4d67220 */ /* 0x000fe40000410000 */
[----:B------:R-:W-:-:S02]  /*3e90*/  FFMA.FTZ R201, R118, R201, R70 ;  /* 0x000000c976c97223 */ /* 0x000fc40000010046 */
        /* <DEDUP_REMOVED lines=12> */
[----:B------:R-:W-:Y:S01]  /*3f60*/  FFMA.FTZ R11, R133, R212, R85 ;  /* 0x000000d4850b7223 */ /* 0x000fe20000010055 */
[----:B------:R-:W-:Y:S01]  /*3f70*/  LEA R194, P0, R232, c[0x0][0x208], 0x4 ;  /* 0x00008200e8c27a11 */ /* 0x000fe200078020ff */
[----:B------:R-:W-:-:S02]  /*3f80*/  FFMA.FTZ R0, R131, R209, R83 ;  /* 0x000000d183007223 */ /* 0x000fc40000010053 */
[----:B------:R-:W-:Y:S02]  /*3f90*/  FFMA.FTZ R188, R128, R207, R80 ;  /* 0x000000cf80bc7223 */ /* 0x000fe40000010050 */
[----:B------:R-:W-:Y:S02]  /*3fa0*/  FFMA.FTZ R205, R129, R205, R81 ;  /* 0x000000cd81cd7223 */ /* 0x000fe40000010051 */
[----:B------:R-:W-:Y:S01]  /*3fb0*/  IMAD.WIDE.U32 R2, R3, R246, c[0x0][0x208] ;  /* 0x0000820003027625 */ /* 0x000fe200078e00f6 */
[----:B------:R-:W-:-:S03]  /*3fc0*/  F2FP.BF16.PACK_AB R17, R200, R17 ;  /* 0x00000011c811723e */ /* 0x000fc600000010ff */
[----:B------:R-:W-:Y:S01]  /*3fd0*/  IMAD.WIDE.U32 R8, R9, R246, c[0x0][0x208] ;  /* 0x0000820009087625 */ /* 0x000fe200078e00f6 */
[----:B------:R-:W-:Y:S02]  /*3fe0*/  F2FP.BF16.PACK_AB R191, R214, R191 ;  /* 0x000000bfd6bf723e */ /* 0x000fe400000010ff */
[----:B------:R-:W-:Y:S01]  /*3ff0*/  F2FP.BF16.PACK_AB R190, R11, R190 ;  /* 0x000000be0bbe723e */ /* 0x000fe200000010ff */
[----:B------:R-:W-:Y:S01]  /*4000*/  IMAD.WIDE.U32 R192, R193, R246, c[0x0][0x208] ;  /* 0x00008200c1c07625 */ /* 0x000fe200078e00f6 */
[----:B------:R-:W-:Y:S02]  /*4010*/  F2FP.BF16.PACK_AB R189, R0, R189 ;  /* 0x000000bd00bd723e */ /* 0x000fe400000010ff */
[----:B------:R-:W-:Y:S02]  /*4020*/  LEA.HI.X R195, R232, c[0x0][0x20c], RZ, 0x4, P0 ;  /* 0x00008300e8c37a11 */ /* 0x000fe400000f24ff */
[----:B------:R-:W-:Y:S01]  /*4030*/  F2FP.BF16.PACK_AB R188, R205, R188 ;  /* 0x000000bccdbc723e */ /* 0x000fe200000010ff */
[----:B------:R0:W-:Y:S04]  /*4040*/  STG.E.128 [R2.64], R4 ;  /* 0x0000000402007986 */ /* 0x0001e8000c101d04 */
[----:B------:R0:W-:Y:S04]  /*4050*/  STG.E.128 [R8.64], R12 ;  /* 0x0000000c08007986 */ /* 0x0001e8000c101d04 */
[----:B------:R0:W-:Y:S04]  /*4060*/  STG.E.128 [R192.64], R16 ;  /* 0x00000010c0007986 */ /* 0x0001e8000c101d04 */
[----:B------:R0:W-:Y:S01]  /*4070*/  STG.E.128 [R194.64], R188 ;  /* 0x000000bcc2007986 */ /* 0x0001e2000c101d04 */
[----:B------:R-:W-:-:S13]  /*4080*/  ISETP.GE.AND P0, PT, R10, c[0x0][0x164], PT ;  /* 0x000059000a007a0c */ /* 0x000fda0003f06270 */
[----:B0-----:R-:W-:Y:S01]  /*4090*/  @P0 CALL.REL.NOINC `(.L_x_13099) ;  /* 0x0000001000000944 */ /* 0x001fe20003c00000 */
[----:B------:R-:W-:Y:S05]  /*40a0*/  BRA `(.L_x_13100) ;  /* 0xffffc64000007947 */ /* 0x000fea000383ffff */
.L_x_13099:
[----:B------:R-:W-:Y:S05]  /*40b0*/  EXIT ;  /* 0x000000000000794d */ /* 0x000fea0003800000 */
.L_x_13097:
[----:B------:R-:W-:Y:S02]  /*40c0*/  MOV R190, 0x1 ;  /* 0x0000000100be7802 */ /* 0x000fe40000000f00 */
[----:B------:R-:W-:Y:S02]  /*40d0*/  MOV R244, 0x1f ;  /* 0x0000001f00f47802 */ /* 0x000fe40000000f00 */
[----:B------:R-:W-:Y:S02]  /*40e0*/  MOV R189, 0xffffffff ;  /* 0xffffffff00bd7802 */ /* 0x000fe40000000f00 */
[----:B------:R-:W-:Y:S02]  /*40f0*/  MOV R188, 0x4110 ;  /* 0x0000411000bc7802 */ /* 0x000fe40000000f00 */
[----:B------:R-:W-:Y:S05]  /*4100*/  CALL.REL.NOINC `($__internal_37_$__cuda_sm70_shflsync_bfly_p) ;  /* 0x00000b8000007944 */ /* 0x000fea0003c00000 */
[----:B-1----:R-:W-:Y:S05]  /*4110*/  BRA `(.L_x_13101) ;  /* 0xffffe4d000007947 */ /* 0x002fea000383ffff */
.L_x_13098:
[----:B------:R-:W-:Y:S01]  /*4120*/  HFMA2.MMA R190, -RZ, RZ, 0, 1.1920928955078125e-07 ;  /* 0x00000002ffbe7435 */ /* 0x000fe200000001ff */
[----:B------:R-:W-:Y:S02]  /*4130*/  MOV R244, 0x1f ;  /* 0x0000001f00f47802 */ /* 0x000fe40000000f00 */
[----:B------:R-:W-:Y:S02]  /*4140*/  MOV R189, 0xffffffff ;  /* 0xffffffff00bd7802 */ /* 0x000fe40000000f00 */
[----:B------:R-:W-:-:S02]  /*4150*/  MOV R188, 0x4170 ;  /* 0x0000417000bc7802 */ /* 0x000fc40000000f00 */
[----:B------:R-:W-:Y:S05]  /*4160*/  CALL.REL.NOINC `($__internal_37_$__cuda_sm70_shflsync_bfly_p) ;  /* 0x00000b2000007944 */ /* 0x000fea0003c00000 */
[----:B-1----:R-:W-:Y:S01]  /*4170*/  FADD.FTZ R191, R191, R190 ;  /* 0x000000bebfbf7221 */ /* 0x002fe20000010000 */
[----:B------:R-:W-:Y:S01]  /*4180*/  HFMA2.MMA R190, -RZ, RZ, 0, 2.384185791015625e-07 ;  /* 0x00000004ffbe7435 */ /* 0x000fe200000001ff */
[----:B------:R-:W-:-:S02]  /*4190*/  MOV R244, 0x1f ;  /* 0x0000001f00f47802 */ /* 0x000fc40000000f00 */
[----:B------:R-:W-:Y:S02]  /*41a0*/  MOV R189, 0xffffffff ;  /* 0xffffffff00bd7802 */ /* 0x000fe40000000f00 */
[----:B------:R-:W-:Y:S02]  /*41b0*/  MOV R188, 0x41d0 ;  /* 0x000041d000bc7802 */ /* 0x000fe40000000f00 */
[----:B------:R-:W-:Y:S05]  /*41c0*/  CALL.REL.NOINC `($__internal_37_$__cuda_sm70_shflsync_bfly_p) ;  /* 0x00000ac000007944 */ /* 0x000fea0003c00000 */
[----:B-1----:R-:W-:Y:S01]  /*41d0*/  FADD.FTZ R191, R191, R190 ;  /* 0x000000bebfbf7221 */ /* 0x002fe20000010000 */
[----:B------:R-:W-:Y:S01]  /*41e0*/  HFMA2.MMA R190, -RZ, RZ, 0, 4.76837158203125e-07 ;  /* 0x00000008ffbe7435 */ /* 0x000fe200000001ff */
[----:B------:R-:W-:Y:S02]  /*41f0*/  MOV R244, 0x1f ;  /* 0x0000001f00f47802 */ /* 0x000fe40000000f00 */
[----:B------:R-:W-:Y:S02]  /*4200*/  MOV R189, 0xffffffff ;  /* 0xffffffff00bd7802 */ /* 0x000fe40000000f00 */
[----:B------:R-:W-:Y:S02]  /*4210*/  MOV R188, 0x4230 ;  /* 0x0000423000bc7802 */ /* 0x000fe40000000f00 */
[----:B------:R-:W-:Y:S05]  /*4220*/  CALL.REL.NOINC `($__internal_37_$__cuda_sm70_shflsync_bfly_p) ;  /* 0x00000a6000007944 */ /* 0x000fea0003c00000 */
[----:B-1----:R-:W-:Y:S01]  /*4230*/  FADD.FTZ R191, R191, R190 ;  /* 0x000000bebfbf7221 */ /* 0x002fe20000010000 */
[----:B------:R-:W-:Y:S01]  /*4240*/  HFMA2.MMA R190, -RZ, RZ, 0, 9.5367431640625e-07 ;  /* 0x00000010ffbe7435 */ /* 0x000fe200000001ff */
[----:B------:R-:W-:-:S02]  /*4250*/  MOV R244, 0x1f ;  /* 0x0000001f00f47802 */ /* 0x000fc40000000f00 */
[----:B------:R-:W-:Y:S02]  /*4260*/  MOV R189, 0xffffffff ;  /* 0xffffffff00bd7802 */ /* 0x000fe40000000f00 */
[----:B------:R-:W-:Y:S02]  /*4270*/  MOV R188, 0x4290 ;  /* 0x0000429000bc7802 */ /* 0x000fe40000000f00 */
[----:B------:R-:W-:Y:S05]  /*4280*/  CALL.REL.NOINC `($__internal_37_$__cuda_sm70_shflsync_bfly_p) ;  /* 0x00000a0000007944 */ /* 0x000fea0003c00000 */
[----:B-1----:R-:W-:Y:S01]  /*4290*/  FADD.FTZ R190, R191, R190 ;  /* 0x000000bebfbe7221 */ /* 0x002fe20000010000 */
[----:B------:R-:W-:-:S03]  /*42a0*/  MOV R244, 0x1f ;  /* 0x0000001f00f47802 */ /* 0x000fc60000000f00 */
[----:B------:R-:W-:Y:S01]  /*42b0*/  FMUL.FTZ R246, R190, c[0x0][0x1e0] ;  /* 0x00007800bef67a20 */ /* 0x000fe20000410000 */
[----:B------:R-:W-:-:S03]  /*42c0*/  HFMA2.MMA R190, -RZ, RZ, 0, 5.9604644775390625e-08 ;  /* 0x00000001ffbe7435 */ /* 0x000fc600000001ff */
[C---:B------:R-:W-:Y:S02]  /*42d0*/  FADD.FTZ R188, -R246.reuse, R196 ;  /* 0x000000c4f6bc7221 */ /* 0x040fe40000010100 */
[----:B------:R-:W-:Y:S02]  /*42e0*/  FADD.FTZ R189, -R246, R195 ;  /* 0x000000c3f6bd7221 */ /* 0x000fe40000010100 */
[----:B------:R-:W-:Y:S02]  /*42f0*/  FFMA.FTZ R188, R188, R188, RZ ;  /* 0x000000bcbcbc7223 */ /* 0x000fe400000100ff */
[C---:B------:R-:W-:Y:S02]  /*4300*/  FADD.FTZ R191, -R246.reuse, R237 ;  /* 0x000000edf6bf7221 */ /* 0x040fe40000010100 */
        /* <DEDUP_REMOVED lines=122> */
[----:B------:R-:W-:Y:S01]  /*4ab0*/  FFMA.FTZ R188, R189, R189, R188 ;  /* 0x000000bdbdbc7223 */ /* 0x000fe200000100bc */
[----:B------:R-:W-:-:S03]  /*4ac0*/  MOV R189, 0xffffffff ;  /* 0xffffffff00bd7802 */ /* 0x000fc60000000f00 */
[----:B------:R-:W-:Y:S01]  /*4ad0*/  FFMA.FTZ R191, R191, R191, R188 ;  /* 0x000000bfbfbf7223 */ /* 0x000fe200000100bc */
[----:B------:R-:W-:Y:S02]  /*4ae0*/  MOV R188, 0x4b00 ;  /* 0x00004b0000bc7802 */ /* 0x000fe40000000f00 */
[----:B------:R-:W-:Y:S05]  /*4af0*/  CALL.REL.NOINC `($__internal_37_$__cuda_sm70_shflsync_bfly_p) ;  /* 0x0000019000007944 */ /* 0x000fea0003c00000 */
[----:B-1----:R-:W-:Y:S01]  /*4b00*/  FADD.FTZ R191, R191, R190 ;  /* 0x000000bebfbf7221 */ /* 0x002fe20000010000 */
[----:B------:R-:W-:Y:S01]  /*4b10*/  HFMA2.MMA R190, -RZ, RZ, 0, 1.1920928955078125e-07 ;  /* 0x00000002ffbe7435 */ /* 0x000fe200000001ff */
[----:B------:R-:W-:Y:S02]  /*4b20*/  MOV R244, 0x1f ;  /* 0x0000001f00f47802 */ /* 0x000fe40000000f00 */
[----:B------:R-:W-:Y:S02]  /*4b30*/  MOV R189, 0xffffffff ;  /* 0xffffffff00bd7802 */ /* 0x000fe40000000f00 */
[----:B------:R-:W-:Y:S02]  /*4b40*/  MOV R188, 0x4b60 ;  /* 0x00004b6000bc7802 */ /* 0x000fe40000000f00 */
[----:B------:R-:W-:Y:S05]  /*4b50*/  CALL.REL.NOINC `($__internal_37_$__cuda_sm70_shflsync_bfly_p) ;  /* 0x0000013000007944 */ /* 0x000fea0003c00000 */
[----:B-1----:R-:W-:Y:S01]  /*4b60*/  FADD.FTZ R191, R191, R190 ;  /* 0x000000bebfbf7221 */ /* 0x002fe20000010000 */
[----:B------:R-:W-:Y:S01]  /*4b70*/  HFMA2.MMA R190, -RZ, RZ, 0, 2.384185791015625e-07 ;  /* 0x00000004ffbe7435 */ /* 0x000fe200000001ff */
[----:B------:R-:W-:Y:S02]  /*4b80*/  MOV R244, 0x1f ;  /* 0x0000001f00f47802 */ /* 0x000fe40000000f00 */
[----:B------:R-:W-:-:S02]  /*4b90*/  MOV R189, 0xffffffff ;  /* 0xffffffff00bd7802 */ /* 0x000fc40000000f00 */
        /* <DEDUP_REMOVED lines=10> */
[----:B------:R-:W-:Y:S02]  /*4c40*/  MOV R244, 0x1f ;  /* 0x0000001f00f47802 */ /* 0x000fe40000000f00 */
[----:B------:R-:W-:-:S02]  /*4c50*/  MOV R189, 0xffffffff ;  /* 0xffffffff00bd7802 */ /* 0x000fc40000000f00 */
[----:B------:R-:W-:Y:S02]  /*4c60*/  MOV R188, 0x4c80 ;  /* 0x00004c8000bc7802 */ /* 0x000fe40000000f00 */
[----:B------:R-:W-:Y:S05]  /*4c70*/  CALL.REL.NOINC `($__internal_37_$__cuda_sm70_shflsync_bfly_p) ;  /* 0x0000001000007944 */ /* 0x000fea0003c00000 */
[----:B-1----:R-:W-:Y:S05]  /*4c80*/  BRA `(.L_x_13102) ;  /* 0xffffe2a000007947 */ /* 0x002fea000383ffff */
        .weak           $__internal_37_$__cuda_sm70_shflsync_bfly_p
        .type           $__internal_37_$__cuda_sm70_shflsync_bfly_p,@function
        .size           $__internal_37_$__cuda_sm70_shflsync_bfly_p,(.L_x_57077 - $__internal_37_$__cuda_sm70_shflsync_bfly_p)
$__internal_37_$__cuda_sm70_shflsync_bfly_p:
[----:B------:R-:W-:Y:S04]  /*4c90*/  WARPSYNC R189 ;  /* 0x000000bd00007348 */ /* 0x000fe80003800000 */
[----:B------:R0:W1:Y:S02]  /*4ca0*/  SHFL.BFLY PT, R190, R191, R190, R244 ;  /* 0x0c0000bebfbe7389 */ /* 0x00006400000e00f4 */
[----:B0-----:R-:W-:-:S06]  /*4cb0*/  HFMA2.MMA R189, -RZ, RZ, 0, 0 ;  /* 0x00000000ffbd7435 */ /* 0x001fcc00000001ff */
[----:B------:R-:W-:Y:S05]  /*4cc0*/  RET.REL.NODEC R188 `(_ZN10layer_norm13ln_fwd_kernelINS_13Kernel_traitsIf13__nv_bfloat16S2_S2_fjLj2048ELj1ELj4ELj1ELj16ENS_18Kernel_traits_baseILj2048EfS2_S2_S2_fjLj128EEEEELb0ELb1ELb0ELb1EEEvNS_9FwdParamsE) ;  /* 0xffffb330bc007950 */ /* 0x000fea0003c3ffff */
.L_x_13103:
        /* <DEDUP_REMOVED lines=11> */
.L_x_57077:


//--------------------- .text._ZN10layer_norm13ln_fwd_kernelINS_13Kernel_traitsIf13__nv_bfloat16S2_S2_fjLj2048ELj1ELj4ELj1ELj16ENS_18Kernel_traits_baseILj2048EfS2_S2_S2_fjLj128EEEEELb0ELb1ELb1ELb0EEEvNS_9FwdParamsE --------------------------
	.section	.text._ZN10layer_norm13ln_fwd_kernelINS_13Kernel_traitsIf13__nv_bfloat16S2_S2_fjLj2048ELj1ELj4ELj1ELj16ENS_18Kernel_traits_baseILj2048EfS2_S2_S2_fjLj128EEEEELb0ELb1ELb1ELb0EEEvNS_9FwdParamsE,"ax",@progbits
	.sectioninfo	@"SHI_REGISTERS=255"
	.align	128
        .global         _ZN10layer_norm13ln_fwd_kernelINS_13Kernel_traitsIf13__nv_bfloat16S2_S2_fjLj2048ELj1ELj4ELj1ELj16ENS_18Kernel_traits_baseILj2048EfS2_S2_S2_fjLj128EEEEELb0ELb1ELb1ELb0EEEvNS_9FwdParamsE
        .type           _ZN10layer_norm13ln_fwd_kernelINS_13Kernel_traitsIf13__nv_bfloat16S2_S2_fjLj2048ELj1ELj4ELj1ELj16ENS_18Kernel_traits_baseILj2048EfS2_S2_S2_fjLj128EEEEELb0ELb1ELb1ELb0EEEvNS_9FwdParamsE,@function
        .size           _ZN10layer_norm13ln_fwd_kernelINS_13Kernel_traitsIf13__nv_bfloat16S2_S2_fjLj2048ELj1ELj4ELj1ELj16ENS_18Kernel_traits_baseILj2048EfS2_S2_S2_fjLj128EEEEELb0ELb1ELb1ELb0EEEvNS_9FwdParamsE,(.L_x_57078 - _ZN10layer_norm13ln_fwd_kernelINS_13Kernel_traitsIf13__nv_bfloat16S2_S2_fjLj2048ELj1ELj4ELj1ELj16ENS_18Kernel_traits_baseILj2048EfS2_S2_S2_fjLj128EEEEELb0ELb1ELb1ELb0EEEvNS_9FwdParamsE)
        .other          _ZN10layer_norm13ln_fwd_kernelINS_13Kernel_traitsIf13__nv_bfloat16S2_S2_fjLj2048ELj1ELj4ELj1ELj16ENS_18Kernel_traits_baseILj2048EfS2_S2_S2_fjLj128EEEEELb0ELb1ELb1ELb0EEEvNS_9FwdParamsE,@"STO_CUDA_ENTRY STV_DEFAULT"
_ZN10layer_norm13ln_fwd_kernelINS_13Kernel_traitsIf13__nv_bfloat16S2_S2_fjLj2048ELj1ELj4ELj1ELj16ENS_18Kernel_traits_baseILj2048EfS2_S2_S2_fjLj128EEEEELb0ELb1ELb1ELb0EEEvNS_9FwdParamsE:
.text._ZN10layer_norm13ln_fwd_kernelINS_13Kernel_traitsIf13__nv_bfloat16S2_S2_fjLj2048ELj1ELj4ELj1ELj16ENS_18Kernel_traits_baseILj2048EfS2_S2_S2_fjLj128EEEEELb0ELb1ELb1ELb0EEEvNS_9FwdParamsE:
        /* <DEDUP_REMOVED lines=34> */
[----:B------:R0:W2:Y:S01]  /*0220*/  LDG.E.128 R20, [R4.64] ;  /* 0x0000000404147981 */ /* 0x0000a2000c1e1d00 */
[----:B------:R-:W-:-:S03]  /*0230*/  @P1 LEA R6, P2, R3, c[0x0][0x218], 0x5 ;  /* 0x0000860003061a11 */ /* 0x000fc600078428ff */
[----:B------:R0:W3:Y:S01]  /*0240*/  LDG.E.128 R16, [R4.64+0x10] ;  /* 0x0000100404107981 */ /* 0x0000e2000c1e1d00 */
[C---:B------:R-:W-:Y:S02]  /*0250*/  @P1 LEA.HI.X R7, R3.reuse, c[0x0][0x21c], RZ, 0x5, P2 ;  /* 0x0000870003071a11 */ /* 0x040fe400010f2cff */
[----:B------:R-:W-:-:S03]  /*0260*/  LEA R8, P2, R3, c[0x0][0x1c8], 0x5 ;  /* 0x0000720003087a11 */ /* 0x000fc600078428ff */
[----:B------:R0:W5:Y:S01]  /*0270*/  @P1 LDG.E.128 R36, [R6.64] ;  /* 0x0000000406241981 */ /* 0x000162000c1e1d00 */
[----:B------:R-:W-:-:S03]  /*0280*/  LEA.HI.X R9, R3, c[0x0][0x1cc], RZ, 0x5, P2 ;  /* 0x0000730003097a11 */ /* 0x000fc600010f2cff */
[----:B------:R0:W5:Y:S04]  /*0290*/  @P1 LDG.E.128 R40, [R6.64+0x10] ;  /* 0x0000100406281981 */ /* 0x000168000c1e1d00 */
[----:B------:R-:W4:Y:S04]  /*02a0*/  LDG.E.128 R12, [R8.64+0x10] ;  /* 0x00001004080c7981 */ /* 0x000f28000c1e1d00 */
[----:B0-----:R-:W2:Y:S01]  /*02b0*/  LDG.E.128 R4, [R8.64] ;  /* 0x0000000408047981 */ /* 0x001ea2000c1e1d00 */
[----:B------:R-:W-:-:S03]  /*02c0*/  LOP3.LUT R3, R3, 0x20, RZ, 0xfc, !PT ;  /* 0x0000002003037812 */ /* 0x000fc600078efcff */
[----:B--2---:R0:W-:Y:S04]  /*02d0*/  STL.64 [R1+0x30], R4 ;  /* 0x0000300401007387 */ /* 0x0041e80000100a00 */
[----:B------:R0:W-:Y:S04]  /*02e0*/  STL.64 [R1+0x38], R6 ;  /* 0x0000380601007387 */ /* 0x0001e80000100a00 */
[----:B----4-:R0:W-:Y:S04]  /*02f0*/  STL.64 [R1+0x40], R12 ;  /* 0x0000400c01007387 */ /* 0x0101e80000100a00 */
[----:B------:R0:W-:Y:S04]  /*0300*/  STL.64 [R1+0x48], R14 ;  /* 0x0000480e01007387 */ /* 0x0001e80000100a00 */
[----:B---3--:R0:W-:Y:S04]  /*0310*/  STL.64 [R1+0x50], R16 ;  /* 0x0000501001007387 */ /* 0x0081e80000100a00 */
[----:B------:R0:W-:Y:S04]  /*0320*/  STL.64 [R1+0x58], R18 ;  /* 0x0000581201007387 */ /* 0x0001e80000100a00 */
[----:B------:R0:W-:Y:S04]  /*0330*/  STL.64 [R1+0x60], R20 ;  /* 0x0000601401007387 */ /* 0x0001e80000100a00 */
[----:B------:R0:W-:Y:S02]  /*0340*/  STL.64 [R1+0x68], R22 ;  /* 0x0000681601007387 */ /* 0x0001e40000100a00 */
.L_x_13105:
[----:B-1----:R-:W-:Y:S05]  /*0350*/  BSYNC B0 ;  /* 0x0000000000007941 */ /* 0x002fea0003800000 */
.L_x_13104:
[----:B------:R-:W-:Y:S01]  /*0360*/  BSSY B0, `(.L_x_13106) ;  /* 0x0000019000007945 */ /* 0x000fe20003800000 */
[----:B------:R-:W-:Y:S05]  /*0370*/  @!P6 BRA `(.L_x_13107) ;  /* 0x000001700000e947 */ /* 0x000fea0003800000 */
[----:B------:R-:W-:Y:S01]  /*0380*/  ISETP.NE.U32.AND P1, PT, RZ, c[0x0][0x218], PT ;  /* 0x00008600ff007a0c */ /* 0x000fe20003f25070 */
[----:B------:R-:W-:Y:S01]  /*0390*/  CS2R R46, SRZ ;  /* 0x00000000002e7805 */ /* 0x000fe2000001ff00 */
[----:B------:R-:W-:Y:S01]  /*03a0*/  CS2R R44, SRZ ;  /* 0x00000000002c7805 */ /* 0x000fe2000001ff00 */
[----:B------:R-:W-:Y:S01]  /*03b0*/  CS2R R50, SRZ ;  /* 0x0000000000327805 */ /* 0x000fe2000001ff00 */
[----:B------:R-:W-:Y:S01]  /*03c0*/  ISETP.NE.AND.EX P1, PT, RZ, c[0x0][0x21c], PT, P1 ;  /* 0x00008700ff007a0c */ /* 0x000fe20003f25310 */
[----:B------:R-:W-:Y:S01]  /*03d0*/  CS2R R48, SRZ ;  /* 0x0000000000307805 */ /* 0x000fe2000001ff00 */
[----:B------:R-:W-:-:S05]  /*03e0*/  MOV R8, 0x20 ;  /* 0x0000002000087802 */ /* 0x000fca0000000f00 */
[----:B------:R-:W-:-:S05]  /*03f0*/  IMAD.WIDE.U32 R8, R3, R8, c[0x0][0x1b0] ;  /* 0x00006c0003087625 */ /* 0x000fca00078e0008 */
[----:B------:R1:W5:Y:S01]  /*0400*/  LDG.E.128 R188, [R8.64] ;  /* 0x0000000408bc7981 */ /* 0x000362000c1e1d00 */
[----:B0-----:R-:W-:-:S03]  /*0410*/  @P1 LEA R4, P2, R3, c[0x0][0x218], 0x5 ;  /* 0x0000860003041a11 */ /* 0x001fc600078428ff */
[----:B------:R1:W5:Y:S01]  /*0420*/  LDG.E.128 R184, [R8.64+0x10] ;  /* 0x0000100408b87981 */ /* 0x000362000c1e1d00 */
[C---:B------:R-:W-:Y:S02]  /*0430*/  @P1 LEA.HI.X R5, R3.reuse, c[0x0][0x21c], RZ, 0x5, P2 ;  /* 0x0000870003051a11 */ /* 0x040fe400010f2cff */
[----:B------:R-:W-:-:S03]  /*0440*/  LEA R6, P2, R3, c[0x0][0x1c8], 0x5 ;  /* 0x0000720003067a11 */ /* 0x000fc600078428ff */
[----:B------:R0:W5:Y:S01]  /*0450*/  @P1 LDG.E.128 R44, [R4.64] ;  /* 0x00000004042c1981 */ /* 0x000162000c1e1d00 */
[----:B------:R-:W-:-:S03]  /*0460*/  LEA.HI.X R7, R3, c[0x0][0x1cc], RZ, 0x5, P2 ;  /* 0x0000730003077a11 */ /* 0x000fc600010f2cff */
[----:B------:R0:W5:Y:S04]  /*0470*/  @P1 LDG.E.128 R48, [R4.64+0x10] ;  /* 0x0000100404301981 */ /* 0x000168000c1e1d00 */
[----:B------:R0:W2:Y:S04]  /*0480*/  LDG.E.128 R12, [R6.64+0x10] ;  /* 0x00001004060c7981 */ /* 0x0000a8000c1e1d00 */
[----:B0-----:R-:W3:Y:S01]  /*0490*/  LDG.E.128 R4, [R6.64] ;  /* 0x0000000406047981 */ /* 0x001ee2000c1e1d00 */
[----:B------:R-:W-:-:S03]  /*04a0*/  IADD3 R3, R3, 0x20, RZ ;  /* 0x0000002003037810 */ /* 0x000fc60007ffe0ff */
[----:B---3--:R1:W-:Y:S04]  /*04b0*/  STL.64 [R1+0x10], R4 ;  /* 0x0000100401007387 */ /* 0x0083e80000100a00 */
[----:B------:R1:W-:Y:S04]  /*04c0*/  STL.64 [R1+0x18], R6 ;  /* 0x0000180601007387 */ /* 0x0003e80000100a00 */
[----:B--2---:R1:W-:Y:S04]  /*04d0*/  STL.64 [R1+0x20], R12 ;  /* 0x0000200c01007387 */ /* 0x0043e80000100a00 */
[----:B------:R1:W-:Y:S02]  /*04e0*/  STL.64 [R1+0x28], R14 ;  /* 0x0000280e01007387 */ /* 0x0003e40000100a00 */
.L_x_13107:
[----:B------:R-:W-:Y:S05]  /*04f0*/  BSYNC B0 ;  /* 0x0000000000007941 */ /* 0x000fea0003800000 */
.L_x_13106:
[----:B------:R-:W-:Y:S01]  /*0500*/  BSSY B0, `(.L_x_13108) ;  /* 0x0000017000007945 */ /* 0x000fe20003800000 */
[----:B------:R-:W-:Y:S05]  /*0510*/  @!P5 BRA `(.L_x_13109) ;  /* 0x000001500000d947 */ /* 0x000fea0003800000 */
[----:B------:R-:W-:Y:S01]  /*0520*/  ISETP.NE.U32.AND P1, PT, RZ, c[0x0][0x218], PT ;  /* 0x00008600ff007a0c */ /* 0x000fe20003f25070 */
[----:B-1----:R-:W-:Y:S01]  /*0530*/  HFMA2.MMA R8, -RZ, RZ, 0, 1.9073486328125e-06 ;  /* 0x00000020ff087435 */ /* 0x002fe200000001ff */
[----:B------:R-:W-:Y:S01]  /*0540*/  CS2R R54, SRZ ;  /* 0x0000000000367805 */ /* 0x000fe2000001ff00 */
[----:B------:R-:W-:Y:S01]  /*0550*/  CS2R R52, SRZ ;  /* 0x0000000000347805 */ /* 0x000fe2000001ff00 */
[----:B------:R-:W-:Y:S01]  /*0560*/  ISETP.NE.AND.EX P1, PT, RZ, c[0x0][0x21c], PT, P1 ;  /* 0x00008700ff007a0c */ /* 0x000fe20003f25310 */
[----:B------:R-:W-:Y:S01]  /*0570*/  CS2R R58, SRZ ;  /* 0x00000000003a7805 */ /* 0x000fe2000001ff00 */
[----:B------:R-:W-:-:S05]  /*0580*/  CS2R R56, SRZ ;  /* 0x0000000000387805 */ /* 0x000fca000001ff00 */
        /* <DEDUP_REMOVED lines=9> */
[----:B------:R-:W2:Y:S04]  /*0620*/  LDG.E.128 R12, [R6.64+0x10] ;  /* 0x00001004060c7981 */ /* 0x000ea8000c1e1d00 */
[----:B------:R1:W5:Y:S01]  /*0630*/  LDG.E.128 R248, [R6.64] ;  /* 0x0000000406f87981 */ /* 0x000362000c1e1d00 */
[----:B------:R-:W-:-:S03]  /*0640*/  IADD3 R3, R3, 0x20, RZ ;  /* 0x0000002003037810 */ /* 0x000fc60007ffe0ff */
[----:B--2---:R1:W-:Y:S04]  /*0650*/  STL.64 [R1], R12 ;  /* 0x0000000c01007387 */ /* 0x0043e80000100a00 */
[----:B------:R1:W-:Y:S02]  /*0660*/  STL.64 [R1+0x8], R14 ;  /* 0x0000080e01007387 */ /* 0x0003e40000100a00 */
.L_x_13109:
[----:B------:R-:W-:Y:S05]  /*0670*/  BSYNC B0 ;  /* 0x0000000000007941 */ /* 0x000fea0003800000 */
.L_x_13108:
[----:B------:R-:W-:Y:S01]  /*0680*/  BSSY B0, `(.L_x_13110) ;  /* 0x0000015000007945 */ /* 0x000fe20003800000 */
[----:B------:R-:W-:Y:S05]  /*0690*/  @!P4 BRA `(.L_x_13111) ;  /* 0x000001300000c947 */ /* 0x000fea0003800000 */
[----:B------:R-:W-:Y:S01]  /*06a0*/  ISETP.NE.U32.AND P1, PT, RZ, c[0x0][0x218], PT ;  /* 0x00008600ff007a0c */ /* 0x000fe20003f25070 */
[----:B------:R-:W-:Y:S01]  /*06b0*/  CS2R R70, SRZ ;  /* 0x0000000000467805 */ /* 0x000fe2000001ff00 */
[----:B-1----:R-:W-:Y:S01]  /*06c0*/  MOV R8, 0x20 ;  /* 0x0000002000087802 */ /* 0x002fe20000000f00 */
[----:B------:R-:W-:Y:S01]  /*06d0*/  CS2R R68, SRZ ;  /* 0x0000000000447805 */ /* 0x000fe2000001ff00 */
[----:B------:R-:W-:Y:S01]  /*06e0*/  ISETP.NE.AND.EX P1, PT, RZ, c[0x0][0x21c], PT, P1 ;  /* 0x00008700ff007a0c */ /* 0x000fe20003f25310 */
[----:B------:R-:W-:Y:S01]  /*06f0*/  CS2R R74, SRZ ;  /* 0x00000000004a7805 */ /* 0x000fe2000001ff00 */
[----:B------:R-:W-:Y:S01]  /*0700*/  CS2R R72, SRZ ;  /* 0x0000000000487805 */ /* 0x000fe2000001ff00 */
[----:B------:R-:W-:-:S05]  /*0710*/  IMAD.WIDE.U32 R8, R3, R8, c[0x0][0x1b0] ;  /* 0x00006c0003087625 */ /* 0x000fca00078e0008 */
[----:B------:R1:W5:Y:S04]  /*0720*/  LDG.E.128 R76, [R8.64] ;  /* 0x00000004084c7981 */ /* 0x000368000c1e1d00 */
[----:B------:R1:W5:Y:S01]  /*0730*/  LDG.E.128 R80, [R8.64+0x10] ;  /* 0x0000100408507981 */ /* 0x000362000c1e1d00 */
[----:B0-----:R-:W-:-:S04]  /*0740*/  @P1 LEA R4, P2, R3, c[0x0][0x218], 0x5 ;  /* 0x0000860003041a11 */ /* 0x001fc800078428ff */
[C---:B------:R-:W-:Y:S02]  /*0750*/  @P1 LEA.HI.X R5, R3.reuse, c[0x0][0x21c], RZ, 0x5, P2 ;  /* 0x0000870003051a11 */ /* 0x040fe400010f2cff */
[----:B------:R-:W-:-:S03]  /*0760*/  LEA R6, P2, R3, c[0x0][0x1c8], 0x5 ;  /* 0x0000720003067a11 */ /* 0x000fc600078428ff */
[----:B------:R1:W5:Y:S01]  /*0770*/  @P1 LDG.E.128 R68, [R4.64] ;  /* 0x0000000404441981 */ /* 0x000362000c1e1d00 */
[----:B------:R-:W-:-:S03]  /*0780*/  LEA.HI.X R7, R3, c[0x0][0x1cc], RZ, 0x5, P2 ;  /* 0x0000730003077a11 */ /* 0x000fc600010f2cff */
[----:B------:R1:W5:Y:S04]  /*0790*/  @P1 LDG.E.128 R72, [R4.64+0x10] ;  /* 0x0000100404481981 */ /* 0x000368000c1e1d00 */
[----:B------:R1:W5:Y:S04]  /*07a0*/  LDG.E.128 R244, [R6.64+0x10] ;  /* 0x0000100406f47981 */ /* 0x000368000c1e1d00 */
[----:B------:R1:W5:Y:S01]  /*07b0*/  LDG.E.128 R240, [R6.64] ;  /* 0x0000000406f07981 */ /* 0x000362000c1e1d00 */
[----:B------:R-:W-:-:S03]  /*07c0*/  IADD3 R3, R3, 0x20, RZ ;  /* 0x0000002003037810 */ /* 0x000fc60007ffe0ff */
.L_x_13111:
[----:B------:R-:W-:Y:S05]  /*07d0*/  BSYNC B0 ;  /* 0x0000000000007941 */ /* 0x000fea0003800000 */
.L_x_13110:
        /* <DEDUP_REMOVED lines=21> */
.L_x_13113:
[----:B------:R-:W-:Y:S05]  /*0930*/  BSYNC B0 ;  /* 0x0000000000007941 */ /* 0x000fea0003800000 */
.L_x_13112:
        /* <DEDUP_REMOVED lines=11> */
[----:B-1----:R-:W-:-:S11]  /*09f0*/  MOV R8, 0x20 ;  /* 0x0000002000087802 */ /* 0x002fd60000000f00 */
[----:B0-----:R-:W-:-:S04]  /*0a00*/  @P1 LEA R4, P2, R3, c[0x0][0x218], 0x5 ;  /* 0x0000860003041a11 */ /* 0x001fc800078428ff */
        /* <DEDUP_REMOVED lines=8> */
[----:B------:R0:W5:Y:S04]  /*0a90*/  LDG.E.128 R228, [R6.64+0x10] ;  /* 0x0000100406e47981 */ /* 0x000168000c1e1d00 */
[----:B------:R0:W5:Y:S01]  /*0aa0*/  LDG.E.128 R224, [R6.64] ;  /* 0x0000000406e07981 */ /* 0x000162000c1e1d00 */
[----:B------:R-:W-:-:S03]  /*0ab0*/  IADD3 R3, R3, 0x20, RZ ;  /* 0x0000002003037810 */ /* 0x000fc60007ffe0ff */
.L_x_13115:
[----:B------:R-:W-:Y:S05]  /*0ac0*/  BSYNC B0 ;  /* 0x0000000000007941 */ /* 0x000fea0003800000 */
.L_x_13114:
[----:B------:R-:W-:Y:S01]  /*0ad0*/  ISETP.GE.U32.AND P1, PT, R0, 0xe0, PT ;  /* 0x000000e00000780c */ /* 0x000fe20003f26070 */
[----:B------:R-:W-:Y:S01]  /*0ae0*/  BSSY B0, `(.L_x_13116) ;  /* 0x0000019000007945 */ /* 0x000fe20003800000 */
[----:B01----:R-:W-:-:S02]  /*0af0*/  SHF.R.U32.HI R4, RZ, 0x5, R10 ;  /* 0x00000005ff047819 */ /* 0x003fc4000001160a */
[----:B------:R-:W-:Y:S02]  /*0b00*/  LOP3.LUT R2, R2, 0xfffffffb, RZ, 0xc0, !PT ;  /* 0xfffffffb02027812 */ /* 0x000fe400078ec0ff */
[----:B------:R-:W-:-:S07]  /*0b10*/  LEA R10, R11, R4, 0x2 ;  /* 0x000000040b0a7211 */ /* 0x000fce00078e10ff */
[----:B------:R-:W-:Y:S01]  /*0b20*/  @P1 LOP3.LUT R2, R2, 0x4, RZ, 0xfc, !PT ;  /* 0x0000000402021812 */ /* 0x000fe200078efcff */
[----:B------:R-:W-:Y:S05]  /*0b30*/  @!P1 BRA `(.L_x_13117) ;  /* 0x0000013000009947 */ /* 0x000fea0003800000 */
[C---:B------:R-:W-:Y:S01]  /*0b40*/  LEA R6, P1, R3.reuse, c[0x0][0x1c8], 0x5 ;  /* 0x0000720003067a11 */ /* 0x040fe200078228ff */
[----:B------:R-:W-:Y:S01]  /*0b50*/  CS2R R118, SRZ ;  /* 0x0000000000767805 */ /* 0x000fe2000001ff00 */
[----:B------:R-:W-:Y:S01]  /*0b60*/  CS2R R116, SRZ ;  /* 0x0000000000747805 */ /* 0x000fe2000001ff00 */
[----:B------:R-:W-:Y:S01]  /*0b70*/  CS2R R122, SRZ ;  /* 0x00000000007a7805 */ /* 0x000fe2000001ff00 */
[----:B------:R-:W-:Y:S01]  /*0b80*/  LEA.HI.X R7, R3, c[0x0][0x1cc], RZ, 0x5, P1 ;  /* 0x0000730003077a11 */ /* 0x000fe200008f2cff */
[----:B------:R-:W-:Y:S01]  /*0b90*/  CS2R R120, SRZ ;  /* 0x0000000000787805 */ /* 0x000fe2000001ff00 */
[----:B------:R-:W-:Y:S01]  /*0ba0*/  ISETP.NE.U32.AND P1, PT, RZ, c[0x0][0x218], PT ;  /* 0x00008600ff007a0c */ /* 0x000fe20003f25070 */
[----:B------:R-:W-:Y:S02]  /*0bb0*/  HFMA2.MMA R8, -RZ, RZ, 0, 1.9073486328125e-06 ;  /* 0x00000020ff087435 */ /* 0x000fe400000001ff */
[----:B------:R0:W5:Y:S01]  /*0bc0*/  LDG.E.128 R220, [R6.64+0x10] ;  /* 0x0000100406dc7981 */ /* 0x000162000c1e1d00 */
[----:B------:R-:W-:-:S03]  /*0bd0*/  ISETP.NE.AND.EX P1, PT, RZ, c[0x0][0x21c], PT, P1 ;  /* 0x00008700ff007a0c */ /* 0x000fc60003f25310 */
[----:B------:R0:W5:Y:S04]  /*0be0*/  LDG.E.128 R216, [R6.64] ;  /* 0x0000000406d87981 */ /* 0x000168000c1e1d00 */
        /* <DEDUP_REMOVED lines=8> */
.L_x_13117:
[----:B------:R-:W-:Y:S05]  /*0c70*/  BSYNC B0 ;  /* 0x0000000000007941 */ /* 0x000fea0003800000 */
.L_x_13116:
[----:B------:R-:W-:Y:S01]  /*0c80*/  ISETP.GE.U32.AND P1, PT, R0, 0x100, PT ;  /* 0x000001000000780c */ /* 0x000fe20003f26070 */
[----:B------:R-:W-:Y:S01]  /*0c90*/  BSSY B0, `(.L_x_13118) ;  /* 0x0000016000007945 */ /* 0x000fe20003800000 */
[----:B------:R-:W-:-:S11]  /*0ca0*/  LOP3.LUT R2, R2, 0xfffffffd, RZ, 0xc0, !PT ;  /* 0xfffffffd02027812 */ /* 0x000fd600078ec0ff */
[----:B------:R-:W-:Y:S01]  /*0cb0*/  @P1 LOP3.LUT R2, R2, 0x2, RZ, 0xfc, !PT ;  /* 0x0000000202021812 */ /* 0x000fe200078efcff */
[----:B------:R-:W-:Y:S05]  /*0cc0*/  @!P1 BRA `(.L_x_13119) ;  /* 0x0000012000009947 */ /* 0x000fea0003800000 */
[C---:B0-----:R-:W-:Y:S01]  /*0cd0*/  LEA R8, P1, R3.reuse, c[0x0][0x1c8], 0x5 ;  /* 0x0000720003087a11 */ /* 0x041fe200078228ff */
[----:B------:R-:W-:Y:S01]  /*0ce0*/  CS2R R134, SRZ ;  /* 0x0000000000867805 */ /* 0x000fe2000001ff00 */
[----:B------:R-:W-:Y:S01]  /*0cf0*/  CS2R R132, SRZ ;  /* 0x0000000000847805 */ /* 0x000fe2000001ff00 */
[----:B------:R-:W-:Y:S01]  /*0d00*/  CS2R R138, SRZ ;  /* 0x00000000008a7805 */ /* 0x000fe2000001ff00 */
[----:B------:R-:W-:Y:S01]  /*0d10*/  LEA.HI.X R9, R3, c[0x0][0x1cc], RZ, 0x5, P1 ;  /* 0x0000730003097a11 */ /* 0x000fe200008f2cff */
[----:B------:R-:W-:Y:S01]  /*0d20*/  CS2R R136, SRZ ;  /* 0x0000000000887805 */ /* 0x000fe2000001ff00 */
[----:B------:R-:W-:Y:S02]  /*0d30*/  ISETP.NE.U32.AND P1, PT, RZ, c[0x0][0x218], PT ;  /* 0x00008600ff007a0c */ /* 0x000fe40003f25070 */
[----:B------:R-:W-:Y:S01]  /*0d40*/  MOV R4, 0x20 ;  /* 0x0000002000047802 */ /* 0x000fe20000000f00 */
[----:B------:R0:W5:Y:S01]  /*0d50*/  LDG.E.128 R204, [R8.64+0x10] ;  /* 0x0000100408cc7981 */ /* 0x000162000c1e1d00 */
[----:B------:R-:W-:-:S03]  /*0d60*/  ISETP.NE.AND.EX P1, PT, RZ, c[0x0][0x21c], PT, P1 ;  /* 0x00008700ff007a0c */ /* 0x000fc60003f25310 */
[C---:B------:R-:W-:Y:S01]  /*0d70*/  IMAD.WIDE.U32 R4, R3.reuse, R4, c[0x0][0x1b0] ;  /* 0x00006c0003047625 */ /* 0x040fe200078e0004 */
[----:B------:R0:W5:Y:S04]  /*0d80*/  LDG.E.128 R192, [R8.64] ;  /* 0x0000000408c07981 */ /* 0x000168000c1e1d00 */
[----:B------:R0:W5:Y:S04]  /*0d90*/  LDG.E.128 R212, [R4.64] ;  /* 0x0000000404d47981 */ /* 0x000168000c1e1d00 */
[----:B------:R0:W5:Y:S01]  /*0da0*/  LDG.E.128 R208, [R4.64+0x10] ;  /* 0x0000100404d07981 */ /* 0x000162000c1e1d00 */
[----:B------:R-:W-:-:S04]  /*0db0*/  @P1 LEA R6, P2, R3, c[0x0][0x218], 0x5 ;  /* 0x0000860003061a11 */ /* 0x000fc800078428ff */
[----:B------:R-:W-:-:S05]  /*0dc0*/  @P1 LEA.HI.X R7, R3, c[0x0][0x21c], RZ, 0x5, P2 ;  /* 0x0000870003071a11 */ /* 0x000fca00010f2cff */
[----:B------:R0:W5:Y:S04]  /*0dd0*/  @P1 LDG.E.128 R132, [R6.64] ;  /* 0x0000000406841981 */ /* 0x000168000c1e1d00 */
[----:B------:R0:W5:Y:S02]  /*0de0*/  @P1 LDG.E.128 R136, [R6.64+0x10] ;  /* 0x0000100406881981 */ /* 0x000164000c1e1d00 */
.L_x_13119:
[----:B------:R-:W-:Y:S05]  /*0df0*/  BSYNC B0 ;  /* 0x0000000000007941 */ /* 0x000fea0003800000 */
.L_x_13118:
[----:B------:R-:W-:-:S13]  /*0e00*/  ISETP.GE.AND P1, PT, R10, c[0x0][0x164], PT ;  /* 0x000059000a007a0c */ /* 0x000fda0003f26270 */
[----:B------:R-:W-:Y:S05]  /*0e10*/  @P1 EXIT ;  /* 0x000000000000194d */ /* 0x000fea0003800000 */
[----:B------:R-:W-:Y:S01]  /*0e20*/  MOV R3, R10 ;  /* 0x0000000a00037202 */ /* 0x000fe20000000f00 */
[----:B------:R-:W-:Y:S02]  /*0e30*/  ULDC.U8 UR6, c[0x0][0x1f0] ;  /* 0x00007c0000067ab9 */ /* 0x000fe40000000000 */
.L_x_13347:
[----:B------:R-:W-:-:S10]  /*0e40*/  HFMA2.MMA R151, -RZ, RZ, 0, 2.384185791015625e-07 ;  /* 0x00000004ff977435 */ /* 0x000fd400000001ff */
[----:B------:R-:W-:-:S05]  /*0e50*/  IMAD.WIDE R148, R3, R151, c[0x0][0x1d0] ;  /* 0x0000740003947625 */ /* 0x000fca00078e0297 */
[----:B------:R1:W2:Y:S01]  /*0e60*/  LDG.E R198, [R148.64] ;  /* 0x0000000494c67981 */ /* 0x0002a2000c1e1900 */
[----:B------:R-:W-:-:S03]  /*0e70*/  MOV R199, RZ ;  /* 0x000000ff00c77202 */ /* 0x000fc60000000f00 */
[----:B------:R-:W3:Y:S01]  /*0e80*/  S2R R203, SR_TID.X ;  /* 0x0000000000cb7919 */ /* 0x000ee20000002100 */
[----:B-1----:R-:W-:-:S05]  /*0e90*/  IMAD R149, R3, c[0x0][0x168], RZ ;  /* 0x00005a0003957a24 */ /* 0x002fca00078e02ff */
[----:B------:R-:W-:-:S04]  /*0ea0*/  SHF.R.S32.HI R150, RZ, 0x1f, R149 ;  /* 0x0000001fff967819 */ /* 0x000fc80000011495 */
[----:B------:R-:W-:Y:S02]  /*0eb0*/  LEA.HI R149, R150, R149, RZ, 0x3 ;  /* 0x0000009596957211 */ /* 0x000fe400078f18ff */
[----:B--2---:R-:W-:-:S13]  /*0ec0*/  ISETP.GE.AND P1, PT, R198, 0x1, PT ;  /* 0x00000001c600780c */ /* 0x004fda0003f26270 */
[----:B------:R-:W-:-:S05]  /*0ed0*/  @P1 IADD3 R148, R198, -0x1, RZ ;  /* 0xffffffffc6941810 */ /* 0x000fca0007ffe0ff */
[----:B------:R-:W-:-:S05]  /*0ee0*/  @P1 IMAD R148, R148, c[0x0][0x168], RZ ;  /* 0x00005a0094941a24 */ /* 0x000fca00078e02ff */
[----:B------:R-:W-:-:S04]  /*0ef0*/  @P1 SHF.R.S32.HI R150, RZ, 0x1f, R148 ;  /* 0x0000001fff961819 */ /* 0x000fc80000011494 */
[----:B------:R-:W-:Y:S02]  /*0f00*/  @P1 LEA.HI R148, R150, R148, RZ, 0x3 ;  /* 0x0000009496941211 */ /* 0x000fe400078f18ff */
[----:B---3--:R-:W-:-:S04]  /*0f10*/  LOP3.LUT R150, R203, 0x1f, RZ, 0xc0, !PT ;  /* 0x0000001fcb967812 */ /* 0x008fc800078ec0ff */
[-C--:B------:R-:W-:Y:S02]  /*0f20*/  LEA.HI.SX32 R200, R149, R150.reuse, 0x1d ;  /* 0x0000009695c87211 */ /* 0x080fe400078feaff */
[----:B------:R-:W-:Y:S01]  /*0f30*/  @P1 LEA.HI.SX32 R199, R148, R150, 0x1d ;  /* 0x0000009694c71211 */ /* 0x000fe200078feaff */
[----:B------:R-:W-:-:S05]  /*0f40*/  IMAD.WIDE R148, R3, R151, c[0x0][0x1d8] ;  /* 0x0000760003947625 */ /* 0x000fca00078e0297 */
[----:B-----5:R1:W5:Y:S01]  /*0f50*/  LDG.E R201, [R148.64] ;  /* 0x0000000494c97981 */ /* 0x020362000c1e1900 */
        /* <DEDUP_REMOVED lines=18> */
.L_x_13123:
[----:B0-----:R-:W2:Y:S01]  /*1080*/  LDL R5, [R1+0x30] ;  /* 0x0000300001057983 */ /* 0x001ea20000100800 */
[----:B-----5:R-:W-:-:S05]  /*1090*/  PRMT R4, RZ, 0x5410, R140 ;  /* 0x00005410ff047816 */ /* 0x020fca000000008c */
[----:B------:R-:W-:-:S04]  /*10a0*/  FMUL.FTZ R4, R4, c[0x0][0x1ec] ;  /* 0x00007b0004047a20 */ /* 0x000fc80000410000 */
[----:B--2---:R-:W-:Y:S01]  /*10b0*/  FMUL.FTZ R4, R5, R4 ;  /* 0x0000000405047220 */ /* 0x004fe20000410000 */
[----:B------:R-:W-:-:S05]  /*10c0*/  @P2 PRMT R5, RZ, 0x5410, R144 ;  /* 0x00005410ff052816 */ /* 0x000fca0000000090 */
[----:B------:R-:W-:Y:S02]  /*10d0*/  @P2 FADD.FTZ R4, R5, R4 ;  /* 0x0000000405042221 */ /* 0x000fe40000010000 */
.L_x_13124:
[----:B------:R-:W-:Y:S05]  /*10e0*/  BSYNC B1 ;  /* 0x0000000000017941 */ /* 0x000fea0003800000 */
.L_x_13122:
[----:B------:R-:W-:Y:S01]  /*10f0*/  BSSY B1, `(.L_x_13125) ;  /* 0x000000c000017945 */ /* 0x000fe20003800000 */
[----:B------:R-:W-:Y:S05]  /*1100*/  @P3 BRA `(.L_x_13126) ;  /* 0x0000004000003947 */ /* 0x000fea0003800000 */
[----:B------:R-:W-:Y:S01]  /*1110*/  MOV R5, RZ ;  /* 0x000000ff00057202 */ /* 0x000fe20000000f00 */
[----:B------:R-:W-:Y:S05]  /*1120*/  @!P2 BRA `(.L_x_13127) ;  /* 0x000000800000a947 */ /* 0x000fea0003800000 */
[----:B-----5:R-:W-:Y:S01]  /*1130*/  PRMT R5, RZ, 0x7610, R144 ;  /* 0x00007610ff057816 */ /* 0x020fe20000000090 */
[----:B------:R-:W-:Y:S05]  /*1140*/  BRA `(.L_x_13127) ;  /* 0x0000006000007947 */ /* 0x000fea0003800000 */
.L_x_13126:
[----:B------:R-:W2:Y:S01]  /*1150*/  LDL R6, [R1+0x34] ;  /* 0x0000340001067983 */ /* 0x000ea20000100800 */
[----:B-----5:R-:W-:-:S05]  /*1160*/  PRMT R5, RZ, 0x7610, R140 ;  /* 0x00007610ff057816 */ /* 0x020fca000000008c */
[----:B------:R-:W-:-:S04]  /*1170*/  FMUL.FTZ R5, R5, c[0x0][0x1ec] ;  /* 0x00007b0005057a20 */ /* 0x000fc80000410000 */
[----:B--2---:R-:W-:Y:S01]  /*1180*/  FMUL.FTZ R5, R6, R5 ;  /* 0x0000000506057220 */ /* 0x004fe20000410000 */
[----:B------:R-:W-:-:S05]  /*1190*/  @P2 PRMT R6, RZ, 0x7610, R144 ;  /* 0x00007610ff062816 */ /* 0x000fca0000000090 */
[----:B------:R-:W-:Y:S02]  /*11a0*/  @P2 FADD.FTZ R5, R6, R5 ;  /* 0x0000000506052221 */ /* 0x000fe40000010000 */
.L_x_13127:
[----:B------:R-:W-:Y:S05]  /*11b0*/  BSYNC B1 ;  /* 0x0000000000017941 */ /* 0x000fea0003800000 */
.L_x_13125:
[----:B------:R-:W-:Y:S01]  /*11c0*/  BSSY B1, `(.L_x_13128) ;  /* 0x000000c000017945 */ /* 0x000fe20003800000 */
[----:B------:R-:W-:Y:S05]  /*11d0*/  @P3 BRA `(.L_x_13129) ;  /* 0x0000004000003947 */ /* 0x000fea0003800000 */
[----:B------:R-:W-:Y:S01]  /*11e0*/  HFMA2.MMA R6, -RZ, RZ, 0, 0 ;  /* 0x00000000ff067435 */ /* 0x000fe200000001ff */
[----:B------:R-:W-:Y:S05]  /*11f0*/  @!P2 BRA `(.L_x_13130) ;  /* 0x000000800000a947 */ /* 0x000fea0003800000 */
[----:B-----5:R-:W-:Y:S01]  /*1200*/  PRMT R6, RZ, 0x5410, R145 ;  /* 0x00005410ff067816 */ /* 0x020fe20000000091 */
[----:B------:R-:W-:Y:S05]  /*1210*/  BRA `(.L_x_13130) ;  /* 0x0000006000007947 */ /* 0x000fea0003800000 */
.L_x_13129:
[----:B------:R-:W2:Y:S01]  /*1220*/  LDL R7, [R1+0x38] ;  /* 0x0000380001077983 */ /* 0x000ea20000100800 */
[----:B-----5:R-:W-:-:S05]  /*1230*/  PRMT R6, RZ, 0x5410, R141 ;  /* 0x00005410ff067816 */ /* 0x020fca000000008d */
[----:B------:R-:W-:-:S04]  /*1240*/  FMUL.FTZ R6, R6, c[0x0][0x1ec] ;  /* 0x00007b0006067a20 */ /* 0x000fc80000410000 */
[----:B--2---:R-:W-:Y:S01]  /*1250*/  FMUL.FTZ R6, R7, R6 ;  /* 0x0000000607067220 */ /* 0x004fe20000410000 */
[----:B------:R-:W-:-:S05]  /*1260*/  @P2 PRMT R7, RZ, 0x5410, R145 ;  /* 0x00005410ff072816 */ /* 0x000fca0000000091 */
[----:B------:R-:W-:Y:S02]  /*1270*/  @P2 FADD.FTZ R6, R7, R6 ;  /* 0x0000000607062221 */ /* 0x000fe40000010000 */
.L_x_13130:
[----:B------:R-:W-:Y:S05]  /*1280*/  BSYNC B1 ;  /* 0x0000000000017941 */ /* 0x000fea0003800000 */
.L_x_13128:
[----:B------:R-:W-:Y:S01]  /*1290*/  BSSY B1, `(.L_x_13131) ;  /* 0x000000c000017945 */ /* 0x000fe20003800000 */
[----:B------:R-:W-:Y:S05]  /*12a0*/  @P3 BRA `(.L_x_13132) ;  /* 0x0000004000003947 */ /* 0x000fea0003800000 */
[----:B------:R-:W-:Y:S01]  /*12b0*/  MOV R7, RZ ;  /* 0x000000ff00077202 */ /* 0x000fe20000000f00 */
[----:B------:R-:W-:Y:S05]  /*12c0*/  @!P2 BRA `(.L_x_13133) ;  /* 0x000000800000a947 */ /* 0x000fea0003800000 */
[----:B-----5:R-:W-:Y:S01]  /*12d0*/  PRMT R7, RZ, 0x7610, R145 ;  /* 0x00007610ff077816 */ /* 0x020fe20000000091 */
[----:B------:R-:W-:Y:S05]  /*12e0*/  BRA `(.L_x_13133) ;  /* 0x0000006000007947 */ /* 0x000fea0003800000 */
.L_x_13132:
[----:B------:R-:W2:Y:S01]  /*12f0*/  LDL R8, [R1+0x3c] ;  /* 0x00003c0001087983 */ /* 0x000ea20000100800 */
[----:B-----5:R-:W-:-:S05]  /*1300*/  PRMT R7, RZ, 0x7610, R141 ;  /* 0x00007610ff077816 */ /* 0x020fca000000008d */
[----:B------:R-:W-:-:S04]  /*1310*/  FMUL.FTZ R7, R7, c[0x0][0x1ec] ;  /* 0x00007b0007077a20 */ /* 0x000fc80000410000 */
[----:B--2---:R-:W-:Y:S01]  /*1320*/  FMUL.FTZ R7, R8, R7 ;  /* 0x0000000708077220 */ /* 0x004fe20000410000 */
[----:B------:R-:W-:-:S05]  /*1330*/  @P2 PRMT R8, RZ, 0x7610, R145 ;  /* 0x00007610ff082816 */ /* 0x000fca0000000091 */
[----:B------:R-:W-:Y:S02]  /*1340*/  @P2 FADD.FTZ R7, R8, R7 ;  /* 0x0000000708072221 */ /* 0x000fe40000010000 */
.L_x_13133:
[----:B------:R-:W-:Y:S05]  /*1350*/  BSYNC B1 ;  /* 0x0000000000017941 */ /* 0x000fea0003800000 */
.L_x_13131:
[----:B------:R-:W-:Y:S01]  /*1360*/  BSSY B1, `(.L_x_13134) ;  /* 0x000000c000017945 */ /* 0x000fe20003800000 */
[----:B------:R-:W-:Y:S05]  /*1370*/  @P3 BRA `(.L_x_13135) ;  /* 0x0000004000003947 */ /* 0x000fea0003800000 */
[----:B------:R-:W-:Y:S01]  /*1380*/  HFMA2.MMA R8, -RZ, RZ, 0, 0 ;  /* 0x00000000ff087435 */ /* 0x000fe200000001ff */
[----:B------:R-:W-:Y:S05]  /*1390*/  @!P2 BRA `(.L_x_13136) ;  /* 0x000000800000a947 */ /* 0x000fea0003800000 */
[----:B-----5:R-:W-:Y:S01]  /*13a0*/  PRMT R8, RZ, 0x5410, R146 ;  /* 0x00005410ff087816 */ /* 0x020fe20000000092 */
[----:B------:R-:W-:Y:S05]  /*13b0*/  BRA `(.L_x_13136) ;  /* 0x0000006000007947 */ /* 0x000fea0003800000 */
.L_x_13135:
[----:B------:R-:W2:Y:S01]  /*13c0*/  LDL R9, [R1+0x40] ;  /* 0x0000400001097983 */ /* 0x000ea20000100800 */
[----:B-----5:R-:W-:-:S05]  /*13d0*/  PRMT R8, RZ, 0x5410, R142 ;  /* 0x00005410ff087816 */ /* 0x020fca000000008e */
[----:B------:R-:W-:-:S04]  /*13e0*/  FMUL.FTZ R8, R8, c[0x0][0x1ec] ;  /* 0x00007b0008087a20 */ /* 0x000fc80000410000 */
[----:B--2---:R-:W-:Y:S01]  /*13f0*/  FMUL.FTZ R8, R9, R8 ;  /* 0x0000000809087220 */ /* 0x004fe20000410000 */
[----:B------:R-:W-:-:S05]  /*1400*/  @P2 PRMT R9, RZ, 0x5410, R146 ;  /* 0x00005410ff092816 */ /* 0x000fca0000000092 */
[----:B------:R-:W-:Y:S02]  /*1410*/  @P2 FADD.FTZ R8, R9, R8 ;  /* 0x0000000809082221 */ /* 0x000fe40000010000 */
.L_x_13136:
[----:B------:R-:W-:Y:S05]  /*1420*/  BSYNC B1 ;  /* 0x0000000000017941 */ /* 0x000fea0003800000 */
.L_x_13134:
[----:B------:R-:W-:Y:S01]  /*1430*/  BSSY B1, `(.L_x_13137) ;  /* 0x000000c000017945 */ /* 0x000fe20003800000 */
[----:B------:R-:W-:Y:S05]  /*1440*/  @P3 BRA `(.L_x_13138) ;  /* 0x0000004000003947 */ /* 0x000fea0003800000 */
[----:B------:R-:W-:Y:S01]  /*1450*/  MOV R9, RZ ;  /* 0x000000ff00097202 */ /* 0x000fe20000000f00 */
[----:B------:R-:W-:Y:S05]  /*1460*/  @!P2 BRA `(.L_x_13139) ;  /* 0x000000800000a947 */ /* 0x000fea0003800000 */
[----:B-----5:R-:W-:Y:S01]  /*1470*/  PRMT R9, RZ, 0x7610, R146 ;  /* 0x00007610ff097816 */ /* 0x020fe20000000092 */
[----:B------:R-:W-:Y:S05]  /*1480*/  BRA `(.L_x_13139) ;  /* 0x0000006000007947 */ /* 0x000fea0003800000 */
.L_x_13138:
[----:B------:R-:W2:Y:S01]  /*1490*/  LDL R10, [R1+0x44] ;  /* 0x00004400010a7983 */ /* 0x000ea20000100800 */
[----:B-----5:R-:W-:-:S05]  /*14a0*/  PRMT R9, RZ, 0x7610, R142 ;  /* 0x00007610ff097816 */ /* 0x020fca000000008e */
[----:B------:R-:W-:-:S04]  /*14b0*/  FMUL.FTZ R9, R9, c[0x0][0x1ec] ;  /* 0x00007b0009097a20 */ /* 0x000fc80000410000 */
[----:B--2---:R-:W-:Y:S01]  /*14c0*/  FMUL.FTZ R9, R10, R9 ;  /* 0x000000090a097220 */ /* 0x004fe20000410000 */
[----:B------:R-:W-:-:S05]  /*14d0*/  @P2 PRMT R10, RZ, 0x7610, R146 ;  /* 0x00007610ff0a2816 */ /* 0x000fca0000000092 */
[----:B------:R-:W-:Y:S02]  /*14e0*/  @P2 FADD.FTZ R9, R10, R9 ;  /* 0x000000090a092221 */ /* 0x000fe40000010000 */
.L_x_13139:
[----:B------:R-:W-:Y:S05]  /*14f0*/  BSYNC B1 ;  /* 0x0000000000017941 */ /* 0x000fea0003800000 */
.L_x_13137:
[----:B------:R-:W-:Y:S01]  /*1500*/  BSSY B1, `(.L_x_13140) ;  /* 0x000000c000017945 */ /* 0x000fe20003800000 */
[----:B------:R-:W-:Y:S05]  /*1510*/  @P3 BRA `(.L_x_13141) ;  /* 0x0000004000003947 */ /* 0x000fea0003800000 */
[----:B------:R-:W-:Y:S01]  /*1520*/  HFMA2.MMA R10, -RZ, RZ, 0, 0 ;  /* 0x00000000ff0a7435 */ /* 0x000fe200000001ff */
[----:B------:R-:W-:Y:S05]  /*1530*/  @!P2 BRA `(.L_x_13142) ;  /* 0x000000800000a947 */ /* 0x000fea0003800000 */
[----:B-----5:R-:W-:Y:S01]  /*1540*/  PRMT R10, RZ, 0x5410, R147 ;  /* 0x00005410ff0a7816 */ /* 0x020fe20000000093 */
[----:B------:R-:W-:Y:S05]  /*1550*/  BRA `(.L_x_13142) ;  /* 0x0000006000007947 */ /* 0x000fea0003800000 */
.L_x_13141:
[----:B------:R-:W2:Y:S01]  /*1560*/  LDL R11, [R1+0x48] ;  /* 0x00004800010b7983 */ /* 0x000ea20000100800 */
[----:B-----5:R-:W-:-:S05]  /*1570*/  PRMT R10, RZ, 0x5410, R143 ;  /* 0x00005410ff0a7816 */ /* 0x020fca000000008f */
[----:B------:R-:W-:-:S04]  /*1580*/  FMUL.FTZ R10, R10, c[0x0][0x1ec] ;  /* 0x00007b000a0a7a20 */ /* 0x000fc80000410000 */
[----:B--2---:R-:W-:Y:S01]  /*1590*/  FMUL.FTZ R10, R11, R10 ;  /* 0x0000000a0b0a7220 */ /* 0x004fe20000410000 */
[----:B------:R-:W-:-:S05]  /*15a0*/  @P2 PRMT R11, RZ, 0x5410, R147 ;  /* 0x00005410ff0b2816 */ /* 0x000fca0000000093 */
[----:B------:R-:W-:Y:S02]  /*15b0*/  @P2 FADD.FTZ R10, R11, R10 ;  /* 0x0000000a0b0a2221 */ /* 0x000fe40000010000 */
.L_x_13142:
[----:B------:R-:W-:Y:S05]  /*15c0*/  BSYNC B1 ;  /* 0x0000000000017941 */ /* 0x000fea0003800000 */
.L_x_13140:
[----:B------:R-:W-:Y:S01]  /*15d0*/  BSSY B1, `(.L_x_13143) ;  /* 0x000000c000017945 */ /* 0x000fe20003800000 */
[----:B------:R-:W-:Y:S05]  /*15e0*/  @P3 BRA `(.L_x_13144) ;  /* 0x0000004000003947 */ /* 0x000fea0003800000 */
[----:B------:R-:W-:Y:S01]  /*15f0*/  MOV R11, RZ ;  /* 0x000000ff000b7202 */ /* 0x000fe20000000f00 */
[----:B------:R-:W-:Y:S05]  /*1600*/  @!P2 BRA `(.L_x_13145) ;  /* 0x000000800000a947 */ /* 0x000fea0003800000 */
[----:B-----5:R-:W-:Y:S01]  /*1610*/  PRMT R11, RZ, 0x7610, R147 ;  /* 0x00007610ff0b7816 */ /* 0x020fe20000000093 */
[----:B------:R-:W-:Y:S05]  /*1620*/  BRA `(.L_x_13145) ;  /* 0x0000006000007947 */ /* 0x000fea0003800000 */
.L_x_13144:
[----:B-1----:R-:W2:Y:S01]  /*1630*/  LDL R148, [R1+0x4c] ;  /* 0x00004c0001947983 */ /* 0x002ea20000100800 */
[----:B-----5:R-:W-:-:S05]  /*1640*/  PRMT R11, RZ, 0x7610, R143 ;  /* 0x00007610ff0b7816 */ /* 0x020fca000000008f */
[----:B------:R-:W-:-:S04]  /*1650*/  FMUL.FTZ R11, R11, c[0x0][0x1ec] ;  /* 0x00007b000b0b7a20 */ /* 0x000fc80000410000 */
[----:B--2---:R-:W-:Y:S01]  /*1660*/  FMUL.FTZ R11, R148, R11 ;  /* 0x0000000b940b7220 */ /* 0x004fe20000410000 */
[----:B------:R-:W-:-:S05]  /*1670*/  @P2 PRMT R148, RZ, 0x7610, R147 ;  /* 0x00007610ff942816 */ /* 0x000fca0000000093 */
[----:B------:R-:W-:Y:S02]  /*1680*/  @P2 FADD.FTZ R11, R148, R11 ;  /* 0x0000000b940b2221 */ /* 0x000fe40000010000 */
.L_x_13145:
[----:B------:R-:W-:Y:S05]  /*1690*/  BSYNC B1 ;  /* 0x0000000000017941 */ /* 0x000fea0003800000 */
.L_x_13143:
[----:B------:R-:W-:Y:S01]  /*16a0*/  HFMA2.MMA R196, -RZ, RZ, 0, 9.5367431640625e-07 ;  /* 0x00000010ffc47435 */ /* 0x000fe200000001ff */
[----:B------:R-:W-:Y:S02]  /*16b0*/  F2FP.BF16.PACK_AB R151, R11, R10 ;  /* 0x0000000a0b97723e */ /* 0x000fe400000010ff */
[----:B------:R-:W-:Y:S02]  /*16c0*/  F2FP.BF16.PACK_AB R150, R9, R8 ;  /* 0x000000080996723e */ /* 0x000fe400000010ff */
[----:B-1----:R-:W-:Y:S02]  /*16d0*/  F2FP.BF16.PACK_AB R149, R7, R6 ;  /* 0x000000060795723e */ /* 0x002fe400000010ff */
[----:B------:R-:W-:Y:S02]  /*16e0*/  F2FP.BF16.PACK_AB R148, R5, R4 ;  /* 0x000000040594723e */ /* 0x000fe400000010ff */
[----:B------:R-:W-:Y:S01]  /*16f0*/  IADD3 R199, R199, 0x20, RZ ;  /* 0x00000020c7c77810 */ /* 0x000fe20007ffe0ff */
[C---:B------:R-:W-:Y:S01]  /*1700*/  IMAD.WIDE.U32 R196, R200.reuse, R196, c[0x0][0x188] ;  /* 0x00006200c8c47625 */ /* 0x040fe200078e00c4 */
[----:B------:R-:W-:-:S04]  /*1710*/  IADD3 R200, R200, 0x20, RZ ;  /* 0x00000020c8c87810 */ /* 0x000fc80007ffe0ff */
[----:B------:R0:W-:Y:S03]  /*1720*/  STG.E.128 [R196.64], R148 ;  /* 0x00000094c4007986 */ /* 0x0001e6000c101d04 */
.L_x_13121:
[----:B------:R-:W-:Y:S05]  /*1730*/  BSYNC B0 ;  /* 0x0000000000007941 */ /* 0x000fea0003800000 */
.L_x_13120:
        /* <DEDUP_REMOVED lines=8> */
[----:B--2---:R-:W-:-:S05]  /*17c0*/  @P2 MOV R12, 0x10 ;  /* 0x00000010000c2802 */ /* 0x004fca0000000f00 */
        /* <DEDUP_REMOVED lines=9> */
.L_x_13149:
[----:B--2---:R-:W2:Y:S01]  /*1860*/  LDL R13, [R1+0x10] ;  /* 0x00001000010d7983 */ /* 0x004ea20000100800 */
[----:B-----5:R-:W-:-:S05]  /*1870*/  PRMT R12, RZ, 0x5410, R140 ;  /* 0x00005410ff0c7816 */ /* 0x020fca000000008c */
[----:B------:R-:W-:-:S04]  /*1880*/  FMUL.FTZ R12, R12, c[0x0][0x1ec] ;  /* 0x00007b000c0c7a20 */ /* 0x000fc80000410000 */
[----:B--2---:R-:W-:Y:S01]  /*1890*/  FMUL.FTZ R12, R13, R12 ;  /* 0x0000000c0d0c7220 */ /* 0x004fe20000410000 */
[----:B------:R-:W-:-:S05]  /*18a0*/  @P2 PRMT R13, RZ, 0x5410, R144 ;  /* 0x00005410ff0d2816 */ /* 0x000fca0000000090 */
[----:B------:R-:W-:Y:S02]  /*18b0*/  @P2 FADD.FTZ R12, R13, R12 ;  /* 0x0000000c0d0c2221 */ /* 0x000fe40000010000 */
.L_x_13150:
[----:B------:R-:W-:Y:S05]  /*18c0*/  BSYNC B1 ;  /* 0x0000000000017941 */ /* 0x000fea0003800000 */
.L_x_13148:
[----:B------:R-:W-:Y:S01]  /*18d0*/  BSSY B1, `(.L_x_13151) ;  /* 0x000000c000017945 */ /* 0x000fe20003800000 */
[----:B------:R-:W-:Y:S05]  /*18e0*/  @P3 BRA `(.L_x_13152) ;  /* 0x0000004000003947 */ /* 0x000fea0003800000 */
[----:B------:R-:W-:Y:S01]  /*18f0*/  MOV R13, RZ ;  /* 0x000000ff000d7202 */ /* 0x000fe20000000f00 */
[----:B------:R-:W-:Y:S05]  /*1900*/  @!P2 BRA `(.L_x_13153) ;  /* 0x000000800000a947 */ /* 0x000fea0003800000 */
[----:B-----5:R-:W-:Y:S01]  /*1910*/  PRMT R13, RZ, 0x7610, R144 ;  /* 0x00007610ff0d7816 */ /* 0x020fe20000000090 */
[----:B------:R-:W-:Y:S05]  /*1920*/  BRA `(.L_x_13153) ;  /* 0x0000006000007947 */ /* 0x000fea0003800000 */
.L_x_13152:
[----:B------:R-:W2:Y:S01]  /*1930*/  LDL R14, [R1+0x14] ;  /* 0x00001400010e7983 */ /* 0x000ea20000100800 */
[----:B-----5:R-:W-:-:S05]  /*1940*/  PRMT R13, RZ, 0x7610, R140 ;  /* 0x00007610ff0d7816 */ /* 0x020fca000000008c */
[----:B------:R-:W-:-:S04]  /*1950*/  FMUL.FTZ R13, R13, c[0x0][0x1ec] ;  /* 0x00007b000d0d7a20 */ /* 0x000fc80000410000 */
[----:B--2---:R-:W-:Y:S01]  /*1960*/  FMUL.FTZ R13, R14, R13 ;  /* 0x0000000d0e0d7220 */ /* 0x004fe20000410000 */
[----:B------:R-:W-:-:S05]  /*1970*/  @P2 PRMT R14, RZ, 0x7610, R144 ;  /* 0x00007610ff0e2816 */ /* 0x000fca0000000090 */
[----:B------:R-:W-:Y:S02]  /*1980*/  @P2 FADD.FTZ R13, R14, R13 ;  /* 0x0000000d0e0d2221 */ /* 0x000fe40000010000 */
.L_x_13153:
[----:B------:R-:W-:Y:S05]  /*1990*/  BSYNC B1 ;  /* 0x0000000000017941 */ /* 0x000fea0003800000 */
.L_x_13151:
[----:B------:R-:W-:Y:S01]  /*19a0*/  BSSY B1, `(.L_x_13154) ;  /* 0x000000c000017945 */ /* 0x000fe20003800000 */
[----:B------:R-:W-:Y:S05]  /*19b0*/  @P3 BRA `(.L_x_13155) ;  /* 0x0000004000003947 */ /* 0x000fea0003800000 */
[----:B------:R-:W-:Y:S01]  /*19c0*/  HFMA2.MMA R14, -RZ, RZ, 0, 0 ;  /* 0x00000000ff0e7435 */ /* 0x000fe200000001ff */
[----:B------:R-:W-:Y:S05]  /*19d0*/  @!P2 BRA `(.L_x_13156) ;  /* 0x000000800000a947 */ /* 0x000fea0003800000 */
[----:B-----5:R-:W-:Y:S01]  /*19e0*/  PRMT R14, RZ, 0x5410, R145 ;  /* 0x00005410ff0e7816 */ /* 0x020fe20000000091 */
[----:B------:R-:W-:Y:S05]  /*19f0*/  BRA `(.L_x_13156) ;  /* 0x0000006000007947 */ /* 0x000fea0003800000 */
.L_x_13155:
[----:B------:R-:W2:Y:S01]  /*1a00*/  LDL R15, [R1+0x18] ;  /* 0x00001800010f7983 */ /* 0x000ea20000100800 */
[----:B-----5:R-:W-:-:S05]  /*1a10*/  PRMT R14, RZ, 0x5410, R141 ;  /* 0x00005410ff0e7816 */ /* 0x020fca000000008d */
[----:B------:R-:W-:-:S04]  /*1a20*/  FMUL.FTZ R14, R14, c[0x0][0x1ec] ;  /* 0x00007b000e0e7a20 */ /* 0x000fc80000410000 */
[----:B--2---:R-:W-:Y:S01]  /*1a30*/  FMUL.FTZ R14, R15, R14 ;  /* 0x0000000e0f0e7220 */ /* 0x004fe20000410000 */
[----:B------:R-:W-:-:S05]  /*1a40*/  @P2 PRMT R15, RZ, 0x5410, R145 ;  /* 0x00005410ff0f2816 */ /* 0x000fca0000000091 */
[----:B------:R-:W-:Y:S02]  /*1a50*/  @P2 FADD.FTZ R14, R15, R14 ;  /* 0x0000000e0f0e2221 */ /* 0x000fe40000010000 */
.L_x_13156:
[----:B------:R-:W-:Y:S05]  /*1a60*/  BSYNC B1 ;  /* 0x0000000000017941 */ /* 0x000fea0003800000 */
.L_x_13154:
[----:B------:R-:W-:Y:S01]  /*1a70*/  BSSY B1, `(.L_x_13157) ;  /* 0x000000c000017945 */ /* 0x000fe20003800000 */
[----:B------:R-:W-:Y:S05]  /*1a80*/  @P3 BRA `(.L_x_13158) ;  /* 0x0000004000003947 */ /* 0x000fea0003800000 */
[----:B------:R-:W-:Y:S01]  /*1a90*/  MOV R15, RZ ;  /* 0x000000ff000f7202 */ /* 0x000fe20000000f00 */
[----:B------:R-:W-:Y:S05]  /*1aa0*/  @!P2 BRA `(.L_x_13159) ;  /* 0x000000800000a947 */ /* 0x000fea0003800000 */
[----:B-----5:R-:W-:Y:S01]  /*1ab0*/  PRMT R15, RZ, 0x7610, R145 ;  /* 0x00007610ff0f7816 */ /* 0x020fe20000000091 */
[----:B------:R-:W-:Y:S05]  /*1ac0*/  BRA `(.L_x_13159) ;  /* 0x0000006000007947 */ /* 0x000fea0003800000 */
.L_x_13158:
[----:B------:R-:W2:Y:S01]  /*1ad0*/  LDL R16, [R1+0x1c] ;  /* 0x00001c0001107983 */ /* 0x000ea20000100800 */
[----:B-----5:R-:W-:-:S05]  /*1ae0*/  PRMT R15, RZ, 0x7610, R141 ;  /* 0x00007610ff0f7816 */ /* 0x020fca000000008d */
[----:B------:R-:W-:-:S04]  /*1af0*/  FMUL.FTZ R15, R15, c[0x0][0x1ec] ;  /* 0x00007b000f0f7a20 */ /* 0x000fc80000410000 */
[----:B--2---:R-:W-:Y:S01]  /*1b00*/  FMUL.FTZ R15, R16, R15 ;  /* 0x0000000f100f7220 */ /* 0x004fe20000410000 */
[----:B------:R-:W-:-:S05]  /*1b10*/  @P2 PRMT R16, RZ, 0x7610, R145 ;  /* 0x00007610ff102816 */ /* 0x000fca0000000091 */
[----:B------:R-:W-:Y:S02]  /*1b20*/  @P2 FADD.FTZ R15, R16, R15 ;  /* 0x0000000f100f2221 */ /* 0x000fe40000010000 */
.L_x_13159:
[----:B------:R-:W-:Y:S05]  /*1b30*/  BSYNC B1 ;  /* 0x0000000000017941 */ /* 0x000fea0003800000 */
.L_x_13157:
[----:B------:R-:W-:Y:S01]  /*1b40*/  BSSY B1, `(.L_x_13160) ;  /* 0x000000c000017945 */ /* 0x000fe20003800000 */
[----:B------:R-:W-:Y:S05]  /*1b50*/  @P3 BRA `(.L_x_13161) ;  /* 0x0000004000003947 */ /* 0x000fea0003800000 */
[----:B------:R-:W-:Y:S01]  /*1b60*/  HFMA2.MMA R16, -RZ, RZ, 0, 0 ;  /* 0x00000000ff107435 */ /* 0x000fe200000001ff */
[----:B------:R-:W-:Y:S05]  /*1b70*/  @!P2 BRA `(.L_x_13162) ;  /* 0x000000800000a947 */ /* 0x000fea0003800000 */
[----:B-----5:R-:W-:Y:S01]  /*1b80*/  PRMT R16, RZ, 0x5410, R146 ;  /* 0x00005410ff107816 */ /* 0x020fe20000000092 */
[----:B------:R-:W-:Y:S05]  /*1b90*/  BRA `(.L_x_13162) ;  /* 0x0000006000007947 */ /* 0x000fea0003800000 */
.L_x_13161:
[----:B------:R-:W2:Y:S01]  /*1ba0*/  LDL R17, [R1+0x20] ;  /* 0x0000200001117983 */ /* 0x000ea20000100800 */
[----:B-----5:R-:W-:-:S05]  /*1bb0*/  PRMT R16, RZ, 0x5410, R142 ;  /* 0x00005410ff107816 */ /* 0x020fca000000008e */
[----:B------:R-:W-:-:S04]  /*1bc0*/  FMUL.FTZ R16, R16, c[0x0][0x1ec] ;  /* 0x00007b0010107a20 */ /* 0x000fc80000410000 */
[----:B--2---:R-:W-:Y:S01]  /*1bd0*/  FMUL.FTZ R16, R17, R16 ;  /* 0x0000001011107220 */ /* 0x004fe20000410000 */
[----:B------:R-:W-:-:S05]  /*1be0*/  @P2 PRMT R17, RZ, 0x5410, R146 ;  /* 0x00005410ff112816 */ /* 0x000fca0000000092 */
[----:B------:R-:W-:Y:S02]  /*1bf0*/  @P2 FADD.FTZ R16, R17, R16 ;  /* 0x0000001011102221 */ /* 0x000fe40000010000 */
.L_x_13162:
[----:B------:R-:W-:Y:S05]  /*1c00*/  BSYNC B1 ;  /* 0x0000000000017941 */ /* 0x000fea0003800000 */
.L_x_13160:
[----:B------:R-:W-:Y:S01]  /*1c10*/  BSSY B1, `(.L_x_13163) ;  /* 0x000000c000017945 */ /* 0x000fe20003800000 */
[----:B------:R-:W-:Y:S05]  /*1c20*/  @P3 BRA `(.L_x_13164) ;  /* 0x0000004000003947 */ /* 0x000fea0003800000 */
[----:B------:R-:W-:Y:S01]  /*1c30*/  MOV R17, RZ ;  /* 0x000000ff00117202 */ /* 0x000fe20000000f00 */
[----:B------:R-:W-:Y:S05]  /*1c40*/  @!P2 BRA `(.L_x_13165) ;  /* 0x000000800000a947 */ /* 0x000fea0003800000 */
[----:B-----5:R-:W-:Y:S01]  /*1c50*/  PRMT R17, RZ, 0x7610, R146 ;  /* 0x00007610ff117816 */ /* 0x020fe20000000092 */
[----:B------:R-:W-:Y:S05]  /*1c60*/  BRA `(.L_x_13165) ;  /* 0x0000006000007947 */ /* 0x000fea0003800000 */
.L_x_13164:
[----:B------:R-:W2:Y:S01]  /*1c70*/  LDL R18, [R1+0x24] ;  /* 0x0000240001127983 */ /* 0x000ea20000100800 */
[----:B-----5:R-:W-:-:S05]  /*1c80*/  PRMT R17, RZ, 0x7610, R142 ;  /* 0x00007610ff117816 */ /* 0x020fca000000008e */
[----:B------:R-:W-:-:S04]  /*1c90*/  FMUL.FTZ R17, R17, c[0x0][0x1ec] ;  /* 0x00007b0011117a20 */ /* 0x000fc80000410000 */
[----:B--2---:R-:W-:Y:S01]  /*1ca0*/  FMUL.FTZ R17, R18, R17 ;  /* 0x0000001112117220 */ /* 0x004fe20000410000 */
[----:B------:R-:W-:-:S05]  /*1cb0*/  @P2 PRMT R18, RZ, 0x7610, R146 ;  /* 0x00007610ff122816 */ /* 0x000fca0000000092 */
[----:B------:R-:W-:Y:S02]  /*1cc0*/  @P2 FADD.FTZ R17, R18, R17 ;  /* 0x0000001112112221 */ /* 0x000fe40000010000 */
.L_x_13165:
[----:B------:R-:W-:Y:S05]  /*1cd0*/  BSYNC B1 ;  /* 0x0000000000017941 */ /* 0x000fea0003800000 */
.L_x_13163:
[----:B------:R-:W-:Y:S01]  /*1ce0*/  BSSY B1, `(.L_x_13166) ;  /* 0x000000c000017945 */ /* 0x000fe20003800000 */
[----:B------:R-:W-:Y:S05]  /*1cf0*/  @P3 BRA `(.L_x_13167) ;  /* 0x0000004000003947 */ /* 0x000fea0003800000 */
[----:B------:R-:W-:Y:S01]  /*1d00*/  HFMA2.MMA R18, -RZ, RZ, 0, 0 ;  /* 0x00000000ff127435 */ /* 0x000fe200000001ff */
[----:B------:R-:W-:Y:S05]  /*1d10*/  @!P2 BRA `(.L_x_13168) ;  /* 0x000000800000a947 */ /* 0x000fea0003800000 */
[----:B-----5:R-:W-:Y:S01]  /*1d20*/  PRMT R18, RZ, 0x5410, R147 ;  /* 0x00005410ff127816 */ /* 0x020fe20000000093 */
[----:B------:R-:W-:Y:S05]  /*1d30*/  BRA `(.L_x_13168) ;  /* 0x0000006000007947 */ /* 0x000fea0003800000 */
.L_x_13167:
[----:B------:R-:W2:Y:S01]  /*1d40*/  LDL R19, [R1+0x28] ;  /* 0x0000280001137983 */ /* 0x000ea20000100800 */
[----:B-----5:R-:W-:-:S05]  /*1d50*/  PRMT R18, RZ, 0x5410, R143 ;  /* 0x00005410ff127816 */ /* 0x020fca000000008f */
[----:B------:R-:W-:-:S04]  /*1d60*/  FMUL.FTZ R18, R18, c[0x0][0x1ec] ;  /* 0x00007b0012127a20 */ /* 0x000fc80000410000 */
[----:B--2---:R-:W-:Y:S01]  /*1d70*/  FMUL.FTZ R18, R19, R18 ;  /* 0x0000001213127220 */ /* 0x004fe20000410000 */
[----:B------:R-:W-:-:S05]  /*1d80*/  @P2 PRMT R19, RZ, 0x5410, R147 ;  /* 0x00005410ff132816 */ /* 0x000fca0000000093 */
[----:B------:R-:W-:Y:S02]  /*1d90*/  @P2 FADD.FTZ R18, R19, R18 ;  /* 0x0000001213122221 */ /* 0x000fe40000010000 */
.L_x_13168:
[----:B------:R-:W-:Y:S05]  /*1da0*/  BSYNC B1 ;  /* 0x0000000000017941 */ /* 0x000fea0003800000 */
.L_x_13166:
[----:B------:R-:W-:Y:S01]  /*1db0*/  BSSY B1, `(.L_x_13169) ;  /* 0x000000c000017945 */ /* 0x000fe20003800000 */
[----:B------:R-:W-:Y:S05]  /*1dc0*/  @P3 BRA `(.L_x_13170) ;  /* 0x0000004000003947 */ /* 0x000fea0003800000 */
[----:B------:R-:W-:Y:S01]  /*1dd0*/  MOV R19, RZ ;  /* 0x000000ff00137202 */ /* 0x000fe20000000f00 */
[----:B------:R-:W-:Y:S05]  /*1de0*/  @!P2 BRA `(.L_x_13171) ;  /* 0x000000800000a947 */ /* 0x000fea0003800000 */
[----:B-----5:R-:W-:Y:S01]  /*1df0*/  PRMT R19, RZ, 0x7610, R147 ;  /* 0x00007610ff137816 */ /* 0x020fe20000000093 */
[----:B------:R-:W-:Y:S05]  /*1e00*/  BRA `(.L_x_13171) ;  /* 0x0000006000007947 */ /* 0x000fea0003800000 */
.L_x_13170:
[----:B01----:R-:W2:Y:S01]  /*1e10*/  LDL R148, [R1+0x2c] ;  /* 0x00002c0001947983 */ /* 0x003ea20000100800 */
[----:B-----5:R-:W-:-:S05]  /*1e20*/  PRMT R19, RZ, 0x7610, R143 ;  /* 0x00007610ff137816 */ /* 0x020fca000000008f */
[----:B------:R-:W-:-:S04]  /*1e30*/  FMUL.FTZ R19, R19, c[0x0][0x1ec] ;  /* 0x00007b0013137a20 */ /* 0x000fc80000410000 */
[----:B--2---:R-:W-:Y:S01]  /*1e40*/  FMUL.FTZ R19, R148, R19 ;  /* 0x0000001394137220 */ /* 0x004fe20000410000 */
[----:B------:R-:W-:-:S05]  /*1e50*/  @P2 PRMT R148, RZ, 0x7610, R147 ;  /* 0x00007610ff942816 */ /* 0x000fca0000000093 */
[----:B------:R-:W-:Y:S02]  /*1e60*/  @P2 FADD.FTZ R19, R148, R19 ;  /* 0x0000001394132221 */ /* 0x000fe40000010000 */
.L_x_13171:
[----:B------:R-:W-:Y:S05]  /*1e70*/  BSYNC B1 ;  /* 0x0000000000017941 */ /* 0x000fea0003800000 */
.L_x_13169:
[----:B0-----:R-:W-:Y:S01]  /*1e80*/  HFMA2.MMA R196, -RZ, RZ, 0, 9.5367431640625e-07 ;  /* 0x00000010ffc47435 */ /* 0x001fe200000001ff */
        /* <DEDUP_REMOVED lines=8> */
.L_x_13147:
[----:B------:R-:W-:Y:S05]  /*1f10*/  BSYNC B0 ;  /* 0x0000000000007941 */ /* 0x000fea0003800000 */
.L_x_13146:
        /* <DEDUP_REMOVED lines=18> */
.L_x_13175:
[----:B--2--5:R-:W-:Y:S02]  /*2040*/  PRMT R20, RZ, 0x5410, R140 ;  /* 0x00005410ff147816 */ /* 0x024fe4000000008c */
[----:B------:R-:W-:-:S03]  /*2050*/  @P2 PRMT R21, RZ, 0x5410, R144 ;  /* 0x00005410ff152816 */ /* 0x000fc60000000090 */
[----:B------:R-:W-:-:S04]  /*2060*/  FMUL.FTZ R20, R20, c[0x0][0x1ec] ;  /* 0x00007b0014147a20 */ /* 0x000fc80000410000 */
[----:B------:R-:W-:-:S04]  /*2070*/  FMUL.FTZ R20, R248, R20 ;  /* 0x00000014f8147220 */ /* 0x000fc80000410000 */
[----:B------:R-:W-:Y:S02]  /*2080*/  @P2 FADD.FTZ R20, R21, R20 ;  /* 0x0000001415142221 */ /* 0x000fe40000010000 */
.L_x_13176:
[----:B------:R-:W-:Y:S05]  /*2090*/  BSYNC B1 ;  /* 0x0000000000017941 */ /* 0x000fea0003800000 */
.L_x_13174:
[----:B------:R-:W-:Y:S01]  /*20a0*/  BSSY B1, `(.L_x_13177) ;  /* 0x000000b000017945 */ /* 0x000fe20003800000 */
[----:B------:R-:W-:Y:S05]  /*20b0*/  @P3 BRA `(.L_x_13178) ;  /* 0x0000004000003947 */ /* 0x000fea0003800000 */
[----:B------:R-:W-:Y:S01]  /*20c0*/  MOV R21, RZ ;  /* 0x000000ff00157202 */ /* 0x000fe20000000f00 */
[----:B------:R-:W-:Y:S05]  /*20d0*/  @!P2 BRA `(.L_x_13179) ;  /* 0x000000700000a947 */ /* 0x000fea0003800000 */
[----:B-----5:R-:W-:Y:S01]  /*20e0*/  PRMT R21, RZ, 0x7610, R144 ;  /* 0x00007610ff157816 */ /* 0x020fe20000000090 */
[----:B------:R-:W-:Y:S05]  /*20f0*/  BRA `(.L_x_13179) ;  /* 0x0000005000007947 */ /* 0x000fea0003800000 */
.L_x_13178:
[----:B-----5:R-:W-:Y:S02]  /*2100*/  PRMT R21, RZ, 0x7610, R140 ;  /* 0x00007610ff157816 */ /* 0x020fe4000000008c */
[----:B------:R-:W-:-:S03]  /*2110*/  @P2 PRMT R22, RZ, 0x7610, R144 ;  /* 0x00007610ff162816 */ /* 0x000fc60000000090 */
[----:B------:R-:W-:-:S04]  /*2120*/  FMUL.FTZ R21, R21, c[0x0][0x1ec] ;  /* 0x00007b0015157a20 */ /* 0x000fc80000410000 */
[----:B------:R-:W-:-:S04]  /*2130*/  FMUL.FTZ R21, R249, R21 ;  /* 0x00000015f9157220 */ /* 0x000fc80000410000 */
[----:B------:R-:W-:Y:S02]  /*2140*/  @P2 FADD.FTZ R21, R22, R21 ;  /* 0x0000001516152221 */ /* 0x000fe40000010000 */
.L_x_13179:
[----:B------:R-:W-:Y:S05]  /*2150*/  BSYNC B1 ;  /* 0x0000000000017941 */ /* 0x000fea0003800000 */
.L_x_13177:
[----:B------:R-:W-:Y:S01]  /*2160*/  BSSY B1, `(.L_x_13180) ;  /* 0x000000b000017945 */ /* 0x000fe20003800000 */
[----:B------:R-:W-:Y:S05]  /*2170*/  @P3 BRA `(.L_x_13181) ;  /* 0x0000004000003947 */ /* 0x000fea0003800000 */
[----:B------:R-:W-:Y:S01]  /*2180*/  HFMA2.MMA R22, -RZ, RZ, 0, 0 ;  /* 0x00000000ff167435 */ /* 0x000fe200000001ff */
[----:B------:R-:W-:Y:S05]  /*2190*/  @!P2 BRA `(.L_x_13182) ;  /* 0x000000700000a947 */ /* 0x000fea0003800000 */
[----:B-----5:R-:W-:Y:S01]  /*21a0*/  PRMT R22, RZ, 0x5410, R145 ;  /* 0x00005410ff167816 */ /* 0x020fe20000000091 */
[----:B------:R-:W-:Y:S05]  /*21b0*/  BRA `(.L_x_13182) ;  /* 0x0000005000007947 */ /* 0x000fea0003800000 */
.L_x_13181:
[----:B-----5:R-:W-:Y:S02]  /*21c0*/  PRMT R22, RZ, 0x5410, R141 ;  /* 0x00005410ff167816 */ /* 0x020fe4000000008d */
[----:B------:R-:W-:-:S03]  /*21d0*/  @P2 PRMT R23, RZ, 0x5410, R145 ;  /* 0x00005410ff172816 */ /* 0x000fc60000000091 */
[----:B------:R-:W-:-:S04]  /*21e0*/  FMUL.FTZ R22, R22, c[0x0][0x1ec] ;  /* 0x00007b0016167a20 */ /* 0x000fc80000410000 */
[----:B------:R-:W-:-:S04]  /*21f0*/  FMUL.FTZ R22, R250, R22 ;  /* 0x00000016fa167220 */ /* 0x000fc80000410000 */
[----:B------:R-:W-:Y:S02]  /*2200*/  @P2 FADD.FTZ R22, R23, R22 ;  /* 0x0000001617162221 */ /* 0x000fe40000010000 */
.L_x_13182:
[----:B------:R-:W-:Y:S05]  /*2210*/  BSYNC B1 ;  /* 0x0000000000017941 */ /* 0x000fea0003800000 */
.L_x_13180:
[----:B------:R-:W-:Y:S01]  /*2220*/  BSSY B1, `(.L_x_13183) ;  /* 0x000000b000017945 */ /* 0x000fe20003800000 */
[----:B------:R-:W-:Y:S05]  /*2230*/  @P3 BRA `(.L_x_13184) ;  /* 0x0000004000003947 */ /* 0x000fea0003800000 */
[----:B------:R-:W-:Y:S01]  /*2240*/  MOV R23, RZ ;  /* 0x000000ff00177202 */ /* 0x000fe20000000f00 */
[----:B------:R-:W-:Y:S05]  /*2250*/  @!P2 BRA `(.L_x_13185) ;  /* 0x000000700000a947 */ /* 0x000fea0003800000 */
[----:B-----5:R-:W-:Y:S01]  /*2260*/  PRMT R23, RZ, 0x7610, R145 ;  /* 0x00007610ff177816 */ /* 0x020fe20000000091 */
[----:B------:R-:W-:Y:S05]  /*2270*/  BRA `(.L_x_13185) ;  /* 0x0000005000007947 */ /* 0x000fea0003800000 */
.L_x_13184:
[----:B-----5:R-:W-:Y:S02]  /*2280*/  PRMT R23, RZ, 0x7610, R141 ;  /* 0x00007610ff177816 */ /* 0x020fe4000000008d */
[----:B------:R-:W-:-:S03]  /*2290*/  @P2 PRMT R24, RZ, 0x7610, R145 ;  /* 0x00007610ff182816 */ /* 0x000fc60000000091 */
[----:B------:R-:W-:-:S04]  /*22a0*/  FMUL.FTZ R23, R23, c[0x0][0x1ec] ;  /* 0x00007b0017177a20 */ /* 0x000fc80000410000 */
[----:B------:R-:W-:-:S04]  /*22b0*/  FMUL.FTZ R23, R251, R23 ;  /* 0x00000017fb177220 */ /* 0x000fc80000410000 */
[----:B------:R-:W-:Y:S02]  /*22c0*/  @P2 FADD.FTZ R23, R24, R23 ;  /* 0x0000001718172221 */ /* 0x000fe40000010000 */
.L_x_13185:
[----:B------:R-:W-:Y:S05]  /*22d0*/  BSYNC B1 ;  /* 0x0000000000017941 */ /* 0x000fea0003800000 */
.L_x_13183:
[----:B------:R-:W-:Y:S01]  /*22e0*/  BSSY B1, `(.L_x_13186) ;  /* 0x000000c000017945 */ /* 0x000fe20003800000 */
[----:B------:R-:W-:Y:S05]  /*22f0*/  @P3 BRA `(.L_x_13187) ;  /* 0x0000004000003947 */ /* 0x000fea0003800000 */
[----:B------:R-:W-:Y:S01]  /*2300*/  HFMA2.MMA R24, -RZ, RZ, 0, 0 ;  /* 0x00000000ff187435 */ /* 0x000fe200000001ff */
[----:B------:R-:W-:Y:S05]  /*2310*/  @!P2 BRA `(.L_x_13188) ;  /* 0x000000800000a947 */ /* 0x000fea0003800000 */
[----:B-----5:R-:W-:Y:S01]  /*2320*/  PRMT R24, RZ, 0x5410, R146 ;  /* 0x00005410ff187816 */ /* 0x020fe20000000092 */
[----:B------:R-:W-:Y:S05]  /*2330*/  BRA `(.L_x_13188) ;  /* 0x0000006000007947 */ /* 0x000fea0003800000 */
.L_x_13187:
[----:B------:R-:W2:Y:S01]  /*2340*/  LDL R25, [R1] ;  /* 0x0000000001197983 */ /* 0x000ea20000100800 */
[----:B-----5:R-:W-:-:S05]  /*2350*/  PRMT R24, RZ, 0x5410, R142 ;  /* 0x00005410ff187816 */ /* 0x020fca000000008e */
[----:B------:R-:W-:-:S04]  /*2360*/  FMUL.FTZ R24, R24, c[0x0][0x1ec] ;  /* 0x00007b0018187a20 */ /* 0x000fc80000410000 */
[----:B--2---:R-:W-:Y:S01]  /*2370*/  FMUL.FTZ R24, R25, R24 ;  /* 0x0000001819187220 */ /* 0x004fe20000410000 */
[----:B------:R-:W-:-:S05]  /*2380*/  @P2 PRMT R25, RZ, 0x5410, R146 ;  /* 0x00005410ff192816 */ /* 0x000fca0000000092 */
[----:B------:R-:W-:Y:S02]  /*2390*/  @P2 FADD.FTZ R24, R25, R24 ;  /* 0x0000001819182221 */ /* 0x000fe40000010000 */
.L_x_13188:
[----:B------:R-:W-:Y:S05]  /*23a0*/  BSYNC B1 ;  /* 0x0000000000017941 */ /* 0x000fea0003800000 */
.L_x_13186:
[----:B------:R-:W-:Y:S01]  /*23b0*/  BSSY B1, `(.L_x_13189) ;  /* 0x000000c000017945 */ /* 0x000fe20003800000 */
[----:B------:R-:W-:Y:S05]  /*23c0*/  @P3 BRA `(.L_x_13190) ;  /* 0x0000004000003947 */ /* 0x000fea0003800000 */
[----:B------:R-:W-:Y:S01]  /*23d0*/  MOV R25, RZ ;  /* 0x000000ff00197202 */ /* 0x000fe20000000f00 */
[----:B------:R-:W-:Y:S05]  /*23e0*/  @!P2 BRA `(.L_x_13191) ;  /* 0x000000800000a947 */ /* 0x000fea0003800000 */
[----:B-----5:R-:W-:Y:S01]  /*23f0*/  PRMT R25, RZ, 0x7610, R146 ;  /* 0x00007610ff197816 */ /* 0x020fe20000000092 */
[----:B------:R-:W-:Y:S05]  /*2400*/  BRA `(.L_x_13191) ;  /* 0x0000006000007947 */ /* 0x000fea0003800000 */
.L_x_13190:
[----:B------:R-:W2:Y:S01]  /*2410*/  LDL R26, [R1+0x4] ;  /* 0x00000400011a7983 */ /* 0x000ea20000100800 */
[----:B-----5:R-:W-:-:S05]  /*2420*/  PRMT R25, RZ, 0x7610, R142 ;  /* 0x00007610ff197816 */ /* 0x020fca000000008e */
[----:B------:R-:W-:-:S04]  /*2430*/  FMUL.FTZ R25, R25, c[0x0][0x1ec] ;  /* 0x00007b0019197a20 */ /* 0x000fc80000410000 */
[----:B--2---:R-:W-:Y:S01]  /*2440*/  FMUL.FTZ R25, R26, R25 ;  /* 0x000000191a197220 */ /* 0x004fe20000410000 */
[----:B------:R-:W-:-:S05]  /*2450*/  @P2 PRMT R26, RZ, 0x7610, R146 ;  /* 0x00007610ff1a2816 */ /* 0x000fca0000000092 */
[----:B------:R-:W-:Y:S02]  /*2460*/  @P2 FADD.FTZ R25, R26, R25 ;  /* 0x000000191a192221 */ /* 0x000fe40000010000 */
.L_x_13191:
[----:B------:R-:W-:Y:S05]  /*2470*/  BSYNC B1 ;  /* 0x0000000000017941 */ /* 0x000fea0003800000 */
.L_x_13189:
[----:B------:R-:W-:Y:S01]  /*2480*/  BSSY B1, `(.L_x_13192) ;  /* 0x000000c000017945 */ /* 0x000fe20003800000 */
[----:B------:R-:W-:Y:S05]  /*2490*/  @P3 BRA `(.L_x_13193) ;  /* 0x0000004000003947 */ /* 0x000fea0003800000 */
[----:B------:R-:W-:Y:S01]  /*24a0*/  HFMA2.MMA R26, -RZ, RZ, 0, 0 ;  /* 0x00000000ff1a7435 */ /* 0x000fe200000001ff */
[----:B------:R-:W-:Y:S05]  /*24b0*/  @!P2 BRA `(.L_x_13194) ;  /* 0x000000800000a947 */ /* 0x000fea0003800000 */
[----:B-----5:R-:W-:Y:S01]  /*24c0*/  PRMT R26, RZ, 0x5410, R147 ;  /* 0x00005410ff1a7816 */ /* 0x020fe20000000093 */
[----:B------:R-:W-:Y:S05]  /*24d0*/  BRA `(.L_x_13194) ;  /* 0x0000006000007947 */ /* 0x000fea0003800000 */
.L_x_13193:
[----:B------:R-:W2:Y:S01]  /*24e0*/  LDL R27, [R1+0x8] ;  /* 0x00000800011b7983 */ /* 0x000ea20000100800 */
[----:B-----5:R-:W-:-:S05]  /*24f0*/  PRMT R26, RZ, 0x5410, R143 ;  /* 0x00005410ff1a7816 */ /* 0x020fca000000008f */
[----:B------:R-:W-:-:S04]  /*2500*/  FMUL.FTZ R26, R26, c[0x0][0x1ec] ;  /* 0x00007b001a1a7a20 */ /* 0x000fc80000410000 */
[----:B--2---:R-:W-:Y:S01]  /*2510*/  FMUL.FTZ R26, R27, R26 ;  /* 0x0000001a1b1a7220 */ /* 0x004fe20000410000 */
[----:B------:R-:W-:-:S05]  /*2520*/  @P2 PRMT R27, RZ, 0x5410, R147 ;  /* 0x00005410ff1b2816 */ /* 0x000fca0000000093 */
[----:B------:R-:W-:Y:S02]  /*2530*/  @P2 FADD.FTZ R26, R27, R26 ;  /* 0x0000001a1b1a2221 */ /* 0x000fe40000010000 */
.L_x_13194:
[----:B------:R-:W-:Y:S05]  /*2540*/  BSYNC B1 ;  /* 0x0000000000017941 */ /* 0x000fea0003800000 */
.L_x_13192:
[----:B------:R-:W-:Y:S01]  /*2550*/  BSSY B1, `(.L_x_13195) ;  /* 0x000000c000017945 */ /* 0x000fe20003800000 */
[----:B------:R-:W-:Y:S05]  /*2560*/  @P3 BRA `(.L_x_13196) ;  /* 0x0000004000003947 */ /* 0x000fea0003800000 */
[----:B------:R-:W-:Y:S01]  /*2570*/  MOV R27, RZ ;  /* 0x000000ff001b7202 */ /* 0x000fe20000000f00 */
[----:B------:R-:W-:Y:S05]  /*2580*/  @!P2 BRA `(.L_x_13197) ;  /* 0x000000800000a947 */ /* 0x000fea0003800000 */
[----:B-----5:R-:W-:Y:S01]  /*2590*/  PRMT R27, RZ, 0x7610, R147 ;  /* 0x00007610ff1b7816 */ /* 0x020fe20000000093 */
[----:B------:R-:W-:Y:S05]  /*25a0*/  BRA `(.L_x_13197) ;  /* 0x0000006000007947 */ /* 0x000fea0003800000 */
.L_x_13196:
[----:B01----:R-:W2:Y:S01]  /*25b0*/  LDL R148, [R1+0xc] ;  /* 0x00000c0001947983 */ /* 0x003ea20000100800 */
[----:B-----5:R-:W-:-:S05]  /*25c0*/  PRMT R27, RZ, 0x7610, R143 ;  /* 0x00007610ff1b7816 */ /* 0x020fca000000008f */
[----:B------:R-:W-:-:S04]  /*25d0*/  FMUL.FTZ R27, R27, c[0x0][0x1ec] ;  /* 0x00007b001b1b7a20 */ /* 0x000fc80000410000 */
[----:B--2---:R-:W-:Y:S01]  /*25e0*/  FMUL.FTZ R27, R148, R27 ;  /* 0x0000001b941b7220 */ /* 0x004fe20000410000 */
[----:B------:R-:W-:-:S05]  /*25f0*/  @P2 PRMT R148, RZ, 0x7610, R147 ;  /* 0x00007610ff942816 */ /* 0x000fca0000000093 */
[----:B------:R-:W-:Y:S02]  /*2600*/  @P2 FADD.FTZ R27, R148, R27 ;  /* 0x0000001b941b2221 */ /* 0x000fe40000010000 */
.L_x_13197:
[----:B------:R-:W-:Y:S05]  /*2610*/  BSYNC B1 ;  /* 0x0000000000017941 */ /* 0x000fea0003800000 */
.L_x_13195:
        /* <DEDUP_REMOVED lines=9> */
.L_x_13173:
[----:B------:R-:W-:Y:S05]  /*26b0*/  BSYNC B0 ;  /* 0x0000000000007941 */ /* 0x000fea0003800000 */
.L_x_13172:
        /* <DEDUP_REMOVED lines=18> */
.L_x_13201:
[----:B--2--5:R-:W-:Y:S02]  /*27e0*/  PRMT R28, RZ, 0x5410, R140 ;  /* 0x00005410ff1c7816 */ /* 0x024fe4000000008c */
[----:B------:R-:W-:-:S03]  /*27f0*/  @P2 PRMT R29, RZ, 0x5410, R144 ;  /* 0x00005410ff1d2816 */ /* 0x000fc60000000090 */
[----:B------:R-:W-:-:S04]  /*2800*/  FMUL.FTZ R28, R28, c[0x0][0x1ec] ;  /* 0x00007b001c1c7a20 */ /* 0x000fc80000410000 */
[----:B------:R-:W-:-:S04]  /*2810*/  FMUL.FTZ R28, R240, R28 ;  /* 0x0000001cf01c7220 */ /* 0x000fc80000410000 */
[----:B------:R-:W-:Y:S02]  /*2820*/  @P2 FADD.FTZ R28, R29, R28 ;  /* 0x0000001c1d1c2221 */ /* 0x000fe40000010000 */
.L_x_13202:
[----:B------:R-:W-:Y:S05]  /*2830*/  BSYNC B1 ;  /* 0x0000000000017941 */ /* 0x000fea0003800000 */
.L_x_13200:
[----:B------:R-:W-:Y:S01]  /*2840*/  BSSY B1, `(.L_x_13203) ;  /* 0x000000b000017945 */ /* 0x000fe20003800000 */
[----:B------:R-:W-:Y:S05]  /*2850*/  @P3 BRA `(.L_x_13204) ;  /* 0x0000004000003947 */ /* 0x000fea0003800000 */
[----:B------:R-:W-:Y:S01]  /*2860*/  MOV R29, RZ ;  /* 0x000000ff001d7202 */ /* 0x000fe20000000f00 */
[----:B------:R-:W-:Y:S05]  /*2870*/  @!P2 BRA `(.L_x_13205) ;  /* 0x000000700000a947 */ /* 0x000fea0003800000 */
[----:B-----5:R-:W-:Y:S01]  /*2880*/  PRMT R29, RZ, 0x7610, R144 ;  /* 0x00007610ff1d7816 */ /* 0x020fe20000000090 */
[----:B------:R-:W-:Y:S05]  /*2890*/  BRA `(.L_x_13205) ;  /* 0x0000005000007947 */ /* 0x000fea0003800000 */
.L_x_13204:
[----:B-----5:R-:W-:Y:S02]  /*28a0*/  PRMT R29, RZ, 0x7610, R140 ;  /* 0x00007610ff1d7816 */ /* 0x020fe4000000008c */
[----:B------:R-:W-:-:S03]  /*28b0*/  @P2 PRMT R30, RZ, 0x7610, R144 ;  /* 0x00007610ff1e2816 */ /* 0x000fc60000000090 */
[----:B------:R-:W-:-:S04]  /*28c0*/  FMUL.FTZ R29, R29, c[0x0][0x1ec] ;  /* 0x00007b001d1d7a20 */ /* 0x000fc80000410000 */
[----:B------:R-:W-:-:S04]  /*28d0*/  FMUL.FTZ R29, R241, R29 ;  /* 0x0000001df11d7220 */ /* 0x000fc80000410000 */
[----:B------:R-:W-:Y:S02]  /*28e0*/  @P2 FADD.FTZ R29, R30, R29 ;  /* 0x0000001d1e1d2221 */ /* 0x000fe40000010000 */
.L_x_13205:
[----:B------:R-:W-:Y:S05]  /*28f0*/  BSYNC B1 ;  /* 0x0000000000017941 */ /* 0x000fea0003800000 */
.L_x_13203:
[----:B------:R-:W-:Y:S01]  /*2900*/  BSSY B1, `(.L_x_13206) ;  /* 0x000000b000017945 */ /* 0x000fe20003800000 */
[----:B------:R-:W-:Y:S05]  /*2910*/  @P3 BRA `(.L_x_13207) ;  /* 0x0000004000003947 */ /* 0x000fea0003800000 */
[----:B------:R-:W-:Y:S01]  /*2920*/  HFMA2.MMA R30, -RZ, RZ, 0, 0 ;  /* 0x00000000ff1e7435 */ /* 0x000fe200000001ff */
[----:B------:R-:W-:Y:S05]  /*2930*/  @!P2 BRA `(.L_x_13208) ;  /* 0x000000700000a947 */ /* 0x000fea0003800000 */
[----:B-----5:R-:W-:Y:S01]  /*2940*/  PRMT R30, RZ, 0x5410, R145 ;  /* 0x00005410ff1e7816 */ /* 0x020fe20000000091 */
[----:B------:R-:W-:Y:S05]  /*2950*/  BRA `(.L_x_13208) ;  /* 0x0000005000007947 */ /* 0x000fea0003800000 */
.L_x_13207:
[----:B-----5:R-:W-:Y:S02]  /*2960*/  PRMT R30, RZ, 0x5410, R141 ;  /* 0x00005410ff1e7816 */ /* 0x020fe4000000008d */
[----:B------:R-:W-:-:S03]  /*2970*/  @P2 PRMT R31, RZ, 0x5410, R145 ;  /* 0x00005410ff1f2816 */ /* 0x000fc60000000091 */
[----:B------:R-:W-:-:S04]  /*2980*/  FMUL.FTZ R30, R30, c[0x0][0x1ec] ;  /* 0x00007b001e1e7a20 */ /* 0x000fc80000410000 */
[----:B------:R-:W-:-:S04]  /*2990*/  FMUL.FTZ R30, R242, R30 ;  /* 0x0000001ef21e7220 */ /* 0x000fc80000410000 */
[----:B------:R-:W-:Y:S02]  /*29a0*/  @P2 FADD.FTZ R30, R31, R30 ;  /* 0x0000001e1f1e2221 */ /* 0x000fe40000010000 */
.L_x_13208:
[----:B------:R-:W-:Y:S05]  /*29b0*/  BSYNC B1 ;  /* 0x0000000000017941 */ /* 0x000fea0003800000 */
.L_x_13206:
[----:B------:R-:W-:Y:S01]  /*29c0*/  BSSY B1, `(.L_x_13209) ;  /* 0x000000b000017945 */ /* 0x000fe20003800000 */
[----:B------:R-:W-:Y:S05]  /*29d0*/  @P3 BRA `(.L_x_13210) ;  /* 0x0000004000003947 */ /* 0x000fea0003800000 */
[----:B------:R-:W-:Y:S01]  /*29e0*/  MOV R31, RZ ;  /* 0x000000ff001f7202 */ /* 0x000fe20000000f00 */
[----:B------:R-:W-:Y:S05]  /*29f0*/  @!P2 BRA `(.L_x_13211) ;  /* 0x000000700000a947 */ /* 0x000fea0003800000 */
[----:B-----5:R-:W-:Y:S01]  /*2a00*/  PRMT R31, RZ, 0x7610, R145 ;  /* 0x00007610ff1f7816 */ /* 0x020fe20000000091 */
[----:B------:R-:W-:Y:S05]  /*2a10*/  BRA `(.L_x_13211) ;  /* 0x0000005000007947 */ /* 0x000fea0003800000 */
.L_x_13210:
[----:B-----5:R-:W-:Y:S02]  /*2a20*/  PRMT R31, RZ, 0x7610, R141 ;  /* 0x00007610ff1f7816 */ /* 0x020fe4000000008d */
[----:B------:R-:W-:-:S03]  /*2a30*/  @P2 PRMT R32, RZ, 0x7610, R145 ;  /* 0x00007610ff202816 */ /* 0x000fc60000000091 */
[----:B------:R-:W-:-:S04]  /*2a40*/  FMUL.FTZ R31, R31, c[0x0][0x1ec] ;  /* 0x00007b001f1f7a20 */ /* 0x000fc80000410000 */
[----:B------:R-:W-:-:S04]  /*2a50*/  FMUL.FTZ R31, R243, R31 ;  /* 0x0000001ff31f7220 */ /* 0x000fc80000410000 */
[----:B------:R-:W-:Y:S02]  /*2a60*/  @P2 FADD.FTZ R31, R32, R31 ;  /* 0x0000001f201f2221 */ /* 0x000fe40000010000 */
.L_x_13211:
[----:B------:R-:W-:Y:S05]  /*2a70*/  BSYNC B1 ;  /* 0x0000000000017941 */ /* 0x000fea0003800000 */
.L_x_13209:
[----:B------:R-:W-:Y:S01]  /*2a80*/  BSSY B1, `(.L_x_13212) ;  /* 0x000000b000017945 */ /* 0x000fe20003800000 */
[----:B------:R-:W-:Y:S05]  /*2a90*/  @P3 BRA `(.L_x_13213) ;  /* 0x0000004000003947 */ /* 0x000fea0003800000 */
[----:B------:R-:W-:Y:S01]  /*2aa0*/  HFMA2.MMA R32, -RZ, RZ, 0, 0 ;  /* 0x00000000ff207435 */ /* 0x000fe200000001ff */
[----:B------:R-:W-:Y:S05]  /*2ab0*/  @!P2 BRA `(.L_x_13214) ;  /* 0x000000700000a947 */ /* 0x000fea0003800000 */
[----:B-----5:R-:W-:Y:S01]  /*2ac0*/  PRMT R32, RZ, 0x5410, R146 ;  /* 0x00005410ff207816 */ /* 0x020fe20000000092 */
[----:B------:R-:W-:Y:S05]  /*2ad0*/  BRA `(.L_x_13214) ;  /* 0x0000005000007947 */ /* 0x000fea0003800000 */
.L_x_13213:
[----:B-----5:R-:W-:Y:S02]  /*2ae0*/  PRMT R32, RZ, 0x5410, R142 ;  /* 0x00005410ff207816 */ /* 0x020fe4000000008e */
[----:B------:R-:W-:-:S03]  /*2af0*/  @P2 PRMT R33, RZ, 0x5410, R146 ;  /* 0x00005410ff212816 */ /* 0x000fc60000000092 */
[----:B------:R-:W-:-:S04]  /*2b00*/  FMUL.FTZ R32, R32, c[0x0][0x1ec] ;  /* 0x00007b0020207a20 */ /* 0x000fc80000410000 */
[----:B------:R-:W-:-:S04]  /*2b10*/  FMUL.FTZ R32, R244, R32 ;  /* 0x00000020f4207220 */ /* 0x000fc80000410000 */
[----:B------:R-:W-:Y:S02]  /*2b20*/  @P2 FADD.FTZ R32, R33, R32 ;  /* 0x0000002021202221 */ /* 0x000fe40000010000 */
.L_x_13214:
[----:B------:R-:W-:Y:S05]  /*2b30*/  BSYNC B1 ;  /* 0x0000000000017941 */ /* 0x000fea0003800000 */
.L_x_13212:
[----:B------:R-:W-:Y:S01]  /*2b40*/  BSSY B1, `(.L_x_13215) ;  /* 0x000000b000017945 */ /* 0x000fe20003800000 */
[----:B------:R-:W-:Y:S05]  /*2b50*/  @P3 BRA `(.L_x_13216) ;  /* 0x0000004000003947 */ /* 0x000fea0003800000 */
[----:B------:R-:W-:Y:S01]  /*2b60*/  MOV R33, RZ ;  /* 0x000000ff00217202 */ /* 0x000fe20000000f00 */
[----:B------:R-:W-:Y:S05]  /*2b70*/  @!P2 BRA `(.L_x_13217) ;  /* 0x000000700000a947 */ /* 0x000fea0003800000 */
[----:B-----5:R-:W-:Y:S01]  /*2b80*/  PRMT R33, RZ, 0x7610, R146 ;  /* 0x00007610ff217816 */ /* 0x020fe20000000092 */
[----:B------:R-:W-:Y:S05]  /*2b90*/  BRA `(.L_x_13217) ;  /* 0x0000005000007947 */ /* 0x000fea0003800000 */
.L_x_13216:
[----:B-----5:R-:W-:Y:S02]  /*2ba0*/  PRMT R33, RZ, 0x7610, R142 ;  /* 0x00007610ff217816 */ /* 0x020fe4000000008e */
[----:B------:R-:W-:-:S03]  /*2bb0*/  @P2 PRMT R34, RZ, 0x7610, R146 ;  /* 0x00007610ff222816 */ /* 0x000fc60000000092 */
[----:B------:R-:W-:-:S04]  /*2bc0*/  FMUL.FTZ R33, R33, c[0x0][0x1ec] ;  /* 0x00007b0021217a20 */ /* 0x000fc80000410000 */
[----:B------:R-:W-:-:S04]  /*2bd0*/  FMUL.FTZ R33, R245, R33 ;  /* 0x00000021f5217220 */ /* 0x000fc80000410000 */
[----:B------:R-:W-:Y:S02]  /*2be0*/  @P2 FADD.FTZ R33, R34, R33 ;  /* 0x0000002122212221 */ /* 0x000fe40000010000 */
.L_x_13217:
[----:B------:R-:W-:Y:S05]  /*2bf0*/  BSYNC B1 ;  /* 0x0000000000017941 */ /* 0x000fea0003800000 */
.L_x_13215:
[----:B------:R-:W-:Y:S01]  /*2c00*/  BSSY B1, `(.L_x_13218) ;  /* 0x000000b000017945 */ /* 0x000fe20003800000 */
[----:B------:R-:W-:Y:S05]  /*2c10*/  @P3 BRA `(.L_x_13219) ;  /* 0x0000004000003947 */ /* 0x000fea0003800000 */
[----:B------:R-:W-:Y:S01]  /*2c20*/  HFMA2.MMA R34, -RZ, RZ, 0, 0 ;  /* 0x00000000ff227435 */ /* 0x000fe200000001ff */
[----:B------:R-:W-:Y:S05]  /*2c30*/  @!P2 BRA `(.L_x_13220) ;  /* 0x000000700000a947 */ /* 0x000fea0003800000 */
[----:B-----5:R-:W-:Y:S01]  /*2c40*/  PRMT R34, RZ, 0x5410, R147 ;  /* 0x00005410ff227816 */ /* 0x020fe20000000093 */
[----:B------:R-:W-:Y:S05]  /*2c50*/  BRA `(.L_x_13220) ;  /* 0x0000005000007947 */ /* 0x000fea0003800000 */
.L_x_13219:
[----:B-----5:R-:W-:Y:S02]  /*2c60*/  PRMT R34, RZ, 0x5410, R143 ;  /* 0x00005410ff227816 */ /* 0x020fe4000000008f */
[----:B------:R-:W-:-:S03]  /*2c70*/  @P2 PRMT R35, RZ, 0x5410, R147 ;  /* 0x00005410ff232816 */ /* 0x000fc60000000093 */
[----:B------:R-:W-:-:S04]  /*2c80*/  FMUL.FTZ R34, R34, c[0x0][0x1ec] ;  /* 0x00007b0022227a20 */ /* 0x000fc80000410000 */
[----:B------:R-:W-:-:S04]  /*2c90*/  FMUL.FTZ R34, R246, R34 ;  /* 0x00000022f6227220 */ /* 0x000fc80000410000 */
[----:B------:R-:W-:Y:S02]  /*2ca0*/  @P2 FADD.FTZ R34, R35, R34 ;  /* 0x0000002223222221 */ /* 0x000fe40000010000 */
.L_x_13220:
[----:B------:R-:W-:Y:S05]  /*2cb0*/  BSYNC B1 ;  /* 0x0000000000017941 */ /* 0x000fea0003800000 */
.L_x_13218:
[----:B------:R-:W-:Y:S01]  /*2cc0*/  BSSY B1, `(.L_x_13221) ;  /* 0x000000b000017945 */ /* 0x000fe20003800000 */
[----:B------:R-:W-:Y:S05]  /*2cd0*/  @P3 BRA `(.L_x_13222) ;  /* 0x0000004000003947 */ /* 0x000fea0003800000 */
[----:B------:R-:W-:Y:S01]  /*2ce0*/  MOV R35, RZ ;  /* 0x000000ff00237202 */ /* 0x000fe20000000f00 */
[----:B------:R-:W-:Y:S05]  /*2cf0*/  @!P2 BRA `(.L_x_13223) ;  /* 0x000000700000a947 */ /* 0x000fea0003800000 */
[----:B-----5:R-:W-:Y:S01]  /*2d00*/  PRMT R35, RZ, 0x7610, R147 ;  /* 0x00007610ff237816 */ /* 0x020fe20000000093 */
[----:B------:R-:W-:Y:S05]  /*2d10*/  BRA `(.L_x_13223) ;  /* 0x0000005000007947 */ /* 0x000fea0003800000 */
.L_x_13222:
[----:B-----5:R-:W-:Y:S02]  /*2d20*/  PRMT R35, RZ, 0x7610, R143 ;  /* 0x00007610ff237816 */ /* 0x020fe4000000008f */
[----:B01----:R-:W-:-:S03]  /*2d30*/  @P2 PRMT R148, RZ, 0x7610, R147 ;  /* 0x00007610ff942816 */ /* 0x003fc60000000093 */
[----:B------:R-:W-:-:S04]  /*2d40*/  FMUL.FTZ R35, R35, c[0x0][0x1ec] ;  /* 0x00007b0023237a20 */ /* 0x000fc80000410000 */
[----:B------:R-:W-:-:S04]  /*2d50*/  FMUL.FTZ R35, R247, R35 ;  /* 0x00000023f7237220 */ /* 0x000fc80000410000 */
[----:B------:R-:W-:Y:S02]  /*2d60*/  @P2 FADD.FTZ R35, R148, R35 ;  /* 0x0000002394232221 */ /* 0x000fe40000010000 */
.L_x_13223:
[----:B------:R-:W-:Y:S05]  /*2d70*/  BSYNC B1 ;  /* 0x0000000000017941 */ /* 0x000fea0003800000 */
.L_x_13221:
        /* <DEDUP_REMOVED lines=9> */
.L_x_13199:
[----:B------:R-:W-:Y:S05]  /*2e10*/  BSYNC B0 ;  /* 0x0000000000007941 */ /* 0x000fea0003800000 */
.L_x_13198:
        /* <DEDUP_REMOVED lines=18> */
.L_x_13227:
[----:B0----5:R-:W-:-:S05]  /*2f40*/  PRMT R148, RZ, 0x5410, R140 ;  /* 0x00005410ff947816 */ /* 0x021fca000000008c */
[----:B------:R-:W-:-:S04]  /*2f50*/  FMUL.FTZ R148, R148, c[0x0][0x1ec] ;  /* 0x00007b0094947a20 */ /* 0x000fc80000410000 */
[----:B------:R-:W-:Y:S01]  /*2f60*/  FMUL.FTZ R152, R232, R148 ;  /* 0x00000094e8987220 */ /* 0x000fe20000410000 */
[----:B------:R-:W-:-:S05]  /*2f70*/  @P2 PRMT R148, RZ, 0x5410, R144 ;  /* 0x00005410ff942816 */ /* 0x000fca0000000090 */
[----:B------:R-:W-:Y:S02]  /*2f80*/  @P2 FADD.FTZ R152, R148, R152 ;  /* 0x0000009894982221 */ /* 0x000fe40000010000 */
.L_x_13228:
[----:B------:R-:W-:Y:S05]  /*2f90*/  BSYNC B1 ;  /* 0x0000000000017941 */ /* 0x000fea0003800000 */
.L_x_13226:
[----:B------:R-:W-:Y:S01]  /*2fa0*/  BSSY B1, `(.L_x_13229) ;  /* 0x000000b000017945 */ /* 0x000fe20003800000 */
[----:B------:R-:W-:Y:S05]  /*2fb0*/  @P3 BRA `(.L_x_13230) ;  /* 0x0000004000003947 */ /* 0x000fea0003800000 */
[----:B------:R-:W-:Y:S01]  /*2fc0*/  MOV R153, RZ ;  /* 0x000000ff00997202 */ /* 0x000fe20000000f00 */
[----:B------:R-:W-:Y:S05]  /*2fd0*/  @!P2 BRA `(.L_x_13231) ;  /* 0x000000700000a947 */ /* 0x000fea0003800000 */
[----:B-----5:R-:W-:Y:S01]  /*2fe0*/  PRMT R153, RZ, 0x7610, R144 ;  /* 0x00007610ff997816 */ /* 0x020fe20000000090 */
[----:B------:R-:W-:Y:S05]  /*2ff0*/  BRA `(.L_x_13231) ;  /* 0x0000005000007947 */ /* 0x000fea0003800000 */
.L_x_13230:
[----:B-----5:R-:W-:-:S05]  /*3000*/  PRMT R148, RZ, 0x7610, R140 ;  /* 0x00007610ff947816 */ /* 0x020fca000000008c */
[----:B------:R-:W-:-:S04]  /*3010*/  FMUL.FTZ R148, R148, c[0x0][0x1ec] ;  /* 0x00007b0094947a20 */ /* 0x000fc80000410000 */
[----:B------:R-:W-:Y:S01]  /*3020*/  FMUL.FTZ R153, R233, R148 ;  /* 0x00000094e9997220 */ /* 0x000fe20000410000 */
[----:B------:R-:W-:-:S05]  /*3030*/  @P2 PRMT R148, RZ, 0x7610, R144 ;  /* 0x00007610ff942816 */ /* 0x000fca0000000090 */
[----:B------:R-:W-:Y:S02]  /*3040*/  @P2 FADD.FTZ R153, R148, R153 ;  /* 0x0000009994992221 */ /* 0x000fe40000010000 */
.L_x_13231:
[----:B------:R-:W-:Y:S05]  /*3050*/  BSYNC B1 ;  /* 0x0000000000017941 */ /* 0x000fea0003800000 */
.L_x_13229:
[----:B------:R-:W-:Y:S01]  /*3060*/  BSSY B1, `(.L_x_13232) ;  /* 0x000000b000017945 */ /* 0x000fe20003800000 */
[----:B------:R-:W-:Y:S05]  /*3070*/  @P3 BRA `(.L_x_13233) ;  /* 0x0000004000003947 */ /* 0x000fea0003800000 */
[----:B------:R-:W-:Y:S01]  /*3080*/  HFMA2.MMA R154, -RZ, RZ, 0, 0 ;  /* 0x00000000ff9a7435 */ /* 0x000fe200000001ff */
[----:B------:R-:W-:Y:S05]  /*3090*/  @!P2 BRA `(.L_x_13234) ;  /* 0x000000700000a947 */ /* 0x000fea0003800000 */
[----:B-----5:R-:W-:Y:S01]  /*30a0*/  PRMT R154, RZ, 0x5410, R145 ;  /* 0x00005410ff9a7816 */ /* 0x020fe20000000091 */
[----:B------:R-:W-:Y:S05]  /*30b0*/  BRA `(.L_x_13234) ;  /* 0x0000005000007947 */ /* 0x000fea0003800000 */
.L_x_13233:
[----:B-----5:R-:W-:-:S05]  /*30c0*/  PRMT R148, RZ, 0x5410, R141 ;  /* 0x00005410ff947816 */ /* 0x020fca000000008d */
[----:B------:R-:W-:-:S04]  /*30d0*/  FMUL.FTZ R148, R148, c[0x0][0x1ec] ;  /* 0x00007b0094947a20 */ /* 0x000fc80000410000 */
[----:B------:R-:W-:Y:S01]  /*30e0*/  FMUL.FTZ R154, R234, R148 ;  /* 0x00000094ea9a7220 */ /* 0x000fe20000410000 */
[----:B------:R-:W-:-:S05]  /*30f0*/  @P2 PRMT R148, RZ, 0x5410, R145 ;  /* 0x00005410ff942816 */ /* 0x000fca0000000091 */
[----:B------:R-:W-:Y:S02]  /*3100*/  @P2 FADD.FTZ R154, R148, R154 ;  /* 0x0000009a949a2221 */ /* 0x000fe40000010000 */
.L_x_13234:
[----:B------:R-:W-:Y:S05]  /*3110*/  BSYNC B1 ;  /* 0x0000000000017941 */ /* 0x000fea0003800000 */
.L_x_13232:
[----:B------:R-:W-:Y:S01]  /*3120*/  BSSY B1, `(.L_x_13235) ;  /* 0x000000b000017945 */ /* 0x000fe20003800000 */
[----:B------:R-:W-:Y:S05]  /*3130*/  @P3 BRA `(.L_x_13236) ;  /* 0x0000004000003947 */ /* 0x000fea0003800000 */
[----:B------:R-:W-:Y:S01]  /*3140*/  MOV R155, RZ ;  /* 0x000000ff009b7202 */ /* 0x000fe20000000f00 */
[----:B------:R-:W-:Y:S05]  /*3150*/  @!P2 BRA `(.L_x_13237) ;  /* 0x000000700000a947 */ /* 0x000fea0003800000 */
[----:B-----5:R-:W-:Y:S01]  /*3160*/  PRMT R155, RZ, 0x7610, R145 ;  /* 0x00007610ff9b7816 */ /* 0x020fe20000000091 */
[----:B------:R-:W-:Y:S05]  /*3170*/  BRA `(.L_x_13237) ;  /* 0x0000005000007947 */ /* 0x000fea0003800000 */
.L_x_13236:
[----:B-----5:R-:W-:-:S05]  /*3180*/  PRMT R148, RZ, 0x7610, R141 ;  /* 0x00007610ff947816 */ /* 0x020fca000000008d */
[----:B------:R-:W-:-:S04]  /*3190*/  FMUL.FTZ R148, R148, c[0x0][0x1ec] ;  /* 0x00007b0094947a20 */ /* 0x000fc80000410000 */
[----:B------:R-:W-:Y:S01]  /*31a0*/  FMUL.FTZ R155, R235, R148 ;  /* 0x00000094eb9b7220 */ /* 0x000fe20000410000 */
[----:B------:R-:W-:-:S05]  /*31b0*/  @P2 PRMT R148, RZ, 0x7610, R145 ;  /* 0x00007610ff942816 */ /* 0x000fca0000000091 */
[----:B------:R-:W-:Y:S02]  /*31c0*/  @P2 FADD.FTZ R155, R148, R155 ;  /* 0x0000009b949b2221 */ /* 0x000fe40000010000 */
.L_x_13237:
[----:B------:R-:W-:Y:S05]  /*31d0*/  BSYNC B1 ;  /* 0x0000000000017941 */ /* 0x000fea0003800000 */
.L_x_13235:
[----:B------:R-:W-:Y:S01]  /*31e0*/  BSSY B1, `(.L_x_13238) ;  /* 0x000000b000017945 */ /* 0x000fe20003800000 */
[----:B------:R-:W-:Y:S05]  /*31f0*/  @P3 BRA `(.L_x_13239) ;  /* 0x0000004000003947 */ /* 0x000fea0003800000 */
[----:B------:R-:W-:Y:S01]  /*3200*/  HFMA2.MMA R156, -RZ, RZ, 0, 0 ;  /* 0x00000000ff9c7435 */ /* 0x000fe200000001ff */
[----:B------:R-:W-:Y:S05]  /*3210*/  @!P2 BRA `(.L_x_13240) ;  /* 0x000000700000a947 */ /* 0x000fea0003800000 */
[----:B-----5:R-:W-:Y:S01]  /*3220*/  PRMT R156, RZ, 0x5410, R146 ;  /* 0x00005410ff9c7816 */ /* 0x020fe20000000092 */
[----:B------:R-:W-:Y:S05]  /*3230*/  BRA `(.L_x_13240) ;  /* 0x0000005000007947 */ /* 0x000fea0003800000 */
.L_x_13239:
[----:B-----5:R-:W-:-:S05]  /*3240*/  PRMT R148, RZ, 0x5410, R142 ;  /* 0x00005410ff947816 */ /* 0x020fca000000008e */
[----:B------:R-:W-:-:S04]  /*3250*/  FMUL.FTZ R148, R148, c[0x0][0x1ec] ;  /* 0x00007b0094947a20 */ /* 0x000fc80000410000 */
[----:B------:R-:W-:Y:S01]  /*3260*/  FMUL.FTZ R156, R236, R148 ;  /* 0x00000094ec9c7220 */ /* 0x000fe20000410000 */
[----:B------:R-:W-:-:S05]  /*3270*/  @P2 PRMT R148, RZ, 0x5410, R146 ;  /* 0x00005410ff942816 */ /* 0x000fca0000000092 */
[----:B------:R-:W-:Y:S02]  /*3280*/  @P2 FADD.FTZ R156, R148, R156 ;  /* 0x0000009c949c2221 */ /* 0x000fe40000010000 */
.L_x_13240:
[----:B------:R-:W-:Y:S05]  /*3290*/  BSYNC B1 ;  /* 0x0000000000017941 */ /* 0x000fea0003800000 */
.L_x_13238:
[----:B------:R-:W-:Y:S01]  /*32a0*/  BSSY B1, `(.L_x_13241) ;  /* 0x000000b000017945 */ /* 0x000fe20003800000 */
[----:B------:R-:W-:Y:S05]  /*32b0*/  @P3 BRA `(.L_x_13242) ;  /* 0x0000004000003947 */ /* 0x000fea0003800000 */
[----:B------:R-:W-:Y:S01]  /*32c0*/  MOV R157, RZ ;  /* 0x000000ff009d7202 */ /* 0x000fe20000000f00 */
[----:B------:R-:W-:Y:S05]  /*32d0*/  @!P2 BRA `(.L_x_13243) ;  /* 0x000000700000a947 */ /* 0x000fea0003800000 */
[----:B-----5:R-:W-:Y:S01]  /*32e0*/  PRMT R157, RZ, 0x7610, R146 ;  /* 0x00007610ff9d7816 */ /* 0x020fe20000000092 */
[----:B------:R-:W-:Y:S05]  /*32f0*/  BRA `(.L_x_13243) ;  /* 0x0000005000007947 */ /* 0x000fea0003800000 */
.L_x_13242:
[----:B-----5:R-:W-:-:S05]  /*3300*/  PRMT R148, RZ, 0x7610, R142 ;  /* 0x00007610ff947816 */ /* 0x020fca000000008e */
[----:B------:R-:W-:-:S04]  /*3310*/  FMUL.FTZ R148, R148, c[0x0][0x1ec] ;  /* 0x00007b0094947a20 */ /* 0x000fc80000410000 */
[----:B------:R-:W-:Y:S01]  /*3320*/  FMUL.FTZ R157, R237, R148 ;  /* 0x00000094ed9d7220 */ /* 0x000fe20000410000 */
[----:B------:R-:W-:-:S05]  /*3330*/  @P2 PRMT R148, RZ, 0x7610, R146 ;  /* 0x00007610ff942816 */ /* 0x000fca0000000092 */
[----:B------:R-:W-:Y:S02]  /*3340*/  @P2 FADD.FTZ R157, R148, R157 ;  /* 0x0000009d949d2221 */ /* 0x000fe40000010000 */
.L_x_13243:
[----:B------:R-:W-:Y:S05]  /*3350*/  BSYNC B1 ;  /* 0x0000000000017941 */ /* 0x000fea0003800000 */
.L_x_13241:
[----:B------:R-:W-:Y:S01]  /*3360*/  BSSY B1, `(.L_x_13244) ;  /* 0x000000b000017945 */ /* 0x000fe20003800000 */
[----:B------:R-:W-:Y:S05]  /*3370*/  @P3 BRA `(.L_x_13245) ;  /* 0x0000004000003947 */ /* 0x000fea0003800000 */
[----:B------:R-:W-:Y:S01]  /*3380*/  HFMA2.MMA R158, -RZ, RZ, 0, 0 ;  /* 0x00000000ff9e7435 */ /* 0x000fe200000001ff */
[----:B------:R-:W-:Y:S05]  /*3390*/  @!P2 BRA `(.L_x_13246) ;  /* 0x000000700000a947 */ /* 0x000fea0003800000 */
[----:B-----5:R-:W-:Y:S01]  /*33a0*/  PRMT R158, RZ, 0x5410, R147 ;  /* 0x00005410ff9e7816 */ /* 0x020fe20000000093 */
[----:B------:R-:W-:Y:S05]  /*33b0*/  BRA `(.L_x_13246) ;  /* 0x0000005000007947 */ /* 0x000fea0003800000 */
.L_x_13245:
[----:B-----5:R-:W-:-:S05]  /*33c0*/  PRMT R148, RZ, 0x5410, R143 ;  /* 0x00005410ff947816 */ /* 0x020fca000000008f */
[----:B------:R-:W-:-:S04]  /*33d0*/  FMUL.FTZ R148, R148, c[0x0][0x1ec] ;  /* 0x00007b0094947a20 */ /* 0x000fc80000410000 */
[----:B------:R-:W-:Y:S01]  /*33e0*/  FMUL.FTZ R158, R238, R148 ;  /* 0x00000094ee9e7220 */ /* 0x000fe20000410000 */
[----:B------:R-:W-:-:S05]  /*33f0*/  @P2 PRMT R148, RZ, 0x5410, R147 ;  /* 0x00005410ff942816 */ /* 0x000fca0000000093 */
[----:B------:R-:W-:Y:S02]  /*3400*/  @P2 FADD.FTZ R158, R148, R158 ;  /* 0x0000009e949e2221 */ /* 0x000fe40000010000 */
.L_x_13246:
[----:B------:R-:W-:Y:S05]  /*3410*/  BSYNC B1 ;  /* 0x0000000000017941 */ /* 0x000fea0003800000 */
.L_x_13244:
[----:B------:R-:W-:Y:S01]  /*3420*/  BSSY B1, `(.L_x_13247) ;  /* 0x000000b000017945 */ /* 0x000fe20003800000 */
[----:B------:R-:W-:Y:S05]  /*3430*/  @P3 BRA `(.L_x_13248) ;  /* 0x0000004000003947 */ /* 0x000fea0003800000 */
[----:B------:R-:W-:Y:S01]  /*3440*/  MOV R159, RZ ;  /* 0x000000ff009f7202 */ /* 0x000fe20000000f00 */
[----:B------:R-:W-:Y:S05]  /*3450*/  @!P2 BRA `(.L_x_13249) ;  /* 0x000000700000a947 */ /* 0x000fea0003800000 */
[----:B-----5:R-:W-:Y:S01]  /*3460*/  PRMT R159, RZ, 0x7610, R147 ;  /* 0x00007610ff9f7816 */ /* 0x020fe20000000093 */
[----:B------:R-:W-:Y:S05]  /*3470*/  BRA `(.L_x_13249) ;  /* 0x0000005000007947 */ /* 0x000fea0003800000 */
.L_x_13248:
[----:B-----5:R-:W-:-:S05]  /*3480*/  PRMT R148, RZ, 0x7610, R143 ;  /* 0x00007610ff947816 */ /* 0x020fca000000008f */
[----:B------:R-:W-:-:S04]  /*3490*/  FMUL.FTZ R148, R148, c[0x0][0x1ec] ;  /* 0x00007b0094947a20 */ /* 0x000fc80000410000 */
[----:B------:R-:W-:Y:S01]  /*34a0*/  FMUL.FTZ R159, R239, R148 ;  /* 0x00000094ef9f7220 */ /* 0x000fe20000410000 */
[----:B------:R-:W-:-:S05]  /*34b0*/  @P2 PRMT R148, RZ, 0x7610, R147 ;  /* 0x00007610ff942816 */ /* 0x000fca0000000093 */
[----:B------:R-:W-:Y:S02]  /*34c0*/  @P2 FADD.FTZ R159, R148, R159 ;  /* 0x0000009f949f2221 */ /* 0x000fe40000010000 */
.L_x_13249:
[----:B------:R-:W-:Y:S05]  /*34d0*/  BSYNC B1 ;  /* 0x0000000000017941 */ /* 0x000fea0003800000 */
.L_x_13247:
        /* <DEDUP_REMOVED lines=9> */
.L_x_13225:
[----:B------:R-:W-:Y:S05]  /*3570*/  BSYNC B0 ;  /* 0x0000000000007941 */ /* 0x000fea0003800000 */
.L_x_13224:
        /* <DEDUP_REMOVED lines=18> */
.L_x_13253:
[----:B0----5:R-:W-:-:S05]  /*36a0*/  PRMT R148, RZ, 0x5410, R140 ;  /* 0x00005410ff947816 */ /* 0x021fca000000008c */
[----:B------:R-:W-:-:S04]  /*36b0*/  FMUL.FTZ R148, R148, c[0x0][0x1ec] ;  /* 0x00007b0094947a20 */ /* 0x000fc80000410000 */
[----:B------:R-:W-:Y:S01]  /*36c0*/  FMUL.FTZ R160, R224, R148 ;  /* 0x00000094e0a07220 */ /* 0x000fe20000410000 */
[----:B------:R-:W-:-:S05]  /*36d0*/  @P2 PRMT R148, RZ, 0x5410, R144 ;  /* 0x00005410ff942816 */ /* 0x000fca0000000090 */
[----:B------:R-:W-:Y:S02]  /*36e0*/  @P2 FADD.FTZ R160, R148, R160 ;  /* 0x000000a094a02221 */ /* 0x000fe40000010000 */
.L_x_13254:
[----:B------:R-:W-:Y:S05]  /*36f0*/  BSYNC B1 ;  /* 0x0000000000017941 */ /* 0x000fea0003800000 */
.L_x_13252:
[----:B------:R-:W-:Y:S01]  /*3700*/  BSSY B1, `(.L_x_13255) ;  /* 0x000000b000017945 */ /* 0x000fe20003800000 */
[----:B------:R-:W-:Y:S05]  /*3710*/  @P3 BRA `(.L_x_13256) ;  /* 0x0000004000003947 */ /* 0x000fea0003800000 */
[----:B------:R-:W-:Y:S01]  /*3720*/  MOV R161, RZ ;  /* 0x000000ff00a17202 */ /* 0x000fe20000000f00 */
[----:B------:R-:W-:Y:S05]  /*3730*/  @!P2 BRA `(.L_x_13257) ;  /* 0x000000700000a947 */ /* 0x000fea0003800000 */
[----:B-----5:R-:W-:Y:S01]  /*3740*/  PRMT R161, RZ, 0x7610, R144 ;  /* 0x00007610ffa17816 */ /* 0x020fe20000000090 */
[----:B------:R-:W-:Y:S05]  /*3750*/  BRA `(.L_x_13257) ;  /* 0x0000005000007947 */ /* 0x000fea0003800000 */
.L_x_13256:
[----:B-----5:R-:W-:-:S05]  /*3760*/  PRMT R148, RZ, 0x7610, R140 ;  /* 0x00007610ff947816 */ /* 0x020fca000000008c */
[----:B------:R-:W-:-:S04]  /*3770*/  FMUL.FTZ R148, R148, c[0x0][0x1ec] ;  /* 0x00007b0094947a20 */ /* 0x000fc80000410000 */
[----:B------:R-:W-:Y:S01]  /*3780*/  FMUL.FTZ R161, R225, R148 ;  /* 0x00000094e1a17220 */ /* 0x000fe20000410000 */
[----:B------:R-:W-:-:S05]  /*3790*/  @P2 PRMT R148, RZ, 0x7610, R144 ;  /* 0x00007610ff942816 */ /* 0x000fca0000000090 */
[----:B------:R-:W-:Y:S02]  /*37a0*/  @P2 FADD.FTZ R161, R148, R161 ;  /* 0x000000a194a12221 */ /* 0x000fe40000010000 */
.L_x_13257:
[----:B------:R-:W-:Y:S05]  /*37b0*/  BSYNC B1 ;  /* 0x0000000000017941 */ /* 0x000fea0003800000 */
.L_x_13255:
[----:B------:R-:W-:Y:S01]  /*37c0*/  BSSY B1, `(.L_x_13258) ;  /* 0x000000b000017945 */ /* 0x000fe20003800000 */
[----:B------:R-:W-:Y:S05]  /*37d0*/  @P3 BRA `(.L_x_13259) ;  /* 0x0000004000003947 */ /* 0x000fea0003800000 */
[----:B------:R-:W-:Y:S01]  /*37e0*/  HFMA2.MMA R162, -RZ, RZ, 0, 0 ;  /* 0x00000000ffa27435 */ /* 0x000fe200000001ff */
[----:B------:R-:W-:Y:S05]  /*37f0*/  @!P2 BRA `(.L_x_13260) ;  /* 0x000000700000a947 */ /* 0x000fea0003800000 */
[----:B-----5:R-:W-:Y:S01]  /*3800*/  PRMT R162, RZ, 0x5410, R145 ;  /* 0x00005410ffa27816 */ /* 0x020fe20000000091 */
[----:B------:R-:W-:Y:S05]  /*3810*/  BRA `(.L_x_13260) ;  /* 0x0000005000007947 */ /* 0x000fea0003800000 */
.L_x_13259:
[----:B-----5:R-:W-:-:S05]  /*3820*/  PRMT R148, RZ, 0x5410, R141 ;  /* 0x00005410ff947816 */ /* 0x020fca000000008d */
[----:B------:R-:W-:-:S04]  /*3830*/  FMUL.FTZ R148, R148, c[0x0][0x1ec] ;  /* 0x00007b0094947a20 */ /* 0x000fc80000410000 */
[----:B------:R-:W-:Y:S01]  /*3840*/  FMUL.FTZ R162, R226, R148 ;  /* 0x00000094e2a27220 */ /* 0x000fe20000410000 */
[----:B------:R-:W-:-:S05]  /*3850*/  @P2 PRMT R148, RZ, 0x5410, R145 ;  /* 0x00005410ff942816 */ /* 0x000fca0000000091 */
[----:B------:R-:W-:Y:S02]  /*3860*/  @P2 FADD.FTZ R162, R148, R162 ;  /* 0x000000a294a22221 */ /* 0x000fe40000010000 */
.L_x_13260:
[----:B------:R-:W-:Y:S05]  /*3870*/  BSYNC B1 ;  /* 0x0000000000017941 */ /* 0x000fea0003800000 */
.L_x_13258:
[----:B------:R-:W-:Y:S01]  /*3880*/  BSSY B1, `(.L_x_13261) ;  /* 0x000000b000017945 */ /* 0x000fe20003800000 */
[----:B------:R-:W-:Y:S05]  /*3890*/  @P3 BRA `(.L_x_13262) ;  /* 0x0000004000003947 */ /* 0x000fea0003800000 */
[----:B------:R-:W-:Y:S01]  /*38a0*/  MOV R163, RZ ;  /* 0x000000ff00a37202 */ /* 0x000fe20000000f00 */
[----:B------:R-:W-:Y:S05]  /*38b0*/  @!P2 BRA `(.L_x_13263) ;  /* 0x000000700000a947 */ /* 0x000fea0003800000 */
[----:B-----5:R-:W-:Y:S01]  /*38c0*/  PRMT R163, RZ, 0x7610, R145 ;  /* 0x00007610ffa37816 */ /* 0x020fe20000000091 */
[----:B------:R-:W-:Y:S05]  /*38d0*/  BRA `(.L_x_13263) ;  /* 0x0000005000007947 */ /* 0x000fea0003800000 */
.L_x_13262:
[----:B-----5:R-:W-:-:S05]  /*38e0*/  PRMT R148, RZ, 0x7610, R141 ;  /* 0x00007610ff947816 */ /* 0x020fca000000008d */
[----:B------:R-:W-:-:S04]  /*38f0*/  FMUL.FTZ R148, R148, c[0x0][0x1ec] ;  /* 0x00007b0094947a20 */ /* 0x000fc80000410000 */
[----:B------:R-:W-:Y:S01]  /*3900*/  FMUL.FTZ R163, R227, R148 ;  /* 0x00000094e3a37220 */ /* 0x000fe20000410000 */
[----:B------:R-:W-:-:S05]  /*3910*/  @P2 PRMT R148, RZ, 0x7610, R145 ;  /* 0x00007610ff942816 */ /* 0x000fca0000000091 */
[----:B------:R-:W-:Y:S02]  /*3920*/  @P2 FADD.FTZ R163, R148, R163 ;  /* 0x000000a394a32221 */ /* 0x000fe40000010000 */
.L_x_13263:
[----:B------:R-:W-:Y:S05]  /*3930*/  BSYNC B1 ;  /* 0x0000000000017941 */ /* 0x000fea0003800000 */
.L_x_13261:
[----:B------:R-:W-:Y:S01]  /*3940*/  BSSY B1, `(.L_x_13264) ;  /* 0x000000b000017945 */ /* 0x000fe20003800000 */
[----:B------:R-:W-:Y:S05]  /*3950*/  @P3 BRA `(.L_x_13265) ;  /* 0x0000004000003947 */ /* 0x000fea0003800000 */
[----:B------:R-:W-:Y:S01]  /*3960*/  HFMA2.MMA R164, -RZ, RZ, 0, 0 ;  /* 0x00000000ffa47435 */ /* 0x000fe200000001ff */
[----:B------:R-:W-:Y:S05]  /*3970*/  @!P2 BRA `(.L_x_13266) ;  /* 0x000000700000a947 */ /* 0x000fea0003800000 */
[----:B-----5:R-:W-:Y:S01]  /*3980*/  PRMT R164, RZ, 0x5410, R146 ;  /* 0x00005410ffa47816 */ /* 0x020fe20000000092 */
[----:B------:R-:W-:Y:S05]  /*3990*/  BRA `(.L_x_13266) ;  /* 0x0000005000007947 */ /* 0x000fea0003800000 */
.L_x_13265:
[----:B-----5:R-:W-:-:S05]  /*39a0*/  PRMT R148, RZ, 0x5410, R142 ;  /* 0x00005410ff947816 */ /* 0x020fca000000008e */
[----:B------:R-:W-:-:S04]  /*39b0*/  FMUL.FTZ R148, R148, c[0x0][0x1ec] ;  /* 0x00007b0094947a20 */ /* 0x000fc80000410000 */
[----:B------:R-:W-:Y:S01]  /*39c0*/  FMUL.FTZ R164, R228, R148 ;  /* 0x00000094e4a47220 */ /* 0x000fe20000410000 */
[----:B------:R-:W-:-:S05]  /*39d0*/  @P2 PRMT R148, RZ, 0x5410, R146 ;  /* 0x00005410ff942816 */ /* 0x000fca0000000092 */
[----:B------:R-:W-:Y:S02]  /*39e0*/  @P2 FADD.FTZ R164, R148, R164 ;  /* 0x000000a494a42221 */ /* 0x000fe40000010000 */
.L_x_13266:
[----:B------:R-:W-:Y:S05]  /*39f0*/  BSYNC B1 ;  /* 0x0000000000017941 */ /* 0x000fea0003800000 */
.L_x_13264:
[----:B------:R-:W-:Y:S01]  /*3a00*/  BSSY B1, `(.L_x_13267) ;  /* 0x000000b000017945 */ /* 0x000fe20003800000 */
[----:B------:R-:W-:Y:S05]  /*3a10*/  @P3 BRA `(.L_x_13268) ;  /* 0x0000004000003947 */ /* 0x000fea0003800000 */
[----:B------:R-:W-:Y:S01]  /*3a20*/  MOV R165, RZ ;  /* 0x000000ff00a57202 */ /* 0x000fe20000000f00 */
[----:B------:R-:W-:Y:S05]  /*3a30*/  @!P2 BRA `(.L_x_13269) ;  /* 0x000000700000a947 */ /* 0x000fea0003800000 */
[----:B-----5:R-:W-:Y:S01]  /*3a40*/  PRMT R165, RZ, 0x7610, R146 ;  /* 0x00007610ffa57816 */ /* 0x020fe20000000092 */
[----:B------:R-:W-:Y:S05]  /*3a50*/  BRA `(.L_x_13269) ;  /* 0x0000005000007947 */ /* 0x000fea0003800000 */
.L_x_13268:
[----:B-----5:R-:W-:-:S05]  /*3a60*/  PRMT R148, RZ, 0x7610, R142 ;  /* 0x00007610ff947816 */ /* 0x020fca000000008e */
[----:B------:R-:W-:-:S04]  /*3a70*/  FMUL.FTZ R148, R148, c[0x0][0x1ec] ;  /* 0x00007b0094947a20 */ /* 0x000fc80000410000 */
[----:B------:R-:W-:Y:S01]  /*3a80*/  FMUL.FTZ R165, R229, R148 ;  /* 0x00000094e5a57220 */ /* 0x000fe20000410000 */
[----:B------:R-:W-:-:S05]  /*3a90*/  @P2 PRMT R148, RZ, 0x7610, R146 ;  /* 0x00007610ff942816 */ /* 0x000fca0000000092 */
[----:B------:R-:W-:Y:S02]  /*3aa0*/  @P2 FADD.FTZ R165, R148, R165 ;  /* 0x000000a594a52221 */ /* 0x000fe40000010000 */
.L_x_13269:
[----:B------:R-:W-:Y:S05]  /*3ab0*/  BSYNC B1 ;  /* 0x0000000000017941 */ /* 0x000fea0003800000 */
.L_x_13267:
[----:B------:R-:W-:Y:S01]  /*3ac0*/  BSSY B1, `(.L_x_13270) ;  /* 0x000000b000017945 */ /* 0x000fe20003800000 */
[----:B------:R-:W-:Y:S05]  /*3ad0*/  @P3 BRA `(.L_x_13271) ;  /* 0x0000004000003947 */ /* 0x000fea0003800000 */
[----:B------:R-:W-:Y:S01]  /*3ae0*/  HFMA2.MMA R166, -RZ, RZ, 0, 0 ;  /* 0x00000000ffa67435 */ /* 0x000fe200000001ff */
[----:B------:R-:W-:Y:S05]  /*3af0*/  @!P2 BRA `(.L_x_13272) ;  /* 0x000000700000a947 */ /* 0x000fea0003800000 */
[----:B-----5:R-:W-:Y:S01]  /*3b00*/  PRMT R166, RZ, 0x5410, R147 ;  /* 0x00005410ffa67816 */ /* 0x020fe20000000093 */
[----:B------:R-:W-:Y:S05]  /*3b10*/  BRA `(.L_x_13272) ;  /* 0x0000005000007947 */ /* 0x000fea0003800000 */
.L_x_13271:
[----:B-----5:R-:W-:-:S05]  /*3b20*/  PRMT R148, RZ, 0x5410, R143 ;  /* 0x00005410ff947816 */ /* 0x020fca000000008f */
[----:B------:R-:W-:-:S04]  /*3b30*/  FMUL.FTZ R148, R148, c[0x0][0x1ec] ;  /* 0x00007b0094947a20 */ /* 0x000fc80000410000 */
[----:B------:R-:W-:Y:S01]  /*3b40*/  FMUL.FTZ R166, R230, R148 ;  /* 0x00000094e6a67220 */ /* 0x000fe20000410000 */
[----:B------:R-:W-:-:S05]  /*3b50*/  @P2 PRMT R148, RZ, 0x5410, R147 ;  /* 0x00005410ff942816 */ /* 0x000fca0000000093 */
[----:B------:R-:W-:Y:S02]  /*3b60*/  @P2 FADD.FTZ R166, R148, R166 ;  /* 0x000000a694a62221 */ /* 0x000fe40000010000 */
.L_x_13272:
[----:B------:R-:W-:Y:S05]  /*3b70*/  BSYNC B1 ;  /* 0x0000000000017941 */ /* 0x000fea0003800000 */
.L_x_13270:
[----:B------:R-:W-:Y:S01]  /*3b80*/  BSSY B1, `(.L_x_13273) ;  /* 0x000000b000017945 */ /* 0x000fe20003800000 */
[----:B------:R-:W-:Y:S05]  /*3b90*/  @P3 BRA `(.L_x_13274) ;  /* 0x0000004000003947 */ /* 0x000fea0003800000 */
[----:B------:R-:W-:Y:S01]  /*3ba0*/  MOV R167, RZ ;  /* 0x000000ff00a77202 */ /* 0x000fe20000000f00 */
[----:B------:R-:W-:Y:S05]  /*3bb0*/  @!P2 BRA `(.L_x_13275) ;  /* 0x000000700000a947 */ /* 0x000fea0003800000 */
[----:B-----5:R-:W-:Y:S01]  /*3bc0*/  PRMT R167, RZ, 0x7610, R147 ;  /* 0x00007610ffa77816 */ /* 0x020fe20000000093 */
[----:B------:R-:W-:Y:S05]  /*3bd0*/  BRA `(.L_x_13275) ;  /* 0x0000005000007947 */ /* 0x000fea0003800000 */
.L_x_13274:
[----:B-----5:R-:W-:-:S05]  /*3be0*/  PRMT R148, RZ, 0x7610, R143 ;  /* 0x00007610ff947816 */ /* 0x020fca000000008f */
[----:B------:R-:W-:-:S04]  /*3bf0*/  FMUL.FTZ R148, R148, c[0x0][0x1ec] ;  /* 0x00007b0094947a20 */ /* 0x000fc80000410000 */
[----:B------:R-:W-:Y:S01]  /*3c00*/  FMUL.FTZ R167, R231, R148 ;  /* 0x00000094e7a77220 */ /* 0x000fe20000410000 */
[----:B------:R-:W-:-:S05]  /*3c10*/  @P2 PRMT R148, RZ, 0x7610, R147 ;  /* 0x00007610ff942816 */ /* 0x000fca0000000093 */
[----:B------:R-:W-:Y:S02]  /*3c20*/  @P2 FADD.FTZ R167, R148, R167 ;  /* 0x000000a794a72221 */ /* 0x000fe40000010000 */
.L_x_13275:
[----:B------:R-:W-:Y:S05]  /*3c30*/  BSYNC B1 ;  /* 0x0000000000017941 */ /* 0x000fea0003800000 */
.L_x_13273:
        /* <DEDUP_REMOVED lines=9> */
.L_x_13251:
[----:B------:R-:W-:Y:S05]  /*3cd0*/  BSYNC B0 ;  /* 0x0000000000007941 */ /* 0x000fea0003800000 */
.L_x_13250:
        /* <DEDUP_REMOVED lines=18> */
.L_x_13279:
[----:B0----5:R-:W-:-:S05]  /*3e00*/  PRMT R148, RZ, 0x5410, R140 ;  /* 0x00005410ff947816 */ /* 0x021fca000000008c */
[----:B------:R-:W-:-:S04]  /*3e10*/  FMUL.FTZ R148, R148, c[0x0][0x1ec] ;  /* 0x00007b0094947a20 */ /* 0x000fc80000410000 */
[----:B------:R-:W-:Y:S01]  /*3e20*/  FMUL.FTZ R168, R216, R148 ;  /* 0x00000094d8a87220 */ /* 0x000fe20000410000 */
[----:B------:R-:W-:-:S05]  /*3e30*/  @P2 PRMT R148, RZ, 0x5410, R144 ;  /* 0x00005410ff942816 */ /* 0x000fca0000000090 */
[----:B------:R-:W-:Y:S02]  /*3e40*/  @P2 FADD.FTZ R168, R148, R168 ;  /* 0x000000a894a82221 */ /* 0x000fe40000010000 */
.L_x_13280:
[----:B------:R-:W-:Y:S05]  /*3e50*/  BSYNC B1 ;  /* 0x0000000000017941 */ /* 0x000fea0003800000 */
.L_x_13278:
[----:B------:R-:W-:Y:S01]  /*3e60*/  BSSY B1, `(.L_x_13281) ;  /* 0x000000b000017945 */ /* 0x000fe20003800000 */
[----:B------:R-:W-:Y:S05]  /*3e70*/  @P3 BRA `(.L_x_13282) ;  /* 0x0000004000003947 */ /* 0x000fea0003800000 */
[----:B------:R-:W-:Y:S01]  /*3e80*/  MOV R169, RZ ;  /* 0x000000ff00a97202 */ /* 0x000fe20000000f00 */
[----:B------:R-:W-:Y:S05]  /*3e90*/  @!P2 BRA `(.L_x_13283) ;  /* 0x000000700000a947 */ /* 0x000fea0003800000 */
[----:B-----5:R-:W-:Y:S01]  /*3ea0*/  PRMT R169, RZ, 0x7610, R144 ;  /* 0x00007610ffa97816 */ /* 0x020fe20000000090 */
[----:B------:R-:W-:Y:S05]  /*3eb0*/  BRA `(.L_x_13283) ;  /* 0x0000005000007947 */ /* 0x000fea0003800000 */
.L_x_13282:
[----:B-----5:R-:W-:-:S05]  /*3ec0*/  PRMT R148, RZ, 0x7610, R140 ;  /* 0x00007610ff947816 */ /* 0x020fca000000008c */
[----:B------:R-:W-:-:S04]  /*3ed0*/  FMUL.FTZ R148, R148, c[0x0][0x1ec] ;  /* 0x00007b0094947a20 */ /* 0x000fc80000410000 */
[----:B------:R-:W-:Y:S01]  /*3ee0*/  FMUL.FTZ R169, R217, R148 ;  /* 0x00000094d9a97220 */ /* 0x000fe20000410000 */
[----:B------:R-:W-:-:S05]  /*3ef0*/  @P2 PRMT R148, RZ, 0x7610, R144 ;  /* 0x00007610ff942816 */ /* 0x000fca0000000090 */
[----:B------:R-:W-:Y:S02]  /*3f00*/  @P2 FADD.FTZ R169, R148, R169 ;  /* 0x000000a994a92221 */ /* 0x000fe40000010000 */
.L_x_13283:
[----:B------:R-:W-:Y:S05]  /*3f10*/  BSYNC B1 ;  /* 0x0000000000017941 */ /* 0x000fea0003800000 */
.L_x_13281:
[----:B------:R-:W-:Y:S01]  /*3f20*/  BSSY B1, `(.L_x_13284) ;  /* 0x000000b000017945 */ /* 0x000fe20003800000 */
[----:B------:R-:W-:Y:S05]  /*3f30*/  @P3 BRA `(.L_x_13285) ;  /* 0x0000004000003947 */ /* 0x000fea0003800000 */
[----:B------:R-:W-:Y:S01]  /*3f40*/  HFMA2.MMA R170, -RZ, RZ, 0, 0 ;  /* 0x00000000ffaa7435 */ /* 0x000fe200000001ff */
[----:B------:R-:W-:Y:S05]  /*3f50*/  @!P2 BRA `(.L_x_13286) ;  /* 0x000000700000a947 */ /* 0x000fea0003800000 */
[----:B-----5:R-:W-:Y:S01]  /*3f60*/  PRMT R170, RZ, 0x5410, R145 ;  /* 0x00005410ffaa7816 */ /* 0x020fe20000000091 */
[----:B------:R-:W-:Y:S05]  /*3f70*/  BRA `(.L_x_13286) ;  /* 0x0000005000007947 */ /* 0x000fea0003800000 */
.L_x_13285:
[----:B-----5:R-:W-:-:S05]  /*3f80*/  PRMT R148, RZ, 0x5410, R141 ;  /* 0x00005410ff947816 */ /* 0x020fca000000008d */
[----:B------:R-:W-:-:S04]  /*3f90*/  FMUL.FTZ R148, R148, c[0x0][0x1ec] ;  /* 0x00007b0094947a20 */ /* 0x000fc80000410000 */
[----:B------:R-:W-:Y:S01]  /*3fa0*/  FMUL.FTZ R170, R218, R148 ;  /* 0x00000094daaa7220 */ /* 0x000fe20000410000 */
[----:B------:R-:W-:-:S05]  /*3fb0*/  @P2 PRMT R148, RZ, 0x5410, R145 ;  /* 0x00005410ff942816 */ /* 0x000fca0000000091 */
[----:B------:R-:W-:Y:S02]  /*3fc0*/  @P2 FADD.FTZ R170, R148, R170 ;  /* 0x000000aa94aa2221 */ /* 0x000fe40000010000 */
.L_x_13286:
[----:B------:R-:W-:Y:S05]  /*3fd0*/  BSYNC B1 ;  /* 0x0000000000017941 */ /* 0x000fea0003800000 */
.L_x_13284:
[----:B------:R-:W-:Y:S01]  /*3fe0*/  BSSY B1, `(.L_x_13287) ;  /* 0x000000b000017945 */ /* 0x000fe20003800000 */
[----:B------:R-:W-:Y:S05]  /*3ff0*/  @P3 BRA `(.L_x_13288) ;  /* 0x0000004000003947 */ /* 0x000fea0003800000 */
[----:B------:R-:W-:Y:S01]  /*4000*/  MOV R171, RZ ;  /* 0x000000ff00ab7202 */ /* 0x000fe20000000f00 */
[----:B------:R-:W-:Y:S05]  /*4010*/  @!P2 BRA `(.L_x_13289) ;  /* 0x000000700000a947 */ /* 0x000fea0003800000 */
[----:B-----5:R-:W-:Y:S01]  /*4020*/  PRMT R171, RZ, 0x7610, R145 ;  /* 0x00007610ffab7816 */ /* 0x020fe20000000091 */
[----:B------:R-:W-:Y:S05]  /*4030*/  BRA `(.L_x_13289) ;  /* 0x0000005000007947 */ /* 0x000fea0003800000 */
.L_x_13288:
[----:B-----5:R-:W-:-:S05]  /*4040*/  PRMT R148, RZ, 0x7610, R141 ;  /* 0x00007610ff947816 */ /* 0x020fca000000008d */
[----:B------:R-:W-:-:S04]  /*4050*/  FMUL.FTZ R148, R148, c[0x0][0x1ec] ;  /* 0x00007b0094947a20 */ /* 0x000fc80000410000 */
[----:B------:R-:W-:Y:S01]  /*4060*/  FMUL.FTZ R171, R219, R148 ;  /* 0x00000094dbab7220 */ /* 0x000fe20000410000 */
[----:B------:R-:W-:-:S05]  /*4070*/  @P2 PRMT R148, RZ, 0x7610, R145 ;  /* 0x00007610ff942816 */ /* 0x000fca0000000091 */
[----:B------:R-:W-:Y:S02]  /*4080*/  @P2 FADD.FTZ R171, R148, R171 ;  /* 0x000000ab94ab2221 */ /* 0x000fe40000010000 */
.L_x_13289:
[----:B------:R-:W-:Y:S05]  /*4090*/  BSYNC B1 ;  /* 0x0000000000017941 */ /* 0x000fea0003800000 */
.L_x_13287:
[----:B------:R-:W-:Y:S01]  /*40a0*/  BSSY B1, `(.L_x_13290) ;  /* 0x000000b000017945 */ /* 0x000fe20003800000 */
[----:B------:R-:W-:Y:S05]  /*40b0*/  @P3 BRA `(.L_x_13291) ;  /* 0x0000004000003947 */ /* 0x000fea0003800000 */
[----:B------:R-:W-:Y:S01]  /*40c0*/  HFMA2.MMA R172, -RZ, RZ, 0, 0 ;  /* 0x00000000ffac7435 */ /* 0x000fe200000001ff */
[----:B------:R-:W-:Y:S05]  /*40d0*/  @!P2 BRA `(.L_x_13292) ;  /* 0x000000700000a947 */ /* 0x000fea0003800000 */
[----:B-----5:R-:W-:Y:S01]  /*40e0*/  PRMT R172, RZ, 0x5410, R146 ;  /* 0x00005410ffac7816 */ /* 0x020fe20000000092 */
[----:B------:R-:W-:Y:S05]  /*40f0*/  BRA `(.L_x_13292) ;  /* 0x0000005000007947 */ /* 0x000fea0003800000 */
.L_x_13291:
[----:B-----5:R-:W-:-:S05]  /*4100*/  PRMT R148, RZ, 0x5410, R142 ;  /* 0x00005410ff947816 */ /* 0x020fca000000008e */
[----:B------:R-:W-:-:S04]  /*4110*/  FMUL.FTZ R148, R148, c[0x0][0x1ec] ;  /* 0x00007b0094947a20 */ /* 0x000fc80000410000 */
[----:B------:R-:W-:Y:S01]  /*4120*/  FMUL.FTZ R172, R220, R148 ;  /* 0x00000094dcac7220 */ /* 0x000fe20000410000 */
[----:B------:R-:W-:-:S05]  /*4130*/  @P2 PRMT R148, RZ, 0x5410, R146 ;  /* 0x00005410ff942816 */ /* 0x000fca0000000092 */
[----:B------:R-:W-:Y:S02]  /*4140*/  @P2 FADD.FTZ R172, R148, R172 ;  /* 0x000000ac94ac2221 */ /* 0x000fe40000010000 */
.L_x_13292:
[----:B------:R-:W-:Y:S05]  /*4150*/  BSYNC B1 ;  /* 0x0000000000017941 */ /* 0x000fea0003800000 */
.L_x_13290:
[----:B------:R-:W-:Y:S01]  /*4160*/  BSSY B1, `(.L_x_13293) ;  /* 0x000000b000017945 */ /* 0x000fe20003800000 */
[----:B------:R-:W-:Y:S05]  /*4170*/  @P3 BRA `(.L_x_13294) ;  /* 0x0000004000003947 */ /* 0x000fea0003800000 */
[----:B------:R-:W-:Y:S01]  /*4180*/  MOV R173, RZ ;  /* 0x000000ff00ad7202 */ /* 0x000fe20000000f00 */
[----:B------:R-:W-:Y:S05]  /*4190*/  @!P2 BRA `(.L_x_13295) ;  /* 0x000000700000a947 */ /* 0x000fea0003800000 */
[----:B-----5:R-:W-:Y:S01]  /*41a0*/  PRMT R173, RZ, 0x7610, R146 ;  /* 0x00007610ffad7816 */ /* 0x020fe20000000092 */
[----:B------:R-:W-:Y:S05]  /*41b0*/  BRA `(.L_x_13295) ;  /* 0x0000005000007947 */ /* 0x000fea0003800000 */
.L_x_13294:
[----:B-----5:R-:W-:-:S05]  /*41c0*/  PRMT R148, RZ, 0x7610, R142 ;  /* 0x00007610ff947816 */ /* 0x020fca000000008e */
[----:B------:R-:W-:-:S04]  /*41d0*/  FMUL.FTZ R148, R148, c[0x0][0x1ec] ;  /* 0x00007b0094947a20 */ /* 0x000fc80000410000 */
[----:B------:R-:W-:Y:S01]  /*41e0*/  FMUL.FTZ R173, R221, R148 ;  /* 0x00000094ddad7220 */ /* 0x000fe20000410000 */
[----:B------:R-:W-:-:S05]  /*41f0*/  @P2 PRMT R148, RZ, 0x7610, R146 ;  /* 0x00007610ff942816 */ /* 0x000fca0000000092 */
[----:B------:R-:W-:Y:S02]  /*4200*/  @P2 FADD.FTZ R173, R148, R173 ;  /* 0x000000ad94ad2221 */ /* 0x000fe40000010000 */
.L_x_13295:
[----:B------:R-:W-:Y:S05]  /*4210*/  BSYNC B1 ;  /* 0x0000000000017941 */ /* 0x000fea0003800000 */
.L_x_13293:
[----:B------:R-:W-:Y:S01]  /*4220*/  BSSY B1, `(.L_x_13296) ;  /* 0x000000b000017945 */ /* 0x000fe20003800000 */
[----:B------:R-:W-:Y:S05]  /*4230*/  @P3 BRA `(.L_x_13297) ;  /* 0x0000004000003947 */ /* 0x000fea0003800000 */
[----:B------:R-:W-:Y:S01]  /*4240*/  HFMA2.MMA R174, -RZ, RZ, 0, 0 ;  /* 0x00000000ffae7435 */ /* 0x000fe200000001ff */
[----:B------:R-:W-:Y:S05]  /*4250*/  @!P2 BRA `(.L_x_13298) ;  /* 0x000000700000a947 */ /* 0x000fea0003800000 */
[----:B-----5:R-:W-:Y:S01]  /*4260*/  PRMT R174, RZ, 0x5410, R147 ;  /* 0x00005410ffae7816 */ /* 0x020fe20000000093 */
[----:B------:R-:W-:Y:S05]  /*4270*/  BRA `(.L_x_13298) ;  /* 0x0000005000007947 */ /* 0x000fea0003800000 */
.L_x_13297:
[----:B-----5:R-:W-:-:S05]  /*4280*/  PRMT R148, RZ, 0x5410, R143 ;  /* 0x00005410ff947816 */ /* 0x020fca000000008f */
[----:B------:R-:W-:-:S04]  /*4290*/  FMUL.FTZ R148, R148, c[0x0][0x1ec] ;  /* 0x00007b0094947a20 */ /* 0x000fc80000410000 */
[----:B------:R-:W-:Y:S01]  /*42a0*/  FMUL.FTZ R174, R222, R148 ;  /* 0x00000094deae7220 */ /* 0x000fe20000410000 */
[----:B------:R-:W-:-:S05]  /*42b0*/  @P2 PRMT R148, RZ, 0x5410, R147 ;  /* 0x00005410ff942816 */ /* 0x000fca0000000093 */
[----:B------:R-:W-:Y:S02]  /*42c0*/  @P2 FADD.FTZ R174, R148, R174 ;  /* 0x000000ae94ae2221 */ /* 0x000fe40000010000 */
.L_x_13298:
[----:B------:R-:W-:Y:S05]  /*42d0*/  BSYNC B1 ;  /* 0x0000000000017941 */ /* 0x000fea0003800000 */
.L_x_13296:
[----:B------:R-:W-:Y:S01]  /*42e0*/  BSSY B1, `(.L_x_13299) ;  /* 0x000000b000017945 */ /* 0x000fe20003800000 */
[----:B------:R-:W-:Y:S05]  /*42f0*/  @P3 BRA `(.L_x_13300) ;  /* 0x0000004000003947 */ /* 0x000fea0003800000 */
[----:B------:R-:W-:Y:S01]  /*4300*/  MOV R175, RZ ;  /* 0x000000ff00af7202 */ /* 0x000fe20000000f00 */
[----:B------:R-:W-:Y:S05]  /*4310*/  @!P2 BRA `(.L_x_13301) ;  /* 0x000000700000a947 */ /* 0x000fea0003800000 */
[----:B-----5:R-:W-:Y:S01]  /*4320*/  PRMT R175, RZ, 0x7610, R147 ;  /* 0x00007610ffaf7816 */ /* 0x020fe20000000093 */
[----:B------:R-:W-:Y:S05]  /*4330*/  BRA `(.L_x_13301) ;  /* 0x0000005000007947 */ /* 0x000fea0003800000 */
.L_x_13300:
[----:B-----5:R-:W-:-:S05]  /*4340*/  PRMT R148, RZ, 0x7610, R143 ;  /* 0x00007610ff947816 */ /* 0x020fca000000008f */
[----:B------:R-:W-:-:S04]  /*4350*/  FMUL.FTZ R148, R148, c[0x0][0x1ec] ;  /* 0x00007b0094947a20 */ /* 0x000fc80000410000 */
[----:B------:R-:W-:Y:S01]  /*4360*/  FMUL.FTZ R175, R223, R148 ;  /* 0x00000094dfaf7220 */ /* 0x000fe20000410000 */
[----:B------:R-:W-:-:S05]  /*4370*/  @P2 PRMT R148, RZ, 0x7610, R147 ;  /* 0x00007610ff942816 */ /* 0x000fca0000000093 */
[----:B------:R-:W-:Y:S02]  /*4380*/  @P2 FADD.FTZ R175, R148, R175 ;  /* 0x000000af94af2221 */ /* 0x000fe40000010000 */
.L_x_13301:
[----:B------:R-:W-:Y:S05]  /*4390*/  BSYNC B1 ;  /* 0x0000000000017941 */ /* 0x000fea0003800000 */
.L_x_13299:
        /* <DEDUP_REMOVED lines=9> */
.L_x_13277:
[----:B------:R-:W-:Y:S05]  /*4430*/  BSYNC B0 ;  /* 0x0000000000007941 */ /* 0x000fea0003800000 */
.L_x_13276:
        /* <DEDUP_REMOVED lines=18> */
.L_x_13305:
[----:B0----5:R-:W-:-:S05]  /*4560*/  PRMT R148, RZ, 0x5410, R140 ;  /* 0x00005410ff947816 */ /* 0x021fca000000008c */
[----:B------:R-:W-:-:S04]  /*4570*/  FMUL.FTZ R148, R148, c[0x0][0x1ec] ;  /* 0x00007b0094947a20 */ /* 0x000fc80000410000 */
[----:B------:R-:W-:Y:S01]  /*4580*/  FMUL.FTZ R176, R192, R148 ;  /* 0x00000094c0b07220 */ /* 0x000fe20000410000 */
[----:B------:R-:W-:-:S05]  /*4590*/  @P1 PRMT R148, RZ, 0x5410, R144 ;  /* 0x00005410ff941816 */ /* 0x000fca0000000090 */
[----:B------:R-:W-:Y:S02]  /*45a0*/  @P1 FADD.FTZ R176, R148, R176 ;  /* 0x000000b094b01221 */ /* 0x000fe40000010000 */
.L_x_13306:
[----:B------:R-:W-:Y:S05]  /*45b0*/  BSYNC B1 ;  /* 0x0000000000017941 */ /* 0x000fea0003800000 */
.L_x_13304:
[----:B------:R-:W-:Y:S01]  /*45c0*/  BSSY B1, `(.L_x_13307) ;  /* 0x000000b000017945 */ /* 0x000fe20003800000 */
[----:B------:R-:W-:Y:S05]  /*45d0*/  @P2 BRA `(.L_x_13308) ;  /* 0x0000004000002947 */ /* 0x000fea0003800000 */
[----:B------:R-:W-:Y:S01]  /*45e0*/  MOV R177, RZ ;  /* 0x000000ff00b17202 */ /* 0x000fe20000000f00 */
[----:B------:R-:W-:Y:S05]  /*45f0*/  @!P1 BRA `(.L_x_13309) ;  /* 0x0000007000009947 */ /* 0x000fea0003800000 */
[----:B-----5:R-:W-:Y:S01]  /*4600*/  PRMT R177, RZ, 0x7610, R144 ;  /* 0x00007610ffb17816 */ /* 0x020fe20000000090 */
[----:B------:R-:W-:Y:S05]  /*4610*/  BRA `(.L_x_13309) ;  /* 0x0000005000007947 */ /* 0x000fea0003800000 */
.L_x_13308:
[----:B-----5:R-:W-:-:S05]  /*4620*/  PRMT R148, RZ, 0x7610, R140 ;  /* 0x00007610ff947816 */ /* 0x020fca000000008c */
[----:B------:R-:W-:-:S04]  /*4630*/  FMUL.FTZ R148, R148, c[0x0][0x1ec] ;  /* 0x00007b0094947a20 */ /* 0x000fc80000410000 */
[----:B------:R-:W-:Y:S01]  /*4640*/  FMUL.FTZ R177, R193, R148 ;  /* 0x00000094c1b17220 */ /* 0x000fe20000410000 */
[----:B------:R-:W-:-:S05]  /*4650*/  @P1 PRMT R148, RZ, 0x7610, R144 ;  /* 0x00007610ff941816 */ /* 0x000fca0000000090 */
[----:B------:R-:W-:Y:S02]  /*4660*/  @P1 FADD.FTZ R177, R148, R177 ;  /* 0x000000b194b11221 */ /* 0x000fe40000010000 */
.L_x_13309:
[----:B------:R-:W-:Y:S05]  /*4670*/  BSYNC B1 ;  /* 0x0000000000017941 */ /* 0x000fea0003800000 */
.L_x_13307:
[----:B------:R-:W-:Y:S01]  /*4680*/  BSSY B1, `(.L_x_13310) ;  /* 0x000000b000017945 */ /* 0x000fe20003800000 */
[----:B------:R-:W-:Y:S05]  /*4690*/  @P2 BRA `(.L_x_13311) ;  /* 0x0000004000002947 */ /* 0x000fea0003800000 */
[----:B------:R-:W-:Y:S01]  /*46a0*/  HFMA2.MMA R178, -RZ, RZ, 0, 0 ;  /* 0x00000000ffb27435 */ /* 0x000fe200000001ff */
[----:B------:R-:W-:Y:S05]  /*46b0*/  @!P1 BRA `(.L_x_13312) ;  /* 0x0000007000009947 */ /* 0x000fea0003800000 */
[----:B-----5:R-:W-:Y:S01]  /*46c0*/  PRMT R178, RZ, 0x5410, R145 ;  /* 0x00005410ffb27816 */ /* 0x020fe20000000091 */
[----:B------:R-:W-:Y:S05]  /*46d0*/  BRA `(.L_x_13312) ;  /* 0x0000005000007947 */ /* 0x000fea0003800000 */
.L_x_13311:
[----:B-----5:R-:W-:-:S05]  /*46e0*/  PRMT R148, RZ, 0x5410, R141 ;  /* 0x00005410ff947816 */ /* 0x020fca000000008d */
[----:B------:R-:W-:-:S04]  /*46f0*/  FMUL.FTZ R148, R148, c[0x0][0x1ec] ;  /* 0x00007b0094947a20 */ /* 0x000fc80000410000 */
[----:B------:R-:W-:Y:S01]  /*4700*/  FMUL.FTZ R178, R194, R148 ;  /* 0x00000094c2b27220 */ /* 0x000fe20000410000 */
[----:B------:R-:W-:-:S05]  /*4710*/  @P1 PRMT R148, RZ, 0x5410, R145 ;  /* 0x00005410ff941816 */ /* 0x000fca0000000091 */
[----:B------:R-:W-:Y:S02]  /*4720*/  @P1 FADD.FTZ R178, R148, R178 ;  /* 0x000000b294b21221 */ /* 0x000fe40000010000 */
.L_x_13312:
[----:B------:R-:W-:Y:S05]  /*4730*/  BSYNC B1 ;  /* 0x0000000000017941 */ /* 0x000fea0003800000 */
.L_x_13310:
[----:B------:R-:W-:Y:S01]  /*4740*/  BSSY B1, `(.L_x_13313) ;  /* 0x000000b000017945 */ /* 0x000fe20003800000 */
[----:B------:R-:W-:Y:S05]  /*4750*/  @P2 BRA `(.L_x_13314) ;  /* 0x0000004000002947 */ /* 0x000fea0003800000 */
[----:B------:R-:W-:Y:S01]  /*4760*/  MOV R179, RZ ;  /* 0x000000ff00b37202 */ /* 0x000fe20000000f00 */
[----:B------:R-:W-:Y:S05]  /*4770*/  @!P1 BRA `(.L_x_13315) ;  /* 0x0000007000009947 */ /* 0x000fea0003800000 */
[----:B-----5:R-:W-:Y:S01]  /*4780*/  PRMT R179, RZ, 0x7610, R145 ;  /* 0x00007610ffb37816 */ /* 0x020fe20000000091 */
[----:B------:R-:W-:Y:S05]  /*4790*/  BRA `(.L_x_13315) ;  /* 0x0000005000007947 */ /* 0x000fea0003800000 */
.L_x_13314:
[----:B-----5:R-:W-:-:S05]  /*47a0*/  PRMT R148, RZ, 0x7610, R141 ;  /* 0x00007610ff947816 */ /* 0x020fca000000008d */
[----:B------:R-:W-:-:S04]  /*47b0*/  FMUL.FTZ R148, R148, c[0x0][0x1ec] ;  /* 0x00007b0094947a20 */ /* 0x000fc80000410000 */
[----:B------:R-:W-:Y:S01]  /*47c0*/  FMUL.FTZ R179, R195, R148 ;  /* 0x00000094c3b37220 */ /* 0x000fe20000410000 */
[----:B------:R-:W-:-:S05]  /*47d0*/  @P1 PRMT R148, RZ, 0x7610, R145 ;  /* 0x00007610ff941816 */ /* 0x000fca0000000091 */
[----:B------:R-:W-:Y:S02]  /*47e0*/  @P1 FADD.FTZ R179, R148, R179 ;  /* 0x000000b394b31221 */ /* 0x000fe40000010000 */
.L_x_13315:
[----:B------:R-:W-:Y:S05]  /*47f0*/  BSYNC B1 ;  /* 0x0000000000017941 */ /* 0x000fea0003800000 */
.L_x_13313:
[----:B------:R-:W-:Y:S01]  /*4800*/  BSSY B1, `(.L_x_13316) ;  /* 0x000000b000017945 */ /* 0x000fe20003800000 */
[----:B------:R-:W-:Y:S05]  /*4810*/  @P2 BRA `(.L_x_13317) ;  /* 0x0000004000002947 */ /* 0x000fea0003800000 */
[----:B------:R-:W-:Y:S01]  /*4820*/  HFMA2.MMA R180, -RZ, RZ, 0, 0 ;  /* 0x00000000ffb47435 */ /* 0x000fe200000001ff */
[----:B------:R-:W-:Y:S05]  /*4830*/  @!P1 BRA `(.L_x_13318) ;  /* 0x0000007000009947 */ /* 0x000fea0003800000 */
[----:B-----5:R-:W-:Y:S01]  /*4840*/  PRMT R180, RZ, 0x5410, R146 ;  /* 0x00005410ffb47816 */ /* 0x020fe20000000092 */
[----:B------:R-:W-:Y:S05]  /*4850*/  BRA `(.L_x_13318) ;  /* 0x0000005000007947 */ /* 0x000fea0003800000 */
.L_x_13317:
[----:B-----5:R-:W-:-:S05]  /*4860*/  PRMT R148, RZ, 0x5410, R142 ;  /* 0x00005410ff947816 */ /* 0x020fca000000008e */
[----:B------:R-:W-:-:S04]  /*4870*/  FMUL.FTZ R148, R148, c[0x0][0x1ec] ;  /* 0x00007b0094947a20 */ /* 0x000fc80000410000 */
[----:B------:R-:W-:Y:S01]  /*4880*/  FMUL.FTZ R180, R204, R148 ;  /* 0x00000094ccb47220 */ /* 0x000fe20000410000 */
[----:B------:R-:W-:-:S05]  /*4890*/  @P1 PRMT R148, RZ, 0x5410, R146 ;  /* 0x00005410ff941816 */ /* 0x000fca0000000092 */
[----:B------:R-:W-:Y:S02]  /*48a0*/  @P1 FADD.FTZ R180, R148, R180 ;  /* 0x000000b494b41221 */ /* 0x000fe40000010000 */
.L_x_13318:
[----:B------:R-:W-:Y:S05]  /*48b0*/  BSYNC B1 ;  /* 0x0000000000017941 */ /* 0x000fea0003800000 */
.L_x_13316:
[----:B------:R-:W-:Y:S01]  /*48c0*/  BSSY B1, `(.L_x_13319) ;  /* 0x000000b000017945 */ /* 0x000fe20003800000 */
[----:B------:R-:W-:Y:S05]  /*48d0*/  @P2 BRA `(.L_x_13320) ;  /* 0x0000004000002947 */ /* 0x000fea0003800000 */
[----:B------:R-:W-:Y:S01]  /*48e0*/  MOV R181, RZ ;  /* 0x000000ff00b57202 */ /* 0x000fe20000000f00 */
[----:B------:R-:W-:Y:S05]  /*48f0*/  @!P1 BRA `(.L_x_13321) ;  /* 0x0000007000009947 */ /* 0x000fea0003800000 */
[----:B-----5:R-:W-:Y:S01]  /*4900*/  PRMT R181, RZ, 0x7610, R146 ;  /* 0x00007610ffb57816 */ /* 0x020fe20000000092 */
[----:B------:R-:W-:Y:S05]  /*4910*/  BRA `(.L_x_13321) ;  /* 0x0000005000007947 */ /* 0x000fea0003800000 */
.L_x_13320:
[----:B-----5:R-:W-:-:S05]  /*4920*/  PRMT R148, RZ, 0x7610, R142 ;  /* 0x00007610ff947816 */ /* 0x020fca000000008e */
[----:B------:R-:W-:-:S04]  /*4930*/  FMUL.FTZ R148, R148, c[0x0][0x1ec] ;  /* 0x00007b0094947a20 */ /* 0x000fc80000410000 */
[----:B------:R-:W-:Y:S01]  /*4940*/  FMUL.FTZ R181, R205, R148 ;  /* 0x00000094cdb57220 */ /* 0x000fe20000410000 */
[----:B------:R-:W-:-:S05]  /*4950*/  @P1 PRMT R148, RZ, 0x7610, R146 ;  /* 0x00007610ff941816 */ /* 0x000fca0000000092 */
[----:B------:R-:W-:Y:S02]  /*4960*/  @P1 FADD.FTZ R181, R148, R181 ;  /* 0x000000b594b51221 */ /* 0x000fe40000010000 */
.L_x_13321:
[----:B------:R-:W-:Y:S05]  /*4970*/  BSYNC B1 ;  /* 0x0000000000017941 */ /* 0x000fea0003800000 */
.L_x_13319:
[----:B------:R-:W-:Y:S01]  /*4980*/  BSSY B1, `(.L_x_13322) ;  /* 0x000000b000017945 */ /* 0x000fe20003800000 */
[----:B------:R-:W-:Y:S05]  /*4990*/  @P2 BRA `(.L_x_13323) ;  /* 0x0000004000002947 */ /* 0x000fea0003800000 */
[----:B------:R-:W-:Y:S01]  /*49a0*/  HFMA2.MMA R182, -RZ, RZ, 0, 0 ;  /* 0x00000000ffb67435 */ /* 0x000fe200000001ff */
[----:B------:R-:W-:Y:S05]  /*49b0*/  @!P1 BRA `(.L_x_13324) ;  /* 0x0000007000009947 */ /* 0x000fea0003800000 */
[----:B-----5:R-:W-:Y:S01]  /*49c0*/  PRMT R182, RZ, 0x5410, R147 ;  /* 0x00005410ffb67816 */ /* 0x020fe20000000093 */
[----:B------:R-:W-:Y:S05]  /*49d0*/  BRA `(.L_x_13324) ;  /* 0x0000005000007947 */ /* 0x000fea0003800000 */
.L_x_13323:
[----:B-----5:R-:W-:-:S05]  /*49e0*/  PRMT R148, RZ, 0x5410, R143 ;  /* 0x00005410ff947816 */ /* 0x020fca000000008f */
[----:B------:R-:W-:-:S04]  /*49f0*/  FMUL.FTZ R148, R148, c[0x0][0x1ec] ;  /* 0x00007b0094947a20 */ /* 0x000fc80000410000 */
[----:B------:R-:W-:Y:S01]  /*4a00*/  FMUL.FTZ R182, R206, R148 ;  /* 0x00000094ceb67220 */ /* 0x000fe20000410000 */
[----:B------:R-:W-:-:S05]  /*4a10*/  @P1 PRMT R148, RZ, 0x5410, R147 ;  /* 0x00005410ff941816 */ /* 0x000fca0000000093 */
[----:B------:R-:W-:Y:S02]  /*4a20*/  @P1 FADD.FTZ R182, R148, R182 ;  /* 0x000000b694b61221 */ /* 0x000fe40000010000 */
.L_x_13324:
[----:B------:R-:W-:Y:S05]  /*4a30*/  BSYNC B1 ;  /* 0x0000000000017941 */ /* 0x000fea0003800000 */
.L_x_13322:
[----:B------:R-:W-:Y:S01]  /*4a40*/  BSSY B1, `(.L_x_13325) ;  /* 0x000000b000017945 */ /* 0x000fe20003800000 */
[----:B------:R-:W-:Y:S05]  /*4a50*/  @P2 BRA `(.L_x_13326) ;  /* 0x0000004000002947 */ /* 0x000fea0003800000 */
[----:B------:R-:W-:Y:S01]  /*4a60*/  MOV R183, RZ ;  /* 0x000000ff00b77202 */ /* 0x000fe20000000f00 */
[----:B------:R-:W-:Y:S05]  /*4a70*/  @!P1 BRA `(.L_x_13327) ;  /* 0x0000007000009947 */ /* 0x000fea0003800000 */
[----:B-----5:R-:W-:Y:S01]  /*4a80*/  PRMT R183, RZ, 0x7610, R147 ;  /* 0x00007610ffb77816 */ /* 0x020fe20000000093 */
[----:B------:R-:W-:Y:S05]  /*4a90*/  BRA `(.L_x_13327) ;  /* 0x0000005000007947 */ /* 0x000fea0003800000 */
.L_x_13326:
[----:B-----5:R-:W-:-:S05]  /*4aa0*/  PRMT R148, RZ, 0x7610, R143 ;  /* 0x00007610ff947816 */ /* 0x020fca000000008f */
[----:B------:R-:W-:-:S04]  /*4ab0*/  FMUL.FTZ R148, R148, c[0x0][0x1ec] ;  /* 0x00007b0094947a20 */ /* 0x000fc80000410000 */
[----:B------:R-:W-:Y:S01]  /*4ac0*/  FMUL.FTZ R183, R207, R148 ;  /* 0x00000094cfb77220 */ /* 0x000fe20000410000 */
[----:B------:R-:W-:-:S05]  /*4ad0*/  @P1 PRMT R148, RZ, 0x7610, R147 ;  /* 0x00007610ff941816 */ /* 0x000fca0000000093 */
[----:B------:R-:W-:Y:S02]  /*4ae0*/  @P1 FADD.FTZ R183, R148, R183 ;  /* 0x000000b794b71221 */ /* 0x000fe40000010000 */
.L_x_13327:
[----:B------:R-:W-:Y:S05]  /*4af0*/  BSYNC B1 ;  /* 0x0000000000017941 */ /* 0x000fea0003800000 */
.L_x_13325:
[----:B------:R-:W-:Y:S01]  /*4b00*/  HFMA2.MMA R196, -RZ, RZ, 0, 9.5367431640625e-07 ;  /* 0x00000010ffc47435 */ /* 0x000fe200000001ff */
[----:B------:R-:W-:Y:S02]  /*4b10*/  F2FP.BF16.PACK_AB R151, R183, R182 ;  /* 0x000000b6b797723e */ /* 0x000fe400000010ff */
[----:B------:R-:W-:Y:S02]  /*4b20*/  F2FP.BF16.PACK_AB R150, R181, R180 ;  /* 0x000000b4b596723e */ /* 0x000fe400000010ff */
[----:B------:R-:W-:Y:S02]  /*4b30*/  F2FP.BF16.PACK_AB R149, R179, R178 ;  /* 0x000000b2b395723e */ /* 0x000fe400000010ff */
[----:B------:R-:W-:-:S03]  /*4b40*/  F2FP.BF16.PACK_AB R148, R177, R176 ;  /* 0x000000b0b194723e */ /* 0x000fc600000010ff */
[----:B------:R-:W-:-:S05]  /*4b50*/  IMAD.WIDE.U32 R196, R200, R196, c[0x0][0x188] ;  /* 0x00006200c8c47625 */ /* 0x000fca00078e00c4 */
[----:B------:R0:W-:Y:S02]  /*4b60*/  STG.E.128 [R196.64], R148 ;  /* 0x00000094c4007986 */ /* 0x0001e4000c101d04 */
.L_x_13303:
[----:B------:R-:W-:Y:S05]  /*4b70*/  BSYNC B0 ;  /* 0x0000000000007941 */ /* 0x000fea0003800000 */
.L_x_13302:
[----:B01----:R-:W-:Y:S01]  /*4b80*/  FADD.FTZ R148, RZ, R4 ;  /* 0x00000004ff947221 */ /* 0x003fe20000010000 */
[----:B------:R-:W-:Y:S02]  /*4b90*/  ISETP.GT.U32.AND P1, PT, R0, 0x3f, PT ;  /* 0x0000003f0000780c */ /* 0x000fe40003f24070 */
        /* <DEDUP_REMOVED lines=80> */
.L_x_13348:
        /* <DEDUP_REMOVED lines=153> */
.L_x_13349:
[----:B------:R-:W-:Y:S01]  /*5a30*/  LOP3.LUT P3, RZ, R203, 0x1f, RZ, 0xc0, !PT ;  /* 0x0000001fcbff7812 */ /* 0x000fe2000786c0ff */
[----:B-1----:R-:W-:Y:S01]  /*5a40*/  FADD.FTZ R150, R150, R196 ;  /* 0x000000c496967221 */ /* 0x002fe20000010000 */
[----:B------:R-:W-:Y:S11]  /*5a50*/  BSSY B0, `(.L_x_13330) ;  /* 0x000013b000007945 */ /* 0x000ff60003800000 */
[----:B------:R-:W-:-:S04]  /*5a60*/  @!P3 LEA R148, P1, R3, c[0x0][0x1a0], 0x2 ;  /* 0x000068000394ba11 */ /* 0x000fc800078210ff */
[----:B------:R-:W-:Y:S02]  /*5a70*/  @!P3 LEA.HI.X R149, R3, c[0x0][0x1a4], R202, 0x2, P1 ;  /* 0x000069000395ba11 */ /* 0x000fe400008f14ca */
[----:B------:R-:W-:-:S03]  /*5a80*/  ISETP.NE.AND P1, PT, RZ, UR6, PT ;  /* 0x00000006ff007c0c */ /* 0x000fc6000bf25270 */
[----:B------:R1:W-:Y:S02]  /*5a90*/  @!P3 STG.E [R148.64], R151 ;  /* 0x000000979400b986 */ /* 0x0003e4000c101904 */
[----:B-1----:R-:W-:-:S05]  /*5aa0*/  MOV R148, c[0x0][0x1e0] ;  /* 0x0000780000947a02 */ /* 0x002fca0000000f00 */
[----:B------:R-:W-:Y:S02]  /*5ab0*/  FFMA.FTZ R150, R150, R148, c[0x0][0x228] ;  /* 0x00008a0096967623 */ /* 0x000fe40000010094 */
[----:B------:R-:W-:-:S05]  /*5ac0*/  FMUL.FTZ R148, R151, R151 ;  /* 0x0000009797947220 */ /* 0x000fca0000410000 */
[----:B------:R-:W-:-:S05]  /*5ad0*/  FSEL R148, R148, RZ, P1 ;  /* 0x000000ff94947208 */ /* 0x000fca0000800000 */
[----:B------:R-:W-:Y:S01]  /*5ae0*/  FADD.FTZ R150, R150, R148 ;  /* 0x0000009496967221 */ /* 0x000fe20000010000 */
[----:B------:R-:W-:-:S03]  /*5af0*/  @!P3 LEA R148, P2, R3, c[0x0][0x1a8], 0x2 ;  /* 0x00006a000394ba11 */ /* 0x000fc600078410ff */
[----:B------:R-:W1:Y:S01]  /*5b00*/  MUFU.RSQ R199, R150 ;  /* 0x0000009600c77308 */ /* 0x000e620000001400 */
[----:B------:R-:W-:Y:S02]  /*5b10*/  @!P3 LEA.HI.X R149, R3, c[0x0][0x1ac], R202, 0x2, P2 ;  /* 0x00006b000395ba11 */ /* 0x000fe400010f14ca */
[----:B-----5:R-:W-:-:S03]  /*5b20*/  ISETP.GE.AND P2, PT, R201, 0x1, PT ;  /* 0x00000001c900780c */ /* 0x020fc60003f46270 */
[----:B-1----:R1:W-:Y:S10]  /*5b30*/  @!P3 STG.E [R148.64], R199 ;  /* 0x000000c79400b986 */ /* 0x0023f4000c101904 */
[----:B------:R-:W-:Y:S05]  /*5b40*/  @!P2 BRA `(.L_x_13331) ;  /* 0x000012b00000a947 */ /* 0x000fea0003800000 */
[----:B-1----:R-:W-:Y:S01]  /*5b50*/  IADD3 R148, R201, -0x1, RZ ;  /* 0xffffffffc9947810 */ /* 0x002fe20007ffe0ff */
        /* <DEDUP_REMOVED lines=8> */
[----:B------:R-:W2:Y:S04]  /*5be0*/  LDL R151, [R1+0x60] ;  /* 0x0000600001977983 */ /* 0x000ea80000100800 */
[----:B------:R-:W3:Y:S04]  /*5bf0*/  LDL R150, [R1+0x64] ;  /* 0x0000640001967983 */ /* 0x000ee80000100800 */
[----:B------:R-:W4:Y:S04]  /*5c00*/  LDL R203, [R1+0x68] ;  /* 0x0000680001cb7983 */ /* 0x000f280000100800 */
[----:B------:R-:W5:Y:S04]  /*5c10*/  LDL R201, [R1+0x6c] ;  /* 0x00006c0001c97983 */ /* 0x000f680000100800 */
[----:B------:R-:W4:Y:S04]  /*5c20*/  LDL R202, [R1+0x50] ;  /* 0x0000500001ca7983 */ /* 0x000f280000100800 */
[----:B0-----:R-:W5:Y:S04]  /*5c30*/  LDL R196, [R1+0x54] ;  /* 0x0000540001c47983 */ /* 0x001f680000100800 */
[----:B------:R-:W5:Y:S04]  /*5c40*/  LDL R252, [R1+0x58] ;  /* 0x0000580001fc7983 */ /* 0x000f680000100800 */
[----:B------:R-:W5:Y:S01]  /*5c50*/  LDL R197, [R1+0x5c] ;  /* 0x00005c0001c57983 */ /* 0x000f620000100800 */
[----:B------:R-:W-:-:S02]  /*5c60*/  FADD.FTZ R148, R4, -R200 ;  /* 0x800000c804947221 */ /* 0x000fc40000010000 */
[----:B------:R-:W-:Y:S02]  /*5c70*/  FADD.FTZ R149, R5, -R200 ;  /* 0x800000c805957221 */ /* 0x000fe40000010000 */
[C---:B------:R-:W-:Y:S02]  /*5c80*/  FMUL.FTZ R148, R199.reuse, R148 ;  /* 0x00000094c7947220 */ /* 0x040fe40000410000 */
[----:B------:R-:W-:Y:S02]  /*5c90*/  FMUL.FTZ R149, R199, R149 ;  /* 0x00000095c7957220 */ /* 0x000fe40000410000 */
[----:B--2---:R-:W-:Y:S02]  /*5ca0*/  FFMA.FTZ R148, R151, R148, R36 ;  /* 0x0000009497947223 */ /* 0x004fe40000010024 */
        /* <DEDUP_REMOVED lines=9> */
[----:B-----5:R-:W-:Y:S02]  /*5d40*/  FFMA.FTZ R149, R201, R149, R39 ;  /* 0x00000095c9957223 */ /* 0x020fe40000010027 */
        /* <DEDUP_REMOVED lines=17> */
.L_x_13333:
[----:B------:R-:W-:Y:S05]  /*5e60*/  BSYNC B1 ;  /* 0x0000000000017941 */ /* 0x000fea0003800000 */
.L_x_13332:
        /* <DEDUP_REMOVED lines=35> */
.L_x_13335:
[----:B------:R-:W-:Y:S05]  /*60a0*/  BSYNC B1 ;  /* 0x0000000000017941 */ /* 0x000fea0003800000 */
.L_x_13334:
        /* <DEDUP_REMOVED lines=35> */
.L_x_13337:
[----:B------:R-:W-:Y:S05]  /*62e0*/  BSYNC B1 ;  /* 0x0000000000017941 */ /* 0x000fea0003800000 */
.L_x_13336:
        /* <DEDUP_REMOVED lines=35> */
.L_x_13339:
[----:B------:R-:W-:Y:S05]  /*6520*/  BSYNC B1 ;  /* 0x0000000000017941 */ /* 0x000fea0003800000 */
.L_x_13338:
        /* <DEDUP_REMOVED lines=35> */
.L_x_13341:
[----:B------:R-:W-:Y:S05]  /*6760*/  BSYNC B1 ;  /* 0x0000000000017941 */ /* 0x000fea0003800000 */
.L_x_13340:
        /* <DEDUP_REMOVED lines=35> */
.L_x_13343:
[----:B------:R-:W-:Y:S05]  /*69a0*/  BSYNC B1 ;  /* 0x0000000000017941 */ /* 0x000fea0003800000 */
.L_x_13342:
        /* <DEDUP_REMOVED lines=35> */
.L_x_13345:
[----:B------:R-:W-:Y:S05]  /*6be0*/  BSYNC B1 ;  /* 0x0000000000017941 */ /* 0x000fea0003800000 */
.L_x_13344:
        /* <DEDUP_REMOVED lines=33> */
.L_x_13331:
[----:B------:R-:W-:Y:S05]  /*6e00*/  BSYNC B0 ;  /* 0x0000000000007941 */ /* 0x000fea0003800000 */
.L_x_13330:
[----:B01----:R-:W-:-:S04]  /*6e10*/  MOV R148, c[0x0][0x160] ;  /* 0x0000580000947a02 */ /* 0x003fc80000000f00 */
[----:B------:R-:W-:-:S04]  /*6e20*/  LEA R3, R148, R3, 0x2 ;  /* 0x0000000394037211 */ /* 0x000fc800078e10ff */
[----:B------:R-:W-:-:S13]  /*6e30*/  ISETP.GE.AND P1, PT, R3, c[0x0][0x164], PT ;  /* 0x0000590003007a0c */ /* 0x000fda0003f26270 */
[----:B------:R-:W-:Y:S01]  /*6e40*/  @P1 CALL.REL.NOINC `(.L_x_13346) ;  /* 0x0000001000001944 */ /* 0x000fe20003c00000 */
[----:B------:R-:W-:Y:S05]  /*6e50*/  BRA `(.L_x_13347) ;  /* 0xffff9fe000007947 */ /* 0x000fea000383ffff */
.L_x_13346:
[----:B------:R-:W-:Y:S05]  /*6e60*/  EXIT ;  /* 0x000000000000794d */ /* 0x000fea0003800000 */
.L_x_13328:
[----:B------:R-:W-:Y:S01]  /*6e70*/  HFMA2.MMA R150, -RZ, RZ, 0, 5.9604644775390625e-08 ;  /* 0x00000001ff967435 */ /* 0x000fe200000001ff */
[----:B------:R-:W-:Y:S02]  /*6e80*/  MOV R196, R151 ;  /* 0x0000009700c47202 */ /* 0x000fe40000000f00 */
[----:B------:R-:W-:Y:S02]  /*6e90*/  MOV R197, 0x1f ;  /* 0x0000001f00c57802 */ /* 0x000fe40000000f00 */
[----:B------:R-:W-:Y:S02]  /*6ea0*/  MOV R149, 0xffffffff ;  /* 0xffffffff00957802 */ /* 0x000fe40000000f00 */
[----:B------:R-:W-:Y:S02]  /*6eb0*/  MOV R148, 0x6ed0 ;  /* 0x00006ed000947802 */ /* 0x000fe40000000f00 */
[----:B-----5:R-:W-:Y:S05]  /*6ec0*/  CALL.REL.NOINC `($__internal_38_$__cuda_sm70_shflsync_bfly_p) ;  /* 0x00000c1000007944 */ /* 0x020fea0003c00000 */
[----:B-1----:R-:W-:Y:S05]  /*6ed0*/  BRA `(.L_x_13348) ;  /* 0xffffe1c000007947 */ /* 0x002fea000383ffff */
.L_x_13329:
[----:B------:R-:W-:Y:S01]  /*6ee0*/  HFMA2.MMA R150, -RZ, RZ, 0, 1.1920928955078125e-07 ;  /* 0x00000002ff967435 */ /* 0x000fe200000001ff */
[----:B------:R-:W-:Y:S02]  /*6ef0*/  MOV R196, R151 ;  /* 0x0000009700c47202 */ /* 0x000fe40000000f00 */
[----:B------:R-:W-:-:S02]  /*6f00*/  MOV R197, 0x1f ;  /* 0x0000001f00c57802 */ /* 0x000fc40000000f00 */
[----:B------:R-:W-:Y:S02]  /*6f10*/  MOV R149, 0xffffffff ;  /* 0xffffffff00957802 */ /* 0x000fe40000000f00 */
[----:B------:R-:W-:Y:S02]  /*6f20*/  MOV R148, 0x6f40 ;  /* 0x00006f4000947802 */ /* 0x000fe40000000f00 */
[----:B-----5:R-:W-:Y:S05]  /*6f30*/  CALL.REL.NOINC `($__internal_38_$__cuda_sm70_shflsync_bfly_p) ;  /* 0x00000ba000007944 */ /* 0x020fea0003c00000 */
[----:B-1----:R-:W-:Y:S01]  /*6f40*/  FADD.FTZ R151, R151, R150 ;  /* 0x0000009697977221 */ /* 0x002fe20000010000 */
[----:B------:R-:W-:Y:S01]  /*6f50*/  HFMA2.MMA R150, -RZ, RZ, 0, 2.384185791015625e-07 ;  /* 0x00000004ff967435 */ /* 0x000fe200000001ff */
[----:B------:R-:W-:Y:S02]  /*6f60*/  MOV R197, 0x1f ;  /* 0x0000001f00c57802 */ /* 0x000fe40000000f00 */
[----:B------:R-:W-:Y:S02]  /*6f70*/  MOV R149, 0xffffffff ;  /* 0xffffffff00957802 */ /* 0x000fe40000000f00 */
[----:B------:R-:W-:Y:S02]  /*6f80*/  MOV R196, R151 ;  /* 0x0000009700c47202 */ /* 0x000fe40000000f00 */
[----:B------:R-:W-:-:S02]  /*6f90*/  MOV R148, 0x6fb0 ;  /* 0x00006fb000947802 */ /* 0x000fc40000000f00 */
[----:B------:R-:W-:Y:S05]  /*6fa0*/  CALL.REL.NOINC `($__internal_38_$__cuda_sm70_shflsync_bfly_p) ;  /* 0x00000b3000007944 */ /* 0x000fea0003c00000 */
[----:B-1----:R-:W-:Y:S01]  /*6fb0*/  FADD.FTZ R151, R151, R150 ;  /* 0x0000009697977221 */ /* 0x002fe20000010000 */
[----:B------:R-:W-:Y:S01]  /*6fc0*/  HFMA2.MMA R150, -RZ, RZ, 0, 4.76837158203125e-07 ;  /* 0x00000008ff967435 */ /* 0x000fe200000001ff */
[----:B------:R-:W-:-:S02]  /*6fd0*/  MOV R197, 0x1f ;  /* 0x0000001f00c57802 */ /* 0x000fc40000000f00 */
[----:B------:R-:W-:Y:S02]  /*6fe0*/  MOV R149, 0xffffffff ;  /* 0xffffffff00957802 */ /* 0x000fe40000000f00 */
[----:B------:R-:W-:Y:S02]  /*6ff0*/  MOV R196, R151 ;  /* 0x0000009700c47202 */ /* 0x000fe40000000f00 */
[----:B------:R-:W-:Y:S02]  /*7000*/  MOV R148, 0x7020 ;  /* 0x0000702000947802 */ /* 0x000fe40000000f00 */
[----:B------:R-:W-:Y:S05]  /*7010*/  CALL.REL.NOINC `($__internal_38_$__cuda_sm70_shflsync_bfly_p) ;  /* 0x00000ac000007944 */ /* 0x000fea0003c00000 */
[----:B-1----:R-:W-:Y:S01]  /*7020*/  FADD.FTZ R151, R151, R150 ;  /* 0x0000009697977221 */ /* 0x002fe20000010000 */
[----:B------:R-:W-:Y:S01]  /*7030*/  HFMA2.MMA R150, -RZ, RZ, 0, 9.5367431640625e-07 ;  /* 0x00000010ff967435 */ /* 0x000fe200000001ff */
[----:B------:R-:W-:Y:S02]  /*7040*/  MOV R197, 0x1f ;  /* 0x0000001f00c57802 */ /* 0x000fe40000000f00 */
[----:B------:R-:W-:Y:S02]  /*7050*/  MOV R149, 0xffffffff ;  /* 0xffffffff00957802 */ /* 0x000fe40000000f00 */
[----:B------:R-:W-:-:S02]  /*7060*/  MOV R196, R151 ;  /* 0x0000009700c47202 */ /* 0x000fc40000000f00 */
[----:B------:R-:W-:Y:S02]  /*7070*/  MOV R148, 0x7090 ;  /* 0x0000709000947802 */ /* 0x000fe40000000f00 */
[----:B------:R-:W-:Y:S05]  /*7080*/  CALL.REL.NOINC `($__internal_38_$__cuda_sm70_shflsync_bfly_p) ;  /* 0x00000a5000007944 */ /* 0x000fea0003c00000 */
        /* <DEDUP_REMOVED lines=139> */
[----:B------:R-:W-:Y:S05]  /*7940*/  CALL.REL.NOINC `($__internal_38_$__cuda_sm70_shflsync_bfly_p) ;  /* 0x0000019000007944 */ /* 0x000fea0003c00000 */
[----:B-1----:R-:W-:Y:S01]  /*7950*/  FADD.FTZ R196, R196, R150 ;  /* 0x00000096c4c47221 */ /* 0x002fe20000010000 */
[----:B------:R-:W-:Y:S01]  /*7960*/  HFMA2.MMA R150, -RZ, RZ, 0, 1.1920928955078125e-07 ;  /* 0x00000002ff967435 */ /* 0x000fe200000001ff */
[----:B------:R-:W-:Y:S02]  /*7970*/  MOV R197, 0x1f ;  /* 0x0000001f00c57802 */ /* 0x000fe40000000f00 */
[----:B------:R-:W-:Y:S02]  /*7980*/  MOV R149, 0xffffffff ;  /* 0xffffffff00957802 */ /* 0x000fe40000000f00 */
[----:B------:R-:W-:Y:S02]  /*7990*/  MOV R148, 0x79b0 ;  /* 0x000079b000947802 */ /* 0x000fe40000000f00 */
[----:B------:R-:W-:Y:S05]  /*79a0*/  CALL.REL.NOINC `($__internal_38_$__cuda_sm70_shflsync_bfly_p) ;  /* 0x0000013000007944 */ /* 0x000fea0003c00000 */
[----:B-1----:R-:W-:Y:S01]  /*79b0*/  FADD.FTZ R196, R196, R150 ;  /* 0x00000096c4c47221 */ /* 0x002fe20000010000 */
[----:B------:R-:W-:Y:S01]  /*79c0*/  HFMA2.MMA R150, -RZ, RZ, 0, 2.384185791015625e-07 ;  /* 0x00000004ff967435 */ /* 0x000fe200000001ff */
[----:B------:R-:W-:-:S02]  /*79d0*/  MOV R197, 0x1f ;  /* 0x0000001f00c57802 */ /* 0x000fc40000000f00 */
[----:B------:R-:W-:Y:S02]  /*79e0*/  MOV R149, 0xffffffff ;  /* 0xffffffff00957802 */ /* 0x000fe40000000f00 */
[----:B------:R-:W-:Y:S02]  /*79f0*/  MOV R148, 0x7a10 ;  /* 0x00007a1000947802 */ /* 0x000fe40000000f00 */
[----:B------:R-:W-:Y:S05]  /*7a00*/  CALL.REL.NOINC `($__internal_38_$__cuda_sm70_shflsync_bfly_p) ;  /* 0x000000d000007944 */ /* 0x000fea0003c00000 */
[----:B-1----:R-:W-:Y:S01]  /*7a10*/  FADD.FTZ R196, R196, R150 ;  /* 0x00000096c4c47221 */ /* 0x002fe20000010000 */
[----:B------:R-:W-:Y:S01]  /*7a20*/  HFMA2.MMA R150, -RZ, RZ, 0, 4.76837158203125e-07 ;  /* 0x00000008ff967435 */ /* 0x000fe200000001ff */
[----:B------:R-:W-:Y:S02]  /*7a30*/  MOV R197, 0x1f ;  /* 0x0000001f00c57802 */ /* 0x000fe40000000f00 */
[----:B------:R-:W-:Y:S02]  /*7a40*/  MOV R149, 0xffffffff ;  /* 0xffffffff00957802 */ /* 0x000fe40000000f00 */
[----:B------:R-:W-:Y:S02]  /*7a50*/  MOV R148, 0x7a70 ;  /* 0x00007a7000947802 */ /* 0x000fe40000000f00 */
[----:B------:R-:W-:Y:S05]  /*7a60*/  CALL.REL.NOINC `($__internal_38_$__cuda_sm70_shflsync_bfly_p) ;  /* 0x0000007000007944 */ /* 0x000fea0003c00000 */
[----:B-1----:R-:W-:Y:S01]  /*7a70*/  FADD.FTZ R196, R196, R150 ;  /* 0x00000096c4c47221 */ /* 0x002fe20000010000 */
[----:B------:R-:W-:Y:S01]  /*7a80*/  HFMA2.MMA R150, -RZ, RZ, 0, 9.5367431640625e-07 ;  /* 0x00000010ff967435 */ /* 0x000fe200000001ff */
[----:B------:R-:W-:-:S02]  /*7a90*/  MOV R197, 0x1f ;  /* 0x0000001f00c57802 */ /* 0x000fc40000000f00 */
[----:B------:R-:W-:Y:S02]  /*7aa0*/  MOV R149, 0xffffffff ;  /* 0xffffffff00957802 */ /* 0x000fe40000000f00 */
[----:B------:R-:W-:Y:S02]  /*7ab0*/  MOV R148, 0x7ad0 ;  /* 0x00007ad000947802 */ /* 0x000fe40000000f00 */
[----:B------:R-:W-:Y:S05]  /*7ac0*/  CALL.REL.NOINC `($__internal_38_$__cuda_sm70_shflsync_bfly_p) ;  /* 0x0000001000007944 */ /* 0x000fea0003c00000 */
[----:B-1----:R-:W-:Y:S05]  /*7ad0*/  BRA `(.L_x_13349) ;  /* 0xffffdf5000007947 */ /* 0x002fea000383ffff */
        .weak           $__internal_38_$__cuda_sm70_shflsync_bfly_p
        .type           $__internal_38_$__cuda_sm70_shflsync_bfly_p,@function
        .size           $__internal_38_$__cuda_sm70_shflsync_bfly_p,(.L_x_57078 - $__internal_38_$__cuda_sm70_shflsync_bfly_p)
$__internal_38_$__cuda_sm70_shflsync_bfly_p:
[----:B------:R-:W-:Y:S04]  /*7ae0*/  WARPSYNC R149 ;  /* 0x0000009500007348 */ /* 0x000fe80003800000 */
[----:B------:R0:W1:Y:S02]  /*7af0*/  SHFL.BFLY PT, R150, R196, R150, R197 ;  /* 0x0c000096c4967389 */ /* 0x00006400000e00c5 */
[----:B0-----:R-:W-:-:S06]  /*7b00*/  HFMA2.MMA R149, -RZ, RZ, 0, 0 ;  /* 0x00000000ff957435 */ /* 0x001fcc00000001ff */
[----:B------:R-:W-:Y:S05]  /*7b10*/  RET.REL.NODEC R148 `(_ZN10layer_norm13ln_fwd_kernelINS_13Kernel_traitsIf13__nv_bfloat16S2_S2_fjLj2048ELj1ELj4ELj1ELj16ENS_18Kernel_traits_baseILj2048EfS2_S2_S2_fjLj128EEEEELb0ELb1ELb1ELb0EEEvNS_9FwdParamsE) ;  /* 0xffff84e094007950 */ /* 0x000fea0003c3ffff */
.L_x_13350:
        /* <DEDUP_REMOVED lines=14> */
.L_x_57078:


//--------------------- .text._ZN10layer_norm13ln_fwd_kernelINS_13Kernel_traitsIf13__nv_bfloat16S2_S2_fjLj2048ELj1ELj4ELj1ELj16ENS_18Kernel_traits_baseILj2048EfS2_S2_S2_fjLj128EEEEELb0ELb1ELb1ELb1EEEvNS_9FwdParamsE --------------------------
	.section	.text._ZN10layer_norm13ln_fwd_kernelINS_13Kernel_traitsIf13__nv_bfloat16S2_S2_fjLj2048ELj1ELj4ELj1ELj16ENS_18Kernel_traits_baseILj2048EfS2_S2_S2_fjLj128EEEEELb0ELb1ELb1ELb1EEEvNS_9FwdParamsE,"ax",@progbits
	.sectioninfo	@"SHI_REGISTERS=255"
	.align	128
        .global         _ZN10layer_norm13ln_fwd_kernelINS_13Kernel_traitsIf13__nv_bfloat16S2_S2_fjLj2048ELj1ELj4ELj1ELj16ENS_18Kernel_traits_baseILj2048EfS2_S2_S2_fjLj128EEEEELb0ELb1ELb1ELb1EEEvNS_9FwdParamsE
        .type           _ZN10layer_norm13ln_fwd_kernelINS_13Kernel_traitsIf13__nv_bfloat16S2_S2_fjLj2048ELj1ELj4ELj1ELj16ENS_18Kernel_traits_baseILj2048EfS2_S2_S2_fjLj128EEEEELb0ELb1ELb1ELb1EEEvNS_9FwdParamsE,@function
        .size           _ZN10layer_norm13ln_fwd_kernelINS_13Kernel_traitsIf13__nv_bfloat16S2_S2_fjLj2048ELj1ELj4ELj1ELj16ENS_18Kernel_traits_baseILj2048EfS2_S2_S2_fjLj128EEEEELb0ELb1ELb1ELb1EEEvNS_9FwdParamsE,(.L_x_57079 - _ZN10layer_norm13ln_fwd_kernelINS_13Kernel_traitsIf13__nv_bfloat16S2_S2_fjLj2048ELj1ELj4ELj1ELj16ENS_18Kernel_traits_baseILj2048EfS2_S2_S2_fjLj128EEEEELb0ELb1ELb1ELb1EEEvNS_9FwdParamsE)
        .other          _ZN10layer_norm13ln_fwd_kernelINS_13Kernel_traitsIf13__nv_bfloat16S2_S2_fjLj2048ELj1ELj4ELj1ELj16ENS_18Kernel_traits_baseILj2048EfS2_S2_S2_fjLj128EEEEELb0ELb1ELb1ELb1EEEvNS_9FwdParamsE,@"STO_CUDA_ENTRY STV_DEFAULT"
_ZN10layer_norm13ln_fwd_kernelINS_13Kernel_traitsIf13__nv_bfloat16S2_S2_fjLj2048ELj1ELj4ELj1ELj16ENS_18Kernel_traits_baseILj2048EfS2_S2_S2_fjLj128EEEEELb0ELb1ELb1ELb1EEEvNS_9FwdParamsE:
.text._ZN10layer_norm13ln_fwd_kernelINS_13Kernel_traitsIf13__nv_bfloat16S2_S2_fjLj2048ELj1ELj4ELj1ELj16ENS_18Kernel_traits_baseILj2048EfS2_S2_S2_fjLj128EEEEELb0ELb1ELb1ELb1EEEvNS_9FwdParamsE:
        /* <DEDUP_REMOVED lines=104> */
[----:B----4-:R1:W-:Y:S04]  /*0680*/  STL.64 [R1+0x8], R20 ;  /* 0x0000081401007387 */ /* 0x0103e80000100a00 */
[----:B------:R1:W-:Y:S04]  /*0690*/  STL.64 [R1+0x10], R22 ;  /* 0x0000101601007387 */ /* 0x0003e80000100a00 */
[----:B------:R1:W-:Y:S04]  /*06a0*/  STL.64 [R1+0x18], R12 ;  /* 0x0000180c01007387 */ /* 0x0003e80000100a00 */
[----:B------:R1:W-:Y:S04]  /*06b0*/  STL.64 [R1+0x20], R14 ;  /* 0x0000200e01007387 */ /* 0x0003e80000100a00 */
[----:B------:R1:W-:Y:S04]  /*06c0*/  STL.64 [R1+0x28], R16 ;  /* 0x0000281001007387 */ /* 0x0003e80000100a00 */
[----:B------:R1:W-:Y:S01]  /*06d0*/  STL.64 [R1+0x30], R18 ;  /* 0x0000301201007387 */ /* 0x0003e20000100a00 */
[----:B------:R-:W-:Y:S01]  /*06e0*/  MOV R0, R8 ;  /* 0x0000000800007202 */ /* 0x000fe20000000f00 */
[----:B------:R-:W-:-:S02]  /*06f0*/  ULDC.U8 UR6, c[0x0][0x1f0] ;  /* 0x00007c0000067ab9 */ /* 0x000fc40000000000 */
.L_x_13548:
[----:B------:R-:W-:-:S10]  /*0700*/  HFMA2.MMA R9, -RZ, RZ, 0, 2.384185791015625e-07 ;  /* 0x00000004ff097435 */ /* 0x000fd400000001ff */
[----:B-1----:R-:W-:-:S05]  /*0710*/  IMAD.WIDE R2, R0, R9, c[0x0][0x1d0] ;  /* 0x0000740000027625 */ /* 0x002fca00078e0209 */
[----:B------:R1:W2:Y:S01]  /*0720*/  LDG.E R8, [R2.64] ;  /* 0x0000000402087981 */ /* 0x0002a2000c1e1900 */
[----:B------:R-:W-:Y:S01]  /*0730*/  ISETP.NE.U32.AND P0, PT, RZ, c[0x0][0x180], PT ;  /* 0x00006000ff007a0c */ /* 0x000fe20003f05070 */
[C---:B0-----:R-:W-:Y:S01]  /*0740*/  IMAD R4, R0.reuse, c[0x0][0x168], RZ ;  /* 0x00005a0000047a24 */ /* 0x041fe200078e02ff */
[----:B------:R-:W-:Y:S01]  /*0750*/  MOV R226, RZ ;  /* 0x000000ff00e27202 */ /* 0x000fe20000000f00 */
[----:B------:R-:W0:Y:S01]  /*0760*/  S2R R10, SR_TID.X ;  /* 0x00000000000a7919 */ /* 0x000e220000002100 */
[----:B------:R-:W-:Y:S01]  /*0770*/  ISETP.NE.AND.EX P0, PT, RZ, c[0x0][0x184], PT, P0 ;  /* 0x00006100ff007a0c */ /* 0x000fe20003f05300 */
[----:B-1----:R-:W-:-:S05]  /*0780*/  IMAD.WIDE R2, R0, R9, c[0x0][0x1d8] ;  /* 0x0000760000027625 */ /* 0x002fca00078e0209 */
[----:B-----5:R1:W5:Y:S01]  /*0790*/  LDG.E R252, [R2.64] ;  /* 0x0000000402fc7981 */ /* 0x020362000c1e1900 */
        /* <DEDUP_REMOVED lines=16> */
[----:B-1----:R-:W-:-:S05]  /*08a0*/  SHF.R.S32.HI R2, RZ, 0x1f, R0 ;  /* 0x0000001fff027819 */ /* 0x002fca0000011400 */
[----:B------:R0:W-:Y:S01]  /*08b0*/  STL [R1], R2 ;  /* 0x0000000201007387 */ /* 0x0001e20000100800 */
[----:B------:R-:W-:Y:S01]  /*08c0*/  ISETP.GT.AND P2, PT, R8, RZ, PT ;  /* 0x000000ff0800720c */ /* 0x000fe20003f44270 */
[----:B------:R-:W-:-:S12]  /*08d0*/  BSSY B0, `(.L_x_13351) ;  /* 0x000000c000007945 */ /* 0x000fd80003800000 */
[----:B------:R-:W-:Y:S05]  /*08e0*/  @P2 BRA `(.L_x_13352) ;  /* 0x0000004000002947 */ /* 0x000fea0003800000 */
[----:B0-----:R-:W-:Y:S01]  /*08f0*/  MOV R211, RZ ;  /* 0x000000ff00d37202 */ /* 0x001fe20000000f00 */
[----:B------:R-:W-:Y:S05]  /*0900*/  @!P0 BRA `(.L_x_13353) ;  /* 0x0000008000008947 */ /* 0x000fea0003800000 */
[----:B-----5:R-:W-:Y:S01]  /*0910*/  PRMT R211, RZ, 0x5410, R180 ;  /* 0x00005410ffd37816 */ /* 0x020fe200000000b4 */
[----:B------:R-:W-:Y:S05]  /*0920*/  BRA `(.L_x_13353) ;  /* 0x0000006000007947 */ /* 0x000fea0003800000 */
.L_x_13352:
[----:B0-----:R-:W2:Y:S01]  /*0930*/  LDL R3, [R1+0x28] ;  /* 0x0000280001037983 */ /* 0x001ea20000100800 */
[----:B-----5:R-:W-:-:S05]  /*0940*/  PRMT R2, RZ, 0x5410, R184 ;  /* 0x00005410ff027816 */ /* 0x020fca00000000b8 */
[----:B------:R-:W-:-:S04]  /*0950*/  FMUL.FTZ R2, R2, c[0x0][0x1ec] ;  /* 0x00007b0002027a20 */ /* 0x000fc80000410000 */
[----:B--2---:R-:W-:Y:S01]  /*0960*/  FMUL.FTZ R211, R3, R2 ;  /* 0x0000000203d37220 */ /* 0x004fe20000410000 */
[----:B------:R-:W-:-:S05]  /*0970*/  @P0 PRMT R2, RZ, 0x5410, R180 ;  /* 0x00005410ff020816 */ /* 0x000fca00000000b4 */
[----:B------:R-:W-:Y:S02]  /*0980*/  @P0 FADD.FTZ R211, R211, R2 ;  /* 0x00000002d3d30221 */ /* 0x000fe40000010000 */
.L_x_13353:
[----:B------:R-:W-:Y:S05]  /*0990*/  BSYNC B0 ;  /* 0x0000000000007941 */ /* 0x000fea0003800000 */
.L_x_13351:
[----:B------:R-:W-:Y:S01]  /*09a0*/  BSSY B0, `(.L_x_13354) ;  /* 0x000000c000007945 */ /* 0x000fe20003800000 */
[----:B------:R-:W-:Y:S05]  /*09b0*/  @P2 BRA `(.L_x_13355) ;  /* 0x0000004000002947 */ /* 0x000fea0003800000 */
[----:B------:R-:W-:Y:S01]  /*09c0*/  HFMA2.MMA R210, -RZ, RZ, 0, 0 ;  /* 0x00000000ffd27435 */ /* 0x000fe200000001ff */
[----:B------:R-:W-:Y:S05]  /*09d0*/  @!P0 BRA `(.L_x_13356) ;  /* 0x0000008000008947 */ /* 0x000fea0003800000 */
[----:B-----5:R-:W-:Y:S01]  /*09e0*/  PRMT R210, RZ, 0x7610, R180 ;  /* 0x00007610ffd27816 */ /* 0x020fe200000000b4 */
[----:B------:R-:W-:Y:S05]  /*09f0*/  BRA `(.L_x_13356) ;  /* 0x0000006000007947 */ /* 0x000fea0003800000 */
.L_x_13355:
[----:B------:R-:W2:Y:S01]  /*0a00*/  LDL R3, [R1+0x2c] ;  /* 0x00002c0001037983 */ /* 0x000ea20000100800 */
[----:B-----5:R-:W-:-:S05]  /*0a10*/  PRMT R2, RZ, 0x7610, R184 ;  /* 0x00007610ff027816 */ /* 0x020fca00000000b8 */
[----:B------:R-:W-:-:S04]  /*0a20*/  FMUL.FTZ R2, R2, c[0x0][0x1ec] ;  /* 0x00007b0002027a20 */ /* 0x000fc80000410000 */
[----:B--2---:R-:W-:Y:S01]  /*0a30*/  FMUL.FTZ R210, R3, R2 ;  /* 0x0000000203d27220 */ /* 0x004fe20000410000 */
[----:B------:R-:W-:-:S05]  /*0a40*/  @P0 PRMT R3, RZ, 0x7610, R180 ;  /* 0x00007610ff030816 */ /* 0x000fca00000000b4 */
[----:B------:R-:W-:Y:S02]  /*0a50*/  @P0 FADD.FTZ R210, R210, R3 ;  /* 0x00000003d2d20221 */ /* 0x000fe40000010000 */
.L_x_13356:
[----:B------:R-:W-:Y:S05]  /*0a60*/  BSYNC B0 ;  /* 0x0000000000007941 */ /* 0x000fea0003800000 */
.L_x_13354:
[----:B------:R-:W-:Y:S01]  /*0a70*/  BSSY B0, `(.L_x_13357) ;  /* 0x000000c000007945 */ /* 0x000fe20003800000 */
[----:B------:R-:W-:Y:S05]  /*0a80*/  @P2 BRA `(.L_x_13358) ;  /* 0x0000004000002947 */ /* 0x000fea0003800000 */
[----:B------:R-:W-:Y:S01]  /*0a90*/  MOV R217, RZ ;  /* 0x000000ff00d97202 */ /* 0x000fe20000000f00 */
[----:B------:R-:W-:Y:S05]  /*0aa0*/  @!P0 BRA `(.L_x_13359) ;  /* 0x0000008000008947 */ /* 0x000fea0003800000 */
[----:B-----5:R-:W-:Y:S01]  /*0ab0*/  PRMT R217, RZ, 0x5410, R181 ;  /* 0x00005410ffd97816 */ /* 0x020fe200000000b5 */
[----:B------:R-:W-:Y:S05]  /*0ac0*/  BRA `(.L_x_13359) ;  /* 0x0000006000007947 */ /* 0x000fea0003800000 */
.L_x_13358:
[----:B------:R-:W2:Y:S01]  /*0ad0*/  LDL R3, [R1+0x30] ;  /* 0x0000300001037983 */ /* 0x000ea20000100800 */
[----:B-----5:R-:W-:-:S05]  /*0ae0*/  PRMT R2, RZ, 0x5410, R185 ;  /* 0x00005410ff027816 */ /* 0x020fca00000000b9 */
[----:B------:R-:W-:-:S04]  /*0af0*/  FMUL.FTZ R2, R2, c[0x0][0x1ec] ;  /* 0x00007b0002027a20 */ /* 0x000fc80000410000 */
[----:B--2---:R-:W-:Y:S01]  /*0b00*/  FMUL.FTZ R217, R3, R2 ;  /* 0x0000000203d97220 */ /* 0x004fe20000410000 */
[----:B------:R-:W-:-:S05]  /*0b10*/  @P0 PRMT R2, RZ, 0x5410, R181 ;  /* 0x00005410ff020816 */ /* 0x000fca00000000b5 */
[----:B------:R-:W-:Y:S02]  /*0b20*/  @P0 FADD.FTZ R217, R217, R2 ;  /* 0x00000002d9d90221 */ /* 0x000fe40000010000 */
.L_x_13359:
[----:B------:R-:W-:Y:S05]  /*0b30*/  BSYNC B0 ;  /* 0x0000000000007941 */ /* 0x000fea0003800000 */
.L_x_13357:
[----:B------:R-:W-:Y:S01]  /*0b40*/  BSSY B0, `(.L_x_13360) ;  /* 0x000000c000007945 */ /* 0x000fe20003800000 */
[----:B------:R-:W-:Y:S05]  /*0b50*/  @P2 BRA `(.L_x_13361) ;  /* 0x0000004000002947 */ /* 0x000fea0003800000 */
[----:B------:R-:W-:Y:S01]  /*0b60*/  HFMA2.MMA R216, -RZ, RZ, 0, 0 ;  /* 0x00000000ffd87435 */ /* 0x000fe200000001ff */
[----:B------:R-:W-:Y:S05]  /*0b70*/  @!P0 BRA `(.L_x_13362) ;  /* 0x0000008000008947 */ /* 0x000fea0003800000 */
[----:B-----5:R-:W-:Y:S01]  /*0b80*/  PRMT R216, RZ, 0x7610, R181 ;  /* 0x00007610ffd87816 */ /* 0x020fe200000000b5 */
[----:B------:R-:W-:Y:S05]  /*0b90*/  BRA `(.L_x_13362) ;  /* 0x0000006000007947 */ /* 0x000fea0003800000 */
.L_x_13361:
[----:B------:R-:W2:Y:S01]  /*0ba0*/  LDL R3, [R1+0x34] ;  /* 0x0000340001037983 */ /* 0x000ea20000100800 */
[----:B-----5:R-:W-:-:S05]  /*0bb0*/  PRMT R2, RZ, 0x7610, R185 ;  /* 0x00007610ff027816 */ /* 0x020fca00000000b9 */
[----:B------:R-:W-:-:S04]  /*0bc0*/  FMUL.FTZ R2, R2, c[0x0][0x1ec] ;  /* 0x00007b0002027a20 */ /* 0x000fc80000410000 */
[----:B--2---:R-:W-:Y:S01]  /*0bd0*/  FMUL.FTZ R216, R3, R2 ;  /* 0x0000000203d87220 */ /* 0x004fe20000410000 */
[----:B------:R-:W-:-:S05]  /*0be0*/  @P0 PRMT R3, RZ, 0x7610, R181 ;  /* 0x00007610ff030816 */ /* 0x000fca00000000b5 */
[----:B------:R-:W-:Y:S02]  /*0bf0*/  @P0 FADD.FTZ R216, R216, R3 ;  /* 0x00000003d8d80221 */ /* 0x000fe40000010000 */
.L_x_13362:
[----:B------:R-:W-:Y:S05]  /*0c00*/  BSYNC B0 ;  /* 0x0000000000007941 */ /* 0x000fea0003800000 */
.L_x_13360:
[----:B------:R-:W-:Y:S01]  /*0c10*/  BSSY B0, `(.L_x_13363) ;  /* 0x000000c000007945 */ /* 0x000fe20003800000 */
[----:B------:R-:W-:Y:S05]  /*0c20*/  @P2 BRA `(.L_x_13364) ;  /* 0x0000004000002947 */ /* 0x000fea0003800000 */
[----:B------:R-:W-:Y:S01]  /*0c30*/  MOV R215, RZ ;  /* 0x000000ff00d77202 */ /* 0x000fe20000000f00 */
[----:B------:R-:W-:Y:S05]  /*0c40*/  @!P0 BRA `(.L_x_13365) ;  /* 0x0000008000008947 */ /* 0x000fea0003800000 */
[----:B-----5:R-:W-:Y:S01]  /*0c50*/  PRMT R215, RZ, 0x5410, R182 ;  /* 0x00005410ffd77816 */ /* 0x020fe200000000b6 */
[----:B------:R-:W-:Y:S05]  /*0c60*/  BRA `(.L_x_13365) ;  /* 0x0000006000007947 */ /* 0x000fea0003800000 */
.L_x_13364:
[----:B------:R-:W2:Y:S01]  /*0c70*/  LDL R3, [R1+0x18] ;  /* 0x0000180001037983 */ /* 0x000ea20000100800 */
[----:B-----5:R-:W-:-:S05]  /*0c80*/  PRMT R2, RZ, 0x5410, R186 ;  /* 0x00005410ff027816 */ /* 0x020fca00000000ba */
[----:B------:R-:W-:-:S04]  /*0c90*/  FMUL.FTZ R2, R2, c[0x0][0x1ec] ;  /* 0x00007b0002027a20 */ /* 0x000fc80000410000 */
[----:B--2---:R-:W-:Y:S01]  /*0ca0*/  FMUL.FTZ R215, R3, R2 ;  /* 0x0000000203d77220 */ /* 0x004fe20000410000 */
[----:B------:R-:W-:-:S05]  /*0cb0*/  @P0 PRMT R2, RZ, 0x5410, R182 ;  /* 0x00005410ff020816 */ /* 0x000fca00000000b6 */
[----:B------:R-:W-:Y:S02]  /*0cc0*/  @P0 FADD.FTZ R215, R215, R2 ;  /* 0x00000002d7d70221 */ /* 0x000fe40000010000 */
.L_x_13365:
[----:B------:R-:W-:Y:S05]  /*0cd0*/  BSYNC B0 ;  /* 0x0000000000007941 */ /* 0x000fea0003800000 */
.L_x_13363:
[----:B------:R-:W-:Y:S01]  /*0ce0*/  BSSY B0, `(.L_x_13366) ;  /* 0x000000c000007945 */ /* 0x000fe20003800000 */
[----:B------:R-:W-:Y:S05]  /*0cf0*/  @P2 BRA `(.L_x_13367) ;  /* 0x0000004000002947 */ /* 0x000fea0003800000 */
[----:B------:R-:W-:Y:S01]  /*0d00*/  HFMA2.MMA R214, -RZ, RZ, 0, 0 ;  /* 0x00000000ffd67435 */ /* 0x000fe200000001ff */
[----:B------:R-:W-:Y:S05]  /*0d10*/  @!P0 BRA `(.L_x_13368) ;  /* 0x0000008000008947 */ /* 0x000fea0003800000 */
[----:B-----5:R-:W-:Y:S01]  /*0d20*/  PRMT R214, RZ, 0x7610, R182 ;  /* 0x00007610ffd67816 */ /* 0x020fe200000000b6 */
[----:B------:R-:W-:Y:S05]  /*0d30*/  BRA `(.L_x_13368) ;  /* 0x0000006000007947 */ /* 0x000fea0003800000 */
.L_x_13367:
[----:B------:R-:W2:Y:S01]  /*0d40*/  LDL R3, [R1+0x1c] ;  /* 0x00001c0001037983 */ /* 0x000ea20000100800 */
[----:B-----5:R-:W-:-:S05]  /*0d50*/  PRMT R2, RZ, 0x7610, R186 ;  /* 0x00007610ff027816 */ /* 0x020fca00000000ba */
[----:B------:R-:W-:-:S04]  /*0d60*/  FMUL.FTZ R2, R2, c[0x0][0x1ec] ;  /* 0x00007b0002027a20 */ /* 0x000fc80000410000 */
[----:B--2---:R-:W-:Y:S01]  /*0d70*/  FMUL.FTZ R214, R3, R2 ;  /* 0x0000000203d67220 */ /* 0x004fe20000410000 */
[----:B------:R-:W-:-:S05]  /*0d80*/  @P0 PRMT R3, RZ, 0x7610, R182 ;  /* 0x00007610ff030816 */ /* 0x000fca00000000b6 */
[----:B------:R-:W-:Y:S02]  /*0d90*/  @P0 FADD.FTZ R214, R214, R3 ;  /* 0x00000003d6d60221 */ /* 0x000fe40000010000 */
.L_x_13368:
[----:B------:R-:W-:Y:S05]  /*0da0*/  BSYNC B0 ;  /* 0x0000000000007941 */ /* 0x000fea0003800000 */
.L_x_13366:
[----:B------:R-:W-:Y:S01]  /*0db0*/  BSSY B0, `(.L_x_13369) ;  /* 0x000000c000007945 */ /* 0x000fe20003800000 */
[----:B------:R-:W-:Y:S05]  /*0dc0*/  @P2 BRA `(.L_x_13370) ;  /* 0x0000004000002947 */ /* 0x000fea0003800000 */
[----:B------:R-:W-:Y:S01]  /*0dd0*/  MOV R213, RZ ;  /* 0x000000ff00d57202 */ /* 0x000fe20000000f00 */
[----:B------:R-:W-:Y:S05]  /*0de0*/  @!P0 BRA `(.L_x_13371) ;  /* 0x0000008000008947 */ /* 0x000fea0003800000 */
[----:B-----5:R-:W-:Y:S01]  /*0df0*/  PRMT R213, RZ, 0x5410, R183 ;  /* 0x00005410ffd57816 */ /* 0x020fe200000000b7 */
[----:B------:R-:W-:Y:S05]  /*0e00*/  BRA `(.L_x_13371) ;  /* 0x0000006000007947 */ /* 0x000fea0003800000 */
.L_x_13370:
[----:B------:R-:W2:Y:S01]  /*0e10*/  LDL R3, [R1+0x20] ;  /* 0x0000200001037983 */ /* 0x000ea20000100800 */
[----:B-----5:R-:W-:-:S05]  /*0e20*/  PRMT R2, RZ, 0x5410, R187 ;  /* 0x00005410ff027816 */ /* 0x020fca00000000bb */
[----:B------:R-:W-:-:S04]  /*0e30*/  FMUL.FTZ R2, R2, c[0x0][0x1ec] ;  /* 0x00007b0002027a20 */ /* 0x000fc80000410000 */
[----:B--2---:R-:W-:Y:S01]  /*0e40*/  FMUL.FTZ R213, R3, R2 ;  /* 0x0000000203d57220 */ /* 0x004fe20000410000 */
[----:B------:R-:W-:-:S05]  /*0e50*/  @P0 PRMT R2, RZ, 0x5410, R183 ;  /* 0x00005410ff020816 */ /* 0x000fca00000000b7 */
[----:B------:R-:W-:Y:S02]  /*0e60*/  @P0 FADD.FTZ R213, R213, R2 ;  /* 0x00000002d5d50221 */ /* 0x000fe40000010000 */
.L_x_13371:
[----:B------:R-:W-:Y:S05]  /*0e70*/  BSYNC B0 ;  /* 0x0000000000007941 */ /* 0x000fea0003800000 */
.L_x_13369:
[----:B------:R-:W-:Y:S01]  /*0e80*/  BSSY B0, `(.L_x_13372) ;  /* 0x000000c000007945 */ /* 0x000fe20003800000 */
[----:B------:R-:W-:Y:S05]  /*0e90*/  @P2 BRA `(.L_x_13373) ;  /* 0x0000004000002947 */ /* 0x000fea0003800000 */
[----:B------:R-:W-:Y:S01]  /*0ea0*/  HFMA2.MMA R212, -RZ, RZ, 0, 0 ;  /* 0x00000000ffd47435 */ /* 0x000fe200000001ff */
[----:B------:R-:W-:Y:S05]  /*0eb0*/  @!P0 BRA `(.L_x_13374) ;  /* 0x0000008000008947 */ /* 0x000fea0003800000 */
[----:B-----5:R-:W-:Y:S01]  /*0ec0*/  PRMT R212, RZ, 0x7610, R183 ;  /* 0x00007610ffd47816 */ /* 0x020fe200000000b7 */
[----:B------:R-:W-:Y:S05]  /*0ed0*/  BRA `(.L_x_13374) ;  /* 0x0000006000007947 */ /* 0x000fea0003800000 */
.L_x_13373:
[----:B------:R-:W2:Y:S01]  /*0ee0*/  LDL R3, [R1+0x24] ;  /* 0x0000240001037983 */ /* 0x000ea20000100800 */
[----:B-----5:R-:W-:-:S05]  /*0ef0*/  PRMT R2, RZ, 0x7610, R187 ;  /* 0x00007610ff027816 */ /* 0x020fca00000000bb */
[----:B------:R-:W-:-:S04]  /*0f00*/  FMUL.FTZ R2, R2, c[0x0][0x1ec] ;  /* 0x00007b0002027a20 */ /* 0x000fc80000410000 */
[----:B--2---:R-:W-:Y:S01]  /*0f10*/  FMUL.FTZ R212, R3, R2 ;  /* 0x0000000203d47220 */ /* 0x004fe20000410000 */
[----:B------:R-:W-:-:S05]  /*0f20*/  @P0 PRMT R3, RZ, 0x7610, R183 ;  /* 0x00007610ff030816 */ /* 0x000fca00000000b7 */
[----:B------:R-:W-:Y:S02]  /*0f30*/  @P0 FADD.FTZ R212, R212, R3 ;  /* 0x00000003d4d40221 */ /* 0x000fe40000010000 */
.L_x_13374:
[----:B------:R-:W-:Y:S05]  /*0f40*/  BSYNC B0 ;  /* 0x0000000000007941 */ /* 0x000fea0003800000 */
.L_x_13372:
        /* <DEDUP_REMOVED lines=19> */
.L_x_13376:
[----:B-----5:R-:W-:-:S05]  /*1080*/  PRMT R2, RZ, 0x5410, R184 ;  /* 0x00005410ff027816 */ /* 0x020fca00000000b8 */
[----:B------:R-:W-:Y:S01]  /*1090*/  FMUL.FTZ R199, R2, c[0x0][0x1ec] ;  /* 0x00007b0002c77a20 */ /* 0x000fe20000410000 */
[----:B------:R-:W-:-:S03]  /*10a0*/  @P0 PRMT R2, RZ, 0x5410, R180 ;  /* 0x00005410ff020816 */ /* 0x000fc600000000b4 */
[----:B------:R-:W-:-:S04]  /*10b0*/  FMUL.FTZ R199, R244, R199 ;  /* 0x000000c7f4c77220 */ /* 0x000fc80000410000 */
[----:B------:R-:W-:Y:S02]  /*10c0*/  @P0 FADD.FTZ R199, R2, R199 ;  /* 0x000000c702c70221 */ /* 0x000fe40000010000 */
.L_x_13377:
[----:B------:R-:W-:Y:S05]  /*10d0*/  BSYNC B0 ;  /* 0x0000000000007941 */ /* 0x000fea0003800000 */
.L_x_13375:
[----:B------:R-:W-:Y:S01]  /*10e0*/  BSSY B0, `(.L_x_13378) ;  /* 0x000000b000007945 */ /* 0x000fe20003800000 */
[----:B------:R-:W-:Y:S05]  /*10f0*/  @P2 BRA `(.L_x_13379) ;  /* 0x0000004000002947 */ /* 0x000fea0003800000 */
[----:B------:R-:W-:Y:S01]  /*1100*/  MOV R198, RZ ;  /* 0x000000ff00c67202 */ /* 0x000fe20000000f00 */
[----:B------:R-:W-:Y:S05]  /*1110*/  @!P0 BRA `(.L_x_13380) ;  /* 0x0000007000008947 */ /* 0x000fea0003800000 */
[----:B-----5:R-:W-:Y:S01]  /*1120*/  PRMT R198, RZ, 0x7610, R180 ;  /* 0x00007610ffc67816 */ /* 0x020fe200000000b4 */
[----:B------:R-:W-:Y:S05]  /*1130*/  BRA `(.L_x_13380) ;  /* 0x0000005000007947 */ /* 0x000fea0003800000 */
.L_x_13379:
[----:B-----5:R-:W-:Y:S02]  /*1140*/  PRMT R2, RZ, 0x7610, R184 ;  /* 0x00007610ff027816 */ /* 0x020fe400000000b8 */
[----:B0-----:R-:W-:-:S03]  /*1150*/  @P0 PRMT R5, RZ, 0x7610, R180 ;  /* 0x00007610ff050816 */ /* 0x001fc600000000b4 */
[----:B------:R-:W-:-:S04]  /*1160*/  FMUL.FTZ R2, R2, c[0x0][0x1ec] ;  /* 0x00007b0002027a20 */ /* 0x000fc80000410000 */
[----:B------:R-:W-:-:S04]  /*1170*/  FMUL.FTZ R198, R245, R2 ;  /* 0x00000002f5c67220 */ /* 0x000fc80000410000 */
[----:B------:R-:W-:Y:S02]  /*1180*/  @P0 FADD.FTZ R198, R5, R198 ;  /* 0x000000c605c60221 */ /* 0x000fe40000010000 */
.L_x_13380:
[----:B------:R-:W-:Y:S05]  /*1190*/  BSYNC B0 ;  /* 0x0000000000007941 */ /* 0x000fea0003800000 */
.L_x_13378:
[----:B------:R-:W-:Y:S01]  /*11a0*/  BSSY B0, `(.L_x_13381) ;  /* 0x000000b000007945 */ /* 0x000fe20003800000 */
[----:B------:R-:W-:Y:S05]  /*11b0*/  @P2 BRA `(.L_x_13382) ;  /* 0x0000004000002947 */ /* 0x000fea0003800000 */
[----:B------:R-:W-:Y:S01]  /*11c0*/  HFMA2.MMA R197, -RZ, RZ, 0, 0 ;  /* 0x00000000ffc57435 */ /* 0x000fe200000001ff */
[----:B------:R-:W-:Y:S05]  /*11d0*/  @!P0 BRA `(.L_x_13383) ;  /* 0x0000007000008947 */ /* 0x000fea0003800000 */
[----:B-----5:R-:W-:Y:S01]  /*11e0*/  PRMT R197, RZ, 0x5410, R181 ;  /* 0x00005410ffc57816 */ /* 0x020fe200000000b5 */
[----:B------:R-:W-:Y:S05]  /*11f0*/  BRA `(.L_x_13383) ;  /* 0x0000005000007947 */ /* 0x000fea0003800000 */
.L_x_13382:
[----:B-----5:R-:W-:-:S05]  /*1200*/  PRMT R2, RZ, 0x5410, R185 ;  /* 0x00005410ff027816 */ /* 0x020fca00000000b9 */
[----:B------:R-:W-:Y:S01]  /*1210*/  FMUL.FTZ R197, R2, c[0x0][0x1ec] ;  /* 0x00007b0002c57a20 */ /* 0x000fe20000410000 */
[----:B------:R-:W-:-:S03]  /*1220*/  @P0 PRMT R2, RZ, 0x5410, R181 ;  /* 0x00005410ff020816 */ /* 0x000fc600000000b5 */
[----:B------:R-:W-:-:S04]  /*1230*/  FMUL.FTZ R197, R246, R197 ;  /* 0x000000c5f6c57220 */ /* 0x000fc80000410000 */
[----:B------:R-:W-:Y:S02]  /*1240*/  @P0 FADD.FTZ R197, R2, R197 ;  /* 0x000000c502c50221 */ /* 0x000fe40000010000 */
.L_x_13383:
[----:B------:R-:W-:Y:S05]  /*1250*/  BSYNC B0 ;  /* 0x0000000000007941 */ /* 0x000fea0003800000 */
.L_x_13381:
[----:B------:R-:W-:Y:S01]  /*1260*/  BSSY B0, `(.L_x_13384) ;  /* 0x000000b000007945 */ /* 0x000fe20003800000 */
[----:B------:R-:W-:Y:S05]  /*1270*/  @P2 BRA `(.L_x_13385) ;  /* 0x0000004000002947 */ /* 0x000fea0003800000 */
[----:B------:R-:W-:Y:S01]  /*1280*/  MOV R196, RZ ;  /* 0x000000ff00c47202 */ /* 0x000fe20000000f00 */
[----:B------:R-:W-:Y:S05]  /*1290*/  @!P0 BRA `(.L_x_13386) ;  /* 0x0000007000008947 */ /* 0x000fea0003800000 */
[----:B-----5:R-:W-:Y:S01]  /*12a0*/  PRMT R196, RZ, 0x7610, R181 ;  /* 0x00007610ffc47816 */ /* 0x020fe200000000b5 */
[----:B------:R-:W-:Y:S05]  /*12b0*/  BRA `(.L_x_13386) ;  /* 0x0000005000007947 */ /* 0x000fea0003800000 */
.L_x_13385:
[----:B-----5:R-:W-:Y:S02]  /*12c0*/  PRMT R2, RZ, 0x7610, R185 ;  /* 0x00007610ff027816 */ /* 0x020fe400000000b9 */
[----:B0-----:R-:W-:-:S03]  /*12d0*/  @P0 PRMT R5, RZ, 0x7610, R181 ;  /* 0x00007610ff050816 */ /* 0x001fc600000000b5 */
[----:B------:R-:W-:-:S04]  /*12e0*/  FMUL.FTZ R2, R2, c[0x0][0x1ec] ;  /* 0x00007b0002027a20 */ /* 0x000fc80000410000 */
[----:B------:R-:W-:-:S04]  /*12f0*/  FMUL.FTZ R196, R247, R2 ;  /* 0x00000002f7c47220 */ /* 0x000fc80000410000 */
[----:B------:R-:W-:Y:S02]  /*1300*/  @P0 FADD.FTZ R196, R5, R196 ;  /* 0x000000c405c40221 */ /* 0x000fe40000010000 */
.L_x_13386:
[----:B------:R-:W-:Y:S05]  /*1310*/  BSYNC B0 ;  /* 0x0000000000007941 */ /* 0x000fea0003800000 */
.L_x_13384:
[----:B------:R-:W-:Y:S01]  /*1320*/  BSSY B0, `(.L_x_13387) ;  /* 0x000000b000007945 */ /* 0x000fe20003800000 */
[----:B------:R-:W-:Y:S05]  /*1330*/  @P2 BRA `(.L_x_13388) ;  /* 0x0000004000002947 */ /* 0x000fea0003800000 */
[----:B------:R-:W-:Y:S01]  /*1340*/  HFMA2.MMA R195, -RZ, RZ, 0, 0 ;  /* 0x00000000ffc37435 */ /* 0x000fe200000001ff */
[----:B------:R-:W-:Y:S05]  /*1350*/  @!P0 BRA `(.L_x_13389) ;  /* 0x0000007000008947 */ /* 0x000fea0003800000 */
[----:B-----5:R-:W-:Y:S01]  /*1360*/  PRMT R195, RZ, 0x5410, R182 ;  /* 0x00005410ffc37816 */ /* 0x020fe200000000b6 */
[----:B------:R-:W-:Y:S05]  /*1370*/  BRA `(.L_x_13389) ;  /* 0x0000005000007947 */ /* 0x000fea0003800000 */
.L_x_13388:
[----:B-----5:R-:W-:-:S05]  /*1380*/  PRMT R2, RZ, 0x5410, R186 ;  /* 0x00005410ff027816 */ /* 0x020fca00000000ba */
[----:B------:R-:W-:Y:S01]  /*1390*/  FMUL.FTZ R195, R2, c[0x0][0x1ec] ;  /* 0x00007b0002c37a20 */ /* 0x000fe20000410000 */
[----:B------:R-:W-:-:S03]  /*13a0*/  @P0 PRMT R2, RZ, 0x5410, R182 ;  /* 0x00005410ff020816 */ /* 0x000fc600000000b6 */
[----:B------:R-:W-:-:S04]  /*13b0*/  FMUL.FTZ R195, R240, R195 ;  /* 0x000000c3f0c37220 */ /* 0x000fc80000410000 */
[----:B------:R-:W-:Y:S02]  /*13c0*/  @P0 FADD.FTZ R195, R2, R195 ;  /* 0x000000c302c30221 */ /* 0x000fe40000010000 */
.L_x_13389:
[----:B------:R-:W-:Y:S05]  /*13d0*/  BSYNC B0 ;  /* 0x0000000000007941 */ /* 0x000fea0003800000 */
.L_x_13387:
[----:B------:R-:W-:Y:S01]  /*13e0*/  BSSY B0, `(.L_x_13390) ;  /* 0x000000b000007945 */ /* 0x000fe20003800000 */
[----:B------:R-:W-:Y:S05]  /*13f0*/  @P2 BRA `(.L_x_13391) ;  /* 0x0000004000002947 */ /* 0x000fea0003800000 */
[----:B------:R-:W-:Y:S01]  /*1400*/  MOV R194, RZ ;  /* 0x000000ff00c27202 */ /* 0x000fe20000000f00 */
[----:B------:R-:W-:Y:S05]  /*1410*/  @!P0 BRA `(.L_x_13392) ;  /* 0x0000007000008947 */ /* 0x000fea0003800000 */
[----:B-----5:R-:W-:Y:S01]  /*1420*/  PRMT R194, RZ, 0x7610, R182 ;  /* 0x00007610ffc27816 */ /* 0x020fe200000000b6 */
[----:B------:R-:W-:Y:S05]  /*1430*/  BRA `(.L_x_13392) ;  /* 0x0000005000007947 */ /* 0x000fea0003800000 */
.L_x_13391:
[----:B-----5:R-:W-:Y:S02]  /*1440*/  PRMT R2, RZ, 0x7610, R186 ;  /* 0x00007610ff027816 */ /* 0x020fe400000000ba */
[----:B0-----:R-:W-:-:S03]  /*1450*/  @P0 PRMT R5, RZ, 0x7610, R182 ;  /* 0x00007610ff050816 */ /* 0x001fc600000000b6 */
[----:B------:R-:W-:-:S04]  /*1460*/  FMUL.FTZ R2, R2, c[0x0][0x1ec] ;  /* 0x00007b0002027a20 */ /* 0x000fc80000410000 */
[----:B------:R-:W-:-:S04]  /*1470*/  FMUL.FTZ R194, R241, R2 ;  /* 0x00000002f1c27220 */ /* 0x000fc80000410000 */
[----:B------:R-:W-:Y:S02]  /*1480*/  @P0 FADD.FTZ R194, R5, R194 ;  /* 0x000000c205c20221 */ /* 0x000fe40000010000 */
.L_x_13392:
[----:B------:R-:W-:Y:S05]  /*1490*/  BSYNC B0 ;  /* 0x0000000000007941 */ /* 0x000fea0003800000 */
.L_x_13390:
[----:B------:R-:W-:Y:S01]  /*14a0*/  BSSY B0, `(.L_x_13393) ;  /* 0x000000b000007945 */ /* 0x000fe20003800000 */
[----:B------:R-:W-:Y:S05]  /*14b0*/  @P2 BRA `(.L_x_13394) ;  /* 0x0000004000002947 */ /* 0x000fea0003800000 */
[----:B------:R-:W-:Y:S01]  /*14c0*/  HFMA2.MMA R201, -RZ, RZ, 0, 0 ;  /* 0x00000000ffc97435 */ /* 0x000fe200000001ff */
[----:B------:R-:W-:Y:S05]  /*14d0*/  @!P0 BRA `(.L_x_13395) ;  /* 0x0000007000008947 */ /* 0x000fea0003800000 */
[----:B-----5:R-:W-:Y:S01]  /*14e0*/  PRMT R201, RZ, 0x5410, R183 ;  /* 0x00005410ffc97816 */ /* 0x020fe200000000b7 */
[----:B------:R-:W-:Y:S05]  /*14f0*/  BRA `(.L_x_13395) ;  /* 0x0000005000007947 */ /* 0x000fea0003800000 */
.L_x_13394:
[----:B-----5:R-:W-:-:S05]  /*1500*/  PRMT R2, RZ, 0x5410, R187 ;  /* 0x00005410ff027816 */ /* 0x020fca00000000bb */
[----:B------:R-:W-:Y:S01]  /*1510*/  FMUL.FTZ R201, R2, c[0x0][0x1ec] ;  /* 0x00007b0002c97a20 */ /* 0x000fe20000410000 */
[----:B------:R-:W-:-:S03]  /*1520*/  @P0 PRMT R2, RZ, 0x5410, R183 ;  /* 0x00005410ff020816 */ /* 0x000fc600000000b7 */
[----:B------:R-:W-:-:S04]  /*1530*/  FMUL.FTZ R201, R242, R201 ;  /* 0x000000c9f2c97220 */ /* 0x000fc80000410000 */
[----:B------:R-:W-:Y:S02]  /*1540*/  @P0 FADD.FTZ R201, R2, R201 ;  /* 0x000000c902c90221 */ /* 0x000fe40000010000 */
.L_x_13395:
[----:B------:R-:W-:Y:S05]  /*1550*/  BSYNC B0 ;  /* 0x0000000000007941 */ /* 0x000fea0003800000 */
.L_x_13393:
[----:B------:R-:W-:Y:S01]  /*1560*/  BSSY B0, `(.L_x_13396) ;  /* 0x000000b000007945 */ /* 0x000fe20003800000 */
[----:B------:R-:W-:Y:S05]  /*1570*/  @P2 BRA `(.L_x_13397) ;  /* 0x0000004000002947 */ /* 0x000fea0003800000 */
[----:B------:R-:W-:Y:S01]  /*1580*/  MOV R200, RZ ;  /* 0x000000ff00c87202 */ /* 0x000fe20000000f00 */
[----:B------:R-:W-:Y:S05]  /*1590*/  @!P0 BRA `(.L_x_13398) ;  /* 0x0000007000008947 */ /* 0x000fea0003800000 */
[----:B-----5:R-:W-:Y:S01]  /*15a0*/  PRMT R200, RZ, 0x7610, R183 ;  /* 0x00007610ffc87816 */ /* 0x020fe200000000b7 */
[----:B------:R-:W-:Y:S05]  /*15b0*/  BRA `(.L_x_13398) ;  /* 0x0000005000007947 */ /* 0x000fea0003800000 */
.L_x_13397:
[----:B-----5:R-:W-:Y:S02]  /*15c0*/  PRMT R2, RZ, 0x7610, R187 ;  /* 0x00007610ff027816 */ /* 0x020fe400000000bb */
[----:B0-----:R-:W-:-:S03]  /*15d0*/  @P0 PRMT R5, RZ, 0x7610, R183 ;  /* 0x00007610ff050816 */ /* 0x001fc600000000b7 */
[----:B------:R-:W-:-:S04]  /*15e0*/  FMUL.FTZ R2, R2, c[0x0][0x1ec] ;  /* 0x00007b0002027a20 */ /* 0x000fc80000410000 */
[----:B------:R-:W-:-:S04]  /*15f0*/  FMUL.FTZ R200, R243, R2 ;  /* 0x00000002f3c87220 */ /* 0x000fc80000410000 */
[----:B------:R-:W-:Y:S02]  /*1600*/  @P0 FADD.FTZ R200, R5, R200 ;  /* 0x000000c805c80221 */ /* 0x000fe40000010000 */
.L_x_13398:
[----:B------:R-:W-:Y:S05]  /*1610*/  BSYNC B0 ;  /* 0x0000000000007941 */ /* 0x000fea0003800000 */
.L_x_13396:
        /* <DEDUP_REMOVED lines=18> */
.L_x_13400:
[----:B0----5:R-:W-:-:S05]  /*1740*/  PRMT R2, RZ, 0x5410, R184 ;  /* 0x00005410ff027816 */ /* 0x021fca00000000b8 */
[----:B------:R-:W-:Y:S01]  /*1750*/  FMUL.FTZ R23, R2, c[0x0][0x1ec] ;  /* 0x00007b0002177a20 */ /* 0x000fe20000410000 */
[----:B------:R-:W-:-:S03]  /*1760*/  @P0 PRMT R2, RZ, 0x5410, R180 ;  /* 0x00005410ff020816 */ /* 0x000fc600000000b4 */
[----:B------:R-:W-:-:S04]  /*1770*/  FMUL.FTZ R23, R132, R23 ;  /* 0x0000001784177220 */ /* 0x000fc80000410000 */
[----:B------:R-:W-:Y:S02]  /*1780*/  @P0 FADD.FTZ R23, R2, R23 ;  /* 0x0000001702170221 */ /* 0x000fe40000010000 */
.L_x_13401:
[----:B------:R-:W-:Y:S05]  /*1790*/  BSYNC B0 ;  /* 0x0000000000007941 */ /* 0x000fea0003800000 */
.L_x_13399:
[----:B------:R-:W-:Y:S01]  /*17a0*/  BSSY B0, `(.L_x_13402) ;  /* 0x000000b000007945 */ /* 0x000fe20003800000 */
[----:B------:R-:W-:Y:S05]  /*17b0*/  @P2 BRA `(.L_x_13403) ;  /* 0x0000004000002947 */ /* 0x000fea0003800000 */
[----:B------:R-:W-:Y:S01]  /*17c0*/  MOV R22, RZ ;  /* 0x000000ff00167202 */ /* 0x000fe20000000f00 */
[----:B------:R-:W-:Y:S05]  /*17d0*/  @!P0 BRA `(.L_x_13404) ;  /* 0x0000007000008947 */ /* 0x000fea0003800000 */
[----:B-----5:R-:W-:Y:S01]  /*17e0*/  PRMT R22, RZ, 0x7610, R180 ;  /* 0x00007610ff167816 */ /* 0x020fe200000000b4 */
[----:B------:R-:W-:Y:S05]  /*17f0*/  BRA `(.L_x_13404) ;  /* 0x0000005000007947 */ /* 0x000fea0003800000 */
.L_x_13403:
[----:B0----5:R-:W-:Y:S02]  /*1800*/  PRMT R2, RZ, 0x7610, R184 ;  /* 0x00007610ff027816 */ /* 0x021fe400000000b8 */
[----:B------:R-:W-:-:S03]  /*1810*/  @P0 PRMT R3, RZ, 0x7610, R180 ;  /* 0x00007610ff030816 */ /* 0x000fc600000000b4 */
[----:B------:R-:W-:-:S04]  /*1820*/  FMUL.FTZ R2, R2, c[0x0][0x1ec] ;  /* 0x00007b0002027a20 */ /* 0x000fc80000410000 */
[----:B------:R-:W-:-:S04]  /*1830*/  FMUL.FTZ R22, R133, R2 ;  /* 0x0000000285167220 */ /* 0x000fc80000410000 */
[----:B------:R-:W-:Y:S02]  /*1840*/  @P0 FADD.FTZ R22, R3, R22 ;  /* 0x0000001603160221 */ /* 0x000fe40000010000 */
.L_x_13404:
[----:B------:R-:W-:Y:S05]  /*1850*/  BSYNC B0 ;  /* 0x0000000000007941 */ /* 0x000fea0003800000 */
.L_x_13402:
[----:B------:R-:W-:Y:S01]  /*1860*/  BSSY B0, `(.L_x_13405) ;  /* 0x000000b000007945 */ /* 0x000fe20003800000 */
[----:B------:R-:W-:Y:S05]  /*1870*/  @P2 BRA `(.L_x_13406) ;  /* 0x0000004000002947 */ /* 0x000fea0003800000 */
[----:B------:R-:W-:Y:S01]  /*1880*/  HFMA2.MMA R21, -RZ, RZ, 0, 0 ;  /* 0x00000000ff157435 */ /* 0x000fe200000001ff */
[----:B------:R-:W-:Y:S05]  /*1890*/  @!P0 BRA `(.L_x_13407) ;  /* 0x0000007000008947 */ /* 0x000fea0003800000 */
[----:B-----5:R-:W-:Y:S01]  /*18a0*/  PRMT R21, RZ, 0x5410, R181 ;  /* 0x00005410ff157816 */ /* 0x020fe200000000b5 */
[----:B------:R-:W-:Y:S05]  /*18b0*/  BRA `(.L_x_13407) ;  /* 0x0000005000007947 */ /* 0x000fea0003800000 */
.L_x_13406:
[----:B0----5:R-:W-:-:S05]  /*18c0*/  PRMT R2, RZ, 0x5410, R185 ;  /* 0x00005410ff027816 */ /* 0x021fca00000000b9 */
[----:B------:R-:W-:Y:S01]  /*18d0*/  FMUL.FTZ R21, R2, c[0x0][0x1ec] ;  /* 0x00007b0002157a20 */ /* 0x000fe20000410000 */
[----:B------:R-:W-:-:S03]  /*18e0*/  @P0 PRMT R2, RZ, 0x5410, R181 ;  /* 0x00005410ff020816 */ /* 0x000fc600000000b5 */
[----:B------:R-:W-:-:S04]  /*18f0*/  FMUL.FTZ R21, R134, R21 ;  /* 0x0000001586157220 */ /* 0x000fc80000410000 */
[----:B------:R-:W-:Y:S02]  /*1900*/  @P0 FADD.FTZ R21, R2, R21 ;  /* 0x0000001502150221 */ /* 0x000fe40000010000 */
.L_x_13407:
[----:B------:R-:W-:Y:S05]  /*1910*/  BSYNC B0 ;  /* 0x0000000000007941 */ /* 0x000fea0003800000 */
.L_x_13405:
[----:B------:R-:W-:Y:S01]  /*1920*/  BSSY B0, `(.L_x_13408) ;  /* 0x000000b000007945 */ /* 0x000fe20003800000 */
[----:B------:R-:W-:Y:S05]  /*1930*/  @P2 BRA `(.L_x_13409) ;  /* 0x0000004000002947 */ /* 0x000fea0003800000 */
[----:B0-----:R-:W-:Y:S01]  /*1940*/  MOV R4, RZ ;  /* 0x000000ff00047202 */ /* 0x001fe20000000f00 */
[----:B------:R-:W-:Y:S05]  /*1950*/  @!P0 BRA `(.L_x_13410) ;  /* 0x0000007000008947 */ /* 0x000fea0003800000 */
[----:B-----5:R-:W-:Y:S01]  /*1960*/  PRMT R4, RZ, 0x7610, R181 ;  /* 0x00007610ff047816 */ /* 0x020fe200000000b5 */
[----:B------:R-:W-:Y:S05]  /*1970*/  BRA `(.L_x_13410) ;  /* 0x0000005000007947 */ /* 0x000fea0003800000 */
.L_x_13409:
[----:B0----5:R-:W-:Y:S02]  /*1980*/  PRMT R2, RZ, 0x7610, R185 ;  /* 0x00007610ff027816 */ /* 0x021fe400000000b9 */
[----:B------:R-:W-:-:S03]  /*1990*/  @P0 PRMT R3, RZ, 0x7610, R181 ;  /* 0x00007610ff030816 */ /* 0x000fc600000000b5 */
[----:B------:R-:W-:-:S04]  /*19a0*/  FMUL.FTZ R2, R2, c[0x0][0x1ec] ;  /* 0x00007b0002027a20 */ /* 0x000fc80000410000 */
[----:B------:R-:W-:-:S04]  /*19b0*/  FMUL.FTZ R4, R135, R2 ;  /* 0x0000000287047220 */ /* 0x000fc80000410000 */
[----:B------:R-:W-:Y:S02]  /*19c0*/  @P0 FADD.FTZ R4, R3, R4 ;  /* 0x0000000403040221 */ /* 0x000fe40000010000 */
.L_x_13410:
[----:B------:R-:W-:Y:S05]  /*19d0*/  BSYNC B0 ;  /* 0x0000000000007941 */ /* 0x000fea0003800000 */
.L_x_13408:
[----:B------:R-:W-:Y:S01]  /*19e0*/  BSSY B0, `(.L_x_13411) ;  /* 0x000000b000007945 */ /* 0x000fe20003800000 */
[----:B------:R-:W-:Y:S05]  /*19f0*/  @P2 BRA `(.L_x_13412) ;  /* 0x0000004000002947 */ /* 0x000fea0003800000 */
[----:B------:R-:W-:Y:S01]  /*1a00*/  HFMA2.MMA R3, -RZ, RZ, 0, 0 ;  /* 0x00000000ff037435 */ /* 0x000fe200000001ff */
[----:B------:R-:W-:Y:S05]  /*1a10*/  @!P0 BRA `(.L_x_13413) ;  /* 0x0000007000008947 */ /* 0x000fea0003800000 */
[----:B-----5:R-:W-:Y:S01]  /*1a20*/  PRMT R3, RZ, 0x5410, R182 ;  /* 0x00005410ff037816 */ /* 0x020fe200000000b6 */
[----:B------:R-:W-:Y:S05]  /*1a30*/  BRA `(.L_x_13413) ;  /* 0x0000005000007947 */ /* 0x000fea0003800000 */
.L_x_13412:
[----:B-----5:R-:W-:-:S05]  /*1a40*/  PRMT R2, RZ, 0x5410, R186 ;  /* 0x00005410ff027816 */ /* 0x020fca00000000ba */
[----:B------:R-:W-:Y:S01]  /*1a50*/  FMUL.FTZ R3, R2, c[0x0][0x1ec] ;  /* 0x00007b0002037a20 */ /* 0x000fe20000410000 */
[----:B------:R-:W-:-:S03]  /*1a60*/  @P0 PRMT R2, RZ, 0x5410, R182 ;  /* 0x00005410ff020816 */ /* 0x000fc600000000b6 */
[----:B------:R-:W-:-:S04]  /*1a70*/  FMUL.FTZ R3, R136, R3 ;  /* 0x0000000388037220 */ /* 0x000fc80000410000 */
[----:B------:R-:W-:Y:S02]  /*1a80*/  @P0 FADD.FTZ R3, R2, R3 ;  /* 0x0000000302030221 */ /* 0x000fe40000010000 */
.L_x_13413:
[----:B------:R-:W-:Y:S05]  /*1a90*/  BSYNC B0 ;  /* 0x0000000000007941 */ /* 0x000fea0003800000 */
.L_x_13411:
[----:B------:R-:W-:Y:S01]  /*1aa0*/  BSSY B0, `(.L_x_13414) ;  /* 0x000000b000007945 */ /* 0x000fe20003800000 */
[----:B------:R-:W-:Y:S05]  /*1ab0*/  @P2 BRA `(.L_x_13415) ;  /* 0x0000004000002947 */ /* 0x000fea0003800000 */
[----:B------:R-:W-:Y:S01]  /*1ac0*/  MOV R2, RZ ;  /* 0x000000ff00027202 */ /* 0x000fe20000000f00 */
[----:B------:R-:W-:Y:S05]  /*1ad0*/  @!P0 BRA `(.L_x_13416) ;  /* 0x0000007000008947 */ /* 0x000fea0003800000 */
[----:B-----5:R-:W-:Y:S01]  /*1ae0*/  PRMT R2, RZ, 0x7610, R182 ;  /* 0x00007610ff027816 */ /* 0x020fe200000000b6 */
[----:B------:R-:W-:Y:S05]  /*1af0*/  BRA `(.L_x_13416) ;  /* 0x0000005000007947 */ /* 0x000fea0003800000 */
.L_x_13415:
[----:B-----5:R-:W-:Y:S02]  /*1b00*/  PRMT R2, RZ, 0x7610, R186 ;  /* 0x00007610ff027816 */ /* 0x020fe400000000ba */
[----:B------:R-:W-:-:S03]  /*1b10*/  @P0 PRMT R5, RZ, 0x7610, R182 ;  /* 0x00007610ff050816 */ /* 0x000fc600000000b6 */
[----:B------:R-:W-:-:S04]  /*1b20*/  FMUL.FTZ R2, R2, c[0x0][0x1ec] ;  /* 0x00007b0002027a20 */ /* 0x000fc80000410000 */
[----:B------:R-:W-:-:S04]  /*1b30*/  FMUL.FTZ R2, R137, R2 ;  /* 0x0000000289027220 */ /* 0x000fc80000410000 */
[----:B------:R-:W-:Y:S02]  /*1b40*/  @P0 FADD.FTZ R2, R5, R2 ;  /* 0x0000000205020221 */ /* 0x000fe40000010000 */
.L_x_13416:
[----:B------:R-:W-:Y:S05]  /*1b50*/  BSYNC B0 ;  /* 0x0000000000007941 */ /* 0x000fea0003800000 */
.L_x_13414:
[----:B------:R-:W-:Y:S01]  /*1b60*/  BSSY B0, `(.L_x_13417) ;  /* 0x000000b000007945 */ /* 0x000fe20003800000 */
[----:B------:R-:W-:Y:S05]  /*1b70*/  @P2 BRA `(.L_x_13418) ;  /* 0x0000004000002947 */ /* 0x000fea0003800000 */
[----:B------:R-:W-:Y:S01]  /*1b80*/  HFMA2.MMA R193, -RZ, RZ, 0, 0 ;  /* 0x00000000ffc17435 */ /* 0x000fe200000001ff */
[----:B------:R-:W-:Y:S05]  /*1b90*/  @!P0 BRA `(.L_x_13419) ;  /* 0x0000007000008947 */ /* 0x000fea0003800000 */
[----:B-----5:R-:W-:Y:S01]  /*1ba0*/  PRMT R193, RZ, 0x5410, R183 ;  /* 0x00005410ffc17816 */ /* 0x020fe200000000b7 */
[----:B------:R-:W-:Y:S05]  /*1bb0*/  BRA `(.L_x_13419) ;  /* 0x0000005000007947 */ /* 0x000fea0003800000 */
.L_x_13418:
[----:B-----5:R-:W-:Y:S02]  /*1bc0*/  PRMT R5, RZ, 0x5410, R187 ;  /* 0x00005410ff057816 */ /* 0x020fe400000000bb */
[----:B------:R-:W-:-:S03]  /*1bd0*/  @P0 PRMT R6, RZ, 0x5410, R183 ;  /* 0x00005410ff060816 */ /* 0x000fc600000000b7 */
[----:B------:R-:W-:-:S04]  /*1be0*/  FMUL.FTZ R5, R5, c[0x0][0x1ec] ;  /* 0x00007b0005057a20 */ /* 0x000fc80000410000 */
[----:B------:R-:W-:-:S04]  /*1bf0*/  FMUL.FTZ R193, R138, R5 ;  /* 0x000000058ac17220 */ /* 0x000fc80000410000 */
[----:B------:R-:W-:Y:S02]  /*1c00*/  @P0 FADD.FTZ R193, R6, R193 ;  /* 0x000000c106c10221 */ /* 0x000fe40000010000 */
.L_x_13419:
[----:B------:R-:W-:Y:S05]  /*1c10*/  BSYNC B0 ;  /* 0x0000000000007941 */ /* 0x000fea0003800000 */
.L_x_13417:
[----:B------:R-:W-:Y:S01]  /*1c20*/  BSSY B0, `(.L_x_13420) ;  /* 0x000000b000007945 */ /* 0x000fe20003800000 */
[----:B------:R-:W-:Y:S05]  /*1c30*/  @P2 BRA `(.L_x_13421) ;  /* 0x0000004000002947 */ /* 0x000fea0003800000 */
[----:B------:R-:W-:Y:S01]  /*1c40*/  MOV R192, RZ ;  /* 0x000000ff00c07202 */ /* 0x000fe20000000f00 */
[----:B------:R-:W-:Y:S05]  /*1c50*/  @!P0 BRA `(.L_x_13422) ;  /* 0x0000007000008947 */ /* 0x000fea0003800000 */
[----:B-----5:R-:W-:Y:S01]  /*1c60*/  PRMT R192, RZ, 0x7610, R183 ;  /* 0x00007610ffc07816 */ /* 0x020fe200000000b7 */
[----:B------:R-:W-:Y:S05]  /*1c70*/  BRA `(.L_x_13422) ;  /* 0x0000005000007947 */ /* 0x000fea0003800000 */
.L_x_13421:
[----:B-----5:R-:W-:-:S05]  /*1c80*/  PRMT R5, RZ, 0x7610, R187 ;  /* 0x00007610ff057816 */ /* 0x020fca00000000bb */
[----:B------:R-:W-:Y:S01]  /*1c90*/  FMUL.FTZ R192, R5, c[0x0][0x1ec] ;  /* 0x00007b0005c07a20 */ /* 0x000fe20000410000 */
[----:B------:R-:W-:-:S03]  /*1ca0*/  @P0 PRMT R5, RZ, 0x7610, R183 ;  /* 0x00007610ff050816 */ /* 0x000fc600000000b7 */
[----:B------:R-:W-:-:S04]  /*1cb0*/  FMUL.FTZ R192, R139, R192 ;  /* 0x000000c08bc07220 */ /* 0x000fc80000410000 */
[----:B------:R-:W-:Y:S02]  /*1cc0*/  @P0 FADD.FTZ R192, R5, R192 ;  /* 0x000000c005c00221 */ /* 0x000fe40000010000 */
.L_x_13422:
[----:B------:R-:W-:Y:S05]  /*1cd0*/  BSYNC B0 ;  /* 0x0000000000007941 */ /* 0x000fea0003800000 */
.L_x_13420:
[-C--:B------:R-:W-:Y:S01]  /*1ce0*/  IMAD.WIDE.U32 R6, R13, R234.reuse, c[0x0][0x188] ;  /* 0x000062000d067625 */ /* 0x080fe200078e00ea */
[----:B------:R-:W-:Y:S02]  /*1cf0*/  F2FP.BF16.PACK_AB R11, R192, R193 ;  /* 0x000000c1c00b723e */ /* 0x000fe400000010ff */
[----:B------:R-:W-:Y:S02]  /*1d00*/  F2FP.BF16.PACK_AB R10, R2, R3 ;  /* 0x00000003020a723e */ /* 0x000fe400000010ff */
[----:B------:R-:W-:Y:S02]  /*1d10*/  F2FP.BF16.PACK_AB R9, R4, R21 ;  /* 0x000000150409723e */ /* 0x000fe400000010ff */
[----:B------:R-:W-:Y:S02]  /*1d20*/  F2FP.BF16.PACK_AB R8, R22, R23 ;  /* 0x000000171608723e */ /* 0x000fe400000010ff */
[----:B------:R-:W-:Y:S02]  /*1d30*/  @P1 IADD3 R5, R226, 0x60, RZ ;  /* 0x00000060e2051810 */ /* 0x000fe40007ffe0ff */
[----:B------:R-:W-:Y:S01]  /*1d40*/  IADD3 R15, R227, 0x60, RZ ;  /* 0x00000060e30f7810 */ /* 0x000fe20007ffe0ff */
[----:B------:R0:W-:Y:S02]  /*1d50*/  STG.E.128 [R6.64], R8 ;  /* 0x0000000806007986 */ /* 0x0001e4000c101d04 */
[----:B0-----:R-:W-:-:S05]  /*1d60*/  @P1 IMAD.WIDE.U32 R6, R5, R234, c[0x0][0x170] ;  /* 0x00005c0005061625 */ /* 0x001fca00078e00ea */
[----:B-----5:R0:W5:Y:S02]  /*1d70*/  @P1 LDG.E.128 R184, [R6.64] ;  /* 0x0000000406b81981 */ /* 0x020164000c1e1d00 */
[----:B0-----:R-:W-:-:S05]  /*1d80*/  @P0 IMAD.WIDE.U32 R6, R15, R234, c[0x0][0x180] ;  /* 0x000060000f060625 */ /* 0x001fca00078e00ea */
[----:B------:R0:W5:Y:S01]  /*1d90*/  @P0 LDG.E.128 R180, [R6.64] ;  /* 0x0000000406b40981 */ /* 0x000162000c1e1d00 */
[----:B------:R-:W-:Y:S01]  /*1da0*/  BSSY B0, `(.L_x_13423) ;  /* 0x000000b000007945 */ /* 0x000fe20003800000 */
[----:B------:R-:W-:Y:S05]  /*1db0*/  @P2 BRA `(.L_x_13424) ;  /* 0x0000004000002947 */ /* 0x000fea0003800000 */
[----:B------:R-:W-:Y:S01]  /*1dc0*/  HFMA2.MMA R12, -RZ, RZ, 0, 0 ;  /* 0x00000000ff0c7435 */ /* 0x000fe200000001ff */
[----:B------:R-:W-:Y:S05]  /*1dd0*/  @!P0 BRA `(.L_x_13425) ;  /* 0x0000007000008947 */ /* 0x000fea0003800000 */
[----:B-----5:R-:W-:Y:S01]  /*1de0*/  PRMT R12, RZ, 0x5410, R180 ;  /* 0x00005410ff0c7816 */ /* 0x020fe200000000b4 */
[----:B------:R-:W-:Y:S05]  /*1df0*/  BRA `(.L_x_13425) ;  /* 0x0000005000007947 */ /* 0x000fea0003800000 */
.L_x_13424:
[----:B-----5:R-:W-:-:S05]  /*1e00*/  PRMT R5, RZ, 0x5410, R184 ;  /* 0x00005410ff057816 */ /* 0x020fca00000000b8 */
[----:B------:R-:W-:-:S04]  /*1e10*/  FMUL.FTZ R5, R5, c[0x0][0x1ec] ;  /* 0x00007b0005057a20 */ /* 0x000fc80000410000 */
[----:B------:R-:W-:Y:S01]  /*1e20*/  FMUL.FTZ R12, R140, R5 ;  /* 0x000000058c0c7220 */ /* 0x000fe20000410000 */
[----:B------:R-:W-:-:S05]  /*1e30*/  @P0 PRMT R5, RZ, 0x5410, R180 ;  /* 0x00005410ff050816 */ /* 0x000fca00000000b4 */
[----:B------:R-:W-:Y:S02]  /*1e40*/  @P0 FADD.FTZ R12, R5, R12 ;  /* 0x0000000c050c0221 */ /* 0x000fe40000010000 */
.L_x_13425:
[----:B------:R-:W-:Y:S05]  /*1e50*/  BSYNC B0 ;  /* 0x0000000000007941 */ /* 0x000fea0003800000 */
.L_x_13423:
[----:B------:R-:W-:Y:S01]  /*1e60*/  BSSY B0, `(.L_x_13426) ;  /* 0x000000b000007945 */ /* 0x000fe20003800000 */
[----:B------:R-:W-:Y:S05]  /*1e70*/  @P2 BRA `(.L_x_13427) ;  /* 0x0000004000002947 */ /* 0x000fea0003800000 */
[----:B------:R-:W-:Y:S01]  /*1e80*/  MOV R11, RZ ;  /* 0x000000ff000b7202 */ /* 0x000fe20000000f00 */
[----:B------:R-:W-:Y:S05]  /*1e90*/  @!P0 BRA `(.L_x_13428) ;  /* 0x0000007000008947 */ /* 0x000fea0003800000 */
[----:B-----5:R-:W-:Y:S01]  /*1ea0*/  PRMT R11, RZ, 0x7610, R180 ;  /* 0x00007610ff0b7816 */ /* 0x020fe200000000b4 */
[----:B------:R-:W-:Y:S05]  /*1eb0*/  BRA `(.L_x_13428) ;  /* 0x0000005000007947 */ /* 0x000fea0003800000 */
.L_x_13427:
[----:B-----5:R-:W-:-:S05]  /*1ec0*/  PRMT R5, RZ, 0x7610, R184 ;  /* 0x00007610ff057816 */ /* 0x020fca00000000b8 */
[----:B0-----:R-:W-:-:S04]  /*1ed0*/  FMUL.FTZ R6, R5, c[0x0][0x1ec] ;  /* 0x00007b0005067a20 */ /* 0x001fc80000410000 */
[----:B------:R-:W-:Y:S01]  /*1ee0*/  FMUL.FTZ R11, R141, R6 ;  /* 0x000000068d0b7220 */ /* 0x000fe20000410000 */
[----:B------:R-:W-:-:S05]  /*1ef0*/  @P0 PRMT R6, RZ, 0x7610, R180 ;  /* 0x00007610ff060816 */ /* 0x000fca00000000b4 */
[----:B------:R-:W-:Y:S02]  /*1f00*/  @P0 FADD.FTZ R11, R6, R11 ;  /* 0x0000000b060b0221 */ /* 0x000fe40000010000 */
.L_x_13428:
[----:B------:R-:W-:Y:S05]  /*1f10*/  BSYNC B0 ;  /* 0x0000000000007941 */ /* 0x000fea0003800000 */
.L_x_13426:
[----:B------:R-:W-:Y:S01]  /*1f20*/  BSSY B0, `(.L_x_13429) ;  /* 0x000000b000007945 */ /* 0x000fe20003800000 */
[----:B------:R-:W-:Y:S05]  /*1f30*/  @P2 BRA `(.L_x_13430) ;  /* 0x0000004000002947 */ /* 0x000fea0003800000 */
[----:B------:R-:W-:Y:S01]  /*1f40*/  HFMA2.MMA R10, -RZ, RZ, 0, 0 ;  /* 0x00000000ff0a7435 */ /* 0x000fe200000001ff */
[----:B------:R-:W-:Y:S05]  /*1f50*/  @!P0 BRA `(.L_x_13431) ;  /* 0x0000007000008947 */ /* 0x000fea0003800000 */
[----:B-----5:R-:W-:Y:S01]  /*1f60*/  PRMT R10, RZ, 0x5410, R181 ;  /* 0x00005410ff0a7816 */ /* 0x020fe200000000b5 */
[----:B------:R-:W-:Y:S05]  /*1f70*/  BRA `(.L_x_13431) ;  /* 0x0000005000007947 */ /* 0x000fea0003800000 */
.L_x_13430:
[----:B-----5:R-:W-:-:S05]  /*1f80*/  PRMT R5, RZ, 0x5410, R185 ;  /* 0x00005410ff057816 */ /* 0x020fca00000000b9 */
[----:B------:R-:W-:-:S04]  /*1f90*/  FMUL.FTZ R5, R5, c[0x0][0x1ec] ;  /* 0x00007b0005057a20 */ /* 0x000fc80000410000 */
[----:B------:R-:W-:Y:S01]  /*1fa0*/  FMUL.FTZ R10, R142, R5 ;  /* 0x000000058e0a7220 */ /* 0x000fe20000410000 */
[----:B------:R-:W-:-:S05]  /*1fb0*/  @P0 PRMT R5, RZ, 0x5410, R181 ;  /* 0x00005410ff050816 */ /* 0x000fca00000000b5 */
[----:B------:R-:W-:Y:S02]  /*1fc0*/  @P0 FADD.FTZ R10, R5, R10 ;  /* 0x0000000a050a0221 */ /* 0x000fe40000010000 */
.L_x_13431:
[----:B------:R-:W-:Y:S05]  /*1fd0*/  BSYNC B0 ;  /* 0x0000000000007941 */ /* 0x000fea0003800000 */
.L_x_13429:
[----:B------:R-:W-:Y:S01]  /*1fe0*/  BSSY B0, `(.L_x_13432) ;  /* 0x000000b000007945 */ /* 0x000fe20003800000 */
[----:B------:R-:W-:Y:S05]  /*1ff0*/  @P2 BRA `(.L_x_13433) ;  /* 0x0000004000002947 */ /* 0x000fea0003800000 */
[----:B------:R-:W-:Y:S01]  /*2000*/  MOV R9, RZ ;  /* 0x000000ff00097202 */ /* 0x000fe20000000f00 */
[----:B------:R-:W-:Y:S05]  /*2010*/  @!P0 BRA `(.L_x_13434) ;  /* 0x0000007000008947 */ /* 0x000fea0003800000 */
[----:B-----5:R-:W-:Y:S01]  /*2020*/  PRMT R9, RZ, 0x7610, R181 ;  /* 0x00007610ff097816 */ /* 0x020fe200000000b5 */
[----:B------:R-:W-:Y:S05]  /*2030*/  BRA `(.L_x_13434) ;  /* 0x0000005000007947 */ /* 0x000fea0003800000 */
.L_x_13433:
[----:B-----5:R-:W-:-:S05]  /*2040*/  PRMT R5, RZ, 0x7610, R185 ;  /* 0x00007610ff057816 */ /* 0x020fca00000000b9 */
[----:B0-----:R-:W-:-:S04]  /*2050*/  FMUL.FTZ R6, R5, c[0x0][0x1ec] ;  /* 0x00007b0005067a20 */ /* 0x001fc80000410000 */
[----:B------:R-:W-:Y:S01]  /*2060*/  FMUL.FTZ R9, R143, R6 ;  /* 0x000000068f097220 */ /* 0x000fe20000410000 */
[----:B------:R-:W-:-:S05]  /*2070*/  @P0 PRMT R6, RZ, 0x7610, R181 ;  /* 0x00007610ff060816 */ /* 0x000fca00000000b5 */
[----:B------:R-:W-:Y:S02]  /*2080*/  @P0 FADD.FTZ R9, R6, R9 ;  /* 0x0000000906090221 */ /* 0x000fe40000010000 */
.L_x_13434:
[----:B------:R-:W-:Y:S05]  /*2090*/  BSYNC B0 ;  /* 0x0000000000007941 */ /* 0x000fea0003800000 */
.L_x_13432:
[----:B------:R-:W-:Y:S01]  /*20a0*/  BSSY B0, `(.L_x_13435) ;  /* 0x000000b000007945 */ /* 0x000fe20003800000 */
[----:B------:R-:W-:Y:S05]  /*20b0*/  @P2 BRA `(.L_x_13436) ;  /* 0x0000004000002947 */ /* 0x000fea0003800000 */
[----:B------:R-:W-:Y:S01]  /*20c0*/  HFMA2.MMA R8, -RZ, RZ, 0, 0 ;  /* 0x00000000ff087435 */ /* 0x000fe200000001ff */
[----:B------:R-:W-:Y:S05]  /*20d0*/  @!P0 BRA `(.L_x_13437) ;  /* 0x0000007000008947 */ /* 0x000fea0003800000 */
[----:B-----5:R-:W-:Y:S01]  /*20e0*/  PRMT R8, RZ, 0x5410, R182 ;  /* 0x00005410ff087816 */ /* 0x020fe200000000b6 */
[----:B------:R-:W-:Y:S05]  /*20f0*/  BRA `(.L_x_13437) ;  /* 0x0000005000007947 */ /* 0x000fea0003800000 */
.L_x_13436:
[----:B-----5:R-:W-:-:S05]  /*2100*/  PRMT R5, RZ, 0x5410, R186 ;  /* 0x00005410ff057816 */ /* 0x020fca00000000ba */
[----:B------:R-:W-:-:S04]  /*2110*/  FMUL.FTZ R5, R5, c[0x0][0x1ec] ;  /* 0x00007b0005057a20 */ /* 0x000fc80000410000 */
[----:B------:R-:W-:Y:S01]  /*2120*/  FMUL.FTZ R8, R144, R5 ;  /* 0x0000000590087220 */ /* 0x000fe20000410000 */
[----:B------:R-:W-:-:S05]  /*2130*/  @P0 PRMT R5, RZ, 0x5410, R182 ;  /* 0x00005410ff050816 */ /* 0x000fca00000000b6 */
[----:B------:R-:W-:Y:S02]  /*2140*/  @P0 FADD.FTZ R8, R5, R8 ;  /* 0x0000000805080221 */ /* 0x000fe40000010000 */
.L_x_13437:
[----:B------:R-:W-:Y:S05]  /*2150*/  BSYNC B0 ;  /* 0x0000000000007941 */ /* 0x000fea0003800000 */
.L_x_13435:
[----:B------:R-:W-:Y:S01]  /*2160*/  BSSY B0, `(.L_x_13438) ;  /* 0x000000b000007945 */ /* 0x000fe20003800000 */
[----:B------:R-:W-:Y:S05]  /*2170*/  @P2 BRA `(.L_x_13439) ;  /* 0x0000004000002947 */ /* 0x000fea0003800000 */
[----:B0-----:R-:W-:Y:S01]  /*2180*/  MOV R7, RZ ;  /* 0x000000ff00077202 */ /* 0x001fe20000000f00 */
[----:B------:R-:W-:Y:S05]  /*2190*/  @!P0 BRA `(.L_x_13440) ;  /* 0x0000007000008947 */ /* 0x000fea0003800000 */
[----:B-----5:R-:W-:Y:S01]  /*21a0*/  PRMT R7, RZ, 0x7610, R182 ;  /* 0x00007610ff077816 */ /* 0x020fe200000000b6 */
[----:B------:R-:W-:Y:S05]  /*21b0*/  BRA `(.L_x_13440) ;  /* 0x0000005000007947 */ /* 0x000fea0003800000 */
.L_x_13439:
[----:B-----5:R-:W-:-:S05]  /*21c0*/  PRMT R5, RZ, 0x7610, R186 ;  /* 0x00007610ff057816 */ /* 0x020fca00000000ba */
[----:B0-----:R-:W-:-:S04]  /*21d0*/  FMUL.FTZ R6, R5, c[0x0][0x1ec] ;  /* 0x00007b0005067a20 */ /* 0x001fc80000410000 */
[----:B------:R-:W-:Y:S01]  /*21e0*/  FMUL.FTZ R7, R145, R6 ;  /* 0x0000000691077220 */ /* 0x000fe20000410000 */
[----:B------:R-:W-:-:S05]  /*21f0*/  @P0 PRMT R6, RZ, 0x7610, R182 ;  /* 0x00007610ff060816 */ /* 0x000fca00000000b6 */
[----:B------:R-:W-:Y:S02]  /*2200*/  @P0 FADD.FTZ R7, R6, R7 ;  /* 0x0000000706070221 */ /* 0x000fe40000010000 */
.L_x_13440:
[----:B------:R-:W-:Y:S05]  /*2210*/  BSYNC B0 ;  /* 0x0000000000007941 */ /* 0x000fea0003800000 */
.L_x_13438:
[----:B------:R-:W-:Y:S01]  /*2220*/  BSSY B0, `(.L_x_13441) ;  /* 0x000000b000007945 */ /* 0x000fe20003800000 */
[----:B------:R-:W-:Y:S05]  /*2230*/  @P2 BRA `(.L_x_13442) ;  /* 0x0000004000002947 */ /* 0x000fea0003800000 */
[----:B------:R-:W-:Y:S01]  /*2240*/  HFMA2.MMA R6, -RZ, RZ, 0, 0 ;  /* 0x00000000ff067435 */ /* 0x000fe200000001ff */
[----:B------:R-:W-:Y:S05]  /*2250*/  @!P0 BRA `(.L_x_13443) ;  /* 0x0000007000008947 */ /* 0x000fea0003800000 */
[----:B-----5:R-:W-:Y:S01]  /*2260*/  PRMT R6, RZ, 0x5410, R183 ;  /* 0x00005410ff067816 */ /* 0x020fe200000000b7 */
[----:B------:R-:W-:Y:S05]  /*2270*/  BRA `(.L_x_13443) ;  /* 0x0000005000007947 */ /* 0x000fea0003800000 */
.L_x_13442:
[----:B-----5:R-:W-:-:S05]  /*2280*/  PRMT R5, RZ, 0x5410, R187 ;  /* 0x00005410ff057816 */ /* 0x020fca00000000bb */
[----:B------:R-:W-:-:S04]  /*2290*/  FMUL.FTZ R5, R5, c[0x0][0x1ec] ;  /* 0x00007b0005057a20 */ /* 0x000fc80000410000 */
[----:B------:R-:W-:Y:S01]  /*22a0*/  FMUL.FTZ R6, R146, R5 ;  /* 0x0000000592067220 */ /* 0x000fe20000410000 */
[----:B------:R-:W-:-:S05]  /*22b0*/  @P0 PRMT R5, RZ, 0x5410, R183 ;  /* 0x00005410ff050816 */ /* 0x000fca00000000b7 */
[----:B------:R-:W-:Y:S02]  /*22c0*/  @P0 FADD.FTZ R6, R5, R6 ;  /* 0x0000000605060221 */ /* 0x000fe40000010000 */
.L_x_13443:
[----:B------:R-:W-:Y:S05]  /*22d0*/  BSYNC B0 ;  /* 0x0000000000007941 */ /* 0x000fea0003800000 */
.L_x_13441:
[----:B------:R-:W-:Y:S01]  /*22e0*/  BSSY B0, `(.L_x_13444) ;  /* 0x000000b000007945 */ /* 0x000fe20003800000 */
[----:B------:R-:W-:Y:S05]  /*22f0*/  @P2 BRA `(.L_x_13445) ;  /* 0x0000004000002947 */ /* 0x000fea0003800000 */
[----:B------:R-:W-:Y:S01]  /*2300*/  MOV R5, RZ ;  /* 0x000000ff00057202 */ /* 0x000fe20000000f00 */
[----:B------:R-:W-:Y:S05]  /*2310*/  @!P0 BRA `(.L_x_13446) ;  /* 0x0000007000008947 */ /* 0x000fea0003800000 */
[----:B-----5:R-:W-:Y:S01]  /*2320*/  PRMT R5, RZ, 0x7610, R183 ;  /* 0x00007610ff057816 */ /* 0x020fe200000000b7 */
[----:B------:R-:W-:Y:S05]  /*2330*/  BRA `(.L_x_13446) ;  /* 0x0000005000007947 */ /* 0x000fea0003800000 */
.L_x_13445:
[----:B-----5:R-:W-:-:S05]  /*2340*/  PRMT R5, RZ, 0x7610, R187 ;  /* 0x00007610ff057816 */ /* 0x020fca00000000bb */
[----:B------:R-:W-:-:S04]  /*2350*/  FMUL.FTZ R14, R5, c[0x0][0x1ec] ;  /* 0x00007b00050e7a20 */ /* 0x000fc80000410000 */
[----:B------:R-:W-:Y:S01]  /*2360*/  FMUL.FTZ R5, R147, R14 ;  /* 0x0000000e93057220 */ /* 0x000fe20000410000 */
[----:B------:R-:W-:-:S05]  /*2370*/  @P0 PRMT R14, RZ, 0x7610, R183 ;  /* 0x00007610ff0e0816 */ /* 0x000fca00000000b7 */
[----:B------:R-:W-:Y:S02]  /*2380*/  @P0 FADD.FTZ R5, R14, R5 ;  /* 0x000000050e050221 */ /* 0x000fe40000010000 */
.L_x_13446:
[----:B------:R-:W-:Y:S05]  /*2390*/  BSYNC B0 ;  /* 0x0000000000007941 */ /* 0x000fea0003800000 */
.L_x_13444:
[----:B------:R-:W-:Y:S01]  /*23a0*/  IMAD.WIDE.U32 R14, R15, R234, c[0x0][0x188] ;  /* 0x000062000f0e7625 */ /* 0x000fe200078e00ea */
[----:B------:R-:W-:Y:S02]  /*23b0*/  F2FP.BF16.PACK_AB R19, R5, R6 ;  /* 0x000000060513723e */ /* 0x000fe400000010ff */
[----:B------:R-:W-:Y:S02]  /*23c0*/  F2FP.BF16.PACK_AB R18, R7, R8 ;  /* 0x000000080712723e */ /* 0x000fe400000010ff */
[----:B------:R-:W-:Y:S02]  /*23d0*/  F2FP.BF16.PACK_AB R17, R9, R10 ;  /* 0x0000000a0911723e */ /* 0x000fe400000010ff */
[----:B------:R-:W-:Y:S02]  /*23e0*/  F2FP.BF16.PACK_AB R16, R11, R12 ;  /* 0x0000000c0b10723e */ /* 0x000fe400000010ff */
[----:B------:R-:W-:-:S03]  /*23f0*/  @P1 IADD3 R13, R226, 0x80, RZ ;  /* 0x00000080e20d1810 */ /* 0x000fc60007ffe0ff */
[----:B------:R0:W-:Y:S01]  /*2400*/  STG.E.128 [R14.64], R16 ;  /* 0x000000100e007986 */ /* 0x0001e2000c101d04 */
[----:B------:R-:W-:Y:S01]  /*2410*/  IADD3 R203, R227, 0x80, RZ ;  /* 0x00000080e3cb7810 */ /* 0x000fe20007ffe0ff */
        /* <DEDUP_REMOVED lines=10> */
.L_x_13448:
[----:B-----5:R-:W-:-:S05]  /*24c0*/  PRMT R13, RZ, 0x5410, R184 ;  /* 0x00005410ff0d7816 */ /* 0x020fca00000000b8 */
[----:B------:R-:W-:-:S04]  /*24d0*/  FMUL.FTZ R13, R13, c[0x0][0x1ec] ;  /* 0x00007b000d0d7a20 */ /* 0x000fc80000410000 */
[----:B------:R-:W-:Y:S01]  /*24e0*/  FMUL.FTZ R20, R148, R13 ;  /* 0x0000000d94147220 */ /* 0x000fe20000410000 */
[----:B------:R-:W-:-:S05]  /*24f0*/  @P0 PRMT R13, RZ, 0x5410, R180 ;  /* 0x00005410ff0d0816 */ /* 0x000fca00000000b4 */
[----:B------:R-:W-:Y:S02]  /*2500*/  @P0 FADD.FTZ R20, R13, R20 ;  /* 0x000000140d140221 */ /* 0x000fe40000010000 */
.L_x_13449:
[----:B------:R-:W-:Y:S05]  /*2510*/  BSYNC B0 ;  /* 0x0000000000007941 */ /* 0x000fea0003800000 */
.L_x_13447:
[----:B------:R-:W-:Y:S01]  /*2520*/  BSSY B0, `(.L_x_13450) ;  /* 0x000000b000007945 */ /* 0x000fe20003800000 */
[----:B------:R-:W-:Y:S05]  /*2530*/  @P2 BRA `(.L_x_13451) ;  /* 0x0000004000002947 */ /* 0x000fea0003800000 */
[----:B------:R-:W-:Y:S01]  /*2540*/  MOV R19, RZ ;  /* 0x000000ff00137202 */ /* 0x000fe20000000f00 */
[----:B------:R-:W-:Y:S05]  /*2550*/  @!P0 BRA `(.L_x_13452) ;  /* 0x0000007000008947 */ /* 0x000fea0003800000 */
[----:B-----5:R-:W-:Y:S01]  /*2560*/  PRMT R19, RZ, 0x7610, R180 ;  /* 0x00007610ff137816 */ /* 0x020fe200000000b4 */
[----:B------:R-:W-:Y:S05]  /*2570*/  BRA `(.L_x_13452) ;  /* 0x0000005000007947 */ /* 0x000fea0003800000 */
.L_x_13451:
[----:B-----5:R-:W-:-:S05]  /*2580*/  PRMT R13, RZ, 0x7610, R184 ;  /* 0x00007610ff0d7816 */ /* 0x020fca00000000b8 */
[----:B0-----:R-:W-:-:S04]  /*2590*/  FMUL.FTZ R14, R13, c[0x0][0x1ec] ;  /* 0x00007b000d0e7a20 */ /* 0x001fc80000410000 */
[----:B------:R-:W-:Y:S01]  /*25a0*/  FMUL.FTZ R19, R149, R14 ;  /* 0x0000000e95137220 */ /* 0x000fe20000410000 */
[----:B------:R-:W-:-:S05]  /*25b0*/  @P0 PRMT R14, RZ, 0x7610, R180 ;  /* 0x00007610ff0e0816 */ /* 0x000fca00000000b4 */
[----:B------:R-:W-:Y:S02]  /*25c0*/  @P0 FADD.FTZ R19, R14, R19 ;  /* 0x000000130e130221 */ /* 0x000fe40000010000 */
.L_x_13452:
[----:B------:R-:W-:Y:S05]  /*25d0*/  BSYNC B0 ;  /* 0x0000000000007941 */ /* 0x000fea0003800000 */
.L_x_13450:
[----:B------:R-:W-:Y:S01]  /*25e0*/  BSSY B0, `(.L_x_13453) ;  /* 0x000000b000007945 */ /* 0x000fe20003800000 */
[----:B------:R-:W-:Y:S05]  /*25f0*/  @P2 BRA `(.L_x_13454) ;  /* 0x0000004000002947 */ /* 0x000fea0003800000 */
[----:B------:R-:W-:Y:S01]  /*2600*/  HFMA2.MMA R18, -RZ, RZ, 0, 0 ;  /* 0x00000000ff127435 */ /* 0x000fe200000001ff */
[----:B------:R-:W-:Y:S05]  /*2610*/  @!P0 BRA `(.L_x_13455) ;  /* 0x0000007000008947 */ /* 0x000fea0003800000 */
[----:B-----5:R-:W-:Y:S01]  /*2620*/  PRMT R18, RZ, 0x5410, R181 ;  /* 0x00005410ff127816 */ /* 0x020fe200000000b5 */
[----:B------:R-:W-:Y:S05]  /*2630*/  BRA `(.L_x_13455) ;  /* 0x0000005000007947 */ /* 0x000fea0003800000 */
.L_x_13454:
[----:B-----5:R-:W-:-:S05]  /*2640*/  PRMT R13, RZ, 0x5410, R185 ;  /* 0x00005410ff0d7816 */ /* 0x020fca00000000b9 */
[----:B------:R-:W-:-:S04]  /*2650*/  FMUL.FTZ R13, R13, c[0x0][0x1ec] ;  /* 0x00007b000d0d7a20 */ /* 0x000fc80000410000 */
[----:B------:R-:W-:Y:S01]  /*2660*/  FMUL.FTZ R18, R150, R13 ;  /* 0x0000000d96127220 */ /* 0x000fe20000410000 */
[----:B------:R-:W-:-:S05]  /*2670*/  @P0 PRMT R13, RZ, 0x5410, R181 ;  /* 0x00005410ff0d0816 */ /* 0x000fca00000000b5 */
[----:B------:R-:W-:Y:S02]  /*2680*/  @P0 FADD.FTZ R18, R13, R18 ;  /* 0x000000120d120221 */ /* 0x000fe40000010000 */
.L_x_13455:
[----:B------:R-:W-:Y:S05]  /*2690*/  BSYNC B0 ;  /* 0x0000000000007941 */ /* 0x000fea0003800000 */
.L_x_13453:
[----:B------:R-:W-:Y:S01]  /*26a0*/  BSSY B0, `(.L_x_13456) ;  /* 0x000000b000007945 */ /* 0x000fe20003800000 */
[----:B------:R-:W-:Y:S05]  /*26b0*/  @P2 BRA `(.L_x_13457) ;  /* 0x0000004000002947 */ /* 0x000fea0003800000 */
[----:B------:R-:W-:Y:S01]  /*26c0*/  MOV R17, RZ ;  /* 0x000000ff00117202 */ /* 0x000fe20000000f00 */
[----:B------:R-:W-:Y:S05]  /*26d0*/  @!P0 BRA `(.L_x_13458) ;  /* 0x0000007000008947 */ /* 0x000fea0003800000 */
[----:B-----5:R-:W-:Y:S01]  /*26e0*/  PRMT R17, RZ, 0x7610, R181 ;  /* 0x00007610ff117816 */ /* 0x020fe200000000b5 */
[----:B------:R-:W-:Y:S05]  /*26f0*/  BRA `(.L_x_13458) ;  /* 0x0000005000007947 */ /* 0x000fea0003800000 */
.L_x_13457:
[----:B-----5:R-:W-:-:S05]  /*2700*/  PRMT R13, RZ, 0x7610, R185 ;  /* 0x00007610ff0d7816 */ /* 0x020fca00000000b9 */
[----:B0-----:R-:W-:-:S04]  /*2710*/  FMUL.FTZ R14, R13, c[0x0][0x1ec] ;  /* 0x00007b000d0e7a20 */ /* 0x001fc80000410000 */
[----:B------:R-:W-:Y:S01]  /*2720*/  FMUL.FTZ R17, R151, R14 ;  /* 0x0000000e97117220 */ /* 0x000fe20000410000 */
[----:B------:R-:W-:-:S05]  /*2730*/  @P0 PRMT R14, RZ, 0x7610, R181 ;  /* 0x00007610ff0e0816 */ /* 0x000fca00000000b5 */
[----:B------:R-:W-:Y:S02]  /*2740*/  @P0 FADD.FTZ R17, R14, R17 ;  /* 0x000000110e110221 */ /* 0x000fe40000010000 */
.L_x_13458:
[----:B------:R-:W-:Y:S05]  /*2750*/  BSYNC B0 ;  /* 0x0000000000007941 */ /* 0x000fea0003800000 */
.L_x_13456:
[----:B------:R-:W-:Y:S01]  /*2760*/  BSSY B0, `(.L_x_13459) ;  /* 0x000000b000007945 */ /* 0x000fe20003800000 */
[----:B------:R-:W-:Y:S05]  /*2770*/  @P2 BRA `(.L_x_13460) ;  /* 0x0000004000002947 */ /* 0x000fea0003800000 */
[----:B------:R-:W-:Y:S01]  /*2780*/  HFMA2.MMA R16, -RZ, RZ, 0, 0 ;  /* 0x00000000ff107435 */ /* 0x000fe200000001ff */
[----:B------:R-:W-:Y:S05]  /*2790*/  @!P0 BRA `(.L_x_13461) ;  /* 0x0000007000008947 */ /* 0x000fea0003800000 */
[----:B-----5:R-:W-:Y:S01]  /*27a0*/  PRMT R16, RZ, 0x5410, R182 ;  /* 0x00005410ff107816 */ /* 0x020fe200000000b6 */
[----:B------:R-:W-:Y:S05]  /*27b0*/  BRA `(.L_x_13461) ;  /* 0x0000005000007947 */ /* 0x000fea0003800000 */
.L_x_13460:
[----:B-----5:R-:W-:-:S05]  /*27c0*/  PRMT R13, RZ, 0x5410, R186 ;  /* 0x00005410ff0d7816 */ /* 0x020fca00000000ba */
[----:B------:R-:W-:-:S04]  /*27d0*/  FMUL.FTZ R13, R13, c[0x0][0x1ec] ;  /* 0x00007b000d0d7a20 */ /* 0x000fc80000410000 */
[----:B------:R-:W-:Y:S01]  /*27e0*/  FMUL.FTZ R16, R152, R13 ;  /* 0x0000000d98107220 */ /* 0x000fe20000410000 */
[----:B------:R-:W-:-:S05]  /*27f0*/  @P0 PRMT R13, RZ, 0x5410, R182 ;  /* 0x00005410ff0d0816 */ /* 0x000fca00000000b6 */
[----:B------:R-:W-:Y:S02]  /*2800*/  @P0 FADD.FTZ R16, R13, R16 ;  /* 0x000000100d100221 */ /* 0x000fe40000010000 */
.L_x_13461:
[----:B------:R-:W-:Y:S05]  /*2810*/  BSYNC B0 ;  /* 0x0000000000007941 */ /* 0x000fea0003800000 */
.L_x_13459:
[----:B------:R-:W-:Y:S01]  /*2820*/  BSSY B0, `(.L_x_13462) ;  /* 0x000000b000007945 */ /* 0x000fe20003800000 */
[----:B------:R-:W-:Y:S05]  /*2830*/  @P2 BRA `(.L_x_13463) ;  /* 0x0000004000002947 */ /* 0x000fea0003800000 */
[----:B0-----:R-:W-:Y:S01]  /*2840*/  MOV R15, RZ ;  /* 0x000000ff000f7202 */ /* 0x001fe20000000f00 */
[----:B------:R-:W-:Y:S05]  /*2850*/  @!P0 BRA `(.L_x_13464) ;  /* 0x0000007000008947 */ /* 0x000fea0003800000 */
[----:B-----5:R-:W-:Y:S01]  /*2860*/  PRMT R15, RZ, 0x7610, R182 ;  /* 0x00007610ff0f7816 */ /* 0x020fe200000000b6 */
[----:B------:R-:W-:Y:S05]  /*2870*/  BRA `(.L_x_13464) ;  /* 0x0000005000007947 */ /* 0x000fea0003800000 */
.L_x_13463:
[----:B-----5:R-:W-:-:S05]  /*2880*/  PRMT R13, RZ, 0x7610, R186 ;  /* 0x00007610ff0d7816 */ /* 0x020fca00000000ba */
[----:B0-----:R-:W-:-:S04]  /*2890*/  FMUL.FTZ R14, R13, c[0x0][0x1ec] ;  /* 0x00007b000d0e7a20 */ /* 0x001fc80000410000 */
[----:B------:R-:W-:Y:S01]  /*28a0*/  FMUL.FTZ R15, R153, R14 ;  /* 0x0000000e990f7220 */ /* 0x000fe20000410000 */
[----:B------:R-:W-:-:S05]  /*28b0*/  @P0 PRMT R14, RZ, 0x7610, R182 ;  /* 0x00007610ff0e0816 */ /* 0x000fca00000000b6 */
[----:B------:R-:W-:Y:S02]  /*28c0*/  @P0 FADD.FTZ R15, R14, R15 ;  /* 0x0000000f0e0f0221 */ /* 0x000fe40000010000 */
.L_x_13464:
[----:B------:R-:W-:Y:S05]  /*28d0*/  BSYNC B0 ;  /* 0x0000000000007941 */ /* 0x000fea0003800000 */
.L_x_13462:
[----:B------:R-:W-:Y:S01]  /*28e0*/  BSSY B0, `(.L_x_13465) ;  /* 0x000000b000007945 */ /* 0x000fe20003800000 */
[----:B------:R-:W-:Y:S05]  /*28f0*/  @P2 BRA `(.L_x_13466) ;  /* 0x0000004000002947 */ /* 0x000fea0003800000 */
[----:B------:R-:W-:Y:S01]  /*2900*/  HFMA2.MMA R14, -RZ, RZ, 0, 0 ;  /* 0x00000000ff0e7435 */ /* 0x000fe200000001ff */
[----:B------:R-:W-:Y:S05]  /*2910*/  @!P0 BRA `(.L_x_13467) ;  /* 0x0000007000008947 */ /* 0x000fea0003800000 */
[----:B-----5:R-:W-:Y:S01]  /*2920*/  PRMT R14, RZ, 0x5410, R183 ;  /* 0x00005410ff0e7816 */ /* 0x020fe200000000b7 */
[----:B------:R-:W-:Y:S05]  /*2930*/  BRA `(.L_x_13467) ;  /* 0x0000005000007947 */ /* 0x000fea0003800000 */
.L_x_13466:
[----:B-----5:R-:W-:-:S05]  /*2940*/  PRMT R13, RZ, 0x5410, R187 ;  /* 0x00005410ff0d7816 */ /* 0x020fca00000000bb */
[----:B------:R-:W-:-:S04]  /*2950*/  FMUL.FTZ R13, R13, c[0x0][0x1ec] ;  /* 0x00007b000d0d7a20 */ /* 0x000fc80000410000 */
[----:B------:R-:W-:Y:S01]  /*2960*/  FMUL.FTZ R14, R154, R13 ;  /* 0x0000000d9a0e7220 */ /* 0x000fe20000410000 */
[----:B------:R-:W-:-:S05]  /*2970*/  @P0 PRMT R13, RZ, 0x5410, R183 ;  /* 0x00005410ff0d0816 */ /* 0x000fca00000000b7 */
[----:B------:R-:W-:Y:S02]  /*2980*/  @P0 FADD.FTZ R14, R13, R14 ;  /* 0x0000000e0d0e0221 */ /* 0x000fe40000010000 */
.L_x_13467:
[----:B------:R-:W-:Y:S05]  /*2990*/  BSYNC B0 ;  /* 0x0000000000007941 */ /* 0x000fea0003800000 */
.L_x_13465:
[----:B------:R-:W-:Y:S01]  /*29a0*/  BSSY B0, `(.L_x_13468) ;  /* 0x000000b000007945 */ /* 0x000fe20003800000 */
[----:B------:R-:W-:Y:S05]  /*29b0*/  @P2 BRA `(.L_x_13469) ;  /* 0x0000004000002947 */ /* 0x000fea0003800000 */
[----:B------:R-:W-:Y:S01]  /*29c0*/  MOV R13, RZ ;  /* 0x000000ff000d7202 */ /* 0x000fe20000000f00 */
[----:B------:R-:W-:Y:S05]  /*29d0*/  @!P0 BRA `(.L_x_13470) ;  /* 0x0000007000008947 */ /* 0x000fea0003800000 */
[----:B-----5:R-:W-:Y:S01]  /*29e0*/  PRMT R13, RZ, 0x7610, R183 ;  /* 0x00007610ff0d7816 */ /* 0x020fe200000000b7 */
[----:B------:R-:W-:Y:S05]  /*29f0*/  BRA `(.L_x_13470) ;  /* 0x0000005000007947 */ /* 0x000fea0003800000 */
.L_x_13469:
[----:B-----5:R-:W-:-:S05]  /*2a00*/  PRMT R13, RZ, 0x7610, R187 ;  /* 0x00007610ff0d7816 */ /* 0x020fca00000000bb */
[----:B------:R-:W-:-:S04]  /*2a10*/  FMUL.FTZ R188, R13, c[0x0][0x1ec] ;  /* 0x00007b000dbc7a20 */ /* 0x000fc80000410000 */
[----:B------:R-:W-:Y:S01]  /*2a20*/  FMUL.FTZ R13, R155, R188 ;  /* 0x000000bc9b0d7220 */ /* 0x000fe20000410000 */
[----:B------:R-:W-:-:S05]  /*2a30*/  @P0 PRMT R188, RZ, 0x7610, R183 ;  /* 0x00007610ffbc0816 */ /* 0x000fca00000000b7 */
[----:B------:R-:W-:Y:S02]  /*2a40*/  @P0 FADD.FTZ R13, R188, R13 ;  /* 0x0000000dbc0d0221 */ /* 0x000fe40000010000 */
.L_x_13470:
[----:B------:R-:W-:Y:S05]  /*2a50*/  BSYNC B0 ;  /* 0x0000000000007941 */ /* 0x000fea0003800000 */
.L_x_13468:
[----:B------:R-:W-:Y:S01]  /*2a60*/  IMAD.WIDE.U32 R202, R203, R234, c[0x0][0x188] ;  /* 0x00006200cbca7625 */ /* 0x000fe200078e00ea */
[----:B------:R-:W-:Y:S02]  /*2a70*/  F2FP.BF16.PACK_AB R191, R13, R14 ;  /* 0x0000000e0dbf723e */ /* 0x000fe400000010ff */
[----:B------:R-:W-:Y:S02]  /*2a80*/  F2FP.BF16.PACK_AB R190, R15, R16 ;  /* 0x000000100fbe723e */ /* 0x000fe400000010ff */
[----:B------:R-:W-:Y:S02]  /*2a90*/  F2FP.BF16.PACK_AB R189, R17, R18 ;  /* 0x0000001211bd723e */ /* 0x000fe400000010ff */
[----:B------:R-:W-:Y:S02]  /*2aa0*/  F2FP.BF16.PACK_AB R188, R19, R20 ;  /* 0x0000001413bc723e */ /* 0x000fe400000010ff */
[----:B------:R-:W-:-:S03]  /*2ab0*/  @P1 IADD3 R205, R226, 0xa0, RZ ;  /* 0x000000a0e2cd1810 */ /* 0x000fc60007ffe0ff */
[----:B------:R0:W-:Y:S02]  /*2ac0*/  STG.E.128 [R202.64], R188 ;  /* 0x000000bcca007986 */ /* 0x0001e4000c101d04 */
[----:B0-----:R-:W-:Y:S01]  /*2ad0*/  @P1 IMAD.WIDE.U32 R188, R205, R234, c[0x0][0x170] ;  /* 0x00005c00cdbc1625 */ /* 0x001fe200078e00ea */
[----:B------:R-:W-:-:S04]  /*2ae0*/  IADD3 R190, R227, 0xa0, RZ ;  /* 0x000000a0e3be7810 */ /* 0x000fc80007ffe0ff */
        /* <DEDUP_REMOVED lines=9> */
.L_x_13472:
[----:B0----5:R-:W-:-:S05]  /*2b80*/  PRMT R188, RZ, 0x5410, R184 ;  /* 0x00005410ffbc7816 */ /* 0x021fca00000000b8 */
[----:B------:R-:W-:Y:S01]  /*2b90*/  FMUL.FTZ R209, R188, c[0x0][0x1ec] ;  /* 0x00007b00bcd17a20 */ /* 0x000fe20000410000 */
[----:B------:R-:W-:-:S03]  /*2ba0*/  @P0 PRMT R188, RZ, 0x5410, R180 ;  /* 0x00005410ffbc0816 */ /* 0x000fc600000000b4 */
[----:B------:R-:W-:-:S04]  /*2bb0*/  FMUL.FTZ R209, R156, R209 ;  /* 0x000000d19cd17220 */ /* 0x000fc80000410000 */
[----:B------:R-:W-:Y:S02]  /*2bc0*/  @P0 FADD.FTZ R209, R188, R209 ;  /* 0x000000d1bcd10221 */ /* 0x000fe40000010000 */
.L_x_13473:
[----:B------:R-:W-:Y:S05]  /*2bd0*/  BSYNC B0 ;  /* 0x0000000000007941 */ /* 0x000fea0003800000 */
.L_x_13471:
[----:B------:R-:W-:Y:S01]  /*2be0*/  BSSY B0, `(.L_x_13474) ;  /* 0x000000b000007945 */ /* 0x000fe20003800000 */
[----:B------:R-:W-:Y:S05]  /*2bf0*/  @P2 BRA `(.L_x_13475) ;  /* 0x0000004000002947 */ /* 0x000fea0003800000 */
[----:B------:R-:W-:Y:S01]  /*2c00*/  MOV R208, RZ ;  /* 0x000000ff00d07202 */ /* 0x000fe20000000f00 */
[----:B------:R-:W-:Y:S05]  /*2c10*/  @!P0 BRA `(.L_x_13476) ;  /* 0x0000007000008947 */ /* 0x000fea0003800000 */
[----:B-----5:R-:W-:Y:S01]  /*2c20*/  PRMT R208, RZ, 0x7610, R180 ;  /* 0x00007610ffd07816 */ /* 0x020fe200000000b4 */
[----:B------:R-:W-:Y:S05]  /*2c30*/  BRA `(.L_x_13476) ;  /* 0x0000005000007947 */ /* 0x000fea0003800000 */
.L_x_13475:
[----:B0----5:R-:W-:Y:S02]  /*2c40*/  PRMT R188, RZ, 0x7610, R184 ;  /* 0x00007610ffbc7816 */ /* 0x021fe400000000b8 */
[----:B------:R-:W-:-:S03]  /*2c50*/  @P0 PRMT R189, RZ, 0x7610, R180 ;  /* 0x00007610ffbd0816 */ /* 0x000fc600000000b4 */
[----:B------:R-:W-:-:S04]  /*2c60*/  FMUL.FTZ R188, R188, c[0x0][0x1ec] ;  /* 0x00007b00bcbc7a20 */ /* 0x000fc80000410000 */
[----:B------:R-:W-:-:S04]  /*2c70*/  FMUL.FTZ R208, R157, R188 ;  /* 0x000000bc9dd07220 */ /* 0x000fc80000410000 */
[----:B------:R-:W-:Y:S02]  /*2c80*/  @P0 FADD.FTZ R208, R189, R208 ;  /* 0x000000d0bdd00221 */ /* 0x000fe40000010000 */
.L_x_13476:
[----:B------:R-:W-:Y:S05]  /*2c90*/  BSYNC B0 ;  /* 0x0000000000007941 */ /* 0x000fea0003800000 */
.L_x_13474:
[----:B------:R-:W-:Y:S01]  /*2ca0*/  BSSY B0, `(.L_x_13477) ;  /* 0x000000b000007945 */ /* 0x000fe20003800000 */
[----:B------:R-:W-:Y:S05]  /*2cb0*/  @P2 BRA `(.L_x_13478) ;  /* 0x0000004000002947 */ /* 0x000fea0003800000 */
[----:B------:R-:W-:Y:S01]  /*2cc0*/  HFMA2.MMA R207, -RZ, RZ, 0, 0 ;  /* 0x00000000ffcf7435 */ /* 0x000fe200000001ff */
[----:B------:R-:W-:Y:S05]  /*2cd0*/  @!P0 BRA `(.L_x_13479) ;  /* 0x0000007000008947 */ /* 0x000fea0003800000 */
[----:B-----5:R-:W-:Y:S01]  /*2ce0*/  PRMT R207, RZ, 0x5410, R181 ;  /* 0x00005410ffcf7816 */ /* 0x020fe200000000b5 */
[----:B------:R-:W-:Y:S05]  /*2cf0*/  BRA `(.L_x_13479) ;  /* 0x0000005000007947 */ /* 0x000fea0003800000 */
.L_x_13478:
[----:B0----5:R-:W-:-:S05]  /*2d00*/  PRMT R188, RZ, 0x5410, R185 ;  /* 0x00005410ffbc7816 */ /* 0x021fca00000000b9 */
[----:B------:R-:W-:Y:S01]  /*2d10*/  FMUL.FTZ R207, R188, c[0x0][0x1ec] ;  /* 0x00007b00bccf7a20 */ /* 0x000fe20000410000 */
[----:B------:R-:W-:-:S03]  /*2d20*/  @P0 PRMT R188, RZ, 0x5410, R181 ;  /* 0x00005410ffbc0816 */ /* 0x000fc600000000b5 */
[----:B------:R-:W-:-:S04]  /*2d30*/  FMUL.FTZ R207, R158, R207 ;  /* 0x000000cf9ecf7220 */ /* 0x000fc80000410000 */
[----:B------:R-:W-:Y:S02]  /*2d40*/  @P0 FADD.FTZ R207, R188, R207 ;  /* 0x000000cfbccf0221 */ /* 0x000fe40000010000 */
.L_x_13479:
[----:B------:R-:W-:Y:S05]  /*2d50*/  BSYNC B0 ;  /* 0x0000000000007941 */ /* 0x000fea0003800000 */
.L_x_13477:
[----:B------:R-:W-:Y:S01]  /*2d60*/  BSSY B0, `(.L_x_13480) ;  /* 0x000000b000007945 */ /* 0x000fe20003800000 */
[----:B------:R-:W-:Y:S05]  /*2d70*/  @P2 BRA `(.L_x_13481) ;  /* 0x0000004000002947 */ /* 0x000fea0003800000 */
[----:B------:R-:W-:Y:S01]  /*2d80*/  MOV R206, RZ ;  /* 0x000000ff00ce7202 */ /* 0x000fe20000000f00 */
[----:B------:R-:W-:Y:S05]  /*2d90*/  @!P0 BRA `(.L_x_13482) ;  /* 0x0000007000008947 */ /* 0x000fea0003800000 */
[----:B-----5:R-:W-:Y:S01]  /*2da0*/  PRMT R206, RZ, 0x7610, R181 ;  /* 0x00007610ffce7816 */ /* 0x020fe200000000b5 */
[----:B------:R-:W-:Y:S05]  /*2db0*/  BRA `(.L_x_13482) ;  /* 0x0000005000007947 */ /* 0x000fea0003800000 */
.L_x_13481:
[----:B0----5:R-:W-:-:S05]  /*2dc0*/  PRMT R188, RZ, 0x7610, R185 ;  /* 0x00007610ffbc7816 */ /* 0x021fca00000000b9 */
[----:B------:R-:W-:-:S04]  /*2dd0*/  FMUL.FTZ R188, R188, c[0x0][0x1ec] ;  /* 0x00007b00bcbc7a20 */ /* 0x000fc80000410000 */
[----:B------:R-:W-:Y:S01]  /*2de0*/  FMUL.FTZ R206, R159, R188 ;  /* 0x000000bc9fce7220 */ /* 0x000fe20000410000 */
[----:B------:R-:W-:-:S05]  /*2df0*/  @P0 PRMT R188, RZ, 0x7610, R181 ;  /* 0x00007610ffbc0816 */ /* 0x000fca00000000b5 */
[----:B------:R-:W-:Y:S02]  /*2e00*/  @P0 FADD.FTZ R206, R188, R206 ;  /* 0x000000cebcce0221 */ /* 0x000fe40000010000 */
.L_x_13482:
[----:B------:R-:W-:Y:S05]  /*2e10*/  BSYNC B0 ;  /* 0x0000000000007941 */ /* 0x000fea0003800000 */
.L_x_13480:
[----:B------:R-:W-:Y:S01]  /*2e20*/  BSSY B0, `(.L_x_13483) ;  /* 0x000000b000007945 */ /* 0x000fe20003800000 */
[----:B------:R-:W-:Y:S05]  /*2e30*/  @P2 BRA `(.L_x_13484) ;  /* 0x0000004000002947 */ /* 0x000fea0003800000 */
[----:B------:R-:W-:Y:S01]  /*2e40*/  HFMA2.MMA R205, -RZ, RZ, 0, 0 ;  /* 0x00000000ffcd7435 */ /* 0x000fe200000001ff */
[----:B------:R-:W-:Y:S05]  /*2e50*/  @!P0 BRA `(.L_x_13485) ;  /* 0x0000007000008947 */ /* 0x000fea0003800000 */
[----:B-----5:R-:W-:Y:S01]  /*2e60*/  PRMT R205, RZ, 0x5410, R182 ;  /* 0x00005410ffcd7816 */ /* 0x020fe200000000b6 */
[----:B------:R-:W-:Y:S05]  /*2e70*/  BRA `(.L_x_13485) ;  /* 0x0000005000007947 */ /* 0x000fea0003800000 */
.L_x_13484:
[----:B0----5:R-:W-:-:S05]  /*2e80*/  PRMT R188, RZ, 0x5410, R186 ;  /* 0x00005410ffbc7816 */ /* 0x021fca00000000ba */
[----:B------:R-:W-:-:S04]  /*2e90*/  FMUL.FTZ R188, R188, c[0x0][0x1ec] ;  /* 0x00007b00bcbc7a20 */ /* 0x000fc80000410000 */
[----:B------:R-:W-:Y:S01]  /*2ea0*/  FMUL.FTZ R205, R160, R188 ;  /* 0x000000bca0cd7220 */ /* 0x000fe20000410000 */
[----:B------:R-:W-:-:S05]  /*2eb0*/  @P0 PRMT R188, RZ, 0x5410, R182 ;  /* 0x00005410ffbc0816 */ /* 0x000fca00000000b6 */
[----:B------:R-:W-:Y:S02]  /*2ec0*/  @P0 FADD.FTZ R205, R188, R205 ;  /* 0x000000cdbccd0221 */ /* 0x000fe40000010000 */
.L_x_13485:
[----:B------:R-:W-:Y:S05]  /*2ed0*/  BSYNC B0 ;  /* 0x0000000000007941 */ /* 0x000fea0003800000 */
.L_x_13483:
[----:B------:R-:W-:Y:S01]  /*2ee0*/  BSSY B0, `(.L_x_13486) ;  /* 0x000000b000007945 */ /* 0x000fe20003800000 */
[----:B------:R-:W-:Y:S05]  /*2ef0*/  @P2 BRA `(.L_x_13487) ;  /* 0x0000004000002947 */ /* 0x000fea0003800000 */
[----:B------:R-:W-:Y:S01]  /*2f00*/  MOV R204, RZ ;  /* 0x000000ff00cc7202 */ /* 0x000fe20000000f00 */
[----:B------:R-:W-:Y:S05]  /*2f10*/  @!P0 BRA `(.L_x_13488) ;  /* 0x0000007000008947 */ /* 0x000fea0003800000 */
[----:B-----5:R-:W-:Y:S01]  /*2f20*/  PRMT R204, RZ, 0x7610, R182 ;  /* 0x00007610ffcc7816 */ /* 0x020fe200000000b6 */
[----:B------:R-:W-:Y:S05]  /*2f30*/  BRA `(.L_x_13488) ;  /* 0x0000005000007947 */ /* 0x000fea0003800000 */
.L_x_13487:
[----:B0----5:R-:W-:-:S05]  /*2f40*/  PRMT R188, RZ, 0x7610, R186 ;  /* 0x00007610ffbc7816 */ /* 0x021fca00000000ba */
[----:B------:R-:W-:-:S04]  /*2f50*/  FMUL.FTZ R188, R188, c[0x0][0x1ec] ;  /* 0x00007b00bcbc7a20 */ /* 0x000fc80000410000 */
[----:B------:R-:W-:Y:S01]  /*2f60*/  FMUL.FTZ R204, R161, R188 ;  /* 0x000000bca1cc7220 */ /* 0x000fe20000410000 */
[----:B------:R-:W-:-:S05]  /*2f70*/  @P0 PRMT R188, RZ, 0x7610, R182 ;  /* 0x00007610ffbc0816 */ /* 0x000fca00000000b6 */
[----:B------:R-:W-:Y:S02]  /*2f80*/  @P0 FADD.FTZ R204, R188, R204 ;  /* 0x000000ccbccc0221 */ /* 0x000fe40000010000 */
.L_x_13488:
[----:B------:R-:W-:Y:S05]  /*2f90*/  BSYNC B0 ;  /* 0x0000000000007941 */ /* 0x000fea0003800000 */
.L_x_13486:
[----:B------:R-:W-:Y:S01]  /*2fa0*/  BSSY B0, `(.L_x_13489) ;  /* 0x000000b000007945 */ /* 0x000fe20003800000 */
[----:B------:R-:W-:Y:S05]  /*2fb0*/  @P2 BRA `(.L_x_13490) ;  /* 0x0000004000002947 */ /* 0x000fea0003800000 */
[----:B------:R-:W-:Y:S01]  /*2fc0*/  HFMA2.MMA R203, -RZ, RZ, 0, 0 ;  /* 0x00000000ffcb7435 */ /* 0x000fe200000001ff */
[----:B------:R-:W-:Y:S05]  /*2fd0*/  @!P0 BRA `(.L_x_13491) ;  /* 0x0000007000008947 */ /* 0x000fea0003800000 */
[----:B-----5:R-:W-:Y:S01]  /*2fe0*/  PRMT R203, RZ, 0x5410, R183 ;  /* 0x00005410ffcb7816 */ /* 0x020fe200000000b7 */
[----:B------:R-:W-:Y:S05]  /*2ff0*/  BRA `(.L_x_13491) ;  /* 0x0000005000007947 */ /* 0x000fea0003800000 */
.L_x_13490:
[----:B0----5:R-:W-:-:S05]  /*3000*/  PRMT R188, RZ, 0x5410, R187 ;  /* 0x00005410ffbc7816 */ /* 0x021fca00000000bb */
[----:B------:R-:W-:-:S04]  /*3010*/  FMUL.FTZ R188, R188, c[0x0][0x1ec] ;  /* 0x00007b00bcbc7a20 */ /* 0x000fc80000410000 */
[----:B------:R-:W-:Y:S01]  /*3020*/  FMUL.FTZ R203, R162, R188 ;  /* 0x000000bca2cb7220 */ /* 0x000fe20000410000 */
[----:B------:R-:W-:-:S05]  /*3030*/  @P0 PRMT R188, RZ, 0x5410, R183 ;  /* 0x00005410ffbc0816 */ /* 0x000fca00000000b7 */
[----:B------:R-:W-:Y:S02]  /*3040*/  @P0 FADD.FTZ R203, R188, R203 ;  /* 0x000000cbbccb0221 */ /* 0x000fe40000010000 */
.L_x_13491:
[----:B------:R-:W-:Y:S05]  /*3050*/  BSYNC B0 ;  /* 0x0000000000007941 */ /* 0x000fea0003800000 */
.L_x_13489:
[----:B------:R-:W-:Y:S01]  /*3060*/  BSSY B0, `(.L_x_13492) ;  /* 0x000000b000007945 */ /* 0x000fe20003800000 */
[----:B------:R-:W-:Y:S05]  /*3070*/  @P2 BRA `(.L_x_13493) ;  /* 0x0000004000002947 */ /* 0x000fea0003800000 */
[----:B------:R-:W-:Y:S01]  /*3080*/  MOV R202, RZ ;  /* 0x000000ff00ca7202 */ /* 0x000fe20000000f00 */
[----:B------:R-:W-:Y:S05]  /*3090*/  @!P0 BRA `(.L_x_13494) ;  /* 0x0000007000008947 */ /* 0x000fea0003800000 */
[----:B-----5:R-:W-:Y:S01]  /*30a0*/  PRMT R202, RZ, 0x7610, R183 ;  /* 0x00007610ffca7816 */ /* 0x020fe200000000b7 */
[----:B------:R-:W-:Y:S05]  /*30b0*/  BRA `(.L_x_13494) ;  /* 0x0000005000007947 */ /* 0x000fea0003800000 */
.L_x_13493:
[----:B0----5:R-:W-:-:S05]  /*30c0*/  PRMT R188, RZ, 0x7610, R187 ;  /* 0x00007610ffbc7816 */ /* 0x021fca00000000bb */
[----:B------:R-:W-:-:S04]  /*30d0*/  FMUL.FTZ R188, R188, c[0x0][0x1ec] ;  /* 0x00007b00bcbc7a20 */ /* 0x000fc80000410000 */
[----:B------:R-:W-:Y:S01]  /*30e0*/  FMUL.FTZ R202, R163, R188 ;  /* 0x000000bca3ca7220 */ /* 0x000fe20000410000 */
[----:B------:R-:W-:-:S05]  /*30f0*/  @P0 PRMT R188, RZ, 0x7610, R183 ;  /* 0x00007610ffbc0816 */ /* 0x000fca00000000b7 */
[----:B------:R-:W-:Y:S02]  /*3100*/  @P0 FADD.FTZ R202, R188, R202 ;  /* 0x000000cabcca0221 */ /* 0x000fe40000010000 */
.L_x_13494:
[----:B------:R-:W-:Y:S05]  /*3110*/  BSYNC B0 ;  /* 0x0000000000007941 */ /* 0x000fea0003800000 */
.L_x_13492:
[----:B------:R-:W-:Y:S01]  /*3120*/  IMAD.WIDE.U32 R218, R190, R234, c[0x0][0x188] ;  /* 0x00006200beda7625 */ /* 0x000fe200078e00ea */
[----:B------:R-:W-:Y:S02]  /*3130*/  F2FP.BF16.PACK_AB R191, R202, R203 ;  /* 0x000000cbcabf723e */ /* 0x000fe400000010ff */
[----:B------:R-:W-:Y:S02]  /*3140*/  F2FP.BF16.PACK_AB R190, R204, R205 ;  /* 0x000000cdccbe723e */ /* 0x000fe400000010ff */
[----:B0-----:R-:W-:Y:S02]  /*3150*/  F2FP.BF16.PACK_AB R189, R206, R207 ;  /* 0x000000cfcebd723e */ /* 0x001fe400000010ff */
[----:B------:R-:W-:-:S05]  /*3160*/  F2FP.BF16.PACK_AB R188, R208, R209 ;  /* 0x000000d1d0bc723e */ /* 0x000fca00000010ff */
[----:B------:R0:W-:Y:S02]  /*3170*/  STG.E.128 [R218.64], R188 ;  /* 0x000000bcda007986 */ /* 0x0001e4000c101d04 */
[----:B0-----:R-:W-:Y:S02]  /*3180*/  @P1 IADD3 R188, R226, 0xc0, RZ ;  /* 0x000000c0e2bc1810 */ /* 0x001fe40007ffe0ff */
[----:B------:R-:W-:-:S03]  /*3190*/  IADD3 R190, R227, 0xc0, RZ ;  /* 0x000000c0e3be7810 */ /* 0x000fc60007ffe0ff */
[----:B------:R-:W-:-:S05]  /*31a0*/  @P1 IMAD.WIDE.U32 R188, R188, R234, c[0x0][0x170] ;  /* 0x00005c00bcbc1625 */ /* 0x000fca00078e00ea */
        /* <DEDUP_REMOVED lines=9> */
.L_x_13496:
[----:B0----5:R-:W-:-:S05]  /*3240*/  PRMT R188, RZ, 0x5410, R184 ;  /* 0x00005410ffbc7816 */ /* 0x021fca00000000b8 */
[----:B------:R-:W-:-:S04]  /*3250*/  FMUL.FTZ R188, R188, c[0x0][0x1ec] ;  /* 0x00007b00bcbc7a20 */ /* 0x000fc80000410000 */
[----:B------:R-:W-:Y:S01]  /*3260*/  FMUL.FTZ R225, R164, R188 ;  /* 0x000000bca4e17220 */ /* 0x000fe20000410000 */
[----:B------:R-:W-:-:S05]  /*3270*/  @P0 PRMT R188, RZ, 0x5410, R180 ;  /* 0x00005410ffbc0816 */ /* 0x000fca00000000b4 */
[----:B------:R-:W-:Y:S02]  /*3280*/  @P0 FADD.FTZ R225, R188, R225 ;  /* 0x000000e1bce10221 */ /* 0x000fe40000010000 */
.L_x_13497:
[----:B------:R-:W-:Y:S05]  /*3290*/  BSYNC B0 ;  /* 0x0000000000007941 */ /* 0x000fea0003800000 */
.L_x_13495:
[----:B------:R-:W-:Y:S01]  /*32a0*/  BSSY B0, `(.L_x_13498) ;  /* 0x000000b000007945 */ /* 0x000fe20003800000 */
[----:B------:R-:W-:Y:S05]  /*32b0*/  @P2 BRA `(.L_x_13499) ;  /* 0x0000004000002947 */ /* 0x000fea0003800000 */
[----:B------:R-:W-:Y:S01]  /*32c0*/  MOV R224, RZ ;  /* 0x000000ff00e07202 */ /* 0x000fe20000000f00 */
[----:B------:R-:W-:Y:S05]  /*32d0*/  @!P0 BRA `(.L_x_13500) ;  /* 0x0000007000008947 */ /* 0x000fea0003800000 */
[----:B-----5:R-:W-:Y:S01]  /*32e0*/  PRMT R224, RZ, 0x7610, R180 ;  /* 0x00007610ffe07816 */ /* 0x020fe200000000b4 */
[----:B------:R-:W-:Y:S05]  /*32f0*/  BRA `(.L_x_13500) ;  /* 0x0000005000007947 */ /* 0x000fea0003800000 */
.L_x_13499:
[----:B0----5:R-:W-:-:S05]  /*3300*/  PRMT R188, RZ, 0x7610, R184 ;  /* 0x00007610ffbc7816 */ /* 0x021fca00000000b8 */
[----:B------:R-:W-:-:S04]  /*3310*/  FMUL.FTZ R188, R188, c[0x0][0x1ec] ;  /* 0x00007b00bcbc7a20 */ /* 0x000fc80000410000 */
[----:B------:R-:W-:Y:S01]  /*3320*/  FMUL.FTZ R224, R165, R188 ;  /* 0x000000bca5e07220 */ /* 0x000fe20000410000 */
[----:B------:R-:W-:-:S05]  /*3330*/  @P0 PRMT R188, RZ, 0x7610, R180 ;  /* 0x00007610ffbc0816 */ /* 0x000fca00000000b4 */
[----:B------:R-:W-:Y:S02]  /*3340*/  @P0 FADD.FTZ R224, R188, R224 ;  /* 0x000000e0bce00221 */ /* 0x000fe40000010000 */
.L_x_13500:
[----:B------:R-:W-:Y:S05]  /*3350*/  BSYNC B0 ;  /* 0x0000000000007941 */ /* 0x000fea0003800000 */
.L_x_13498:
[----:B------:R-:W-:Y:S01]  /*3360*/  BSSY B0, `(.L_x_13501) ;  /* 0x000000b000007945 */ /* 0x000fe20003800000 */
[----:B------:R-:W-:Y:S05]  /*3370*/  @P2 BRA `(.L_x_13502) ;  /* 0x0000004000002947 */ /* 0x000fea0003800000 */
[----:B------:R-:W-:Y:S01]  /*3380*/  HFMA2.MMA R223, -RZ, RZ, 0, 0 ;  /* 0x00000000ffdf7435 */ /* 0x000fe200000001ff */
[----:B------:R-:W-:Y:S05]  /*3390*/  @!P0 BRA `(.L_x_13503) ;  /* 0x0000007000008947 */ /* 0x000fea0003800000 */
[----:B-----5:R-:W-:Y:S01]  /*33a0*/  PRMT R223, RZ, 0x5410, R181 ;  /* 0x00005410ffdf7816 */ /* 0x020fe200000000b5 */
[----:B------:R-:W-:Y:S05]  /*33b0*/  BRA `(.L_x_13503) ;  /* 0x0000005000007947 */ /* 0x000fea0003800000 */
.L_x_13502:
[----:B0----5:R-:W-:-:S05]  /*33c0*/  PRMT R188, RZ, 0x5410, R185 ;  /* 0x00005410ffbc7816 */ /* 0x021fca00000000b9 */
[----:B------:R-:W-:-:S04]  /*33d0*/  FMUL.FTZ R188, R188, c[0x0][0x1ec] ;  /* 0x00007b00bcbc7a20 */ /* 0x000fc80000410000 */
[----:B------:R-:W-:Y:S01]  /*33e0*/  FMUL.FTZ R223, R166, R188 ;  /* 0x000000bca6df7220 */ /* 0x000fe20000410000 */
[----:B------:R-:W-:-:S05]  /*33f0*/  @P0 PRMT R188, RZ, 0x5410, R181 ;  /* 0x00005410ffbc0816 */ /* 0x000fca00000000b5 */
[----:B------:R-:W-:Y:S02]  /*3400*/  @P0 FADD.FTZ R223, R188, R223 ;  /* 0x000000dfbcdf0221 */ /* 0x000fe40000010000 */
.L_x_13503:
[----:B------:R-:W-:Y:S05]  /*3410*/  BSYNC B0 ;  /* 0x0000000000007941 */ /* 0x000fea0003800000 */
.L_x_13501:
[----:B------:R-:W-:Y:S01]  /*3420*/  BSSY B0, `(.L_x_13504) ;  /* 0x000000b000007945 */ /* 0x000fe20003800000 */
[----:B------:R-:W-:Y:S05]  /*3430*/  @P2 BRA `(.L_x_13505) ;  /* 0x0000004000002947 */ /* 0x000fea0003800000 */
[----:B------:R-:W-:Y:S01]  /*3440*/  MOV R222, RZ ;  /* 0x000000ff00de7202 */ /* 0x000fe20000000f00 */
[----:B------:R-:W-:Y:S05]  /*3450*/  @!P0 BRA `(.L_x_13506) ;  /* 0x0000007000008947 */ /* 0x000fea0003800000 */
[----:B-----5:R-:W-:Y:S01]  /*3460*/  PRMT R222, RZ, 0x7610, R181 ;  /* 0x00007610ffde7816 */ /* 0x020fe200000000b5 */
[----:B------:R-:W-:Y:S05]  /*3470*/  BRA `(.L_x_13506) ;  /* 0x0000005000007947 */ /* 0x000fea0003800000 */
.L_x_13505:
[----:B0----5:R-:W-:-:S05]  /*3480*/  PRMT R188, RZ, 0x7610, R185 ;  /* 0x00007610ffbc7816 */ /* 0x021fca00000000b9 */
[----:B------:R-:W-:-:S04]  /*3490*/  FMUL.FTZ R188, R188, c[0x0][0x1ec] ;  /* 0x00007b00bcbc7a20 */ /* 0x000fc80000410000 */
[----:B------:R-:W-:Y:S01]  /*34a0*/  FMUL.FTZ R222, R167, R188 ;  /* 0x000000bca7de7220 */ /* 0x000fe20000410000 */
[----:B------:R-:W-:-:S05]  /*34b0*/  @P0 PRMT R188, RZ, 0x7610, R181 ;  /* 0x00007610ffbc0816 */ /* 0x000fca00000000b5 */
[----:B------:R-:W-:Y:S02]  /*34c0*/  @P0 FADD.FTZ R222, R188, R222 ;  /* 0x000000debcde0221 */ /* 0x000fe40000010000 */
.L_x_13506:
[----:B------:R-:W-:Y:S05]  /*34d0*/  BSYNC B0 ;  /* 0x0000000000007941 */ /* 0x000fea0003800000 */
.L_x_13504:
[----:B------:R-:W-:Y:S01]  /*34e0*/  BSSY B0, `(.L_x_13507) ;  /* 0x000000b000007945 */ /* 0x000fe20003800000 */
[----:B------:R-:W-:Y:S05]  /*34f0*/  @P2 BRA `(.L_x_13508) ;  /* 0x0000004000002947 */ /* 0x000fea0003800000 */
[----:B------:R-:W-:Y:S01]  /*3500*/  HFMA2.MMA R221, -RZ, RZ, 0, 0 ;  /* 0x00000000ffdd7435 */ /* 0x000fe200000001ff */
[----:B------:R-:W-:Y:S05]  /*3510*/  @!P0 BRA `(.L_x_13509) ;  /* 0x0000007000008947 */ /* 0x000fea0003800000 */
[----:B-----5:R-:W-:Y:S01]  /*3520*/  PRMT R221, RZ, 0x5410, R182 ;  /* 0x00005410ffdd7816 */ /* 0x020fe200000000b6 */
[----:B------:R-:W-:Y:S05]  /*3530*/  BRA `(.L_x_13509) ;  /* 0x0000005000007947 */ /* 0x000fea0003800000 */
.L_x_13508:
[----:B0----5:R-:W-:-:S05]  /*3540*/  PRMT R188, RZ, 0x5410, R186 ;  /* 0x00005410ffbc7816 */ /* 0x021fca00000000ba */
[----:B------:R-:W-:-:S04]  /*3550*/  FMUL.FTZ R188, R188, c[0x0][0x1ec] ;  /* 0x00007b00bcbc7a20 */ /* 0x000fc80000410000 */
[----:B------:R-:W-:Y:S01]  /*3560*/  FMUL.FTZ R221, R168, R188 ;  /* 0x000000bca8dd7220 */ /* 0x000fe20000410000 */
[----:B------:R-:W-:-:S05]  /*3570*/  @P0 PRMT R188, RZ, 0x5410, R182 ;  /* 0x00005410ffbc0816 */ /* 0x000fca00000000b6 */
[----:B------:R-:W-:Y:S02]  /*3580*/  @P0 FADD.FTZ R221, R188, R221 ;  /* 0x000000ddbcdd0221 */ /* 0x000fe40000010000 */
.L_x_13509:
[----:B------:R-:W-:Y:S05]  /*3590*/  BSYNC B0 ;  /* 0x0000000000007941 */ /* 0x000fea0003800000 */
.L_x_13507:
[----:B------:R-:W-:Y:S01]  /*35a0*/  BSSY B0, `(.L_x_13510) ;  /* 0x000000b000007945 */ /* 0x000fe20003800000 */
[----:B------:R-:W-:Y:S05]  /*35b0*/  @P2 BRA `(.L_x_13511) ;  /* 0x0000004000002947 */ /* 0x000fea0003800000 */
[----:B------:R-:W-:Y:S01]  /*35c0*/  MOV R220, RZ ;  /* 0x000000ff00dc7202 */ /* 0x000fe20000000f00 */
[----:B------:R-:W-:Y:S05]  /*35d0*/  @!P0 BRA `(.L_x_13512) ;  /* 0x0000007000008947 */ /* 0x000fea0003800000 */
[----:B-----5:R-:W-:Y:S01]  /*35e0*/  PRMT R220, RZ, 0x7610, R182 ;  /* 0x00007610ffdc7816 */ /* 0x020fe200000000b6 */
[----:B------:R-:W-:Y:S05]  /*35f0*/  BRA `(.L_x_13512) ;  /* 0x0000005000007947 */ /* 0x000fea0003800000 */
.L_x_13511:
[----:B0----5:R-:W-:-:S05]  /*3600*/  PRMT R188, RZ, 0x7610, R186 ;  /* 0x00007610ffbc7816 */ /* 0x021fca00000000ba */
[----:B------:R-:W-:-:S04]  /*3610*/  FMUL.FTZ R188, R188, c[0x0][0x1ec] ;  /* 0x00007b00bcbc7a20 */ /* 0x000fc80000410000 */
[----:B------:R-:W-:Y:S01]  /*3620*/  FMUL.FTZ R220, R169, R188 ;  /* 0x000000bca9dc7220 */ /* 0x000fe20000410000 */
[----:B------:R-:W-:-:S05]  /*3630*/  @P0 PRMT R188, RZ, 0x7610, R182 ;  /* 0x00007610ffbc0816 */ /* 0x000fca00000000b6 */
[----:B------:R-:W-:Y:S02]  /*3640*/  @P0 FADD.FTZ R220, R188, R220 ;  /* 0x000000dcbcdc0221 */ /* 0x000fe40000010000 */
.L_x_13512:
[----:B------:R-:W-:Y:S05]  /*3650*/  BSYNC B0 ;  /* 0x0000000000007941 */ /* 0x000fea0003800000 */
.L_x_13510:
[----:B------:R-:W-:Y:S01]  /*3660*/  BSSY B0, `(.L_x_13513) ;  /* 0x000000b000007945 */ /* 0x000fe20003800000 */
[----:B------:R-:W-:Y:S05]  /*3670*/  @P2 BRA `(.L_x_13514) ;  /* 0x0000004000002947 */ /* 0x000fea0003800000 */
[----:B------:R-:W-:Y:S01]  /*3680*/  HFMA2.MMA R219, -RZ, RZ, 0, 0 ;  /* 0x00000000ffdb7435 */ /* 0x000fe200000001ff */
[----:B------:R-:W-:Y:S05]  /*3690*/  @!P0 BRA `(.L_x_13515) ;  /* 0x0000007000008947 */ /* 0x000fea0003800000 */
[----:B-----5:R-:W-:Y:S01]  /*36a0*/  PRMT R219, RZ, 0x5410, R183 ;  /* 0x00005410ffdb7816 */ /* 0x020fe200000000b7 */
[----:B------:R-:W-:Y:S05]  /*36b0*/  BRA `(.L_x_13515) ;  /* 0x0000005000007947 */ /* 0x000fea0003800000 */
.L_x_13514:
[----:B0----5:R-:W-:-:S05]  /*36c0*/  PRMT R188, RZ, 0x5410, R187 ;  /* 0x00005410ffbc7816 */ /* 0x021fca00000000bb */
[----:B------:R-:W-:-:S04]  /*36d0*/  FMUL.FTZ R188, R188, c[0x0][0x1ec] ;  /* 0x00007b00bcbc7a20 */ /* 0x000fc80000410000 */
[----:B------:R-:W-:Y:S01]  /*36e0*/  FMUL.FTZ R219, R170, R188 ;  /* 0x000000bcaadb7220 */ /* 0x000fe20000410000 */
[----:B------:R-:W-:-:S05]  /*36f0*/  @P0 PRMT R188, RZ, 0x5410, R183 ;  /* 0x00005410ffbc0816 */ /* 0x000fca00000000b7 */
[----:B------:R-:W-:Y:S02]  /*3700*/  @P0 FADD.FTZ R219, R188, R219 ;  /* 0x000000dbbcdb0221 */ /* 0x000fe40000010000 */
.L_x_13515:
[----:B------:R-:W-:Y:S05]  /*3710*/  BSYNC B0 ;  /* 0x0000000000007941 */ /* 0x000fea0003800000 */
.L_x_13513:
[----:B------:R-:W-:Y:S01]  /*3720*/  BSSY B0, `(.L_x_13516) ;  /* 0x000000b000007945 */ /* 0x000fe20003800000 */
[----:B------:R-:W-:Y:S05]  /*3730*/  @P2 BRA `(.L_x_13517) ;  /* 0x0000004000002947 */ /* 0x000fea0003800000 */
[----:B------:R-:W-:Y:S01]  /*3740*/  MOV R218, RZ ;  /* 0x000000ff00da7202 */ /* 0x000fe20000000f00 */
[----:B------:R-:W-:Y:S05]  /*3750*/  @!P0 BRA `(.L_x_13518) ;  /* 0x0000007000008947 */ /* 0x000fea0003800000 */
[----:B-----5:R-:W-:Y:S01]  /*3760*/  PRMT R218, RZ, 0x7610, R183 ;  /* 0x00007610ffda7816 */ /* 0x020fe200000000b7 */
[----:B------:R-:W-:Y:S05]  /*3770*/  BRA `(.L_x_13518) ;  /* 0x0000005000007947 */ /* 0x000fea0003800000 */
.L_x_13517:
[----:B0----5:R-:W-:-:S05]  /*3780*/  PRMT R188, RZ, 0x7610, R187 ;  /* 0x00007610ffbc7816 */ /* 0x021fca00000000bb */
[----:B------:R-:W-:-:S04]  /*3790*/  FMUL.FTZ R188, R188, c[0x0][0x1ec] ;  /* 0x00007b00bcbc7a20 */ /* 0x000fc80000410000 */
[----:B------:R-:W-:Y:S01]  /*37a0*/  FMUL.FTZ R218, R171, R188 ;  /* 0x000000bcabda7220 */ /* 0x000fe20000410000 */
[----:B------:R-:W-:-:S05]  /*37b0*/  @P0 PRMT R188, RZ, 0x7610, R183 ;  /* 0x00007610ffbc0816 */ /* 0x000fca00000000b7 */
[----:B------:R-:W-:Y:S02]  /*37c0*/  @P0 FADD.FTZ R218, R188, R218 ;  /* 0x000000dabcda0221 */ /* 0x000fe40000010000 */
.L_x_13518:
[----:B------:R-:W-:Y:S05]  /*37d0*/  BSYNC B0 ;  /* 0x0000000000007941 */ /* 0x000fea0003800000 */
.L_x_13516:
        /* <DEDUP_REMOVED lines=18> */
.L_x_13520:
[----:B0----5:R-:W-:-:S05]  /*3900*/  PRMT R188, RZ, 0x5410, R184 ;  /* 0x00005410ffbc7816 */ /* 0x021fca00000000b8 */
[----:B------:R-:W-:-:S04]  /*3910*/  FMUL.FTZ R188, R188, c[0x0][0x1ec] ;  /* 0x00007b00bcbc7a20 */ /* 0x000fc80000410000 */
[----:B------:R-:W-:Y:S01]  /*3920*/  FMUL.FTZ R226, R172, R188 ;  /* 0x000000bcace27220 */ /* 0x000fe20000410000 */
[----:B------:R-:W-:-:S05]  /*3930*/  @P0 PRMT R188, RZ, 0x5410, R180 ;  /* 0x00005410ffbc0816 */ /* 0x000fca00000000b4 */
[----:B------:R-:W-:Y:S02]  /*3940*/  @P0 FADD.FTZ R226, R188, R226 ;  /* 0x000000e2bce20221 */ /* 0x000fe40000010000 */
.L_x_13521:
[----:B------:R-:W-:Y:S05]  /*3950*/  BSYNC B0 ;  /* 0x0000000000007941 */ /* 0x000fea0003800000 */
.L_x_13519:
[----:B------:R-:W-:Y:S01]  /*3960*/  BSSY B0, `(.L_x_13522) ;  /* 0x000000b000007945 */ /* 0x000fe20003800000 */
[----:B------:R-:W-:Y:S05]  /*3970*/  @P2 BRA `(.L_x_13523) ;  /* 0x0000004000002947 */ /* 0x000fea0003800000 */
[----:B------:R-:W-:Y:S01]  /*3980*/  MOV R227, RZ ;  /* 0x000000ff00e37202 */ /* 0x000fe20000000f00 */
[----:B------:R-:W-:Y:S05]  /*3990*/  @!P0 BRA `(.L_x_13524) ;  /* 0x0000007000008947 */ /* 0x000fea0003800000 */
[----:B-----5:R-:W-:Y:S01]  /*39a0*/  PRMT R227, RZ, 0x7610, R180 ;  /* 0x00007610ffe37816 */ /* 0x020fe200000000b4 */
[----:B------:R-:W-:Y:S05]  /*39b0*/  BRA `(.L_x_13524) ;  /* 0x0000005000007947 */ /* 0x000fea0003800000 */
.L_x_13523:
[----:B0----5:R-:W-:-:S05]  /*39c0*/  PRMT R188, RZ, 0x7610, R184 ;  /* 0x00007610ffbc7816 */ /* 0x021fca00000000b8 */
[----:B------:R-:W-:-:S04]  /*39d0*/  FMUL.FTZ R188, R188, c[0x0][0x1ec] ;  /* 0x00007b00bcbc7a20 */ /* 0x000fc80000410000 */
[----:B------:R-:W-:Y:S01]  /*39e0*/  FMUL.FTZ R227, R173, R188 ;  /* 0x000000bcade37220 */ /* 0x000fe20000410000 */
[----:B------:R-:W-:-:S05]  /*39f0*/  @P0 PRMT R188, RZ, 0x7610, R180 ;  /* 0x00007610ffbc0816 */ /* 0x000fca00000000b4 */
[----:B------:R-:W-:Y:S02]  /*3a00*/  @P0 FADD.FTZ R227, R188, R227 ;  /* 0x000000e3bce30221 */ /* 0x000fe40000010000 */
.L_x_13524:
[----:B------:R-:W-:Y:S05]  /*3a10*/  BSYNC B0 ;  /* 0x0000000000007941 */ /* 0x000fea0003800000 */
.L_x_13522:
[----:B------:R-:W-:Y:S01]  /*3a20*/  BSSY B0, `(.L_x_13525) ;  /* 0x000000b000007945 */ /* 0x000fe20003800000 */
[----:B------:R-:W-:Y:S05]  /*3a30*/  @P2 BRA `(.L_x_13526) ;  /* 0x0000004000002947 */ /* 0x000fea0003800000 */
[----:B------:R-:W-:Y:S01]  /*3a40*/  HFMA2.MMA R228, -RZ, RZ, 0, 0 ;  /* 0x00000000ffe47435 */ /* 0x000fe200000001ff */
[----:B------:R-:W-:Y:S05]  /*3a50*/  @!P0 BRA `(.L_x_13527) ;  /* 0x0000007000008947 */ /* 0x000fea0003800000 */
[----:B-----5:R-:W-:Y:S01]  /*3a60*/  PRMT R228, RZ, 0x5410, R181 ;  /* 0x00005410ffe47816 */ /* 0x020fe200000000b5 */
[----:B------:R-:W-:Y:S05]  /*3a70*/  BRA `(.L_x_13527) ;  /* 0x0000005000007947 */ /* 0x000fea0003800000 */
.L_x_13526:
[----:B0----5:R-:W-:-:S05]  /*3a80*/  PRMT R188, RZ, 0x5410, R185 ;  /* 0x00005410ffbc7816 */ /* 0x021fca00000000b9 */
[----:B------:R-:W-:-:S04]  /*3a90*/  FMUL.FTZ R188, R188, c[0x0][0x1ec] ;  /* 0x00007b00bcbc7a20 */ /* 0x000fc80000410000 */
[----:B------:R-:W-:Y:S01]  /*3aa0*/  FMUL.FTZ R228, R174, R188 ;  /* 0x000000bcaee47220 */ /* 0x000fe20000410000 */
[----:B------:R-:W-:-:S05]  /*3ab0*/  @P0 PRMT R188, RZ, 0x5410, R181 ;  /* 0x00005410ffbc0816 */ /* 0x000fca00000000b5 */
[----:B------:R-:W-:Y:S02]  /*3ac0*/  @P0 FADD.FTZ R228, R188, R228 ;  /* 0x000000e4bce40221 */ /* 0x000fe40000010000 */
.L_x_13527:
[----:B------:R-:W-:Y:S05]  /*3ad0*/  BSYNC B0 ;  /* 0x0000000000007941 */ /* 0x000fea0003800000 */
.L_x_13525:
[----:B------:R-:W-:Y:S01]  /*3ae0*/  BSSY B0, `(.L_x_13528) ;  /* 0x000000b000007945 */ /* 0x000fe20003800000 */
[----:B------:R-:W-:Y:S05]  /*3af0*/  @P2 BRA `(.L_x_13529) ;  /* 0x0000004000002947 */ /* 0x000fea0003800000 */
[----:B------:R-:W-:Y:S01]  /*3b00*/  MOV R229, RZ ;  /* 0x000000ff00e57202 */ /* 0x000fe20000000f00 */
[----:B------:R-:W-:Y:S05]  /*3b10*/  @!P0 BRA `(.L_x_13530) ;  /* 0x0000007000008947 */ /* 0x000fea0003800000 */
[----:B-----5:R-:W-:Y:S01]  /*3b20*/  PRMT R229, RZ, 0x7610, R181 ;  /* 0x00007610ffe57816 */ /* 0x020fe200000000b5 */
[----:B------:R-:W-:Y:S05]  /*3b30*/  BRA `(.L_x_13530) ;  /* 0x0000005000007947 */ /* 0x000fea0003800000 */
.L_x_13529:
[----:B0----5:R-:W-:-:S05]  /*3b40*/  PRMT R188, RZ, 0x7610, R185 ;  /* 0x00007610ffbc7816 */ /* 0x021fca00000000b9 */
[----:B------:R-:W-:-:S04]  /*3b50*/  FMUL.FTZ R188, R188, c[0x0][0x1ec] ;  /* 0x00007b00bcbc7a20 */ /* 0x000fc80000410000 */
[----:B------:R-:W-:Y:S01]  /*3b60*/  FMUL.FTZ R229, R175, R188 ;  /* 0x000000bcafe57220 */ /* 0x000fe20000410000 */
[----:B------:R-:W-:-:S05]  /*3b70*/  @P0 PRMT R188, RZ, 0x7610, R181 ;  /* 0x00007610ffbc0816 */ /* 0x000fca00000000b5 */
[----:B------:R-:W-:Y:S02]  /*3b80*/  @P0 FADD.FTZ R229, R188, R229 ;  /* 0x000000e5bce50221 */ /* 0x000fe40000010000 */
.L_x_13530:
[----:B------:R-:W-:Y:S05]  /*3b90*/  BSYNC B0 ;  /* 0x0000000000007941 */ /* 0x000fea0003800000 */
.L_x_13528:
[----:B------:R-:W-:Y:S01]  /*3ba0*/  BSSY B0, `(.L_x_13531) ;  /* 0x000000b000007945 */ /* 0x000fe20003800000 */
[----:B------:R-:W-:Y:S05]  /*3bb0*/  @P2 BRA `(.L_x_13532) ;  /* 0x0000004000002947 */ /* 0x000fea0003800000 */
[----:B------:R-:W-:Y:S01]  /*3bc0*/  HFMA2.MMA R230, -RZ, RZ, 0, 0 ;  /* 0x00000000ffe67435 */ /* 0x000fe200000001ff */
[----:B------:R-:W-:Y:S05]  /*3bd0*/  @!P0 BRA `(.L_x_13533) ;  /* 0x0000007000008947 */ /* 0x000fea0003800000 */
[----:B-----5:R-:W-:Y:S01]  /*3be0*/  PRMT R230, RZ, 0x5410, R182 ;  /* 0x00005410ffe67816 */ /* 0x020fe200000000b6 */
[----:B------:R-:W-:Y:S05]  /*3bf0*/  BRA `(.L_x_13533) ;  /* 0x0000005000007947 */ /* 0x000fea0003800000 */
.L_x_13532:
[----:B0----5:R-:W-:-:S05]  /*3c00*/  PRMT R188, RZ, 0x5410, R186 ;  /* 0x00005410ffbc7816 */ /* 0x021fca00000000ba */
[----:B------:R-:W-:-:S04]  /*3c10*/  FMUL.FTZ R188, R188, c[0x0][0x1ec] ;  /* 0x00007b00bcbc7a20 */ /* 0x000fc80000410000 */
[----:B------:R-:W-:Y:S01]  /*3c20*/  FMUL.FTZ R230, R176, R188 ;  /* 0x000000bcb0e67220 */ /* 0x000fe20000410000 */
[----:B------:R-:W-:-:S05]  /*3c30*/  @P0 PRMT R188, RZ, 0x5410, R182 ;  /* 0x00005410ffbc0816 */ /* 0x000fca00000000b6 */
[----:B------:R-:W-:Y:S02]  /*3c40*/  @P0 FADD.FTZ R230, R188, R230 ;  /* 0x000000e6bce60221 */ /* 0x000fe40000010000 */
.L_x_13533:
[----:B------:R-:W-:Y:S05]  /*3c50*/  BSYNC B0 ;  /* 0x0000000000007941 */ /* 0x000fea0003800000 */
.L_x_13531:
[----:B------:R-:W-:Y:S01]  /*3c60*/  BSSY B0, `(.L_x_13534) ;  /* 0x000000b000007945 */ /* 0x000fe20003800000 */
[----:B------:R-:W-:Y:S05]  /*3c70*/  @P2 BRA `(.L_x_13535) ;  /* 0x0000004000002947 */ /* 0x000fea0003800000 */
[----:B------:R-:W-:Y:S01]  /*3c80*/  MOV R231, RZ ;  /* 0x000000ff00e77202 */ /* 0x000fe20000000f00 */
[----:B------:R-:W-:Y:S05]  /*3c90*/  @!P0 BRA `(.L_x_13536) ;  /* 0x0000007000008947 */ /* 0x000fea0003800000 */
[----:B-----5:R-:W-:Y:S01]  /*3ca0*/  PRMT R231, RZ, 0x7610, R182 ;  /* 0x00007610ffe77816 */ /* 0x020fe200000000b6 */
[----:B------:R-:W-:Y:S05]  /*3cb0*/  BRA `(.L_x_13536) ;  /* 0x0000005000007947 */ /* 0x000fea0003800000 */
.L_x_13535:
[----:B0----5:R-:W-:-:S05]  /*3cc0*/  PRMT R188, RZ, 0x7610, R186 ;  /* 0x00007610ffbc7816 */ /* 0x021fca00000000ba */
[----:B------:R-:W-:-:S04]  /*3cd0*/  FMUL.FTZ R188, R188, c[0x0][0x1ec] ;  /* 0x00007b00bcbc7a20 */ /* 0x000fc80000410000 */
[----:B------:R-:W-:Y:S01]  /*3ce0*/  FMUL.FTZ R231, R177, R188 ;  /* 0x000000bcb1e77220 */ /* 0x000fe20000410000 */
[----:B------:R-:W-:-:S05]  /*3cf0*/  @P0 PRMT R188, RZ, 0x7610, R182 ;  /* 0x00007610ffbc0816 */ /* 0x000fca00000000b6 */
[----:B------:R-:W-:Y:S02]  /*3d00*/  @P0 FADD.FTZ R231, R188, R231 ;  /* 0x000000e7bce70221 */ /* 0x000fe40000010000 */
.L_x_13536:
[----:B------:R-:W-:Y:S05]  /*3d10*/  BSYNC B0 ;  /* 0x0000000000007941 */ /* 0x000fea0003800000 */
.L_x_13534:
[----:B------:R-:W-:Y:S01]  /*3d20*/  BSSY B0, `(.L_x_13537) ;  /* 0x000000b000007945 */ /* 0x000fe20003800000 */
[----:B------:R-:W-:Y:S05]  /*3d30*/  @P2 BRA `(.L_x_13538) ;  /* 0x0000004000002947 */ /* 0x000fea0003800000 */
[----:B------:R-:W-:Y:S01]  /*3d40*/  HFMA2.MMA R232, -RZ, RZ, 0, 0 ;  /* 0x00000000ffe87435 */ /* 0x000fe200000001ff */
[----:B------:R-:W-:Y:S05]  /*3d50*/  @!P0 BRA `(.L_x_13539) ;  /* 0x0000007000008947 */ /* 0x000fea0003800000 */
[----:B-----5:R-:W-:Y:S01]  /*3d60*/  PRMT R232, RZ, 0x5410, R183 ;  /* 0x00005410ffe87816 */ /* 0x020fe200000000b7 */
[----:B------:R-:W-:Y:S05]  /*3d70*/  BRA `(.L_x_13539) ;  /* 0x0000005000007947 */ /* 0x000fea0003800000 */
.L_x_13538:
[----:B0----5:R-:W-:-:S05]  /*3d80*/  PRMT R188, RZ, 0x5410, R187 ;  /* 0x00005410ffbc7816 */ /* 0x021fca00000000bb */
[----:B------:R-:W-:-:S04]  /*3d90*/  FMUL.FTZ R188, R188, c[0x0][0x1ec] ;  /* 0x00007b00bcbc7a20 */ /* 0x000fc80000410000 */
[----:B------:R-:W-:Y:S01]  /*3da0*/  FMUL.FTZ R232, R178, R188 ;  /* 0x000000bcb2e87220 */ /* 0x000fe20000410000 */
[----:B------:R-:W-:-:S05]  /*3db0*/  @P0 PRMT R188, RZ, 0x5410, R183 ;  /* 0x00005410ffbc0816 */ /* 0x000fca00000000b7 */
[----:B------:R-:W-:Y:S02]  /*3dc0*/  @P0 FADD.FTZ R232, R188, R232 ;  /* 0x000000e8bce80221 */ /* 0x000fe40000010000 */
.L_x_13539:
[----:B------:R-:W-:Y:S05]  /*3dd0*/  BSYNC B0 ;  /* 0x0000000000007941 */ /* 0x000fea0003800000 */
.L_x_13537:
[----:B------:R-:W-:Y:S01]  /*3de0*/  BSSY B0, `(.L_x_13540) ;  /* 0x000000b000007945 */ /* 0x000fe20003800000 */
[----:B------:R-:W-:Y:S05]  /*3df0*/  @P2 BRA `(.L_x_13541) ;  /* 0x0000004000002947 */ /* 0x000fea0003800000 */
[----:B------:R-:W-:Y:S01]  /*3e00*/  MOV R233, RZ ;  /* 0x000000ff00e97202 */ /* 0x000fe20000000f00 */
[----:B------:R-:W-:Y:S05]  /*3e10*/  @!P0 BRA `(.L_x_13542) ;  /* 0x0000007000008947 */ /* 0x000fea0003800000 */
[----:B-----5:R-:W-:Y:S01]  /*3e20*/  PRMT R233, RZ, 0x7610, R183 ;  /* 0x00007610ffe97816 */ /* 0x020fe200000000b7 */
[----:B------:R-:W-:Y:S05]  /*3e30*/  BRA `(.L_x_13542) ;  /* 0x0000005000007947 */ /* 0x000fea0003800000 */
.L_x_13541:
[----:B0----5:R-:W-:-:S05]  /*3e40*/  PRMT R188, RZ, 0x7610, R187 ;  /* 0x00007610ffbc7816 */ /* 0x021fca00000000bb */
[----:B------:R-:W-:-:S04]  /*3e50*/  FMUL.FTZ R188, R188, c[0x0][0x1ec] ;  /* 0x00007b00bcbc7a20 */ /* 0x000fc80000410000 */
[----:B------:R-:W-:Y:S01]  /*3e60*/  FMUL.FTZ R233, R179, R188 ;  /* 0x000000bcb3e97220 */ /* 0x000fe20000410000 */
[----:B------:R-:W-:-:S05]  /*3e70*/  @P0 PRMT R188, RZ, 0x7610, R183 ;  /* 0x00007610ffbc0816 */ /* 0x000fca00000000b7 */
[----:B------:R-:W-:Y:S02]  /*3e80*/  @P0 FADD.FTZ R233, R188, R233 ;  /* 0x000000e9bce90221 */ /* 0x000fe40000010000 */
.L_x_13542:
[----:B------:R-:W-:Y:S05]  /*3e90*/  BSYNC B0 ;  /* 0x0000000000007941 */ /* 0x000fea0003800000 */
.L_x_13540:
[----:B------:R-:W-:Y:S01]  /*3ea0*/  IMAD.WIDE.U32 R234, R190, R234, c[0x0][0x188] ;  /* 0x00006200beea7625 */ /* 0x000fe200078e00ea */
[----:B------:R-:W-:Y:S02]  /*3eb0*/  F2FP.BF16.PACK_AB R191, R233, R232 ;  /* 0x000000e8e9bf723e */ /* 0x000fe400000010ff */
[----:B------:R-:W-:Y:S02]  /*3ec0*/  F2FP.BF16.PACK_AB R190, R231, R230 ;  /* 0x000000e6e7be723e */ /* 0x000fe400000010ff */
[----:B0-----:R-:W-:Y:S02]  /*3ed0*/  F2FP.BF16.PACK_AB R189, R229, R228 ;  /* 0x000000e4e5bd723e */ /* 0x001fe400000010ff */
[----:B------:R-:W-:-:S05]  /*3ee0*/  F2FP.BF16.PACK_AB R188, R227, R226 ;  /* 0x000000e2e3bc723e */ /* 0x000fca00000010ff */
[----:B------:R0:W-:Y:S02]  /*3ef0*/  STG.E.128 [R234.64], R188 ;  /* 0x000000bcea007986 */ /* 0x0001e4000c101d04 */
[----:B0-----:R-:W-:Y:S02]  /*3f00*/  FADD.FTZ R188, RZ, R211 ;  /* 0x000000d3ffbc7221 */ /* 0x001fe40000010000 */
[----:B------:R-:W0:Y:S02]  /*3f10*/  S2R R235, SR_TID.X ;  /* 0x0000000000eb7919 */ /* 0x000e240000002100 */
[----:B------:R-:W-:-:S04]  /*3f20*/  FADD.FTZ R188, R188, R210 ;  /* 0x000000d2bcbc7221 */ /* 0x000fc80000010000 */
[----:B------:R-:W-:-:S04]  /*3f30*/  FADD.FTZ R188, R188, R217 ;  /* 0x000000d9bcbc7221 */ /* 0x000fc80000010000 */
[----:B------:R-:W-:-:S04]  /*3f40*/  FADD.FTZ R188, R188, R216 ;  /* 0x000000d8bcbc7221 */ /* 0x000fc80000010000 */
[----:B------:R-:W-:-:S04]  /*3f50*/  FADD.FTZ R188, R188, R215 ;  /* 0x000000d7bcbc7221 */ /* 0x000fc80000010000 */
[----:B------:R-:W-:-:S04]  /*3f60*/  FADD.FTZ R188, R188, R214 ;  /* 0x000000d6bcbc7221 */ /* 0x000fc80000010000 */
[----:B------:R-:W-:Y:S01]  /*3f70*/  FADD.FTZ R188, R188, R213 ;  /* 0x000000d5bcbc7221 */ /* 0x000fe20000010000 */
[----:B0-----:R-:W-:-:S03]  /*3f80*/  LOP3.LUT R235, R235, 0x1f, RZ, 0xc0, !PT ;  /* 0x0000001febeb7812 */ /* 0x001fc600078ec0ff */
        /* <DEDUP_REMOVED lines=58> */
[----:B------:R-:W-:Y:S05]  /*4330*/  BRA.DIV ~URZ, `(.L_x_13543) ;  /* 0x00001c527f007947 */ /* 0x000fea000b800000 */
[----:B------:R0:W1:Y:S02]  /*4340*/  SHFL.BFLY PT, R190, R191, 0x1, 0x1f ;  /* 0x0c201f00bfbe7f89 */ /* 0x00006400000e0000 */
.L_x_13549:
        /* <DEDUP_REMOVED lines=148> */
.L_x_13550:
[----:B------:R-:W2:Y:S01]  /*4c90*/  LDL.LU R235, [R1] ;  /* 0x0000000001eb7983 */ /* 0x000ea20000300800 */
[----:B-1----:R-:W-:Y:S01]  /*4ca0*/  FADD.FTZ R190, R190, R234 ;  /* 0x000000eabebe7221 */ /* 0x002fe20000010000 */
[----:B------:R-:W-:Y:S01]  /*4cb0*/  @!P0 LEA R188, P1, R0, c[0x0][0x1a0], 0x2 ;  /* 0x0000680000bc8a11 */ /* 0x000fe200078210ff */
[----:B------:R-:W-:Y:S01]  /*4cc0*/  BSSY B0, `(.L_x_13545) ;  /* 0x0000126000007945 */ /* 0x000fe20003800000 */
[----:B0-----:R-:W0:Y:S02]  /*4cd0*/  S2R R234, SR_TID.X ;  /* 0x0000000000ea7919 */ /* 0x001e240000002100 */
[----:B0-----:R-:W-:-:S04]  /*4ce0*/  LOP3.LUT R234, R234, 0x1f, RZ, 0xc0, !PT ;  /* 0x0000001feaea7812 */ /* 0x001fc800078ec0ff */
[----:B------:R-:W-:Y:S02]  /*4cf0*/  ISETP.NE.AND P2, PT, R234, RZ, PT ;  /* 0x000000ffea00720c */ /* 0x000fe40003f45270 */
[----:B--2---:R-:W-:-:S05]  /*4d00*/  @!P0 LEA.HI.X R189, R0, c[0x0][0x1a4], R235, 0x2, P1 ;  /* 0x0000690000bd8a11 */ /* 0x004fca00008f14eb */
[----:B------:R0:W-:Y:S01]  /*4d10*/  @!P0 STG.E [R188.64], R191 ;  /* 0x000000bfbc008986 */ /* 0x0001e2000c101904 */
[----:B------:R-:W-:Y:S02]  /*4d20*/  ISETP.NE.AND P0, PT, RZ, UR6, PT ;  /* 0x00000006ff007c0c */ /* 0x000fe4000bf05270 */
[----:B0-----:R-:W-:-:S05]  /*4d30*/  MOV R188, c[0x0][0x1e0] ;  /* 0x0000780000bc7a02 */ /* 0x001fca0000000f00 */
[----:B------:R-:W-:Y:S02]  /*4d40*/  FFMA.FTZ R190, R190, R188, c[0x0][0x228] ;  /* 0x00008a00bebe7623 */ /* 0x000fe400000100bc */
[----:B------:R-:W-:-:S05]  /*4d50*/  FMUL.FTZ R188, R191, R191 ;  /* 0x000000bfbfbc7220 */ /* 0x000fca0000410000 */
[----:B------:R-:W-:-:S05]  /*4d60*/  FSEL R188, R188, RZ, P0 ;  /* 0x000000ffbcbc7208 */ /* 0x000fca0000000000 */
[----:B------:R-:W-:-:S04]  /*4d70*/  FADD.FTZ R188, R190, R188 ;  /* 0x000000bcbebc7221 */ /* 0x000fc80000010000 */
[----:B------:R0:W1:Y:S02]  /*4d80*/  MUFU.RSQ R234, R188 ;  /* 0x000000bc00ea7308 */ /* 0x0000640000001400 */
[----:B0-----:R-:W-:-:S04]  /*4d90*/  @!P2 LEA R188, P1, R0, c[0x0][0x1a8], 0x2 ;  /* 0x00006a0000bcaa11 */ /* 0x001fc800078210ff */
[----:B------:R-:W-:Y:S02]  /*4da0*/  @!P2 LEA.HI.X R189, R0, c[0x0][0x1ac], R235, 0x2, P1 ;  /* 0x00006b0000bdaa11 */ /* 0x000fe400008f14eb */
[----:B------:R-:W-:-:S03]  /*4db0*/  ISETP.GE.AND P1, PT, R252, 0x1, PT ;  /* 0x00000001fc00780c */ /* 0x000fc60003f26270 */
[----:B-1----:R0:W-:Y:S10]  /*4dc0*/  @!P2 STG.E [R188.64], R234 ;  /* 0x000000eabc00a986 */ /* 0x0021f4000c101904 */
[----:B------:R-:W-:Y:S05]  /*4dd0*/  @!P1 BRA `(.L_x_13546) ;  /* 0x0000114000009947 */ /* 0x000fea0003800000 */
[----:B------:R1:W-:Y:S01]  /*4de0*/  STL [R1+0x64], R134 ;  /* 0x0000648601007387 */ /* 0x0003e20000100800 */
[----:B------:R-:W-:-:S03]  /*4df0*/  FSEL R235, R191, RZ, !P0 ;  /* 0x000000ffbfeb7208 */ /* 0x000fc60004000000 */
[----:B-1----:R-:W2:Y:S04]  /*4e00*/  LDL R134, [R1+0x50] ;  /* 0x0000500001867983 */ /* 0x002ea80000100800 */
[----:B------:R1:W-:Y:S01]  /*4e10*/  STL [R1+0x60], R133 ;  /* 0x0000608501007387 */ /* 0x0003e20000100800 */
[----:B------:R-:W-:-:S03]  /*4e20*/  FADD.FTZ R191, -R235, R214 ;  /* 0x000000d6ebbf7221 */ /* 0x000fc60000010100 */
[----:B-1----:R-:W3:Y:S04]  /*4e30*/  LDL R133, [R1+0x38] ;  /* 0x0000380001857983 */ /* 0x002ee80000100800 */
[----:B------:R1:W-:Y:S04]  /*4e40*/  STL [R1+0x5c], R132 ;  /* 0x00005c8401007387 */ /* 0x0003e80000100800 */
[----:B-1----:R-:W4:Y:S04]  /*4e50*/  LDL R132, [R1+0x40] ;  /* 0x0000400001847983 */ /* 0x002f280000100800 */
[----:B------:R1:W-:Y:S04]  /*4e60*/  STL [R1+0x58], R0 ;  /* 0x0000580001007387 */ /* 0x0003e80000100800 */
[----:B------:R-:W4:Y:S04]  /*4e70*/  LDL R214, [R1+0x3c] ;  /* 0x00003c0001d67983 */ /* 0x000f280000100800 */
[----:B-1----:R-:W4:Y:S01]  /*4e80*/  LDL R0, [R1+0x44] ;  /* 0x0000440001007983 */ /* 0x002f220000100800 */
[----:B0-----:R-:W-:-:S02]  /*4e90*/  FADD.FTZ R189, -R235, R216 ;  /* 0x000000d8ebbd7221 */ /* 0x001fc40000010100 */
[C---:B------:R-:W-:Y:S01]  /*4ea0*/  FADD.FTZ R190, -R235.reuse, R215 ;  /* 0x000000d7ebbe7221 */ /* 0x040fe20000010100 */
[----:B------:R-:W4:Y:S01]  /*4eb0*/  LDL R216, [R1+0x48] ;  /* 0x0000480001d87983 */ /* 0x000f220000100800 */
[----:B------:R-:W-:-:S03]  /*4ec0*/  FADD.FTZ R188, -R235, R217 ;  /* 0x000000d9ebbc7221 */ /* 0x000fc60000010100 */
[----:B------:R-:W4:Y:S04]  /*4ed0*/  LDL R215, [R1+0x54] ;  /* 0x0000540001d77983 */ /* 0x000f280000100800 */
[----:B------:R-:W4:Y:S01]  /*4ee0*/  LDL R217, [R1+0x4c] ;  /* 0x00004c0001d97983 */ /* 0x000f220000100800 */
[C---:B------:R-:W-:Y:S02]  /*4ef0*/  FADD.FTZ R213, -R235.reuse, R213 ;  /* 0x000000d5ebd57221 */ /* 0x040fe40000010100 */
[----:B------:R-:W-:Y:S02]  /*4f00*/  FADD.FTZ R212, -R235, R212 ;  /* 0x000000d4ebd47221 */ /* 0x000fe40000010100 */
[C---:B------:R-:W-:Y:S02]  /*4f10*/  FMUL.FTZ R213, R234.reuse, R213 ;  /* 0x000000d5ead57220 */ /* 0x040fe40000410000 */
[----:B------:R-:W-:-:S02]  /*4f20*/  FMUL.FTZ R212, R234, R212 ;  /* 0x000000d4ead47220 */ /* 0x000fc40000410000 */
[C---:B------:R-:W-:Y:S02]  /*4f30*/  FMUL.FTZ R191, R234.reuse, R191 ;  /* 0x000000bfeabf7220 */ /* 0x040fe40000410000 */
[C---:B------:R-:W-:Y:S02]  /*4f40*/  FMUL.FTZ R188, R234.reuse, R188 ;  /* 0x000000bceabc7220 */ /* 0x040fe40000410000 */
[C---:B------:R-:W-:Y:S02]  /*4f50*/  FADD.FTZ R211, -R235.reuse, R211 ;  /* 0x000000d3ebd37221 */ /* 0x040fe40000010100 */
[C---:B------:R-:W-:Y:S02]  /*4f60*/  FMUL.FTZ R190, R234.reuse, R190 ;  /* 0x000000beeabe7220 */ /* 0x040fe40000410000 */
[----:B------:R-:W-:Y:S02]  /*4f70*/  FADD.FTZ R210, -R235, R210 ;  /* 0x000000d2ebd27221 */ /* 0x000fe40000010100 */
[----:B------:R-:W-:-:S02]  /*4f80*/  FMUL.FTZ R189, R234, R189 ;  /* 0x000000bdeabd7220 */ /* 0x000fc40000410000 */
[----:B--2---:R-:W-:Y:S02]  /*4f90*/  FFMA.FTZ R188, R134, R188, R26 ;  /* 0x000000bc86bc7223 */ /* 0x004fe4000001001a */
[----:B------:R0:W5:Y:S01]  /*4fa0*/  LDL.LU R134, [R1+0x64] ;  /* 0x0000640001867983 */ /* 0x0001620000300800 */
[----:B---3--:R-:W-:-:S03]  /*4fb0*/  FFMA.FTZ R190, R133, R190, R28 ;  /* 0x000000be85be7223 */ /* 0x008fc6000001001c */
[----:B------:R0:W5:Y:S01]  /*4fc0*/  LDL.LU R133, [R1+0x60] ;  /* 0x0000600001857983 */ /* 0x0001620000300800 */
[----:B----4-:R-:W-:-:S03]  /*4fd0*/  FFMA.FTZ R213, R132, R213, R30 ;  /* 0x000000d584d57223 */ /* 0x010fc6000001001e */
[----:B------:R0:W5:Y:S01]  /*4fe0*/  LDL.LU R132, [R1+0x5c] ;  /* 0x00005c0001847983 */ /* 0x0001620000300800 */
[----:B------:R-:W-:Y:S02]  /*4ff0*/  FFMA.FTZ R214, R214, R191, R29 ;  /* 0x000000bfd6d67223 */ /* 0x000fe4000001001d */
[----:B------:R-:W-:Y:S02]  /*5000*/  FFMA.FTZ R212, R0, R212, R31 ;  /* 0x000000d400d47223 */ /* 0x000fe4000001001f */
[----:B------:R0:W5:Y:S03]  /*5010*/  LDL.LU R0, [R1+0x58] ;  /* 0x0000580001007983 */ /* 0x0001660000300800 */
[----:B------:R-:W-:Y:S01]  /*5020*/  F2FP.BF16.PACK_AB R191, R212, R213 ;  /* 0x000000d5d4bf723e */ /* 0x000fe200000010ff */
[C---:B------:R-:W-:Y:S02]  /*5030*/  FMUL.FTZ R212, R234.reuse, R211 ;  /* 0x000000d3ead47220 */ /* 0x040fe40000410000 */
[----:B------:R-:W-:-:S02]  /*5040*/  FMUL.FTZ R211, R234, R210 ;  /* 0x000000d2ead37220 */ /* 0x000fc40000410000 */
[----:B------:R-:W-:Y:S02]  /*5050*/  FFMA.FTZ R210, R216, R212, R24 ;  /* 0x000000d4d8d27223 */ /* 0x000fe40000010018 */
[----:B------:R-:W2:Y:S01]  /*5060*/  LDL R216, [R1+0x10] ;  /* 0x0000100001d87983 */ /* 0x000ea20000100800 */
[----:B------:R-:W-:Y:S01]  /*5070*/  FFMA.FTZ R189, R215, R189, R27 ;  /* 0x000000bdd7bd7223 */ /* 0x000fe2000001001b */
[----:B------:R-:W-:Y:S01]  /*5080*/  F2FP.BF16.PACK_AB R190, R214, R190 ;  /* 0x000000bed6be723e */ /* 0x000fe200000010ff */
[----:B------:R-:W-:Y:S01]  /*5090*/  FFMA.FTZ R211, R217, R211, R25 ;  /* 0x000000d3d9d37223 */ /* 0x000fe20000010019 */
[----:B------:R-:W3:Y:S04]  /*50a0*/  LDL R215, [R1+0x14] ;  /* 0x0000140001d77983 */ /* 0x000ee80000100800 */
[----:B------:R-:W4:Y:S04]  /*50b0*/  LDL R217, [R1+0x8] ;  /* 0x0000080001d97983 */ /* 0x000f280000100800 */
[----:B------:R-:W4:Y:S04]  /*50c0*/  LDL R214, [R1+0xc] ;  /* 0x00000c0001d67983 */ /* 0x000f280000100800 */
[----:B------:R-:W1:Y:S01]  /*50d0*/  S2R R213, SR_TID.X ;  /* 0x0000000000d57919 */ /* 0x000e620000002100 */
[----:B------:R-:W-:-:S02]  /*50e0*/  F2FP.BF16.PACK_AB R189, R189, R188 ;  /* 0x000000bcbdbd723e */ /* 0x000fc400000010ff */
[----:B------:R-:W-:-:S05]  /*50f0*/  IADD3 R188, R252, -0x1, RZ ;  /* 0xfffffffffcbc7810 */ /* 0x000fca0007ffe0ff */
[----:B------:R-:W-:-:S05]  /*5100*/  IMAD R188, R188, c[0x0][0x168], RZ ;  /* 0x00005a00bcbc7a24 */ /* 0x000fca00078e02ff */
[----:B------:R-:W-:-:S04]  /*5110*/  SHF.R.S32.HI R212, RZ, 0x1f, R188 ;  /* 0x0000001fffd47819 */ /* 0x000fc800000114bc */
[----:B------:R-:W-:Y:S02]  /*5120*/  LEA.HI R212, R212, R188, RZ, 0x3 ;  /* 0x000000bcd4d47211 */ /* 0x000fe400078f18ff */
[----:B------:R-:W-:Y:S01]  /*5130*/  F2FP.BF16.PACK_AB R188, R211, R210 ;  /* 0x000000d2d3bc723e */ /* 0x000fe200000010ff */
[----:B------:R-:W-:Y:S01]  /*5140*/  HFMA2.MMA R211, -RZ, RZ, 0, 9.5367431640625e-07 ;  /* 0x00000010ffd37435 */ /* 0x000fe200000001ff */
[----:B-1----:R-:W-:-:S04]  /*5150*/  LOP3.LUT R213, R213, 0x1f, RZ, 0xc0, !PT ;  /* 0x0000001fd5d57812 */ /* 0x002fc800078ec0ff */
[----:B------:R-:W-:-:S05]  /*5160*/  LEA.HI.SX32 R210, R212, R213, 0x1d ;  /* 0x000000d5d4d27211 */ /* 0x000fca00078feaff */
[----:B------:R-:W-:-:S05]  /*5170*/  IMAD.WIDE.U32 R212, R210, R211, c[0x0][0x208] ;  /* 0x00008200d2d47625 */ /* 0x000fca00078e00d3 */
[----:B------:R1:W-:Y:S01]  /*5180*/  STG.E.128 [R212.64], R188 ;  /* 0x000000bcd4007986 */ /* 0x0003e2000c101d04 */
[C---:B------:R-:W-:Y:S02]  /*5190*/  FADD.FTZ R195, -R235.reuse, R195 ;  /* 0x000000c3ebc37221 */ /* 0x040fe40000010100 */
[C---:B------:R-:W-:Y:S02]  /*51a0*/  FADD.FTZ R194, -R235.reuse, R194 ;  /* 0x000000c2ebc27221 */ /* 0x040fe40000010100 */
[C---:B------:R-:W-:Y:S02]  /*51b0*/  FMUL.FTZ R195, R234.reuse, R195 ;  /* 0x000000c3eac37220 */ /* 0x040fe40000410000 */
[C---:B-1----:R-:W-:Y:S02]  /*51c0*/  FADD.FTZ R188, -R235.reuse, R201 ;  /* 0x000000c9ebbc7221 */ /* 0x042fe40000010100 */
[----:B------:R-:W-:Y:S02]  /*51d0*/  FADD.FTZ R189, -R235, R200 ;  /* 0x000000c8ebbd7221 */ /* 0x000fe40000010100 */
[----:B------:R-:W-:-:S02]  /*51e0*/  FMUL.FTZ R188, R234, R188 ;  /* 0x000000bceabc7220 */ /* 0x000fc40000410000 */
[----:B------:R-:W-:Y:S02]  /*51f0*/  FMUL.FTZ R189, R234, R189 ;  /* 0x000000bdeabd7220 */ /* 0x000fe40000410000 */
[----:B------:R-:W-:Y:S02]  /*5200*/  FADD.FTZ R190, -R235, R197 ;  /* 0x000000c5ebbe7221 */ /* 0x000fe40000010100 */
[----:B------:R-:W-:Y:S02]  /*5210*/  FFMA.FTZ R188, R250, R188, R38 ;  /* 0x000000bcfabc7223 */ /* 0x000fe40000010026 */
[----:B------:R-:W-:Y:S02]  /*5220*/  FFMA.FTZ R189, R251, R189, R39 ;  /* 0x000000bdfbbd7223 */ /* 0x000fe40000010027 */
[C---:B------:R-:W-:Y:S02]  /*5230*/  FMUL.FTZ R190, R234.reuse, R190 ;  /* 0x000000beeabe7220 */ /* 0x040fe40000410000 */
[----:B------:R-:W-:Y:S01]  /*5240*/  FMUL.FTZ R194, R234, R194 ;  /* 0x000000c2eac27220 */ /* 0x000fe20000410000 */
[----:B------:R-:W-:Y:S01]  /*5250*/  F2FP.BF16.PACK_AB R191, R189, R188 ;  /* 0x000000bcbdbf723e */ /* 0x000fe200000010ff */
[----:B------:R-:W-:-:S02]  /*5260*/  FADD.FTZ R196, -R235, R196 ;  /* 0x000000c4ebc47221 */ /* 0x000fc40000010100 */
[C---:B------:R-:W-:Y:S02]  /*5270*/  FADD.FTZ R188, -R235.reuse, R199 ;  /* 0x000000c7ebbc7221 */ /* 0x040fe40000010100 */
[----:B------:R-:W-:Y:S02]  /*5280*/  FADD.FTZ R189, -R235, R198 ;  /* 0x000000c6ebbd7221 */ /* 0x000fe40000010100 */
[----:B------:R-:W-:Y:S02]  /*5290*/  FFMA.FTZ R194, R249, R194, R37 ;  /* 0x000000c2f9c27223 */ /* 0x000fe40000010025 */
[C---:B------:R-:W-:Y:S02]  /*52a0*/  FMUL.FTZ R196, R234.reuse, R196 ;  /* 0x000000c4eac47220 */ /* 0x040fe40000410000 */
[C---:B------:R-:W-:Y:S02]  /*52b0*/  FMUL.FTZ R188, R234.reuse, R188 ;  /* 0x000000bceabc7220 */ /* 0x040fe40000410000 */
[----:B------:R-:W-:-:S02]  /*52c0*/  FMUL.FTZ R189, R234, R189 ;  /* 0x000000bdeabd7220 */ /* 0x000fc40000410000 */
        /* <DEDUP_REMOVED lines=10> */
[----:B------:R-:W-:Y:S02]  /*5370*/  FFMA.FTZ R22, R237, R22, R41 ;  /* 0x00000016ed167223 */ /* 0x000fe40000010029 */
        /* <DEDUP_REMOVED lines=9> */
[C---:B------:R-:W-:Y:S02]  /*5410*/  FADD.FTZ R5, -R235.reuse, R5 ;  /* 0x00000005eb057221 */ /* 0x040fe40000010100 */
[----:B------:R-:W-:Y:S02]  /*5420*/  FADD.FTZ R9, -R235, R9 ;  /* 0x00000009eb097221 */ /* 0x000fe40000010100 */
[C---:B------:R-:W-:Y:S02]  /*5430*/  FMUL.FTZ R5, R234.reuse, R5 ;  /* 0x00000005ea057220 */ /* 0x040fe40000410000 */
[----:B------:R-:W-:-:S02]  /*5440*/  FMUL.FTZ R9, R234, R9 ;  /* 0x00000009ea097220 */ /* 0x000fc40000410000 */
[C---:B------:R-:W-:Y:S02]  /*5450*/  FADD.FTZ R6, -R235.reuse, R6 ;  /* 0x00000006eb067221 */ /* 0x040fe40000010100 */
[C---:B------:R-:W-:Y:S02]  /*5460*/  FADD.FTZ R8, -R235.reuse, R8 ;  /* 0x00000008eb087221 */ /* 0x040fe40000010100 */
[C---:B------:R-:W-:Y:S02]  /*5470*/  FADD.FTZ R7, -R235.reuse, R7 ;  /* 0x00000007eb077221 */ /* 0x040fe40000010100 */
        /* <DEDUP_REMOVED lines=11> */
[----:B------:R-:W-:Y:S02]  /*5530*/  FFMA.FTZ R17, R103, R17, R59 ;  /* 0x0000001167117223 */ /* 0x000fe4000001003b */
[C---:B------:R-:W-:Y:S02]  /*5540*/  FADD.FTZ R16, -R235.reuse, R16 ;  /* 0x00000010eb107221 */ /* 0x040fe40000010100 */
[C---:B------:R-:W-:Y:S02]  /*5550*/  FADD.FTZ R15, -R235.reuse, R15 ;  /* 0x0000000feb0f7221 */ /* 0x040fe40000010100 */
[----:B------:R-:W-:-:S02]  /*5560*/  FADD.FTZ R200, -R235, R228 ;  /* 0x000000e4ebc87221 */ /* 0x000fc40000010100 */
[----:B------:R-:W-:Y:S02]  /*5570*/  FADD.FTZ R201, -R235, R229 ;  /* 0x000000e5ebc97221 */ /* 0x000fe40000010100 */
[C---:B------:R-:W-:Y:S02]  /*5580*/  FMUL.FTZ R16, R234.reuse, R16 ;  /* 0x00000010ea107220 */ /* 0x040fe40000410000 */
[C---:B------:R-:W-:Y:S02]  /*5590*/  FMUL.FTZ R15, R234.reuse, R15 ;  /* 0x0000000fea0f7220 */ /* 0x040fe40000410000 */
[C---:B------:R-:W-:Y:S02]  /*55a0*/  FMUL.FTZ R200, R234.reuse, R200 ;  /* 0x000000c8eac87220 */ /* 0x040fe40000410000 */
[----:B------:R-:W-:Y:S02]  /*55b0*/  FMUL.FTZ R201, R234, R201 ;  /* 0x000000c9eac97220 */ /* 0x000fe40000410000 */
[----:B------:R-:W-:-:S02]  /*55c0*/  FFMA.FTZ R16, R104, R16, R60 ;  /* 0x0000001068107223 */ /* 0x000fc4000001003c */
[----:B------:R-:W-:Y:S02]  /*55d0*/  FFMA.FTZ R15, R105, R15, R61 ;  /* 0x0000000f690f7223 */ /* 0x000fe4000001003d */
[C---:B------:R-:W-:Y:S02]  /*55e0*/  FADD.FTZ R198, -R235.reuse, R226 ;  /* 0x000000e2ebc67221 */ /* 0x040fe40000010100 */
[----:B------:R-:W-:Y:S02]  /*55f0*/  FADD.FTZ R199, -R235, R227 ;  /* 0x000000e3ebc77221 */ /* 0x000fe40000010100 */
[C---:B------:R-:W-:Y:S02]  /*5600*/  FMUL.FTZ R198, R234.reuse, R198 ;  /* 0x000000c6eac67220 */ /* 0x040fe40000410000 */
[----:B------:R-:W-:-:S04]  /*5610*/  FMUL.FTZ R199, R234, R199 ;  /* 0x000000c7eac77220 */ /* 0x000fc80000410000 */
[----:B------:R-:W-:Y:S02]  /*5620*/  FFMA.FTZ R199, R125, R199, R81 ;  /* 0x000000c77dc77223 */ /* 0x000fe40000010051 */
[----:B--2---:R-:W-:Y:S02]  /*5630*/  FFMA.FTZ R197, R216, R190, R34 ;  /* 0x000000bed8c57223 */ /* 0x004fe40000010022 */
[----:B------:R-:W-:Y:S02]  /*5640*/  FFMA.FTZ R190, R248, R195, R36 ;  /* 0x000000c3f8be7223 */ /* 0x000fe40000010024 */
[----:B---3--:R-:W-:-:S03]  /*5650*/  FFMA.FTZ R195, R215, R196, R35 ;  /* 0x000000c4d7c37223 */ /* 0x008fc60000010023 */
[----:B------:R-:W-:Y:S01]  /*5660*/  F2FP.BF16.PACK_AB R190, R194, R190 ;  /* 0x000000bec2be723e */ /* 0x000fe200000010ff */
[----:B----4-:R-:W-:Y:S01]  /*5670*/  FFMA.FTZ R188, R217, R188, R32 ;  /* 0x000000bcd9bc7223 */ /* 0x010fe20000010020 */
[----:B------:R-:W-:Y:S01]  /*5680*/  IADD3 R194, R210, 0x20, RZ ;  /* 0x00000020d2c27810 */ /* 0x000fe20007ffe0ff */
[----:B------:R-:W-:Y:S01]  /*5690*/  FFMA.FTZ R196, R214, R189, R33 ;  /* 0x000000bdd6c47223 */ /* 0x000fe20000010021 */
[----:B------:R-:W-:-:S03]  /*56a0*/  F2FP.BF16.PACK_AB R189, R195, R197 ;  /* 0x000000c5c3bd723e */ /* 0x000fc600000010ff */
[----:B------:R-:W-:Y:S01]  /*56b0*/  IMAD.WIDE.U32 R194, R194, R211, c[0x0][0x208] ;  /* 0x00008200c2c27625 */ /* 0x000fe200078e00d3 */
[----:B------:R-:W-:-:S05]  /*56c0*/  F2FP.BF16.PACK_AB R188, R196, R188 ;  /* 0x000000bcc4bc723e */ /* 0x000fca00000010ff */
[----:B------:R1:W-:Y:S02]  /*56d0*/  STG.E.128 [R194.64], R188 ;  /* 0x000000bcc2007986 */ /* 0x0003e4000c101d04 */
[----:B-1----:R-:W-:Y:S02]  /*56e0*/  FMUL.FTZ R188, R234, R2 ;  /* 0x00000002eabc7220 */ /* 0x002fe40000410000 */
[----:B------:R-:W-:Y:S02]  /*56f0*/  FFMA.FTZ R2, R236, R23, R40 ;  /* 0x00000017ec027223 */ /* 0x000fe40000010028 */
[----:B------:R-:W-:Y:S02]  /*5700*/  FFMA.FTZ R23, R89, R188, R45 ;  /* 0x000000bc59177223 */ /* 0x000fe4000001002d */
[----:B------:R-:W-:Y:S01]  /*5710*/  FFMA.FTZ R191, R90, R193, R46 ;  /* 0x000000c15abf7223 */ /* 0x000fe2000001002e */
[----:B------:R-:W-:Y:S02]  /*5720*/  F2FP.BF16.PACK_AB R188, R22, R2 ;  /* 0x0000000216bc723e */ /* 0x000fe400000010ff */
[----:B------:R-:W-:-:S02]  /*5730*/  IADD3 R2, R210, 0x40, RZ ;  /* 0x00000040d2027810 */ /* 0x000fc40007ffe0ff */
[----:B------:R-:W-:Y:S02]  /*5740*/  F2FP.BF16.PACK_AB R190, R23, R3 ;  /* 0x0000000317be723e */ /* 0x000fe400000010ff */
[----:B------:R-:W-:Y:S01]  /*5750*/  F2FP.BF16.PACK_AB R191, R192, R191 ;  /* 0x000000bfc0bf723e */ /* 0x000fe200000010ff */
[----:B------:R-:W-:Y:S01]  /*5760*/  IMAD.WIDE.U32 R2, R2, R211, c[0x0][0x208] ;  /* 0x0000820002027625 */ /* 0x000fe200078e00d3 */
[----:B------:R-:W-:-:S03]  /*5770*/  F2FP.BF16.PACK_AB R189, R4, R21 ;  /* 0x0000001504bd723e */ /* 0x000fc600000010ff */
[C---:B------:R-:W-:Y:S02]  /*5780*/  FADD.FTZ R4, -R235.reuse, R10 ;  /* 0x0000000aeb047221 */ /* 0x040fe40000010100 */
[----:B------:R1:W-:Y:S02]  /*5790*/  STG.E.128 [R2.64], R188 ;  /* 0x000000bc02007986 */ /* 0x0003e4000c101d04 */
[----:B------:R-:W-:Y:S02]  /*57a0*/  FMUL.FTZ R4, R234, R4 ;  /* 0x00000004ea047220 */ /* 0x000fe40000410000 */
[C---:B------:R-:W-:Y:S02]  /*57b0*/  FADD.FTZ R10, -R235.reuse, R20 ;  /* 0x00000014eb0a7221 */ /* 0x040fe40000010100 */
[----:B------:R-:W-:Y:S02]  /*57c0*/  FFMA.FTZ R4, R94, R4, R50 ;  /* 0x000000045e047223 */ /* 0x000fe40000010032 */
[----:B------:R-:W-:-:S02]  /*57d0*/  FADD.FTZ R21, -R235, R206 ;  /* 0x000000ceeb157221 */ /* 0x000fc40000010100 */
[C---:B-1----:R-:W-:Y:S02]  /*57e0*/  FADD.FTZ R2, -R235.reuse, R12 ;  /* 0x0000000ceb027221 */ /* 0x042fe40000010100 */
[C---:B------:R-:W-:Y:S02]  /*57f0*/  FADD.FTZ R3, -R235.reuse, R11 ;  /* 0x0000000beb037221 */ /* 0x040fe40000010100 */
[C---:B------:R-:W-:Y:S02]  /*5800*/  FADD.FTZ R12, -R235.reuse, R18 ;  /* 0x00000012eb0c7221 */ /* 0x040fe40000010100 */
[C---:B------:R-:W-:Y:S02]  /*5810*/  FMUL.FTZ R2, R234.reuse, R2 ;  /* 0x00000002ea027220 */ /* 0x040fe40000410000 */
[----:B------:R-:W-:Y:S02]  /*5820*/  FMUL.FTZ R3, R234, R3 ;  /* 0x00000003ea037220 */ /* 0x000fe40000410000 */
[----:B------:R-:W-:-:S02]  /*5830*/  FADD.FTZ R11, -R235, R19 ;  /* 0x00000013eb0b7221 */ /* 0x000fc40000010100 */
[C---:B------:R-:W-:Y:S02]  /*5840*/  FADD.FTZ R18, -R235.reuse, R209 ;  /* 0x000000d1eb127221 */ /* 0x040fe40000010100 */
[C---:B------:R-:W-:Y:S02]  /*5850*/  FADD.FTZ R188, -R235.reuse, R203 ;  /* 0x000000cbebbc7221 */ /* 0x040fe40000010100 */
[----:B------:R-:W-:Y:S02]  /*5860*/  FADD.FTZ R189, -R235, R202 ;  /* 0x000000caebbd7221 */ /* 0x000fe40000010100 */
[----:B------:R-:W-:Y:S02]  /*5870*/  FFMA.FTZ R209, R99, R5, R55 ;  /* 0x0000000563d17223 */ /* 0x000fe40000010037 */
[----:B------:R-:W-:Y:S02]  /*5880*/  FFMA.FTZ R5, R95, R9, R51 ;  /* 0x000000095f057223 */ /* 0x000fe40000010033 */
[----:B------:R-:W-:-:S02]  /*5890*/  FADD.FTZ R191, -R235, R224 ;  /* 0x000000e0ebbf7221 */ /* 0x000fc40000010100 */
[----:B------:R-:W-:Y:S02]  /*58a0*/  FFMA.FTZ R2, R92, R2, R48 ;  /* 0x000000025c027223 */ /* 0x000fe40000010030 */
[----:B------:R-:W-:Y:S02]  /*58b0*/  FFMA.FTZ R3, R93, R3, R49 ;  /* 0x000000035d037223 */ /* 0x000fe40000010031 */
[C---:B------:R-:W-:Y:S02]  /*58c0*/  FMUL.FTZ R10, R234.reuse, R10 ;  /* 0x0000000aea0a7220 */ /* 0x040fe40000410000 */
[C---:B------:R-:W-:Y:S02]  /*58d0*/  FMUL.FTZ R11, R234.reuse, R11 ;  /* 0x0000000bea0b7220 */ /* 0x040fe40000410000 */
[C---:B------:R-:W-:Y:S02]  /*58e0*/  FMUL.FTZ R12, R234.reuse, R12 ;  /* 0x0000000cea0c7220 */ /* 0x040fe40000410000 */
[----:B------:R-:W-:-:S02]  /*58f0*/  FMUL.FTZ R206, R234, R13 ;  /* 0x0000000deace7220 */ /* 0x000fc40000410000 */
[C---:B------:R-:W-:Y:S02]  /*5900*/  FMUL.FTZ R188, R234.reuse, R188 ;  /* 0x000000bceabc7220 */ /* 0x040fe40000410000 */
[C---:B------:R-:W-:Y:S01]  /*5910*/  FMUL.FTZ R189, R234.reuse, R189 ;  /* 0x000000bdeabd7220 */ /* 0x040fe20000410000 */
[----:B------:R-:W-:Y:S01]  /*5920*/  F2FP.BF16.PACK_AB R5, R5, R4 ;  /* 0x000000040505723e */ /* 0x000fe200000010ff */
[----:B------:R-:W-:Y:S01]  /*5930*/  FADD.FTZ R20, -R235, R207 ;  /* 0x000000cfeb147221 */ /* 0x000fe20000010100 */
[----:B------:R-:W-:Y:S01]  /*5940*/  F2FP.BF16.PACK_AB R4, R3, R2 ;  /* 0x000000020304723e */ /* 0x000fe200000010ff */
[C---:B------:R-:W-:Y:S02]  /*5950*/  FADD.FTZ R192, -R235.reuse, R223 ;  /* 0x000000dfebc07221 */ /* 0x040fe40000010100 */
[----:B------:R-:W-:Y:S02]  /*5960*/  FADD.FTZ R193, -R235, R222 ;  /* 0x000000deebc17221 */ /* 0x000fe40000010100 */
[----:B------:R-:W-:-:S02]  /*5970*/  FMUL.FTZ R207, R234, R191 ;  /* 0x000000bfeacf7220 */ /* 0x000fc40000410000 */
[----:B------:R-:W-:Y:S02]  /*5980*/  FADD.FTZ R19, -R235, R208 ;  /* 0x000000d0eb137221 */ /* 0x000fe40000010100 */
[----:B------:R-:W-:Y:S02]  /*5990*/  FFMA.FTZ R191, R97, R7, R53 ;  /* 0x0000000761bf7223 */ /* 0x000fe40000010035 */
[----:B------:R-:W-:Y:S02]  /*59a0*/  FFMA.FTZ R10, R100, R10, R56 ;  /* 0x0000000a640a7223 */ /* 0x000fe40000010038 */
[----:B------:R-:W-:Y:S02]  /*59b0*/  FFMA.FTZ R11, R101, R11, R57 ;  /* 0x0000000b650b7223 */ /* 0x000fe40000010039 */
[----:B------:R-:W-:Y:S02]  /*59c0*/  FFMA.FTZ R9, R107, R206, R63 ;  /* 0x000000ce6b097223 */ /* 0x000fe4000001003f */
[----:B------:R-:W-:-:S02]  /*59d0*/  FFMA.FTZ R12, R102, R12, R58 ;  /* 0x0000000c660c7223 */ /* 0x000fc4000001003a */
[----:B------:R-:W-:Y:S02]  /*59e0*/  FFMA.FTZ R2, R114, R188, R70 ;  /* 0x000000bc72027223 */ /* 0x000fe40000010046 */
[----:B------:R-:W-:Y:S02]  /*59f0*/  FFMA.FTZ R3, R115, R189, R71 ;  /* 0x000000bd73037223 */ /* 0x000fe40000010047 */
[C---:B------:R-:W-:Y:S01]  /*5a00*/  FMUL.FTZ R13, R234.reuse, R18 ;  /* 0x00000012ea0d7220 */ /* 0x040fe20000410000 */
[----:B------:R-:W-:Y:S01]  /*5a10*/  F2FP.BF16.PACK_AB R7, R209, R6 ;  /* 0x00000006d107723e */ /* 0x000fe200000010ff */
[C---:B------:R-:W-:Y:S02]  /*5a20*/  FMUL.FTZ R18, R234.reuse, R20 ;  /* 0x00000014ea127220 */ /* 0x040fe40000410000 */
[C---:B------:R-:W-:Y:S02]  /*5a30*/  FMUL.FTZ R21, R234.reuse, R21 ;  /* 0x00000015ea157220 */ /* 0x040fe40000410000 */
[----:B------:R-:W-:-:S02]  /*5a40*/  FMUL.FTZ R192, R234, R192 ;  /* 0x000000c0eac07220 */ /* 0x000fc40000410000 */
[C---:B------:R-:W-:Y:S01]  /*5a50*/  FMUL.FTZ R193, R234.reuse, R193 ;  /* 0x000000c1eac17220 */ /* 0x040fe20000410000 */
[----:B------:R-:W-:Y:S01]  /*5a60*/  F2FP.BF16.PACK_AB R6, R191, R8 ;  /* 0x00000008bf06723e */ /* 0x000fe200000010ff */
[----:B------:R-:W-:Y:S01]  /*5a70*/  FMUL.FTZ R19, R234, R19 ;  /* 0x00000013ea137220 */ /* 0x000fe20000410000 */
[----:B------:R-:W-:Y:S01]  /*5a80*/  F2FP.BF16.PACK_AB R188, R11, R10 ;  /* 0x0000000a0bbc723e */ /* 0x000fe200000010ff */
[----:B------:R-:W-:Y:S01]  /*5a90*/  FADD.FTZ R22, -R235, R205 ;  /* 0x000000cdeb167221 */ /* 0x000fe20000010100 */
[----:B------:R-:W-:Y:S01]  /*5aa0*/  F2FP.BF16.PACK_AB R191, R9, R14 ;  /* 0x0000000e09bf723e */ /* 0x000fe200000010ff */
[----:B------:R-:W-:Y:S01]  /*5ab0*/  FADD.FTZ R23, -R235, R204 ;  /* 0x000000cceb177221 */ /* 0x000fe20000010100 */
[----:B------:R-:W-:Y:S01]  /*5ac0*/  F2FP.BF16.PACK_AB R189, R17, R12 ;  /* 0x0000000c11bd723e */ /* 0x000fe200000010ff */
[----:B------:R-:W-:Y:S01]  /*5ad0*/  FADD.FTZ R190, -R235, R225 ;  /* 0x000000e1ebbe7221 */ /* 0x000fe20000010100 */
[----:B------:R-:W-:Y:S01]  /*5ae0*/  F2FP.BF16.PACK_AB R11, R3, R2 ;  /* 0x00000002030b723e */ /* 0x000fe200000010ff */
[----:B------:R-:W-:-:S02]  /*5af0*/  FADD.FTZ R204, -R235, R232 ;  /* 0x000000e8ebcc7221 */ /* 0x000fc40000010100 */
[----:B------:R-:W-:Y:S02]  /*5b00*/  FADD.FTZ R205, -R235, R233 ;  /* 0x000000e9ebcd7221 */ /* 0x000fe40000010100 */
[----:B------:R-:W-:Y:S02]  /*5b10*/  FFMA.FTZ R8, R108, R13, R64 ;  /* 0x0000000d6c087223 */ /* 0x000fe40000010040 */
[----:B------:R-:W-:Y:S02]  /*5b20*/  FFMA.FTZ R9, R110, R18, R66 ;  /* 0x000000126e097223 */ /* 0x000fe40000010042 */
[----:B------:R-:W-:Y:S02]  /*5b30*/  FFMA.FTZ R2, R111, R21, R67 ;  /* 0x000000156f027223 */ /* 0x000fe40000010043 */
[----:B------:R-:W-:Y:S02]  /*5b40*/  FFMA.FTZ R13, R118, R192, R74 ;  /* 0x000000c0760d7223 */ /* 0x000fe4000001004a */
[----:B------:R-:W-:-:S02]  /*5b50*/  FFMA.FTZ R12, R119, R193, R75 ;  /* 0x000000c1770c7223 */ /* 0x000fc4000001004b */
[----:B------:R-:W-:Y:S02]  /*5b60*/  FFMA.FTZ R19, R109, R19, R65 ;  /* 0x000000136d137223 */ /* 0x000fe40000010041 */
[C---:B------:R-:W-:Y:S02]  /*5b70*/  FADD.FTZ R196, -R235.reuse, R219 ;  /* 0x000000dbebc47221 */ /* 0x040fe40000010100 */
[----:B------:R-:W-:Y:S02]  /*5b80*/  FADD.FTZ R197, -R235, R218 ;  /* 0x000000daebc57221 */ /* 0x000fe40000010100 */
[C---:B------:R-:W-:Y:S02]  /*5b90*/  FMUL.FTZ R20, R234.reuse, R190 ;  /* 0x000000beea147220 */ /* 0x040fe40000410000 */
[C---:B------:R-:W-:Y:S02]  /*5ba0*/  FMUL.FTZ R204, R234.reuse, R204 ;  /* 0x000000cceacc7220 */ /* 0x040fe40000410000 */
[----:B------:R-:W-:Y:S01]  /*5bb0*/  FMUL.FTZ R205, R234, R205 ;  /* 0x000000cdeacd7220 */ /* 0x000fe20000410000 */
[----:B------:R-:W-:Y:S01]  /*5bc0*/  F2FP.BF16.PACK_AB R9, R2, R9 ;  /* 0x000000090209723e */ /* 0x000fe200000010ff */
[----:B------:R-:W-:Y:S01]  /*5bd0*/  FMUL.FTZ R22, R234, R22 ;  /* 0x00000016ea167220 */ /* 0x000fe20000410000 */
[----:B------:R-:W-:Y:S01]  /*5be0*/  F2FP.BF16.PACK_AB R13, R12, R13 ;  /* 0x0000000d0c0d723e */ /* 0x000fe200000010ff */
[C---:B------:R-:W-:Y:S01]  /*5bf0*/  FMUL.FTZ R23, R234.reuse, R23 ;  /* 0x00000017ea177220 */ /* 0x040fe20000410000 */
[----:B------:R-:W-:Y:S01]  /*5c00*/  F2FP.BF16.PACK_AB R8, R19, R8 ;  /* 0x000000081308723e */ /* 0x000fe200000010ff */
[----:B------:R-:W-:-:S02]  /*5c10*/  FMUL.FTZ R196, R234, R196 ;  /* 0x000000c4eac47220 */ /* 0x000fc40000410000 */
[----:B------:R-:W-:Y:S02]  /*5c20*/  FMUL.FTZ R197, R234, R197 ;  /* 0x000000c5eac57220 */ /* 0x000fe40000410000 */
[----:B------:R-:W-:Y:S02]  /*5c30*/  FFMA.FTZ R12, R116, R20, R72 ;  /* 0x00000014740c7223 */ /* 0x000fe40000010048 */
[----:B------:R-:W-:Y:S02]  /*5c40*/  FFMA.FTZ R17, R126, R200, R82 ;  /* 0x000000c87e117223 */ /* 0x000fe40000010052 */
[----:B------:R-:W-:Y:S02]  /*5c50*/  FFMA.FTZ R2, R127, R201, R83 ;  /* 0x000000c97f027223 */ /* 0x000fe40000010053 */
[C---:B------:R-:W-:Y:S02]  /*5c60*/  FADD.FTZ R194, -R235.reuse, R221 ;  /* 0x000000ddebc27221 */ /* 0x040fe40000010100 */
[----:B------:R-:W-:-:S02]  /*5c70*/  FADD.FTZ R195, -R235, R220 ;  /* 0x000000dcebc37221 */ /* 0x000fc40000010100 */
[----:B------:R-:W-:Y:S02]  /*5c80*/  FFMA.FTZ R19, R130, R204, R86 ;  /* 0x000000cc82137223 */ /* 0x000fe40000010056 */
[----:B------:R-:W-:Y:S01]  /*5c90*/  FFMA.FTZ R20, R131, R205, R87 ;  /* 0x000000cd83147223 */ /* 0x000fe20000010057 */
[----:B------:R-:W-:Y:S01]  /*5ca0*/  F2FP.BF16.PACK_AB R190, R15, R16 ;  /* 0x000000100fbe723e */ /* 0x000fe200000010ff */
[C---:B------:R-:W-:Y:S02]  /*5cb0*/  FADD.FTZ R202, -R235.reuse, R230 ;  /* 0x000000e6ebca7221 */ /* 0x040fe40000010100 */
[----:B------:R-:W-:Y:S02]  /*5cc0*/  FADD.FTZ R203, -R235, R231 ;  /* 0x000000e7ebcb7221 */ /* 0x000fe40000010100 */
[----:B------:R-:W-:Y:S02]  /*5cd0*/  FFMA.FTZ R22, R112, R22, R68 ;  /* 0x0000001670167223 */ /* 0x000fe40000010044 */
[----:B------:R-:W-:Y:S01]  /*5ce0*/  FFMA.FTZ R23, R113, R23, R69 ;  /* 0x0000001771177223 */ /* 0x000fe20000010045 */
[----:B------:R-:W-:Y:S01]  /*5cf0*/  F2FP.BF16.PACK_AB R17, R2, R17 ;  /* 0x000000110211723e */ /* 0x000fe200000010ff */
[----:B------:R-:W-:-:S02]  /*5d00*/  FFMA.FTZ R15, R122, R196, R78 ;  /* 0x000000c47a0f7223 */ /* 0x000fc4000001004e */
[----:B------:R-:W-:Y:S01]  /*5d10*/  FFMA.FTZ R16, R123, R197, R79 ;  /* 0x000000c57b107223 */ /* 0x000fe2000001004f */
[----:B------:R-:W-:Y:S01]  /*5d20*/  F2FP.BF16.PACK_AB R19, R20, R19 ;  /* 0x000000131413723e */ /* 0x000fe200000010ff */
[----:B------:R-:W-:Y:S01]  /*5d30*/  FMUL.FTZ R194, R234, R194 ;  /* 0x000000c2eac27220 */ /* 0x000fe20000410000 */
[----:B------:R-:W-:Y:S01]  /*5d40*/  IADD3 R2, R210, 0x60, RZ ;  /* 0x00000060d2027810 */ /* 0x000fe20007ffe0ff */
[C---:B------:R-:W-:Y:S01]  /*5d50*/  FMUL.FTZ R195, R234.reuse, R195 ;  /* 0x000000c3eac37220 */ /* 0x040fe20000410000 */
[----:B------:R-:W-:Y:S01]  /*5d60*/  F2FP.BF16.PACK_AB R10, R23, R22 ;  /* 0x00000016170a723e */ /* 0x000fe200000010ff */
[----:B------:R-:W-:Y:S01]  /*5d70*/  FMUL.FTZ R202, R234, R202 ;  /* 0x000000caeaca7220 */ /* 0x000fe20000410000 */
[----:B------:R-:W-:Y:S01]  /*5d80*/  IADD3 R20, R210, 0x80, RZ ;  /* 0x00000080d2147810 */ /* 0x000fe20007ffe0ff */
[----:B------:R-:W-:Y:S01]  /*5d90*/  FMUL.FTZ R203, R234, R203 ;  /* 0x000000cbeacb7220 */ /* 0x000fe20000410000 */
[----:B------:R-:W-:Y:S01]  /*5da0*/  IADD3 R22, R210, 0xa0, RZ ;  /* 0x000000a0d2167810 */ /* 0x000fe20007ffe0ff */
[----:B------:R-:W-:Y:S01]  /*5db0*/  FFMA.FTZ R14, R120, R194, R76 ;  /* 0x000000c2780e7223 */ /* 0x000fe2000001004c */
[----:B------:R-:W-:Y:S01]  /*5dc0*/  F2FP.BF16.PACK_AB R15, R16, R15 ;  /* 0x0000000f100f723e */ /* 0x000fe200000010ff */
[----:B------:R-:W-:Y:S01]  /*5dd0*/  FFMA.FTZ R195, R121, R195, R77 ;  /* 0x000000c379c37223 */ /* 0x000fe2000001004d */
[C---:B------:R-:W-:Y:S01]  /*5de0*/  IADD3 R192, R210.reuse, 0xc0, RZ ;  /* 0x000000c0d2c07810 */ /* 0x040fe20007ffe0ff */
[----:B------:R-:W-:Y:S01]  /*5df0*/  FFMA.FTZ R207, R117, R207, R73 ;  /* 0x000000cf75cf7223 */ /* 0x000fe20000010049 */
[----:B------:R-:W-:Y:S01]  /*5e00*/  IADD3 R194, R210, 0xe0, RZ ;  /* 0x000000e0d2c27810 */ /* 0x000fe20007ffe0ff */
[----:B------:R-:W-:-:S02]  /*5e10*/  FFMA.FTZ R16, R124, R198, R80 ;  /* 0x000000c67c107223 */ /* 0x000fc40000010050 */
[----:B------:R-:W-:Y:S02]  /*5e20*/  FFMA.FTZ R18, R128, R202, R84 ;  /* 0x000000ca80127223 */ /* 0x000fe40000010054 */
[----:B------:R-:W-:Y:S02]  /*5e30*/  FFMA.FTZ R203, R129, R203, R85 ;  /* 0x000000cb81cb7223 */ /* 0x000fe40000010055 */
[----:B------:R-:W-:Y:S01]  /*5e40*/  IMAD.WIDE.U32 R2, R2, R211, c[0x0][0x208] ;  /* 0x0000820002027625 */ /* 0x000fe200078e00d3 */
[----:B------:R-:W-:-:S03]  /*5e50*/  F2FP.BF16.PACK_AB R14, R195, R14 ;  /* 0x0000000ec30e723e */ /* 0x000fc600000010ff */
[----:B------:R-:W-:Y:S01]  /*5e60*/  IMAD.WIDE.U32 R20, R20, R211, c[0x0][0x208] ;  /* 0x0000820014147625 */ /* 0x000fe200078e00d3 */
[----:B------:R-:W-:-:S03]  /*5e70*/  F2FP.BF16.PACK_AB R12, R207, R12 ;  /* 0x0000000ccf0c723e */ /* 0x000fc600000010ff */
[-C--:B------:R-:W-:Y:S01]  /*5e80*/  IMAD.WIDE.U32 R22, R22, R211.reuse, c[0x0][0x208] ;  /* 0x0000820016167625 */ /* 0x080fe200078e00d3 */
[----:B------:R-:W-:Y:S01]  /*5e90*/  F2FP.BF16.PACK_AB R18, R203, R18 ;  /* 0x00000012cb12723e */ /* 0x000fe200000010ff */
[----:B------:R0:W-:Y:S01]  /*5ea0*/  STG.E.128 [R2.64], R4 ;  /* 0x0000000402007986 */ /* 0x0001e2000c101d04 */
[----:B------:R-:W-:Y:S01]  /*5eb0*/  F2FP.BF16.PACK_AB R16, R199, R16 ;  /* 0x00000010c710723e */ /* 0x000fe200000010ff */
[-C--:B------:R-:W-:Y:S02]  /*5ec0*/  IMAD.WIDE.U32 R192, R192, R211.reuse, c[0x0][0x208] ;  /* 0x00008200c0c07625 */ /* 0x080fe400078e00d3 */
[----:B------:R0:W-:Y:S02]  /*5ed0*/  STG.E.128 [R20.64], R188 ;  /* 0x000000bc14007986 */ /* 0x0001e4000c101d04 */
[----:B------:R-:W-:Y:S02]  /*5ee0*/  IMAD.WIDE.U32 R194, R194, R211, c[0x0][0x208] ;  /* 0x00008200c2c27625 */ /* 0x000fe400078e00d3 */
[----:B------:R0:W-:Y:S04]  /*5ef0*/  STG.E.128 [R22.64], R8 ;  /* 0x0000000816007986 */ /* 0x0001e8000c101d04 */
[----:B------:R0:W-:Y:S04]  /*5f00*/  STG.E.128 [R192.64], R12 ;  /* 0x0000000cc0007986 */ /* 0x0001e8000c101d04 */
[----:B------:R0:W-:Y:S02]  /*5f10*/  STG.E.128 [R194.64], R16 ;  /* 0x00000010c2007986 */ /* 0x0001e4000c101d04 */
.L_x_13546:
[----:B------:R-:W-:Y:S05]  /*5f20*/  BSYNC B0 ;  /* 0x0000000000007941 */ /* 0x000fea0003800000 */
.L_x_13545:
[----:B0-----:R-:W-:-:S04]  /*5f30*/  MOV R3, c[0x0][0x160] ;  /* 0x0000580000037a02 */ /* 0x001fc80000000f00 */
[----:B-----5:R-:W-:-:S04]  /*5f40*/  LEA R0, R3, R0, 0x2 ;  /* 0x0000000003007211 */ /* 0x020fc800078e10ff */
[----:B------:R-:W-:-:S13]  /*5f50*/  ISETP.GE.AND P0, PT, R0, c[0x0][0x164], PT ;  /* 0x0000590000007a0c */ /* 0x000fda0003f06270 */
[----:B------:R-:W-:Y:S01]  /*5f60*/  @P0 CALL.REL.NOINC `(.L_x_13547) ;  /* 0x0000001000000944 */ /* 0x000fe20003c00000 */
[----:B------:R-:W-:Y:S05]  /*5f70*/  BRA `(.L_x_13548) ;  /* 0xffffa78000007947 */ /* 0x000fea000383ffff */
.L_x_13547:
[----:B------:R-:W-:Y:S05]  /*5f80*/  EXIT ;  /* 0x000000000000794d */ /* 0x000fea0003800000 */
.L_x_13543:
[----:B------:R-:W-:Y:S01]  /*5f90*/  HFMA2.MMA R190, -RZ, RZ, 0, 5.9604644775390625e-08 ;  /* 0x00000001ffbe7435 */ /* 0x000fe200000001ff */
[----:B------:R-:W-:Y:S02]  /*5fa0*/  MOV R234, R191 ;  /* 0x000000bf00ea7202 */ /* 0x000fe40000000f00 */
[----:B------:R-:W-:Y:S02]  /*5fb0*/  MOV R235, 0x1f ;  /* 0x0000001f00eb7802 */ /* 0x000fe40000000f00 */
[----:B------:R-:W-:Y:S02]  /*5fc0*/  MOV R189, 0xffffffff ;  /* 0xffffffff00bd7802 */ /* 0x000fe40000000f00 */
[----:B------:R-:W-:Y:S02]  /*5fd0*/  MOV R188, 0x5ff0 ;  /* 0x00005ff000bc7802 */ /* 0x000fe40000000f00 */
[----:B-----5:R-:W-:Y:S05]  /*5fe0*/  CALL.REL.NOINC `($__internal_39_$__cuda_sm70_shflsync_bfly_p) ;  /* 0x00000bc000007944 */ /* 0x020fea0003c00000 */
[----:B-1----:R-:W-:Y:S05]  /*5ff0*/  BRA `(.L_x_13549) ;  /* 0xffffe35000007947 */ /* 0x002fea000383ffff */
.L_x_13544:
[----:B------:R-:W-:Y:S01]  /*6000*/  HFMA2.MMA R190, -RZ, RZ, 0, 1.1920928955078125e-07 ;  /* 0x00000002ffbe7435 */ /* 0x000fe200000001ff */
[----:B------:R-:W-:Y:S02]  /*6010*/  MOV R234, R191 ;  /* 0x000000bf00ea7202 */ /* 0x000fe40000000f00 */
[----:B------:R-:W-:-:S02]  /*6020*/  MOV R235, 0x1f ;  /* 0x0000001f00eb7802 */ /* 0x000fc40000000f00 */
[----:B------:R-:W-:Y:S02]  /*6030*/  MOV R189, 0xffffffff ;  /* 0xffffffff00bd7802 */ /* 0x000fe40000000f00 */
[----:B------:R-:W-:Y:S02]  /*6040*/  MOV R188, 0x6060 ;  /* 0x0000606000bc7802 */ /* 0x000fe40000000f00 */
[----:B-----5:R-:W-:Y:S05]  /*6050*/  CALL.REL.NOINC `($__internal_39_$__cuda_sm70_shflsync_bfly_p) ;  /* 0x00000b5000007944 */ /* 0x020fea0003c00000 */
[----:B-1----:R-:W-:Y:S01]  /*6060*/  FADD.FTZ R191, R191, R190 ;  /* 0x000000bebfbf7221 */ /* 0x002fe20000010000 */
[----:B------:R-:W-:Y:S01]  /*6070*/  HFMA2.MMA R190, -RZ, RZ, 0, 2.384185791015625e-07 ;  /* 0x00000004ffbe7435 */ /* 0x000fe200000001ff */
[----:B------:R-:W-:Y:S02]  /*6080*/  MOV R235, 0x1f ;  /* 0x0000001f00eb7802 */ /* 0x000fe40000000f00 */
[----:B------:R-:W-:Y:S02]  /*6090*/  MOV R189, 0xffffffff ;  /* 0xffffffff00bd7802 */ /* 0x000fe40000000f00 */
[----:B------:R-:W-:Y:S02]  /*60a0*/  MOV R234, R191 ;  /* 0x000000bf00ea7202 */ /* 0x000fe40000000f00 */
[----:B------:R-:W-:-:S02]  /*60b0*/  MOV R188, 0x60d0 ;  /* 0x000060d000bc7802 */ /* 0x000fc40000000f00 */
[----:B------:R-:W-:Y:S05]  /*60c0*/  CALL.REL.NOINC `($__internal_39_$__cuda_sm70_shflsync_bfly_p) ;  /* 0x00000ae000007944 */ /* 0x000fea0003c00000 */
[----:B-1----:R-:W-:Y:S01]  /*60d0*/  FADD.FTZ R191, R191, R190 ;  /* 0x000000bebfbf7221 */ /* 0x002fe20000010000 */
[----:B------:R-:W-:Y:S01]  /*60e0*/  HFMA2.MMA R190, -RZ, RZ, 0, 4.76837158203125e-07 ;  /* 0x00000008ffbe7435 */ /* 0x000fe200000001ff */
[----:B------:R-:W-:-:S02]  /*60f0*/  MOV R235, 0x1f ;  /* 0x0000001f00eb7802 */ /* 0x000fc40000000f00 */
[----:B------:R-:W-:Y:S02]  /*6100*/  MOV R189, 0xffffffff ;  /* 0xffffffff00bd7802 */ /* 0x000fe40000000f00 */
[----:B------:R-:W-:Y:S02]  /*6110*/  MOV R234, R191 ;  /* 0x000000bf00ea7202 */ /* 0x000fe40000000f00 */
[----:B------:R-:W-:Y:S02]  /*6120*/  MOV R188, 0x6140 ;  /* 0x0000614000bc7802 */ /* 0x000fe40000000f00 */
[----:B------:R-:W-:Y:S05]  /*6130*/  CALL.REL.NOINC `($__internal_39_$__cuda_sm70_shflsync_bfly_p) ;  /* 0x00000a7000007944 */ /* 0x000fea0003c00000 */
[----:B-1----:R-:W-:Y:S01]  /*6140*/  FADD.FTZ R191, R191, R190 ;  /* 0x000000bebfbf7221 */ /* 0x002fe20000010000 */
[----:B------:R-:W-:Y:S01]  /*6150*/  HFMA2.MMA R190, -RZ, RZ, 0, 9.5367431640625e-07 ;  /* 0x00000010ffbe7435 */ /* 0x000fe200000001ff */
[----:B------:R-:W-:Y:S02]  /*6160*/  MOV R235, 0x1f ;  /* 0x0000001f00eb7802 */ /* 0x000fe40000000f00 */
[----:B------:R-:W-:Y:S02]  /*6170*/  MOV R189, 0xffffffff ;  /* 0xffffffff00bd7802 */ /* 0x000fe40000000f00 */
[----:B------:R-:W-:-:S02]  /*6180*/  MOV R234, R191 ;  /* 0x000000bf00ea7202 */ /* 0x000fc40000000f00 */
[----:B------:R-:W-:Y:S02]  /*6190*/  MOV R188, 0x61b0 ;  /* 0x000061b000bc7802 */ /* 0x000fe40000000f00 */
[----:B------:R-:W-:Y:S05]  /*61a0*/  CALL.REL.NOINC `($__internal_39_$__cuda_sm70_shflsync_bfly_p) ;  /* 0x00000a0000007944 */ /* 0x000fea0003c00000 */
[----:B-1----:R-:W-:Y:S01]  /*61b0*/  FADD.FTZ R191, R191, R190 ;  /* 0x000000bebfbf7221 */ /* 0x002fe20000010000 */
[----:B------:R-:W-:Y:S01]  /*61c0*/  HFMA2.MMA R190, -RZ, RZ, 0, 5.9604644775390625e-08 ;  /* 0x00000001ffbe7435 */ /* 0x000fe200000001ff */
[----:B------:R-:W-:Y:S02]  /*61d0*/  MOV R235, 0x1f ;  /* 0x0000001f00eb7802 */ /* 0x000fe40000000f00 */
        /* <DEDUP_REMOVED lines=129> */
[----:B------:R-:W-:Y:S02]  /*69f0*/  MOV R189, 0xffffffff ;  /* 0xffffffff00bd7802 */ /* 0x000fe40000000f00 */
[----:B------:R-:W-:Y:S02]  /*6a00*/  MOV R188, 0x6a20 ;  /* 0x00006a2000bc7802 */ /* 0x000fe40000000f00 */
[----:B------:R-:W-:Y:S05]  /*6a10*/  CALL.REL.NOINC `($__internal_39_$__cuda_sm70_shflsync_bfly_p) ;  /* 0x0000019000007944 */ /* 0x000fea0003c00000 */
[----:B-1----:R-:W-:Y:S01]  /*6a20*/  FADD.FTZ R234, R234, R190 ;  /* 0x000000beeaea7221 */ /* 0x002fe20000010000 */
[----:B------:R-:W-:Y:S01]  /*6a30*/  HFMA2.MMA R190, -RZ, RZ, 0, 1.1920928955078125e-07 ;  /* 0x00000002ffbe7435 */ /* 0x000fe200000001ff */
[----:B------:R-:W-:Y:S02]  /*6a40*/  MOV R235, 0x1f ;  /* 0x0000001f00eb7802 */ /* 0x000fe40000000f00 */
[----:B------:R-:W-:Y:S02]  /*6a50*/  MOV R189, 0xffffffff ;  /* 0xffffffff00bd7802 */ /* 0x000fe40000000f00 */
[----:B------:R-:W-:Y:S02]  /*6a60*/  MOV R188, 0x6a80 ;  /* 0x00006a8000bc7802 */ /* 0x000fe40000000f00 */
[----:B------:R-:W-:Y:S05]  /*6a70*/  CALL.REL.NOINC `($__internal_39_$__cuda_sm70_shflsync_bfly_p) ;  /* 0x0000013000007944 */ /* 0x000fea0003c00000 */
[----:B-1----:R-:W-:Y:S01]  /*6a80*/  FADD.FTZ R234, R234, R190 ;  /* 0x000000beeaea7221 */ /* 0x002fe20000010000 */
[----:B------:R-:W-:Y:S01]  /*6a90*/  HFMA2.MMA R190, -RZ, RZ, 0, 2.384185791015625e-07 ;  /* 0x00000004ffbe7435 */ /* 0x000fe200000001ff */
[----:B------:R-:W-:-:S02]  /*6aa0*/  MOV R235, 0x1f ;  /* 0x0000001f00eb7802 */ /* 0x000fc40000000f00 */
[----:B------:R-:W-:Y:S02]  /*6ab0*/  MOV R189, 0xffffffff ;  /* 0xffffffff00bd7802 */ /* 0x000fe40000000f00 */
[----:B------:R-:W-:Y:S02]  /*6ac0*/  MOV R188, 0x6ae0 ;  /* 0x00006ae000bc7802 */ /* 0x000fe40000000f00 */
[----:B------:R-:W-:Y:S05]  /*6ad0*/  CALL.REL.NOINC `($__internal_39_$__cuda_sm70_shflsync_bfly_p) ;  /* 0x000000d000007944 */ /* 0x000fea0003c00000 */
[----:B-1----:R-:W-:Y:S01]  /*6ae0*/  FADD.FTZ R234, R234, R190 ;  /* 0x000000beeaea7221 */ /* 0x002fe20000010000 */
[----:B------:R-:W-:Y:S01]  /*6af0*/  HFMA2.MMA R190, -RZ, RZ, 0, 4.76837158203125e-07 ;  /* 0x00000008ffbe7435 */ /* 0x000fe200000001ff */
[----:B------:R-:W-:Y:S02]  /*6b00*/  MOV R235, 0x1f ;  /* 0x0000001f00eb7802 */ /* 0x000fe40000000f00 */
[----:B------:R-:W-:Y:S02]  /*6b10*/  MOV R189, 0xffffffff ;  /* 0xffffffff00bd7802 */ /* 0x000fe40000000f00 */
[----:B------:R-:W-:Y:S02]  /*6b20*/  MOV R188, 0x6b40 ;  /* 0x00006b4000bc7802 */ /* 0x000fe40000000f00 */
[----:B------:R-:W-:Y:S05]  /*6b30*/  CALL.REL.NOINC `($__internal_39_$__cuda_sm70_shflsync_bfly_p) ;  /* 0x0000007000007944 */ /* 0x000fea0003c00000 */
[----:B-1----:R-:W-:Y:S01]  /*6b40*/  FADD.FTZ R234, R234, R190 ;  /* 0x000000beeaea7221 */ /* 0x002fe20000010000 */
[----:B------:R-:W-:Y:S01]  /*6b50*/  HFMA2.MMA R190, -RZ, RZ, 0, 9.5367431640625e-07 ;  /* 0x00000010ffbe7435 */ /* 0x000fe200000001ff */
[----:B------:R-:W-:-:S02]  /*6b60*/  MOV R235, 0x1f ;  /* 0x0000001f00eb7802 */ /* 0x000fc40000000f00 */
[----:B------:R-:W-:Y:S02]  /*6b70*/  MOV R189, 0xffffffff ;  /* 0xffffffff00bd7802 */ /* 0x000fe40000000f00 */
[----:B------:R-:W-:Y:S02]  /*6b80*/  MOV R188, 0x6ba0 ;  /* 0x00006ba000bc7802 */ /* 0x000fe40000000f00 */
[----:B------:R-:W-:Y:S05]  /*6b90*/  CALL.REL.NOINC `($__internal_39_$__cuda_sm70_shflsync_bfly_p) ;  /* 0x0000001000007944 */ /* 0x000fea0003c00000 */
[----:B-1----:R-:W-:Y:S05]  /*6ba0*/  BRA `(.L_x_13550) ;  /* 0xffffe0e000007947 */ /* 0x002fea000383ffff */
        .weak           $__internal_39_$__cuda_sm70_shflsync_bfly_p
        .type           $__internal_39_$__cuda_sm70_shflsync_bfly_p,@function
        .size           $__internal_39_$__cuda_sm70_shflsync_bfly_p,(.L_x_57079 - $__internal_39_$__cuda_sm70_shflsync_bfly_p)
$__internal_39_$__cuda_sm70_shflsync_bfly_p:
[----:B------:R-:W-:Y:S04]  /*6bb0*/  WARPSYNC R189 ;  /* 0x000000bd00007348 */ /* 0x000fe80003800000 */
[----:B------:R0:W1:Y:S02]  /*6bc0*/  SHFL.BFLY PT, R190, R234, R190, R235 ;  /* 0x0c0000beeabe7389 */ /* 0x00006400000e00eb */
[----:B0-----:R-:W-:-:S06]  /*6bd0*/  HFMA2.MMA R189, -RZ, RZ, 0, 0 ;  /* 0x00000000ffbd7435 */ /* 0x001fcc00000001ff */
[----:B------:R-:W-:Y:S05]  /*6be0*/  RET.REL.NODEC R188 `(_ZN10layer_norm13ln_fwd_kernelINS_13Kernel_traitsIf13__nv_bfloat16S2_S2_fjLj2048ELj1ELj4ELj1ELj16ENS_18Kernel_traits_baseILj2048EfS2_S2_S2_fjLj128EEEEELb0ELb1ELb1ELb1EEEvNS_9FwdParamsE) ;  /* 0xffff9410bc007950 */ /* 0x000fea0003c3ffff */
.L_x_13551:
        /* <DEDUP_REMOVED lines=9> */
.L_x_57079:


//--------------------- .text._ZN10layer_norm13ln_fwd_kernelINS_13Kernel_traitsIf13__nv_bfloat16S2_S2_fjLj2048ELj1ELj4ELj1ELj16ENS_18Kernel_traits_baseILj2048EfS2_S2_S2_fjLj128EEEEELb1ELb0ELb0ELb0EEEvNS_9FwdParamsE --------------------------
	.section	.text._ZN10layer_norm13ln_fwd_kernelINS_13Kernel_traitsIf13__nv_bfloat16S2_S2_fjLj2048ELj1ELj4ELj1ELj16ENS_18Kernel_traits_baseILj2048EfS2_S2_S2_fjLj128EEEEELb1ELb0ELb0ELb0EEEvNS_9FwdParamsE,"ax",@progbits
	.sectioninfo	@"SHI_REGISTERS=232"
	.align	128
        .global         _ZN10layer_norm13ln_fwd_kernelINS_13Kernel_traitsIf13__nv_bfloat16S2_S2_fjLj2048ELj1ELj4ELj1ELj16ENS_18Kernel_traits_baseILj2048EfS2_S2_S2_fjLj128EEEEELb1ELb0ELb0ELb0EEEvNS_9FwdParamsE
        .type           _ZN10layer_norm13ln_fwd_kernelINS_13Kernel_traitsIf13__nv_bfloat16S2_S2_fjLj2048ELj1ELj4ELj1ELj16ENS_18Kernel_traits_baseILj2048EfS2_S2_S2_fjLj128EEEEELb1ELb0ELb0ELb0EEEvNS_9FwdParamsE,@function
        .size           _ZN10layer_norm13ln_fwd_kernelINS_13Kernel_traitsIf13__nv_bfloat16S2_S2_fjLj2048ELj1ELj4ELj1ELj16ENS_18Kernel_traits_baseILj2048EfS2_S2_S2_fjLj128EEEEELb1ELb0ELb0ELb0EEEvNS_9FwdParamsE,(.L_x_57080 - _ZN10layer_norm13ln_fwd_kernelINS_13Kernel_traitsIf13__nv_bfloat16S2_S2_fjLj2048ELj1ELj4ELj1ELj16ENS_18Kernel_traits_baseILj2048EfS2_S2_S2_fjLj128EEEEELb1ELb0ELb0ELb0EEEvNS_9FwdParamsE)
        .other          _ZN10layer_norm13ln_fwd_kernelINS_13Kernel_traitsIf13__nv_bfloat16S2_S2_fjLj2048ELj1ELj4ELj1ELj16ENS_18Kernel_traits_baseILj2048EfS2_S2_S2_fjLj128EEEEELb1ELb0ELb0ELb0EEEvNS_9FwdParamsE,@"STO_CUDA_ENTRY STV_DEFAULT"
_ZN10layer_norm13ln_fwd_kernelINS_13Kernel_traitsIf13__nv_bfloat16S2_S2_fjLj2048ELj1ELj4ELj1ELj16ENS_18Kernel_traits_baseILj2048EfS2_S2_S2_fjLj128EEEEELb1ELb0ELb0ELb0EEEvNS_9FwdParamsE:
.text._ZN10layer_norm13ln_fwd_kernelINS_13Kernel_traitsIf13__nv_bfloat16S2_S2_fjLj2048ELj1ELj4ELj1ELj16ENS_18Kernel_traits_baseILj2048EfS2_S2_S2_fjLj128EEEEELb1ELb0ELb0ELb0EEEvNS_9FwdParamsE:
        /* <DEDUP_REMOVED lines=85> */
[----:B------:R-:W-:Y:S01]  /*0550*/  IMAD.MOV.U32 R6, RZ, RZ, 0x20 ;  /* 0x00000020ff067424 */ /* 0x000fe200078e00ff */
[----:B------:R-:W-:Y:S01]  /*0560*/  CS2R R162, SRZ ;  /* 0x0000000000a27805 */ /* 0x000fe2000001ff00 */
        /* <DEDUP_REMOVED lines=11> */
[----:B------:R-:W-:-:S03]  /*0620*/  LOP3.LUT R17, R17, 0x20, RZ, 0xfc, !PT ;  /* 0x0000002011117812 */ /* 0x000fc600078efcff */
.L_x_13553:
[----:B------:R-:W-:Y:S05]  /*0630*/  BSYNC B0 ;  /* 0x0000000000007941 */ /* 0x000fea0003800000 */
.L_x_13552:
[----:B------:R-:W-:Y:S01]  /*0640*/  BSSY B0, `(.L_x_13554) ;  /* 0x0000011000007945 */ /* 0x000fe20003800000 */
[----:B------:R-:W-:Y:S05]  /*0650*/  @!P5 BRA `(.L_x_13555) ;  /* 0x000000f00000d947 */ /* 0x000fea0003800000 */
[----:B------:R-:W-:Y:S01]  /*0660*/  ISETP.NE.U32.AND P0, PT, RZ, c[0x0][0x218], PT ;  /* 0x00008600ff007a0c */ /* 0x000fe20003f05070 */
[----:B0-----:R-:W-:Y:S01]  /*0670*/  IMAD.MOV.U32 R8, RZ, RZ, 0x20 ;  /* 0x00000020ff087424 */ /* 0x001fe200078e00ff */
        /* <DEDUP_REMOVED lines=13> */
.L_x_13555:
[----:B------:R-:W-:Y:S05]  /*0750*/  BSYNC B0 ;  /* 0x0000000000007941 */ /* 0x000fea0003800000 */
.L_x_13554:
        /* <DEDUP_REMOVED lines=17> */
.L_x_13557:
[----:B------:R-:W-:Y:S05]  /*0870*/  BSYNC B0 ;  /* 0x0000000000007941 */ /* 0x000fea0003800000 */
.L_x_13556:
        /* <DEDUP_REMOVED lines=17> */
.L_x_13559:
[----:B------:R-:W-:Y:S05]  /*0990*/  BSYNC B0 ;  /* 0x0000000000007941 */ /* 0x000fea0003800000 */
.L_x_13558:
        /* <DEDUP_REMOVED lines=17> */
.L_x_13561:
[----:B------:R-:W-:Y:S05]  /*0ab0*/  BSYNC B0 ;  /* 0x0000000000007941 */ /* 0x000fea0003800000 */
.L_x_13560:
[----:B------:R-:W-:Y:S01]  /*0ac0*/  ISETP.GE.U32.AND P0, PT, R4, 0xc0, PT ;  /* 0x000000c00400780c */ /* 0x000fe20003f06070 */
[----:B------:R-:W-:Y:S01]  /*0ad0*/  IMAD.WIDE.U32 R10, R11, -0x326172a9, RZ ;  /* 0xcd9e8d570b0a7825 */ /* 0x000fe200078e00ff */
[----:B------:R-:W-:Y:S01]  /*0ae0*/  LOP3.LUT R5, R5, 0xffffffbf, RZ, 0xc0, !PT ;  /* 0xffffffbf05057812 */ /* 0x000fe200078ec0ff */
[----:B------:R-:W-:Y:S01]  /*0af0*/  UIADD3 UR24, UR5, -0x24c28bd8, URZ ;  /* 0xdb3d742805187890 */ /* 0x000fe2000fffe03f */
[----:B------:R-:W-:Y:S01]  /*0b00*/  BSSY B0, `(.L_x_13562) ;  /* 0x0000017000007945 */ /* 0x000fe20003800000 */
[----:B0-----:R-:W-:Y:S01]  /*0b10*/  IMAD.WIDE.U32 R8, R16, -0x2daee0ad, RZ ;  /* 0xd2511f5310087825 */ /* 0x001fe200078e00ff */
[----:B------:R-:W-:Y:S01]  /*0b20*/  UIADD3 UR25, UR4, -0x700cb87f, URZ ;  /* 0x8ff3478104197890 */ /* 0x000fe2000fffe03f */
[----:B------:R-:W-:-:S02]  /*0b30*/  LOP3.LUT R14, R11, UR19, R14, 0x96, !PT ;  /* 0x000000130b0e7c12 */ /* 0x000fc4000f8e960e */
[----:B------:R-:W-:Y:S02]  /*0b40*/  SHF.R.U32.HI R16, RZ, 0x5, R18 ;  /* 0x00000005ff107819 */ /* 0x000fe40000011612 */
[----:B------:R-:W-:Y:S02]  /*0b50*/  LOP3.LUT R15, R9, UR20, R12, 0x96, !PT ;  /* 0x00000014090f7c12 */ /* 0x000fe4000f8e960c */
        /* <DEDUP_REMOVED lines=17> */
.L_x_13563:
[----:B------:R-:W-:Y:S05]  /*0c70*/  BSYNC B0 ;  /* 0x0000000000007941 */ /* 0x000fea0003800000 */
.L_x_13562:
[----:B------:R-:W-:Y:S01]  /*0c80*/  ISETP.GE.U32.AND P0, PT, R4, 0xe0, PT ;  /* 0x000000e00400780c */ /* 0x000fe20003f06070 */
[----:B0-----:R-:W-:Y:S01]  /*0c90*/  IMAD.WIDE.U32 R12, R14, -0x2daee0ad, RZ ;  /* 0xd2511f530e0c7825 */ /* 0x001fe200078e00ff */
        /* <DEDUP_REMOVED lines=9> */
[----:B------:R-:W-:Y:S01]  /*0d30*/  ISETP.NE.U32.AND P0, PT, RZ, c[0x0][0x218], PT ;  /* 0x00008600ff007a0c */ /* 0x000fe20003f05070 */
[----:B------:R-:W-:Y:S01]  /*0d40*/  CS2R R66, SRZ ;  /* 0x0000000000427805 */ /* 0x000fe2000001ff00 */
[----:B------:R-:W-:Y:S01]  /*0d50*/  CS2R R64, SRZ ;  /* 0x0000000000407805 */ /* 0x000fe2000001ff00 */
[----:B------:R-:W-:Y:S01]  /*0d60*/  CS2R R62, SRZ ;  /* 0x00000000003e7805 */ /* 0x000fe2000001ff00 */
[----:B------:R-:W-:Y:S01]  /*0d70*/  ISETP.NE.AND.EX P0, PT, RZ, c[0x0][0x21c], PT, P0 ;  /* 0x00008700ff007a0c */ /* 0x000fe20003f05300 */
[----:B------:R-:W-:Y:S01]  /*0d80*/  IMAD.MOV.U32 R10, RZ, RZ, 0x20 ;  /* 0x00000020ff0a7424 */ /* 0x000fe200078e00ff */
[----:B------:R-:W-:-:S03]  /*0d90*/  CS2R R60, SRZ ;  /* 0x00000000003c7805 */ /* 0x000fc6000001ff00 */
[----:B------:R-:W-:-:S05]  /*0da0*/  IMAD.WIDE.U32 R10, R17, R10, c[0x0][0x1b0] ;  /* 0x00006c00110a7625 */ /* 0x000fca00078e000a */
[----:B------:R0:W5:Y:S03]  /*0db0*/  LDG.E.128 R56, [R10.64] ;  /* 0x000000060a387981 */ /* 0x000166000c1e1d00 */
[C---:B------:R-:W-:Y:S01]  /*0dc0*/  @P0 LEA R8, P1, R17.reuse, c[0x0][0x218], 0x5 ;  /* 0x0000860011080a11 */ /* 0x040fe200078228ff */
[----:B------:R0:W5:Y:S03]  /*0dd0*/  LDG.E.128 R52, [R10.64+0x10] ;  /* 0x000010060a347981 */ /* 0x000166000c1e1d00 */
[----:B------:R-:W-:-:S05]  /*0de0*/  @P0 LEA.HI.X R9, R17, c[0x0][0x21c], RZ, 0x5, P1 ;  /* 0x0000870011090a11 */ /* 0x000fca00008f2cff */
[----:B------:R0:W5:Y:S04]  /*0df0*/  @P0 LDG.E.128 R64, [R8.64] ;  /* 0x0000000608400981 */ /* 0x000168000c1e1d00 */
[----:B------:R0:W5:Y:S01]  /*0e00*/  @P0 LDG.E.128 R60, [R8.64+0x10] ;  /* 0x00001006083c0981 */ /* 0x000162000c1e1d00 */
[----:B------:R-:W-:-:S03]  /*0e10*/  IADD3 R17, R17, 0x20, RZ ;  /* 0x0000002011117810 */ /* 0x000fc60007ffe0ff */
.L_x_13565:
[----:B------:R-:W-:Y:S05]  /*0e20*/  BSYNC B0 ;  /* 0x0000000000007941 */ /* 0x000fea0003800000 */
.L_x_13564:
[----:B------:R-:W-:Y:S01]  /*0e30*/  ISETP.GE.U32.AND P0, PT, R4, 0x100, PT ;  /* 0x000001000400780c */ /* 0x000fe20003f06070 */
[----:B------:R-:W-:Y:S01]  /*0e40*/  BSSY B0, `(.L_x_13566) ;  /* 0x0000014000007945 */ /* 0x000fe20003800000 */
[----:B------:R-:W-:Y:S01]  /*0e50*/  LOP3.LUT R5, R5, 0xffffffef, RZ, 0xc0, !PT ;  /* 0xffffffef05057812 */ /* 0x000fe200078ec0ff */
[----:B------:R-:W-:-:S04]  /*0e60*/  IMAD.HI.U32 R19, R18, -0x326172a9, RZ ;  /* 0xcd9e8d5712137827 */ /* 0x000fc800078e00ff */
[----:B------:R-:W-:-:S06]  /*0e70*/  IMAD.HI.U32 R7, R16, -0x2daee0ad, RZ ;  /* 0xd2511f5310077827 */ /* 0x000fcc00078e00ff */
[----:B------:R-:W-:Y:S01]  /*0e80*/  @P0 LOP3.LUT R5, R5, 0x10, RZ, 0xfc, !PT ;  /* 0x0000001005050812 */ /* 0x000fe200078efcff */
[----:B------:R-:W-:Y:S05]  /*0e90*/  @!P0 BRA `(.L_x_13567) ;  /* 0x000000e000008947 */ /* 0x000fea0003800000 */
[----:B------:R-:W-:Y:S01]  /*0ea0*/  ISETP.NE.U32.AND P0, PT, RZ, c[0x0][0x218], PT ;  /* 0x00008600ff007a0c */ /* 0x000fe20003f05070 */
[----:B------:R-:W-:Y:S01]  /*0eb0*/  CS2R R50, SRZ ;  /* 0x0000000000327805 */ /* 0x000fe2000001ff00 */
[----:B------:R-:W-:Y:S01]  /*0ec0*/  CS2R R48, SRZ ;  /* 0x0000000000307805 */ /* 0x000fe2000001ff00 */
[----:B------:R-:W-:Y:S01]  /*0ed0*/  CS2R R46, SRZ ;  /* 0x00000000002e7805 */ /* 0x000fe2000001ff00 */
[----:B------:R-:W-:Y:S01]  /*0ee0*/  ISETP.NE.AND.EX P0, PT, RZ, c[0x0][0x21c], PT, P0 ;  /* 0x00008700ff007a0c */ /* 0x000fe20003f05300 */
[----:B0-----:R-:W-:Y:S01]  /*0ef0*/  IMAD.MOV.U32 R8, RZ, RZ, 0x20 ;  /* 0x00000020ff087424 */ /* 0x001fe200078e00ff */
[----:B------:R-:W-:-:S03]  /*0f00*/  CS2R R44, SRZ ;  /* 0x00000000002c7805 */ /* 0x000fc6000001ff00 */
[----:B------:R-:W-:-:S05]  /*0f10*/  IMAD.WIDE.U32 R8, R17, R8, c[0x0][0x1b0] ;  /* 0x00006c0011087625 */ /* 0x000fca00078e0008 */
[----:B------:R0:W5:Y:S03]  /*0f20*/  LDG.E.128 R40, [R8.64] ;  /* 0x0000000608287981 */ /* 0x000166000c1e1d00 */
[C---:B------:R-:W-:Y:S01]  /*0f30*/  @P0 LEA R10, P1, R17.reuse, c[0x0][0x218], 0x5 ;  /* 0x00008600110a0a11 */ /* 0x040fe200078228ff */
[----:B------:R0:W5:Y:S03]  /*0f40*/  LDG.E.128 R36, [R8.64+0x10] ;  /* 0x0000100608247981 */ /* 0x000166000c1e1d00 */
[----:B------:R-:W-:-:S05]  /*0f50*/  @P0 LEA.HI.X R11, R17, c[0x0][0x21c], RZ, 0x5, P1 ;  /* 0x00008700110b0a11 */ /* 0x000fca00008f2cff */
[----:B------:R0:W5:Y:S04]  /*0f60*/  @P0 LDG.E.128 R48, [R10.64] ;  /* 0x000000060a300981 */ /* 0x000168000c1e1d00 */
[----:B------:R0:W5:Y:S02]  /*0f70*/  @P0 LDG.E.128 R44, [R10.64+0x10] ;  /* 0x000010060a2c0981 */ /* 0x000164000c1e1d00 */
.L_x_13567:
[----:B------:R-:W-:Y:S05]  /*0f80*/  BSYNC B0 ;  /* 0x0000000000007941 */ /* 0x000fea0003800000 */
.L_x_13566:
[----:B------:R-:W-:Y:S02]  /*0f90*/  ISETP.GE.AND P0, PT, R6, c[0x0][0x164], PT ;  /* 0x0000590006007a0c */ /* 0x000fe40003f06270 */
[----:B------:R-:W-:Y:S02]  /*0fa0*/  LOP3.LUT R19, R19, UR23, R14, 0x96, !PT ;  /* 0x0000001713137c12 */ /* 0x000fe4000f8e960e */
[----:B------:R-:W-:-:S09]  /*0fb0*/  LOP3.LUT R12, R7, UR24, R12, 0x96, !PT ;  /* 0x00000018070c7c12 */ /* 0x000fd2000f8e960c */
[----:B------:R-:W-:Y:S05]  /*0fc0*/  @P0 EXIT ;  /* 0x000000000000094d */ /* 0x000fea0003800000 */
[----:B0-----:R-:W-:Y:S01]  /*0fd0*/  IMAD R9, R16, -0x2daee0ad, RZ ;  /* 0xd2511f5310097824 */ /* 0x001fe200078e02ff */
[----:B------:R-:W-:Y:S01]  /*0fe0*/  BSSY B0, `(.L_x_13568) ;  /* 0x00018f3000007945 */ /* 0x000fe20003800000 */
[----:B------:R-:W-:Y:S01]  /*0ff0*/  IMAD.HI.U32 R10, R19, -0x2daee0ad, RZ ;  /* 0xd2511f53130a7827 */ /* 0x000fe200078e00ff */
[----:B------:R-:W-:-:S03]  /*1000*/  ULDC.U8 UR8, c[0x0][0x1f0] ;  /* 0x00007c0000087ab9 */ /* 0x000fc60000000000 */
[----:B------:R-:W-:Y:S01]  /*1010*/  IMAD R7, R18, -0x326172a9, RZ ;  /* 0xcd9e8d5712077824 */ /* 0x000fe200078e02ff */
[----:B------:R-:W-:Y:S01]  /*1020*/  LOP3.LUT R9, R10, UR26, R9, 0x96, !PT ;  /* 0x0000001a0a097c12 */ /* 0x000fe2000f8e9609 */
[----:B------:R-:W-:-:S04]  /*1030*/  IMAD.HI.U32 R8, R12, -0x326172a9, RZ ;  /* 0xcd9e8d570c087827 */ /* 0x000fc800078e00ff */
[----:B------:R-:W-:Y:S01]  /*1040*/  IMAD R10, R12, -0x326172a9, RZ ;  /* 0xcd9e8d570c0a7824 */ /* 0x000fe200078e02ff */
[----:B------:R-:W-:Y:S01]  /*1050*/  LOP3.LUT R7, R8, UR25, R7, 0x96, !PT ;  /* 0x0000001908077c12 */ /* 0x000fe2000f8e9607 */
[----:B------:R-:W-:Y:S01]  /*1060*/  IMAD R12, R19, -0x2daee0ad, RZ ;  /* 0xd2511f53130c7824 */ /* 0x000fe200078e02ff */
[----:B------:R-:W-:Y:S01]  /*1070*/  LOP3.LUT R8, R20, 0x3, RZ, 0xc0, !PT ;  /* 0x0000000314087812 */ /* 0x000fe200078ec0ff */
[----:B------:R-:W-:Y:S02]  /*1080*/  IMAD.MOV.U32 R11, RZ, RZ, RZ ;  /* 0x000000ffff0b7224 */ /* 0x000fe400078e00ff */
.L_x_14052:
[----:B------:R-:W-:Y:S02]  /*1090*/  ISETP.NE.U32.AND P0, PT, RZ, c[0x0][0x1c0], PT ;  /* 0x00007000ff007a0c */ /* 0x000fe40003f05070 */
[----:B------:R-:W-:Y:S02]  /*10a0*/  LOP3.LUT P1, RZ, R5, 0x8, RZ, 0xc0, !PT ;  /* 0x0000000805ff7812 */ /* 0x000fe4000782c0ff */
[----:B------:R-:W-:-:S13]  /*10b0*/  ISETP.NE.AND.EX P0, PT, RZ, c[0x0][0x1c4], PT, P0 ;  /* 0x00007100ff007a0c */ /* 0x000fda0003f05300 */
[----:B------:R-:W-:-:S04]  /*10c0*/  @P0 IMAD.MOV.U32 R165, RZ, RZ, 0x2 ;  /* 0x00000002ffa50424 */ /* 0x000fc800078e00ff */
        /* <DEDUP_REMOVED lines=33> */
.L_x_13572:
[----:B0-----:R-:W-:Y:S02]  /*12e0*/  IMAD.MOV.U32 R190, RZ, RZ, R10 ;  /* 0x000000ffffbe7224 */ /* 0x001fe400078e000a */
.L_x_13573:
[----:B------:R-:W-:Y:S05]  /*12f0*/  BSYNC B2 ;  /* 0x0000000000027941 */ /* 0x000fea0003800000 */
.L_x_13571:
        /* <DEDUP_REMOVED lines=16> */
.L_x_13577:
[----:B------:R-:W-:Y:S05]  /*1400*/  BSYNC B3 ;  /* 0x0000000000037941 */ /* 0x000fea0003800000 */
.L_x_13576:
        /* <DEDUP_REMOVED lines=43> */
.L_x_13575:
[----:B------:R-:W-:Y:S05]  /*16c0*/  BSYNC B2 ;  /* 0x0000000000027941 */ /* 0x000fea0003800000 */
.L_x_13574:
        /* <DEDUP_REMOVED lines=24> */
.L_x_13579:
[----:B------:R-:W-:Y:S02]  /*1850*/  IMAD.MOV.U32 R216, RZ, RZ, R10 ;  /* 0x000000ffffd87224 */ /* 0x000fe400078e000a */
.L_x_13580:
[----:B------:R-:W-:Y:S05]  /*1860*/  BSYNC B2 ;  /* 0x0000000000027941 */ /* 0x000fea0003800000 */
.L_x_13578:
        /* <DEDUP_REMOVED lines=16> */
.L_x_13584:
[----:B------:R-:W-:Y:S05]  /*1970*/  BSYNC B3 ;  /* 0x0000000000037941 */ /* 0x000fea0003800000 */
.L_x_13583:
        /* <DEDUP_REMOVED lines=44> */
.L_x_13582:
[----:B------:R-:W-:Y:S05]  /*1c40*/  BSYNC B2 ;  /* 0x0000000000027941 */ /* 0x000fea0003800000 */
.L_x_13581:
        /* <DEDUP_REMOVED lines=23> */
.L_x_13586:
[----:B------:R-:W-:Y:S02]  /*1dc0*/  IMAD.MOV.U32 R164, RZ, RZ, R10 ;  /* 0x000000ffffa47224 */ /* 0x000fe400078e000a */
.L_x_13587:
[----:B------:R-:W-:Y:S05]  /*1dd0*/  BSYNC B2 ;  /* 0x0000000000027941 */ /* 0x000fea0003800000 */
.L_x_13585:
        /* <DEDUP_REMOVED lines=16> */
.L_x_13591:
[----:B------:R-:W-:Y:S05]  /*1ee0*/  BSYNC B3 ;  /* 0x0000000000037941 */ /* 0x000fea0003800000 */
.L_x_13590:
        /* <DEDUP_REMOVED lines=44> */
.L_x_13589:
[----:B------:R-:W-:Y:S05]  /*21b0*/  BSYNC B2 ;  /* 0x0000000000027941 */ /* 0x000fea0003800000 */
.L_x_13588:
        /* <DEDUP_REMOVED lines=21> */
.L_x_13593:
[----:B------:R-:W-:Y:S02]  /*2310*/  IMAD.MOV.U32 R164, RZ, RZ, R10 ;  /* 0x000000ffffa47224 */ /* 0x000fe400078e000a */
.L_x_13594:
[----:B------:R-:W-:Y:S05]  /*2320*/  BSYNC B2 ;  /* 0x0000000000027941 */ /* 0x000fea0003800000 */
.L_x_13592:
        /* <DEDUP_REMOVED lines=16> */
.L_x_13598:
[----:B------:R-:W-:Y:S05]  /*2430*/  BSYNC B3 ;  /* 0x0000000000037941 */ /* 0x000fea0003800000 */
.L_x_13597:
        /* <DEDUP_REMOVED lines=44> */
.L_x_13596:
[----:B------:R-:W-:Y:S05]  /*2700*/  BSYNC B2 ;  /* 0x0000000000027941 */ /* 0x000fea0003800000 */
.L_x_13595:
        /* <DEDUP_REMOVED lines=21> */
.L_x_13600:
[----:B------:R-:W-:Y:S02]  /*2860*/  IMAD.MOV.U32 R218, RZ, RZ, R10 ;  /* 0x000000ffffda7224 */ /* 0x000fe400078e000a */
.L_x_13601:
[----:B------:R-:W-:Y:S05]  /*2870*/  BSYNC B2 ;  /* 0x0000000000027941 */ /* 0x000fea0003800000 */
.L_x_13599:
        /* <DEDUP_REMOVED lines=16> */
.L_x_13605:
[----:B------:R-:W-:Y:S05]  /*2980*/  BSYNC B3 ;  /* 0x0000000000037941 */ /* 0x000fea0003800000 */
.L_x_13604:
        /* <DEDUP_REMOVED lines=44> */
.L_x_13603:
[----:B------:R-:W-:Y:S05]  /*2c50*/  BSYNC B2 ;  /* 0x0000000000027941 */ /* 0x000fea0003800000 */
.L_x_13602:
        /* <DEDUP_REMOVED lines=21> */
.L_x_13607:
[----:B------:R-:W-:Y:S02]  /*2db0*/  MOV R218, R10 ;  /* 0x0000000a00da7202 */ /* 0x000fe40000000f00 */
.L_x_13608:
[----:B------:R-:W-:Y:S05]  /*2dc0*/  BSYNC B2 ;  /* 0x0000000000027941 */ /* 0x000fea0003800000 */
.L_x_13606:
        /* <DEDUP_REMOVED lines=16> */
.L_x_13612:
[----:B------:R-:W-:Y:S05]  /*2ed0*/  BSYNC B3 ;  /* 0x0000000000037941 */ /* 0x000fea0003800000 */
.L_x_13611:
        /* <DEDUP_REMOVED lines=44> */
.L_x_13610:
[----:B------:R-:W-:Y:S05]  /*31a0*/  BSYNC B2 ;  /* 0x0000000000027941 */ /* 0x000fea0003800000 */
.L_x_13609:
        /* <DEDUP_REMOVED lines=21> */
.L_x_13614:
[----:B------:R-:W-:Y:S02]  /*3300*/  IMAD.MOV.U32 R166, RZ, RZ, R10 ;  /* 0x000000ffffa67224 */ /* 0x000fe400078e000a */
.L_x_13615:
[----:B------:R-:W-:Y:S05]  /*3310*/  BSYNC B2 ;  /* 0x0000000000027941 */ /* 0x000fea0003800000 */
.L_x_13613:
        /* <DEDUP_REMOVED lines=16> */
.L_x_13619:
[----:B------:R-:W-:Y:S05]  /*3420*/  BSYNC B3 ;  /* 0x0000000000037941 */ /* 0x000fea0003800000 */
.L_x_13618:
        /* <DEDUP_REMOVED lines=44> */
.L_x_13617:
[----:B------:R-:W-:Y:S05]  /*36f0*/  BSYNC B2 ;  /* 0x0000000000027941 */ /* 0x000fea0003800000 */
.L_x_13616:
        /* <DEDUP_REMOVED lines=21> */
.L_x_13621:
[----:B------:R-:W-:Y:S02]  /*3850*/  IMAD.MOV.U32 R166, RZ, RZ, R10 ;  /* 0x000000ffffa67224 */ /* 0x000fe400078e000a */
.L_x_13622:
[----:B------:R-:W-:Y:S05]  /*3860*/  BSYNC B2 ;  /* 0x0000000000027941 */ /* 0x000fea0003800000 */
.L_x_13620:
        /* <DEDUP_REMOVED lines=18> */
.L_x_13626:
[----:B------:R-:W-:Y:S05]  /*3990*/  BSYNC B3 ;  /* 0x0000000000037941 */ /* 0x000fea0003800000 */
.L_x_13625:
        /* <DEDUP_REMOVED lines=44> */
.L_x_13624:
[----:B------:R-:W-:Y:S05]  /*3c60*/  BSYNC B2 ;  /* 0x0000000000027941 */ /* 0x000fea0003800000 */
.L_x_13623:
[----:B------:R-:W0:Y:S01]  /*3c70*/  I2F.U32 R165, R166 ;  /* 0x000000a600a57306 */ /* 0x000e220000201000 */
[----:B------:R-:W-:Y:S02]  /*3c80*/  PRMT R164, RZ, 0x7610, R167 ;  /* 0x00007610ffa47816 */ /* 0x000fe400000000a7 */
[----:B------:R-:W-:Y:S02]  /*3c90*/  SEL R224, RZ, 0x100, P4 ;  /* 0x00000100ffe07807 */ /* 0x000fe40002000000 */
[----:B------:R-:W-:Y:S01]  /*3ca0*/  SEL R229, RZ, 0x10000, P5 ;  /* 0x00010000ffe57807 */ /* 0x000fe20002800000 */
[----:B------:R-:W-:Y:S01]  /*3cb0*/  FMUL.FTZ R164, R164, R215 ;  /* 0x000000d7a4a47220 */ /* 0x000fe20000410000 */
[----:B------:R-:W-:-:S02]  /*3cc0*/  LOP3.LUT P5, RZ, R5, 0x2, RZ, 0xc0, !PT ;  /* 0x0000000205ff7812 */ /* 0x000fc400078ac0ff */
[----:B------:R-:W-:Y:S01]  /*3cd0*/  SEL R222, RZ, 0x1, P1 ;  /* 0x00000001ffde7807 */ /* 0x000fe20000800000 */
[----:B------:R-:W-:Y:S01]  /*3ce0*/  FMUL.FTZ R164, R164, c[0x0][0x1e8] ;  /* 0x00007a00a4a47a20 */ /* 0x000fe20000410000 */
[----:B------:R-:W-:Y:S02]  /*3cf0*/  SEL R216, RZ, 0x1, P5 ;  /* 0x00000001ffd87807 */ /* 0x000fe40002800000 */
        /* <DEDUP_REMOVED lines=29> */
.L_x_13570:
[----:B------:R-:W-:Y:S05]  /*3ed0*/  BSYNC B1 ;  /* 0x0000000000017941 */ /* 0x000fea0003800000 */
.L_x_13569:
        /* <DEDUP_REMOVED lines=23> */
.L_x_13630:
[----:B0-----:R-:W-:Y:S02]  /*4050*/  IMAD.MOV.U32 R217, RZ, RZ, R10 ;  /* 0x000000ffffd97224 */ /* 0x001fe400078e000a */
.L_x_13631:
[----:B------:R-:W-:Y:S05]  /*4060*/  BSYNC B2 ;  /* 0x0000000000027941 */ /* 0x000fea0003800000 */
.L_x_13629:
        /* <DEDUP_REMOVED lines=16> */
.L_x_13635:
[----:B------:R-:W-:Y:S05]  /*4170*/  BSYNC B3 ;  /* 0x0000000000037941 */ /* 0x000fea0003800000 */
.L_x_13634:
        /* <DEDUP_REMOVED lines=44> */
.L_x_13633:
[----:B------:R-:W-:Y:S05]  /*4440*/  BSYNC B2 ;  /* 0x0000000000027941 */ /* 0x000fea0003800000 */
.L_x_13632:
[----:B------:R-:W0:Y:S01]  /*4450*/  I2F.U32 R8, R217 ;  /* 0x000000d900087306 */ /* 0x000e220000201000 */
[----:B------:R-:W-:Y:S01]  /*4460*/  IMAD.MOV.U32 R207, RZ, RZ, 0x2f800000 ;  /* 0x2f800000ffcf7424 */ /* 0x000fe200078e00ff */
[----:B-----5:R-:W-:Y:S01]  /*4470*/  PRMT R14, RZ, 0x5410, R164 ;  /* 0x00005410ff0e7816 */ /* 0x020fe200000000a4 */
[----:B------:R-:W-:Y:S01]  /*4480*/  BSSY B2, `(.L_x_13636) ;  /* 0x0000016000027945 */ /* 0x000fe20003800000 */
[----:B------:R-:W-:-:S02]  /*4490*/  LOP3.LUT R5, R5, 0xfffffffb, RZ, 0xc0, !PT ;  /* 0xfffffffb05057812 */ /* 0x000fc400078ec0ff */
[----:B------:R-:W-:Y:S01]  /*44a0*/  @P0 PRMT R25, RZ, 0x5410, R32 ;  /* 0x00005410ff190816 */ /* 0x000fe20000000020 */
        /* <DEDUP_REMOVED lines=18> */
.L_x_13637:
[----:B------:R-:W-:Y:S02]  /*45d0*/  MOV R217, R10 ;  /* 0x0000000a00d97202 */ /* 0x000fe40000000f00 */
.L_x_13638:
[----:B------:R-:W-:Y:S05]  /*45e0*/  BSYNC B2 ;  /* 0x0000000000027941 */ /* 0x000fea0003800000 */
.L_x_13636:
        /* <DEDUP_REMOVED lines=16> */
.L_x_13642:
[----:B------:R-:W-:Y:S05]  /*46f0*/  BSYNC B3 ;  /* 0x0000000000037941 */ /* 0x000fea0003800000 */
.L_x_13641:
        /* <DEDUP_REMOVED lines=44> */
.L_x_13640:
[----:B------:R-:W-:Y:S05]  /*49c0*/  BSYNC B2 ;  /* 0x0000000000027941 */ /* 0x000fea0003800000 */
.L_x_13639:
        /* <DEDUP_REMOVED lines=23> */
.L_x_13644:
[----:B------:R-:W-:Y:S02]  /*4b40*/  IMAD.MOV.U32 R164, RZ, RZ, R10 ;  /* 0x000000ffffa47224 */ /* 0x000fe400078e000a */
.L_x_13645:
[----:B------:R-:W-:Y:S05]  /*4b50*/  BSYNC B2 ;  /* 0x0000000000027941 */ /* 0x000fea0003800000 */
.L_x_13643:
        /* <DEDUP_REMOVED lines=16> */
.L_x_13649:
[----:B------:R-:W-:Y:S05]  /*4c60*/  BSYNC B3 ;  /* 0x0000000000037941 */ /* 0x000fea0003800000 */
.L_x_13648:
        /* <DEDUP_REMOVED lines=44> */
.L_x_13647:
[----:B------:R-:W-:Y:S05]  /*4f30*/  BSYNC B2 ;  /* 0x0000000000027941 */ /* 0x000fea0003800000 */
.L_x_13646:
        /* <DEDUP_REMOVED lines=21> */
.L_x_13651:
[----:B------:R-:W-:Y:S02]  /*5090*/  IMAD.MOV.U32 R164, RZ, RZ, R10 ;  /* 0x000000ffffa47224 */ /* 0x000fe400078e000a */
.L_x_13652:
[----:B------:R-:W-:Y:S05]  /*50a0*/  BSYNC B2 ;  /* 0x0000000000027941 */ /* 0x000fea0003800000 */
.L_x_13650:
        /* <DEDUP_REMOVED lines=16> */
.L_x_13656:
[----:B------:R-:W-:Y:S05]  /*51b0*/  BSYNC B3 ;  /* 0x0000000000037941 */ /* 0x000fea0003800000 */
.L_x_13655:
        /* <DEDUP_REMOVED lines=44> */
.L_x_13654:
[----:B------:R-:W-:Y:S05]  /*5480*/  BSYNC B2 ;  /* 0x0000000000027941 */ /* 0x000fea0003800000 */
.L_x_13653:
        /* <DEDUP_REMOVED lines=21> */
.L_x_13658:
[----:B------:R-:W-:Y:S02]  /*55e0*/  IMAD.MOV.U32 R217, RZ, RZ, R10 ;  /* 0x000000ffffd97224 */ /* 0x000fe400078e000a */
.L_x_13659:
[----:B------:R-:W-:Y:S05]  /*55f0*/  BSYNC B2 ;  /* 0x0000000000027941 */ /* 0x000fea0003800000 */
.L_x_13657:
        /* <DEDUP_REMOVED lines=16> */
.L_x_13663:
[----:B------:R-:W-:Y:S05]  /*5700*/  BSYNC B3 ;  /* 0x0000000000037941 */ /* 0x000fea0003800000 */
.L_x_13662:
        /* <DEDUP_REMOVED lines=44> */
.L_x_13661:
[----:B------:R-:W-:Y:S05]  /*59d0*/  BSYNC B2 ;  /* 0x0000000000027941 */ /* 0x000fea0003800000 */
.L_x_13660:
        /* <DEDUP_REMOVED lines=21> */
.L_x_13665:
[----:B------:R-:W-:Y:S02]  /*5b30*/  IMAD.MOV.U32 R217, RZ, RZ, R10 ;  /* 0x000000ffffd97224 */ /* 0x000fe400078e000a */
.L_x_13666:
[----:B------:R-:W-:Y:S05]  /*5b40*/  BSYNC B2 ;  /* 0x0000000000027941 */ /* 0x000fea0003800000 */
.L_x_13664:
        /* <DEDUP_REMOVED lines=16> */
.L_x_13670:
[----:B------:R-:W-:Y:S05]  /*5c50*/  BSYNC B3 ;  /* 0x0000000000037941 */ /* 0x000fea0003800000 */
.L_x_13669:
        /* <DEDUP_REMOVED lines=44> */
.L_x_13668:
[----:B------:R-:W-:Y:S05]  /*5f20*/  BSYNC B2 ;  /* 0x0000000000027941 */ /* 0x000fea0003800000 */
.L_x_13667:
        /* <DEDUP_REMOVED lines=21> */
.L_x_13672:
[----:B------:R-:W-:Y:S02]  /*6080*/  IMAD.MOV.U32 R166, RZ, RZ, R10 ;  /* 0x000000ffffa67224 */ /* 0x000fe400078e000a */
.L_x_13673:
[----:B------:R-:W-:Y:S05]  /*6090*/  BSYNC B2 ;  /* 0x0000000000027941 */ /* 0x000fea0003800000 */
.L_x_13671:
        /* <DEDUP_REMOVED lines=16> */
.L_x_13677:
[----:B------:R-:W-:Y:S05]  /*61a0*/  BSYNC B3 ;  /* 0x0000000000037941 */ /* 0x000fea0003800000 */
.L_x_13676:
        /* <DEDUP_REMOVED lines=44> */
.L_x_13675:
[----:B------:R-:W-:Y:S05]  /*6470*/  BSYNC B2 ;  /* 0x0000000000027941 */ /* 0x000fea0003800000 */
.L_x_13674:
        /* <DEDUP_REMOVED lines=21> */
.L_x_13679:
[----:B------:R-:W-:Y:S02]  /*65d0*/  IMAD.MOV.U32 R166, RZ, RZ, R10 ;  /* 0x000000ffffa67224 */ /* 0x000fe400078e000a */
.L_x_13680:
[----:B------:R-:W-:Y:S05]  /*65e0*/  BSYNC B2 ;  /* 0x0000000000027941 */ /* 0x000fea0003800000 */
.L_x_13678:
        /* <DEDUP_REMOVED lines=18> */
.L_x_13684:
[----:B------:R-:W-:Y:S05]  /*6710*/  BSYNC B3 ;  /* 0x0000000000037941 */ /* 0x000fea0003800000 */
.L_x_13683:
        /* <DEDUP_REMOVED lines=44> */
.L_x_13682:
[----:B------:R-:W-:Y:S05]  /*69e0*/  BSYNC B2 ;  /* 0x0000000000027941 */ /* 0x000fea0003800000 */
.L_x_13681:
[----:B------:R0:W1:Y:S01]  /*69f0*/  I2F.U32 R164, R166 ;  /* 0x000000a600a47306 */ /* 0x0000620000201000 */
[----:B------:R-:W-:Y:S02]  /*6a00*/  SEL R226, RZ, 0x100, P4 ;  /* 0x00000100ffe27807 */ /* 0x000fe40002000000 */
[----:B------:R-:W-:Y:S02]  /*6a10*/  SEL R229, RZ, 0x10000, P5 ;  /* 0x00010000ffe57807 */ /* 0x000fe40002800000 */
[----:B------:R-:W-:Y:S02]  /*6a20*/  LOP3.LUT P5, RZ, R5, 0x2, RZ, 0xc0, !PT ;  /* 0x0000000205ff7812 */ /* 0x000fe400078ac0ff */
[----:B------:R-:W-:-:S02]  /*6a30*/  SEL R224, RZ, 0x1, P1 ;  /* 0x00000001ffe07807 */ /* 0x000fc40000800000 */
[----:B0-----:R-:W-:Y:S02]  /*6a40*/  PRMT R166, RZ, 0x7610, R167 ;  /* 0x00007610ffa67816 */ /* 0x001fe400000000a7 */
        /* <DEDUP_REMOVED lines=32> */
.L_x_13628:
[----:B------:R-:W-:Y:S05]  /*6c50*/  BSYNC B1 ;  /* 0x0000000000017941 */ /* 0x000fea0003800000 */
.L_x_13627:
        /* <DEDUP_REMOVED lines=23> */
.L_x_13688:
[----:B0-----:R-:W-:Y:S02]  /*6dd0*/  IMAD.MOV.U32 R217, RZ, RZ, R10 ;  /* 0x000000ffffd97224 */ /* 0x001fe400078e000a */
.L_x_13689:
[----:B------:R-:W-:Y:S05]  /*6de0*/  BSYNC B2 ;  /* 0x0000000000027941 */ /* 0x000fea0003800000 */
.L_x_13687:
        /* <DEDUP_REMOVED lines=16> */
.L_x_13693:
[----:B------:R-:W-:Y:S05]  /*6ef0*/  BSYNC B3 ;  /* 0x0000000000037941 */ /* 0x000fea0003800000 */
.L_x_13692:
        /* <DEDUP_REMOVED lines=44> */
.L_x_13691:
[----:B------:R-:W-:Y:S05]  /*71c0*/  BSYNC B2 ;  /* 0x0000000000027941 */ /* 0x000fea0003800000 */
.L_x_13690:
[----:B------:R-:W0:Y:S01]  /*71d0*/  I2F.U32 R15, R217 ;  /* 0x000000d9000f7306 */ /* 0x000e220000201000 */
[----:B------:R-:W-:Y:S01]  /*71e0*/  IMAD.MOV.U32 R208, RZ, RZ, 0x2f800000 ;  /* 0x2f800000ffd07424 */ /* 0x000fe200078e00ff */
        /* <DEDUP_REMOVED lines=8> */
[----:B------:R-:W-:Y:S02]  /*7270*/  FSEL R15, R8, RZ, !P1 ;  /* 0x000000ff080f7208 */ /* 0x000fe40004800000 */
[----:B------:R-:W-:-:S03]  /*7280*/  IADD3 R8, R178, 0x1, RZ ;  /* 0x00000001b2087810 */ /* 0x000fc60007ffe0ff */
        /* <DEDUP_REMOVED lines=12> */
.L_x_13695:
[----:B------:R-:W-:Y:S02]  /*7350*/  IMAD.MOV.U32 R217, RZ, RZ, R10 ;  /* 0x000000ffffd97224 */ /* 0x000fe400078e000a */
.L_x_13696:
[----:B------:R-:W-:Y:S05]  /*7360*/  BSYNC B2 ;  /* 0x0000000000027941 */ /* 0x000fea0003800000 */
.L_x_13694:
        /* <DEDUP_REMOVED lines=16> */
.L_x_13700:
[----:B------:R-:W-:Y:S05]  /*7470*/  BSYNC B3 ;  /* 0x0000000000037941 */ /* 0x000fea0003800000 */
.L_x_13699:
        /* <DEDUP_REMOVED lines=44> */
.L_x_13698:
[----:B------:R-:W-:Y:S05]  /*7740*/  BSYNC B2 ;  /* 0x0000000000027941 */ /* 0x000fea0003800000 */
.L_x_13697:
        /* <DEDUP_REMOVED lines=23> */
.L_x_13702:
[----:B------:R-:W-:Y:S02]  /*78c0*/  IMAD.MOV.U32 R164, RZ, RZ, R10 ;  /* 0x000000ffffa47224 */ /* 0x000fe400078e000a */
.L_x_13703:
[----:B------:R-:W-:Y:S05]  /*78d0*/  BSYNC B2 ;  /* 0x0000000000027941 */ /* 0x000fea0003800000 */
.L_x_13701:
        /* <DEDUP_REMOVED lines=16> */
.L_x_13707:
[----:B------:R-:W-:Y:S05]  /*79e0*/  BSYNC B3 ;  /* 0x0000000000037941 */ /* 0x000fea0003800000 */
.L_x_13706:
        /* <DEDUP_REMOVED lines=44> */
.L_x_13705:
[----:B------:R-:W-:Y:S05]  /*7cb0*/  BSYNC B2 ;  /* 0x0000000000027941 */ /* 0x000fea0003800000 */
.L_x_13704:
        /* <DEDUP_REMOVED lines=21> */
.L_x_13709:
[----:B------:R-:W-:Y:S02]  /*7e10*/  IMAD.MOV.U32 R164, RZ, RZ, R10 ;  /* 0x000000ffffa47224 */ /* 0x000fe400078e000a */
.L_x_13710:
[----:B------:R-:W-:Y:S05]  /*7e20*/  BSYNC B2 ;  /* 0x0000000000027941 */ /* 0x000fea0003800000 */
.L_x_13708:
        /* <DEDUP_REMOVED lines=16> */
.L_x_13714:
[----:B------:R-:W-:Y:S05]  /*7f30*/  BSYNC B3 ;  /* 0x0000000000037941 */ /* 0x000fea0003800000 */
.L_x_13713:
        /* <DEDUP_REMOVED lines=44> */
.L_x_13712:
[----:B------:R-:W-:Y:S05]  /*8200*/  BSYNC B2 ;  /* 0x0000000000027941 */ /* 0x000fea0003800000 */
.L_x_13711:
        /* <DEDUP_REMOVED lines=21> */
.L_x_13716:
[----:B------:R-:W-:Y:S02]  /*8360*/  IMAD.MOV.U32 R217, RZ, RZ, R10 ;  /* 0x000000ffffd97224 */ /* 0x000fe400078e000a */
.L_x_13717:
[----:B------:R-:W-:Y:S05]  /*8370*/  BSYNC B2 ;  /* 0x0000000000027941 */ /* 0x000fea0003800000 */
.L_x_13715:
        /* <DEDUP_REMOVED lines=16> */
.L_x_13721:
[----:B------:R-:W-:Y:S05]  /*8480*/  BSYNC B3 ;  /* 0x0000000000037941 */ /* 0x000fea0003800000 */
.L_x_13720:
        /* <DEDUP_REMOVED lines=44> */
.L_x_13719:
[----:B------:R-:W-:Y:S05]  /*8750*/  BSYNC B2 ;  /* 0x0000000000027941 */ /* 0x000fea0003800000 */
.L_x_13718:
        /* <DEDUP_REMOVED lines=21> */
.L_x_13723:
[----:B------:R-:W-:Y:S02]  /*88b0*/  IMAD.MOV.U32 R217, RZ, RZ, R10 ;  /* 0x000000ffffd97224 */ /* 0x000fe400078e000a */
.L_x_13724:
[----:B------:R-:W-:Y:S05]  /*88c0*/  BSYNC B2 ;  /* 0x0000000000027941 */ /* 0x000fea0003800000 */
.L_x_13722:
        /* <DEDUP_REMOVED lines=16> */
.L_x_13728:
[----:B------:R-:W-:Y:S05]  /*89d0*/  BSYNC B3 ;  /* 0x0000000000037941 */ /* 0x000fea0003800000 */
.L_x_13727:
        /* <DEDUP_REMOVED lines=44> */
.L_x_13726:
[----:B------:R-:W-:Y:S05]  /*8ca0*/  BSYNC B2 ;  /* 0x0000000000027941 */ /* 0x000fea0003800000 */
.L_x_13725:
        /* <DEDUP_REMOVED lines=21> */
.L_x_13730:
[----:B------:R-:W-:Y:S02]  /*8e00*/  IMAD.MOV.U32 R166, RZ, RZ, R10 ;  /* 0x000000ffffa67224 */ /* 0x000fe400078e000a */
.L_x_13731:
[----:B------:R-:W-:Y:S05]  /*8e10*/  BSYNC B2 ;  /* 0x0000000000027941 */ /* 0x000fea0003800000 */
.L_x_13729:
        /* <DEDUP_REMOVED lines=16> */
.L_x_13735:
[----:B------:R-:W-:Y:S05]  /*8f20*/  BSYNC B3 ;  /* 0x0000000000037941 */ /* 0x000fea0003800000 */
.L_x_13734:
        /* <DEDUP_REMOVED lines=44> */
.L_x_13733:
[----:B------:R-:W-:Y:S05]  /*91f0*/  BSYNC B2 ;  /* 0x0000000000027941 */ /* 0x000fea0003800000 */
.L_x_13732:
        /* <DEDUP_REMOVED lines=21> */
.L_x_13737:
[----:B------:R-:W-:Y:S02]  /*9350*/  IMAD.MOV.U32 R166, RZ, RZ, R10 ;  /* 0x000000ffffa67224 */ /* 0x000fe400078e000a */
.L_x_13738:
[----:B------:R-:W-:Y:S05]  /*9360*/  BSYNC B2 ;  /* 0x0000000000027941 */ /* 0x000fea0003800000 */
.L_x_13736:
        /* <DEDUP_REMOVED lines=18> */
.L_x_13742:
[----:B------:R-:W-:Y:S05]  /*9490*/  BSYNC B3 ;  /* 0x0000000000037941 */ /* 0x000fea0003800000 */
.L_x_13741:
        /* <DEDUP_REMOVED lines=44> */
.L_x_13740:
[----:B------:R-:W-:Y:S05]  /*9760*/  BSYNC B2 ;  /* 0x0000000000027941 */ /* 0x000fea0003800000 */
.L_x_13739:
        /* <DEDUP_REMOVED lines=38> */
.L_x_13686:
[----:B------:R-:W-:Y:S05]  /*99d0*/  BSYNC B1 ;  /* 0x0000000000017941 */ /* 0x000fea0003800000 */
.L_x_13685:
        /* <DEDUP_REMOVED lines=23> */
.L_x_13746:
[----:B0-----:R-:W-:Y:S02]  /*9b50*/  IMAD.MOV.U32 R217, RZ, RZ, R10 ;  /* 0x000000ffffd97224 */ /* 0x001fe400078e000a */
.L_x_13747:
[----:B------:R-:W-:Y:S05]  /*9b60*/  BSYNC B2 ;  /* 0x0000000000027941 */ /* 0x000fea0003800000 */
.L_x_13745:
        /* <DEDUP_REMOVED lines=16> */
.L_x_13751:
[----:B------:R-:W-:Y:S05]  /*9c70*/  BSYNC B3 ;  /* 0x0000000000037941 */ /* 0x000fea0003800000 */
.L_x_13750:
        /* <DEDUP_REMOVED lines=44> */
.L_x_13749:
[----:B------:R-:W-:Y:S05]  /*9f40*/  BSYNC B2 ;  /* 0x0000000000027941 */ /* 0x000fea0003800000 */
.L_x_13748:
        /* <DEDUP_REMOVED lines=24> */
.L_x_13753:
[----:B------:R-:W-:Y:S02]  /*a0d0*/  IMAD.MOV.U32 R217, RZ, RZ, R10 ;  /* 0x000000ffffd97224 */ /* 0x000fe400078e000a */
.L_x_13754:
[----:B------:R-:W-:Y:S05]  /*a0e0*/  BSYNC B2 ;  /* 0x0000000000027941 */ /* 0x000fea0003800000 */
.L_x_13752:
        /* <DEDUP_REMOVED lines=16> */
.L_x_13758:
[----:B------:R-:W-:Y:S05]  /*a1f0*/  BSYNC B3 ;  /* 0x0000000000037941 */ /* 0x000fea0003800000 */
.L_x_13757:
        /* <DEDUP_REMOVED lines=44> */
.L_x_13756:
[----:B------:R-:W-:Y:S05]  /*a4c0*/  BSYNC B2 ;  /* 0x0000000000027941 */ /* 0x000fea0003800000 */
.L_x_13755:
        /* <DEDUP_REMOVED lines=23> */
.L_x_13760:
[----:B------:R-:W-:Y:S02]  /*a640*/  IMAD.MOV.U32 R164, RZ, RZ, R10 ;  /* 0x000000ffffa47224 */ /* 0x000fe400078e000a */
.L_x_13761:
[----:B------:R-:W-:Y:S05]  /*a650*/  BSYNC B2 ;  /* 0x0000000000027941 */ /* 0x000fea0003800000 */
.L_x_13759:
        /* <DEDUP_REMOVED lines=16> */
.L_x_13765:
[----:B------:R-:W-:Y:S05]  /*a760*/  BSYNC B3 ;  /* 0x0000000000037941 */ /* 0x000fea0003800000 */
.L_x_13764:
        /* <DEDUP_REMOVED lines=44> */
.L_x_13763:
[----:B------:R-:W-:Y:S05]  /*aa30*/  BSYNC B2 ;  /* 0x0000000000027941 */ /* 0x000fea0003800000 */
.L_x_13762:
        /* <DEDUP_REMOVED lines=21> */
.L_x_13767:
[----:B------:R-:W-:Y:S02]  /*ab90*/  IMAD.MOV.U32 R164, RZ, RZ, R10 ;  /* 0x000000ffffa47224 */ /* 0x000fe400078e000a */
.L_x_13768:
[----:B------:R-:W-:Y:S05]  /*aba0*/  BSYNC B2 ;  /* 0x0000000000027941 */ /* 0x000fea0003800000 */
.L_x_13766:
        /* <DEDUP_REMOVED lines=16> */
.L_x_13772:
[----:B------:R-:W-:Y:S05]  /*acb0*/  BSYNC B3 ;  /* 0x0000000000037941 */ /* 0x000fea0003800000 */
.L_x_13771:
        /* <DEDUP_REMOVED lines=44> */
.L_x_13770:
[----:B------:R-:W-:Y:S05]  /*af80*/  BSYNC B2 ;  /* 0x0000000000027941 */ /* 0x000fea0003800000 */
.L_x_13769:
        /* <DEDUP_REMOVED lines=21> */
.L_x_13774:
[----:B------:R-:W-:Y:S02]  /*b0e0*/  IMAD.MOV.U32 R217, RZ, RZ, R10 ;  /* 0x000000ffffd97224 */ /* 0x000fe400078e000a */
.L_x_13775:
[----:B------:R-:W-:Y:S05]  /*b0f0*/  BSYNC B2 ;  /* 0x0000000000027941 */ /* 0x000fea0003800000 */
.L_x_13773:
        /* <DEDUP_REMOVED lines=16> */
.L_x_13779:
[----:B------:R-:W-:Y:S05]  /*b200*/  BSYNC B3 ;  /* 0x0000000000037941 */ /* 0x000fea0003800000 */
.L_x_13778:
        /* <DEDUP_REMOVED lines=44> */
.L_x_13777:
[----:B------:R-:W-:Y:S05]  /*b4d0*/  BSYNC B2 ;  /* 0x0000000000027941 */ /* 0x000fea0003800000 */
.L_x_13776:
        /* <DEDUP_REMOVED lines=21> */
.L_x_13781:
[----:B------:R-:W-:Y:S02]  /*b630*/  IMAD.MOV.U32 R217, RZ, RZ, R10 ;  /* 0x000000ffffd97224 */ /* 0x000fe400078e000a */
.L_x_13782:
[----:B------:R-:W-:Y:S05]  /*b640*/  BSYNC B2 ;  /* 0x0000000000027941 */ /* 0x000fea0003800000 */
.L_x_13780:
        /* <DEDUP_REMOVED lines=16> */
.L_x_13786:
[----:B------:R-:W-:Y:S05]  /*b750*/  BSYNC B3 ;  /* 0x0000000000037941 */ /* 0x000fea0003800000 */
.L_x_13785:
        /* <DEDUP_REMOVED lines=44> */
.L_x_13784:
[----:B------:R-:W-:Y:S05]  /*ba20*/  BSYNC B2 ;  /* 0x0000000000027941 */ /* 0x000fea0003800000 */
.L_x_13783:
        /* <DEDUP_REMOVED lines=21> */
.L_x_13788:
[----:B------:R-:W-:Y:S02]  /*bb80*/  IMAD.MOV.U32 R166, RZ, RZ, R10 ;  /* 0x000000ffffa67224 */ /* 0x000fe400078e000a */
.L_x_13789:
[----:B------:R-:W-:Y:S05]  /*bb90*/  BSYNC B2 ;  /* 0x0000000000027941 */ /* 0x000fea0003800000 */
.L_x_13787:
        /* <DEDUP_REMOVED lines=16> */
.L_x_13793:
[----:B------:R-:W-:Y:S05]  /*bca0*/  BSYNC B3 ;  /* 0x0000000000037941 */ /* 0x000fea0003800000 */
.L_x_13792:
        /* <DEDUP_REMOVED lines=44> */
.L_x_13791:
[----:B------:R-:W-:Y:S05]  /*bf70*/  BSYNC B2 ;  /* 0x0000000000027941 */ /* 0x000fea0003800000 */
.L_x_13790:
        /* <DEDUP_REMOVED lines=21> */
.L_x_13795:
[----:B------:R-:W-:Y:S02]  /*c0d0*/  IMAD.MOV.U32 R166, RZ, RZ, R10 ;  /* 0x000000ffffa67224 */ /* 0x000fe400078e000a */
.L_x_13796:
[----:B------:R-:W-:Y:S05]  /*c0e0*/  BSYNC B2 ;  /* 0x0000000000027941 */ /* 0x000fea0003800000 */
.L_x_13794:
        /* <DEDUP_REMOVED lines=18> */
.L_x_13800:
[----:B------:R-:W-:Y:S05]  /*c210*/  BSYNC B3 ;  /* 0x0000000000037941 */ /* 0x000fea0003800000 */
.L_x_13799:
        /* <DEDUP_REMOVED lines=44> */
.L_x_13798:
[----:B------:R-:W-:Y:S05]  /*c4e0*/  BSYNC B2 ;  /* 0x0000000000027941 */ /* 0x000fea0003800000 */
.L_x_13797:
        /* <DEDUP_REMOVED lines=38> */
.L_x_13744:
[----:B------:R-:W-:Y:S05]  /*c750*/  BSYNC B1 ;  /* 0x0000000000017941 */ /* 0x000fea0003800000 */
.L_x_13743:
        /* <DEDUP_REMOVED lines=23> */
.L_x_13804:
[----:B0-----:R-:W-:Y:S02]  /*c8d0*/  MOV R217, R10 ;  /* 0x0000000a00d97202 */ /* 0x001fe40000000f00 */
.L_x_13805:
[----:B------:R-:W-:Y:S05]  /*c8e0*/  BSYNC B2 ;  /* 0x0000000000027941 */ /* 0x000fea0003800000 */
.L_x_13803:
        /* <DEDUP_REMOVED lines=16> */
.L_x_13809:
[----:B------:R-:W-:Y:S05]  /*c9f0*/  BSYNC B3 ;  /* 0x0000000000037941 */ /* 0x000fea0003800000 */
.L_x_13808:
        /* <DEDUP_REMOVED lines=44> */
.L_x_13807:
[----:B------:R-:W-:Y:S05]  /*ccc0*/  BSYNC B2 ;  /* 0x0000000000027941 */ /* 0x000fea0003800000 */
.L_x_13806:
        /* <DEDUP_REMOVED lines=24> */
.L_x_13811:
[----:B------:R-:W-:Y:S02]  /*ce50*/  IMAD.MOV.U32 R217, RZ, RZ, R10 ;  /* 0x000000ffffd97224 */ /* 0x000fe400078e000a */
.L_x_13812:
[----:B------:R-:W-:Y:S05]  /*ce60*/  BSYNC B2 ;  /* 0x0000000000027941 */ /* 0x000fea0003800000 */
.L_x_13810:
        /* <DEDUP_REMOVED lines=16> */
.L_x_13816:
[----:B------:R-:W-:Y:S05]  /*cf70*/  BSYNC B3 ;  /* 0x0000000000037941 */ /* 0x000fea0003800000 */
.L_x_13815:
        /* <DEDUP_REMOVED lines=44> */
.L_x_13814:
[----:B------:R-:W-:Y:S05]  /*d240*/  BSYNC B2 ;  /* 0x0000000000027941 */ /* 0x000fea0003800000 */
.L_x_13813:
        /* <DEDUP_REMOVED lines=23> */
.L_x_13818:
[----:B------:R-:W-:Y:S02]  /*d3c0*/  IMAD.MOV.U32 R164, RZ, RZ, R10 ;  /* 0x000000ffffa47224 */ /* 0x000fe400078e000a */
.L_x_13819:
[----:B------:R-:W-:Y:S05]  /*d3d0*/  BSYNC B2 ;  /* 0x0000000000027941 */ /* 0x000fea0003800000 */
.L_x_13817:
        /* <DEDUP_REMOVED lines=16> */
.L_x_13823:
[----:B------:R-:W-:Y:S05]  /*d4e0*/  BSYNC B3 ;  /* 0x0000000000037941 */ /* 0x000fea0003800000 */
.L_x_13822:
        /* <DEDUP_REMOVED lines=44> */
.L_x_13821:
[----:B------:R-:W-:Y:S05]  /*d7b0*/  BSYNC B2 ;  /* 0x0000000000027941 */ /* 0x000fea0003800000 */
.L_x_13820:
        /* <DEDUP_REMOVED lines=21> */
.L_x_13825:
[----:B------:R-:W-:Y:S02]  /*d910*/  IMAD.MOV.U32 R164, RZ, RZ, R10 ;  /* 0x000000ffffa47224 */ /* 0x000fe400078e000a */
.L_x_13826:
[----:B------:R-:W-:Y:S05]  /*d920*/  BSYNC B2 ;  /* 0x0000000000027941 */ /* 0x000fea0003800000 */
.L_x_13824:
        /* <DEDUP_REMOVED lines=16> */
.L_x_13830:
[----:B------:R-:W-:Y:S05]  /*da30*/  BSYNC B3 ;  /* 0x0000000000037941 */ /* 0x000fea0003800000 */
.L_x_13829:
        /* <DEDUP_REMOVED lines=44> */
.L_x_13828:
[----:B------:R-:W-:Y:S05]  /*dd00*/  BSYNC B2 ;  /* 0x0000000000027941 */ /* 0x000fea0003800000 */
.L_x_13827:
        /* <DEDUP_REMOVED lines=21> */
.L_x_13832:
[----:B------:R-:W-:Y:S02]  /*de60*/  IMAD.MOV.U32 R217, RZ, RZ, R10 ;  /* 0x000000ffffd97224 */ /* 0x000fe400078e000a */
.L_x_13833:
[----:B------:R-:W-:Y:S05]  /*de70*/  BSYNC B2 ;  /* 0x0000000000027941 */ /* 0x000fea0003800000 */
.L_x_13831:
        /* <DEDUP_REMOVED lines=16> */
.L_x_13837:
[----:B------:R-:W-:Y:S05]  /*df80*/  BSYNC B3 ;  /* 0x0000000000037941 */ /* 0x000fea0003800000 */
.L_x_13836:
        /* <DEDUP_REMOVED lines=44> */
.L_x_13835:
[----:B------:R-:W-:Y:S05]  /*e250*/  BSYNC B2 ;  /* 0x0000000000027941 */ /* 0x000fea0003800000 */
.L_x_13834:
        /* <DEDUP_REMOVED lines=21> */
.L_x_13839:
[----:B------:R-:W-:Y:S02]  /*e3b0*/  IMAD.MOV.U32 R217, RZ, RZ, R10 ;  /* 0x000000ffffd97224 */ /* 0x000fe400078e000a */
.L_x_13840:
[----:B------:R-:W-:Y:S05]  /*e3c0*/  BSYNC B2 ;  /* 0x0000000000027941 */ /* 0x000fea0003800000 */
.L_x_13838:
        /* <DEDUP_REMOVED lines=16> */
.L_x_13844:
[----:B------:R-:W-:Y:S05]  /*e4d0*/  BSYNC B3 ;  /* 0x0000000000037941 */ /* 0x000fea0003800000 */
.L_x_13843:
        /* <DEDUP_REMOVED lines=44> */
.L_x_13842:
[----:B------:R-:W-:Y:S05]  /*e7a0*/  BSYNC B2 ;  /* 0x0000000000027941 */ /* 0x000fea0003800000 */
.L_x_13841:
        /* <DEDUP_REMOVED lines=21> */
.L_x_13846:
[----:B------:R-:W-:Y:S02]  /*e900*/  IMAD.MOV.U32 R166, RZ, RZ, R10 ;  /* 0x000000ffffa67224 */ /* 0x000fe400078e000a */
.L_x_13847:
[----:B------:R-:W-:Y:S05]  /*e910*/  BSYNC B2 ;  /* 0x0000000000027941 */ /* 0x000fea0003800000 */
.L_x_13845:
        /* <DEDUP_REMOVED lines=16> */
.L_x_13851:
[----:B------:R-:W-:Y:S05]  /*ea20*/  BSYNC B3 ;  /* 0x0000000000037941 */ /* 0x000fea0003800000 */
.L_x_13850:
        /* <DEDUP_REMOVED lines=44> */
.L_x_13849:
[----:B------:R-:W-:Y:S05]  /*ecf0*/  BSYNC B2 ;  /* 0x0000000000027941 */ /* 0x000fea0003800000 */
.L_x_13848:
        /* <DEDUP_REMOVED lines=21> */
.L_x_13853:
[----:B------:R-:W-:Y:S02]  /*ee50*/  IMAD.MOV.U32 R166, RZ, RZ, R10 ;  /* 0x000000ffffa67224 */ /* 0x000fe400078e000a */
.L_x_13854:
[----:B------:R-:W-:Y:S05]  /*ee60*/  BSYNC B2 ;  /* 0x0000000000027941 */ /* 0x000fea0003800000 */
.L_x_13852:
        /* <DEDUP_REMOVED lines=18> */
.L_x_13858:
[----:B------:R-:W-:Y:S05]  /*ef90*/  BSYNC B3 ;  /* 0x0000000000037941 */ /* 0x000fea0003800000 */
.L_x_13857:
        /* <DEDUP_REMOVED lines=44> */
.L_x_13856:
[----:B------:R-:W-:Y:S05]  /*f260*/  BSYNC B2 ;  /* 0x0000000000027941 */ /* 0x000fea0003800000 */
.L_x_13855:
        /* <DEDUP_REMOVED lines=38> */
.L_x_13802:
[----:B------:R-:W-:Y:S05]  /*f4d0*/  BSYNC B1 ;  /* 0x0000000000017941 */ /* 0x000fea0003800000 */
.L_x_13801:
        /* <DEDUP_REMOVED lines=23> */
.L_x_13862:
[----:B0-----:R-:W-:Y:S02]  /*f650*/  IMAD.MOV.U32 R217, RZ, RZ, R10 ;  /* 0x000000ffffd97224 */ /* 0x001fe400078e000a */
.L_x_13863:
[----:B------:R-:W-:Y:S05]  /*f660*/  BSYNC B2 ;  /* 0x0000000000027941 */ /* 0x000fea0003800000 */
.L_x_13861:
        /* <DEDUP_REMOVED lines=16> */
.L_x_13867:
[----:B------:R-:W-:Y:S05]  /*f770*/  BSYNC B3 ;  /* 0x0000000000037941 */ /* 0x000fea0003800000 */
.L_x_13866:
        /* <DEDUP_REMOVED lines=44> */
.L_x_13865:
[----:B------:R-:W-:Y:S05]  /*fa40*/  BSYNC B2 ;  /* 0x0000000000027941 */ /* 0x000fea0003800000 */
.L_x_13864:
        /* <DEDUP_REMOVED lines=24> */
.L_x_13869:
[----:B------:R-:W-:Y:S02]  /*fbd0*/  IMAD.MOV.U32 R217, RZ, RZ, R10 ;  /* 0x000000ffffd97224 */ /* 0x000fe400078e000a */
.L_x_13870:
[----:B------:R-:W-:Y:S05]  /*fbe0*/  BSYNC B2 ;  /* 0x0000000000027941 */ /* 0x000fea0003800000 */
.L_x_13868:
        /* <DEDUP_REMOVED lines=16> */
.L_x_13874:
[----:B------:R-:W-:Y:S05]  /*fcf0*/  BSYNC B3 ;  /* 0x0000000000037941 */ /* 0x000fea0003800000 */
.L_x_13873:
        /* <DEDUP_REMOVED lines=44> */
.L_x_13872:
[----:B------:R-:W-:Y:S05]  /*ffc0*/  BSYNC B2 ;  /* 0x0000000000027941 */ /* 0x000fea0003800000 */
.L_x_13871:
        /* <DEDUP_REMOVED lines=23> */
.L_x_13876:
[----:B------:R-:W-:Y:S02]  /*10140*/  IMAD.MOV.U32 R164, RZ, RZ, R10 ;  /* 0x000000ffffa47224 */ /* 0x000fe400078e000a */
.L_x_13877:
[----:B------:R-:W-:Y:S05]  /*10150*/  BSYNC B2 ;  /* 0x0000000000027941 */ /* 0x000fea0003800000 */
.L_x_13875:
        /* <DEDUP_REMOVED lines=16> */
.L_x_13881:
[----:B------:R-:W-:Y:S05]  /*10260*/  BSYNC B3 ;  /* 0x0000000000037941 */ /* 0x000fea0003800000 */
.L_x_13880:
        /* <DEDUP_REMOVED lines=44> */
.L_x_13879:
[----:B------:R-:W-:Y:S05]  /*10530*/  BSYNC B2 ;  /* 0x0000000000027941 */ /* 0x000fea0003800000 */
.L_x_13878:
        /* <DEDUP_REMOVED lines=21> */
.L_x_13883:
[----:B------:R-:W-:Y:S02]  /*10690*/  IMAD.MOV.U32 R164, RZ, RZ, R10 ;  /* 0x000000ffffa47224 */ /* 0x000fe400078e000a */
.L_x_13884:
[----:B------:R-:W-:Y:S05]  /*106a0*/  BSYNC B2 ;  /* 0x0000000000027941 */ /* 0x000fea0003800000 */
.L_x_13882:
        /* <DEDUP_REMOVED lines=16> */
.L_x_13888:
[----:B------:R-:W-:Y:S05]  /*107b0*/  BSYNC B3 ;  /* 0x0000000000037941 */ /* 0x000fea0003800000 */
.L_x_13887:
        /* <DEDUP_REMOVED lines=44> */
.L_x_13886:
[----:B------:R-:W-:Y:S05]  /*10a80*/  BSYNC B2 ;  /* 0x0000000000027941 */ /* 0x000fea0003800000 */
.L_x_13885:
        /* <DEDUP_REMOVED lines=21> */
.L_x_13890:
[----:B------:R-:W-:Y:S02]  /*10be0*/  IMAD.MOV.U32 R217, RZ, RZ, R10 ;  /* 0x000000ffffd97224 */ /* 0x000fe400078e000a */
.L_x_13891:
[----:B------:R-:W-:Y:S05]  /*10bf0*/  BSYNC B2 ;  /* 0x0000000000027941 */ /* 0x000fea0003800000 */
.L_x_13889:
        /* <DEDUP_REMOVED lines=16> */
.L_x_13895:
[----:B------:R-:W-:Y:S05]  /*10d00*/  BSYNC B3 ;  /* 0x0000000000037941 */ /* 0x000fea0003800000 */
.L_x_13894:
        /* <DEDUP_REMOVED lines=44> */
.L_x_13893:
[----:B------:R-:W-:Y:S05]  /*10fd0*/  BSYNC B2 ;  /* 0x0000000000027941 */ /* 0x000fea0003800000 */
.L_x_13892:
        /* <DEDUP_REMOVED lines=21> */
.L_x_13897:
[----:B------:R-:W-:Y:S02]  /*11130*/  IMAD.MOV.U32 R217, RZ, RZ, R10 ;  /* 0x000000ffffd97224 */ /* 0x000fe400078e000a */
.L_x_13898:
[----:B------:R-:W-:Y:S05]  /*11140*/  BSYNC B2 ;  /* 0x0000000000027941 */ /* 0x000fea0003800000 */
.L_x_13896:
        /* <DEDUP_REMOVED lines=16> */
.L_x_13902:
[----:B------:R-:W-:Y:S05]  /*11250*/  BSYNC B3 ;  /* 0x0000000000037941 */ /* 0x000fea0003800000 */
.L_x_13901:
        /* <DEDUP_REMOVED lines=44> */
.L_x_13900:
[----:B------:R-:W-:Y:S05]  /*11520*/  BSYNC B2 ;  /* 0x0000000000027941 */ /* 0x000fea0003800000 */
.L_x_13899:
        /* <DEDUP_REMOVED lines=21> */
.L_x_13904:
[----:B------:R-:W-:Y:S02]  /*11680*/  IMAD.MOV.U32 R166, RZ, RZ, R10 ;  /* 0x000000ffffa67224 */ /* 0x000fe400078e000a */
.L_x_13905:
[----:B------:R-:W-:Y:S05]  /*11690*/  BSYNC B2 ;  /* 0x0000000000027941 */ /* 0x000fea0003800000 */
.L_x_13903:
        /* <DEDUP_REMOVED lines=16> */
.L_x_13909:
[----:B------:R-:W-:Y:S05]  /*117a0*/  BSYNC B3 ;  /* 0x0000000000037941 */ /* 0x000fea0003800000 */
.L_x_13908:
        /* <DEDUP_REMOVED lines=44> */
.L_x_13907:
[----:B------:R-:W-:Y:S05]  /*11a70*/  BSYNC B2 ;  /* 0x0000000000027941 */ /* 0x000fea0003800000 */
.L_x_13906:
        /* <DEDUP_REMOVED lines=21> */
.L_x_13911:
[----:B------:R-:W-:Y:S02]  /*11bd0*/  IMAD.MOV.U32 R166, RZ, RZ, R10 ;  /* 0x000000ffffa67224 */ /* 0x000fe400078e000a */
.L_x_13912:
[----:B------:R-:W-:Y:S05]  /*11be0*/  BSYNC B2 ;  /* 0x0000000000027941 */ /* 0x000fea0003800000 */
.L_x_13910:
        /* <DEDUP_REMOVED lines=18> */
.L_x_13916:
[----:B------:R-:W-:Y:S05]  /*11d10*/  BSYNC B3 ;  /* 0x0000000000037941 */ /* 0x000fea0003800000 */
.L_x_13915:
        /* <DEDUP_REMOVED lines=44> */
.L_x_13914:
[----:B------:R-:W-:Y:S05]  /*11fe0*/  BSYNC B2 ;  /* 0x0000000000027941 */ /* 0x000fea0003800000 */
.L_x_13913:
        /* <DEDUP_REMOVED lines=38> */
.L_x_13860:
[----:B------:R-:W-:Y:S05]  /*12250*/  BSYNC B1 ;  /* 0x0000000000017941 */ /* 0x000fea0003800000 */
.L_x_13859:
        /* <DEDUP_REMOVED lines=23> */
.L_x_13920:
[----:B0-----:R-:W-:Y:S02]  /*123d0*/  IMAD.MOV.U32 R217, RZ, RZ, R10 ;  /* 0x000000ffffd97224 */ /* 0x001fe400078e000a */
.L_x_13921:
[----:B------:R-:W-:Y:S05]  /*123e0*/  BSYNC B2 ;  /* 0x0000000000027941 */ /* 0x000fea0003800000 */
.L_x_13919:
        /* <DEDUP_REMOVED lines=16> */
.L_x_13925:
[----:B------:R-:W-:Y:S05]  /*124f0*/  BSYNC B3 ;  /* 0x0000000000037941 */ /* 0x000fea0003800000 */
.L_x_13924:
        /* <DEDUP_REMOVED lines=44> */
.L_x_13923:
[----:B------:R-:W-:Y:S05]  /*127c0*/  BSYNC B2 ;  /* 0x0000000000027941 */ /* 0x000fea0003800000 */
.L_x_13922:
        /* <DEDUP_REMOVED lines=24> */
.L_x_13927:
[----:B------:R-:W-:Y:S02]  /*12950*/  IMAD.MOV.U32 R217, RZ, RZ, R10 ;  /* 0x000000ffffd97224 */ /* 0x000fe400078e000a */
.L_x_13928:
[----:B------:R-:W-:Y:S05]  /*12960*/  BSYNC B2 ;  /* 0x0000000000027941 */ /* 0x000fea0003800000 */
.L_x_13926:
        /* <DEDUP_REMOVED lines=16> */
.L_x_13932:
[----:B------:R-:W-:Y:S05]  /*12a70*/  BSYNC B3 ;  /* 0x0000000000037941 */ /* 0x000fea0003800000 */
.L_x_13931:
        /* <DEDUP_REMOVED lines=44> */
.L_x_13930:
[----:B------:R-:W-:Y:S05]  /*12d40*/  BSYNC B2 ;  /* 0x0000000000027941 */ /* 0x000fea0003800000 */
.L_x_13929:
        /* <DEDUP_REMOVED lines=23> */
.L_x_13934:
[----:B------:R-:W-:Y:S02]  /*12ec0*/  IMAD.MOV.U32 R164, RZ, RZ, R10 ;  /* 0x000000ffffa47224 */ /* 0x000fe400078e000a */
.L_x_13935:
[----:B------:R-:W-:Y:S05]  /*12ed0*/  BSYNC B2 ;  /* 0x0000000000027941 */ /* 0x000fea0003800000 */
.L_x_13933:
        /* <DEDUP_REMOVED lines=16> */
.L_x_13939:
[----:B------:R-:W-:Y:S05]  /*12fe0*/  BSYNC B3 ;  /* 0x0000000000037941 */ /* 0x000fea0003800000 */
.L_x_13938:
        /* <DEDUP_REMOVED lines=44> */
.L_x_13937:
[----:B------:R-:W-:Y:S05]  /*132b0*/  BSYNC B2 ;  /* 0x0000000000027941 */ /* 0x000fea0003800000 */
.L_x_13936:
        /* <DEDUP_REMOVED lines=21> */
.L_x_13941:
[----:B------:R-:W-:Y:S02]  /*13410*/  IMAD.MOV.U32 R164, RZ, RZ, R10 ;  /* 0x000000ffffa47224 */ /* 0x000fe400078e000a */
.L_x_13942:
[----:B------:R-:W-:Y:S05]  /*13420*/  BSYNC B2 ;  /* 0x0000000000027941 */ /* 0x000fea0003800000 */
.L_x_13940:
        /* <DEDUP_REMOVED lines=16> */
.L_x_13946:
[----:B------:R-:W-:Y:S05]  /*13530*/  BSYNC B3 ;  /* 0x0000000000037941 */ /* 0x000fea0003800000 */
.L_x_13945:
        /* <DEDUP_REMOVED lines=44> */
.L_x_13944:
[----:B------:R-:W-:Y:S05]  /*13800*/  BSYNC B2 ;  /* 0x0000000000027941 */ /* 0x000fea0003800000 */
.L_x_13943:
        /* <DEDUP_REMOVED lines=21> */
.L_x_13948:
[----:B------:R-:W-:Y:S02]  /*13960*/  IMAD.MOV.U32 R217, RZ, RZ, R10 ;  /* 0x000000ffffd97224 */ /* 0x000fe400078e000a */
.L_x_13949:
[----:B------:R-:W-:Y:S05]  /*13970*/  BSYNC B2 ;  /* 0x0000000000027941 */ /* 0x000fea0003800000 */
.L_x_13947:
        /* <DEDUP_REMOVED lines=16> */
.L_x_13953:
[----:B------:R-:W-:Y:S05]  /*13a80*/  BSYNC B3 ;  /* 0x0000000000037941 */ /* 0x000fea0003800000 */
.L_x_13952:
        /* <DEDUP_REMOVED lines=44> */
.L_x_13951:
[----:B------:R-:W-:Y:S05]  /*13d50*/  BSYNC B2 ;  /* 0x0000000000027941 */ /* 0x000fea0003800000 */
.L_x_13950:
        /* <DEDUP_REMOVED lines=21> */
.L_x_13955:
[----:B------:R-:W-:Y:S02]  /*13eb0*/  IMAD.MOV.U32 R217, RZ, RZ, R10 ;  /* 0x000000ffffd97224 */ /* 0x000fe400078e000a */
.L_x_13956:
[----:B------:R-:W-:Y:S05]  /*13ec0*/  BSYNC B2 ;  /* 0x0000000000027941 */ /* 0x000fea0003800000 */
.L_x_13954:
        /* <DEDUP_REMOVED lines=16> */
.L_x_13960:
[----:B------:R-:W-:Y:S05]  /*13fd0*/  BSYNC B3 ;  /* 0x0000000000037941 */ /* 0x000fea0003800000 */
.L_x_13959:
        /* <DEDUP_REMOVED lines=44> */
.L_x_13958:
[----:B------:R-:W-:Y:S05]  /*142a0*/  BSYNC B2 ;  /* 0x0000000000027941 */ /* 0x000fea0003800000 */
.L_x_13957:
        /* <DEDUP_REMOVED lines=21> */
.L_x_13962:
[----:B------:R-:W-:Y:S02]  /*14400*/  IMAD.MOV.U32 R166, RZ, RZ, R10 ;  /* 0x000000ffffa67224 */ /* 0x000fe400078e000a */
.L_x_13963:
[----:B------:R-:W-:Y:S05]  /*14410*/  BSYNC B2 ;  /* 0x0000000000027941 */ /* 0x000fea0003800000 */
.L_x_13961:
        /* <DEDUP_REMOVED lines=16> */
.L_x_13967:
[----:B------:R-:W-:Y:S05]  /*14520*/  BSYNC B3 ;  /* 0x0000000000037941 */ /* 0x000fea0003800000 */
.L_x_13966:
        /* <DEDUP_REMOVED lines=44> */
.L_x_13965:
[----:B------:R-:W-:Y:S05]  /*147f0*/  BSYNC B2 ;  /* 0x0000000000027941 */ /* 0x000fea0003800000 */
.L_x_13964:
        /* <DEDUP_REMOVED lines=21> */
.L_x_13969:
[----:B------:R-:W-:Y:S02]  /*14950*/  IMAD.MOV.U32 R166, RZ, RZ, R10 ;  /* 0x000000ffffa67224 */ /* 0x000fe400078e000a */
.L_x_13970:
[----:B------:R-:W-:Y:S05]  /*14960*/  BSYNC B2 ;  /* 0x0000000000027941 */ /* 0x000fea0003800000 */
.L_x_13968:
        /* <DEDUP_REMOVED lines=18> */
.L_x_13974:
[----:B------:R-:W-:Y:S05]  /*14a90*/  BSYNC B3 ;  /* 0x0000000000037941 */ /* 0x000fea0003800000 */
.L_x_13973:
        /* <DEDUP_REMOVED lines=44> */
.L_x_13972:
[----:B------:R-:W-:Y:S05]  /*14d60*/  BSYNC B2 ;  /* 0x0000000000027941 */ /* 0x000fea0003800000 */
.L_x_13971:
        /* <DEDUP_REMOVED lines=38> */
.L_x_13918:
[----:B------:R-:W-:Y:S05]  /*14fd0*/  BSYNC B1 ;  /* 0x0000000000017941 */ /* 0x000fea0003800000 */
.L_x_13917:
        /* <DEDUP_REMOVED lines=23> */
.L_x_13978:
[----:B0-----:R-:W-:Y:S02]  /*15150*/  MOV R217, R10 ;  /* 0x0000000a00d97202 */ /* 0x001fe40000000f00 */
.L_x_13979:
[----:B------:R-:W-:Y:S05]  /*15160*/  BSYNC B2 ;  /* 0x0000000000027941 */ /* 0x000fea0003800000 */
.L_x_13977:
        /* <DEDUP_REMOVED lines=16> */
.L_x_13983:
[----:B------:R-:W-:Y:S05]  /*15270*/  BSYNC B3 ;  /* 0x0000000000037941 */ /* 0x000fea0003800000 */
.L_x_13982:
        /* <DEDUP_REMOVED lines=44> */
.L_x_13981:
[----:B------:R-:W-:Y:S05]  /*15540*/  BSYNC B2 ;  /* 0x0000000000027941 */ /* 0x000fea0003800000 */
.L_x_13980:
        /* <DEDUP_REMOVED lines=24> */
.L_x_13985:
[----:B------:R-:W-:Y:S02]  /*156d0*/  IMAD.MOV.U32 R217, RZ, RZ, R10 ;  /* 0x000000ffffd97224 */ /* 0x000fe400078e000a */
.L_x_13986:
[----:B------:R-:W-:Y:S05]  /*156e0*/  BSYNC B2 ;  /* 0x0000000000027941 */ /* 0x000fea0003800000 */
.L_x_13984:
        /* <DEDUP_REMOVED lines=16> */
.L_x_13990:
[----:B------:R-:W-:Y:S05]  /*157f0*/  BSYNC B3 ;  /* 0x0000000000037941 */ /* 0x000fea0003800000 */
.L_x_13989:
        /* <DEDUP_REMOVED lines=44> */
.L_x_13988:
[----:B------:R-:W-:Y:S05]  /*15ac0*/  BSYNC B2 ;  /* 0x0000000000027941 */ /* 0x000fea0003800000 */
.L_x_13987:
        /* <DEDUP_REMOVED lines=23> */
.L_x_13992:
[----:B------:R-:W-:Y:S02]  /*15c40*/  IMAD.MOV.U32 R164, RZ, RZ, R10 ;  /* 0x000000ffffa47224 */ /* 0x000fe400078e000a */
.L_x_13993:
[----:B------:R-:W-:Y:S05]  /*15c50*/  BSYNC B2 ;  /* 0x0000000000027941 */ /* 0x000fea0003800000 */
.L_x_13991:
        /* <DEDUP_REMOVED lines=16> */
.L_x_13997:
[----:B------:R-:W-:Y:S05]  /*15d60*/  BSYNC B3 ;  /* 0x0000000000037941 */ /* 0x000fea0003800000 */
.L_x_13996:
        /* <DEDUP_REMOVED lines=44> */
.L_x_13995:
[----:B------:R-:W-:Y:S05]  /*16030*/  BSYNC B2 ;  /* 0x0000000000027941 */ /* 0x000fea0003800000 */
.L_x_13994:
        /* <DEDUP_REMOVED lines=21> */
.L_x_13999:
[----:B------:R-:W-:Y:S02]  /*16190*/  IMAD.MOV.U32 R164, RZ, RZ, R10 ;  /* 0x000000ffffa47224 */ /* 0x000fe400078e000a */
.L_x_14000:
[----:B------:R-:W-:Y:S05]  /*161a0*/  BSYNC B2 ;  /* 0x0000000000027941 */ /* 0x000fea0003800000 */
.L_x_13998:
        /* <DEDUP_REMOVED lines=16> */
.L_x_14004:
[----:B------:R-:W-:Y:S05]  /*162b0*/  BSYNC B3 ;  /* 0x0000000000037941 */ /* 0x000fea0003800000 */
.L_x_14003:
        /* <DEDUP_REMOVED lines=44> */
.L_x_14002:
[----:B------:R-:W-:Y:S05]  /*16580*/  BSYNC B2 ;  /* 0x0000000000027941 */ /* 0x000fea0003800000 */
.L_x_14001:
        /* <DEDUP_REMOVED lines=21> */
.L_x_14006:
[----:B------:R-:W-:Y:S02]  /*166e0*/  IMAD.MOV.U32 R217, RZ, RZ, R10 ;  /* 0x000000ffffd97224 */ /* 0x000fe400078e000a */
.L_x_14007:
[----:B------:R-:W-:Y:S05]  /*166f0*/  BSYNC B2 ;  /* 0x0000000000027941 */ /* 0x000fea0003800000 */
.L_x_14005:
        /* <DEDUP_REMOVED lines=16> */
.L_x_14011:
[----:B------:R-:W-:Y:S05]  /*16800*/  BSYNC B3 ;  /* 0x0000000000037941 */ /* 0x000fea0003800000 */
.L_x_14010:
        /* <DEDUP_REMOVED lines=44> */
.L_x_14009:
[----:B------:R-:W-:Y:S05]  /*16ad0*/  BSYNC B2 ;  /* 0x0000000000027941 */ /* 0x000fea0003800000 */
.L_x_14008:
        /* <DEDUP_REMOVED lines=21> */
.L_x_14013:
[----:B------:R-:W-:Y:S02]  /*16c30*/  IMAD.MOV.U32 R217, RZ, RZ, R10 ;  /* 0x000000ffffd97224 */ /* 0x000fe400078e000a */
.L_x_14014:
[----:B------:R-:W-:Y:S05]  /*16c40*/  BSYNC B2 ;  /* 0x0000000000027941 */ /* 0x000fea0003800000 */
.L_x_14012:
        /* <DEDUP_REMOVED lines=16> */
.L_x_14018:
[----:B------:R-:W-:Y:S05]  /*16d50*/  BSYNC B3 ;  /* 0x0000000000037941 */ /* 0x000fea0003800000 */
.L_x_14017:
        /* <DEDUP_REMOVED lines=44> */
.L_x_14016:
[----:B------:R-:W-:Y:S05]  /*17020*/  BSYNC B2 ;  /* 0x0000000000027941 */ /* 0x000fea0003800000 */
.L_x_14015:
        /* <DEDUP_REMOVED lines=21> */
.L_x_14020:
[----:B------:R-:W-:Y:S02]  /*17180*/  IMAD.MOV.U32 R166, RZ, RZ, R10 ;  /* 0x000000ffffa67224 */ /* 0x000fe400078e000a */
.L_x_14021:
[----:B------:R-:W-:Y:S05]  /*17190*/  BSYNC B2 ;  /* 0x0000000000027941 */ /* 0x000fea0003800000 */
.L_x_14019:
        /* <DEDUP_REMOVED lines=16> */
.L_x_14025:
[----:B------:R-:W-:Y:S05]  /*172a0*/  BSYNC B3 ;  /* 0x0000000000037941 */ /* 0x000fea0003800000 */
.L_x_14024:
        /* <DEDUP_REMOVED lines=44> */
.L_x_14023:
[----:B------:R-:W-:Y:S05]  /*17570*/  BSYNC B2 ;  /* 0x0000000000027941 */ /* 0x000fea0003800000 */
.L_x_14022:
        /* <DEDUP_REMOVED lines=21> */
.L_x_14027:
[----:B------:R-:W-:Y:S02]  /*176d0*/  IMAD.MOV.U32 R166, RZ, RZ, R10 ;  /* 0x000000ffffa67224 */ /* 0x000fe400078e000a */
.L_x_14028:
[----:B------:R-:W-:Y:S05]  /*176e0*/  BSYNC B2 ;  /* 0x0000000000027941 */ /* 0x000fea0003800000 */
.L_x_14026:
        /* <DEDUP_REMOVED lines=18> */
.L_x_14032:
[----:B------:R-:W-:Y:S05]  /*17810*/  BSYNC B3 ;  /* 0x0000000000037941 */ /* 0x000fea0003800000 */
.L_x_14031:
        /* <DEDUP_REMOVED lines=44> */
.L_x_14030:
[----:B------:R-:W-:Y:S05]  /*17ae0*/  BSYNC B2 ;  /* 0x0000000000027941 */ /* 0x000fea0003800000 */
.L_x_14029:
        /* <DEDUP_REMOVED lines=10> */
[----:B-1----:R-:W-:Y:S02]  /*17b90*/  FFMA.FTZ R164, R164, R213, 1.1641532182693481445e-10 ;  /* 0x2f000000a4a47423 */ /* 0x002fe400000100d5 */
[----:B------:R-:W-:-:S03]  /*17ba0*/  FMUL.FTZ R215, R166, R215 ;  /* 0x000000d7a6d77220 */ /* 0x000fc60000410000 */
[----:B------:R-:W-:Y:S01]  /*17bb0*/  FSETP.GTU.FTZ.AND P4, PT, R164, c[0x0][0x1e4], PT ;  /* 0x00007900a4007a0b */ /* 0x000fe20003f9c000 */
[----:B------:R-:W-:Y:S01]  /*17bc0*/  FMUL.FTZ R215, R215, c[0x0][0x1e8] ;  /* 0x00007a00d7d77a20 */ /* 0x000fe20000410000 */
[----:B------:R-:W-:Y:S02]  /*17bd0*/  @P0 PRMT R164, RZ, 0x7610, R35 ;  /* 0x00007610ffa40816 */ /* 0x000fe40000000023 */
[----:B------:R-:W-:Y:S02]  /*17be0*/  SEL R166, RZ, 0x1000000, P4 ;  /* 0x01000000ffa67807 */ /* 0x000fe40002000000 */
[----:B------:R-:W-:Y:S02]  /*17bf0*/  FSEL R213, R215, RZ, !P4 ;  /* 0x000000ffd7d57208 */ /* 0x000fe40006000000 */
[----:B------:R-:W-:Y:S02]  /*17c00*/  LOP3.LUT R166, R224, R166, R227, 0xfe, !PT ;  /* 0x000000a6e0a67212 */ /* 0x000fe400078efee3 */
[----:B------:R-:W-:Y:S01]  /*17c10*/  SEL R215, RZ, 0x1, P6 ;  /* 0x00000001ffd77807 */ /* 0x000fe20003000000 */
[----:B------:R-:W-:Y:S01]  /*17c20*/  @P0 FADD.FTZ R213, R164, R213 ;  /* 0x000000d5a4d50221 */ /* 0x000fe20000010000 */
[----:B------:R-:W-:-:S02]  /*17c30*/  LEA R220, P0, R216, c[0x0][0x188], 0x4 ;  /* 0x00006200d8dc7a11 */ /* 0x000fc400078020ff */
[----:B------:R-:W-:Y:S02]  /*17c40*/  SEL R164, RZ, 0x1, P2 ;  /* 0x00000001ffa47807 */ /* 0x000fe40001000000 */
[C---:B------:R-:W-:Y:S02]  /*17c50*/  LEA.HI.X R221, R216.reuse, c[0x0][0x18c], RZ, 0x4, P0 ;  /* 0x00006300d8dd7a11 */ /* 0x040fe400000f24ff */
[----:B------:R-:W-:Y:S01]  /*17c60*/  LEA R218, P0, R216, c[0x0][0x190], 0x3 ;  /* 0x00006400d8da7a11 */ /* 0x000fe200078018ff */
[----:B------:R-:W-:Y:S01]  /*17c70*/  IMAD.WIDE.U32 R164, R164, 0x1000000, RZ ;  /* 0x01000000a4a47825 */ /* 0x000fe200078e00ff */
[----:B------:R-:W-:Y:S02]  /*17c80*/  F2FP.BF16.PACK_AB R167, R213, R204 ;  /* 0x000000ccd5a7723e */ /* 0x000fe400000010ff */
[----:B------:R-:W-:Y:S01]  /*17c90*/  LEA.HI.X R219, R216, c[0x0][0x194], RZ, 0x3, P0 ;  /* 0x00006500d8db7a11 */ /* 0x000fe200000f1cff */
[----:B------:R-:W-:Y:S01]  /*17ca0*/  IMAD.WIDE.U32 R216, R217, 0x100, RZ ;  /* 0x00000100d9d87825 */ /* 0x000fe200078e00ff */
[----:B------:R-:W-:-:S02]  /*17cb0*/  LOP3.LUT R225, R165, R166, R225, 0xfe, !PT ;  /* 0x000000a6a5e17212 */ /* 0x000fc400078efee1 */
[----:B------:R-:W-:Y:S02]  /*17cc0*/  F2FP.BF16.PACK_AB R166, R205, R188 ;  /* 0x000000bccda6723e */ /* 0x000fe400000010ff */
[----:B------:R-:W-:Y:S02]  /*17cd0*/  LOP3.LUT R216, R216, R164, R222, 0xfe, !PT ;  /* 0x000000a4d8d87212 */ /* 0x000fe400078efede */
[----:B------:R-:W-:Y:S02]  /*17ce0*/  F2FP.BF16.PACK_AB R165, R189, R172 ;  /* 0x000000acbda5723e */ /* 0x000fe400000010ff */
[----:B------:R-:W-:Y:S02]  /*17cf0*/  F2FP.BF16.PACK_AB R164, R173, R20 ;  /* 0x00000014ada4723e */ /* 0x000fe400000010ff */
[----:B------:R-:W-:Y:S02]  /*17d00*/  LOP3.LUT R216, R216, R215, RZ, 0xfc, !PT ;  /* 0x000000d7d8d87212 */ /* 0x000fe400078efcff */
[----:B------:R-:W-:Y:S01]  /*17d10*/  LOP3.LUT R217, R217, R225, R223, 0xfe, !PT ;  /* 0x000000e1d9d97212 */ /* 0x000fe200078efedf */
[----:B------:R0:W-:Y:S04]  /*17d20*/  STG.E.128 [R220.64], R164 ;  /* 0x000000a4dc007986 */ /* 0x0001e8000c101d06 */
[----:B------:R0:W-:Y:S02]  /*17d30*/  STG.E.64 [R218.64], R216 ;  /* 0x000000d8da007986 */ /* 0x0001e4000c101b06 */
.L_x_13976:
[----:B------:R-:W-:Y:S05]  /*17d40*/  BSYNC B1 ;  /* 0x0000000000017941 */ /* 0x000fea0003800000 */
.L_x_13975:
        /* <DEDUP_REMOVED lines=78> */
.L_x_14053:
        /* <DEDUP_REMOVED lines=155> */
.L_x_14054:
[----:B------:R-:W-:Y:S01]  /*18be0*/  FMUL.FTZ R164, R215, R215 ;  /* 0x000000d7d7a47220 */ /* 0x000fe20000410000 */
[----:B------:R-:W-:Y:S01]  /*18bf0*/  ISETP.NE.AND P0, PT, RZ, UR8, PT ;  /* 0x00000008ff007c0c */ /* 0x000fe2000bf05270 */
[----:B-1----:R-:W-:Y:S01]  /*18c00*/  FADD.FTZ R219, R219, R214 ;  /* 0x000000d6dbdb7221 */ /* 0x002fe20000010000 */
[----:B------:R-:W-:Y:S01]  /*18c10*/  LOP3.LUT P1, RZ, R5, 0x8, RZ, 0xc0, !PT ;  /* 0x0000000805ff7812 */ /* 0x000fe2000782c0ff */
[----:B------:R-:W-:Y:S01]  /*18c20*/  @!P6 IMAD.MOV.U32 R167, RZ, RZ, 0x4 ;  /* 0x00000004ffa7e424 */ /* 0x000fe200078e00ff */
[----:B------:R-:W-:Y:S01]  /*18c30*/  FSEL R165, R164, RZ, P0 ;  /* 0x000000ffa4a57208 */ /* 0x000fe20000000000 */
[----:B------:R-:W-:Y:S01]  /*18c40*/  BSSY B1, `(.L_x_14035) ;  /* 0x000002c000017945 */ /* 0x000fe20003800000 */
[----:B------:R-:W-:Y:S01]  /*18c50*/  MOV R164, c[0x0][0x1e0] ;  /* 0x0000780000a47a02 */ /* 0x000fe20000000f00 */
        /* <DEDUP_REMOVED lines=21> */
[----:B0-----:R-:W-:-:S02]  /*18db0*/  FMUL.FTZ R214, R216, R219 ;  /* 0x000000dbd8d67220 */ /* 0x001fc40000410000 */
        /* <DEDUP_REMOVED lines=20> */
.L_x_14036:
[----:B------:R-:W-:Y:S05]  /*18f00*/  BSYNC B1 ;  /* 0x0000000000017941 */ /* 0x000fea0003800000 */
.L_x_14035:
        /* <DEDUP_REMOVED lines=35> */
.L_x_14038:
[----:B------:R-:W-:Y:S05]  /*19140*/  BSYNC B1 ;  /* 0x0000000000017941 */ /* 0x000fea0003800000 */
.L_x_14037:
        /* <DEDUP_REMOVED lines=35> */
.L_x_14040:
[----:B------:R-:W-:Y:S05]  /*19380*/  BSYNC B1 ;  /* 0x0000000000017941 */ /* 0x000fea0003800000 */
.L_x_14039:
[----:B------:R-:W-:Y:S01]  /*19390*/  LOP3.LUT P0, RZ, R5, 0x100, RZ, 0xc0, !PT ;  /* 0x0000010005ff7812 */ /* 0x000fe2000780c0ff */
        /* <DEDUP_REMOVED lines=13> */
[----:B-----5:R-:W-:Y:S01]  /*19470*/  FFMA.FTZ R167, R101, R218, R109 ;  /* 0x000000da65a77223 */ /* 0x020fe2000001006d */
        /* <DEDUP_REMOVED lines=20> */
.L_x_14042:
[----:B------:R-:W-:Y:S05]  /*195c0*/  BSYNC B1 ;  /* 0x0000000000017941 */ /* 0x000fea0003800000 */
.L_x_14041:
        /* <DEDUP_REMOVED lines=35> */
.L_x_14044:
[----:B------:R-:W-:Y:S05]  /*19800*/  BSYNC B1 ;  /* 0x0000000000017941 */ /* 0x000fea0003800000 */
.L_x_14043:
        /* <DEDUP_REMOVED lines=35> */
.L_x_14046:
[----:B------:R-:W-:Y:S05]  /*19a40*/  BSYNC B1 ;  /* 0x0000000000017941 */ /* 0x000fea0003800000 */
.L_x_14045:
        /* <DEDUP_REMOVED lines=35> */
.L_x_14048:
[----:B------:R-:W-:Y:S05]  /*19c80*/  BSYNC B1 ;  /* 0x0000000000017941 */ /* 0x000fea0003800000 */
.L_x_14047:
        /* <DEDUP_REMOVED lines=34> */
.L_x_14050:
[----:B------:R-:W-:Y:S05]  /*19eb0*/  BSYNC B1 ;  /* 0x0000000000017941 */ /* 0x000fea0003800000 */
.L_x_14049:
[----:B------:R-:W-:-:S04]  /*19ec0*/  IMAD.MOV.U32 R21, RZ, RZ, 0x4 ;  /* 0x00000004ff157424 */ /* 0x000fc800078e00ff */
[----:B------:R-:W-:-:S05]  /*19ed0*/  IMAD R6, R21, c[0x0][0x160], R6 ;  /* 0x0000580015067a24 */ /* 0x000fca00078e0206 */
[----:B------:R-:W-:-:S13]  /*19ee0*/  ISETP.GE.AND P0, PT, R6, c[0x0][0x164], PT ;  /* 0x0000590006007a0c */ /* 0x000fda0003f06270 */
[----:B01---5:R-:W-:Y:S01]  /*19ef0*/  @P0 CALL.REL.NOINC `(.L_x_14051) ;  /* 0x0000001000000944 */ /* 0x023fe20003c00000 */
[----:B------:R-:W-:Y:S05]  /*19f00*/  BRA `(.L_x_14052) ;  /* 0xfffe718000007947 */ /* 0x000fea000383ffff */
.L_x_14051:
[----:B------:R-:W-:Y:S05]  /*19f10*/  BSYNC B0 ;  /* 0x0000000000007941 */ /* 0x000fea0003800000 */
.L_x_13568:
[----:B------:R-:W-:Y:S05]  /*19f20*/  EXIT ;  /* 0x000000000000794d */ /* 0x000fea0003800000 */
.L_x_14033:
[----:B------:R-:W-:Y:S01]  /*19f30*/  MOV R166, R167 ;  /* 0x000000a700a67202 */ /* 0x000fe20000000f00 */
[----:B------:R-:W-:Y:S01]  /*19f40*/  IMAD.MOV.U32 R219, RZ, RZ, 0x1 ;  /* 0x00000001ffdb7424 */ /* 0x000fe200078e00ff */
[----:B------:R-:W-:Y:S01]  /*19f50*/  MOV R164, 0x19f90 ;  /* 0x00019f9000a47802 */ /* 0x000fe20000000f00 */
[----:B------:R-:W-:Y:S02]  /*19f60*/  IMAD.MOV.U32 R216, RZ, RZ, 0x1f ;  /* 0x0000001fffd87424 */ /* 0x000fe400078e00ff */
[----:B------:R-:W-:Y:S02]  /*19f70*/  IMAD.MOV.U32 R217, RZ, RZ, -0x1 ;  /* 0xffffffffffd97424 */ /* 0x000fe400078e00ff */
[----:B-----5:R-:W-:Y:S05]  /*19f80*/  CALL.REL.NOINC `($__internal_40_$__cuda_sm70_shflsync_bfly_p) ;  /* 0x00000c2000007944 */ /* 0x020fea0003c00000 */
[----:B-1----:R-:W-:Y:S01]  /*19f90*/  IMAD.MOV.U32 R164, RZ, RZ, R219 ;  /* 0x000000ffffa47224 */ /* 0x002fe200078e00db */
[----:B0-----:R-:W-:Y:S05]  /*19fa0*/  BRA `(.L_x_14053) ;  /* 0xffffe28000007947 */ /* 0x001fea000383ffff */
.L_x_14034:
[----:B------:R-:W-:Y:S01]  /*19fb0*/  HFMA2.MMA R219, -RZ, RZ, 0, 1.1920928955078125e-07 ;  /* 0x00000002ffdb7435 */ /* 0x000fe200000001ff */
[----:B------:R-:W-:Y:S01]  /*19fc0*/  IMAD.MOV.U32 R166, RZ, RZ, R218 ;  /* 0x000000ffffa67224 */ /* 0x000fe200078e00da */
[----:B------:R-:W-:Y:S01]  /*19fd0*/  MOV R164, 0x1a010 ;  /* 0x0001a01000a47802 */ /* 0x000fe20000000f00 */
[----:B------:R-:W-:Y:S02]  /*19fe0*/  IMAD.MOV.U32 R216, RZ, RZ, 0x1f ;  /* 0x0000001fffd87424 */ /* 0x000fe400078e00ff */
[----:B------:R-:W-:-:S02]  /*19ff0*/  IMAD.MOV.U32 R217, RZ, RZ, -0x1 ;  /* 0xffffffffffd97424 */ /* 0x000fc400078e00ff */
[----:B0----5:R-:W-:Y:S05]  /*1a000*/  CALL.REL.NOINC `($__internal_40_$__cuda_sm70_shflsync_bfly_p) ;  /* 0x00000ba000007944 */ /* 0x021fea0003c00000 */
[----:B01----:R-:W-:Y:S01]  /*1a010*/  FADD.FTZ R166, R218, R219 ;  /* 0x000000dbdaa67221 */ /* 0x003fe20000010000 */
[----:B------:R-:W-:Y:S01]  /*1a020*/  MOV R164, 0x1a070 ;  /* 0x0001a07000a47802 */ /* 0x000fe20000000f00 */
[----:B------:R-:W-:-:S02]  /*1a030*/  IMAD.MOV.U32 R219, RZ, RZ, 0x4 ;  /* 0x00000004ffdb7424 */ /* 0x000fc400078e00ff */
[----:B------:R-:W-:Y:S02]  /*1a040*/  IMAD.MOV.U32 R216, RZ, RZ, 0x1f ;  /* 0x0000001fffd87424 */ /* 0x000fe400078e00ff */
[----:B------:R-:W-:Y:S02]  /*1a050*/  IMAD.MOV.U32 R217, RZ, RZ, -0x1 ;  /* 0xffffffffffd97424 */ /* 0x000fe400078e00ff */
[----:B------:R-:W-:Y:S05]  /*1a060*/  CALL.REL.NOINC `($__internal_40_$__cuda_sm70_shflsync_bfly_p) ;  /* 0x00000b4000007944 */ /* 0x000fea0003c00000 */
[----:B01----:R-:W-:Y:S01]  /*1a070*/  FADD.FTZ R166, R166, R219 ;  /* 0x000000dba6a67221 */ /* 0x003fe20000010000 */
[----:B------:R-:W-:Y:S01]  /*1a080*/  MOV R219, 0x8 ;  /* 0x0000000800db7802 */ /* 0x000fe20000000f00 */
[----:B------:R-:W-:Y:S01]  /*1a090*/  IMAD.MOV.U32 R216, RZ, RZ, 0x1f ;  /* 0x0000001fffd87424 */ /* 0x000fe200078e00ff */
[----:B------:R-:W-:Y:S01]  /*1a0a0*/  MOV R164, 0x1a0d0 ;  /* 0x0001a0d000a47802 */ /* 0x000fe20000000f00 */
[----:B------:R-:W-:Y:S02]  /*1a0b0*/  IMAD.MOV.U32 R217, RZ, RZ, -0x1 ;  /* 0xffffffffffd97424 */ /* 0x000fe400078e00ff */
[----:B------:R-:W-:Y:S05]  /*1a0c0*/  CALL.REL.NOINC `($__internal_40_$__cuda_sm70_shflsync_bfly_p) ;  /* 0x00000ae000007944 */ /* 0x000fea0003c00000 */
[----:B01----:R-:W-:Y:S01]  /*1a0d0*/  FADD.FTZ R166, R166, R219 ;  /* 0x000000dba6a67221 */ /* 0x003fe20000010000 */
[----:B------:R-:W-:Y:S01]  /*1a0e0*/  MOV R164, 0x1a130 ;  /* 0x0001a13000a47802 */ /* 0x000fe20000000f00 */
[----:B------:R-:W-:Y:S02]  /*1a0f0*/  IMAD.MOV.U32 R219, RZ, RZ, 0x10 ;  /* 0x00000010ffdb7424 */ /* 0x000fe400078e00ff */
[----:B------:R-:W-:-:S02]  /*1a100*/  IMAD.MOV.U32 R216, RZ, RZ, 0x1f ;  /* 0x0000001fffd87424 */ /* 0x000fc400078e00ff */
[----:B------:R-:W-:Y:S02]  /*1a110*/  IMAD.MOV.U32 R217, RZ, RZ, -0x1 ;  /* 0xffffffffffd97424 */ /* 0x000fe400078e00ff */
[----:B------:R-:W-:Y:S05]  /*1a120*/  CALL.REL.NOINC `($__internal_40_$__cuda_sm70_shflsync_bfly_p) ;  /* 0x00000a8000007944 */ /* 0x000fea0003c00000 */
[----:B-1----:R-:W-:Y:S01]  /*1a130*/  FADD.FTZ R215, R166, R219 ;  /* 0x000000dba6d77221 */ /* 0x002fe20000010000 */
[----:B------:R-:W-:Y:S01]  /*1a140*/  P2R R214, PR, RZ, 0x20 ;  /* 0x00000020ffd67803 */ /* 0x000fe20000000000 */
[----:B------:R-:W-:Y:S01]  /*1a150*/  HFMA2.MMA R219, -RZ, RZ, 0, 5.9604644775390625e-08 ;  /* 0x00000001ffdb7435 */ /* 0x000fe200000001ff */
[----:B------:R-:W-:Y:S01]  /*1a160*/  LOP3.LUT P5, RZ, R5, 0x8, RZ, 0xc0, !PT ;  /* 0x0000000805ff7812 */ /* 0x000fe200078ac0ff */
[----:B------:R-:W-:Y:S01]  /*1a170*/  FMUL.FTZ R215, R215, c[0x0][0x1e0] ;  /* 0x00007800d7d77a20 */ /* 0x000fe20000410000 */
[----:B0-----:R-:W-:Y:S01]  /*1a180*/  P2R R216, PR, RZ, 0x40 ;  /* 0x00000040ffd87803 */ /* 0x001fe20000000000 */
[----:B------:R-:W-:Y:S01]  /*1a190*/  IMAD.MOV.U32 R217, RZ, RZ, -0x1 ;  /* 0xffffffffffd97424 */ /* 0x000fe200078e00ff */
[----:B------:R-:W-:Y:S01]  /*1a1a0*/  LOP3.LUT P6, RZ, R5, 0x1, RZ, 0xc0, !PT ;  /* 0x0000000105ff7812 */ /* 0x000fe200078cc0ff */
[--C-:B------:R-:W-:Y:S02]  /*1a1b0*/  FADD.FTZ R164, R13, -R215.reuse ;  /* 0x800000d70da47221 */ /* 0x100fe40000010000 */
[----:B------:R-:W-:-:S02]  /*1a1c0*/  FADD.FTZ R165, R22, -R215 ;  /* 0x800000d716a57221 */ /* 0x000fc40000010000 */
[----:B------:R-:W-:Y:S02]  /*1a1d0*/  FFMA.FTZ R164, R164, R164, RZ ;  /* 0x000000a4a4a47223 */ /* 0x000fe400000100ff */
        /* <DEDUP_REMOVED lines=130> */
[----:B------:R-:W-:Y:S05]  /*1aa00*/  CALL.REL.NOINC `($__internal_40_$__cuda_sm70_shflsync_bfly_p) ;  /* 0x000001a000007944 */ /* 0x000fea0003c00000 */
[----:B01----:R-:W-:Y:S01]  /*1aa10*/  FADD.FTZ R166, R166, R219 ;  /* 0x000000dba6a67221 */ /* 0x003fe20000010000 */
[----:B------:R-:W-:Y:S01]  /*1aa20*/  MOV R164, 0x1aa70 ;  /* 0x0001aa7000a47802 */ /* 0x000fe20000000f00 */
[----:B------:R-:W-:Y:S02]  /*1aa30*/  IMAD.MOV.U32 R219, RZ, RZ, 0x2 ;  /* 0x00000002ffdb7424 */ /* 0x000fe400078e00ff */
[----:B------:R-:W-:Y:S02]  /*1aa40*/  IMAD.MOV.U32 R216, RZ, RZ, 0x1f ;  /* 0x0000001fffd87424 */ /* 0x000fe400078e00ff */
[----:B------:R-:W-:Y:S02]  /*1aa50*/  IMAD.MOV.U32 R217, RZ, RZ, -0x1 ;  /* 0xffffffffffd97424 */ /* 0x000fe400078e00ff */
[----:B------:R-:W-:Y:S05]  /*1aa60*/  CALL.REL.NOINC `($__internal_40_$__cuda_sm70_shflsync_bfly_p) ;  /* 0x0000014000007944 */ /* 0x000fea0003c00000 */
[----:B01----:R-:W-:Y:S01]  /*1aa70*/  FADD.FTZ R166, R166, R219 ;  /* 0x000000dba6a67221 */ /* 0x003fe20000010000 */
[----:B------:R-:W-:Y:S01]  /*1aa80*/  MOV R219, 0x4 ;  /* 0x0000000400db7802 */ /* 0x000fe20000000f00 */
[----:B------:R-:W-:Y:S01]  /*1aa90*/  IMAD.MOV.U32 R216, RZ, RZ, 0x1f ;  /* 0x0000001fffd87424 */ /* 0x000fe200078e00ff */
[----:B------:R-:W-:Y:S01]  /*1aaa0*/  MOV R164, 0x1aad0 ;  /* 0x0001aad000a47802 */ /* 0x000fe20000000f00 */
[----:B------:R-:W-:-:S02]  /*1aab0*/  IMAD.MOV.U32 R217, RZ, RZ, -0x1 ;  /* 0xffffffffffd97424 */ /* 0x000fc400078e00ff */
[----:B------:R-:W-:Y:S05]  /*1aac0*/  CALL.REL.NOINC `($__internal_40_$__cuda_sm70_shflsync_bfly_p) ;  /* 0x000000e000007944 */ /* 0x000fea0003c00000 */
[----:B01----:R-:W-:Y:S01]  /*1aad0*/  FADD.FTZ R166, R166, R219 ;  /* 0x000000dba6a67221 */ /* 0x003fe20000010000 */
[----:B------:R-:W-:Y:S01]  /*1aae0*/  MOV R164, 0x1ab30 ;  /* 0x0001ab3000a47802 */ /* 0x000fe20000000f00 */
[----:B------:R-:W-:-:S02]  /*1aaf0*/  IMAD.MOV.U32 R219, RZ, RZ, 0x8 ;  /* 0x00000008ffdb7424 */ /* 0x000fc400078e00ff */
[----:B------:R-:W-:Y:S02]  /*1ab00*/  IMAD.MOV.U32 R216, RZ, RZ, 0x1f ;  /* 0x0000001fffd87424 */ /* 0x000fe400078e00ff */
[----:B------:R-:W-:Y:S02]  /*1ab10*/  IMAD.MOV.U32 R217, RZ, RZ, -0x1 ;  /* 0xffffffffffd97424 */ /* 0x000fe400078e00ff */
[----:B------:R-:W-:Y:S05]  /*1ab20*/  CALL.REL.NOINC `($__internal_40_$__cuda_sm70_shflsync_bfly_p) ;  /* 0x0000008000007944 */ /* 0x000fea0003c00000 */
[----:B-1----:R-:W-:Y:S01]  /*1ab30*/  FADD.FTZ R214, R166, R219 ;  /* 0x000000dba6d67221 */ /* 0x002fe20000010000 */
[----:B------:R-:W-:Y:S01]  /*1ab40*/  HFMA2.MMA R219, -RZ, RZ, 0, 9.5367431640625e-07 ;  /* 0x00000010ffdb7435 */ /* 0x000fe200000001ff */
[----:B0-----:R-:W-:Y:S01]  /*1ab50*/  IMAD.MOV.U32 R216, RZ, RZ, 0x1f ;  /* 0x0000001fffd87424 */ /* 0x001fe200078e00ff */
[----:B------:R-:W-:Y:S01]  /*1ab60*/  MOV R164, 0x1aba0 ;  /* 0x0001aba000a47802 */ /* 0x000fe20000000f00 */
[----:B------:R-:W-:Y:S02]  /*1ab70*/  IMAD.MOV.U32 R217, RZ, RZ, -0x1 ;  /* 0xffffffffffd97424 */ /* 0x000fe400078e00ff */
[----:B------:R-:W-:Y:S02]  /*1ab80*/  IMAD.MOV.U32 R166, RZ, RZ, R214 ;  /* 0x000000ffffa67224 */ /* 0x000fe400078e00d6 */
[----:B------:R-:W-:Y:S05]  /*1ab90*/  CALL.REL.NOINC `($__internal_40_$__cuda_sm70_shflsync_bfly_p) ;  /* 0x0000001000007944 */ /* 0x000fea0003c00000 */
[----:B01----:R-:W-:Y:S05]  /*1aba0*/  BRA `(.L_x_14054) ;  /* 0xffffe03000007947 */ /* 0x003fea000383ffff */
        .weak           $__internal_40_$__cuda_sm70_shflsync_bfly_p
        .type           $__internal_40_$__cuda_sm70_shflsync_bfly_p,@function
        .size           $__internal_40_$__cuda_sm70_shflsync_bfly_p,(.L_x_57080 - $__internal_40_$__cuda_sm70_shflsync_bfly_p)
$__internal_40_$__cuda_sm70_shflsync_bfly_p:
[----:B------:R-:W-:Y:S01]  /*1abb0*/  IMAD.MOV.U32 R165, RZ, RZ, 0x0 ;  /* 0x00000000ffa57424 */ /* 0x000fe200078e00ff */
[----:B------:R-:W-:Y:S04]  /*1abc0*/  WARPSYNC R217 ;  /* 0x000000d900007348 */ /* 0x000fe80003800000 */
[----:B------:R0:W1:Y:S01]  /*1abd0*/  SHFL.BFLY PT, R219, R166, R219, R216 ;  /* 0x0c0000dba6db7389 */ /* 0x00006200000e00d8 */
[----:B------:R-:W-:Y:S05]  /*1abe0*/  RET.REL.NODEC R164 `(_ZN10layer_norm13ln_fwd_kernelINS_13Kernel_traitsIf13__nv_bfloat16S2_S2_fjLj2048ELj1ELj4ELj1ELj16ENS_18Kernel_traits_baseILj2048EfS2_S2_S2_fjLj128EEEEELb1ELb0ELb0ELb0EEEvNS_9FwdParamsE) ;  /* 0xfffe5410a4007950 */ /* 0x000fea0003c3ffff */
.L_x_14055:
        /* <DEDUP_REMOVED lines=9> */
.L_x_57080:


//--------------------- .text._ZN10layer_norm13ln_fwd_kernelINS_13Kernel_traitsIf13__nv_bfloat16S2_S2_fjLj2048ELj1ELj4ELj1ELj16ENS_18Kernel_traits_baseILj2048EfS2_S2_S2_fjLj128EEEEELb1ELb0ELb0ELb1EEEvNS_9FwdParamsE --------------------------
	.section	.text._ZN10layer_norm13ln_fwd_kernelINS_13Kernel_traitsIf13__nv_bfloat16S2_S2_fjLj2048ELj1ELj4ELj1ELj16ENS_18Kernel_traits_baseILj2048EfS2_S2_S2_fjLj128EEEEELb1ELb0ELb0ELb1EEEvNS_9FwdParamsE,"ax",@progbits
	.sectioninfo	@"SHI_REGISTERS=234"
	.align	128
        .global         _ZN10layer_norm13ln_fwd_kernelINS_13Kernel_traitsIf13__nv_bfloat16S2_S2_fjLj2048ELj1ELj4ELj1ELj16ENS_18Kernel_traits_baseILj2048EfS2_S2_S2_fjLj128EEEEELb1ELb0ELb0ELb1EEEvNS_9FwdParamsE
        .type           _ZN10layer_norm13ln_fwd_kernelINS_13Kernel_traitsIf13__nv_bfloat16S2_S2_fjLj2048ELj1ELj4ELj1ELj16ENS_18Kernel_traits_baseILj2048EfS2_S2_S2_fjLj128EEEEELb1ELb0ELb0ELb1EEEvNS_9FwdParamsE,@function
        .size           _ZN10layer_norm13ln_fwd_kernelINS_13Kernel_traitsIf13__nv_bfloat16S2_S2_fjLj2048ELj1ELj4ELj1ELj16ENS_18Kernel_traits_baseILj2048EfS2_S2_S2_fjLj128EEEEELb1ELb0ELb0ELb1EEEvNS_9FwdParamsE,(.L_x_57081 - _ZN10layer_norm13ln_fwd_kernelINS_13Kernel_traitsIf13__nv_bfloat16S2_S2_fjLj2048ELj1ELj4ELj1ELj16ENS_18Kernel_traits_baseILj2048EfS2_S2_S2_fjLj128EEEEELb1ELb0ELb0ELb1EEEvNS_9FwdParamsE)
        .other          _ZN10layer_norm13ln_fwd_kernelINS_13Kernel_traitsIf13__nv_bfloat16S2_S2_fjLj2048ELj1ELj4ELj1ELj16ENS_18Kernel_traits_baseILj2048EfS2_S2_S2_fjLj128EEEEELb1ELb0ELb0ELb1EEEvNS_9FwdParamsE,@"STO_CUDA_ENTRY STV_DEFAULT"
_ZN10layer_norm13ln_fwd_kernelINS_13Kernel_traitsIf13__nv_bfloat16S2_S2_fjLj2048ELj1ELj4ELj1ELj16ENS_18Kernel_traits_baseILj2048EfS2_S2_S2_fjLj128EEEEELb1ELb0ELb0ELb1EEEvNS_9FwdParamsE:
.text._ZN10layer_norm13ln_fwd_kernelINS_13Kernel_traitsIf13__nv_bfloat16S2_S2_fjLj2048ELj1ELj4ELj1ELj16ENS_18Kernel_traits_baseILj2048EfS2_S2_S2_fjLj128EEEEELb1ELb0ELb0ELb1EEEvNS_9FwdParamsE:
[----:B------:R-:W-:Y:S02]  /*0000*/  IMAD.MOV.U32 R1, RZ, RZ, c[0x0][0x28] ;  /* 0x00000a00ff017624 */ /* 0x000fe400078e00ff */
[----:B------:R-:W-:Y:S01]  /*0010*/  ULDC.U8 UR4, c[0x0][0x244] ;  /* 0x0000910000047ab9 */ /* 0x000fe20000000000 */
[----:B------:R-:W-:Y:S01]  /*0020*/  MOV R221, c[0x0][0x238] ;  /* 0x00008e0000dd7a02 */ /* 0x000fe20000000f00 */
[----:B------:R-:W-:Y:S01]  /*0030*/  ULDC.64 UR6, c[0x0][0x118] ;  /* 0x0000460000067ab9 */ /* 0x000fe20000000a00 */
[----:B------:R-:W-:Y:S01]  /*0040*/  ISETP.NE.AND P0, PT, RZ, UR4, PT ;  /* 0x00000004ff007c0c */ /* 0x000fe2000bf05270 */
[----:B------:R-:W-:Y:S02]  /*0050*/  ULDC.64 UR4, c[0x0][0x230] ;  /* 0x00008c0000047ab9 */ /* 0x000fe40000000a00 */
[----:B------:R-:W-:Y:S02]  /*0060*/  IMAD.U32 R2, RZ, RZ, UR4 ;  /* 0x00000004ff027e24 */ /* 0x000fe4000f8e00ff */
[----:B------:R-:W-:Y:S02]  /*0070*/  IMAD.U32 R3, RZ, RZ, UR5 ;  /* 0x00000005ff037e24 */ /* 0x000fe4000f8e00ff */
[----:B------:R-:W-:-:S06]  /*0080*/  IMAD.MOV.U32 R0, RZ, RZ, c[0x0][0x23c] ;  /* 0x00008f00ff007624 */ /* 0x000fcc00078e00ff */
[----:B------:R-:W2:Y:S01]  /*0090*/  @P0 LDG.E.64 R2, [R2.64] ;  /* 0x0000000602020981 */ /* 0x000ea2000c1e1b00 */
[----:B------:R-:W-:Y:S02]  /*00a0*/  @P0 IMAD.MOV.U32 R8, RZ, RZ, R221 ;  /* 0x000000ffff080224 */ /* 0x000fe400078e00dd */
[----:B------:R-:W-:-:S05]  /*00b0*/  @P0 IMAD.MOV.U32 R9, RZ, RZ, R0 ;  /* 0x000000ffff090224 */ /* 0x000fca00078e0000 */
[----:B------:R-:W3:Y:S01]  /*00c0*/  @P0 LDG.E.64 R4, [R8.64] ;  /* 0x0000000608040981 */ /* 0x000ee2000c1e1b00 */
[----:B------:R-:W-:Y:S01]  /*00d0*/  CS2R R160, SRZ ;  /* 0x0000000000a07805 */ /* 0x000fe2000001ff00 */
[----:B------:R-:W-:Y:S01]  /*00e0*/  CS2R R162, SRZ ;  /* 0x0000000000a27805 */ /* 0x000fe2000001ff00 */
[----:B------:R-:W-:Y:S01]  /*00f0*/  CS2R R156, SRZ ;  /* 0x00000000009c7805 */ /* 0x000fe2000001ff00 */
[----:B------:R-:W0:Y:S01]  /*0100*/  S2R R11, SR_TID.X ;  /* 0x00000000000b7919 */ /* 0x000e220000002100 */
[----:B------:R-:W-:Y:S01]  /*0110*/  CS2R R158, SRZ ;  /* 0x00000000009e7805 */ /* 0x000fe2000001ff00 */
[----:B------:R-:W-:Y:S01]  /*0120*/  CS2R R152, SRZ ;  /* 0x0000000000987805 */ /* 0x000fe2000001ff00 */
[----:B------:R-:W-:Y:S01]  /*0130*/  CS2R R154, SRZ ;  /* 0x00000000009a7805 */ /* 0x000fe2000001ff00 */
[----:B------:R-:W0:Y:S01]  /*0140*/  S2R R12, SR_CTAID.X ;  /* 0x00000000000c7919 */ /* 0x000e220000002500 */
        /* <DEDUP_REMOVED lines=23> */
[----:B0-----:R-:W-:Y:S01]  /*02c0*/  IMAD R10, R12, c[0x0][0x0], R11 ;  /* 0x000000000c0a7a24 */ /* 0x001fe200078e020b */
[----:B------:R-:W-:Y:S01]  /*02d0*/  CS2R R106, SRZ ;  /* 0x00000000006a7805 */ /* 0x000fe2000001ff00 */
[----:B------:R-:W-:Y:S01]  /*02e0*/  CS2R R100, SRZ ;  /* 0x0000000000647805 */ /* 0x000fe2000001ff00 */
[----:B------:R-:W-:Y:S01]  /*02f0*/  CS2R R102, SRZ ;  /* 0x0000000000667805 */ /* 0x000fe2000001ff00 */
[----:B------:R-:W-:Y:S01]  /*0300*/  IMAD.WIDE.U32 R6, R10, -0x326172a9, RZ ;  /* 0xcd9e8d570a067825 */ /* 0x000fe200078e00ff */
[----:B--2---:R-:W0:Y:S08]  /*0310*/  @P0 R2UR UR4, R2 ;  /* 0x00000000020403c2 */ /* 0x004e3000000e0000 */
[----:B------:R1:W2:Y:S01]  /*0320*/  @P0 R2UR UR5, R3 ;  /* 0x00000000030503c2 */ /* 0x0002a200000e0000 */
[----:B---3--:R-:W-:-:S04]  /*0330*/  @P0 IADD3 R221, P1, R4, c[0x0][0x240], RZ ;  /* 0x0000900004dd0a10 */ /* 0x008fc80007f3e0ff */
[----:B------:R-:W-:Y:S02]  /*0340*/  @P0 IADD3.X R0, RZ, R5, RZ, P1, !PT ;  /* 0x00000005ff000210 */ /* 0x000fe40000ffe4ff */
[----:B------:R-:W-:Y:S02]  /*0350*/  ISETP.NE.U32.AND P0, PT, RZ, c[0x0][0x218], PT ;  /* 0x00008600ff007a0c */ /* 0x000fe40003f05070 */
[--C-:B------:R-:W-:Y:S02]  /*0360*/  SHF.R.U64 R14, R221, 0x2, R0.reuse ;  /* 0x00000002dd0e7819 */ /* 0x100fe40000001200 */
[----:B------:R-:W-:Y:S02]  /*0370*/  SHF.R.U32.HI R13, RZ, 0x2, R0 ;  /* 0x00000002ff0d7819 */ /* 0x000fe40000011600 */
[----:B------:R-:W-:Y:S01]  /*0380*/  ISETP.NE.AND.EX P0, PT, RZ, c[0x0][0x21c], PT, P0 ;  /* 0x00008700ff007a0c */ /* 0x000fe20003f05300 */
[----:B------:R-:W-:Y:S01]  /*0390*/  IMAD.WIDE.U32 R4, R14, -0x2daee0ad, RZ ;  /* 0xd2511f530e047825 */ /* 0x000fe200078e00ff */
[----:B0-----:R-:W-:Y:S01]  /*03a0*/  LOP3.LUT R0, R7, UR4, R13, 0x96, !PT ;  /* 0x0000000407007c12 */ /* 0x001fe2000f8e960d */
[----:B------:R-:W-:-:S02]  /*03b0*/  UIADD3 UR9, UR4, -0x61c88647, URZ ;  /* 0x9e3779b904097890 */ /* 0x000fc4000fffe03f */
[----:B------:R-:W-:Y:S02]  /*03c0*/  UIADD3 UR11, UR4, 0x3c6ef372, URZ ;  /* 0x3c6ef372040b7890 */ /* 0x000fe4000fffe03f */
[----:B-1----:R-:W-:Y:S01]  /*03d0*/  IMAD.WIDE.U32 R2, R0, -0x2daee0ad, RZ ;  /* 0xd2511f5300027825 */ /* 0x002fe200078e00ff */
[----:B------:R-:W-:Y:S01]  /*03e0*/  UIADD3 UR13, UR4, -0x255992d5, URZ ;  /* 0xdaa66d2b040d7890 */ /* 0x000fe2000fffe03f */
[----:B------:R-:W-:Y:S01]  /*03f0*/  SHF.R.U32.HI R0, RZ, 0x5, R11 ;  /* 0x00000005ff007819 */ /* 0x000fe2000001160b */
[----:B--2---:R-:W-:Y:S01]  /*0400*/  UIADD3 UR10, UR5, -0x4498517b, URZ ;  /* 0xbb67ae85050a7890 */ /* 0x004fe2000fffe03f */
[----:B------:R-:W-:Y:S01]  /*0410*/  LOP3.LUT R8, R5, UR5, RZ, 0x3c, !PT ;  /* 0x0000000505087c12 */ /* 0x000fe2000f8e3cff */
[----:B------:R-:W-:Y:S02]  /*0420*/  UIADD3 UR12, UR5, 0x76cf5d0a, URZ ;  /* 0x76cf5d0a050c7890 */ /* 0x000fe4000fffe03f */
[----:B------:R-:W-:Y:S01]  /*0430*/  UIADD3 UR14, UR5, 0x32370b8f, URZ ;  /* 0x32370b8f050e7890 */ /* 0x000fe2000fffe03f */
[----:B------:R-:W-:Y:S01]  /*0440*/  IMAD R0, R12, 0x4, R0 ;  /* 0x000000040c007824 */ /* 0x000fe200078e0200 */
[----:B------:R-:W-:Y:S01]  /*0450*/  LOP3.LUT R7, R3, UR10, R4, 0x96, !PT ;  /* 0x0000000a03077c12 */ /* 0x000fe2000f8e9604 */
[----:B------:R-:W-:Y:S01]  /*0460*/  IMAD.WIDE.U32 R8, R8, -0x326172a9, RZ ;  /* 0xcd9e8d5708087825 */ /* 0x000fe200078e00ff */
[----:B------:R-:W-:-:S02]  /*0470*/  UIADD3 UR15, UR4, 0x78dde6e4, URZ ;  /* 0x78dde6e4040f7890 */ /* 0x000fc4000fffe03f */
[----:B------:R-:W-:Y:S02]  /*0480*/  UIADD3 UR16, UR5, -0x126145ec, URZ ;  /* 0xed9eba1405107890 */ /* 0x000fe4000fffe03f */
[----:B------:R-:W-:Y:S01]  /*0490*/  LOP3.LUT R4, R9, UR9, R6, 0x96, !PT ;  /* 0x0000000909047c12 */ /* 0x000fe2000f8e9606 */
[----:B------:R-:W-:Y:S01]  /*04a0*/  IMAD.WIDE.U32 R6, R7, -0x326172a9, RZ ;  /* 0xcd9e8d5707067825 */ /* 0x000fe200078e00ff */
[----:B------:R-:W-:Y:S02]  /*04b0*/  UIADD3 UR18, UR5, -0x56f99767, URZ ;  /* 0xa906689905127890 */ /* 0x000fe4000fffe03f */
[----:B------:R-:W-:Y:S01]  /*04c0*/  UIADD3 UR17, UR4, 0x1715609d, URZ ;  /* 0x1715609d04117890 */ /* 0x000fe2000fffe03f */
[----:B------:R-:W-:Y:S01]  /*04d0*/  IMAD.WIDE.U32 R4, R4, -0x2daee0ad, RZ ;  /* 0xd2511f5304047825 */ /* 0x000fe200078e00ff */
[----:B------:R-:W-:Y:S01]  /*04e0*/  LOP3.LUT R3, R7, UR11, R8, 0x96, !PT ;  /* 0x0000000b07037c12 */ /* 0x000fe2000f8e9608 */
[----:B------:R-:W-:Y:S02]  /*04f0*/  UIADD3 UR19, UR4, -0x4ab325aa, URZ ;  /* 0xb54cda5604137890 */ /* 0x000fe4000fffe03f */
[----:B------:R-:W-:Y:S01]  /*0500*/  UIADD3 UR20, UR5, 0x646e171e, URZ ;  /* 0x646e171e05147890 */ /* 0x000fe2000fffe03f */
[----:B------:R-:W-:Y:S01]  /*0510*/  LOP3.LUT R8, R5, UR12, R2, 0x96, !PT ;  /* 0x0000000c05087c12 */ /* 0x000fe2000f8e9602 */
[----:B------:R-:W-:Y:S01]  /*0520*/  IMAD.WIDE.U32 R2, R3, -0x2daee0ad, RZ ;  /* 0xd2511f5303027825 */ /* 0x000fe200078e00ff */
[----:B------:R-:W-:-:S02]  /*0530*/  UIADD3 UR22, UR5, 0x1fd5c5a3, URZ ;  /* 0x1fd5c5a305167890 */ /* 0x000fc4000fffe03f */
[----:B------:R-:W-:Y:S01]  /*0540*/  UIADD3 UR21, UR4, 0x5384540f, URZ ;  /* 0x5384540f04157890 */ /* 0x000fe2000fffe03f */
[----:B------:R-:W-:Y:S01]  /*0550*/  IMAD.WIDE.U32 R8, R8, -0x326172a9, RZ ;  /* 0xcd9e8d5708087825 */ /* 0x000fe200078e00ff */
[----:B------:R-:W-:Y:S01]  /*0560*/  LOP3.LUT R7, R3, UR14, R4, 0x96, !PT ;  /* 0x0000000e03077c12 */ /* 0x000fe2000f8e9604 */
[----:B------:R-:W-:Y:S02]  /*0570*/  UIADD3 UR23, UR4, -0xe443238, URZ ;  /* 0xf1bbcdc804177890 */ /* 0x000fe4000fffe03f */
[----:B------:R-:W-:Y:S01]  /*0580*/  UIADD3 UR24, UR5, -0x24c28bd8, URZ ;  /* 0xdb3d742805187890 */ /* 0x000fe2000fffe03f */
        /* <DEDUP_REMOVED lines=17> */
[----:B------:R-:W-:-:S04]  /*06a0*/  IMAD.HI.U32 R5, R15, -0x326172a9, RZ ;  /* 0xcd9e8d570f057827 */ /* 0x000fc800078e00ff */
[----:B------:R-:W-:Y:S01]  /*06b0*/  IMAD.HI.U32 R3, R4, -0x2daee0ad, RZ ;  /* 0xd2511f5304037827 */ /* 0x000fe200078e00ff */
[----:B------:R-:W-:-:S04]  /*06c0*/  LOP3.LUT R9, R5, UR23, R8, 0x96, !PT ;  /* 0x0000001705097c12 */ /* 0x000fc8000f8e9608 */
[----:B------:R-:W-:Y:S01]  /*06d0*/  LOP3.LUT R8, R3, UR24, R2, 0x96, !PT ;  /* 0x0000001803087c12 */ /* 0x000fe2000f8e9602 */
[----:B------:R-:W-:-:S05]  /*06e0*/  IMAD.SHL.U32 R2, R11, 0x20, RZ ;  /* 0x000000200b027824 */ /* 0x000fca00078e00ff */
[----:B------:R-:W-:-:S04]  /*06f0*/  LOP3.LUT R6, R2, 0x3e0, RZ, 0xc0, !PT ;  /* 0x000003e002067812 */ /* 0x000fc800078ec0ff */
[C---:B------:R-:W-:Y:S02]  /*0700*/  IADD3 R2, P1, R6.reuse, c[0x0][0x218], RZ ;  /* 0x0000860006027a10 */ /* 0x040fe40007f3e0ff */
[----:B------:R-:W-:-:S03]  /*0710*/  IADD3 R6, P2, R6, c[0x0][0x1b0], RZ ;  /* 0x00006c0006067a10 */ /* 0x000fc60007f5e0ff */
[----:B------:R-:W-:Y:S01]  /*0720*/  IMAD.X R3, RZ, RZ, c[0x0][0x21c], P1 ;  /* 0x00008700ff037624 */ /* 0x000fe200008e06ff */
[----:B------:R-:W-:Y:S02]  /*0730*/  ISETP.GE.AND P1, PT, R0, c[0x0][0x164], PT ;  /* 0x0000590000007a0c */ /* 0x000fe40003f26270 */
[----:B------:R-:W-:Y:S02]  /*0740*/  IADD3.X R7, RZ, c[0x0][0x1b4], RZ, P2, !PT ;  /* 0x00006d00ff077a10 */ /* 0x000fe400017fe4ff */
        /* <DEDUP_REMOVED lines=17> */
[----:B------:R-:W-:Y:S01]  /*0860*/  UIADD3 UR26, UR5, -0x695add53, URZ ;  /* 0x96a522ad051a7890 */ /* 0x000fe2000fffe03f */
[----:B0-----:R-:W-:Y:S01]  /*0870*/  IMAD R3, R4, -0x2daee0ad, RZ ;  /* 0xd2511f5304037824 */ /* 0x001fe200078e02ff */
[----:B------:R-:W-:Y:S01]  /*0880*/  UIADD3 UR25, UR4, -0x700cb87f, URZ ;  /* 0x8ff3478104197890 */ /* 0x000fe2000fffe03f */
[----:B------:R-:W-:Y:S01]  /*0890*/  IMAD.HI.U32 R4, R9, -0x2daee0ad, RZ ;  /* 0xd2511f5309047827 */ /* 0x000fe200078e00ff */
[----:B------:R0:W5:Y:S03]  /*08a0*/  LDG.E.128 R96, [R6.64] ;  /* 0x0000000606607981 */ /* 0x000166000c1e1d00 */
[----:B------:R-:W-:Y:S01]  /*08b0*/  IMAD R2, R15, -0x326172a9, RZ ;  /* 0xcd9e8d570f027824 */ /* 0x000fe200078e02ff */
[----:B------:R0:W5:Y:S01]  /*08c0*/  LDG.E.128 R92, [R6.64+0x10] ;  /* 0x00001006065c7981 */ /* 0x000162000c1e1d00 */
[----:B------:R-:W-:Y:S01]  /*08d0*/  IMAD.HI.U32 R5, R8, -0x326172a9, RZ ;  /* 0xcd9e8d5708057827 */ /* 0x000fe200078e00ff */
[----:B------:R-:W-:Y:S01]  /*08e0*/  LOP3.LUT R3, R4, UR26, R3, 0x96, !PT ;  /* 0x0000001a04037c12 */ /* 0x000fe2000f8e9603 */
[----:B------:R-:W-:Y:S01]  /*08f0*/  BSSY B0, `(.L_x_14056) ;  /* 0x000186d000007945 */ /* 0x000fe20003800000 */
[----:B------:R0:W5:Y:S01]  /*0900*/  LDG.E.128 R88, [R6.64+0x400] ;  /* 0x0004000606587981 */ /* 0x000162000c1e1d00 */
[----:B------:R-:W-:Y:S01]  /*0910*/  IMAD.MOV.U32 R4, RZ, RZ, R10 ;  /* 0x000000ffff047224 */ /* 0x000fe200078e000a */
[----:B------:R-:W-:-:S02]  /*0920*/  LOP3.LUT R2, R5, UR25, R2, 0x96, !PT ;  /* 0x0000001905027c12 */ /* 0x000fc4000f8e9602 */
[----:B------:R0:W5:Y:S01]  /*0930*/  LDG.E.128 R84, [R6.64+0x410] ;  /* 0x0004100606547981 */ /* 0x000162000c1e1d00 */
[----:B------:R-:W-:-:S03]  /*0940*/  IMAD.MOV.U32 R5, RZ, RZ, R14 ;  /* 0x000000ffff057224 */ /* 0x000fc600078e000e */
[----:B------:R0:W5:Y:S01]  /*0950*/  LDG.E.128 R80, [R6.64+0x800] ;  /* 0x0008000606507981 */ /* 0x000162000c1e1d00 */
[----:B------:R-:W-:-:S03]  /*0960*/  LOP3.LUT R221, R221, 0x3, RZ, 0xc0, !PT ;  /* 0x00000003dddd7812 */ /* 0x000fc600078ec0ff */
[----:B------:R0:W5:Y:S01]  /*0970*/  LDG.E.128 R76, [R6.64+0x810] ;  /* 0x00081006064c7981 */ /* 0x000162000c1e1d00 */
[----:B------:R-:W-:-:S03]  /*0980*/  IMAD R8, R8, -0x326172a9, RZ ;  /* 0xcd9e8d5708087824 */ /* 0x000fc600078e02ff */
[----:B------:R0:W5:Y:S01]  /*0990*/  LDG.E.128 R72, [R6.64+0xc00] ;  /* 0x000c000606487981 */ /* 0x000162000c1e1d00 */
[----:B------:R-:W-:-:S03]  /*09a0*/  IMAD R10, R9, -0x2daee0ad, RZ ;  /* 0xd2511f53090a7824 */ /* 0x000fc600078e02ff */
        /* <DEDUP_REMOVED lines=9> */
[----:B------:R-:W-:Y:S01]  /*0a40*/  ULDC.U8 UR8, c[0x0][0x1f0] ;  /* 0x00007c0000087ab9 */ /* 0x000fe20000000000 */
[----:B0-----:R-:W-:Y:S01]  /*0a50*/  HFMA2.MMA R7, -RZ, RZ, 0, 0 ;  /* 0x00000000ff077435 */ /* 0x001fe200000001ff */
[----:B------:R-:W-:-:S02]  /*0a60*/  IMAD.MOV.U32 R6, RZ, RZ, R13 ;  /* 0x000000ffff067224 */ /* 0x000fc400078e000d */
.L_x_14508:
[----:B------:R-:W0:Y:S01]  /*0a70*/  S2R R21, SR_TID.X ;  /* 0x0000000000157919 */ /* 0x000e220000002100 */
[----:B------:R-:W-:Y:S01]  /*0a80*/  ISETP.NE.U32.AND P1, PT, RZ, c[0x0][0x1c0], PT ;  /* 0x00007000ff007a0c */ /* 0x000fe20003f25070 */
[----:B------:R-:W-:Y:S01]  /*0a90*/  IMAD R9, R0, c[0x0][0x168], RZ ;  /* 0x00005a0000097a24 */ /* 0x000fe200078e02ff */
[----:B------:R-:W-:Y:S01]  /*0aa0*/  ISETP.NE.U32.AND P0, PT, RZ, c[0x0][0x180], PT ;  /* 0x00006000ff007a0c */ /* 0x000fe20003f05070 */
[----:B------:R-:W-:Y:S01]  /*0ab0*/  IMAD.MOV.U32 R172, RZ, RZ, 0x10 ;  /* 0x00000010ffac7424 */ /* 0x000fe200078e00ff */
[----:B------:R-:W-:-:S02]  /*0ac0*/  ISETP.NE.AND.EX P1, PT, RZ, c[0x0][0x1c4], PT, P1 ;  /* 0x00007100ff007a0c */ /* 0x000fc40003f25310 */
        /* <DEDUP_REMOVED lines=26> */
.L_x_14058:
[----:B0-----:R-:W-:Y:S02]  /*0c70*/  IMAD.MOV.U32 R24, RZ, RZ, R8 ;  /* 0x000000ffff187224 */ /* 0x001fe400078e0008 */
.L_x_14059:
[----:B------:R-:W-:Y:S05]  /*0c80*/  BSYNC B1 ;  /* 0x0000000000017941 */ /* 0x000fea0003800000 */
.L_x_14057:
        /* <DEDUP_REMOVED lines=16> */
.L_x_14063:
[----:B------:R-:W-:Y:S05]  /*0d90*/  BSYNC B2 ;  /* 0x0000000000027941 */ /* 0x000fea0003800000 */
.L_x_14062:
        /* <DEDUP_REMOVED lines=43> */
.L_x_14061:
[----:B------:R-:W-:Y:S05]  /*1050*/  BSYNC B1 ;  /* 0x0000000000017941 */ /* 0x000fea0003800000 */
.L_x_14060:
        /* <DEDUP_REMOVED lines=9> */
[----:B------:R-:W-:-:S04]  /*10f0*/  FSETP.GTU.FTZ.AND P2, PT, R11, c[0x0][0x1e4], PT ;  /* 0x000079000b007a0b */ /* 0x000fc80003f5c000 */
[----:B------:R-:W-:Y:S02]  /*1100*/  FSEL R11, R12, RZ, !P2 ;  /* 0x000000ff0c0b7208 */ /* 0x000fe40005000000 */
[----:B------:R-:W-:Y:S02]  /*1110*/  @P0 PRMT R12, RZ, 0x5410, R32 ;  /* 0x00005410ff0c0816 */ /* 0x000fe40000000020 */
        /* <DEDUP_REMOVED lines=11> */
.L_x_14065:
[----:B------:R-:W-:Y:S02]  /*11d0*/  IMAD.MOV.U32 R26, RZ, RZ, R8 ;  /* 0x000000ffff1a7224 */ /* 0x000fe400078e0008 */
.L_x_14066:
[----:B------:R-:W-:Y:S05]  /*11e0*/  BSYNC B1 ;  /* 0x0000000000017941 */ /* 0x000fea0003800000 */
.L_x_14064:
        /* <DEDUP_REMOVED lines=16> */
.L_x_14070:
[----:B------:R-:W-:Y:S05]  /*12f0*/  BSYNC B2 ;  /* 0x0000000000027941 */ /* 0x000fea0003800000 */
.L_x_14069:
        /* <DEDUP_REMOVED lines=44> */
.L_x_14068:
[----:B------:R-:W-:Y:S05]  /*15c0*/  BSYNC B1 ;  /* 0x0000000000017941 */ /* 0x000fea0003800000 */
.L_x_14067:
        /* <DEDUP_REMOVED lines=22> */
.L_x_14072:
[----:B------:R-:W-:Y:S02]  /*1730*/  IMAD.MOV.U32 R16, RZ, RZ, R8 ;  /* 0x000000ffff107224 */ /* 0x000fe400078e0008 */
.L_x_14073:
[----:B------:R-:W-:Y:S05]  /*1740*/  BSYNC B1 ;  /* 0x0000000000017941 */ /* 0x000fea0003800000 */
.L_x_14071:
        /* <DEDUP_REMOVED lines=16> */
.L_x_14077:
[----:B------:R-:W-:Y:S05]  /*1850*/  BSYNC B2 ;  /* 0x0000000000027941 */ /* 0x000fea0003800000 */
.L_x_14076:
        /* <DEDUP_REMOVED lines=44> */
.L_x_14075:
[----:B------:R-:W-:Y:S05]  /*1b20*/  BSYNC B1 ;  /* 0x0000000000017941 */ /* 0x000fea0003800000 */
.L_x_14074:
        /* <DEDUP_REMOVED lines=21> */
.L_x_14079:
[----:B------:R-:W-:Y:S02]  /*1c80*/  IMAD.MOV.U32 R16, RZ, RZ, R8 ;  /* 0x000000ffff107224 */ /* 0x000fe400078e0008 */
.L_x_14080:
[----:B------:R-:W-:Y:S05]  /*1c90*/  BSYNC B1 ;  /* 0x0000000000017941 */ /* 0x000fea0003800000 */
.L_x_14078:
        /* <DEDUP_REMOVED lines=16> */
.L_x_14084:
[----:B------:R-:W-:Y:S05]  /*1da0*/  BSYNC B2 ;  /* 0x0000000000027941 */ /* 0x000fea0003800000 */
.L_x_14083:
        /* <DEDUP_REMOVED lines=44> */
.L_x_14082:
[----:B------:R-:W-:Y:S05]  /*2070*/  BSYNC B1 ;  /* 0x0000000000017941 */ /* 0x000fea0003800000 */
.L_x_14081:
[----:B------:R-:W0:Y:S01]  /*2080*/  I2F.U32 R23, R16 ;  /* 0x0000001000177306 */ /* 0x000e220000201000 */
[----:B------:R-:W-:Y:S01]  /*2090*/  PRMT R14, RZ, 0x7610, R17 ;  /* 0x00007610ff0e7816 */ /* 0x000fe20000000011 */
[----:B------:R-:W-:Y:S01]  /*20a0*/  BSSY B1, `(.L_x_14085) ;  /* 0x0000014000017945 */ /* 0x000fe20003800000 */
[C---:B------:R-:W-:Y:S02]  /*20b0*/  ISETP.NE.AND P3, PT, R15.reuse, 0x1, PT ;  /* 0x000000010f00780c */ /* 0x040fe40003f65270 */
        /* <DEDUP_REMOVED lines=17> */
.L_x_14086:
[----:B------:R-:W-:Y:S02]  /*21d0*/  IMAD.MOV.U32 R30, RZ, RZ, R8 ;  /* 0x000000ffff1e7224 */ /* 0x000fe400078e0008 */
.L_x_14087:
[----:B------:R-:W-:Y:S05]  /*21e0*/  BSYNC B1 ;  /* 0x0000000000017941 */ /* 0x000fea0003800000 */
.L_x_14085:
        /* <DEDUP_REMOVED lines=16> */
.L_x_14091:
[----:B------:R-:W-:Y:S05]  /*22f0*/  BSYNC B2 ;  /* 0x0000000000027941 */ /* 0x000fea0003800000 */
.L_x_14090:
        /* <DEDUP_REMOVED lines=44> */
.L_x_14089:
[----:B------:R-:W-:Y:S05]  /*25c0*/  BSYNC B1 ;  /* 0x0000000000017941 */ /* 0x000fea0003800000 */
.L_x_14088:
        /* <DEDUP_REMOVED lines=21> */
.L_x_14093:
[----:B------:R-:W-:Y:S02]  /*2720*/  IMAD.MOV.U32 R30, RZ, RZ, R8 ;  /* 0x000000ffff1e7224 */ /* 0x000fe400078e0008 */
.L_x_14094:
[----:B------:R-:W-:Y:S05]  /*2730*/  BSYNC B1 ;  /* 0x0000000000017941 */ /* 0x000fea0003800000 */
.L_x_14092:
        /* <DEDUP_REMOVED lines=16> */
.L_x_14098:
[----:B------:R-:W-:Y:S05]  /*2840*/  BSYNC B2 ;  /* 0x0000000000027941 */ /* 0x000fea0003800000 */
.L_x_14097:
        /* <DEDUP_REMOVED lines=44> */
.L_x_14096:
[----:B------:R-:W-:Y:S05]  /*2b10*/  BSYNC B1 ;  /* 0x0000000000017941 */ /* 0x000fea0003800000 */
.L_x_14095:
        /* <DEDUP_REMOVED lines=21> */
.L_x_14100:
[----:B------:R-:W-:Y:S02]  /*2c70*/  IMAD.MOV.U32 R164, RZ, RZ, R8 ;  /* 0x000000ffffa47224 */ /* 0x000fe400078e0008 */
.L_x_14101:
[----:B------:R-:W-:Y:S05]  /*2c80*/  BSYNC B1 ;  /* 0x0000000000017941 */ /* 0x000fea0003800000 */
.L_x_14099:
        /* <DEDUP_REMOVED lines=16> */
.L_x_14105:
[----:B------:R-:W-:Y:S05]  /*2d90*/  BSYNC B2 ;  /* 0x0000000000027941 */ /* 0x000fea0003800000 */
.L_x_14104:
        /* <DEDUP_REMOVED lines=44> */
.L_x_14103:
[----:B------:R-:W-:Y:S05]  /*3060*/  BSYNC B1 ;  /* 0x0000000000017941 */ /* 0x000fea0003800000 */
.L_x_14102:
        /* <DEDUP_REMOVED lines=21> */
.L_x_14107:
[----:B------:R-:W-:Y:S02]  /*31c0*/  IMAD.MOV.U32 R164, RZ, RZ, R8 ;  /* 0x000000ffffa47224 */ /* 0x000fe400078e0008 */
.L_x_14108:
[----:B------:R-:W-:Y:S05]  /*31d0*/  BSYNC B1 ;  /* 0x0000000000017941 */ /* 0x000fea0003800000 */
.L_x_14106:
        /* <DEDUP_REMOVED lines=18> */
.L_x_14112:
[----:B------:R-:W-:Y:S05]  /*3300*/  BSYNC B2 ;  /* 0x0000000000027941 */ /* 0x000fea0003800000 */
.L_x_14111:
        /* <DEDUP_REMOVED lines=44> */
.L_x_14110:
[----:B------:R-:W-:Y:S05]  /*35d0*/  BSYNC B1 ;  /* 0x0000000000017941 */ /* 0x000fea0003800000 */
.L_x_14109:
[----:B------:R-:W0:Y:S01]  /*35e0*/  I2F.U32 R23, R164 ;  /* 0x000000a400177306 */ /* 0x000e220000201000 */
[----:B------:R-:W-:Y:S01]  /*35f0*/  SEL R22, RZ, 0x1, P2 ;  /* 0x00000001ff167807 */ /* 0x000fe20001000000 */
[----:B------:R-:W-:Y:S01]  /*3600*/  IMAD.WIDE.U32 R166, R9, R172, c[0x0][0x188] ;  /* 0x0000620009a67625 */ /* 0x000fe200078e00ac */
[----:B------:R-:W-:Y:S02]  /*3610*/  ISETP.NE.AND P2, PT, R29, RZ, PT ;  /* 0x000000ff1d00720c */ /* 0x000fe40003f45270 */
[----:B------:R-:W-:Y:S02]  /*3620*/  PRMT R18, RZ, 0x7610, R19 ;  /* 0x00007610ff127816 */ /* 0x000fe40000000013 */
[----:B------:R-:W-:Y:S02]  /*3630*/  ISETP.NE.AND P6, PT, R28, RZ, PT ;  /* 0x000000ff1c00720c */ /* 0x000fe40003fc5270 */
[----:B------:R-:W-:Y:S01]  /*3640*/  SEL R25, RZ, 0x1, P1 ;  /* 0x00000001ff197807 */ /* 0x000fe20000800000 */
[----:B------:R-:W-:Y:S01]  /*3650*/  FMUL.FTZ R24, R18, R173 ;  /* 0x000000ad12187220 */ /* 0x000fe20000410000 */
[----:B------:R-:W-:Y:S01]  /*3660*/  SEL R28, RZ, 0x1, P2 ;  /* 0x00000001ff1c7807 */ /* 0x000fe20001000000 */
[----:B------:R-:W-:Y:S01]  /*3670*/  IMAD.WIDE.U32 R18, R22, 0x1000000, RZ ;  /* 0x0100000016127825 */ /* 0x000fe200078e00ff */
[----:B------:R-:W-:-:S02]  /*3680*/  SEL R26, RZ, 0x10000, P5 ;  /* 0x00010000ff1a7807 */ /* 0x000fc40002800000 */
[----:B------:R-:W-:Y:S01]  /*3690*/  SEL R177, RZ, 0x1, P6 ;  /* 0x00000001ffb17807 */ /* 0x000fe20003000000 */
[----:B0-----:R-:W-:Y:S01]  /*36a0*/  FFMA.FTZ R23, R23, R174, 1.1641532182693481445e-10 ;  /* 0x2f00000017177423 */ /* 0x001fe200000100ae */
[----:B------:R-:W-:Y:S01]  /*36b0*/  IADD3 R165, R9, 0x20, RZ ;  /* 0x0000002009a57810 */ /* 0x000fe20007ffe0ff */
[----:B------:R-:W-:-:S03]  /*36c0*/  IMAD.WIDE.U32 R28, R28, 0x100, RZ ;  /* 0x000001001c1c7825 */ /* 0x000fc600078e00ff */
[----:B------:R-:W-:Y:S01]  /*36d0*/  FSETP.GTU.FTZ.AND P1, PT, R23, c[0x0][0x1e4], PT ;  /* 0x0000790017007a0b */ /* 0x000fe20003f3c000 */
[----:B------:R-:W-:Y:S01]  /*36e0*/  IMAD.WIDE.U32 R22, R25, 0x10000, RZ ;  /* 0x0001000019167825 */ /* 0x000fe200078e00ff */
[----:B------:R-:W-:Y:S02]  /*36f0*/  SEL R25, RZ, 0x100, P4 ;  /* 0x00000100ff197807 */ /* 0x000fe40002000000 */
[----:B------:R-:W-:Y:S01]  /*3700*/  SEL R27, RZ, 0x1000000, P1 ;  /* 0x01000000ff1b7807 */ /* 0x000fe20000800000 */
[----:B------:R-:W-:Y:S01]  /*3710*/  FMUL.FTZ R24, R24, c[0x0][0x1e8] ;  /* 0x00007a0018187a20 */ /* 0x000fe20000410000 */
[----:B------:R-:W-:Y:S01]  /*3720*/  LOP3.LUT R176, R28, R18, R22, 0xfe, !PT ;  /* 0x000000121cb07212 */ /* 0x000fe200078efe16 */
[----:B------:R-:W-:Y:S01]  /*3730*/  @P0 IMAD.WIDE.U32 R170, R165, R172, c[0x0][0x180] ;  /* 0x00006000a5aa0625 */ /* 0x000fe200078e00ac */
[----:B------:R-:W-:Y:S02]  /*3740*/  LOP3.LUT R22, R25, R27, R26, 0xfe, !PT ;  /* 0x0000001b19167212 */ /* 0x000fe400078efe1a */
[----:B------:R-:W-:-:S02]  /*3750*/  SEL R27, RZ, 0x1, P3 ;  /* 0x00000001ff1b7807 */ /* 0x000fc40001800000 */
[----:B------:R-:W-:Y:S02]  /*3760*/  FSEL R18, R24, RZ, !P1 ;  /* 0x000000ff18127208 */ /* 0x000fe40004800000 */
[----:B------:R-:W-:Y:S02]  /*3770*/  @P0 PRMT R25, RZ, 0x7610, R35 ;  /* 0x00007610ff190816 */ /* 0x000fe40000000023 */
[----:B------:R-:W-:Y:S01]  /*3780*/  LOP3.LUT R19, R19, R22, R27, 0xfe, !PT ;  /* 0x0000001613137212 */ /* 0x000fe200078efe1b */
[----:B------:R-:W-:Y:S01]  /*3790*/  HFMA2.MMA R22, -RZ, RZ, 0, 4.76837158203125e-07 ;  /* 0x00000008ff167435 */ /* 0x000fe200000001ff */
[----:B------:R-:W-:Y:S01]  /*37a0*/  LOP3.LUT R176, R176, R177, RZ, 0xfc, !PT ;  /* 0x000000b1b0b07212 */ /* 0x000fe200078efcff */
[----:B------:R-:W-:Y:S01]  /*37b0*/  @P0 FADD.FTZ R18, R18, R25 ;  /* 0x0000001912120221 */ /* 0x000fe20000010000 */
[----:B------:R-:W-:Y:S02]  /*37c0*/  F2FP.BF16.PACK_AB R26, R16, R15 ;  /* 0x0000000f101a723e */ /* 0x000fe400000010ff */
[----:B------:R-:W-:-:S02]  /*37d0*/  F2FP.BF16.PACK_AB R25, R14, R13 ;  /* 0x0000000d0e19723e */ /* 0x000fc400000010ff */
[----:B------:R-:W-:Y:S02]  /*37e0*/  F2FP.BF16.PACK_AB R24, R12, R11 ;  /* 0x0000000b0c18723e */ /* 0x000fe400000010ff */
[----:B------:R-:W-:Y:S01]  /*37f0*/  F2FP.BF16.PACK_AB R27, R18, R17 ;  /* 0x00000011121b723e */ /* 0x000fe200000010ff */
[----:B------:R-:W-:Y:S01]  /*3800*/  IMAD.WIDE.U32 R168, R9, R22, c[0x0][0x190] ;  /* 0x0000640009a87625 */ /* 0x000fe200078e0016 */
[----:B------:R-:W-:-:S03]  /*3810*/  LOP3.LUT R177, R29, R19, R23, 0xfe, !PT ;  /* 0x000000131db17212 */ /* 0x000fc600078efe17 */
[----:B------:R-:W-:Y:S01]  /*3820*/  IMAD.WIDE.U32 R28, R165, R172, c[0x0][0x170] ;  /* 0x00005c00a51c7625 */ /* 0x000fe200078e00ac */
        /* <DEDUP_REMOVED lines=16> */
.L_x_14114:
[----:B0-----:R-:W-:Y:S02]  /*3930*/  MOV R164, R8 ;  /* 0x0000000800a47202 */ /* 0x001fe40000000f00 */
.L_x_14115:
[----:B------:R-:W-:Y:S05]  /*3940*/  BSYNC B1 ;  /* 0x0000000000017941 */ /* 0x000fea0003800000 */
.L_x_14113:
        /* <DEDUP_REMOVED lines=16> */
.L_x_14119:
[----:B------:R-:W-:Y:S05]  /*3a50*/  BSYNC B2 ;  /* 0x0000000000027941 */ /* 0x000fea0003800000 */
.L_x_14118:
        /* <DEDUP_REMOVED lines=44> */
.L_x_14117:
[----:B------:R-:W-:Y:S05]  /*3d20*/  BSYNC B1 ;  /* 0x0000000000017941 */ /* 0x000fea0003800000 */
.L_x_14116:
[----:B------:R-:W0:Y:S01]  /*3d30*/  I2F.U32 R19, R164 ;  /* 0x000000a400137306 */ /* 0x000e220000201000 */
[----:B-----5:R-:W-:Y:S01]  /*3d40*/  PRMT R24, RZ, 0x5410, R28 ;  /* 0x00005410ff187816 */ /* 0x020fe2000000001c */
        /* <DEDUP_REMOVED lines=20> */
.L_x_14121:
[----:B------:R-:W-:Y:S02]  /*3e90*/  IMAD.MOV.U32 R170, RZ, RZ, R8 ;  /* 0x000000ffffaa7224 */ /* 0x000fe400078e0008 */
.L_x_14122:
[----:B------:R-:W-:Y:S05]  /*3ea0*/  BSYNC B1 ;  /* 0x0000000000017941 */ /* 0x000fea0003800000 */
.L_x_14120:
        /* <DEDUP_REMOVED lines=16> */
.L_x_14126:
[----:B------:R-:W-:Y:S05]  /*3fb0*/  BSYNC B2 ;  /* 0x0000000000027941 */ /* 0x000fea0003800000 */
.L_x_14125:
        /* <DEDUP_REMOVED lines=44> */
.L_x_14124:
[----:B------:R-:W-:Y:S05]  /*4280*/  BSYNC B1 ;  /* 0x0000000000017941 */ /* 0x000fea0003800000 */
.L_x_14123:
        /* <DEDUP_REMOVED lines=22> */
.L_x_14128:
[----:B------:R-:W-:Y:S02]  /*43f0*/  MOV R28, R8 ;  /* 0x00000008001c7202 */ /* 0x000fe40000000f00 */
.L_x_14129:
[----:B------:R-:W-:Y:S05]  /*4400*/  BSYNC B1 ;  /* 0x0000000000017941 */ /* 0x000fea0003800000 */
.L_x_14127:
        /* <DEDUP_REMOVED lines=16> */
.L_x_14133:
[----:B------:R-:W-:Y:S05]  /*4510*/  BSYNC B2 ;  /* 0x0000000000027941 */ /* 0x000fea0003800000 */
.L_x_14132:
        /* <DEDUP_REMOVED lines=44> */
.L_x_14131:
[----:B------:R-:W-:Y:S05]  /*47e0*/  BSYNC B1 ;  /* 0x0000000000017941 */ /* 0x000fea0003800000 */
.L_x_14130:
        /* <DEDUP_REMOVED lines=21> */
.L_x_14135:
[----:B------:R-:W-:Y:S02]  /*4940*/  IMAD.MOV.U32 R28, RZ, RZ, R8 ;  /* 0x000000ffff1c7224 */ /* 0x000fe400078e0008 */
.L_x_14136:
[----:B------:R-:W-:Y:S05]  /*4950*/  BSYNC B1 ;  /* 0x0000000000017941 */ /* 0x000fea0003800000 */
.L_x_14134:
        /* <DEDUP_REMOVED lines=16> */
.L_x_14140:
[----:B------:R-:W-:Y:S05]  /*4a60*/  BSYNC B2 ;  /* 0x0000000000027941 */ /* 0x000fea0003800000 */
.L_x_14139:
        /* <DEDUP_REMOVED lines=44> */
.L_x_14138:
[----:B------:R-:W-:Y:S05]  /*4d30*/  BSYNC B1 ;  /* 0x0000000000017941 */ /* 0x000fea0003800000 */
.L_x_14137:
        /* <DEDUP_REMOVED lines=21> */
.L_x_14142:
[----:B------:R-:W-:Y:S02]  /*4e90*/  MOV R176, R8 ;  /* 0x0000000800b07202 */ /* 0x000fe40000000f00 */
.L_x_14143:
[----:B------:R-:W-:Y:S05]  /*4ea0*/  BSYNC B1 ;  /* 0x0000000000017941 */ /* 0x000fea0003800000 */
.L_x_14141:
        /* <DEDUP_REMOVED lines=16> */
.L_x_14147:
[----:B------:R-:W-:Y:S05]  /*4fb0*/  BSYNC B2 ;  /* 0x0000000000027941 */ /* 0x000fea0003800000 */
.L_x_14146:
        /* <DEDUP_REMOVED lines=44> */
.L_x_14145:
[----:B------:R-:W-:Y:S05]  /*5280*/  BSYNC B1 ;  /* 0x0000000000017941 */ /* 0x000fea0003800000 */
.L_x_14144:
        /* <DEDUP_REMOVED lines=21> */
.L_x_14149:
[----:B------:R-:W-:Y:S02]  /*53e0*/  IMAD.MOV.U32 R176, RZ, RZ, R8 ;  /* 0x000000ffffb07224 */ /* 0x000fe400078e0008 */
.L_x_14150:
[----:B------:R-:W-:Y:S05]  /*53f0*/  BSYNC B1 ;  /* 0x0000000000017941 */ /* 0x000fea0003800000 */
.L_x_14148:
        /* <DEDUP_REMOVED lines=16> */
.L_x_14154:
[----:B------:R-:W-:Y:S05]  /*5500*/  BSYNC B2 ;  /* 0x0000000000027941 */ /* 0x000fea0003800000 */
.L_x_14153:
        /* <DEDUP_REMOVED lines=44> */
.L_x_14152:
[----:B------:R-:W-:Y:S05]  /*57d0*/  BSYNC B1 ;  /* 0x0000000000017941 */ /* 0x000fea0003800000 */
.L_x_14151:
        /* <DEDUP_REMOVED lines=21> */
.L_x_14156:
[----:B------:R-:W-:Y:S02]  /*5930*/  MOV R178, R8 ;  /* 0x0000000800b27202 */ /* 0x000fe40000000f00 */
.L_x_14157:
[----:B------:R-:W-:Y:S05]  /*5940*/  BSYNC B1 ;  /* 0x0000000000017941 */ /* 0x000fea0003800000 */
.L_x_14155:
        /* <DEDUP_REMOVED lines=16> */
.L_x_14161:
[----:B------:R-:W-:Y:S05]  /*5a50*/  BSYNC B2 ;  /* 0x0000000000027941 */ /* 0x000fea0003800000 */
.L_x_14160:
        /* <DEDUP_REMOVED lines=44> */
.L_x_14159:
[----:B------:R-:W-:Y:S05]  /*5d20*/  BSYNC B1 ;  /* 0x0000000000017941 */ /* 0x000fea0003800000 */
.L_x_14158:
        /* <DEDUP_REMOVED lines=21> */
.L_x_14163:
[----:B------:R-:W-:Y:S02]  /*5e80*/  IMAD.MOV.U32 R178, RZ, RZ, R8 ;  /* 0x000000ffffb27224 */ /* 0x000fe400078e0008 */
.L_x_14164:
[----:B------:R-:W-:Y:S05]  /*5e90*/  BSYNC B1 ;  /* 0x0000000000017941 */ /* 0x000fea0003800000 */
.L_x_14162:
        /* <DEDUP_REMOVED lines=18> */
.L_x_14168:
[----:B------:R-:W-:Y:S05]  /*5fc0*/  BSYNC B2 ;  /* 0x0000000000027941 */ /* 0x000fea0003800000 */
.L_x_14167:
        /* <DEDUP_REMOVED lines=44> */
.L_x_14166:
[----:B------:R-:W-:Y:S05]  /*6290*/  BSYNC B1 ;  /* 0x0000000000017941 */ /* 0x000fea0003800000 */
.L_x_14165:
[----:B------:R-:W0:Y:S01]  /*62a0*/  I2F.U32 R167, R178 ;  /* 0x000000b200a77306 */ /* 0x000e220000201000 */
[----:B------:R-:W-:Y:S01]  /*62b0*/  SEL R166, RZ, 0x1, P2 ;  /* 0x00000001ffa67807 */ /* 0x000fe20001000000 */
[----:B------:R-:W-:Y:S01]  /*62c0*/  IMAD.WIDE.U32 R176, R165, R172, c[0x0][0x188] ;  /* 0x00006200a5b07625 */ /* 0x000fe200078e00ac */
[----:B------:R-:W-:Y:S02]  /*62d0*/  ISETP.NE.AND P2, PT, R175, RZ, PT ;  /* 0x000000ffaf00720c */ /* 0x000fe40003f45270 */
[----:B------:R-:W-:Y:S02]  /*62e0*/  PRMT R30, RZ, 0x7610, R31 ;  /* 0x00007610ff1e7816 */ /* 0x000fe4000000001f */
[----:B------:R-:W-:Y:S02]  /*62f0*/  SEL R168, RZ, 0x1, P1 ;  /* 0x00000001ffa87807 */ /* 0x000fe40000800000 */
[----:B------:R-:W-:-:S02]  /*6300*/  SEL R180, RZ, 0x1, P2 ;  /* 0x00000001ffb47807 */ /* 0x000fc40001000000 */
[----:B------:R-:W-:Y:S01]  /*6310*/  ISETP.NE.AND P6, PT, R164, RZ, PT ;  /* 0x000000ffa400720c */ /* 0x000fe20003fc5270 */
[----:B------:R-:W-:Y:S01]  /*6320*/  FMUL.FTZ R164, R30, R173 ;  /* 0x000000ad1ea47220 */ /* 0x000fe20000410000 */
[----:B------:R-:W-:Y:S01]  /*6330*/  SEL R169, RZ, 0x10000, P5 ;  /* 0x00010000ffa97807 */ /* 0x000fe20002800000 */
[----:B------:R-:W-:Y:S01]  /*6340*/  IMAD.WIDE.U32 R30, R166, 0x1000000, RZ ;  /* 0x01000000a61e7825 */ /* 0x000fe200078e00ff */
[----:B------:R-:W-:Y:S02]  /*6350*/  @P0 PRMT R171, RZ, 0x7610, R35 ;  /* 0x00007610ffab0816 */ /* 0x000fe40000000023 */
        /* <DEDUP_REMOVED lines=10> */
[----:B------:R-:W-:-:S03]  /*6400*/  @P0 IMAD.WIDE.U32 R182, R179, R172, c[0x0][0x180] ;  /* 0x00006000b3b60625 */ /* 0x000fc600078e00ac */
[----:B------:R-:W-:Y:S02]  /*6410*/  FSEL R30, R164, RZ, !P1 ;  /* 0x000000ffa41e7208 */ /* 0x000fe40004800000 */
[----:B------:R-:W-:Y:S02]  /*6420*/  LOP3.LUT R164, R168, R170, R169, 0xfe, !PT ;  /* 0x000000aaa8a47212 */ /* 0x000fe400078efea9 */
[----:B------:R-:W-:Y:S01]  /*6430*/  SEL R169, RZ, 0x1, P3 ;  /* 0x00000001ffa97807 */ /* 0x000fe20001800000 */
[----:B------:R-:W-:Y:S01]  /*6440*/  @P0 FADD.FTZ R30, R171, R30 ;  /* 0x0000001eab1e0221 */ /* 0x000fe20000010000 */
[----:B------:R-:W-:Y:S02]  /*6450*/  LOP3.LUT R184, R184, R185, RZ, 0xfc, !PT ;  /* 0x000000b9b8b87212 */ /* 0x000fe400078efcff */
[----:B------:R-:W-:Y:S02]  /*6460*/  LOP3.LUT R31, R31, R164, R169, 0xfe, !PT ;  /* 0x000000a41f1f7212 */ /* 0x000fe400078efea9 */
[----:B------:R-:W-:-:S02]  /*6470*/  F2FP.BF16.PACK_AB R170, R28, R25 ;  /* 0x000000191caa723e */ /* 0x000fc400000010ff */
[----:B------:R-:W-:Y:S01]  /*6480*/  LOP3.LUT R185, R181, R31, R167, 0xfe, !PT ;  /* 0x0000001fb5b97212 */ /* 0x000fe200078efea7 */
[----:B------:R-:W-:Y:S01]  /*6490*/  IMAD.WIDE.U32 R180, R165, R22, c[0x0][0x190] ;  /* 0x00006400a5b47625 */ /* 0x000fe200078e0016 */
[----:B------:R-:W-:Y:S02]  /*64a0*/  F2FP.BF16.PACK_AB R169, R26, R23 ;  /* 0x000000171aa9723e */ /* 0x000fe400000010ff */
[----:B------:R-:W-:Y:S01]  /*64b0*/  F2FP.BF16.PACK_AB R168, R24, R19 ;  /* 0x0000001318a8723e */ /* 0x000fe200000010ff */
        /* <DEDUP_REMOVED lines=18> */
.L_x_14170:
[----:B0-----:R-:W-:Y:S02]  /*65e0*/  MOV R175, R8 ;  /* 0x0000000800af7202 */ /* 0x001fe40000000f00 */
.L_x_14171:
[----:B------:R-:W-:Y:S05]  /*65f0*/  BSYNC B1 ;  /* 0x0000000000017941 */ /* 0x000fea0003800000 */
.L_x_14169:
        /* <DEDUP_REMOVED lines=16> */
.L_x_14175:
[----:B------:R-:W-:Y:S05]  /*6700*/  BSYNC B2 ;  /* 0x0000000000027941 */ /* 0x000fea0003800000 */
.L_x_14174:
        /* <DEDUP_REMOVED lines=44> */
.L_x_14173:
[----:B------:R-:W-:Y:S05]  /*69d0*/  BSYNC B1 ;  /* 0x0000000000017941 */ /* 0x000fea0003800000 */
.L_x_14172:
        /* <DEDUP_REMOVED lines=23> */
.L_x_14177:
[----:B------:R-:W-:Y:S02]  /*6b50*/  IMAD.MOV.U32 R175, RZ, RZ, R8 ;  /* 0x000000ffffaf7224 */ /* 0x000fe400078e0008 */
.L_x_14178:
[----:B------:R-:W-:Y:S05]  /*6b60*/  BSYNC B1 ;  /* 0x0000000000017941 */ /* 0x000fea0003800000 */
.L_x_14176:
        /* <DEDUP_REMOVED lines=16> */
.L_x_14182:
[----:B------:R-:W-:Y:S05]  /*6c70*/  BSYNC B2 ;  /* 0x0000000000027941 */ /* 0x000fea0003800000 */
.L_x_14181:
        /* <DEDUP_REMOVED lines=44> */
.L_x_14180:
[----:B------:R-:W-:Y:S05]  /*6f40*/  BSYNC B1 ;  /* 0x0000000000017941 */ /* 0x000fea0003800000 */
.L_x_14179:
        /* <DEDUP_REMOVED lines=22> */
.L_x_14184:
[----:B------:R-:W-:Y:S02]  /*70b0*/  MOV R175, R8 ;  /* 0x0000000800af7202 */ /* 0x000fe40000000f00 */
.L_x_14185:
[----:B------:R-:W-:Y:S05]  /*70c0*/  BSYNC B1 ;  /* 0x0000000000017941 */ /* 0x000fea0003800000 */
.L_x_14183:
        /* <DEDUP_REMOVED lines=16> */
.L_x_14189:
[----:B------:R-:W-:Y:S05]  /*71d0*/  BSYNC B2 ;  /* 0x0000000000027941 */ /* 0x000fea0003800000 */
.L_x_14188:
        /* <DEDUP_REMOVED lines=44> */
.L_x_14187:
[----:B------:R-:W-:Y:S05]  /*74a0*/  BSYNC B1 ;  /* 0x0000000000017941 */ /* 0x000fea0003800000 */
.L_x_14186:
        /* <DEDUP_REMOVED lines=21> */
.L_x_14191:
[----:B------:R-:W-:Y:S02]  /*7600*/  IMAD.MOV.U32 R175, RZ, RZ, R8 ;  /* 0x000000ffffaf7224 */ /* 0x000fe400078e0008 */
.L_x_14192:
[----:B------:R-:W-:Y:S05]  /*7610*/  BSYNC B1 ;  /* 0x0000000000017941 */ /* 0x000fea0003800000 */
.L_x_14190:
        /* <DEDUP_REMOVED lines=16> */
.L_x_14196:
[----:B------:R-:W-:Y:S05]  /*7720*/  BSYNC B2 ;  /* 0x0000000000027941 */ /* 0x000fea0003800000 */
.L_x_14195:
        /* <DEDUP_REMOVED lines=44> */
.L_x_14194:
[----:B------:R-:W-:Y:S05]  /*79f0*/  BSYNC B1 ;  /* 0x0000000000017941 */ /* 0x000fea0003800000 */
.L_x_14193:
        /* <DEDUP_REMOVED lines=21> */
.L_x_14198:
[----:B------:R-:W-:Y:S02]  /*7b50*/  MOV R177, R8 ;  /* 0x0000000800b17202 */ /* 0x000fe40000000f00 */
.L_x_14199:
[----:B------:R-:W-:Y:S05]  /*7b60*/  BSYNC B1 ;  /* 0x0000000000017941 */ /* 0x000fea0003800000 */
.L_x_14197:
        /* <DEDUP_REMOVED lines=16> */
.L_x_14203:
[----:B------:R-:W-:Y:S05]  /*7c70*/  BSYNC B2 ;  /* 0x0000000000027941 */ /* 0x000fea0003800000 */
.L_x_14202:
        /* <DEDUP_REMOVED lines=44> */
.L_x_14201:
[----:B------:R-:W-:Y:S05]  /*7f40*/  BSYNC B1 ;  /* 0x0000000000017941 */ /* 0x000fea0003800000 */
.L_x_14200:
        /* <DEDUP_REMOVED lines=21> */
.L_x_14205:
[----:B------:R-:W-:Y:S02]  /*80a0*/  IMAD.MOV.U32 R177, RZ, RZ, R8 ;  /* 0x000000ffffb17224 */ /* 0x000fe400078e0008 */
.L_x_14206:
[----:B------:R-:W-:Y:S05]  /*80b0*/  BSYNC B1 ;  /* 0x0000000000017941 */ /* 0x000fea0003800000 */
.L_x_14204:
        /* <DEDUP_REMOVED lines=16> */
.L_x_14210:
[----:B------:R-:W-:Y:S05]  /*81c0*/  BSYNC B2 ;  /* 0x0000000000027941 */ /* 0x000fea0003800000 */
.L_x_14209:
        /* <DEDUP_REMOVED lines=44> */
.L_x_14208:
[----:B------:R-:W-:Y:S05]  /*8490*/  BSYNC B1 ;  /* 0x0000000000017941 */ /* 0x000fea0003800000 */
.L_x_14207:
        /* <DEDUP_REMOVED lines=21> */
.L_x_14212:
[----:B------:R-:W-:Y:S02]  /*85f0*/  MOV R166, R8 ;  /* 0x0000000800a67202 */ /* 0x000fe40000000f00 */
.L_x_14213:
[----:B------:R-:W-:Y:S05]  /*8600*/  BSYNC B1 ;  /* 0x0000000000017941 */ /* 0x000fea0003800000 */
.L_x_14211:
        /* <DEDUP_REMOVED lines=16> */
.L_x_14217:
[----:B------:R-:W-:Y:S05]  /*8710*/  BSYNC B2 ;  /* 0x0000000000027941 */ /* 0x000fea0003800000 */
.L_x_14216:
        /* <DEDUP_REMOVED lines=44> */
.L_x_14215:
[----:B------:R-:W-:Y:S05]  /*89e0*/  BSYNC B1 ;  /* 0x0000000000017941 */ /* 0x000fea0003800000 */
.L_x_14214:
        /* <DEDUP_REMOVED lines=21> */
.L_x_14219:
[----:B------:R-:W-:Y:S02]  /*8b40*/  IMAD.MOV.U32 R185, RZ, RZ, R8 ;  /* 0x000000ffffb97224 */ /* 0x000fe400078e0008 */
.L_x_14220:
[----:B------:R-:W-:Y:S05]  /*8b50*/  BSYNC B1 ;  /* 0x0000000000017941 */ /* 0x000fea0003800000 */
.L_x_14218:
        /* <DEDUP_REMOVED lines=18> */
.L_x_14224:
[----:B------:R-:W-:Y:S05]  /*8c80*/  BSYNC B2 ;  /* 0x0000000000027941 */ /* 0x000fea0003800000 */
.L_x_14223:
        /* <DEDUP_REMOVED lines=44> */
.L_x_14222:
[----:B------:R-:W-:Y:S05]  /*8f50*/  BSYNC B1 ;  /* 0x0000000000017941 */ /* 0x000fea0003800000 */
.L_x_14221:
[----:B------:R-:W0:Y:S01]  /*8f60*/  I2F.U32 R165, R185 ;  /* 0x000000b900a57306 */ /* 0x000e220000201000 */
[----:B------:R-:W-:Y:S01]  /*8f70*/  SEL R168, RZ, 0x1, P2 ;  /* 0x00000001ffa87807 */ /* 0x000fe20001000000 */
[----:B------:R-:W-:Y:S01]  /*8f80*/  IMAD.WIDE.U32 R188, R179, R22, c[0x0][0x190] ;  /* 0x00006400b3bc7625 */ /* 0x000fe200078e0016 */
[----:B------:R-:W-:Y:S02]  /*8f90*/  ISETP.NE.AND P2, PT, R184, RZ, PT ;  /* 0x000000ffb800720c */ /* 0x000fe40003f45270 */
[----:B------:R-:W-:Y:S01]  /*8fa0*/  PRMT R164, RZ, 0x7610, R167 ;  /* 0x00007610ffa47816 */ /* 0x000fe200000000a7 */
[----:B------:R-:W-:Y:S01]  /*8fb0*/  IMAD.WIDE.U32 R168, R168, 0x1000000, RZ ;  /* 0x01000000a8a87825 */ /* 0x000fe200078e00ff */
[----:B------:R-:W-:Y:S02]  /*8fc0*/  SEL R166, RZ, 0x1, P1 ;  /* 0x00000001ffa67807 */ /* 0x000fe40000800000 */
[----:B------:R-:W-:Y:S01]  /*8fd0*/  SEL R167, RZ, 0x1, P2 ;  /* 0x00000001ffa77807 */ /* 0x000fe20001000000 */
[----:B------:R-:W-:Y:S01]  /*8fe0*/  FMUL.FTZ R170, R164, R173 ;  /* 0x000000ada4aa7220 */ /* 0x000fe20000410000 */
[----:B------:R-:W-:-:S02]  /*8ff0*/  SEL R184, RZ, 0x10000, P5 ;  /* 0x00010000ffb87807 */ /* 0x000fc40002800000 */
[----:B------:R-:W-:Y:S01]  /*9000*/  SEL R171, RZ, 0x100, P4 ;  /* 0x00000100ffab7807 */ /* 0x000fe20002000000 */
[----:B------:R-:W-:Y:S01]  /*9010*/  FMUL.FTZ R170, R170, c[0x0][0x1e8] ;  /* 0x00007a00aaaa7a20 */ /* 0x000fe20000410000 */
[----:B------:R-:W-:Y:S01]  /*9020*/  LOP3.LUT P6, RZ, R20, 0x4, RZ, 0xc0, !PT ;  /* 0x0000000414ff7812 */ /* 0x000fe200078cc0ff */
[----:B0-----:R-:W-:Y:S01]  /*9030*/  FFMA.FTZ R165, R165, R174, 1.1641532182693481445e-10 ;  /* 0x2f000000a5a57423 */ /* 0x001fe200000100ae */
[----:B------:R-:W-:Y:S02]  /*9040*/  IADD3 R187, R9, 0x60, RZ ;  /* 0x0000006009bb7810 */ /* 0x000fe40007ffe0ff */
[----:B------:R-:W-:Y:S02]  /*9050*/  SEL R193, RZ, 0x1, P6 ;  /* 0x00000001ffc17807 */ /* 0x000fe40003000000 */
[----:B------:R-:W-:Y:S01]  /*9060*/  FSETP.GTU.FTZ.AND P1, PT, R165, c[0x0][0x1e4], PT ;  /* 0x00007900a5007a0b */ /* 0x000fe20003f3c000 */
[----:B------:R-:W-:-:S03]  /*9070*/  IMAD.WIDE.U32 R164, R166, 0x10000, RZ ;  /* 0x00010000a6a47825 */ /* 0x000fc600078e00ff */
[----:B------:R-:W-:Y:S01]  /*9080*/  SEL R183, RZ, 0x1000000, P1 ;  /* 0x01000000ffb77807 */ /* 0x000fe20000800000 */
[----:B------:R-:W-:Y:S01]  /*9090*/  IMAD.WIDE.U32 R166, R167, 0x100, RZ ;  /* 0x00000100a7a67825 */ /* 0x000fe200078e00ff */
[----:B------:R-:W-:Y:S02]  /*90a0*/  FSEL R182, R170, RZ, !P1 ;  /* 0x000000ffaab67208 */ /* 0x000fe40004800000 */
[----:B------:R-:W-:Y:S01]  /*90b0*/  F2FP.BF16.PACK_AB R170, R180, R175 ;  /* 0x000000afb4aa723e */ /* 0x000fe200000010ff */
[----:B------:R-:W-:Y:S01]  /*90c0*/  @P0 IMAD.WIDE.U32 R190, R187, R172, c[0x0][0x180] ;  /* 0x00006000bbbe0625 */ /* 0x000fe200078e00ac */
[----:B------:R-:W-:Y:S02]  /*90d0*/  LOP3.LUT R192, R166, R168, R164, 0xfe, !PT ;  /* 0x000000a8a6c07212 */ /* 0x000fe400078efea4 */
[----:B------:R-:W-:Y:S01]  /*90e0*/  LOP3.LUT R168, R171, R183, R184, 0xfe, !PT ;  /* 0x000000b7aba87212 */ /* 0x000fe200078efeb8 */
[----:B------:R-:W-:Y:S01]  /*90f0*/  IMAD.WIDE.U32 R184, R179, R172, c[0x0][0x188] ;  /* 0x00006200b3b87625 */ /* 0x000fe200078e00ac */
[----:B------:R-:W-:-:S02]  /*9100*/  @P0 PRMT R171, RZ, 0x7610, R35 ;  /* 0x00007610ffab0816 */ /* 0x000fc40000000023 */
[----:B------:R-:W-:Y:S02]  /*9110*/  SEL R183, RZ, 0x1, P3 ;  /* 0x00000001ffb77807 */ /* 0x000fe40001800000 */
[----:B------:R-:W-:Y:S01]  /*9120*/  LOP3.LUT R192, R192, R193, RZ, 0xfc, !PT ;  /* 0x000000c1c0c07212 */ /* 0x000fe200078efcff */
[----:B------:R-:W-:Y:S01]  /*9130*/  @P0 FADD.FTZ R182, R171, R182 ;  /* 0x000000b6abb60221 */ /* 0x000fe20000010000 */
[----:B------:R-:W-:Y:S02]  /*9140*/  LOP3.LUT R183, R169, R168, R183, 0xfe, !PT ;  /* 0x000000a8a9b77212 */ /* 0x000fe400078efeb7 */
[----:B------:R-:W-:Y:S02]  /*9150*/  F2FP.BF16.PACK_AB R169, R178, R31 ;  /* 0x0000001fb2a9723e */ /* 0x000fe400000010ff */
[----:B------:R-:W-:Y:S02]  /*9160*/  F2FP.BF16.PACK_AB R168, R176, R29 ;  /* 0x0000001db0a8723e */ /* 0x000fe400000010ff */
[----:B------:R-:W-:-:S02]  /*9170*/  F2FP.BF16.PACK_AB R171, R182, R177 ;  /* 0x000000b1b6ab723e */ /* 0x000fc400000010ff */
        /* <DEDUP_REMOVED lines=18> */
.L_x_14226:
[----:B0-----:R-:W-:Y:S02]  /*92a0*/  MOV R186, R8 ;  /* 0x0000000800ba7202 */ /* 0x001fe40000000f00 */
.L_x_14227:
[----:B------:R-:W-:Y:S05]  /*92b0*/  BSYNC B1 ;  /* 0x0000000000017941 */ /* 0x000fea0003800000 */
.L_x_14225:
        /* <DEDUP_REMOVED lines=16> */
.L_x_14231:
[----:B------:R-:W-:Y:S05]  /*93c0*/  BSYNC B2 ;  /* 0x0000000000027941 */ /* 0x000fea0003800000 */
.L_x_14230:
        /* <DEDUP_REMOVED lines=44> */
.L_x_14229:
[----:B------:R-:W-:Y:S05]  /*9690*/  BSYNC B1 ;  /* 0x0000000000017941 */ /* 0x000fea0003800000 */
.L_x_14228:
        /* <DEDUP_REMOVED lines=23> */
.L_x_14233:
[----:B------:R-:W-:Y:S02]  /*9810*/  IMAD.MOV.U32 R181, RZ, RZ, R8 ;  /* 0x000000ffffb57224 */ /* 0x000fe400078e0008 */
.L_x_14234:
[----:B------:R-:W-:Y:S05]  /*9820*/  BSYNC B1 ;  /* 0x0000000000017941 */ /* 0x000fea0003800000 */
.L_x_14232:
        /* <DEDUP_REMOVED lines=16> */
.L_x_14238:
[----:B------:R-:W-:Y:S05]  /*9930*/  BSYNC B2 ;  /* 0x0000000000027941 */ /* 0x000fea0003800000 */
.L_x_14237:
        /* <DEDUP_REMOVED lines=44> */
.L_x_14236:
[----:B------:R-:W-:Y:S05]  /*9c00*/  BSYNC B1 ;  /* 0x0000000000017941 */ /* 0x000fea0003800000 */
.L_x_14235:
        /* <DEDUP_REMOVED lines=23> */
.L_x_14240:
[----:B------:R-:W-:Y:S02]  /*9d80*/  MOV R183, R8 ;  /* 0x0000000800b77202 */ /* 0x000fe40000000f00 */
.L_x_14241:
[----:B------:R-:W-:Y:S05]  /*9d90*/  BSYNC B1 ;  /* 0x0000000000017941 */ /* 0x000fea0003800000 */
.L_x_14239:
        /* <DEDUP_REMOVED lines=16> */
.L_x_14245:
[----:B------:R-:W-:Y:S05]  /*9ea0*/  BSYNC B2 ;  /* 0x0000000000027941 */ /* 0x000fea0003800000 */
.L_x_14244:
        /* <DEDUP_REMOVED lines=44> */
.L_x_14243:
[----:B------:R-:W-:Y:S05]  /*a170*/  BSYNC B1 ;  /* 0x0000000000017941 */ /* 0x000fea0003800000 */
.L_x_14242:
        /* <DEDUP_REMOVED lines=21> */
.L_x_14247:
[----:B------:R-:W-:Y:S02]  /*a2d0*/  IMAD.MOV.U32 R183, RZ, RZ, R8 ;  /* 0x000000ffffb77224 */ /* 0x000fe400078e0008 */
.L_x_14248:
[----:B------:R-:W-:Y:S05]  /*a2e0*/  BSYNC B1 ;  /* 0x0000000000017941 */ /* 0x000fea0003800000 */
.L_x_14246:
        /* <DEDUP_REMOVED lines=16> */
.L_x_14252:
[----:B------:R-:W-:Y:S05]  /*a3f0*/  BSYNC B2 ;  /* 0x0000000000027941 */ /* 0x000fea0003800000 */
.L_x_14251:
        /* <DEDUP_REMOVED lines=44> */
.L_x_14250:
[----:B------:R-:W-:Y:S05]  /*a6c0*/  BSYNC B1 ;  /* 0x0000000000017941 */ /* 0x000fea0003800000 */
.L_x_14249:
        /* <DEDUP_REMOVED lines=21> */
.L_x_14254:
[----:B------:R-:W-:Y:S02]  /*a820*/  MOV R185, R8 ;  /* 0x0000000800b97202 */ /* 0x000fe40000000f00 */
.L_x_14255:
[----:B------:R-:W-:Y:S05]  /*a830*/  BSYNC B1 ;  /* 0x0000000000017941 */ /* 0x000fea0003800000 */
.L_x_14253:
        /* <DEDUP_REMOVED lines=16> */
.L_x_14259:
[----:B------:R-:W-:Y:S05]  /*a940*/  BSYNC B2 ;  /* 0x0000000000027941 */ /* 0x000fea0003800000 */
.L_x_14258:
        /* <DEDUP_REMOVED lines=44> */
.L_x_14257:
[----:B------:R-:W-:Y:S05]  /*ac10*/  BSYNC B1 ;  /* 0x0000000000017941 */ /* 0x000fea0003800000 */
.L_x_14256:
        /* <DEDUP_REMOVED lines=21> */
.L_x_14261:
[----:B------:R-:W-:Y:S02]  /*ad70*/  IMAD.MOV.U32 R185, RZ, RZ, R8 ;  /* 0x000000ffffb97224 */ /* 0x000fe400078e0008 */
.L_x_14262:
[----:B------:R-:W-:Y:S05]  /*ad80*/  BSYNC B1 ;  /* 0x0000000000017941 */ /* 0x000fea0003800000 */
.L_x_14260:
        /* <DEDUP_REMOVED lines=16> */
.L_x_14266:
[----:B------:R-:W-:Y:S05]  /*ae90*/  BSYNC B2 ;  /* 0x0000000000027941 */ /* 0x000fea0003800000 */
.L_x_14265:
        /* <DEDUP_REMOVED lines=44> */
.L_x_14264:
[----:B------:R-:W-:Y:S05]  /*b160*/  BSYNC B1 ;  /* 0x0000000000017941 */ /* 0x000fea0003800000 */
.L_x_14263:
        /* <DEDUP_REMOVED lines=21> */
.L_x_14268:
[----:B------:R-:W-:Y:S02]  /*b2c0*/  MOV R166, R8 ;  /* 0x0000000800a67202 */ /* 0x000fe40000000f00 */
.L_x_14269:
[----:B------:R-:W-:Y:S05]  /*b2d0*/  BSYNC B1 ;  /* 0x0000000000017941 */ /* 0x000fea0003800000 */
.L_x_14267:
        /* <DEDUP_REMOVED lines=16> */
.L_x_14273:
[----:B------:R-:W-:Y:S05]  /*b3e0*/  BSYNC B2 ;  /* 0x0000000000027941 */ /* 0x000fea0003800000 */
.L_x_14272:
        /* <DEDUP_REMOVED lines=44> */
.L_x_14271:
[----:B------:R-:W-:Y:S05]  /*b6b0*/  BSYNC B1 ;  /* 0x0000000000017941 */ /* 0x000fea0003800000 */
.L_x_14270:
        /* <DEDUP_REMOVED lines=21> */
.L_x_14275:
[----:B------:R-:W-:Y:S02]  /*b810*/  IMAD.MOV.U32 R192, RZ, RZ, R8 ;  /* 0x000000ffffc07224 */ /* 0x000fe400078e0008 */
.L_x_14276:
[----:B------:R-:W-:Y:S05]  /*b820*/  BSYNC B1 ;  /* 0x0000000000017941 */ /* 0x000fea0003800000 */
.L_x_14274:
        /* <DEDUP_REMOVED lines=18> */
.L_x_14280:
[----:B------:R-:W-:Y:S05]  /*b950*/  BSYNC B2 ;  /* 0x0000000000027941 */ /* 0x000fea0003800000 */
.L_x_14279:
        /* <DEDUP_REMOVED lines=44> */
.L_x_14278:
[----:B------:R-:W-:Y:S05]  /*bc20*/  BSYNC B1 ;  /* 0x0000000000017941 */ /* 0x000fea0003800000 */
.L_x_14277:
[----:B------:R0:W1:Y:S01]  /*bc30*/  I2F.U32 R165, R192 ;  /* 0x000000c000a57306 */ /* 0x0000620000201000 */
[----:B------:R-:W-:Y:S02]  /*bc40*/  SEL R168, RZ, 0x1, P2 ;  /* 0x00000001ffa87807 */ /* 0x000fe40001000000 */
[----:B------:R-:W-:Y:S02]  /*bc50*/  LOP3.LUT P2, RZ, R20, 0x2, RZ, 0xc0, !PT ;  /* 0x0000000214ff7812 */ /* 0x000fe4000784c0ff */
[----:B------:R-:W-:Y:S01]  /*bc60*/  PRMT R164, RZ, 0x7610, R167 ;  /* 0x00007610ffa47816 */ /* 0x000fe200000000a7 */
[----:B------:R-:W-:Y:S01]  /*bc70*/  IMAD.WIDE.U32 R168, R168, 0x1000000, RZ ;  /* 0x01000000a8a87825 */ /* 0x000fe200078e00ff */
[----:B------:R-:W-:Y:S02]  /*bc80*/  SEL R166, RZ, 0x1, P1 ;  /* 0x00000001ffa67807 */ /* 0x000fe40000800000 */
[----:B------:R-:W-:Y:S01]  /*bc90*/  SEL R167, RZ, 0x1, P2 ;  /* 0x00000001ffa77807 */ /* 0x000fe20001000000 */
[----:B------:R-:W-:Y:S01]  /*bca0*/  FMUL.FTZ R170, R164, R173 ;  /* 0x000000ada4aa7220 */ /* 0x000fe20000410000 */
[----:B------:R-:W-:Y:S01]  /*bcb0*/  SEL R196, RZ, 0x10000, P5 ;  /* 0x00010000ffc47807 */ /* 0x000fe20002800000 */
[----:B0-----:R-:W-:Y:S01]  /*bcc0*/  IMAD.WIDE.U32 R192, R187, R172, c[0x0][0x188] ;  /* 0x00006200bbc07625 */ /* 0x001fe200078e00ac */
[----:B------:R-:W-:-:S02]  /*bcd0*/  SEL R171, RZ, 0x100, P4 ;  /* 0x00000100ffab7807 */ /* 0x000fc40002000000 */
[----:B------:R-:W-:Y:S01]  /*bce0*/  LOP3.LUT P6, RZ, R20, 0x4, RZ, 0xc0, !PT ;  /* 0x0000000414ff7812 */ /* 0x000fe200078cc0ff */
[----:B-1----:R-:W-:Y:S01]  /*bcf0*/  FFMA.FTZ R165, R165, R174, 1.1641532182693481445e-10 ;  /* 0x2f000000a5a57423 */ /* 0x002fe200000100ae */
[----:B------:R-:W-:Y:S01]  /*bd00*/  IADD3 R205, R9, 0x80, RZ ;  /* 0x0000008009cd7810 */ /* 0x000fe20007ffe0ff */
[----:B------:R-:W-:Y:S01]  /*bd10*/  FMUL.FTZ R170, R170, c[0x0][0x1e8] ;  /* 0x00007a00aaaa7a20 */ /* 0x000fe20000410000 */
        /* <DEDUP_REMOVED lines=37> */
.L_x_14282:
[----:B0-----:R-:W-:Y:S02]  /*bf70*/  MOV R196, R8 ;  /* 0x0000000800c47202 */ /* 0x001fe40000000f00 */
.L_x_14283:
[----:B------:R-:W-:Y:S05]  /*bf80*/  BSYNC B1 ;  /* 0x0000000000017941 */ /* 0x000fea0003800000 */
.L_x_14281:
        /* <DEDUP_REMOVED lines=16> */
.L_x_14287:
[----:B------:R-:W-:Y:S05]  /*c090*/  BSYNC B2 ;  /* 0x0000000000027941 */ /* 0x000fea0003800000 */
.L_x_14286:
        /* <DEDUP_REMOVED lines=44> */
.L_x_14285:
[----:B------:R-:W-:Y:S05]  /*c360*/  BSYNC B1 ;  /* 0x0000000000017941 */ /* 0x000fea0003800000 */
.L_x_14284:
        /* <DEDUP_REMOVED lines=23> */
.L_x_14289:
[----:B------:R-:W-:Y:S02]  /*c4e0*/  IMAD.MOV.U32 R189, RZ, RZ, R8 ;  /* 0x000000ffffbd7224 */ /* 0x000fe400078e0008 */
.L_x_14290:
[----:B------:R-:W-:Y:S05]  /*c4f0*/  BSYNC B1 ;  /* 0x0000000000017941 */ /* 0x000fea0003800000 */
.L_x_14288:
        /* <DEDUP_REMOVED lines=16> */
.L_x_14294:
[----:B------:R-:W-:Y:S05]  /*c600*/  BSYNC B2 ;  /* 0x0000000000027941 */ /* 0x000fea0003800000 */
.L_x_14293:
        /* <DEDUP_REMOVED lines=44> */
.L_x_14292:
[----:B------:R-:W-:Y:S05]  /*c8d0*/  BSYNC B1 ;  /* 0x0000000000017941 */ /* 0x000fea0003800000 */
.L_x_14291:
        /* <DEDUP_REMOVED lines=23> */
.L_x_14296:
[----:B------:R-:W-:Y:S02]  /*ca50*/  MOV R191, R8 ;  /* 0x0000000800bf7202 */ /* 0x000fe40000000f00 */
.L_x_14297:
[----:B------:R-:W-:Y:S05]  /*ca60*/  BSYNC B1 ;  /* 0x0000000000017941 */ /* 0x000fea0003800000 */
.L_x_14295:
        /* <DEDUP_REMOVED lines=16> */
.L_x_14301:
[----:B------:R-:W-:Y:S05]  /*cb70*/  BSYNC B2 ;  /* 0x0000000000027941 */ /* 0x000fea0003800000 */
.L_x_14300:
        /* <DEDUP_REMOVED lines=44> */
.L_x_14299:
[----:B------:R-:W-:Y:S05]  /*ce40*/  BSYNC B1 ;  /* 0x0000000000017941 */ /* 0x000fea0003800000 */
.L_x_14298:
        /* <DEDUP_REMOVED lines=21> */
.L_x_14303:
[----:B------:R-:W-:Y:S02]  /*cfa0*/  IMAD.MOV.U32 R191, RZ, RZ, R8 ;  /* 0x000000ffffbf7224 */ /* 0x000fe400078e0008 */
.L_x_14304:
[----:B------:R-:W-:Y:S05]  /*cfb0*/  BSYNC B1 ;  /* 0x0000000000017941 */ /* 0x000fea0003800000 */
.L_x_14302:
        /* <DEDUP_REMOVED lines=16> */
.L_x_14308:
[----:B------:R-:W-:Y:S05]  /*d0c0*/  BSYNC B2 ;  /* 0x0000000000027941 */ /* 0x000fea0003800000 */
.L_x_14307:
        /* <DEDUP_REMOVED lines=44> */
.L_x_14306:
[----:B------:R-:W-:Y:S05]  /*d390*/  BSYNC B1 ;  /* 0x0000000000017941 */ /* 0x000fea0003800000 */
.L_x_14305:
        /* <DEDUP_REMOVED lines=21> */
.L_x_14310:
[----:B------:R-:W-:Y:S02]  /*d4f0*/  MOV R193, R8 ;  /* 0x0000000800c17202 */ /* 0x000fe40000000f00 */
.L_x_14311:
[----:B------:R-:W-:Y:S05]  /*d500*/  BSYNC B1 ;  /* 0x0000000000017941 */ /* 0x000fea0003800000 */
.L_x_14309:
        /* <DEDUP_REMOVED lines=16> */
.L_x_14315:
[----:B------:R-:W-:Y:S05]  /*d610*/  BSYNC B2 ;  /* 0x0000000000027941 */ /* 0x000fea0003800000 */
.L_x_14314:
        /* <DEDUP_REMOVED lines=44> */
.L_x_14313:
[----:B------:R-:W-:Y:S05]  /*d8e0*/  BSYNC B1 ;  /* 0x0000000000017941 */ /* 0x000fea0003800000 */
.L_x_14312:
        /* <DEDUP_REMOVED lines=21> */
.L_x_14317:
[----:B------:R-:W-:Y:S02]  /*da40*/  IMAD.MOV.U32 R193, RZ, RZ, R8 ;  /* 0x000000ffffc17224 */ /* 0x000fe400078e0008 */
.L_x_14318:
[----:B------:R-:W-:Y:S05]  /*da50*/  BSYNC B1 ;  /* 0x0000000000017941 */ /* 0x000fea0003800000 */
.L_x_14316:
        /* <DEDUP_REMOVED lines=16> */
.L_x_14322:
[----:B------:R-:W-:Y:S05]  /*db60*/  BSYNC B2 ;  /* 0x0000000000027941 */ /* 0x000fea0003800000 */
.L_x_14321:
        /* <DEDUP_REMOVED lines=44> */
.L_x_14320:
[----:B------:R-:W-:Y:S05]  /*de30*/  BSYNC B1 ;  /* 0x0000000000017941 */ /* 0x000fea0003800000 */
.L_x_14319:
        /* <DEDUP_REMOVED lines=21> */
.L_x_14324:
[----:B------:R-:W-:Y:S02]  /*df90*/  MOV R166, R8 ;  /* 0x0000000800a67202 */ /* 0x000fe40000000f00 */
.L_x_14325:
[----:B------:R-:W-:Y:S05]  /*dfa0*/  BSYNC B1 ;  /* 0x0000000000017941 */ /* 0x000fea0003800000 */
.L_x_14323:
        /* <DEDUP_REMOVED lines=16> */
.L_x_14329:
[----:B------:R-:W-:Y:S05]  /*e0b0*/  BSYNC B2 ;  /* 0x0000000000027941 */ /* 0x000fea0003800000 */
.L_x_14328:
        /* <DEDUP_REMOVED lines=44> */
.L_x_14327:
[----:B------:R-:W-:Y:S05]  /*e380*/  BSYNC B1 ;  /* 0x0000000000017941 */ /* 0x000fea0003800000 */
.L_x_14326:
        /* <DEDUP_REMOVED lines=21> */
.L_x_14331:
[----:B------:R-:W-:Y:S02]  /*e4e0*/  IMAD.MOV.U32 R195, RZ, RZ, R8 ;  /* 0x000000ffffc37224 */ /* 0x000fe400078e0008 */
.L_x_14332:
[----:B------:R-:W-:Y:S05]  /*e4f0*/  BSYNC B1 ;  /* 0x0000000000017941 */ /* 0x000fea0003800000 */
.L_x_14330:
        /* <DEDUP_REMOVED lines=18> */
.L_x_14336:
[----:B------:R-:W-:Y:S05]  /*e620*/  BSYNC B2 ;  /* 0x0000000000027941 */ /* 0x000fea0003800000 */
.L_x_14335:
        /* <DEDUP_REMOVED lines=44> */
.L_x_14334:
[----:B------:R-:W-:Y:S05]  /*e8f0*/  BSYNC B1 ;  /* 0x0000000000017941 */ /* 0x000fea0003800000 */
.L_x_14333:
[----:B------:R-:W0:Y:S01]  /*e900*/  I2F.U32 R165, R195 ;  /* 0x000000c300a57306 */ /* 0x000e220000201000 */
[----:B------:R-:W-:Y:S01]  /*e910*/  SEL R168, RZ, 0x1, P2 ;  /* 0x00000001ffa87807 */ /* 0x000fe20001000000 */
[----:B------:R-:W-:Y:S01]  /*e920*/  IMAD.WIDE.U32 R206, R205, R172, c[0x0][0x188] ;  /* 0x00006200cdce7625 */ /* 0x000fe200078e00ac */
[----:B------:R-:W-:Y:S02]  /*e930*/  LOP3.LUT P2, RZ, R20, 0x2, RZ, 0xc0, !PT ;  /* 0x0000000214ff7812 */ /* 0x000fe4000784c0ff */
[----:B------:R-:W-:Y:S01]  /*e940*/  PRMT R164, RZ, 0x7610, R167 ;  /* 0x00007610ffa47816 */ /* 0x000fe200000000a7 */
[----:B------:R-:W-:Y:S01]  /*e950*/  IMAD.WIDE.U32 R168, R168, 0x1000000, RZ ;  /* 0x01000000a8a87825 */ /* 0x000fe200078e00ff */
[----:B------:R-:W-:Y:S02]  /*e960*/  SEL R166, RZ, 0x1, P1 ;  /* 0x00000001ffa67807 */ /* 0x000fe40000800000 */
[----:B------:R-:W-:Y:S01]  /*e970*/  SEL R202, RZ, 0x10000, P5 ;  /* 0x00010000ffca7807 */ /* 0x000fe20002800000 */
[----:B------:R-:W-:Y:S01]  /*e980*/  FMUL.FTZ R170, R164, R173 ;  /* 0x000000ada4aa7220 */ /* 0x000fe20000410000 */
[----:B------:R-:W-:Y:S01]  /*e990*/  SEL R171, RZ, 0x100, P4 ;  /* 0x00000100ffab7807 */ /* 0x000fe20002000000 */
[----:B------:R-:W-:Y:S01]  /*e9a0*/  IMAD.WIDE.U32 R166, R166, 0x10000, RZ ;  /* 0x00010000a6a67825 */ /* 0x000fe200078e00ff */
[----:B------:R-:W-:-:S02]  /*e9b0*/  LOP3.LUT P6, RZ, R20, 0x4, RZ, 0xc0, !PT ;  /* 0x0000000414ff7812 */ /* 0x000fc400078cc0ff */
[----:B------:R-:W-:Y:S01]  /*e9c0*/  IADD3 R213, R9, 0xa0, RZ ;  /* 0x000000a009d57810 */ /* 0x000fe20007ffe0ff */
[----:B0-----:R-:W-:Y:S01]  /*e9d0*/  FFMA.FTZ R165, R165, R174, 1.1641532182693481445e-10 ;  /* 0x2f000000a5a57423 */ /* 0x001fe200000100ae */
[----:B------:R-:W-:Y:S01]  /*e9e0*/  SEL R201, RZ, 0x1, P6 ;  /* 0x00000001ffc97807 */ /* 0x000fe20003000000 */
[----:B------:R-:W-:Y:S02]  /*e9f0*/  FMUL.FTZ R170, R170, c[0x0][0x1e8] ;  /* 0x00007a00aaaa7a20 */ /* 0x000fe40000410000 */
[----:B------:R-:W-:Y:S01]  /*ea00*/  IMAD.WIDE.U32 R204, R205, R22, c[0x0][0x190] ;  /* 0x00006400cdcc7625 */ /* 0x000fe200078e0016 */
[----:B------:R-:W-:Y:S02]  /*ea10*/  FSETP.GTU.FTZ.AND P1, PT, R165, c[0x0][0x1e4], PT ;  /* 0x00007900a5007a0b */ /* 0x000fe40003f3c000 */
[----:B------:R-:W-:Y:S02]  /*ea20*/  SEL R165, RZ, 0x1, P2 ;  /* 0x00000001ffa57807 */ /* 0x000fe40001000000 */
[----:B------:R-:W-:-:S02]  /*ea30*/  SEL R195, RZ, 0x1000000, P1 ;  /* 0x01000000ffc37807 */ /* 0x000fc40000800000 */
[----:B------:R-:W-:Y:S01]  /*ea40*/  FSEL R198, R170, RZ, !P1 ;  /* 0x000000ffaac67208 */ /* 0x000fe20004800000 */
[----:B------:R-:W-:Y:S01]  /*ea50*/  IMAD.WIDE.U32 R164, R165, 0x100, RZ ;  /* 0x00000100a5a47825 */ /* 0x000fe200078e00ff */
[----:B------:R-:W-:-:S04]  /*ea60*/  F2FP.BF16.PACK_AB R170, R196, R191 ;  /* 0x000000bfc4aa723e */ /* 0x000fc800000010ff */
[----:B------:R-:W-:Y:S02]  /*ea70*/  LOP3.LUT R200, R164, R168, R166, 0xfe, !PT ;  /* 0x000000a8a4c87212 */ /* 0x000fe400078efea6 */
[----:B------:R-:W-:Y:S01]  /*ea80*/  LOP3.LUT R168, R171, R195, R202, 0xfe, !PT ;  /* 0x000000c3aba87212 */ /* 0x000fe200078efeca */
[----:B------:R-:W-:Y:S01]  /*ea90*/  @P0 IMAD.WIDE.U32 R202, R213, R172, c[0x0][0x180] ;  /* 0x00006000d5ca0625 */ /* 0x000fe200078e00ac */
[----:B------:R-:W-:Y:S02]  /*eaa0*/  @P0 PRMT R171, RZ, 0x7610, R35 ;  /* 0x00007610ffab0816 */ /* 0x000fe40000000023 */
[----:B------:R-:W-:Y:S02]  /*eab0*/  SEL R195, RZ, 0x1, P3 ;  /* 0x00000001ffc37807 */ /* 0x000fe40001800000 */
[----:B------:R-:W-:Y:S01]  /*eac0*/  LOP3.LUT R200, R200, R201, RZ, 0xfc, !PT ;  /* 0x000000c9c8c87212 */ /* 0x000fe200078efcff */
[----:B------:R-:W-:Y:S01]  /*ead0*/  @P0 FADD.FTZ R198, R171, R198 ;  /* 0x000000c6abc60221 */ /* 0x000fe20000010000 */
[----:B------:R-:W-:-:S02]  /*eae0*/  LOP3.LUT R195, R169, R168, R195, 0xfe, !PT ;  /* 0x000000a8a9c37212 */ /* 0x000fc400078efec3 */
[----:B------:R-:W-:Y:S02]  /*eaf0*/  F2FP.BF16.PACK_AB R169, R194, R189 ;  /* 0x000000bdc2a9723e */ /* 0x000fe400000010ff */
        /* <DEDUP_REMOVED lines=20> */
.L_x_14338:
[----:B0-----:R-:W-:Y:S02]  /*ec40*/  MOV R197, R8 ;  /* 0x0000000800c57202 */ /* 0x001fe40000000f00 */
.L_x_14339:
[----:B------:R-:W-:Y:S05]  /*ec50*/  BSYNC B1 ;  /* 0x0000000000017941 */ /* 0x000fea0003800000 */
.L_x_14337:
        /* <DEDUP_REMOVED lines=16> */
.L_x_14343:
[----:B------:R-:W-:Y:S05]  /*ed60*/  BSYNC B2 ;  /* 0x0000000000027941 */ /* 0x000fea0003800000 */
.L_x_14342:
        /* <DEDUP_REMOVED lines=44> */
.L_x_14341:
[----:B------:R-:W-:Y:S05]  /*f030*/  BSYNC B1 ;  /* 0x0000000000017941 */ /* 0x000fea0003800000 */
.L_x_14340:
        /* <DEDUP_REMOVED lines=23> */
.L_x_14345:
[----:B------:R-:W-:Y:S02]  /*f1b0*/  IMAD.MOV.U32 R197, RZ, RZ, R8 ;  /* 0x000000ffffc57224 */ /* 0x000fe400078e0008 */
.L_x_14346:
[----:B------:R-:W-:Y:S05]  /*f1c0*/  BSYNC B1 ;  /* 0x0000000000017941 */ /* 0x000fea0003800000 */
.L_x_14344:
        /* <DEDUP_REMOVED lines=16> */
.L_x_14350:
[----:B------:R-:W-:Y:S05]  /*f2d0*/  BSYNC B2 ;  /* 0x0000000000027941 */ /* 0x000fea0003800000 */
.L_x_14349:
        /* <DEDUP_REMOVED lines=44> */
.L_x_14348:
[----:B------:R-:W-:Y:S05]  /*f5a0*/  BSYNC B1 ;  /* 0x0000000000017941 */ /* 0x000fea0003800000 */
.L_x_14347:
        /* <DEDUP_REMOVED lines=23> */
.L_x_14352:
[----:B------:R-:W-:Y:S02]  /*f720*/  MOV R164, R8 ;  /* 0x0000000800a47202 */ /* 0x000fe40000000f00 */
.L_x_14353:
[----:B------:R-:W-:Y:S05]  /*f730*/  BSYNC B1 ;  /* 0x0000000000017941 */ /* 0x000fea0003800000 */
.L_x_14351:
        /* <DEDUP_REMOVED lines=16> */
.L_x_14357:
[----:B------:R-:W-:Y:S05]  /*f840*/  BSYNC B2 ;  /* 0x0000000000027941 */ /* 0x000fea0003800000 */
.L_x_14356:
        /* <DEDUP_REMOVED lines=44> */
.L_x_14355:
[----:B------:R-:W-:Y:S05]  /*fb10*/  BSYNC B1 ;  /* 0x0000000000017941 */ /* 0x000fea0003800000 */
.L_x_14354:
        /* <DEDUP_REMOVED lines=21> */
.L_x_14359:
[----:B------:R-:W-:Y:S02]  /*fc70*/  IMAD.MOV.U32 R164, RZ, RZ, R8 ;  /* 0x000000ffffa47224 */ /* 0x000fe400078e0008 */
.L_x_14360:
[----:B------:R-:W-:Y:S05]  /*fc80*/  BSYNC B1 ;  /* 0x0000000000017941 */ /* 0x000fea0003800000 */
.L_x_14358:
        /* <DEDUP_REMOVED lines=16> */
.L_x_14364:
[----:B------:R-:W-:Y:S05]  /*fd90*/  BSYNC B2 ;  /* 0x0000000000027941 */ /* 0x000fea0003800000 */
.L_x_14363:
        /* <DEDUP_REMOVED lines=44> */
.L_x_14362:
[----:B------:R-:W-:Y:S05]  /*10060*/  BSYNC B1 ;  /* 0x0000000000017941 */ /* 0x000fea0003800000 */
.L_x_14361:
        /* <DEDUP_REMOVED lines=21> */
.L_x_14366:
[----:B------:R-:W-:Y:S02]  /*101c0*/  MOV R201, R8 ;  /* 0x0000000800c97202 */ /* 0x000fe40000000f00 */
.L_x_14367:
[----:B------:R-:W-:Y:S05]  /*101d0*/  BSYNC B1 ;  /* 0x0000000000017941 */ /* 0x000fea0003800000 */
.L_x_14365:
        /* <DEDUP_REMOVED lines=16> */
.L_x_14371:
[----:B------:R-:W-:Y:S05]  /*102e0*/  BSYNC B2 ;  /* 0x0000000000027941 */ /* 0x000fea0003800000 */
.L_x_14370:
        /* <DEDUP_REMOVED lines=44> */
.L_x_14369:
[----:B------:R-:W-:Y:S05]  /*105b0*/  BSYNC B1 ;  /* 0x0000000000017941 */ /* 0x000fea0003800000 */
.L_x_14368:
        /* <DEDUP_REMOVED lines=21> */
.L_x_14373:
[----:B------:R-:W-:Y:S02]  /*10710*/  IMAD.MOV.U32 R201, RZ, RZ, R8 ;  /* 0x000000ffffc97224 */ /* 0x000fe400078e0008 */
.L_x_14374:
[----:B------:R-:W-:Y:S05]  /*10720*/  BSYNC B1 ;  /* 0x0000000000017941 */ /* 0x000fea0003800000 */
.L_x_14372:
        /* <DEDUP_REMOVED lines=16> */
.L_x_14378:
[----:B------:R-:W-:Y:S05]  /*10830*/  BSYNC B2 ;  /* 0x0000000000027941 */ /* 0x000fea0003800000 */
.L_x_14377:
        /* <DEDUP_REMOVED lines=44> */
.L_x_14376:
[----:B------:R-:W-:Y:S05]  /*10b00*/  BSYNC B1 ;  /* 0x0000000000017941 */ /* 0x000fea0003800000 */
.L_x_14375:
        /* <DEDUP_REMOVED lines=21> */
.L_x_14380:
[----:B------:R-:W-:Y:S02]  /*10c60*/  IMAD.MOV.U32 R166, RZ, RZ, R8 ;  /* 0x000000ffffa67224 */ /* 0x000fe400078e0008 */
.L_x_14381:
[----:B------:R-:W-:Y:S05]  /*10c70*/  BSYNC B1 ;  /* 0x0000000000017941 */ /* 0x000fea0003800000 */
.L_x_14379:
        /* <DEDUP_REMOVED lines=16> */
.L_x_14385:
[----:B------:R-:W-:Y:S05]  /*10d80*/  BSYNC B2 ;  /* 0x0000000000027941 */ /* 0x000fea0003800000 */
.L_x_14384:
        /* <DEDUP_REMOVED lines=44> */
.L_x_14383:
[----:B------:R-:W-:Y:S05]  /*11050*/  BSYNC B1 ;  /* 0x0000000000017941 */ /* 0x000fea0003800000 */
.L_x_14382:
        /* <DEDUP_REMOVED lines=21> */
.L_x_14387:
[----:B------:R-:W-:Y:S02]  /*111b0*/  MOV R203, R8 ;  /* 0x0000000800cb7202 */ /* 0x000fe40000000f00 */
.L_x_14388:
[----:B------:R-:W-:Y:S05]  /*111c0*/  BSYNC B1 ;  /* 0x0000000000017941 */ /* 0x000fea0003800000 */
.L_x_14386:
        /* <DEDUP_REMOVED lines=18> */
.L_x_14392:
[----:B------:R-:W-:Y:S05]  /*112f0*/  BSYNC B2 ;  /* 0x0000000000027941 */ /* 0x000fea0003800000 */
.L_x_14391:
        /* <DEDUP_REMOVED lines=44> */
.L_x_14390:
[----:B------:R-:W-:Y:S05]  /*115c0*/  BSYNC B1 ;  /* 0x0000000000017941 */ /* 0x000fea0003800000 */
.L_x_14389:
        /* <DEDUP_REMOVED lines=52> */
.L_x_14394:
[----:B0-----:R-:W-:Y:S02]  /*11910*/  IMAD.MOV.U32 R205, RZ, RZ, R8 ;  /* 0x000000ffffcd7224 */ /* 0x001fe400078e0008 */
.L_x_14395:
[----:B------:R-:W-:Y:S05]  /*11920*/  BSYNC B1 ;  /* 0x0000000000017941 */ /* 0x000fea0003800000 */
.L_x_14393:
        /* <DEDUP_REMOVED lines=16> */
.L_x_14399:
[----:B------:R-:W-:Y:S05]  /*11a30*/  BSYNC B2 ;  /* 0x0000000000027941 */ /* 0x000fea0003800000 */
.L_x_14398:
        /* <DEDUP_REMOVED lines=44> */
.L_x_14397:
[----:B------:R-:W-:Y:S05]  /*11d00*/  BSYNC B1 ;  /* 0x0000000000017941 */ /* 0x000fea0003800000 */
.L_x_14396:
        /* <DEDUP_REMOVED lines=23> */
.L_x_14401:
[----:B------:R-:W-:Y:S02]  /*11e80*/  IMAD.MOV.U32 R205, RZ, RZ, R8 ;  /* 0x000000ffffcd7224 */ /* 0x000fe400078e0008 */
.L_x_14402:
[----:B------:R-:W-:Y:S05]  /*11e90*/  BSYNC B1 ;  /* 0x0000000000017941 */ /* 0x000fea0003800000 */
.L_x_14400:
        /* <DEDUP_REMOVED lines=16> */
.L_x_14406:
[----:B------:R-:W-:Y:S05]  /*11fa0*/  BSYNC B2 ;  /* 0x0000000000027941 */ /* 0x000fea0003800000 */
.L_x_14405:
        /* <DEDUP_REMOVED lines=44> */
.L_x_14404:
[----:B------:R-:W-:Y:S05]  /*12270*/  BSYNC B1 ;  /* 0x0000000000017941 */ /* 0x000fea0003800000 */
.L_x_14403:
        /* <DEDUP_REMOVED lines=23> */
.L_x_14408:
[----:B------:R-:W-:Y:S02]  /*123f0*/  MOV R164, R8 ;  /* 0x0000000800a47202 */ /* 0x000fe40000000f00 */
.L_x_14409:
[----:B------:R-:W-:Y:S05]  /*12400*/  BSYNC B1 ;  /* 0x0000000000017941 */ /* 0x000fea0003800000 */
.L_x_14407:
        /* <DEDUP_REMOVED lines=16> */
.L_x_14413:
[----:B------:R-:W-:Y:S05]  /*12510*/  BSYNC B2 ;  /* 0x0000000000027941 */ /* 0x000fea0003800000 */
.L_x_14412:
        /* <DEDUP_REMOVED lines=44> */
.L_x_14411:
[----:B------:R-:W-:Y:S05]  /*127e0*/  BSYNC B1 ;  /* 0x0000000000017941 */ /* 0x000fea0003800000 */
.L_x_14410:
        /* <DEDUP_REMOVED lines=21> */
.L_x_14415:
[----:B------:R-:W-:Y:S02]  /*12940*/  IMAD.MOV.U32 R164, RZ, RZ, R8 ;  /* 0x000000ffffa47224 */ /* 0x000fe400078e0008 */
.L_x_14416:
[----:B------:R-:W-:Y:S05]  /*12950*/  BSYNC B1 ;  /* 0x0000000000017941 */ /* 0x000fea0003800000 */
.L_x_14414:
        /* <DEDUP_REMOVED lines=16> */
.L_x_14420:
[----:B------:R-:W-:Y:S05]  /*12a60*/  BSYNC B2 ;  /* 0x0000000000027941 */ /* 0x000fea0003800000 */
.L_x_14419:
        /* <DEDUP_REMOVED lines=44> */
.L_x_14418:
[----:B------:R-:W-:Y:S05]  /*12d30*/  BSYNC B1 ;  /* 0x0000000000017941 */ /* 0x000fea0003800000 */
.L_x_14417:
        /* <DEDUP_REMOVED lines=21> */
.L_x_14422:
[----:B------:R-:W-:Y:S02]  /*12e90*/  IMAD.MOV.U32 R209, RZ, RZ, R8 ;  /* 0x000000ffffd17224 */ /* 0x000fe400078e0008 */
.L_x_14423:
[----:B------:R-:W-:Y:S05]  /*12ea0*/  BSYNC B1 ;  /* 0x0000000000017941 */ /* 0x000fea0003800000 */
.L_x_14421:
        /* <DEDUP_REMOVED lines=16> */
.L_x_14427:
[----:B------:R-:W-:Y:S05]  /*12fb0*/  BSYNC B2 ;  /* 0x0000000000027941 */ /* 0x000fea0003800000 */
.L_x_14426:
        /* <DEDUP_REMOVED lines=44> */
.L_x_14425:
[----:B------:R-:W-:Y:S05]  /*13280*/  BSYNC B1 ;  /* 0x0000000000017941 */ /* 0x000fea0003800000 */
.L_x_14424:
        /* <DEDUP_REMOVED lines=21> */
.L_x_14429:
[----:B------:R-:W-:Y:S02]  /*133e0*/  MOV R209, R8 ;  /* 0x0000000800d17202 */ /* 0x000fe40000000f00 */
.L_x_14430:
[----:B------:R-:W-:Y:S05]  /*133f0*/  BSYNC B1 ;  /* 0x0000000000017941 */ /* 0x000fea0003800000 */
.L_x_14428:
        /* <DEDUP_REMOVED lines=16> */
.L_x_14434:
[----:B------:R-:W-:Y:S05]  /*13500*/  BSYNC B2 ;  /* 0x0000000000027941 */ /* 0x000fea0003800000 */
.L_x_14433:
        /* <DEDUP_REMOVED lines=44> */
.L_x_14432:
[----:B------:R-:W-:Y:S05]  /*137d0*/  BSYNC B1 ;  /* 0x0000000000017941 */ /* 0x000fea0003800000 */
.L_x_14431:
        /* <DEDUP_REMOVED lines=21> */
.L_x_14436:
[----:B------:R-:W-:Y:S02]  /*13930*/  IMAD.MOV.U32 R166, RZ, RZ, R8 ;  /* 0x000000ffffa67224 */ /* 0x000fe400078e0008 */
.L_x_14437:
[----:B------:R-:W-:Y:S05]  /*13940*/  BSYNC B1 ;  /* 0x0000000000017941 */ /* 0x000fea0003800000 */
.L_x_14435:
        /* <DEDUP_REMOVED lines=16> */
.L_x_14441:
[----:B------:R-:W-:Y:S05]  /*13a50*/  BSYNC B2 ;  /* 0x0000000000027941 */ /* 0x000fea0003800000 */
.L_x_14440:
        /* <DEDUP_REMOVED lines=44> */
.L_x_14439:
[----:B------:R-:W-:Y:S05]  /*13d20*/  BSYNC B1 ;  /* 0x0000000000017941 */ /* 0x000fea0003800000 */
.L_x_14438:
        /* <DEDUP_REMOVED lines=21> */
.L_x_14443:
[----:B------:R-:W-:Y:S02]  /*13e80*/  IMAD.MOV.U32 R211, RZ, RZ, R8 ;  /* 0x000000ffffd37224 */ /* 0x000fe400078e0008 */
.L_x_14444:
[----:B------:R-:W-:Y:S05]  /*13e90*/  BSYNC B1 ;  /* 0x0000000000017941 */ /* 0x000fea0003800000 */
.L_x_14442:
        /* <DEDUP_REMOVED lines=18> */
.L_x_14448:
[----:B------:R-:W-:Y:S05]  /*13fc0*/  BSYNC B2 ;  /* 0x0000000000027941 */ /* 0x000fea0003800000 */
.L_x_14447:
        /* <DEDUP_REMOVED lines=44> */
.L_x_14446:
[----:B------:R-:W-:Y:S05]  /*14290*/  BSYNC B1 ;  /* 0x0000000000017941 */ /* 0x000fea0003800000 */
.L_x_14445:
[----:B------:R-:W0:Y:S01]  /*142a0*/  I2F.U32 R165, R211 ;  /* 0x000000d300a57306 */ /* 0x000e220000201000 */
[----:B------:R-:W-:Y:S01]  /*142b0*/  SEL R168, RZ, 0x1, P2 ;  /* 0x00000001ffa87807 */ /* 0x000fe20001000000 */
[----:B------:R-:W-:Y:S01]  /*142c0*/  IMAD.WIDE.U32 R222, R221, R172, c[0x0][0x188] ;  /* 0x00006200ddde7625 */ /* 0x000fe200078e00ac */
[----:B------:R-:W-:Y:S02]  /*142d0*/  LOP3.LUT P2, RZ, R20, 0x2, RZ, 0xc0, !PT ;  /* 0x0000000214ff7812 */ /* 0x000fe4000784c0ff */
[----:B------:R-:W-:Y:S01]  /*142e0*/  PRMT R164, RZ, 0x7610, R167 ;  /* 0x00007610ffa47816 */ /* 0x000fe200000000a7 */
[----:B------:R-:W-:Y:S01]  /*142f0*/  IMAD.WIDE.U32 R168, R168, 0x1000000, RZ ;  /* 0x01000000a8a87825 */ /* 0x000fe200078e00ff */
[----:B------:R-:W-:-:S02]  /*14300*/  SEL R166, RZ, 0x1, P1 ;  /* 0x00000001ffa67807 */ /* 0x000fc40000800000 */
[----:B------:R-:W-:Y:S01]  /*14310*/  SEL R218, RZ, 0x10000, P5 ;  /* 0x00010000ffda7807 */ /* 0x000fe20002800000 */
[----:B------:R-:W-:Y:S01]  /*14320*/  FMUL.FTZ R170, R164, R173 ;  /* 0x000000ada4aa7220 */ /* 0x000fe20000410000 */
[----:B------:R-:W-:Y:S01]  /*14330*/  SEL R171, RZ, 0x100, P4 ;  /* 0x00000100ffab7807 */ /* 0x000fe20002000000 */
[----:B------:R-:W-:Y:S01]  /*14340*/  IMAD.WIDE.U32 R166, R166, 0x10000, RZ ;  /* 0x00010000a6a67825 */ /* 0x000fe200078e00ff */
[----:B------:R-:W-:Y:S02]  /*14350*/  LOP3.LUT P6, RZ, R20, 0x4, RZ, 0xc0, !PT ;  /* 0x0000000414ff7812 */ /* 0x000fe400078cc0ff */
[----:B------:R-:W-:Y:S01]  /*14360*/  SEL R215, RZ, 0x1, P3 ;  /* 0x00000001ffd77807 */ /* 0x000fe20001800000 */
[----:B0-----:R-:W-:Y:S01]  /*14370*/  FFMA.FTZ R165, R165, R174, 1.1641532182693481445e-10 ;  /* 0x2f000000a5a57423 */ /* 0x001fe200000100ae */
[----:B------:R-:W-:Y:S01]  /*14380*/  SEL R217, RZ, 0x1, P6 ;  /* 0x00000001ffd97807 */ /* 0x000fe20003000000 */
[----:B------:R-:W-:Y:S02]  /*14390*/  FMUL.FTZ R170, R170, c[0x0][0x1e8] ;  /* 0x00007a00aaaa7a20 */ /* 0x000fe40000410000 */
[----:B------:R-:W-:Y:S01]  /*143a0*/  IMAD.WIDE.U32 R220, R221, R22, c[0x0][0x190] ;  /* 0x00006400dddc7625 */ /* 0x000fe200078e0016 */
[----:B------:R-:W-:-:S02]  /*143b0*/  FSETP.GTU.FTZ.AND P1, PT, R165, c[0x0][0x1e4], PT ;  /* 0x00007900a5007a0b */ /* 0x000fc40003f3c000 */
[----:B------:R-:W-:Y:S02]  /*143c0*/  SEL R165, RZ, 0x1, P2 ;  /* 0x00000001ffa57807 */ /* 0x000fe40001000000 */
[----:B------:R-:W-:Y:S02]  /*143d0*/  SEL R211, RZ, 0x1000000, P1 ;  /* 0x01000000ffd37807 */ /* 0x000fe40000800000 */
[----:B------:R-:W-:Y:S01]  /*143e0*/  FSEL R214, R170, RZ, !P1 ;  /* 0x000000ffaad67208 */ /* 0x000fe20004800000 */
[----:B------:R-:W-:Y:S01]  /*143f0*/  IMAD.WIDE.U32 R164, R165, 0x100, RZ ;  /* 0x00000100a5a47825 */ /* 0x000fe200078e00ff */
[----:B------:R-:W-:-:S04]  /*14400*/  F2FP.BF16.PACK_AB R170, R212, R207 ;  /* 0x000000cfd4aa723e */ /* 0x000fc800000010ff */
[----:B------:R-:W-:Y:S02]  /*14410*/  LOP3.LUT R216, R164, R168, R166, 0xfe, !PT ;  /* 0x000000a8a4d87212 */ /* 0x000fe400078efea6 */
[----:B------:R-:W-:Y:S02]  /*14420*/  LOP3.LUT R168, R171, R211, R218, 0xfe, !PT ;  /* 0x000000d3aba87212 */ /* 0x000fe400078efeda */
[----:B------:R-:W-:Y:S02]  /*14430*/  @P0 PRMT R171, RZ, 0x7610, R35 ;  /* 0x00007610ffab0816 */ /* 0x000fe40000000023 */
[----:B------:R-:W-:Y:S02]  /*14440*/  LOP3.LUT R215, R169, R168, R215, 0xfe, !PT ;  /* 0x000000a8a9d77212 */ /* 0x000fe400078efed7 */
[----:B------:R-:W-:Y:S01]  /*14450*/  IADD3 R211, R9, 0xe0, RZ ;  /* 0x000000e009d37810 */ /* 0x000fe20007ffe0ff */
[----:B------:R-:W-:Y:S01]  /*14460*/  @P0 FADD.FTZ R214, R171, R214 ;  /* 0x000000d6abd60221 */ /* 0x000fe20000010000 */
[----:B------:R-:W-:-:S02]  /*14470*/  LOP3.LUT R216, R216, R217, RZ, 0xfc, !PT ;  /* 0x000000d9d8d87212 */ /* 0x000fc400078efcff */
[----:B------:R-:W-:Y:S01]  /*14480*/  F2FP.BF16.PACK_AB R169, R210, R205 ;  /* 0x000000cdd2a9723e */ /* 0x000fe200000010ff */
[----:B------:R-:W-:Y:S01]  /*14490*/  @P0 IMAD.WIDE.U32 R218, R172, R211, c[0x0][0x180] ;  /* 0x00006000acda0625 */ /* 0x000fe200078e00d3 */
        /* <DEDUP_REMOVED lines=20> */
.L_x_14450:
[----:B0-----:R-:W-:Y:S02]  /*145e0*/  MOV R215, R8 ;  /* 0x0000000800d77202 */ /* 0x001fe40000000f00 */
.L_x_14451:
[----:B------:R-:W-:Y:S05]  /*145f0*/  BSYNC B1 ;  /* 0x0000000000017941 */ /* 0x000fea0003800000 */
.L_x_14449:
        /* <DEDUP_REMOVED lines=16> */
.L_x_14455:
[----:B------:R-:W-:Y:S05]  /*14700*/  BSYNC B2 ;  /* 0x0000000000027941 */ /* 0x000fea0003800000 */
.L_x_14454:
        /* <DEDUP_REMOVED lines=44> */
.L_x_14453:
[----:B------:R-:W-:Y:S05]  /*149d0*/  BSYNC B1 ;  /* 0x0000000000017941 */ /* 0x000fea0003800000 */
.L_x_14452:
        /* <DEDUP_REMOVED lines=23> */
.L_x_14457:
[----:B------:R-:W-:Y:S02]  /*14b50*/  IMAD.MOV.U32 R215, RZ, RZ, R8 ;  /* 0x000000ffffd77224 */ /* 0x000fe400078e0008 */
.L_x_14458:
[----:B------:R-:W-:Y:S05]  /*14b60*/  BSYNC B1 ;  /* 0x0000000000017941 */ /* 0x000fea0003800000 */
.L_x_14456:
        /* <DEDUP_REMOVED lines=16> */
.L_x_14462:
[----:B------:R-:W-:Y:S05]  /*14c70*/  BSYNC B2 ;  /* 0x0000000000027941 */ /* 0x000fea0003800000 */
.L_x_14461:
        /* <DEDUP_REMOVED lines=44> */
.L_x_14460:
[----:B------:R-:W-:Y:S05]  /*14f40*/  BSYNC B1 ;  /* 0x0000000000017941 */ /* 0x000fea0003800000 */
.L_x_14459:
        /* <DEDUP_REMOVED lines=23> */
.L_x_14464:
[----:B------:R-:W-:Y:S02]  /*150c0*/  IMAD.MOV.U32 R164, RZ, RZ, R8 ;  /* 0x000000ffffa47224 */ /* 0x000fe400078e0008 */
.L_x_14465:
[----:B------:R-:W-:Y:S05]  /*150d0*/  BSYNC B1 ;  /* 0x0000000000017941 */ /* 0x000fea0003800000 */
.L_x_14463:
        /* <DEDUP_REMOVED lines=16> */
.L_x_14469:
[----:B------:R-:W-:Y:S05]  /*151e0*/  BSYNC B2 ;  /* 0x0000000000027941 */ /* 0x000fea0003800000 */
.L_x_14468:
        /* <DEDUP_REMOVED lines=44> */
.L_x_14467:
[----:B------:R-:W-:Y:S05]  /*154b0*/  BSYNC B1 ;  /* 0x0000000000017941 */ /* 0x000fea0003800000 */
.L_x_14466:
        /* <DEDUP_REMOVED lines=21> */
.L_x_14471:
[----:B------:R-:W-:Y:S02]  /*15610*/  MOV R164, R8 ;  /* 0x0000000800a47202 */ /* 0x000fe40000000f00 */
.L_x_14472:
[----:B------:R-:W-:Y:S05]  /*15620*/  BSYNC B1 ;  /* 0x0000000000017941 */ /* 0x000fea0003800000 */
.L_x_14470:
        /* <DEDUP_REMOVED lines=16> */
.L_x_14476:
[----:B------:R-:W-:Y:S05]  /*15730*/  BSYNC B2 ;  /* 0x0000000000027941 */ /* 0x000fea0003800000 */
.L_x_14475:
        /* <DEDUP_REMOVED lines=44> */
.L_x_14474:
[----:B------:R-:W-:Y:S05]  /*15a00*/  BSYNC B1 ;  /* 0x0000000000017941 */ /* 0x000fea0003800000 */
.L_x_14473:
        /* <DEDUP_REMOVED lines=21> */
.L_x_14478:
[----:B------:R-:W-:Y:S02]  /*15b60*/  IMAD.MOV.U32 R219, RZ, RZ, R8 ;  /* 0x000000ffffdb7224 */ /* 0x000fe400078e0008 */
.L_x_14479:
[----:B------:R-:W-:Y:S05]  /*15b70*/  BSYNC B1 ;  /* 0x0000000000017941 */ /* 0x000fea0003800000 */
.L_x_14477:
        /* <DEDUP_REMOVED lines=16> */
.L_x_14483:
[----:B------:R-:W-:Y:S05]  /*15c80*/  BSYNC B2 ;  /* 0x0000000000027941 */ /* 0x000fea0003800000 */
.L_x_14482:
        /* <DEDUP_REMOVED lines=44> */
.L_x_14481:
[----:B------:R-:W-:Y:S05]  /*15f50*/  BSYNC B1 ;  /* 0x0000000000017941 */ /* 0x000fea0003800000 */
.L_x_14480:
        /* <DEDUP_REMOVED lines=21> */
.L_x_14485:
[----:B------:R-:W-:Y:S02]  /*160b0*/  IMAD.MOV.U32 R219, RZ, RZ, R8 ;  /* 0x000000ffffdb7224 */ /* 0x000fe400078e0008 */
.L_x_14486:
[----:B------:R-:W-:Y:S05]  /*160c0*/  BSYNC B1 ;  /* 0x0000000000017941 */ /* 0x000fea0003800000 */
.L_x_14484:
        /* <DEDUP_REMOVED lines=16> */
.L_x_14490:
[----:B------:R-:W-:Y:S05]  /*161d0*/  BSYNC B2 ;  /* 0x0000000000027941 */ /* 0x000fea0003800000 */
.L_x_14489:
        /* <DEDUP_REMOVED lines=44> */
.L_x_14488:
[----:B------:R-:W-:Y:S05]  /*164a0*/  BSYNC B1 ;  /* 0x0000000000017941 */ /* 0x000fea0003800000 */
.L_x_14487:
        /* <DEDUP_REMOVED lines=21> */
.L_x_14492:
[----:B------:R-:W-:Y:S02]  /*16600*/  MOV R166, R8 ;  /* 0x0000000800a67202 */ /* 0x000fe40000000f00 */
.L_x_14493:
[----:B------:R-:W-:Y:S05]  /*16610*/  BSYNC B1 ;  /* 0x0000000000017941 */ /* 0x000fea0003800000 */
.L_x_14491:
        /* <DEDUP_REMOVED lines=16> */
.L_x_14497:
[----:B------:R-:W-:Y:S05]  /*16720*/  BSYNC B2 ;  /* 0x0000000000027941 */ /* 0x000fea0003800000 */
.L_x_14496:
        /* <DEDUP_REMOVED lines=44> */
.L_x_14495:
[----:B------:R-:W-:Y:S05]  /*169f0*/  BSYNC B1 ;  /* 0x0000000000017941 */ /* 0x000fea0003800000 */
.L_x_14494:
        /* <DEDUP_REMOVED lines=21> */
.L_x_14499:
[----:B------:R-:W-:Y:S02]  /*16b50*/  IMAD.MOV.U32 R166, RZ, RZ, R8 ;  /* 0x000000ffffa67224 */ /* 0x000fe400078e0008 */
.L_x_14500:
[----:B------:R-:W-:Y:S05]  /*16b60*/  BSYNC B1 ;  /* 0x0000000000017941 */ /* 0x000fea0003800000 */
.L_x_14498:
        /* <DEDUP_REMOVED lines=18> */
.L_x_14504:
[----:B------:R-:W-:Y:S05]  /*16c90*/  BSYNC B2 ;  /* 0x0000000000027941 */ /* 0x000fea0003800000 */
.L_x_14503:
        /* <DEDUP_REMOVED lines=44> */
.L_x_14502:
[----:B------:R-:W-:Y:S05]  /*16f60*/  BSYNC B1 ;  /* 0x0000000000017941 */ /* 0x000fea0003800000 */
.L_x_14501:
[----:B------:R-:W-:Y:S01]  /*16f70*/  FADD.FTZ R165, RZ, R11 ;  /* 0x0000000bffa57221 */ /* 0x000fe20000010000 */
[----:B------:R-:W-:Y:S02]  /*16f80*/  SEL R164, RZ, 0x1, P2 ;  /* 0x00000001ffa47807 */ /* 0x000fe40001000000 */
[----:B------:R-:W-:Y:S01]  /*16f90*/  LOP3.LUT P2, RZ, R20, 0x2, RZ, 0xc0, !PT ;  /* 0x0000000214ff7812 */ /* 0x000fe2000784c0ff */
[----:B------:R-:W-:Y:S01]  /*16fa0*/  FADD.FTZ R168, R165, R12 ;  /* 0x0000000ca5a87221 */ /* 0x000fe20000010000 */
[----:B------:R-:W-:Y:S02]  /*16fb0*/  SEL R225, RZ, 0x10000, P5 ;  /* 0x00010000ffe17807 */ /* 0x000fe40002800000 */
[----:B------:R-:W-:Y:S01]  /*16fc0*/  SEL R170, RZ, 0x1, P2 ;  /* 0x00000001ffaa7807 */ /* 0x000fe20001000000 */
[----:B------:R-:W-:Y:S01]  /*16fd0*/  FADD.FTZ R165, R168, R13 ;  /* 0x0000000da8a57221 */ /* 0x000fe20000010000 */
[----:B------:R-:W-:-:S03]  /*16fe0*/  LOP3.LUT P6, RZ, R20, 0x4, RZ, 0xc0, !PT ;  /* 0x0000000414ff7812 */ /* 0x000fc600078cc0ff */
[----:B------:R-:W-:Y:S01]  /*16ff0*/  FADD.FTZ R168, R165, R14 ;  /* 0x0000000ea5a87221 */ /* 0x000fe20000010000 */
[----:B------:R-:W-:Y:S01]  /*17000*/  SEL R223, RZ, 0x1, P6 ;  /* 0x00000001ffdf7807 */ /* 0x000fe20003000000 */
[----:B------:R-:W-:-:S04]  /*17010*/  IMAD.WIDE.U32 R170, R170, 0x100, RZ ;  /* 0x00000100aaaa7825 */ /* 0x000fc800078e00ff */
        /* <DEDUP_REMOVED lines=40> */
[----:B------:R0:W1:Y:S02]  /*172a0*/  I2F.U32 R165, R166 ;  /* 0x000000a600a57306 */ /* 0x0000640000201000 */
[----:B------:R-:W-:-:S04]  /*172b0*/  FADD.FTZ R169, R168, R199 ;  /* 0x000000c7a8a97221 */ /* 0x000fc80000010000 */
[----:B------:R-:W-:Y:S01]  /*172c0*/  FADD.FTZ R168, R169, R204 ;  /* 0x000000cca9a87221 */ /* 0x000fe20000010000 */
[----:B0-----:R-:W-:-:S03]  /*172d0*/  PRMT R166, RZ, 0x7610, R167 ;  /* 0x00007610ffa67816 */ /* 0x001fc600000000a7 */
[----:B------:R-:W-:-:S04]  /*172e0*/  FADD.FTZ R169, R168, R201 ;  /* 0x000000c9a8a97221 */ /* 0x000fc80000010000 */
[----:B------:R-:W-:Y:S02]  /*172f0*/  FADD.FTZ R168, R169, R206 ;  /* 0x000000cea9a87221 */ /* 0x000fe40000010000 */
[----:B-1----:R-:W-:Y:S02]  /*17300*/  FFMA.FTZ R165, R165, R174, 1.1641532182693481445e-10 ;  /* 0x2f000000a5a57423 */ /* 0x002fe400000100ae */
[----:B------:R-:W-:Y:S01]  /*17310*/  FADD.FTZ R169, R168, R203 ;  /* 0x000000cba8a97221 */ /* 0x000fe20000010000 */
[----:B------:R-:W-:Y:S01]  /*17320*/  SEL R168, RZ, 0x1, P1 ;  /* 0x00000001ffa87807 */ /* 0x000fe20000800000 */
[----:B------:R-:W-:Y:S01]  /*17330*/  FMUL.FTZ R173, R166, R173 ;  /* 0x000000ada6ad7220 */ /* 0x000fe20000410000 */
[----:B------:R-:W-:Y:S01]  /*17340*/  FSETP.GTU.FTZ.AND P1, PT, R165, c[0x0][0x1e4], PT ;  /* 0x00007900a5007a0b */ /* 0x000fe20003f3c000 */
[----:B------:R-:W-:Y:S02]  /*17350*/  FADD.FTZ R174, R169, R208 ;  /* 0x000000d0a9ae7221 */ /* 0x000fe40000010000 */
[----:B------:R-:W-:-:S04]  /*17360*/  IMAD.WIDE.U32 R164, R164, 0x1000000, RZ ;  /* 0x01000000a4a47825 */ /* 0x000fc800078e00ff */
[----:B------:R-:W-:Y:S02]  /*17370*/  FADD.FTZ R167, R174, R205 ;  /* 0x000000cdaea77221 */ /* 0x000fe40000010000 */
[----:B------:R-:W-:-:S04]  /*17380*/  IMAD.WIDE.U32 R168, R168, 0x10000, RZ ;  /* 0x00010000a8a87825 */ /* 0x000fc800078e00ff */
[----:B------:R-:W-:Y:S01]  /*17390*/  FADD.FTZ R166, R167, R210 ;  /* 0x000000d2a7a67221 */ /* 0x000fe20000010000 */
[----:B------:R-:W-:Y:S01]  /*173a0*/  LOP3.LUT R168, R170, R164, R168, 0xfe, !PT ;  /* 0x000000a4aaa87212 */ /* 0x000fe200078efea8 */
[----:B------:R-:W-:Y:S01]  /*173b0*/  FMUL.FTZ R173, R173, c[0x0][0x1e8] ;  /* 0x00007a00adad7a20 */ /* 0x000fe20000410000 */
[----:B------:R-:W-:Y:S01]  /*173c0*/  SEL R170, RZ, 0x1000000, P1 ;  /* 0x01000000ffaa7807 */ /* 0x000fe20000800000 */
[----:B------:R-:W-:Y:S01]  /*173d0*/  FADD.FTZ R167, R166, R207 ;  /* 0x000000cfa6a77221 */ /* 0x000fe20000010000 */
[----:B------:R-:W-:Y:S02]  /*173e0*/  SEL R166, RZ, 0x100, P4 ;  /* 0x00000100ffa67807 */ /* 0x000fe40002000000 */
[----:B------:R-:W-:Y:S01]  /*173f0*/  FSEL R174, R173, RZ, !P1 ;  /* 0x000000ffadae7208 */ /* 0x000fe20004800000 */
[----:B------:R-:W-:Y:S01]  /*17400*/  FADD.FTZ R164, R167, R212 ;  /* 0x000000d4a7a47221 */ /* 0x000fe20000010000 */
[----:B------:R-:W-:Y:S02]  /*17410*/  @P0 PRMT R173, RZ, 0x7610, R35 ;  /* 0x00007610ffad0816 */ /* 0x000fe40000000023 */
[----:B------:R-:W-:Y:S01]  /*17420*/  LOP3.LUT R166, R166, R170, R225, 0xfe, !PT ;  /* 0x000000aaa6a67212 */ /* 0x000fe200078efee1 */
[----:B------:R-:W-:Y:S01]  /*17430*/  FADD.FTZ R167, R164, R209 ;  /* 0x000000d1a4a77221 */ /* 0x000fe20000010000 */
[----:B------:R-:W-:Y:S01]  /*17440*/  SEL R225, RZ, 0x1, P3 ;  /* 0x00000001ffe17807 */ /* 0x000fe20001800000 */
[----:B------:R-:W-:Y:S01]  /*17450*/  @P0 FADD.FTZ R174, R173, R174 ;  /* 0x000000aeadae0221 */ /* 0x000fe20000010000 */
[----:B------:R-:W-:Y:S01]  /*17460*/  LOP3.LUT R168, R168, R223, RZ, 0xfc, !PT ;  /* 0x000000dfa8a87212 */ /* 0x000fe200078efcff */
[----:B------:R-:W-:Y:S01]  /*17470*/  FADD.FTZ R164, R167, R214 ;  /* 0x000000d6a7a47221 */ /* 0x000fe20000010000 */
[----:B------:R-:W-:Y:S01]  /*17480*/  LOP3.LUT R225, R165, R166, R225, 0xfe, !PT ;  /* 0x000000a6a5e17212 */ /* 0x000fe200078efee1 */
[----:B------:R-:W-:Y:S01]  /*17490*/  IMAD.WIDE.U32 R172, R211, R172, c[0x0][0x188] ;  /* 0x00006200d3ac7625 */ /* 0x000fe200078e00ac */
[----:B------:R-:W-:-:S02]  /*174a0*/  F2FP.BF16.PACK_AB R166, R220, R217 ;  /* 0x000000d9dca6723e */ /* 0x000fc400000010ff */
[----:B------:R-:W-:Y:S01]  /*174b0*/  F2FP.BF16.PACK_AB R165, R218, R215 ;  /* 0x000000d7daa5723e */ /* 0x000fe200000010ff */
[----:B------:R-:W-:Y:S01]  /*174c0*/  FADD.FTZ R223, R164, R213 ;  /* 0x000000d5a4df7221 */ /* 0x000fe20000010000 */
[----:B------:R-:W-:Y:S02]  /*174d0*/  F2FP.BF16.PACK_AB R164, R216, R213 ;  /* 0x000000d5d8a4723e */ /* 0x000fe400000010ff */
[----:B------:R-:W-:Y:S01]  /*174e0*/  F2FP.BF16.PACK_AB R167, R174, R219 ;  /* 0x000000dbaea7723e */ /* 0x000fe200000010ff */
[----:B------:R-:W-:Y:S01]  /*174f0*/  FADD.FTZ R222, R223, R216 ;  /* 0x000000d8dfde7221 */ /* 0x000fe20000010000 */
[----:B------:R-:W-:Y:S01]  /*17500*/  LOP3.LUT R169, R171, R225, R169, 0xfe, !PT ;  /* 0x000000e1aba97212 */ /* 0x000fe200078efea9 */
[----:B------:R-:W-:Y:S01]  /*17510*/  IMAD.WIDE.U32 R170, R211, R22, c[0x0][0x190] ;  /* 0x00006400d3aa7625 */ /* 0x000fe200078e0016 */
[----:B------:R-:W-:Y:S01]  /*17520*/  ISETP.NE.AND P1, PT, R21, RZ, PT ;  /* 0x000000ff1500720c */ /* 0x000fe20003f25270 */
[----:B------:R0:W-:Y:S02]  /*17530*/  STG.E.128 [R172.64], R164 ;  /* 0x000000a4ac007986 */ /* 0x0001e4000c101d06 */
[----:B------:R-:W-:-:S02]  /*17540*/  FADD.FTZ R223, R222, R215 ;  /* 0x000000d7dedf7221 */ /* 0x000fc40000010000 */
[----:B------:R0:W-:Y:S02]  /*17550*/  STG.E.64 [R170.64], R168 ;  /* 0x000000a8aa007986 */ /* 0x0001e4000c101b06 */
[----:B------:R-:W-:-:S04]  /*17560*/  FADD.FTZ R22, R223, R218 ;  /* 0x000000dadf167221 */ /* 0x000fc80000010000 */
[----:B------:R-:W-:-:S04]  /*17570*/  FADD.FTZ R223, R22, R217 ;  /* 0x000000d916df7221 */ /* 0x000fc80000010000 */
[----:B------:R-:W-:-:S04]  /*17580*/  FADD.FTZ R22, R223, R220 ;  /* 0x000000dcdf167221 */ /* 0x000fc80000010000 */
[----:B------:R-:W-:-:S04]  /*17590*/  FADD.FTZ R21, R22, R219 ;  /* 0x000000db16157221 */ /* 0x000fc80000010000 */
[----:B------:R-:W-:Y:S01]  /*175a0*/  FADD.FTZ R222, R21, R174 ;  /* 0x000000ae15de7221 */ /* 0x000fe20000010000 */
[----:B------:R-:W-:Y:S05]  /*175b0*/  BRA.DIV ~URZ, `(.L_x_14505) ;  /* 0x00001a227f007947 */ /* 0x000fea000b800000 */
[----:B0-----:R0:W1:Y:S02]  /*175c0*/  SHFL.BFLY PT, R21, R222, 0x1, 0x1f ;  /* 0x0c201f00de157f89 */ /* 0x00106400000e0000 */
.L_x_14509:
        /* <DEDUP_REMOVED lines=148> */
.L_x_14510:
[----:B------:R-:W-:Y:S01]  /*17f10*/  FMUL.FTZ R22, R169, R169 ;  /* 0x000000a9a9167220 */ /* 0x000fe20000410000 */
[----:B------:R-:W-:Y:S01]  /*17f20*/  ISETP.NE.AND P0, PT, RZ, UR8, PT ;  /* 0x00000008ff007c0c */ /* 0x000fe2000bf05270 */
[----:B--2---:R-:W-:Y:S01]  /*17f30*/  FADD.FTZ R171, R167, R166 ;  /* 0x000000a6a7ab7221 */ /* 0x004fe20000010000 */
[----:B------:R-:W-:Y:S01]  /*17f40*/  MOV R168, c[0x0][0x1e0] ;  /* 0x0000780000a87a02 */ /* 0x000fe20000000f00 */
[----:B------:R-:W-:Y:S01]  /*17f50*/  IMAD.MOV.U32 R21, RZ, RZ, 0x4 ;  /* 0x00000004ff157424 */ /* 0x000fe200078e00ff */
[----:B------:R-:W-:Y:S02]  /*17f60*/  FSEL R165, R22, RZ, P0 ;  /* 0x000000ff16a57208 */ /* 0x000fe40000000000 */
[----:B------:R-:W-:Y:S01]  /*17f70*/  FSEL R22, R169, RZ, !P0 ;  /* 0x000000ffa9167208 */ /* 0x000fe20004000000 */
[----:B------:R-:W-:Y:S02]  /*17f80*/  FFMA.FTZ R168, R171, R168, c[0x0][0x228] ;  /* 0x00008a00aba87623 */ /* 0x000fe400000100a8 */
[----:B-1----:R-:W-:-:S04]  /*17f90*/  @!P1 IMAD.WIDE R166, R0, R21, c[0x0][0x1a0] ;  /* 0x0000680000a69625 */ /* 0x002fc800078e0215 */
[----:B------:R-:W-:Y:S01]  /*17fa0*/  FADD.FTZ R168, R168, R165 ;  /* 0x000000a5a8a87221 */ /* 0x000fe20000010000 */
[----:B------:R1:W-:Y:S01]  /*17fb0*/  @!P1 STG.E [R166.64], R169 ;  /* 0x000000a9a6009986 */ /* 0x0003e2000c101906 */
[----:B------:R-:W-:Y:S02]  /*17fc0*/  FADD.FTZ R18, -R22, R18 ;  /* 0x0000001216127221 */ /* 0x000fe40000010100 */
[----:B------:R-:W-:Y:S02]  /*17fd0*/  @!P1 IMAD.WIDE R164, R0, R21, c[0x0][0x1a8] ;  /* 0x00006a0000a49625 */ /* 0x000fe400078e0215 */
[----:B------:R-:W2:Y:S02]  /*17fe0*/  MUFU.RSQ R168, R168 ;  /* 0x000000a800a87308 */ /* 0x000ea40000001400 */
        /* <DEDUP_REMOVED lines=121> */
[C---:B--2---:R-:W-:Y:S02]  /*18780*/  FMUL.FTZ R164, R168.reuse, R223 ;  /* 0x000000dfa8a47220 */ /* 0x044fe40000410000 */
        /* <DEDUP_REMOVED lines=21> */
[----:B------:R-:W-:Y:S01]  /*188e0*/  FFMA.FTZ R27, R86, R27, R150 ;  /* 0x0000001b561b7223 */ /* 0x000fe20000010096 */
[----:B------:R-:W-:Y:S01]  /*188f0*/  F2FP.BF16.PACK_AB R15, R168, R15 ;  /* 0x0000000fa80f723e */ /* 0x000fe200000010ff */
[----:B------:R-:W-:Y:S01]  /*18900*/  FFMA.FTZ R30, R87, R30, R151 ;  /* 0x0000001e571e7223 */ /* 0x000fe20000010097 */
[----:B------:R-:W-:Y:S01]  /*18910*/  LEA R168, P0, R9, c[0x0][0x208], 0x4 ;  /* 0x0000820009a87a11 */ /* 0x000fe200078020ff */
[----:B------:R-:W-:Y:S02]  /*18920*/  FFMA.FTZ R17, R90, R23, R154 ;  /* 0x000000175a117223 */ /* 0x000fe4000001009a */
[----:B------:R-:W-:Y:S01]  /*18930*/  FFMA.FTZ R24, R80, R29, R144 ;  /* 0x0000001d50187223 */ /* 0x000fe20000010090 */
[----:B------:R-:W-:Y:S01]  /*18940*/  F2FP.BF16.PACK_AB R19, R30, R27 ;  /* 0x0000001b1e13723e */ /* 0x000fe200000010ff */
[----:B------:R-:W-:Y:S01]  /*18950*/  FFMA.FTZ R11, R81, R176, R145 ;  /* 0x000000b0510b7223 */ /* 0x000fe20000010091 */
[C---:B------:R-:W-:Y:S01]  /*18960*/  IADD3 R176, R9.reuse, 0x20, RZ ;  /* 0x0000002009b07810 */ /* 0x040fe20007ffe0ff */
[----:B------:R-:W-:Y:S01]  /*18970*/  FFMA.FTZ R25, R82, R31, R146 ;  /* 0x0000001f52197223 */ /* 0x000fe20000010092 */
[----:B------:R-:W-:Y:S01]  /*18980*/  LEA.HI.X R169, R9, c[0x0][0x20c], RZ, 0x4, P0 ;  /* 0x0000830009a97a11 */ /* 0x000fe200000f24ff */
        /* <DEDUP_REMOVED lines=8> */
[----:B------:R-:W-:Y:S01]  /*18a10*/  IADD3 R178, R9, 0x40, RZ ;  /* 0x0000004009b27810 */ /* 0x000fe20007ffe0ff */
[----:B------:R-:W-:Y:S01]  /*18a20*/  FFMA.FTZ R182, R79, R182, R143 ;  /* 0x000000b64fb67223 */ /* 0x000fe2000001008f */
[----:B------:R-:W-:Y:S01]  /*18a30*/  F2FP.BF16.PACK_AB R17, R26, R17 ;  /* 0x000000111a11723e */ /* 0x000fe200000010ff */
[----:B------:R-:W-:Y:S01]  /*18a40*/  FFMA.FTZ R180, R77, R180, R141 ;  /* 0x000000b44db47223 */ /* 0x000fe2000001008d */
[----:B------:R1:W-:Y:S01]  /*18a50*/  STG.E.128 [R168.64], R12 ;  /* 0x0000000ca8007986 */ /* 0x0003e2000c101d06 */
[----:B------:R-:W-:Y:S01]  /*18a60*/  IMAD.MOV.U32 R11, RZ, RZ, 0x10 ;  /* 0x00000010ff0b7424 */ /* 0x000fe200078e00ff */
[----:B------:R-:W-:Y:S01]  /*18a70*/  F2FP.BF16.PACK_AB R27, R182, R27 ;  /* 0x0000001bb61b723e */ /* 0x000fe200000010ff */
[----:B------:R-:W-:Y:S01]  /*18a80*/  FFMA.FTZ R30, R68, R183, R132 ;  /* 0x000000b7441e7223 */ /* 0x000fe20000010084 */
[----:B------:R-:W-:Y:S01]  /*18a90*/  F2FP.BF16.PACK_AB R26, R180, R175 ;  /* 0x000000afb41a723e */ /* 0x000fe200000010ff */
[----:B------:R-:W-:Y:S01]  /*18aa0*/  FFMA.FTZ R23, R69, R188, R133 ;  /* 0x000000bc45177223 */ /* 0x000fe20000010085 */
[----:B------:R-:W-:Y:S01]  /*18ab0*/  IADD3 R180, R9, 0x60, RZ ;  /* 0x0000006009b47810 */ /* 0x000fe20007ffe0ff */
[----:B------:R-:W-:-:S02]  /*18ac0*/  FFMA.FTZ R28, R72, R179, R136 ;  /* 0x000000b3481c7223 */ /* 0x000fc40000010088 */
[----:B------:R-:W-:Y:S01]  /*18ad0*/  IMAD.WIDE.U32 R176, R176, R11, c[0x0][0x208] ;  /* 0x00008200b0b07625 */ /* 0x000fe200078e000b */
[----:B------:R-:W-:-:S03]  /*18ae0*/  F2FP.BF16.PACK_AB R30, R23, R30 ;  /* 0x0000001e171e723e */ /* 0x000fc600000010ff */
[----:B------:R-:W-:Y:S01]  /*18af0*/  IMAD.WIDE.U32 R178, R178, R11, c[0x0][0x208] ;  /* 0x00008200b2b27625 */ /* 0x000fe200078e000b */
[----:B------:R2:W-:Y:S03]  /*18b00*/  STG.E.128 [R176.64], R16 ;  /* 0x00000010b0007986 */ /* 0x0005e6000c101d06 */
[----:B------:R-:W-:Y:S01]  /*18b10*/  FFMA.FTZ R29, R74, R181, R138 ;  /* 0x000000b54a1d7223 */ /* 0x000fe2000001008a */
[----:B------:R3:W-:Y:S01]  /*18b20*/  STG.E.128 [R178.64], R24 ;  /* 0x00000018b2007986 */ /* 0x0007e2000c101d06 */
[----:B------:R-:W-:Y:S01]  /*18b30*/  FFMA.FTZ R31, R70, R185, R134 ;  /* 0x000000b9461f7223 */ /* 0x000fe20000010086 */
[----:B-1----:R-:W-:Y:S01]  /*18b40*/  LEA R168, P0, R211, c[0x0][0x208], 0x4 ;  /* 0x00008200d3a87a11 */ /* 0x002fe200078020ff */
[----:B------:R-:W-:Y:S02]  /*18b50*/  FFMA.FTZ R190, R71, R190, R135 ;  /* 0x000000be47be7223 */ /* 0x000fe40000010087 */
[----:B------:R-:W-:Y:S01]  /*18b60*/  FFMA.FTZ R186, R75, R186, R139 ;  /* 0x000000ba4bba7223 */ /* 0x000fe2000001008b */
[----:B------:R-:W-:Y:S01]  /*18b70*/  LEA.HI.X R169, R211, c[0x0][0x20c], RZ, 0x4, P0 ;  /* 0x00008300d3a97a11 */ /* 0x000fe200000f24ff */
[----:B------:R-:W-:Y:S01]  /*18b80*/  FFMA.FTZ R23, R73, R184, R137 ;  /* 0x000000b849177223 */ /* 0x000fe20000010089 */
[----:B------:R-:W-:Y:S01]  /*18b90*/  F2FP.BF16.PACK_AB R31, R190, R31 ;  /* 0x0000001fbe1f723e */ /* 0x000fe200000010ff */
[----:B------:R-:W-:Y:S01]  /*18ba0*/  IMAD.WIDE.U32 R180, R180, R11, c[0x0][0x208] ;  /* 0x00008200b4b47625 */ /* 0x000fe200078e000b */
[----:B------:R-:W-:-:S02]  /*18bb0*/  F2FP.BF16.PACK_AB R29, R186, R29 ;  /* 0x0000001dba1d723e */ /* 0x000fc400000010ff */
[----:B------:R-:W-:Y:S01]  /*18bc0*/  F2FP.BF16.PACK_AB R28, R23, R28 ;  /* 0x0000001c171c723e */ /* 0x000fe200000010ff */
[----:B------:R-:W-:Y:S02]  /*18bd0*/  FFMA.FTZ R23, R57, R200, R121 ;  /* 0x000000c839177223 */ /* 0x000fe40000010079 */
[----:B--2---:R-:W-:Y:S02]  /*18be0*/  FFMA.FTZ R18, R52, R199, R116 ;  /* 0x000000c734127223 */ /* 0x004fe40000010074 */
[----:B------:R-:W-:Y:S01]  /*18bf0*/  FFMA.FTZ R16, R56, R195, R120 ;  /* 0x000000c338107223 */ /* 0x000fe20000010078 */
[----:B------:R1:W-:Y:S01]  /*18c00*/  STG.E.128 [R180.64], R28 ;  /* 0x0000001cb4007986 */ /* 0x0003e2000c101d06 */
[----:B---3--:R-:W-:Y:S02]  /*18c10*/  FFMA.FTZ R25, R53, R204, R117 ;  /* 0x000000cc35197223 */ /* 0x008fe40000010075 */
[----:B------:R-:W-:Y:S01]  /*18c20*/  FFMA.FTZ R166, R51, R166, R115 ;  /* 0x000000a633a67223 */ /* 0x000fe20000010073 */
[----:B------:R-:W-:Y:S01]  /*18c30*/  F2FP.BF16.PACK_AB R16, R23, R16 ;  /* 0x000000101710723e */ /* 0x000fe200000010ff */
[----:B------:R-:W-:Y:S01]  /*18c40*/  FFMA.FTZ R26, R44, R207, R108 ;  /* 0x000000cf2c1a7223 */ /* 0x000fe2000001006c */
[----:B------:R-:W-:Y:S01]  /*18c50*/  F2FP.BF16.PACK_AB R18, R25, R18 ;  /* 0x000000121912723e */ /* 0x000fe200000010ff */
[----:B------:R-:W-:-:S02]  /*18c60*/  FFMA.FTZ R25, R50, R205, R114 ;  /* 0x000000cd32197223 */ /* 0x000fc40000010072 */
[----:B------:R-:W-:Y:S02]  /*18c70*/  FFMA.FTZ R24, R48, R203, R112 ;  /* 0x000000cb30187223 */ /* 0x000fe40000010070 */
[----:B------:R-:W-:Y:S01]  /*18c80*/  FFMA.FTZ R23, R49, R22, R113 ;  /* 0x0000001631177223 */ /* 0x000fe20000010071 */
[----:B------:R-:W-:Y:S01]  /*18c90*/  IADD3 R22, R9, 0x80, RZ ;  /* 0x0000008009167810 */ /* 0x000fe20007ffe0ff */
[----:B------:R-:W-:Y:S01]  /*18ca0*/  FFMA.FTZ R187, R64, R187, R128 ;  /* 0x000000bb40bb7223 */ /* 0x000fe20000010080 */
[----:B------:R-:W-:Y:S01]  /*18cb0*/  F2FP.BF16.PACK_AB R25, R166, R25 ;  /* 0x00000019a619723e */ /* 0x000fe200000010ff */
[----:B------:R-:W-:Y:S01]  /*18cc0*/  FFMA.FTZ R192, R65, R192, R129 ;  /* 0x000000c041c07223 */ /* 0x000fe20000010081 */
[----:B------:R-:W-:Y:S01]  /*18cd0*/  IADD3 R166, R9, 0xc0, RZ ;  /* 0x000000c009a67810 */ /* 0x000fe20007ffe0ff */
[----:B------:R-:W-:Y:S01]  /*18ce0*/  FFMA.FTZ R189, R66, R189, R130 ;  /* 0x000000bd42bd7223 */ /* 0x000fe20000010082 */
[----:B------:R-:W-:Y:S01]  /*18cf0*/  F2FP.BF16.PACK_AB R24, R23, R24 ;  /* 0x000000181718723e */ /* 0x000fe200000010ff */
[----:B-1----:R-:W-:Y:S01]  /*18d00*/  FFMA.FTZ R29, R45, R170, R109 ;  /* 0x000000aa2d1d7223 */ /* 0x002fe2000001006d */
[----:B------:R-:W-:Y:S01]  /*18d10*/  IADD3 R170, R9, 0xa0, RZ ;  /* 0x000000a009aa7810 */ /* 0x000fe20007ffe0ff */
        /* <DEDUP_REMOVED lines=34> */
[----:B------:R-:W-:Y:S01]  /*18f40*/  IMAD.WIDE.U32 R166, R166, R11, c[0x0][0x208] ;  /* 0x00008200a6a67625 */ /* 0x000fe200078e000b */
[----:B------:R1:W-:Y:S03]  /*18f50*/  STG.E.128 [R164.64], R16 ;  /* 0x00000010a4007986 */ /* 0x0003e6000c101d06 */
[----:B------:R-:W-:Y:S01]  /*18f60*/  IMAD R0, R21, c[0x0][0x160], R0 ;  /* 0x0000580015007a24 */ /* 0x000fe200078e0200 */
[----:B------:R1:W-:Y:S04]  /*18f70*/  STG.E.128 [R166.64], R24 ;  /* 0x00000018a6007986 */ /* 0x0003e8000c101d06 */
[----:B------:R1:W-:Y:S01]  /*18f80*/  STG.E.128 [R168.64], R28 ;  /* 0x0000001ca8007986 */ /* 0x0003e2000c101d06 */
[----:B------:R-:W-:-:S13]  /*18f90*/  ISETP.GE.AND P0, PT, R0, c[0x0][0x164], PT ;  /* 0x0000590000007a0c */ /* 0x000fda0003f06270 */
[----:B01----:R-:W-:Y:S01]  /*18fa0*/  @P0 CALL.REL.NOINC `(.L_x_14507) ;  /* 0x0000001000000944 */ /* 0x003fe20003c00000 */
[----:B------:R-:W-:Y:S05]  /*18fb0*/  BRA `(.L_x_14508) ;  /* 0xfffe7ab000007947 */ /* 0x000fea000383ffff */
.L_x_14507:
[----:B------:R-:W-:Y:S05]  /*18fc0*/  BSYNC B0 ;  /* 0x0000000000007941 */ /* 0x000fea0003800000 */
.L_x_14056:
[----:B------:R-:W-:Y:S05]  /*18fd0*/  EXIT ;  /* 0x000000000000794d */ /* 0x000fea0003800000 */
.L_x_14505:
[----:B0-----:R-:W-:Y:S01]  /*18fe0*/  HFMA2.MMA R21, -RZ, RZ, 0, 5.9604644775390625e-08 ;  /* 0x00000001ff157435 */ /* 0x001fe200000001ff */
[----:B------:R-:W-:Y:S01]  /*18ff0*/  IMAD.MOV.U32 R166, RZ, RZ, R222 ;  /* 0x000000ffffa67224 */ /* 0x000fe200078e00de */
[----:B------:R-:W-:Y:S01]  /*19000*/  MOV R164, 0x19040 ;  /* 0x0001904000a47802 */ /* 0x000fe20000000f00 */
[----:B------:R-:W-:Y:S02]  /*19010*/  IMAD.MOV.U32 R22, RZ, RZ, 0x1f ;  /* 0x0000001fff167424 */ /* 0x000fe400078e00ff */
[----:B------:R-:W-:Y:S02]  /*19020*/  IMAD.MOV.U32 R167, RZ, RZ, -0x1 ;  /* 0xffffffffffa77424 */ /* 0x000fe400078e00ff */
[----:B------:R-:W-:Y:S05]  /*19030*/  CALL.REL.NOINC `($__internal_41_$__cuda_sm70_shflsync_bfly_p) ;  /* 0x00000b9000007944 */ /* 0x000fea0003c00000 */
[----:B01----:R-:W-:Y:S05]  /*19040*/  BRA `(.L_x_14509) ;  /* 0xffffe58000007947 */ /* 0x003fea000383ffff */
.L_x_14506:
[----:B------:R-:W-:Y:S01]  /*19050*/  MOV R21, 0x2 ;  /* 0x0000000200157802 */ /* 0x000fe20000000f00 */
[----:B------:R-:W-:Y:S01]  /*19060*/  IMAD.MOV.U32 R22, RZ, RZ, 0x1f ;  /* 0x0000001fff167424 */ /* 0x000fe200078e00ff */
[----:B------:R-:W-:Y:S01]  /*19070*/  MOV R164, 0x190a0 ;  /* 0x000190a000a47802 */ /* 0x000fe20000000f00 */
[----:B------:R-:W-:Y:S02]  /*19080*/  IMAD.MOV.U32 R167, RZ, RZ, -0x1 ;  /* 0xffffffffffa77424 */ /* 0x000fe400078e00ff */
[----:B0-----:R-:W-:Y:S05]  /*19090*/  CALL.REL.NOINC `($__internal_41_$__cuda_sm70_shflsync_bfly_p) ;  /* 0x00000b3000007944 */ /* 0x001fea0003c00000 */
[----:B01----:R-:W-:Y:S01]  /*190a0*/  FADD.FTZ R166, R166, R21 ;  /* 0x00000015a6a67221 */ /* 0x003fe20000010000 */
[----:B------:R-:W-:Y:S01]  /*190b0*/  HFMA2.MMA R21, -RZ, RZ, 0, 2.384185791015625e-07 ;  /* 0x00000004ff157435 */ /* 0x000fe200000001ff */
[----:B------:R-:W-:Y:S01]  /*190c0*/  IMAD.MOV.U32 R22, RZ, RZ, 0x1f ;  /* 0x0000001fff167424 */ /* 0x000fe200078e00ff */
[----:B------:R-:W-:Y:S01]  /*190d0*/  MOV R164, 0x19100 ;  /* 0x0001910000a47802 */ /* 0x000fe20000000f00 */
[----:B------:R-:W-:-:S03]  /*190e0*/  IMAD.MOV.U32 R167, RZ, RZ, -0x1 ;  /* 0xffffffffffa77424 */ /* 0x000fc600078e00ff */
[----:B------:R-:W-:Y:S05]  /*190f0*/  CALL.REL.NOINC `($__internal_41_$__cuda_sm70_shflsync_bfly_p) ;  /* 0x00000ad000007944 */ /* 0x000fea0003c00000 */
[----:B01----:R-:W-:Y:S01]  /*19100*/  FADD.FTZ R166, R166, R21 ;  /* 0x00000015a6a67221 */ /* 0x003fe20000010000 */
[----:B------:R-:W-:Y:S01]  /*19110*/  MOV R21, 0x8 ;  /* 0x0000000800157802 */ /* 0x000fe20000000f00 */
[----:B------:R-:W-:Y:S01]  /*19120*/  IMAD.MOV.U32 R22, RZ, RZ, 0x1f ;  /* 0x0000001fff167424 */ /* 0x000fe200078e00ff */
[----:B------:R-:W-:Y:S01]  /*19130*/  MOV R164, 0x19160 ;  /* 0x0001916000a47802 */ /* 0x000fe20000000f00 */
[----:B------:R-:W-:-:S02]  /*19140*/  IMAD.MOV.U32 R167, RZ, RZ, -0x1 ;  /* 0xffffffffffa77424 */ /* 0x000fc400078e00ff */
[----:B------:R-:W-:Y:S05]  /*19150*/  CALL.REL.NOINC `($__internal_41_$__cuda_sm70_shflsync_bfly_p) ;  /* 0x00000a7000007944 */ /* 0x000fea0003c00000 */
[----:B01----:R-:W-:Y:S01]  /*19160*/  FADD.FTZ R166, R166, R21 ;  /* 0x00000015a6a67221 */ /* 0x003fe20000010000 */
[----:B------:R-:W-:Y:S01]  /*19170*/  HFMA2.MMA R21, -RZ, RZ, 0, 9.5367431640625e-07 ;  /* 0x00000010ff157435 */ /* 0x000fe200000001ff */
[----:B------:R-:W-:Y:S01]  /*19180*/  IMAD.MOV.U32 R22, RZ, RZ, 0x1f ;  /* 0x0000001fff167424 */ /* 0x000fe200078e00ff */
[----:B------:R-:W-:Y:S01]  /*19190*/  MOV R164, 0x191c0 ;  /* 0x000191c000a47802 */ /* 0x000fe20000000f00 */
[----:B------:R-:W-:-:S03]  /*191a0*/  IMAD.MOV.U32 R167, RZ, RZ, -0x1 ;  /* 0xffffffffffa77424 */ /* 0x000fc600078e00ff */
[----:B------:R-:W-:Y:S05]  /*191b0*/  CALL.REL.NOINC `($__internal_41_$__cuda_sm70_shflsync_bfly_p) ;  /* 0x00000a1000007944 */ /* 0x000fea0003c00000 */
[----:B-1----:R-:W-:Y:S02]  /*191c0*/  FADD.FTZ R21, R166, R21 ;  /* 0x00000015a6157221 */ /* 0x002fe40000010000 */
[----:B0-----:R-:W-:-:S02]  /*191d0*/  IMAD.MOV.U32 R167, RZ, RZ, -0x1 ;  /* 0xffffffffffa77424 */ /* 0x001fc400078e00ff */
        /* <DEDUP_REMOVED lines=130> */
[----:B------:R-:W-:Y:S01]  /*19a00*/  MOV R21, 0x1 ;  /* 0x0000000100157802 */ /* 0x000fe20000000f00 */
[----:B------:R-:W-:Y:S02]  /*19a10*/  IMAD.MOV.U32 R22, RZ, RZ, 0x1f ;  /* 0x0000001fff167424 */ /* 0x000fe400078e00ff */
[----:B------:R-:W-:Y:S05]  /*19a20*/  CALL.REL.NOINC `($__internal_41_$__cuda_sm70_shflsync_bfly_p) ;  /* 0x000001a000007944 */ /* 0x000fea0003c00000 */
[----:B01----:R-:W-:Y:S01]  /*19a30*/  FADD.FTZ R166, R166, R21 ;  /* 0x00000015a6a67221 */ /* 0x003fe20000010000 */
[----:B------:R-:W-:Y:S01]  /*19a40*/  HFMA2.MMA R21, -RZ, RZ, 0, 1.1920928955078125e-07 ;  /* 0x00000002ff157435 */ /* 0x000fe200000001ff */
        /* <DEDUP_REMOVED lines=11> */
[----:B------:R-:W-:Y:S01]  /*19b00*/  HFMA2.MMA R21, -RZ, RZ, 0, 4.76837158203125e-07 ;  /* 0x00000008ff157435 */ /* 0x000fe200000001ff */
        /* <DEDUP_REMOVED lines=10> */
[----:B01----:R-:W-:Y:S01]  /*19bb0*/  MOV R167, R21 ;  /* 0x0000001500a77202 */ /* 0x003fe20000000f00 */
[----:B------:R-:W-:Y:S05]  /*19bc0*/  BRA `(.L_x_14510) ;  /* 0xffffe34000007947 */ /* 0x000fea000383ffff */
        .weak           $__internal_41_$__cuda_sm70_shflsync_bfly_p
        .type           $__internal_41_$__cuda_sm70_shflsync_bfly_p,@function
        .size           $__internal_41_$__cuda_sm70_shflsync_bfly_p,(.L_x_57081 - $__internal_41_$__cuda_sm70_shflsync_bfly_p)
$__internal_41_$__cuda_sm70_shflsync_bfly_p:
[----:B------:R-:W-:Y:S01]  /*19bd0*/  IMAD.MOV.U32 R165, RZ, RZ, 0x0 ;  /* 0x00000000ffa57424 */ /* 0x000fe200078e00ff */
[----:B------:R-:W-:Y:S04]  /*19be0*/  WARPSYNC R167 ;  /* 0x000000a700007348 */ /* 0x000fe80003800000 */
[----:B------:R0:W1:Y:S01]  /*19bf0*/  SHFL.BFLY PT, R21, R166, R21, R22 ;  /* 0x0c000015a6157389 */ /* 0x00006200000e0016 */
[----:B------:R-:W-:Y:S05]  /*19c00*/  RET.REL.NODEC R164 `(_ZN10layer_norm13ln_fwd_kernelINS_13Kernel_traitsIf13__nv_bfloat16S2_S2_fjLj2048ELj1ELj4ELj1ELj16ENS_18Kernel_traits_baseILj2048EfS2_S2_S2_fjLj128EEEEELb1ELb0ELb0ELb1EEEvNS_9FwdParamsE) ;  /* 0xfffe63f0a4007950 */ /* 0x000fea0003c3ffff */
.L_x_14511:
        /* <DEDUP_REMOVED lines=15> */
.L_x_57081:


//--------------------- .text._ZN10layer_norm13ln_fwd_kernelINS_13Kernel_traitsIf13__nv_bfloat16S2_S2_fjLj2048ELj1ELj4ELj1ELj16ENS_18Kernel_traits_baseILj2048EfS2_S2_S2_fjLj128EEEEELb1ELb0ELb1ELb0EEEvNS_9FwdParamsE --------------------------
	.section	.text._ZN10layer_norm13ln_fwd_kernelINS_13Kernel_traitsIf13__nv_bfloat16S2_S2_fjLj2048ELj1ELj4ELj1ELj16ENS_18Kernel_traits_baseILj2048EfS2_S2_S2_fjLj128EEEEELb1ELb0ELb1ELb0EEEvNS_9FwdParamsE,"ax",@progbits
	.sectioninfo	@"SHI_REGISTERS=242"
	.align	128
        .global         _ZN10layer_norm13ln_fwd_kernelINS_13Kernel_traitsIf13__nv_bfloat16S2_S2_fjLj2048ELj1ELj4ELj1ELj16ENS_18Kernel_traits_baseILj2048EfS2_S2_S2_fjLj128EEEEELb1ELb0ELb1ELb0EEEvNS_9FwdParamsE
        .type           _ZN10layer_norm13ln_fwd_kernelINS_13Kernel_traitsIf13__nv_bfloat16S2_S2_fjLj2048ELj1ELj4ELj1ELj16ENS_18Kernel_traits_baseILj2048EfS2_S2_S2_fjLj128EEEEELb1ELb0ELb1ELb0EEEvNS_9FwdParamsE,@function
        .size           _ZN10layer_norm13ln_fwd_kernelINS_13Kernel_traitsIf13__nv_bfloat16S2_S2_fjLj2048ELj1ELj4ELj1ELj16ENS_18Kernel_traits_baseILj2048EfS2_S2_S2_fjLj128EEEEELb1ELb0ELb1ELb0EEEvNS_9FwdParamsE,(.L_x_57082 - _ZN10layer_norm13ln_fwd_kernelINS_13Kernel_traitsIf13__nv_bfloat16S2_S2_fjLj2048ELj1ELj4ELj1ELj16ENS_18Kernel_traits_baseILj2048EfS2_S2_S2_fjLj128EEEEELb1ELb0ELb1ELb0EEEvNS_9FwdParamsE)
        .other          _ZN10layer_norm13ln_fwd_kernelINS_13Kernel_traitsIf13__nv_bfloat16S2_S2_fjLj2048ELj1ELj4ELj1ELj16ENS_18Kernel_traits_baseILj2048EfS2_S2_S2_fjLj128EEEEELb1ELb0ELb1ELb0EEEvNS_9FwdParamsE,@"STO_CUDA_ENTRY STV_DEFAULT"
_ZN10layer_norm13ln_fwd_kernelINS_13Kernel_traitsIf13__nv_bfloat16S2_S2_fjLj2048ELj1ELj4ELj1ELj16ENS_18Kernel_traits_baseILj2048EfS2_S2_S2_fjLj128EEEEELb1ELb0ELb1ELb0EEEvNS_9FwdParamsE:
.text._ZN10layer_norm13ln_fwd_kernelINS_13Kernel_traitsIf13__nv_bfloat16S2_S2_fjLj2048ELj1ELj4ELj1ELj16ENS_18Kernel_traits_baseILj2048EfS2_S2_S2_fjLj128EEEEELb1ELb0ELb1ELb0EEEvNS_9FwdParamsE:
[----:B------:R-:W-:Y:S02]  /*0000*/  IMAD.MOV.U32 R1, RZ, RZ, c[0x0][0x28] ;  /* 0x00000a00ff017624 */ /* 0x000fe400078e00ff */
[----:B------:R-:W-:Y:S01]  /*0010*/  ULDC.U8 UR4, c[0x0][0x244] ;  /* 0x0000910000047ab9 */ /* 0x000fe20000000000 */
[----:B------:R-:W-:Y:S01]  /*0020*/  IMAD.MOV.U32 R217, RZ, RZ, c[0x0][0x238] ;  /* 0x00008e00ffd97624 */ /* 0x000fe200078e00ff */
[----:B------:R-:W-:Y:S01]  /*0030*/  ISETP.NE.AND P0, PT, RZ, UR4, PT ;  /* 0x00000004ff007c0c */ /* 0x000fe2000bf05270 */
[----:B------:R-:W-:Y:S01]  /*0040*/  ULDC.64 UR4, c[0x0][0x230] ;  /* 0x00008c0000047ab9 */ /* 0x000fe20000000a00 */
[----:B------:R-:W-:Y:S01]  /*0050*/  MOV R0, c[0x0][0x23c] ;  /* 0x00008f0000007a02 */ /* 0x000fe20000000f00 */
[----:B------:R-:W-:Y:S01]  /*0060*/  IMAD.U32 R2, RZ, RZ, UR4 ;  /* 0x00000004ff027e24 */ /* 0x000fe2000f8e00ff */
[----:B------:R-:W-:Y:S01]  /*0070*/  ULDC.64 UR6, c[0x0][0x118] ;  /* 0x0000460000067ab9 */ /* 0x000fe20000000a00 */
[----:B------:R-:W-:-:S08]  /*0080*/  IMAD.U32 R3, RZ, RZ, UR5 ;  /* 0x00000005ff037e24 */ /* 0x000fd0000f8e00ff */
[----:B------:R-:W2:Y:S01]  /*0090*/  @P0 LDG.E.64 R2, [R2.64] ;  /* 0x0000000602020981 */ /* 0x000ea2000c1e1b00 */
[----:B------:R-:W-:Y:S02]  /*00a0*/  @P0 IMAD.MOV.U32 R8, RZ, RZ, R217 ;  /* 0x000000ffff080224 */ /* 0x000fe400078e00d9 */
[----:B------:R-:W-:-:S05]  /*00b0*/  @P0 IMAD.MOV.U32 R9, RZ, RZ, R0 ;  /* 0x000000ffff090224 */ /* 0x000fca00078e0000 */
[----:B------:R-:W3:Y:S01]  /*00c0*/  @P0 LDG.E.64 R4, [R8.64] ;  /* 0x0000000608040981 */ /* 0x000ee2000c1e1b00 */
[----:B------:R-:W-:Y:S01]  /*00d0*/  LOP3.LUT R224, R224, 0xfffffeff, RZ, 0xc0, !PT ;  /* 0xfffffeffe0e07812 */ /* 0x000fe200078ec0ff */
[----:B------:R-:W-:Y:S02]  /*00e0*/  BSSY B0, `(.L_x_14512) ;  /* 0x0000053000007945 */ /* 0x000fe40003800000 */
[----:B------:R-:W0:Y:S04]  /*00f0*/  S2R R223, SR_TID.X ;  /* 0x0000000000df7919 */ /* 0x000e280000002100 */
[----:B------:R-:W0:Y:S02]  /*0100*/  S2R R14, SR_CTAID.X ;  /* 0x00000000000e7919 */ /* 0x000e240000002500 */
[----:B0-----:R-:W-:-:S04]  /*0110*/  IMAD R222, R14, c[0x0][0x0], R223 ;  /* 0x000000000ede7a24 */ /* 0x001fc800078e02df */
        /* <DEDUP_REMOVED lines=12> */
[----:B------:R-:W-:Y:S01]  /*01e0*/  LOP3.LUT R0, R223, 0x1f, RZ, 0xc0, !PT ;  /* 0x0000001fdf007812 */ /* 0x000fe200078ec0ff */
[----:B--2---:R-:W-:Y:S01]  /*01f0*/  UIADD3 UR10, UR5, -0x4498517b, URZ ;  /* 0xbb67ae85050a7890 */ /* 0x004fe2000fffe03f */
[----:B------:R-:W-:Y:S01]  /*0200*/  LOP3.LUT R8, R5, UR5, RZ, 0x3c, !PT ;  /* 0x0000000505087c12 */ /* 0x000fe2000f8e3cff */
[----:B------:R-:W-:-:S02]  /*0210*/  UIADD3 UR12, UR5, 0x76cf5d0a, URZ ;  /* 0x76cf5d0a050c7890 */ /* 0x000fc4000fffe03f */
[----:B------:R-:W-:Y:S02]  /*0220*/  UIADD3 UR14, UR5, 0x32370b8f, URZ ;  /* 0x32370b8f050e7890 */ /* 0x000fe4000fffe03f */
[----:B------:R-:W-:Y:S01]  /*0230*/  IMAD.WIDE.U32 R8, R8, -0x326172a9, RZ ;  /* 0xcd9e8d5708087825 */ /* 0x000fe200078e00ff */
[----:B------:R-:W-:Y:S01]  /*0240*/  LOP3.LUT R7, R3, UR10, R4, 0x96, !PT ;  /* 0x0000000a03077c12 */ /* 0x000fe2000f8e9604 */
[----:B------:R-:W-:Y:S02]  /*0250*/  UIADD3 UR13, UR4, -0x255992d5, URZ ;  /* 0xdaa66d2b040d7890 */ /* 0x000fe4000fffe03f */
[----:B------:R-:W-:Y:S01]  /*0260*/  UIADD3 UR15, UR4, 0x78dde6e4, URZ ;  /* 0x78dde6e4040f7890 */ /* 0x000fe2000fffe03f */
[----:B------:R-:W-:Y:S01]  /*0270*/  LOP3.LUT R4, R9, UR9, R6, 0x96, !PT ;  /* 0x0000000909047c12 */ /* 0x000fe2000f8e9606 */
[----:B------:R-:W-:Y:S01]  /*0280*/  IMAD.WIDE.U32 R6, R7, -0x326172a9, RZ ;  /* 0xcd9e8d5707067825 */ /* 0x000fe200078e00ff */
[----:B------:R-:W-:Y:S02]  /*0290*/  UIADD3 UR16, UR5, -0x126145ec, URZ ;  /* 0xed9eba1405107890 */ /* 0x000fe4000fffe03f */
[----:B------:R-:W-:Y:S01]  /*02a0*/  UIADD3 UR17, UR4, 0x1715609d, URZ ;  /* 0x1715609d04117890 */ /* 0x000fe2000fffe03f */
[----:B------:R-:W-:Y:S01]  /*02b0*/  IMAD.WIDE.U32 R4, R4, -0x2daee0ad, RZ ;  /* 0xd2511f5304047825 */ /* 0x000fe200078e00ff */
[----:B------:R-:W-:Y:S01]  /*02c0*/  LOP3.LUT R3, R7, UR11, R8, 0x96, !PT ;  /* 0x0000000b07037c12 */ /* 0x000fe2000f8e9608 */
[----:B------:R-:W-:-:S02]  /*02d0*/  UIADD3 UR18, UR5, -0x56f99767, URZ ;  /* 0xa906689905127890 */ /* 0x000fc4000fffe03f */
[----:B------:R-:W-:Y:S01]  /*02e0*/  UIADD3 UR19, UR4, -0x4ab325aa, URZ ;  /* 0xb54cda5604137890 */ /* 0x000fe2000fffe03f */
[----:B------:R-:W-:Y:S01]  /*02f0*/  LOP3.LUT R8, R5, UR12, R2, 0x96, !PT ;  /* 0x0000000c05087c12 */ /* 0x000fe2000f8e9602 */
[----:B------:R-:W-:Y:S01]  /*0300*/  IMAD.MOV.U32 R5, RZ, RZ, c[0x0][0x168] ;  /* 0x00005a00ff057624 */ /* 0x000fe200078e00ff */
[----:B------:R-:W-:Y:S01]  /*0310*/  UIADD3 UR20, UR5, 0x646e171e, URZ ;  /* 0x646e171e05147890 */ /* 0x000fe2000fffe03f */
[----:B------:R-:W-:Y:S01]  /*0320*/  IMAD.WIDE.U32 R2, R3, -0x2daee0ad, RZ ;  /* 0xd2511f5303027825 */ /* 0x000fe200078e00ff */
[----:B------:R-:W-:Y:S02]  /*0330*/  UIADD3 UR21, UR4, 0x5384540f, URZ ;  /* 0x5384540f04157890 */ /* 0x000fe4000fffe03f */
[----:B------:R-:W-:Y:S01]  /*0340*/  SHF.R.S32.HI R5, RZ, 0x1f, R5 ;  /* 0x0000001fff057819 */ /* 0x000fe20000011405 */
[----:B------:R-:W-:Y:S01]  /*0350*/  IMAD.WIDE.U32 R8, R8, -0x326172a9, RZ ;  /* 0xcd9e8d5708087825 */ /* 0x000fe200078e00ff */
[----:B------:R-:W-:Y:S01]  /*0360*/  LOP3.LUT R7, R3, UR14, R4, 0x96, !PT ;  /* 0x0000000e03077c12 */ /* 0x000fe2000f8e9604 */
[----:B------:R-:W-:Y:S01]  /*0370*/  UIADD3 UR22, UR5, 0x1fd5c5a3, URZ ;  /* 0x1fd5c5a305167890 */ /* 0x000fe2000fffe03f */
[----:B------:R-:W-:Y:S01]  /*0380*/  LEA.HI R192, R5, c[0x0][0x168], RZ, 0x3 ;  /* 0x00005a0005c07a11 */ /* 0x000fe200078f18ff */
[----:B------:R-:W-:Y:S01]  /*0390*/  UIADD3 UR23, UR4, -0xe443238, URZ ;  /* 0xf1bbcdc804177890 */ /* 0x000fe2000fffe03f */
[----:B------:R-:W-:-:S02]  /*03a0*/  LOP3.LUT R3, R0, 0x1f, RZ, 0x3c, !PT ;  /* 0x0000001f00037812 */ /* 0x000fc400078e3cff */
        /* <DEDUP_REMOVED lines=38> */
.L_x_14513:
[----:B------:R-:W-:Y:S05]  /*0610*/  BSYNC B0 ;  /* 0x0000000000007941 */ /* 0x000fea0003800000 */
.L_x_14512:
        /* <DEDUP_REMOVED lines=17> */
.L_x_14515:
[----:B------:R-:W-:Y:S05]  /*0730*/  BSYNC B0 ;  /* 0x0000000000007941 */ /* 0x000fea0003800000 */
.L_x_14514:
        /* <DEDUP_REMOVED lines=17> */
.L_x_14517:
[----:B------:R-:W-:Y:S05]  /*0850*/  BSYNC B0 ;  /* 0x0000000000007941 */ /* 0x000fea0003800000 */
.L_x_14516:
        /* <DEDUP_REMOVED lines=17> */
.L_x_14519:
[----:B------:R-:W-:Y:S05]  /*0970*/  BSYNC B0 ;  /* 0x0000000000007941 */ /* 0x000fea0003800000 */
.L_x_14518:
        /* <DEDUP_REMOVED lines=17> */
.L_x_14521:
[----:B------:R-:W-:Y:S05]  /*0a90*/  BSYNC B0 ;  /* 0x0000000000007941 */ /* 0x000fea0003800000 */
.L_x_14520:
        /* <DEDUP_REMOVED lines=13> */
[----:B------:R-:W-:Y:S01]  /*0b70*/  CS2R R110, SRZ ;  /* 0x00000000006e7805 */ /* 0x000fe2000001ff00 */
[----:B------:R-:W-:Y:S01]  /*0b80*/  MOV R9, 0x20 ;  /* 0x0000002000097802 */ /* 0x000fe20000000f00 */
        /* <DEDUP_REMOVED lines=12> */
.L_x_14523:
[----:B------:R-:W-:Y:S05]  /*0c50*/  BSYNC B0 ;  /* 0x0000000000007941 */ /* 0x000fea0003800000 */
.L_x_14522:
        /* <DEDUP_REMOVED lines=26> */
.L_x_14525:
[----:B------:R-:W-:Y:S05]  /*0e00*/  BSYNC B0 ;  /* 0x0000000000007941 */ /* 0x000fea0003800000 */
.L_x_14524:
        /* <DEDUP_REMOVED lines=21> */
.L_x_14527:
[----:B------:R-:W-:Y:S05]  /*0f60*/  BSYNC B0 ;  /* 0x0000000000007941 */ /* 0x000fea0003800000 */
.L_x_14526:
[----:B------:R-:W-:Y:S02]  /*0f70*/  ISETP.GE.AND P1, PT, R223, c[0x0][0x164], PT ;  /* 0x00005900df007a0c */ /* 0x000fe40003f26270 */
[----:B------:R-:W-:Y:S02]  /*0f80*/  LOP3.LUT R13, R13, UR23, R10, 0x96, !PT ;  /* 0x000000170d0d7c12 */ /* 0x000fe4000f8e960a */
[----:B------:R-:W-:-:S09]  /*0f90*/  LOP3.LUT R7, R7, UR24, R8, 0x96, !PT ;  /* 0x0000001807077c12 */ /* 0x000fd2000f8e9608 */
[----:B------:R-:W-:Y:S05]  /*0fa0*/  @P1 EXIT ;  /* 0x000000000000194d */ /* 0x000fea0003800000 */
[----:B------:R-:W-:Y:S01]  /*0fb0*/  IMAD R215, R215, -0x326172a9, RZ ;  /* 0xcd9e8d57d7d77824 */ /* 0x000fe200078e02ff */
[----:B------:R-:W-:Y:S01]  /*0fc0*/  BSSY B0, `(.L_x_14528) ;  /* 0x0001bcd000007945 */ /* 0x000fe20003800000 */
[----:B------:R-:W-:Y:S01]  /*0fd0*/  IMAD.HI.U32 R0, R7, -0x326172a9, RZ ;  /* 0xcd9e8d5707007827 */ /* 0x000fe200078e00ff */
[----:B------:R-:W-:Y:S01]  /*0fe0*/  LOP3.LUT R217, R217, 0x3, RZ, 0xc0, !PT ;  /* 0x00000003d9d97812 */ /* 0x000fe200078ec0ff */
[----:B------:R-:W-:Y:S02]  /*0ff0*/  ULDC.U8 UR8, c[0x0][0x1f0] ;  /* 0x00007c0000087ab9 */ /* 0x000fe40000000000 */
[----:B------:R-:W-:Y:S01]  /*1000*/  IMAD R216, R6, -0x2daee0ad, RZ ;  /* 0xd2511f5306d87824 */ /* 0x000fe200078e02ff */
[----:B------:R-:W-:Y:S01]  /*1010*/  LOP3.LUT R215, R0, UR25, R215, 0x96, !PT ;  /* 0x0000001900d77c12 */ /* 0x000fe2000f8e96d7 */
[----:B0-----:R-:W-:-:S04]  /*1020*/  IMAD.HI.U32 R3, R13, -0x2daee0ad, RZ ;  /* 0xd2511f530d037827 */ /* 0x001fc800078e00ff */
[----:B------:R-:W-:Y:S01]  /*1030*/  IMAD R220, R7, -0x326172a9, RZ ;  /* 0xcd9e8d5707dc7824 */ /* 0x000fe200078e02ff */
[----:B------:R-:W-:Y:S01]  /*1040*/  LOP3.LUT R216, R3, UR26, R216, 0x96, !PT ;  /* 0x0000001a03d87c12 */ /* 0x000fe2000f8e96d8 */
[----:B------:R-:W-:Y:S02]  /*1050*/  IMAD R218, R13, -0x2daee0ad, RZ ;  /* 0xd2511f530dda7824 */ /* 0x000fe400078e02ff */
[----:B------:R-:W-:Y:S02]  /*1060*/  IMAD.MOV.U32 R214, RZ, RZ, RZ ;  /* 0x000000ffffd67224 */ /* 0x000fe400078e00ff */
.L_x_15218:
[----:B------:R-:W-:-:S10]  /*1070*/  HFMA2.MMA R226, -RZ, RZ, 0, 2.384185791015625e-07 ;  /* 0x00000004ffe27435 */ /* 0x000fd400000001ff */
[----:B------:R-:W-:-:S06]  /*1080*/  IMAD.WIDE R230, R223, R226, c[0x0][0x1d0] ;  /* 0x00007400dfe67625 */ /* 0x000fcc00078e02e2 */
[----:B------:R-:W2:Y:S04]  /*1090*/  LDG.E R230, [R230.64] ;  /* 0x00000006e6e67981 */ /* 0x000ea8000c1e1900 */
[----:B------:R-:W0:Y:S01]  /*10a0*/  S2R R225, SR_TID.X ;  /* 0x0000000000e17919 */ /* 0x000e220000002100 */
[C---:B------:R-:W-:Y:S02]  /*10b0*/  IMAD R164, R223.reuse, c[0x0][0x168], RZ ;  /* 0x00005a00dfa47a24 */ /* 0x040fe400078e02ff */
[----:B------:R-:W-:Y:S01]  /*10c0*/  IMAD.WIDE R226, R223, R226, c[0x0][0x1d8] ;  /* 0x00007600dfe27625 */ /* 0x000fe200078e02e2 */
[----:B------:R-:W-:Y:S01]  /*10d0*/  BSSY B1, `(.L_x_14529) ;  /* 0x000033d000017945 */ /* 0x000fe20003800000 */
[----:B------:R-:W-:Y:S02]  /*10e0*/  SHF.R.S32.HI R228, RZ, 0x1f, R223 ;  /* 0x0000001fffe47819 */ /* 0x000fe400000114df */
[----:B------:R-:W-:-:S02]  /*10f0*/  IMAD.MOV.U32 R229, RZ, RZ, RZ ;  /* 0x000000ffffe57224 */ /* 0x000fc400078e00ff */
        /* <DEDUP_REMOVED lines=9> */
[-C--:B-1----:R-:W-:Y:S02]  /*1190*/  LEA.HI.SX32 R227, R165, R164.reuse, 0x1d ;  /* 0x000000a4a5e37211 */ /* 0x082fe400078feaff */
        /* <DEDUP_REMOVED lines=17> */
[----:B-----5:R-:W-:Y:S01]  /*12b0*/  PRMT R191, RZ, 0x5410, R160 ;  /* 0x00005410ffbf7816 */ /* 0x020fe200000000a0 */
[----:B------:R-:W-:Y:S05]  /*12c0*/  BRA `(.L_x_14533) ;  /* 0x0000057000007947 */ /* 0x000fea0003800000 */
.L_x_14532:
        /* <DEDUP_REMOVED lines=12> */
.L_x_14535:
[----:B------:R-:W-:Y:S02]  /*1390*/  MOV R188, R220 ;  /* 0x000000dc00bc7202 */ /* 0x000fe40000000f00 */
.L_x_14536:
[----:B------:R-:W-:Y:S05]  /*13a0*/  BSYNC B3 ;  /* 0x0000000000037941 */ /* 0x000fea0003800000 */
.L_x_14534:
        /* <DEDUP_REMOVED lines=16> */
.L_x_14540:
[----:B------:R-:W-:Y:S05]  /*14b0*/  BSYNC B4 ;  /* 0x0000000000047941 */ /* 0x000fea0003800000 */
.L_x_14539:
        /* <DEDUP_REMOVED lines=44> */
.L_x_14538:
[----:B------:R-:W-:Y:S05]  /*1780*/  BSYNC B3 ;  /* 0x0000000000037941 */ /* 0x000fea0003800000 */
.L_x_14537:
        /* <DEDUP_REMOVED lines=11> */
.L_x_14533:
[----:B------:R-:W-:Y:S05]  /*1840*/  BSYNC B2 ;  /* 0x0000000000027941 */ /* 0x000fea0003800000 */
.L_x_14531:
        /* <DEDUP_REMOVED lines=8> */
.L_x_14542:
        /* <DEDUP_REMOVED lines=12> */
.L_x_14545:
[----:B------:R-:W-:Y:S02]  /*1990*/  IMAD.MOV.U32 R188, RZ, RZ, R220 ;  /* 0x000000ffffbc7224 */ /* 0x000fe400078e00dc */
.L_x_14546:
[----:B------:R-:W-:Y:S05]  /*19a0*/  BSYNC B3 ;  /* 0x0000000000037941 */ /* 0x000fea0003800000 */
.L_x_14544:
        /* <DEDUP_REMOVED lines=16> */
.L_x_14550:
[----:B------:R-:W-:Y:S05]  /*1ab0*/  BSYNC B4 ;  /* 0x0000000000047941 */ /* 0x000fea0003800000 */
.L_x_14549:
        /* <DEDUP_REMOVED lines=44> */
.L_x_14548:
[----:B------:R-:W-:Y:S05]  /*1d80*/  BSYNC B3 ;  /* 0x0000000000037941 */ /* 0x000fea0003800000 */
.L_x_14547:
        /* <DEDUP_REMOVED lines=11> */
.L_x_14543:
[----:B------:R-:W-:Y:S05]  /*1e40*/  BSYNC B2 ;  /* 0x0000000000027941 */ /* 0x000fea0003800000 */
.L_x_14541:
        /* <DEDUP_REMOVED lines=8> */
.L_x_14552:
        /* <DEDUP_REMOVED lines=12> */
.L_x_14555:
[----:B------:R-:W-:Y:S02]  /*1f90*/  IMAD.MOV.U32 R188, RZ, RZ, R220 ;  /* 0x000000ffffbc7224 */ /* 0x000fe400078e00dc */
.L_x_14556:
[----:B------:R-:W-:Y:S05]  /*1fa0*/  BSYNC B3 ;  /* 0x0000000000037941 */ /* 0x000fea0003800000 */
.L_x_14554:
        /* <DEDUP_REMOVED lines=16> */
.L_x_14560:
[----:B------:R-:W-:Y:S05]  /*20b0*/  BSYNC B4 ;  /* 0x0000000000047941 */ /* 0x000fea0003800000 */
.L_x_14559:
        /* <DEDUP_REMOVED lines=44> */
.L_x_14558:
[----:B------:R-:W-:Y:S05]  /*2380*/  BSYNC B3 ;  /* 0x0000000000037941 */ /* 0x000fea0003800000 */
.L_x_14557:
        /* <DEDUP_REMOVED lines=11> */
.L_x_14553:
[----:B------:R-:W-:Y:S05]  /*2440*/  BSYNC B2 ;  /* 0x0000000000027941 */ /* 0x000fea0003800000 */
.L_x_14551:
        /* <DEDUP_REMOVED lines=8> */
.L_x_14562:
        /* <DEDUP_REMOVED lines=12> */
.L_x_14565:
[----:B------:R-:W-:Y:S02]  /*2590*/  IMAD.MOV.U32 R210, RZ, RZ, R220 ;  /* 0x000000ffffd27224 */ /* 0x000fe400078e00dc */
.L_x_14566:
[----:B------:R-:W-:Y:S05]  /*25a0*/  BSYNC B3 ;  /* 0x0000000000037941 */ /* 0x000fea0003800000 */
.L_x_14564:
        /* <DEDUP_REMOVED lines=16> */
.L_x_14570:
[----:B------:R-:W-:Y:S05]  /*26b0*/  BSYNC B4 ;  /* 0x0000000000047941 */ /* 0x000fea0003800000 */
.L_x_14569:
        /* <DEDUP_REMOVED lines=44> */
.L_x_14568:
[----:B------:R-:W-:Y:S05]  /*2980*/  BSYNC B3 ;  /* 0x0000000000037941 */ /* 0x000fea0003800000 */
.L_x_14567:
        /* <DEDUP_REMOVED lines=12> */
.L_x_14563:
[----:B------:R-:W-:Y:S05]  /*2a50*/  BSYNC B2 ;  /* 0x0000000000027941 */ /* 0x000fea0003800000 */
.L_x_14561:
        /* <DEDUP_REMOVED lines=8> */
.L_x_14572:
        /* <DEDUP_REMOVED lines=12> */
.L_x_14575:
[----:B------:R-:W-:Y:S02]  /*2ba0*/  IMAD.MOV.U32 R209, RZ, RZ, R220 ;  /* 0x000000ffffd17224 */ /* 0x000fe400078e00dc */
.L_x_14576:
[----:B------:R-:W-:Y:S05]  /*2bb0*/  BSYNC B3 ;  /* 0x0000000000037941 */ /* 0x000fea0003800000 */
.L_x_14574:
        /* <DEDUP_REMOVED lines=16> */
.L_x_14580:
[----:B------:R-:W-:Y:S05]  /*2cc0*/  BSYNC B4 ;  /* 0x0000000000047941 */ /* 0x000fea0003800000 */
.L_x_14579:
        /* <DEDUP_REMOVED lines=44> */
.L_x_14578:
[----:B------:R-:W-:Y:S05]  /*2f90*/  BSYNC B3 ;  /* 0x0000000000037941 */ /* 0x000fea0003800000 */
.L_x_14577:
        /* <DEDUP_REMOVED lines=12> */
.L_x_14573:
[----:B------:R-:W-:Y:S05]  /*3060*/  BSYNC B2 ;  /* 0x0000000000027941 */ /* 0x000fea0003800000 */
.L_x_14571:
        /* <DEDUP_REMOVED lines=8> */
.L_x_14582:
        /* <DEDUP_REMOVED lines=12> */
.L_x_14585:
[----:B------:R-:W-:Y:S02]  /*31b0*/  MOV R208, R220 ;  /* 0x000000dc00d07202 */ /* 0x000fe40000000f00 */
.L_x_14586:
[----:B------:R-:W-:Y:S05]  /*31c0*/  BSYNC B3 ;  /* 0x0000000000037941 */ /* 0x000fea0003800000 */
.L_x_14584:
        /* <DEDUP_REMOVED lines=16> */
.L_x_14590:
[----:B------:R-:W-:Y:S05]  /*32d0*/  BSYNC B4 ;  /* 0x0000000000047941 */ /* 0x000fea0003800000 */
.L_x_14589:
        /* <DEDUP_REMOVED lines=44> */
.L_x_14588:
[----:B------:R-:W-:Y:S05]  /*35a0*/  BSYNC B3 ;  /* 0x0000000000037941 */ /* 0x000fea0003800000 */
.L_x_14587:
        /* <DEDUP_REMOVED lines=12> */
.L_x_14583:
[----:B------:R-:W-:Y:S05]  /*3670*/  BSYNC B2 ;  /* 0x0000000000027941 */ /* 0x000fea0003800000 */
.L_x_14581:
        /* <DEDUP_REMOVED lines=8> */
.L_x_14592:
        /* <DEDUP_REMOVED lines=12> */
.L_x_14595:
[----:B------:R-:W-:Y:S02]  /*37c0*/  IMAD.MOV.U32 R207, RZ, RZ, R220 ;  /* 0x000000ffffcf7224 */ /* 0x000fe400078e00dc */
.L_x_14596:
[----:B------:R-:W-:Y:S05]  /*37d0*/  BSYNC B3 ;  /* 0x0000000000037941 */ /* 0x000fea0003800000 */
.L_x_14594:
        /* <DEDUP_REMOVED lines=16> */
.L_x_14600:
[----:B------:R-:W-:Y:S05]  /*38e0*/  BSYNC B4 ;  /* 0x0000000000047941 */ /* 0x000fea0003800000 */
.L_x_14599:
        /* <DEDUP_REMOVED lines=44> */
.L_x_14598:
[----:B------:R-:W-:Y:S05]  /*3bb0*/  BSYNC B3 ;  /* 0x0000000000037941 */ /* 0x000fea0003800000 */
.L_x_14597:
        /* <DEDUP_REMOVED lines=12> */
.L_x_14593:
[----:B------:R-:W-:Y:S05]  /*3c80*/  BSYNC B2 ;  /* 0x0000000000027941 */ /* 0x000fea0003800000 */
.L_x_14591:
        /* <DEDUP_REMOVED lines=8> */
.L_x_14602:
        /* <DEDUP_REMOVED lines=12> */
.L_x_14605:
[----:B------:R-:W-:Y:S02]  /*3dd0*/  IMAD.MOV.U32 R206, RZ, RZ, R220 ;  /* 0x000000ffffce7224 */ /* 0x000fe400078e00dc */
.L_x_14606:
[----:B------:R-:W-:Y:S05]  /*3de0*/  BSYNC B3 ;  /* 0x0000000000037941 */ /* 0x000fea0003800000 */
.L_x_14604:
        /* <DEDUP_REMOVED lines=16> */
.L_x_14610:
[----:B------:R-:W-:Y:S05]  /*3ef0*/  BSYNC B4 ;  /* 0x0000000000047941 */ /* 0x000fea0003800000 */
.L_x_14609:
        /* <DEDUP_REMOVED lines=44> */
.L_x_14608:
[----:B------:R-:W-:Y:S05]  /*41c0*/  BSYNC B3 ;  /* 0x0000000000037941 */ /* 0x000fea0003800000 */
.L_x_14607:
        /* <DEDUP_REMOVED lines=12> */
.L_x_14603:
[----:B------:R-:W-:Y:S05]  /*4290*/  BSYNC B2 ;  /* 0x0000000000027941 */ /* 0x000fea0003800000 */
.L_x_14601:
        /* <DEDUP_REMOVED lines=29> */
.L_x_14612:
[----:B------:R-:W-:Y:S05]  /*4470*/  BSYNC B2 ;  /* 0x0000000000027941 */ /* 0x000fea0003800000 */
.L_x_14611:
[----:B------:R-:W-:Y:S02]  /*4480*/  IADD3 R227, R227, 0x20, RZ ;  /* 0x00000020e3e37810 */ /* 0x000fe40007ffe0ff */
[----:B------:R-:W-:Y:S02]  /*4490*/  IADD3 R229, R229, 0x20, RZ ;  /* 0x00000020e5e57810 */ /* 0x000fe40007ffe0ff */
.L_x_14530:
[----:B------:R-:W-:Y:S05]  /*44a0*/  BSYNC B1 ;  /* 0x0000000000017941 */ /* 0x000fea0003800000 */
.L_x_14529:
        /* <DEDUP_REMOVED lines=20> */
.L_x_14616:
        /* <DEDUP_REMOVED lines=12> */
.L_x_14619:
[----:B------:R-:W-:Y:S02]  /*46b0*/  IMAD.MOV.U32 R180, RZ, RZ, R220 ;  /* 0x000000ffffb47224 */ /* 0x000fe400078e00dc */
.L_x_14620:
[----:B------:R-:W-:Y:S05]  /*46c0*/  BSYNC B3 ;  /* 0x0000000000037941 */ /* 0x000fea0003800000 */
.L_x_14618:
        /* <DEDUP_REMOVED lines=16> */
.L_x_14624:
[----:B------:R-:W-:Y:S05]  /*47d0*/  BSYNC B4 ;  /* 0x0000000000047941 */ /* 0x000fea0003800000 */
.L_x_14623:
        /* <DEDUP_REMOVED lines=44> */
.L_x_14622:
[----:B------:R-:W-:Y:S05]  /*4aa0*/  BSYNC B3 ;  /* 0x0000000000037941 */ /* 0x000fea0003800000 */
.L_x_14621:
        /* <DEDUP_REMOVED lines=11> */
.L_x_14617:
[----:B------:R-:W-:Y:S05]  /*4b60*/  BSYNC B2 ;  /* 0x0000000000027941 */ /* 0x000fea0003800000 */
.L_x_14615:
        /* <DEDUP_REMOVED lines=8> */
.L_x_14626:
        /* <DEDUP_REMOVED lines=12> */
.L_x_14629:
[----:B------:R-:W-:Y:S02]  /*4cb0*/  IMAD.MOV.U32 R180, RZ, RZ, R220 ;  /* 0x000000ffffb47224 */ /* 0x000fe400078e00dc */
.L_x_14630:
[----:B------:R-:W-:Y:S05]  /*4cc0*/  BSYNC B3 ;  /* 0x0000000000037941 */ /* 0x000fea0003800000 */
.L_x_14628:
        /* <DEDUP_REMOVED lines=16> */
.L_x_14634:
[----:B------:R-:W-:Y:S05]  /*4dd0*/  BSYNC B4 ;  /* 0x0000000000047941 */ /* 0x000fea0003800000 */
.L_x_14633:
        /* <DEDUP_REMOVED lines=44> */
.L_x_14632:
[----:B------:R-:W-:Y:S05]  /*50a0*/  BSYNC B3 ;  /* 0x0000000000037941 */ /* 0x000fea0003800000 */
.L_x_14631:
        /* <DEDUP_REMOVED lines=11> */
.L_x_14627:
[----:B------:R-:W-:Y:S05]  /*5160*/  BSYNC B2 ;  /* 0x0000000000027941 */ /* 0x000fea0003800000 */
.L_x_14625:
        /* <DEDUP_REMOVED lines=8> */
.L_x_14636:
        /* <DEDUP_REMOVED lines=12> */
.L_x_14639:
[----:B------:R-:W-:Y:S02]  /*52b0*/  MOV R180, R220 ;  /* 0x000000dc00b47202 */ /* 0x000fe40000000f00 */
.L_x_14640:
[----:B------:R-:W-:Y:S05]  /*52c0*/  BSYNC B3 ;  /* 0x0000000000037941 */ /* 0x000fea0003800000 */
.L_x_14638:
        /* <DEDUP_REMOVED lines=16> */
.L_x_14644:
[----:B------:R-:W-:Y:S05]  /*53d0*/  BSYNC B4 ;  /* 0x0000000000047941 */ /* 0x000fea0003800000 */
.L_x_14643:
        /* <DEDUP_REMOVED lines=44> */
.L_x_14642:
[----:B------:R-:W-:Y:S05]  /*56a0*/  BSYNC B3 ;  /* 0x0000000000037941 */ /* 0x000fea0003800000 */
.L_x_14641:
        /* <DEDUP_REMOVED lines=11> */
.L_x_14637:
[----:B------:R-:W-:Y:S05]  /*5760*/  BSYNC B2 ;  /* 0x0000000000027941 */ /* 0x000fea0003800000 */
.L_x_14635:
        /* <DEDUP_REMOVED lines=8> */
.L_x_14646:
        /* <DEDUP_REMOVED lines=12> */
.L_x_14649:
[----:B------:R-:W-:Y:S02]  /*58b0*/  IMAD.MOV.U32 R210, RZ, RZ, R220 ;  /* 0x000000ffffd27224 */ /* 0x000fe400078e00dc */
.L_x_14650:
[----:B------:R-:W-:Y:S05]  /*58c0*/  BSYNC B3 ;  /* 0x0000000000037941 */ /* 0x000fea0003800000 */
.L_x_14648:
        /* <DEDUP_REMOVED lines=16> */
.L_x_14654:
[----:B------:R-:W-:Y:S05]  /*59d0*/  BSYNC B4 ;  /* 0x0000000000047941 */ /* 0x000fea0003800000 */
.L_x_14653:
        /* <DEDUP_REMOVED lines=44> */
.L_x_14652:
[----:B------:R-:W-:Y:S05]  /*5ca0*/  BSYNC B3 ;  /* 0x0000000000037941 */ /* 0x000fea0003800000 */
.L_x_14651:
        /* <DEDUP_REMOVED lines=12> */
.L_x_14647:
[----:B------:R-:W-:Y:S05]  /*5d70*/  BSYNC B2 ;  /* 0x0000000000027941 */ /* 0x000fea0003800000 */
.L_x_14645:
        /* <DEDUP_REMOVED lines=8> */
.L_x_14656:
        /* <DEDUP_REMOVED lines=12> */
.L_x_14659:
[----:B------:R-:W-:Y:S02]  /*5ec0*/  IMAD.MOV.U32 R209, RZ, RZ, R220 ;  /* 0x000000ffffd17224 */ /* 0x000fe400078e00dc */
.L_x_14660:
[----:B------:R-:W-:Y:S05]  /*5ed0*/  BSYNC B3 ;  /* 0x0000000000037941 */ /* 0x000fea0003800000 */
.L_x_14658:
        /* <DEDUP_REMOVED lines=16> */
.L_x_14664:
[----:B------:R-:W-:Y:S05]  /*5fe0*/  BSYNC B4 ;  /* 0x0000000000047941 */ /* 0x000fea0003800000 */
.L_x_14663:
        /* <DEDUP_REMOVED lines=44> */
.L_x_14662:
[----:B------:R-:W-:Y:S05]  /*62b0*/  BSYNC B3 ;  /* 0x0000000000037941 */ /* 0x000fea0003800000 */
.L_x_14661:
        /* <DEDUP_REMOVED lines=12> */
.L_x_14657:
[----:B------:R-:W-:Y:S05]  /*6380*/  BSYNC B2 ;  /* 0x0000000000027941 */ /* 0x000fea0003800000 */
.L_x_14655:
        /* <DEDUP_REMOVED lines=8> */
.L_x_14666:
        /* <DEDUP_REMOVED lines=12> */
.L_x_14669:
[----:B------:R-:W-:Y:S02]  /*64d0*/  IMAD.MOV.U32 R208, RZ, RZ, R220 ;  /* 0x000000ffffd07224 */ /* 0x000fe400078e00dc */
.L_x_14670:
[----:B------:R-:W-:Y:S05]  /*64e0*/  BSYNC B3 ;  /* 0x0000000000037941 */ /* 0x000fea0003800000 */
.L_x_14668:
        /* <DEDUP_REMOVED lines=16> */
.L_x_14674:
[----:B------:R-:W-:Y:S05]  /*65f0*/  BSYNC B4 ;  /* 0x0000000000047941 */ /* 0x000fea0003800000 */
.L_x_14673:
        /* <DEDUP_REMOVED lines=44> */
.L_x_14672:
[----:B------:R-:W-:Y:S05]  /*68c0*/  BSYNC B3 ;  /* 0x0000000000037941 */ /* 0x000fea0003800000 */
.L_x_14671:
        /* <DEDUP_REMOVED lines=12> */
.L_x_14667:
[----:B------:R-:W-:Y:S05]  /*6990*/  BSYNC B2 ;  /* 0x0000000000027941 */ /* 0x000fea0003800000 */
.L_x_14665:
        /* <DEDUP_REMOVED lines=8> */
.L_x_14676:
        /* <DEDUP_REMOVED lines=12> */
.L_x_14679:
[----:B------:R-:W-:Y:S02]  /*6ae0*/  IMAD.MOV.U32 R207, RZ, RZ, R220 ;  /* 0x000000ffffcf7224 */ /* 0x000fe400078e00dc */
.L_x_14680:
[----:B------:R-:W-:Y:S05]  /*6af0*/  BSYNC B3 ;  /* 0x0000000000037941 */ /* 0x000fea0003800000 */
.L_x_14678:
        /* <DEDUP_REMOVED lines=16> */
.L_x_14684:
[----:B------:R-:W-:Y:S05]  /*6c00*/  BSYNC B4 ;  /* 0x0000000000047941 */ /* 0x000fea0003800000 */
.L_x_14683:
        /* <DEDUP_REMOVED lines=44> */
.L_x_14682:
[----:B------:R-:W-:Y:S05]  /*6ed0*/  BSYNC B3 ;  /* 0x0000000000037941 */ /* 0x000fea0003800000 */
.L_x_14681:
        /* <DEDUP_REMOVED lines=12> */
.L_x_14677:
[----:B------:R-:W-:Y:S05]  /*6fa0*/  BSYNC B2 ;  /* 0x0000000000027941 */ /* 0x000fea0003800000 */
.L_x_14675:
        /* <DEDUP_REMOVED lines=8> */
.L_x_14686:
        /* <DEDUP_REMOVED lines=12> */
.L_x_14689:
[----:B------:R-:W-:Y:S02]  /*70f0*/  MOV R206, R220 ;  /* 0x000000dc00ce7202 */ /* 0x000fe40000000f00 */
.L_x_14690:
[----:B------:R-:W-:Y:S05]  /*7100*/  BSYNC B3 ;  /* 0x0000000000037941 */ /* 0x000fea0003800000 */
.L_x_14688:
        /* <DEDUP_REMOVED lines=16> */
.L_x_14694:
[----:B------:R-:W-:Y:S05]  /*7210*/  BSYNC B4 ;  /* 0x0000000000047941 */ /* 0x000fea0003800000 */
.L_x_14693:
        /* <DEDUP_REMOVED lines=44> */
.L_x_14692:
[----:B------:R-:W-:Y:S05]  /*74e0*/  BSYNC B3 ;  /* 0x0000000000037941 */ /* 0x000fea0003800000 */
.L_x_14691:
        /* <DEDUP_REMOVED lines=12> */
.L_x_14687:
[----:B------:R-:W-:Y:S05]  /*75b0*/  BSYNC B2 ;  /* 0x0000000000027941 */ /* 0x000fea0003800000 */
.L_x_14685:
        /* <DEDUP_REMOVED lines=29> */
.L_x_14696:
[----:B------:R-:W-:Y:S05]  /*7790*/  BSYNC B2 ;  /* 0x0000000000027941 */ /* 0x000fea0003800000 */
.L_x_14695:
[----:B------:R-:W-:Y:S02]  /*77a0*/  IADD3 R227, R227, 0x20, RZ ;  /* 0x00000020e3e37810 */ /* 0x000fe40007ffe0ff */
[----:B------:R-:W-:Y:S02]  /*77b0*/  IADD3 R229, R229, 0x20, RZ ;  /* 0x00000020e5e57810 */ /* 0x000fe40007ffe0ff */
.L_x_14614:
[----:B------:R-:W-:Y:S05]  /*77c0*/  BSYNC B1 ;  /* 0x0000000000017941 */ /* 0x000fea0003800000 */
.L_x_14613:
        /* <DEDUP_REMOVED lines=20> */
.L_x_14700:
        /* <DEDUP_REMOVED lines=12> */
.L_x_14703:
[----:B------:R-:W-:Y:S02]  /*79d0*/  IMAD.MOV.U32 R172, RZ, RZ, R220 ;  /* 0x000000ffffac7224 */ /* 0x000fe400078e00dc */
.L_x_14704:
[----:B------:R-:W-:Y:S05]  /*79e0*/  BSYNC B3 ;  /* 0x0000000000037941 */ /* 0x000fea0003800000 */
.L_x_14702:
        /* <DEDUP_REMOVED lines=16> */
.L_x_14708:
[----:B------:R-:W-:Y:S05]  /*7af0*/  BSYNC B4 ;  /* 0x0000000000047941 */ /* 0x000fea0003800000 */
.L_x_14707:
        /* <DEDUP_REMOVED lines=44> */
.L_x_14706:
[----:B------:R-:W-:Y:S05]  /*7dc0*/  BSYNC B3 ;  /* 0x0000000000037941 */ /* 0x000fea0003800000 */
.L_x_14705:
        /* <DEDUP_REMOVED lines=11> */
.L_x_14701:
[----:B------:R-:W-:Y:S05]  /*7e80*/  BSYNC B2 ;  /* 0x0000000000027941 */ /* 0x000fea0003800000 */
.L_x_14699:
        /* <DEDUP_REMOVED lines=8> */
.L_x_14710:
        /* <DEDUP_REMOVED lines=12> */
.L_x_14713:
[----:B------:R-:W-:Y:S02]  /*7fd0*/  IMAD.MOV.U32 R172, RZ, RZ, R220 ;  /* 0x000000ffffac7224 */ /* 0x000fe400078e00dc */
.L_x_14714:
[----:B------:R-:W-:Y:S05]  /*7fe0*/  BSYNC B3 ;  /* 0x0000000000037941 */ /* 0x000fea0003800000 */
.L_x_14712:
        /* <DEDUP_REMOVED lines=16> */
.L_x_14718:
[----:B------:R-:W-:Y:S05]  /*80f0*/  BSYNC B4 ;  /* 0x0000000000047941 */ /* 0x000fea0003800000 */
.L_x_14717:
        /* <DEDUP_REMOVED lines=44> */
.L_x_14716:
[----:B------:R-:W-:Y:S05]  /*83c0*/  BSYNC B3 ;  /* 0x0000000000037941 */ /* 0x000fea0003800000 */
.L_x_14715:
        /* <DEDUP_REMOVED lines=11> */
.L_x_14711:
[----:B------:R-:W-:Y:S05]  /*8480*/  BSYNC B2 ;  /* 0x0000000000027941 */ /* 0x000fea0003800000 */
.L_x_14709:
        /* <DEDUP_REMOVED lines=8> */
.L_x_14720:
        /* <DEDUP_REMOVED lines=12> */
.L_x_14723:
[----:B------:R-:W-:Y:S02]  /*85d0*/  IMAD.MOV.U32 R172, RZ, RZ, R220 ;  /* 0x000000ffffac7224 */ /* 0x000fe400078e00dc */
.L_x_14724:
[----:B------:R-:W-:Y:S05]  /*85e0*/  BSYNC B3 ;  /* 0x0000000000037941 */ /* 0x000fea0003800000 */
.L_x_14722:
        /* <DEDUP_REMOVED lines=16> */
.L_x_14728:
[----:B------:R-:W-:Y:S05]  /*86f0*/  BSYNC B4 ;  /* 0x0000000000047941 */ /* 0x000fea0003800000 */
.L_x_14727:
        /* <DEDUP_REMOVED lines=44> */
.L_x_14726:
[----:B------:R-:W-:Y:S05]  /*89c0*/  BSYNC B3 ;  /* 0x0000000000037941 */ /* 0x000fea0003800000 */
.L_x_14725:
        /* <DEDUP_REMOVED lines=11> */
.L_x_14721:
[----:B------:R-:W-:Y:S05]  /*8a80*/  BSYNC B2 ;  /* 0x0000000000027941 */ /* 0x000fea0003800000 */
.L_x_14719:
        /* <DEDUP_REMOVED lines=8> */
.L_x_14730:
        /* <DEDUP_REMOVED lines=12> */
.L_x_14733:
[----:B------:R-:W-:Y:S02]  /*8bd0*/  IMAD.MOV.U32 R210, RZ, RZ, R220 ;  /* 0x000000ffffd27224 */ /* 0x000fe400078e00dc */
.L_x_14734:
[----:B------:R-:W-:Y:S05]  /*8be0*/  BSYNC B3 ;  /* 0x0000000000037941 */ /* 0x000fea0003800000 */
.L_x_14732:
        /* <DEDUP_REMOVED lines=16> */
.L_x_14738:
[----:B------:R-:W-:Y:S05]  /*8cf0*/  BSYNC B4 ;  /* 0x0000000000047941 */ /* 0x000fea0003800000 */
.L_x_14737:
        /* <DEDUP_REMOVED lines=44> */
.L_x_14736:
[----:B------:R-:W-:Y:S05]  /*8fc0*/  BSYNC B3 ;  /* 0x0000000000037941 */ /* 0x000fea0003800000 */
.L_x_14735:
        /* <DEDUP_REMOVED lines=12> */
.L_x_14731:
[----:B------:R-:W-:Y:S05]  /*9090*/  BSYNC B2 ;  /* 0x0000000000027941 */ /* 0x000fea0003800000 */
.L_x_14729:
        /* <DEDUP_REMOVED lines=8> */
.L_x_14740:
        /* <DEDUP_REMOVED lines=12> */
.L_x_14743:
[----:B------:R-:W-:Y:S02]  /*91e0*/  MOV R209, R220 ;  /* 0x000000dc00d17202 */ /* 0x000fe40000000f00 */
.L_x_14744:
[----:B------:R-:W-:Y:S05]  /*91f0*/  BSYNC B3 ;  /* 0x0000000000037941 */ /* 0x000fea0003800000 */
.L_x_14742:
        /* <DEDUP_REMOVED lines=16> */
.L_x_14748:
[----:B------:R-:W-:Y:S05]  /*9300*/  BSYNC B4 ;  /* 0x0000000000047941 */ /* 0x000fea0003800000 */
.L_x_14747:
        /* <DEDUP_REMOVED lines=44> */
.L_x_14746:
[----:B------:R-:W-:Y:S05]  /*95d0*/  BSYNC B3 ;  /* 0x0000000000037941 */ /* 0x000fea0003800000 */
.L_x_14745:
        /* <DEDUP_REMOVED lines=12> */
.L_x_14741:
[----:B------:R-:W-:Y:S05]  /*96a0*/  BSYNC B2 ;  /* 0x0000000000027941 */ /* 0x000fea0003800000 */
.L_x_14739:
        /* <DEDUP_REMOVED lines=8> */
.L_x_14750:
        /* <DEDUP_REMOVED lines=12> */
.L_x_14753:
[----:B------:R-:W-:Y:S02]  /*97f0*/  IMAD.MOV.U32 R208, RZ, RZ, R220 ;  /* 0x000000ffffd07224 */ /* 0x000fe400078e00dc */
.L_x_14754:
[----:B------:R-:W-:Y:S05]  /*9800*/  BSYNC B3 ;  /* 0x0000000000037941 */ /* 0x000fea0003800000 */
.L_x_14752:
        /* <DEDUP_REMOVED lines=16> */
.L_x_14758:
[----:B------:R-:W-:Y:S05]  /*9910*/  BSYNC B4 ;  /* 0x0000000000047941 */ /* 0x000fea0003800000 */
.L_x_14757:
        /* <DEDUP_REMOVED lines=44> */
.L_x_14756:
[----:B------:R-:W-:Y:S05]  /*9be0*/  BSYNC B3 ;  /* 0x0000000000037941 */ /* 0x000fea0003800000 */
.L_x_14755:
        /* <DEDUP_REMOVED lines=12> */
.L_x_14751:
[----:B------:R-:W-:Y:S05]  /*9cb0*/  BSYNC B2 ;  /* 0x0000000000027941 */ /* 0x000fea0003800000 */
.L_x_14749:
        /* <DEDUP_REMOVED lines=8> */
.L_x_14760:
        /* <DEDUP_REMOVED lines=12> */
.L_x_14763:
[----:B------:R-:W-:Y:S02]  /*9e00*/  IMAD.MOV.U32 R207, RZ, RZ, R220 ;  /* 0x000000ffffcf7224 */ /* 0x000fe400078e00dc */
.L_x_14764:
[----:B------:R-:W-:Y:S05]  /*9e10*/  BSYNC B3 ;  /* 0x0000000000037941 */ /* 0x000fea0003800000 */
.L_x_14762:
        /* <DEDUP_REMOVED lines=16> */
.L_x_14768:
[----:B------:R-:W-:Y:S05]  /*9f20*/  BSYNC B4 ;  /* 0x0000000000047941 */ /* 0x000fea0003800000 */
.L_x_14767:
        /* <DEDUP_REMOVED lines=44> */
.L_x_14766:
[----:B------:R-:W-:Y:S05]  /*a1f0*/  BSYNC B3 ;  /* 0x0000000000037941 */ /* 0x000fea0003800000 */
.L_x_14765:
        /* <DEDUP_REMOVED lines=12> */
.L_x_14761:
[----:B------:R-:W-:Y:S05]  /*a2c0*/  BSYNC B2 ;  /* 0x0000000000027941 */ /* 0x000fea0003800000 */
.L_x_14759:
        /* <DEDUP_REMOVED lines=8> */
.L_x_14770:
        /* <DEDUP_REMOVED lines=12> */
.L_x_14773:
[----:B------:R-:W-:Y:S02]  /*a410*/  IMAD.MOV.U32 R206, RZ, RZ, R220 ;  /* 0x000000ffffce7224 */ /* 0x000fe400078e00dc */
.L_x_14774:
[----:B------:R-:W-:Y:S05]  /*a420*/  BSYNC B3 ;  /* 0x0000000000037941 */ /* 0x000fea0003800000 */
.L_x_14772:
        /* <DEDUP_REMOVED lines=16> */
.L_x_14778:
[----:B------:R-:W-:Y:S05]  /*a530*/  BSYNC B4 ;  /* 0x0000000000047941 */ /* 0x000fea0003800000 */
.L_x_14777:
        /* <DEDUP_REMOVED lines=44> */
.L_x_14776:
[----:B------:R-:W-:Y:S05]  /*a800*/  BSYNC B3 ;  /* 0x0000000000037941 */ /* 0x000fea0003800000 */
.L_x_14775:
        /* <DEDUP_REMOVED lines=12> */
.L_x_14771:
[----:B------:R-:W-:Y:S05]  /*a8d0*/  BSYNC B2 ;  /* 0x0000000000027941 */ /* 0x000fea0003800000 */
.L_x_14769:
        /* <DEDUP_REMOVED lines=29> */
.L_x_14780:
[----:B------:R-:W-:Y:S05]  /*aab0*/  BSYNC B2 ;  /* 0x0000000000027941 */ /* 0x000fea0003800000 */
.L_x_14779:
[----:B------:R-:W-:Y:S02]  /*aac0*/  IADD3 R227, R227, 0x20, RZ ;  /* 0x00000020e3e37810 */ /* 0x000fe40007ffe0ff */
[----:B------:R-:W-:Y:S02]  /*aad0*/  IADD3 R229, R229, 0x20, RZ ;  /* 0x00000020e5e57810 */ /* 0x000fe40007ffe0ff */
.L_x_14698:
[----:B------:R-:W-:Y:S05]  /*aae0*/  BSYNC B1 ;  /* 0x0000000000017941 */ /* 0x000fea0003800000 */
.L_x_14697:
        /* <DEDUP_REMOVED lines=14> */
[----:B-1----:R-:W-:Y:S01]  /*abd0*/  MOV R27, RZ ;  /* 0x000000ff001b7202 */ /* 0x002fe20000000f00 */
[----:B------:R-:W-:Y:S01]  /*abe0*/  IMAD.MOV.U32 R20, RZ, RZ, R217 ;  /* 0x000000ffff147224 */ /* 0x000fe200078e00d9 */
[----:B------:R-:W-:Y:S05]  /*abf0*/  @!P2 BRA `(.L_x_14785) ;  /* 0x000005a00000a947 */ /* 0x000fea0003800000 */
[----:B------:R-:W-:Y:S01]  /*ac00*/  IMAD.MOV.U32 R20, RZ, RZ, R217 ;  /* 0x000000ffff147224 */ /* 0x000fe200078e00d9 */
[----:B-----5:R-:W-:Y:S01]  /*ac10*/  PRMT R27, RZ, 0x5410, R160 ;  /* 0x00005410ff1b7816 */ /* 0x020fe200000000a0 */
[----:B------:R-:W-:Y:S05]  /*ac20*/  BRA `(.L_x_14785) ;  /* 0x0000057000007947 */ /* 0x000fea0003800000 */
.L_x_14784:
[C---:B-1----:R-:W-:Y:S01]  /*ac30*/  ISETP.NE.AND P4, PT, R217.reuse, 0x1, PT ;  /* 0x00000001d900780c */ /* 0x042fe20003f85270 */
[----:B------:R-:W-:Y:S01]  /*ac40*/  BSSY B3, `(.L_x_14786) ;  /* 0x000000c000037945 */ /* 0x000fe20003800000 */
[----:B------:R-:W-:-:S11]  /*ac50*/  IADD3 R20, R217, 0x1, RZ ;  /* 0x00000001d9147810 */ /* 0x000fd60007ffe0ff */
[----:B------:R-:W-:Y:S05]  /*ac60*/  @!P4 BRA `(.L_x_14787) ;  /* 0x000000800000c947 */ /* 0x000fea0003800000 */
[----:B------:R-:W-:Y:S01]  /*ac70*/  ISETP.NE.AND P4, PT, R217, 0x2, PT ;  /* 0x00000002d900780c */ /* 0x000fe20003f85270 */
[----:B0-----:R-:W-:-:S12]  /*ac80*/  IMAD.MOV.U32 R164, RZ, RZ, R216 ;  /* 0x000000ffffa47224 */ /* 0x001fd800078e00d8 */
[----:B------:R-:W-:Y:S05]  /*ac90*/  @!P4 BRA `(.L_x_14788) ;  /* 0x000000600000c947 */ /* 0x000fea0003800000 */
[----:B------:R-:W-:Y:S01]  /*aca0*/  ISETP.NE.AND P4, PT, R217, 0x3, PT ;  /* 0x00000003d900780c */ /* 0x000fe20003f85270 */
[----:B------:R-:W-:-:S12]  /*acb0*/  IMAD.MOV.U32 R164, RZ, RZ, R215 ;  /* 0x000000ffffa47224 */ /* 0x000fd800078e00d7 */
[----:B------:R-:W-:Y:S05]  /*acc0*/  @P4 BRA `(.L_x_14788) ;  /* 0x0000003000004947 */ /* 0x000fea0003800000 */
[----:B------:R-:W-:Y:S01]  /*acd0*/  MOV R164, R218 ;  /* 0x000000da00a47202 */ /* 0x000fe20000000f00 */
[----:B------:R-:W-:Y:S05]  /*ace0*/  BRA `(.L_x_14788) ;  /* 0x0000001000007947 */ /* 0x000fea0003800000 */
.L_x_14787:
[----:B0-----:R-:W-:Y:S02]  /*acf0*/  IMAD.MOV.U32 R164, RZ, RZ, R220 ;  /* 0x000000ffffa47224 */ /* 0x001fe400078e00dc */
.L_x_14788:
[----:B------:R-:W-:Y:S05]  /*ad00*/  BSYNC B3 ;  /* 0x0000000000037941 */ /* 0x000fea0003800000 */
.L_x_14786:
        /* <DEDUP_REMOVED lines=16> */
.L_x_14792:
[----:B------:R-:W-:Y:S05]  /*ae10*/  BSYNC B4 ;  /* 0x0000000000047941 */ /* 0x000fea0003800000 */
.L_x_14791:
        /* <DEDUP_REMOVED lines=44> */
.L_x_14790:
[----:B------:R-:W-:Y:S05]  /*b0e0*/  BSYNC B3 ;  /* 0x0000000000037941 */ /* 0x000fea0003800000 */
.L_x_14789:
        /* <DEDUP_REMOVED lines=11> */
.L_x_14785:
[----:B------:R-:W-:Y:S05]  /*b1a0*/  BSYNC B2 ;  /* 0x0000000000027941 */ /* 0x000fea0003800000 */
.L_x_14783:
        /* <DEDUP_REMOVED lines=8> */
.L_x_14794:
[C---:B------:R-:W-:Y:S01]  /*b230*/  ISETP.NE.AND P4, PT, R20.reuse, 0x1, PT ;  /* 0x000000011400780c */ /* 0x040fe20003f85270 */
        /* <DEDUP_REMOVED lines=9> */
[----:B------:R-:W-:Y:S01]  /*b2d0*/  IMAD.MOV.U32 R166, RZ, RZ, R218 ;  /* 0x000000ffffa67224 */ /* 0x000fe200078e00da */
[----:B------:R-:W-:Y:S05]  /*b2e0*/  BRA `(.L_x_14798) ;  /* 0x0000001000007947 */ /* 0x000fea0003800000 */
.L_x_14797:
[----:B0-----:R-:W-:Y:S02]  /*b2f0*/  MOV R166, R220 ;  /* 0x000000dc00a67202 */ /* 0x001fe40000000f00 */
.L_x_14798:
[----:B------:R-:W-:Y:S05]  /*b300*/  BSYNC B3 ;  /* 0x0000000000037941 */ /* 0x000fea0003800000 */
.L_x_14796:
        /* <DEDUP_REMOVED lines=16> */
.L_x_14802:
[----:B------:R-:W-:Y:S05]  /*b410*/  BSYNC B4 ;  /* 0x0000000000047941 */ /* 0x000fea0003800000 */
.L_x_14801:
        /* <DEDUP_REMOVED lines=44> */
.L_x_14800:
[----:B------:R-:W-:Y:S05]  /*b6e0*/  BSYNC B3 ;  /* 0x0000000000037941 */ /* 0x000fea0003800000 */
.L_x_14799:
        /* <DEDUP_REMOVED lines=11> */
.L_x_14795:
[----:B------:R-:W-:Y:S05]  /*b7a0*/  BSYNC B2 ;  /* 0x0000000000027941 */ /* 0x000fea0003800000 */
.L_x_14793:
        /* <DEDUP_REMOVED lines=8> */
.L_x_14804:
        /* <DEDUP_REMOVED lines=12> */
.L_x_14807:
[----:B0-----:R-:W-:Y:S02]  /*b8f0*/  IMAD.MOV.U32 R166, RZ, RZ, R220 ;  /* 0x000000ffffa67224 */ /* 0x001fe400078e00dc */
.L_x_14808:
[----:B------:R-:W-:Y:S05]  /*b900*/  BSYNC B3 ;  /* 0x0000000000037941 */ /* 0x000fea0003800000 */
.L_x_14806:
        /* <DEDUP_REMOVED lines=16> */
.L_x_14812:
[----:B------:R-:W-:Y:S05]  /*ba10*/  BSYNC B4 ;  /* 0x0000000000047941 */ /* 0x000fea0003800000 */
.L_x_14811:
        /* <DEDUP_REMOVED lines=44> */
.L_x_14810:
[----:B------:R-:W-:Y:S05]  /*bce0*/  BSYNC B3 ;  /* 0x0000000000037941 */ /* 0x000fea0003800000 */
.L_x_14809:
        /* <DEDUP_REMOVED lines=11> */
.L_x_14805:
[----:B------:R-:W-:Y:S05]  /*bda0*/  BSYNC B2 ;  /* 0x0000000000027941 */ /* 0x000fea0003800000 */
.L_x_14803:
        /* <DEDUP_REMOVED lines=8> */
.L_x_14814:
        /* <DEDUP_REMOVED lines=12> */
.L_x_14817:
[----:B------:R-:W-:Y:S02]  /*bef0*/  IMAD.MOV.U32 R210, RZ, RZ, R220 ;  /* 0x000000ffffd27224 */ /* 0x000fe400078e00dc */
.L_x_14818:
[----:B------:R-:W-:Y:S05]  /*bf00*/  BSYNC B3 ;  /* 0x0000000000037941 */ /* 0x000fea0003800000 */
.L_x_14816:
        /* <DEDUP_REMOVED lines=16> */
.L_x_14822:
[----:B------:R-:W-:Y:S05]  /*c010*/  BSYNC B4 ;  /* 0x0000000000047941 */ /* 0x000fea0003800000 */
.L_x_14821:
[----:B------:R-:W-:Y:S01]  /*c020*/  IMAD.HI.U32 R20, R222, -0x326172a9, RZ ;  /* 0xcd9e8d57de147827 */ /* 0x000fe200078e00ff */
[----:B------:R-:W-:-:S03]  /*c030*/  LOP3.LUT R21, R21, UR5, R214, 0x96, !PT ;  /* 0x0000000515157c12 */ /* 0x000fc6000f8e96d6 */
[----:B0-----:R-:W-:Y:S01]  /*c040*/  IMAD R165, R222, -0x326172a9, RZ ;  /* 0xcd9e8d57dea57824 */ /* 0x001fe200078e02ff */
        /* <DEDUP_REMOVED lines=41> */
.L_x_14820:
[----:B------:R-:W-:Y:S05]  /*c2e0*/  BSYNC B3 ;  /* 0x0000000000037941 */ /* 0x000fea0003800000 */
.L_x_14819:
[----:B------:R-:W1:Y:S01]  /*c2f0*/  I2F.U32 R20, R210 ;  /* 0x000000d200147306 */ /* 0x000e620000201000 */
[----:B------:R-:W-:Y:S01]  /*c300*/  HFMA2.MMA R23, -RZ, RZ, 0.1171875, 0 ;  /* 0x2f800000ff177435 */ /* 0x000fe200000001ff */
[----:B-----5:R-:W-:-:S05]  /*c310*/  PRMT R22, RZ, 0x7610, R157 ;  /* 0x00007610ff167816 */ /* 0x020fca000000009d */
[----:B------:R-:W-:-:S04]  /*c320*/  FMUL.FTZ R22, R22, c[0x0][0x1ec] ;  /* 0x00007b0016167a20 */ /* 0x000fc80000410000 */
[----:B------:R-:W-:Y:S02]  /*c330*/  FMUL.FTZ R22, R22, c[0x0][0x1e8] ;  /* 0x00007a0016167a20 */ /* 0x000fe40000410000 */
[----:B-1----:R-:W-:Y:S01]  /*c340*/  FFMA.FTZ R20, R20, R23, 1.1641532182693481445e-10 ;  /* 0x2f00000014147423 */ /* 0x002fe20000010017 */
[----:B------:R-:W-:-:S04]  /*c350*/  @P2 PRMT R23, RZ, 0x7610, R161 ;  /* 0x00007610ff172816 */ /* 0x000fc800000000a1 */
[----:B------:R-:W-:-:S04]  /*c360*/  FSETP.GTU.FTZ.AND P4, PT, R20, c[0x0][0x1e4], PT ;  /* 0x0000790014007a0b */ /* 0x000fc80003f9c000 */
[----:B------:R-:W-:Y:S02]  /*c370*/  FSEL R24, R22, RZ, !P4 ;  /* 0x000000ff16187208 */ /* 0x000fe40006000000 */
[----:B------:R-:W-:-:S03]  /*c380*/  SEL R20, RZ, 0x1, P4 ;  /* 0x00000001ff147807 */ /* 0x000fc60002000000 */
[----:B------:R-:W-:Y:S01]  /*c390*/  @P2 FADD.FTZ R24, R23, R24 ;  /* 0x0000001817182221 */ /* 0x000fe20000010000 */
[----:B------:R-:W-:Y:S02]  /*c3a0*/  PRMT R210, R20, 0x7610, R210 ;  /* 0x0000761014d27816 */ /* 0x000fe400000000d2 */
.L_x_14815:
[----:B------:R-:W-:Y:S05]  /*c3b0*/  BSYNC B2 ;  /* 0x0000000000027941 */ /* 0x000fea0003800000 */
.L_x_14813:
        /* <DEDUP_REMOVED lines=8> */
.L_x_14824:
        /* <DEDUP_REMOVED lines=12> */
.L_x_14827:
[----:B------:R-:W-:Y:S02]  /*c500*/  IMAD.MOV.U32 R209, RZ, RZ, R220 ;  /* 0x000000ffffd17224 */ /* 0x000fe400078e00dc */
.L_x_14828:
[----:B------:R-:W-:Y:S05]  /*c510*/  BSYNC B3 ;  /* 0x0000000000037941 */ /* 0x000fea0003800000 */
.L_x_14826:
        /* <DEDUP_REMOVED lines=16> */
.L_x_14832:
[----:B------:R-:W-:Y:S05]  /*c620*/  BSYNC B4 ;  /* 0x0000000000047941 */ /* 0x000fea0003800000 */
.L_x_14831:
        /* <DEDUP_REMOVED lines=44> */
.L_x_14830:
[----:B------:R-:W-:Y:S05]  /*c8f0*/  BSYNC B3 ;  /* 0x0000000000037941 */ /* 0x000fea0003800000 */
.L_x_14829:
        /* <DEDUP_REMOVED lines=12> */
.L_x_14825:
[----:B------:R-:W-:Y:S05]  /*c9c0*/  BSYNC B2 ;  /* 0x0000000000027941 */ /* 0x000fea0003800000 */
.L_x_14823:
        /* <DEDUP_REMOVED lines=8> */
.L_x_14834:
        /* <DEDUP_REMOVED lines=12> */
.L_x_14837:
[----:B------:R-:W-:Y:S02]  /*cb10*/  IMAD.MOV.U32 R208, RZ, RZ, R220 ;  /* 0x000000ffffd07224 */ /* 0x000fe400078e00dc */
.L_x_14838:
[----:B------:R-:W-:Y:S05]  /*cb20*/  BSYNC B3 ;  /* 0x0000000000037941 */ /* 0x000fea0003800000 */
.L_x_14836:
        /* <DEDUP_REMOVED lines=16> */
.L_x_14842:
[----:B------:R-:W-:Y:S05]  /*cc30*/  BSYNC B4 ;  /* 0x0000000000047941 */ /* 0x000fea0003800000 */
.L_x_14841:
        /* <DEDUP_REMOVED lines=44> */
.L_x_14840:
[----:B------:R-:W-:Y:S05]  /*cf00*/  BSYNC B3 ;  /* 0x0000000000037941 */ /* 0x000fea0003800000 */
.L_x_14839:
        /* <DEDUP_REMOVED lines=12> */
.L_x_14835:
[----:B------:R-:W-:Y:S05]  /*cfd0*/  BSYNC B2 ;  /* 0x0000000000027941 */ /* 0x000fea0003800000 */
.L_x_14833:
        /* <DEDUP_REMOVED lines=8> */
.L_x_14844:
        /* <DEDUP_REMOVED lines=12> */
.L_x_14847:
[----:B------:R-:W-:Y:S02]  /*d120*/  IMAD.MOV.U32 R207, RZ, RZ, R220 ;  /* 0x000000ffffcf7224 */ /* 0x000fe400078e00dc */
.L_x_14848:
[----:B------:R-:W-:Y:S05]  /*d130*/  BSYNC B3 ;  /* 0x0000000000037941 */ /* 0x000fea0003800000 */
.L_x_14846:
        /* <DEDUP_REMOVED lines=16> */
.L_x_14852:
[----:B------:R-:W-:Y:S05]  /*d240*/  BSYNC B4 ;  /* 0x0000000000047941 */ /* 0x000fea0003800000 */
.L_x_14851:
        /* <DEDUP_REMOVED lines=44> */
.L_x_14850:
[----:B------:R-:W-:Y:S05]  /*d510*/  BSYNC B3 ;  /* 0x0000000000037941 */ /* 0x000fea0003800000 */
.L_x_14849:
        /* <DEDUP_REMOVED lines=12> */
.L_x_14845:
[----:B------:R-:W-:Y:S05]  /*d5e0*/  BSYNC B2 ;  /* 0x0000000000027941 */ /* 0x000fea0003800000 */
.L_x_14843:
        /* <DEDUP_REMOVED lines=8> */
.L_x_14854:
        /* <DEDUP_REMOVED lines=12> */
.L_x_14857:
[----:B------:R-:W-:Y:S02]  /*d730*/  IMAD.MOV.U32 R206, RZ, RZ, R220 ;  /* 0x000000ffffce7224 */ /* 0x000fe400078e00dc */
.L_x_14858:
[----:B------:R-:W-:Y:S05]  /*d740*/  BSYNC B3 ;  /* 0x0000000000037941 */ /* 0x000fea0003800000 */
.L_x_14856:
        /* <DEDUP_REMOVED lines=16> */
.L_x_14862:
[----:B------:R-:W-:Y:S05]  /*d850*/  BSYNC B4 ;  /* 0x0000000000047941 */ /* 0x000fea0003800000 */
.L_x_14861:
        /* <DEDUP_REMOVED lines=44> */
.L_x_14860:
[----:B------:R-:W-:Y:S05]  /*db20*/  BSYNC B3 ;  /* 0x0000000000037941 */ /* 0x000fea0003800000 */
.L_x_14859:
        /* <DEDUP_REMOVED lines=12> */
.L_x_14855:
[----:B------:R-:W-:Y:S05]  /*dbf0*/  BSYNC B2 ;  /* 0x0000000000027941 */ /* 0x000fea0003800000 */
.L_x_14853:
        /* <DEDUP_REMOVED lines=29> */
.L_x_14864:
[----:B------:R-:W-:Y:S05]  /*ddd0*/  BSYNC B2 ;  /* 0x0000000000027941 */ /* 0x000fea0003800000 */
.L_x_14863:
[----:B------:R-:W-:Y:S02]  /*dde0*/  IADD3 R227, R227, 0x20, RZ ;  /* 0x00000020e3e37810 */ /* 0x000fe40007ffe0ff */
[----:B------:R-:W-:Y:S02]  /*ddf0*/  IADD3 R229, R229, 0x20, RZ ;  /* 0x00000020e5e57810 */ /* 0x000fe40007ffe0ff */
.L_x_14782:
[----:B------:R-:W-:Y:S05]  /*de00*/  BSYNC B1 ;  /* 0x0000000000017941 */ /* 0x000fea0003800000 */
.L_x_14781:
        /* <DEDUP_REMOVED lines=14> */
[----:B-1----:R-:W-:Y:S01]  /*def0*/  HFMA2.MMA R19, -RZ, RZ, 0, 0 ;  /* 0x00000000ff137435 */ /* 0x002fe200000001ff */
[----:B------:R-:W-:Y:S01]  /*df00*/  IMAD.MOV.U32 R12, RZ, RZ, R217 ;  /* 0x000000ffff0c7224 */ /* 0x000fe200078e00d9 */
[----:B------:R-:W-:Y:S05]  /*df10*/  @!P2 BRA `(.L_x_14869) ;  /* 0x000005a00000a947 */ /* 0x000fea0003800000 */
[----:B------:R-:W-:Y:S01]  /*df20*/  IMAD.MOV.U32 R12, RZ, RZ, R217 ;  /* 0x000000ffff0c7224 */ /* 0x000fe200078e00d9 */
[----:B-----5:R-:W-:Y:S01]  /*df30*/  PRMT R19, RZ, 0x5410, R160 ;  /* 0x00005410ff137816 */ /* 0x020fe200000000a0 */
[----:B------:R-:W-:Y:S05]  /*df40*/  BRA `(.L_x_14869) ;  /* 0x0000057000007947 */ /* 0x000fea0003800000 */
.L_x_14868:
[C---:B-1----:R-:W-:Y:S01]  /*df50*/  ISETP.NE.AND P4, PT, R217.reuse, 0x1, PT ;  /* 0x00000001d900780c */ /* 0x042fe20003f85270 */
[----:B------:R-:W-:Y:S01]  /*df60*/  BSSY B3, `(.L_x_14870) ;  /* 0x000000c000037945 */ /* 0x000fe20003800000 */
[----:B------:R-:W-:-:S11]  /*df70*/  IADD3 R12, R217, 0x1, RZ ;  /* 0x00000001d90c7810 */ /* 0x000fd60007ffe0ff */
[----:B------:R-:W-:Y:S05]  /*df80*/  @!P4 BRA `(.L_x_14871) ;  /* 0x000000800000c947 */ /* 0x000fea0003800000 */
[----:B------:R-:W-:Y:S01]  /*df90*/  ISETP.NE.AND P4, PT, R217, 0x2, PT ;  /* 0x00000002d900780c */ /* 0x000fe20003f85270 */
[----:B0-----:R-:W-:-:S12]  /*dfa0*/  IMAD.MOV.U32 R164, RZ, RZ, R216 ;  /* 0x000000ffffa47224 */ /* 0x001fd800078e00d8 */
[----:B------:R-:W-:Y:S05]  /*dfb0*/  @!P4 BRA `(.L_x_14872) ;  /* 0x000000600000c947 */ /* 0x000fea0003800000 */
[----:B------:R-:W-:Y:S02]  /*dfc0*/  ISETP.NE.AND P4, PT, R217, 0x3, PT ;  /* 0x00000003d900780c */ /* 0x000fe40003f85270 */
[----:B------:R-:W-:-:S11]  /*dfd0*/  MOV R164, R215 ;  /* 0x000000d700a47202 */ /* 0x000fd60000000f00 */
[----:B------:R-:W-:Y:S05]  /*dfe0*/  @P4 BRA `(.L_x_14872) ;  /* 0x0000003000004947 */ /* 0x000fea0003800000 */
[----:B------:R-:W-:Y:S01]  /*dff0*/  IMAD.MOV.U32 R164, RZ, RZ, R218 ;  /* 0x000000ffffa47224 */ /* 0x000fe200078e00da */
[----:B------:R-:W-:Y:S05]  /*e000*/  BRA `(.L_x_14872) ;  /* 0x0000001000007947 */ /* 0x000fea0003800000 */
.L_x_14871:
[----:B0-----:R-:W-:Y:S02]  /*e010*/  IMAD.MOV.U32 R164, RZ, RZ, R220 ;  /* 0x000000ffffa47224 */ /* 0x001fe400078e00dc */
.L_x_14872:
[----:B------:R-:W-:Y:S05]  /*e020*/  BSYNC B3 ;  /* 0x0000000000037941 */ /* 0x000fea0003800000 */
.L_x_14870:
        /* <DEDUP_REMOVED lines=16> */
.L_x_14876:
[----:B------:R-:W-:Y:S05]  /*e130*/  BSYNC B4 ;  /* 0x0000000000047941 */ /* 0x000fea0003800000 */
.L_x_14875:
        /* <DEDUP_REMOVED lines=44> */
.L_x_14874:
[----:B------:R-:W-:Y:S05]  /*e400*/  BSYNC B3 ;  /* 0x0000000000037941 */ /* 0x000fea0003800000 */
.L_x_14873:
        /* <DEDUP_REMOVED lines=11> */
.L_x_14869:
[----:B------:R-:W-:Y:S05]  /*e4c0*/  BSYNC B2 ;  /* 0x0000000000027941 */ /* 0x000fea0003800000 */
.L_x_14867:
        /* <DEDUP_REMOVED lines=8> */
.L_x_14878:
        /* <DEDUP_REMOVED lines=12> */
.L_x_14881:
[----:B0-----:R-:W-:Y:S02]  /*e610*/  MOV R166, R220 ;  /* 0x000000dc00a67202 */ /* 0x001fe40000000f00 */
.L_x_14882:
[----:B------:R-:W-:Y:S05]  /*e620*/  BSYNC B3 ;  /* 0x0000000000037941 */ /* 0x000fea0003800000 */
.L_x_14880:
        /* <DEDUP_REMOVED lines=16> */
.L_x_14886:
[----:B------:R-:W-:Y:S05]  /*e730*/  BSYNC B4 ;  /* 0x0000000000047941 */ /* 0x000fea0003800000 */
.L_x_14885:
        /* <DEDUP_REMOVED lines=44> */
.L_x_14884:
[----:B------:R-:W-:Y:S05]  /*ea00*/  BSYNC B3 ;  /* 0x0000000000037941 */ /* 0x000fea0003800000 */
.L_x_14883:
        /* <DEDUP_REMOVED lines=11> */
.L_x_14879:
[----:B------:R-:W-:Y:S05]  /*eac0*/  BSYNC B2 ;  /* 0x0000000000027941 */ /* 0x000fea0003800000 */
.L_x_14877:
        /* <DEDUP_REMOVED lines=8> */
.L_x_14888:
[C---:B------:R-:W-:Y:S01]  /*eb50*/  ISETP.NE.AND P4, PT, R13.reuse, 0x1, PT ;  /* 0x000000010d00780c */ /* 0x040fe20003f85270 */
        /* <DEDUP_REMOVED lines=11> */
.L_x_14891:
[----:B0-----:R-:W-:Y:S02]  /*ec10*/  IMAD.MOV.U32 R166, RZ, RZ, R220 ;  /* 0x000000ffffa67224 */ /* 0x001fe400078e00dc */
.L_x_14892:
[----:B------:R-:W-:Y:S05]  /*ec20*/  BSYNC B3 ;  /* 0x0000000000037941 */ /* 0x000fea0003800000 */
.L_x_14890:
        /* <DEDUP_REMOVED lines=16> */
.L_x_14896:
[----:B------:R-:W-:Y:S05]  /*ed30*/  BSYNC B4 ;  /* 0x0000000000047941 */ /* 0x000fea0003800000 */
.L_x_14895:
        /* <DEDUP_REMOVED lines=44> */
.L_x_14894:
[----:B------:R-:W-:Y:S05]  /*f000*/  BSYNC B3 ;  /* 0x0000000000037941 */ /* 0x000fea0003800000 */
.L_x_14893:
        /* <DEDUP_REMOVED lines=11> */
.L_x_14889:
[----:B------:R-:W-:Y:S05]  /*f0c0*/  BSYNC B2 ;  /* 0x0000000000027941 */ /* 0x000fea0003800000 */
.L_x_14887:
        /* <DEDUP_REMOVED lines=8> */
.L_x_14898:
        /* <DEDUP_REMOVED lines=12> */
.L_x_14901:
[----:B------:R-:W-:Y:S02]  /*f210*/  MOV R210, R220 ;  /* 0x000000dc00d27202 */ /* 0x000fe40000000f00 */
.L_x_14902:
[----:B------:R-:W-:Y:S05]  /*f220*/  BSYNC B3 ;  /* 0x0000000000037941 */ /* 0x000fea0003800000 */
.L_x_14900:
        /* <DEDUP_REMOVED lines=16> */
.L_x_14906:
[----:B------:R-:W-:Y:S05]  /*f330*/  BSYNC B4 ;  /* 0x0000000000047941 */ /* 0x000fea0003800000 */
.L_x_14905:
        /* <DEDUP_REMOVED lines=44> */
.L_x_14904:
[----:B------:R-:W-:Y:S05]  /*f600*/  BSYNC B3 ;  /* 0x0000000000037941 */ /* 0x000fea0003800000 */
.L_x_14903:
[----:B------:R-:W1:Y:S01]  /*f610*/  I2F.U32 R12, R210 ;  /* 0x000000d2000c7306 */ /* 0x000e620000201000 */
[----:B-----5:R-:W-:Y:S01]  /*f620*/  PRMT R14, RZ, 0x7610, R157 ;  /* 0x00007610ff0e7816 */ /* 0x020fe2000000009d */
[----:B------:R-:W-:-:S04]  /*f630*/  IMAD.MOV.U32 R15, RZ, RZ, 0x2f800000 ;  /* 0x2f800000ff0f7424 */ /* 0x000fc800078e00ff */
        /* <DEDUP_REMOVED lines=9> */
.L_x_14899:
[----:B------:R-:W-:Y:S05]  /*f6d0*/  BSYNC B2 ;  /* 0x0000000000027941 */ /* 0x000fea0003800000 */
.L_x_14897:
        /* <DEDUP_REMOVED lines=8> */
.L_x_14908:
        /* <DEDUP_REMOVED lines=12> */
.L_x_14911:
[----:B------:R-:W-:Y:S02]  /*f820*/  IMAD.MOV.U32 R209, RZ, RZ, R220 ;  /* 0x000000ffffd17224 */ /* 0x000fe400078e00dc */
.L_x_14912:
[----:B------:R-:W-:Y:S05]  /*f830*/  BSYNC B3 ;  /* 0x0000000000037941 */ /* 0x000fea0003800000 */
.L_x_14910:
        /* <DEDUP_REMOVED lines=16> */
.L_x_14916:
[----:B------:R-:W-:Y:S05]  /*f940*/  BSYNC B4 ;  /* 0x0000000000047941 */ /* 0x000fea0003800000 */
.L_x_14915:
        /* <DEDUP_REMOVED lines=44> */
.L_x_14914:
[----:B------:R-:W-:Y:S05]  /*fc10*/  BSYNC B3 ;  /* 0x0000000000037941 */ /* 0x000fea0003800000 */
.L_x_14913:
        /* <DEDUP_REMOVED lines=12> */
.L_x_14909:
[----:B------:R-:W-:Y:S05]  /*fce0*/  BSYNC B2 ;  /* 0x0000000000027941 */ /* 0x000fea0003800000 */
.L_x_14907:
        /* <DEDUP_REMOVED lines=8> */
.L_x_14918:
        /* <DEDUP_REMOVED lines=12> */
.L_x_14921:
[----:B------:R-:W-:Y:S02]  /*fe30*/  MOV R208, R220 ;  /* 0x000000dc00d07202 */ /* 0x000fe40000000f00 */
.L_x_14922:
[----:B------:R-:W-:Y:S05]  /*fe40*/  BSYNC B3 ;  /* 0x0000000000037941 */ /* 0x000fea0003800000 */
.L_x_14920:
        /* <DEDUP_REMOVED lines=16> */
.L_x_14926:
[----:B------:R-:W-:Y:S05]  /*ff50*/  BSYNC B4 ;  /* 0x0000000000047941 */ /* 0x000fea0003800000 */
.L_x_14925:
        /* <DEDUP_REMOVED lines=44> */
.L_x_14924:
[----:B------:R-:W-:Y:S05]  /*10220*/  BSYNC B3 ;  /* 0x0000000000037941 */ /* 0x000fea0003800000 */
.L_x_14923:
        /* <DEDUP_REMOVED lines=12> */
.L_x_14919:
[----:B------:R-:W-:Y:S05]  /*102f0*/  BSYNC B2 ;  /* 0x0000000000027941 */ /* 0x000fea0003800000 */
.L_x_14917:
        /* <DEDUP_REMOVED lines=8> */
.L_x_14928:
        /* <DEDUP_REMOVED lines=12> */
.L_x_14931:
[----:B------:R-:W-:Y:S02]  /*10440*/  IMAD.MOV.U32 R207, RZ, RZ, R220 ;  /* 0x000000ffffcf7224 */ /* 0x000fe400078e00dc */
.L_x_14932:
[----:B------:R-:W-:Y:S05]  /*10450*/  BSYNC B3 ;  /* 0x0000000000037941 */ /* 0x000fea0003800000 */
.L_x_14930:
        /* <DEDUP_REMOVED lines=16> */
.L_x_14936:
[----:B------:R-:W-:Y:S05]  /*10560*/  BSYNC B4 ;  /* 0x0000000000047941 */ /* 0x000fea0003800000 */
.L_x_14935:
        /* <DEDUP_REMOVED lines=44> */
.L_x_14934:
[----:B------:R-:W-:Y:S05]  /*10830*/  BSYNC B3 ;  /* 0x0000000000037941 */ /* 0x000fea0003800000 */
.L_x_14933:
        /* <DEDUP_REMOVED lines=12> */
.L_x_14929:
[----:B------:R-:W-:Y:S05]  /*10900*/  BSYNC B2 ;  /* 0x0000000000027941 */ /* 0x000fea0003800000 */
.L_x_14927:
        /* <DEDUP_REMOVED lines=8> */
.L_x_14938:
        /* <DEDUP_REMOVED lines=12> */
.L_x_14941:
[----:B------:R-:W-:Y:S02]  /*10a50*/  MOV R206, R220 ;  /* 0x000000dc00ce7202 */ /* 0x000fe40000000f00 */
.L_x_14942:
[----:B------:R-:W-:Y:S05]  /*10a60*/  BSYNC B3 ;  /* 0x0000000000037941 */ /* 0x000fea0003800000 */
.L_x_14940:
        /* <DEDUP_REMOVED lines=16> */
.L_x_14946:
[----:B------:R-:W-:Y:S05]  /*10b70*/  BSYNC B4 ;  /* 0x0000000000047941 */ /* 0x000fea0003800000 */
.L_x_14945:
        /* <DEDUP_REMOVED lines=41> */
[----:B------:R-:W-:Y:S01]  /*10e10*/  MOV R220, R166 ;  /* 0x000000a600dc7202 */ /* 0x000fe20000000f00 */
[----:B------:R-:W-:Y:S01]  /*10e20*/  IMAD.MOV.U32 R218, RZ, RZ, R164 ;  /* 0x000000ffffda7224 */ /* 0x000fe200078e00a4 */
[----:B------:R-:W-:Y:S02]  /*10e30*/  LOP3.LUT R216, R165, UR26, R216, 0x96, !PT ;  /* 0x0000001aa5d87c12 */ /* 0x000fe4000f8e96d8 */
.L_x_14944:
[----:B------:R-:W-:Y:S05]  /*10e40*/  BSYNC B3 ;  /* 0x0000000000037941 */ /* 0x000fea0003800000 */
.L_x_14943:
        /* <DEDUP_REMOVED lines=12> */
.L_x_14939:
[----:B------:R-:W-:Y:S05]  /*10f10*/  BSYNC B2 ;  /* 0x0000000000027941 */ /* 0x000fea0003800000 */
.L_x_14937:
        /* <DEDUP_REMOVED lines=29> */
.L_x_14948:
[----:B------:R-:W-:Y:S05]  /*110f0*/  BSYNC B2 ;  /* 0x0000000000027941 */ /* 0x000fea0003800000 */
.L_x_14947:
[----:B------:R-:W-:Y:S02]  /*11100*/  IADD3 R227, R227, 0x20, RZ ;  /* 0x00000020e3e37810 */ /* 0x000fe40007ffe0ff */
[----:B------:R-:W-:Y:S02]  /*11110*/  IADD3 R229, R229, 0x20, RZ ;  /* 0x00000020e5e57810 */ /* 0x000fe40007ffe0ff */
.L_x_14866:
[----:B------:R-:W-:Y:S05]  /*11120*/  BSYNC B1 ;  /* 0x0000000000017941 */ /* 0x000fea0003800000 */
.L_x_14865:
        /* <DEDUP_REMOVED lines=14> */
[----:B-1----:R-:W-:Y:S02]  /*11210*/  IMAD.MOV.U32 R11, RZ, RZ, RZ ;  /* 0x000000ffff0b7224 */ /* 0x002fe400078e00ff */
[----:B------:R-:W-:Y:S01]  /*11220*/  IMAD.MOV.U32 R4, RZ, RZ, R217 ;  /* 0x000000ffff047224 */ /* 0x000fe200078e00d9 */
[----:B------:R-:W-:Y:S05]  /*11230*/  @!P2 BRA `(.L_x_14953) ;  /* 0x000005a00000a947 */ /* 0x000fea0003800000 */
[----:B------:R-:W-:Y:S01]  /*11240*/  IMAD.MOV.U32 R4, RZ, RZ, R217 ;  /* 0x000000ffff047224 */ /* 0x000fe200078e00d9 */
[----:B-----5:R-:W-:Y:S01]  /*11250*/  PRMT R11, RZ, 0x5410, R160 ;  /* 0x00005410ff0b7816 */ /* 0x020fe200000000a0 */
[----:B------:R-:W-:Y:S05]  /*11260*/  BRA `(.L_x_14953) ;  /* 0x0000057000007947 */ /* 0x000fea0003800000 */
.L_x_14952:
[C---:B-1----:R-:W-:Y:S01]  /*11270*/  ISETP.NE.AND P4, PT, R217.reuse, 0x1, PT ;  /* 0x00000001d900780c */ /* 0x042fe20003f85270 */
[----:B------:R-:W-:Y:S01]  /*11280*/  BSSY B3, `(.L_x_14954) ;  /* 0x000000c000037945 */ /* 0x000fe20003800000 */
[----:B------:R-:W-:-:S11]  /*11290*/  IADD3 R4, R217, 0x1, RZ ;  /* 0x00000001d9047810 */ /* 0x000fd60007ffe0ff */
[----:B------:R-:W-:Y:S05]  /*112a0*/  @!P4 BRA `(.L_x_14955) ;  /* 0x000000800000c947 */ /* 0x000fea0003800000 */
[----:B------:R-:W-:Y:S02]  /*112b0*/  ISETP.NE.AND P4, PT, R217, 0x2, PT ;  /* 0x00000002d900780c */ /* 0x000fe40003f85270 */
[----:B0-----:R-:W-:-:S11]  /*112c0*/  MOV R164, R216 ;  /* 0x000000d800a47202 */ /* 0x001fd60000000f00 */
[----:B------:R-:W-:Y:S05]  /*112d0*/  @!P4 BRA `(.L_x_14956) ;  /* 0x000000600000c947 */ /* 0x000fea0003800000 */
[----:B------:R-:W-:Y:S01]  /*112e0*/  ISETP.NE.AND P4, PT, R217, 0x3, PT ;  /* 0x00000003d900780c */ /* 0x000fe20003f85270 */
[----:B------:R-:W-:-:S12]  /*112f0*/  IMAD.MOV.U32 R164, RZ, RZ, R215 ;  /* 0x000000ffffa47224 */ /* 0x000fd800078e00d7 */
[----:B------:R-:W-:Y:S05]  /*11300*/  @P4 BRA `(.L_x_14956) ;  /* 0x0000003000004947 */ /* 0x000fea0003800000 */
[----:B------:R-:W-:Y:S01]  /*11310*/  IMAD.MOV.U32 R164, RZ, RZ, R218 ;  /* 0x000000ffffa47224 */ /* 0x000fe200078e00da */
[----:B------:R-:W-:Y:S05]  /*11320*/  BRA `(.L_x_14956) ;  /* 0x0000001000007947 */ /* 0x000fea0003800000 */
.L_x_14955:
[----:B0-----:R-:W-:Y:S02]  /*11330*/  IMAD.MOV.U32 R164, RZ, RZ, R220 ;  /* 0x000000ffffa47224 */ /* 0x001fe400078e00dc */
.L_x_14956:
[----:B------:R-:W-:Y:S05]  /*11340*/  BSYNC B3 ;  /* 0x0000000000037941 */ /* 0x000fea0003800000 */
.L_x_14954:
        /* <DEDUP_REMOVED lines=16> */
.L_x_14960:
[----:B------:R-:W-:Y:S05]  /*11450*/  BSYNC B4 ;  /* 0x0000000000047941 */ /* 0x000fea0003800000 */
.L_x_14959:
        /* <DEDUP_REMOVED lines=44> */
.L_x_14958:
[----:B------:R-:W-:Y:S05]  /*11720*/  BSYNC B3 ;  /* 0x0000000000037941 */ /* 0x000fea0003800000 */
.L_x_14957:
        /* <DEDUP_REMOVED lines=11> */
.L_x_14953:
[----:B------:R-:W-:Y:S05]  /*117e0*/  BSYNC B2 ;  /* 0x0000000000027941 */ /* 0x000fea0003800000 */
.L_x_14951:
        /* <DEDUP_REMOVED lines=8> */
.L_x_14962:
        /* <DEDUP_REMOVED lines=12> */
.L_x_14965:
[----:B0-----:R-:W-:Y:S02]  /*11930*/  IMAD.MOV.U32 R166, RZ, RZ, R220 ;  /* 0x000000ffffa67224 */ /* 0x001fe400078e00dc */
.L_x_14966:
[----:B------:R-:W-:Y:S05]  /*11940*/  BSYNC B3 ;  /* 0x0000000000037941 */ /* 0x000fea0003800000 */
.L_x_14964:
        /* <DEDUP_REMOVED lines=16> */
.L_x_14970:
[----:B------:R-:W-:Y:S05]  /*11a50*/  BSYNC B4 ;  /* 0x0000000000047941 */ /* 0x000fea0003800000 */
.L_x_14969:
        /* <DEDUP_REMOVED lines=44> */
.L_x_14968:
[----:B------:R-:W-:Y:S05]  /*11d20*/  BSYNC B3 ;  /* 0x0000000000037941 */ /* 0x000fea0003800000 */
.L_x_14967:
        /* <DEDUP_REMOVED lines=11> */
.L_x_14963:
[----:B------:R-:W-:Y:S05]  /*11de0*/  BSYNC B2 ;  /* 0x0000000000027941 */ /* 0x000fea0003800000 */
.L_x_14961:
        /* <DEDUP_REMOVED lines=8> */
.L_x_14972:
[C---:B------:R-:W-:Y:S01]  /*11e70*/  ISETP.NE.AND P4, PT, R5.reuse, 0x1, PT ;  /* 0x000000010500780c */ /* 0x040fe20003f85270 */
        /* <DEDUP_REMOVED lines=11> */
.L_x_14975:
[----:B0-----:R-:W-:Y:S02]  /*11f30*/  IMAD.MOV.U32 R166, RZ, RZ, R220 ;  /* 0x000000ffffa67224 */ /* 0x001fe400078e00dc */
.L_x_14976:
[----:B------:R-:W-:Y:S05]  /*11f40*/  BSYNC B3 ;  /* 0x0000000000037941 */ /* 0x000fea0003800000 */
.L_x_14974:
        /* <DEDUP_REMOVED lines=16> */
.L_x_14980:
[----:B------:R-:W-:Y:S05]  /*12050*/  BSYNC B4 ;  /* 0x0000000000047941 */ /* 0x000fea0003800000 */
.L_x_14979:
        /* <DEDUP_REMOVED lines=44> */
.L_x_14978:
[----:B------:R-:W-:Y:S05]  /*12320*/  BSYNC B3 ;  /* 0x0000000000037941 */ /* 0x000fea0003800000 */
.L_x_14977:
        /* <DEDUP_REMOVED lines=11> */
.L_x_14973:
[----:B------:R-:W-:Y:S05]  /*123e0*/  BSYNC B2 ;  /* 0x0000000000027941 */ /* 0x000fea0003800000 */
.L_x_14971:
        /* <DEDUP_REMOVED lines=8> */
.L_x_14982:
        /* <DEDUP_REMOVED lines=12> */
.L_x_14985:
[----:B------:R-:W-:Y:S02]  /*12530*/  IMAD.MOV.U32 R210, RZ, RZ, R220 ;  /* 0x000000ffffd27224 */ /* 0x000fe400078e00dc */
.L_x_14986:
[----:B------:R-:W-:Y:S05]  /*12540*/  BSYNC B3 ;  /* 0x0000000000037941 */ /* 0x000fea0003800000 */
.L_x_14984:
        /* <DEDUP_REMOVED lines=16> */
.L_x_14990:
[----:B------:R-:W-:Y:S05]  /*12650*/  BSYNC B4 ;  /* 0x0000000000047941 */ /* 0x000fea0003800000 */
.L_x_14989:
        /* <DEDUP_REMOVED lines=44> */
.L_x_14988:
[----:B------:R-:W-:Y:S05]  /*12920*/  BSYNC B3 ;  /* 0x0000000000037941 */ /* 0x000fea0003800000 */
.L_x_14987:
        /* <DEDUP_REMOVED lines=12> */
.L_x_14983:
[----:B------:R-:W-:Y:S05]  /*129f0*/  BSYNC B2 ;  /* 0x0000000000027941 */ /* 0x000fea0003800000 */
.L_x_14981:
        /* <DEDUP_REMOVED lines=8> */
.L_x_14992:
        /* <DEDUP_REMOVED lines=12> */
.L_x_14995:
[----:B------:R-:W-:Y:S02]  /*12b40*/  IMAD.MOV.U32 R209, RZ, RZ, R220 ;  /* 0x000000ffffd17224 */ /* 0x000fe400078e00dc */
.L_x_14996:
[----:B------:R-:W-:Y:S05]  /*12b50*/  BSYNC B3 ;  /* 0x0000000000037941 */ /* 0x000fea0003800000 */
.L_x_14994:
        /* <DEDUP_REMOVED lines=16> */
.L_x_15000:
[----:B------:R-:W-:Y:S05]  /*12c60*/  BSYNC B4 ;  /* 0x0000000000047941 */ /* 0x000fea0003800000 */
.L_x_14999:
        /* <DEDUP_REMOVED lines=44> */
.L_x_14998:
[----:B------:R-:W-:Y:S05]  /*12f30*/  BSYNC B3 ;  /* 0x0000000000037941 */ /* 0x000fea0003800000 */
.L_x_14997:
        /* <DEDUP_REMOVED lines=12> */
.L_x_14993:
[----:B------:R-:W-:Y:S05]  /*13000*/  BSYNC B2 ;  /* 0x0000000000027941 */ /* 0x000fea0003800000 */
.L_x_14991:
        /* <DEDUP_REMOVED lines=8> */
.L_x_15002:
        /* <DEDUP_REMOVED lines=12> */
.L_x_15005:
[----:B------:R-:W-:Y:S02]  /*13150*/  IMAD.MOV.U32 R208, RZ, RZ, R220 ;  /* 0x000000ffffd07224 */ /* 0x000fe400078e00dc */
.L_x_15006:
[----:B------:R-:W-:Y:S05]  /*13160*/  BSYNC B3 ;  /* 0x0000000000037941 */ /* 0x000fea0003800000 */
.L_x_15004:
        /* <DEDUP_REMOVED lines=16> */
.L_x_15010:
[----:B------:R-:W-:Y:S05]  /*13270*/  BSYNC B4 ;  /* 0x0000000000047941 */ /* 0x000fea0003800000 */
.L_x_15009:
        /* <DEDUP_REMOVED lines=44> */
.L_x_15008:
[----:B------:R-:W-:Y:S05]  /*13540*/  BSYNC B3 ;  /* 0x0000000000037941 */ /* 0x000fea0003800000 */
.L_x_15007:
        /* <DEDUP_REMOVED lines=12> */
.L_x_15003:
[----:B------:R-:W-:Y:S05]  /*13610*/  BSYNC B2 ;  /* 0x0000000000027941 */ /* 0x000fea0003800000 */
.L_x_15001:
        /* <DEDUP_REMOVED lines=8> */
.L_x_15012:
        /* <DEDUP_REMOVED lines=12> */
.L_x_15015:
[----:B------:R-:W-:Y:S02]  /*13760*/  IMAD.MOV.U32 R207, RZ, RZ, R220 ;  /* 0x000000ffffcf7224 */ /* 0x000fe400078e00dc */
.L_x_15016:
[----:B------:R-:W-:Y:S05]  /*13770*/  BSYNC B3 ;  /* 0x0000000000037941 */ /* 0x000fea0003800000 */
.L_x_15014:
        /* <DEDUP_REMOVED lines=16> */
.L_x_15020:
[----:B------:R-:W-:Y:S05]  /*13880*/  BSYNC B4 ;  /* 0x0000000000047941 */ /* 0x000fea0003800000 */
.L_x_15019:
        /* <DEDUP_REMOVED lines=44> */
.L_x_15018:
[----:B------:R-:W-:Y:S05]  /*13b50*/  BSYNC B3 ;  /* 0x0000000000037941 */ /* 0x000fea0003800000 */
.L_x_15017:
        /* <DEDUP_REMOVED lines=12> */
.L_x_15013:
[----:B------:R-:W-:Y:S05]  /*13c20*/  BSYNC B2 ;  /* 0x0000000000027941 */ /* 0x000fea0003800000 */
.L_x_15011:
        /* <DEDUP_REMOVED lines=8> */
.L_x_15022:
        /* <DEDUP_REMOVED lines=12> */
.L_x_15025:
[----:B------:R-:W-:Y:S02]  /*13d70*/  IMAD.MOV.U32 R206, RZ, RZ, R220 ;  /* 0x000000ffffce7224 */ /* 0x000fe400078e00dc */
.L_x_15026:
[----:B------:R-:W-:Y:S05]  /*13d80*/  BSYNC B3 ;  /* 0x0000000000037941 */ /* 0x000fea0003800000 */
.L_x_15024:
        /* <DEDUP_REMOVED lines=16> */
.L_x_15030:
[----:B------:R-:W-:Y:S05]  /*13e90*/  BSYNC B4 ;  /* 0x0000000000047941 */ /* 0x000fea0003800000 */
.L_x_15029:
        /* <DEDUP_REMOVED lines=44> */
.L_x_15028:
[----:B------:R-:W-:Y:S05]  /*14160*/  BSYNC B3 ;  /* 0x0000000000037941 */ /* 0x000fea0003800000 */
.L_x_15027:
        /* <DEDUP_REMOVED lines=12> */
.L_x_15023:
[----:B------:R-:W-:Y:S05]  /*14230*/  BSYNC B2 ;  /* 0x0000000000027941 */ /* 0x000fea0003800000 */
.L_x_15021:
        /* <DEDUP_REMOVED lines=29> */
.L_x_15032:
[----:B------:R-:W-:Y:S05]  /*14410*/  BSYNC B2 ;  /* 0x0000000000027941 */ /* 0x000fea0003800000 */
.L_x_15031:
[----:B------:R-:W-:Y:S02]  /*14420*/  IADD3 R227, R227, 0x20, RZ ;  /* 0x00000020e3e37810 */ /* 0x000fe40007ffe0ff */
[----:B------:R-:W-:Y:S02]  /*14430*/  IADD3 R229, R229, 0x20, RZ ;  /* 0x00000020e5e57810 */ /* 0x000fe40007ffe0ff */
.L_x_14950:
[----:B------:R-:W-:Y:S05]  /*14440*/  BSYNC B1 ;  /* 0x0000000000017941 */ /* 0x000fea0003800000 */
.L_x_14949:
        /* <DEDUP_REMOVED lines=20> */
.L_x_15036:
        /* <DEDUP_REMOVED lines=12> */
.L_x_15039:
[----:B------:R-:W-:Y:S02]  /*14650*/  MOV R0, R220 ;  /* 0x000000dc00007202 */ /* 0x000fe40000000f00 */
.L_x_15040:
[----:B------:R-:W-:Y:S05]  /*14660*/  BSYNC B3 ;  /* 0x0000000000037941 */ /* 0x000fea0003800000 */
.L_x_15038:
        /* <DEDUP_REMOVED lines=16> */
.L_x_15044:
[----:B------:R-:W-:Y:S05]  /*14770*/  BSYNC B4 ;  /* 0x0000000000047941 */ /* 0x000fea0003800000 */
.L_x_15043:
        /* <DEDUP_REMOVED lines=44> */
.L_x_15042:
[----:B------:R-:W-:Y:S05]  /*14a40*/  BSYNC B3 ;  /* 0x0000000000037941 */ /* 0x000fea0003800000 */
.L_x_15041:
        /* <DEDUP_REMOVED lines=11> */
.L_x_15037:
[----:B------:R-:W-:Y:S05]  /*14b00*/  BSYNC B2 ;  /* 0x0000000000027941 */ /* 0x000fea0003800000 */
.L_x_15035:
        /* <DEDUP_REMOVED lines=8> */
.L_x_15046:
        /* <DEDUP_REMOVED lines=12> */
.L_x_15049:
[----:B------:R-:W-:Y:S02]  /*14c50*/  IMAD.MOV.U32 R0, RZ, RZ, R220 ;  /* 0x000000ffff007224 */ /* 0x000fe400078e00dc */
.L_x_15050:
[----:B------:R-:W-:Y:S05]  /*14c60*/  BSYNC B3 ;  /* 0x0000000000037941 */ /* 0x000fea0003800000 */
.L_x_15048:
        /* <DEDUP_REMOVED lines=16> */
.L_x_15054:
[----:B------:R-:W-:Y:S05]  /*14d70*/  BSYNC B4 ;  /* 0x0000000000047941 */ /* 0x000fea0003800000 */
.L_x_15053:
        /* <DEDUP_REMOVED lines=44> */
.L_x_15052:
[----:B------:R-:W-:Y:S05]  /*15040*/  BSYNC B3 ;  /* 0x0000000000037941 */ /* 0x000fea0003800000 */
.L_x_15051:
        /* <DEDUP_REMOVED lines=11> */
.L_x_15047:
[----:B------:R-:W-:Y:S05]  /*15100*/  BSYNC B2 ;  /* 0x0000000000027941 */ /* 0x000fea0003800000 */
.L_x_15045:
        /* <DEDUP_REMOVED lines=8> */
.L_x_15056:
        /* <DEDUP_REMOVED lines=12> */
.L_x_15059:
[----:B------:R-:W-:Y:S02]  /*15250*/  MOV R193, R220 ;  /* 0x000000dc00c17202 */ /* 0x000fe40000000f00 */
.L_x_15060:
[----:B------:R-:W-:Y:S05]  /*15260*/  BSYNC B3 ;  /* 0x0000000000037941 */ /* 0x000fea0003800000 */
.L_x_15058:
        /* <DEDUP_REMOVED lines=16> */
.L_x_15064:
[----:B------:R-:W-:Y:S05]  /*15370*/  BSYNC B4 ;  /* 0x0000000000047941 */ /* 0x000fea0003800000 */
.L_x_15063:
        /* <DEDUP_REMOVED lines=44> */
.L_x_15062:
[----:B------:R-:W-:Y:S05]  /*15640*/  BSYNC B3 ;  /* 0x0000000000037941 */ /* 0x000fea0003800000 */
.L_x_15061:
        /* <DEDUP_REMOVED lines=11> */
.L_x_15057:
[----:B------:R-:W-:Y:S05]  /*15700*/  BSYNC B2 ;  /* 0x0000000000027941 */ /* 0x000fea0003800000 */
.L_x_15055:
        /* <DEDUP_REMOVED lines=8> */
.L_x_15066:
        /* <DEDUP_REMOVED lines=12> */
.L_x_15069:
[----:B------:R-:W-:Y:S02]  /*15850*/  IMAD.MOV.U32 R210, RZ, RZ, R220 ;  /* 0x000000ffffd27224 */ /* 0x000fe400078e00dc */
.L_x_15070:
[----:B------:R-:W-:Y:S05]  /*15860*/  BSYNC B3 ;  /* 0x0000000000037941 */ /* 0x000fea0003800000 */
.L_x_15068:
        /* <DEDUP_REMOVED lines=16> */
.L_x_15074:
[----:B------:R-:W-:Y:S05]  /*15970*/  BSYNC B4 ;  /* 0x0000000000047941 */ /* 0x000fea0003800000 */
.L_x_15073:
        /* <DEDUP_REMOVED lines=44> */
.L_x_15072:
[----:B------:R-:W-:Y:S05]  /*15c40*/  BSYNC B3 ;  /* 0x0000000000037941 */ /* 0x000fea0003800000 */
.L_x_15071:
        /* <DEDUP_REMOVED lines=12> */
.L_x_15067:
[----:B------:R-:W-:Y:S05]  /*15d10*/  BSYNC B2 ;  /* 0x0000000000027941 */ /* 0x000fea0003800000 */
.L_x_15065:
        /* <DEDUP_REMOVED lines=8> */
.L_x_15076:
        /* <DEDUP_REMOVED lines=12> */
.L_x_15079:
[----:B------:R-:W-:Y:S02]  /*15e60*/  MOV R209, R220 ;  /* 0x000000dc00d17202 */ /* 0x000fe40000000f00 */
.L_x_15080:
[----:B------:R-:W-:Y:S05]  /*15e70*/  BSYNC B3 ;  /* 0x0000000000037941 */ /* 0x000fea0003800000 */
.L_x_15078:
        /* <DEDUP_REMOVED lines=16> */
.L_x_15084:
[----:B------:R-:W-:Y:S05]  /*15f80*/  BSYNC B4 ;  /* 0x0000000000047941 */ /* 0x000fea0003800000 */
.L_x_15083:
        /* <DEDUP_REMOVED lines=44> */
.L_x_15082:
[----:B------:R-:W-:Y:S05]  /*16250*/  BSYNC B3 ;  /* 0x0000000000037941 */ /* 0x000fea0003800000 */
.L_x_15081:
        /* <DEDUP_REMOVED lines=12> */
.L_x_15077:
[----:B------:R-:W-:Y:S05]  /*16320*/  BSYNC B2 ;  /* 0x0000000000027941 */ /* 0x000fea0003800000 */
.L_x_15075:
        /* <DEDUP_REMOVED lines=8> */
.L_x_15086:
        /* <DEDUP_REMOVED lines=12> */
.L_x_15089:
[----:B------:R-:W-:Y:S02]  /*16470*/  IMAD.MOV.U32 R208, RZ, RZ, R220 ;  /* 0x000000ffffd07224 */ /* 0x000fe400078e00dc */
.L_x_15090:
[----:B------:R-:W-:Y:S05]  /*16480*/  BSYNC B3 ;  /* 0x0000000000037941 */ /* 0x000fea0003800000 */
.L_x_15088:
        /* <DEDUP_REMOVED lines=16> */
.L_x_15094:
[----:B------:R-:W-:Y:S05]  /*16590*/  BSYNC B4 ;  /* 0x0000000000047941 */ /* 0x000fea0003800000 */
.L_x_15093:
        /* <DEDUP_REMOVED lines=44> */
.L_x_15092:
[----:B------:R-:W-:Y:S05]  /*16860*/  BSYNC B3 ;  /* 0x0000000000037941 */ /* 0x000fea0003800000 */
.L_x_15091:
        /* <DEDUP_REMOVED lines=12> */
.L_x_15087:
[----:B------:R-:W-:Y:S05]  /*16930*/  BSYNC B2 ;  /* 0x0000000000027941 */ /* 0x000fea0003800000 */
.L_x_15085:
        /* <DEDUP_REMOVED lines=8> */
.L_x_15096:
        /* <DEDUP_REMOVED lines=12> */
.L_x_15099:
[----:B------:R-:W-:Y:S02]  /*16a80*/  MOV R207, R220 ;  /* 0x000000dc00cf7202 */ /* 0x000fe40000000f00 */
.L_x_15100:
[----:B------:R-:W-:Y:S05]  /*16a90*/  BSYNC B3 ;  /* 0x0000000000037941 */ /* 0x000fea0003800000 */
.L_x_15098:
        /* <DEDUP_REMOVED lines=16> */
.L_x_15104:
[----:B------:R-:W-:Y:S05]  /*16ba0*/  BSYNC B4 ;  /* 0x0000000000047941 */ /* 0x000fea0003800000 */
.L_x_15103:
        /* <DEDUP_REMOVED lines=44> */
.L_x_15102:
[----:B------:R-:W-:Y:S05]  /*16e70*/  BSYNC B3 ;  /* 0x0000000000037941 */ /* 0x000fea0003800000 */
.L_x_15101:
        /* <DEDUP_REMOVED lines=12> */
.L_x_15097:
[----:B------:R-:W-:Y:S05]  /*16f40*/  BSYNC B2 ;  /* 0x0000000000027941 */ /* 0x000fea0003800000 */
.L_x_15095:
        /* <DEDUP_REMOVED lines=8> */
.L_x_15106:
        /* <DEDUP_REMOVED lines=12> */
.L_x_15109:
[----:B------:R-:W-:Y:S02]  /*17090*/  IMAD.MOV.U32 R206, RZ, RZ, R220 ;  /* 0x000000ffffce7224 */ /* 0x000fe400078e00dc */
.L_x_15110:
[----:B------:R-:W-:Y:S05]  /*170a0*/  BSYNC B3 ;  /* 0x0000000000037941 */ /* 0x000fea0003800000 */
.L_x_15108:
        /* <DEDUP_REMOVED lines=16> */
.L_x_15114:
[----:B------:R-:W-:Y:S05]  /*171b0*/  BSYNC B4 ;  /* 0x0000000000047941 */ /* 0x000fea0003800000 */
.L_x_15113:
        /* <DEDUP_REMOVED lines=44> */
.L_x_15112:
[----:B------:R-:W-:Y:S05]  /*17480*/  BSYNC B3 ;  /* 0x0000000000037941 */ /* 0x000fea0003800000 */
.L_x_15111:
        /* <DEDUP_REMOVED lines=12> */
.L_x_15107:
[----:B------:R-:W-:Y:S05]  /*17550*/  BSYNC B2 ;  /* 0x0000000000027941 */ /* 0x000fea0003800000 */
.L_x_15105:
        /* <DEDUP_REMOVED lines=29> */
.L_x_15116:
[----:B------:R-:W-:Y:S05]  /*17730*/  BSYNC B2 ;  /* 0x0000000000027941 */ /* 0x000fea0003800000 */
.L_x_15115:
[----:B------:R-:W-:Y:S02]  /*17740*/  IADD3 R227, R227, 0x20, RZ ;  /* 0x00000020e3e37810 */ /* 0x000fe40007ffe0ff */
[----:B------:R-:W-:Y:S02]  /*17750*/  IADD3 R229, R229, 0x20, RZ ;  /* 0x00000020e5e57810 */ /* 0x000fe40007ffe0ff */
.L_x_15034:
[----:B------:R-:W-:Y:S05]  /*17760*/  BSYNC B1 ;  /* 0x0000000000017941 */ /* 0x000fea0003800000 */
.L_x_15033:
        /* <DEDUP_REMOVED lines=20> */
.L_x_15120:
        /* <DEDUP_REMOVED lines=12> */
.L_x_15123:
[----:B------:R-:W-:Y:S02]  /*17970*/  IMAD.MOV.U32 R202, RZ, RZ, R220 ;  /* 0x000000ffffca7224 */ /* 0x000fe400078e00dc */
.L_x_15124:
[----:B------:R-:W-:Y:S05]  /*17980*/  BSYNC B3 ;  /* 0x0000000000037941 */ /* 0x000fea0003800000 */
.L_x_15122:
        /* <DEDUP_REMOVED lines=16> */
.L_x_15128:
[----:B------:R-:W-:Y:S05]  /*17a90*/  BSYNC B4 ;  /* 0x0000000000047941 */ /* 0x000fea0003800000 */
.L_x_15127:
        /* <DEDUP_REMOVED lines=44> */
.L_x_15126:
[----:B------:R-:W-:Y:S05]  /*17d60*/  BSYNC B3 ;  /* 0x0000000000037941 */ /* 0x000fea0003800000 */
.L_x_15125:
        /* <DEDUP_REMOVED lines=11> */
.L_x_15121:
[----:B------:R-:W-:Y:S05]  /*17e20*/  BSYNC B2 ;  /* 0x0000000000027941 */ /* 0x000fea0003800000 */
.L_x_15119:
        /* <DEDUP_REMOVED lines=8> */
.L_x_15130:
        /* <DEDUP_REMOVED lines=12> */
.L_x_15133:
[----:B------:R-:W-:Y:S02]  /*17f70*/  IMAD.MOV.U32 R204, RZ, RZ, R220 ;  /* 0x000000ffffcc7224 */ /* 0x000fe400078e00dc */
.L_x_15134:
[----:B------:R-:W-:Y:S05]  /*17f80*/  BSYNC B3 ;  /* 0x0000000000037941 */ /* 0x000fea0003800000 */
.L_x_15132:
        /* <DEDUP_REMOVED lines=16> */
.L_x_15138:
[----:B------:R-:W-:Y:S05]  /*18090*/  BSYNC B4 ;  /* 0x0000000000047941 */ /* 0x000fea0003800000 */
.L_x_15137:
        /* <DEDUP_REMOVED lines=44> */
.L_x_15136:
[----:B------:R-:W-:Y:S05]  /*18360*/  BSYNC B3 ;  /* 0x0000000000037941 */ /* 0x000fea0003800000 */
.L_x_15135:
        /* <DEDUP_REMOVED lines=11> */
.L_x_15131:
[----:B------:R-:W-:Y:S05]  /*18420*/  BSYNC B2 ;  /* 0x0000000000027941 */ /* 0x000fea0003800000 */
.L_x_15129:
        /* <DEDUP_REMOVED lines=8> */
.L_x_15140:
        /* <DEDUP_REMOVED lines=12> */
.L_x_15143:
[----:B------:R-:W-:Y:S02]  /*18570*/  IMAD.MOV.U32 R204, RZ, RZ, R220 ;  /* 0x000000ffffcc7224 */ /* 0x000fe400078e00dc */
.L_x_15144:
[----:B------:R-:W-:Y:S05]  /*18580*/  BSYNC B3 ;  /* 0x0000000000037941 */ /* 0x000fea0003800000 */
.L_x_15142:
        /* <DEDUP_REMOVED lines=16> */
.L_x_15148:
[----:B------:R-:W-:Y:S05]  /*18690*/  BSYNC B4 ;  /* 0x0000000000047941 */ /* 0x000fea0003800000 */
.L_x_15147:
        /* <DEDUP_REMOVED lines=44> */
.L_x_15146:
[----:B------:R-:W-:Y:S05]  /*18960*/  BSYNC B3 ;  /* 0x0000000000037941 */ /* 0x000fea0003800000 */
.L_x_15145:
        /* <DEDUP_REMOVED lines=11> */
.L_x_15141:
[----:B------:R-:W-:Y:S05]  /*18a20*/  BSYNC B2 ;  /* 0x0000000000027941 */ /* 0x000fea0003800000 */
.L_x_15139:
        /* <DEDUP_REMOVED lines=8> */
.L_x_15150:
        /* <DEDUP_REMOVED lines=12> */
.L_x_15153:
[----:B------:R-:W-:Y:S02]  /*18b70*/  IMAD.MOV.U32 R210, RZ, RZ, R220 ;  /* 0x000000ffffd27224 */ /* 0x000fe400078e00dc */
.L_x_15154:
[----:B------:R-:W-:Y:S05]  /*18b80*/  BSYNC B3 ;  /* 0x0000000000037941 */ /* 0x000fea0003800000 */
.L_x_15152:
        /* <DEDUP_REMOVED lines=16> */
.L_x_15158:
[----:B------:R-:W-:Y:S05]  /*18c90*/  BSYNC B4 ;  /* 0x0000000000047941 */ /* 0x000fea0003800000 */
.L_x_15157:
        /* <DEDUP_REMOVED lines=44> */
.L_x_15156:
[----:B------:R-:W-:Y:S05]  /*18f60*/  BSYNC B3 ;  /* 0x0000000000037941 */ /* 0x000fea0003800000 */
.L_x_15155:
        /* <DEDUP_REMOVED lines=12> */
.L_x_15151:
[----:B------:R-:W-:Y:S05]  /*19030*/  BSYNC B2 ;  /* 0x0000000000027941 */ /* 0x000fea0003800000 */
.L_x_15149:
        /* <DEDUP_REMOVED lines=8> */
.L_x_15160:
        /* <DEDUP_REMOVED lines=12> */
.L_x_15163:
[----:B------:R-:W-:Y:S02]  /*19180*/  IMAD.MOV.U32 R209, RZ, RZ, R220 ;  /* 0x000000ffffd17224 */ /* 0x000fe400078e00dc */
.L_x_15164:
[----:B------:R-:W-:Y:S05]  /*19190*/  BSYNC B3 ;  /* 0x0000000000037941 */ /* 0x000fea0003800000 */
.L_x_15162:
        /* <DEDUP_REMOVED lines=16> */
.L_x_15168:
[----:B------:R-:W-:Y:S05]  /*192a0*/  BSYNC B4 ;  /* 0x0000000000047941 */ /* 0x000fea0003800000 */
.L_x_15167:
        /* <DEDUP_REMOVED lines=44> */
.L_x_15166:
[----:B------:R-:W-:Y:S05]  /*19570*/  BSYNC B3 ;  /* 0x0000000000037941 */ /* 0x000fea0003800000 */
.L_x_15165:
        /* <DEDUP_REMOVED lines=12> */
.L_x_15161:
[----:B------:R-:W-:Y:S05]  /*19640*/  BSYNC B2 ;  /* 0x0000000000027941 */ /* 0x000fea0003800000 */
.L_x_15159:
        /* <DEDUP_REMOVED lines=8> */
.L_x_15170:
        /* <DEDUP_REMOVED lines=12> */
.L_x_15173:
[----:B------:R-:W-:Y:S02]  /*19790*/  IMAD.MOV.U32 R208, RZ, RZ, R220 ;  /* 0x000000ffffd07224 */ /* 0x000fe400078e00dc */
.L_x_15174:
[----:B------:R-:W-:Y:S05]  /*197a0*/  BSYNC B3 ;  /* 0x0000000000037941 */ /* 0x000fea0003800000 */
.L_x_15172:
        /* <DEDUP_REMOVED lines=16> */
.L_x_15178:
[----:B------:R-:W-:Y:S05]  /*198b0*/  BSYNC B4 ;  /* 0x0000000000047941 */ /* 0x000fea0003800000 */
.L_x_15177:
        /* <DEDUP_REMOVED lines=44> */
.L_x_15176:
[----:B------:R-:W-:Y:S05]  /*19b80*/  BSYNC B3 ;  /* 0x0000000000037941 */ /* 0x000fea0003800000 */
.L_x_15175:
        /* <DEDUP_REMOVED lines=12> */
.L_x_15171:
[----:B------:R-:W-:Y:S05]  /*19c50*/  BSYNC B2 ;  /* 0x0000000000027941 */ /* 0x000fea0003800000 */
.L_x_15169:
        /* <DEDUP_REMOVED lines=8> */
.L_x_15180:
        /* <DEDUP_REMOVED lines=12> */
.L_x_15183:
[----:B------:R-:W-:Y:S02]  /*19da0*/  IMAD.MOV.U32 R207, RZ, RZ, R220 ;  /* 0x000000ffffcf7224 */ /* 0x000fe400078e00dc */
.L_x_15184:
[----:B------:R-:W-:Y:S05]  /*19db0*/  BSYNC B3 ;  /* 0x0000000000037941 */ /* 0x000fea0003800000 */
.L_x_15182:
        /* <DEDUP_REMOVED lines=16> */
.L_x_15188:
[----:B------:R-:W-:Y:S05]  /*19ec0*/  BSYNC B4 ;  /* 0x0000000000047941 */ /* 0x000fea0003800000 */
.L_x_15187:
        /* <DEDUP_REMOVED lines=44> */
.L_x_15186:
[----:B------:R-:W-:Y:S05]  /*1a190*/  BSYNC B3 ;  /* 0x0000000000037941 */ /* 0x000fea0003800000 */
.L_x_15185:
        /* <DEDUP_REMOVED lines=12> */
.L_x_15181:
[----:B------:R-:W-:Y:S05]  /*1a260*/  BSYNC B2 ;  /* 0x0000000000027941 */ /* 0x000fea0003800000 */
.L_x_15179:
        /* <DEDUP_REMOVED lines=8> */
.L_x_15190:
        /* <DEDUP_REMOVED lines=12> */
.L_x_15193:
[----:B------:R-:W-:Y:S02]  /*1a3b0*/  IMAD.MOV.U32 R206, RZ, RZ, R220 ;  /* 0x000000ffffce7224 */ /* 0x000fe400078e00dc */
.L_x_15194:
[----:B------:R-:W-:Y:S05]  /*1a3c0*/  BSYNC B3 ;  /* 0x0000000000037941 */ /* 0x000fea0003800000 */
.L_x_15192:
        /* <DEDUP_REMOVED lines=16> */
.L_x_15198:
[----:B------:R-:W-:Y:S05]  /*1a4d0*/  BSYNC B4 ;  /* 0x0000000000047941 */ /* 0x000fea0003800000 */
.L_x_15197:
        /* <DEDUP_REMOVED lines=44> */
.L_x_15196:
[----:B------:R-:W-:Y:S05]  /*1a7a0*/  BSYNC B3 ;  /* 0x0000000000037941 */ /* 0x000fea0003800000 */
.L_x_15195:
        /* <DEDUP_REMOVED lines=12> */
.L_x_15191:
[----:B------:R-:W-:Y:S05]  /*1a870*/  BSYNC B2 ;  /* 0x0000000000027941 */ /* 0x000fea0003800000 */
.L_x_15189:
        /* <DEDUP_REMOVED lines=28> */
.L_x_15118:
[----:B------:R-:W-:Y:S05]  /*1aa40*/  BSYNC B1 ;  /* 0x0000000000017941 */ /* 0x000fea0003800000 */
.L_x_15117:
        /* <DEDUP_REMOVED lines=81> */
.L_x_15219:
        /* <DEDUP_REMOVED lines=152> */
.L_x_15220:
[----:B------:R-:W-:Y:S01]  /*1b8e0*/  LOP3.LUT P2, RZ, R225, 0x1f, RZ, 0xc0, !PT ;  /* 0x0000001fe1ff7812 */ /* 0x000fe2000784c0ff */
[----:B-1----:R-:W-:Y:S01]  /*1b8f0*/  FADD.FTZ R231, R229, R230 ;  /* 0x000000e6e5e77221 */ /* 0x002fe20000010000 */
[----:B------:R-:W-:Y:S01]  /*1b900*/  BSSY B1, `(.L_x_15201) ;  /* 0x0000133000017945 */ /* 0x000fe20003800000 */
[----:B0-----:R-:W-:-:S10]  /*1b910*/  IMAD.MOV.U32 R230, RZ, RZ, c[0x0][0x1e0] ;  /* 0x00007800ffe67624 */ /* 0x001fd400078e00ff */
[----:B------:R-:W-:-:S04]  /*1b920*/  @!P2 LEA R166, P1, R223, c[0x0][0x1a0], 0x2 ;  /* 0x00006800dfa6aa11 */ /* 0x000fc800078210ff */
[C---:B------:R-:W-:Y:S02]  /*1b930*/  @!P2 LEA.HI.X R167, R223.reuse, c[0x0][0x1a4], R228, 0x2, P1 ;  /* 0x00006900dfa7aa11 */ /* 0x040fe400008f14e4 */
[----:B------:R-:W-:-:S03]  /*1b940*/  @!P2 LEA R164, P1, R223, c[0x0][0x1a8], 0x2 ;  /* 0x00006a00dfa4aa11 */ /* 0x000fc600078210ff */
[----:B------:R0:W-:Y:S01]  /*1b950*/  @!P2 STG.E [R166.64], R227 ;  /* 0x000000e3a600a986 */ /* 0x0001e2000c101906 */
[----:B------:R-:W-:Y:S01]  /*1b960*/  @!P2 LEA.HI.X R165, R223, c[0x0][0x1ac], R228, 0x2, P1 ;  /* 0x00006b00dfa5aa11 */ /* 0x000fe200008f14e4 */
[----:B------:R-:W-:Y:S01]  /*1b970*/  FMUL.FTZ R228, R227, R227 ;  /* 0x000000e3e3e47220 */ /* 0x000fe20000410000 */
        /* <DEDUP_REMOVED lines=49> */
.L_x_15204:
[----:B------:R-:W-:Y:S05]  /*1bc90*/  BSYNC B2 ;  /* 0x0000000000027941 */ /* 0x000fea0003800000 */
.L_x_15203:
[----:B------:R-:W-:Y:S01]  /*1bca0*/  LOP3.LUT P1, RZ, R224, 0x100, RZ, 0xc0, !PT ;  /* 0x00000100e0ff7812 */ /* 0x000fe2000782c0ff */
[----:B------:R-:W-:-:S12]  /*1bcb0*/  BSSY B2, `(.L_x_15205) ;  /* 0x0000022000027945 */ /* 0x000fd80003800000 */
[----:B------:R-:W-:Y:S05]  /*1bcc0*/  @!P1 BRA `(.L_x_15206) ;  /* 0x0000020000009947 */ /* 0x000fea0003800000 */
[--C-:B------:R-:W-:Y:S02]  /*1bcd0*/  FADD.FTZ R235, R178, -R227.reuse ;  /* 0x800000e3b2eb7221 */ /* 0x100fe40000010000 */
[--C-:B0-----:R-:W-:Y:S02]  /*1bce0*/  FADD.FTZ R165, R183, -R227.reuse ;  /* 0x800000e3b7a57221 */ /* 0x101fe40000010000 */
        /* <DEDUP_REMOVED lines=30> */
.L_x_15206:
[----:B------:R-:W-:Y:S05]  /*1bed0*/  BSYNC B2 ;  /* 0x0000000000027941 */ /* 0x000fea0003800000 */
.L_x_15205:
        /* <DEDUP_REMOVED lines=35> */
.L_x_15208:
[----:B------:R-:W-:Y:S05]  /*1c110*/  BSYNC B2 ;  /* 0x0000000000027941 */ /* 0x000fea0003800000 */
.L_x_15207:
        /* <DEDUP_REMOVED lines=35> */
.L_x_15210:
[----:B------:R-:W-:Y:S05]  /*1c350*/  BSYNC B2 ;  /* 0x0000000000027941 */ /* 0x000fea0003800000 */
.L_x_15209:
        /* <DEDUP_REMOVED lines=35> */
.L_x_15212:
[----:B------:R-:W-:Y:S05]  /*1c590*/  BSYNC B2 ;  /* 0x0000000000027941 */ /* 0x000fea0003800000 */
.L_x_15211:
        /* <DEDUP_REMOVED lines=35> */
.L_x_15214:
[----:B------:R-:W-:Y:S05]  /*1c7d0*/  BSYNC B2 ;  /* 0x0000000000027941 */ /* 0x000fea0003800000 */
.L_x_15213:
        /* <DEDUP_REMOVED lines=35> */
.L_x_15216:
[----:B------:R-:W-:Y:S05]  /*1ca10*/  BSYNC B2 ;  /* 0x0000000000027941 */ /* 0x000fea0003800000 */
.L_x_15215:
        /* <DEDUP_REMOVED lines=33> */
.L_x_15202:
[----:B0-----:R-:W-:Y:S05]  /*1cc30*/  BSYNC B1 ;  /* 0x0000000000017941 */ /* 0x001fea0003800000 */
.L_x_15201:
[----:B------:R-:W-:-:S05]  /*1cc40*/  IMAD.MOV.U32 R164, RZ, RZ, c[0x0][0x160] ;  /* 0x00005800ffa47624 */ /* 0x000fca00078e00ff */
[----:B------:R-:W-:-:S04]  /*1cc50*/  LEA R223, R164, R223, 0x2 ;  /* 0x000000dfa4df7211 */ /* 0x000fc800078e10ff */
[----:B------:R-:W-:-:S13]  /*1cc60*/  ISETP.GE.AND P1, PT, R223, c[0x0][0x164], PT ;  /* 0x00005900df007a0c */ /* 0x000fda0003f26270 */
[----:B------:R-:W-:Y:S01]  /*1cc70*/  @P1 CALL.REL.NOINC `(.L_x_15217) ;  /* 0x0000001000001944 */ /* 0x000fe20003c00000 */
[----:B------:R-:W-:Y:S05]  /*1cc80*/  BRA `(.L_x_15218) ;  /* 0xfffe43e000007947 */ /* 0x000fea000383ffff */
.L_x_15217:
[----:B------:R-:W-:Y:S05]  /*1cc90*/  BSYNC B0 ;  /* 0x0000000000007941 */ /* 0x000fea0003800000 */
.L_x_14528:
[----:B------:R-:W-:Y:S05]  /*1cca0*/  EXIT ;  /* 0x000000000000794d */ /* 0x000fea0003800000 */
.L_x_15199:
[----:B------:R-:W-:Y:S01]  /*1ccb0*/  IMAD.MOV.U32 R229, RZ, RZ, 0x1 ;  /* 0x00000001ffe57424 */ /* 0x000fe200078e00ff */
[----:B------:R-:W-:Y:S01]  /*1ccc0*/  MOV R164, 0x1cd00 ;  /* 0x0001cd0000a47802 */ /* 0x000fe20000000f00 */
[----:B------:R-:W-:Y:S02]  /*1ccd0*/  IMAD.MOV.U32 R167, RZ, RZ, 0x1f ;  /* 0x0000001fffa77424 */ /* 0x000fe400078e00ff */
[----:B------:R-:W-:Y:S02]  /*1cce0*/  IMAD.MOV.U32 R232, RZ, RZ, -0x1 ;  /* 0xffffffffffe87424 */ /* 0x000fe400078e00ff */
[----:B-----5:R-:W-:Y:S05]  /*1ccf0*/  CALL.REL.NOINC `($__internal_42_$__cuda_sm70_shflsync_bfly_p) ;  /* 0x00000bf000007944 */ /* 0x020fea0003c00000 */
[----:B-1----:R-:W-:Y:S01]  /*1cd00*/  MOV R165, R229 ;  /* 0x000000e500a57202 */ /* 0x002fe20000000f00 */
[----:B0-----:R-:W-:Y:S05]  /*1cd10*/  BRA `(.L_x_15219) ;  /* 0xffffe24000007947 */ /* 0x001fea000383ffff */
.L_x_15200:
[----:B0-----:R-:W-:Y:S01]  /*1cd20*/  IMAD.MOV.U32 R166, RZ, RZ, R231 ;  /* 0x000000ffffa67224 */ /* 0x001fe200078e00e7 */
[----:B------:R-:W-:Y:S01]  /*1cd30*/  MOV R232, 0xffffffff ;  /* 0xffffffff00e87802 */ /* 0x000fe20000000f00 */
[----:B------:R-:W-:Y:S01]  /*1cd40*/  IMAD.MOV.U32 R229, RZ, RZ, 0x2 ;  /* 0x00000002ffe57424 */ /* 0x000fe200078e00ff */
[----:B------:R-:W-:Y:S01]  /*1cd50*/  MOV R164, 0x1cd80 ;  /* 0x0001cd8000a47802 */ /* 0x000fe20000000f00 */
[----:B------:R-:W-:Y:S02]  /*1cd60*/  IMAD.MOV.U32 R167, RZ, RZ, 0x1f ;  /* 0x0000001fffa77424 */ /* 0x000fe400078e00ff */
[----:B-----5:R-:W-:Y:S05]  /*1cd70*/  CALL.REL.NOINC `($__internal_42_$__cuda_sm70_shflsync_bfly_p) ;  /* 0x00000b7000007944 */ /* 0x020fea0003c00000 */
[----:B01----:R-:W-:Y:S01]  /*1cd80*/  FADD.FTZ R166, R231, R229 ;  /* 0x000000e5e7a67221 */ /* 0x003fe20000010000 */
[----:B------:R-:W-:Y:S01]  /*1cd90*/  MOV R164, 0x1cde0 ;  /* 0x0001cde000a47802 */ /* 0x000fe20000000f00 */
[----:B------:R-:W-:-:S02]  /*1cda0*/  IMAD.MOV.U32 R229, RZ, RZ, 0x4 ;  /* 0x00000004ffe57424 */ /* 0x000fc400078e00ff */
[----:B------:R-:W-:Y:S02]  /*1cdb0*/  IMAD.MOV.U32 R167, RZ, RZ, 0x1f ;  /* 0x0000001fffa77424 */ /* 0x000fe400078e00ff */
[----:B------:R-:W-:Y:S02]  /*1cdc0*/  IMAD.MOV.U32 R232, RZ, RZ, -0x1 ;  /* 0xffffffffffe87424 */ /* 0x000fe400078e00ff */
[----:B------:R-:W-:Y:S05]  /*1cdd0*/  CALL.REL.NOINC `($__internal_42_$__cuda_sm70_shflsync_bfly_p) ;  /* 0x00000b1000007944 */ /* 0x000fea0003c00000 */
[----:B01----:R-:W-:Y:S01]  /*1cde0*/  FADD.FTZ R166, R166, R229 ;  /* 0x000000e5a6a67221 */ /* 0x003fe20000010000 */
[----:B------:R-:W-:Y:S01]  /*1cdf0*/  HFMA2.MMA R229, -RZ, RZ, 0, 4.76837158203125e-07 ;  /* 0x00000008ffe57435 */ /* 0x000fe200000001ff */
[----:B------:R-:W-:Y:S01]  /*1ce00*/  IMAD.MOV.U32 R167, RZ, RZ, 0x1f ;  /* 0x0000001fffa77424 */ /* 0x000fe200078e00ff */
[----:B------:R-:W-:Y:S01]  /*1ce10*/  MOV R164, 0x1ce40 ;  /* 0x0001ce4000a47802 */ /* 0x000fe20000000f00 */
[----:B------:R-:W-:-:S03]  /*1ce20*/  IMAD.MOV.U32 R232, RZ, RZ, -0x1 ;  /* 0xffffffffffe87424 */ /* 0x000fc600078e00ff */
[----:B------:R-:W-:Y:S05]  /*1ce30*/  CALL.REL.NOINC `($__internal_42_$__cuda_sm70_shflsync_bfly_p) ;  /* 0x00000ab000007944 */ /* 0x000fea0003c00000 */
[----:B01----:R-:W-:Y:S01]  /*1ce40*/  FADD.FTZ R166, R166, R229 ;  /* 0x000000e5a6a67221 */ /* 0x003fe20000010000 */
[----:B------:R-:W-:Y:S01]  /*1ce50*/  MOV R167, 0x1f ;  /* 0x0000001f00a77802 */ /* 0x000fe20000000f00 */
[----:B------:R-:W-:Y:S01]  /*1ce60*/  IMAD.MOV.U32 R229, RZ, RZ, 0x10 ;  /* 0x00000010ffe57424 */ /* 0x000fe200078e00ff */
[----:B------:R-:W-:Y:S01]  /*1ce70*/  MOV R164, 0x1cea0 ;  /* 0x0001cea000a47802 */ /* 0x000fe20000000f00 */
[----:B------:R-:W-:-:S02]  /*1ce80*/  IMAD.MOV.U32 R232, RZ, RZ, -0x1 ;  /* 0xffffffffffe87424 */ /* 0x000fc400078e00ff */
[----:B------:R-:W-:Y:S05]  /*1ce90*/  CALL.REL.NOINC `($__internal_42_$__cuda_sm70_shflsync_bfly_p) ;  /* 0x00000a5000007944 */ /* 0x000fea0003c00000 */
[----:B-1----:R-:W-:Y:S01]  /*1cea0*/  FADD.FTZ R227, R166, R229 ;  /* 0x000000e5a6e37221 */ /* 0x002fe20000010000 */
[----:B------:R-:W-:Y:S01]  /*1ceb0*/  P2R R231, PR, RZ, 0x40 ;  /* 0x00000040ffe77803 */ /* 0x000fe20000000000 */
[----:B------:R-:W-:Y:S01]  /*1cec0*/  IMAD.MOV.U32 R229, RZ, RZ, 0x1 ;  /* 0x00000001ffe57424 */ /* 0x000fe200078e00ff */
[----:B------:R-:W-:Y:S01]  /*1ced0*/  LOP3.LUT P6, RZ, R224, 0x1, RZ, 0xc0, !PT ;  /* 0x00000001e0ff7812 */ /* 0x000fe200078cc0ff */
[----:B------:R-:W-:Y:S01]  /*1cee0*/  FMUL.FTZ R227, R227, c[0x0][0x1e0] ;  /* 0x00007800e3e37a20 */ /* 0x000fe20000410000 */
[----:B0-----:R-:W-:-:S03]  /*1cef0*/  MOV R232, 0xffffffff ;  /* 0xffffffff00e87802 */ /* 0x001fc60000000f00 */
        /* <DEDUP_REMOVED lines=132> */
[----:B------:R-:W-:Y:S05]  /*1d740*/  CALL.REL.NOINC `($__internal_42_$__cuda_sm70_shflsync_bfly_p) ;  /* 0x000001a000007944 */ /* 0x000fea0003c00000 */
[----:B01----:R-:W-:Y:S01]  /*1d750*/  FADD.FTZ R166, R166, R229 ;  /* 0x000000e5a6a67221 */ /* 0x003fe20000010000 */
[----:B------:R-:W-:Y:S01]  /*1d760*/  MOV R164, 0x1d7b0 ;  /* 0x0001d7b000a47802 */ /* 0x000fe20000000f00 */
[----:B------:R-:W-:Y:S02]  /*1d770*/  IMAD.MOV.U32 R229, RZ, RZ, 0x2 ;  /* 0x00000002ffe57424 */ /* 0x000fe400078e00ff */
[----:B------:R-:W-:Y:S02]  /*1d780*/  IMAD.MOV.U32 R167, RZ, RZ, 0x1f ;  /* 0x0000001fffa77424 */ /* 0x000fe400078e00ff */
[----:B------:R-:W-:Y:S02]  /*1d790*/  IMAD.MOV.U32 R232, RZ, RZ, -0x1 ;  /* 0xffffffffffe87424 */ /* 0x000fe400078e00ff */
[----:B------:R-:W-:Y:S05]  /*1d7a0*/  CALL.REL.NOINC `($__internal_42_$__cuda_sm70_shflsync_bfly_p) ;  /* 0x0000014000007944 */ /* 0x000fea0003c00000 */
[----:B01----:R-:W-:Y:S01]  /*1d7b0*/  FADD.FTZ R166, R166, R229 ;  /* 0x000000e5a6a67221 */ /* 0x003fe20000010000 */
[----:B------:R-:W-:Y:S01]  /*1d7c0*/  HFMA2.MMA R229, -RZ, RZ, 0, 2.384185791015625e-07 ;  /* 0x00000004ffe57435 */ /* 0x000fe200000001ff */
        /* <DEDUP_REMOVED lines=11> */
[----:B0-----:R-:W-:Y:S01]  /*1d880*/  MOV R232, 0xffffffff ;  /* 0xffffffff00e87802 */ /* 0x001fe20000000f00 */
[----:B------:R-:W-:Y:S01]  /*1d890*/  IMAD.MOV.U32 R229, RZ, RZ, 0x10 ;  /* 0x00000010ffe57424 */ /* 0x000fe200078e00ff */
[----:B------:R-:W-:Y:S01]  /*1d8a0*/  MOV R164, 0x1d8e0 ;  /* 0x0001d8e000a47802 */ /* 0x000fe20000000f00 */
[----:B------:R-:W-:-:S02]  /*1d8b0*/  IMAD.MOV.U32 R167, RZ, RZ, 0x1f ;  /* 0x0000001fffa77424 */ /* 0x000fc400078e00ff */
[----:B------:R-:W-:Y:S02]  /*1d8c0*/  IMAD.MOV.U32 R166, RZ, RZ, R230 ;  /* 0x000000ffffa67224 */ /* 0x000fe400078e00e6 */
[----:B------:R-:W-:Y:S05]  /*1d8d0*/  CALL.REL.NOINC `($__internal_42_$__cuda_sm70_shflsync_bfly_p) ;  /* 0x0000001000007944 */ /* 0x000fea0003c00000 */
[----:B01----:R-:W-:Y:S05]  /*1d8e0*/  BRA `(.L_x_15220) ;  /* 0xffffdff000007947 */ /* 0x003fea000383ffff */
        .weak           $__internal_42_$__cuda_sm70_shflsync_bfly_p
        .type           $__internal_42_$__cuda_sm70_shflsync_bfly_p,@function
        .size           $__internal_42_$__cuda_sm70_shflsync_bfly_p,(.L_x_57082 - $__internal_42_$__cuda_sm70_shflsync_bfly_p)
$__internal_42_$__cuda_sm70_shflsync_bfly_p:
[----:B------:R-:W-:Y:S01]  /*1d8f0*/  IMAD.MOV.U32 R165, RZ, RZ, 0x0 ;  /* 0x00000000ffa57424 */ /* 0x000fe200078e00ff */
[----:B------:R-:W-:Y:S04]  /*1d900*/  WARPSYNC R232 ;  /* 0x000000e800007348 */ /* 0x000fe80003800000 */
[----:B------:R0:W1:Y:S01]  /*1d910*/  SHFL.BFLY PT, R229, R166, R229, R167 ;  /* 0x0c0000e5a6e57389 */ /* 0x00006200000e00a7 */
[----:B------:R-:W-:Y:S05]  /*1d920*/  RET.REL.NODEC R164 `(_ZN10layer_norm13ln_fwd_kernelINS_13Kernel_traitsIf13__nv_bfloat16S2_S2_fjLj2048ELj1ELj4ELj1ELj16ENS_18Kernel_traits_baseILj2048EfS2_S2_S2_fjLj128EEEEELb1ELb0ELb1ELb0EEEvNS_9FwdParamsE) ;  /* 0xfffe26d0a4007950 */ /* 0x000fea0003c3ffff */
.L_x_15221:
        /* <DEDUP_REMOVED lines=13> */
.L_x_57082:


//--------------------- .text._ZN10layer_norm13ln_fwd_kernelINS_13Kernel_traitsIf13__nv_bfloat16S2_S2_fjLj2048ELj1ELj4ELj1ELj16ENS_18Kernel_traits_baseILj2048EfS2_S2_S2_fjLj128EEEEELb1ELb0ELb1ELb1EEEvNS_9FwdParamsE --------------------------
	.section	.text._ZN10layer_norm13ln_fwd_kernelINS_13Kernel_traitsIf13__nv_bfloat16S2_S2_fjLj2048ELj1ELj4ELj1ELj16ENS_18Kernel_traits_baseILj2048EfS2_S2_S2_fjLj128EEEEELb1ELb0ELb1ELb1EEEvNS_9FwdParamsE,"ax",@progbits
	.sectioninfo	@"SHI_REGISTERS=255"
	.align	128
        .global         _ZN10layer_norm13ln_fwd_kernelINS_13Kernel_traitsIf13__nv_bfloat16S2_S2_fjLj2048ELj1ELj4ELj1ELj16ENS_18Kernel_traits_baseILj2048EfS2_S2_S2_fjLj128EEEEELb1ELb0ELb1ELb1EEEvNS_9FwdParamsE
        .type           _ZN10layer_norm13ln_fwd_kernelINS_13Kernel_traitsIf13__nv_bfloat16S2_S2_fjLj2048ELj1ELj4ELj1ELj16ENS_18Kernel_traits_baseILj2048EfS2_S2_S2_fjLj128EEEEELb1ELb0ELb1ELb1EEEvNS_9FwdParamsE,@function
        .size           _ZN10layer_norm13ln_fwd_kernelINS_13Kernel_traitsIf13__nv_bfloat16S2_S2_fjLj2048ELj1ELj4ELj1ELj16ENS_18Kernel_traits_baseILj2048EfS2_S2_S2_fjLj128EEEEELb1ELb0ELb1ELb1EEEvNS_9FwdParamsE,(.L_x_57083 - _ZN10layer_norm13ln_fwd_kernelINS_13Kernel_traitsIf13__nv_bfloat16S2_S2_fjLj2048ELj1ELj4ELj1ELj16ENS_18Kernel_traits_baseILj2048EfS2_S2_S2_fjLj128EEEEELb1ELb0ELb1ELb1EEEvNS_9FwdParamsE)
        .other          _ZN10layer_norm13ln_fwd_kernelINS_13Kernel_traitsIf13__nv_bfloat16S2_S2_fjLj2048ELj1ELj4ELj1ELj16ENS_18Kernel_traits_baseILj2048EfS2_S2_S2_fjLj128EEEEELb1ELb0ELb1ELb1EEEvNS_9FwdParamsE,@"STO_CUDA_ENTRY STV_DEFAULT"
_ZN10layer_norm13ln_fwd_kernelINS_13Kernel_traitsIf13__nv_bfloat16S2_S2_fjLj2048ELj1ELj4ELj1ELj16ENS_18Kernel_traits_baseILj2048EfS2_S2_S2_fjLj128EEEEELb1ELb0ELb1ELb1EEEvNS_9FwdParamsE:
.text._ZN10layer_norm13ln_fwd_kernelINS_13Kernel_traitsIf13__nv_bfloat16S2_S2_fjLj2048ELj1ELj4ELj1ELj16ENS_18Kernel_traits_baseILj2048EfS2_S2_S2_fjLj128EEEEELb1ELb0ELb1ELb1EEEvNS_9FwdParamsE:
        /* <DEDUP_REMOVED lines=51> */
[----:B---3--:R-:W-:-:S05]  /*0330*/  @P0 IADD3 R227, P1, R4, c[0x0][0x240], RZ ;  /* 0x0000900004e30a10 */ /* 0x008fca0007f3e0ff */
[----:B------:R-:W-:Y:S01]  /*0340*/  @P0 IMAD.X R0, RZ, RZ, R5, P1 ;  /* 0x000000ffff000224 */ /* 0x000fe200008e0605 */
[----:B------:R-:W-:-:S04]  /*0350*/  ISETP.NE.U32.AND P0, PT, RZ, c[0x0][0x218], PT ;  /* 0x00008600ff007a0c */ /* 0x000fc80003f05070 */
[--C-:B------:R-:W-:Y:S02]  /*0360*/  SHF.R.U64 R14, R227, 0x2, R0.reuse ;  /* 0x00000002e30e7819 */ /* 0x100fe40000001200 */
[----:B------:R-:W-:Y:S02]  /*0370*/  SHF.R.U32.HI R13, RZ, 0x2, R0 ;  /* 0x00000002ff0d7819 */ /* 0x000fe40000011600 */
[----:B------:R-:W-:Y:S01]  /*0380*/  ISETP.NE.AND.EX P0, PT, RZ, c[0x0][0x21c], PT, P0 ;  /* 0x00008700ff007a0c */ /* 0x000fe20003f05300 */
        /* <DEDUP_REMOVED lines=8> */
[----:B------:R-:W-:Y:S01]  /*0410*/  SHF.R.U32.HI R0, RZ, 0x5, R11 ;  /* 0x00000005ff007819 */ /* 0x000fe2000001160b */
[----:B------:R-:W-:-:S02]  /*0420*/  UIADD3 UR12, UR5, 0x76cf5d0a, URZ ;  /* 0x76cf5d0a050c7890 */ /* 0x000fc4000fffe03f */
[----:B------:R-:W-:Y:S01]  /*0430*/  IMAD.WIDE.U32 R8, R8, -0x326172a9, RZ ;  /* 0xcd9e8d5708087825 */ /* 0x000fe200078e00ff */
[----:B------:R-:W-:Y:S01]  /*0440*/  UIADD3 UR14, UR5, 0x32370b8f, URZ ;  /* 0x32370b8f050e7890 */ /* 0x000fe2000fffe03f */
[----:B------:R-:W-:Y:S01]  /*0450*/  LOP3.LUT R7, R3, UR10, R4, 0x96, !PT ;  /* 0x0000000a03077c12 */ /* 0x000fe2000f8e9604 */
[----:B------:R-:W-:Y:S01]  /*0460*/  UIADD3 UR15, UR4, 0x78dde6e4, URZ ;  /* 0x78dde6e4040f7890 */ /* 0x000fe2000fffe03f */
[----:B------:R-:W-:Y:S01]  /*0470*/  IMAD R0, R12, 0x4, R0 ;  /* 0x000000040c007824 */ /* 0x000fe200078e0200 */
[----:B------:R-:W-:Y:S01]  /*0480*/  LOP3.LUT R4, R9, UR9, R6, 0x96, !PT ;  /* 0x0000000909047c12 */ /* 0x000fe2000f8e9606 */
[----:B------:R-:W-:Y:S01]  /*0490*/  UIADD3 UR16, UR5, -0x126145ec, URZ ;  /* 0xed9eba1405107890 */ /* 0x000fe2000fffe03f */
[----:B------:R-:W-:Y:S01]  /*04a0*/  IMAD.WIDE.U32 R6, R7, -0x326172a9, RZ ;  /* 0xcd9e8d5707067825 */ /* 0x000fe200078e00ff */
[----:B------:R-:W-:Y:S02]  /*04b0*/  UIADD3 UR18, UR5, -0x56f99767, URZ ;  /* 0xa906689905127890 */ /* 0x000fe4000fffe03f */
[----:B------:R-:W-:Y:S01]  /*04c0*/  UIADD3 UR17, UR4, 0x1715609d, URZ ;  /* 0x1715609d04117890 */ /* 0x000fe2000fffe03f */
        /* <DEDUP_REMOVED lines=32> */
[----:B------:R-:W-:Y:S02]  /*06d0*/  LOP3.LUT R198, R3, UR24, R2, 0x96, !PT ;  /* 0x0000001803c67c12 */ /* 0x000fe4000f8e9602 */
[----:B------:R-:W-:-:S04]  /*06e0*/  SHF.L.U32 R2, R11, 0x5, RZ ;  /* 0x000000050b027819 */ /* 0x000fc800000006ff */
[----:B------:R-:W-:-:S04]  /*06f0*/  LOP3.LUT R4, R2, 0x3e0, RZ, 0xc0, !PT ;  /* 0x000003e002047812 */ /* 0x000fc800078ec0ff */
[C---:B------:R-:W-:Y:S02]  /*0700*/  IADD3 R2, P1, R4.reuse, c[0x0][0x218], RZ ;  /* 0x0000860004027a10 */ /* 0x040fe40007f3e0ff */
[----:B------:R-:W-:-:S03]  /*0710*/  IADD3 R4, P2, R4, c[0x0][0x1b0], RZ ;  /* 0x00006c0004047a10 */ /* 0x000fc60007f5e0ff */
[----:B------:R-:W-:Y:S01]  /*0720*/  IMAD.X R3, RZ, RZ, c[0x0][0x21c], P1 ;  /* 0x00008700ff037624 */ /* 0x000fe200008e06ff */
[----:B------:R-:W-:Y:S01]  /*0730*/  ISETP.GE.AND P1, PT, R0, c[0x0][0x164], PT ;  /* 0x0000590000007a0c */ /* 0x000fe20003f26270 */
[----:B------:R-:W-:-:S03]  /*0740*/  IMAD.X R5, RZ, RZ, c[0x0][0x1b4], P2 ;  /* 0x00006d00ff057624 */ /* 0x000fc600010e06ff */
        /* <DEDUP_REMOVED lines=18> */
[----:B------:R-:W-:Y:S01]  /*0870*/  IMAD R199, R6, -0x2daee0ad, RZ ;  /* 0xd2511f5306c77824 */ /* 0x000fe200078e02ff */
[----:B------:R-:W-:Y:S01]  /*0880*/  UIADD3 UR25, UR4, -0x700cb87f, URZ ;  /* 0x8ff3478104197890 */ /* 0x000fe2000fffe03f */
[----:B0-----:R-:W-:Y:S01]  /*0890*/  IMAD.HI.U32 R2, R8, -0x2daee0ad, RZ ;  /* 0xd2511f5308027827 */ /* 0x001fe200078e00ff */
[----:B------:R-:W-:Y:S01]  /*08a0*/  BSSY B0, `(.L_x_15222) ;  /* 0x0001b04000007945 */ /* 0x000fe20003800000 */
[----:B------:R0:W5:Y:S02]  /*08b0*/  LDG.E.128 R96, [R4.64] ;  /* 0x0000000604607981 */ /* 0x000164000c1e1d00 */
[----:B------:R-:W-:-:S02]  /*08c0*/  IMAD R31, R31, -0x326172a9, RZ ;  /* 0xcd9e8d571f1f7824 */ /* 0x000fc400078e02ff */
[----:B------:R-:W-:Y:S01]  /*08d0*/  IMAD.HI.U32 R6, R198, -0x326172a9, RZ ;  /* 0xcd9e8d57c6067827 */ /* 0x000fe200078e00ff */
[----:B------:R0:W5:Y:S01]  /*08e0*/  LDG.E.128 R100, [R4.64+0x10] ;  /* 0x0000100604647981 */ /* 0x000162000c1e1d00 */
[----:B------:R-:W-:Y:S02]  /*08f0*/  LOP3.LUT R199, R2, UR26, R199, 0x96, !PT ;  /* 0x0000001a02c77c12 */ /* 0x000fe4000f8e96c7 */
[----:B------:R-:W-:Y:S01]  /*0900*/  IMAD.MOV.U32 R2, RZ, RZ, R10 ;  /* 0x000000ffff027224 */ /* 0x000fe200078e000a */
[----:B------:R0:W5:Y:S01]  /*0910*/  LDG.E.128 R104, [R4.64+0x400] ;  /* 0x0004000604687981 */ /* 0x000162000c1e1d00 */
[----:B------:R-:W-:Y:S01]  /*0920*/  LOP3.LUT R31, R6, UR25, R31, 0x96, !PT ;  /* 0x00000019061f7c12 */ /* 0x000fe2000f8e961f */
[----:B------:R-:W-:Y:S01]  /*0930*/  IMAD.MOV.U32 R3, RZ, RZ, R14 ;  /* 0x000000ffff037224 */ /* 0x000fe200078e000e */
[----:B------:R-:W-:Y:S01]  /*0940*/  LOP3.LUT R227, R227, 0x3, RZ, 0xc0, !PT ;  /* 0x00000003e3e37812 */ /* 0x000fe200078ec0ff */
[----:B------:R0:W5:Y:S01]  /*0950*/  LDG.E.128 R108, [R4.64+0x410] ;  /* 0x00041006046c7981 */ /* 0x000162000c1e1d00 */
[----:B------:R-:W-:-:S02]  /*0960*/  IMAD R198, R198, -0x326172a9, RZ ;  /* 0xcd9e8d57c6c67824 */ /* 0x000fc400078e02ff */
[----:B------:R-:W-:Y:S01]  /*0970*/  IMAD R204, R8, -0x2daee0ad, RZ ;  /* 0xd2511f5308cc7824 */ /* 0x000fe200078e02ff */
        /* <DEDUP_REMOVED lines=13> */
[----:B0-----:R-:W-:Y:S01]  /*0a50*/  MOV R4, R13 ;  /* 0x0000000d00047202 */ /* 0x001fe20000000f00 */
[----:B------:R-:W-:-:S02]  /*0a60*/  IMAD.MOV.U32 R5, RZ, RZ, RZ ;  /* 0x000000ffff057224 */ /* 0x000fc400078e00ff */
.L_x_15884:
[----:B------:R-:W-:-:S04]  /*0a70*/  IMAD.MOV.U32 R17, RZ, RZ, 0x4 ;  /* 0x00000004ff117424 */ /* 0x000fc800078e00ff */
[----:B------:R-:W-:-:S06]  /*0a80*/  IMAD.WIDE R8, R0, R17, c[0x0][0x1d0] ;  /* 0x0000740000087625 */ /* 0x000fcc00078e0211 */
[----:B------:R-:W2:Y:S01]  /*0a90*/  LDG.E R8, [R8.64] ;  /* 0x0000000608087981 */ /* 0x000ea2000c1e1900 */
[----:B------:R-:W-:Y:S01]  /*0aa0*/  ISETP.NE.U32.AND P0, PT, RZ, c[0x0][0x180], PT ;  /* 0x00006000ff007a0c */ /* 0x000fe20003f05070 */
[----:B------:R-:W-:Y:S02]  /*0ab0*/  IMAD R7, R0, c[0x0][0x168], RZ ;  /* 0x00005a0000077a24 */ /* 0x000fe400078e02ff */
[----:B------:R-:W0:Y:S01]  /*0ac0*/  S2R R6, SR_TID.X ;  /* 0x0000000000067919 */ /* 0x000e220000002100 */
[----:B------:R-:W-:Y:S01]  /*0ad0*/  ISETP.NE.AND.EX P0, PT, RZ, c[0x0][0x184], PT, P0 ;  /* 0x00006100ff007a0c */ /* 0x000fe20003f05300 */
[----:B------:R-:W-:Y:S01]  /*0ae0*/  IMAD.MOV.U32 R214, RZ, RZ, RZ ;  /* 0x000000ffffd67224 */ /* 0x000fe200078e00ff */
[----:B------:R-:W-:-:S04]  /*0af0*/  SHF.R.S32.HI R16, RZ, 0x1f, R7 ;  /* 0x0000001fff107819 */ /* 0x000fc80000011407 */
[----:B------:R-:W-:-:S07]  /*0b00*/  LEA.HI R16, R16, R7, RZ, 0x3 ;  /* 0x0000000710107211 */ /* 0x000fce00078f18ff */
[----:B------:R-:W-:Y:S01]  /*0b10*/  @P0 IMAD.MOV.U32 R25, RZ, RZ, 0x10 ;  /* 0x00000010ff190424 */ /* 0x000fe200078e00ff */
[----:B0-----:R-:W-:-:S04]  /*0b20*/  LOP3.LUT R7, R6, 0x1f, RZ, 0xc0, !PT ;  /* 0x0000001f06077812 */ /* 0x001fc800078ec0ff */
[----:B------:R-:W-:Y:S01]  /*0b30*/  LEA.HI.SX32 R230, R16, R7, 0x1d ;  /* 0x0000000710e67211 */ /* 0x000fe200078feaff */
[----:B------:R-:W-:-:S04]  /*0b40*/  IMAD.WIDE R16, R0, R17, c[0x0][0x1d8] ;  /* 0x0000760000107625 */ /* 0x000fc800078e0211 */
[----:B------:R-:W-:-:S05]  /*0b50*/  @P0 IMAD.WIDE.U32 R24, R230, R25, c[0x0][0x180] ;  /* 0x00006000e6180625 */ /* 0x000fca00078e0019 */
[----:B-----5:R0:W5:Y:S01]  /*0b60*/  @P0 LDG.E.128 R160, [R24.64] ;  /* 0x0000000618a00981 */ /* 0x020162000c1e1d00 */
[----:B--2---:R-:W-:-:S13]  /*0b70*/  ISETP.GE.AND P1, PT, R8, 0x1, PT ;  /* 0x000000010800780c */ /* 0x004fda0003f26270 */
[----:B------:R-:W-:Y:S02]  /*0b80*/  @P1 IADD3 R11, R8, -0x1, RZ ;  /* 0xffffffff080b1810 */ /* 0x000fe40007ffe0ff */
[----:B------:R-:W-:-:S03]  /*0b90*/  @P1 MOV R21, 0x10 ;  /* 0x0000001000151802 */ /* 0x000fc60000000f00 */
[----:B------:R-:W-:-:S05]  /*0ba0*/  @P1 IMAD R11, R11, c[0x0][0x168], RZ ;  /* 0x00005a000b0b1a24 */ /* 0x000fca00078e02ff */
[----:B------:R-:W-:-:S04]  /*0bb0*/  @P1 SHF.R.S32.HI R20, RZ, 0x1f, R11 ;  /* 0x0000001fff141819 */ /* 0x000fc8000001140b */
[----:B------:R-:W-:-:S04]  /*0bc0*/  @P1 LEA.HI R20, R20, R11, RZ, 0x3 ;  /* 0x0000000b14141211 */ /* 0x000fc800078f18ff */
[----:B------:R-:W-:Y:S02]  /*0bd0*/  @P1 LEA.HI.SX32 R214, R20, R7, 0x1d ;  /* 0x0000000714d61211 */ /* 0x000fe400078feaff */
[----:B------:R0:W5:Y:S03]  /*0be0*/  LDG.E R7, [R16.64] ;  /* 0x0000000610077981 */ /* 0x000166000c1e1900 */
[----:B------:R-:W-:-:S05]  /*0bf0*/  @P1 IMAD.WIDE.U32 R20, R214, R21, c[0x0][0x170] ;  /* 0x00005c00d6141625 */ /* 0x000fca00078e0015 */
        /* <DEDUP_REMOVED lines=8> */
[----:B------:R-:W-:Y:S01]  /*0c80*/  IMAD.MOV.U32 R13, RZ, RZ, R227 ;  /* 0x000000ffff0d7224 */ /* 0x000fe200078e00e3 */
[----:B-----5:R-:W-:Y:S01]  /*0c90*/  PRMT R8, RZ, 0x5410, R160 ;  /* 0x00005410ff087816 */ /* 0x020fe200000000a0 */
[----:B------:R-:W-:Y:S05]  /*0ca0*/  BRA `(.L_x_15225) ;  /* 0x0000055000007947 */ /* 0x000fea0003800000 */
.L_x_15224:
        /* <DEDUP_REMOVED lines=12> */
.L_x_15227:
[----:B------:R-:W-:Y:S02]  /*0d70*/  IMAD.MOV.U32 R23, RZ, RZ, R198 ;  /* 0x000000ffff177224 */ /* 0x000fe400078e00c6 */
.L_x_15228:
[----:B------:R-:W-:Y:S05]  /*0d80*/  BSYNC B2 ;  /* 0x0000000000027941 */ /* 0x000fea0003800000 */
.L_x_15226:
        /* <DEDUP_REMOVED lines=16> */
.L_x_15232:
[----:B------:R-:W-:Y:S05]  /*0e90*/  BSYNC B3 ;  /* 0x0000000000037941 */ /* 0x000fea0003800000 */
.L_x_15231:
        /* <DEDUP_REMOVED lines=42> */
.L_x_15230:
[----:B------:R-:W-:Y:S05]  /*1140*/  BSYNC B2 ;  /* 0x0000000000027941 */ /* 0x000fea0003800000 */
.L_x_15229:
        /* <DEDUP_REMOVED lines=11> */
.L_x_15225:
[----:B------:R-:W-:Y:S05]  /*1200*/  BSYNC B1 ;  /* 0x0000000000017941 */ /* 0x000fea0003800000 */
.L_x_15223:
        /* <DEDUP_REMOVED lines=8> */
.L_x_15234:
        /* <DEDUP_REMOVED lines=12> */
.L_x_15237:
[----:B------:R-:W-:Y:S02]  /*1350*/  IMAD.MOV.U32 R23, RZ, RZ, R198 ;  /* 0x000000ffff177224 */ /* 0x000fe400078e00c6 */
.L_x_15238:
[----:B------:R-:W-:Y:S05]  /*1360*/  BSYNC B2 ;  /* 0x0000000000027941 */ /* 0x000fea0003800000 */
.L_x_15236:
        /* <DEDUP_REMOVED lines=16> */
.L_x_15242:
[----:B------:R-:W-:Y:S05]  /*1470*/  BSYNC B3 ;  /* 0x0000000000037941 */ /* 0x000fea0003800000 */
.L_x_15241:
        /* <DEDUP_REMOVED lines=42> */
.L_x_15240:
[----:B------:R-:W-:Y:S05]  /*1720*/  BSYNC B2 ;  /* 0x0000000000027941 */ /* 0x000fea0003800000 */
.L_x_15239:
        /* <DEDUP_REMOVED lines=11> */
.L_x_15235:
[----:B------:R-:W-:Y:S05]  /*17e0*/  BSYNC B1 ;  /* 0x0000000000017941 */ /* 0x000fea0003800000 */
.L_x_15233:
        /* <DEDUP_REMOVED lines=8> */
.L_x_15244:
        /* <DEDUP_REMOVED lines=12> */
.L_x_15247:
[----:B------:R-:W-:Y:S02]  /*1930*/  IMAD.MOV.U32 R14, RZ, RZ, R198 ;  /* 0x000000ffff0e7224 */ /* 0x000fe400078e00c6 */
.L_x_15248:
[----:B------:R-:W-:Y:S05]  /*1940*/  BSYNC B2 ;  /* 0x0000000000027941 */ /* 0x000fea0003800000 */
.L_x_15246:
        /* <DEDUP_REMOVED lines=16> */
.L_x_15252:
[----:B------:R-:W-:Y:S05]  /*1a50*/  BSYNC B3 ;  /* 0x0000000000037941 */ /* 0x000fea0003800000 */
.L_x_15251:
        /* <DEDUP_REMOVED lines=41> */
[----:B------:R-:W-:Y:S02]  /*1cf0*/  LOP3.LUT R199, R205, UR26, R24, 0x96, !PT ;  /* 0x0000001acdc77c12 */ /* 0x000fe4000f8e9618 */
.L_x_15250:
[----:B------:R-:W-:Y:S05]  /*1d00*/  BSYNC B2 ;  /* 0x0000000000027941 */ /* 0x000fea0003800000 */
.L_x_15249:
[----:B------:R0:W1:Y:S01]  /*1d10*/  I2F.U32 R13, R14 ;  /* 0x0000000e000d7306 */ /* 0x0000620000201000 */
[----:B------:R-:W-:Y:S01]  /*1d20*/  IMAD.MOV.U32 R16, RZ, RZ, 0x2f800000 ;  /* 0x2f800000ff107424 */ /* 0x000fe200078e00ff */
[----:B0----5:R-:W-:-:S03]  /*1d30*/  PRMT R14, RZ, 0x5410, R165 ;  /* 0x00005410ff0e7816 */ /* 0x021fc600000000a5 */
[----:B-1----:R-:W-:Y:S02]  /*1d40*/  FFMA.FTZ R13, R13, R16, 1.1641532182693481445e-10 ;  /* 0x2f0000000d0d7423 */ /* 0x002fe40000010010 */
[----:B------:R-:W-:Y:S01]  /*1d50*/  FMUL.FTZ R16, R14, c[0x0][0x1ec] ;  /* 0x00007b000e107a20 */ /* 0x000fe20000410000 */
[----:B------:R-:W-:Y:S02]  /*1d60*/  @P0 PRMT R14, RZ, 0x5410, R161 ;  /* 0x00005410ff0e0816 */ /* 0x000fe400000000a1 */
[----:B------:R-:W-:Y:S01]  /*1d70*/  FSETP.GTU.FTZ.AND P3, PT, R13, c[0x0][0x1e4], PT ;  /* 0x000079000d007a0b */ /* 0x000fe20003f7c000 */
[----:B------:R-:W-:-:S05]  /*1d80*/  FMUL.FTZ R16, R16, c[0x0][0x1e8] ;  /* 0x00007a0010107a20 */ /* 0x000fca0000410000 */
[----:B------:R-:W-:Y:S02]  /*1d90*/  FSEL R13, R16, RZ, !P3 ;  /* 0x000000ff100d7208 */ /* 0x000fe40005800000 */
[----:B------:R-:W-:-:S03]  /*1da0*/  SEL R16, RZ, 0x1, P3 ;  /* 0x00000001ff107807 */ /* 0x000fc60001800000 */
[--C-:B------:R-:W-:Y:S01]  /*1db0*/  @P0 FADD.FTZ R13, R13, R14.reuse ;  /* 0x0000000e0d0d0221 */ /* 0x100fe20000010000 */
[----:B------:R-:W-:Y:S02]  /*1dc0*/  PRMT R14, R16, 0x7610, R14 ;  /* 0x00007610100e7816 */ /* 0x000fe4000000000e */
.L_x_15245:
[----:B------:R-:W-:Y:S05]  /*1dd0*/  BSYNC B1 ;  /* 0x0000000000017941 */ /* 0x000fea0003800000 */
.L_x_15243:
        /* <DEDUP_REMOVED lines=8> */
.L_x_15254:
        /* <DEDUP_REMOVED lines=12> */
.L_x_15257:
[----:B------:R-:W-:Y:S02]  /*1f20*/  IMAD.MOV.U32 R15, RZ, RZ, R198 ;  /* 0x000000ffff0f7224 */ /* 0x000fe400078e00c6 */
.L_x_15258:
[----:B------:R-:W-:Y:S05]  /*1f30*/  BSYNC B2 ;  /* 0x0000000000027941 */ /* 0x000fea0003800000 */
.L_x_15256:
        /* <DEDUP_REMOVED lines=16> */
.L_x_15262:
[----:B------:R-:W-:Y:S05]  /*2040*/  BSYNC B3 ;  /* 0x0000000000037941 */ /* 0x000fea0003800000 */
.L_x_15261:
        /* <DEDUP_REMOVED lines=42> */
.L_x_15260:
[----:B------:R-:W-:Y:S05]  /*22f0*/  BSYNC B2 ;  /* 0x0000000000027941 */ /* 0x000fea0003800000 */
.L_x_15259:
        /* <DEDUP_REMOVED lines=10> */
[--C-:B------:R-:W-:Y:S01]  /*23a0*/  @P0 FADD.FTZ R16, R16, R15.reuse ;  /* 0x0000000f10100221 */ /* 0x100fe20000010000 */
[----:B------:R-:W-:Y:S02]  /*23b0*/  PRMT R15, R17, 0x7610, R15 ;  /* 0x00007610110f7816 */ /* 0x000fe4000000000f */
.L_x_15255:
[----:B------:R-:W-:Y:S05]  /*23c0*/  BSYNC B1 ;  /* 0x0000000000017941 */ /* 0x000fea0003800000 */
.L_x_15253:
        /* <DEDUP_REMOVED lines=8> */
.L_x_15264:
        /* <DEDUP_REMOVED lines=12> */
.L_x_15267:
[----:B------:R-:W-:Y:S02]  /*2510*/  MOV R18, R198 ;  /* 0x000000c600127202 */ /* 0x000fe40000000f00 */
.L_x_15268:
[----:B------:R-:W-:Y:S05]  /*2520*/  BSYNC B2 ;  /* 0x0000000000027941 */ /* 0x000fea0003800000 */
.L_x_15266:
        /* <DEDUP_REMOVED lines=16> */
.L_x_15272:
[----:B------:R-:W-:Y:S05]  /*2630*/  BSYNC B3 ;  /* 0x0000000000037941 */ /* 0x000fea0003800000 */
.L_x_15271:
        /* <DEDUP_REMOVED lines=42> */
.L_x_15270:
[----:B------:R-:W-:Y:S05]  /*28e0*/  BSYNC B2 ;  /* 0x0000000000027941 */ /* 0x000fea0003800000 */
.L_x_15269:
[----:B------:R0:W1:Y:S01]  /*28f0*/  I2F.U32 R17, R18 ;  /* 0x0000001200117306 */ /* 0x0000620000201000 */
[----:B------:R-:W-:Y:S01]  /*2900*/  HFMA2.MMA R20, -RZ, RZ, 0.1171875, 0 ;  /* 0x2f800000ff147435 */ /* 0x000fe200000001ff */
[----:B0----5:R-:W-:-:S09]  /*2910*/  PRMT R18, RZ, 0x5410, R166 ;  /* 0x00005410ff127816 */ /* 0x021fd200000000a6 */
        /* <DEDUP_REMOVED lines=9> */
.L_x_15265:
[----:B------:R-:W-:Y:S05]  /*29b0*/  BSYNC B1 ;  /* 0x0000000000017941 */ /* 0x000fea0003800000 */
.L_x_15263:
        /* <DEDUP_REMOVED lines=8> */
.L_x_15274:
        /* <DEDUP_REMOVED lines=12> */
.L_x_15277:
[----:B------:R-:W-:Y:S02]  /*2b00*/  IMAD.MOV.U32 R19, RZ, RZ, R198 ;  /* 0x000000ffff137224 */ /* 0x000fe400078e00c6 */
.L_x_15278:
[----:B------:R-:W-:Y:S05]  /*2b10*/  BSYNC B2 ;  /* 0x0000000000027941 */ /* 0x000fea0003800000 */
.L_x_15276:
        /* <DEDUP_REMOVED lines=16> */
.L_x_15282:
[----:B------:R-:W-:Y:S05]  /*2c20*/  BSYNC B3 ;  /* 0x0000000000037941 */ /* 0x000fea0003800000 */
.L_x_15281:
        /* <DEDUP_REMOVED lines=42> */
.L_x_15280:
[----:B------:R-:W-:Y:S05]  /*2ed0*/  BSYNC B2 ;  /* 0x0000000000027941 */ /* 0x000fea0003800000 */
.L_x_15279:
        /* <DEDUP_REMOVED lines=12> */
.L_x_15275:
[----:B------:R-:W-:Y:S05]  /*2fa0*/  BSYNC B1 ;  /* 0x0000000000017941 */ /* 0x000fea0003800000 */
.L_x_15273:
        /* <DEDUP_REMOVED lines=8> */
.L_x_15284:
        /* <DEDUP_REMOVED lines=12> */
.L_x_15287:
[----:B------:R-:W-:Y:S02]  /*30f0*/  IMAD.MOV.U32 R30, RZ, RZ, R198 ;  /* 0x000000ffff1e7224 */ /* 0x000fe400078e00c6 */
.L_x_15288:
[----:B------:R-:W-:Y:S05]  /*3100*/  BSYNC B2 ;  /* 0x0000000000027941 */ /* 0x000fea0003800000 */
.L_x_15286:
        /* <DEDUP_REMOVED lines=16> */
.L_x_15292:
[----:B------:R-:W-:Y:S05]  /*3210*/  BSYNC B3 ;  /* 0x0000000000037941 */ /* 0x000fea0003800000 */
.L_x_15291:
        /* <DEDUP_REMOVED lines=42> */
.L_x_15290:
[----:B------:R-:W-:Y:S05]  /*34c0*/  BSYNC B2 ;  /* 0x0000000000027941 */ /* 0x000fea0003800000 */
.L_x_15289:
        /* <DEDUP_REMOVED lines=11> */
.L_x_15285:
[----:B------:R-:W-:Y:S05]  /*3580*/  BSYNC B1 ;  /* 0x0000000000017941 */ /* 0x000fea0003800000 */
.L_x_15283:
        /* <DEDUP_REMOVED lines=8> */
.L_x_15294:
        /* <DEDUP_REMOVED lines=12> */
.L_x_15297:
[----:B------:R-:W-:Y:S02]  /*36d0*/  IMAD.MOV.U32 R168, RZ, RZ, R198 ;  /* 0x000000ffffa87224 */ /* 0x000fe400078e00c6 */
.L_x_15298:
[----:B------:R-:W-:Y:S05]  /*36e0*/  BSYNC B2 ;  /* 0x0000000000027941 */ /* 0x000fea0003800000 */
.L_x_15296:
        /* <DEDUP_REMOVED lines=16> */
.L_x_15302:
[----:B------:R-:W-:Y:S05]  /*37f0*/  BSYNC B3 ;  /* 0x0000000000037941 */ /* 0x000fea0003800000 */
.L_x_15301:
[----:B------:R-:W-:Y:S01]  /*3800*/  IMAD.HI.U32 R23, R2, -0x326172a9, RZ ;  /* 0xcd9e8d5702177827 */ /* 0x000fe200078e00ff */
[----:B------:R-:W-:-:S03]  /*3810*/  LOP3.LUT R24, R24, UR5, R5, 0x96, !PT ;  /* 0x0000000518187c12 */ /* 0x000fc6000f8e9605 */
[----:B------:R-:W-:Y:S01]  /*3820*/  IMAD R29, R2, -0x326172a9, RZ ;  /* 0xcd9e8d57021d7824 */ /* 0x000fe200078e02ff */
[----:B------:R-:W-:Y:S01]  /*3830*/  LOP3.LUT R23, R23, UR4, R4, 0x96, !PT ;  /* 0x0000000417177c12 */ /* 0x000fe2000f8e9604 */
[----:B------:R-:W-:-:S04]  /*3840*/  IMAD.WIDE.U32 R26, R24, -0x326172a9, RZ ;  /* 0xcd9e8d57181a7825 */ /* 0x000fc800078e00ff */
[----:B------:R-:W-:Y:S01]  /*3850*/  IMAD R31, R3, -0x2daee0ad, RZ ;  /* 0xd2511f53031f7824 */ /* 0x000fe200078e02ff */
[----:B------:R-:W-:Y:S01]  /*3860*/  LOP3.LUT R29, R27, UR9, R29, 0x96, !PT ;  /* 0x000000091b1d7c12 */ /* 0x000fe2000f8e961d */
[----:B------:R-:W-:Y:S01]  /*3870*/  IMAD.WIDE.U32 R24, R23, -0x2daee0ad, RZ ;  /* 0xd2511f5317187825 */ /* 0x000fe200078e00ff */
[----:B------:R-:W-:-:S03]  /*3880*/  HFMA2.MMA R23, -RZ, RZ, 0, 0 ;  /* 0x00000000ff177435 */ /* 0x000fc600000001ff */
        /* <DEDUP_REMOVED lines=33> */
.L_x_15300:
[----:B------:R-:W-:Y:S05]  /*3aa0*/  BSYNC B2 ;  /* 0x0000000000027941 */ /* 0x000fea0003800000 */
.L_x_15299:
        /* <DEDUP_REMOVED lines=11> */
.L_x_15295:
[----:B------:R-:W-:Y:S05]  /*3b60*/  BSYNC B1 ;  /* 0x0000000000017941 */ /* 0x000fea0003800000 */
.L_x_15293:
[----:B------:R-:W-:Y:S01]  /*3b70*/  IMAD.MOV.U32 R181, RZ, RZ, 0x10 ;  /* 0x00000010ffb57424 */ /* 0x000fe200078e00ff */
[----:B------:R-:W-:Y:S01]  /*3b80*/  F2FP.BF16.PACK_AB R171, R24, R21 ;  /* 0x0000001518ab723e */ /* 0x000fe200000010ff */
[----:B------:R-:W-:Y:S01]  /*3b90*/  BSSY B1, `(.L_x_15303) ;  /* 0x000001f000017945 */ /* 0x000fe20003800000 */
[----:B------:R-:W-:Y:S01]  /*3ba0*/  F2FP.BF16.PACK_AB R170, R20, R17 ;  /* 0x0000001114aa723e */ /* 0x000fe200000010ff */
[----:B------:R-:W-:Y:S01]  /*3bb0*/  IMAD.WIDE.U32 R26, R230, R181, c[0x0][0x188] ;  /* 0x00006200e61a7625 */ /* 0x000fe200078e00b5 */
        /* <DEDUP_REMOVED lines=23> */
[----:B------:R-:W-:Y:S02]  /*3d30*/  LOP3.LUT R25, R168, R26, R28, 0xfe, !PT ;  /* 0x0000001aa8197212 */ /* 0x000fe400078efe1c */
[----:B------:R-:W-:Y:S01]  /*3d40*/  LOP3.LUT R29, R27, R169, RZ, 0xfc, !PT ;  /* 0x000000a91b1d7212 */ /* 0x000fe200078efcff */
[----:B------:R-:W-:Y:S01]  /*3d50*/  IMAD.WIDE.U32 R26, R214, R175, c[0x0][0x190] ;  /* 0x00006400d61a7625 */ /* 0x000fe200078e00af */
[----:B------:R-:W-:-:S05]  /*3d60*/  LOP3.LUT R28, R25, 0xff, R10, 0xf8, !PT ;  /* 0x000000ff191c7812 */ /* 0x000fca00078ef80a */
[----:B------:R0:W-:Y:S02]  /*3d70*/  STG.E.64 [R26.64], R28 ;  /* 0x0000001c1a007986 */ /* 0x0001e4000c101b06 */
.L_x_15304:
[----:B------:R-:W-:Y:S05]  /*3d80*/  BSYNC B1 ;  /* 0x0000000000017941 */ /* 0x000fea0003800000 */
.L_x_15303:
[----:B-----5:R1:W5:Y:S04]  /*3d90*/  @P1 LDG.E.128 R164, [R172.64] ;  /* 0x00000006aca41981 */ /* 0x020368000c1e1d00 */
[----:B------:R1:W5:Y:S01]  /*3da0*/  @P0 LDG.E.128 R160, [R178.64] ;  /* 0x00000006b2a00981 */ /* 0x000362000c1e1d00 */
[----:B------:R-:W-:Y:S01]  /*3db0*/  BSSY B1, `(.L_x_15305) ;  /* 0x000005e000017945 */ /* 0x000fe20003800000 */
[----:B------:R-:W-:Y:S05]  /*3dc0*/  @P2 BRA `(.L_x_15306) ;  /* 0x0000006000002947 */ /* 0x000fea0003800000 */
[----:B-1----:R-:W-:Y:S01]  /*3dd0*/  MOV R172, RZ ;  /* 0x000000ff00ac7202 */ /* 0x002fe20000000f00 */
[----:B------:R-:W-:Y:S01]  /*3de0*/  IMAD.MOV.U32 R25, RZ, RZ, R23 ;  /* 0x000000ffff197224 */ /* 0x000fe200078e0017 */
[----:B------:R-:W-:Y:S05]  /*3df0*/  @!P0 BRA `(.L_x_15307) ;  /* 0x0000059000008947 */ /* 0x000fea0003800000 */
[----:B------:R-:W-:Y:S01]  /*3e00*/  IMAD.MOV.U32 R25, RZ, RZ, R23 ;  /* 0x000000ffff197224 */ /* 0x000fe200078e0017 */
[----:B-----5:R-:W-:Y:S01]  /*3e10*/  PRMT R172, RZ, 0x5410, R160 ;  /* 0x00005410ffac7816 */ /* 0x020fe200000000a0 */
[----:B------:R-:W-:Y:S05]  /*3e20*/  BRA `(.L_x_15307) ;  /* 0x0000056000007947 */ /* 0x000fea0003800000 */
.L_x_15306:
        /* <DEDUP_REMOVED lines=12> */
.L_x_15309:
[----:B------:R-:W-:Y:S02]  /*3ef0*/  IMAD.MOV.U32 R10, RZ, RZ, R198 ;  /* 0x000000ffff0a7224 */ /* 0x000fe400078e00c6 */
.L_x_15310:
[----:B------:R-:W-:Y:S05]  /*3f00*/  BSYNC B2 ;  /* 0x0000000000027941 */ /* 0x000fea0003800000 */
.L_x_15308:
[----:B------:R-:W-:Y:S01]  /*3f10*/  ISETP.NE.AND P3, PT, R25, 0x4, PT ;  /* 0x000000041900780c */ /* 0x000fe20003f65270 */
[----:B------:R-:W-:-:S12]  /*3f20*/  BSSY B2, `(.L_x_15311) ;  /* 0x000003a000027945 */ /* 0x000fd80003800000 */
[----:B------:R-:W-:Y:S05]  /*3f30*/  @P3 BRA `(.L_x_15312) ;  /* 0x0000038000003947 */ /* 0x000fea0003800000 */
[----:B------:R-:W-:Y:S01]  /*3f40*/  IADD3 R3, R3, 0x1, RZ ;  /* 0x0000000103037810 */ /* 0x000fe20007ffe0ff */
[----:B------:R-:W-:Y:S03]  /*3f50*/  BSSY B3, `(.L_x_15313) ;  /* 0x000000c000037945 */ /* 0x000fe60003800000 */
[C---:B------:R-:W-:Y:S01]  /*3f60*/  ISETP.NE.AND P3, PT, R3.reuse, RZ, PT ;  /* 0x000000ff0300720c */ /* 0x040fe20003f65270 */
[----:B0-----:R-:W-:-:S12]  /*3f70*/  IMAD.HI.U32 R26, R3, -0x2daee0ad, RZ ;  /* 0xd2511f53031a7827 */ /* 0x001fd800078e00ff */
        /* <DEDUP_REMOVED lines=9> */
.L_x_15314:
[----:B------:R-:W-:Y:S05]  /*4010*/  BSYNC B3 ;  /* 0x0000000000037941 */ /* 0x000fea0003800000 */
.L_x_15313:
        /* <DEDUP_REMOVED lines=42> */
.L_x_15312:
[----:B------:R-:W-:Y:S05]  /*42c0*/  BSYNC B2 ;  /* 0x0000000000027941 */ /* 0x000fea0003800000 */
.L_x_15311:
[----:B------:R-:W2:Y:S01]  /*42d0*/  I2F.U32 R10, R10 ;  /* 0x0000000a000a7306 */ /* 0x000ea20000201000 */
[----:B0----5:R-:W-:Y:S01]  /*42e0*/  PRMT R26, RZ, 0x5410, R164 ;  /* 0x00005410ff1a7816 */ /* 0x021fe200000000a4 */
[----:B------:R-:W-:Y:S01]  /*42f0*/  IMAD.MOV.U32 R23, RZ, RZ, 0x2f800000 ;  /* 0x2f800000ff177424 */ /* 0x000fe200078e00ff */
[----:B------:R-:W-:-:S03]  /*4300*/  @P0 PRMT R27, RZ, 0x5410, R160 ;  /* 0x00005410ff1b0816 */ /* 0x000fc600000000a0 */
[----:B------:R-:W-:-:S04]  /*4310*/  FMUL.FTZ R26, R26, c[0x0][0x1ec] ;  /* 0x00007b001a1a7a20 */ /* 0x000fc80000410000 */
[----:B------:R-:W-:Y:S02]  /*4320*/  FMUL.FTZ R26, R26, c[0x0][0x1e8] ;  /* 0x00007a001a1a7a20 */ /* 0x000fe40000410000 */
[----:B--2---:R-:W-:-:S05]  /*4330*/  FFMA.FTZ R23, R10, R23, 1.1641532182693481445e-10 ;  /* 0x2f0000000a177423 */ /* 0x004fca0000010017 */
[----:B------:R-:W-:-:S04]  /*4340*/  FSETP.GTU.FTZ.AND P3, PT, R23, c[0x0][0x1e4], PT ;  /* 0x0000790017007a0b */ /* 0x000fc80003f7c000 */
[----:B-1----:R-:W-:Y:S02]  /*4350*/  FSEL R172, R26, RZ, !P3 ;  /* 0x000000ff1aac7208 */ /* 0x002fe40005800000 */
[----:B------:R-:W-:-:S03]  /*4360*/  SEL R23, RZ, 0x1, P3 ;  /* 0x00000001ff177807 */ /* 0x000fc60001800000 */
[----:B------:R-:W-:Y:S01]  /*4370*/  @P0 FADD.FTZ R172, R27, R172 ;  /* 0x000000ac1bac0221 */ /* 0x000fe20000010000 */
[----:B------:R-:W-:Y:S02]  /*4380*/  PRMT R10, R23, 0x7610, R10 ;  /* 0x00007610170a7816 */ /* 0x000fe4000000000a */
.L_x_15307:
[----:B------:R-:W-:Y:S05]  /*4390*/  BSYNC B1 ;  /* 0x0000000000017941 */ /* 0x000fea0003800000 */
.L_x_15305:
[----:B------:R-:W-:Y:S01]  /*43a0*/  BSSY B1, `(.L_x_15315) ;  /* 0x000005e000017945 */ /* 0x000fe20003800000 */
[----:B------:R-:W-:Y:S05]  /*43b0*/  @P2 BRA `(.L_x_15316) ;  /* 0x0000006000002947 */ /* 0x000fea0003800000 */
[----:B0-----:R-:W-:Y:S02]  /*43c0*/  IMAD.MOV.U32 R29, RZ, RZ, RZ ;  /* 0x000000ffff1d7224 */ /* 0x001fe400078e00ff */
[----:B------:R-:W-:Y:S01]  /*43d0*/  IMAD.MOV.U32 R23, RZ, RZ, R25 ;  /* 0x000000ffff177224 */ /* 0x000fe200078e0019 */
[----:B------:R-:W-:Y:S05]  /*43e0*/  @!P0 BRA `(.L_x_15317) ;  /* 0x0000059000008947 */ /* 0x000fea0003800000 */
[----:B------:R-:W-:Y:S01]  /*43f0*/  IMAD.MOV.U32 R23, RZ, RZ, R25 ;  /* 0x000000ffff177224 */ /* 0x000fe200078e0019 */
[----:B-----5:R-:W-:Y:S01]  /*4400*/  PRMT R29, RZ, 0x7610, R160 ;  /* 0x00007610ff1d7816 */ /* 0x020fe200000000a0 */
[----:B------:R-:W-:Y:S05]  /*4410*/  BRA `(.L_x_15317) ;  /* 0x0000056000007947 */ /* 0x000fea0003800000 */
.L_x_15316:
        /* <DEDUP_REMOVED lines=12> */
.L_x_15319:
[----:B------:R-:W-:Y:S02]  /*44e0*/  IMAD.MOV.U32 R12, RZ, RZ, R198 ;  /* 0x000000ffff0c7224 */ /* 0x000fe400078e00c6 */
.L_x_15320:
[----:B------:R-:W-:Y:S05]  /*44f0*/  BSYNC B2 ;  /* 0x0000000000027941 */ /* 0x000fea0003800000 */
.L_x_15318:
        /* <DEDUP_REMOVED lines=16> */
.L_x_15324:
[----:B------:R-:W-:Y:S05]  /*4600*/  BSYNC B3 ;  /* 0x0000000000037941 */ /* 0x000fea0003800000 */
.L_x_15323:
        /* <DEDUP_REMOVED lines=42> */
.L_x_15322:
[----:B------:R-:W-:Y:S05]  /*48b0*/  BSYNC B2 ;  /* 0x0000000000027941 */ /* 0x000fea0003800000 */
.L_x_15321:
[----:B------:R-:W1:Y:S01]  /*48c0*/  I2F.U32 R12, R12 ;  /* 0x0000000c000c7306 */ /* 0x000e620000201000 */
[----:B0----5:R-:W-:Y:S01]  /*48d0*/  PRMT R26, RZ, 0x7610, R164 ;  /* 0x00007610ff1a7816 */ /* 0x021fe200000000a4 */
        /* <DEDUP_REMOVED lines=10> */
.L_x_15317:
[----:B------:R-:W-:Y:S05]  /*4980*/  BSYNC B1 ;  /* 0x0000000000017941 */ /* 0x000fea0003800000 */
.L_x_15315:
        /* <DEDUP_REMOVED lines=8> */
.L_x_15326:
        /* <DEDUP_REMOVED lines=12> */
.L_x_15329:
[----:B------:R-:W-:Y:S02]  /*4ad0*/  MOV R14, R198 ;  /* 0x000000c6000e7202 */ /* 0x000fe40000000f00 */
.L_x_15330:
[----:B------:R-:W-:Y:S05]  /*4ae0*/  BSYNC B2 ;  /* 0x0000000000027941 */ /* 0x000fea0003800000 */
.L_x_15328:
        /* <DEDUP_REMOVED lines=16> */
.L_x_15334:
[----:B------:R-:W-:Y:S05]  /*4bf0*/  BSYNC B3 ;  /* 0x0000000000037941 */ /* 0x000fea0003800000 */
.L_x_15333:
        /* <DEDUP_REMOVED lines=42> */
.L_x_15332:
[----:B------:R-:W-:Y:S05]  /*4ea0*/  BSYNC B2 ;  /* 0x0000000000027941 */ /* 0x000fea0003800000 */
.L_x_15331:
[----:B------:R-:W0:Y:S01]  /*4eb0*/  I2F.U32 R14, R14 ;  /* 0x0000000e000e7306 */ /* 0x000e220000201000 */
[----:B------:R-:W-:Y:S01]  /*4ec0*/  HFMA2.MMA R23, -RZ, RZ, 0.1171875, 0 ;  /* 0x2f800000ff177435 */ /* 0x000fe200000001ff */
[----:B-----5:R-:W-:Y:S02]  /*4ed0*/  PRMT R26, RZ, 0x5410, R165 ;  /* 0x00005410ff1a7816 */ /* 0x020fe400000000a5 */
[----:B------:R-:W-:-:S03]  /*4ee0*/  @P0 PRMT R27, RZ, 0x5410, R161 ;  /* 0x00005410ff1b0816 */ /* 0x000fc600000000a1 */
        /* <DEDUP_REMOVED lines=8> */
.L_x_15327:
[----:B------:R-:W-:Y:S05]  /*4f70*/  BSYNC B1 ;  /* 0x0000000000017941 */ /* 0x000fea0003800000 */
.L_x_15325:
        /* <DEDUP_REMOVED lines=8> */
.L_x_15336:
        /* <DEDUP_REMOVED lines=12> */
.L_x_15339:
[----:B------:R-:W-:Y:S02]  /*50c0*/  IMAD.MOV.U32 R15, RZ, RZ, R198 ;  /* 0x000000ffff0f7224 */ /* 0x000fe400078e00c6 */
.L_x_15340:
[----:B------:R-:W-:Y:S05]  /*50d0*/  BSYNC B2 ;  /* 0x0000000000027941 */ /* 0x000fea0003800000 */
.L_x_15338:
        /* <DEDUP_REMOVED lines=16> */
.L_x_15344:
[----:B------:R-:W-:Y:S05]  /*51e0*/  BSYNC B3 ;  /* 0x0000000000037941 */ /* 0x000fea0003800000 */
.L_x_15343:
        /* <DEDUP_REMOVED lines=42> */
.L_x_15342:
[----:B------:R-:W-:Y:S05]  /*5490*/  BSYNC B2 ;  /* 0x0000000000027941 */ /* 0x000fea0003800000 */
.L_x_15341:
        /* <DEDUP_REMOVED lines=12> */
.L_x_15337:
[----:B------:R-:W-:Y:S05]  /*5560*/  BSYNC B1 ;  /* 0x0000000000017941 */ /* 0x000fea0003800000 */
.L_x_15335:
        /* <DEDUP_REMOVED lines=8> */
.L_x_15346:
        /* <DEDUP_REMOVED lines=12> */
.L_x_15349:
[----:B------:R-:W-:Y:S02]  /*56b0*/  IMAD.MOV.U32 R18, RZ, RZ, R198 ;  /* 0x000000ffff127224 */ /* 0x000fe400078e00c6 */
.L_x_15350:
[----:B------:R-:W-:Y:S05]  /*56c0*/  BSYNC B2 ;  /* 0x0000000000027941 */ /* 0x000fea0003800000 */
.L_x_15348:
        /* <DEDUP_REMOVED lines=16> */
.L_x_15354:
[----:B------:R-:W-:Y:S05]  /*57d0*/  BSYNC B3 ;  /* 0x0000000000037941 */ /* 0x000fea0003800000 */
.L_x_15353:
        /* <DEDUP_REMOVED lines=42> */
.L_x_15352:
[----:B------:R-:W-:Y:S05]  /*5a80*/  BSYNC B2 ;  /* 0x0000000000027941 */ /* 0x000fea0003800000 */
.L_x_15351:
        /* <DEDUP_REMOVED lines=12> */
.L_x_15347:
[----:B------:R-:W-:Y:S05]  /*5b50*/  BSYNC B1 ;  /* 0x0000000000017941 */ /* 0x000fea0003800000 */
.L_x_15345:
        /* <DEDUP_REMOVED lines=8> */
.L_x_15356:
        /* <DEDUP_REMOVED lines=12> */
.L_x_15359:
[----:B------:R-:W-:Y:S02]  /*5ca0*/  IMAD.MOV.U32 R19, RZ, RZ, R198 ;  /* 0x000000ffff137224 */ /* 0x000fe400078e00c6 */
.L_x_15360:
[----:B------:R-:W-:Y:S05]  /*5cb0*/  BSYNC B2 ;  /* 0x0000000000027941 */ /* 0x000fea0003800000 */
.L_x_15358:
        /* <DEDUP_REMOVED lines=16> */
.L_x_15364:
[----:B------:R-:W-:Y:S05]  /*5dc0*/  BSYNC B3 ;  /* 0x0000000000037941 */ /* 0x000fea0003800000 */
.L_x_15363:
        /* <DEDUP_REMOVED lines=42> */
.L_x_15362:
[----:B------:R-:W-:Y:S05]  /*6070*/  BSYNC B2 ;  /* 0x0000000000027941 */ /* 0x000fea0003800000 */
.L_x_15361:
        /* <DEDUP_REMOVED lines=12> */
.L_x_15357:
[----:B------:R-:W-:Y:S05]  /*6140*/  BSYNC B1 ;  /* 0x0000000000017941 */ /* 0x000fea0003800000 */
.L_x_15355:
        /* <DEDUP_REMOVED lines=8> */
.L_x_15366:
        /* <DEDUP_REMOVED lines=12> */
.L_x_15369:
[----:B------:R-:W-:Y:S02]  /*6290*/  IMAD.MOV.U32 R173, RZ, RZ, R198 ;  /* 0x000000ffffad7224 */ /* 0x000fe400078e00c6 */
.L_x_15370:
[----:B------:R-:W-:Y:S05]  /*62a0*/  BSYNC B2 ;  /* 0x0000000000027941 */ /* 0x000fea0003800000 */
.L_x_15368:
        /* <DEDUP_REMOVED lines=16> */
.L_x_15374:
[----:B------:R-:W-:Y:S05]  /*63b0*/  BSYNC B3 ;  /* 0x0000000000037941 */ /* 0x000fea0003800000 */
.L_x_15373:
        /* <DEDUP_REMOVED lines=42> */
.L_x_15372:
[----:B------:R-:W-:Y:S05]  /*6660*/  BSYNC B2 ;  /* 0x0000000000027941 */ /* 0x000fea0003800000 */
.L_x_15371:
        /* <DEDUP_REMOVED lines=11> */
.L_x_15367:
[----:B------:R-:W-:Y:S05]  /*6720*/  BSYNC B1 ;  /* 0x0000000000017941 */ /* 0x000fea0003800000 */
.L_x_15365:
        /* <DEDUP_REMOVED lines=8> */
.L_x_15376:
        /* <DEDUP_REMOVED lines=12> */
.L_x_15379:
[----:B------:R-:W-:Y:S02]  /*6870*/  MOV R175, R198 ;  /* 0x000000c600af7202 */ /* 0x000fe40000000f00 */
.L_x_15380:
[----:B------:R-:W-:Y:S05]  /*6880*/  BSYNC B2 ;  /* 0x0000000000027941 */ /* 0x000fea0003800000 */
.L_x_15378:
        /* <DEDUP_REMOVED lines=16> */
.L_x_15384:
[----:B------:R-:W-:Y:S05]  /*6990*/  BSYNC B3 ;  /* 0x0000000000037941 */ /* 0x000fea0003800000 */
.L_x_15383:
        /* <DEDUP_REMOVED lines=11> */
[----:B------:R-:W-:Y:S01]  /*6a50*/  IMAD.WIDE.U32 R182, R173, -0x326172a9, RZ ;  /* 0xcd9e8d57adb67825 */ /* 0x000fe200078e00ff */
[----:B------:R-:W-:-:S04]  /*6a60*/  HFMA2.MMA R173, -RZ, RZ, 0, 0 ;  /* 0x00000000ffad7435 */ /* 0x000fc800000001ff */
        /* <DEDUP_REMOVED lines=29> */
.L_x_15382:
[----:B------:R-:W-:Y:S05]  /*6c40*/  BSYNC B2 ;  /* 0x0000000000027941 */ /* 0x000fea0003800000 */
.L_x_15381:
        /* <DEDUP_REMOVED lines=11> */
.L_x_15377:
[----:B------:R-:W-:Y:S05]  /*6d00*/  BSYNC B1 ;  /* 0x0000000000017941 */ /* 0x000fea0003800000 */
.L_x_15375:
        /* <DEDUP_REMOVED lines=32> */
.L_x_15386:
[----:B------:R-:W-:Y:S05]  /*6f10*/  BSYNC B1 ;  /* 0x0000000000017941 */ /* 0x000fea0003800000 */
.L_x_15385:
        /* <DEDUP_REMOVED lines=8> */
[----:B-----5:R-:W-:Y:S01]  /*6fa0*/  PRMT R180, RZ, 0x5410, R160 ;  /* 0x00005410ffb47816 */ /* 0x020fe200000000a0 */
[----:B------:R-:W-:Y:S05]  /*6fb0*/  BRA `(.L_x_15389) ;  /* 0x0000056000007947 */ /* 0x000fea0003800000 */
.L_x_15388:
        /* <DEDUP_REMOVED lines=12> */
.L_x_15391:
[----:B------:R-:W-:Y:S02]  /*7080*/  IMAD.MOV.U32 R10, RZ, RZ, R198 ;  /* 0x000000ffff0a7224 */ /* 0x000fe400078e00c6 */
.L_x_15392:
[----:B------:R-:W-:Y:S05]  /*7090*/  BSYNC B2 ;  /* 0x0000000000027941 */ /* 0x000fea0003800000 */
.L_x_15390:
        /* <DEDUP_REMOVED lines=16> */
.L_x_15396:
[----:B------:R-:W-:Y:S05]  /*71a0*/  BSYNC B3 ;  /* 0x0000000000037941 */ /* 0x000fea0003800000 */
.L_x_15395:
        /* <DEDUP_REMOVED lines=8> */
[----:B-1----:R-:W-:Y:S01]  /*7230*/  LOP3.LUT R176, R169, UR10, R175, 0x96, !PT ;  /* 0x0000000aa9b07c12 */ /* 0x002fe2000f8e96af */
        /* <DEDUP_REMOVED lines=33> */
.L_x_15394:
[----:B------:R-:W-:Y:S05]  /*7450*/  BSYNC B2 ;  /* 0x0000000000027941 */ /* 0x000fea0003800000 */
.L_x_15393:
[----:B------:R-:W0:Y:S01]  /*7460*/  I2F.U32 R10, R10 ;  /* 0x0000000a000a7306 */ /* 0x000e220000201000 */
[----:B-----5:R-:W-:Y:S01]  /*7470*/  PRMT R170, RZ, 0x5410, R164 ;  /* 0x00005410ffaa7816 */ /* 0x020fe200000000a4 */
[----:B------:R-:W-:Y:S01]  /*7480*/  IMAD.MOV.U32 R169, RZ, RZ, 0x2f800000 ;  /* 0x2f800000ffa97424 */ /* 0x000fe200078e00ff */
        /* <DEDUP_REMOVED lines=9> */
.L_x_15389:
[----:B------:R-:W-:Y:S05]  /*7520*/  BSYNC B1 ;  /* 0x0000000000017941 */ /* 0x000fea0003800000 */
.L_x_15387:
        /* <DEDUP_REMOVED lines=8> */
.L_x_15398:
        /* <DEDUP_REMOVED lines=12> */
.L_x_15401:
[----:B------:R-:W-:Y:S02]  /*7670*/  IMAD.MOV.U32 R12, RZ, RZ, R198 ;  /* 0x000000ffff0c7224 */ /* 0x000fe400078e00c6 */
.L_x_15402:
[----:B------:R-:W-:Y:S05]  /*7680*/  BSYNC B2 ;  /* 0x0000000000027941 */ /* 0x000fea0003800000 */
.L_x_15400:
        /* <DEDUP_REMOVED lines=16> */
.L_x_15406:
[----:B------:R-:W-:Y:S05]  /*7790*/  BSYNC B3 ;  /* 0x0000000000037941 */ /* 0x000fea0003800000 */
.L_x_15405:
        /* <DEDUP_REMOVED lines=42> */
.L_x_15404:
[----:B------:R-:W-:Y:S05]  /*7a40*/  BSYNC B2 ;  /* 0x0000000000027941 */ /* 0x000fea0003800000 */
.L_x_15403:
        /* <DEDUP_REMOVED lines=12> */
.L_x_15399:
[----:B------:R-:W-:Y:S05]  /*7b10*/  BSYNC B1 ;  /* 0x0000000000017941 */ /* 0x000fea0003800000 */
.L_x_15397:
        /* <DEDUP_REMOVED lines=8> */
.L_x_15408:
        /* <DEDUP_REMOVED lines=12> */
.L_x_15411:
[----:B------:R-:W-:Y:S02]  /*7c60*/  IMAD.MOV.U32 R14, RZ, RZ, R198 ;  /* 0x000000ffff0e7224 */ /* 0x000fe400078e00c6 */
.L_x_15412:
[----:B------:R-:W-:Y:S05]  /*7c70*/  BSYNC B2 ;  /* 0x0000000000027941 */ /* 0x000fea0003800000 */
.L_x_15410:
        /* <DEDUP_REMOVED lines=16> */
.L_x_15416:
[----:B------:R-:W-:Y:S05]  /*7d80*/  BSYNC B3 ;  /* 0x0000000000037941 */ /* 0x000fea0003800000 */
.L_x_15415:
        /* <DEDUP_REMOVED lines=42> */
.L_x_15414:
[----:B------:R-:W-:Y:S05]  /*8030*/  BSYNC B2 ;  /* 0x0000000000027941 */ /* 0x000fea0003800000 */
.L_x_15413:
        /* <DEDUP_REMOVED lines=12> */
.L_x_15409:
[----:B------:R-:W-:Y:S05]  /*8100*/  BSYNC B1 ;  /* 0x0000000000017941 */ /* 0x000fea0003800000 */
.L_x_15407:
[----:B------:R-:W-:Y:S01]  /*8110*/  BSSY B1, `(.L_x_15417) ;  /* 0x000005e000017945 */ /* 0x000fe20003800000 */
[----:B------:R-:W-:Y:S05]  /*8120*/  @P2 BRA `(.L_x_15418) ;  /* 0x0000006000002947 */ /* 0x000fea0003800000 */
[----:B-1----:R-:W-:Y:S01]  /*8130*/  HFMA2.MMA R177, -RZ, RZ, 0, 0 ;  /* 0x00000000ffb17435 */ /* 0x002fe200000001ff */
[----:B------:R-:W-:Y:S01]  /*8140*/  IMAD.MOV.U32 R169, RZ, RZ, R168 ;  /* 0x000000ffffa97224 */ /* 0x000fe200078e00a8 */
[----:B------:R-:W-:Y:S05]  /*8150*/  @!P0 BRA `(.L_x_15419) ;  /* 0x0000059000008947 */ /* 0x000fea0003800000 */
[----:B------:R-:W-:Y:S01]  /*8160*/  IMAD.MOV.U32 R169, RZ, RZ, R168 ;  /* 0x000000ffffa97224 */ /* 0x000fe200078e00a8 */
[----:B-----5:R-:W-:Y:S01]  /*8170*/  PRMT R177, RZ, 0x7610, R161 ;  /* 0x00007610ffb17816 */ /* 0x020fe200000000a1 */
[----:B------:R-:W-:Y:S05]  /*8180*/  BRA `(.L_x_15419) ;  /* 0x0000056000007947 */ /* 0x000fea0003800000 */
.L_x_15418:
        /* <DEDUP_REMOVED lines=12> */
.L_x_15421:
[----:B------:R-:W-:Y:S02]  /*8250*/  IMAD.MOV.U32 R15, RZ, RZ, R198 ;  /* 0x000000ffff0f7224 */ /* 0x000fe400078e00c6 */
.L_x_15422:
[----:B------:R-:W-:Y:S05]  /*8260*/  BSYNC B2 ;  /* 0x0000000000027941 */ /* 0x000fea0003800000 */
.L_x_15420:
        /* <DEDUP_REMOVED lines=16> */
.L_x_15426:
[----:B------:R-:W-:Y:S05]  /*8370*/  BSYNC B3 ;  /* 0x0000000000037941 */ /* 0x000fea0003800000 */
.L_x_15425:
        /* <DEDUP_REMOVED lines=42> */
.L_x_15424:
[----:B------:R-:W-:Y:S05]  /*8620*/  BSYNC B2 ;  /* 0x0000000000027941 */ /* 0x000fea0003800000 */
.L_x_15423:
[----:B------:R-:W0:Y:S01]  /*8630*/  I2F.U32 R15, R15 ;  /* 0x0000000f000f7306 */ /* 0x000e220000201000 */
[----:B-----5:R-:W-:Y:S01]  /*8640*/  PRMT R170, RZ, 0x7610, R165 ;  /* 0x00007610ffaa7816 */ /* 0x020fe200000000a5 */
[----:B------:R-:W-:-:S04]  /*8650*/  IMAD.MOV.U32 R168, RZ, RZ, 0x2f800000 ;  /* 0x2f800000ffa87424 */ /* 0x000fc800078e00ff */
[----:B------:R-:W-:-:S04]  /*8660*/  FMUL.FTZ R170, R170, c[0x0][0x1ec] ;  /* 0x00007b00aaaa7a20 */ /* 0x000fc80000410000 */
[----:B------:R-:W-:Y:S02]  /*8670*/  FMUL.FTZ R170, R170, c[0x0][0x1e8] ;  /* 0x00007a00aaaa7a20 */ /* 0x000fe40000410000 */
[----:B0-----:R-:W-:-:S05]  /*8680*/  FFMA.FTZ R168, R15, R168, 1.1641532182693481445e-10 ;  /* 0x2f0000000fa87423 */ /* 0x001fca00000100a8 */
[----:B------:R-:W-:-:S04]  /*8690*/  FSETP.GTU.FTZ.AND P3, PT, R168, c[0x0][0x1e4], PT ;  /* 0x00007900a8007a0b */ /* 0x000fc80003f7c000 */
[----:B-1----:R-:W-:Y:S02]  /*86a0*/  FSEL R177, R170, RZ, !P3 ;  /* 0x000000ffaab17208 */ /* 0x002fe40005800000 */
[----:B------:R-:W-:Y:S02]  /*86b0*/  @P0 PRMT R170, RZ, 0x7610, R161 ;  /* 0x00007610ffaa0816 */ /* 0x000fe400000000a1 */
[----:B------:R-:W-:-:S03]  /*86c0*/  SEL R168, RZ, 0x1, P3 ;  /* 0x00000001ffa87807 */ /* 0x000fc60001800000 */
[----:B------:R-:W-:Y:S01]  /*86d0*/  @P0 FADD.FTZ R177, R170, R177 ;  /* 0x000000b1aab10221 */ /* 0x000fe20000010000 */
[----:B------:R-:W-:Y:S02]  /*86e0*/  PRMT R15, R168, 0x7610, R15 ;  /* 0x00007610a80f7816 */ /* 0x000fe4000000000f */
.L_x_15419:
[----:B------:R-:W-:Y:S05]  /*86f0*/  BSYNC B1 ;  /* 0x0000000000017941 */ /* 0x000fea0003800000 */
.L_x_15417:
        /* <DEDUP_REMOVED lines=8> */
.L_x_15428:
        /* <DEDUP_REMOVED lines=12> */
.L_x_15431:
[----:B------:R-:W-:Y:S02]  /*8840*/  IMAD.MOV.U32 R18, RZ, RZ, R198 ;  /* 0x000000ffff127224 */ /* 0x000fe400078e00c6 */
.L_x_15432:
[----:B------:R-:W-:Y:S05]  /*8850*/  BSYNC B2 ;  /* 0x0000000000027941 */ /* 0x000fea0003800000 */
.L_x_15430:
        /* <DEDUP_REMOVED lines=16> */
.L_x_15436:
[----:B------:R-:W-:Y:S05]  /*8960*/  BSYNC B3 ;  /* 0x0000000000037941 */ /* 0x000fea0003800000 */
.L_x_15435:
        /* <DEDUP_REMOVED lines=42> */
.L_x_15434:
[----:B------:R-:W-:Y:S05]  /*8c10*/  BSYNC B2 ;  /* 0x0000000000027941 */ /* 0x000fea0003800000 */
.L_x_15433:
        /* <DEDUP_REMOVED lines=12> */
.L_x_15429:
[----:B------:R-:W-:Y:S05]  /*8ce0*/  BSYNC B1 ;  /* 0x0000000000017941 */ /* 0x000fea0003800000 */
.L_x_15427:
        /* <DEDUP_REMOVED lines=8> */
.L_x_15438:
        /* <DEDUP_REMOVED lines=12> */
.L_x_15441:
[----:B------:R-:W-:Y:S02]  /*8e30*/  IMAD.MOV.U32 R19, RZ, RZ, R198 ;  /* 0x000000ffff137224 */ /* 0x000fe400078e00c6 */
.L_x_15442:
[----:B------:R-:W-:Y:S05]  /*8e40*/  BSYNC B2 ;  /* 0x0000000000027941 */ /* 0x000fea0003800000 */
.L_x_15440:
        /* <DEDUP_REMOVED lines=16> */
.L_x_15446:
[----:B------:R-:W-:Y:S05]  /*8f50*/  BSYNC B3 ;  /* 0x0000000000037941 */ /* 0x000fea0003800000 */
.L_x_15445:
        /* <DEDUP_REMOVED lines=42> */
.L_x_15444:
[----:B------:R-:W-:Y:S05]  /*9200*/  BSYNC B2 ;  /* 0x0000000000027941 */ /* 0x000fea0003800000 */
.L_x_15443:
        /* <DEDUP_REMOVED lines=12> */
.L_x_15439:
[----:B------:R-:W-:Y:S05]  /*92d0*/  BSYNC B1 ;  /* 0x0000000000017941 */ /* 0x000fea0003800000 */
.L_x_15437:
        /* <DEDUP_REMOVED lines=8> */
.L_x_15448:
        /* <DEDUP_REMOVED lines=12> */
.L_x_15451:
[----:B------:R-:W-:Y:S02]  /*9420*/  IMAD.MOV.U32 R22, RZ, RZ, R198 ;  /* 0x000000ffff167224 */ /* 0x000fe400078e00c6 */
.L_x_15452:
[----:B------:R-:W-:Y:S05]  /*9430*/  BSYNC B2 ;  /* 0x0000000000027941 */ /* 0x000fea0003800000 */
.L_x_15450:
        /* <DEDUP_REMOVED lines=16> */
.L_x_15456:
[----:B------:R-:W-:Y:S05]  /*9540*/  BSYNC B3 ;  /* 0x0000000000037941 */ /* 0x000fea0003800000 */
.L_x_15455:
        /* <DEDUP_REMOVED lines=42> */
.L_x_15454:
[----:B------:R-:W-:Y:S05]  /*97f0*/  BSYNC B2 ;  /* 0x0000000000027941 */ /* 0x000fea0003800000 */
.L_x_15453:
        /* <DEDUP_REMOVED lines=12> */
.L_x_15449:
[----:B------:R-:W-:Y:S05]  /*98c0*/  BSYNC B1 ;  /* 0x0000000000017941 */ /* 0x000fea0003800000 */
.L_x_15447:
        /* <DEDUP_REMOVED lines=8> */
.L_x_15458:
        /* <DEDUP_REMOVED lines=12> */
.L_x_15461:
[----:B------:R-:W-:Y:S02]  /*9a10*/  IMAD.MOV.U32 R183, RZ, RZ, R198 ;  /* 0x000000ffffb77224 */ /* 0x000fe400078e00c6 */
.L_x_15462:
[----:B------:R-:W-:Y:S05]  /*9a20*/  BSYNC B2 ;  /* 0x0000000000027941 */ /* 0x000fea0003800000 */
.L_x_15460:
        /* <DEDUP_REMOVED lines=16> */
.L_x_15466:
[----:B------:R-:W-:Y:S05]  /*9b30*/  BSYNC B3 ;  /* 0x0000000000037941 */ /* 0x000fea0003800000 */
.L_x_15465:
        /* <DEDUP_REMOVED lines=42> */
.L_x_15464:
[----:B------:R-:W-:Y:S05]  /*9de0*/  BSYNC B2 ;  /* 0x0000000000027941 */ /* 0x000fea0003800000 */
.L_x_15463:
        /* <DEDUP_REMOVED lines=11> */
.L_x_15459:
[----:B------:R-:W-:Y:S05]  /*9ea0*/  BSYNC B1 ;  /* 0x0000000000017941 */ /* 0x000fea0003800000 */
.L_x_15457:
        /* <DEDUP_REMOVED lines=32> */
.L_x_15468:
[----:B------:R-:W-:Y:S05]  /*a0b0*/  BSYNC B1 ;  /* 0x0000000000017941 */ /* 0x000fea0003800000 */
.L_x_15467:
[----:B-----5:R1:W5:Y:S04]  /*a0c0*/  @P1 LDG.E.128 R164, [R182.64] ;  /* 0x00000006b6a41981 */ /* 0x020368000c1e1d00 */
[----:B------:R1:W5:Y:S01]  /*a0d0*/  @P0 LDG.E.128 R160, [R188.64] ;  /* 0x00000006bca00981 */ /* 0x000362000c1e1d00 */
[----:B------:R-:W-:Y:S01]  /*a0e0*/  BSSY B1, `(.L_x_15469) ;  /* 0x000005e000017945 */ /* 0x000fe20003800000 */
[----:B------:R-:W-:Y:S05]  /*a0f0*/  @P2 BRA `(.L_x_15470) ;  /* 0x0000006000002947 */ /* 0x000fea0003800000 */
[----:B-1----:R-:W-:Y:S02]  /*a100*/  IMAD.MOV.U32 R189, RZ, RZ, RZ ;  /* 0x000000ffffbd7224 */ /* 0x002fe400078e00ff */
[----:B0-----:R-:W-:Y:S01]  /*a110*/  IMAD.MOV.U32 R168, RZ, RZ, R190 ;  /* 0x000000ffffa87224 */ /* 0x001fe200078e00be */
[----:B------:R-:W-:Y:S05]  /*a120*/  @!P0 BRA `(.L_x_15471) ;  /* 0x0000059000008947 */ /* 0x000fea0003800000 */
[----:B------:R-:W-:Y:S02]  /*a130*/  MOV R168, R190 ;  /* 0x000000be00a87202 */ /* 0x000fe40000000f00 */
[----:B-----5:R-:W-:Y:S01]  /*a140*/  PRMT R189, RZ, 0x5410, R160 ;  /* 0x00005410ffbd7816 */ /* 0x020fe200000000a0 */
[----:B------:R-:W-:Y:S05]  /*a150*/  BRA `(.L_x_15471) ;  /* 0x0000056000007947 */ /* 0x000fea0003800000 */
.L_x_15470:
        /* <DEDUP_REMOVED lines=12> */
.L_x_15473:
[----:B------:R-:W-:Y:S02]  /*a220*/  MOV R10, R198 ;  /* 0x000000c6000a7202 */ /* 0x000fe40000000f00 */
.L_x_15474:
[----:B------:R-:W-:Y:S05]  /*a230*/  BSYNC B2 ;  /* 0x0000000000027941 */ /* 0x000fea0003800000 */
.L_x_15472:
        /* <DEDUP_REMOVED lines=16> */
.L_x_15478:
[----:B------:R-:W-:Y:S05]  /*a340*/  BSYNC B3 ;  /* 0x0000000000037941 */ /* 0x000fea0003800000 */
.L_x_15477:
[----:B------:R-:W-:Y:S01]  /*a350*/  IMAD.HI.U32 R31, R2, -0x326172a9, RZ ;  /* 0xcd9e8d57021f7827 */ /* 0x000fe200078e00ff */
[----:B------:R-:W-:-:S03]  /*a360*/  LOP3.LUT R168, R168, UR5, R5, 0x96, !PT ;  /* 0x00000005a8a87c12 */ /* 0x000fc6000f8e9605 */
[----:B-1----:R-:W-:Y:S01]  /*a370*/  IMAD R183, R2, -0x326172a9, RZ ;  /* 0xcd9e8d5702b77824 */ /* 0x002fe200078e02ff */
        /* <DEDUP_REMOVED lines=39> */
.L_x_15476:
[----:B------:R-:W-:Y:S05]  /*a5f0*/  BSYNC B2 ;  /* 0x0000000000027941 */ /* 0x000fea0003800000 */
.L_x_15475:
        /* <DEDUP_REMOVED lines=12> */
.L_x_15471:
[----:B------:R-:W-:Y:S05]  /*a6c0*/  BSYNC B1 ;  /* 0x0000000000017941 */ /* 0x000fea0003800000 */
.L_x_15469:
        /* <DEDUP_REMOVED lines=8> */
.L_x_15480:
        /* <DEDUP_REMOVED lines=12> */
.L_x_15483:
[----:B------:R-:W-:Y:S02]  /*a810*/  MOV R12, R198 ;  /* 0x000000c6000c7202 */ /* 0x000fe40000000f00 */
.L_x_15484:
[----:B------:R-:W-:Y:S05]  /*a820*/  BSYNC B2 ;  /* 0x0000000000027941 */ /* 0x000fea0003800000 */
.L_x_15482:
        /* <DEDUP_REMOVED lines=16> */
.L_x_15488:
[----:B------:R-:W-:Y:S05]  /*a930*/  BSYNC B3 ;  /* 0x0000000000037941 */ /* 0x000fea0003800000 */
.L_x_15487:
        /* <DEDUP_REMOVED lines=42> */
.L_x_15486:
[----:B------:R-:W-:Y:S05]  /*abe0*/  BSYNC B2 ;  /* 0x0000000000027941 */ /* 0x000fea0003800000 */
.L_x_15485:
        /* <DEDUP_REMOVED lines=12> */
.L_x_15481:
[----:B------:R-:W-:Y:S05]  /*acb0*/  BSYNC B1 ;  /* 0x0000000000017941 */ /* 0x000fea0003800000 */
.L_x_15479:
        /* <DEDUP_REMOVED lines=8> */
.L_x_15490:
        /* <DEDUP_REMOVED lines=12> */
.L_x_15493:
[----:B------:R-:W-:Y:S02]  /*ae00*/  MOV R14, R198 ;  /* 0x000000c6000e7202 */ /* 0x000fe40000000f00 */
.L_x_15494:
[----:B------:R-:W-:Y:S05]  /*ae10*/  BSYNC B2 ;  /* 0x0000000000027941 */ /* 0x000fea0003800000 */
.L_x_15492:
        /* <DEDUP_REMOVED lines=16> */
.L_x_15498:
[----:B------:R-:W-:Y:S05]  /*af20*/  BSYNC B3 ;  /* 0x0000000000037941 */ /* 0x000fea0003800000 */
.L_x_15497:
        /* <DEDUP_REMOVED lines=42> */
.L_x_15496:
[----:B------:R-:W-:Y:S05]  /*b1d0*/  BSYNC B2 ;  /* 0x0000000000027941 */ /* 0x000fea0003800000 */
.L_x_15495:
        /* <DEDUP_REMOVED lines=12> */
.L_x_15491:
[----:B------:R-:W-:Y:S05]  /*b2a0*/  BSYNC B1 ;  /* 0x0000000000017941 */ /* 0x000fea0003800000 */
.L_x_15489:
        /* <DEDUP_REMOVED lines=8> */
.L_x_15500:
        /* <DEDUP_REMOVED lines=12> */
.L_x_15503:
[----:B------:R-:W-:Y:S02]  /*b3f0*/  MOV R15, R198 ;  /* 0x000000c6000f7202 */ /* 0x000fe40000000f00 */
.L_x_15504:
[----:B------:R-:W-:Y:S05]  /*b400*/  BSYNC B2 ;  /* 0x0000000000027941 */ /* 0x000fea0003800000 */
.L_x_15502:
        /* <DEDUP_REMOVED lines=16> */
.L_x_15508:
[----:B------:R-:W-:Y:S05]  /*b510*/  BSYNC B3 ;  /* 0x0000000000037941 */ /* 0x000fea0003800000 */
.L_x_15507:
        /* <DEDUP_REMOVED lines=42> */
.L_x_15506:
[----:B------:R-:W-:Y:S05]  /*b7c0*/  BSYNC B2 ;  /* 0x0000000000027941 */ /* 0x000fea0003800000 */
.L_x_15505:
        /* <DEDUP_REMOVED lines=12> */
.L_x_15501:
[----:B------:R-:W-:Y:S05]  /*b890*/  BSYNC B1 ;  /* 0x0000000000017941 */ /* 0x000fea0003800000 */
.L_x_15499:
        /* <DEDUP_REMOVED lines=8> */
.L_x_15510:
        /* <DEDUP_REMOVED lines=12> */
.L_x_15513:
[----:B------:R-:W-:Y:S02]  /*b9e0*/  MOV R18, R198 ;  /* 0x000000c600127202 */ /* 0x000fe40000000f00 */
.L_x_15514:
[----:B------:R-:W-:Y:S05]  /*b9f0*/  BSYNC B2 ;  /* 0x0000000000027941 */ /* 0x000fea0003800000 */
.L_x_15512:
        /* <DEDUP_REMOVED lines=16> */
.L_x_15518:
[----:B------:R-:W-:Y:S05]  /*bb00*/  BSYNC B3 ;  /* 0x0000000000037941 */ /* 0x000fea0003800000 */
.L_x_15517:
        /* <DEDUP_REMOVED lines=41> */
[----:B------:R-:W-:Y:S02]  /*bda0*/  LOP3.LUT R199, R205, UR26, R170, 0x96, !PT ;  /* 0x0000001acdc77c12 */ /* 0x000fe4000f8e96aa */
.L_x_15516:
[----:B------:R-:W-:Y:S05]  /*bdb0*/  BSYNC B2 ;  /* 0x0000000000027941 */ /* 0x000fea0003800000 */
.L_x_15515:
        /* <DEDUP_REMOVED lines=12> */
.L_x_15511:
[----:B------:R-:W-:Y:S05]  /*be80*/  BSYNC B1 ;  /* 0x0000000000017941 */ /* 0x000fea0003800000 */
.L_x_15509:
        /* <DEDUP_REMOVED lines=8> */
.L_x_15520:
        /* <DEDUP_REMOVED lines=12> */
.L_x_15523:
[----:B------:R-:W-:Y:S02]  /*bfd0*/  MOV R19, R198 ;  /* 0x000000c600137202 */ /* 0x000fe40000000f00 */
.L_x_15524:
[----:B------:R-:W-:Y:S05]  /*bfe0*/  BSYNC B2 ;  /* 0x0000000000027941 */ /* 0x000fea0003800000 */
.L_x_15522:
        /* <DEDUP_REMOVED lines=16> */
.L_x_15528:
[----:B------:R-:W-:Y:S05]  /*c0f0*/  BSYNC B3 ;  /* 0x0000000000037941 */ /* 0x000fea0003800000 */
.L_x_15527:
        /* <DEDUP_REMOVED lines=42> */
.L_x_15526:
[----:B------:R-:W-:Y:S05]  /*c3a0*/  BSYNC B2 ;  /* 0x0000000000027941 */ /* 0x000fea0003800000 */
.L_x_15525:
        /* <DEDUP_REMOVED lines=12> */
.L_x_15521:
[----:B------:R-:W-:Y:S05]  /*c470*/  BSYNC B1 ;  /* 0x0000000000017941 */ /* 0x000fea0003800000 */
.L_x_15519:
        /* <DEDUP_REMOVED lines=8> */
.L_x_15530:
        /* <DEDUP_REMOVED lines=12> */
.L_x_15533:
[----:B------:R-:W-:Y:S02]  /*c5c0*/  MOV R22, R198 ;  /* 0x000000c600167202 */ /* 0x000fe40000000f00 */
.L_x_15534:
[----:B------:R-:W-:Y:S05]  /*c5d0*/  BSYNC B2 ;  /* 0x0000000000027941 */ /* 0x000fea0003800000 */
.L_x_15532:
        /* <DEDUP_REMOVED lines=16> */
.L_x_15538:
[----:B------:R-:W-:Y:S05]  /*c6e0*/  BSYNC B3 ;  /* 0x0000000000037941 */ /* 0x000fea0003800000 */
.L_x_15537:
        /* <DEDUP_REMOVED lines=42> */
.L_x_15536:
[----:B------:R-:W-:Y:S05]  /*c990*/  BSYNC B2 ;  /* 0x0000000000027941 */ /* 0x000fea0003800000 */
.L_x_15535:
        /* <DEDUP_REMOVED lines=12> */
.L_x_15531:
[----:B------:R-:W-:Y:S05]  /*ca60*/  BSYNC B1 ;  /* 0x0000000000017941 */ /* 0x000fea0003800000 */
.L_x_15529:
        /* <DEDUP_REMOVED lines=8> */
.L_x_15540:
        /* <DEDUP_REMOVED lines=12> */
.L_x_15543:
[----:B------:R-:W-:Y:S02]  /*cbb0*/  MOV R195, R198 ;  /* 0x000000c600c37202 */ /* 0x000fe40000000f00 */
.L_x_15544:
[----:B------:R-:W-:Y:S05]  /*cbc0*/  BSYNC B2 ;  /* 0x0000000000027941 */ /* 0x000fea0003800000 */
.L_x_15542:
        /* <DEDUP_REMOVED lines=16> */
.L_x_15548:
[----:B------:R-:W-:Y:S05]  /*ccd0*/  BSYNC B3 ;  /* 0x0000000000037941 */ /* 0x000fea0003800000 */
.L_x_15547:
        /* <DEDUP_REMOVED lines=42> */
.L_x_15546:
[----:B------:R-:W-:Y:S05]  /*cf80*/  BSYNC B2 ;  /* 0x0000000000027941 */ /* 0x000fea0003800000 */
.L_x_15545:
        /* <DEDUP_REMOVED lines=11> */
.L_x_15541:
[----:B------:R-:W-:Y:S05]  /*d040*/  BSYNC B1 ;  /* 0x0000000000017941 */ /* 0x000fea0003800000 */
.L_x_15539:
        /* <DEDUP_REMOVED lines=32> */
.L_x_15550:
[----:B------:R-:W-:Y:S05]  /*d250*/  BSYNC B1 ;  /* 0x0000000000017941 */ /* 0x000fea0003800000 */
.L_x_15549:
        /* <DEDUP_REMOVED lines=10> */
.L_x_15552:
        /* <DEDUP_REMOVED lines=12> */
.L_x_15555:
[----:B------:R-:W-:Y:S02]  /*d3c0*/  IMAD.MOV.U32 R10, RZ, RZ, R198 ;  /* 0x000000ffff0a7224 */ /* 0x000fe400078e00c6 */
.L_x_15556:
[----:B------:R-:W-:Y:S05]  /*d3d0*/  BSYNC B2 ;  /* 0x0000000000027941 */ /* 0x000fea0003800000 */
.L_x_15554:
        /* <DEDUP_REMOVED lines=16> */
.L_x_15560:
[----:B------:R-:W-:Y:S05]  /*d4e0*/  BSYNC B3 ;  /* 0x0000000000037941 */ /* 0x000fea0003800000 */
.L_x_15559:
        /* <DEDUP_REMOVED lines=42> */
.L_x_15558:
[----:B------:R-:W-:Y:S05]  /*d790*/  BSYNC B2 ;  /* 0x0000000000027941 */ /* 0x000fea0003800000 */
.L_x_15557:
        /* <DEDUP_REMOVED lines=12> */
.L_x_15553:
[----:B------:R-:W-:Y:S05]  /*d860*/  BSYNC B1 ;  /* 0x0000000000017941 */ /* 0x000fea0003800000 */
.L_x_15551:
        /* <DEDUP_REMOVED lines=8> */
.L_x_15562:
        /* <DEDUP_REMOVED lines=12> */
.L_x_15565:
[----:B------:R-:W-:Y:S02]  /*d9b0*/  IMAD.MOV.U32 R12, RZ, RZ, R198 ;  /* 0x000000ffff0c7224 */ /* 0x000fe400078e00c6 */
.L_x_15566:
[----:B------:R-:W-:Y:S05]  /*d9c0*/  BSYNC B2 ;  /* 0x0000000000027941 */ /* 0x000fea0003800000 */
.L_x_15564:
        /* <DEDUP_REMOVED lines=16> */
.L_x_15570:
[----:B------:R-:W-:Y:S05]  /*dad0*/  BSYNC B3 ;  /* 0x0000000000037941 */ /* 0x000fea0003800000 */
.L_x_15569:
[----:B------:R-:W-:Y:S01]  /*dae0*/  IMAD.HI.U32 R31, R2, -0x326172a9, RZ ;  /* 0xcd9e8d57021f7827 */ /* 0x000fe200078e00ff */
[----:B------:R-:W-:-:S03]  /*daf0*/  LOP3.LUT R168, R168, UR5, R5, 0x96, !PT ;  /* 0x00000005a8a87c12 */ /* 0x000fc6000f8e9605 */
[----:B------:R-:W-:Y:S01]  /*db00*/  IMAD R169, R2, -0x326172a9, RZ ;  /* 0xcd9e8d5702a97824 */ /* 0x000fe200078e02ff */
[----:B------:R-:W-:Y:S01]  /*db10*/  LOP3.LUT R31, R31, UR4, R4, 0x96, !PT ;  /* 0x000000041f1f7c12 */ /* 0x000fe2000f8e9604 */
[----:B-1----:R-:W-:-:S04]  /*db20*/  IMAD.WIDE.U32 R190, R168, -0x326172a9, RZ ;  /* 0xcd9e8d57a8be7825 */ /* 0x002fc800078e00ff */
        /* <DEDUP_REMOVED lines=37> */
.L_x_15568:
[----:B------:R-:W-:Y:S05]  /*dd80*/  BSYNC B2 ;  /* 0x0000000000027941 */ /* 0x000fea0003800000 */
.L_x_15567:
        /* <DEDUP_REMOVED lines=12> */
.L_x_15563:
[----:B------:R-:W-:Y:S05]  /*de50*/  BSYNC B1 ;  /* 0x0000000000017941 */ /* 0x000fea0003800000 */
.L_x_15561:
        /* <DEDUP_REMOVED lines=8> */
.L_x_15572:
        /* <DEDUP_REMOVED lines=12> */
.L_x_15575:
[----:B------:R-:W-:Y:S02]  /*dfa0*/  IMAD.MOV.U32 R14, RZ, RZ, R198 ;  /* 0x000000ffff0e7224 */ /* 0x000fe400078e00c6 */
.L_x_15576:
[----:B------:R-:W-:Y:S05]  /*dfb0*/  BSYNC B2 ;  /* 0x0000000000027941 */ /* 0x000fea0003800000 */
.L_x_15574:
        /* <DEDUP_REMOVED lines=16> */
.L_x_15580:
[----:B------:R-:W-:Y:S05]  /*e0c0*/  BSYNC B3 ;  /* 0x0000000000037941 */ /* 0x000fea0003800000 */
.L_x_15579:
[----:B------:R-:W-:Y:S01]  /*e0d0*/  IMAD.HI.U32 R31, R2, -0x326172a9, RZ ;  /* 0xcd9e8d57021f7827 */ /* 0x000fe200078e00ff */
[----:B------:R-:W-:-:S03]  /*e0e0*/  LOP3.LUT R168, R168, UR5, R5, 0x96, !PT ;  /* 0x00000005a8a87c12 */ /* 0x000fc6000f8e9605 */
[----:B------:R-:W-:Y:S01]  /*e0f0*/  IMAD R169, R2, -0x326172a9, RZ ;  /* 0xcd9e8d5702a97824 */ /* 0x000fe200078e02ff */
[----:B------:R-:W-:Y:S01]  /*e100*/  LOP3.LUT R31, R31, UR4, R4, 0x96, !PT ;  /* 0x000000041f1f7c12 */ /* 0x000fe2000f8e9604 */
[----:B-1----:R-:W-:-:S04]  /*e110*/  IMAD.WIDE.U32 R190, R168, -0x326172a9, RZ ;  /* 0xcd9e8d57a8be7825 */ /* 0x002fc800078e00ff */
        /* <DEDUP_REMOVED lines=37> */
.L_x_15578:
[----:B------:R-:W-:Y:S05]  /*e370*/  BSYNC B2 ;  /* 0x0000000000027941 */ /* 0x000fea0003800000 */
.L_x_15577:
        /* <DEDUP_REMOVED lines=12> */
.L_x_15573:
[----:B------:R-:W-:Y:S05]  /*e440*/  BSYNC B1 ;  /* 0x0000000000017941 */ /* 0x000fea0003800000 */
.L_x_15571:
        /* <DEDUP_REMOVED lines=8> */
.L_x_15582:
        /* <DEDUP_REMOVED lines=12> */
.L_x_15585:
[----:B------:R-:W-:Y:S02]  /*e590*/  IMAD.MOV.U32 R15, RZ, RZ, R198 ;  /* 0x000000ffff0f7224 */ /* 0x000fe400078e00c6 */
.L_x_15586:
[----:B------:R-:W-:Y:S05]  /*e5a0*/  BSYNC B2 ;  /* 0x0000000000027941 */ /* 0x000fea0003800000 */
.L_x_15584:
        /* <DEDUP_REMOVED lines=16> */
.L_x_15590:
[----:B------:R-:W-:Y:S05]  /*e6b0*/  BSYNC B3 ;  /* 0x0000000000037941 */ /* 0x000fea0003800000 */
.L_x_15589:
        /* <DEDUP_REMOVED lines=42> */
.L_x_15588:
[----:B------:R-:W-:Y:S05]  /*e960*/  BSYNC B2 ;  /* 0x0000000000027941 */ /* 0x000fea0003800000 */
.L_x_15587:
        /* <DEDUP_REMOVED lines=12> */
.L_x_15583:
[----:B------:R-:W-:Y:S05]  /*ea30*/  BSYNC B1 ;  /* 0x0000000000017941 */ /* 0x000fea0003800000 */
.L_x_15581:
        /* <DEDUP_REMOVED lines=8> */
.L_x_15592:
        /* <DEDUP_REMOVED lines=12> */
.L_x_15595:
[----:B------:R-:W-:Y:S02]  /*eb80*/  IMAD.MOV.U32 R18, RZ, RZ, R198 ;  /* 0x000000ffff127224 */ /* 0x000fe400078e00c6 */
.L_x_15596:
[----:B------:R-:W-:Y:S05]  /*eb90*/  BSYNC B2 ;  /* 0x0000000000027941 */ /* 0x000fea0003800000 */
.L_x_15594:
        /* <DEDUP_REMOVED lines=16> */
.L_x_15600:
[----:B------:R-:W-:Y:S05]  /*eca0*/  BSYNC B3 ;  /* 0x0000000000037941 */ /* 0x000fea0003800000 */
.L_x_15599:
        /* <DEDUP_REMOVED lines=42> */
.L_x_15598:
[----:B------:R-:W-:Y:S05]  /*ef50*/  BSYNC B2 ;  /* 0x0000000000027941 */ /* 0x000fea0003800000 */
.L_x_15597:
        /* <DEDUP_REMOVED lines=12> */
.L_x_15593:
[----:B------:R-:W-:Y:S05]  /*f020*/  BSYNC B1 ;  /* 0x0000000000017941 */ /* 0x000fea0003800000 */
.L_x_15591:
        /* <DEDUP_REMOVED lines=8> */
.L_x_15602:
        /* <DEDUP_REMOVED lines=12> */
.L_x_15605:
[----:B------:R-:W-:Y:S02]  /*f170*/  IMAD.MOV.U32 R19, RZ, RZ, R198 ;  /* 0x000000ffff137224 */ /* 0x000fe400078e00c6 */
.L_x_15606:
[----:B------:R-:W-:Y:S05]  /*f180*/  BSYNC B2 ;  /* 0x0000000000027941 */ /* 0x000fea0003800000 */
.L_x_15604:
        /* <DEDUP_REMOVED lines=16> */
.L_x_15610:
[----:B------:R-:W-:Y:S05]  /*f290*/  BSYNC B3 ;  /* 0x0000000000037941 */ /* 0x000fea0003800000 */
.L_x_15609:
        /* <DEDUP_REMOVED lines=42> */
.L_x_15608:
[----:B------:R-:W-:Y:S05]  /*f540*/  BSYNC B2 ;  /* 0x0000000000027941 */ /* 0x000fea0003800000 */
.L_x_15607:
        /* <DEDUP_REMOVED lines=12> */
.L_x_15603:
[----:B------:R-:W-:Y:S05]  /*f610*/  BSYNC B1 ;  /* 0x0000000000017941 */ /* 0x000fea0003800000 */
.L_x_15601:
        /* <DEDUP_REMOVED lines=8> */
.L_x_15612:
        /* <DEDUP_REMOVED lines=12> */
.L_x_15615:
[----:B------:R-:W-:Y:S02]  /*f760*/  IMAD.MOV.U32 R22, RZ, RZ, R198 ;  /* 0x000000ffff167224 */ /* 0x000fe400078e00c6 */
.L_x_15616:
[----:B------:R-:W-:Y:S05]  /*f770*/  BSYNC B2 ;  /* 0x0000000000027941 */ /* 0x000fea0003800000 */
.L_x_15614:
        /* <DEDUP_REMOVED lines=16> */
.L_x_15620:
[----:B------:R-:W-:Y:S05]  /*f880*/  BSYNC B3 ;  /* 0x0000000000037941 */ /* 0x000fea0003800000 */
.L_x_15619:
        /* <DEDUP_REMOVED lines=42> */
.L_x_15618:
[----:B------:R-:W-:Y:S05]  /*fb30*/  BSYNC B2 ;  /* 0x0000000000027941 */ /* 0x000fea0003800000 */
.L_x_15617:
        /* <DEDUP_REMOVED lines=12> */
.L_x_15613:
[----:B------:R-:W-:Y:S05]  /*fc00*/  BSYNC B1 ;  /* 0x0000000000017941 */ /* 0x000fea0003800000 */
.L_x_15611:
        /* <DEDUP_REMOVED lines=8> */
.L_x_15622:
        /* <DEDUP_REMOVED lines=12> */
.L_x_15625:
[----:B------:R-:W-:Y:S02]  /*fd50*/  IMAD.MOV.U32 R202, RZ, RZ, R198 ;  /* 0x000000ffffca7224 */ /* 0x000fe400078e00c6 */
.L_x_15626:
[----:B------:R-:W-:Y:S05]  /*fd60*/  BSYNC B2 ;  /* 0x0000000000027941 */ /* 0x000fea0003800000 */
.L_x_15624:
        /* <DEDUP_REMOVED lines=16> */
.L_x_15630:
[----:B------:R-:W-:Y:S05]  /*fe70*/  BSYNC B3 ;  /* 0x0000000000037941 */ /* 0x000fea0003800000 */
.L_x_15629:
        /* <DEDUP_REMOVED lines=42> */
.L_x_15628:
[----:B------:R-:W-:Y:S05]  /*10120*/  BSYNC B2 ;  /* 0x0000000000027941 */ /* 0x000fea0003800000 */
.L_x_15627:
        /* <DEDUP_REMOVED lines=12> */
.L_x_15623:
[----:B------:R-:W-:Y:S05]  /*101f0*/  BSYNC B1 ;  /* 0x0000000000017941 */ /* 0x000fea0003800000 */
.L_x_15621:
        /* <DEDUP_REMOVED lines=32> */
.L_x_15632:
[----:B------:R-:W-:Y:S05]  /*10400*/  BSYNC B1 ;  /* 0x0000000000017941 */ /* 0x000fea0003800000 */
.L_x_15631:
        /* <DEDUP_REMOVED lines=10> */
.L_x_15634:
        /* <DEDUP_REMOVED lines=12> */
.L_x_15637:
[----:B------:R-:W-:Y:S02]  /*10570*/  MOV R10, R198 ;  /* 0x000000c6000a7202 */ /* 0x000fe40000000f00 */
.L_x_15638:
[----:B------:R-:W-:Y:S05]  /*10580*/  BSYNC B2 ;  /* 0x0000000000027941 */ /* 0x000fea0003800000 */
.L_x_15636:
        /* <DEDUP_REMOVED lines=16> */
.L_x_15642:
[----:B------:R-:W-:Y:S05]  /*10690*/  BSYNC B3 ;  /* 0x0000000000037941 */ /* 0x000fea0003800000 */
.L_x_15641:
        /* <DEDUP_REMOVED lines=42> */
.L_x_15640:
[----:B------:R-:W-:Y:S05]  /*10940*/  BSYNC B2 ;  /* 0x0000000000027941 */ /* 0x000fea0003800000 */
.L_x_15639:
        /* <DEDUP_REMOVED lines=12> */
.L_x_15635:
[----:B------:R-:W-:Y:S05]  /*10a10*/  BSYNC B1 ;  /* 0x0000000000017941 */ /* 0x000fea0003800000 */
.L_x_15633:
        /* <DEDUP_REMOVED lines=8> */
.L_x_15644:
        /* <DEDUP_REMOVED lines=12> */
.L_x_15647:
[----:B------:R-:W-:Y:S02]  /*10b60*/  MOV R12, R198 ;  /* 0x000000c6000c7202 */ /* 0x000fe40000000f00 */
.L_x_15648:
[----:B------:R-:W-:Y:S05]  /*10b70*/  BSYNC B2 ;  /* 0x0000000000027941 */ /* 0x000fea0003800000 */
.L_x_15646:
        /* <DEDUP_REMOVED lines=16> */
.L_x_15652:
[----:B------:R-:W-:Y:S05]  /*10c80*/  BSYNC B3 ;  /* 0x0000000000037941 */ /* 0x000fea0003800000 */
.L_x_15651:
        /* <DEDUP_REMOVED lines=42> */
.L_x_15650:
[----:B------:R-:W-:Y:S05]  /*10f30*/  BSYNC B2 ;  /* 0x0000000000027941 */ /* 0x000fea0003800000 */
.L_x_15649:
        /* <DEDUP_REMOVED lines=12> */
.L_x_15645:
[----:B------:R-:W-:Y:S05]  /*11000*/  BSYNC B1 ;  /* 0x0000000000017941 */ /* 0x000fea0003800000 */
.L_x_15643:
        /* <DEDUP_REMOVED lines=8> */
.L_x_15654:
        /* <DEDUP_REMOVED lines=12> */
.L_x_15657:
[----:B------:R-:W-:Y:S02]  /*11150*/  MOV R14, R198 ;  /* 0x000000c6000e7202 */ /* 0x000fe40000000f00 */
.L_x_15658:
[----:B------:R-:W-:Y:S05]  /*11160*/  BSYNC B2 ;  /* 0x0000000000027941 */ /* 0x000fea0003800000 */
.L_x_15656:
        /* <DEDUP_REMOVED lines=16> */
.L_x_15662:
[----:B------:R-:W-:Y:S05]  /*11270*/  BSYNC B3 ;  /* 0x0000000000037941 */ /* 0x000fea0003800000 */
.L_x_15661:
        /* <DEDUP_REMOVED lines=42> */
.L_x_15660:
[----:B------:R-:W-:Y:S05]  /*11520*/  BSYNC B2 ;  /* 0x0000000000027941 */ /* 0x000fea0003800000 */
.L_x_15659:
        /* <DEDUP_REMOVED lines=12> */
.L_x_15655:
[----:B------:R-:W-:Y:S05]  /*115f0*/  BSYNC B1 ;  /* 0x0000000000017941 */ /* 0x000fea0003800000 */
.L_x_15653:
[----:B------:R-:W-:Y:S01]  /*11600*/  BSSY B1, `(.L_x_15663) ;  /* 0x000005e000017945 */ /* 0x000fe20003800000 */
[----:B------:R-:W-:Y:S05]  /*11610*/  @P2 BRA `(.L_x_15664) ;  /* 0x0000006000002947 */ /* 0x000fea0003800000 */
[----:B-1----:R-:W-:Y:S02]  /*11620*/  IMAD.MOV.U32 R207, RZ, RZ, RZ ;  /* 0x000000ffffcf7224 */ /* 0x002fe400078e00ff */
[----:B------:R-:W-:Y:S01]  /*11630*/  IMAD.MOV.U32 R169, RZ, RZ, R168 ;  /* 0x000000ffffa97224 */ /* 0x000fe200078e00a8 */
[----:B------:R-:W-:Y:S05]  /*11640*/  @!P0 BRA `(.L_x_15665) ;  /* 0x0000059000008947 */ /* 0x000fea0003800000 */
[----:B------:R-:W-:Y:S02]  /*11650*/  MOV R169, R168 ;  /* 0x000000a800a97202 */ /* 0x000fe40000000f00 */
[----:B-----5:R-:W-:Y:S01]  /*11660*/  PRMT R207, RZ, 0x7610, R161 ;  /* 0x00007610ffcf7816 */ /* 0x020fe200000000a1 */
[----:B------:R-:W-:Y:S05]  /*11670*/  BRA `(.L_x_15665) ;  /* 0x0000056000007947 */ /* 0x000fea0003800000 */
.L_x_15664:
        /* <DEDUP_REMOVED lines=12> */
.L_x_15667:
[----:B------:R-:W-:Y:S02]  /*11740*/  MOV R15, R198 ;  /* 0x000000c6000f7202 */ /* 0x000fe40000000f00 */
.L_x_15668:
[----:B------:R-:W-:Y:S05]  /*11750*/  BSYNC B2 ;  /* 0x0000000000027941 */ /* 0x000fea0003800000 */
.L_x_15666:
        /* <DEDUP_REMOVED lines=16> */
.L_x_15672:
[----:B------:R-:W-:Y:S05]  /*11860*/  BSYNC B3 ;  /* 0x0000000000037941 */ /* 0x000fea0003800000 */
.L_x_15671:
        /* <DEDUP_REMOVED lines=42> */
.L_x_15670:
[----:B------:R-:W-:Y:S05]  /*11b10*/  BSYNC B2 ;  /* 0x0000000000027941 */ /* 0x000fea0003800000 */
.L_x_15669:
        /* <DEDUP_REMOVED lines=12> */
.L_x_15665:
[----:B------:R-:W-:Y:S05]  /*11be0*/  BSYNC B1 ;  /* 0x0000000000017941 */ /* 0x000fea0003800000 */
.L_x_15663:
        /* <DEDUP_REMOVED lines=8> */
.L_x_15674:
        /* <DEDUP_REMOVED lines=12> */
.L_x_15677:
[----:B------:R-:W-:Y:S02]  /*11d30*/  MOV R18, R198 ;  /* 0x000000c600127202 */ /* 0x000fe40000000f00 */
.L_x_15678:
[----:B------:R-:W-:Y:S05]  /*11d40*/  BSYNC B2 ;  /* 0x0000000000027941 */ /* 0x000fea0003800000 */
.L_x_15676:
        /* <DEDUP_REMOVED lines=16> */
.L_x_15682:
[----:B------:R-:W-:Y:S05]  /*11e50*/  BSYNC B3 ;  /* 0x0000000000037941 */ /* 0x000fea0003800000 */
.L_x_15681:
        /* <DEDUP_REMOVED lines=42> */
.L_x_15680:
[----:B------:R-:W-:Y:S05]  /*12100*/  BSYNC B2 ;  /* 0x0000000000027941 */ /* 0x000fea0003800000 */
.L_x_15679:
        /* <DEDUP_REMOVED lines=12> */
.L_x_15675:
[----:B------:R-:W-:Y:S05]  /*121d0*/  BSYNC B1 ;  /* 0x0000000000017941 */ /* 0x000fea0003800000 */
.L_x_15673:
        /* <DEDUP_REMOVED lines=8> */
.L_x_15684:
        /* <DEDUP_REMOVED lines=12> */
.L_x_15687:
[----:B------:R-:W-:Y:S02]  /*12320*/  MOV R19, R198 ;  /* 0x000000c600137202 */ /* 0x000fe40000000f00 */
.L_x_15688:
[----:B------:R-:W-:Y:S05]  /*12330*/  BSYNC B2 ;  /* 0x0000000000027941 */ /* 0x000fea0003800000 */
.L_x_15686:
        /* <DEDUP_REMOVED lines=16> */
.L_x_15692:
[----:B------:R-:W-:Y:S05]  /*12440*/  BSYNC B3 ;  /* 0x0000000000037941 */ /* 0x000fea0003800000 */
.L_x_15691:
        /* <DEDUP_REMOVED lines=42> */
.L_x_15690:
[----:B------:R-:W-:Y:S05]  /*126f0*/  BSYNC B2 ;  /* 0x0000000000027941 */ /* 0x000fea0003800000 */
.L_x_15689:
        /* <DEDUP_REMOVED lines=12> */
.L_x_15685:
[----:B------:R-:W-:Y:S05]  /*127c0*/  BSYNC B1 ;  /* 0x0000000000017941 */ /* 0x000fea0003800000 */
.L_x_15683:
        /* <DEDUP_REMOVED lines=8> */
.L_x_15694:
        /* <DEDUP_REMOVED lines=12> */
.L_x_15697:
[----:B------:R-:W-:Y:S02]  /*12910*/  MOV R22, R198 ;  /* 0x000000c600167202 */ /* 0x000fe40000000f00 */
.L_x_15698:
[----:B------:R-:W-:Y:S05]  /*12920*/  BSYNC B2 ;  /* 0x0000000000027941 */ /* 0x000fea0003800000 */
.L_x_15696:
        /* <DEDUP_REMOVED lines=16> */
.L_x_15702:
[----:B------:R-:W-:Y:S05]  /*12a30*/  BSYNC B3 ;  /* 0x0000000000037941 */ /* 0x000fea0003800000 */
.L_x_15701:
        /* <DEDUP_REMOVED lines=40> */
[----:B------:R-:W-:Y:S01]  /*12cc0*/  MOV R204, R168 ;  /* 0x000000a800cc7202 */ /* 0x000fe20000000f00 */
[----:B------:R-:W-:Y:S01]  /*12cd0*/  IMAD.MOV.U32 R168, RZ, RZ, RZ ;  /* 0x000000ffffa87224 */ /* 0x000fe200078e00ff */
[----:B------:R-:W-:Y:S02]  /*12ce0*/  LOP3.LUT R199, R169, UR26, R170, 0x96, !PT ;  /* 0x0000001aa9c77c12 */ /* 0x000fe4000f8e96aa */
.L_x_15700:
[----:B------:R-:W-:Y:S05]  /*12cf0*/  BSYNC B2 ;  /* 0x0000000000027941 */ /* 0x000fea0003800000 */
.L_x_15699:
        /* <DEDUP_REMOVED lines=12> */
.L_x_15695:
[----:B------:R-:W-:Y:S05]  /*12dc0*/  BSYNC B1 ;  /* 0x0000000000017941 */ /* 0x000fea0003800000 */
.L_x_15693:
        /* <DEDUP_REMOVED lines=8> */
.L_x_15704:
        /* <DEDUP_REMOVED lines=12> */
.L_x_15707:
[----:B------:R-:W-:Y:S02]  /*12f10*/  IMAD.MOV.U32 R202, RZ, RZ, R198 ;  /* 0x000000ffffca7224 */ /* 0x000fe400078e00c6 */
.L_x_15708:
[----:B------:R-:W-:Y:S05]  /*12f20*/  BSYNC B2 ;  /* 0x0000000000027941 */ /* 0x000fea0003800000 */
.L_x_15706:
        /* <DEDUP_REMOVED lines=16> */
.L_x_15712:
[----:B------:R-:W-:Y:S05]  /*13030*/  BSYNC B3 ;  /* 0x0000000000037941 */ /* 0x000fea0003800000 */
.L_x_15711:
        /* <DEDUP_REMOVED lines=43> */
.L_x_15710:
[----:B------:R-:W-:Y:S05]  /*132f0*/  BSYNC B2 ;  /* 0x0000000000027941 */ /* 0x000fea0003800000 */
.L_x_15709:
        /* <DEDUP_REMOVED lines=12> */
.L_x_15705:
[----:B------:R-:W-:Y:S05]  /*133c0*/  BSYNC B1 ;  /* 0x0000000000017941 */ /* 0x000fea0003800000 */
.L_x_15703:
        /* <DEDUP_REMOVED lines=32> */
.L_x_15714:
[----:B------:R-:W-:Y:S05]  /*135d0*/  BSYNC B1 ;  /* 0x0000000000017941 */ /* 0x000fea0003800000 */
.L_x_15713:
        /* <DEDUP_REMOVED lines=10> */
.L_x_15716:
        /* <DEDUP_REMOVED lines=12> */
.L_x_15719:
[----:B------:R-:W-:Y:S02]  /*13740*/  MOV R10, R198 ;  /* 0x000000c6000a7202 */ /* 0x000fe40000000f00 */
.L_x_15720:
[----:B------:R-:W-:Y:S05]  /*13750*/  BSYNC B2 ;  /* 0x0000000000027941 */ /* 0x000fea0003800000 */
.L_x_15718:
        /* <DEDUP_REMOVED lines=16> */
.L_x_15724:
[----:B------:R-:W-:Y:S05]  /*13860*/  BSYNC B3 ;  /* 0x0000000000037941 */ /* 0x000fea0003800000 */
.L_x_15723:
        /* <DEDUP_REMOVED lines=43> */
.L_x_15722:
[----:B------:R-:W-:Y:S05]  /*13b20*/  BSYNC B2 ;  /* 0x0000000000027941 */ /* 0x000fea0003800000 */
.L_x_15721:
        /* <DEDUP_REMOVED lines=12> */
.L_x_15717:
[----:B------:R-:W-:Y:S05]  /*13bf0*/  BSYNC B1 ;  /* 0x0000000000017941 */ /* 0x000fea0003800000 */
.L_x_15715:
        /* <DEDUP_REMOVED lines=8> */
.L_x_15726:
        /* <DEDUP_REMOVED lines=12> */
.L_x_15729:
[----:B------:R-:W-:Y:S02]  /*13d40*/  IMAD.MOV.U32 R12, RZ, RZ, R198 ;  /* 0x000000ffff0c7224 */ /* 0x000fe400078e00c6 */
.L_x_15730:
[----:B------:R-:W-:Y:S05]  /*13d50*/  BSYNC B2 ;  /* 0x0000000000027941 */ /* 0x000fea0003800000 */
.L_x_15728:
        /* <DEDUP_REMOVED lines=16> */
.L_x_15734:
[----:B------:R-:W-:Y:S05]  /*13e60*/  BSYNC B3 ;  /* 0x0000000000037941 */ /* 0x000fea0003800000 */
.L_x_15733:
        /* <DEDUP_REMOVED lines=43> */
.L_x_15732:
[----:B------:R-:W-:Y:S05]  /*14120*/  BSYNC B2 ;  /* 0x0000000000027941 */ /* 0x000fea0003800000 */
.L_x_15731:
        /* <DEDUP_REMOVED lines=12> */
.L_x_15727:
[----:B------:R-:W-:Y:S05]  /*141f0*/  BSYNC B1 ;  /* 0x0000000000017941 */ /* 0x000fea0003800000 */
.L_x_15725:
        /* <DEDUP_REMOVED lines=8> */
.L_x_15736:
        /* <DEDUP_REMOVED lines=12> */
.L_x_15739:
[----:B------:R-:W-:Y:S02]  /*14340*/  IMAD.MOV.U32 R14, RZ, RZ, R198 ;  /* 0x000000ffff0e7224 */ /* 0x000fe400078e00c6 */
.L_x_15740:
[----:B------:R-:W-:Y:S05]  /*14350*/  BSYNC B2 ;  /* 0x0000000000027941 */ /* 0x000fea0003800000 */
.L_x_15738:
        /* <DEDUP_REMOVED lines=16> */
.L_x_15744:
[----:B------:R-:W-:Y:S05]  /*14460*/  BSYNC B3 ;  /* 0x0000000000037941 */ /* 0x000fea0003800000 */
.L_x_15743:
        /* <DEDUP_REMOVED lines=43> */
.L_x_15742:
[----:B------:R-:W-:Y:S05]  /*14720*/  BSYNC B2 ;  /* 0x0000000000027941 */ /* 0x000fea0003800000 */
.L_x_15741:
        /* <DEDUP_REMOVED lines=12> */
.L_x_15737:
[----:B------:R-:W-:Y:S05]  /*147f0*/  BSYNC B1 ;  /* 0x0000000000017941 */ /* 0x000fea0003800000 */
.L_x_15735:
        /* <DEDUP_REMOVED lines=8> */
.L_x_15746:
        /* <DEDUP_REMOVED lines=12> */
.L_x_15749:
[----:B------:R-:W-:Y:S02]  /*14940*/  IMAD.MOV.U32 R15, RZ, RZ, R198 ;  /* 0x000000ffff0f7224 */ /* 0x000fe400078e00c6 */
.L_x_15750:
[----:B------:R-:W-:Y:S05]  /*14950*/  BSYNC B2 ;  /* 0x0000000000027941 */ /* 0x000fea0003800000 */
.L_x_15748:
        /* <DEDUP_REMOVED lines=16> */
.L_x_15754:
[----:B------:R-:W-:Y:S05]  /*14a60*/  BSYNC B3 ;  /* 0x0000000000037941 */ /* 0x000fea0003800000 */
.L_x_15753:
        /* <DEDUP_REMOVED lines=43> */
.L_x_15752:
[----:B------:R-:W-:Y:S05]  /*14d20*/  BSYNC B2 ;  /* 0x0000000000027941 */ /* 0x000fea0003800000 */
.L_x_15751:
        /* <DEDUP_REMOVED lines=12> */
.L_x_15747:
[----:B------:R-:W-:Y:S05]  /*14df0*/  BSYNC B1 ;  /* 0x0000000000017941 */ /* 0x000fea0003800000 */
.L_x_15745:
        /* <DEDUP_REMOVED lines=8> */
.L_x_15756:
        /* <DEDUP_REMOVED lines=12> */
.L_x_15759:
[----:B------:R-:W-:Y:S02]  /*14f40*/  MOV R18, R198 ;  /* 0x000000c600127202 */ /* 0x000fe40000000f00 */
.L_x_15760:
[----:B------:R-:W-:Y:S05]  /*14f50*/  BSYNC B2 ;  /* 0x0000000000027941 */ /* 0x000fea0003800000 */
.L_x_15758:
        /* <DEDUP_REMOVED lines=16> */
.L_x_15764:
[----:B------:R-:W-:Y:S05]  /*15060*/  BSYNC B3 ;  /* 0x0000000000037941 */ /* 0x000fea0003800000 */
.L_x_15763:
        /* <DEDUP_REMOVED lines=43> */
.L_x_15762:
[----:B------:R-:W-:Y:S05]  /*15320*/  BSYNC B2 ;  /* 0x0000000000027941 */ /* 0x000fea0003800000 */
.L_x_15761:
        /* <DEDUP_REMOVED lines=12> */
.L_x_15757:
[----:B------:R-:W-:Y:S05]  /*153f0*/  BSYNC B1 ;  /* 0x0000000000017941 */ /* 0x000fea0003800000 */
.L_x_15755:
        /* <DEDUP_REMOVED lines=8> */
.L_x_15766:
        /* <DEDUP_REMOVED lines=12> */
.L_x_15769:
[----:B------:R-:W-:Y:S02]  /*15540*/  IMAD.MOV.U32 R19, RZ, RZ, R198 ;  /* 0x000000ffff137224 */ /* 0x000fe400078e00c6 */
.L_x_15770:
[----:B------:R-:W-:Y:S05]  /*15550*/  BSYNC B2 ;  /* 0x0000000000027941 */ /* 0x000fea0003800000 */
.L_x_15768:
        /* <DEDUP_REMOVED lines=16> */
.L_x_15774:
[----:B------:R-:W-:Y:S05]  /*15660*/  BSYNC B3 ;  /* 0x0000000000037941 */ /* 0x000fea0003800000 */
.L_x_15773:
        /* <DEDUP_REMOVED lines=43> */
.L_x_15772:
[----:B------:R-:W-:Y:S05]  /*15920*/  BSYNC B2 ;  /* 0x0000000000027941 */ /* 0x000fea0003800000 */
.L_x_15771:
        /* <DEDUP_REMOVED lines=12> */
.L_x_15767:
[----:B------:R-:W-:Y:S05]  /*159f0*/  BSYNC B1 ;  /* 0x0000000000017941 */ /* 0x000fea0003800000 */
.L_x_15765:
        /* <DEDUP_REMOVED lines=8> */
.L_x_15776:
        /* <DEDUP_REMOVED lines=12> */
.L_x_15779:
[----:B------:R-:W-:Y:S02]  /*15b40*/  IMAD.MOV.U32 R22, RZ, RZ, R198 ;  /* 0x000000ffff167224 */ /* 0x000fe400078e00c6 */
.L_x_15780:
[----:B------:R-:W-:Y:S05]  /*15b50*/  BSYNC B2 ;  /* 0x0000000000027941 */ /* 0x000fea0003800000 */
.L_x_15778:
        /* <DEDUP_REMOVED lines=16> */
.L_x_15784:
[----:B------:R-:W-:Y:S05]  /*15c60*/  BSYNC B3 ;  /* 0x0000000000037941 */ /* 0x000fea0003800000 */
.L_x_15783:
        /* <DEDUP_REMOVED lines=43> */
.L_x_15782:
[----:B------:R-:W-:Y:S05]  /*15f20*/  BSYNC B2 ;  /* 0x0000000000027941 */ /* 0x000fea0003800000 */
.L_x_15781:
        /* <DEDUP_REMOVED lines=12> */
.L_x_15777:
[----:B------:R-:W-:Y:S05]  /*15ff0*/  BSYNC B1 ;  /* 0x0000000000017941 */ /* 0x000fea0003800000 */
.L_x_15775:
        /* <DEDUP_REMOVED lines=8> */
.L_x_15786:
        /* <DEDUP_REMOVED lines=12> */
.L_x_15789:
[----:B------:R-:W-:Y:S02]  /*16140*/  IMAD.MOV.U32 R202, RZ, RZ, R198 ;  /* 0x000000ffffca7224 */ /* 0x000fe400078e00c6 */
.L_x_15790:
[----:B------:R-:W-:Y:S05]  /*16150*/  BSYNC B2 ;  /* 0x0000000000027941 */ /* 0x000fea0003800000 */
.L_x_15788:
        /* <DEDUP_REMOVED lines=16> */
.L_x_15794:
[----:B------:R-:W-:Y:S05]  /*16260*/  BSYNC B3 ;  /* 0x0000000000037941 */ /* 0x000fea0003800000 */
.L_x_15793:
        /* <DEDUP_REMOVED lines=43> */
.L_x_15792:
[----:B------:R-:W-:Y:S05]  /*16520*/  BSYNC B2 ;  /* 0x0000000000027941 */ /* 0x000fea0003800000 */
.L_x_15791:
        /* <DEDUP_REMOVED lines=12> */
.L_x_15787:
[----:B------:R-:W-:Y:S05]  /*165f0*/  BSYNC B1 ;  /* 0x0000000000017941 */ /* 0x000fea0003800000 */
.L_x_15785:
        /* <DEDUP_REMOVED lines=32> */
.L_x_15796:
[----:B------:R-:W-:Y:S05]  /*16800*/  BSYNC B1 ;  /* 0x0000000000017941 */ /* 0x000fea0003800000 */
.L_x_15795:
        /* <DEDUP_REMOVED lines=10> */
.L_x_15798:
        /* <DEDUP_REMOVED lines=12> */
.L_x_15801:
[----:B------:R-:W-:Y:S02]  /*16970*/  IMAD.MOV.U32 R10, RZ, RZ, R198 ;  /* 0x000000ffff0a7224 */ /* 0x000fe400078e00c6 */
.L_x_15802:
[----:B------:R-:W-:Y:S05]  /*16980*/  BSYNC B2 ;  /* 0x0000000000027941 */ /* 0x000fea0003800000 */
.L_x_15800:
        /* <DEDUP_REMOVED lines=16> */
.L_x_15806:
[----:B------:R-:W-:Y:S05]  /*16a90*/  BSYNC B3 ;  /* 0x0000000000037941 */ /* 0x000fea0003800000 */
.L_x_15805:
        /* <DEDUP_REMOVED lines=43> */
.L_x_15804:
[----:B------:R-:W-:Y:S05]  /*16d50*/  BSYNC B2 ;  /* 0x0000000000027941 */ /* 0x000fea0003800000 */
.L_x_15803:
        /* <DEDUP_REMOVED lines=12> */
.L_x_15799:
[----:B------:R-:W-:Y:S05]  /*16e20*/  BSYNC B1 ;  /* 0x0000000000017941 */ /* 0x000fea0003800000 */
.L_x_15797:
        /* <DEDUP_REMOVED lines=8> */
.L_x_15808:
        /* <DEDUP_REMOVED lines=12> */
.L_x_15811:
[----:B------:R-:W-:Y:S02]  /*16f70*/  IMAD.MOV.U32 R12, RZ, RZ, R198 ;  /* 0x000000ffff0c7224 */ /* 0x000fe400078e00c6 */
.L_x_15812:
[----:B------:R-:W-:Y:S05]  /*16f80*/  BSYNC B2 ;  /* 0x0000000000027941 */ /* 0x000fea0003800000 */
.L_x_15810:
        /* <DEDUP_REMOVED lines=16> */
.L_x_15816:
[----:B------:R-:W-:Y:S05]  /*17090*/  BSYNC B3 ;  /* 0x0000000000037941 */ /* 0x000fea0003800000 */
.L_x_15815:
        /* <DEDUP_REMOVED lines=43> */
.L_x_15814:
[----:B------:R-:W-:Y:S05]  /*17350*/  BSYNC B2 ;  /* 0x0000000000027941 */ /* 0x000fea0003800000 */
.L_x_15813:
        /* <DEDUP_REMOVED lines=12> */
.L_x_15809:
[----:B------:R-:W-:Y:S05]  /*17420*/  BSYNC B1 ;  /* 0x0000000000017941 */ /* 0x000fea0003800000 */
.L_x_15807:
        /* <DEDUP_REMOVED lines=8> */
.L_x_15818:
        /* <DEDUP_REMOVED lines=12> */
.L_x_15821:
[----:B------:R-:W-:Y:S02]  /*17570*/  MOV R14, R198 ;  /* 0x000000c6000e7202 */ /* 0x000fe40000000f00 */
.L_x_15822:
[----:B------:R-:W-:Y:S05]  /*17580*/  BSYNC B2 ;  /* 0x0000000000027941 */ /* 0x000fea0003800000 */
.L_x_15820:
        /* <DEDUP_REMOVED lines=16> */
.L_x_15826:
[----:B------:R-:W-:Y:S05]  /*17690*/  BSYNC B3 ;  /* 0x0000000000037941 */ /* 0x000fea0003800000 */
.L_x_15825:
        /* <DEDUP_REMOVED lines=43> */
.L_x_15824:
[----:B------:R-:W-:Y:S05]  /*17950*/  BSYNC B2 ;  /* 0x0000000000027941 */ /* 0x000fea0003800000 */
.L_x_15823:
        /* <DEDUP_REMOVED lines=12> */
.L_x_15819:
[----:B------:R-:W-:Y:S05]  /*17a20*/  BSYNC B1 ;  /* 0x0000000000017941 */ /* 0x000fea0003800000 */
.L_x_15817:
        /* <DEDUP_REMOVED lines=8> */
.L_x_15828:
        /* <DEDUP_REMOVED lines=12> */
.L_x_15831:
[----:B------:R-:W-:Y:S02]  /*17b70*/  IMAD.MOV.U32 R15, RZ, RZ, R198 ;  /* 0x000000ffff0f7224 */ /* 0x000fe400078e00c6 */
.L_x_15832:
[----:B------:R-:W-:Y:S05]  /*17b80*/  BSYNC B2 ;  /* 0x0000000000027941 */ /* 0x000fea0003800000 */
.L_x_15830:
        /* <DEDUP_REMOVED lines=16> */
.L_x_15836:
[----:B------:R-:W-:Y:S05]  /*17c90*/  BSYNC B3 ;  /* 0x0000000000037941 */ /* 0x000fea0003800000 */
.L_x_15835:
        /* <DEDUP_REMOVED lines=43> */
.L_x_15834:
[----:B------:R-:W-:Y:S05]  /*17f50*/  BSYNC B2 ;  /* 0x0000000000027941 */ /* 0x000fea0003800000 */
.L_x_15833:
        /* <DEDUP_REMOVED lines=12> */
.L_x_15829:
[----:B------:R-:W-:Y:S05]  /*18020*/  BSYNC B1 ;  /* 0x0000000000017941 */ /* 0x000fea0003800000 */
.L_x_15827:
        /* <DEDUP_REMOVED lines=8> */
.L_x_15838:
        /* <DEDUP_REMOVED lines=12> */
.L_x_15841:
[----:B------:R-:W-:Y:S02]  /*18170*/  IMAD.MOV.U32 R18, RZ, RZ, R198 ;  /* 0x000000ffff127224 */ /* 0x000fe400078e00c6 */
.L_x_15842:
[----:B------:R-:W-:Y:S05]  /*18180*/  BSYNC B2 ;  /* 0x0000000000027941 */ /* 0x000fea0003800000 */
.L_x_15840:
        /* <DEDUP_REMOVED lines=16> */
.L_x_15846:
[----:B------:R-:W-:Y:S05]  /*18290*/  BSYNC B3 ;  /* 0x0000000000037941 */ /* 0x000fea0003800000 */
.L_x_15845:
        /* <DEDUP_REMOVED lines=43> */
.L_x_15844:
[----:B------:R-:W-:Y:S05]  /*18550*/  BSYNC B2 ;  /* 0x0000000000027941 */ /* 0x000fea0003800000 */
.L_x_15843:
        /* <DEDUP_REMOVED lines=12> */
.L_x_15839:
[----:B------:R-:W-:Y:S05]  /*18620*/  BSYNC B1 ;  /* 0x0000000000017941 */ /* 0x000fea0003800000 */
.L_x_15837:
        /* <DEDUP_REMOVED lines=8> */
.L_x_15848:
        /* <DEDUP_REMOVED lines=12> */
.L_x_15851:
[----:B------:R-:W-:Y:S02]  /*18770*/  IMAD.MOV.U32 R19, RZ, RZ, R198 ;  /* 0x000000ffff137224 */ /* 0x000fe400078e00c6 */
.L_x_15852:
[----:B------:R-:W-:Y:S05]  /*18780*/  BSYNC B2 ;  /* 0x0000000000027941 */ /* 0x000fea0003800000 */
.L_x_15850:
        /* <DEDUP_REMOVED lines=16> */
.L_x_15856:
[----:B------:R-:W-:Y:S05]  /*18890*/  BSYNC B3 ;  /* 0x0000000000037941 */ /* 0x000fea0003800000 */
.L_x_15855:
        /* <DEDUP_REMOVED lines=43> */
.L_x_15854:
[----:B------:R-:W-:Y:S05]  /*18b50*/  BSYNC B2 ;  /* 0x0000000000027941 */ /* 0x000fea0003800000 */
.L_x_15853:
        /* <DEDUP_REMOVED lines=12> */
.L_x_15849:
[----:B------:R-:W-:Y:S05]  /*18c20*/  BSYNC B1 ;  /* 0x0000000000017941 */ /* 0x000fea0003800000 */
.L_x_15847:
        /* <DEDUP_REMOVED lines=8> */
.L_x_15858:
        /* <DEDUP_REMOVED lines=12> */
.L_x_15861:
[----:B------:R-:W-:Y:S02]  /*18d70*/  MOV R22, R198 ;  /* 0x000000c600167202 */ /* 0x000fe40000000f00 */
.L_x_15862:
[----:B------:R-:W-:Y:S05]  /*18d80*/  BSYNC B2 ;  /* 0x0000000000027941 */ /* 0x000fea0003800000 */
.L_x_15860:
        /* <DEDUP_REMOVED lines=16> */
.L_x_15866:
[----:B------:R-:W-:Y:S05]  /*18e90*/  BSYNC B3 ;  /* 0x0000000000037941 */ /* 0x000fea0003800000 */
.L_x_15865:
        /* <DEDUP_REMOVED lines=43> */
.L_x_15864:
[----:B------:R-:W-:Y:S05]  /*19150*/  BSYNC B2 ;  /* 0x0000000000027941 */ /* 0x000fea0003800000 */
.L_x_15863:
        /* <DEDUP_REMOVED lines=12> */
.L_x_15859:
[----:B------:R-:W-:Y:S05]  /*19220*/  BSYNC B1 ;  /* 0x0000000000017941 */ /* 0x000fea0003800000 */
.L_x_15857:
        /* <DEDUP_REMOVED lines=8> */
.L_x_15868:
        /* <DEDUP_REMOVED lines=12> */
.L_x_15871:
[----:B------:R-:W-:Y:S02]  /*19370*/  IMAD.MOV.U32 R202, RZ, RZ, R198 ;  /* 0x000000ffffca7224 */ /* 0x000fe400078e00c6 */
.L_x_15872:
[----:B------:R-:W-:Y:S05]  /*19380*/  BSYNC B2 ;  /* 0x0000000000027941 */ /* 0x000fea0003800000 */
.L_x_15870:
        /* <DEDUP_REMOVED lines=16> */
.L_x_15876:
[----:B------:R-:W-:Y:S05]  /*19490*/  BSYNC B3 ;  /* 0x0000000000037941 */ /* 0x000fea0003800000 */
.L_x_15875:
        /* <DEDUP_REMOVED lines=44> */
.L_x_15874:
[----:B------:R-:W-:Y:S05]  /*19760*/  BSYNC B2 ;  /* 0x0000000000027941 */ /* 0x000fea0003800000 */
.L_x_15873:
        /* <DEDUP_REMOVED lines=12> */
.L_x_15869:
[----:B------:R-:W-:Y:S05]  /*19830*/  BSYNC B1 ;  /* 0x0000000000017941 */ /* 0x000fea0003800000 */
.L_x_15867:
        /* <DEDUP_REMOVED lines=92> */
.L_x_15878:
[----:B------:R-:W-:Y:S05]  /*19e00*/  BSYNC B1 ;  /* 0x0000000000017941 */ /* 0x000fea0003800000 */
.L_x_15877:
[----:B------:R-:W-:Y:S01]  /*19e10*/  FADD.FTZ R181, R181, R232 ;  /* 0x000000e8b5b57221 */ /* 0x000fe20000010000 */
[----:B------:R-:W-:Y:S05]  /*19e20*/  BRA.DIV ~URZ, `(.L_x_15879) ;  /* 0x00001ad27f007947 */ /* 0x000fea000b800000 */
[----:B0-----:R0:W1:Y:S02]  /*19e30*/  SHFL.BFLY PT, R168, R181, 0x1, 0x1f ;  /* 0x0c201f00b5a87f89 */ /* 0x00106400000e0000 */
.L_x_15885:
        /* <DEDUP_REMOVED lines=148> */
.L_x_15886:
        /* <DEDUP_REMOVED lines=12> */
[----:B------:R-:W0:Y:S02]  /*1a840*/  MUFU.RSQ R181, R181 ;  /* 0x000000b500b57308 */ /* 0x000e240000001400 */
[----:B------:R1:W-:Y:S04]  /*1a850*/  @!P0 STG.E [R170.64], R197 ;  /* 0x000000c5aa008986 */ /* 0x0003e8000c101906 */
[----:B0-----:R1:W-:Y:S01]  /*1a860*/  @!P0 STG.E [R168.64], R181 ;  /* 0x000000b5a8008986 */ /* 0x0013e2000c101906 */
[----:B------:R-:W-:-:S13]  /*1a870*/  ISETP.GE.AND P0, PT, R7, 0x1, PT ;  /* 0x000000010700780c */ /* 0x000fda0003f06270 */
[----:B------:R-:W-:Y:S05]  /*1a880*/  @!P0 BRA `(.L_x_15882) ;  /* 0x00000ff000008947 */ /* 0x000fea0003800000 */
[----:B-1----:R-:W-:Y:S02]  /*1a890*/  IADD3 R7, R7, -0x1, RZ ;  /* 0xffffffff07077810 */ /* 0x002fe40007ffe0ff */
[----:B------:R-:W-:-:S03]  /*1a8a0*/  LOP3.LUT R6, R6, 0x1f, RZ, 0xc0, !PT ;  /* 0x0000001f06067812 */ /* 0x000fc600078ec0ff */
[----:B------:R-:W-:Y:S01]  /*1a8b0*/  IMAD R9, R7, c[0x0][0x168], RZ ;  /* 0x00005a0007097a24 */ /* 0x000fe200078e02ff */
[----:B------:R-:W-:-:S04]  /*1a8c0*/  FSEL R7, R197, RZ, !P1 ;  /* 0x000000ffc5077208 */ /* 0x000fc80004800000 */
[----:B------:R-:W-:Y:S01]  /*1a8d0*/  SHF.R.S32.HI R168, RZ, 0x1f, R9 ;  /* 0x0000001fffa87819 */ /* 0x000fe20000011409 */
[C---:B------:R-:W-:Y:S02]  /*1a8e0*/  FADD.FTZ R230, -R7.reuse, R21 ;  /* 0x0000001507e67221 */ /* 0x040fe40000010100 */
[C---:B------:R-:W-:Y:S01]  /*1a8f0*/  FADD.FTZ R24, -R7.reuse, R24 ;  /* 0x0000001807187221 */ /* 0x040fe20000010100 */
[----:B------:R-:W-:Y:S01]  /*1a900*/  LEA.HI R9, R168, R9, RZ, 0x3 ;  /* 0x00000009a8097211 */ /* 0x000fe200078f18ff */
[C---:B------:R-:W-:Y:S02]  /*1a910*/  FADD.FTZ R170, -R7.reuse, R13 ;  /* 0x0000000d07aa7221 */ /* 0x040fe40000010100 */
[----:B------:R-:W-:Y:S01]  /*1a920*/  FADD.FTZ R196, -R7, R17 ;  /* 0x0000001107c47221 */ /* 0x000fe20000010100 */
[----:B------:R-:W-:Y:S01]  /*1a930*/  LEA.HI.SX32 R6, R9, R6, 0x1d ;  /* 0x0000000609067211 */ /* 0x000fe200078feaff */
[C---:B------:R-:W-:Y:S02]  /*1a940*/  FMUL.FTZ R13, R181.reuse, R230 ;  /* 0x000000e6b50d7220 */ /* 0x040fe40000410000 */
[----:B------:R-:W-:-:S02]  /*1a950*/  FMUL.FTZ R24, R181, R24 ;  /* 0x00000018b5187220 */ /* 0x000fc40000410000 */
[C---:B------:R-:W-:Y:S02]  /*1a960*/  FADD.FTZ R8, -R7.reuse, R8 ;  /* 0x0000000807087221 */ /* 0x040fe40000010100 */
[C---:B------:R-:W-:Y:S02]  /*1a970*/  FADD.FTZ R168, -R7.reuse, R11 ;  /* 0x0000000b07a87221 */ /* 0x040fe40000010100 */
[C---:B------:R-:W-:Y:S02]  /*1a980*/  FADD.FTZ R214, -R7.reuse, R20 ;  /* 0x0000001407d67221 */ /* 0x040fe40000010100 */
[C---:B------:R-:W-:Y:S02]  /*1a990*/  FADD.FTZ R236, -R7.reuse, R28 ;  /* 0x0000001c07ec7221 */ /* 0x040fe40000010100 */
[----:B------:R-:W-:Y:S02]  /*1a9a0*/  FADD.FTZ R244, -R7, R176 ;  /* 0x000000b007f47221 */ /* 0x000fe40000010100 */
[----:B------:R-:W-:-:S02]  /*1a9b0*/  FMUL.FTZ R11, R181, R196 ;  /* 0x000000c4b50b7220 */ /* 0x000fc40000410000 */
[----:B------:R-:W-:Y:S02]  /*1a9c0*/  FFMA.FTZ R13, R102, R13, R38 ;  /* 0x0000000d660d7223 */ /* 0x000fe40000010026 */
[----:B------:R-:W-:Y:S02]  /*1a9d0*/  FFMA.FTZ R24, R103, R24, R39 ;  /* 0x0000001867187223 */ /* 0x000fe40000010027 */
[C---:B------:R-:W-:Y:S02]  /*1a9e0*/  FADD.FTZ R16, -R7.reuse, R16 ;  /* 0x0000001007107221 */ /* 0x040fe40000010100 */
[C---:B------:R-:W-:Y:S02]  /*1a9f0*/  FADD.FTZ R172, -R7.reuse, R172 ;  /* 0x000000ac07ac7221 */ /* 0x040fe40000010100 */
[C---:B------:R-:W-:Y:S02]  /*1aa00*/  FADD.FTZ R20, -R7.reuse, R29 ;  /* 0x0000001d07147221 */ /* 0x040fe40000010100 */
[----:B------:R-:W-:-:S02]  /*1aa10*/  FADD.FTZ R30, -R7, R30 ;  /* 0x0000001e071e7221 */ /* 0x000fc40000010100 */
[C---:B------:R-:W-:Y:S01]  /*1aa20*/  FADD.FTZ R234, -R7.reuse, R27 ;  /* 0x0000001b07ea7221 */ /* 0x040fe20000010100 */
[----:B------:R-:W-:Y:S01]  /*1aa30*/  F2FP.BF16.PACK_AB R27, R24, R13 ;  /* 0x0000000d181b723e */ /* 0x000fe200000010ff */
        /* <DEDUP_REMOVED lines=50> */
[C---:B------:R-:W-:Y:S02]  /*1ad60*/  FMUL.FTZ R7, R181.reuse, R8 ;  /* 0x00000008b5077220 */ /* 0x040fe40000410000 */
[C---:B------:R-:W-:Y:S02]  /*1ad70*/  FMUL.FTZ R168, R181.reuse, R168 ;  /* 0x000000a8b5a87220 */ /* 0x040fe40000410000 */
[----:B------:R-:W-:-:S02]  /*1ad80*/  FMUL.FTZ R214, R181, R214 ;  /* 0x000000d6b5d67220 */ /* 0x000fc40000410000 */
[----:B------:R-:W-:Y:S02]  /*1ad90*/  FFMA.FTZ R7, R96, R7, R32 ;  /* 0x0000000760077223 */ /* 0x000fe40000010020 */
[----:B------:R-:W-:Y:S02]  /*1ada0*/  FFMA.FTZ R24, R97, R168, R33 ;  /* 0x000000a861187223 */ /* 0x000fe40000010021 */
[C---:B------:R-:W-:Y:S02]  /*1adb0*/  FMUL.FTZ R9, R181.reuse, R170 ;  /* 0x000000aab5097220 */ /* 0x040fe40000410000 */
[C---:B------:R-:W-:Y:S01]  /*1adc0*/  FMUL.FTZ R16, R181.reuse, R16 ;  /* 0x00000010b5107220 */ /* 0x040fe20000410000 */
[----:B------:R-:W-:Y:S01]  /*1add0*/  F2FP.BF16.PACK_AB R24, R24, R7 ;  /* 0x000000071818723e */ /* 0x000fe200000010ff */
[C---:B------:R-:W-:Y:S02]  /*1ade0*/  FMUL.FTZ R17, R181.reuse, R240 ;  /* 0x000000f0b5117220 */ /* 0x040fe40000410000 */
[----:B------:R-:W-:-:S02]  /*1adf0*/  FMUL.FTZ R246, R181, R246 ;  /* 0x000000f6b5f67220 */ /* 0x000fc40000410000 */
[----:B------:R-:W-:Y:S02]  /*1ae00*/  FFMA.FTZ R11, R100, R11, R36 ;  /* 0x0000000b640b7223 */ /* 0x000fe40000010024 */
[----:B------:R-:W-:Y:S02]  /*1ae10*/  FFMA.FTZ R26, R101, R214, R37 ;  /* 0x000000d6651a7223 */ /* 0x000fe40000010025 */
[C---:B------:R-:W-:Y:S02]  /*1ae20*/  FMUL.FTZ R13, R181.reuse, R236 ;  /* 0x000000ecb50d7220 */ /* 0x040fe40000410000 */
[----:B------:R-:W-:Y:S01]  /*1ae30*/  FMUL.FTZ R238, R181, R238 ;  /* 0x000000eeb5ee7220 */ /* 0x000fe20000410000 */
[----:B------:R-:W-:Y:S01]  /*1ae40*/  F2FP.BF16.PACK_AB R26, R26, R11 ;  /* 0x0000000b1a1a723e */ /* 0x000fe200000010ff */
[----:B------:R-:W-:Y:S02]  /*1ae50*/  FFMA.FTZ R9, R98, R9, R34 ;  /* 0x0000000962097223 */ /* 0x000fe40000010022 */
[----:B------:R-:W-:-:S02]  /*1ae60*/  FFMA.FTZ R16, R99, R16, R35 ;  /* 0x0000001063107223 */ /* 0x000fc40000010023 */
[----:B------:R-:W-:Y:S02]  /*1ae70*/  FFMA.FTZ R17, R110, R17, R46 ;  /* 0x000000116e117223 */ /* 0x000fe4000001002e */
[----:B------:R-:W-:Y:S01]  /*1ae80*/  FFMA.FTZ R246, R111, R246, R47 ;  /* 0x000000f66ff67223 */ /* 0x000fe2000001002f */
[----:B------:R-:W-:Y:S01]  /*1ae90*/  F2FP.BF16.PACK_AB R25, R16, R9 ;  /* 0x000000091019723e */ /* 0x000fe200000010ff */
[C---:B------:R-:W-:Y:S01]  /*1aea0*/  FMUL.FTZ R7, R181.reuse, R172 ;  /* 0x000000acb5077220 */ /* 0x040fe20000410000 */
[----:B------:R-:W-:Y:S01]  /*1aeb0*/  IADD3 R16, R6, 0x20, RZ ;  /* 0x0000002006107810 */ /* 0x000fe20007ffe0ff */
[----:B------:R-:W-:Y:S01]  /*1aec0*/  FMUL.FTZ R20, R181, R20 ;  /* 0x00000014b5147220 */ /* 0x000fe20000410000 */
[----:B------:R-:W-:Y:S01]  /*1aed0*/  F2FP.BF16.PACK_AB R171, R246, R17 ;  /* 0x00000011f6ab723e */ /* 0x000fe200000010ff */
[----:B------:R-:W-:Y:S02]  /*1aee0*/  FFMA.FTZ R13, R108, R13, R44 ;  /* 0x0000000d6c0d7223 */ /* 0x000fe4000001002c */
[----:B------:R-:W-:-:S02]  /*1aef0*/  FFMA.FTZ R170, R109, R238, R45 ;  /* 0x000000ee6daa7223 */ /* 0x000fc4000001002d */
[C---:B------:R-:W-:Y:S02]  /*1af00*/  FMUL.FTZ R11, R181.reuse, R30 ;  /* 0x0000001eb50b7220 */ /* 0x040fe40000410000 */
[----:B------:R-:W-:Y:S01]  /*1af10*/  FMUL.FTZ R234, R181, R234 ;  /* 0x000000eab5ea7220 */ /* 0x000fe20000410000 */
[----:B------:R-:W-:Y:S01]  /*1af20*/  F2FP.BF16.PACK_AB R170, R170, R13 ;  /* 0x0000000daaaa723e */ /* 0x000fe200000010ff */
[----:B------:R-:W-:Y:S02]  /*1af30*/  FFMA.FTZ R7, R104, R7, R40 ;  /* 0x0000000768077223 */ /* 0x000fe40000010028 */
[----:B------:R-:W-:Y:S02]  /*1af40*/  FFMA.FTZ R20, R105, R20, R41 ;  /* 0x0000001469147223 */ /* 0x000fe40000010029 */
[C---:B------:R-:W-:Y:S02]  /*1af50*/  FMUL.FTZ R9, R181.reuse, R180 ;  /* 0x000000b4b5097220 */ /* 0x040fe40000410000 */
[C---:B------:R-:W-:Y:S01]  /*1af60*/  FMUL.FTZ R28, R181.reuse, R28 ;  /* 0x0000001cb51c7220 */ /* 0x040fe20000410000 */
[----:B------:R-:W-:Y:S01]  /*1af70*/  F2FP.BF16.PACK_AB R168, R20, R7 ;  /* 0x0000000714a8723e */ /* 0x000fe200000010ff */
[C---:B------:R-:W-:Y:S01]  /*1af80*/  FMUL.FTZ R17, R181.reuse, R174 ;  /* 0x000000aeb5117220 */ /* 0x040fe20000410000 */
[----:B------:R-:W-:Y:S01]  /*1af90*/  MOV R7, 0x10 ;  /* 0x0000001000077802 */ /* 0x000fe20000000f00 */
[----:B------:R-:W-:Y:S01]  /*1afa0*/  FMUL.FTZ R8, R181, R173 ;  /* 0x000000adb5087220 */ /* 0x000fe20000410000 */
[----:B------:R-:W-:Y:S01]  /*1afb0*/  IADD3 R20, R6, 0x40, RZ ;  /* 0x0000004006147810 */ /* 0x000fe20007ffe0ff */
[----:B------:R-:W-:-:S02]  /*1afc0*/  FFMA.FTZ R11, R106, R11, R42 ;  /* 0x0000000b6a0b7223 */ /* 0x000fc4000001002a */
[----:B------:R-:W-:Y:S02]  /*1afd0*/  FFMA.FTZ R234, R107, R234, R43 ;  /* 0x000000ea6bea7223 */ /* 0x000fe4000001002b */
[C---:B------:R-:W-:Y:S02]  /*1afe0*/  FMUL.FTZ R13, R181.reuse, R244 ;  /* 0x000000f4b50d7220 */ /* 0x040fe40000410000 */
[----:B------:R-:W-:Y:S01]  /*1aff0*/  FMUL.FTZ R250, R181, R250 ;  /* 0x000000fab5fa7220 */ /* 0x000fe20000410000 */
[----:B------:R-:W-:Y:S01]  /*1b000*/  F2FP.BF16.PACK_AB R169, R234, R11 ;  /* 0x0000000beaa9723e */ /* 0x000fe200000010ff */
[----:B------:R-:W-:Y:S02]  /*1b010*/  FFMA.FTZ R9, R112, R9, R48 ;  /* 0x0000000970097223 */ /* 0x000fe40000010030 */
[----:B------:R-:W-:Y:S02]  /*1b020*/  FFMA.FTZ R17, R118, R17, R54 ;  /* 0x0000001176117223 */ /* 0x000fe40000010036 */
[----:B------:R-:W-:-:S02]  /*1b030*/  FFMA.FTZ R8, R119, R8, R55 ;  /* 0x0000000877087223 */ /* 0x000fc40000010037 */
[----:B------:R-:W-:Y:S02]  /*1b040*/  FFMA.FTZ R28, R113, R28, R49 ;  /* 0x0000001c711c7223 */ /* 0x000fe40000010031 */
[----:B------:R-:W-:Y:S01]  /*1b050*/  FFMA.FTZ R13, R116, R13, R52 ;  /* 0x0000000d740d7223 */ /* 0x000fe20000010034 */
[----:B------:R-:W-:Y:S01]  /*1b060*/  F2FP.BF16.PACK_AB R175, R8, R17 ;  /* 0x0000001108af723e */ /* 0x000fe200000010ff */
[----:B------:R-:W-:Y:S01]  /*1b070*/  FFMA.FTZ R174, R117, R250, R53 ;  /* 0x000000fa75ae7223 */ /* 0x000fe20000010035 */
[----:B------:R-:W-:Y:S01]  /*1b080*/  F2FP.BF16.PACK_AB R172, R28, R9 ;  /* 0x000000091cac723e */ /* 0x000fe200000010ff */
[C---:B------:R-:W-:Y:S02]  /*1b090*/  FMUL.FTZ R11, R181.reuse, R178 ;  /* 0x000000b2b50b7220 */ /* 0x040fe40000410000 */
[----:B------:R-:W-:Y:S01]  /*1b0a0*/  FMUL.FTZ R242, R181, R242 ;  /* 0x000000f2b5f27220 */ /* 0x000fe20000410000 */
[----:B------:R-:W-:Y:S01]  /*1b0b0*/  F2FP.BF16.PACK_AB R174, R174, R13 ;  /* 0x0000000daeae723e */ /* 0x000fe200000010ff */
[----:B------:R-:W-:-:S04]  /*1b0c0*/  IMAD.WIDE.U32 R8, R6, R7, c[0x0][0x208] ;  /* 0x0000820006087625 */ /* 0x000fc800078e0007 */
[----:B------:R-:W-:Y:S01]  /*1b0d0*/  FFMA.FTZ R11, R114, R11, R50 ;  /* 0x0000000b720b7223 */ /* 0x000fe20000010032 */
[----:B------:R0:W-:Y:S01]  /*1b0e0*/  STG.E.128 [R8.64], R24 ;  /* 0x0000001808007986 */ /* 0x0001e2000c101d06 */
[----:B------:R-:W-:Y:S02]  /*1b0f0*/  FFMA.FTZ R242, R115, R242, R51 ;  /* 0x000000f273f27223 */ /* 0x000fe40000010033 */
[----:B------:R-:W-:-:S03]  /*1b100*/  IMAD.WIDE.U32 R16, R16, R7, c[0x0][0x208] ;  /* 0x0000820010107625 */ /* 0x000fc600078e0007 */
[----:B------:R-:W-:Y:S01]  /*1b110*/  F2FP.BF16.PACK_AB R173, R242, R11 ;  /* 0x0000000bf2ad723e */ /* 0x000fe200000010ff */
[C---:B------:R-:W-:Y:S01]  /*1b120*/  FMUL.FTZ R13, R181.reuse, R248 ;  /* 0x000000f8b50d7220 */ /* 0x040fe20000410000 */
[----:B------:R1:W-:Y:S01]  /*1b130*/  STG.E.128 [R16.64], R168 ;  /* 0x000000a810007986 */ /* 0x0003e2000c101d06 */
[C---:B------:R-:W-:Y:S02]  /*1b140*/  FMUL.FTZ R186, R181.reuse, R186 ;  /* 0x000000bab5ba7220 */ /* 0x040fe40000410000 */
[C---:B------:R-:W-:Y:S02]  /*1b150*/  FMUL.FTZ R201, R181.reuse, R201 ;  /* 0x000000c9b5c97220 */ /* 0x040fe40000410000 */
[----:B------:R-:W-:Y:S02]  /*1b160*/  FMUL.FTZ R200, R181, R200 ;  /* 0x000000c8b5c87220 */ /* 0x000fe40000410000 */
[----:B------:R-:W-:Y:S01]  /*1b170*/  IMAD.WIDE.U32 R20, R20, R7, c[0x0][0x208] ;  /* 0x0000820014147625 */ /* 0x000fe200078e0007 */
[----:B0-----:R-:W-:-:S03]  /*1b180*/  IADD3 R8, R6, 0x60, RZ ;  /* 0x0000006006087810 */ /* 0x001fc60007ffe0ff */
[----:B------:R-:W-:Y:S01]  /*1b190*/  FFMA.FTZ R13, R122, R13, R58 ;  /* 0x0000000d7a0d7223 */ /* 0x000fe2000001003a */
[----:B------:R0:W-:Y:S01]  /*1b1a0*/  STG.E.128 [R20.64], R172 ;  /* 0x000000ac14007986 */ /* 0x0001e2000c101d06 */
[----:B------:R-:W-:Y:S02]  /*1b1b0*/  FFMA.FTZ R186, R123, R186, R59 ;  /* 0x000000ba7bba7223 */ /* 0x000fe4000001003b */
[----:B------:R-:W-:Y:S02]  /*1b1c0*/  FFMA.FTZ R9, R129, R200, R65 ;  /* 0x000000c881097223 */ /* 0x000fe40000010041 */
[C---:B------:R-:W-:Y:S01]  /*1b1d0*/  FMUL.FTZ R11, R181.reuse, R176 ;  /* 0x000000b0b50b7220 */ /* 0x040fe20000410000 */
[----:B------:R-:W-:Y:S01]  /*1b1e0*/  F2FP.BF16.PACK_AB R25, R186, R13 ;  /* 0x0000000dba19723e */ /* 0x000fe200000010ff */
[----:B-1----:R-:W-:Y:S01]  /*1b1f0*/  FFMA.FTZ R168, R128, R201, R64 ;  /* 0x000000c980a87223 */ /* 0x002fe20000010040 */
[----:B------:R-:W-:Y:S01]  /*1b200*/  IADD3 R16, R6, 0x80, RZ ;  /* 0x0000008006107810 */ /* 0x000fe20007ffe0ff */
[----:B------:R-:W-:-:S02]  /*1b210*/  FMUL.FTZ R188, R181, R188 ;  /* 0x000000bcb5bc7220 */ /* 0x000fc40000410000 */
[----:B------:R-:W-:Y:S01]  /*1b220*/  FMUL.FTZ R219, R181, R191 ;  /* 0x000000bfb5db7220 */ /* 0x000fe20000410000 */
[----:B------:R-:W-:Y:S01]  /*1b230*/  F2FP.BF16.PACK_AB R168, R9, R168 ;  /* 0x000000a809a8723e */ /* 0x000fe200000010ff */
[C---:B------:R-:W-:Y:S02]  /*1b240*/  FMUL.FTZ R177, R181.reuse, R210 ;  /* 0x000000d2b5b17220 */ /* 0x040fe40000410000 */
[C---:B------:R-:W-:Y:S02]  /*1b250*/  FMUL.FTZ R178, R181.reuse, R205 ;  /* 0x000000cdb5b27220 */ /* 0x040fe40000410000 */
[C---:B------:R-:W-:Y:S01]  /*1b260*/  FMUL.FTZ R189, R181.reuse, R206 ;  /* 0x000000ceb5bd7220 */ /* 0x040fe20000410000 */
[----:B0-----:R-:W-:Y:S01]  /*1b270*/  IADD3 R20, R6, 0xa0, RZ ;  /* 0x000000a006147810 */ /* 0x001fe20007ffe0ff */
        /* <DEDUP_REMOVED lines=9> */
[----:B------:R-:W-:-:S02]  /*1b310*/  FMUL.FTZ R29, R181, R212 ;  /* 0x000000d4b51d7220 */ /* 0x000fc40000410000 */
[----:B------:R-:W-:Y:S02]  /*1b320*/  FMUL.FTZ R28, R181, R209 ;  /* 0x000000d1b51c7220 */ /* 0x000fe40000410000 */
[----:B------:R-:W-:Y:S02]  /*1b330*/  FFMA.FTZ R177, R146, R187, R82 ;  /* 0x000000bb92b17223 */ /* 0x000fe40000010052 */
[----:B------:R-:W-:Y:S02]  /*1b340*/  FFMA.FTZ R178, R148, R191, R84 ;  /* 0x000000bf94b27223 */ /* 0x000fe40000010054 */
[----:B------:R-:W-:Y:S02]  /*1b350*/  FFMA.FTZ R9, R149, R206, R85 ;  /* 0x000000ce95097223 */ /* 0x000fe40000010055 */
[----:B------:R-:W-:Y:S02]  /*1b360*/  FFMA.FTZ R180, R147, R180, R83 ;  /* 0x000000b493b47223 */ /* 0x000fe40000010053 */
[----:B------:R-:W-:Y:S01]  /*1b370*/  FMUL.FTZ R185, R181, R183 ;  /* 0x000000b7b5b97220 */ /* 0x000fe20000410000 */
[----:B------:R-:W-:Y:S01]  /*1b380*/  F2FP.BF16.PACK_AB R178, R9, R178 ;  /* 0x000000b209b2723e */ /* 0x000fe200000010ff */
[C---:B------:R-:W-:Y:S01]  /*1b390*/  FMUL.FTZ R182, R181.reuse, R182 ;  /* 0x000000b6b5b67220 */ /* 0x040fe20000410000 */
[----:B------:R-:W-:Y:S01]  /*1b3a0*/  F2FP.BF16.PACK_AB R177, R180, R177 ;  /* 0x000000b1b4b1723e */ /* 0x000fe200000010ff */
        /* <DEDUP_REMOVED lines=11> */
[C---:B------:R-:W-:Y:S02]  /*1b460*/  FMUL.FTZ R30, R181.reuse, R207 ;  /* 0x000000cfb51e7220 */ /* 0x040fe40000410000 */
[C---:B------:R-:W-:Y:S01]  /*1b470*/  FMUL.FTZ R179, R181.reuse, R208 ;  /* 0x000000d0b5b37220 */ /* 0x040fe20000410000 */
[----:B------:R-:W-:Y:S01]  /*1b480*/  F2FP.BF16.PACK_AB R172, R28, R29 ;  /* 0x0000001d1cac723e */ /* 0x000fe200000010ff */
[----:B------:R-:W-:Y:S01]  /*1b490*/  FMUL.FTZ R190, R181, R203 ;  /* 0x000000cbb5be7220 */ /* 0x000fe20000410000 */
[----:B------:R-:W-:Y:S01]  /*1b4a0*/  IADD3 R28, R6, 0xc0, RZ ;  /* 0x000000c0061c7810 */ /* 0x000fe20007ffe0ff */
[----:B------:R-:W-:Y:S01]  /*1b4b0*/  FFMA.FTZ R185, R126, R185, R62 ;  /* 0x000000b97eb97223 */ /* 0x000fe2000001003e */
[----:B------:R-:W-:Y:S01]  /*1b4c0*/  IADD3 R6, R6, 0xe0, RZ ;  /* 0x000000e006067810 */ /* 0x000fe20007ffe0ff */
[----:B------:R-:W-:-:S02]  /*1b4d0*/  FFMA.FTZ R182, R127, R182, R63 ;  /* 0x000000b67fb67223 */ /* 0x000fc4000001003f */
[----:B------:R-:W-:Y:S02]  /*1b4e0*/  FFMA.FTZ R170, R132, R193, R68 ;  /* 0x000000c184aa7223 */ /* 0x000fe40000010044 */
[----:B------:R-:W-:Y:S01]  /*1b4f0*/  FFMA.FTZ R11, R133, R192, R69 ;  /* 0x000000c0850b7223 */ /* 0x000fe20000010045 */
[----:B------:R-:W-:Y:S01]  /*1b500*/  F2FP.BF16.PACK_AB R27, R182, R185 ;  /* 0x000000b9b61b723e */ /* 0x000fe200000010ff */
[C---:B------:R-:W-:Y:S02]  /*1b510*/  FMUL.FTZ R183, R181.reuse, R222 ;  /* 0x000000deb5b77220 */ /* 0x040fe40000410000 */
[----:B------:R-:W-:Y:S01]  /*1b520*/  FMUL.FTZ R176, R181, R217 ;  /* 0x000000d9b5b07220 */ /* 0x000fe20000410000 */
        /* <DEDUP_REMOVED lines=37> */
[----:B------:R-:W-:Y:S02]  /*1b780*/  FFMA.FTZ R232, R159, R232, R95 ;  /* 0x000000e89fe87223 */ /* 0x000fe4000001005f */
[----:B------:R-:W-:-:S02]  /*1b790*/  FFMA.FTZ R11, R157, R228, R93 ;  /* 0x000000e49d0b7223 */ /* 0x000fc4000001005d */
[----:B------:R-:W-:Y:S01]  /*1b7a0*/  FFMA.FTZ R226, R155, R226, R91 ;  /* 0x000000e29be27223 */ /* 0x000fe2000001005b */
[----:B------:R-:W-:Y:S01]  /*1b7b0*/  F2FP.BF16.PACK_AB R183, R232, R203 ;  /* 0x000000cbe8b7723e */ /* 0x000fe200000010ff */
[----:B------:R-:W-:Y:S01]  /*1b7c0*/  IMAD.WIDE.U32 R8, R8, R7, c[0x0][0x208] ;  /* 0x0000820008087625 */ /* 0x000fe200078e0007 */
        /* <DEDUP_REMOVED lines=11> */
.L_x_15882:
[----:B-1----:R-:W-:Y:S05]  /*1b880*/  BSYNC B1 ;  /* 0x0000000000017941 */ /* 0x002fea0003800000 */
.L_x_15881:
[----:B0-----:R-:W-:-:S04]  /*1b890*/  IMAD.MOV.U32 R7, RZ, RZ, c[0x0][0x160] ;  /* 0x00005800ff077624 */ /* 0x001fc800078e00ff */
[----:B------:R-:W-:-:S05]  /*1b8a0*/  IMAD R0, R7, 0x4, R0 ;  /* 0x0000000407007824 */ /* 0x000fca00078e0200 */
[----:B------:R-:W-:-:S13]  /*1b8b0*/  ISETP.GE.AND P0, PT, R0, c[0x0][0x164], PT ;  /* 0x0000590000007a0c */ /* 0x000fda0003f06270 */
[----:B-----5:R-:W-:Y:S01]  /*1b8c0*/  @P0 CALL.REL.NOINC `(.L_x_15883) ;  /* 0x0000001000000944 */ /* 0x020fe20003c00000 */
[----:B------:R-:W-:Y:S05]  /*1b8d0*/  BRA `(.L_x_15884) ;  /* 0xfffe519000007947 */ /* 0x000fea000383ffff */
.L_x_15883:
[----:B------:R-:W-:Y:S05]  /*1b8e0*/  BSYNC B0 ;  /* 0x0000000000007941 */ /* 0x000fea0003800000 */
.L_x_15222:
[----:B------:R-:W-:Y:S05]  /*1b8f0*/  EXIT ;  /* 0x000000000000794d */ /* 0x000fea0003800000 */
.L_x_15879:
[----:B0-----:R-:W-:Y:S01]  /*1b900*/  HFMA2.MMA R170, -RZ, RZ, 0, 1.847743988037109375e-06 ;  /* 0x0000001fffaa7435 */ /* 0x001fe200000001ff */
[----:B------:R-:W-:Y:S01]  /*1b910*/  IMAD.MOV.U32 R196, RZ, RZ, 0x1 ;  /* 0x00000001ffc47424 */ /* 0x000fe200078e00ff */
[----:B------:R-:W-:Y:S01]  /*1b920*/  MOV R168, 0x1b950 ;  /* 0x0001b95000a87802 */ /* 0x000fe20000000f00 */
[----:B------:R-:W-:-:S03]  /*1b930*/  IMAD.MOV.U32 R171, RZ, RZ, -0x1 ;  /* 0xffffffffffab7424 */ /* 0x000fc600078e00ff */
[----:B-----5:R-:W-:Y:S05]  /*1b940*/  CALL.REL.NOINC `($__internal_43_$__cuda_sm70_shflsync_bfly_p) ;  /* 0x00000b9000007944 */ /* 0x020fea0003c00000 */
[----:B-1----:R-:W-:Y:S01]  /*1b950*/  IMAD.MOV.U32 R168, RZ, RZ, R196 ;  /* 0x000000ffffa87224 */ /* 0x002fe200078e00c4 */
[----:B0-----:R-:W-:Y:S05]  /*1b960*/  BRA `(.L_x_15885) ;  /* 0xffffe4d000007947 */ /* 0x001fea000383ffff */
.L_x_15880:
[----:B------:R-:W-:Y:S01]  /*1b970*/  IMAD.MOV.U32 R196, RZ, RZ, 0x2 ;  /* 0x00000002ffc47424 */ /* 0x000fe200078e00ff */
[----:B------:R-:W-:Y:S01]  /*1b980*/  MOV R170, 0x1f ;  /* 0x0000001f00aa7802 */ /* 0x000fe20000000f00 */
[----:B------:R-:W-:Y:S01]  /*1b990*/  IMAD.MOV.U32 R171, RZ, RZ, -0x1 ;  /* 0xffffffffffab7424 */ /* 0x000fe200078e00ff */
[----:B------:R-:W-:Y:S02]  /*1b9a0*/  MOV R168, 0x1b9c0 ;  /* 0x0001b9c000a87802 */ /* 0x000fe40000000f00 */
[----:B-----5:R-:W-:Y:S05]  /*1b9b0*/  CALL.REL.NOINC `($__internal_43_$__cuda_sm70_shflsync_bfly_p) ;  /* 0x00000b2000007944 */ /* 0x020fea0003c00000 */
[----:B01----:R-:W-:Y:S01]  /*1b9c0*/  FADD.FTZ R181, R181, R196 ;  /* 0x000000c4b5b57221 */ /* 0x003fe20000010000 */
[----:B------:R-:W-:Y:S01]  /*1b9d0*/  MOV R171, 0xffffffff ;  /* 0xffffffff00ab7802 */ /* 0x000fe20000000f00 */
[----:B------:R-:W-:Y:S01]  /*1b9e0*/  IMAD.MOV.U32 R196, RZ, RZ, 0x4 ;  /* 0x00000004ffc47424 */ /* 0x000fe200078e00ff */
[----:B------:R-:W-:Y:S01]  /*1b9f0*/  MOV R168, 0x1ba20 ;  /* 0x0001ba2000a87802 */ /* 0x000fe20000000f00 */
[----:B------:R-:W-:-:S02]  /*1ba00*/  IMAD.MOV.U32 R170, RZ, RZ, 0x1f ;  /* 0x0000001fffaa7424 */ /* 0x000fc400078e00ff */
[----:B------:R-:W-:Y:S05]  /*1ba10*/  CALL.REL.NOINC `($__internal_43_$__cuda_sm70_shflsync_bfly_p) ;  /* 0x00000ac000007944 */ /* 0x000fea0003c00000 */
[----:B01----:R-:W-:Y:S01]  /*1ba20*/  FADD.FTZ R181, R181, R196 ;  /* 0x000000c4b5b57221 */ /* 0x003fe20000010000 */
[----:B------:R-:W-:Y:S01]  /*1ba30*/  MOV R168, 0x1ba80 ;  /* 0x0001ba8000a87802 */ /* 0x000fe20000000f00 */
[----:B------:R-:W-:-:S02]  /*1ba40*/  IMAD.MOV.U32 R196, RZ, RZ, 0x8 ;  /* 0x00000008ffc47424 */ /* 0x000fc400078e00ff */
[----:B------:R-:W-:Y:S02]  /*1ba50*/  IMAD.MOV.U32 R170, RZ, RZ, 0x1f ;  /* 0x0000001fffaa7424 */ /* 0x000fe400078e00ff */
[----:B------:R-:W-:Y:S02]  /*1ba60*/  IMAD.MOV.U32 R171, RZ, RZ, -0x1 ;  /* 0xffffffffffab7424 */ /* 0x000fe400078e00ff */
[----:B------:R-:W-:Y:S05]  /*1ba70*/  CALL.REL.NOINC `($__internal_43_$__cuda_sm70_shflsync_bfly_p) ;  /* 0x00000a6000007944 */ /* 0x000fea0003c00000 */
[----:B01----:R-:W-:Y:S01]  /*1ba80*/  FADD.FTZ R181, R181, R196 ;  /* 0x000000c4b5b57221 */ /* 0x003fe20000010000 */
[----:B------:R-:W-:Y:S01]  /*1ba90*/  HFMA2.MMA R196, -RZ, RZ, 0, 9.5367431640625e-07 ;  /* 0x00000010ffc47435 */ /* 0x000fe200000001ff */
[----:B------:R-:W-:Y:S01]  /*1baa0*/  IMAD.MOV.U32 R170, RZ, RZ, 0x1f ;  /* 0x0000001fffaa7424 */ /* 0x000fe200078e00ff */
[----:B------:R-:W-:Y:S01]  /*1bab0*/  MOV R168, 0x1bae0 ;  /* 0x0001bae000a87802 */ /* 0x000fe20000000f00 */
[----:B------:R-:W-:-:S03]  /*1bac0*/  IMAD.MOV.U32 R171, RZ, RZ, -0x1 ;  /* 0xffffffffffab7424 */ /* 0x000fc600078e00ff */
[----:B------:R-:W-:Y:S05]  /*1bad0*/  CALL.REL.NOINC `($__internal_43_$__cuda_sm70_shflsync_bfly_p) ;  /* 0x00000a0000007944 */ /* 0x000fea0003c00000 */
        /* <DEDUP_REMOVED lines=134> */
[----:B------:R-:W-:Y:S05]  /*1c340*/  CALL.REL.NOINC `($__internal_43_$__cuda_sm70_shflsync_bfly_p) ;  /* 0x0000019000007944 */ /* 0x000fea0003c00000 */
        /* <DEDUP_REMOVED lines=13> */
[----:B------:R-:W-:Y:S01]  /*1c420*/  HFMA2.MMA R196, -RZ, RZ, 0, 4.76837158203125e-07 ;  /* 0x00000008ffc47435 */ /* 0x000fe200000001ff */
[----:B------:R-:W-:Y:S01]  /*1c430*/  IMAD.MOV.U32 R170, RZ, RZ, 0x1f ;  /* 0x0000001fffaa7424 */ /* 0x000fe200078e00ff */
[----:B------:R-:W-:Y:S01]  /*1c440*/  MOV R168, 0x1c470 ;  /* 0x0001c47000a87802 */ /* 0x000fe20000000f00 */
[----:B------:R-:W-:-:S03]  /*1c450*/  IMAD.MOV.U32 R171, RZ, RZ, -0x1 ;  /* 0xffffffffffab7424 */ /* 0x000fc600078e00ff */
[----:B------:R-:W-:Y:S05]  /*1c460*/  CALL.REL.NOINC `($__internal_43_$__cuda_sm70_shflsync_bfly_p) ;  /* 0x0000007000007944 */ /* 0x000fea0003c00000 */
[----:B01----:R-:W-:Y:S01]  /*1c470*/  FADD.FTZ R181, R181, R196 ;  /* 0x000000c4b5b57221 */ /* 0x003fe20000010000 */
[----:B------:R-:W-:Y:S01]  /*1c480*/  MOV R170, 0x1f ;  /* 0x0000001f00aa7802 */ /* 0x000fe20000000f00 */
[----:B------:R-:W-:Y:S01]  /*1c490*/  IMAD.MOV.U32 R196, RZ, RZ, 0x10 ;  /* 0x00000010ffc47424 */ /* 0x000fe200078e00ff */
[----:B------:R-:W-:Y:S01]  /*1c4a0*/  MOV R168, 0x1c4d0 ;  /* 0x0001c4d000a87802 */ /* 0x000fe20000000f00 */
[----:B------:R-:W-:-:S02]  /*1c4b0*/  IMAD.MOV.U32 R171, RZ, RZ, -0x1 ;  /* 0xffffffffffab7424 */ /* 0x000fc400078e00ff */
[----:B------:R-:W-:Y:S05]  /*1c4c0*/  CALL.REL.NOINC `($__internal_43_$__cuda_sm70_shflsync_bfly_p) ;  /* 0x0000001000007944 */ /* 0x000fea0003c00000 */
[----:B01----:R-:W-:Y:S05]  /*1c4d0*/  BRA `(.L_x_15886) ;  /* 0xffffe2a000007947 */ /* 0x003fea000383ffff */
        .weak           $__internal_43_$__cuda_sm70_shflsync_bfly_p
        .type           $__internal_43_$__cuda_sm70_shflsync_bfly_p,@function
        .size           $__internal_43_$__cuda_sm70_shflsync_bfly_p,(.L_x_57083 - $__internal_43_$__cuda_sm70_shflsync_bfly_p)
$__internal_43_$__cuda_sm70_shflsync_bfly_p:
[----:B------:R-:W-:Y:S01]  /*1c4e0*/  IMAD.MOV.U32 R169, RZ, RZ, 0x0 ;  /* 0x00000000ffa97424 */ /* 0x000fe200078e00ff */
[----:B------:R-:W-:Y:S04]  /*1c4f0*/  WARPSYNC R171 ;  /* 0x000000ab00007348 */ /* 0x000fe80003800000 */
[----:B------:R0:W1:Y:S01]  /*1c500*/  SHFL.BFLY PT, R196, R181, R196, R170 ;  /* 0x0c0000c4b5c47389 */ /* 0x00006200000e00aa */
[----:B------:R-:W-:Y:S05]  /*1c510*/  RET.REL.NODEC R168 `(_ZN10layer_norm13ln_fwd_kernelINS_13Kernel_traitsIf13__nv_bfloat16S2_S2_fjLj2048ELj1ELj4ELj1ELj16ENS_18Kernel_traits_baseILj2048EfS2_S2_S2_fjLj128EEEEELb1ELb0ELb1ELb1EEEvNS_9FwdParamsE) ;  /* 0xfffe3ae0a8007950 */ /* 0x000fea0003c3ffff */
.L_x_15887:
        /* <DEDUP_REMOVED lines=14> */
.L_x_57083:


//--------------------- .text._ZN10layer_norm13ln_fwd_kernelINS_13Kernel_traitsIf13__nv_bfloat16S2_S2_fjLj2048ELj1ELj4ELj1ELj16ENS_18Kernel_traits_baseILj2048EfS2_S2_S2_fjLj128EEEEELb1ELb1ELb0ELb0EEEvNS_9FwdParamsE --------------------------
	.section	.text._ZN10layer_norm13ln_fwd_kernelINS_13Kernel_traitsIf13__nv_bfloat16S2_S2_fjLj2048ELj1ELj4ELj1ELj16ENS_18Kernel_traits_baseILj2048EfS2_S2_S2_fjLj128EEEEELb1ELb1ELb0ELb0EEEvNS_9FwdParamsE,"ax",@progbits
	.sectioninfo	@"SHI_REGISTERS=255"
	.align	128
        .global         _ZN10layer_norm13ln_fwd_kernelINS_13Kernel_traitsIf13__nv_bfloat16S2_S2_fjLj2048ELj1ELj4ELj1ELj16ENS_18Kernel_traits_baseILj2048EfS2_S2_S2_fjLj128EEEEELb1ELb1ELb0ELb0EEEvNS_9FwdParamsE
        .type           _ZN10layer_norm13ln_fwd_kernelINS_13Kernel_traitsIf13__nv_bfloat16S2_S2_fjLj2048ELj1ELj4ELj1ELj16ENS_18Kernel_traits_baseILj2048EfS2_S2_S2_fjLj128EEEEELb1ELb1ELb0ELb0EEEvNS_9FwdParamsE,@function
        .size           _ZN10layer_norm13ln_fwd_kernelINS_13Kernel_traitsIf13__nv_bfloat16S2_S2_fjLj2048ELj1ELj4ELj1ELj16ENS_18Kernel_traits_baseILj2048EfS2_S2_S2_fjLj128EEEEELb1ELb1ELb0ELb0EEEvNS_9FwdParamsE,(.L_x_57084 - _ZN10layer_norm13ln_fwd_kernelINS_13Kernel_traitsIf13__nv_bfloat16S2_S2_fjLj2048ELj1ELj4ELj1ELj16ENS_18Kernel_traits_baseILj2048EfS2_S2_S2_fjLj128EEEEELb1ELb1ELb0ELb0EEEvNS_9FwdParamsE)
        .other          _ZN10layer_norm13ln_fwd_kernelINS_13Kernel_traitsIf13__nv_bfloat16S2_S2_fjLj2048ELj1ELj4ELj1ELj16ENS_18Kernel_traits_baseILj2048EfS2_S2_S2_fjLj128EEEEELb1ELb1ELb0ELb0EEEvNS_9FwdParamsE,@"STO_CUDA_ENTRY STV_DEFAULT"
_ZN10layer_norm13ln_fwd_kernelINS_13Kernel_traitsIf13__nv_bfloat16S2_S2_fjLj2048ELj1ELj4ELj1ELj16ENS_18Kernel_traits_baseILj2048EfS2_S2_S2_fjLj128EEEEELb1ELb1ELb0ELb0EEEvNS_9FwdParamsE:
.text._ZN10layer_norm13ln_fwd_kernelINS_13Kernel_traitsIf13__nv_bfloat16S2_S2_fjLj2048ELj1ELj4ELj1ELj16ENS_18Kernel_traits_baseILj2048EfS2_S2_S2_fjLj128EEEEELb1ELb1ELb0ELb0EEEvNS_9FwdParamsE:
        /* <DEDUP_REMOVED lines=33> */
[----:B------:R-:W-:Y:S02]  /*0210*/  UIADD3 UR10, UR5, -0x4498517b, URZ ;  /* 0xbb67ae85050a7890 */ /* 0x000fe4000fffe03f */
[----:B------:R-:W-:-:S02]  /*0220*/  UIADD3 UR12, UR5, 0x76cf5d0a, URZ ;  /* 0x76cf5d0a050c7890 */ /* 0x000fc4000fffe03f */
[----:B------:R-:W-:Y:S01]  /*0230*/  IMAD.WIDE.U32 R8, R8, -0x326172a9, RZ ;  /* 0xcd9e8d5708087825 */ /* 0x000fe200078e00ff */
[----:B------:R-:W-:Y:S01]  /*0240*/  UIADD3 UR14, UR5, 0x32370b8f, URZ ;  /* 0x32370b8f050e7890 */ /* 0x000fe2000fffe03f */
[----:B------:R-:W-:Y:S01]  /*0250*/  LOP3.LUT R7, R3, UR10, R4, 0x96, !PT ;  /* 0x0000000a03077c12 */ /* 0x000fe2000f8e9604 */
[----:B------:R-:W-:Y:S01]  /*0260*/  UIADD3 UR15, UR4, 0x78dde6e4, URZ ;  /* 0x78dde6e4040f7890 */ /* 0x000fe2000fffe03f */
[----:B------:R-:W-:Y:S01]  /*0270*/  MOV R3, c[0x0][0x168] ;  /* 0x00005a0000037a02 */ /* 0x000fe20000000f00 */
[----:B------:R-:W-:Y:S01]  /*0280*/  UIADD3 UR16, UR5, -0x126145ec, URZ ;  /* 0xed9eba1405107890 */ /* 0x000fe2000fffe03f */
[----:B------:R-:W-:Y:S01]  /*0290*/  LOP3.LUT R4, R9, UR9, R6, 0x96, !PT ;  /* 0x0000000909047c12 */ /* 0x000fe2000f8e9606 */
[----:B------:R-:W-:Y:S01]  /*02a0*/  IMAD.WIDE.U32 R6, R7, -0x326172a9, RZ ;  /* 0xcd9e8d5707067825 */ /* 0x000fe200078e00ff */
[----:B------:R-:W-:Y:S01]  /*02b0*/  SHF.R.S32.HI R3, RZ, 0x1f, R3 ;  /* 0x0000001fff037819 */ /* 0x000fe20000011403 */
[----:B------:R-:W-:Y:S02]  /*02c0*/  UIADD3 UR17, UR4, 0x1715609d, URZ ;  /* 0x1715609d04117890 */ /* 0x000fe4000fffe03f */
[----:B------:R-:W-:Y:S01]  /*02d0*/  IMAD.WIDE.U32 R4, R4, -0x2daee0ad, RZ ;  /* 0xd2511f5304047825 */ /* 0x000fe200078e00ff */
[----:B------:R-:W-:Y:S01]  /*02e0*/  LEA.HI R3, R3, c[0x0][0x168], RZ, 0x3 ;  /* 0x00005a0003037a11 */ /* 0x000fe200078f18ff */
[----:B------:R-:W-:Y:S01]  /*02f0*/  UIADD3 UR18, UR5, -0x56f99767, URZ ;  /* 0xa906689905127890 */ /* 0x000fe2000fffe03f */
[----:B------:R-:W-:Y:S01]  /*0300*/  LOP3.LUT R8, R7, UR11, R8, 0x96, !PT ;  /* 0x0000000b07087c12 */ /* 0x000fe2000f8e9608 */
[----:B------:R-:W-:Y:S01]  /*0310*/  UIADD3 UR19, UR4, -0x4ab325aa, URZ ;  /* 0xb54cda5604137890 */ /* 0x000fe2000fffe03f */
[----:B------:R-:W-:Y:S01]  /*0320*/  LOP3.LUT R10, R5, UR12, R2, 0x96, !PT ;  /* 0x0000000c050a7c12 */ /* 0x000fe2000f8e9602 */
[----:B------:R-:W-:Y:S01]  /*0330*/  UIADD3 UR20, UR5, 0x646e171e, URZ ;  /* 0x646e171e05147890 */ /* 0x000fe2000fffe03f */
[----:B------:R-:W-:Y:S01]  /*0340*/  LOP3.LUT R2, R16, 0x1f, RZ, 0xc0, !PT ;  /* 0x0000001f10027812 */ /* 0x000fe200078ec0ff */
[----:B------:R-:W-:Y:S01]  /*0350*/  IMAD.WIDE.U32 R8, R8, -0x2daee0ad, RZ ;  /* 0xd2511f5308087825 */ /* 0x000fe200078e00ff */
[----:B------:R-:W-:-:S02]  /*0360*/  UIADD3 UR21, UR4, 0x5384540f, URZ ;  /* 0x5384540f04157890 */ /* 0x000fc4000fffe03f */
[----:B------:R-:W-:Y:S01]  /*0370*/  LOP3.LUT R18, R2, 0x1f, RZ, 0x3c, !PT ;  /* 0x0000001f02127812 */ /* 0x000fe200078e3cff */
[----:B------:R-:W-:Y:S01]  /*0380*/  IMAD.WIDE.U32 R10, R10, -0x326172a9, RZ ;  /* 0xcd9e8d570a0a7825 */ /* 0x000fe200078e00ff */
[----:B------:R-:W-:Y:S01]  /*0390*/  LOP3.LUT R7, R9, UR14, R4, 0x96, !PT ;  /* 0x0000000e09077c12 */ /* 0x000fe2000f8e9604 */
[----:B------:R-:W-:Y:S01]  /*03a0*/  UIADD3 UR22, UR5, 0x1fd5c5a3, URZ ;  /* 0x1fd5c5a305167890 */ /* 0x000fe2000fffe03f */
[----:B------:R-:W-:Y:S01]  /*03b0*/  LEA.HI.SX32 R18, R3, R18, 0x1d ;  /* 0x0000001203127211 */ /* 0x000fe200078feaff */
[----:B------:R-:W-:Y:S01]  /*03c0*/  UIADD3 UR23, UR4, -0xe443238, URZ ;  /* 0xf1bbcdc804177890 */ /* 0x000fe2000fffe03f */
[----:B------:R-:W-:Y:S01]  /*03d0*/  LOP3.LUT R4, R11, UR13, R6, 0x96, !PT ;  /* 0x0000000d0b047c12 */ /* 0x000fe2000f8e9606 */
[----:B------:R-:W-:Y:S01]  /*03e0*/  IMAD.WIDE.U32 R6, R7, -0x326172a9, RZ ;  /* 0xcd9e8d5707067825 */ /* 0x000fe200078e00ff */
[C---:B------:R-:W-:Y:S02]  /*03f0*/  LOP3.LUT P6, RZ, R18.reuse, 0xffffffe0, RZ, 0xc0, !PT ;  /* 0xffffffe012ff7812 */ /* 0x040fe400078cc0ff */
[----:B------:R-:W-:Y:S01]  /*0400*/  ISETP.GE.U32.AND P5, PT, R18, 0x40, PT ;  /* 0x000000401200780c */ /* 0x000fe20003fa6070 */
[----:B------:R-:W-:Y:S01]  /*0410*/  IMAD.WIDE.U32 R4, R4, -0x2daee0ad, RZ ;  /* 0xd2511f5304047825 */ /* 0x000fe200078e00ff */
[----:B------:R-:W-:-:S02]  /*0420*/  ISETP.GE.U32.AND P4, PT, R18, 0x60, PT ;  /* 0x000000601200780c */ /* 0x000fc40003f86070 */
[C---:B------:R-:W-:Y:S02]  /*0430*/  ISETP.GE.U32.AND P3, PT, R18.reuse, 0x80, PT ;  /* 0x000000801200780c */ /* 0x040fe40003f66070 */
[----:B------:R-:W-:Y:S02]  /*0440*/  ISETP.GE.U32.AND P2, PT, R18, 0xa0, PT ;  /* 0x000000a01200780c */ /* 0x000fe40003f46070 */
[----:B------:R-:W-:Y:S02]  /*0450*/  LOP3.LUT R10, R7, UR15, R10, 0x96, !PT ;  /* 0x0000000f070a7c12 */ /* 0x000fe4000f8e960a */
        /* <DEDUP_REMOVED lines=23> */
[----:B------:R0:W2:Y:S04]  /*05d0*/  LDG.E.128 R32, [R4.64] ;  /* 0x0000000604207981 */ /* 0x0000a8000c1e1d00 */
[----:B------:R0:W3:Y:S01]  /*05e0*/  LDG.E.128 R28, [R4.64+0x10] ;  /* 0x00001006041c7981 */ /* 0x0000e2000c1e1d00 */
[----:B------:R-:W-:-:S04]  /*05f0*/  @P0 LEA R6, P1, R2, c[0x0][0x218], 0x5 ;  /* 0x0000860002060a11 */ /* 0x000fc800078228ff */
[C---:B------:R-:W-:Y:S02]  /*0600*/  @P0 LEA.HI.X R7, R2.reuse, c[0x0][0x21c], RZ, 0x5, P1 ;  /* 0x0000870002070a11 */ /* 0x040fe400008f2cff */
[----:B------:R-:W-:-:S03]  /*0610*/  LEA R8, P1, R2, c[0x0][0x1c8], 0x5 ;  /* 0x0000720002087a11 */ /* 0x000fc600078228ff */
[----:B------:R0:W5:Y:S01]  /*0620*/  @P0 LDG.E.128 R120, [R6.64] ;  /* 0x0000000606780981 */ /* 0x000162000c1e1d00 */
[----:B------:R-:W-:-:S03]  /*0630*/  LEA.HI.X R9, R2, c[0x0][0x1cc], RZ, 0x5, P1 ;  /* 0x0000730002097a11 */ /* 0x000fc600008f2cff */
[----:B------:R0:W5:Y:S04]  /*0640*/  @P0 LDG.E.128 R116, [R6.64+0x10] ;  /* 0x0000100606740981 */ /* 0x000168000c1e1d00 */
[----:B------:R-:W4:Y:S04]  /*0650*/  LDG.E.128 R24, [R8.64] ;  /* 0x0000000608187981 */ /* 0x000f28000c1e1d00 */
[----:B0-----:R-:W2:Y:S01]  /*0660*/  LDG.E.128 R4, [R8.64+0x10] ;  /* 0x0000100608047981 */ /* 0x001ea2000c1e1d00 */
        /* <DEDUP_REMOVED lines=9> */
.L_x_15889:
[----:B------:R-:W-:Y:S05]  /*0700*/  BSYNC B0 ;  /* 0x0000000000007941 */ /* 0x000fea0003800000 */
.L_x_15888:
        /* <DEDUP_REMOVED lines=8> */
[----:B------:R-:W-:-:S04]  /*0790*/  IMAD.MOV.U32 R9, RZ, RZ, 0x20 ;  /* 0x00000020ff097424 */ /* 0x000fc800078e00ff */
[----:B------:R-:W-:-:S05]  /*07a0*/  IMAD.WIDE.U32 R8, R2, R9, c[0x0][0x1b0] ;  /* 0x00006c0002087625 */ /* 0x000fca00078e0009 */
[----:B------:R1:W5:Y:S02]  /*07b0*/  LDG.E.128 R200, [R8.64] ;  /* 0x0000000608c87981 */ /* 0x000364000c1e1d00 */
[C---:B0-----:R-:W-:Y:S02]  /*07c0*/  @P0 LEA R4, P1, R2.reuse, c[0x0][0x218], 0x5 ;  /* 0x0000860002040a11 */ /* 0x041fe400078228ff */
[----:B------:R1:W5:Y:S02]  /*07d0*/  LDG.E.128 R196, [R8.64+0x10] ;  /* 0x0000100608c47981 */ /* 0x000364000c1e1d00 */
        /* <DEDUP_REMOVED lines=8> */
[----:B---3--:R1:W-:Y:S04]  /*0860*/  STL.64 [R1+0x20], R4 ;  /* 0x0000200401007387 */ /* 0x0083e80000100a00 */
[----:B------:R1:W-:Y:S04]  /*0870*/  STL.64 [R1+0x28], R6 ;  /* 0x0000280601007387 */ /* 0x0003e80000100a00 */
[----:B--2---:R1:W-:Y:S04]  /*0880*/  STL.64 [R1+0x30], R24 ;  /* 0x0000301801007387 */ /* 0x0043e80000100a00 */
[----:B------:R1:W-:Y:S02]  /*0890*/  STL.64 [R1+0x38], R26 ;  /* 0x0000381a01007387 */ /* 0x0003e40000100a00 */
.L_x_15891:
[----:B------:R-:W-:Y:S05]  /*08a0*/  BSYNC B0 ;  /* 0x0000000000007941 */ /* 0x000fea0003800000 */
.L_x_15890:
        /* <DEDUP_REMOVED lines=8> */
[----:B-1----:R-:W-:-:S04]  /*0930*/  IMAD.MOV.U32 R9, RZ, RZ, 0x20 ;  /* 0x00000020ff097424 */ /* 0x002fc800078e00ff */
        /* <DEDUP_REMOVED lines=16> */
.L_x_15893:
[----:B------:R-:W-:Y:S05]  /*0a40*/  BSYNC B0 ;  /* 0x0000000000007941 */ /* 0x000fea0003800000 */
.L_x_15892:
[----:B------:R-:W-:Y:S01]  /*0a50*/  BSSY B0, `(.L_x_15894) ;  /* 0x0000015000007945 */ /* 0x000fe20003800000 */
[----:B------:R-:W-:Y:S05]  /*0a60*/  @!P3 BRA `(.L_x_15895) ;  /* 0x000001300000b947 */ /* 0x000fea0003800000 */
[----:B------:R-:W-:Y:S01]  /*0a70*/  ISETP.NE.U32.AND P0, PT, RZ, c[0x0][0x218], PT ;  /* 0x00008600ff007a0c */ /* 0x000fe20003f05070 */
[----:B-1----:R-:W-:Y:S01]  /*0a80*/  IMAD.MOV.U32 R9, RZ, RZ, 0x20 ;  /* 0x00000020ff097424 */ /* 0x002fe200078e00ff */
        /* <DEDUP_REMOVED lines=17> */
.L_x_15895:
[----:B------:R-:W-:Y:S05]  /*0ba0*/  BSYNC B0 ;  /* 0x0000000000007941 */ /* 0x000fea0003800000 */
.L_x_15894:
        /* <DEDUP_REMOVED lines=21> */
.L_x_15897:
[----:B------:R-:W-:Y:S05]  /*0d00*/  BSYNC B0 ;  /* 0x0000000000007941 */ /* 0x000fea0003800000 */
.L_x_15896:
[----:B------:R-:W-:Y:S01]  /*0d10*/  ISETP.GE.U32.AND P0, PT, R18, 0xc0, PT ;  /* 0x000000c01200780c */ /* 0x000fe20003f06070 */
[----:B------:R-:W-:Y:S01]  /*0d20*/  IMAD.WIDE.U32 R14, R14, -0x326172a9, RZ ;  /* 0xcd9e8d570e0e7825 */ /* 0x000fe200078e00ff */
[----:B------:R-:W-:Y:S01]  /*0d30*/  LOP3.LUT R17, R17, 0xffffffbf, RZ, 0xc0, !PT ;  /* 0xffffffbf11117812 */ /* 0x000fe200078ec0ff */
[----:B------:R-:W-:Y:S01]  /*0d40*/  UIADD3 UR24, UR5, -0x24c28bd8, URZ ;  /* 0xdb3d742805187890 */ /* 0x000fe2000fffe03f */
[----:B------:R-:W-:Y:S01]  /*0d50*/  BSSY B0, `(.L_x_15898) ;  /* 0x000001b000007945 */ /* 0x000fe20003800000 */
[----:B-1----:R-:W-:Y:S01]  /*0d60*/  IMAD.WIDE.U32 R8, R3, -0x2daee0ad, RZ ;  /* 0xd2511f5303087825 */ /* 0x002fe200078e00ff */
        /* <DEDUP_REMOVED lines=12> */
[----:B------:R-:W-:-:S11]  /*0e30*/  IMAD.MOV.U32 R11, RZ, RZ, 0x20 ;  /* 0x00000020ff0b7424 */ /* 0x000fd600078e00ff */
        /* <DEDUP_REMOVED lines=12> */
.L_x_15899:
[----:B------:R-:W-:Y:S05]  /*0f00*/  BSYNC B0 ;  /* 0x0000000000007941 */ /* 0x000fea0003800000 */
.L_x_15898:
        /* <DEDUP_REMOVED lines=11> */
[C---:B------:R-:W-:Y:S01]  /*0fc0*/  LEA R6, P0, R2.reuse, c[0x0][0x1c8], 0x5 ;  /* 0x0000720002067a11 */ /* 0x040fe200078028ff */
[----:B------:R-:W-:Y:S01]  /*0fd0*/  CS2R R70, SRZ ;  /* 0x0000000000467805 */ /* 0x000fe2000001ff00 */
[----:B------:R-:W-:Y:S01]  /*0fe0*/  CS2R R68, SRZ ;  /* 0x0000000000447805 */ /* 0x000fe2000001ff00 */
[----:B------:R-:W-:Y:S01]  /*0ff0*/  CS2R R66, SRZ ;  /* 0x0000000000427805 */ /* 0x000fe2000001ff00 */
[C---:B------:R-:W-:Y:S01]  /*1000*/  LEA.HI.X R7, R2.reuse, c[0x0][0x1cc], RZ, 0x5, P0 ;  /* 0x0000730002077a11 */ /* 0x040fe200000f2cff */
[----:B------:R-:W-:Y:S01]  /*1010*/  CS2R R64, SRZ ;  /* 0x0000000000407805 */ /* 0x000fe2000001ff00 */
[----:B------:R-:W-:Y:S01]  /*1020*/  ISETP.NE.U32.AND P0, PT, RZ, c[0x0][0x218], PT ;  /* 0x00008600ff007a0c */ /* 0x000fe20003f05070 */
[----:B------:R-:W-:Y:S02]  /*1030*/  IMAD.MOV.U32 R9, RZ, RZ, 0x20 ;  /* 0x00000020ff097424 */ /* 0x000fe400078e00ff */
[----:B------:R0:W5:Y:S01]  /*1040*/  LDG.E.128 R224, [R6.64] ;  /* 0x0000000606e07981 */ /* 0x000162000c1e1d00 */
[----:B------:R-:W-:Y:S01]  /*1050*/  ISETP.NE.AND.EX P0, PT, RZ, c[0x0][0x21c], PT, P0 ;  /* 0x00008700ff007a0c */ /* 0x000fe20003f05300 */
[----:B------:R-:W-:-:S02]  /*1060*/  IMAD.WIDE.U32 R8, R2, R9, c[0x0][0x1b0] ;  /* 0x00006c0002087625 */ /* 0x000fc400078e0009 */
[----:B------:R0:W5:Y:S04]  /*1070*/  LDG.E.128 R220, [R6.64+0x10] ;  /* 0x0000100606dc7981 */ /* 0x000168000c1e1d00 */
[----:B------:R0:W5:Y:S04]  /*1080*/  LDG.E.128 R60, [R8.64] ;  /* 0x00000006083c7981 */ /* 0x000168000c1e1d00 */
[----:B------:R0:W5:Y:S02]  /*1090*/  LDG.E.128 R56, [R8.64+0x10] ;  /* 0x0000100608387981 */ /* 0x000164000c1e1d00 */
[----:B------:R-:W-:-:S04]  /*10a0*/  @P0 LEA R4, P1, R2, c[0x0][0x218], 0x5 ;  /* 0x0000860002040a11 */ /* 0x000fc800078228ff */
[----:B------:R-:W-:-:S05]  /*10b0*/  @P0 LEA.HI.X R5, R2, c[0x0][0x21c], RZ, 0x5, P1 ;  /* 0x0000870002050a11 */ /* 0x000fca00008f2cff */
[----:B------:R0:W5:Y:S04]  /*10c0*/  @P0 LDG.E.128 R68, [R4.64] ;  /* 0x0000000604440981 */ /* 0x000168000c1e1d00 */
[----:B------:R0:W5:Y:S01]  /*10d0*/  @P0 LDG.E.128 R64, [R4.64+0x10] ;  /* 0x0000100604400981 */ /* 0x000162000c1e1d00 */
[----:B------:R-:W-:-:S03]  /*10e0*/  IADD3 R2, R2, 0x20, RZ ;  /* 0x0000002002027810 */ /* 0x000fc60007ffe0ff */
.L_x_15901:
[----:B------:R-:W-:Y:S05]  /*10f0*/  BSYNC B0 ;  /* 0x0000000000007941 */ /* 0x000fea0003800000 */
.L_x_15900:
[----:B------:R-:W-:Y:S01]  /*1100*/  ISETP.GE.U32.AND P0, PT, R18, 0x100, PT ;  /* 0x000001001200780c */ /* 0x000fe20003f06070 */
[----:B------:R-:W-:Y:S01]  /*1110*/  BSSY B0, `(.L_x_15902) ;  /* 0x0000018000007945 */ /* 0x000fe20003800000 */
[----:B------:R-:W-:Y:S01]  /*1120*/  LOP3.LUT R17, R17, 0xffffffef, RZ, 0xc0, !PT ;  /* 0xffffffef11117812 */ /* 0x000fe200078ec0ff */
[----:B------:R-:W-:-:S04]  /*1130*/  IMAD.HI.U32 R15, R22, -0x326172a9, RZ ;  /* 0xcd9e8d57160f7827 */ /* 0x000fc800078e00ff */
[----:B0-----:R-:W-:-:S06]  /*1140*/  IMAD.HI.U32 R9, R14, -0x2daee0ad, RZ ;  /* 0xd2511f530e097827 */ /* 0x001fcc00078e00ff */
        /* <DEDUP_REMOVED lines=12> */
[----:B------:R0:W5:Y:S10]  /*1210*/  LDG.E.128 R204, [R6.64+0x10] ;  /* 0x0000100606cc7981 */ /* 0x000174000c1e1d00 */
[----:B------:R-:W-:-:S04]  /*1220*/  @P0 LEA R4, P1, R2, c[0x0][0x218], 0x5 ;  /* 0x0000860002040a11 */ /* 0x000fc800078228ff */
[C---:B------:R-:W-:Y:S01]  /*1230*/  @P0 LEA.HI.X R5, R2.reuse, c[0x0][0x21c], RZ, 0x5, P1 ;  /* 0x0000870002050a11 */ /* 0x040fe200008f2cff */
[----:B------:R-:W-:-:S04]  /*1240*/  IMAD.WIDE.U32 R2, R2, R3, c[0x0][0x1b0] ;  /* 0x00006c0002027625 */ /* 0x000fc800078e0003 */
[----:B------:R0:W5:Y:S04]  /*1250*/  @P0 LDG.E.128 R52, [R4.64] ;  /* 0x0000000604340981 */ /* 0x000168000c1e1d00 */
[----:B------:R0:W5:Y:S04]  /*1260*/  @P0 LDG.E.128 R48, [R4.64+0x10] ;  /* 0x0000100604300981 */ /* 0x000168000c1e1d00 */
[----:B------:R0:W5:Y:S04]  /*1270*/  LDG.E.128 R216, [R2.64] ;  /* 0x0000000602d87981 */ /* 0x000168000c1e1d00 */
[----:B------:R0:W5:Y:S02]  /*1280*/  LDG.E.128 R212, [R2.64+0x10] ;  /* 0x0000100602d47981 */ /* 0x000164000c1e1d00 */
.L_x_15903:
[----:B------:R-:W-:Y:S05]  /*1290*/  BSYNC B0 ;  /* 0x0000000000007941 */ /* 0x000fea0003800000 */
.L_x_15902:
[----:B------:R-:W-:Y:S02]  /*12a0*/  ISETP.GE.AND P0, PT, R16, c[0x0][0x164], PT ;  /* 0x0000590010007a0c */ /* 0x000fe40003f06270 */
[----:B------:R-:W-:-:S02]  /*12b0*/  LOP3.LUT R12, R15, UR23, R12, 0x96, !PT ;  /* 0x000000170f0c7c12 */ /* 0x000fc4000f8e960c */
[----:B------:R-:W-:-:S09]  /*12c0*/  LOP3.LUT R9, R9, UR24, R10, 0x96, !PT ;  /* 0x0000001809097c12 */ /* 0x000fd2000f8e960a */
[----:B------:R-:W-:Y:S05]  /*12d0*/  @P0 EXIT ;  /* 0x000000000000094d */ /* 0x000fea0003800000 */
[----:B------:R-:W-:Y:S01]  /*12e0*/  IMAD R15, R22, -0x326172a9, RZ ;  /* 0xcd9e8d57160f7824 */ /* 0x000fe200078e02ff */
[----:B------:R-:W-:Y:S01]  /*12f0*/  BSSY B0, `(.L_x_15904) ;  /* 0x00018e0000007945 */ /* 0x000fe20003800000 */
[----:B0-----:R-:W-:Y:S01]  /*1300*/  IMAD.HI.U32 R4, R9, -0x326172a9, RZ ;  /* 0xcd9e8d5709047827 */ /* 0x001fe200078e00ff */
[----:B------:R-:W-:Y:S01]  /*1310*/  LOP3.LUT R13, R0, 0x3, RZ, 0xc0, !PT ;  /* 0x00000003000d7812 */ /* 0x000fe200078ec0ff */
[----:B------:R-:W-:Y:S02]  /*1320*/  ULDC.U8 UR8, c[0x0][0x1f0] ;  /* 0x00007c0000087ab9 */ /* 0x000fe40000000000 */
[----:B------:R-:W-:Y:S01]  /*1330*/  IMAD R11, R14, -0x2daee0ad, RZ ;  /* 0xd2511f530e0b7824 */ /* 0x000fe200078e02ff */
[----:B------:R-:W-:Y:S01]  /*1340*/  LOP3.LUT R15, R4, UR25, R15, 0x96, !PT ;  /* 0x00000019040f7c12 */ /* 0x000fe2000f8e960f */
[----:B------:R-:W-:-:S04]  /*1350*/  IMAD.HI.U32 R2, R12, -0x2daee0ad, RZ ;  /* 0xd2511f530c027827 */ /* 0x000fc800078e00ff */
[----:B------:R-:W-:Y:S01]  /*1360*/  IMAD R14, R9, -0x326172a9, RZ ;  /* 0xcd9e8d57090e7824 */ /* 0x000fe200078e02ff */
[----:B------:R-:W-:Y:S01]  /*1370*/  LOP3.LUT R11, R2, UR26, R11, 0x96, !PT ;  /* 0x0000001a020b7c12 */ /* 0x000fe2000f8e960b */
[----:B------:R-:W-:Y:S02]  /*1380*/  IMAD R12, R12, -0x2daee0ad, RZ ;  /* 0xd2511f530c0c7824 */ /* 0x000fe400078e02ff */
[----:B------:R-:W-:Y:S02]  /*1390*/  IMAD.MOV.U32 R10, RZ, RZ, RZ ;  /* 0x000000ffff0a7224 */ /* 0x000fe400078e00ff */
.L_x_16388:
[----:B------:R-:W-:Y:S02]  /*13a0*/  ISETP.NE.U32.AND P0, PT, RZ, c[0x0][0x1c0], PT ;  /* 0x00007000ff007a0c */ /* 0x000fe40003f05070 */
[----:B------:R-:W-:Y:S02]  /*13b0*/  LOP3.LUT P1, RZ, R17, 0x8, RZ, 0xc0, !PT ;  /* 0x0000000811ff7812 */ /* 0x000fe4000782c0ff */
[----:B------:R-:W-:-:S13]  /*13c0*/  ISETP.NE.AND.EX P0, PT, RZ, c[0x0][0x1c4], PT, P0 ;  /* 0x00007100ff007a0c */ /* 0x000fda0003f05300 */
[----:B------:R-:W-:-:S04]  /*13d0*/  @P0 IMAD.MOV.U32 R9, RZ, RZ, 0x2 ;  /* 0x00000002ff090424 */ /* 0x000fc800078e00ff */
[----:B------:R-:W-:-:S05]  /*13e0*/  @P0 IMAD.WIDE R124, R16, R9, c[0x0][0x1c0] ;  /* 0x00007000107c0625 */ /* 0x000fca00078e0209 */
[----:B------:R-:W2:Y:S01]  /*13f0*/  @P0 LDG.E.U16 R9, [R124.64] ;  /* 0x000000067c090981 */ /* 0x000ea2000c1e1500 */
[----:B------:R-:W-:Y:S01]  /*1400*/  IMAD.MOV.U32 R162, RZ, RZ, 0x3f800000 ;  /* 0x3f800000ffa27424 */ /* 0x000fe200078e00ff */
[----:B------:R-:W-:Y:S01]  /*1410*/  BSSY B1, `(.L_x_15905) ;  /* 0x00002df000017945 */ /* 0x000fe20003800000 */
[----:B--2---:R-:W-:Y:S01]  /*1420*/  @P0 PRMT R162, RZ, 0x5410, R9 ;  /* 0x00005410ffa20816 */ /* 0x004fe20000000009 */
[----:B------:R-:W-:-:S05]  /*1430*/  IMAD R9, R16, c[0x0][0x168], RZ ;  /* 0x00005a0010097a24 */ /* 0x000fca00078e02ff */
        /* <DEDUP_REMOVED lines=10> */
[----:B------:R-:W-:Y:S02]  /*14e0*/  @P0 LEA.HI.X R23, R9, c[0x0][0x184], RZ, 0x4, P1 ;  /* 0x0000610009170a11 */ /* 0x000fe400008f24ff */
[----:B------:R-:W-:-:S03]  /*14f0*/  ISETP.NE.AND P1, PT, R13, 0x1, PT ;  /* 0x000000010d00780c */ /* 0x000fc60003f25270 */
[----:B------:R0:W5:Y:S01]  /*1500*/  @P0 LDG.E.128 R44, [R22.64] ;  /* 0x00000006162c0981 */ /* 0x000162000c1e1d00 */
[----:B------:R-:W-:Y:S01]  /*1510*/  BSSY B2, `(.L_x_15907) ;  /* 0x000000f000027945 */ /* 0x000fe20003800000 */
[----:B0-----:R-:W-:-:S04]  /*1520*/  IMAD.MOV.U32 R22, RZ, RZ, 0x10 ;  /* 0x00000010ff167424 */ /* 0x001fc800078e00ff */
[----:B------:R-:W-:-:S05]  /*1530*/  IMAD.WIDE.U32 R22, R9, R22, c[0x0][0x170] ;  /* 0x00005c0009167625 */ /* 0x000fca00078e0016 */
[----:B------:R0:W5:Y:S02]  /*1540*/  LDG.E.128 R124, [R22.64] ;  /* 0x00000006167c7981 */ /* 0x000164000c1e1d00 */
[----:B0-----:R-:W-:Y:S01]  /*1550*/  IADD3 R22, R13, 0x1, RZ ;  /* 0x000000010d167810 */ /* 0x001fe20007ffe0ff */
        /* <DEDUP_REMOVED lines=9> */
.L_x_15908:
[----:B------:R-:W-:Y:S02]  /*15f0*/  MOV R8, R14 ;  /* 0x0000000e00087202 */ /* 0x000fe40000000f00 */
.L_x_15909:
[----:B------:R-:W-:Y:S05]  /*1600*/  BSYNC B2 ;  /* 0x0000000000027941 */ /* 0x000fea0003800000 */
.L_x_15907:
        /* <DEDUP_REMOVED lines=16> */
.L_x_15913:
[----:B------:R-:W-:Y:S05]  /*1710*/  BSYNC B3 ;  /* 0x0000000000037941 */ /* 0x000fea0003800000 */
.L_x_15912:
[----:B------:R-:W-:Y:S01]  /*1720*/  LOP3.LUT R12, R11, UR5, R10, 0x96, !PT ;  /* 0x000000050b0c7c12 */ /* 0x000fe2000f8e960a */
[----:B------:R-:W-:-:S04]  /*1730*/  IMAD.HI.U32 R15, R21, -0x326172a9, RZ ;  /* 0xcd9e8d57150f7827 */ /* 0x000fc800078e00ff */
[----:B------:R-:W-:Y:S01]  /*1740*/  IMAD R11, R21, -0x326172a9, RZ ;  /* 0xcd9e8d57150b7824 */ /* 0x000fe200078e02ff */
[----:B------:R-:W-:Y:S01]  /*1750*/  LOP3.LUT R15, R15, UR4, R19, 0x96, !PT ;  /* 0x000000040f0f7c12 */ /* 0x000fe2000f8e9613 */
[----:B------:R-:W-:-:S04]  /*1760*/  IMAD.WIDE.U32 R12, R12, -0x326172a9, RZ ;  /* 0xcd9e8d570c0c7825 */ /* 0x000fc800078e00ff */
[----:B------:R-:W-:Y:S01]  /*1770*/  IMAD.WIDE.U32 R22, R15, -0x2daee0ad, RZ ;  /* 0xd2511f530f167825 */ /* 0x000fe200078e00ff */
[----:B------:R-:W-:-:S03]  /*1780*/  LOP3.LUT R14, R13, UR9, R11, 0x96, !PT ;  /* 0x000000090d0e7c12 */ /* 0x000fc6000f8e960b */
[----:B------:R-:W-:Y:S02]  /*1790*/  IMAD R11, R20, -0x2daee0ad, RZ ;  /* 0xd2511f53140b7824 */ /* 0x000fe400078e02ff */
[----:B------:R-:W-:-:S03]  /*17a0*/  IMAD.WIDE.U32 R14, R14, -0x2daee0ad, RZ ;  /* 0xd2511f530e0e7825 */ /* 0x000fc600078e00ff */
[----:B------:R-:W-:Y:S02]  /*17b0*/  LOP3.LUT R11, R23, UR10, R11, 0x96, !PT ;  /* 0x0000000a170b7c12 */ /* 0x000fe4000f8e960b */
[----:B------:R-:W-:-:S03]  /*17c0*/  LOP3.LUT R15, R15, UR12, R22, 0x96, !PT ;  /* 0x0000000c0f0f7c12 */ /* 0x000fc6000f8e9616 */
        /* <DEDUP_REMOVED lines=29> */
[----:B------:R-:W-:Y:S01]  /*19a0*/  LOP3.LUT R15, R15, UR25, R22, 0x96, !PT ;  /* 0x000000190f0f7c12 */ /* 0x000fe2000f8e9616 */
[----:B------:R-:W-:Y:S02]  /*19b0*/  IMAD.MOV.U32 R22, RZ, RZ, RZ ;  /* 0x000000ffff167224 */ /* 0x000fe400078e00ff */
.L_x_15911:
[----:B------:R-:W-:Y:S05]  /*19c0*/  BSYNC B2 ;  /* 0x0000000000027941 */ /* 0x000fea0003800000 */
.L_x_15910:
        /* <DEDUP_REMOVED lines=14> */
[----:B------:R-:W-:-:S05]  /*1ab0*/  @P0 PRMT R13, RZ, 0x5410, R44 ;  /* 0x00005410ff0d0816 */ /* 0x000fca000000002c */
        /* <DEDUP_REMOVED lines=11> */
.L_x_15915:
[----:B------:R-:W-:Y:S02]  /*1b70*/  MOV R38, R14 ;  /* 0x0000000e00267202 */ /* 0x000fe40000000f00 */
.L_x_15916:
[----:B------:R-:W-:Y:S05]  /*1b80*/  BSYNC B2 ;  /* 0x0000000000027941 */ /* 0x000fea0003800000 */
.L_x_15914:
        /* <DEDUP_REMOVED lines=16> */
.L_x_15920:
[----:B------:R-:W-:Y:S05]  /*1c90*/  BSYNC B3 ;  /* 0x0000000000037941 */ /* 0x000fea0003800000 */
.L_x_15919:
        /* <DEDUP_REMOVED lines=41> */
[----:B------:R-:W-:Y:S02]  /*1f30*/  LOP3.LUT R15, R15, UR25, R22, 0x96, !PT ;  /* 0x000000190f0f7c12 */ /* 0x000fe4000f8e9616 */
.L_x_15918:
[----:B------:R-:W-:Y:S05]  /*1f40*/  BSYNC B2 ;  /* 0x0000000000027941 */ /* 0x000fea0003800000 */
.L_x_15917:
[----:B------:R-:W2:Y:S01]  /*1f50*/  LDL R23, [R1+0x54] ;  /* 0x0000540001177983 */ /* 0x000ea20000100800 */
[----:B------:R0:W1:Y:S01]  /*1f60*/  I2F.U32 R22, R38 ;  /* 0x0000002600167306 */ /* 0x0000620000201000 */
[----:B------:R-:W-:Y:S01]  /*1f70*/  LOP3.LUT R17, R17, 0xfffffffd, RZ, 0xc0, !PT ;  /* 0xfffffffd11117812 */ /* 0x000fe200078ec0ff */
[----:B------:R-:W-:Y:S01]  /*1f80*/  BSSY B2, `(.L_x_15921) ;  /* 0x0000017000027945 */ /* 0x000fe20003800000 */
[----:B0-----:R-:W-:Y:S01]  /*1f90*/  IADD3 R38, R13, 0x1, RZ ;  /* 0x000000010d267810 */ /* 0x001fe20007ffe0ff */
[----:B-1----:R-:W-:-:S05]  /*1fa0*/  FFMA.FTZ R22, R22, R155, 1.1641532182693481445e-10 ;  /* 0x2f00000016167423 */ /* 0x002fca000001009b */
[----:B------:R-:W-:Y:S02]  /*1fb0*/  FSETP.GTU.FTZ.AND P1, PT, R22, c[0x0][0x1e4], PT ;  /* 0x0000790016007a0b */ /* 0x000fe40003f3c000 */
[----:B------:R-:W-:-:S05]  /*1fc0*/  PRMT R22, RZ, 0x7610, R124 ;  /* 0x00007610ff167816 */ /* 0x000fca000000007c */
[----:B------:R-:W-:-:S04]  /*1fd0*/  FMUL.FTZ R22, R22, R162 ;  /* 0x000000a216167220 */ /* 0x000fc80000410000 */
[----:B------:R-:W-:Y:S02]  /*1fe0*/  FMUL.FTZ R22, R22, c[0x0][0x1e8] ;  /* 0x00007a0016167a20 */ /* 0x000fe40000410000 */
[----:B------:R-:W-:-:S03]  /*1ff0*/  @P1 LOP3.LUT R17, R17, 0x2, RZ, 0xfc, !PT ;  /* 0x0000000211111812 */ /* 0x000fc600078efcff */
[----:B------:R-:W-:Y:S02]  /*2000*/  FSEL R22, R22, RZ, !P1 ;  /* 0x000000ff16167208 */ /* 0x000fe40004800000 */
[----:B------:R-:W-:-:S03]  /*2010*/  ISETP.NE.AND P1, PT, R13, 0x1, PT ;  /* 0x000000010d00780c */ /* 0x000fc60003f25270 */
[----:B--2---:R-:W-:Y:S01]  /*2020*/  FMUL.FTZ R22, R23, R22 ;  /* 0x0000001617167220 */ /* 0x004fe20000410000 */
        /* <DEDUP_REMOVED lines=11> */
.L_x_15922:
[----:B------:R-:W-:Y:S02]  /*20e0*/  IMAD.MOV.U32 R23, RZ, RZ, R14 ;  /* 0x000000ffff177224 */ /* 0x000fe400078e000e */
.L_x_15923:
[----:B------:R-:W-:Y:S05]  /*20f0*/  BSYNC B2 ;  /* 0x0000000000027941 */ /* 0x000fea0003800000 */
.L_x_15921:
        /* <DEDUP_REMOVED lines=16> */
.L_x_15927:
[----:B------:R-:W-:Y:S05]  /*2200*/  BSYNC B3 ;  /* 0x0000000000037941 */ /* 0x000fea0003800000 */
.L_x_15926:
        /* <DEDUP_REMOVED lines=42> */
.L_x_15925:
[----:B------:R-:W-:Y:S05]  /*24b0*/  BSYNC B2 ;  /* 0x0000000000027941 */ /* 0x000fea0003800000 */
.L_x_15924:
        /* <DEDUP_REMOVED lines=23> */
.L_x_15929:
[----:B------:R-:W-:Y:S02]  /*2630*/  IMAD.MOV.U32 R124, RZ, RZ, R14 ;  /* 0x000000ffff7c7224 */ /* 0x000fe400078e000e */
.L_x_15930:
[----:B------:R-:W-:Y:S05]  /*2640*/  BSYNC B2 ;  /* 0x0000000000027941 */ /* 0x000fea0003800000 */
.L_x_15928:
        /* <DEDUP_REMOVED lines=16> */
.L_x_15934:
[----:B------:R-:W-:Y:S05]  /*2750*/  BSYNC B3 ;  /* 0x0000000000037941 */ /* 0x000fea0003800000 */
.L_x_15933:
        /* <DEDUP_REMOVED lines=42> */
.L_x_15932:
[----:B------:R-:W-:Y:S05]  /*2a00*/  BSYNC B2 ;  /* 0x0000000000027941 */ /* 0x000fea0003800000 */
.L_x_15931:
[----:B------:R-:W2:Y:S01]  /*2a10*/  LDL R39, [R1+0x5c] ;  /* 0x00005c0001277983 */ /* 0x000ea20000100800 */
[----:B------:R0:W1:Y:S01]  /*2a20*/  I2F.U32 R38, R124 ;  /* 0x0000007c00267306 */ /* 0x0000620000201000 */
[C---:B------:R-:W-:Y:S01]  /*2a30*/  ISETP.NE.AND P3, PT, R13.reuse, 0x1, PT ;  /* 0x000000010d00780c */ /* 0x040fe20003f65270 */
[----:B------:R-:W-:Y:S01]  /*2a40*/  BSSY B2, `(.L_x_15935) ;  /* 0x0000015000027945 */ /* 0x000fe20003800000 */
[----:B0-----:R-:W-:Y:S01]  /*2a50*/  IADD3 R124, R13, 0x1, RZ ;  /* 0x000000010d7c7810 */ /* 0x001fe20007ffe0ff */
[----:B-1----:R-:W-:-:S05]  /*2a60*/  FFMA.FTZ R38, R38, R155, 1.1641532182693481445e-10 ;  /* 0x2f00000026267423 */ /* 0x002fca000001009b */
        /* <DEDUP_REMOVED lines=17> */
.L_x_15936:
[----:B------:R-:W-:Y:S02]  /*2b80*/  IMAD.MOV.U32 R39, RZ, RZ, R14 ;  /* 0x000000ffff277224 */ /* 0x000fe400078e000e */
.L_x_15937:
[----:B------:R-:W-:Y:S05]  /*2b90*/  BSYNC B2 ;  /* 0x0000000000027941 */ /* 0x000fea0003800000 */
.L_x_15935:
        /* <DEDUP_REMOVED lines=16> */
.L_x_15941:
[----:B------:R-:W-:Y:S05]  /*2ca0*/  BSYNC B3 ;  /* 0x0000000000037941 */ /* 0x000fea0003800000 */
.L_x_15940:
        /* <DEDUP_REMOVED lines=42> */
.L_x_15939:
[----:B------:R-:W-:Y:S05]  /*2f50*/  BSYNC B2 ;  /* 0x0000000000027941 */ /* 0x000fea0003800000 */
.L_x_15938:
        /* <DEDUP_REMOVED lines=23> */
.L_x_15943:
[----:B------:R-:W-:Y:S02]  /*30d0*/  IMAD.MOV.U32 R140, RZ, RZ, R14 ;  /* 0x000000ffff8c7224 */ /* 0x000fe400078e000e */
.L_x_15944:
[----:B------:R-:W-:Y:S05]  /*30e0*/  BSYNC B2 ;  /* 0x0000000000027941 */ /* 0x000fea0003800000 */
.L_x_15942:
        /* <DEDUP_REMOVED lines=16> */
.L_x_15948:
[----:B------:R-:W-:Y:S05]  /*31f0*/  BSYNC B3 ;  /* 0x0000000000037941 */ /* 0x000fea0003800000 */
.L_x_15947:
        /* <DEDUP_REMOVED lines=41> */
[----:B------:R-:W-:Y:S02]  /*3490*/  LOP3.LUT R15, R15, UR25, R124, 0x96, !PT ;  /* 0x000000190f0f7c12 */ /* 0x000fe4000f8e967c */
.L_x_15946:
[----:B------:R-:W-:Y:S05]  /*34a0*/  BSYNC B2 ;  /* 0x0000000000027941 */ /* 0x000fea0003800000 */
.L_x_15945:
        /* <DEDUP_REMOVED lines=23> */
.L_x_15950:
[----:B------:R-:W-:Y:S02]  /*3620*/  IMAD.MOV.U32 R126, RZ, RZ, R14 ;  /* 0x000000ffff7e7224 */ /* 0x000fe400078e000e */
.L_x_15951:
[----:B------:R-:W-:Y:S05]  /*3630*/  BSYNC B2 ;  /* 0x0000000000027941 */ /* 0x000fea0003800000 */
.L_x_15949:
        /* <DEDUP_REMOVED lines=16> */
.L_x_15955:
[----:B------:R-:W-:Y:S05]  /*3740*/  BSYNC B3 ;  /* 0x0000000000037941 */ /* 0x000fea0003800000 */
.L_x_15954:
        /* <DEDUP_REMOVED lines=42> */
.L_x_15953:
[----:B------:R-:W-:Y:S05]  /*39f0*/  BSYNC B2 ;  /* 0x0000000000027941 */ /* 0x000fea0003800000 */
.L_x_15952:
        /* <DEDUP_REMOVED lines=23> */
.L_x_15957:
[----:B------:R-:W-:Y:S02]  /*3b70*/  IMAD.MOV.U32 R126, RZ, RZ, R14 ;  /* 0x000000ffff7e7224 */ /* 0x000fe400078e000e */
.L_x_15958:
[----:B------:R-:W-:Y:S05]  /*3b80*/  BSYNC B2 ;  /* 0x0000000000027941 */ /* 0x000fea0003800000 */
.L_x_15956:
        /* <DEDUP_REMOVED lines=19> */
.L_x_15962:
[----:B------:R-:W-:Y:S05]  /*3cc0*/  BSYNC B3 ;  /* 0x0000000000037941 */ /* 0x000fea0003800000 */
.L_x_15961:
        /* <DEDUP_REMOVED lines=42> */
.L_x_15960:
[----:B------:R-:W-:Y:S05]  /*3f70*/  BSYNC B2 ;  /* 0x0000000000027941 */ /* 0x000fea0003800000 */
.L_x_15959:
        /* <DEDUP_REMOVED lines=21> */
[----:B------:R-:W-:Y:S01]  /*40d0*/  SEL R125, RZ, 0x100, P4 ;  /* 0x00000100ff7d7807 */ /* 0x000fe20002000000 */
[----:B------:R-:W-:Y:S01]  /*40e0*/  IMAD.WIDE.U32 R172, R126, 0x1000000, RZ ;  /* 0x010000007eac7825 */ /* 0x000fe200078e00ff */
[----:B------:R-:W-:Y:S02]  /*40f0*/  SEL R127, RZ, 0x1000000, P6 ;  /* 0x01000000ff7f7807 */ /* 0x000fe40003000000 */
[----:B------:R-:W-:-:S02]  /*4100*/  LOP3.LUT P5, RZ, R17, 0x2, RZ, 0xc0, !PT ;  /* 0x0000000211ff7812 */ /* 0x000fc400078ac0ff */
[----:B------:R-:W-:Y:S02]  /*4110*/  LOP3.LUT R124, R125, R127, R124, 0xfe, !PT ;  /* 0x0000007f7d7c7212 */ /* 0x000fe400078efe7c */
[----:B------:R-:W-:Y:S02]  /*4120*/  SEL R125, RZ, 0x1, P3 ;  /* 0x00000001ff7d7807 */ /* 0x000fe40001800000 */
[----:B------:R-:W-:Y:S02]  /*4130*/  SEL R126, RZ, 0x1, P1 ;  /* 0x00000001ff7e7807 */ /* 0x000fe40000800000 */
[----:B------:R-:W-:Y:S02]  /*4140*/  LOP3.LUT R163, R173, R124, R125, 0xfe, !PT ;  /* 0x0000007cada37212 */ /* 0x000fe400078efe7d */
[----:B------:R-:W-:Y:S01]  /*4150*/  SEL R124, RZ, 0x1, P5 ;  /* 0x00000001ff7c7807 */ /* 0x000fe20002800000 */
[----:B------:R-:W-:-:S04]  /*4160*/  IMAD.WIDE.U32 R126, R126, 0x10000, RZ ;  /* 0x000100007e7e7825 */ /* 0x000fc800078e00ff */
[----:B------:R-:W-:-:S05]  /*4170*/  IMAD.WIDE.U32 R124, R124, 0x100, RZ ;  /* 0x000001007c7c7825 */ /* 0x000fca00078e00ff */
[----:B------:R-:W-:Y:S02]  /*4180*/  LOP3.LUT R124, R124, R172, R126, 0xfe, !PT ;  /* 0x000000ac7c7c7212 */ /* 0x000fe400078efe7e */
[----:B------:R-:W-:Y:S02]  /*4190*/  SEL R126, RZ, 0x1, P0 ;  /* 0x00000001ff7e7807 */ /* 0x000fe40000000000 */
[----:B------:R-:W-:Y:S02]  /*41a0*/  LOP3.LUT R125, R125, R163, R127, 0xfe, !PT ;  /* 0x000000a37d7d7212 */ /* 0x000fe400078efe7f */
[----:B------:R-:W-:Y:S02]  /*41b0*/  LOP3.LUT R124, R124, R126, RZ, 0xfc, !PT ;  /* 0x0000007e7c7c7212 */ /* 0x000fe400078efcff */
[C---:B------:R-:W-:Y:S02]  /*41c0*/  LEA R126, P0, R9.reuse, c[0x0][0x190], 0x3 ;  /* 0x00006400097e7a11 */ /* 0x040fe400078018ff */
[----:B------:R-:W-:-:S02]  /*41d0*/  IADD3 R163, R9, 0x20, RZ ;  /* 0x0000002009a37810 */ /* 0x000fc40007ffe0ff */
[----:B------:R-:W-:-:S05]  /*41e0*/  LEA.HI.X R127, R9, c[0x0][0x194], RZ, 0x3, P0 ;  /* 0x00006500097f7a11 */ /* 0x000fca00000f1cff */
[----:B------:R0:W-:Y:S04]  /*41f0*/  STG.E.64 [R126.64], R124 ;  /* 0x0000007c7e007986 */ /* 0x0001e8000c101b06 */
.L_x_15906:
[----:B------:R-:W-:Y:S05]  /*4200*/  BSYNC B1 ;  /* 0x0000000000017941 */ /* 0x000fea0003800000 */
.L_x_15905:
[----:B------:R-:W-:Y:S01]  /*4210*/  LOP3.LUT P0, RZ, R17, 0x400, RZ, 0xc0, !PT ;  /* 0x0000040011ff7812 */ /* 0x000fe2000780c0ff */
[----:B------:R-:W-:-:S12]  /*4220*/  BSSY B1, `(.L_x_15963) ;  /* 0x00002d7000017945 */ /* 0x000fd80003800000 */
        /* <DEDUP_REMOVED lines=8> */
[----:B-1----:R-:W-:-:S04]  /*42b0*/  IMAD.MOV.U32 R24, RZ, RZ, 0x10 ;  /* 0x00000010ff187424 */ /* 0x002fc800078e00ff */
[----:B------:R-:W-:-:S05]  /*42c0*/  IMAD.WIDE.U32 R24, R163, R24, c[0x0][0x170] ;  /* 0x00005c00a3187625 */ /* 0x000fca00078e0018 */
[----:B------:R1:W5:Y:S02]  /*42d0*/  LDG.E.128 R40, [R24.64] ;  /* 0x0000000618287981 */ /* 0x000364000c1e1d00 */
[----:B-1----:R-:W-:Y:S01]  /*42e0*/  IADD3 R24, R13, 0x1, RZ ;  /* 0x000000010d187810 */ /* 0x002fe20007ffe0ff */
        /* <DEDUP_REMOVED lines=9> */
.L_x_15966:
[----:B------:R-:W-:Y:S02]  /*4380*/  IMAD.MOV.U32 R7, RZ, RZ, R14 ;  /* 0x000000ffff077224 */ /* 0x000fe400078e000e */
.L_x_15967:
[----:B------:R-:W-:Y:S05]  /*4390*/  BSYNC B2 ;  /* 0x0000000000027941 */ /* 0x000fea0003800000 */
.L_x_15965:
        /* <DEDUP_REMOVED lines=16> */
.L_x_15971:
[----:B------:R-:W-:Y:S05]  /*44a0*/  BSYNC B3 ;  /* 0x0000000000037941 */ /* 0x000fea0003800000 */
.L_x_15970:
        /* <DEDUP_REMOVED lines=42> */
.L_x_15969:
[----:B------:R-:W-:Y:S05]  /*4750*/  BSYNC B2 ;  /* 0x0000000000027941 */ /* 0x000fea0003800000 */
.L_x_15968:
[----:B------:R-:W2:Y:S01]  /*4760*/  LDL R13, [R1+0x30] ;  /* 0x00003000010d7983 */ /* 0x000ea20000100800 */
[----:B------:R-:W1:Y:S01]  /*4770*/  I2F.U32 R7, R7 ;  /* 0x0000000700077306 */ /* 0x000e620000201000 */
[----:B0-----:R-:W-:Y:S01]  /*4780*/  IMAD.MOV.U32 R127, RZ, RZ, 0x2f800000 ;  /* 0x2f800000ff7f7424 */ /* 0x001fe200078e00ff */
[----:B------:R-:W-:Y:S01]  /*4790*/  LOP3.LUT R17, R17, 0xfffffffb, RZ, 0xc0, !PT ;  /* 0xfffffffb11117812 */ /* 0x000fe200078ec0ff */
[----:B------:R-:W-:Y:S02]  /*47a0*/  BSSY B2, `(.L_x_15972) ;  /* 0x0000017000027945 */ /* 0x000fe40003800000 */
[----:B-1----:R-:W-:-:S05]  /*47b0*/  FFMA.FTZ R7, R7, R127, 1.1641532182693481445e-10 ;  /* 0x2f00000007077423 */ /* 0x002fca000001007f */
        /* <DEDUP_REMOVED lines=20> */
.L_x_15973:
[----:B------:R-:W-:Y:S02]  /*4900*/  IMAD.MOV.U32 R124, RZ, RZ, R14 ;  /* 0x000000ffff7c7224 */ /* 0x000fe400078e000e */
.L_x_15974:
[----:B------:R-:W-:Y:S05]  /*4910*/  BSYNC B2 ;  /* 0x0000000000027941 */ /* 0x000fea0003800000 */
.L_x_15972:
        /* <DEDUP_REMOVED lines=16> */
.L_x_15978:
[----:B------:R-:W-:Y:S05]  /*4a20*/  BSYNC B3 ;  /* 0x0000000000037941 */ /* 0x000fea0003800000 */
.L_x_15977:
        /* <DEDUP_REMOVED lines=42> */
.L_x_15976:
[----:B------:R-:W-:Y:S05]  /*4cd0*/  BSYNC B2 ;  /* 0x0000000000027941 */ /* 0x000fea0003800000 */
.L_x_15975:
        /* <DEDUP_REMOVED lines=25> */
.L_x_15980:
[----:B------:R-:W-:Y:S02]  /*4e70*/  IMAD.MOV.U32 R25, RZ, RZ, R14 ;  /* 0x000000ffff197224 */ /* 0x000fe400078e000e */
.L_x_15981:
[----:B------:R-:W-:Y:S05]  /*4e80*/  BSYNC B2 ;  /* 0x0000000000027941 */ /* 0x000fea0003800000 */
.L_x_15979:
        /* <DEDUP_REMOVED lines=16> */
.L_x_15985:
[----:B------:R-:W-:Y:S05]  /*4f90*/  BSYNC B3 ;  /* 0x0000000000037941 */ /* 0x000fea0003800000 */
.L_x_15984:
        /* <DEDUP_REMOVED lines=42> */
.L_x_15983:
[----:B------:R-:W-:Y:S05]  /*5240*/  BSYNC B2 ;  /* 0x0000000000027941 */ /* 0x000fea0003800000 */
.L_x_15982:
        /* <DEDUP_REMOVED lines=23> */
.L_x_15987:
[----:B------:R-:W-:Y:S02]  /*53c0*/  IMAD.MOV.U32 R40, RZ, RZ, R14 ;  /* 0x000000ffff287224 */ /* 0x000fe400078e000e */
.L_x_15988:
[----:B------:R-:W-:Y:S05]  /*53d0*/  BSYNC B2 ;  /* 0x0000000000027941 */ /* 0x000fea0003800000 */
.L_x_15986:
        /* <DEDUP_REMOVED lines=16> */
.L_x_15992:
[----:B------:R-:W-:Y:S05]  /*54e0*/  BSYNC B3 ;  /* 0x0000000000037941 */ /* 0x000fea0003800000 */
.L_x_15991:
        /* <DEDUP_REMOVED lines=42> */
.L_x_15990:
[----:B------:R-:W-:Y:S05]  /*5790*/  BSYNC B2 ;  /* 0x0000000000027941 */ /* 0x000fea0003800000 */
.L_x_15989:
        /* <DEDUP_REMOVED lines=8> */
[----:B------:R-:W-:-:S04]  /*5820*/  FSETP.GTU.FTZ.AND P2, PT, R40, c[0x0][0x1e4], PT ;  /* 0x0000790028007a0b */ /* 0x000fc80003f5c000 */
        /* <DEDUP_REMOVED lines=14> */
.L_x_15994:
[----:B------:R-:W-:Y:S02]  /*5910*/  MOV R41, R14 ;  /* 0x0000000e00297202 */ /* 0x000fe40000000f00 */
.L_x_15995:
[----:B------:R-:W-:Y:S05]  /*5920*/  BSYNC B2 ;  /* 0x0000000000027941 */ /* 0x000fea0003800000 */
.L_x_15993:
        /* <DEDUP_REMOVED lines=16> */
.L_x_15999:
[----:B------:R-:W-:Y:S05]  /*5a30*/  BSYNC B3 ;  /* 0x0000000000037941 */ /* 0x000fea0003800000 */
.L_x_15998:
        /* <DEDUP_REMOVED lines=42> */
.L_x_15997:
[----:B------:R-:W-:Y:S05]  /*5ce0*/  BSYNC B2 ;  /* 0x0000000000027941 */ /* 0x000fea0003800000 */
.L_x_15996:
        /* <DEDUP_REMOVED lines=23> */
.L_x_16001:
[----:B------:R-:W-:Y:S02]  /*5e60*/  IMAD.MOV.U32 R126, RZ, RZ, R14 ;  /* 0x000000ffff7e7224 */ /* 0x000fe400078e000e */
.L_x_16002:
[----:B------:R-:W-:Y:S05]  /*5e70*/  BSYNC B2 ;  /* 0x0000000000027941 */ /* 0x000fea0003800000 */
.L_x_16000:
        /* <DEDUP_REMOVED lines=16> */
.L_x_16006:
[----:B------:R-:W-:Y:S05]  /*5f80*/  BSYNC B3 ;  /* 0x0000000000037941 */ /* 0x000fea0003800000 */
.L_x_16005:
        /* <DEDUP_REMOVED lines=42> */
.L_x_16004:
[----:B------:R-:W-:Y:S05]  /*6230*/  BSYNC B2 ;  /* 0x0000000000027941 */ /* 0x000fea0003800000 */
.L_x_16003:
        /* <DEDUP_REMOVED lines=23> */
.L_x_16008:
[----:B------:R-:W-:Y:S02]  /*63b0*/  IMAD.MOV.U32 R126, RZ, RZ, R14 ;  /* 0x000000ffff7e7224 */ /* 0x000fe400078e000e */
.L_x_16009:
[----:B------:R-:W-:Y:S05]  /*63c0*/  BSYNC B2 ;  /* 0x0000000000027941 */ /* 0x000fea0003800000 */
.L_x_16007:
        /* <DEDUP_REMOVED lines=16> */
.L_x_16013:
[----:B------:R-:W-:Y:S05]  /*64d0*/  BSYNC B3 ;  /* 0x0000000000037941 */ /* 0x000fea0003800000 */
.L_x_16012:
        /* <DEDUP_REMOVED lines=42> */
.L_x_16011:
[----:B------:R-:W-:Y:S05]  /*6780*/  BSYNC B2 ;  /* 0x0000000000027941 */ /* 0x000fea0003800000 */
.L_x_16010:
        /* <DEDUP_REMOVED lines=23> */
.L_x_16015:
[----:B------:R-:W-:Y:S02]  /*6900*/  IMAD.MOV.U32 R126, RZ, RZ, R14 ;  /* 0x000000ffff7e7224 */ /* 0x000fe400078e000e */
.L_x_16016:
[----:B------:R-:W-:Y:S05]  /*6910*/  BSYNC B2 ;  /* 0x0000000000027941 */ /* 0x000fea0003800000 */
.L_x_16014:
        /* <DEDUP_REMOVED lines=19> */
.L_x_16020:
[----:B------:R-:W-:Y:S05]  /*6a50*/  BSYNC B3 ;  /* 0x0000000000037941 */ /* 0x000fea0003800000 */
.L_x_16019:
        /* <DEDUP_REMOVED lines=42> */
.L_x_16018:
[----:B------:R-:W-:Y:S05]  /*6d00*/  BSYNC B2 ;  /* 0x0000000000027941 */ /* 0x000fea0003800000 */
.L_x_16017:
        /* <DEDUP_REMOVED lines=36> */
[----:B------:R-:W-:-:S04]  /*6f50*/  LEA R126, P0, R163, c[0x0][0x190], 0x3 ;  /* 0x00006400a37e7a11 */ /* 0x000fc800078018ff */
[C---:B------:R-:W-:Y:S02]  /*6f60*/  LEA.HI.X R127, R163.reuse, c[0x0][0x194], RZ, 0x3, P0 ;  /* 0x00006500a37f7a11 */ /* 0x040fe400000f1cff */
[----:B------:R-:W-:-:S03]  /*6f70*/  IADD3 R163, R163, 0x20, RZ ;  /* 0x00000020a3a37810 */ /* 0x000fc60007ffe0ff */
[----:B------:R0:W-:Y:S04]  /*6f80*/  STG.E.64 [R126.64], R124 ;  /* 0x0000007c7e007986 */ /* 0x0001e8000c101b06 */
.L_x_15964:
[----:B------:R-:W-:Y:S05]  /*6f90*/  BSYNC B1 ;  /* 0x0000000000017941 */ /* 0x000fea0003800000 */
.L_x_15963:
        /* <DEDUP_REMOVED lines=12> */
[----:B0-----:R0:W5:Y:S02]  /*7060*/  LDG.E.128 R124, [R26.64] ;  /* 0x000000061a7c7981 */ /* 0x001164000c1e1d00 */
        /* <DEDUP_REMOVED lines=10> */
.L_x_16024:
[----:B------:R-:W-:Y:S02]  /*7110*/  IMAD.MOV.U32 R6, RZ, RZ, R14 ;  /* 0x000000ffff067224 */ /* 0x000fe400078e000e */
.L_x_16025:
[----:B------:R-:W-:Y:S05]  /*7120*/  BSYNC B2 ;  /* 0x0000000000027941 */ /* 0x000fea0003800000 */
.L_x_16023:
        /* <DEDUP_REMOVED lines=16> */
.L_x_16029:
[----:B------:R-:W-:Y:S05]  /*7230*/  BSYNC B3 ;  /* 0x0000000000037941 */ /* 0x000fea0003800000 */
.L_x_16028:
        /* <DEDUP_REMOVED lines=42> */
.L_x_16027:
[----:B------:R-:W-:Y:S05]  /*74e0*/  BSYNC B2 ;  /* 0x0000000000027941 */ /* 0x000fea0003800000 */
.L_x_16026:
        /* <DEDUP_REMOVED lines=26> */
.L_x_16031:
[----:B------:R-:W-:Y:S02]  /*7690*/  IMAD.MOV.U32 R128, RZ, RZ, R14 ;  /* 0x000000ffff807224 */ /* 0x000fe400078e000e */
.L_x_16032:
[----:B------:R-:W-:Y:S05]  /*76a0*/  BSYNC B2 ;  /* 0x0000000000027941 */ /* 0x000fea0003800000 */
.L_x_16030:
        /* <DEDUP_REMOVED lines=16> */
.L_x_16036:
[----:B------:R-:W-:Y:S05]  /*77b0*/  BSYNC B3 ;  /* 0x0000000000037941 */ /* 0x000fea0003800000 */
.L_x_16035:
        /* <DEDUP_REMOVED lines=42> */
.L_x_16034:
[----:B------:R-:W-:Y:S05]  /*7a60*/  BSYNC B2 ;  /* 0x0000000000027941 */ /* 0x000fea0003800000 */
.L_x_16033:
        /* <DEDUP_REMOVED lines=25> */
.L_x_16038:
[----:B------:R-:W-:Y:S02]  /*7c00*/  IMAD.MOV.U32 R27, RZ, RZ, R14 ;  /* 0x000000ffff1b7224 */ /* 0x000fe400078e000e */
.L_x_16039:
[----:B------:R-:W-:Y:S05]  /*7c10*/  BSYNC B2 ;  /* 0x0000000000027941 */ /* 0x000fea0003800000 */
.L_x_16037:
        /* <DEDUP_REMOVED lines=16> */
.L_x_16043:
[----:B------:R-:W-:Y:S05]  /*7d20*/  BSYNC B3 ;  /* 0x0000000000037941 */ /* 0x000fea0003800000 */
.L_x_16042:
        /* <DEDUP_REMOVED lines=41> */
[----:B------:R-:W-:-:S06]  /*7fc0*/  HFMA2.MMA R128, -RZ, RZ, 0, 0 ;  /* 0x00000000ff807435 */ /* 0x000fcc00000001ff */
.L_x_16041:
[----:B------:R-:W-:Y:S05]  /*7fd0*/  BSYNC B2 ;  /* 0x0000000000027941 */ /* 0x000fea0003800000 */
.L_x_16040:
        /* <DEDUP_REMOVED lines=23> */
.L_x_16045:
[----:B------:R-:W-:Y:S02]  /*8150*/  IMAD.MOV.U32 R124, RZ, RZ, R14 ;  /* 0x000000ffff7c7224 */ /* 0x000fe400078e000e */
.L_x_16046:
[----:B------:R-:W-:Y:S05]  /*8160*/  BSYNC B2 ;  /* 0x0000000000027941 */ /* 0x000fea0003800000 */
.L_x_16044:
        /* <DEDUP_REMOVED lines=16> */
.L_x_16050:
[----:B------:R-:W-:Y:S05]  /*8270*/  BSYNC B3 ;  /* 0x0000000000037941 */ /* 0x000fea0003800000 */
.L_x_16049:
        /* <DEDUP_REMOVED lines=42> */
.L_x_16048:
[----:B------:R-:W-:Y:S05]  /*8520*/  BSYNC B2 ;  /* 0x0000000000027941 */ /* 0x000fea0003800000 */
.L_x_16047:
        /* <DEDUP_REMOVED lines=23> */
.L_x_16052:
[----:B------:R-:W-:Y:S02]  /*86a0*/  IMAD.MOV.U32 R129, RZ, RZ, R14 ;  /* 0x000000ffff817224 */ /* 0x000fe400078e000e */
.L_x_16053:
[----:B------:R-:W-:Y:S05]  /*86b0*/  BSYNC B2 ;  /* 0x0000000000027941 */ /* 0x000fea0003800000 */
.L_x_16051:
        /* <DEDUP_REMOVED lines=16> */
.L_x_16057:
[----:B------:R-:W-:Y:S05]  /*87c0*/  BSYNC B3 ;  /* 0x0000000000037941 */ /* 0x000fea0003800000 */
.L_x_16056:
        /* <DEDUP_REMOVED lines=42> */
.L_x_16055:
[----:B------:R-:W-:Y:S05]  /*8a70*/  BSYNC B2 ;  /* 0x0000000000027941 */ /* 0x000fea0003800000 */
.L_x_16054:
        /* <DEDUP_REMOVED lines=23> */
.L_x_16059:
[----:B------:R-:W-:Y:S02]  /*8bf0*/  IMAD.MOV.U32 R143, RZ, RZ, R14 ;  /* 0x000000ffff8f7224 */ /* 0x000fe400078e000e */
.L_x_16060:
[----:B------:R-:W-:Y:S05]  /*8c00*/  BSYNC B2 ;  /* 0x0000000000027941 */ /* 0x000fea0003800000 */
.L_x_16058:
        /* <DEDUP_REMOVED lines=16> */
.L_x_16064:
[----:B------:R-:W-:Y:S05]  /*8d10*/  BSYNC B3 ;  /* 0x0000000000037941 */ /* 0x000fea0003800000 */
.L_x_16063:
        /* <DEDUP_REMOVED lines=42> */
.L_x_16062:
[----:B------:R-:W-:Y:S05]  /*8fc0*/  BSYNC B2 ;  /* 0x0000000000027941 */ /* 0x000fea0003800000 */
.L_x_16061:
        /* <DEDUP_REMOVED lines=23> */
.L_x_16066:
[----:B------:R-:W-:Y:S02]  /*9140*/  IMAD.MOV.U32 R126, RZ, RZ, R14 ;  /* 0x000000ffff7e7224 */ /* 0x000fe400078e000e */
.L_x_16067:
[----:B------:R-:W-:Y:S05]  /*9150*/  BSYNC B2 ;  /* 0x0000000000027941 */ /* 0x000fea0003800000 */
.L_x_16065:
        /* <DEDUP_REMOVED lines=16> */
.L_x_16071:
[----:B------:R-:W-:Y:S05]  /*9260*/  BSYNC B3 ;  /* 0x0000000000037941 */ /* 0x000fea0003800000 */
.L_x_16070:
        /* <DEDUP_REMOVED lines=42> */
.L_x_16069:
[----:B------:R-:W-:Y:S05]  /*9510*/  BSYNC B2 ;  /* 0x0000000000027941 */ /* 0x000fea0003800000 */
.L_x_16068:
        /* <DEDUP_REMOVED lines=23> */
.L_x_16073:
[----:B------:R-:W-:Y:S02]  /*9690*/  MOV R126, R14 ;  /* 0x0000000e007e7202 */ /* 0x000fe40000000f00 */
.L_x_16074:
[----:B------:R-:W-:Y:S05]  /*96a0*/  BSYNC B2 ;  /* 0x0000000000027941 */ /* 0x000fea0003800000 */
.L_x_16072:
        /* <DEDUP_REMOVED lines=19> */
.L_x_16078:
[----:B------:R-:W-:Y:S05]  /*97e0*/  BSYNC B3 ;  /* 0x0000000000037941 */ /* 0x000fea0003800000 */
.L_x_16077:
        /* <DEDUP_REMOVED lines=42> */
.L_x_16076:
[----:B------:R-:W-:Y:S05]  /*9a90*/  BSYNC B2 ;  /* 0x0000000000027941 */ /* 0x000fea0003800000 */
.L_x_16075:
        /* <DEDUP_REMOVED lines=40> */
.L_x_16022:
[----:B------:R-:W-:Y:S05]  /*9d20*/  BSYNC B1 ;  /* 0x0000000000017941 */ /* 0x000fea0003800000 */
.L_x_16021:
        /* <DEDUP_REMOVED lines=23> */
.L_x_16082:
[----:B------:R-:W-:Y:S02]  /*9ea0*/  MOV R5, R14 ;  /* 0x0000000e00057202 */ /* 0x000fe40000000f00 */
.L_x_16083:
[----:B------:R-:W-:Y:S05]  /*9eb0*/  BSYNC B2 ;  /* 0x0000000000027941 */ /* 0x000fea0003800000 */
.L_x_16081:
        /* <DEDUP_REMOVED lines=16> */
.L_x_16087:
[----:B------:R-:W-:Y:S05]  /*9fc0*/  BSYNC B3 ;  /* 0x0000000000037941 */ /* 0x000fea0003800000 */
.L_x_16086:
        /* <DEDUP_REMOVED lines=42> */
.L_x_16085:
[----:B------:R-:W-:Y:S05]  /*a270*/  BSYNC B2 ;  /* 0x0000000000027941 */ /* 0x000fea0003800000 */
.L_x_16084:
[----:B------:R-:W0:Y:S01]  /*a280*/  I2F.U32 R5, R5 ;  /* 0x0000000500057306 */ /* 0x000e220000201000 */
[----:B------:R-:W-:Y:S01]  /*a290*/  IMAD.MOV.U32 R157, RZ, RZ, 0x2f800000 ;  /* 0x2f800000ff9d7424 */ /* 0x000fe200078e00ff */
[----:B------:R-:W-:Y:S01]  /*a2a0*/  LOP3.LUT R17, R17, 0xfffffffb, RZ, 0xc0, !PT ;  /* 0xfffffffb11117812 */ /* 0x000fe200078ec0ff */
[----:B------:R-:W-:Y:S01]  /*a2b0*/  BSSY B2, `(.L_x_16088) ;  /* 0x0000017000027945 */ /* 0x000fe20003800000 */
[----:B-----5:R-:W-:Y:S01]  /*a2c0*/  @P0 PRMT R13, RZ, 0x5410, R44 ;  /* 0x00005410ff0d0816 */ /* 0x020fe2000000002c */
[----:B0-----:R-:W-:-:S05]  /*a2d0*/  FFMA.FTZ R5, R5, R157, 1.1641532182693481445e-10 ;  /* 0x2f00000005057423 */ /* 0x001fca000001009d */
[----:B------:R-:W-:Y:S02]  /*a2e0*/  FSETP.GTU.FTZ.AND P1, PT, R5, c[0x0][0x1e4], PT ;  /* 0x0000790005007a0b */ /* 0x000fe40003f3c000 */
[----:B------:R-:W-:-:S05]  /*a2f0*/  PRMT R5, RZ, 0x5410, R124 ;  /* 0x00005410ff057816 */ /* 0x000fca000000007c */
[----:B------:R-:W-:-:S04]  /*a300*/  FMUL.FTZ R5, R5, R162 ;  /* 0x000000a205057220 */ /* 0x000fc80000410000 */
[----:B------:R-:W-:Y:S02]  /*a310*/  FMUL.FTZ R5, R5, c[0x0][0x1e8] ;  /* 0x00007a0005057a20 */ /* 0x000fe40000410000 */
[----:B------:R-:W-:-:S03]  /*a320*/  @P1 LOP3.LUT R17, R17, 0x4, RZ, 0xfc, !PT ;  /* 0x0000000411111812 */ /* 0x000fc600078efcff */
[----:B------:R-:W-:Y:S02]  /*a330*/  FSEL R5, R5, RZ, !P1 ;  /* 0x000000ff05057208 */ /* 0x000fe40004800000 */
[----:B------:R-:W-:-:S03]  /*a340*/  ISETP.NE.AND P1, PT, R28, 0x1, PT ;  /* 0x000000011c00780c */ /* 0x000fc60003f25270 */
[----:B------:R-:W-:-:S04]  /*a350*/  FMUL.FTZ R5, R248, R5 ;  /* 0x00000005f8057220 */ /* 0x000fc80000410000 */
[----:B------:R-:W-:Y:S01]  /*a360*/  @P0 FADD.FTZ R5, R13, R5 ;  /* 0x000000050d050221 */ /* 0x000fe20000010000 */
[----:B------:R-:W-:-:S05]  /*a370*/  IADD3 R13, R28, 0x1, RZ ;  /* 0x000000011c0d7810 */ /* 0x000fca0007ffe0ff */
        /* <DEDUP_REMOVED lines=9> */
.L_x_16089:
[----:B------:R-:W-:Y:S02]  /*a410*/  MOV R130, R14 ;  /* 0x0000000e00827202 */ /* 0x000fe40000000f00 */
.L_x_16090:
[----:B------:R-:W-:Y:S05]  /*a420*/  BSYNC B2 ;  /* 0x0000000000027941 */ /* 0x000fea0003800000 */
.L_x_16088:
        /* <DEDUP_REMOVED lines=16> */
.L_x_16094:
[----:B------:R-:W-:Y:S05]  /*a530*/  BSYNC B3 ;  /* 0x0000000000037941 */ /* 0x000fea0003800000 */
.L_x_16093:
        /* <DEDUP_REMOVED lines=42> */
.L_x_16092:
[----:B------:R-:W-:Y:S05]  /*a7e0*/  BSYNC B2 ;  /* 0x0000000000027941 */ /* 0x000fea0003800000 */
.L_x_16091:
[----:B------:R0:W1:Y:S01]  /*a7f0*/  I2F.U32 R28, R130 ;  /* 0x00000082001c7306 */ /* 0x0000620000201000 */
[----:B------:R-:W-:Y:S01]  /*a800*/  LOP3.LUT R17, R17, 0xfffffffd, RZ, 0xc0, !PT ;  /* 0xfffffffd11117812 */ /* 0x000fe200078ec0ff */
[----:B------:R-:W-:Y:S01]  /*a810*/  BSSY B2, `(.L_x_16095) ;  /* 0x0000017000027945 */ /* 0x000fe20003800000 */
[----:B------:R-:W-:Y:S02]  /*a820*/  @P0 PRMT R29, RZ, 0x7610, R44 ;  /* 0x00007610ff1d0816 */ /* 0x000fe4000000002c */
        /* <DEDUP_REMOVED lines=20> */
.L_x_16096:
[----:B------:R-:W-:Y:S02]  /*a970*/  IMAD.MOV.U32 R29, RZ, RZ, R14 ;  /* 0x000000ffff1d7224 */ /* 0x000fe400078e000e */
.L_x_16097:
[----:B------:R-:W-:Y:S05]  /*a980*/  BSYNC B2 ;  /* 0x0000000000027941 */ /* 0x000fea0003800000 */
.L_x_16095:
        /* <DEDUP_REMOVED lines=16> */
.L_x_16101:
[----:B------:R-:W-:Y:S05]  /*aa90*/  BSYNC B3 ;  /* 0x0000000000037941 */ /* 0x000fea0003800000 */
.L_x_16100:
        /* <DEDUP_REMOVED lines=42> */
.L_x_16099:
[----:B------:R-:W-:Y:S05]  /*ad40*/  BSYNC B2 ;  /* 0x0000000000027941 */ /* 0x000fea0003800000 */
.L_x_16098:
        /* <DEDUP_REMOVED lines=22> */
.L_x_16103:
[----:B------:R-:W-:Y:S02]  /*aeb0*/  IMAD.MOV.U32 R124, RZ, RZ, R14 ;  /* 0x000000ffff7c7224 */ /* 0x000fe400078e000e */
.L_x_16104:
[----:B------:R-:W-:Y:S05]  /*aec0*/  BSYNC B2 ;  /* 0x0000000000027941 */ /* 0x000fea0003800000 */
.L_x_16102:
        /* <DEDUP_REMOVED lines=16> */
.L_x_16108:
[----:B------:R-:W-:Y:S05]  /*afd0*/  BSYNC B3 ;  /* 0x0000000000037941 */ /* 0x000fea0003800000 */
.L_x_16107:
        /* <DEDUP_REMOVED lines=42> */
.L_x_16106:
[----:B------:R-:W-:Y:S05]  /*b280*/  BSYNC B2 ;  /* 0x0000000000027941 */ /* 0x000fea0003800000 */
.L_x_16105:
        /* <DEDUP_REMOVED lines=22> */
.L_x_16110:
[----:B------:R-:W-:Y:S02]  /*b3f0*/  IMAD.MOV.U32 R131, RZ, RZ, R14 ;  /* 0x000000ffff837224 */ /* 0x000fe400078e000e */
.L_x_16111:
[----:B------:R-:W-:Y:S05]  /*b400*/  BSYNC B2 ;  /* 0x0000000000027941 */ /* 0x000fea0003800000 */
.L_x_16109:
        /* <DEDUP_REMOVED lines=16> */
.L_x_16115:
[----:B------:R-:W-:Y:S05]  /*b510*/  BSYNC B3 ;  /* 0x0000000000037941 */ /* 0x000fea0003800000 */
.L_x_16114:
        /* <DEDUP_REMOVED lines=42> */
.L_x_16113:
[----:B------:R-:W-:Y:S05]  /*b7c0*/  BSYNC B2 ;  /* 0x0000000000027941 */ /* 0x000fea0003800000 */
.L_x_16112:
        /* <DEDUP_REMOVED lines=22> */
.L_x_16117:
[----:B------:R-:W-:Y:S02]  /*b930*/  IMAD.MOV.U32 R145, RZ, RZ, R14 ;  /* 0x000000ffff917224 */ /* 0x000fe400078e000e */
.L_x_16118:
[----:B------:R-:W-:Y:S05]  /*b940*/  BSYNC B2 ;  /* 0x0000000000027941 */ /* 0x000fea0003800000 */
.L_x_16116:
        /* <DEDUP_REMOVED lines=16> */
.L_x_16122:
[----:B------:R-:W-:Y:S05]  /*ba50*/  BSYNC B3 ;  /* 0x0000000000037941 */ /* 0x000fea0003800000 */
.L_x_16121:
        /* <DEDUP_REMOVED lines=42> */
.L_x_16120:
[----:B------:R-:W-:Y:S05]  /*bd00*/  BSYNC B2 ;  /* 0x0000000000027941 */ /* 0x000fea0003800000 */
.L_x_16119:
        /* <DEDUP_REMOVED lines=22> */
.L_x_16124:
[----:B------:R-:W-:Y:S02]  /*be70*/  IMAD.MOV.U32 R126, RZ, RZ, R14 ;  /* 0x000000ffff7e7224 */ /* 0x000fe400078e000e */
.L_x_16125:
[----:B------:R-:W-:Y:S05]  /*be80*/  BSYNC B2 ;  /* 0x0000000000027941 */ /* 0x000fea0003800000 */
.L_x_16123:
        /* <DEDUP_REMOVED lines=16> */
.L_x_16129:
[----:B------:R-:W-:Y:S05]  /*bf90*/  BSYNC B3 ;  /* 0x0000000000037941 */ /* 0x000fea0003800000 */
.L_x_16128:
        /* <DEDUP_REMOVED lines=42> */
.L_x_16127:
[----:B------:R-:W-:Y:S05]  /*c240*/  BSYNC B2 ;  /* 0x0000000000027941 */ /* 0x000fea0003800000 */
.L_x_16126:
        /* <DEDUP_REMOVED lines=22> */
.L_x_16131:
[----:B------:R-:W-:Y:S02]  /*c3b0*/  IMAD.MOV.U32 R126, RZ, RZ, R14 ;  /* 0x000000ffff7e7224 */ /* 0x000fe400078e000e */
.L_x_16132:
[----:B------:R-:W-:Y:S05]  /*c3c0*/  BSYNC B2 ;  /* 0x0000000000027941 */ /* 0x000fea0003800000 */
.L_x_16130:
        /* <DEDUP_REMOVED lines=19> */
.L_x_16136:
[----:B------:R-:W-:Y:S05]  /*c500*/  BSYNC B3 ;  /* 0x0000000000037941 */ /* 0x000fea0003800000 */
.L_x_16135:
        /* <DEDUP_REMOVED lines=42> */
.L_x_16134:
[----:B------:R-:W-:Y:S05]  /*c7b0*/  BSYNC B2 ;  /* 0x0000000000027941 */ /* 0x000fea0003800000 */
.L_x_16133:
        /* <DEDUP_REMOVED lines=39> */
.L_x_16080:
[----:B------:R-:W-:Y:S05]  /*ca30*/  BSYNC B1 ;  /* 0x0000000000017941 */ /* 0x000fea0003800000 */
.L_x_16079:
        /* <DEDUP_REMOVED lines=23> */
.L_x_16140:
[----:B------:R-:W-:Y:S02]  /*cbb0*/  IMAD.MOV.U32 R4, RZ, RZ, R14 ;  /* 0x000000ffff047224 */ /* 0x000fe400078e000e */
.L_x_16141:
[----:B------:R-:W-:Y:S05]  /*cbc0*/  BSYNC B2 ;  /* 0x0000000000027941 */ /* 0x000fea0003800000 */
.L_x_16139:
        /* <DEDUP_REMOVED lines=16> */
.L_x_16145:
[----:B------:R-:W-:Y:S05]  /*ccd0*/  BSYNC B3 ;  /* 0x0000000000037941 */ /* 0x000fea0003800000 */
.L_x_16144:
        /* <DEDUP_REMOVED lines=42> */
.L_x_16143:
[----:B------:R-:W-:Y:S05]  /*cf80*/  BSYNC B2 ;  /* 0x0000000000027941 */ /* 0x000fea0003800000 */
.L_x_16142:
[----:B------:R-:W0:Y:S01]  /*cf90*/  I2F.U32 R4, R4 ;  /* 0x0000000400047306 */ /* 0x000e220000201000 */
[----:B------:R-:W-:Y:S01]  /*cfa0*/  HFMA2.MMA R158, -RZ, RZ, 0.1171875, 0 ;  /* 0x2f800000ff9e7435 */ /* 0x000fe200000001ff */
[----:B------:R-:W-:Y:S01]  /*cfb0*/  LOP3.LUT R17, R17, 0xfffffffb, RZ, 0xc0, !PT ;  /* 0xfffffffb11117812 */ /* 0x000fe200078ec0ff */
[----:B------:R-:W-:Y:S01]  /*cfc0*/  BSSY B2, `(.L_x_16146) ;  /* 0x0000017000027945 */ /* 0x000fe20003800000 */
[----:B-----5:R-:W-:-:S07]  /*cfd0*/  @P0 PRMT R13, RZ, 0x5410, R44 ;  /* 0x00005410ff0d0816 */ /* 0x020fce000000002c */
        /* <DEDUP_REMOVED lines=20> */
.L_x_16147:
[----:B------:R-:W-:Y:S02]  /*d120*/  IMAD.MOV.U32 R132, RZ, RZ, R14 ;  /* 0x000000ffff847224 */ /* 0x000fe400078e000e */
.L_x_16148:
[----:B------:R-:W-:Y:S05]  /*d130*/  BSYNC B2 ;  /* 0x0000000000027941 */ /* 0x000fea0003800000 */
.L_x_16146:
        /* <DEDUP_REMOVED lines=16> */
.L_x_16152:
[----:B------:R-:W-:Y:S05]  /*d240*/  BSYNC B3 ;  /* 0x0000000000037941 */ /* 0x000fea0003800000 */
.L_x_16151:
        /* <DEDUP_REMOVED lines=40> */
[----:B------:R-:W-:-:S04]  /*d4d0*/  MOV R13, RZ ;  /* 0x000000ff000d7202 */ /* 0x000fc80000000f00 */
[----:B------:R-:W-:Y:S02]  /*d4e0*/  LOP3.LUT R15, R15, UR25, R30, 0x96, !PT ;  /* 0x000000190f0f7c12 */ /* 0x000fe4000f8e961e */
.L_x_16150:
[----:B------:R-:W-:Y:S05]  /*d4f0*/  BSYNC B2 ;  /* 0x0000000000027941 */ /* 0x000fea0003800000 */
.L_x_16149:
        /* <DEDUP_REMOVED lines=24> */
.L_x_16154:
[----:B------:R-:W-:Y:S02]  /*d680*/  IMAD.MOV.U32 R31, RZ, RZ, R14 ;  /* 0x000000ffff1f7224 */ /* 0x000fe400078e000e */
.L_x_16155:
[----:B------:R-:W-:Y:S05]  /*d690*/  BSYNC B2 ;  /* 0x0000000000027941 */ /* 0x000fea0003800000 */
.L_x_16153:
        /* <DEDUP_REMOVED lines=16> */
.L_x_16159:
[----:B------:R-:W-:Y:S05]  /*d7a0*/  BSYNC B3 ;  /* 0x0000000000037941 */ /* 0x000fea0003800000 */
.L_x_16158:
        /* <DEDUP_REMOVED lines=42> */
.L_x_16157:
[----:B------:R-:W-:Y:S05]  /*da50*/  BSYNC B2 ;  /* 0x0000000000027941 */ /* 0x000fea0003800000 */
.L_x_16156:
        /* <DEDUP_REMOVED lines=22> */
.L_x_16161:
[----:B------:R-:W-:Y:S02]  /*dbc0*/  IMAD.MOV.U32 R124, RZ, RZ, R14 ;  /* 0x000000ffff7c7224 */ /* 0x000fe400078e000e */
.L_x_16162:
[----:B------:R-:W-:Y:S05]  /*dbd0*/  BSYNC B2 ;  /* 0x0000000000027941 */ /* 0x000fea0003800000 */
.L_x_16160:
        /* <DEDUP_REMOVED lines=16> */
.L_x_16166:
[----:B------:R-:W-:Y:S05]  /*dce0*/  BSYNC B3 ;  /* 0x0000000000037941 */ /* 0x000fea0003800000 */
.L_x_16165:
        /* <DEDUP_REMOVED lines=42> */
.L_x_16164:
[----:B------:R-:W-:Y:S05]  /*df90*/  BSYNC B2 ;  /* 0x0000000000027941 */ /* 0x000fea0003800000 */
.L_x_16163:
        /* <DEDUP_REMOVED lines=22> */
.L_x_16168:
[----:B------:R-:W-:Y:S02]  /*e100*/  IMAD.MOV.U32 R133, RZ, RZ, R14 ;  /* 0x000000ffff857224 */ /* 0x000fe400078e000e */
.L_x_16169:
[----:B------:R-:W-:Y:S05]  /*e110*/  BSYNC B2 ;  /* 0x0000000000027941 */ /* 0x000fea0003800000 */
.L_x_16167:
        /* <DEDUP_REMOVED lines=16> */
.L_x_16173:
[----:B------:R-:W-:Y:S05]  /*e220*/  BSYNC B3 ;  /* 0x0000000000037941 */ /* 0x000fea0003800000 */
.L_x_16172:
        /* <DEDUP_REMOVED lines=42> */
.L_x_16171:
[----:B------:R-:W-:Y:S05]  /*e4d0*/  BSYNC B2 ;  /* 0x0000000000027941 */ /* 0x000fea0003800000 */
.L_x_16170:
        /* <DEDUP_REMOVED lines=22> */
.L_x_16175:
[----:B------:R-:W-:Y:S02]  /*e640*/  IMAD.MOV.U32 R147, RZ, RZ, R14 ;  /* 0x000000ffff937224 */ /* 0x000fe400078e000e */
.L_x_16176:
[----:B------:R-:W-:Y:S05]  /*e650*/  BSYNC B2 ;  /* 0x0000000000027941 */ /* 0x000fea0003800000 */
.L_x_16174:
        /* <DEDUP_REMOVED lines=16> */
.L_x_16180:
[----:B------:R-:W-:Y:S05]  /*e760*/  BSYNC B3 ;  /* 0x0000000000037941 */ /* 0x000fea0003800000 */
.L_x_16179:
        /* <DEDUP_REMOVED lines=42> */
.L_x_16178:
[----:B------:R-:W-:Y:S05]  /*ea10*/  BSYNC B2 ;  /* 0x0000000000027941 */ /* 0x000fea0003800000 */
.L_x_16177:
        /* <DEDUP_REMOVED lines=22> */
.L_x_16182:
[----:B------:R-:W-:Y:S02]  /*eb80*/  IMAD.MOV.U32 R126, RZ, RZ, R14 ;  /* 0x000000ffff7e7224 */ /* 0x000fe400078e000e */
.L_x_16183:
[----:B------:R-:W-:Y:S05]  /*eb90*/  BSYNC B2 ;  /* 0x0000000000027941 */ /* 0x000fea0003800000 */
.L_x_16181:
        /* <DEDUP_REMOVED lines=16> */
.L_x_16187:
[----:B------:R-:W-:Y:S05]  /*eca0*/  BSYNC B3 ;  /* 0x0000000000037941 */ /* 0x000fea0003800000 */
.L_x_16186:
        /* <DEDUP_REMOVED lines=42> */
.L_x_16185:
[----:B------:R-:W-:Y:S05]  /*ef50*/  BSYNC B2 ;  /* 0x0000000000027941 */ /* 0x000fea0003800000 */
.L_x_16184:
        /* <DEDUP_REMOVED lines=22> */
.L_x_16189:
[----:B------:R-:W-:Y:S02]  /*f0c0*/  IMAD.MOV.U32 R126, RZ, RZ, R14 ;  /* 0x000000ffff7e7224 */ /* 0x000fe400078e000e */
.L_x_16190:
[----:B------:R-:W-:Y:S05]  /*f0d0*/  BSYNC B2 ;  /* 0x0000000000027941 */ /* 0x000fea0003800000 */
.L_x_16188:
        /* <DEDUP_REMOVED lines=19> */
.L_x_16194:
[----:B------:R-:W-:Y:S05]  /*f210*/  BSYNC B3 ;  /* 0x0000000000037941 */ /* 0x000fea0003800000 */
.L_x_16193:
        /* <DEDUP_REMOVED lines=42> */
.L_x_16192:
[----:B------:R-:W-:Y:S05]  /*f4c0*/  BSYNC B2 ;  /* 0x0000000000027941 */ /* 0x000fea0003800000 */
.L_x_16191:
        /* <DEDUP_REMOVED lines=39> */
.L_x_16138:
[----:B------:R-:W-:Y:S05]  /*f740*/  BSYNC B1 ;  /* 0x0000000000017941 */ /* 0x000fea0003800000 */
.L_x_16137:
        /* <DEDUP_REMOVED lines=23> */
.L_x_16198:
[----:B------:R-:W-:Y:S02]  /*f8c0*/  IMAD.MOV.U32 R3, RZ, RZ, R14 ;  /* 0x000000ffff037224 */ /* 0x000fe400078e000e */
.L_x_16199:
[----:B------:R-:W-:Y:S05]  /*f8d0*/  BSYNC B2 ;  /* 0x0000000000027941 */ /* 0x000fea0003800000 */
.L_x_16197:
        /* <DEDUP_REMOVED lines=16> */
.L_x_16203:
[----:B------:R-:W-:Y:S05]  /*f9e0*/  BSYNC B3 ;  /* 0x0000000000037941 */ /* 0x000fea0003800000 */
.L_x_16202:
        /* <DEDUP_REMOVED lines=42> */
.L_x_16201:
[----:B------:R-:W-:Y:S05]  /*fc90*/  BSYNC B2 ;  /* 0x0000000000027941 */ /* 0x000fea0003800000 */
.L_x_16200:
        /* <DEDUP_REMOVED lines=25> */
.L_x_16205:
[----:B------:R-:W-:Y:S02]  /*fe30*/  IMAD.MOV.U32 R134, RZ, RZ, R14 ;  /* 0x000000ffff867224 */ /* 0x000fe400078e000e */
.L_x_16206:
[----:B------:R-:W-:Y:S05]  /*fe40*/  BSYNC B2 ;  /* 0x0000000000027941 */ /* 0x000fea0003800000 */
.L_x_16204:
        /* <DEDUP_REMOVED lines=16> */
.L_x_16210:
[----:B------:R-:W-:Y:S05]  /*ff50*/  BSYNC B3 ;  /* 0x0000000000037941 */ /* 0x000fea0003800000 */
.L_x_16209:
        /* <DEDUP_REMOVED lines=42> */
.L_x_16208:
[----:B------:R-:W-:Y:S05]  /*10200*/  BSYNC B2 ;  /* 0x0000000000027941 */ /* 0x000fea0003800000 */
.L_x_16207:
        /* <DEDUP_REMOVED lines=24> */
.L_x_16212:
[----:B------:R-:W-:Y:S02]  /*10390*/  IMAD.MOV.U32 R33, RZ, RZ, R14 ;  /* 0x000000ffff217224 */ /* 0x000fe400078e000e */
.L_x_16213:
[----:B------:R-:W-:Y:S05]  /*103a0*/  BSYNC B2 ;  /* 0x0000000000027941 */ /* 0x000fea0003800000 */
.L_x_16211:
        /* <DEDUP_REMOVED lines=16> */
.L_x_16217:
[----:B------:R-:W-:Y:S05]  /*104b0*/  BSYNC B3 ;  /* 0x0000000000037941 */ /* 0x000fea0003800000 */
.L_x_16216:
        /* <DEDUP_REMOVED lines=42> */
.L_x_16215:
[----:B------:R-:W-:Y:S05]  /*10760*/  BSYNC B2 ;  /* 0x0000000000027941 */ /* 0x000fea0003800000 */
.L_x_16214:
        /* <DEDUP_REMOVED lines=22> */
.L_x_16219:
[----:B------:R-:W-:Y:S02]  /*108d0*/  IMAD.MOV.U32 R124, RZ, RZ, R14 ;  /* 0x000000ffff7c7224 */ /* 0x000fe400078e000e */
.L_x_16220:
[----:B------:R-:W-:Y:S05]  /*108e0*/  BSYNC B2 ;  /* 0x0000000000027941 */ /* 0x000fea0003800000 */
.L_x_16218:
        /* <DEDUP_REMOVED lines=16> */
.L_x_16224:
[----:B------:R-:W-:Y:S05]  /*109f0*/  BSYNC B3 ;  /* 0x0000000000037941 */ /* 0x000fea0003800000 */
.L_x_16223:
        /* <DEDUP_REMOVED lines=42> */
.L_x_16222:
[----:B------:R-:W-:Y:S05]  /*10ca0*/  BSYNC B2 ;  /* 0x0000000000027941 */ /* 0x000fea0003800000 */
.L_x_16221:
        /* <DEDUP_REMOVED lines=22> */
.L_x_16226:
[----:B------:R-:W-:Y:S02]  /*10e10*/  IMAD.MOV.U32 R135, RZ, RZ, R14 ;  /* 0x000000ffff877224 */ /* 0x000fe400078e000e */
.L_x_16227:
[----:B------:R-:W-:Y:S05]  /*10e20*/  BSYNC B2 ;  /* 0x0000000000027941 */ /* 0x000fea0003800000 */
.L_x_16225:
        /* <DEDUP_REMOVED lines=16> */
.L_x_16231:
[----:B------:R-:W-:Y:S05]  /*10f30*/  BSYNC B3 ;  /* 0x0000000000037941 */ /* 0x000fea0003800000 */
.L_x_16230:
        /* <DEDUP_REMOVED lines=42> */
.L_x_16229:
[----:B------:R-:W-:Y:S05]  /*111e0*/  BSYNC B2 ;  /* 0x0000000000027941 */ /* 0x000fea0003800000 */
.L_x_16228:
        /* <DEDUP_REMOVED lines=22> */
.L_x_16233:
[----:B------:R-:W-:Y:S02]  /*11350*/  IMAD.MOV.U32 R149, RZ, RZ, R14 ;  /* 0x000000ffff957224 */ /* 0x000fe400078e000e */
.L_x_16234:
[----:B------:R-:W-:Y:S05]  /*11360*/  BSYNC B2 ;  /* 0x0000000000027941 */ /* 0x000fea0003800000 */
.L_x_16232:
        /* <DEDUP_REMOVED lines=16> */
.L_x_16238:
[----:B------:R-:W-:Y:S05]  /*11470*/  BSYNC B3 ;  /* 0x0000000000037941 */ /* 0x000fea0003800000 */
.L_x_16237:
        /* <DEDUP_REMOVED lines=42> */
.L_x_16236:
[----:B------:R-:W-:Y:S05]  /*11720*/  BSYNC B2 ;  /* 0x0000000000027941 */ /* 0x000fea0003800000 */
.L_x_16235:
        /* <DEDUP_REMOVED lines=22> */
.L_x_16240:
[----:B------:R-:W-:Y:S02]  /*11890*/  IMAD.MOV.U32 R126, RZ, RZ, R14 ;  /* 0x000000ffff7e7224 */ /* 0x000fe400078e000e */
.L_x_16241:
[----:B------:R-:W-:Y:S05]  /*118a0*/  BSYNC B2 ;  /* 0x0000000000027941 */ /* 0x000fea0003800000 */
.L_x_16239:
        /* <DEDUP_REMOVED lines=16> */
.L_x_16245:
[----:B------:R-:W-:Y:S05]  /*119b0*/  BSYNC B3 ;  /* 0x0000000000037941 */ /* 0x000fea0003800000 */
.L_x_16244:
        /* <DEDUP_REMOVED lines=42> */
.L_x_16243:
[----:B------:R-:W-:Y:S05]  /*11c60*/  BSYNC B2 ;  /* 0x0000000000027941 */ /* 0x000fea0003800000 */
.L_x_16242:
        /* <DEDUP_REMOVED lines=22> */
.L_x_16247:
[----:B------:R-:W-:Y:S02]  /*11dd0*/  IMAD.MOV.U32 R126, RZ, RZ, R14 ;  /* 0x000000ffff7e7224 */ /* 0x000fe400078e000e */
.L_x_16248:
[----:B------:R-:W-:Y:S05]  /*11de0*/  BSYNC B2 ;  /* 0x0000000000027941 */ /* 0x000fea0003800000 */
.L_x_16246:
        /* <DEDUP_REMOVED lines=19> */
.L_x_16252:
[----:B------:R-:W-:Y:S05]  /*11f20*/  BSYNC B3 ;  /* 0x0000000000037941 */ /* 0x000fea0003800000 */
.L_x_16251:
        /* <DEDUP_REMOVED lines=42> */
.L_x_16250:
[----:B------:R-:W-:Y:S05]  /*121d0*/  BSYNC B2 ;  /* 0x0000000000027941 */ /* 0x000fea0003800000 */
.L_x_16249:
        /* <DEDUP_REMOVED lines=39> */
.L_x_16196:
[----:B------:R-:W-:Y:S05]  /*12450*/  BSYNC B1 ;  /* 0x0000000000017941 */ /* 0x000fea0003800000 */
.L_x_16195:
        /* <DEDUP_REMOVED lines=23> */
.L_x_16256:
[----:B------:R-:W-:Y:S02]  /*125d0*/  IMAD.MOV.U32 R2, RZ, RZ, R14 ;  /* 0x000000ffff027224 */ /* 0x000fe400078e000e */
.L_x_16257:
[----:B------:R-:W-:Y:S05]  /*125e0*/  BSYNC B2 ;  /* 0x0000000000027941 */ /* 0x000fea0003800000 */
.L_x_16255:
        /* <DEDUP_REMOVED lines=16> */
.L_x_16261:
[----:B------:R-:W-:Y:S05]  /*126f0*/  BSYNC B3 ;  /* 0x0000000000037941 */ /* 0x000fea0003800000 */
.L_x_16260:
        /* <DEDUP_REMOVED lines=42> */
.L_x_16259:
[----:B------:R-:W-:Y:S05]  /*129a0*/  BSYNC B2 ;  /* 0x0000000000027941 */ /* 0x000fea0003800000 */
.L_x_16258:
        /* <DEDUP_REMOVED lines=25> */
.L_x_16263:
[----:B------:R-:W-:Y:S02]  /*12b40*/  MOV R136, R14 ;  /* 0x0000000e00887202 */ /* 0x000fe40000000f00 */
.L_x_16264:
[----:B------:R-:W-:Y:S05]  /*12b50*/  BSYNC B2 ;  /* 0x0000000000027941 */ /* 0x000fea0003800000 */
.L_x_16262:
        /* <DEDUP_REMOVED lines=16> */
.L_x_16268:
[----:B------:R-:W-:Y:S05]  /*12c60*/  BSYNC B3 ;  /* 0x0000000000037941 */ /* 0x000fea0003800000 */
.L_x_16267:
        /* <DEDUP_REMOVED lines=42> */
.L_x_16266:
[----:B------:R-:W-:Y:S05]  /*12f10*/  BSYNC B2 ;  /* 0x0000000000027941 */ /* 0x000fea0003800000 */
.L_x_16265:
        /* <DEDUP_REMOVED lines=24> */
.L_x_16270:
[----:B------:R-:W-:Y:S02]  /*130a0*/  MOV R35, R14 ;  /* 0x0000000e00237202 */ /* 0x000fe40000000f00 */
.L_x_16271:
[----:B------:R-:W-:Y:S05]  /*130b0*/  BSYNC B2 ;  /* 0x0000000000027941 */ /* 0x000fea0003800000 */
.L_x_16269:
        /* <DEDUP_REMOVED lines=16> */
.L_x_16275:
[----:B------:R-:W-:Y:S05]  /*131c0*/  BSYNC B3 ;  /* 0x0000000000037941 */ /* 0x000fea0003800000 */
.L_x_16274:
        /* <DEDUP_REMOVED lines=42> */
.L_x_16273:
[----:B------:R-:W-:Y:S05]  /*13470*/  BSYNC B2 ;  /* 0x0000000000027941 */ /* 0x000fea0003800000 */
.L_x_16272:
        /* <DEDUP_REMOVED lines=22> */
.L_x_16277:
[----:B------:R-:W-:Y:S02]  /*135e0*/  MOV R124, R14 ;  /* 0x0000000e007c7202 */ /* 0x000fe40000000f00 */
.L_x_16278:
[----:B------:R-:W-:Y:S05]  /*135f0*/  BSYNC B2 ;  /* 0x0000000000027941 */ /* 0x000fea0003800000 */
.L_x_16276:
        /* <DEDUP_REMOVED lines=16> */
.L_x_16282:
[----:B------:R-:W-:Y:S05]  /*13700*/  BSYNC B3 ;  /* 0x0000000000037941 */ /* 0x000fea0003800000 */
.L_x_16281:
        /* <DEDUP_REMOVED lines=42> */
.L_x_16280:
[----:B------:R-:W-:Y:S05]  /*139b0*/  BSYNC B2 ;  /* 0x0000000000027941 */ /* 0x000fea0003800000 */
.L_x_16279:
        /* <DEDUP_REMOVED lines=22> */
.L_x_16284:
[----:B------:R-:W-:Y:S02]  /*13b20*/  MOV R137, R14 ;  /* 0x0000000e00897202 */ /* 0x000fe40000000f00 */
.L_x_16285:
[----:B------:R-:W-:Y:S05]  /*13b30*/  BSYNC B2 ;  /* 0x0000000000027941 */ /* 0x000fea0003800000 */
.L_x_16283:
        /* <DEDUP_REMOVED lines=16> */
.L_x_16289:
[----:B------:R-:W-:Y:S05]  /*13c40*/  BSYNC B3 ;  /* 0x0000000000037941 */ /* 0x000fea0003800000 */
.L_x_16288:
        /* <DEDUP_REMOVED lines=42> */
.L_x_16287:
[----:B------:R-:W-:Y:S05]  /*13ef0*/  BSYNC B2 ;  /* 0x0000000000027941 */ /* 0x000fea0003800000 */
.L_x_16286:
        /* <DEDUP_REMOVED lines=22> */
.L_x_16291:
[----:B------:R-:W-:Y:S02]  /*14060*/  MOV R151, R14 ;  /* 0x0000000e00977202 */ /* 0x000fe40000000f00 */
.L_x_16292:
[----:B------:R-:W-:Y:S05]  /*14070*/  BSYNC B2 ;  /* 0x0000000000027941 */ /* 0x000fea0003800000 */
.L_x_16290:
        /* <DEDUP_REMOVED lines=16> */
.L_x_16296:
[----:B------:R-:W-:Y:S05]  /*14180*/  BSYNC B3 ;  /* 0x0000000000037941 */ /* 0x000fea0003800000 */
.L_x_16295:
        /* <DEDUP_REMOVED lines=42> */
.L_x_16294:
[----:B------:R-:W-:Y:S05]  /*14430*/  BSYNC B2 ;  /* 0x0000000000027941 */ /* 0x000fea0003800000 */
.L_x_16293:
        /* <DEDUP_REMOVED lines=22> */
.L_x_16298:
[----:B------:R-:W-:Y:S02]  /*145a0*/  MOV R126, R14 ;  /* 0x0000000e007e7202 */ /* 0x000fe40000000f00 */
.L_x_16299:
[----:B------:R-:W-:Y:S05]  /*145b0*/  BSYNC B2 ;  /* 0x0000000000027941 */ /* 0x000fea0003800000 */
.L_x_16297:
        /* <DEDUP_REMOVED lines=16> */
.L_x_16303:
[----:B------:R-:W-:Y:S05]  /*146c0*/  BSYNC B3 ;  /* 0x0000000000037941 */ /* 0x000fea0003800000 */
.L_x_16302:
        /* <DEDUP_REMOVED lines=42> */
.L_x_16301:
[----:B------:R-:W-:Y:S05]  /*14970*/  BSYNC B2 ;  /* 0x0000000000027941 */ /* 0x000fea0003800000 */
.L_x_16300:
        /* <DEDUP_REMOVED lines=22> */
.L_x_16305:
[----:B------:R-:W-:Y:S02]  /*14ae0*/  MOV R126, R14 ;  /* 0x0000000e007e7202 */ /* 0x000fe40000000f00 */
.L_x_16306:
[----:B------:R-:W-:Y:S05]  /*14af0*/  BSYNC B2 ;  /* 0x0000000000027941 */ /* 0x000fea0003800000 */
.L_x_16304:
        /* <DEDUP_REMOVED lines=19> */
.L_x_16310:
[----:B------:R-:W-:Y:S05]  /*14c30*/  BSYNC B3 ;  /* 0x0000000000037941 */ /* 0x000fea0003800000 */
.L_x_16309:
        /* <DEDUP_REMOVED lines=42> */
.L_x_16308:
[----:B------:R-:W-:Y:S05]  /*14ee0*/  BSYNC B2 ;  /* 0x0000000000027941 */ /* 0x000fea0003800000 */
.L_x_16307:
        /* <DEDUP_REMOVED lines=39> */
.L_x_16254:
[----:B------:R-:W-:Y:S05]  /*15160*/  BSYNC B1 ;  /* 0x0000000000017941 */ /* 0x000fea0003800000 */
.L_x_16253:
        /* <DEDUP_REMOVED lines=23> */
.L_x_16314:
[----:B------:R-:W-:Y:S02]  /*152e0*/  IMAD.MOV.U32 R0, RZ, RZ, R14 ;  /* 0x000000ffff007224 */ /* 0x000fe400078e000e */
.L_x_16315:
[----:B------:R-:W-:Y:S05]  /*152f0*/  BSYNC B2 ;  /* 0x0000000000027941 */ /* 0x000fea0003800000 */
.L_x_16313:
        /* <DEDUP_REMOVED lines=16> */
.L_x_16319:
[----:B------:R-:W-:Y:S05]  /*15400*/  BSYNC B3 ;  /* 0x0000000000037941 */ /* 0x000fea0003800000 */
.L_x_16318:
        /* <DEDUP_REMOVED lines=42> */
.L_x_16317:
[----:B------:R-:W-:Y:S05]  /*156b0*/  BSYNC B2 ;  /* 0x0000000000027941 */ /* 0x000fea0003800000 */
.L_x_16316:
        /* <DEDUP_REMOVED lines=25> */
.L_x_16321:
[----:B------:R-:W-:Y:S02]  /*15850*/  IMAD.MOV.U32 R138, RZ, RZ, R14 ;  /* 0x000000ffff8a7224 */ /* 0x000fe400078e000e */
.L_x_16322:
[----:B------:R-:W-:Y:S05]  /*15860*/  BSYNC B2 ;  /* 0x0000000000027941 */ /* 0x000fea0003800000 */
.L_x_16320:
        /* <DEDUP_REMOVED lines=16> */
.L_x_16326:
[----:B------:R-:W-:Y:S05]  /*15970*/  BSYNC B3 ;  /* 0x0000000000037941 */ /* 0x000fea0003800000 */
.L_x_16325:
        /* <DEDUP_REMOVED lines=42> */
.L_x_16324:
[----:B------:R-:W-:Y:S05]  /*15c20*/  BSYNC B2 ;  /* 0x0000000000027941 */ /* 0x000fea0003800000 */
.L_x_16323:
        /* <DEDUP_REMOVED lines=24> */
.L_x_16328:
[----:B------:R-:W-:Y:S02]  /*15db0*/  IMAD.MOV.U32 R37, RZ, RZ, R14 ;  /* 0x000000ffff257224 */ /* 0x000fe400078e000e */
.L_x_16329:
[----:B------:R-:W-:Y:S05]  /*15dc0*/  BSYNC B2 ;  /* 0x0000000000027941 */ /* 0x000fea0003800000 */
.L_x_16327:
        /* <DEDUP_REMOVED lines=16> */
.L_x_16333:
[----:B------:R-:W-:Y:S05]  /*15ed0*/  BSYNC B3 ;  /* 0x0000000000037941 */ /* 0x000fea0003800000 */
.L_x_16332:
        /* <DEDUP_REMOVED lines=42> */
.L_x_16331:
[----:B------:R-:W-:Y:S05]  /*16180*/  BSYNC B2 ;  /* 0x0000000000027941 */ /* 0x000fea0003800000 */
.L_x_16330:
        /* <DEDUP_REMOVED lines=22> */
.L_x_16335:
[----:B------:R-:W-:Y:S02]  /*162f0*/  IMAD.MOV.U32 R124, RZ, RZ, R14 ;  /* 0x000000ffff7c7224 */ /* 0x000fe400078e000e */
.L_x_16336:
[----:B------:R-:W-:Y:S05]  /*16300*/  BSYNC B2 ;  /* 0x0000000000027941 */ /* 0x000fea0003800000 */
.L_x_16334:
        /* <DEDUP_REMOVED lines=16> */
.L_x_16340:
[----:B------:R-:W-:Y:S05]  /*16410*/  BSYNC B3 ;  /* 0x0000000000037941 */ /* 0x000fea0003800000 */
.L_x_16339:
        /* <DEDUP_REMOVED lines=42> */
.L_x_16338:
[----:B------:R-:W-:Y:S05]  /*166c0*/  BSYNC B2 ;  /* 0x0000000000027941 */ /* 0x000fea0003800000 */
.L_x_16337:
        /* <DEDUP_REMOVED lines=22> */
.L_x_16342:
[----:B------:R-:W-:Y:S02]  /*16830*/  IMAD.MOV.U32 R139, RZ, RZ, R14 ;  /* 0x000000ffff8b7224 */ /* 0x000fe400078e000e */
.L_x_16343:
[----:B------:R-:W-:Y:S05]  /*16840*/  BSYNC B2 ;  /* 0x0000000000027941 */ /* 0x000fea0003800000 */
.L_x_16341:
        /* <DEDUP_REMOVED lines=16> */
.L_x_16347:
[----:B------:R-:W-:Y:S05]  /*16950*/  BSYNC B3 ;  /* 0x0000000000037941 */ /* 0x000fea0003800000 */
.L_x_16346:
        /* <DEDUP_REMOVED lines=42> */
.L_x_16345:
[----:B------:R-:W-:Y:S05]  /*16c00*/  BSYNC B2 ;  /* 0x0000000000027941 */ /* 0x000fea0003800000 */
.L_x_16344:
        /* <DEDUP_REMOVED lines=22> */
.L_x_16349:
[----:B------:R-:W-:Y:S02]  /*16d70*/  IMAD.MOV.U32 R153, RZ, RZ, R14 ;  /* 0x000000ffff997224 */ /* 0x000fe400078e000e */
.L_x_16350:
[----:B------:R-:W-:Y:S05]  /*16d80*/  BSYNC B2 ;  /* 0x0000000000027941 */ /* 0x000fea0003800000 */
.L_x_16348:
        /* <DEDUP_REMOVED lines=16> */
.L_x_16354:
[----:B------:R-:W-:Y:S05]  /*16e90*/  BSYNC B3 ;  /* 0x0000000000037941 */ /* 0x000fea0003800000 */
.L_x_16353:
        /* <DEDUP_REMOVED lines=42> */
.L_x_16352:
[----:B------:R-:W-:Y:S05]  /*17140*/  BSYNC B2 ;  /* 0x0000000000027941 */ /* 0x000fea0003800000 */
.L_x_16351:
        /* <DEDUP_REMOVED lines=22> */
.L_x_16356:
[----:B------:R-:W-:Y:S02]  /*172b0*/  IMAD.MOV.U32 R126, RZ, RZ, R14 ;  /* 0x000000ffff7e7224 */ /* 0x000fe400078e000e */
.L_x_16357:
[----:B------:R-:W-:Y:S05]  /*172c0*/  BSYNC B2 ;  /* 0x0000000000027941 */ /* 0x000fea0003800000 */
.L_x_16355:
        /* <DEDUP_REMOVED lines=16> */
.L_x_16361:
[----:B------:R-:W-:Y:S05]  /*173d0*/  BSYNC B3 ;  /* 0x0000000000037941 */ /* 0x000fea0003800000 */
.L_x_16360:
        /* <DEDUP_REMOVED lines=42> */
.L_x_16359:
[----:B------:R-:W-:Y:S05]  /*17680*/  BSYNC B2 ;  /* 0x0000000000027941 */ /* 0x000fea0003800000 */
.L_x_16358:
        /* <DEDUP_REMOVED lines=22> */
.L_x_16363:
[----:B------:R-:W-:Y:S02]  /*177f0*/  IMAD.MOV.U32 R126, RZ, RZ, R14 ;  /* 0x000000ffff7e7224 */ /* 0x000fe400078e000e */
.L_x_16364:
[----:B------:R-:W-:Y:S05]  /*17800*/  BSYNC B2 ;  /* 0x0000000000027941 */ /* 0x000fea0003800000 */
.L_x_16362:
        /* <DEDUP_REMOVED lines=19> */
.L_x_16368:
[----:B------:R-:W-:Y:S05]  /*17940*/  BSYNC B3 ;  /* 0x0000000000037941 */ /* 0x000fea0003800000 */
.L_x_16367:
        /* <DEDUP_REMOVED lines=42> */
.L_x_16366:
[----:B------:R-:W-:Y:S05]  /*17bf0*/  BSYNC B2 ;  /* 0x0000000000027941 */ /* 0x000fea0003800000 */
.L_x_16365:
        /* <DEDUP_REMOVED lines=32> */
[----:B------:R-:W-:Y:S02]  /*17e00*/  LOP3.LUT R124, R124, R172, R126, 0xfe, !PT ;  /* 0x000000ac7c7c7212 */ /* 0x000fe400078efe7e */
[----:B------:R-:W-:Y:S02]  /*17e10*/  SEL R162, RZ, 0x1, P0 ;  /* 0x00000001ffa27807 */ /* 0x000fe40000000000 */
[C---:B------:R-:W-:Y:S02]  /*17e20*/  LEA R126, P0, R163.reuse, c[0x0][0x190], 0x3 ;  /* 0x00006400a37e7a11 */ /* 0x040fe400078018ff */
[----:B------:R-:W-:Y:S02]  /*17e30*/  LOP3.LUT R124, R124, R162, RZ, 0xfc, !PT ;  /* 0x000000a27c7c7212 */ /* 0x000fe400078efcff */
[----:B------:R-:W-:-:S05]  /*17e40*/  LEA.HI.X R127, R163, c[0x0][0x194], RZ, 0x3, P0 ;  /* 0x00006500a37f7a11 */ /* 0x000fca00000f1cff */
[----:B------:R0:W-:Y:S04]  /*17e50*/  STG.E.64 [R126.64], R124 ;  /* 0x0000007c7e007986 */ /* 0x0001e8000c101b06 */
.L_x_16312:
[----:B------:R-:W-:Y:S05]  /*17e60*/  BSYNC B1 ;  /* 0x0000000000017941 */ /* 0x000fea0003800000 */
.L_x_16311:
        /* <DEDUP_REMOVED lines=78> */
.L_x_16389:
        /* <DEDUP_REMOVED lines=157> */
.L_x_16390:
[----:B------:R-:W-:Y:S01]  /*18d20*/  @!P6 IMAD.MOV.U32 R124, RZ, RZ, 0x4 ;  /* 0x00000004ff7ce424 */ /* 0x000fe200078e00ff */
[----:B------:R-:W-:Y:S01]  /*18d30*/  ISETP.NE.AND P0, PT, RZ, UR8, PT ;  /* 0x00000008ff007c0c */ /* 0x000fe2000bf05270 */
[----:B-1----:R-:W-:Y:S01]  /*18d40*/  FADD.FTZ R126, R126, R162 ;  /* 0x000000a27e7e7221 */ /* 0x002fe20000010000 */
[----:B------:R-:W-:Y:S01]  /*18d50*/  LOP3.LUT P1, RZ, R17, 0x8, RZ, 0xc0, !PT ;  /* 0x0000000811ff7812 */ /* 0x000fe2000782c0ff */
[----:B------:R-:W-:Y:S01]  /*18d60*/  @!P6 IMAD.WIDE R124, R16, R124, c[0x0][0x1a0] ;  /* 0x00006800107ce625 */ /* 0x000fe200078e027c */
[----:B------:R-:W-:Y:S01]  /*18d70*/  BSSY B1, `(.L_x_16371) ;  /* 0x0000037000017945 */ /* 0x000fe20003800000 */
[----:B------:R-:W-:-:S03]  /*18d80*/  FSEL R173, R127, RZ, !P0 ;  /* 0x000000ff7fad7208 */ /* 0x000fc60004000000 */
[----:B------:R1:W-:Y:S02]  /*18d90*/  @!P6 STG.E [R124.64], R127 ;  /* 0x0000007f7c00e986 */ /* 0x0003e4000c101906 */
[----:B-1----:R-:W-:-:S05]  /*18da0*/  MOV R124, c[0x0][0x1e0] ;  /* 0x00007800007c7a02 */ /* 0x002fca0000000f00 */
[----:B------:R-:W-:Y:S02]  /*18db0*/  FFMA.FTZ R126, R126, R124, c[0x0][0x228] ;  /* 0x00008a007e7e7623 */ /* 0x000fe4000001007c */
[----:B------:R-:W-:-:S05]  /*18dc0*/  FMUL.FTZ R124, R127, R127 ;  /* 0x0000007f7f7c7220 */ /* 0x000fca0000410000 */
[----:B------:R-:W-:-:S05]  /*18dd0*/  FSEL R124, R124, RZ, P0 ;  /* 0x000000ff7c7c7208 */ /* 0x000fca0000000000 */
[----:B------:R-:W-:-:S04]  /*18de0*/  FADD.FTZ R124, R126, R124 ;  /* 0x0000007c7e7c7221 */ /* 0x000fc80000010000 */
[----:B------:R1:W2:Y:S02]  /*18df0*/  MUFU.RSQ R172, R124 ;  /* 0x0000007c00ac7308 */ /* 0x0002a40000001400 */
[----:B-1----:R-:W-:-:S04]  /*18e00*/  @!P6 IMAD.MOV.U32 R124, RZ, RZ, 0x4 ;  /* 0x00000004ff7ce424 */ /* 0x002fc800078e00ff */
[----:B------:R-:W-:-:S05]  /*18e10*/  @!P6 IMAD.WIDE R124, R16, R124, c[0x0][0x1a8] ;  /* 0x00006a00107ce625 */ /* 0x000fca00078e027c */
[----:B--2---:R1:W-:Y:S01]  /*18e20*/  @!P6 STG.E [R124.64], R172 ;  /* 0x000000ac7c00e986 */ /* 0x0043e2000c101906 */
[----:B------:R-:W-:Y:S05]  /*18e30*/  @!P1 BRA `(.L_x_16372) ;  /* 0x000002a000009947 */ /* 0x000fea0003800000 */
[----:B------:R2:W-:Y:S04]  /*18e40*/  STL [R1+0x80], R0 ;  /* 0x0000800001007387 */ /* 0x0005e80000100800 */
[----:B------:R-:W3:Y:S04]  /*18e50*/  LDL R126, [R1+0x74] ;  /* 0x00007400017e7983 */ /* 0x000ee80000100800 */
[----:B------:R-:W4:Y:S04]  /*18e60*/  LDL R127, [R1+0x78] ;  /* 0x00007800017f7983 */ /* 0x000f280000100800 */
[----:B--2---:R-:W2:Y:S04]  /*18e70*/  LDL R0, [R1+0x70] ;  /* 0x0000700001007983 */ /* 0x004ea80000100800 */
[----:B0-----:R-:W4:Y:S04]  /*18e80*/  LDL R162, [R1+0x7c] ;  /* 0x00007c0001a27983 */ /* 0x001f280000100800 */
[----:B------:R-:W4:Y:S04]  /*18e90*/  LDL R252, [R1+0x60] ;  /* 0x0000600001fc7983 */ /* 0x000f280000100800 */
[----:B------:R-:W4:Y:S04]  /*18ea0*/  LDL R175, [R1+0x64] ;  /* 0x0000640001af7983 */ /* 0x000f280000100800 */
[----:B------:R-:W4:Y:S04]  /*18eb0*/  LDL R174, [R1+0x68] ;  /* 0x0000680001ae7983 */ /* 0x000f280000100800 */
[----:B------:R-:W4:Y:S01]  /*18ec0*/  LDL R163, [R1+0x6c] ;  /* 0x00006c0001a37983 */ /* 0x000f220000100800 */
[----:B-1----:R-:W-:-:S04]  /*18ed0*/  FADD.FTZ R125, R8, -R173 ;  /* 0x800000ad087d7221 */ /* 0x002fc80000010000 */
[----:B------:R-:W-:Y:S02]  /*18ee0*/  FMUL.FTZ R125, R172, R125 ;  /* 0x0000007dac7d7220 */ /* 0x000fe40000410000 */
[----:B------:R-:W-:-:S04]  /*18ef0*/  FADD.FTZ R124, R22, -R173 ;  /* 0x800000ad167c7221 */ /* 0x000fc80000010000 */
[----:B------:R-:W-:Y:S02]  /*18f00*/  FMUL.FTZ R124, R172, R124 ;  /* 0x0000007cac7c7220 */ /* 0x000fe40000410000 */
[----:B--2--5:R-:W-:Y:S02]  /*18f10*/  FFMA.FTZ R125, R0, R125, R120 ;  /* 0x0000007d007d7223 */ /* 0x024fe40000010078 */
[----:B------:R0:W5:Y:S01]  /*18f20*/  LDL.LU R0, [R1+0x80] ;  /* 0x0000800001007983 */ /* 0x0001620000300800 */
[----:B---3--:R-:W-:Y:S02]  /*18f30*/  FFMA.FTZ R124, R126, R124, R121 ;  /* 0x0000007c7e7c7223 */ /* 0x008fe40000010079 */
[----:B------:R-:W-:-:S03]  /*18f40*/  FADD.FTZ R126, R23, -R173 ;  /* 0x800000ad177e7221 */ /* 0x000fc60000010000 */
[----:B------:R-:W-:Y:S01]  /*18f50*/  F2FP.BF16.PACK_AB R124, R124, R125 ;  /* 0x0000007d7c7c723e */ /* 0x000fe200000010ff */
[----:B------:R-:W-:Y:S02]  /*18f60*/  FADD.FTZ R125, R38, -R173 ;  /* 0x800000ad267d7221 */ /* 0x000fe40000010000 */
[C---:B------:R-:W-:Y:S02]  /*18f70*/  FMUL.FTZ R126, R172.reuse, R126 ;  /* 0x0000007eac7e7220 */ /* 0x040fe40000410000 */
[----:B------:R-:W-:Y:S02]  /*18f80*/  FMUL.FTZ R125, R172, R125 ;  /* 0x0000007dac7d7220 */ /* 0x000fe40000410000 */
[----:B----4-:R-:W-:Y:S02]  /*18f90*/  FFMA.FTZ R126, R127, R126, R122 ;  /* 0x0000007e7f7e7223 */ /* 0x010fe4000001007a */
[----:B------:R-:W-:Y:S02]  /*18fa0*/  FFMA.FTZ R125, R162, R125, R123 ;  /* 0x0000007da27d7223 */ /* 0x000fe4000001007b */
[----:B------:R-:W-:-:S03]  /*18fb0*/  FADD.FTZ R127, R39, -R173 ;  /* 0x800000ad277f7221 */ /* 0x000fc60000010000 */
[----:B------:R-:W-:Y:S01]  /*18fc0*/  F2FP.BF16.PACK_AB R125, R125, R126 ;  /* 0x0000007e7d7d723e */ /* 0x000fe200000010ff */
[----:B------:R-:W-:Y:S02]  /*18fd0*/  FADD.FTZ R126, R140, -R173 ;  /* 0x800000ad8c7e7221 */ /* 0x000fe40000010000 */
[C---:B------:R-:W-:Y:S02]  /*18fe0*/  FMUL.FTZ R127, R172.reuse, R127 ;  /* 0x0000007fac7f7220 */ /* 0x040fe40000410000 */
[----:B------:R-:W-:Y:S02]  /*18ff0*/  FMUL.FTZ R126, R172, R126 ;  /* 0x0000007eac7e7220 */ /* 0x000fe40000410000 */
[----:B------:R-:W-:Y:S02]  /*19000*/  FFMA.FTZ R127, R252, R127, R116 ;  /* 0x0000007ffc7f7223 */ /* 0x000fe40000010074 */
        /* <DEDUP_REMOVED lines=9> */
[----:B------:R-:W-:-:S04]  /*190a0*/  IMAD.MOV.U32 R162, RZ, RZ, 0x10 ;  /* 0x00000010ffa27424 */ /* 0x000fc800078e00ff */
[----:B------:R-:W-:-:S05]  /*190b0*/  IMAD.WIDE.U32 R162, R9, R162, c[0x0][0x208] ;  /* 0x0000820009a27625 */ /* 0x000fca00078e00a2 */
[----:B------:R0:W-:Y:S01]  /*190c0*/  STG.E.128 [R162.64], R124 ;  /* 0x0000007ca2007986 */ /* 0x0001e2000c101d06 */
[----:B------:R-:W-:-:S03]  /*190d0*/  IADD3 R9, R9, 0x20, RZ ;  /* 0x0000002009097810 */ /* 0x000fc60007ffe0ff */
.L_x_16372:
[----:B------:R-:W-:Y:S05]  /*190e0*/  BSYNC B1 ;  /* 0x0000000000017941 */ /* 0x000fea0003800000 */
.L_x_16371:
[----:B------:R-:W-:Y:S01]  /*190f0*/  LOP3.LUT P0, RZ, R17, 0x400, RZ, 0xc0, !PT ;  /* 0x0000040011ff7812 */ /* 0x000fe2000780c0ff */
[----:B------:R-:W-:-:S12]  /*19100*/  BSSY B1, `(.L_x_16373) ;  /* 0x0000022000017945 */ /* 0x000fd80003800000 */
[----:B------:R-:W-:Y:S05]  /*19110*/  @!P0 BRA `(.L_x_16374) ;  /* 0x0000020000008947 */ /* 0x000fea0003800000 */
[--C-:B01----:R-:W-:Y:S02]  /*19120*/  FADD.FTZ R125, R7, -R173.reuse ;  /* 0x800000ad077d7221 */ /* 0x103fe40000010000 */
        /* <DEDUP_REMOVED lines=31> */
.L_x_16374:
[----:B------:R-:W-:Y:S05]  /*19320*/  BSYNC B1 ;  /* 0x0000000000017941 */ /* 0x000fea0003800000 */
.L_x_16373:
        /* <DEDUP_REMOVED lines=35> */
.L_x_16376:
[----:B------:R-:W-:Y:S05]  /*19560*/  BSYNC B1 ;  /* 0x0000000000017941 */ /* 0x000fea0003800000 */
.L_x_16375:
        /* <DEDUP_REMOVED lines=35> */
.L_x_16378:
[----:B------:R-:W-:Y:S05]  /*197a0*/  BSYNC B1 ;  /* 0x0000000000017941 */ /* 0x000fea0003800000 */
.L_x_16377:
        /* <DEDUP_REMOVED lines=35> */
.L_x_16380:
[----:B------:R-:W-:Y:S05]  /*199e0*/  BSYNC B1 ;  /* 0x0000000000017941 */ /* 0x000fea0003800000 */
.L_x_16379:
        /* <DEDUP_REMOVED lines=35> */
.L_x_16382:
[----:B------:R-:W-:Y:S05]  /*19c20*/  BSYNC B1 ;  /* 0x0000000000017941 */ /* 0x000fea0003800000 */
.L_x_16381:
        /* <DEDUP_REMOVED lines=35> */
.L_x_16384:
[----:B------:R-:W-:Y:S05]  /*19e60*/  BSYNC B1 ;  /* 0x0000000000017941 */ /* 0x000fea0003800000 */
.L_x_16383:
[----:B------:R-:W-:Y:S01]  /*19e70*/  LOP3.LUT P0, RZ, R17, 0x10, RZ, 0xc0, !PT ;  /* 0x0000001011ff7812 */ /* 0x000fe2000780c0ff */
[----:B------:R-:W-:-:S12]  /*19e80*/  BSSY B1, `(.L_x_16385) ;  /* 0x0000021000017945 */ /* 0x000fd80003800000 */
[----:B------:R-:W-:Y:S05]  /*19e90*/  @!P0 BRA `(.L_x_16386) ;  /* 0x000001f000008947 */ /* 0x000fea0003800000 */
[--C-:B0-----:R-:W-:Y:S02]  /*19ea0*/  FADD.FTZ R126, R154, -R173.reuse ;  /* 0x800000ad9a7e7221 */ /* 0x101fe40000010000 */
[--C-:B------:R-:W-:Y:S02]  /*19eb0*/  FADD.FTZ R127, R161, -R173.reuse ;  /* 0x800000ada17f7221 */ /* 0x100fe40000010000 */
[--C-:B-1----:R-:W-:Y:S02]  /*19ec0*/  FADD.FTZ R124, R139, -R173.reuse ;  /* 0x800000ad8b7c7221 */ /* 0x102fe40000010000 */
[--C-:B------:R-:W-:Y:S02]  /*19ed0*/  FADD.FTZ R125, R153, -R173.reuse ;  /* 0x800000ad997d7221 */ /* 0x100fe40000010000 */
[--C-:B-----5:R-:W-:Y:S02]  /*19ee0*/  FADD.FTZ R162, R0, -R173.reuse ;  /* 0x800000ad00a27221 */ /* 0x120fe40000010000 */
[----:B------:R-:W-:-:S02]  /*19ef0*/  FADD.FTZ R163, R36, -R173 ;  /* 0x800000ad24a37221 */ /* 0x000fc40000010000 */
[C---:B------:R-:W-:Y:S02]  /*19f00*/  FMUL.FTZ R126, R172.reuse, R126 ;  /* 0x0000007eac7e7220 */ /* 0x040fe40000410000 */
[C---:B------:R-:W-:Y:S02]  /*19f10*/  FMUL.FTZ R127, R172.reuse, R127 ;  /* 0x0000007fac7f7220 */ /* 0x040fe40000410000 */
[C---:B------:R-:W-:Y:S02]  /*19f20*/  FMUL.FTZ R124, R172.reuse, R124 ;  /* 0x0000007cac7c7220 */ /* 0x040fe40000410000 */
[C---:B------:R-:W-:Y:S02]  /*19f30*/  FMUL.FTZ R125, R172.reuse, R125 ;  /* 0x0000007dac7d7220 */ /* 0x040fe40000410000 */
[C---:B------:R-:W-:Y:S02]  /*19f40*/  FMUL.FTZ R162, R172.reuse, R162 ;  /* 0x000000a2aca27220 */ /* 0x040fe40000410000 */
[----:B------:R-:W-:-:S02]  /*19f50*/  FMUL.FTZ R163, R172, R163 ;  /* 0x000000a3aca37220 */ /* 0x000fc40000410000 */
[--C-:B------:R-:W-:Y:S02]  /*19f60*/  FADD.FTZ R175, R37, -R173.reuse ;  /* 0x800000ad25af7221 */ /* 0x100fe40000010000 */
[----:B------:R-:W-:Y:S02]  /*19f70*/  FADD.FTZ R174, R138, -R173 ;  /* 0x800000ad8aae7221 */ /* 0x000fe40000010000 */
        /* <DEDUP_REMOVED lines=17> */
.L_x_16386:
[----:B------:R-:W-:Y:S05]  /*1a090*/  BSYNC B1 ;  /* 0x0000000000017941 */ /* 0x000fea0003800000 */
.L_x_16385:
[----:B------:R-:W-:-:S04]  /*1a0a0*/  IMAD.MOV.U32 R9, RZ, RZ, 0x4 ;  /* 0x00000004ff097424 */ /* 0x000fc800078e00ff */
[----:B------:R-:W-:-:S05]  /*1a0b0*/  IMAD R16, R9, c[0x0][0x160], R16 ;  /* 0x0000580009107a24 */ /* 0x000fca00078e0210 */
[----:B------:R-:W-:-:S13]  /*1a0c0*/  ISETP.GE.AND P0, PT, R16, c[0x0][0x164], PT ;  /* 0x0000590010007a0c */ /* 0x000fda0003f06270 */
[----:B01---5:R-:W-:Y:S01]  /*1a0d0*/  @P0 CALL.REL.NOINC `(.L_x_16387) ;  /* 0x0000001000000944 */ /* 0x023fe20003c00000 */
[----:B------:R-:W-:Y:S05]  /*1a0e0*/  BRA `(.L_x_16388) ;  /* 0xfffe72b000007947 */ /* 0x000fea000383ffff */
.L_x_16387:
[----:B------:R-:W-:Y:S05]  /*1a0f0*/  BSYNC B0 ;  /* 0x0000000000007941 */ /* 0x000fea0003800000 */
.L_x_15904:
[----:B------:R-:W-:Y:S05]  /*1a100*/  EXIT ;  /* 0x000000000000794d */ /* 0x000fea0003800000 */
.L_x_16369:
[----:B------:R-:W-:Y:S01]  /*1a110*/  IMAD.MOV.U32 R162, RZ, RZ, R127 ;  /* 0x000000ffffa27224 */ /* 0x000fe200078e007f */
[----:B------:R-:W-:Y:S01]  /*1a120*/  MOV R124, 0x1a170 ;  /* 0x0001a170007c7802 */ /* 0x000fe20000000f00 */
[----:B------:R-:W-:Y:S02]  /*1a130*/  IMAD.MOV.U32 R126, RZ, RZ, 0x1 ;  /* 0x00000001ff7e7424 */ /* 0x000fe400078e00ff */
[----:B------:R-:W-:Y:S02]  /*1a140*/  IMAD.MOV.U32 R163, RZ, RZ, 0x1f ;  /* 0x0000001fffa37424 */ /* 0x000fe400078e00ff */
[----:B------:R-:W-:Y:S02]  /*1a150*/  IMAD.MOV.U32 R125, RZ, RZ, -0x1 ;  /* 0xffffffffff7d7424 */ /* 0x000fe400078e00ff */
[----:B-----5:R-:W-:Y:S05]  /*1a160*/  CALL.REL.NOINC `($__internal_44_$__cuda_sm70_shflsync_bfly_p) ;  /* 0x00000c5000007944 */ /* 0x020fea0003c00000 */
[----:B-1----:R-:W-:Y:S05]  /*1a170*/  BRA `(.L_x_16389) ;  /* 0xffffe1d000007947 */ /* 0x002fea000383ffff */
.L_x_16370:
[----:B------:R-:W-:Y:S01]  /*1a180*/  IMAD.MOV.U32 R162, RZ, RZ, R127 ;  /* 0x000000ffffa27224 */ /* 0x000fe200078e007f */
[----:B------:R-:W-:Y:S01]  /*1a190*/  MOV R126, 0x2 ;  /* 0x00000002007e7802 */ /* 0x000fe20000000f00 */
[----:B------:R-:W-:Y:S01]  /*1a1a0*/  IMAD.MOV.U32 R163, RZ, RZ, 0x1f ;  /* 0x0000001fffa37424 */ /* 0x000fe200078e00ff */
[----:B------:R-:W-:Y:S01]  /*1a1b0*/  MOV R124, 0x1a1e0 ;  /* 0x0001a1e0007c7802 */ /* 0x000fe20000000f00 */
[----:B------:R-:W-:-:S02]  /*1a1c0*/  IMAD.MOV.U32 R125, RZ, RZ, -0x1 ;  /* 0xffffffffff7d7424 */ /* 0x000fc400078e00ff */
[----:B-----5:R-:W-:Y:S05]  /*1a1d0*/  CALL.REL.NOINC `($__internal_44_$__cuda_sm70_shflsync_bfly_p) ;  /* 0x00000be000007944 */ /* 0x020fea0003c00000 */
[----:B-1----:R-:W-:Y:S01]  /*1a1e0*/  FADD.FTZ R127, R127, R126 ;  /* 0x0000007e7f7f7221 */ /* 0x002fe20000010000 */
[----:B------:R-:W-:Y:S01]  /*1a1f0*/  MOV R124, 0x1a250 ;  /* 0x0001a250007c7802 */ /* 0x000fe20000000f00 */
[----:B------:R-:W-:-:S02]  /*1a200*/  IMAD.MOV.U32 R126, RZ, RZ, 0x4 ;  /* 0x00000004ff7e7424 */ /* 0x000fc400078e00ff */
[----:B------:R-:W-:Y:S02]  /*1a210*/  IMAD.MOV.U32 R163, RZ, RZ, 0x1f ;  /* 0x0000001fffa37424 */ /* 0x000fe400078e00ff */
[----:B------:R-:W-:Y:S02]  /*1a220*/  IMAD.MOV.U32 R125, RZ, RZ, -0x1 ;  /* 0xffffffffff7d7424 */ /* 0x000fe400078e00ff */
[----:B------:R-:W-:Y:S02]  /*1a230*/  IMAD.MOV.U32 R162, RZ, RZ, R127 ;  /* 0x000000ffffa27224 */ /* 0x000fe400078e007f */
[----:B------:R-:W-:Y:S05]  /*1a240*/  CALL.REL.NOINC `($__internal_44_$__cuda_sm70_shflsync_bfly_p) ;  /* 0x00000b7000007944 */ /* 0x000fea0003c00000 */
[----:B-1----:R-:W-:Y:S01]  /*1a250*/  FADD.FTZ R127, R127, R126 ;  /* 0x0000007e7f7f7221 */ /* 0x002fe20000010000 */
[----:B------:R-:W-:Y:S01]  /*1a260*/  HFMA2.MMA R163, -RZ, RZ, 0, 1.847743988037109375e-06 ;  /* 0x0000001fffa37435 */ /* 0x000fe200000001ff */
[----:B------:R-:W-:Y:S01]  /*1a270*/  IMAD.MOV.U32 R126, RZ, RZ, 0x8 ;  /* 0x00000008ff7e7424 */ /* 0x000fe200078e00ff */
[----:B------:R-:W-:Y:S01]  /*1a280*/  MOV R124, 0x1a2c0 ;  /* 0x0001a2c0007c7802 */ /* 0x000fe20000000f00 */
[----:B------:R-:W-:Y:S02]  /*1a290*/  IMAD.MOV.U32 R125, RZ, RZ, -0x1 ;  /* 0xffffffffff7d7424 */ /* 0x000fe400078e00ff */
[----:B------:R-:W-:-:S02]  /*1a2a0*/  IMAD.MOV.U32 R162, RZ, RZ, R127 ;  /* 0x000000ffffa27224 */ /* 0x000fc400078e007f */
[----:B------:R-:W-:Y:S05]  /*1a2b0*/  CALL.REL.NOINC `($__internal_44_$__cuda_sm70_shflsync_bfly_p) ;  /* 0x00000b0000007944 */ /* 0x000fea0003c00000 */
        /* <DEDUP_REMOVED lines=8> */
[----:B------:R-:W-:Y:S01]  /*1a340*/  LOP3.LUT R17, R17, 0xffffefff, RZ, 0xc0, !PT ;  /* 0xffffefff11117812 */ /* 0x000fe200078ec0ff */
[----:B------:R-:W-:Y:S01]  /*1a350*/  IMAD.MOV.U32 R126, RZ, RZ, 0x1 ;  /* 0x00000001ff7e7424 */ /* 0x000fe200078e00ff */
[----:B------:R-:W-:Y:S01]  /*1a360*/  MOV R163, 0x1f ;  /* 0x0000001f00a37802 */ /* 0x000fe20000000f00 */
[----:B------:R-:W-:Y:S01]  /*1a370*/  FMUL.FTZ R127, R127, c[0x0][0x1e0] ;  /* 0x000078007f7f7a20 */ /* 0x000fe20000410000 */
[----:B------:R-:W-:-:S03]  /*1a380*/  @P5 LOP3.LUT R17, R17, 0x1000, RZ, 0xfc, !PT ;  /* 0x0000100011115812 */ /* 0x000fc600078efcff */
        /* <DEDUP_REMOVED lines=137> */
[----:B------:R-:W-:Y:S05]  /*1ac20*/  CALL.REL.NOINC `($__internal_44_$__cuda_sm70_shflsync_bfly_p) ;  /* 0x0000019000007944 */ /* 0x000fea0003c00000 */
[----:B-1----:R-:W-:Y:S01]  /*1ac30*/  FADD.FTZ R162, R162, R126 ;  /* 0x0000007ea2a27221 */ /* 0x002fe20000010000 */
[----:B------:R-:W-:Y:S01]  /*1ac40*/  MOV R124, 0x1ac90 ;  /* 0x0001ac90007c7802 */ /* 0x000fe20000000f00 */
[----:B------:R-:W-:Y:S02]  /*1ac50*/  IMAD.MOV.U32 R126, RZ, RZ, 0x2 ;  /* 0x00000002ff7e7424 */ /* 0x000fe400078e00ff */
[----:B------:R-:W-:Y:S02]  /*1ac60*/  IMAD.MOV.U32 R163, RZ, RZ, 0x1f ;  /* 0x0000001fffa37424 */ /* 0x000fe400078e00ff */
[----:B------:R-:W-:Y:S02]  /*1ac70*/  IMAD.MOV.U32 R125, RZ, RZ, -0x1 ;  /* 0xffffffffff7d7424 */ /* 0x000fe400078e00ff */
[----:B------:R-:W-:Y:S05]  /*1ac80*/  CALL.REL.NOINC `($__internal_44_$__cuda_sm70_shflsync_bfly_p) ;  /* 0x0000013000007944 */ /* 0x000fea0003c00000 */
[----:B-1----:R-:W-:Y:S01]  /*1ac90*/  FADD.FTZ R162, R162, R126 ;  /* 0x0000007ea2a27221 */ /* 0x002fe20000010000 */
[----:B------:R-:W-:Y:S01]  /*1aca0*/  MOV R124, 0x1acf0 ;  /* 0x0001acf0007c7802 */ /* 0x000fe20000000f00 */
[----:B------:R-:W-:-:S02]  /*1acb0*/  IMAD.MOV.U32 R126, RZ, RZ, 0x4 ;  /* 0x00000004ff7e7424 */ /* 0x000fc400078e00ff */
[----:B------:R-:W-:Y:S02]  /*1acc0*/  IMAD.MOV.U32 R163, RZ, RZ, 0x1f ;  /* 0x0000001fffa37424 */ /* 0x000fe400078e00ff */
[----:B------:R-:W-:Y:S02]  /*1acd0*/  IMAD.MOV.U32 R125, RZ, RZ, -0x1 ;  /* 0xffffffffff7d7424 */ /* 0x000fe400078e00ff */
[----:B------:R-:W-:Y:S05]  /*1ace0*/  CALL.REL.NOINC `($__internal_44_$__cuda_sm70_shflsync_bfly_p) ;  /* 0x000000d000007944 */ /* 0x000fea0003c00000 */
[----:B-1----:R-:W-:Y:S01]  /*1acf0*/  FADD.FTZ R162, R162, R126 ;  /* 0x0000007ea2a27221 */ /* 0x002fe20000010000 */
[----:B------:R-:W-:Y:S01]  /*1ad00*/  HFMA2.MMA R126, -RZ, RZ, 0, 4.76837158203125e-07 ;  /* 0x00000008ff7e7435 */ /* 0x000fe200000001ff */
[----:B------:R-:W-:Y:S01]  /*1ad10*/  IMAD.MOV.U32 R163, RZ, RZ, 0x1f ;  /* 0x0000001fffa37424 */ /* 0x000fe200078e00ff */
[----:B------:R-:W-:Y:S01]  /*1ad20*/  MOV R124, 0x1ad50 ;  /* 0x0001ad50007c7802 */ /* 0x000fe20000000f00 */
[----:B------:R-:W-:-:S03]  /*1ad30*/  IMAD.MOV.U32 R125, RZ, RZ, -0x1 ;  /* 0xffffffffff7d7424 */ /* 0x000fc600078e00ff */
[----:B------:R-:W-:Y:S05]  /*1ad40*/  CALL.REL.NOINC `($__internal_44_$__cuda_sm70_shflsync_bfly_p) ;  /* 0x0000007000007944 */ /* 0x000fea0003c00000 */
[----:B-1----:R-:W-:Y:S01]  /*1ad50*/  FADD.FTZ R162, R162, R126 ;  /* 0x0000007ea2a27221 */ /* 0x002fe20000010000 */
[----:B------:R-:W-:Y:S01]  /*1ad60*/  MOV R124, 0x1adb0 ;  /* 0x0001adb0007c7802 */ /* 0x000fe20000000f00 */
[----:B------:R-:W-:Y:S02]  /*1ad70*/  IMAD.MOV.U32 R126, RZ, RZ, 0x10 ;  /* 0x00000010ff7e7424 */ /* 0x000fe400078e00ff */
[----:B------:R-:W-:-:S02]  /*1ad80*/  IMAD.MOV.U32 R163, RZ, RZ, 0x1f ;  /* 0x0000001fffa37424 */ /* 0x000fc400078e00ff */
[----:B------:R-:W-:Y:S02]  /*1ad90*/  IMAD.MOV.U32 R125, RZ, RZ, -0x1 ;  /* 0xffffffffff7d7424 */ /* 0x000fe400078e00ff */
[----:B------:R-:W-:Y:S05]  /*1ada0*/  CALL.REL.NOINC `($__internal_44_$__cuda_sm70_shflsync_bfly_p) ;  /* 0x0000001000007944 */ /* 0x000fea0003c00000 */
[----:B-1----:R-:W-:Y:S05]  /*1adb0*/  BRA `(.L_x_16390) ;  /* 0xffffdf6000007947 */ /* 0x002fea000383ffff */
        .weak           $__internal_44_$__cuda_sm70_shflsync_bfly_p
        .type           $__internal_44_$__cuda_sm70_shflsync_bfly_p,@function
        .size           $__internal_44_$__cuda_sm70_shflsync_bfly_p,(.L_x_57084 - $__internal_44_$__cuda_sm70_shflsync_bfly_p)
$__internal_44_$__cuda_sm70_shflsync_bfly_p:
[----:B------:R-:W-:Y:S04]  /*1adc0*/  WARPSYNC R125 ;  /* 0x0000007d00007348 */ /* 0x000fe80003800000 */
[----:B------:R0:W1:Y:S02]  /*1add0*/  SHFL.BFLY PT, R126, R162, R126, R163 ;  /* 0x0c00007ea27e7389 */ /* 0x00006400000e00a3 */
[----:B0-----:R-:W-:-:S04]  /*1ade0*/  IMAD.MOV.U32 R125, RZ, RZ, 0x0 ;  /* 0x00000000ff7d7424 */ /* 0x001fc800078e00ff */
[----:B------:R-:W-:Y:S05]  /*1adf0*/  RET.REL.NODEC R124 `(_ZN10layer_norm13ln_fwd_kernelINS_13Kernel_traitsIf13__nv_bfloat16S2_S2_fjLj2048ELj1ELj4ELj1ELj16ENS_18Kernel_traits_baseILj2048EfS2_S2_S2_fjLj128EEEEELb1ELb1ELb0ELb0EEEvNS_9FwdParamsE) ;  /* 0xfffe52007c007950 */ /* 0x000fea0003c3ffff */
.L_x_16391:
        /* <DEDUP_REMOVED lines=16> */
.L_x_57084:


//--------------------- .text._ZN10layer_norm13ln_fwd_kernelINS_13Kernel_traitsIf13__nv_bfloat16S2_S2_fjLj2048ELj1ELj4ELj1ELj16ENS_18Kernel_traits_baseILj2048EfS2_S2_S2_fjLj128EEEEELb1ELb1ELb0ELb1EEEvNS_9FwdParamsE --------------------------
	.section	.text._ZN10layer_norm13ln_fwd_kernelINS_13Kernel_traitsIf13__nv_bfloat16S2_S2_fjLj2048ELj1ELj4ELj1ELj16ENS_18Kernel_traits_baseILj2048EfS2_S2_S2_fjLj128EEEEELb1ELb1ELb0ELb1EEEvNS_9FwdParamsE,"ax",@progbits
	.sectioninfo	@"SHI_REGISTERS=255"
	.align	128
        .global         _ZN10layer_norm13ln_fwd_kernelINS_13Kernel_traitsIf13__nv_bfloat16S2_S2_fjLj2048ELj1ELj4ELj1ELj16ENS_18Kernel_traits_baseILj2048EfS2_S2_S2_fjLj128EEEEELb1ELb1ELb0ELb1EEEvNS_9FwdParamsE
        .type           _ZN10layer_norm13ln_fwd_kernelINS_13Kernel_traitsIf13__nv_bfloat16S2_S2_fjLj2048ELj1ELj4ELj1ELj16ENS_18Kernel_traits_baseILj2048EfS2_S2_S2_fjLj128EEEEELb1ELb1ELb0ELb1EEEvNS_9FwdParamsE,@function
        .size           _ZN10layer_norm13ln_fwd_kernelINS_13Kernel_traitsIf13__nv_bfloat16S2_S2_fjLj2048ELj1ELj4ELj1ELj16ENS_18Kernel_traits_baseILj2048EfS2_S2_S2_fjLj128EEEEELb1ELb1ELb0ELb1EEEvNS_9FwdParamsE,(.L_x_57085 - _ZN10layer_norm13ln_fwd_kernelINS_13Kernel_traitsIf13__nv_bfloat16S2_S2_fjLj2048ELj1ELj4ELj1ELj16ENS_18Kernel_traits_baseILj2048EfS2_S2_S2_fjLj128EEEEELb1ELb1ELb0ELb1EEEvNS_9FwdParamsE)
        .other          _ZN10layer_norm13ln_fwd_kernelINS_13Kernel_traitsIf13__nv_bfloat16S2_S2_fjLj2048ELj1ELj4ELj1ELj16ENS_18Kernel_traits_baseILj2048EfS2_S2_S2_fjLj128EEEEELb1ELb1ELb0ELb1EEEvNS_9FwdParamsE,@"STO_CUDA_ENTRY STV_DEFAULT"
_ZN10layer_norm13ln_fwd_kernelINS_13Kernel_traitsIf13__nv_bfloat16S2_S2_fjLj2048ELj1ELj4ELj1ELj16ENS_18Kernel_traits_baseILj2048EfS2_S2_S2_fjLj128EEEEELb1ELb1ELb0ELb1EEEvNS_9FwdParamsE:
.text._ZN10layer_norm13ln_fwd_kernelINS_13Kernel_traitsIf13__nv_bfloat16S2_S2_fjLj2048ELj1ELj4ELj1ELj16ENS_18Kernel_traits_baseILj2048EfS2_S2_S2_fjLj128EEEEELb1ELb1ELb0ELb1EEEvNS_9FwdParamsE:
        /* <DEDUP_REMOVED lines=10> */
[----:B------:R-:W2:Y:S04]  /*00a0*/  @P0 LDG.E.64 R8, [R8.64] ;  /* 0x0000000608080981 */ /* 0x000ea8000c1e1b00 */
        /* <DEDUP_REMOVED lines=8> */
[----:B------:R-:W1:Y:S01]  /*0130*/  S2R R17, SR_CTAID.X ;  /* 0x0000000000117919 */ /* 0x000e620000002500 */
        /* <DEDUP_REMOVED lines=26> */
[----:B0-----:R-:W-:Y:S01]  /*02e0*/  LOP3.LUT R18, R16, 0x1f, RZ, 0xc0, !PT ;  /* 0x0000001f10127812 */ /* 0x001fe200078ec0ff */
[----:B--2---:R-:W0:Y:S01]  /*02f0*/  @P0 R2UR UR4, R8 ;  /* 0x00000000080403c2 */ /* 0x004e2200000e0000 */
[----:B---3--:R-:W-:Y:S01]  /*0300*/  @P0 IADD3 R6, P1, R2, c[0x0][0x240], RZ ;  /* 0x0000900002060a10 */ /* 0x008fe20007f3e0ff */
[----:B-1----:R-:W-:-:S06]  /*0310*/  IMAD R2, R17, c[0x0][0x0], R16 ;  /* 0x0000000011027a24 */ /* 0x002fcc00078e0210 */
[----:B------:R1:W2:Y:S01]  /*0320*/  @P0 R2UR UR5, R9 ;  /* 0x00000000090503c2 */ /* 0x0002a200000e0000 */
[----:B------:R-:W-:Y:S01]  /*0330*/  @P0 IMAD.X R7, RZ, RZ, R3, P1 ;  /* 0x000000ffff070224 */ /* 0x000fe200008e0603 */
[----:B------:R-:W-:Y:S01]  /*0340*/  ISETP.NE.U32.AND P0, PT, RZ, c[0x0][0x218], PT ;  /* 0x00008600ff007a0c */ /* 0x000fe20003f05070 */
[----:B------:R-:W-:-:S03]  /*0350*/  IMAD.WIDE.U32 R12, R2, -0x326172a9, RZ ;  /* 0xcd9e8d57020c7825 */ /* 0x000fc600078e00ff */
        /* <DEDUP_REMOVED lines=9> */
[----:B------:R-:W-:Y:S01]  /*03f0*/  SHF.R.U32.HI R0, RZ, 0x5, R16 ;  /* 0x00000005ff007819 */ /* 0x000fe20000011610 */
[----:B--2---:R-:W-:Y:S01]  /*0400*/  UIADD3 UR10, UR5, -0x4498517b, URZ ;  /* 0xbb67ae85050a7890 */ /* 0x004fe2000fffe03f */
[----:B------:R-:W-:Y:S01]  /*0410*/  LOP3.LUT R14, R11, UR5, RZ, 0x3c, !PT ;  /* 0x000000050b0e7c12 */ /* 0x000fe2000f8e3cff */
[----:B------:R-:W-:-:S02]  /*0420*/  UIADD3 UR12, UR5, 0x76cf5d0a, URZ ;  /* 0x76cf5d0a050c7890 */ /* 0x000fc4000fffe03f */
[----:B------:R-:W-:Y:S01]  /*0430*/  UIADD3 UR14, UR5, 0x32370b8f, URZ ;  /* 0x32370b8f050e7890 */ /* 0x000fe2000fffe03f */
[----:B------:R-:W-:Y:S01]  /*0440*/  IMAD R0, R17, 0x4, R0 ;  /* 0x0000000411007824 */ /* 0x000fe200078e0200 */
[----:B------:R-:W-:Y:S01]  /*0450*/  LOP3.LUT R13, R9, UR10, R10, 0x96, !PT ;  /* 0x0000000a090d7c12 */ /* 0x000fe2000f8e960a */
[----:B------:R-:W-:Y:S01]  /*0460*/  IMAD.WIDE.U32 R14, R14, -0x326172a9, RZ ;  /* 0xcd9e8d570e0e7825 */ /* 0x000fe200078e00ff */
[----:B------:R-:W-:Y:S02]  /*0470*/  UIADD3 UR15, UR4, 0x78dde6e4, URZ ;  /* 0x78dde6e4040f7890 */ /* 0x000fe4000fffe03f */
[----:B------:R-:W-:Y:S02]  /*0480*/  UIADD3 UR16, UR5, -0x126145ec, URZ ;  /* 0xed9eba1405107890 */ /* 0x000fe4000fffe03f */
[----:B------:R-:W-:Y:S01]  /*0490*/  LOP3.LUT R10, R15, UR9, R12, 0x96, !PT ;  /* 0x000000090f0a7c12 */ /* 0x000fe2000f8e960c */
[----:B------:R-:W-:Y:S01]  /*04a0*/  IMAD.WIDE.U32 R12, R13, -0x326172a9, RZ ;  /* 0xcd9e8d570d0c7825 */ /* 0x000fe200078e00ff */
[----:B------:R-:W-:-:S02]  /*04b0*/  UIADD3 UR18, UR5, -0x56f99767, URZ ;  /* 0xa906689905127890 */ /* 0x000fc4000fffe03f */
[----:B------:R-:W-:Y:S01]  /*04c0*/  UIADD3 UR17, UR4, 0x1715609d, URZ ;  /* 0x1715609d04117890 */ /* 0x000fe2000fffe03f */
[----:B------:R-:W-:Y:S01]  /*04d0*/  IMAD.WIDE.U32 R10, R10, -0x2daee0ad, RZ ;  /* 0xd2511f530a0a7825 */ /* 0x000fe200078e00ff */
[----:B------:R-:W-:Y:S01]  /*04e0*/  LOP3.LUT R9, R13, UR11, R14, 0x96, !PT ;  /* 0x0000000b0d097c12 */ /* 0x000fe2000f8e960e */
[----:B------:R-:W-:Y:S02]  /*04f0*/  UIADD3 UR19, UR4, -0x4ab325aa, URZ ;  /* 0xb54cda5604137890 */ /* 0x000fe4000fffe03f */
[----:B------:R-:W-:Y:S01]  /*0500*/  UIADD3 UR20, UR5, 0x646e171e, URZ ;  /* 0x646e171e05147890 */ /* 0x000fe2000fffe03f */
[----:B------:R-:W-:Y:S01]  /*0510*/  LOP3.LUT R14, R11, UR12, R8, 0x96, !PT ;  /* 0x0000000c0b0e7c12 */ /* 0x000fe2000f8e9608 */
[----:B------:R-:W-:Y:S01]  /*0520*/  IMAD.WIDE.U32 R8, R9, -0x2daee0ad, RZ ;  /* 0xd2511f5309087825 */ /* 0x000fe200078e00ff */
[----:B------:R-:W-:Y:S02]  /*0530*/  UIADD3 UR21, UR4, 0x5384540f, URZ ;  /* 0x5384540f04157890 */ /* 0x000fe4000fffe03f */
[----:B------:R-:W-:Y:S01]  /*0540*/  UIADD3 UR24, UR5, -0x24c28bd8, URZ ;  /* 0xdb3d742805187890 */ /* 0x000fe2000fffe03f */
[----:B------:R-:W-:Y:S01]  /*0550*/  IMAD.WIDE.U32 R14, R14, -0x326172a9, RZ ;  /* 0xcd9e8d570e0e7825 */ /* 0x000fe200078e00ff */
[----:B------:R-:W-:Y:S01]  /*0560*/  LOP3.LUT R13, R9, UR14, R10, 0x96, !PT ;  /* 0x0000000e090d7c12 */ /* 0x000fe2000f8e960a */
[----:B------:R-:W-:-:S02]  /*0570*/  UIADD3 UR22, UR5, 0x1fd5c5a3, URZ ;  /* 0x1fd5c5a305167890 */ /* 0x000fc4000fffe03f */
        /* <DEDUP_REMOVED lines=18> */
[----:B------:R-:W-:Y:S01]  /*06a0*/  IMAD.HI.U32 R7, R178, -0x326172a9, RZ ;  /* 0xcd9e8d57b2077827 */ /* 0x000fe200078e00ff */
[----:B------:R-:W-:-:S03]  /*06b0*/  LEA R12, P3, R18, c[0x0][0x1c8], 0x5 ;  /* 0x00007200120c7a11 */ /* 0x000fc600078628ff */
[----:B------:R-:W-:Y:S01]  /*06c0*/  IMAD.HI.U32 R5, R179, -0x2daee0ad, RZ ;  /* 0xd2511f53b3057827 */ /* 0x000fe200078e00ff */
[----:B------:R-:W-:-:S03]  /*06d0*/  LOP3.LUT R7, R7, UR23, R14, 0x96, !PT ;  /* 0x0000001707077c12 */ /* 0x000fc6000f8e960e */
[----:B------:R-:W-:Y:S01]  /*06e0*/  IMAD.X R13, RZ, RZ, c[0x0][0x1cc], P3 ;  /* 0x00007300ff0d7624 */ /* 0x000fe200018e06ff */
        /* <DEDUP_REMOVED lines=25> */
[----:B------:R1:W2:Y:S04]  /*0880*/  LDG.E.128 R40, [R8.64] ;  /* 0x0000000608287981 */ /* 0x0002a8000c1e1d00 */
[----:B------:R1:W3:Y:S04]  /*0890*/  LDG.E.128 R36, [R8.64+0x10] ;  /* 0x0000100608247981 */ /* 0x0002e8000c1e1d00 */
[----:B------:R1:W4:Y:S04]  /*08a0*/  LDG.E.128 R32, [R8.64+0x400] ;  /* 0x0004000608207981 */ /* 0x000328000c1e1d00 */
[----:B------:R1:W4:Y:S04]  /*08b0*/  LDG.E.128 R28, [R8.64+0x410] ;  /* 0x00041006081c7981 */ /* 0x000328000c1e1d00 */
[----:B------:R-:W4:Y:S04]  /*08c0*/  LDG.E.128 R24, [R12.64] ;  /* 0x000000060c187981 */ /* 0x000f28000c1e1d00 */
[----:B------:R-:W4:Y:S04]  /*08d0*/  LDG.E.128 R20, [R12.64+0x10] ;  /* 0x000010060c147981 */ /* 0x000f28000c1e1d00 */
[----:B------:R-:W4:Y:S04]  /*08e0*/  LDG.E.128 R16, [R12.64+0x400] ;  /* 0x000400060c107981 */ /* 0x000f28000c1e1d00 */
        /* <DEDUP_REMOVED lines=13> */
[----:B------:R-:W-:Y:S01]  /*09c0*/  UIADD3 UR25, UR4, -0x700cb87f, URZ ;  /* 0x8ff3478104197890 */ /* 0x000fe2000fffe03f */
[----:B------:R-:W-:-:S02]  /*09d0*/  IMAD R178, R178, -0x326172a9, RZ ;  /* 0xcd9e8d57b2b27824 */ /* 0x000fc400078e02ff */
[----:B------:R-:W-:Y:S01]  /*09e0*/  IMAD.HI.U32 R5, R186, -0x326172a9, RZ ;  /* 0xcd9e8d57ba057827 */ /* 0x000fe200078e00ff */
[----:B------:R1:W5:Y:S01]  /*09f0*/  LDG.E.128 R244, [R8.64+0x800] ;  /* 0x0008000608f47981 */ /* 0x000362000c1e1d00 */
[----:B------:R-:W-:Y:S02]  /*0a00*/  UIADD3 UR26, UR5, -0x695add53, URZ ;  /* 0x96a522ad051a7890 */ /* 0x000fe4000fffe03f */
[----:B------:R-:W-:Y:S01]  /*0a10*/  IMAD R179, R179, -0x2daee0ad, RZ ;  /* 0xd2511f53b3b37824 */ /* 0x000fe200078e02ff */
[----:B------:R1:W5:Y:S01]  /*0a20*/  LDG.E.128 R240, [R8.64+0x810] ;  /* 0x0008100608f07981 */ /* 0x000362000c1e1d00 */
[----:B------:R-:W-:-:S03]  /*0a30*/  LOP3.LUT R178, R5, UR25, R178, 0x96, !PT ;  /* 0x0000001905b27c12 */ /* 0x000fc6000f8e96b2 */
        /* <DEDUP_REMOVED lines=10> */
[----:B------:R-:W-:Y:S01]  /*0ae0*/  HFMA2.MMA R5, -RZ, RZ, 0, 0 ;  /* 0x00000000ff057435 */ /* 0x000fe200000001ff */
[----:B------:R-:W-:Y:S01]  /*0af0*/  BSSY B0, `(.L_x_16392) ;  /* 0x00018c2000007945 */ /* 0x000fe20003800000 */
[----:B------:R-:W-:Y:S01]  /*0b00*/  LOP3.LUT R185, R6, 0x3, RZ, 0xc0, !PT ;  /* 0x0000000306b97812 */ /* 0x000fe200078ec0ff */
[----:B------:R-:W-:-:S02]  /*0b10*/  IMAD R186, R186, -0x326172a9, RZ ;  /* 0xcd9e8d57baba7824 */ /* 0x000fc400078e02ff */
[----:B-1----:R-:W-:Y:S01]  /*0b20*/  IMAD.HI.U32 R8, R7, -0x2daee0ad, RZ ;  /* 0xd2511f5307087827 */ /* 0x002fe200078e00ff */
[----:B------:R-:W-:-:S03]  /*0b30*/  ULDC.U8 UR8, c[0x0][0x1f0] ;  /* 0x00007c0000087ab9 */ /* 0x000fc60000000000 */
[----:B------:R-:W-:Y:S01]  /*0b40*/  IMAD R184, R7, -0x2daee0ad, RZ ;  /* 0xd2511f5307b87824 */ /* 0x000fe200078e02ff */
[----:B------:R-:W-:Y:S01]  /*0b50*/  LOP3.LUT R179, R8, UR26, R179, 0x96, !PT ;  /* 0x0000001a08b37c12 */ /* 0x000fe2000f8e96b3 */
[----:B--2---:R0:W-:Y:S04]  /*0b60*/  STL.64 [R1+0x60], R40 ;  /* 0x0000602801007387 */ /* 0x0041e80000100a00 */
[----:B------:R0:W-:Y:S04]  /*0b70*/  STL.64 [R1+0x68], R42 ;  /* 0x0000682a01007387 */ /* 0x0001e80000100a00 */
[----:B---3--:R0:W-:Y:S04]  /*0b80*/  STL.64 [R1+0x50], R36 ;  /* 0x0000502401007387 */ /* 0x0081e80000100a00 */
[----:B------:R0:W-:Y:S04]  /*0b90*/  STL.64 [R1+0x58], R38 ;  /* 0x0000582601007387 */ /* 0x0001e80000100a00 */
[----:B----4-:R0:W-:Y:S04]  /*0ba0*/  STL.64 [R1+0x20], R32 ;  /* 0x0000202001007387 */ /* 0x0101e80000100a00 */
[----:B------:R0:W-:Y:S04]  /*0bb0*/  STL.64 [R1+0x28], R34 ;  /* 0x0000282201007387 */ /* 0x0001e80000100a00 */
[----:B------:R0:W-:Y:S04]  /*0bc0*/  STL.64 [R1+0x10], R28 ;  /* 0x0000101c01007387 */ /* 0x0001e80000100a00 */
[----:B------:R0:W-:Y:S04]  /*0bd0*/  STL.64 [R1+0x18], R30 ;  /* 0x0000181e01007387 */ /* 0x0001e80000100a00 */
[----:B------:R0:W-:Y:S04]  /*0be0*/  STL.64 [R1+0x40], R24 ;  /* 0x0000401801007387 */ /* 0x0001e80000100a00 */
[----:B------:R0:W-:Y:S04]  /*0bf0*/  STL.64 [R1+0x48], R26 ;  /* 0x0000481a01007387 */ /* 0x0001e80000100a00 */
[----:B------:R0:W-:Y:S04]  /*0c00*/  STL.64 [R1+0x30], R20 ;  /* 0x0000301401007387 */ /* 0x0001e80000100a00 */
[----:B------:R0:W-:Y:S04]  /*0c10*/  STL.64 [R1+0x38], R22 ;  /* 0x0000381601007387 */ /* 0x0001e80000100a00 */
[----:B------:R0:W-:Y:S04]  /*0c20*/  STL.64 [R1], R16 ;  /* 0x0000001001007387 */ /* 0x0001e80000100a00 */
[----:B------:R0:W-:Y:S02]  /*0c30*/  STL.64 [R1+0x8], R18 ;  /* 0x0000081201007387 */ /* 0x0001e40000100a00 */
.L_x_16844:
[----:B------:R-:W1:Y:S01]  /*0c40*/  S2R R9, SR_TID.X ;  /* 0x0000000000097919 */ /* 0x000e620000002100 */
        /* <DEDUP_REMOVED lines=8> */
[----:B0-----:R-:W-:-:S04]  /*0cd0*/  @P1 IMAD.MOV.U32 R11, RZ, RZ, 0x2 ;  /* 0x00000002ff0b1424 */ /* 0x001fc800078e00ff */
[----:B------:R-:W-:Y:S01]  /*0ce0*/  @P1 IMAD.WIDE R10, R0, R11, c[0x0][0x1c0] ;  /* 0x00007000000a1625 */ /* 0x000fe200078e020b */
[----:B-1----:R-:W-:-:S04]  /*0cf0*/  LOP3.LUT R9, R9, 0x1f, RZ, 0xc0, !PT ;  /* 0x0000001f09097812 */ /* 0x002fc800078ec0ff */
        /* <DEDUP_REMOVED lines=20> */
.L_x_16394:
[----:B0-----:R-:W-:Y:S02]  /*0e40*/  IMAD.MOV.U32 R7, RZ, RZ, R186 ;  /* 0x000000ffff077224 */ /* 0x001fe400078e00ba */
.L_x_16395:
[----:B------:R-:W-:Y:S05]  /*0e50*/  BSYNC B1 ;  /* 0x0000000000017941 */ /* 0x000fea0003800000 */
.L_x_16393:
        /* <DEDUP_REMOVED lines=16> */
.L_x_16399:
[----:B------:R-:W-:Y:S05]  /*0f60*/  BSYNC B2 ;  /* 0x0000000000027941 */ /* 0x000fea0003800000 */
.L_x_16398:
        /* <DEDUP_REMOVED lines=42> */
.L_x_16397:
[----:B------:R-:W-:Y:S05]  /*1210*/  BSYNC B1 ;  /* 0x0000000000017941 */ /* 0x000fea0003800000 */
.L_x_16396:
[----:B------:R-:W2:Y:S01]  /*1220*/  LDL R11, [R1+0x40] ;  /* 0x00004000010b7983 */ /* 0x000ea20000100800 */
[----:B------:R-:W0:Y:S01]  /*1230*/  I2F.U32 R7, R7 ;  /* 0x0000000700077306 */ /* 0x000e220000201000 */
[----:B------:R-:W-:Y:S01]  /*1240*/  HFMA2.MMA R252, -RZ, RZ, 0.1171875, 0 ;  /* 0x2f800000fffc7435 */ /* 0x000fe200000001ff */
[----:B-----5:R-:W-:Y:S01]  /*1250*/  PRMT R10, RZ, 0x5410, R12 ;  /* 0x00005410ff0a7816 */ /* 0x020fe2000000000c */
[----:B------:R-:W-:Y:S01]  /*1260*/  BSSY B1, `(.L_x_16400) ;  /* 0x0000016000017945 */ /* 0x000fe20003800000 */
[----:B------:R-:W-:-:S03]  /*1270*/  IADD3 R16, R18, 0x1, RZ ;  /* 0x0000000112107810 */ /* 0x000fc60007ffe0ff */
[----:B------:R-:W-:-:S04]  /*1280*/  FMUL.FTZ R10, R10, R145 ;  /* 0x000000910a0a7220 */ /* 0x000fc80000410000 */
[----:B------:R-:W-:Y:S02]  /*1290*/  FMUL.FTZ R10, R10, c[0x0][0x1e8] ;  /* 0x00007a000a0a7a20 */ /* 0x000fe40000410000 */
[----:B0-----:R-:W-:Y:S01]  /*12a0*/  FFMA.FTZ R9, R7, R252, 1.1641532182693481445e-10 ;  /* 0x2f00000007097423 */ /* 0x001fe200000100fc */
[----:B------:R-:W-:-:S04]  /*12b0*/  @P0 PRMT R7, RZ, 0x5410, R40 ;  /* 0x00005410ff070816 */ /* 0x000fc80000000028 */
[----:B------:R-:W-:-:S04]  /*12c0*/  FSETP.GTU.FTZ.AND P1, PT, R9, c[0x0][0x1e4], PT ;  /* 0x0000790009007a0b */ /* 0x000fc80003f3c000 */
[----:B------:R-:W-:Y:S02]  /*12d0*/  P2R R9, PR, RZ, 0x2 ;  /* 0x00000002ff097803 */ /* 0x000fe40000000000 */
[----:B------:R-:W-:Y:S02]  /*12e0*/  FSEL R10, R10, RZ, !P1 ;  /* 0x000000ff0a0a7208 */ /* 0x000fe40004800000 */
[----:B------:R-:W-:-:S03]  /*12f0*/  ISETP.NE.AND P1, PT, R18, 0x1, PT ;  /* 0x000000011200780c */ /* 0x000fc60003f25270 */
[----:B--2---:R-:W-:-:S04]  /*1300*/  FMUL.FTZ R32, R11, R10 ;  /* 0x0000000a0b207220 */ /* 0x004fc80000410000 */
        /* <DEDUP_REMOVED lines=10> */
.L_x_16401:
[----:B------:R-:W-:Y:S02]  /*13b0*/  MOV R7, R186 ;  /* 0x000000ba00077202 */ /* 0x000fe40000000f00 */
.L_x_16402:
[----:B------:R-:W-:Y:S05]  /*13c0*/  BSYNC B1 ;  /* 0x0000000000017941 */ /* 0x000fea0003800000 */
.L_x_16400:
        /* <DEDUP_REMOVED lines=16> */
.L_x_16406:
[----:B------:R-:W-:Y:S05]  /*14d0*/  BSYNC B2 ;  /* 0x0000000000027941 */ /* 0x000fea0003800000 */
.L_x_16405:
        /* <DEDUP_REMOVED lines=38> */
[----:B------:R-:W-:-:S03]  /*1740*/  MOV R16, RZ ;  /* 0x000000ff00107202 */ /* 0x000fc60000000f00 */
[----:B------:R-:W-:Y:S01]  /*1750*/  IMAD.WIDE.U32 R184, R184, -0x2daee0ad, RZ ;  /* 0xd2511f53b8b87825 */ /* 0x000fe200078e00ff */
[----:B------:R-:W-:-:S04]  /*1760*/  LOP3.LUT R178, R187, UR25, R178, 0x96, !PT ;  /* 0x00000019bbb27c12 */ /* 0x000fc8000f8e96b2 */
[----:B------:R-:W-:Y:S02]  /*1770*/  LOP3.LUT R179, R185, UR26, R18, 0x96, !PT ;  /* 0x0000001ab9b37c12 */ /* 0x000fe4000f8e9612 */
.L_x_16404:
[----:B------:R-:W-:Y:S05]  /*1780*/  BSYNC B1 ;  /* 0x0000000000017941 */ /* 0x000fea0003800000 */
.L_x_16403:
[----:B------:R-:W2:Y:S01]  /*1790*/  LDL R11, [R1+0x44] ;  /* 0x00004400010b7983 */ /* 0x000ea20000100800 */
[----:B------:R-:W0:Y:S01]  /*17a0*/  I2F.U32 R7, R7 ;  /* 0x0000000700077306 */ /* 0x000e220000201000 */
[----:B------:R-:W-:Y:S01]  /*17b0*/  PRMT R12, RZ, 0x7610, R12 ;  /* 0x00007610ff0c7816 */ /* 0x000fe2000000000c */
[----:B------:R-:W-:Y:S04]  /*17c0*/  BSSY B1, `(.L_x_16407) ;  /* 0x0000016000017945 */ /* 0x000fe80003800000 */
        /* <DEDUP_REMOVED lines=8> */
[----:B--2---:R-:W-:Y:S01]  /*1850*/  FMUL.FTZ R33, R11, R12 ;  /* 0x0000000c0b217220 */ /* 0x004fe20000410000 */
        /* <DEDUP_REMOVED lines=11> */
.L_x_16408:
[----:B------:R-:W-:Y:S02]  /*1910*/  MOV R7, R186 ;  /* 0x000000ba00077202 */ /* 0x000fe40000000f00 */
.L_x_16409:
[----:B------:R-:W-:Y:S05]  /*1920*/  BSYNC B1 ;  /* 0x0000000000017941 */ /* 0x000fea0003800000 */
.L_x_16407:
        /* <DEDUP_REMOVED lines=16> */
.L_x_16413:
[----:B------:R-:W-:Y:S05]  /*1a30*/  BSYNC B2 ;  /* 0x0000000000027941 */ /* 0x000fea0003800000 */
.L_x_16412:
        /* <DEDUP_REMOVED lines=42> */
.L_x_16411:
[----:B------:R-:W-:Y:S05]  /*1ce0*/  BSYNC B1 ;  /* 0x0000000000017941 */ /* 0x000fea0003800000 */
.L_x_16410:
[----:B------:R-:W2:Y:S01]  /*1cf0*/  LDL R16, [R1+0x48] ;  /* 0x0000480001107983 */ /* 0x000ea20000100800 */
        /* <DEDUP_REMOVED lines=11> */
[----:B--2---:R-:W-:-:S04]  /*1db0*/  FMUL.FTZ R34, R16, R12 ;  /* 0x0000000c10227220 */ /* 0x004fc80000410000 */
        /* <DEDUP_REMOVED lines=10> */
.L_x_16415:
[----:B------:R-:W-:Y:S02]  /*1e60*/  MOV R7, R186 ;  /* 0x000000ba00077202 */ /* 0x000fe40000000f00 */
.L_x_16416:
[----:B------:R-:W-:Y:S05]  /*1e70*/  BSYNC B1 ;  /* 0x0000000000017941 */ /* 0x000fea0003800000 */
.L_x_16414:
        /* <DEDUP_REMOVED lines=16> */
.L_x_16420:
[----:B------:R-:W-:Y:S05]  /*1f80*/  BSYNC B2 ;  /* 0x0000000000027941 */ /* 0x000fea0003800000 */
.L_x_16419:
        /* <DEDUP_REMOVED lines=42> */
.L_x_16418:
[----:B------:R-:W-:Y:S05]  /*2230*/  BSYNC B1 ;  /* 0x0000000000017941 */ /* 0x000fea0003800000 */
.L_x_16417:
        /* <DEDUP_REMOVED lines=23> */
.L_x_16422:
[----:B------:R-:W-:Y:S02]  /*23b0*/  MOV R7, R186 ;  /* 0x000000ba00077202 */ /* 0x000fe40000000f00 */
.L_x_16423:
[----:B------:R-:W-:Y:S05]  /*23c0*/  BSYNC B1 ;  /* 0x0000000000017941 */ /* 0x000fea0003800000 */
.L_x_16421:
        /* <DEDUP_REMOVED lines=16> */
.L_x_16427:
[----:B------:R-:W-:Y:S05]  /*24d0*/  BSYNC B2 ;  /* 0x0000000000027941 */ /* 0x000fea0003800000 */
.L_x_16426:
        /* <DEDUP_REMOVED lines=42> */
.L_x_16425:
[----:B------:R-:W-:Y:S05]  /*2780*/  BSYNC B1 ;  /* 0x0000000000017941 */ /* 0x000fea0003800000 */
.L_x_16424:
        /* <DEDUP_REMOVED lines=23> */
.L_x_16429:
[----:B------:R-:W-:Y:S02]  /*2900*/  MOV R7, R186 ;  /* 0x000000ba00077202 */ /* 0x000fe40000000f00 */
.L_x_16430:
[----:B------:R-:W-:Y:S05]  /*2910*/  BSYNC B1 ;  /* 0x0000000000017941 */ /* 0x000fea0003800000 */
.L_x_16428:
        /* <DEDUP_REMOVED lines=16> */
.L_x_16434:
[----:B------:R-:W-:Y:S05]  /*2a20*/  BSYNC B2 ;  /* 0x0000000000027941 */ /* 0x000fea0003800000 */
.L_x_16433:
        /* <DEDUP_REMOVED lines=42> */
.L_x_16432:
[----:B------:R-:W-:Y:S05]  /*2cd0*/  BSYNC B1 ;  /* 0x0000000000017941 */ /* 0x000fea0003800000 */
.L_x_16431:
        /* <DEDUP_REMOVED lines=23> */
.L_x_16436:
[----:B------:R-:W-:Y:S02]  /*2e50*/  MOV R7, R186 ;  /* 0x000000ba00077202 */ /* 0x000fe40000000f00 */
.L_x_16437:
[----:B------:R-:W-:Y:S05]  /*2e60*/  BSYNC B1 ;  /* 0x0000000000017941 */ /* 0x000fea0003800000 */
.L_x_16435:
        /* <DEDUP_REMOVED lines=16> */
.L_x_16441:
[----:B------:R-:W-:Y:S05]  /*2f70*/  BSYNC B2 ;  /* 0x0000000000027941 */ /* 0x000fea0003800000 */
.L_x_16440:
        /* <DEDUP_REMOVED lines=42> */
.L_x_16439:
[----:B------:R-:W-:Y:S05]  /*3220*/  BSYNC B1 ;  /* 0x0000000000017941 */ /* 0x000fea0003800000 */
.L_x_16438:
[----:B------:R-:W2:Y:S01]  /*3230*/  LDL R13, [R1+0x38] ;  /* 0x00003800010d7983 */ /* 0x000ea20000100800 */
        /* <DEDUP_REMOVED lines=22> */
.L_x_16443:
[----:B------:R-:W-:Y:S02]  /*33a0*/  MOV R7, R186 ;  /* 0x000000ba00077202 */ /* 0x000fe40000000f00 */
.L_x_16444:
[----:B------:R-:W-:Y:S05]  /*33b0*/  BSYNC B1 ;  /* 0x0000000000017941 */ /* 0x000fea0003800000 */
.L_x_16442:
        /* <DEDUP_REMOVED lines=18> */
.L_x_16448:
[----:B------:R-:W-:Y:S05]  /*34e0*/  BSYNC B2 ;  /* 0x0000000000027941 */ /* 0x000fea0003800000 */
.L_x_16447:
        /* <DEDUP_REMOVED lines=42> */
.L_x_16446:
[----:B------:R-:W-:Y:S05]  /*3790*/  BSYNC B1 ;  /* 0x0000000000017941 */ /* 0x000fea0003800000 */
.L_x_16445:
[----:B------:R-:W2:Y:S01]  /*37a0*/  LDL R18, [R1+0x3c] ;  /* 0x00003c0001127983 */ /* 0x000ea20000100800 */
[----:B------:R-:W0:Y:S01]  /*37b0*/  I2F.U32 R7, R7 ;  /* 0x0000000700077306 */ /* 0x000e220000201000 */
[----:B------:R-:W-:Y:S01]  /*37c0*/  PRMT R10, RZ, 0x7610, R15 ;  /* 0x00007610ff0a7816 */ /* 0x000fe2000000000f */
[----:B------:R-:W-:Y:S01]  /*37d0*/  IMAD.MOV.U32 R175, RZ, RZ, 0x8 ;  /* 0x00000008ffaf7424 */ /* 0x000fe200078e00ff */
[----:B------:R-:W-:Y:S02]  /*37e0*/  ISETP.NE.AND P6, PT, R9, RZ, PT ;  /* 0x000000ff0900720c */ /* 0x000fe40003fc5270 */
[----:B------:R-:W-:Y:S01]  /*37f0*/  SEL R19, RZ, 0x10000, P5 ;  /* 0x00010000ff137807 */ /* 0x000fe20002800000 */
[----:B------:R-:W-:Y:S01]  /*3800*/  FMUL.FTZ R10, R10, R145 ;  /* 0x000000910a0a7220 */ /* 0x000fe20000410000 */
[----:B------:R-:W-:Y:S02]  /*3810*/  ISETP.NE.AND P5, PT, R20, RZ, PT ;  /* 0x000000ff1400720c */ /* 0x000fe40003fa5270 */
[----:B------:R-:W-:-:S02]  /*3820*/  SEL R12, RZ, 0x1, P2 ;  /* 0x00000001ff0c7807 */ /* 0x000fc40001000000 */
[----:B------:R-:W-:Y:S02]  /*3830*/  SEL R11, RZ, 0x1, P1 ;  /* 0x00000001ff0b7807 */ /* 0x000fe40000800000 */
[----:B------:R-:W-:Y:S01]  /*3840*/  SEL R16, RZ, 0x1, P5 ;  /* 0x00000001ff107807 */ /* 0x000fe20002800000 */
[----:B------:R-:W-:Y:S01]  /*3850*/  IMAD.WIDE.U32 R12, R12, 0x1000000, RZ ;  /* 0x010000000c0c7825 */ /* 0x000fe200078e00ff */
[----:B------:R-:W-:Y:S02]  /*3860*/  SEL R14, RZ, 0x100, P4 ;  /* 0x00000100ff0e7807 */ /* 0x000fe40002000000 */
[----:B------:R-:W-:Y:S01]  /*3870*/  SEL R23, RZ, 0x1, P3 ;  /* 0x00000001ff177807 */ /* 0x000fe20001800000 */
[----:B0-----:R-:W-:Y:S02]  /*3880*/  FFMA.FTZ R9, R7, R252, 1.1641532182693481445e-10 ;  /* 0x2f00000007097423 */ /* 0x001fe400000100fc */
[----:B------:R-:W-:-:S03]  /*3890*/  IMAD.WIDE.U32 R16, R16, 0x100, RZ ;  /* 0x0000010010107825 */ /* 0x000fc600078e00ff */
[----:B------:R-:W-:Y:S01]  /*38a0*/  FSETP.GTU.FTZ.AND P2, PT, R9, c[0x0][0x1e4], PT ;  /* 0x0000790009007a0b */ /* 0x000fe20003f5c000 */
[----:B------:R-:W-:Y:S02]  /*38b0*/  FMUL.FTZ R9, R10, c[0x0][0x1e8] ;  /* 0x00007a000a097a20 */ /* 0x000fe40000410000 */
[----:B------:R-:W-:Y:S01]  /*38c0*/  IMAD.WIDE.U32 R10, R11, 0x10000, RZ ;  /* 0x000100000b0a7825 */ /* 0x000fe200078e00ff */
[----:B------:R-:W-:Y:S02]  /*38d0*/  SEL R7, RZ, 0x1000000, P2 ;  /* 0x01000000ff077807 */ /* 0x000fe40001000000 */
[----:B------:R-:W-:Y:S02]  /*38e0*/  FSEL R9, R9, RZ, !P2 ;  /* 0x000000ff09097208 */ /* 0x000fe40005000000 */
[----:B------:R-:W-:Y:S02]  /*38f0*/  LOP3.LUT R7, R14, R7, R19, 0xfe, !PT ;  /* 0x000000070e077212 */ /* 0x000fe400078efe13 */
[----:B------:R-:W-:-:S02]  /*3900*/  F2FP.BF16.PACK_AB R14, R37, R36 ;  /* 0x00000024250e723e */ /* 0x000fc400000010ff */
[----:B------:R-:W-:Y:S02]  /*3910*/  LOP3.LUT R23, R13, R7, R23, 0xfe, !PT ;  /* 0x000000070d177212 */ /* 0x000fe400078efe17 */
[----:B------:R-:W-:Y:S02]  /*3920*/  F2FP.BF16.PACK_AB R13, R35, R34 ;  /* 0x00000022230d723e */ /* 0x000fe400000010ff */
[----:B------:R-:W-:Y:S02]  /*3930*/  IADD3 R7, R6, 0x20, RZ ;  /* 0x0000002006077810 */ /* 0x000fe40007ffe0ff */
[----:B------:R-:W-:Y:S01]  /*3940*/  LOP3.LUT R11, R17, R23, R11, 0xfe, !PT ;  /* 0x00000017110b7212 */ /* 0x000fe200078efe0b */
[----:B--2---:R-:W-:Y:S01]  /*3950*/  FMUL.FTZ R39, R18, R9 ;  /* 0x0000000912277220 */ /* 0x004fe20000410000 */
[----:B------:R-:W-:Y:S01]  /*3960*/  LOP3.LUT R9, R16, R12, R10, 0xfe, !PT ;  /* 0x0000000c10097212 */ /* 0x000fe200078efe0a */
[----:B------:R-:W-:Y:S01]  /*3970*/  IMAD.WIDE.U32 R18, R6, R174, c[0x0][0x188] ;  /* 0x0000620006127625 */ /* 0x000fe200078e00ae */
[----:B------:R-:W-:-:S02]  /*3980*/  @P0 PRMT R10, RZ, 0x7610, R43 ;  /* 0x00007610ff0a0816 */ /* 0x000fc4000000002b */
[----:B------:R-:W-:Y:S01]  /*3990*/  F2FP.BF16.PACK_AB R12, R33, R32 ;  /* 0x00000020210c723e */ /* 0x000fe200000010ff */
[----:B------:R-:W-:-:S04]  /*39a0*/  IMAD.WIDE.U32 R16, R7, R174, c[0x0][0x170] ;  /* 0x00005c0007107625 */ /* 0x000fc800078e00ae */
[----:B------:R-:W-:Y:S01]  /*39b0*/  @P0 FADD.FTZ R39, R39, R10 ;  /* 0x0000000a27270221 */ /* 0x000fe20000010000 */
[----:B------:R-:W-:-:S04]  /*39c0*/  SEL R10, RZ, 0x1, P6 ;  /* 0x00000001ff0a7807 */ /* 0x000fc80003000000 */
[----:B------:R-:W-:Y:S02]  /*39d0*/  F2FP.BF16.PACK_AB R15, R39, R38 ;  /* 0x00000026270f723e */ /* 0x000fe400000010ff */
[----:B------:R-:W-:-:S03]  /*39e0*/  LOP3.LUT R10, R9, R10, RZ, 0xfc, !PT ;  /* 0x0000000a090a7212 */ /* 0x000fc600078efcff */
[----:B------:R0:W-:Y:S02]  /*39f0*/  STG.E.128 [R18.64], R12 ;  /* 0x0000000c12007986 */ /* 0x0001e4000c101d06 */
[----:B0-----:R-:W-:-:S04]  /*3a00*/  IMAD.WIDE.U32 R12, R6, R175, c[0x0][0x190] ;  /* 0x00006400060c7625 */ /* 0x001fc800078e00af */
[----:B------:R-:W-:Y:S01]  /*3a10*/  @P0 IMAD.WIDE.U32 R14, R7, R174, c[0x0][0x180] ;  /* 0x00006000070e0625 */ /* 0x000fe200078e00ae */
[----:B------:R0:W-:Y:S04]  /*3a20*/  STG.E.64 [R12.64], R10 ;  /* 0x0000000a0c007986 */ /* 0x0001e8000c101b06 */
[----:B------:R0:W5:Y:S04]  /*3a30*/  @P0 LDG.E.128 R40, [R14.64] ;  /* 0x000000060e280981 */ /* 0x000168000c1e1d00 */
[----:B0-----:R0:W5:Y:S01]  /*3a40*/  LDG.E.128 R12, [R16.64] ;  /* 0x00000006100c7981 */ /* 0x001162000c1e1d00 */
        /* <DEDUP_REMOVED lines=12> */
.L_x_16450:
[----:B0-----:R-:W-:Y:S02]  /*3b10*/  IMAD.MOV.U32 R9, RZ, RZ, R186 ;  /* 0x000000ffff097224 */ /* 0x001fe400078e00ba */
.L_x_16451:
[----:B------:R-:W-:Y:S05]  /*3b20*/  BSYNC B1 ;  /* 0x0000000000017941 */ /* 0x000fea0003800000 */
.L_x_16449:
        /* <DEDUP_REMOVED lines=16> */
.L_x_16455:
[----:B------:R-:W-:Y:S05]  /*3c30*/  BSYNC B2 ;  /* 0x0000000000027941 */ /* 0x000fea0003800000 */
.L_x_16454:
        /* <DEDUP_REMOVED lines=42> */
.L_x_16453:
[----:B------:R-:W-:Y:S05]  /*3ee0*/  BSYNC B1 ;  /* 0x0000000000017941 */ /* 0x000fea0003800000 */
.L_x_16452:
[----:B------:R-:W2:Y:S01]  /*3ef0*/  LDL R11, [R1] ;  /* 0x00000000010b7983 */ /* 0x000ea20000100800 */
[----:B------:R-:W0:Y:S01]  /*3f00*/  I2F.U32 R9, R9 ;  /* 0x0000000900097306 */ /* 0x000e220000201000 */
[----:B-----5:R-:W-:Y:S01]  /*3f10*/  PRMT R16, RZ, 0x5410, R12 ;  /* 0x00005410ff107816 */ /* 0x020fe2000000000c */
        /* <DEDUP_REMOVED lines=21> */
.L_x_16457:
[----:B------:R-:W-:Y:S02]  /*4070*/  IMAD.MOV.U32 R10, RZ, RZ, R186 ;  /* 0x000000ffff0a7224 */ /* 0x000fe400078e00ba */
.L_x_16458:
[----:B------:R-:W-:Y:S05]  /*4080*/  BSYNC B1 ;  /* 0x0000000000017941 */ /* 0x000fea0003800000 */
.L_x_16456:
        /* <DEDUP_REMOVED lines=16> */
.L_x_16462:
[----:B------:R-:W-:Y:S05]  /*4190*/  BSYNC B2 ;  /* 0x0000000000027941 */ /* 0x000fea0003800000 */
.L_x_16461:
        /* <DEDUP_REMOVED lines=42> */
.L_x_16460:
[----:B------:R-:W-:Y:S05]  /*4440*/  BSYNC B1 ;  /* 0x0000000000017941 */ /* 0x000fea0003800000 */
.L_x_16459:
        /* <DEDUP_REMOVED lines=24> */
.L_x_16464:
[----:B------:R-:W-:Y:S02]  /*45d0*/  IMAD.MOV.U32 R11, RZ, RZ, R186 ;  /* 0x000000ffff0b7224 */ /* 0x000fe400078e00ba */
.L_x_16465:
[----:B------:R-:W-:Y:S05]  /*45e0*/  BSYNC B1 ;  /* 0x0000000000017941 */ /* 0x000fea0003800000 */
.L_x_16463:
        /* <DEDUP_REMOVED lines=16> */
.L_x_16469:
[----:B------:R-:W-:Y:S05]  /*46f0*/  BSYNC B2 ;  /* 0x0000000000027941 */ /* 0x000fea0003800000 */
.L_x_16468:
        /* <DEDUP_REMOVED lines=44> */
.L_x_16467:
[----:B------:R-:W-:Y:S05]  /*49c0*/  BSYNC B1 ;  /* 0x0000000000017941 */ /* 0x000fea0003800000 */
.L_x_16466:
        /* <DEDUP_REMOVED lines=23> */
.L_x_16471:
[----:B------:R-:W-:Y:S02]  /*4b40*/  IMAD.MOV.U32 R11, RZ, RZ, R186 ;  /* 0x000000ffff0b7224 */ /* 0x000fe400078e00ba */
.L_x_16472:
[----:B------:R-:W-:Y:S05]  /*4b50*/  BSYNC B1 ;  /* 0x0000000000017941 */ /* 0x000fea0003800000 */
.L_x_16470:
        /* <DEDUP_REMOVED lines=16> */
.L_x_16476:
[----:B------:R-:W-:Y:S05]  /*4c60*/  BSYNC B2 ;  /* 0x0000000000027941 */ /* 0x000fea0003800000 */
.L_x_16475:
        /* <DEDUP_REMOVED lines=44> */
.L_x_16474:
[----:B------:R-:W-:Y:S05]  /*4f30*/  BSYNC B1 ;  /* 0x0000000000017941 */ /* 0x000fea0003800000 */
.L_x_16473:
        /* <DEDUP_REMOVED lines=23> */
.L_x_16478:
[----:B------:R-:W-:Y:S02]  /*50b0*/  IMAD.MOV.U32 R11, RZ, RZ, R186 ;  /* 0x000000ffff0b7224 */ /* 0x000fe400078e00ba */
.L_x_16479:
[----:B------:R-:W-:Y:S05]  /*50c0*/  BSYNC B1 ;  /* 0x0000000000017941 */ /* 0x000fea0003800000 */
.L_x_16477:
        /* <DEDUP_REMOVED lines=16> */
.L_x_16483:
[----:B------:R-:W-:Y:S05]  /*51d0*/  BSYNC B2 ;  /* 0x0000000000027941 */ /* 0x000fea0003800000 */
.L_x_16482:
        /* <DEDUP_REMOVED lines=44> */
.L_x_16481:
[----:B------:R-:W-:Y:S05]  /*54a0*/  BSYNC B1 ;  /* 0x0000000000017941 */ /* 0x000fea0003800000 */
.L_x_16480:
        /* <DEDUP_REMOVED lines=10> */
[----:B------:R-:W-:-:S03]  /*5550*/  @P0 PRMT R16, RZ, 0x5410, R42 ;  /* 0x00005410ff100816 */ /* 0x000fc6000000002a */
        /* <DEDUP_REMOVED lines=11> */
.L_x_16485:
[----:B------:R-:W-:Y:S02]  /*5610*/  IMAD.MOV.U32 R11, RZ, RZ, R186 ;  /* 0x000000ffff0b7224 */ /* 0x000fe400078e00ba */
.L_x_16486:
[----:B------:R-:W-:Y:S05]  /*5620*/  BSYNC B1 ;  /* 0x0000000000017941 */ /* 0x000fea0003800000 */
.L_x_16484:
        /* <DEDUP_REMOVED lines=16> */
.L_x_16490:
[----:B------:R-:W-:Y:S05]  /*5730*/  BSYNC B2 ;  /* 0x0000000000027941 */ /* 0x000fea0003800000 */
.L_x_16489:
        /* <DEDUP_REMOVED lines=44> */
.L_x_16488:
[----:B------:R-:W-:Y:S05]  /*5a00*/  BSYNC B1 ;  /* 0x0000000000017941 */ /* 0x000fea0003800000 */
.L_x_16487:
        /* <DEDUP_REMOVED lines=22> */
.L_x_16492:
[----:B------:R-:W-:Y:S02]  /*5b70*/  IMAD.MOV.U32 R11, RZ, RZ, R186 ;  /* 0x000000ffff0b7224 */ /* 0x000fe400078e00ba */
.L_x_16493:
[----:B------:R-:W-:Y:S05]  /*5b80*/  BSYNC B1 ;  /* 0x0000000000017941 */ /* 0x000fea0003800000 */
.L_x_16491:
        /* <DEDUP_REMOVED lines=16> */
.L_x_16497:
[----:B------:R-:W-:Y:S05]  /*5c90*/  BSYNC B2 ;  /* 0x0000000000027941 */ /* 0x000fea0003800000 */
.L_x_16496:
        /* <DEDUP_REMOVED lines=44> */
.L_x_16495:
[----:B------:R-:W-:Y:S05]  /*5f60*/  BSYNC B1 ;  /* 0x0000000000017941 */ /* 0x000fea0003800000 */
.L_x_16494:
        /* <DEDUP_REMOVED lines=22> */
.L_x_16499:
[----:B------:R-:W-:Y:S02]  /*60d0*/  IMAD.MOV.U32 R11, RZ, RZ, R186 ;  /* 0x000000ffff0b7224 */ /* 0x000fe400078e00ba */
.L_x_16500:
[----:B------:R-:W-:Y:S05]  /*60e0*/  BSYNC B1 ;  /* 0x0000000000017941 */ /* 0x000fea0003800000 */
.L_x_16498:
        /* <DEDUP_REMOVED lines=18> */
.L_x_16504:
[----:B------:R-:W-:Y:S05]  /*6210*/  BSYNC B2 ;  /* 0x0000000000027941 */ /* 0x000fea0003800000 */
.L_x_16503:
        /* <DEDUP_REMOVED lines=44> */
.L_x_16502:
[----:B------:R-:W-:Y:S05]  /*64e0*/  BSYNC B1 ;  /* 0x0000000000017941 */ /* 0x000fea0003800000 */
.L_x_16501:
[----:B------:R-:W-:Y:S02]  /*64f0*/  ISETP.NE.AND P6, PT, R9, RZ, PT ;  /* 0x000000ff0900720c */ /* 0x000fe40003fc5270 */
[----:B------:R-:W0:Y:S01]  /*6500*/  I2F.U32 R9, R11 ;  /* 0x0000000b00097306 */ /* 0x000e220000201000 */
[----:B------:R-:W-:Y:S02]  /*6510*/  PRMT R12, RZ, 0x7610, R15 ;  /* 0x00007610ff0c7816 */ /* 0x000fe4000000000f */
[----:B------:R-:W-:Y:S02]  /*6520*/  SEL R17, RZ, 0x10000, P5 ;  /* 0x00010000ff117807 */ /* 0x000fe40002800000 */
[----:B------:R-:W-:Y:S01]  /*6530*/  F2FP.BF16.PACK_AB R14, R24, R23 ;  /* 0x00000017180e723e */ /* 0x000fe200000010ff */
[----:B------:R-:W-:Y:S01]  /*6540*/  FMUL.FTZ R12, R12, R145 ;  /* 0x000000910c0c7220 */ /* 0x000fe20000410000 */
[----:B------:R-:W-:-:S02]  /*6550*/  F2FP.BF16.PACK_AB R13, R22, R21 ;  /* 0x00000015160d723e */ /* 0x000fc400000010ff */
[----:B------:R-:W-:Y:S01]  /*6560*/  SEL R18, RZ, 0x100, P4 ;  /* 0x00000100ff127807 */ /* 0x000fe20002000000 */
[----:B------:R-:W-:Y:S02]  /*6570*/  FMUL.FTZ R12, R12, c[0x0][0x1e8] ;  /* 0x00007a000c0c7a20 */ /* 0x000fe40000410000 */
[----:B0-----:R-:W-:-:S05]  /*6580*/  FFMA.FTZ R9, R9, R252, 1.1641532182693481445e-10 ;  /* 0x2f00000009097423 */ /* 0x001fca00000100fc */
[----:B------:R-:W-:Y:S02]  /*6590*/  FSETP.GTU.FTZ.AND P5, PT, R9, c[0x0][0x1e4], PT ;  /* 0x0000790009007a0b */ /* 0x000fe40003fbc000 */
[----:B------:R-:W-:Y:S02]  /*65a0*/  @P0 PRMT R9, RZ, 0x7610, R43 ;  /* 0x00007610ff090816 */ /* 0x000fe4000000002b */
[----:B------:R-:W-:Y:S02]  /*65b0*/  FSEL R12, R12, RZ, !P5 ;  /* 0x000000ff0c0c7208 */ /* 0x000fe40006800000 */
[----:B------:R-:W-:Y:S02]  /*65c0*/  SEL R25, RZ, 0x1000000, P5 ;  /* 0x01000000ff197807 */ /* 0x000fe40002800000 */
[----:B------:R-:W-:Y:S01]  /*65d0*/  ISETP.NE.AND P5, PT, R10, RZ, PT ;  /* 0x000000ff0a00720c */ /* 0x000fe20003fa5270 */
[----:B------:R-:W-:Y:S01]  /*65e0*/  FMUL.FTZ R30, R251, R12 ;  /* 0x0000000cfb1e7220 */ /* 0x000fe20000410000 */
[----:B------:R-:W-:Y:S01]  /*65f0*/  F2FP.BF16.PACK_AB R12, R20, R19 ;  /* 0x00000013140c723e */ /* 0x000fe200000010ff */
[----:B------:R-:W-:Y:S01]  /*6600*/  IMAD.WIDE.U32 R10, R7, R174, c[0x0][0x188] ;  /* 0x00006200070a7625 */ /* 0x000fe200078e00ae */
[----:B------:R-:W-:-:S02]  /*6610*/  LOP3.LUT R18, R18, R25, R17, 0xfe, !PT ;  /* 0x0000001912127212 */ /* 0x000fc400078efe11 */
[----:B------:R-:W-:Y:S01]  /*6620*/  SEL R17, RZ, 0x1, P5 ;  /* 0x00000001ff117807 */ /* 0x000fe20002800000 */
[----:B------:R-:W-:Y:S01]  /*6630*/  @P0 FADD.FTZ R30, R9, R30 ;  /* 0x0000001e091e0221 */ /* 0x000fe20000010000 */
[----:B------:R-:W-:Y:S02]  /*6640*/  SEL R9, RZ, 0x1, P2 ;  /* 0x00000001ff097807 */ /* 0x000fe40001000000 */
[----:B------:R-:W-:Y:S02]  /*6650*/  SEL R25, RZ, 0x1, P3 ;  /* 0x00000001ff197807 */ /* 0x000fe40001800000 */
[----:B------:R-:W-:-:S05]  /*6660*/  F2FP.BF16.PACK_AB R15, R30, R29 ;  /* 0x0000001d1e0f723e */ /* 0x000fca00000010ff */
[----:B------:R0:W-:Y:S02]  /*6670*/  STG.E.128 [R10.64], R12 ;  /* 0x0000000c0a007986 */ /* 0x0001e4000c101d06 */
[----:B0-----:R-:W-:Y:S01]  /*6680*/  IMAD.WIDE.U32 R10, R9, 0x1000000, RZ ;  /* 0x01000000090a7825 */ /* 0x001fe200078e00ff */
[----:B------:R-:W-:-:S03]  /*6690*/  SEL R9, RZ, 0x1, P1 ;  /* 0x00000001ff097807 */ /* 0x000fc60000800000 */
[----:B------:R-:W-:Y:S01]  /*66a0*/  IMAD.WIDE.U32 R14, R17, 0x100, RZ ;  /* 0x00000100110e7825 */ /* 0x000fe200078e00ff */
[----:B------:R-:W-:Y:S02]  /*66b0*/  LOP3.LUT R25, R11, R18, R25, 0xfe, !PT ;  /* 0x000000120b197212 */ /* 0x000fe400078efe19 */
[----:B------:R-:W-:Y:S01]  /*66c0*/  IADD3 R18, R6, 0x40, RZ ;  /* 0x0000004006127810 */ /* 0x000fe20007ffe0ff */
[----:B------:R-:W-:Y:S01]  /*66d0*/  IMAD.WIDE.U32 R12, R9, 0x10000, RZ ;  /* 0x00010000090c7825 */ /* 0x000fe200078e00ff */
[----:B------:R-:W-:-:S04]  /*66e0*/  SEL R9, RZ, 0x1, P6 ;  /* 0x00000001ff097807 */ /* 0x000fc80003000000 */
[----:B------:R-:W-:Y:S02]  /*66f0*/  LOP3.LUT R10, R14, R10, R12, 0xfe, !PT ;  /* 0x0000000a0e0a7212 */ /* 0x000fe400078efe0c */
[----:B------:R-:W-:Y:S01]  /*6700*/  LOP3.LUT R11, R15, R25, R13, 0xfe, !PT ;  /* 0x000000190f0b7212 */ /* 0x000fe200078efe0d */
[----:B------:R-:W-:Y:S01]  /*6710*/  IMAD.WIDE.U32 R12, R7, R175, c[0x0][0x190] ;  /* 0x00006400070c7625 */ /* 0x000fe200078e00af */
[----:B------:R-:W-:-:S05]  /*6720*/  LOP3.LUT R10, R10, R9, RZ, 0xfc, !PT ;  /* 0x000000090a0a7212 */ /* 0x000fca00078efcff */
[----:B------:R0:W-:Y:S02]  /*6730*/  STG.E.64 [R12.64], R10 ;  /* 0x0000000a0c007986 */ /* 0x0001e4000c101b06 */
[----:B0-----:R-:W-:-:S04]  /*6740*/  IMAD.WIDE.U32 R12, R18, R174, c[0x0][0x170] ;  /* 0x00005c00120c7625 */ /* 0x001fc800078e00ae */
[----:B------:R-:W-:Y:S02]  /*6750*/  @P0 IMAD.WIDE.U32 R10, R18, R174, c[0x0][0x180] ;  /* 0x00006000120a0625 */ /* 0x000fe400078e00ae */
[----:B------:R-:W5:Y:S04]  /*6760*/  LDG.E.128 R12, [R12.64] ;  /* 0x000000060c0c7981 */ /* 0x000f68000c1e1d00 */
        /* <DEDUP_REMOVED lines=13> */
.L_x_16506:
[----:B0-----:R-:W-:Y:S02]  /*6840*/  IMAD.MOV.U32 R7, RZ, RZ, R186 ;  /* 0x000000ffff077224 */ /* 0x001fe400078e00ba */
.L_x_16507:
[----:B------:R-:W-:Y:S05]  /*6850*/  BSYNC B1 ;  /* 0x0000000000017941 */ /* 0x000fea0003800000 */
.L_x_16505:
        /* <DEDUP_REMOVED lines=16> */
.L_x_16511:
[----:B------:R-:W-:Y:S05]  /*6960*/  BSYNC B2 ;  /* 0x0000000000027941 */ /* 0x000fea0003800000 */
.L_x_16510:
        /* <DEDUP_REMOVED lines=12> */
[----:B------:R-:W-:Y:S01]  /*6a30*/  LOP3.LUT R27, R27, UR11, R10, 0x96, !PT ;  /* 0x0000000b1b1b7c12 */ /* 0x000fe2000f8e960a */
        /* <DEDUP_REMOVED lines=22> */
[----:B------:R-:W-:-:S04]  /*6ba0*/  IMAD.WIDE.U32 R26, R27, -0x326172a9, RZ ;  /* 0xcd9e8d571b1a7825 */ /* 0x000fc800078e00ff */
[----:B------:R-:W-:Y:S01]  /*6bb0*/  IMAD.MOV.U32 R17, RZ, RZ, RZ ;  /* 0x000000ffff117224 */ /* 0x000fe200078e00ff */
[----:B------:R-:W-:Y:S01]  /*6bc0*/  LOP3.LUT R9, R27, UR23, R10, 0x96, !PT ;  /* 0x000000171b097c12 */ /* 0x000fe2000f8e960a */
[----:B------:R-:W-:-:S04]  /*6bd0*/  IMAD.WIDE.U32 R10, R11, -0x326172a9, RZ ;  /* 0xcd9e8d570b0a7825 */ /* 0x000fc800078e00ff */
[----:B------:R-:W-:Y:S01]  /*6be0*/  IMAD.MOV.U32 R186, RZ, RZ, R10 ;  /* 0x000000ffffba7224 */ /* 0x000fe200078e000a */
[----:B------:R-:W-:Y:S01]  /*6bf0*/  LOP3.LUT R178, R11, UR25, R26, 0x96, !PT ;  /* 0x000000190bb27c12 */ /* 0x000fe2000f8e961a */
[----:B------:R-:W-:-:S04]  /*6c00*/  IMAD.WIDE.U32 R10, R9, -0x2daee0ad, RZ ;  /* 0xd2511f53090a7825 */ /* 0x000fc800078e00ff */
[----:B------:R-:W-:Y:S01]  /*6c10*/  IMAD.MOV.U32 R184, RZ, RZ, R10 ;  /* 0x000000ffffb87224 */ /* 0x000fe200078e000a */
[----:B------:R-:W-:Y:S02]  /*6c20*/  LOP3.LUT R179, R11, UR26, R16, 0x96, !PT ;  /* 0x0000001a0bb37c12 */ /* 0x000fe4000f8e9610 */
.L_x_16509:
[----:B------:R-:W-:Y:S05]  /*6c30*/  BSYNC B1 ;  /* 0x0000000000017941 */ /* 0x000fea0003800000 */
.L_x_16508:
[----:B------:R-:W0:Y:S01]  /*6c40*/  I2F.U32 R7, R7 ;  /* 0x0000000700077306 */ /* 0x000e220000201000 */
        /* <DEDUP_REMOVED lines=23> */
.L_x_16513:
[----:B------:R-:W-:Y:S02]  /*6dc0*/  IMAD.MOV.U32 R9, RZ, RZ, R186 ;  /* 0x000000ffff097224 */ /* 0x000fe400078e00ba */
.L_x_16514:
[----:B------:R-:W-:Y:S05]  /*6dd0*/  BSYNC B1 ;  /* 0x0000000000017941 */ /* 0x000fea0003800000 */
.L_x_16512:
        /* <DEDUP_REMOVED lines=16> */
.L_x_16518:
[----:B------:R-:W-:Y:S05]  /*6ee0*/  BSYNC B2 ;  /* 0x0000000000027941 */ /* 0x000fea0003800000 */
.L_x_16517:
        /* <DEDUP_REMOVED lines=38> */
[----:B------:R-:W-:Y:S01]  /*7150*/  IMAD.MOV.U32 R186, RZ, RZ, R10 ;  /* 0x000000ffffba7224 */ /* 0x000fe200078e000a */
[----:B------:R-:W-:Y:S01]  /*7160*/  LOP3.LUT R178, R11, UR25, R26, 0x96, !PT ;  /* 0x000000190bb27c12 */ /* 0x000fe2000f8e961a */
[----:B------:R-:W-:-:S05]  /*7170*/  IMAD.WIDE.U32 R10, R17, -0x2daee0ad, RZ ;  /* 0xd2511f53110a7825 */ /* 0x000fca00078e00ff */
[----:B------:R-:W-:Y:S01]  /*7180*/  LOP3.LUT R179, R11, UR26, R16, 0x96, !PT ;  /* 0x0000001a0bb37c12 */ /* 0x000fe2000f8e9610 */
[----:B------:R-:W-:Y:S01]  /*7190*/  IMAD.MOV.U32 R11, RZ, RZ, RZ ;  /* 0x000000ffff0b7224 */ /* 0x000fe200078e00ff */
[----:B------:R-:W-:Y:S02]  /*71a0*/  MOV R184, R10 ;  /* 0x0000000a00b87202 */ /* 0x000fe40000000f00 */
.L_x_16516:
[----:B------:R-:W-:Y:S05]  /*71b0*/  BSYNC B1 ;  /* 0x0000000000017941 */ /* 0x000fea0003800000 */
.L_x_16515:
        /* <DEDUP_REMOVED lines=24> */
.L_x_16520:
[----:B------:R-:W-:Y:S02]  /*7340*/  IMAD.MOV.U32 R12, RZ, RZ, R186 ;  /* 0x000000ffff0c7224 */ /* 0x000fe400078e00ba */
.L_x_16521:
[----:B------:R-:W-:Y:S05]  /*7350*/  BSYNC B1 ;  /* 0x0000000000017941 */ /* 0x000fea0003800000 */
.L_x_16519:
        /* <DEDUP_REMOVED lines=16> */
.L_x_16525:
[----:B------:R-:W-:Y:S05]  /*7460*/  BSYNC B2 ;  /* 0x0000000000027941 */ /* 0x000fea0003800000 */
.L_x_16524:
        /* <DEDUP_REMOVED lines=38> */
[----:B------:R-:W-:Y:S02]  /*76d0*/  LOP3.LUT R178, R11, UR25, R26, 0x96, !PT ;  /* 0x000000190bb27c12 */ /* 0x000fe4000f8e961a */
[----:B------:R-:W-:Y:S01]  /*76e0*/  MOV R186, R10 ;  /* 0x0000000a00ba7202 */ /* 0x000fe20000000f00 */
[----:B------:R-:W-:-:S04]  /*76f0*/  IMAD.WIDE.U32 R10, R17, -0x2daee0ad, RZ ;  /* 0xd2511f53110a7825 */ /* 0x000fc800078e00ff */
[----:B------:R-:W-:Y:S01]  /*7700*/  IMAD.MOV.U32 R184, RZ, RZ, R10 ;  /* 0x000000ffffb87224 */ /* 0x000fe200078e000a */
[----:B------:R-:W-:Y:S01]  /*7710*/  LOP3.LUT R179, R11, UR26, R16, 0x96, !PT ;  /* 0x0000001a0bb37c12 */ /* 0x000fe2000f8e9610 */
[----:B------:R-:W-:Y:S02]  /*7720*/  IMAD.MOV.U32 R16, RZ, RZ, RZ ;  /* 0x000000ffff107224 */ /* 0x000fe400078e00ff */
.L_x_16523:
[----:B------:R-:W-:Y:S05]  /*7730*/  BSYNC B1 ;  /* 0x0000000000017941 */ /* 0x000fea0003800000 */
.L_x_16522:
        /* <DEDUP_REMOVED lines=22> */
.L_x_16527:
[----:B------:R-:W-:Y:S02]  /*78a0*/  MOV R11, R186 ;  /* 0x000000ba000b7202 */ /* 0x000fe40000000f00 */
.L_x_16528:
[----:B------:R-:W-:Y:S05]  /*78b0*/  BSYNC B1 ;  /* 0x0000000000017941 */ /* 0x000fea0003800000 */
.L_x_16526:
        /* <DEDUP_REMOVED lines=16> */
.L_x_16532:
[----:B------:R-:W-:Y:S05]  /*79c0*/  BSYNC B2 ;  /* 0x0000000000027941 */ /* 0x000fea0003800000 */
.L_x_16531:
        /* <DEDUP_REMOVED lines=40> */
[----:B------:R-:W-:-:S04]  /*7c50*/  IMAD.WIDE.U32 R16, R12, -0x2daee0ad, RZ ;  /* 0xd2511f530c107825 */ /* 0x000fc800078e00ff */
[----:B------:R-:W-:Y:S01]  /*7c60*/  IMAD.MOV.U32 R184, RZ, RZ, R16 ;  /* 0x000000ffffb87224 */ /* 0x000fe200078e0010 */
[----:B------:R-:W-:Y:S01]  /*7c70*/  LOP3.LUT R179, R17, UR26, R26, 0x96, !PT ;  /* 0x0000001a11b37c12 */ /* 0x000fe2000f8e961a */
[----:B------:R-:W-:-:S06]  /*7c80*/  HFMA2.MMA R17, -RZ, RZ, 0, 0 ;  /* 0x00000000ff117435 */ /* 0x000fcc00000001ff */
.L_x_16530:
[----:B------:R-:W-:Y:S05]  /*7c90*/  BSYNC B1 ;  /* 0x0000000000017941 */ /* 0x000fea0003800000 */
.L_x_16529:
        /* <DEDUP_REMOVED lines=22> */
.L_x_16534:
[----:B------:R-:W-:Y:S02]  /*7e00*/  IMAD.MOV.U32 R12, RZ, RZ, R186 ;  /* 0x000000ffff0c7224 */ /* 0x000fe400078e00ba */
.L_x_16535:
[----:B------:R-:W-:Y:S05]  /*7e10*/  BSYNC B1 ;  /* 0x0000000000017941 */ /* 0x000fea0003800000 */
.L_x_16533:
        /* <DEDUP_REMOVED lines=16> */
.L_x_16539:
[----:B------:R-:W-:Y:S05]  /*7f20*/  BSYNC B2 ;  /* 0x0000000000027941 */ /* 0x000fea0003800000 */
.L_x_16538:
        /* <DEDUP_REMOVED lines=9> */
[----:B------:R-:W-:Y:S01]  /*7fc0*/  LOP3.LUT R17, R141, UR10, R17, 0x96, !PT ;  /* 0x0000000a8d117c12 */ /* 0x000fe2000f8e9611 */
[----:B------:R-:W-:Y:S01]  /*7fd0*/  IMAD.MOV.U32 R25, RZ, RZ, RZ ;  /* 0x000000ffff197224 */ /* 0x000fe200078e00ff */
        /* <DEDUP_REMOVED lines=31> */
[----:B------:R-:W-:Y:S02]  /*81d0*/  LOP3.LUT R179, R17, UR26, R26, 0x96, !PT ;  /* 0x0000001a11b37c12 */ /* 0x000fe4000f8e961a */
[----:B------:R-:W-:Y:S02]  /*81e0*/  MOV R184, R16 ;  /* 0x0000001000b87202 */ /* 0x000fe40000000f00 */
.L_x_16537:
[----:B------:R-:W-:Y:S05]  /*81f0*/  BSYNC B1 ;  /* 0x0000000000017941 */ /* 0x000fea0003800000 */
.L_x_16536:
        /* <DEDUP_REMOVED lines=22> */
.L_x_16541:
[----:B------:R-:W-:Y:S02]  /*8360*/  IMAD.MOV.U32 R13, RZ, RZ, R186 ;  /* 0x000000ffff0d7224 */ /* 0x000fe400078e00ba */
.L_x_16542:
[----:B------:R-:W-:Y:S05]  /*8370*/  BSYNC B1 ;  /* 0x0000000000017941 */ /* 0x000fea0003800000 */
.L_x_16540:
        /* <DEDUP_REMOVED lines=16> */
.L_x_16546:
[----:B------:R-:W-:Y:S05]  /*8480*/  BSYNC B2 ;  /* 0x0000000000027941 */ /* 0x000fea0003800000 */
.L_x_16545:
        /* <DEDUP_REMOVED lines=44> */
.L_x_16544:
[----:B------:R-:W-:Y:S05]  /*8750*/  BSYNC B1 ;  /* 0x0000000000017941 */ /* 0x000fea0003800000 */
.L_x_16543:
        /* <DEDUP_REMOVED lines=22> */
.L_x_16548:
[----:B------:R-:W-:Y:S02]  /*88c0*/  MOV R14, R186 ;  /* 0x000000ba000e7202 */ /* 0x000fe40000000f00 */
.L_x_16549:
[----:B------:R-:W-:Y:S05]  /*88d0*/  BSYNC B1 ;  /* 0x0000000000017941 */ /* 0x000fea0003800000 */
.L_x_16547:
        /* <DEDUP_REMOVED lines=16> */
.L_x_16553:
[----:B------:R-:W-:Y:S05]  /*89e0*/  BSYNC B2 ;  /* 0x0000000000027941 */ /* 0x000fea0003800000 */
.L_x_16552:
        /* <DEDUP_REMOVED lines=42> */
[----:B------:R-:W-:Y:S01]  /*8c90*/  HFMA2.MMA R16, -RZ, RZ, 0, 0 ;  /* 0x00000000ff107435 */ /* 0x000fe200000001ff */
[----:B------:R-:W-:-:S05]  /*8ca0*/  LOP3.LUT R179, R17, UR26, R26, 0x96, !PT ;  /* 0x0000001a11b37c12 */ /* 0x000fca000f8e961a */
.L_x_16551:
[----:B------:R-:W-:Y:S05]  /*8cb0*/  BSYNC B1 ;  /* 0x0000000000017941 */ /* 0x000fea0003800000 */
.L_x_16550:
        /* <DEDUP_REMOVED lines=22> */
.L_x_16555:
[----:B------:R-:W-:Y:S02]  /*8e20*/  IMAD.MOV.U32 R25, RZ, RZ, R186 ;  /* 0x000000ffff197224 */ /* 0x000fe400078e00ba */
.L_x_16556:
[----:B------:R-:W-:Y:S05]  /*8e30*/  BSYNC B1 ;  /* 0x0000000000017941 */ /* 0x000fea0003800000 */
.L_x_16554:
        /* <DEDUP_REMOVED lines=18> */
.L_x_16560:
[----:B------:R-:W-:Y:S05]  /*8f60*/  BSYNC B2 ;  /* 0x0000000000027941 */ /* 0x000fea0003800000 */
.L_x_16559:
        /* <DEDUP_REMOVED lines=44> */
.L_x_16558:
[----:B------:R-:W-:Y:S05]  /*9230*/  BSYNC B1 ;  /* 0x0000000000017941 */ /* 0x000fea0003800000 */
.L_x_16557:
[----:B------:R0:W1:Y:S01]  /*9240*/  I2F.U32 R17, R25 ;  /* 0x0000001900117306 */ /* 0x0000620000201000 */
[----:B------:R-:W-:Y:S02]  /*9250*/  PRMT R16, RZ, 0x7610, R15 ;  /* 0x00007610ff107816 */ /* 0x000fe4000000000f */
[----:B------:R-:W-:Y:S02]  /*9260*/  SEL R26, RZ, 0x10000, P5 ;  /* 0x00010000ff1a7807 */ /* 0x000fe40002800000 */
[----:B------:R-:W-:Y:S01]  /*9270*/  F2FP.BF16.PACK_AB R142, R13, R12 ;  /* 0x0000000c0d8e723e */ /* 0x000fe200000010ff */
[----:B------:R-:W-:Y:S01]  /*9280*/  FMUL.FTZ R16, R16, R145 ;  /* 0x0000009110107220 */ /* 0x000fe20000410000 */
[----:B------:R-:W-:Y:S02]  /*9290*/  F2FP.BF16.PACK_AB R141, R11, R10 ;  /* 0x0000000a0b8d723e */ /* 0x000fe400000010ff */
[----:B0-----:R-:W-:Y:S01]  /*92a0*/  SEL R25, RZ, 0x100, P4 ;  /* 0x00000100ff197807 */ /* 0x001fe20002000000 */
[----:B------:R-:W-:Y:S01]  /*92b0*/  FMUL.FTZ R16, R16, c[0x0][0x1e8] ;  /* 0x00007a0010107a20 */ /* 0x000fe20000410000 */
[----:B------:R-:W-:-:S02]  /*92c0*/  F2FP.BF16.PACK_AB R140, R9, R7 ;  /* 0x00000007098c723e */ /* 0x000fc400000010ff */
[----:B------:R-:W-:Y:S02]  /*92d0*/  SEL R31, RZ, 0x1, P3 ;  /* 0x00000001ff1f7807 */ /* 0x000fe40001800000 */
[----:B------:R-:W-:Y:S01]  /*92e0*/  LOP3.LUT P6, RZ, R8, 0x4, RZ, 0xc0, !PT ;  /* 0x0000000408ff7812 */ /* 0x000fe200078cc0ff */
[----:B-1----:R-:W-:Y:S01]  /*92f0*/  FFMA.FTZ R17, R17, R252, 1.1641532182693481445e-10 ;  /* 0x2f00000011117423 */ /* 0x002fe200000100fc */
[----:B------:R-:W-:-:S04]  /*9300*/  IADD3 R144, R6, 0x60, RZ ;  /* 0x0000006006907810 */ /* 0x000fc80007ffe0ff */
[----:B------:R-:W-:-:S04]  /*9310*/  FSETP.GTU.FTZ.AND P5, PT, R17, c[0x0][0x1e4], PT ;  /* 0x0000790011007a0b */ /* 0x000fc80003fbc000 */
[----:B------:R-:W-:Y:S02]  /*9320*/  FSEL R16, R16, RZ, !P5 ;  /* 0x000000ff10107208 */ /* 0x000fe40006800000 */
[----:B------:R-:W-:Y:S02]  /*9330*/  SEL R27, RZ, 0x1000000, P5 ;  /* 0x01000000ff1b7807 */ /* 0x000fe40002800000 */
[----:B------:R-:W-:Y:S01]  /*9340*/  LOP3.LUT P5, RZ, R8, 0x2, RZ, 0xc0, !PT ;  /* 0x0000000208ff7812 */ /* 0x000fe200078ac0ff */
[----:B------:R-:W-:Y:S01]  /*9350*/  FMUL.FTZ R15, R235, R16 ;  /* 0x00000010eb0f7220 */ /* 0x000fe20000410000 */
[----:B------:R-:W-:Y:S02]  /*9360*/  @P0 PRMT R16, RZ, 0x7610, R43 ;  /* 0x00007610ff100816 */ /* 0x000fe4000000002b */
[----:B------:R-:W-:Y:S02]  /*9370*/  LOP3.LUT R26, R25, R27, R26, 0xfe, !PT ;  /* 0x0000001b191a7212 */ /* 0x000fe400078efe1a */
[----:B------:R-:W-:Y:S01]  /*9380*/  SEL R25, RZ, 0x1, P2 ;  /* 0x00000001ff197807 */ /* 0x000fe20001000000 */
[----:B------:R-:W-:-:S02]  /*9390*/  @P0 FADD.FTZ R15, R16, R15 ;  /* 0x0000000f100f0221 */ /* 0x000fc40000010000 */
[----:B------:R-:W-:-:S03]  /*93a0*/  IMAD.WIDE.U32 R16, R18, R174, c[0x0][0x188] ;  /* 0x0000620012107625 */ /* 0x000fc600078e00ae */
[----:B------:R-:W-:-:S05]  /*93b0*/  F2FP.BF16.PACK_AB R143, R15, R14 ;  /* 0x0000000e0f8f723e */ /* 0x000fca00000010ff */
[----:B------:R0:W-:Y:S02]  /*93c0*/  STG.E.128 [R16.64], R140 ;  /* 0x0000008c10007986 */ /* 0x0001e4000c101d06 */
[----:B0-----:R-:W-:Y:S01]  /*93d0*/  IMAD.WIDE.U32 R16, R25, 0x1000000, RZ ;  /* 0x0100000019107825 */ /* 0x001fe200078e00ff */
[----:B------:R-:W-:-:S04]  /*93e0*/  SEL R25, RZ, 0x1, P5 ;  /* 0x00000001ff197807 */ /* 0x000fc80002800000 */
[----:B------:R-:W-:Y:S01]  /*93f0*/  LOP3.LUT R31, R17, R26, R31, 0xfe, !PT ;  /* 0x0000001a111f7212 */ /* 0x000fe200078efe1f */
[----:B------:R-:W-:Y:S01]  /*9400*/  IMAD.WIDE.U32 R140, R25, 0x100, RZ ;  /* 0x00000100198c7825 */ /* 0x000fe200078e00ff */
[----:B------:R-:W-:Y:S02]  /*9410*/  SEL R26, RZ, 0x1, P1 ;  /* 0x00000001ff1a7807 */ /* 0x000fe40000800000 */
[----:B------:R-:W-:-:S03]  /*9420*/  SEL R25, RZ, 0x1, P6 ;  /* 0x00000001ff197807 */ /* 0x000fc60003000000 */
[----:B------:R-:W-:-:S05]  /*9430*/  IMAD.WIDE.U32 R26, R26, 0x10000, RZ ;  /* 0x000100001a1a7825 */ /* 0x000fca00078e00ff */
[----:B------:R-:W-:Y:S02]  /*9440*/  LOP3.LUT R16, R140, R16, R26, 0xfe, !PT ;  /* 0x000000108c107212 */ /* 0x000fe400078efe1a */
[----:B------:R-:W-:Y:S01]  /*9450*/  LOP3.LUT R17, R141, R31, R27, 0xfe, !PT ;  /* 0x0000001f8d117212 */ /* 0x000fe200078efe1b */
[----:B------:R-:W-:Y:S01]  /*9460*/  IMAD.WIDE.U32 R26, R18, R175, c[0x0][0x190] ;  /* 0x00006400121a7625 */ /* 0x000fe200078e00af */
[----:B------:R-:W-:-:S05]  /*9470*/  LOP3.LUT R16, R16, R25, RZ, 0xfc, !PT ;  /* 0x0000001910107212 */ /* 0x000fca00078efcff */
[----:B------:R0:W-:Y:S02]  /*9480*/  STG.E.64 [R26.64], R16 ;  /* 0x000000101a007986 */ /* 0x0001e4000c101b06 */
[----:B0-----:R-:W-:-:S05]  /*9490*/  @P0 IMAD.WIDE.U32 R16, R144, R174, c[0x0][0x180] ;  /* 0x0000600090100625 */ /* 0x001fca00078e00ae */
[----:B------:R0:W5:Y:S02]  /*94a0*/  @P0 LDG.E.128 R40, [R16.64] ;  /* 0x0000000610280981 */ /* 0x000164000c1e1d00 */
[----:B0-----:R-:W-:-:S05]  /*94b0*/  IMAD.WIDE.U32 R16, R144, R174, c[0x0][0x170] ;  /* 0x00005c0090107625 */ /* 0x001fca00078e00ae */
[----:B------:R0:W5:Y:S01]  /*94c0*/  LDG.E.128 R140, [R16.64] ;  /* 0x00000006108c7981 */ /* 0x000162000c1e1d00 */
        /* <DEDUP_REMOVED lines=12> */
.L_x_16562:
[----:B0-----:R-:W-:Y:S02]  /*9590*/  IMAD.MOV.U32 R18, RZ, RZ, R186 ;  /* 0x000000ffff127224 */ /* 0x001fe400078e00ba */
.L_x_16563:
[----:B------:R-:W-:Y:S05]  /*95a0*/  BSYNC B1 ;  /* 0x0000000000017941 */ /* 0x000fea0003800000 */
.L_x_16561:
        /* <DEDUP_REMOVED lines=16> */
.L_x_16567:
[----:B------:R-:W-:Y:S05]  /*96b0*/  BSYNC B2 ;  /* 0x0000000000027941 */ /* 0x000fea0003800000 */
.L_x_16566:
        /* <DEDUP_REMOVED lines=44> */
.L_x_16565:
[----:B------:R-:W-:Y:S05]  /*9980*/  BSYNC B1 ;  /* 0x0000000000017941 */ /* 0x000fea0003800000 */
.L_x_16564:
        /* <DEDUP_REMOVED lines=24> */
.L_x_16569:
[----:B------:R-:W-:Y:S02]  /*9b10*/  MOV R17, R186 ;  /* 0x000000ba00117202 */ /* 0x000fe40000000f00 */
.L_x_16570:
[----:B------:R-:W-:Y:S05]  /*9b20*/  BSYNC B1 ;  /* 0x0000000000017941 */ /* 0x000fea0003800000 */
.L_x_16568:
        /* <DEDUP_REMOVED lines=16> */
.L_x_16574:
[----:B------:R-:W-:Y:S05]  /*9c30*/  BSYNC B2 ;  /* 0x0000000000027941 */ /* 0x000fea0003800000 */
.L_x_16573:
        /* <DEDUP_REMOVED lines=44> */
.L_x_16572:
[----:B------:R-:W-:Y:S05]  /*9f00*/  BSYNC B1 ;  /* 0x0000000000017941 */ /* 0x000fea0003800000 */
.L_x_16571:
        /* <DEDUP_REMOVED lines=24> */
.L_x_16576:
[----:B------:R-:W-:Y:S02]  /*a090*/  IMAD.MOV.U32 R18, RZ, RZ, R186 ;  /* 0x000000ffff127224 */ /* 0x000fe400078e00ba */
.L_x_16577:
[----:B------:R-:W-:Y:S05]  /*a0a0*/  BSYNC B1 ;  /* 0x0000000000017941 */ /* 0x000fea0003800000 */
.L_x_16575:
        /* <DEDUP_REMOVED lines=16> */
.L_x_16581:
[----:B------:R-:W-:Y:S05]  /*a1b0*/  BSYNC B2 ;  /* 0x0000000000027941 */ /* 0x000fea0003800000 */
.L_x_16580:
        /* <DEDUP_REMOVED lines=44> */
.L_x_16579:
[----:B------:R-:W-:Y:S05]  /*a480*/  BSYNC B1 ;  /* 0x0000000000017941 */ /* 0x000fea0003800000 */
.L_x_16578:
        /* <DEDUP_REMOVED lines=22> */
.L_x_16583:
[----:B------:R-:W-:Y:S02]  /*a5f0*/  IMAD.MOV.U32 R25, RZ, RZ, R186 ;  /* 0x000000ffff197224 */ /* 0x000fe400078e00ba */
.L_x_16584:
[----:B------:R-:W-:Y:S05]  /*a600*/  BSYNC B1 ;  /* 0x0000000000017941 */ /* 0x000fea0003800000 */
.L_x_16582:
        /* <DEDUP_REMOVED lines=16> */
.L_x_16588:
[----:B------:R-:W-:Y:S05]  /*a710*/  BSYNC B2 ;  /* 0x0000000000027941 */ /* 0x000fea0003800000 */
.L_x_16587:
        /* <DEDUP_REMOVED lines=43> */
[----:B------:R-:W-:Y:S02]  /*a9d0*/  LOP3.LUT R179, R27, UR26, R146, 0x96, !PT ;  /* 0x0000001a1bb37c12 */ /* 0x000fe4000f8e9692 */
.L_x_16586:
[----:B------:R-:W-:Y:S05]  /*a9e0*/  BSYNC B1 ;  /* 0x0000000000017941 */ /* 0x000fea0003800000 */
.L_x_16585:
        /* <DEDUP_REMOVED lines=22> */
.L_x_16590:
[----:B------:R-:W-:Y:S02]  /*ab50*/  MOV R28, R186 ;  /* 0x000000ba001c7202 */ /* 0x000fe40000000f00 */
.L_x_16591:
[----:B------:R-:W-:Y:S05]  /*ab60*/  BSYNC B1 ;  /* 0x0000000000017941 */ /* 0x000fea0003800000 */
.L_x_16589:
        /* <DEDUP_REMOVED lines=16> */
.L_x_16595:
[----:B------:R-:W-:Y:S05]  /*ac70*/  BSYNC B2 ;  /* 0x0000000000027941 */ /* 0x000fea0003800000 */
.L_x_16594:
        /* <DEDUP_REMOVED lines=44> */
.L_x_16593:
[----:B------:R-:W-:Y:S05]  /*af40*/  BSYNC B1 ;  /* 0x0000000000017941 */ /* 0x000fea0003800000 */
.L_x_16592:
        /* <DEDUP_REMOVED lines=22> */
.L_x_16597:
[----:B------:R-:W-:Y:S02]  /*b0b0*/  IMAD.MOV.U32 R27, RZ, RZ, R186 ;  /* 0x000000ffff1b7224 */ /* 0x000fe400078e00ba */
.L_x_16598:
[----:B------:R-:W-:Y:S05]  /*b0c0*/  BSYNC B1 ;  /* 0x0000000000017941 */ /* 0x000fea0003800000 */
.L_x_16596:
        /* <DEDUP_REMOVED lines=16> */
.L_x_16602:
[----:B------:R-:W-:Y:S05]  /*b1d0*/  BSYNC B2 ;  /* 0x0000000000027941 */ /* 0x000fea0003800000 */
.L_x_16601:
        /* <DEDUP_REMOVED lines=44> */
.L_x_16600:
[----:B------:R-:W-:Y:S05]  /*b4a0*/  BSYNC B1 ;  /* 0x0000000000017941 */ /* 0x000fea0003800000 */
.L_x_16599:
        /* <DEDUP_REMOVED lines=22> */
.L_x_16604:
[----:B------:R-:W-:Y:S02]  /*b610*/  IMAD.MOV.U32 R28, RZ, RZ, R186 ;  /* 0x000000ffff1c7224 */ /* 0x000fe400078e00ba */
.L_x_16605:
[----:B------:R-:W-:Y:S05]  /*b620*/  BSYNC B1 ;  /* 0x0000000000017941 */ /* 0x000fea0003800000 */
.L_x_16603:
        /* <DEDUP_REMOVED lines=16> */
.L_x_16609:
[----:B------:R-:W-:Y:S05]  /*b730*/  BSYNC B2 ;  /* 0x0000000000027941 */ /* 0x000fea0003800000 */
.L_x_16608:
        /* <DEDUP_REMOVED lines=44> */
.L_x_16607:
[----:B------:R-:W-:Y:S05]  /*ba00*/  BSYNC B1 ;  /* 0x0000000000017941 */ /* 0x000fea0003800000 */
.L_x_16606:
        /* <DEDUP_REMOVED lines=22> */
.L_x_16611:
[----:B------:R-:W-:Y:S02]  /*bb70*/  MOV R31, R186 ;  /* 0x000000ba001f7202 */ /* 0x000fe40000000f00 */
.L_x_16612:
[----:B------:R-:W-:Y:S05]  /*bb80*/  BSYNC B1 ;  /* 0x0000000000017941 */ /* 0x000fea0003800000 */
.L_x_16610:
        /* <DEDUP_REMOVED lines=18> */
.L_x_16616:
[----:B------:R-:W-:Y:S05]  /*bcb0*/  BSYNC B2 ;  /* 0x0000000000027941 */ /* 0x000fea0003800000 */
.L_x_16615:
[----:B------:R-:W-:Y:S01]  /*bcc0*/  LOP3.LUT R140, R140, UR5, R5, 0x96, !PT ;  /* 0x000000058c8c7c12 */ /* 0x000fe2000f8e9605 */
[----:B------:R-:W-:-:S04]  /*bcd0*/  IMAD.HI.U32 R147, R2, -0x326172a9, RZ ;  /* 0xcd9e8d5702937827 */ /* 0x000fc800078e00ff */
[----:B------:R-:W-:Y:S01]  /*bce0*/  IMAD R149, R2, -0x326172a9, RZ ;  /* 0xcd9e8d5702957824 */ /* 0x000fe200078e02ff */
[----:B------:R-:W-:Y:S01]  /*bcf0*/  LOP3.LUT R147, R147, UR4, R4, 0x96, !PT ;  /* 0x0000000493937c12 */ /* 0x000fe2000f8e9604 */
[----:B------:R-:W-:-:S05]  /*bd00*/  IMAD.WIDE.U32 R140, R140, -0x326172a9, RZ ;  /* 0xcd9e8d578c8c7825 */ /* 0x000fca00078e00ff */
[----:B------:R-:W-:Y:S01]  /*bd10*/  LOP3.LUT R146, R141, UR9, R149, 0x96, !PT ;  /* 0x000000098d927c12 */ /* 0x000fe2000f8e9695 */
[----:B------:R-:W-:Y:S02]  /*bd20*/  IMAD R141, R3, -0x2daee0ad, RZ ;  /* 0xd2511f53038d7824 */ /* 0x000fe400078e02ff */
[----:B------:R-:W-:-:S04]  /*bd30*/  IMAD.WIDE.U32 R148, R147, -0x2daee0ad, RZ ;  /* 0xd2511f5393947825 */ /* 0x000fc800078e00ff */
[----:B------:R-:W-:Y:S01]  /*bd40*/  IMAD.WIDE.U32 R146, R146, -0x2daee0ad, RZ ;  /* 0xd2511f5392927825 */ /* 0x000fe200078e00ff */
[----:B------:R-:W-:-:S04]  /*bd50*/  LOP3.LUT R141, R149, UR10, R141, 0x96, !PT ;  /* 0x0000000a958d7c12 */ /* 0x000fc8000f8e968d */
        /* <DEDUP_REMOVED lines=30> */
[----:B------:R-:W-:Y:S01]  /*bf40*/  IMAD.WIDE.U32 R140, R142, -0x2daee0ad, RZ ;  /* 0xd2511f538e8c7825 */ /* 0x000fe200078e00ff */
[----:B------:R-:W-:-:S03]  /*bf50*/  HFMA2.MMA R148, -RZ, RZ, 0, 0 ;  /* 0x00000000ff947435 */ /* 0x000fc600000001ff */
[----:B------:R-:W-:Y:S01]  /*bf60*/  IMAD.MOV.U32 R184, RZ, RZ, R140 ;  /* 0x000000ffffb87224 */ /* 0x000fe200078e008c */
[----:B------:R-:W-:Y:S02]  /*bf70*/  LOP3.LUT R179, R141, UR26, R146, 0x96, !PT ;  /* 0x0000001a8db37c12 */ /* 0x000fe4000f8e9692 */
.L_x_16614:
[----:B------:R-:W-:Y:S05]  /*bf80*/  BSYNC B1 ;  /* 0x0000000000017941 */ /* 0x000fea0003800000 */
.L_x_16613:
[----:B------:R-:W0:Y:S01]  /*bf90*/  I2F.U32 R31, R31 ;  /* 0x0000001f001f7306 */ /* 0x000e220000201000 */
[----:B------:R-:W-:Y:S01]  /*bfa0*/  PRMT R142, RZ, 0x7610, R143 ;  /* 0x00007610ff8e7816 */ /* 0x000fe2000000008f */
[----:B------:R-:W-:Y:S01]  /*bfb0*/  IMAD.WIDE.U32 R146, R144, R174, c[0x0][0x188] ;  /* 0x0000620090927625 */ /* 0x000fe200078e00ae */
[----:B------:R-:W-:Y:S02]  /*bfc0*/  SEL R149, RZ, 0x10000, P5 ;  /* 0x00010000ff957807 */ /* 0x000fe40002800000 */
[----:B------:R-:W-:Y:S01]  /*bfd0*/  SEL R150, RZ, 0x100, P4 ;  /* 0x00000100ff967807 */ /* 0x000fe20002000000 */
[----:B------:R-:W-:Y:S01]  /*bfe0*/  FMUL.FTZ R142, R142, R145 ;  /* 0x000000918e8e7220 */ /* 0x000fe20000410000 */
[----:B------:R-:W-:Y:S02]  /*bff0*/  F2FP.BF16.PACK_AB R141, R25, R18 ;  /* 0x00000012198d723e */ /* 0x000fe400000010ff */
[----:B------:R-:W-:Y:S01]  /*c000*/  LOP3.LUT P5, RZ, R8, 0x4, RZ, 0xc0, !PT ;  /* 0x0000000408ff7812 */ /* 0x000fe200078ac0ff */
[----:B------:R-:W-:Y:S01]  /*c010*/  FMUL.FTZ R142, R142, c[0x0][0x1e8] ;  /* 0x00007a008e8e7a20 */ /* 0x000fe20000410000 */
[----:B------:R-:W-:Y:S01]  /*c020*/  IADD3 R153, R6, 0x80, RZ ;  /* 0x0000008006997810 */ /* 0x000fe20007ffe0ff */
[----:B0-----:R-:W-:-:S05]  /*c030*/  FFMA.FTZ R140, R31, R252, 1.1641532182693481445e-10 ;  /* 0x2f0000001f8c7423 */ /* 0x001fca00000100fc */
[----:B------:R-:W-:Y:S02]  /*c040*/  FSETP.GTU.FTZ.AND P6, PT, R140, c[0x0][0x1e4], PT ;  /* 0x000079008c007a0b */ /* 0x000fe40003fdc000 */
[----:B------:R-:W-:Y:S02]  /*c050*/  @P0 PRMT R140, RZ, 0x7610, R43 ;  /* 0x00007610ff8c0816 */ /* 0x000fe4000000002b */
[----:B------:R-:W-:Y:S02]  /*c060*/  FSEL R142, R142, RZ, !P6 ;  /* 0x000000ff8e8e7208 */ /* 0x000fe40007000000 */
[----:B------:R-:W-:Y:S02]  /*c070*/  SEL R151, RZ, 0x1000000, P6 ;  /* 0x01000000ff977807 */ /* 0x000fe40003000000 */
[----:B------:R-:W-:Y:S01]  /*c080*/  LOP3.LUT P6, RZ, R8, 0x2, RZ, 0xc0, !PT ;  /* 0x0000000208ff7812 */ /* 0x000fe200078cc0ff */
[----:B------:R-:W-:Y:S01]  /*c090*/  FMUL.FTZ R31, R219, R142 ;  /* 0x0000008edb1f7220 */ /* 0x000fe20000410000 */
[----:B------:R-:W-:-:S02]  /*c0a0*/  F2FP.BF16.PACK_AB R142, R27, R26 ;  /* 0x0000001a1b8e723e */ /* 0x000fc400000010ff */
[----:B------:R-:W-:Y:S01]  /*c0b0*/  LOP3.LUT R150, R150, R151, R149, 0xfe, !PT ;  /* 0x0000009796967212 */ /* 0x000fe200078efe95 */
[----:B------:R-:W-:Y:S01]  /*c0c0*/  @P0 FADD.FTZ R31, R140, R31 ;  /* 0x0000001f8c1f0221 */ /* 0x000fe20000010000 */
[----:B------:R-:W-:Y:S02]  /*c0d0*/  F2FP.BF16.PACK_AB R140, R17, R16 ;  /* 0x00000010118c723e */ /* 0x000fe400000010ff */
[----:B------:R-:W-:Y:S02]  /*c0e0*/  SEL R149, RZ, 0x1, P2 ;  /* 0x00000001ff957807 */ /* 0x000fe40001000000 */
[----:B------:R-:W-:-:S05]  /*c0f0*/  F2FP.BF16.PACK_AB R143, R31, R28 ;  /* 0x0000001c1f8f723e */ /* 0x000fca00000010ff */
[----:B------:R0:W-:Y:S02]  /*c100*/  STG.E.128 [R146.64], R140 ;  /* 0x0000008c92007986 */ /* 0x0001e4000c101d06 */
[----:B0-----:R-:W-:Y:S01]  /*c110*/  IMAD.WIDE.U32 R140, R149, 0x1000000, RZ ;  /* 0x01000000958c7825 */ /* 0x001fe200078e00ff */
[----:B------:R-:W-:-:S04]  /*c120*/  SEL R149, RZ, 0x1, P3 ;  /* 0x00000001ff957807 */ /* 0x000fc80001800000 */
        /* <DEDUP_REMOVED lines=8> */
[----:B------:R-:W-:Y:S01]  /*c1b0*/  LOP3.LUT R142, R140, R141, RZ, 0xfc, !PT ;  /* 0x0000008d8c8e7212 */ /* 0x000fe200078efcff */
[----:B------:R-:W-:-:S05]  /*c1c0*/  IMAD.WIDE.U32 R140, R144, R175, c[0x0][0x190] ;  /* 0x00006400908c7625 */ /* 0x000fca00078e00af */
[----:B------:R0:W-:Y:S02]  /*c1d0*/  STG.E.64 [R140.64], R142 ;  /* 0x0000008e8c007986 */ /* 0x0001e4000c101b06 */
[----:B0-----:R-:W-:-:S05]  /*c1e0*/  @P0 IMAD.WIDE.U32 R140, R153, R174, c[0x0][0x180] ;  /* 0x00006000998c0625 */ /* 0x001fca00078e00ae */
[----:B------:R0:W5:Y:S02]  /*c1f0*/  @P0 LDG.E.128 R40, [R140.64] ;  /* 0x000000068c280981 */ /* 0x000164000c1e1d00 */
[----:B0-----:R-:W-:-:S06]  /*c200*/  IMAD.WIDE.U32 R140, R153, R174, c[0x0][0x170] ;  /* 0x00005c00998c7625 */ /* 0x001fcc00078e00ae */
        /* <DEDUP_REMOVED lines=13> */
.L_x_16618:
[----:B------:R-:W-:Y:S02]  /*c2e0*/  IMAD.MOV.U32 R144, RZ, RZ, R186 ;  /* 0x000000ffff907224 */ /* 0x000fe400078e00ba */
.L_x_16619:
[----:B------:R-:W-:Y:S05]  /*c2f0*/  BSYNC B1 ;  /* 0x0000000000017941 */ /* 0x000fea0003800000 */
.L_x_16617:
        /* <DEDUP_REMOVED lines=16> */
.L_x_16623:
[----:B------:R-:W-:Y:S05]  /*c400*/  BSYNC B2 ;  /* 0x0000000000027941 */ /* 0x000fea0003800000 */
.L_x_16622:
        /* <DEDUP_REMOVED lines=44> */
.L_x_16621:
[----:B------:R-:W-:Y:S05]  /*c6d0*/  BSYNC B1 ;  /* 0x0000000000017941 */ /* 0x000fea0003800000 */
.L_x_16620:
[----:B------:R0:W1:Y:S01]  /*c6e0*/  I2F.U32 R147, R144 ;  /* 0x0000009000937306 */ /* 0x0000620000201000 */
[----:B------:R-:W-:Y:S01]  /*c6f0*/  LOP3.LUT R8, R8, 0xfffffffb, RZ, 0xc0, !PT ;  /* 0xfffffffb08087812 */ /* 0x000fe200078ec0ff */
[----:B------:R-:W-:Y:S01]  /*c700*/  BSSY B1, `(.L_x_16624) ;  /* 0x0000017000017945 */ /* 0x000fe20003800000 */
[----:B0----5:R-:W-:Y:S01]  /*c710*/  PRMT R144, RZ, 0x5410, R140 ;  /* 0x00005410ff907816 */ /* 0x021fe2000000008c */
[----:B-1----:R-:W-:-:S05]  /*c720*/  FFMA.FTZ R147, R147, R252, 1.1641532182693481445e-10 ;  /* 0x2f00000093937423 */ /* 0x002fca00000100fc */
[----:B------:R-:W-:Y:S01]  /*c730*/  FSETP.GTU.FTZ.AND P1, PT, R147, c[0x0][0x1e4], PT ;  /* 0x0000790093007a0b */ /* 0x000fe20003f3c000 */
[----:B------:R-:W-:-:S04]  /*c740*/  FMUL.FTZ R147, R144, R145 ;  /* 0x0000009190937220 */ /* 0x000fc80000410000 */
[----:B------:R-:W-:-:S05]  /*c750*/  FMUL.FTZ R147, R147, c[0x0][0x1e8] ;  /* 0x00007a0093937a20 */ /* 0x000fca0000410000 */
[----:B------:R-:W-:-:S03]  /*c760*/  FSEL R147, R147, RZ, !P1 ;  /* 0x000000ff93937208 */ /* 0x000fc60004800000 */
[----:B------:R-:W-:Y:S02]  /*c770*/  @P1 LOP3.LUT R8, R8, 0x4, RZ, 0xfc, !PT ;  /* 0x0000000408081812 */ /* 0x000fe400078efcff */
[----:B------:R-:W-:Y:S01]  /*c780*/  ISETP.NE.AND P1, PT, R146, 0x1, PT ;  /* 0x000000019200780c */ /* 0x000fe20003f25270 */
[----:B------:R-:W-:Y:S01]  /*c790*/  FMUL.FTZ R144, R204, R147 ;  /* 0x00000093cc907220 */ /* 0x000fe20000410000 */
[----:B------:R-:W-:-:S05]  /*c7a0*/  @P0 PRMT R147, RZ, 0x5410, R40 ;  /* 0x00005410ff930816 */ /* 0x000fca0000000028 */
        /* <DEDUP_REMOVED lines=11> */
.L_x_16625:
[----:B------:R-:W-:Y:S02]  /*c860*/  IMAD.MOV.U32 R152, RZ, RZ, R186 ;  /* 0x000000ffff987224 */ /* 0x000fe400078e00ba */
.L_x_16626:
[----:B------:R-:W-:Y:S05]  /*c870*/  BSYNC B1 ;  /* 0x0000000000017941 */ /* 0x000fea0003800000 */
.L_x_16624:
        /* <DEDUP_REMOVED lines=16> */
.L_x_16630:
[----:B------:R-:W-:Y:S05]  /*c980*/  BSYNC B2 ;  /* 0x0000000000027941 */ /* 0x000fea0003800000 */
.L_x_16629:
        /* <DEDUP_REMOVED lines=44> */
.L_x_16628:
[----:B------:R-:W-:Y:S05]  /*cc50*/  BSYNC B1 ;  /* 0x0000000000017941 */ /* 0x000fea0003800000 */
.L_x_16627:
        /* <DEDUP_REMOVED lines=24> */
.L_x_16632:
[----:B------:R-:W-:Y:S02]  /*cde0*/  MOV R140, R186 ;  /* 0x000000ba008c7202 */ /* 0x000fe40000000f00 */
.L_x_16633:
[----:B------:R-:W-:Y:S05]  /*cdf0*/  BSYNC B1 ;  /* 0x0000000000017941 */ /* 0x000fea0003800000 */
.L_x_16631:
        /* <DEDUP_REMOVED lines=16> */
.L_x_16637:
[----:B------:R-:W-:Y:S05]  /*cf00*/  BSYNC B2 ;  /* 0x0000000000027941 */ /* 0x000fea0003800000 */
.L_x_16636:
        /* <DEDUP_REMOVED lines=44> */
.L_x_16635:
[----:B------:R-:W-:Y:S05]  /*d1d0*/  BSYNC B1 ;  /* 0x0000000000017941 */ /* 0x000fea0003800000 */
.L_x_16634:
[----:B------:R0:W1:Y:S01]  /*d1e0*/  I2F.U32 R147, R140 ;  /* 0x0000008c00937306 */ /* 0x0000620000201000 */
[C---:B------:R-:W-:Y:S01]  /*d1f0*/  ISETP.NE.AND P2, PT, R148.reuse, 0x1, PT ;  /* 0x000000019400780c */ /* 0x040fe20003f45270 */
[----:B------:R-:W-:Y:S01]  /*d200*/  BSSY B1, `(.L_x_16638) ;  /* 0x0000015000017945 */ /* 0x000fe20003800000 */
[----:B------:R-:W-:Y:S02]  /*d210*/  IADD3 R150, R148, 0x1, RZ ;  /* 0x0000000194967810 */ /* 0x000fe40007ffe0ff */
[----:B0-----:R-:W-:Y:S01]  /*d220*/  PRMT R140, RZ, 0x5410, R141 ;  /* 0x00005410ff8c7816 */ /* 0x001fe2000000008d */
[----:B-1----:R-:W-:-:S05]  /*d230*/  FFMA.FTZ R147, R147, R252, 1.1641532182693481445e-10 ;  /* 0x2f00000093937423 */ /* 0x002fca00000100fc */
[----:B------:R-:W-:Y:S01]  /*d240*/  FSETP.GTU.FTZ.AND P1, PT, R147, c[0x0][0x1e4], PT ;  /* 0x0000790093007a0b */ /* 0x000fe20003f3c000 */
[----:B------:R-:W-:Y:S01]  /*d250*/  FMUL.FTZ R147, R140, R145 ;  /* 0x000000918c937220 */ /* 0x000fe20000410000 */
[----:B------:R-:W-:-:S03]  /*d260*/  @P0 PRMT R140, RZ, 0x5410, R41 ;  /* 0x00005410ff8c0816 */ /* 0x000fc60000000029 */
[----:B------:R-:W-:-:S05]  /*d270*/  FMUL.FTZ R147, R147, c[0x0][0x1e8] ;  /* 0x00007a0093937a20 */ /* 0x000fca0000410000 */
        /* <DEDUP_REMOVED lines=12> */
.L_x_16639:
[----:B------:R-:W-:Y:S02]  /*d340*/  IMAD.MOV.U32 R140, RZ, RZ, R186 ;  /* 0x000000ffff8c7224 */ /* 0x000fe400078e00ba */
.L_x_16640:
[----:B------:R-:W-:Y:S05]  /*d350*/  BSYNC B1 ;  /* 0x0000000000017941 */ /* 0x000fea0003800000 */
.L_x_16638:
        /* <DEDUP_REMOVED lines=16> */
.L_x_16644:
[----:B------:R-:W-:Y:S05]  /*d460*/  BSYNC B2 ;  /* 0x0000000000027941 */ /* 0x000fea0003800000 */
.L_x_16643:
        /* <DEDUP_REMOVED lines=44> */
.L_x_16642:
[----:B------:R-:W-:Y:S05]  /*d730*/  BSYNC B1 ;  /* 0x0000000000017941 */ /* 0x000fea0003800000 */
.L_x_16641:
[----:B------:R-:W0:Y:S01]  /*d740*/  I2F.U32 R140, R140 ;  /* 0x0000008c008c7306 */ /* 0x000e220000201000 */
[----:B------:R-:W-:Y:S01]  /*d750*/  ISETP.NE.AND P3, PT, R150, 0x1, PT ;  /* 0x000000019600780c */ /* 0x000fe20003f65270 */
[----:B------:R-:W-:Y:S01]  /*d760*/  BSSY B1, `(.L_x_16645) ;  /* 0x0000015000017945 */ /* 0x000fe20003800000 */
[----:B0-----:R-:W-:-:S05]  /*d770*/  FFMA.FTZ R140, R140, R252, 1.1641532182693481445e-10 ;  /* 0x2f0000008c8c7423 */ /* 0x001fca00000100fc */
[----:B------:R-:W-:Y:S02]  /*d780*/  FSETP.GTU.FTZ.AND P2, PT, R140, c[0x0][0x1e4], PT ;  /* 0x000079008c007a0b */ /* 0x000fe40003f5c000 */
[----:B------:R-:W-:-:S05]  /*d790*/  PRMT R140, RZ, 0x7610, R141 ;  /* 0x00007610ff8c7816 */ /* 0x000fca000000008d */
[----:B------:R-:W-:Y:S01]  /*d7a0*/  FMUL.FTZ R141, R140, R145 ;  /* 0x000000918c8d7220 */ /* 0x000fe20000410000 */
[----:B------:R-:W-:-:S03]  /*d7b0*/  @P0 PRMT R140, RZ, 0x7610, R41 ;  /* 0x00007610ff8c0816 */ /* 0x000fc60000000029 */
[----:B------:R-:W-:-:S05]  /*d7c0*/  FMUL.FTZ R141, R141, c[0x0][0x1e8] ;  /* 0x00007a008d8d7a20 */ /* 0x000fca0000410000 */
        /* <DEDUP_REMOVED lines=13> */
.L_x_16646:
[----:B------:R-:W-:Y:S02]  /*d8a0*/  IMAD.MOV.U32 R149, RZ, RZ, R186 ;  /* 0x000000ffff957224 */ /* 0x000fe400078e00ba */
.L_x_16647:
[----:B------:R-:W-:Y:S05]  /*d8b0*/  BSYNC B1 ;  /* 0x0000000000017941 */ /* 0x000fea0003800000 */
.L_x_16645:
        /* <DEDUP_REMOVED lines=16> */
.L_x_16651:
[----:B------:R-:W-:Y:S05]  /*d9c0*/  BSYNC B2 ;  /* 0x0000000000027941 */ /* 0x000fea0003800000 */
.L_x_16650:
        /* <DEDUP_REMOVED lines=44> */
.L_x_16649:
[----:B------:R-:W-:Y:S05]  /*dc90*/  BSYNC B1 ;  /* 0x0000000000017941 */ /* 0x000fea0003800000 */
.L_x_16648:
        /* <DEDUP_REMOVED lines=22> */
.L_x_16653:
[----:B------:R-:W-:Y:S02]  /*de00*/  MOV R152, R186 ;  /* 0x000000ba00987202 */ /* 0x000fe40000000f00 */
.L_x_16654:
[----:B------:R-:W-:Y:S05]  /*de10*/  BSYNC B1 ;  /* 0x0000000000017941 */ /* 0x000fea0003800000 */
.L_x_16652:
        /* <DEDUP_REMOVED lines=16> */
.L_x_16658:
[----:B------:R-:W-:Y:S05]  /*df20*/  BSYNC B2 ;  /* 0x0000000000027941 */ /* 0x000fea0003800000 */
.L_x_16657:
        /* <DEDUP_REMOVED lines=44> */
.L_x_16656:
[----:B------:R-:W-:Y:S05]  /*e1f0*/  BSYNC B1 ;  /* 0x0000000000017941 */ /* 0x000fea0003800000 */
.L_x_16655:
        /* <DEDUP_REMOVED lines=22> */
.L_x_16660:
[----:B------:R-:W-:Y:S02]  /*e360*/  IMAD.MOV.U32 R142, RZ, RZ, R186 ;  /* 0x000000ffff8e7224 */ /* 0x000fe400078e00ba */
.L_x_16661:
[----:B------:R-:W-:Y:S05]  /*e370*/  BSYNC B1 ;  /* 0x0000000000017941 */ /* 0x000fea0003800000 */
.L_x_16659:
        /* <DEDUP_REMOVED lines=16> */
.L_x_16665:
[----:B------:R-:W-:Y:S05]  /*e480*/  BSYNC B2 ;  /* 0x0000000000027941 */ /* 0x000fea0003800000 */
.L_x_16664:
        /* <DEDUP_REMOVED lines=44> */
.L_x_16663:
[----:B------:R-:W-:Y:S05]  /*e750*/  BSYNC B1 ;  /* 0x0000000000017941 */ /* 0x000fea0003800000 */
.L_x_16662:
        /* <DEDUP_REMOVED lines=22> */
.L_x_16667:
[----:B------:R-:W-:Y:S02]  /*e8c0*/  IMAD.MOV.U32 R142, RZ, RZ, R186 ;  /* 0x000000ffff8e7224 */ /* 0x000fe400078e00ba */
.L_x_16668:
[----:B------:R-:W-:Y:S05]  /*e8d0*/  BSYNC B1 ;  /* 0x0000000000017941 */ /* 0x000fea0003800000 */
.L_x_16666:
        /* <DEDUP_REMOVED lines=19> */
.L_x_16672:
[----:B------:R-:W-:Y:S05]  /*ea10*/  BSYNC B2 ;  /* 0x0000000000027941 */ /* 0x000fea0003800000 */
.L_x_16671:
        /* <DEDUP_REMOVED lines=39> */
[----:B------:R-:W-:Y:S01]  /*ec90*/  IMAD.MOV.U32 R156, RZ, RZ, RZ ;  /* 0x000000ffff9c7224 */ /* 0x000fe200078e00ff */
[----:B------:R-:W-:Y:S01]  /*eca0*/  MOV R184, R140 ;  /* 0x0000008c00b87202 */ /* 0x000fe20000000f00 */
[----:B------:R-:W-:-:S04]  /*ecb0*/  IMAD.WIDE.U32 R140, R152, -0x326172a9, RZ ;  /* 0xcd9e8d57988c7825 */ /* 0x000fc800078e00ff */
[----:B------:R-:W-:Y:S01]  /*ecc0*/  IMAD.MOV.U32 R186, RZ, RZ, R140 ;  /* 0x000000ffffba7224 */ /* 0x000fe200078e008c */
[----:B------:R-:W-:Y:S02]  /*ecd0*/  LOP3.LUT R178, R141, UR25, R154, 0x96, !PT ;  /* 0x000000198db27c12 */ /* 0x000fe4000f8e969a */
.L_x_16670:
[----:B------:R-:W-:Y:S05]  /*ece0*/  BSYNC B1 ;  /* 0x0000000000017941 */ /* 0x000fea0003800000 */
.L_x_16669:
[----:B------:R0:W1:Y:S01]  /*ecf0*/  I2F.U32 R140, R142 ;  /* 0x0000008e008c7306 */ /* 0x0000620000201000 */
[----:B------:R-:W-:Y:S01]  /*ed00*/  PRMT R143, RZ, 0x7610, R143 ;  /* 0x00007610ff8f7816 */ /* 0x000fe2000000008f */
[----:B------:R-:W-:Y:S01]  /*ed10*/  IMAD.WIDE.U32 R154, R153, R174, c[0x0][0x188] ;  /* 0x00006200999a7625 */ /* 0x000fe200078e00ae */
[----:B------:R-:W-:Y:S02]  /*ed20*/  F2FP.BF16.PACK_AB R141, R148, R147 ;  /* 0x00000093948d723e */ /* 0x000fe400000010ff */
[----:B------:R-:W-:Y:S01]  /*ed30*/  IADD3 R164, R6, 0xa0, RZ ;  /* 0x000000a006a47810 */ /* 0x000fe20007ffe0ff */
        /* <DEDUP_REMOVED lines=9> */
[----:B------:R-:W-:-:S04]  /*edd0*/  F2FP.BF16.PACK_AB R140, R146, R144 ;  /* 0x00000090928c723e */ /* 0x000fc800000010ff */
[----:B------:R-:W-:-:S05]  /*ede0*/  F2FP.BF16.PACK_AB R143, R152, R151 ;  /* 0x00000097988f723e */ /* 0x000fca00000010ff */
[----:B------:R0:W-:Y:S02]  /*edf0*/  STG.E.128 [R154.64], R140 ;  /* 0x0000008c9a007986 */ /* 0x0001e4000c101d06 */
[----:B0-----:R-:W-:Y:S02]  /*ee00*/  SEL R142, RZ, 0x10000, P5 ;  /* 0x00010000ff8e7807 */ /* 0x001fe40002800000 */
[----:B------:R-:W-:Y:S02]  /*ee10*/  SEL R140, RZ, 0x1000000, P6 ;  /* 0x01000000ff8c7807 */ /* 0x000fe40003000000 */
[----:B------:R-:W-:Y:S02]  /*ee20*/  SEL R141, RZ, 0x100, P4 ;  /* 0x00000100ff8d7807 */ /* 0x000fe40002000000 */
[----:B------:R-:W-:Y:S02]  /*ee30*/  SEL R143, RZ, 0x1, P3 ;  /* 0x00000001ff8f7807 */ /* 0x000fe40001800000 */
[----:B------:R-:W-:-:S02]  /*ee40*/  LOP3.LUT R142, R141, R140, R142, 0xfe, !PT ;  /* 0x0000008c8d8e7212 */ /* 0x000fc400078efe8e */
[----:B------:R-:W-:Y:S02]  /*ee50*/  SEL R140, RZ, 0x1, P2 ;  /* 0x00000001ff8c7807 */ /* 0x000fe40001000000 */
[C---:B------:R-:W-:Y:S02]  /*ee60*/  LOP3.LUT P6, RZ, R8.reuse, 0x2, RZ, 0xc0, !PT ;  /* 0x0000000208ff7812 */ /* 0x040fe400078cc0ff */
[----:B------:R-:W-:Y:S01]  /*ee70*/  LOP3.LUT P5, RZ, R8, 0x4, RZ, 0xc0, !PT ;  /* 0x0000000408ff7812 */ /* 0x000fe200078ac0ff */
[----:B------:R-:W-:Y:S01]  /*ee80*/  IMAD.WIDE.U32 R140, R140, 0x1000000, RZ ;  /* 0x010000008c8c7825 */ /* 0x000fe200078e00ff */
[----:B------:R-:W-:-:S04]  /*ee90*/  SEL R154, RZ, 0x1, P6 ;  /* 0x00000001ff9a7807 */ /* 0x000fc80003000000 */
[----:B------:R-:W-:Y:S01]  /*eea0*/  LOP3.LUT R141, R141, R142, R143, 0xfe, !PT ;  /* 0x0000008e8d8d7212 */ /* 0x000fe200078efe8f */
[----:B------:R-:W-:Y:S01]  /*eeb0*/  IMAD.WIDE.U32 R154, R154, 0x100, RZ ;  /* 0x000001009a9a7825 */ /* 0x000fe200078e00ff */
[----:B------:R-:W-:-:S05]  /*eec0*/  SEL R142, RZ, 0x1, P1 ;  /* 0x00000001ff8e7807 */ /* 0x000fca0000800000 */
        /* <DEDUP_REMOVED lines=23> */
.L_x_16674:
[----:B------:R-:W-:Y:S02]  /*f040*/  MOV R153, R186 ;  /* 0x000000ba00997202 */ /* 0x000fe40000000f00 */
.L_x_16675:
[----:B------:R-:W-:Y:S05]  /*f050*/  BSYNC B1 ;  /* 0x0000000000017941 */ /* 0x000fea0003800000 */
.L_x_16673:
        /* <DEDUP_REMOVED lines=16> */
.L_x_16679:
[----:B------:R-:W-:Y:S05]  /*f160*/  BSYNC B2 ;  /* 0x0000000000027941 */ /* 0x000fea0003800000 */
.L_x_16678:
        /* <DEDUP_REMOVED lines=44> */
.L_x_16677:
[----:B------:R-:W-:Y:S05]  /*f430*/  BSYNC B1 ;  /* 0x0000000000017941 */ /* 0x000fea0003800000 */
.L_x_16676:
[----:B------:R-:W0:Y:S01]  /*f440*/  I2F.U32 R153, R153 ;  /* 0x0000009900997306 */ /* 0x000e220000201000 */
        /* <DEDUP_REMOVED lines=23> */
.L_x_16681:
[----:B------:R-:W-:Y:S02]  /*f5c0*/  IMAD.MOV.U32 R160, RZ, RZ, R186 ;  /* 0x000000ffffa07224 */ /* 0x000fe400078e00ba */
.L_x_16682:
[----:B------:R-:W-:Y:S05]  /*f5d0*/  BSYNC B1 ;  /* 0x0000000000017941 */ /* 0x000fea0003800000 */
.L_x_16680:
        /* <DEDUP_REMOVED lines=16> */
.L_x_16686:
[----:B------:R-:W-:Y:S05]  /*f6e0*/  BSYNC B2 ;  /* 0x0000000000027941 */ /* 0x000fea0003800000 */
.L_x_16685:
        /* <DEDUP_REMOVED lines=44> */
.L_x_16684:
[----:B------:R-:W-:Y:S05]  /*f9b0*/  BSYNC B1 ;  /* 0x0000000000017941 */ /* 0x000fea0003800000 */
.L_x_16683:
        /* <DEDUP_REMOVED lines=24> */
.L_x_16688:
[----:B------:R-:W-:Y:S02]  /*fb40*/  IMAD.MOV.U32 R140, RZ, RZ, R186 ;  /* 0x000000ffff8c7224 */ /* 0x000fe400078e00ba */
.L_x_16689:
[----:B------:R-:W-:Y:S05]  /*fb50*/  BSYNC B1 ;  /* 0x0000000000017941 */ /* 0x000fea0003800000 */
.L_x_16687:
        /* <DEDUP_REMOVED lines=16> */
.L_x_16693:
[----:B------:R-:W-:Y:S05]  /*fc60*/  BSYNC B2 ;  /* 0x0000000000027941 */ /* 0x000fea0003800000 */
.L_x_16692:
        /* <DEDUP_REMOVED lines=44> */
.L_x_16691:
[----:B------:R-:W-:Y:S05]  /*ff30*/  BSYNC B1 ;  /* 0x0000000000017941 */ /* 0x000fea0003800000 */
.L_x_16690:
        /* <DEDUP_REMOVED lines=22> */
.L_x_16695:
[----:B------:R-:W-:Y:S02]  /*100a0*/  MOV R140, R186 ;  /* 0x000000ba008c7202 */ /* 0x000fe40000000f00 */
.L_x_16696:
[----:B------:R-:W-:Y:S05]  /*100b0*/  BSYNC B1 ;  /* 0x0000000000017941 */ /* 0x000fea0003800000 */
.L_x_16694:
        /* <DEDUP_REMOVED lines=16> */
.L_x_16700:
[----:B------:R-:W-:Y:S05]  /*101c0*/  BSYNC B2 ;  /* 0x0000000000027941 */ /* 0x000fea0003800000 */
.L_x_16699:
[----:B------:R-:W-:Y:S01]  /*101d0*/  LOP3.LUT R156, R156, UR5, R5, 0x96, !PT ;  /* 0x000000059c9c7c12 */ /* 0x000fe2000f8e9605 */
[----:B------:R-:W-:-:S04]  /*101e0*/  IMAD.HI.U32 R158, R2, -0x326172a9, RZ ;  /* 0xcd9e8d57029e7827 */ /* 0x000fc800078e00ff */
[----:B------:R-:W-:Y:S01]  /*101f0*/  IMAD R159, R2, -0x326172a9, RZ ;  /* 0xcd9e8d57029f7824 */ /* 0x000fe200078e02ff */
[----:B------:R-:W-:Y:S01]  /*10200*/  LOP3.LUT R158, R158, UR4, R4, 0x96, !PT ;  /* 0x000000049e9e7c12 */ /* 0x000fe2000f8e9604 */
[----:B------:R-:W-:-:S04]  /*10210*/  IMAD.WIDE.U32 R156, R156, -0x326172a9, RZ ;  /* 0xcd9e8d579c9c7825 */ /* 0x000fc800078e00ff */
[----:B------:R-:W-:Y:S01]  /*10220*/  IMAD R160, R3, -0x2daee0ad, RZ ;  /* 0xd2511f5303a07824 */ /* 0x000fe200078e02ff */
[----:B------:R-:W-:Y:S01]  /*10230*/  LOP3.LUT R157, R157, UR9, R159, 0x96, !PT ;  /* 0x000000099d9d7c12 */ /* 0x000fe2000f8e969f */
[----:B------:R-:W-:-:S05]  /*10240*/  IMAD.WIDE.U32 R158, R158, -0x2daee0ad, RZ ;  /* 0xd2511f539e9e7825 */ /* 0x000fca00078e00ff */
[----:B------:R-:W-:Y:S01]  /*10250*/  LOP3.LUT R159, R159, UR10, R160, 0x96, !PT ;  /* 0x0000000a9f9f7c12 */ /* 0x000fe2000f8e96a0 */
        /* <DEDUP_REMOVED lines=35> */
.L_x_16698:
[----:B------:R-:W-:Y:S05]  /*10490*/  BSYNC B1 ;  /* 0x0000000000017941 */ /* 0x000fea0003800000 */
.L_x_16697:
        /* <DEDUP_REMOVED lines=22> */
.L_x_16702:
[----:B------:R-:W-:Y:S02]  /*10600*/  IMAD.MOV.U32 R157, RZ, RZ, R186 ;  /* 0x000000ffff9d7224 */ /* 0x000fe400078e00ba */
.L_x_16703:
[----:B------:R-:W-:Y:S05]  /*10610*/  BSYNC B1 ;  /* 0x0000000000017941 */ /* 0x000fea0003800000 */
.L_x_16701:
        /* <DEDUP_REMOVED lines=16> */
.L_x_16707:
[----:B------:R-:W-:Y:S05]  /*10720*/  BSYNC B2 ;  /* 0x0000000000027941 */ /* 0x000fea0003800000 */
.L_x_16706:
        /* <DEDUP_REMOVED lines=44> */
.L_x_16705:
[----:B------:R-:W-:Y:S05]  /*109f0*/  BSYNC B1 ;  /* 0x0000000000017941 */ /* 0x000fea0003800000 */
.L_x_16704:
        /* <DEDUP_REMOVED lines=22> */
.L_x_16709:
[----:B------:R-:W-:Y:S02]  /*10b60*/  IMAD.MOV.U32 R162, RZ, RZ, R186 ;  /* 0x000000ffffa27224 */ /* 0x000fe400078e00ba */
.L_x_16710:
[----:B------:R-:W-:Y:S05]  /*10b70*/  BSYNC B1 ;  /* 0x0000000000017941 */ /* 0x000fea0003800000 */
.L_x_16708:
        /* <DEDUP_REMOVED lines=16> */
.L_x_16714:
[----:B------:R-:W-:Y:S05]  /*10c80*/  BSYNC B2 ;  /* 0x0000000000027941 */ /* 0x000fea0003800000 */
.L_x_16713:
        /* <DEDUP_REMOVED lines=44> */
.L_x_16712:
[----:B------:R-:W-:Y:S05]  /*10f50*/  BSYNC B1 ;  /* 0x0000000000017941 */ /* 0x000fea0003800000 */
.L_x_16711:
        /* <DEDUP_REMOVED lines=22> */
.L_x_16716:
[----:B------:R-:W-:Y:S02]  /*110c0*/  MOV R142, R186 ;  /* 0x000000ba008e7202 */ /* 0x000fe40000000f00 */
.L_x_16717:
[----:B------:R-:W-:Y:S05]  /*110d0*/  BSYNC B1 ;  /* 0x0000000000017941 */ /* 0x000fea0003800000 */
.L_x_16715:
        /* <DEDUP_REMOVED lines=16> */
.L_x_16721:
[----:B------:R-:W-:Y:S05]  /*111e0*/  BSYNC B2 ;  /* 0x0000000000027941 */ /* 0x000fea0003800000 */
.L_x_16720:
        /* <DEDUP_REMOVED lines=44> */
.L_x_16719:
[----:B------:R-:W-:Y:S05]  /*114b0*/  BSYNC B1 ;  /* 0x0000000000017941 */ /* 0x000fea0003800000 */
.L_x_16718:
        /* <DEDUP_REMOVED lines=22> */
.L_x_16723:
[----:B------:R-:W-:Y:S02]  /*11620*/  IMAD.MOV.U32 R142, RZ, RZ, R186 ;  /* 0x000000ffff8e7224 */ /* 0x000fe400078e00ba */
.L_x_16724:
[----:B------:R-:W-:Y:S05]  /*11630*/  BSYNC B1 ;  /* 0x0000000000017941 */ /* 0x000fea0003800000 */
.L_x_16722:
        /* <DEDUP_REMOVED lines=19> */
.L_x_16728:
[----:B------:R-:W-:Y:S05]  /*11770*/  BSYNC B2 ;  /* 0x0000000000027941 */ /* 0x000fea0003800000 */
.L_x_16727:
        /* <DEDUP_REMOVED lines=44> */
.L_x_16726:
[----:B------:R-:W-:Y:S05]  /*11a40*/  BSYNC B1 ;  /* 0x0000000000017941 */ /* 0x000fea0003800000 */
.L_x_16725:
        /* <DEDUP_REMOVED lines=53> */
.L_x_16730:
[----:B------:R-:W-:Y:S02]  /*11da0*/  IMAD.MOV.U32 R161, RZ, RZ, R186 ;  /* 0x000000ffffa17224 */ /* 0x000fe400078e00ba */
.L_x_16731:
[----:B------:R-:W-:Y:S05]  /*11db0*/  BSYNC B1 ;  /* 0x0000000000017941 */ /* 0x000fea0003800000 */
.L_x_16729:
        /* <DEDUP_REMOVED lines=16> */
.L_x_16735:
[----:B------:R-:W-:Y:S05]  /*11ec0*/  BSYNC B2 ;  /* 0x0000000000027941 */ /* 0x000fea0003800000 */
.L_x_16734:
        /* <DEDUP_REMOVED lines=44> */
.L_x_16733:
[----:B------:R-:W-:Y:S05]  /*12190*/  BSYNC B1 ;  /* 0x0000000000017941 */ /* 0x000fea0003800000 */
.L_x_16732:
        /* <DEDUP_REMOVED lines=24> */
.L_x_16737:
[----:B------:R-:W-:Y:S02]  /*12320*/  MOV R168, R186 ;  /* 0x000000ba00a87202 */ /* 0x000fe40000000f00 */
.L_x_16738:
[----:B------:R-:W-:Y:S05]  /*12330*/  BSYNC B1 ;  /* 0x0000000000017941 */ /* 0x000fea0003800000 */
.L_x_16736:
        /* <DEDUP_REMOVED lines=16> */
.L_x_16742:
[----:B------:R-:W-:Y:S05]  /*12440*/  BSYNC B2 ;  /* 0x0000000000027941 */ /* 0x000fea0003800000 */
.L_x_16741:
        /* <DEDUP_REMOVED lines=44> */
.L_x_16740:
[----:B------:R-:W-:Y:S05]  /*12710*/  BSYNC B1 ;  /* 0x0000000000017941 */ /* 0x000fea0003800000 */
.L_x_16739:
        /* <DEDUP_REMOVED lines=24> */
.L_x_16744:
[----:B------:R-:W-:Y:S02]  /*128a0*/  IMAD.MOV.U32 R140, RZ, RZ, R186 ;  /* 0x000000ffff8c7224 */ /* 0x000fe400078e00ba */
.L_x_16745:
[----:B------:R-:W-:Y:S05]  /*128b0*/  BSYNC B1 ;  /* 0x0000000000017941 */ /* 0x000fea0003800000 */
.L_x_16743:
        /* <DEDUP_REMOVED lines=16> */
.L_x_16749:
[----:B------:R-:W-:Y:S05]  /*129c0*/  BSYNC B2 ;  /* 0x0000000000027941 */ /* 0x000fea0003800000 */
.L_x_16748:
        /* <DEDUP_REMOVED lines=44> */
.L_x_16747:
[----:B------:R-:W-:Y:S05]  /*12c90*/  BSYNC B1 ;  /* 0x0000000000017941 */ /* 0x000fea0003800000 */
.L_x_16746:
        /* <DEDUP_REMOVED lines=22> */
.L_x_16751:
[----:B------:R-:W-:Y:S02]  /*12e00*/  IMAD.MOV.U32 R140, RZ, RZ, R186 ;  /* 0x000000ffff8c7224 */ /* 0x000fe400078e00ba */
.L_x_16752:
[----:B------:R-:W-:Y:S05]  /*12e10*/  BSYNC B1 ;  /* 0x0000000000017941 */ /* 0x000fea0003800000 */
.L_x_16750:
        /* <DEDUP_REMOVED lines=16> */
.L_x_16756:
[----:B------:R-:W-:Y:S05]  /*12f20*/  BSYNC B2 ;  /* 0x0000000000027941 */ /* 0x000fea0003800000 */
.L_x_16755:
        /* <DEDUP_REMOVED lines=44> */
.L_x_16754:
[----:B------:R-:W-:Y:S05]  /*131f0*/  BSYNC B1 ;  /* 0x0000000000017941 */ /* 0x000fea0003800000 */
.L_x_16753:
        /* <DEDUP_REMOVED lines=22> */
.L_x_16758:
[----:B------:R-:W-:Y:S02]  /*13360*/  MOV R165, R186 ;  /* 0x000000ba00a57202 */ /* 0x000fe40000000f00 */
.L_x_16759:
[----:B------:R-:W-:Y:S05]  /*13370*/  BSYNC B1 ;  /* 0x0000000000017941 */ /* 0x000fea0003800000 */
.L_x_16757:
        /* <DEDUP_REMOVED lines=16> */
.L_x_16763:
[----:B------:R-:W-:Y:S05]  /*13480*/  BSYNC B2 ;  /* 0x0000000000027941 */ /* 0x000fea0003800000 */
.L_x_16762:
        /* <DEDUP_REMOVED lines=44> */
.L_x_16761:
[----:B------:R-:W-:Y:S05]  /*13750*/  BSYNC B1 ;  /* 0x0000000000017941 */ /* 0x000fea0003800000 */
.L_x_16760:
        /* <DEDUP_REMOVED lines=22> */
.L_x_16765:
[----:B------:R-:W-:Y:S02]  /*138c0*/  IMAD.MOV.U32 R170, RZ, RZ, R186 ;  /* 0x000000ffffaa7224 */ /* 0x000fe400078e00ba */
.L_x_16766:
[----:B------:R-:W-:Y:S05]  /*138d0*/  BSYNC B1 ;  /* 0x0000000000017941 */ /* 0x000fea0003800000 */
.L_x_16764:
        /* <DEDUP_REMOVED lines=16> */
.L_x_16770:
[----:B------:R-:W-:Y:S05]  /*139e0*/  BSYNC B2 ;  /* 0x0000000000027941 */ /* 0x000fea0003800000 */
.L_x_16769:
        /* <DEDUP_REMOVED lines=44> */
.L_x_16768:
[----:B------:R-:W-:Y:S05]  /*13cb0*/  BSYNC B1 ;  /* 0x0000000000017941 */ /* 0x000fea0003800000 */
.L_x_16767:
        /* <DEDUP_REMOVED lines=22> */
.L_x_16772:
[----:B------:R-:W-:Y:S02]  /*13e20*/  IMAD.MOV.U32 R142, RZ, RZ, R186 ;  /* 0x000000ffff8e7224 */ /* 0x000fe400078e00ba */
.L_x_16773:
[----:B------:R-:W-:Y:S05]  /*13e30*/  BSYNC B1 ;  /* 0x0000000000017941 */ /* 0x000fea0003800000 */
.L_x_16771:
        /* <DEDUP_REMOVED lines=16> */
.L_x_16777:
[----:B------:R-:W-:Y:S05]  /*13f40*/  BSYNC B2 ;  /* 0x0000000000027941 */ /* 0x000fea0003800000 */
.L_x_16776:
        /* <DEDUP_REMOVED lines=44> */
.L_x_16775:
[----:B------:R-:W-:Y:S05]  /*14210*/  BSYNC B1 ;  /* 0x0000000000017941 */ /* 0x000fea0003800000 */
.L_x_16774:
        /* <DEDUP_REMOVED lines=22> */
.L_x_16779:
[----:B------:R-:W-:Y:S02]  /*14380*/  MOV R142, R186 ;  /* 0x000000ba008e7202 */ /* 0x000fe40000000f00 */
.L_x_16780:
[----:B------:R-:W-:Y:S05]  /*14390*/  BSYNC B1 ;  /* 0x0000000000017941 */ /* 0x000fea0003800000 */
.L_x_16778:
        /* <DEDUP_REMOVED lines=19> */
.L_x_16784:
[----:B------:R-:W-:Y:S05]  /*144d0*/  BSYNC B2 ;  /* 0x0000000000027941 */ /* 0x000fea0003800000 */
.L_x_16783:
[----:B------:R-:W-:Y:S01]  /*144e0*/  LOP3.LUT R140, R140, UR5, R5, 0x96, !PT ;  /* 0x000000058c8c7c12 */ /* 0x000fe2000f8e9605 */
[----:B------:R-:W-:Y:S01]  /*144f0*/  IMAD.HI.U32 R168, R2, -0x326172a9, RZ ;  /* 0xcd9e8d5702a87827 */ /* 0x000fe200078e00ff */
[----:B------:R-:W-:-:S03]  /*14500*/  HFMA2.MMA R173, -RZ, RZ, 0, 0 ;  /* 0x00000000ffad7435 */ /* 0x000fc600000001ff */
        /* <DEDUP_REMOVED lines=41> */
.L_x_16782:
[----:B------:R-:W-:Y:S05]  /*147a0*/  BSYNC B1 ;  /* 0x0000000000017941 */ /* 0x000fea0003800000 */
.L_x_16781:
        /* <DEDUP_REMOVED lines=53> */
.L_x_16786:
[----:B------:R-:W-:Y:S02]  /*14b00*/  IMAD.MOV.U32 R176, RZ, RZ, R186 ;  /* 0x000000ffffb07224 */ /* 0x000fe400078e00ba */
.L_x_16787:
[----:B------:R-:W-:Y:S05]  /*14b10*/  BSYNC B1 ;  /* 0x0000000000017941 */ /* 0x000fea0003800000 */
.L_x_16785:
        /* <DEDUP_REMOVED lines=16> */
.L_x_16791:
[----:B------:R-:W-:Y:S05]  /*14c20*/  BSYNC B2 ;  /* 0x0000000000027941 */ /* 0x000fea0003800000 */
.L_x_16790:
        /* <DEDUP_REMOVED lines=44> */
.L_x_16789:
[----:B------:R-:W-:Y:S05]  /*14ef0*/  BSYNC B1 ;  /* 0x0000000000017941 */ /* 0x000fea0003800000 */
.L_x_16788:
[----:B------:R-:W0:Y:S01]  /*14f00*/  I2F.U32 R170, R176 ;  /* 0x000000b000aa7306 */ /* 0x000e220000201000 */
[----:B------:R-:W-:Y:S01]  /*14f10*/  LOP3.LUT R8, R8, 0xfffffffb, RZ, 0xc0, !PT ;  /* 0xfffffffb08087812 */ /* 0x000fe200078ec0ff */
[----:B------:R-:W-:Y:S01]  /*14f20*/  BSSY B1, `(.L_x_16792) ;  /* 0x0000017000017945 */ /* 0x000fe20003800000 */
[----:B-----5:R-:W-:Y:S02]  /*14f30*/  @P0 PRMT R171, RZ, 0x5410, R40 ;  /* 0x00005410ffab0816 */ /* 0x020fe40000000028 */
[----:B------:R-:W-:Y:S01]  /*14f40*/  IADD3 R172, R174, 0x1, RZ ;  /* 0x00000001aeac7810 */ /* 0x000fe20007ffe0ff */
        /* <DEDUP_REMOVED lines=19> */
.L_x_16793:
[----:B------:R-:W-:Y:S02]  /*15080*/  IMAD.MOV.U32 R171, RZ, RZ, R186 ;  /* 0x000000ffffab7224 */ /* 0x000fe400078e00ba */
.L_x_16794:
[----:B------:R-:W-:Y:S05]  /*15090*/  BSYNC B1 ;  /* 0x0000000000017941 */ /* 0x000fea0003800000 */
.L_x_16792:
        /* <DEDUP_REMOVED lines=16> */
.L_x_16798:
[----:B------:R-:W-:Y:S05]  /*151a0*/  BSYNC B2 ;  /* 0x0000000000027941 */ /* 0x000fea0003800000 */
.L_x_16797:
        /* <DEDUP_REMOVED lines=44> */
.L_x_16796:
[----:B------:R-:W-:Y:S05]  /*15470*/  BSYNC B1 ;  /* 0x0000000000017941 */ /* 0x000fea0003800000 */
.L_x_16795:
        /* <DEDUP_REMOVED lines=24> */
.L_x_16800:
[----:B------:R-:W-:Y:S02]  /*15600*/  MOV R140, R186 ;  /* 0x000000ba008c7202 */ /* 0x000fe40000000f00 */
.L_x_16801:
[----:B------:R-:W-:Y:S05]  /*15610*/  BSYNC B1 ;  /* 0x0000000000017941 */ /* 0x000fea0003800000 */
.L_x_16799:
        /* <DEDUP_REMOVED lines=16> */
.L_x_16805:
[----:B------:R-:W-:Y:S05]  /*15720*/  BSYNC B2 ;  /* 0x0000000000027941 */ /* 0x000fea0003800000 */
.L_x_16804:
        /* <DEDUP_REMOVED lines=44> */
.L_x_16803:
[----:B------:R-:W-:Y:S05]  /*159f0*/  BSYNC B1 ;  /* 0x0000000000017941 */ /* 0x000fea0003800000 */
.L_x_16802:
        /* <DEDUP_REMOVED lines=22> */
.L_x_16807:
[----:B------:R-:W-:Y:S02]  /*15b60*/  IMAD.MOV.U32 R140, RZ, RZ, R186 ;  /* 0x000000ffff8c7224 */ /* 0x000fe400078e00ba */
.L_x_16808:
[----:B------:R-:W-:Y:S05]  /*15b70*/  BSYNC B1 ;  /* 0x0000000000017941 */ /* 0x000fea0003800000 */
.L_x_16806:
        /* <DEDUP_REMOVED lines=16> */
.L_x_16812:
[----:B------:R-:W-:Y:S05]  /*15c80*/  BSYNC B2 ;  /* 0x0000000000027941 */ /* 0x000fea0003800000 */
.L_x_16811:
        /* <DEDUP_REMOVED lines=44> */
.L_x_16810:
[----:B------:R-:W-:Y:S05]  /*15f50*/  BSYNC B1 ;  /* 0x0000000000017941 */ /* 0x000fea0003800000 */
.L_x_16809:
        /* <DEDUP_REMOVED lines=22> */
.L_x_16814:
[----:B------:R-:W-:Y:S02]  /*160c0*/  IMAD.MOV.U32 R185, RZ, RZ, R186 ;  /* 0x000000ffffb97224 */ /* 0x000fe400078e00ba */
.L_x_16815:
[----:B------:R-:W-:Y:S05]  /*160d0*/  BSYNC B1 ;  /* 0x0000000000017941 */ /* 0x000fea0003800000 */
.L_x_16813:
        /* <DEDUP_REMOVED lines=16> */
.L_x_16819:
[----:B------:R-:W-:Y:S05]  /*161e0*/  BSYNC B2 ;  /* 0x0000000000027941 */ /* 0x000fea0003800000 */
.L_x_16818:
        /* <DEDUP_REMOVED lines=44> */
.L_x_16817:
[----:B------:R-:W-:Y:S05]  /*164b0*/  BSYNC B1 ;  /* 0x0000000000017941 */ /* 0x000fea0003800000 */
.L_x_16816:
        /* <DEDUP_REMOVED lines=22> */
.L_x_16821:
[----:B------:R-:W-:Y:S02]  /*16620*/  MOV R175, R186 ;  /* 0x000000ba00af7202 */ /* 0x000fe40000000f00 */
.L_x_16822:
[----:B------:R-:W-:Y:S05]  /*16630*/  BSYNC B1 ;  /* 0x0000000000017941 */ /* 0x000fea0003800000 */
.L_x_16820:
        /* <DEDUP_REMOVED lines=16> */
.L_x_16826:
[----:B------:R-:W-:Y:S05]  /*16740*/  BSYNC B2 ;  /* 0x0000000000027941 */ /* 0x000fea0003800000 */
.L_x_16825:
        /* <DEDUP_REMOVED lines=14> */
[----:B------:R-:W-:-:S05]  /*16830*/  IMAD.WIDE.U32 R140, R140, -0x2daee0ad, RZ ;  /* 0xd2511f538c8c7825 */ /* 0x000fca00078e00ff */
[----:B------:R-:W-:Y:S02]  /*16840*/  LOP3.LUT R141, R141, UR14, R178, 0x96, !PT ;  /* 0x0000000e8d8d7c12 */ /* 0x000fe4000f8e96b2 */
[----:B------:R-:W-:-:S03]  /*16850*/  LOP3.LUT R178, R185, UR13, R176, 0x96, !PT ;  /* 0x0000000db9b27c12 */ /* 0x000fc6000f8e96b0 */
[----:B------:R-:W-:-:S04]  /*16860*/  IMAD.WIDE.U32 R176, R141, -0x326172a9, RZ ;  /* 0xcd9e8d578db07825 */ /* 0x000fc800078e00ff */
[----:B------:R-:W-:-:S05]  /*16870*/  IMAD.WIDE.U32 R178, R178, -0x2daee0ad, RZ ;  /* 0xd2511f53b2b27825 */ /* 0x000fca00078e00ff */
[----:B------:R-:W-:Y:S02]  /*16880*/  LOP3.LUT R179, R179, UR16, R140, 0x96, !PT ;  /* 0x00000010b3b37c12 */ /* 0x000fe4000f8e968c */
        /* <DEDUP_REMOVED lines=24> */
.L_x_16824:
[----:B------:R-:W-:Y:S05]  /*16a10*/  BSYNC B1 ;  /* 0x0000000000017941 */ /* 0x000fea0003800000 */
.L_x_16823:
        /* <DEDUP_REMOVED lines=22> */
.L_x_16828:
[----:B------:R-:W-:Y:S02]  /*16b80*/  IMAD.MOV.U32 R142, RZ, RZ, R186 ;  /* 0x000000ffff8e7224 */ /* 0x000fe400078e00ba */
.L_x_16829:
[----:B------:R-:W-:Y:S05]  /*16b90*/  BSYNC B1 ;  /* 0x0000000000017941 */ /* 0x000fea0003800000 */
.L_x_16827:
        /* <DEDUP_REMOVED lines=16> */
.L_x_16833:
[----:B------:R-:W-:Y:S05]  /*16ca0*/  BSYNC B2 ;  /* 0x0000000000027941 */ /* 0x000fea0003800000 */
.L_x_16832:
        /* <DEDUP_REMOVED lines=44> */
.L_x_16831:
[----:B------:R-:W-:Y:S05]  /*16f70*/  BSYNC B1 ;  /* 0x0000000000017941 */ /* 0x000fea0003800000 */
.L_x_16830:
        /* <DEDUP_REMOVED lines=22> */
.L_x_16835:
[----:B------:R-:W-:Y:S02]  /*170e0*/  IMAD.MOV.U32 R142, RZ, RZ, R186 ;  /* 0x000000ffff8e7224 */ /* 0x000fe400078e00ba */
.L_x_16836:
[----:B------:R-:W-:Y:S05]  /*170f0*/  BSYNC B1 ;  /* 0x0000000000017941 */ /* 0x000fea0003800000 */
.L_x_16834:
        /* <DEDUP_REMOVED lines=19> */
.L_x_16840:
[----:B------:R-:W-:Y:S05]  /*17230*/  BSYNC B2 ;  /* 0x0000000000027941 */ /* 0x000fea0003800000 */
.L_x_16839:
        /* <DEDUP_REMOVED lines=16> */
[----:B------:R-:W-:Y:S01]  /*17340*/  LOP3.LUT R178, R185, UR13, R176, 0x96, !PT ;  /* 0x0000000db9b27c12 */ /* 0x000fe2000f8e96b0 */
[----:B------:R-:W-:Y:S02]  /*17350*/  IMAD.MOV.U32 R185, RZ, RZ, RZ ;  /* 0x000000ffffb97224 */ /* 0x000fe400078e00ff */
        /* <DEDUP_REMOVED lines=23> */
[----:B------:R-:W-:-:S03]  /*174d0*/  MOV R184, R176 ;  /* 0x000000b000b87202 */ /* 0x000fc60000000f00 */
[----:B------:R-:W-:Y:S01]  /*174e0*/  IMAD.MOV.U32 R186, RZ, RZ, R140 ;  /* 0x000000ffffba7224 */ /* 0x000fe200078e008c */
[----:B------:R-:W-:Y:S02]  /*174f0*/  LOP3.LUT R178, R141, UR25, R178, 0x96, !PT ;  /* 0x000000198db27c12 */ /* 0x000fe4000f8e96b2 */
.L_x_16838:
[----:B------:R-:W-:Y:S05]  /*17500*/  BSYNC B1 ;  /* 0x0000000000017941 */ /* 0x000fea0003800000 */
.L_x_16837:
[----:B------:R0:W1:Y:S01]  /*17510*/  I2F.U32 R140, R142 ;  /* 0x0000008e008c7306 */ /* 0x0000620000201000 */
[----:B------:R-:W-:Y:S01]  /*17520*/  PRMT R143, RZ, 0x7610, R143 ;  /* 0x00007610ff8f7816 */ /* 0x000fe2000000008f */
[----:B------:R-:W-:-:S04]  /*17530*/  HFMA2.MMA R141, -RZ, RZ, 0, 9.5367431640625e-07 ;  /* 0x00000010ff8d7435 */ /* 0x000fc800000001ff */
[----:B------:R-:W-:Y:S01]  /*17540*/  FMUL.FTZ R143, R143, R145 ;  /* 0x000000918f8f7220 */ /* 0x000fe20000410000 */
[----:B0-----:R-:W-:-:S03]  /*17550*/  F2FP.BF16.PACK_AB R142, R175, R174 ;  /* 0x000000aeaf8e723e */ /* 0x001fc600000010ff */
[----:B------:R-:W-:Y:S02]  /*17560*/  FMUL.FTZ R143, R143, c[0x0][0x1e8] ;  /* 0x00007a008f8f7a20 */ /* 0x000fe40000410000 */
[----:B------:R-:W-:Y:S01]  /*17570*/  IMAD.WIDE.U32 R176, R169, R141, c[0x0][0x188] ;  /* 0x00006200a9b07625 */ /* 0x000fe200078e008d */
[----:B------:R-:W-:-:S03]  /*17580*/  F2FP.BF16.PACK_AB R141, R173, R172 ;  /* 0x000000acad8d723e */ /* 0x000fc600000010ff */
[----:B-1----:R-:W-:Y:S02]  /*17590*/  FFMA.FTZ R140, R140, R252, 1.1641532182693481445e-10 ;  /* 0x2f0000008c8c7423 */ /* 0x002fe400000100fc */
[----:B------:R-:W-:-:S03]  /*175a0*/  IMAD.MOV.U32 R252, RZ, RZ, 0x8 ;  /* 0x00000008fffc7424 */ /* 0x000fc600078e00ff */
[----:B------:R-:W-:Y:S02]  /*175b0*/  FSETP.GTU.FTZ.AND P6, PT, R140, c[0x0][0x1e4], PT ;  /* 0x000079008c007a0b */ /* 0x000fe40003fdc000 */
[----:B------:R-:W-:Y:S02]  /*175c0*/  @P0 PRMT R140, RZ, 0x7610, R43 ;  /* 0x00007610ff8c0816 */ /* 0x000fe4000000002b */
[----:B------:R-:W-:-:S05]  /*175d0*/  FSEL R143, R143, RZ, !P6 ;  /* 0x000000ff8f8f7208 */ /* 0x000fca0007000000 */
[----:B------:R-:W-:-:S04]  /*175e0*/  FMUL.FTZ R145, R47, R143 ;  /* 0x0000008f2f917220 */ /* 0x000fc80000410000 */
[----:B------:R-:W-:Y:S01]  /*175f0*/  @P0 FADD.FTZ R145, R140, R145 ;  /* 0x000000918c910221 */ /* 0x000fe20000010000 */
[----:B------:R-:W-:Y:S02]  /*17600*/  F2FP.BF16.PACK_AB R140, R171, R170 ;  /* 0x000000aaab8c723e */ /* 0x000fe400000010ff */
[----:B------:R-:W-:Y:S02]  /*17610*/  LOP3.LUT P0, RZ, R8, 0x4, RZ, 0xc0, !PT ;  /* 0x0000000408ff7812 */ /* 0x000fe4000780c0ff */
[----:B------:R-:W-:-:S05]  /*17620*/  F2FP.BF16.PACK_AB R143, R145, R187 ;  /* 0x000000bb918f723e */ /* 0x000fca00000010ff */
[----:B------:R0:W-:Y:S02]  /*17630*/  STG.E.128 [R176.64], R140 ;  /* 0x0000008cb0007986 */ /* 0x0001e4000c101d06 */
[----:B0-----:R-:W-:Y:S02]  /*17640*/  SEL R140, RZ, 0x10000, P5 ;  /* 0x00010000ff8c7807 */ /* 0x001fe40002800000 */
[----:B------:R-:W-:Y:S02]  /*17650*/  SEL R141, RZ, 0x100, P4 ;  /* 0x00000100ff8d7807 */ /* 0x000fe40002000000 */
[----:B------:R-:W-:Y:S02]  /*17660*/  SEL R142, RZ, 0x1000000, P6 ;  /* 0x01000000ff8e7807 */ /* 0x000fe40003000000 */
[----:B------:R-:W-:Y:S02]  /*17670*/  LOP3.LUT P5, RZ, R8, 0x2, RZ, 0xc0, !PT ;  /* 0x0000000208ff7812 */ /* 0x000fe400078ac0ff */
[----:B------:R-:W-:-:S02]  /*17680*/  LOP3.LUT R140, R141, R142, R140, 0xfe, !PT ;  /* 0x0000008e8d8c7212 */ /* 0x000fc400078efe8c */
[----:B------:R-:W-:Y:S02]  /*17690*/  SEL R141, RZ, 0x1, P2 ;  /* 0x00000001ff8d7807 */ /* 0x000fe40001000000 */
[----:B------:R-:W-:-:S03]  /*176a0*/  SEL R142, RZ, 0x1, P1 ;  /* 0x00000001ff8e7807 */ /* 0x000fc60000800000 */
[----:B------:R-:W-:Y:S01]  /*176b0*/  IMAD.WIDE.U32 R176, R141, 0x1000000, RZ ;  /* 0x010000008db07825 */ /* 0x000fe200078e00ff */
[----:B------:R-:W-:-:S03]  /*176c0*/  SEL R141, RZ, 0x1, P3 ;  /* 0x00000001ff8d7807 */ /* 0x000fc60001800000 */
[----:B------:R-:W-:Y:S01]  /*176d0*/  IMAD.WIDE.U32 R142, R142, 0x10000, RZ ;  /* 0x000100008e8e7825 */ /* 0x000fe200078e00ff */
[----:B------:R-:W-:Y:S02]  /*176e0*/  LOP3.LUT R177, R177, R140, R141, 0xfe, !PT ;  /* 0x0000008cb1b17212 */ /* 0x000fe400078efe8d */
[----:B------:R-:W-:-:S05]  /*176f0*/  SEL R140, RZ, 0x1, P5 ;  /* 0x00000001ff8c7807 */ /* 0x000fca0002800000 */
[----:B------:R-:W-:-:S05]  /*17700*/  IMAD.WIDE.U32 R140, R140, 0x100, RZ ;  /* 0x000001008c8c7825 */ /* 0x000fca00078e00ff */
[----:B------:R-:W-:Y:S02]  /*17710*/  LOP3.LUT R140, R140, R176, R142, 0xfe, !PT ;  /* 0x000000b08c8c7212 */ /* 0x000fe400078efe8e */
[----:B------:R-:W-:Y:S02]  /*17720*/  SEL R142, RZ, 0x1, P0 ;  /* 0x00000001ff8e7807 */ /* 0x000fe40000000000 */
[----:B------:R-:W-:Y:S02]  /*17730*/  LOP3.LUT R141, R141, R177, R143, 0xfe, !PT ;  /* 0x000000b18d8d7212 */ /* 0x000fe400078efe8f */
[----:B------:R-:W-:Y:S01]  /*17740*/  LOP3.LUT R140, R140, R142, RZ, 0xfc, !PT ;  /* 0x0000008e8c8c7212 */ /* 0x000fe200078efcff */
[----:B------:R-:W-:Y:S02]  /*17750*/  IMAD.WIDE.U32 R142, R169, R252, c[0x0][0x190] ;  /* 0x00006400a98e7625 */ /* 0x000fe400078e00fc */
[----:B------:R-:W0:Y:S04]  /*17760*/  S2R R252, SR_TID.X ;  /* 0x0000000000fc7919 */ /* 0x000e280000002100 */
[----:B------:R1:W-:Y:S02]  /*17770*/  STG.E.64 [R142.64], R140 ;  /* 0x0000008c8e007986 */ /* 0x0003e4000c101b06 */
[----:B-1----:R-:W-:-:S04]  /*17780*/  FADD.FTZ R140, RZ, R32 ;  /* 0x00000020ff8c7221 */ /* 0x002fc80000010000 */
        /* <DEDUP_REMOVED lines=67> */
.L_x_16845:
        /* <DEDUP_REMOVED lines=148> */
.L_x_16846:
[----:B------:R2:W-:Y:S04]  /*18500*/  STL [R1+0x78], R4 ;  /* 0x0000780401007387 */ /* 0x0005e80000100800 */
[----:B--2---:R-:W2:Y:S04]  /*18510*/  LDL R4, [R1+0x58] ;  /* 0x0000580001047983 */ /* 0x004ea80000100800 */
[----:B------:R3:W-:Y:S04]  /*18520*/  STL [R1+0x74], R3 ;  /* 0x0000740301007387 */ /* 0x0007e80000100800 */
[----:B---3--:R-:W3:Y:S01]  /*18530*/  LDL R3, [R1+0x5c] ;  /* 0x00005c0001037983 */ /* 0x008ee20000100800 */
[----:B-1----:R-:W-:-:S02]  /*18540*/  FADD.FTZ R140, R143, R176 ;  /* 0x000000b08f8c7221 */ /* 0x002fc40000010000 */
[----:B------:R-:W-:Y:S01]  /*18550*/  IMAD.MOV.U32 R141, RZ, RZ, c[0x0][0x1e0] ;  /* 0x00007800ff8d7624 */ /* 0x000fe200078e00ff */
[----:B------:R-:W-:Y:S01]  /*18560*/  ISETP.NE.AND P0, PT, RZ, UR8, PT ;  /* 0x00000008ff007c0c */ /* 0x000fe2000bf05270 */
[----:B------:R1:W-:Y:S02]  /*18570*/  STL [R1+0x70], R2 ;  /* 0x0000700201007387 */ /* 0x0003e40000100800 */
[----:B------:R-:W-:Y:S02]  /*18580*/  FFMA.FTZ R140, R140, R141, c[0x0][0x228] ;  /* 0x00008a008c8c7623 */ /* 0x000fe4000001008d */
[----:B------:R-:W-:Y:S01]  /*18590*/  FMUL.FTZ R141, R142, R142 ;  /* 0x0000008e8e8d7220 */ /* 0x000fe20000410000 */
[----:B------:R-:W4:Y:S04]  /*185a0*/  LDL R143, [R1+0x50] ;  /* 0x00005000018f7983 */ /* 0x000f280000100800 */
[----:B------:R-:W-:Y:S01]  /*185b0*/  FSEL R141, R141, RZ, P0 ;  /* 0x000000ff8d8d7208 */ /* 0x000fe20000000000 */
[----:B0-----:R-:W4:Y:S04]  /*185c0*/  LDL R176, [R1+0x54] ;  /* 0x0000540001b07983 */ /* 0x001f280000100800 */
[----:B------:R-:W-:Y:S01]  /*185d0*/  FADD.FTZ R140, R140, R141 ;  /* 0x0000008d8c8c7221 */ /* 0x000fe20000010000 */
[----:B-1----:R-:W4:Y:S04]  /*185e0*/  LDL R2, [R1+0x60] ;  /* 0x0000600001027983 */ /* 0x002f280000100800 */
[----:B------:R-:W4:Y:S01]  /*185f0*/  LDL R252, [R1+0x6c] ;  /* 0x00006c0001fc7983 */ /* 0x000f220000100800 */
[----:B------:R-:W0:Y:S01]  /*18600*/  MUFU.RSQ R140, R140 ;  /* 0x0000008c008c7308 */ /* 0x000e220000001400 */
[----:B------:R-:W-:-:S02]  /*18610*/  FSEL R141, R142, RZ, !P0 ;  /* 0x000000ff8e8d7208 */ /* 0x000fc40004000000 */
[----:B------:R-:W4:Y:S03]  /*18620*/  LDL R177, [R1+0x64] ;  /* 0x0000640001b17983 */ /* 0x000f260000100800 */
[C---:B------:R-:W-:Y:S02]  /*18630*/  FADD.FTZ R38, -R141.reuse, R38 ;  /* 0x000000268d267221 */ /* 0x040fe40000010100 */
[----:B------:R-:W-:Y:S02]  /*18640*/  FADD.FTZ R39, -R141, R39 ;  /* 0x000000278d277221 */ /* 0x000fe40000010100 */
[C---:B0-----:R-:W-:Y:S02]  /*18650*/  FMUL.FTZ R38, R140.reuse, R38 ;  /* 0x000000268c267220 */ /* 0x041fe40000410000 */
[----:B------:R-:W-:Y:S02]  /*18660*/  FMUL.FTZ R39, R140, R39 ;  /* 0x000000278c277220 */ /* 0x000fe40000410000 */
[----:B--2---:R-:W-:-:S02]  /*18670*/  FFMA.FTZ R38, R4, R38, R134 ;  /* 0x0000002604267223 */ /* 0x004fc40000010086 */
[----:B------:R0:W5:Y:S01]  /*18680*/  LDL.LU R4, [R1+0x78] ;  /* 0x0000780001047983 */ /* 0x0001620000300800 */
[----:B---3--:R-:W-:-:S03]  /*18690*/  FFMA.FTZ R39, R3, R39, R135 ;  /* 0x0000002703277223 */ /* 0x008fc60000010087 */
[----:B------:R0:W5:Y:S02]  /*186a0*/  LDL.LU R3, [R1+0x74] ;  /* 0x0000740001037983 */ /* 0x0001640000300800 */
[----:B------:R-:W-:Y:S02]  /*186b0*/  F2FP.BF16.PACK_AB R39, R39, R38 ;  /* 0x000000262727723e */ /* 0x000fe400000010ff */
[----:B------:R-:W2:Y:S01]  /*186c0*/  LDL R38, [R1+0x68] ;  /* 0x0000680001267983 */ /* 0x000ea20000100800 */
[C---:B------:R-:W-:Y:S02]  /*186d0*/  FADD.FTZ R36, -R141.reuse, R36 ;  /* 0x000000248d247221 */ /* 0x040fe40000010100 */
[C---:B------:R-:W-:Y:S02]  /*186e0*/  FADD.FTZ R37, -R141.reuse, R37 ;  /* 0x000000258d257221 */ /* 0x040fe40000010100 */
[C---:B------:R-:W-:Y:S02]  /*186f0*/  FADD.FTZ R32, -R141.reuse, R32 ;  /* 0x000000208d207221 */ /* 0x040fe40000010100 */
[----:B------:R-:W-:-:S02]  /*18700*/  FADD.FTZ R33, -R141, R33 ;  /* 0x000000218d217221 */ /* 0x000fc40000010100 */
[----:B------:R-:W-:Y:S02]  /*18710*/  FADD.FTZ R34, -R141, R34 ;  /* 0x000000228d227221 */ /* 0x000fe40000010100 */
[C---:B------:R-:W-:Y:S02]  /*18720*/  FMUL.FTZ R36, R140.reuse, R36 ;  /* 0x000000248c247220 */ /* 0x040fe40000410000 */
[C---:B------:R-:W-:Y:S02]  /*18730*/  FMUL.FTZ R37, R140.reuse, R37 ;  /* 0x000000258c257220 */ /* 0x040fe40000410000 */
[C---:B------:R-:W-:Y:S02]  /*18740*/  FMUL.FTZ R32, R140.reuse, R32 ;  /* 0x000000208c207220 */ /* 0x040fe40000410000 */
[C---:B------:R-:W-:Y:S02]  /*18750*/  FMUL.FTZ R33, R140.reuse, R33 ;  /* 0x000000218c217220 */ /* 0x040fe40000410000 */
[----:B------:R-:W-:-:S02]  /*18760*/  FMUL.FTZ R34, R140, R34 ;  /* 0x000000228c227220 */ /* 0x000fc40000410000 */
[----:B----4-:R-:W-:Y:S02]  /*18770*/  FFMA.FTZ R36, R143, R36, R132 ;  /* 0x000000248f247223 */ /* 0x010fe40000010084 */
[----:B------:R-:W-:Y:S02]  /*18780*/  FFMA.FTZ R37, R176, R37, R133 ;  /* 0x00000025b0257223 */ /* 0x000fe40000010085 */
[----:B------:R-:W-:Y:S02]  /*18790*/  FFMA.FTZ R32, R2, R32, R136 ;  /* 0x0000002002207223 */ /* 0x000fe40000010088 */
[----:B------:R-:W-:Y:S01]  /*187a0*/  FFMA.FTZ R33, R177, R33, R137 ;  /* 0x00000021b1217223 */ /* 0x000fe20000010089 */
[----:B------:R-:W-:Y:S01]  /*187b0*/  MOV R177, 0x4 ;  /* 0x0000000400b17802 */ /* 0x000fe20000000f00 */
[----:B------:R-:W-:Y:S01]  /*187c0*/  FADD.FTZ R35, -R141, R35 ;  /* 0x000000238d237221 */ /* 0x000fe20000010100 */
[----:B------:R0:W5:Y:S03]  /*187d0*/  LDL.LU R2, [R1+0x70] ;  /* 0x0000700001027983 */ /* 0x0001660000300800 */
[----:B------:R-:W-:Y:S01]  /*187e0*/  FMUL.FTZ R35, R140, R35 ;  /* 0x000000238c237220 */ /* 0x000fe20000410000 */
[----:B------:R-:W3:Y:S03]  /*187f0*/  LDL R143, [R1+0x24] ;  /* 0x00002400018f7983 */ /* 0x000ee60000100800 */
[----:B------:R-:W-:Y:S01]  /*18800*/  FFMA.FTZ R35, R252, R35, R139 ;  /* 0x00000023fc237223 */ /* 0x000fe2000001008b */
[----:B------:R-:W4:Y:S04]  /*18810*/  LDL R176, [R1+0x2c] ;  /* 0x00002c0001b07983 */ /* 0x000f280000100800 */
[----:B------:R-:W3:Y:S01]  /*18820*/  LDL R252, [R1+0x14] ;  /* 0x0000140001fc7983 */ /* 0x000ee20000100800 */
[----:B--2---:R-:W-:Y:S01]  /*18830*/  FFMA.FTZ R34, R38, R34, R138 ;  /* 0x0000002226227223 */ /* 0x004fe2000001008a */
[----:B------:R-:W-:-:S02]  /*18840*/  F2FP.BF16.PACK_AB R38, R37, R36 ;  /* 0x000000242526723e */ /* 0x000fc400000010ff */
[----:B------:R-:W-:Y:S01]  /*18850*/  F2FP.BF16.PACK_AB R36, R33, R32 ;  /* 0x000000202124723e */ /* 0x000fe200000010ff */
[----:B------:R-:W-:-:S05]  /*18860*/  @!P1 IMAD.WIDE R32, R0, R177, c[0x0][0x1a0] ;  /* 0x0000680000209625 */ /* 0x000fca00078e02b1 */
[----:B------:R1:W-:Y:S01]  /*18870*/  @!P1 STG.E [R32.64], R142 ;  /* 0x0000008e20009986 */ /* 0x0003e2000c101906 */
[----:B------:R-:W-:-:S03]  /*18880*/  F2FP.BF16.PACK_AB R37, R35, R34 ;  /* 0x000000222325723e */ /* 0x000fc600000010ff */
[----:B------:R-:W2:Y:S04]  /*18890*/  LDL R35, [R1+0x1c] ;  /* 0x00001c0001237983 */ /* 0x000ea80000100800 */
[----:B------:R-:W2:Y:S01]  /*188a0*/  LDL R34, [R1+0x10] ;  /* 0x0000100001227983 */ /* 0x000ea20000100800 */
[----:B-1----:R-:W-:-:S03]  /*188b0*/  @!P1 IMAD.WIDE R32, R0, R177, c[0x0][0x1a8] ;  /* 0x00006a0000209625 */ /* 0x002fc600078e02b1 */
[----:B------:R-:W2:Y:S04]  /*188c0*/  LDL R142, [R1+0x28] ;  /* 0x00002800018e7983 */ /* 0x000ea80000100800 */
[----:B------:R1:W-:Y:S02]  /*188d0*/  @!P1 STG.E [R32.64], R140 ;  /* 0x0000008c20009986 */ /* 0x0003e4000c101906 */
[----:B-1----:R-:W-:-:S04]  /*188e0*/  LEA R32, P0, R6, c[0x0][0x208], 0x4 ;  /* 0x0000820006207a11 */ /* 0x002fc800078020ff */
[----:B------:R-:W-:-:S05]  /*188f0*/  LEA.HI.X R33, R6, c[0x0][0x20c], RZ, 0x4, P0 ;  /* 0x0000830006217a11 */ /* 0x000fca00000f24ff */
[----:B------:R1:W-:Y:S04]  /*18900*/  STG.E.128 [R32.64], R36 ;  /* 0x0000002420007986 */ /* 0x0003e8000c101d06 */
[----:B-1----:R-:W2:Y:S04]  /*18910*/  LDL R33, [R1+0x20] ;  /* 0x0000200001217983 */ /* 0x002ea80000100800 */
[----:B------:R-:W2:Y:S01]  /*18920*/  LDL R32, [R1+0x18] ;  /* 0x0000180001207983 */ /* 0x000ea20000100800 */
        /* <DEDUP_REMOVED lines=9> */
[----:B------:R-:W-:Y:S02]  /*189c0*/  FADD.FTZ R24, -R141, R24 ;  /* 0x000000188d187221 */ /* 0x000fe40000010100 */
[C---:B------:R-:W-:Y:S02]  /*189d0*/  FMUL.FTZ R29, R140.reuse, R29 ;  /* 0x0000001d8c1d7220 */ /* 0x040fe40000410000 */
[----:B---3--:R-:W-:Y:S02]  /*189e0*/  FFMA.FTZ R20, R143, R20, R129 ;  /* 0x000000148f147223 */ /* 0x008fe40000010081 */
[C---:B------:R-:W-:Y:S02]  /*189f0*/  FMUL.FTZ R21, R140.reuse, R21 ;  /* 0x000000158c157220 */ /* 0x040fe40000410000 */
[----:B------:R-:W-:-:S02]  /*18a00*/  FMUL.FTZ R22, R140, R22 ;  /* 0x000000168c167220 */ /* 0x000fc40000410000 */
[C---:B------:R-:W-:Y:S02]  /*18a10*/  FMUL.FTZ R30, R140.reuse, R30 ;  /* 0x0000001e8c1e7220 */ /* 0x040fe40000410000 */
[C---:B------:R-:W-:Y:S02]  /*18a20*/  FMUL.FTZ R23, R140.reuse, R23 ;  /* 0x000000178c177220 */ /* 0x040fe40000410000 */
[----:B------:R-:W-:Y:S02]  /*18a30*/  FMUL.FTZ R24, R140, R24 ;  /* 0x000000188c187220 */ /* 0x000fe40000410000 */
[----:B----4-:R-:W-:Y:S02]  /*18a40*/  FFMA.FTZ R22, R176, R22, R131 ;  /* 0x00000016b0167223 */ /* 0x010fe40000010083 */
[----:B------:R-:W-:Y:S02]  /*18a50*/  FFMA.FTZ R24, R252, R24, R125 ;  /* 0x00000018fc187223 */ /* 0x000fe4000001007d */
[----:B------:R-:W-:-:S02]  /*18a60*/  IMAD.MOV.U32 R176, RZ, RZ, 0x10 ;  /* 0x00000010ffb07424 */ /* 0x000fc400078e00ff */
        /* <DEDUP_REMOVED lines=18> */
[----:B------:R-:W-:Y:S02]  /*18b90*/  FMUL.FTZ R11, R140, R11 ;  /* 0x0000000b8c0b7220 */ /* 0x000fe40000410000 */
[----:B------:R-:W-:Y:S02]  /*18ba0*/  FFMA.FTZ R7, R244, R7, R120 ;  /* 0x00000007f4077223 */ /* 0x000fe40000010078 */
[----:B------:R-:W-:Y:S02]  /*18bb0*/  FFMA.FTZ R9, R245, R9, R121 ;  /* 0x00000009f5097223 */ /* 0x000fe40000010079 */
[----:B------:R-:W-:Y:S02]  /*18bc0*/  FFMA.FTZ R10, R246, R10, R122 ;  /* 0x0000000af60a7223 */ /* 0x000fe4000001007a */
[C---:B------:R-:W-:Y:S02]  /*18bd0*/  FADD.FTZ R16, -R141.reuse, R16 ;  /* 0x000000108d107221 */ /* 0x040fe40000010100 */
[----:B------:R-:W-:-:S02]  /*18be0*/  FADD.FTZ R18, -R141, R18 ;  /* 0x000000128d127221 */ /* 0x000fc40000010100 */
[C---:B------:R-:W-:Y:S02]  /*18bf0*/  FADD.FTZ R17, -R141.reuse, R17 ;  /* 0x000000118d117221 */ /* 0x040fe40000010100 */
[----:B------:R-:W-:Y:S02]  /*18c00*/  FMUL.FTZ R18, R140, R18 ;  /* 0x000000128c127220 */ /* 0x000fe40000410000 */
[C---:B------:R-:W-:Y:S02]  /*18c10*/  FADD.FTZ R143, -R141.reuse, R162 ;  /* 0x000000a28d8f7221 */ /* 0x040fe40000010100 */
[C---:B------:R-:W-:Y:S02]  /*18c20*/  FADD.FTZ R38, -R141.reuse, R159 ;  /* 0x0000009f8d267221 */ /* 0x040fe40000010100 */
[C---:B------:R-:W-:Y:S02]  /*18c30*/  FADD.FTZ R39, -R141.reuse, R160 ;  /* 0x000000a08d277221 */ /* 0x040fe40000010100 */
[----:B------:R-:W-:-:S02]  /*18c40*/  FADD.FTZ R157, -R141, R187 ;  /* 0x000000bb8d9d7221 */ /* 0x000fc40000010100 */
[----:B------:R-:W-:-:S04]  /*18c50*/  FMUL.FTZ R37, R140, R37 ;  /* 0x000000258c257220 */ /* 0x000fc80000410000 */
[----:B------:R-:W-:Y:S02]  /*18c60*/  FFMA.FTZ R37, R193, R37, R93 ;  /* 0x00000025c1257223 */ /* 0x000fe4000001005d */
[----:B------:R-:W-:Y:S02]  /*18c70*/  IMAD R0, R177, c[0x0][0x160], R0 ;  /* 0x00005800b1007a24 */ /* 0x000fe400078e0200 */
[----:B--2---:R-:W-:Y:S02]  /*18c80*/  FFMA.FTZ R30, R35, R30, R127 ;  /* 0x0000001e231e7223 */ /* 0x004fe4000001007f */
[----:B------:R-:W-:Y:S02]  /*18c90*/  FFMA.FTZ R23, R34, R23, R124 ;  /* 0x0000001722177223 */ /* 0x000fe4000001007c */
[----:B------:R-:W-:-:S03]  /*18ca0*/  FFMA.FTZ R21, R142, R21, R130 ;  /* 0x000000158e157223 */ /* 0x000fc60000010082 */
[----:B------:R-:W-:Y:S01]  /*18cb0*/  F2FP.BF16.PACK_AB R34, R24, R23 ;  /* 0x000000171822723e */ /* 0x000fe200000010ff */
[----:B------:R-:W-:Y:S02]  /*18cc0*/  FADD.FTZ R23, -R141, R27 ;  /* 0x0000001b8d177221 */ /* 0x000fe40000010100 */
[----:B------:R-:W-:Y:S02]  /*18cd0*/  FFMA.FTZ R19, R33, R19, R128 ;  /* 0x0000001321137223 */ /* 0x000fe40000010080 */
[----:B------:R-:W-:-:S03]  /*18ce0*/  FFMA.FTZ R29, R32, R29, R126 ;  /* 0x0000001d201d7223 */ /* 0x000fc6000001007e */
[----:B------:R-:W-:Y:S02]  /*18cf0*/  F2FP.BF16.PACK_AB R32, R20, R19 ;  /* 0x000000131420723e */ /* 0x000fe400000010ff */
[----:B------:R-:W-:Y:S02]  /*18d00*/  IADD3 R19, R6, 0x20, RZ ;  /* 0x0000002006137810 */ /* 0x000fe40007ffe0ff */
[----:B------:R-:W-:Y:S02]  /*18d10*/  F2FP.BF16.PACK_AB R33, R22, R21 ;  /* 0x000000151621723e */ /* 0x000fe400000010ff */
[----:B------:R-:W-:Y:S01]  /*18d20*/  F2FP.BF16.PACK_AB R35, R30, R29 ;  /* 0x0000001d1e23723e */ /* 0x000fe200000010ff */
[----:B------:R-:W-:-:S05]  /*18d30*/  IMAD.WIDE.U32 R20, R19, R176, c[0x0][0x208] ;  /* 0x0000820013147625 */ /* 0x000fca00078e00b0 */
[----:B------:R1:W-:Y:S01]  /*18d40*/  STG.E.128 [R20.64], R32 ;  /* 0x0000002014007986 */ /* 0x0003e2000c101d06 */
[C---:B------:R-:W-:Y:S02]  /*18d50*/  FADD.FTZ R19, -R141.reuse, R28 ;  /* 0x0000001c8d137221 */ /* 0x040fe40000010100 */
[----:B-1----:R-:W-:Y:S02]  /*18d60*/  FADD.FTZ R35, -R141, R156 ;  /* 0x0000009c8d237221 */ /* 0x002fe40000010100 */
[----:B------:R-:W-:Y:S02]  /*18d70*/  FMUL.FTZ R156, R140, R14 ;  /* 0x0000000e8c9c7220 */ /* 0x000fe40000410000 */
[----:B------:R-:W-:Y:S02]  /*18d80*/  FFMA.FTZ R14, R240, R12, R116 ;  /* 0x0000000cf00e7223 */ /* 0x000fe40000010074 */
[----:B------:R-:W-:Y:S02]  /*18d90*/  FFMA.FTZ R15, R242, R156, R118 ;  /* 0x0000009cf20f7223 */ /* 0x000fe40000010076 */
[----:B------:R-:W-:-:S03]  /*18da0*/  FFMA.FTZ R12, R241, R158, R117 ;  /* 0x0000009ef10c7223 */ /* 0x000fc60000010075 */
[----:B------:R-:W-:Y:S01]  /*18db0*/  F2FP.BF16.PACK_AB R15, R13, R15 ;  /* 0x0000000f0d0f723e */ /* 0x000fe200000010ff */
[----:B------:R-:W-:Y:S01]  /*18dc0*/  FMUL.FTZ R13, R140, R31 ;  /* 0x0000001f8c0d7220 */ /* 0x000fe20000410000 */
[----:B------:R-:W-:Y:S01]  /*18dd0*/  F2FP.BF16.PACK_AB R14, R12, R14 ;  /* 0x0000000e0c0e723e */ /* 0x000fe200000010ff */
[----:B------:R-:W-:Y:S02]  /*18de0*/  FMUL.FTZ R12, R140, R19 ;  /* 0x000000138c0c7220 */ /* 0x000fe40000410000 */
[----:B------:R-:W-:Y:S02]  /*18df0*/  FFMA.FTZ R19, R247, R11, R123 ;  /* 0x0000000bf7137223 */ /* 0x000fe4000001007b */
[----:B------:R-:W-:Y:S02]  /*18e00*/  FFMA.FTZ R11, R226, R12, R110 ;  /* 0x0000000ce20b7223 */ /* 0x000fe4000001006e */
[----:B------:R-:W-:Y:S02]  /*18e10*/  FFMA.FTZ R31, R227, R13, R111 ;  /* 0x0000000de31f7223 */ /* 0x000fe4000001006f */
[----:B------:R-:W-:-:S02]  /*18e20*/  FADD.FTZ R20, -R141, R25 ;  /* 0x000000198d147221 */ /* 0x000fc40000010100 */
[----:B------:R-:W-:Y:S01]  /*18e30*/  FADD.FTZ R21, -R141, R26 ;  /* 0x0000001a8d157221 */ /* 0x000fe20000010100 */
[----:B------:R-:W-:Y:S02]  /*18e40*/  F2FP.BF16.PACK_AB R13, R19, R10 ;  /* 0x0000000a130d723e */ /* 0x000fe400000010ff */
[----:B------:R-:W-:Y:S01]  /*18e50*/  F2FP.BF16.PACK_AB R12, R9, R7 ;  /* 0x00000007090c723e */ /* 0x000fe200000010ff */
[C---:B------:R-:W-:Y:S01]  /*18e60*/  FMUL.FTZ R7, R140.reuse, R16 ;  /* 0x000000108c077220 */ /* 0x040fe20000410000 */
[----:B------:R-:W-:Y:S01]  /*18e70*/  F2FP.BF16.PACK_AB R19, R31, R11 ;  /* 0x0000000b1f13723e */ /* 0x000fe200000010ff */
[C---:B------:R-:W-:Y:S02]  /*18e80*/  FMUL.FTZ R10, R140.reuse, R21 ;  /* 0x000000158c0a7220 */ /* 0x040fe40000410000 */
[C---:B------:R-:W-:Y:S02]  /*18e90*/  FMUL.FTZ R11, R140.reuse, R23 ;  /* 0x000000178c0b7220 */ /* 0x040fe40000410000 */
[----:B------:R-:W-:-:S02]  /*18ea0*/  FMUL.FTZ R16, R140, R20 ;  /* 0x000000148c107220 */ /* 0x000fc40000410000 */
[----:B------:R-:W-:Y:S02]  /*18eb0*/  FMUL.FTZ R9, R140, R17 ;  /* 0x000000118c097220 */ /* 0x000fe40000410000 */
[----:B------:R-:W-:Y:S02]  /*18ec0*/  FFMA.FTZ R10, R224, R10, R108 ;  /* 0x0000000ae00a7223 */ /* 0x000fe4000001006c */
[----:B------:R-:W-:Y:S02]  /*18ed0*/  FFMA.FTZ R11, R225, R11, R109 ;  /* 0x0000000be10b7223 */ /* 0x000fe4000001006d */
[----:B------:R-:W-:Y:S02]  /*18ee0*/  FFMA.FTZ R17, R230, R18, R114 ;  /* 0x00000012e6117223 */ /* 0x000fe40000010072 */
[----:B------:R-:W-:Y:S02]  /*18ef0*/  FFMA.FTZ R16, R231, R16, R115 ;  /* 0x00000010e7107223 */ /* 0x000fe40000010073 */
[----:B------:R-:W-:-:S02]  /*18f00*/  FFMA.FTZ R7, R228, R7, R112 ;  /* 0x00000007e4077223 */ /* 0x000fc40000010070 */
[----:B------:R-:W-:Y:S02]  /*18f10*/  FFMA.FTZ R9, R229, R9, R113 ;  /* 0x00000009e5097223 */ /* 0x000fe40000010071 */
[----:B------:R-:W-:Y:S01]  /*18f20*/  FADD.FTZ R22, -R141, R144 ;  /* 0x000000908d167221 */ /* 0x000fe20000010100 */
[----:B------:R-:W-:Y:S01]  /*18f30*/  F2FP.BF16.PACK_AB R18, R11, R10 ;  /* 0x0000000a0b12723e */ /* 0x000fe200000010ff */
[C---:B------:R-:W-:Y:S01]  /*18f40*/  FADD.FTZ R24, -R141.reuse, R146 ;  /* 0x000000928d187221 */ /* 0x040fe20000010100 */
[----:B------:R-:W-:Y:S01]  /*18f50*/  F2FP.BF16.PACK_AB R17, R16, R17 ;  /* 0x000000111011723e */ /* 0x000fe200000010ff */
[C---:B------:R-:W-:Y:S02]  /*18f60*/  FADD.FTZ R25, -R141.reuse, R147 ;  /* 0x000000938d197221 */ /* 0x040fe40000010100 */
[C---:B------:R-:W-:Y:S01]  /*18f70*/  FADD.FTZ R26, -R141.reuse, R148 ;  /* 0x000000948d1a7221 */ /* 0x040fe20000010100 */
[C---:B------:R-:W-:Y:S01]  /*18f80*/  IADD3 R10, R6.reuse, 0x40, RZ ;  /* 0x00000040060a7810 */ /* 0x040fe20007ffe0ff */
[----:B------:R-:W-:Y:S01]  /*18f90*/  FADD.FTZ R27, -R141, R149 ;  /* 0x000000958d1b7221 */ /* 0x000fe20000010100 */
[----:B------:R-:W-:Y:S01]  /*18fa0*/  F2FP.BF16.PACK_AB R16, R9, R7 ;  /* 0x000000070910723e */ /* 0x000fe200000010ff */
[C---:B------:R-:W-:Y:S01]  /*18fb0*/  FADD.FTZ R28, -R141.reuse, R150 ;  /* 0x000000968d1c7221 */ /* 0x040fe20000010100 */
[----:B------:R-:W-:Y:S01]  /*18fc0*/  IADD3 R7, R6, 0x60, RZ ;  /* 0x0000006006077810 */ /* 0x000fe20007ffe0ff */
[----:B------:R-:W-:-:S02]  /*18fd0*/  FADD.FTZ R30, -R141, R152 ;  /* 0x000000988d1e7221 */ /* 0x000fc40000010100 */
[C---:B------:R-:W-:Y:S02]  /*18fe0*/  FADD.FTZ R32, -R141.reuse, R153 ;  /* 0x000000998d207221 */ /* 0x040fe40000010100 */
[C---:B------:R-:W-:Y:S02]  /*18ff0*/  FADD.FTZ R33, -R141.reuse, R154 ;  /* 0x0000009a8d217221 */ /* 0x040fe40000010100 */
[C---:B------:R-:W-:Y:S02]  /*19000*/  FMUL.FTZ R9, R140.reuse, R22 ;  /* 0x000000168c097220 */ /* 0x040fe40000410000 */
[----:B------:R-:W-:Y:S02]  /*19010*/  FADD.FTZ R29, -R141, R151 ;  /* 0x000000978d1d7221 */ /* 0x000fe40000010100 */
[C---:B------:R-:W-:Y:S02]  /*19020*/  FMUL.FTZ R20, R140.reuse, R24 ;  /* 0x000000188c147220 */ /* 0x040fe40000410000 */
[----:B------:R-:W-:-:S02]  /*19030*/  FMUL.FTZ R21, R140, R25 ;  /* 0x000000198c157220 */ /* 0x000fc40000410000 */
[----:B------:R-:W-:Y:S02]  /*19040*/  FMUL.FTZ R22, R140, R26 ;  /* 0x0000001a8c167220 */ /* 0x000fe40000410000 */
[C---:B------:R-:W-:Y:S02]  /*19050*/  FADD.FTZ R34, -R141.reuse, R155 ;  /* 0x0000009b8d227221 */ /* 0x040fe40000010100 */
[C---:B------:R-:W-:Y:S02]  /*19060*/  FADD.FTZ R144, -R141.reuse, R163 ;  /* 0x000000a38d907221 */ /* 0x040fe40000010100 */
[C---:B------:R-:W-:Y:S02]  /*19070*/  FADD.FTZ R142, -R141.reuse, R161 ;  /* 0x000000a18d8e7221 */ /* 0x040fe40000010100 */
[C---:B------:R-:W-:Y:S02]  /*19080*/  FADD.FTZ R147, -R141.reuse, R165 ;  /* 0x000000a58d937221 */ /* 0x040fe40000010100 */
[----:B------:R-:W-:-:S02]  /*19090*/  FADD.FTZ R148, -R141, R166 ;  /* 0x000000a68d947221 */ /* 0x000fc40000010100 */
        /* <DEDUP_REMOVED lines=10> */
[----:B------:R-:W-:-:S04]  /*19140*/  IMAD.WIDE.U32 R10, R10, R176, c[0x0][0x208] ;  /* 0x000082000a0a7625 */ /* 0x000fc800078e00b0 */
[C---:B------:R-:W-:Y:S02]  /*19150*/  FMUL.FTZ R27, R140.reuse, R28 ;  /* 0x0000001c8c1b7220 */ /* 0x040fe40000410000 */
[C---:B------:R-:W-:Y:S02]  /*19160*/  FMUL.FTZ R31, R140.reuse, R30 ;  /* 0x0000001e8c1f7220 */ /* 0x040fe40000410000 */
[C---:B------:R-:W-:Y:S02]  /*19170*/  FMUL.FTZ R24, R140.reuse, R32 ;  /* 0x000000208c187220 */ /* 0x040fe40000410000 */
[C---:B------:R-:W-:Y:S02]  /*19180*/  FMUL.FTZ R25, R140.reuse, R33 ;  /* 0x000000218c197220 */ /* 0x040fe40000410000 */
[----:B------:R-:W-:Y:S02]  /*19190*/  FADD.FTZ R141, -R141, R145 ;  /* 0x000000918d8d7221 */ /* 0x000fe40000010100 */
[----:B------:R-:W-:-:S02]  /*191a0*/  FMUL.FTZ R29, R140, R29 ;  /* 0x0000001d8c1d7220 */ /* 0x000fc40000410000 */
[C---:B------:R-:W-:Y:S02]  /*191b0*/  FMUL.FTZ R28, R140.reuse, R35 ;  /* 0x000000238c1c7220 */ /* 0x040fe40000410000 */
[----:B------:R-:W-:Y:S02]  /*191c0*/  FMUL.FTZ R30, R140, R36 ;  /* 0x000000248c1e7220 */ /* 0x000fe40000410000 */
[----:B------:R-:W-:-:S04]  /*191d0*/  IMAD.WIDE.U32 R32, R7, R176, c[0x0][0x208] ;  /* 0x0000820007207625 */ /* 0x000fc800078e00b0 */
[----:B------:R-:W-:Y:S02]  /*191e0*/  FFMA.FTZ R9, R212, R9, R104 ;  /* 0x00000009d4097223 */ /* 0x000fe40000010068 */
[----:B------:R-:W-:Y:S02]  /*191f0*/  FFMA.FTZ R20, R213, R20, R105 ;  /* 0x00000014d5147223 */ /* 0x000fe40000010069 */
[----:B------:R-:W-:Y:S02]  /*19200*/  FFMA.FTZ R21, R214, R21, R106 ;  /* 0x00000015d6157223 */ /* 0x000fe4000001006a */
[----:B------:R-:W-:Y:S02]  /*19210*/  FFMA.FTZ R22, R215, R22, R107 ;  /* 0x00000016d7167223 */ /* 0x000fe4000001006b */
        /* <DEDUP_REMOVED lines=8> */
[----:B------:R1:W-:Y:S01]  /*192a0*/  STG.E.128 [R10.64], R12 ;  /* 0x0000000c0a007986 */ /* 0x0003e2000c101d06 */
[----:B------:R-:W-:-:S02]  /*192b0*/  FMUL.FTZ R38, R140, R146 ;  /* 0x000000928c267220 */ /* 0x000fc40000410000 */
[C---:B------:R-:W-:Y:S02]  /*192c0*/  FMUL.FTZ R147, R140.reuse, R149 ;  /* 0x000000958c937220 */ /* 0x040fe40000410000 */
[C---:B------:R-:W-:Y:S02]  /*192d0*/  FMUL.FTZ R39, R140.reuse, R151 ;  /* 0x000000978c277220 */ /* 0x040fe40000410000 */
[C---:B------:R-:W-:Y:S01]  /*192e0*/  FMUL.FTZ R142, R140.reuse, R152 ;  /* 0x000000988c8e7220 */ /* 0x040fe20000410000 */
[----:B------:R2:W-:Y:S01]  /*192f0*/  STG.E.128 [R32.64], R16 ;  /* 0x0000001020007986 */ /* 0x0005e2000c101d06 */
[C---:B------:R-:W-:Y:S02]  /*19300*/  FMUL.FTZ R150, R140.reuse, R150 ;  /* 0x000000968c967220 */ /* 0x040fe40000410000 */
[C---:B------:R-:W-:Y:S02]  /*19310*/  FMUL.FTZ R146, R140.reuse, R153 ;  /* 0x000000998c927220 */ /* 0x040fe40000410000 */
[----:B------:R-:W-:-:S02]  /*19320*/  FMUL.FTZ R148, R140, R154 ;  /* 0x0000009a8c947220 */ /* 0x000fc40000410000 */
[C---:B------:R-:W-:Y:S02]  /*19330*/  FMUL.FTZ R149, R140.reuse, R155 ;  /* 0x0000009b8c957220 */ /* 0x040fe40000410000 */
[----:B------:R-:W-:Y:S01]  /*19340*/  FMUL.FTZ R7, R140, R156 ;  /* 0x0000009c8c077220 */ /* 0x000fe20000410000 */
[----:B-1----:R-:W-:Y:S01]  /*19350*/  F2FP.BF16.PACK_AB R13, R22, R21 ;  /* 0x00000015160d723e */ /* 0x002fe200000010ff */
[----:B------:R-:W-:Y:S01]  /*19360*/  FMUL.FTZ R151, R140, R157 ;  /* 0x0000009d8c977220 */ /* 0x000fe20000410000 */
[----:B------:R-:W-:Y:S01]  /*19370*/  F2FP.BF16.PACK_AB R12, R20, R9 ;  /* 0x00000009140c723e */ /* 0x000fe200000010ff */
[----:B------:R-:W-:Y:S02]  /*19380*/  FMUL.FTZ R141, R140, R141 ;  /* 0x0000008d8c8d7220 */ /* 0x000fe40000410000 */
[----:B------:R-:W-:Y:S02]  /*19390*/  FFMA.FTZ R29, R210, R29, R102 ;  /* 0x0000001dd21d7223 */ /* 0x000fe40000010066 */
[----:B------:R-:W-:-:S02]  /*193a0*/  FFMA.FTZ R152, R211, R31, R103 ;  /* 0x0000001fd3987223 */ /* 0x000fc40000010067 */
[----:B------:R-:W-:Y:S02]  /*193b0*/  FFMA.FTZ R23, R208, R23, R100 ;  /* 0x00000017d0177223 */ /* 0x000fe40000010064 */
[----:B------:R-:W-:Y:S02]  /*193c0*/  FFMA.FTZ R140, R209, R27, R101 ;  /* 0x0000001bd18c7223 */ /* 0x000fe40000010065 */
[----:B--2---:R-:W-:Y:S02]  /*193d0*/  FFMA.FTZ R16, R196, R24, R96 ;  /* 0x00000018c4107223 */ /* 0x004fe40000010060 */
[----:B------:R-:W-:Y:S02]  /*193e0*/  FFMA.FTZ R25, R197, R25, R97 ;  /* 0x00000019c5197223 */ /* 0x000fe40000010061 */
[----:B------:R-:W-:Y:S02]  /*193f0*/  FFMA.FTZ R22, R68, R143, R84 ;  /* 0x0000008f44167223 */ /* 0x000fe40000010054 */
[----:B------:R-:W-:Y:S01]  /*19400*/  FFMA.FTZ R9, R69, R144, R85 ;  /* 0x0000009045097223 */ /* 0x000fe20000010055 */
[----:B------:R-:W-:Y:S01]  /*19410*/  F2FP.BF16.PACK_AB R15, R152, R29 ;  /* 0x0000001d980f723e */ /* 0x000fe200000010ff */
        /* <DEDUP_REMOVED lines=11> */
[----:B------:R-:W-:Y:S01]  /*194d0*/  IADD3 R31, R6, 0xc0, RZ ;  /* 0x000000c0061f7810 */ /* 0x000fe20007ffe0ff */
[----:B------:R-:W-:-:S02]  /*194e0*/  FFMA.FTZ R18, R192, R30, R92 ;  /* 0x0000001ec0127223 */ /* 0x000fc4000001005c */
[----:B------:R-:W-:Y:S02]  /*194f0*/  FFMA.FTZ R23, R70, R147, R86 ;  /* 0x0000009346177223 */ /* 0x000fe40000010056 */
[----:B------:R-:W-:Y:S02]  /*19500*/  FFMA.FTZ R150, R71, R150, R87 ;  /* 0x0000009647967223 */ /* 0x000fe40000010057 */
[----:B------:R-:W-:Y:S02]  /*19510*/  FFMA.FTZ R20, R72, R34, R88 ;  /* 0x0000002248147223 */ /* 0x000fe40000010058 */
[----:B------:R-:W-:Y:S02]  /*19520*/  FFMA.FTZ R35, R73, R35, R89 ;  /* 0x0000002349237223 */ /* 0x000fe40000010059 */
[----:B------:R-:W-:Y:S02]  /*19530*/  FFMA.FTZ R21, R74, R36, R90 ;  /* 0x000000244a157223 */ /* 0x000fe4000001005a */
[----:B------:R-:W-:-:S02]  /*19540*/  FFMA.FTZ R38, R75, R38, R91 ;  /* 0x000000264b267223 */ /* 0x000fc4000001005b */
[----:B------:R-:W-:Y:S02]  /*19550*/  FFMA.FTZ R26, R60, R149, R76 ;  /* 0x000000953c1a7223 */ /* 0x000fe4000001004c */
[----:B------:R-:W-:Y:S01]  /*19560*/  FFMA.FTZ R7, R61, R7, R77 ;  /* 0x000000073d077223 */ /* 0x000fe2000001004d */
[----:B------:R-:W-:Y:S01]  /*19570*/  F2FP.BF16.PACK_AB R27, R10, R27 ;  /* 0x0000001b0a1b723e */ /* 0x000fe200000010ff */
[----:B------:R-:W-:Y:S01]  /*19580*/  FFMA.FTZ R25, R66, R146, R82 ;  /* 0x0000009242197223 */ /* 0x000fe20000010052 */
[----:B------:R-:W-:Y:S01]  /*19590*/  LEA R6, P0, R169, c[0x0][0x208], 0x4 ;  /* 0x00008200a9067a11 */ /* 0x000fe200078020ff */
[----:B------:R-:W-:Y:S02]  /*195a0*/  FFMA.FTZ R148, R67, R148, R83 ;  /* 0x0000009443947223 */ /* 0x000fe40000010053 */
[----:B------:R-:W-:Y:S02]  /*195b0*/  FFMA.FTZ R24, R64, R39, R80 ;  /* 0x0000002740187223 */ /* 0x000fe40000010050 */
[----:B------:R-:W-:Y:S01]  /*195c0*/  FFMA.FTZ R9, R65, R142, R81 ;  /* 0x0000008e41097223 */ /* 0x000fe20000010051 */
[----:B------:R-:W-:Y:S01]  /*195d0*/  F2FP.BF16.PACK_AB R17, R28, R17 ;  /* 0x000000111c11723e */ /* 0x000fe200000010ff */
[----:B------:R-:W-:Y:S01]  /*195e0*/  IMAD.WIDE.U32 R10, R11, R176, c[0x0][0x208] ;  /* 0x000082000b0a7625 */ /* 0x000fe200078e00b0 */
[----:B------:R-:W-:-:S02]  /*195f0*/  F2FP.BF16.PACK_AB R19, R158, R145 ;  /* 0x000000919e13723e */ /* 0x000fc400000010ff */
[----:B------:R-:W-:Y:S01]  /*19600*/  F2FP.BF16.PACK_AB R18, R37, R18 ;  /* 0x000000122512723e */ /* 0x000fe200000010ff */
[-C--:B------:R-:W-:Y:S01]  /*19610*/  IMAD.WIDE.U32 R28, R29, R176.reuse, c[0x0][0x208] ;  /* 0x000082001d1c7625 */ /* 0x080fe200078e00b0 */
[----:B------:R-:W-:Y:S02]  /*19620*/  F2FP.BF16.PACK_AB R23, R150, R23 ;  /* 0x000000179617723e */ /* 0x000fe400000010ff */
[----:B------:R-:W-:Y:S01]  /*19630*/  F2FP.BF16.PACK_AB R21, R38, R21 ;  /* 0x000000152615723e */ /* 0x000fe200000010ff */
[----:B------:R-:W-:Y:S01]  /*19640*/  IMAD.WIDE.U32 R30, R31, R176, c[0x0][0x208] ;  /* 0x000082001f1e7625 */ /* 0x000fe200078e00b0 */
[----:B------:R-:W-:Y:S02]  /*19650*/  F2FP.BF16.PACK_AB R20, R35, R20 ;  /* 0x000000142314723e */ /* 0x000fe400000010ff */
[----:B------:R-:W-:Y:S02]  /*19660*/  F2FP.BF16.PACK_AB R26, R7, R26 ;  /* 0x0000001a071a723e */ /* 0x000fe400000010ff */
[----:B------:R-:W-:-:S02]  /*19670*/  F2FP.BF16.PACK_AB R25, R148, R25 ;  /* 0x000000199419723e */ /* 0x000fc400000010ff */
[----:B------:R-:W-:Y:S02]  /*19680*/  LEA.HI.X R7, R169, c[0x0][0x20c], RZ, 0x4, P0 ;  /* 0x00008300a9077a11 */ /* 0x000fe400000f24ff */
[----:B------:R-:W-:Y:S01]  /*19690*/  F2FP.BF16.PACK_AB R24, R9, R24 ;  /* 0x000000180918723e */ /* 0x000fe200000010ff */
[----:B------:R0:W-:Y:S04]  /*196a0*/  STG.E.128 [R10.64], R12 ;  /* 0x0000000c0a007986 */ /* 0x0001e8000c101d06 */
[----:B------:R0:W-:Y:S04]  /*196b0*/  STG.E.128 [R28.64], R16 ;  /* 0x000000101c007986 */ /* 0x0001e8000c101d06 */
[----:B------:R0:W-:Y:S04]  /*196c0*/  STG.E.128 [R30.64], R20 ;  /* 0x000000141e007986 */ /* 0x0001e8000c101d06 */
[----:B------:R0:W-:Y:S01]  /*196d0*/  STG.E.128 [R6.64], R24 ;  /* 0x0000001806007986 */ /* 0x0001e2000c101d06 */
[----:B------:R-:W-:-:S13]  /*196e0*/  ISETP.GE.AND P0, PT, R0, c[0x0][0x164], PT ;  /* 0x0000590000007a0c */ /* 0x000fda0003f06270 */
[----:B0----5:R-:W-:Y:S01]  /*196f0*/  @P0 CALL.REL.NOINC `(.L_x_16843) ;  /* 0x0000001000000944 */ /* 0x021fe20003c00000 */
[----:B------:R-:W-:Y:S05]  /*19700*/  BRA `(.L_x_16844) ;  /* 0xfffe753000007947 */ /* 0x000fea000383ffff */
.L_x_16843:
[----:B------:R-:W-:Y:S05]  /*19710*/  BSYNC B0 ;  /* 0x0000000000007941 */ /* 0x000fea0003800000 */
.L_x_16392:
[----:B------:R-:W-:Y:S05]  /*19720*/  EXIT ;  /* 0x000000000000794d */ /* 0x000fea0003800000 */
.L_x_16841:
[----:B------:R-:W-:Y:S01]  /*19730*/  IMAD.MOV.U32 R176, RZ, RZ, R142 ;  /* 0x000000ffffb07224 */ /* 0x000fe200078e008e */
[----:B------:R-:W-:Y:S01]  /*19740*/  MOV R143, 0x1 ;  /* 0x00000001008f7802 */ /* 0x000fe20000000f00 */
[----:B------:R-:W-:Y:S01]  /*19750*/  IMAD.MOV.U32 R177, RZ, RZ, 0x1f ;  /* 0x0000001fffb17424 */ /* 0x000fe200078e00ff */
[----:B------:R-:W-:Y:S01]  /*19760*/  MOV R140, 0x19790 ;  /* 0x00019790008c7802 */ /* 0x000fe20000000f00 */
[----:B------:R-:W-:Y:S02]  /*19770*/  IMAD.MOV.U32 R141, RZ, RZ, -0x1 ;  /* 0xffffffffff8d7424 */ /* 0x000fe400078e00ff */
[----:B------:R-:W-:Y:S05]  /*19780*/  CALL.REL.NOINC `($__internal_45_$__cuda_sm70_shflsync_bfly_p) ;  /* 0x00000bc000007944 */ /* 0x000fea0003c00000 */
[----:B-1----:R-:W-:Y:S05]  /*19790*/  BRA `(.L_x_16845) ;  /* 0xffffe42000007947 */ /* 0x002fea000383ffff */
.L_x_16842:
[----:B------:R-:W-:Y:S01]  /*197a0*/  MOV R176, R142 ;  /* 0x0000008e00b07202 */ /* 0x000fe20000000f00 */
[----:B------:R-:W-:Y:S01]  /*197b0*/  IMAD.MOV.U32 R143, RZ, RZ, 0x2 ;  /* 0x00000002ff8f7424 */ /* 0x000fe200078e00ff */
[----:B------:R-:W-:Y:S01]  /*197c0*/  MOV R141, 0xffffffff ;  /* 0xffffffff008d7802 */ /* 0x000fe20000000f00 */
[----:B------:R-:W-:Y:S01]  /*197d0*/  IMAD.MOV.U32 R177, RZ, RZ, 0x1f ;  /* 0x0000001fffb17424 */ /* 0x000fe200078e00ff */
[----:B------:R-:W-:Y:S02]  /*197e0*/  MOV R140, 0x19800 ;  /* 0x00019800008c7802 */ /* 0x000fe40000000f00 */
[----:B------:R-:W-:Y:S05]  /*197f0*/  CALL.REL.NOINC `($__internal_45_$__cuda_sm70_shflsync_bfly_p) ;  /* 0x00000b5000007944 */ /* 0x000fea0003c00000 */
[----:B-1----:R-:W-:Y:S01]  /*19800*/  FADD.FTZ R142, R142, R143 ;  /* 0x0000008f8e8e7221 */ /* 0x002fe20000010000 */
[----:B------:R-:W-:Y:S01]  /*19810*/  MOV R141, 0xffffffff ;  /* 0xffffffff008d7802 */ /* 0x000fe20000000f00 */
[----:B------:R-:W-:Y:S01]  /*19820*/  IMAD.MOV.U32 R143, RZ, RZ, 0x4 ;  /* 0x00000004ff8f7424 */ /* 0x000fe200078e00ff */
[----:B------:R-:W-:Y:S01]  /*19830*/  MOV R140, 0x19870 ;  /* 0x00019870008c7802 */ /* 0x000fe20000000f00 */
[----:B------:R-:W-:-:S02]  /*19840*/  IMAD.MOV.U32 R177, RZ, RZ, 0x1f ;  /* 0x0000001fffb17424 */ /* 0x000fc400078e00ff */
[----:B------:R-:W-:Y:S02]  /*19850*/  IMAD.MOV.U32 R176, RZ, RZ, R142 ;  /* 0x000000ffffb07224 */ /* 0x000fe400078e008e */
[----:B------:R-:W-:Y:S05]  /*19860*/  CALL.REL.NOINC `($__internal_45_$__cuda_sm70_shflsync_bfly_p) ;  /* 0x00000ae000007944 */ /* 0x000fea0003c00000 */
[----:B-1----:R-:W-:Y:S01]  /*19870*/  FADD.FTZ R142, R142, R143 ;  /* 0x0000008f8e8e7221 */ /* 0x002fe20000010000 */
[----:B------:R-:W-:Y:S01]  /*19880*/  HFMA2.MMA R177, -RZ, RZ, 0, 1.847743988037109375e-06 ;  /* 0x0000001fffb17435 */ /* 0x000fe200000001ff */
[----:B------:R-:W-:Y:S01]  /*19890*/  IMAD.MOV.U32 R143, RZ, RZ, 0x8 ;  /* 0x00000008ff8f7424 */ /* 0x000fe200078e00ff */
[----:B------:R-:W-:Y:S01]  /*198a0*/  MOV R140, 0x198e0 ;  /* 0x000198e0008c7802 */ /* 0x000fe20000000f00 */
[----:B------:R-:W-:Y:S02]  /*198b0*/  IMAD.MOV.U32 R141, RZ, RZ, -0x1 ;  /* 0xffffffffff8d7424 */ /* 0x000fe400078e00ff */
[----:B------:R-:W-:Y:S02]  /*198c0*/  IMAD.MOV.U32 R176, RZ, RZ, R142 ;  /* 0x000000ffffb07224 */ /* 0x000fe400078e008e */
[----:B------:R-:W-:Y:S05]  /*198d0*/  CALL.REL.NOINC `($__internal_45_$__cuda_sm70_shflsync_bfly_p) ;  /* 0x00000a7000007944 */ /* 0x000fea0003c00000 */
[----:B-1----:R-:W-:Y:S01]  /*198e0*/  FADD.FTZ R142, R142, R143 ;  /* 0x0000008f8e8e7221 */ /* 0x002fe20000010000 */
[----:B------:R-:W-:Y:S01]  /*198f0*/  MOV R143, 0x10 ;  /* 0x00000010008f7802 */ /* 0x000fe20000000f00 */
[----:B------:R-:W-:Y:S01]  /*19900*/  IMAD.MOV.U32 R177, RZ, RZ, 0x1f ;  /* 0x0000001fffb17424 */ /* 0x000fe200078e00ff */
[----:B------:R-:W-:Y:S01]  /*19910*/  MOV R140, 0x19950 ;  /* 0x00019950008c7802 */ /* 0x000fe20000000f00 */
[----:B------:R-:W-:Y:S01]  /*19920*/  IMAD.MOV.U32 R141, RZ, RZ, -0x1 ;  /* 0xffffffffff8d7424 */ /* 0x000fe200078e00ff */
[----:B------:R-:W-:-:S02]  /*19930*/  MOV R176, R142 ;  /* 0x0000008e00b07202 */ /* 0x000fc40000000f00 */
[----:B------:R-:W-:Y:S05]  /*19940*/  CALL.REL.NOINC `($__internal_45_$__cuda_sm70_shflsync_bfly_p) ;  /* 0x00000a0000007944 */ /* 0x000fea0003c00000 */
[----:B-1----:R-:W-:Y:S02]  /*19950*/  FADD.FTZ R142, R142, R143 ;  /* 0x0000008f8e8e7221 */ /* 0x002fe40000010000 */
[----:B------:R-:W-:-:S02]  /*19960*/  IMAD.MOV.U32 R143, RZ, RZ, 0x1 ;  /* 0x00000001ff8f7424 */ /* 0x000fc400078e00ff */
[----:B------:R-:W-:Y:S02]  /*19970*/  FMUL.FTZ R142, R142, c[0x0][0x1e0] ;  /* 0x000078008e8e7a20 */ /* 0x000fe40000410000 */
[----:B------:R-:W-:Y:S02]  /*19980*/  IMAD.MOV.U32 R177, RZ, RZ, 0x1f ;  /* 0x0000001fffb17424 */ /* 0x000fe400078e00ff */
        /* <DEDUP_REMOVED lines=130> */
[----:B------:R-:W-:Y:S05]  /*1a1b0*/  CALL.REL.NOINC `($__internal_45_$__cuda_sm70_shflsync_bfly_p) ;  /* 0x0000019000007944 */ /* 0x000fea0003c00000 */
[----:B-1----:R-:W-:Y:S01]  /*1a1c0*/  FADD.FTZ R176, R176, R143 ;  /* 0x0000008fb0b07221 */ /* 0x002fe20000010000 */
[----:B------:R-:W-:Y:S01]  /*1a1d0*/  MOV R141, 0xffffffff ;  /* 0xffffffff008d7802 */ /* 0x000fe20000000f00 */
[----:B------:R-:W-:Y:S01]  /*1a1e0*/  IMAD.MOV.U32 R143, RZ, RZ, 0x2 ;  /* 0x00000002ff8f7424 */ /* 0x000fe200078e00ff */
[----:B------:R-:W-:Y:S01]  /*1a1f0*/  MOV R140, 0x1a220 ;  /* 0x0001a220008c7802 */ /* 0x000fe20000000f00 */
[----:B------:R-:W-:Y:S02]  /*1a200*/  IMAD.MOV.U32 R177, RZ, RZ, 0x1f ;  /* 0x0000001fffb17424 */ /* 0x000fe400078e00ff */
[----:B------:R-:W-:Y:S05]  /*1a210*/  CALL.REL.NOINC `($__internal_45_$__cuda_sm70_shflsync_bfly_p) ;  /* 0x0000013000007944 */ /* 0x000fea0003c00000 */
[----:B-1----:R-:W-:Y:S01]  /*1a220*/  FADD.FTZ R176, R176, R143 ;  /* 0x0000008fb0b07221 */ /* 0x002fe20000010000 */
[----:B------:R-:W-:Y:S01]  /*1a230*/  MOV R141, 0xffffffff ;  /* 0xffffffff008d7802 */ /* 0x000fe20000000f00 */
[----:B------:R-:W-:Y:S01]  /*1a240*/  IMAD.MOV.U32 R143, RZ, RZ, 0x4 ;  /* 0x00000004ff8f7424 */ /* 0x000fe200078e00ff */
[----:B------:R-:W-:Y:S01]  /*1a250*/  MOV R140, 0x1a280 ;  /* 0x0001a280008c7802 */ /* 0x000fe20000000f00 */
[----:B------:R-:W-:-:S02]  /*1a260*/  IMAD.MOV.U32 R177, RZ, RZ, 0x1f ;  /* 0x0000001fffb17424 */ /* 0x000fc400078e00ff */
        /* <DEDUP_REMOVED lines=13> */
[----:B-1----:R-:W-:Y:S05]  /*1a340*/  BRA `(.L_x_16846) ;  /* 0xffffe1b000007947 */ /* 0x002fea000383ffff */
        .weak           $__internal_45_$__cuda_sm70_shflsync_bfly_p
        .type           $__internal_45_$__cuda_sm70_shflsync_bfly_p,@function
        .size           $__internal_45_$__cuda_sm70_shflsync_bfly_p,(.L_x_57085 - $__internal_45_$__cuda_sm70_shflsync_bfly_p)
$__internal_45_$__cuda_sm70_shflsync_bfly_p:
[----:B------:R-:W-:Y:S04]  /*1a350*/  WARPSYNC R141 ;  /* 0x0000008d00007348 */ /* 0x000fe80003800000 */
[----:B------:R0:W1:Y:S02]  /*1a360*/  SHFL.BFLY PT, R143, R176, R143, R177 ;  /* 0x0c00008fb08f7389 */ /* 0x00006400000e00b1 */
[----:B0-----:R-:W-:-:S04]  /*1a370*/  IMAD.MOV.U32 R141, RZ, RZ, 0x0 ;  /* 0x00000000ff8d7424 */ /* 0x001fc800078e00ff */
[----:B------:R-:W-:Y:S05]  /*1a380*/  RET.REL.NODEC R140 `(_ZN10layer_norm13ln_fwd_kernelINS_13Kernel_traitsIf13__nv_bfloat16S2_S2_fjLj2048ELj1ELj4ELj1ELj16ENS_18Kernel_traits_baseILj2048EfS2_S2_S2_fjLj128EEEEELb1ELb1ELb0ELb1EEEvNS_9FwdParamsE) ;  /* 0xfffe5c708c007950 */ /* 0x000fea0003c3ffff */
.L_x_16847:
        /* <DEDUP_REMOVED lines=15> */
.L_x_57085:


//--------------------- .text._ZN10layer_norm13ln_fwd_kernelINS_13Kernel_traitsIf13__nv_bfloat16S2_S2_fjLj2048ELj1ELj4ELj1ELj16ENS_18Kernel_traits_baseILj2048EfS2_S2_S2_fjLj128EEEEELb1ELb1ELb1ELb0EEEvNS_9FwdParamsE --------------------------
	.section	.text._ZN10layer_norm13ln_fwd_kernelINS_13Kernel_traitsIf13__nv_bfloat16S2_S2_fjLj2048ELj1ELj4ELj1ELj16ENS_18Kernel_traits_baseILj2048EfS2_S2_S2_fjLj128EEEEELb1ELb1ELb1ELb0EEEvNS_9FwdParamsE,"ax",@progbits
	.sectioninfo	@"SHI_REGISTERS=255"
	.align	128
        .global         _ZN10layer_norm13ln_fwd_kernelINS_13Kernel_traitsIf13__nv_bfloat16S2_S2_fjLj2048ELj1ELj4ELj1ELj16ENS_18Kernel_traits_baseILj2048EfS2_S2_S2_fjLj128EEEEELb1ELb1ELb1ELb0EEEvNS_9FwdParamsE
        .type           _ZN10layer_norm13ln_fwd_kernelINS_13Kernel_traitsIf13__nv_bfloat16S2_S2_fjLj2048ELj1ELj4ELj1ELj16ENS_18Kernel_traits_baseILj2048EfS2_S2_S2_fjLj128EEEEELb1ELb1ELb1ELb0EEEvNS_9FwdParamsE,@function
        .size           _ZN10layer_norm13ln_fwd_kernelINS_13Kernel_traitsIf13__nv_bfloat16S2_S2_fjLj2048ELj1ELj4ELj1ELj16ENS_18Kernel_traits_baseILj2048EfS2_S2_S2_fjLj128EEEEELb1ELb1ELb1ELb0EEEvNS_9FwdParamsE,(.L_x_57086 - _ZN10layer_norm13ln_fwd_kernelINS_13Kernel_traitsIf13__nv_bfloat16S2_S2_fjLj2048ELj1ELj4ELj1ELj16ENS_18Kernel_traits_baseILj2048EfS2_S2_S2_fjLj128EEEEELb1ELb1ELb1ELb0EEEvNS_9FwdParamsE)
        .other          _ZN10layer_norm13ln_fwd_kernelINS_13Kernel_traitsIf13__nv_bfloat16S2_S2_fjLj2048ELj1ELj4ELj1ELj16ENS_18Kernel_traits_baseILj2048EfS2_S2_S2_fjLj128EEEEELb1ELb1ELb1ELb0EEEvNS_9FwdParamsE,@"STO_CUDA_ENTRY STV_DEFAULT"
_ZN10layer_norm13ln_fwd_kernelINS_13Kernel_traitsIf13__nv_bfloat16S2_S2_fjLj2048ELj1ELj4ELj1ELj16ENS_18Kernel_traits_baseILj2048EfS2_S2_S2_fjLj128EEEEELb1ELb1ELb1ELb0EEEvNS_9FwdParamsE:
.text._ZN10layer_norm13ln_fwd_kernelINS_13Kernel_traitsIf13__nv_bfloat16S2_S2_fjLj2048ELj1ELj4ELj1ELj16ENS_18Kernel_traits_baseILj2048EfS2_S2_S2_fjLj128EEEEELb1ELb1ELb1ELb0EEEvNS_9FwdParamsE:
        /* <DEDUP_REMOVED lines=12> */
[----:B------:R-:W-:Y:S01]  /*00c0*/  LOP3.LUT R5, R5, 0xfffffeff, RZ, 0xc0, !PT ;  /* 0xfffffeff05057812 */ /* 0x000fe200078ec0ff */
[----:B------:R-:W-:Y:S02]  /*00d0*/  BSSY B0, `(.L_x_16848) ;  /* 0x000005f000007945 */ /* 0x000fe40003800000 */
[----:B------:R-:W0:Y:S04]  /*00e0*/  S2R R22, SR_TID.X ;  /* 0x0000000000167919 */ /* 0x000e280000002100 */
[----:B------:R-:W0:Y:S02]  /*00f0*/  S2R R23, SR_CTAID.X ;  /* 0x0000000000177919 */ /* 0x000e240000002500 */
[----:B0-----:R-:W-:-:S04]  /*0100*/  IMAD R0, R23, c[0x0][0x0], R22 ;  /* 0x0000000017007a24 */ /* 0x001fc800078e0216 */
[----:B------:R-:W-:Y:S01]  /*0110*/  IMAD.WIDE.U32 R12, R0, -0x326172a9, RZ ;  /* 0xcd9e8d57000c7825 */ /* 0x000fe200078e00ff */
[----:B--2---:R-:W0:Y:S01]  /*0120*/  @P0 R2UR UR4, R6 ;  /* 0x00000000060403c2 */ /* 0x004e2200000e0000 */
[----:B---3--:R-:W-:-:S07]  /*0130*/  @P0 IADD3 R8, P1, R2, c[0x0][0x240], RZ ;  /* 0x0000900002080a10 */ /* 0x008fce0007f3e0ff */
[----:B------:R1:W2:Y:S01]  /*0140*/  @P0 R2UR UR5, R7 ;  /* 0x00000000070503c2 */ /* 0x0002a200000e0000 */
[----:B------:R-:W-:-:S05]  /*0150*/  @P0 IMAD.X R9, RZ, RZ, R3, P1 ;  /* 0x000000ffff090224 */ /* 0x000fca00008e0603 */
[--C-:B------:R-:W-:Y:S02]  /*0160*/  SHF.R.U32.HI R3, RZ, 0x2, R9.reuse ;  /* 0x00000002ff037819 */ /* 0x100fe40000011609 */
[----:B------:R-:W-:-:S05]  /*0170*/  SHF.R.U64 R2, R8, 0x2, R9 ;  /* 0x0000000208027819 */ /* 0x000fca0000001209 */
[----:B------:R-:W-:Y:S01]  /*0180*/  IMAD.WIDE.U32 R10, R2, -0x2daee0ad, RZ ;  /* 0xd2511f53020a7825 */ /* 0x000fe200078e00ff */
[----:B0-----:R-:W-:Y:S01]  /*0190*/  LOP3.LUT R4, R13, UR4, R3, 0x96, !PT ;  /* 0x000000040d047c12 */ /* 0x001fe2000f8e9603 */
[----:B------:R-:W-:Y:S02]  /*01a0*/  UIADD3 UR9, UR4, -0x61c88647, URZ ;  /* 0x9e3779b904097890 */ /* 0x000fe4000fffe03f */
[----:B------:R-:W-:Y:S02]  /*01b0*/  UIADD3 UR11, UR4, 0x3c6ef372, URZ ;  /* 0x3c6ef372040b7890 */ /* 0x000fe4000fffe03f */
[----:B-1----:R-:W-:Y:S01]  /*01c0*/  IMAD.WIDE.U32 R6, R4, -0x2daee0ad, RZ ;  /* 0xd2511f5304067825 */ /* 0x002fe200078e00ff */
[----:B------:R-:W-:Y:S02]  /*01d0*/  UIADD3 UR13, UR4, -0x255992d5, URZ ;  /* 0xdaa66d2b040d7890 */ /* 0x000fe4000fffe03f */
[----:B--2---:R-:W-:Y:S01]  /*01e0*/  UIADD3 UR10, UR5, -0x4498517b, URZ ;  /* 0xbb67ae85050a7890 */ /* 0x004fe2000fffe03f */
[----:B------:R-:W-:Y:S01]  /*01f0*/  IMAD.MOV.U32 R4, RZ, RZ, c[0x0][0x168] ;  /* 0x00005a00ff047624 */ /* 0x000fe200078e00ff */
[----:B------:R-:W-:Y:S01]  /*0200*/  LOP3.LUT R14, R11, UR5, RZ, 0x3c, !PT ;  /* 0x000000050b0e7c12 */ /* 0x000fe2000f8e3cff */
[----:B------:R-:W-:-:S02]  /*0210*/  UIADD3 UR12, UR5, 0x76cf5d0a, URZ ;  /* 0x76cf5d0a050c7890 */ /* 0x000fc4000fffe03f */
[----:B------:R-:W-:Y:S01]  /*0220*/  UIADD3 UR14, UR5, 0x32370b8f, URZ ;  /* 0x32370b8f050e7890 */ /* 0x000fe2000fffe03f */
[----:B------:R-:W-:Y:S01]  /*0230*/  LOP3.LUT R13, R7, UR10, R10, 0x96, !PT ;  /* 0x0000000a070d7c12 */ /* 0x000fe2000f8e960a */
[----:B------:R-:W-:Y:S01]  /*0240*/  IMAD.WIDE.U32 R14, R14, -0x326172a9, RZ ;  /* 0xcd9e8d570e0e7825 */ /* 0x000fe200078e00ff */
[----:B------:R-:W-:Y:S01]  /*0250*/  SHF.R.S32.HI R4, RZ, 0x1f, R4 ;  /* 0x0000001fff047819 */ /* 0x000fe20000011404 */
[----:B------:R-:W-:Y:S01]  /*0260*/  UIADD3 UR15, UR4, 0x78dde6e4, URZ ;  /* 0x78dde6e4040f7890 */ /* 0x000fe2000fffe03f */
[----:B------:R-:W-:Y:S01]  /*0270*/  LOP3.LUT R7, R22, 0x1f, RZ, 0xc0, !PT ;  /* 0x0000001f16077812 */ /* 0x000fe200078ec0ff */
[----:B------:R-:W-:Y:S01]  /*0280*/  UIADD3 UR16, UR5, -0x126145ec, URZ ;  /* 0xed9eba1405107890 */ /* 0x000fe2000fffe03f */
[----:B------:R-:W-:Y:S01]  /*0290*/  LEA.HI R4, R4, c[0x0][0x168], RZ, 0x3 ;  /* 0x00005a0004047a11 */ /* 0x000fe200078f18ff */
[----:B------:R-:W-:Y:S01]  /*02a0*/  UIADD3 UR17, UR4, 0x1715609d, URZ ;  /* 0x1715609d04117890 */ /* 0x000fe2000fffe03f */
[----:B------:R-:W-:Y:S01]  /*02b0*/  LOP3.LUT R9, R7, 0x1f, RZ, 0x3c, !PT ;  /* 0x0000001f07097812 */ /* 0x000fe200078e3cff */
[----:B------:R-:W-:Y:S01]  /*02c0*/  UIADD3 UR18, UR5, -0x56f99767, URZ ;  /* 0xa906689905127890 */ /* 0x000fe2000fffe03f */
[----:B------:R-:W-:Y:S01]  /*02d0*/  LOP3.LUT R10, R15, UR9, R12, 0x96, !PT ;  /* 0x000000090f0a7c12 */ /* 0x000fe2000f8e960c */
[----:B------:R-:W-:Y:S01]  /*02e0*/  IMAD.WIDE.U32 R12, R13, -0x326172a9, RZ ;  /* 0xcd9e8d570d0c7825 */ /* 0x000fe200078e00ff */
[----:B------:R-:W-:Y:S01]  /*02f0*/  LEA.HI.SX32 R4, R4, R9, 0x1d ;  /* 0x0000000904047211 */ /* 0x000fe200078feaff */
[----:B------:R-:W-:-:S02]  /*0300*/  UIADD3 UR19, UR4, -0x4ab325aa, URZ ;  /* 0xb54cda5604137890 */ /* 0x000fc4000fffe03f */
[----:B------:R-:W-:Y:S01]  /*0310*/  IMAD.WIDE.U32 R10, R10, -0x2daee0ad, RZ ;  /* 0xd2511f530a0a7825 */ /* 0x000fe200078e00ff */
[C---:B------:R-:W-:Y:S01]  /*0320*/  ISETP.GE.U32.AND P6, PT, R4.reuse, 0x40, PT ;  /* 0x000000400400780c */ /* 0x040fe20003fc6070 */
[----:B------:R-:W-:Y:S01]  /*0330*/  UIADD3 UR20, UR5, 0x646e171e, URZ ;  /* 0x646e171e05147890 */ /* 0x000fe2000fffe03f */
[----:B------:R-:W-:Y:S01]  /*0340*/  LOP3.LUT R14, R13, UR11, R14, 0x96, !PT ;  /* 0x0000000b0d0e7c12 */ /* 0x000fe2000f8e960e */
[----:B------:R-:W-:Y:S01]  /*0350*/  UIADD3 UR21, UR4, 0x5384540f, URZ ;  /* 0x5384540f04157890 */ /* 0x000fe2000fffe03f */
[----:B------:R-:W-:Y:S01]  /*0360*/  LOP3.LUT R16, R11, UR12, R6, 0x96, !PT ;  /* 0x0000000c0b107c12 */ /* 0x000fe2000f8e9606 */
[----:B------:R-:W-:Y:S01]  /*0370*/  UIADD3 UR22, UR5, 0x1fd5c5a3, URZ ;  /* 0x1fd5c5a305167890 */ /* 0x000fe2000fffe03f */
[----:B------:R-:W-:Y:S01]  /*0380*/  ISETP.GE.U32.AND P5, PT, R4, 0x60, PT ;  /* 0x000000600400780c */ /* 0x000fe20003fa6070 */
[----:B------:R-:W-:Y:S01]  /*0390*/  IMAD.WIDE.U32 R14, R14, -0x2daee0ad, RZ ;  /* 0xd2511f530e0e7825 */ /* 0x000fe200078e00ff */
[C---:B------:R-:W-:Y:S01]  /*03a0*/  ISETP.GE.U32.AND P4, PT, R4.reuse, 0x80, PT ;  /* 0x000000800400780c */ /* 0x040fe20003f86070 */
[----:B------:R-:W-:Y:S01]  /*03b0*/  UIADD3 UR23, UR4, -0xe443238, URZ ;  /* 0xf1bbcdc804177890 */ /* 0x000fe2000fffe03f */
[----:B------:R-:W-:Y:S01]  /*03c0*/  LOP3.LUT P0, RZ, R4, 0xffffffe0, RZ, 0xc0, !PT ;  /* 0xffffffe004ff7812 */ /* 0x000fe2000780c0ff */
[----:B------:R-:W-:Y:S01]  /*03d0*/  IMAD.WIDE.U32 R16, R16, -0x326172a9, RZ ;  /* 0xcd9e8d5710107825 */ /* 0x000fe200078e00ff */
[----:B------:R-:W-:-:S02]  /*03e0*/  LOP3.LUT R13, R15, UR14, R10, 0x96, !PT ;  /* 0x0000000e0f0d7c12 */ /* 0x000fc4000f8e960a */
[----:B------:R-:W-:Y:S02]  /*03f0*/  @P6 LOP3.LUT R5, R5, 0x100, RZ, 0xfc, !PT ;  /* 0x0000010005056812 */ /* 0x000fe400078efcff */
[----:B------:R-:W-:Y:S01]  /*0400*/  LOP3.LUT R10, R17, UR13, R12, 0x96, !PT ;  /* 0x0000000d110a7c12 */ /* 0x000fe2000f8e960c */
[----:B------:R-:W-:Y:S01]  /*0410*/  IMAD.WIDE.U32 R12, R13, -0x326172a9, RZ ;  /* 0xcd9e8d570d0c7825 */ /* 0x000fe200078e00ff */
[----:B------:R-:W-:Y:S02]  /*0420*/  LOP3.LUT R5, R5, 0xffffff7f, RZ, 0xc0, !PT ;  /* 0xffffff7f05057812 */ /* 0x000fe400078ec0ff */
[----:B------:R-:W-:Y:S01]  /*0430*/  ISETP.GE.U32.AND P3, PT, R4, 0xa0, PT ;  /* 0x000000a00400780c */ /* 0x000fe20003f66070 */
[----:B------:R-:W-:Y:S01]  /*0440*/  IMAD.WIDE.U32 R10, R10, -0x2daee0ad, RZ ;  /* 0xd2511f530a0a7825 */ /* 0x000fe200078e00ff */
[----:B------:R-:W-:Y:S02]  /*0450*/  @P5 LOP3.LUT R5, R5, 0x80, RZ, 0xfc, !PT ;  /* 0x0000008005055812 */ /* 0x000fe400078efcff */
[----:B------:R-:W-:-:S02]  /*0460*/  LOP3.LUT R16, R13, UR15, R16, 0x96, !PT ;  /* 0x0000000f0d107c12 */ /* 0x000fc4000f8e9610 */
[----:B------:R-:W-:Y:S02]  /*0470*/  LOP3.LUT R5, R5, 0xffffffbf, RZ, 0xc0, !PT ;  /* 0xffffffbf05057812 */ /* 0x000fe400078ec0ff */
[----:B------:R-:W-:Y:S01]  /*0480*/  LOP3.LUT R18, R11, UR16, R14, 0x96, !PT ;  /* 0x000000100b127c12 */ /* 0x000fe2000f8e960e */
[----:B------:R-:W-:Y:S01]  /*0490*/  IMAD.WIDE.U32 R16, R16, -0x2daee0ad, RZ ;  /* 0xd2511f5310107825 */ /* 0x000fe200078e00ff */
[----:B------:R-:W-:-:S03]  /*04a0*/  @P4 LOP3.LUT R5, R5, 0x40, RZ, 0xfc, !PT ;  /* 0x0000004005054812 */ /* 0x000fc600078efcff */
[----:B------:R-:W-:Y:S01]  /*04b0*/  IMAD.WIDE.U32 R18, R18, -0x326172a9, RZ ;  /* 0xcd9e8d5712127825 */ /* 0x000fe200078e00ff */
[----:B------:R-:W-:Y:S02]  /*04c0*/  LOP3.LUT R5, R5, 0xffffffdf, RZ, 0xc0, !PT ;  /* 0xffffffdf05057812 */ /* 0x000fe400078ec0ff */
[----:B------:R-:W-:Y:S02]  /*04d0*/  LOP3.LUT R20, R17, UR18, R10, 0x96, !PT ;  /* 0x0000001211147c12 */ /* 0x000fe4000f8e960a */
[----:B------:R-:W-:Y:S02]  /*04e0*/  @P3 LOP3.LUT R5, R5, 0x20, RZ, 0xfc, !PT ;  /* 0x0000002005053812 */ /* 0x000fe400078efcff */
[----:B------:R-:W-:Y:S01]  /*04f0*/  LOP3.LUT R6, R19, UR17, R12, 0x96, !PT ;  /* 0x0000001113067c12 */ /* 0x000fe2000f8e960c */
        /* <DEDUP_REMOVED lines=17> */
[----:B------:R0:W4:Y:S04]  /*0610*/  LDG.E.128 R24, [R14.64+0x10] ;  /* 0x000010060e187981 */ /* 0x000128000c1e1d00 */
[----:B0-----:R-:W2:Y:S01]  /*0620*/  LDG.E.128 R12, [R14.64] ;  /* 0x000000060e0c7981 */ /* 0x001ea2000c1e1d00 */
        /* <DEDUP_REMOVED lines=9> */
.L_x_16849:
[----:B------:R-:W-:Y:S05]  /*06c0*/  BSYNC B0 ;  /* 0x0000000000007941 */ /* 0x000fea0003800000 */
.L_x_16848:
[----:B------:R-:W-:Y:S01]  /*06d0*/  BSSY B0, `(.L_x_16850) ;  /* 0x0000019000007945 */ /* 0x000fe20003800000 */
[----:B------:R-:W-:Y:S05]  /*06e0*/  @!P6 BRA `(.L_x_16851) ;  /* 0x000001700000e947 */ /* 0x000fea0003800000 */
[----:B------:R-:W-:Y:S01]  /*06f0*/  ISETP.NE.U32.AND P1, PT, RZ, c[0x0][0x218], PT ;  /* 0x00008600ff007a0c */ /* 0x000fe20003f25070 */
[----:B0-----:R-:W-:Y:S01]  /*0700*/  IMAD.MOV.U32 R14, RZ, RZ, 0x20 ;  /* 0x00000020ff0e7424 */ /* 0x001fe200078e00ff */
[----:B------:R-:W-:Y:S01]  /*0710*/  CS2R R54, SRZ ;  /* 0x0000000000367805 */ /* 0x000fe2000001ff00 */
[----:B------:R-:W-:Y:S01]  /*0720*/  CS2R R52, SRZ ;  /* 0x0000000000347805 */ /* 0x000fe2000001ff00 */
[----:B------:R-:W-:Y:S01]  /*0730*/  ISETP.NE.AND.EX P1, PT, RZ, c[0x0][0x21c], PT, P1 ;  /* 0x00008700ff007a0c */ /* 0x000fe20003f25310 */
[----:B------:R-:W-:Y:S01]  /*0740*/  IMAD.WIDE.U32 R14, R7, R14, c[0x0][0x1b0] ;  /* 0x00006c00070e7625 */ /* 0x000fe200078e000e */
[----:B------:R-:W-:Y:S01]  /*0750*/  CS2R R58, SRZ ;  /* 0x00000000003a7805 */ /* 0x000fe2000001ff00 */
[----:B------:R-:W-:-:S03]  /*0760*/  CS2R R56, SRZ ;  /* 0x0000000000387805 */ /* 0x000fc6000001ff00 */
[----:B------:R0:W5:Y:S04]  /*0770*/  LDG.E.128 R212, [R14.64] ;  /* 0x000000060ed47981 */ /* 0x000168000c1e1d00 */
[----:B------:R0:W5:Y:S03]  /*0780*/  LDG.E.128 R208, [R14.64+0x10] ;  /* 0x000010060ed07981 */ /* 0x000166000c1e1d00 */
[----:B------:R-:W-:-:S04]  /*0790*/  @P1 LEA R10, P2, R7, c[0x0][0x218], 0x5 ;  /* 0x00008600070a1a11 */ /* 0x000fc800078428ff */
        /* <DEDUP_REMOVED lines=12> */
.L_x_16851:
[----:B------:R-:W-:Y:S05]  /*0860*/  BSYNC B0 ;  /* 0x0000000000007941 */ /* 0x000fea0003800000 */
.L_x_16850:
[----:B------:R-:W-:Y:S01]  /*0870*/  BSSY B0, `(.L_x_16852) ;  /* 0x0000019000007945 */ /* 0x000fe20003800000 */
[----:B------:R-:W-:Y:S05]  /*0880*/  @!P5 BRA `(.L_x_16853) ;  /* 0x000001700000d947 */ /* 0x000fea0003800000 */
[----:B------:R-:W-:Y:S01]  /*0890*/  ISETP.NE.U32.AND P1, PT, RZ, c[0x0][0x218], PT ;  /* 0x00008600ff007a0c */ /* 0x000fe20003f25070 */
[----:B01----:R-:W-:Y:S01]  /*08a0*/  IMAD.MOV.U32 R14, RZ, RZ, 0x20 ;  /* 0x00000020ff0e7424 */ /* 0x003fe200078e00ff */
        /* <DEDUP_REMOVED lines=21> */
.L_x_16853:
[----:B------:R-:W-:Y:S05]  /*0a00*/  BSYNC B0 ;  /* 0x0000000000007941 */ /* 0x000fea0003800000 */
.L_x_16852:
        /* <DEDUP_REMOVED lines=25> */
.L_x_16855:
[----:B------:R-:W-:Y:S05]  /*0ba0*/  BSYNC B0 ;  /* 0x0000000000007941 */ /* 0x000fea0003800000 */
.L_x_16854:
        /* <DEDUP_REMOVED lines=23> */
.L_x_16857:
[----:B------:R-:W-:Y:S05]  /*0d20*/  BSYNC B0 ;  /* 0x0000000000007941 */ /* 0x000fea0003800000 */
.L_x_16856:
[----:B------:R-:W-:Y:S01]  /*0d30*/  ISETP.GE.U32.AND P1, PT, R4, 0xc0, PT ;  /* 0x000000c00400780c */ /* 0x000fe20003f26070 */
[----:B------:R-:W-:Y:S01]  /*0d40*/  IMAD.WIDE.U32 R20, R20, -0x326172a9, RZ ;  /* 0xcd9e8d5714147825 */ /* 0x000fe200078e00ff */
[----:B------:R-:W-:Y:S01]  /*0d50*/  LOP3.LUT R5, R5, 0xffffffef, RZ, 0xc0, !PT ;  /* 0xffffffef05057812 */ /* 0x000fe200078ec0ff */
[----:B------:R-:W-:Y:S01]  /*0d60*/  UIADD3 UR24, UR5, -0x24c28bd8, URZ ;  /* 0xdb3d742805187890 */ /* 0x000fe2000fffe03f */
[----:B------:R-:W-:Y:S01]  /*0d70*/  BSSY B0, `(.L_x_16858) ;  /* 0x000001b000007945 */ /* 0x000fe20003800000 */
[----:B01----:R-:W-:Y:S01]  /*0d80*/  IMAD.WIDE.U32 R14, R6, -0x2daee0ad, RZ ;  /* 0xd2511f53060e7825 */ /* 0x003fe200078e00ff */
        /* <DEDUP_REMOVED lines=25> */
.L_x_16859:
[----:B------:R-:W-:Y:S05]  /*0f20*/  BSYNC B0 ;  /* 0x0000000000007941 */ /* 0x000fea0003800000 */
.L_x_16858:
        /* <DEDUP_REMOVED lines=19> */
[----:B------:R0:W5:Y:S01]  /*1060*/  LDG.E.128 R236, [R12.64+0x10] ;  /* 0x000010060cec7981 */ /* 0x000162000c1e1d00 */
[----:B------:R-:W-:Y:S01]  /*1070*/  ISETP.NE.AND.EX P1, PT, RZ, c[0x0][0x21c], PT, P1 ;  /* 0x00008700ff007a0c */ /* 0x000fe20003f25310 */
[----:B------:R-:W-:-:S02]  /*1080*/  IMAD.WIDE.U32 R14, R7, R14, c[0x0][0x1b0] ;  /* 0x00006c00070e7625 */ /* 0x000fc400078e000e */
[----:B------:R0:W5:Y:S04]  /*1090*/  LDG.E.128 R232, [R12.64] ;  /* 0x000000060ce87981 */ /* 0x000168000c1e1d00 */
[----:B------:R0:W5:Y:S04]  /*10a0*/  LDG.E.128 R172, [R14.64] ;  /* 0x000000060eac7981 */ /* 0x000168000c1e1d00 */
[----:B------:R0:W5:Y:S02]  /*10b0*/  LDG.E.128 R168, [R14.64+0x10] ;  /* 0x000010060ea87981 */ /* 0x000164000c1e1d00 */
[----:B------:R-:W-:-:S04]  /*10c0*/  @P1 LEA R10, P2, R7, c[0x0][0x218], 0x5 ;  /* 0x00008600070a1a11 */ /* 0x000fc800078428ff */
[----:B------:R-:W-:-:S05]  /*10d0*/  @P1 LEA.HI.X R11, R7, c[0x0][0x21c], RZ, 0x5, P2 ;  /* 0x00008700070b1a11 */ /* 0x000fca00010f2cff */
[----:B------:R0:W5:Y:S04]  /*10e0*/  @P1 LDG.E.128 R92, [R10.64] ;  /* 0x000000060a5c1981 */ /* 0x000168000c1e1d00 */
[----:B------:R0:W5:Y:S01]  /*10f0*/  @P1 LDG.E.128 R96, [R10.64+0x10] ;  /* 0x000010060a601981 */ /* 0x000162000c1e1d00 */
[----:B------:R-:W-:-:S03]  /*1100*/  IADD3 R7, R7, 0x20, RZ ;  /* 0x0000002007077810 */ /* 0x000fc60007ffe0ff */
.L_x_16861:
[----:B------:R-:W-:Y:S05]  /*1110*/  BSYNC B0 ;  /* 0x0000000000007941 */ /* 0x000fea0003800000 */
.L_x_16860:
[----:B------:R-:W-:Y:S01]  /*1120*/  ISETP.GE.U32.AND P1, PT, R4, 0x100, PT ;  /* 0x000001000400780c */ /* 0x000fe20003f26070 */
[----:B------:R-:W-:Y:S01]  /*1130*/  BSSY B0, `(.L_x_16862) ;  /* 0x0000018000007945 */ /* 0x000fe20003800000 */
[----:B------:R-:W-:Y:S01]  /*1140*/  LOP3.LUT R5, R5, 0xfffffffd, RZ, 0xc0, !PT ;  /* 0xfffffffd05057812 */ /* 0x000fe200078ec0ff */
[----:B------:R-:W-:-:S04]  /*1150*/  IMAD.HI.U32 R21, R22, -0x326172a9, RZ ;  /* 0xcd9e8d5716157827 */ /* 0x000fc800078e00ff */
[----:B------:R-:W-:-:S06]  /*1160*/  IMAD.HI.U32 R9, R20, -0x2daee0ad, RZ ;  /* 0xd2511f5314097827 */ /* 0x000fcc00078e00ff */
        /* <DEDUP_REMOVED lines=19> */
[----:B------:R0:W5:Y:S02]  /*12a0*/  @P1 LDG.E.128 R104, [R12.64+0x10] ;  /* 0x000010060c681981 */ /* 0x000164000c1e1d00 */
.L_x_16863:
[----:B------:R-:W-:Y:S05]  /*12b0*/  BSYNC B0 ;  /* 0x0000000000007941 */ /* 0x000fea0003800000 */
.L_x_16862:
[----:B------:R-:W-:Y:S02]  /*12c0*/  ISETP.GE.AND P1, PT, R6, c[0x0][0x164], PT ;  /* 0x0000590006007a0c */ /* 0x000fe40003f26270 */
[----:B------:R-:W-:Y:S02]  /*12d0*/  LOP3.LUT R21, R21, UR23, R18, 0x96, !PT ;  /* 0x0000001715157c12 */ /* 0x000fe4000f8e9612 */
        /* <DEDUP_REMOVED lines=14> */
.L_x_17554:
[----:B------:R-:W-:-:S04]  /*13c0*/  IMAD.MOV.U32 R119, RZ, RZ, 0x4 ;  /* 0x00000004ff777424 */ /* 0x000fc800078e00ff */
[----:B------:R-:W-:-:S05]  /*13d0*/  IMAD.WIDE R116, R6, R119, c[0x0][0x1d0] ;  /* 0x0000740006747625 */ /* 0x000fca00078e0277 */
[----:B------:R0:W2:Y:S04]  /*13e0*/  LDG.E R162, [R116.64] ;  /* 0x0000000674a27981 */ /* 0x0000a8000c1e1900 */
[----:B------:R-:W1:Y:S01]  /*13f0*/  S2R R161, SR_TID.X ;  /* 0x0000000000a17919 */ /* 0x000e620000002100 */
[----:B0-----:R-:W-:-:S05]  /*1400*/  IMAD R117, R6, c[0x0][0x168], RZ ;  /* 0x00005a0006757a24 */ /* 0x001fca00078e02ff */
[----:B------:R-:W-:-:S04]  /*1410*/  SHF.R.S32.HI R118, RZ, 0x1f, R117 ;  /* 0x0000001fff767819 */ /* 0x000fc80000011475 */
[----:B------:R-:W-:Y:S02]  /*1420*/  LEA.HI R117, R118, R117, RZ, 0x3 ;  /* 0x0000007576757211 */ /* 0x000fe400078f18ff */
[----:B--2---:R-:W-:-:S13]  /*1430*/  ISETP.GE.AND P1, PT, R162, 0x1, PT ;  /* 0x00000001a200780c */ /* 0x004fda0003f26270 */
[----:B------:R-:W-:-:S05]  /*1440*/  @P1 IADD3 R116, R162, -0x1, RZ ;  /* 0xffffffffa2741810 */ /* 0x000fca0007ffe0ff */
[----:B------:R-:W-:-:S05]  /*1450*/  @P1 IMAD R116, R116, c[0x0][0x168], RZ ;  /* 0x00005a0074741a24 */ /* 0x000fca00078e02ff */
[----:B------:R-:W-:-:S04]  /*1460*/  @P1 SHF.R.S32.HI R118, RZ, 0x1f, R116 ;  /* 0x0000001fff761819 */ /* 0x000fc80000011474 */
[----:B------:R-:W-:Y:S02]  /*1470*/  @P1 LEA.HI R116, R118, R116, RZ, 0x3 ;  /* 0x0000007476741211 */ /* 0x000fe400078f18ff */
[----:B-1----:R-:W-:Y:S01]  /*1480*/  LOP3.LUT R118, R161, 0x1f, RZ, 0xc0, !PT ;  /* 0x0000001fa1767812 */ /* 0x002fe200078ec0ff */
[----:B------:R-:W-:-:S03]  /*1490*/  IMAD.MOV.U32 R161, RZ, RZ, RZ ;  /* 0x000000ffffa17224 */ /* 0x000fc600078e00ff */
        /* <DEDUP_REMOVED lines=8> */
[----:B------:R-:W-:Y:S02]  /*1520*/  @P1 MOV R13, 0x10 ;  /* 0x00000010000d1802 */ /* 0x000fe40000000f00 */
[----:B------:R-:W-:-:S03]  /*1530*/  ISETP.NE.AND.EX P2, PT, RZ, c[0x0][0x184], PT, P2 ;  /* 0x00006100ff007a0c */ /* 0x000fc60003f45320 */
[----:B0-----:R-:W-:-:S05]  /*1540*/  @P1 IMAD.WIDE.U32 R116, R161, R13, c[0x0][0x170] ;  /* 0x00005c00a1741625 */ /* 0x001fca00078e000d */
[----:B------:R0:W5:Y:S05]  /*1550*/  @P1 LDG.E.128 R108, [R116.64] ;  /* 0x00000006746c1981 */ /* 0x00016a000c1e1d00 */
[----:B------:R-:W-:-:S04]  /*1560*/  @P2 IMAD.MOV.U32 R13, RZ, RZ, 0x10 ;  /* 0x00000010ff0d2424 */ /* 0x000fc800078e00ff */
[----:B0-----:R-:W-:-:S05]  /*1570*/  @P2 IMAD.WIDE.U32 R116, R163, R13, c[0x0][0x180] ;  /* 0x00006000a3742625 */ /* 0x001fca00078e000d */
        /* <DEDUP_REMOVED lines=10> */
.L_x_16868:
        /* <DEDUP_REMOVED lines=12> */
.L_x_16871:
[----:B------:R-:W-:Y:S02]  /*16e0*/  MOV R17, R10 ;  /* 0x0000000a00117202 */ /* 0x000fe40000000f00 */
.L_x_16872:
[----:B------:R-:W-:Y:S05]  /*16f0*/  BSYNC B3 ;  /* 0x0000000000037941 */ /* 0x000fea0003800000 */
.L_x_16870:
        /* <DEDUP_REMOVED lines=16> */
.L_x_16876:
[----:B------:R-:W-:Y:S05]  /*1800*/  BSYNC B4 ;  /* 0x0000000000047941 */ /* 0x000fea0003800000 */
.L_x_16875:
        /* <DEDUP_REMOVED lines=42> */
[----:B------:R-:W-:Y:S02]  /*1ab0*/  MOV R10, R14 ;  /* 0x0000000e000a7202 */ /* 0x000fe40000000f00 */
.L_x_16874:
[----:B------:R-:W-:Y:S05]  /*1ac0*/  BSYNC B3 ;  /* 0x0000000000037941 */ /* 0x000fea0003800000 */
.L_x_16873:
        /* <DEDUP_REMOVED lines=10> */
[----:B------:R-:W-:-:S05]  /*1b70*/  @P2 PRMT R8, RZ, 0x5410, R112 ;  /* 0x00005410ff082816 */ /* 0x000fca0000000070 */
[----:B------:R-:W-:Y:S01]  /*1b80*/  @P2 FADD.FTZ R13, R8, R13 ;  /* 0x0000000d080d2221 */ /* 0x000fe20000010000 */
[----:B------:R-:W-:-:S04]  /*1b90*/  SEL R8, RZ, 0x1, P4 ;  /* 0x00000001ff087807 */ /* 0x000fc80002000000 */
[----:B------:R-:W-:Y:S02]  /*1ba0*/  PRMT R14, R8, 0x7610, R14 ;  /* 0x00007610080e7816 */ /* 0x000fe4000000000e */
.L_x_16869:
[----:B------:R-:W-:Y:S05]  /*1bb0*/  BSYNC B2 ;  /* 0x0000000000027941 */ /* 0x000fea0003800000 */
.L_x_16867:
        /* <DEDUP_REMOVED lines=8> */
.L_x_16878:
        /* <DEDUP_REMOVED lines=12> */
.L_x_16881:
[----:B------:R-:W-:Y:S02]  /*1d00*/  IMAD.MOV.U32 R15, RZ, RZ, R10 ;  /* 0x000000ffff0f7224 */ /* 0x000fe400078e000a */
.L_x_16882:
[----:B------:R-:W-:Y:S05]  /*1d10*/  BSYNC B3 ;  /* 0x0000000000037941 */ /* 0x000fea0003800000 */
.L_x_16880:
        /* <DEDUP_REMOVED lines=16> */
.L_x_16886:
[----:B------:R-:W-:Y:S05]  /*1e20*/  BSYNC B4 ;  /* 0x0000000000047941 */ /* 0x000fea0003800000 */
.L_x_16885:
        /* <DEDUP_REMOVED lines=44> */
.L_x_16884:
[----:B------:R-:W-:Y:S05]  /*20f0*/  BSYNC B3 ;  /* 0x0000000000037941 */ /* 0x000fea0003800000 */
.L_x_16883:
[----:B------:R-:W2:Y:S01]  /*2100*/  LDL R17, [R1+0x74] ;  /* 0x0000740001117983 */ /* 0x000ea20000100800 */
[----:B------:R-:W0:Y:S01]  /*2110*/  I2F.U32 R15, R15 ;  /* 0x0000000f000f7306 */ /* 0x000e220000201000 */
[----:B------:R-:W-:-:S10]  /*2120*/  HFMA2.MMA R16, -RZ, RZ, 0.1171875, 0 ;  /* 0x2f800000ff107435 */ /* 0x000fd400000001ff */
[----:B0-----:R-:W-:Y:S01]  /*2130*/  FFMA.FTZ R15, R15, R16, 1.1641532182693481445e-10 ;  /* 0x2f0000000f0f7423 */ /* 0x001fe20000010010 */
[----:B-----5:R-:W-:-:S04]  /*2140*/  @P2 PRMT R16, RZ, 0x7610, R112 ;  /* 0x00007610ff102816 */ /* 0x020fc80000000070 */
[----:B------:R-:W-:Y:S02]  /*2150*/  FSETP.GTU.FTZ.AND P4, PT, R15, c[0x0][0x1e4], PT ;  /* 0x000079000f007a0b */ /* 0x000fe40003f9c000 */
[----:B------:R-:W-:-:S05]  /*2160*/  PRMT R15, RZ, 0x7610, R108 ;  /* 0x00007610ff0f7816 */ /* 0x000fca000000006c */
[----:B------:R-:W-:-:S04]  /*2170*/  FMUL.FTZ R15, R15, c[0x0][0x1ec] ;  /* 0x00007b000f0f7a20 */ /* 0x000fc80000410000 */
[----:B------:R-:W-:-:S05]  /*2180*/  FMUL.FTZ R15, R15, c[0x0][0x1e8] ;  /* 0x00007a000f0f7a20 */ /* 0x000fca0000410000 */
[----:B------:R-:W-:-:S05]  /*2190*/  FSEL R15, R15, RZ, !P4 ;  /* 0x000000ff0f0f7208 */ /* 0x000fca0006000000 */
[----:B--2---:R-:W-:-:S04]  /*21a0*/  FMUL.FTZ R15, R17, R15 ;  /* 0x0000000f110f7220 */ /* 0x004fc80000410000 */
[----:B------:R-:W-:Y:S01]  /*21b0*/  @P2 FADD.FTZ R15, R16, R15 ;  /* 0x0000000f100f2221 */ /* 0x000fe20000010000 */
[----:B------:R-:W-:Y:S02]  /*21c0*/  SEL R16, RZ, 0x1, P4 ;  /* 0x00000001ff107807 */ /* 0x000fe40002000000 */
.L_x_16879:
[----:B------:R-:W-:Y:S05]  /*21d0*/  BSYNC B2 ;  /* 0x0000000000027941 */ /* 0x000fea0003800000 */
.L_x_16877:
        /* <DEDUP_REMOVED lines=8> */
.L_x_16888:
        /* <DEDUP_REMOVED lines=12> */
.L_x_16891:
[----:B------:R-:W-:Y:S02]  /*2320*/  IMAD.MOV.U32 R17, RZ, RZ, R10 ;  /* 0x000000ffff117224 */ /* 0x000fe400078e000a */
.L_x_16892:
[----:B------:R-:W-:Y:S05]  /*2330*/  BSYNC B3 ;  /* 0x0000000000037941 */ /* 0x000fea0003800000 */
.L_x_16890:
        /* <DEDUP_REMOVED lines=16> */
.L_x_16896:
[----:B------:R-:W-:Y:S05]  /*2440*/  BSYNC B4 ;  /* 0x0000000000047941 */ /* 0x000fea0003800000 */
.L_x_16895:
        /* <DEDUP_REMOVED lines=44> */
.L_x_16894:
[----:B------:R-:W-:Y:S05]  /*2710*/  BSYNC B3 ;  /* 0x0000000000037941 */ /* 0x000fea0003800000 */
.L_x_16893:
[----:B------:R-:W2:Y:S01]  /*2720*/  LDL R19, [R1+0x78] ;  /* 0x0000780001137983 */ /* 0x000ea20000100800 */
[----:B------:R0:W1:Y:S02]  /*2730*/  I2F.U32 R8, R17 ;  /* 0x0000001100087306 */ /* 0x0000640000201000 */
[----:B0-----:R-:W-:-:S04]  /*2740*/  IMAD.MOV.U32 R17, RZ, RZ, 0x2f800000 ;  /* 0x2f800000ff117424 */ /* 0x001fc800078e00ff */
[----:B-1----:R-:W-:-:S05]  /*2750*/  FFMA.FTZ R8, R8, R17, 1.1641532182693481445e-10 ;  /* 0x2f00000008087423 */ /* 0x002fca0000010011 */
        /* <DEDUP_REMOVED lines=10> */
.L_x_16889:
[----:B------:R-:W-:Y:S05]  /*2800*/  BSYNC B2 ;  /* 0x0000000000027941 */ /* 0x000fea0003800000 */
.L_x_16887:
        /* <DEDUP_REMOVED lines=8> */
.L_x_16898:
        /* <DEDUP_REMOVED lines=12> */
.L_x_16901:
[----:B------:R-:W-:Y:S02]  /*2950*/  IMAD.MOV.U32 R19, RZ, RZ, R10 ;  /* 0x000000ffff137224 */ /* 0x000fe400078e000a */
.L_x_16902:
[----:B------:R-:W-:Y:S05]  /*2960*/  BSYNC B3 ;  /* 0x0000000000037941 */ /* 0x000fea0003800000 */
.L_x_16900:
        /* <DEDUP_REMOVED lines=16> */
.L_x_16906:
[----:B------:R-:W-:Y:S05]  /*2a70*/  BSYNC B4 ;  /* 0x0000000000047941 */ /* 0x000fea0003800000 */
.L_x_16905:
        /* <DEDUP_REMOVED lines=44> */
.L_x_16904:
[----:B------:R-:W-:Y:S05]  /*2d40*/  BSYNC B3 ;  /* 0x0000000000037941 */ /* 0x000fea0003800000 */
.L_x_16903:
        /* <DEDUP_REMOVED lines=13> */
.L_x_16899:
[----:B------:R-:W-:Y:S05]  /*2e20*/  BSYNC B2 ;  /* 0x0000000000027941 */ /* 0x000fea0003800000 */
.L_x_16897:
        /* <DEDUP_REMOVED lines=8> */
.L_x_16908:
        /* <DEDUP_REMOVED lines=12> */
.L_x_16911:
[----:B------:R-:W-:Y:S02]  /*2f70*/  IMAD.MOV.U32 R21, RZ, RZ, R10 ;  /* 0x000000ffff157224 */ /* 0x000fe400078e000a */
.L_x_16912:
[----:B------:R-:W-:Y:S05]  /*2f80*/  BSYNC B3 ;  /* 0x0000000000037941 */ /* 0x000fea0003800000 */
.L_x_16910:
        /* <DEDUP_REMOVED lines=16> */
.L_x_16916:
[----:B------:R-:W-:Y:S05]  /*3090*/  BSYNC B4 ;  /* 0x0000000000047941 */ /* 0x000fea0003800000 */
.L_x_16915:
        /* <DEDUP_REMOVED lines=44> */
.L_x_16914:
[----:B------:R-:W-:Y:S05]  /*3360*/  BSYNC B3 ;  /* 0x0000000000037941 */ /* 0x000fea0003800000 */
.L_x_16913:
        /* <DEDUP_REMOVED lines=14> */
.L_x_16909:
[----:B------:R-:W-:Y:S05]  /*3450*/  BSYNC B2 ;  /* 0x0000000000027941 */ /* 0x000fea0003800000 */
.L_x_16907:
        /* <DEDUP_REMOVED lines=8> */
.L_x_16918:
        /* <DEDUP_REMOVED lines=12> */
.L_x_16921:
[----:B------:R-:W-:Y:S02]  /*35a0*/  IMAD.MOV.U32 R23, RZ, RZ, R10 ;  /* 0x000000ffff177224 */ /* 0x000fe400078e000a */
.L_x_16922:
[----:B------:R-:W-:Y:S05]  /*35b0*/  BSYNC B3 ;  /* 0x0000000000037941 */ /* 0x000fea0003800000 */
.L_x_16920:
        /* <DEDUP_REMOVED lines=16> */
.L_x_16926:
[----:B------:R-:W-:Y:S05]  /*36c0*/  BSYNC B4 ;  /* 0x0000000000047941 */ /* 0x000fea0003800000 */
.L_x_16925:
        /* <DEDUP_REMOVED lines=44> */
.L_x_16924:
[----:B------:R-:W-:Y:S05]  /*3990*/  BSYNC B3 ;  /* 0x0000000000037941 */ /* 0x000fea0003800000 */
.L_x_16923:
        /* <DEDUP_REMOVED lines=13> */
.L_x_16919:
[----:B------:R-:W-:Y:S05]  /*3a70*/  BSYNC B2 ;  /* 0x0000000000027941 */ /* 0x000fea0003800000 */
.L_x_16917:
        /* <DEDUP_REMOVED lines=8> */
.L_x_16928:
        /* <DEDUP_REMOVED lines=12> */
.L_x_16931:
[----:B------:R-:W-:Y:S02]  /*3bc0*/  IMAD.MOV.U32 R25, RZ, RZ, R10 ;  /* 0x000000ffff197224 */ /* 0x000fe400078e000a */
.L_x_16932:
[----:B------:R-:W-:Y:S05]  /*3bd0*/  BSYNC B3 ;  /* 0x0000000000037941 */ /* 0x000fea0003800000 */
.L_x_16930:
        /* <DEDUP_REMOVED lines=16> */
.L_x_16936:
[----:B------:R-:W-:Y:S05]  /*3ce0*/  BSYNC B4 ;  /* 0x0000000000047941 */ /* 0x000fea0003800000 */
.L_x_16935:
        /* <DEDUP_REMOVED lines=44> */
.L_x_16934:
[----:B------:R-:W-:Y:S05]  /*3fb0*/  BSYNC B3 ;  /* 0x0000000000037941 */ /* 0x000fea0003800000 */
.L_x_16933:
        /* <DEDUP_REMOVED lines=14> */
.L_x_16929:
[----:B------:R-:W-:Y:S05]  /*40a0*/  BSYNC B2 ;  /* 0x0000000000027941 */ /* 0x000fea0003800000 */
.L_x_16927:
        /* <DEDUP_REMOVED lines=8> */
.L_x_16938:
        /* <DEDUP_REMOVED lines=12> */
.L_x_16941:
[----:B------:R-:W-:Y:S02]  /*41f0*/  IMAD.MOV.U32 R27, RZ, RZ, R10 ;  /* 0x000000ffff1b7224 */ /* 0x000fe400078e000a */
.L_x_16942:
[----:B------:R-:W-:Y:S05]  /*4200*/  BSYNC B3 ;  /* 0x0000000000037941 */ /* 0x000fea0003800000 */
.L_x_16940:
        /* <DEDUP_REMOVED lines=16> */
.L_x_16946:
[----:B------:R-:W-:Y:S05]  /*4310*/  BSYNC B4 ;  /* 0x0000000000047941 */ /* 0x000fea0003800000 */
.L_x_16945:
        /* <DEDUP_REMOVED lines=44> */
.L_x_16944:
[----:B------:R-:W-:Y:S05]  /*45e0*/  BSYNC B3 ;  /* 0x0000000000037941 */ /* 0x000fea0003800000 */
.L_x_16943:
        /* <DEDUP_REMOVED lines=13> */
.L_x_16939:
[----:B------:R-:W-:Y:S05]  /*46c0*/  BSYNC B2 ;  /* 0x0000000000027941 */ /* 0x000fea0003800000 */
.L_x_16937:
        /* <DEDUP_REMOVED lines=13> */
[----:B------:R-:W-:Y:S01]  /*47a0*/  LOP3.LUT R164, R16, 0xff, RZ, 0xc0, !PT ;  /* 0x000000ff10a47812 */ /* 0x000fe200078ec0ff */
[----:B------:R-:W-:Y:S01]  /*47b0*/  IMAD.WIDE.U32 R118, R118, 0x10000, RZ ;  /* 0x0001000076767825 */ /* 0x000fe200078e00ff */
[----:B------:R-:W-:-:S02]  /*47c0*/  PRMT R117, R116, 0x4210, R117 ;  /* 0x0000421074757816 */ /* 0x000fc40000000075 */
[----:B------:R-:W-:Y:S01]  /*47d0*/  PRMT R116, R24, 0x7104, RZ ;  /* 0x0000710418747816 */ /* 0x000fe200000000ff */
[----:B------:R-:W-:-:S03]  /*47e0*/  IMAD.WIDE.U32 R164, R164, 0x100, RZ ;  /* 0x00000100a4a47825 */ /* 0x000fc600078e00ff */
[----:B------:R-:W-:Y:S02]  /*47f0*/  LOP3.LUT R117, R117, 0xff00, R116, 0xf8, !PT ;  /* 0x0000ff0075757812 */ /* 0x000fe400078ef874 */
[----:B------:R-:W-:Y:S02]  /*4800*/  LOP3.LUT R116, R20, 0xff, RZ, 0xc0, !PT ;  /* 0x000000ff14747812 */ /* 0x000fe400078ec0ff */
[----:B------:R-:W-:-:S03]  /*4810*/  LOP3.LUT R166, R117, 0xff, R22, 0xf8, !PT ;  /* 0x000000ff75a67812 */ /* 0x000fc600078ef816 */
[----:B------:R-:W-:-:S05]  /*4820*/  IMAD.WIDE.U32 R116, R116, 0x1000000, RZ ;  /* 0x0100000074747825 */ /* 0x000fca00078e00ff */
[----:B------:R-:W-:Y:S01]  /*4830*/  LOP3.LUT R116, R164, R116, R118, 0xfe, !PT ;  /* 0x00000074a4747212 */ /* 0x000fe200078efe76 */
[----:B------:R-:W-:Y:S01]  /*4840*/  IMAD.MOV.U32 R118, RZ, RZ, 0x8 ;  /* 0x00000008ff767424 */ /* 0x000fe200078e00ff */
[----:B------:R-:W-:Y:S02]  /*4850*/  LOP3.LUT R117, R119, R166, R117, 0xfe, !PT ;  /* 0x000000a677757212 */ /* 0x000fe400078efe75 */
[----:B------:R-:W-:Y:S01]  /*4860*/  LOP3.LUT R116, R116, 0xff, R14, 0xf8, !PT ;  /* 0x000000ff74747812 */ /* 0x000fe200078ef80e */
[----:B------:R-:W-:Y:S01]  /*4870*/  IMAD.WIDE.U32 R118, R161, R118, c[0x0][0x190] ;  /* 0x00006400a1767625 */ /* 0x000fe200078e0076 */
[----:B------:R-:W-:-:S05]  /*4880*/  LOP3.LUT R117, R117, R165, RZ, 0xfc, !PT ;  /* 0x000000a575757212 */ /* 0x000fca00078efcff */
[----:B------:R0:W-:Y:S02]  /*4890*/  STG.E.64 [R118.64], R116 ;  /* 0x0000007476007986 */ /* 0x0001e4000c101b06 */
.L_x_16948:
[----:B------:R-:W-:Y:S05]  /*48a0*/  BSYNC B2 ;  /* 0x0000000000027941 */ /* 0x000fea0003800000 */
.L_x_16947:
[----:B------:R-:W-:Y:S02]  /*48b0*/  IADD3 R163, R163, 0x20, RZ ;  /* 0x00000020a3a37810 */ /* 0x000fe40007ffe0ff */
[----:B------:R-:W-:Y:S02]  /*48c0*/  IADD3 R161, R161, 0x20, RZ ;  /* 0x00000020a1a17810 */ /* 0x000fe40007ffe0ff */
.L_x_16866:
[----:B------:R-:W-:Y:S05]  /*48d0*/  BSYNC B1 ;  /* 0x0000000000017941 */ /* 0x000fea0003800000 */
.L_x_16865:
[----:B------:R-:W-:Y:S01]  /*48e0*/  LOP3.LUT P2, RZ, R5, 0x100, RZ, 0xc0, !PT ;  /* 0x0000010005ff7812 */ /* 0x000fe2000784c0ff */
[----:B------:R-:W-:-:S12]  /*48f0*/  BSSY B1, `(.L_x_16949) ;  /* 0x000033f000017945 */ /* 0x000fd80003800000 */
[----:B------:R-:W-:Y:S05]  /*4900*/  @!P2 BRA `(.L_x_16950) ;  /* 0x000033d00000a947 */ /* 0x000fea0003800000 */
[----:B------:R-:W-:Y:S02]  /*4910*/  ISETP.NE.U32.AND P2, PT, RZ, c[0x0][0x180], PT ;  /* 0x00006000ff007a0c */ /* 0x000fe40003f45070 */
[----:B------:R-:W-:Y:S02]  /*4920*/  @P1 MOV R30, 0x10 ;  /* 0x00000010001e1802 */ /* 0x000fe40000000f00 */
[----:B------:R-:W-:-:S03]  /*4930*/  ISETP.NE.AND.EX P2, PT, RZ, c[0x0][0x184], PT, P2 ;  /* 0x00006100ff007a0c */ /* 0x000fc60003f45320 */
[----:B------:R-:W-:-:S05]  /*4940*/  @P1 IMAD.WIDE.U32 R30, R161, R30, c[0x0][0x170] ;  /* 0x00005c00a11e1625 */ /* 0x000fca00078e001e */
[----:B-----5:R1:W5:Y:S05]  /*4950*/  @P1 LDG.E.128 R108, [R30.64] ;  /* 0x000000061e6c1981 */ /* 0x02036a000c1e1d00 */
[----:B-1----:R-:W-:-:S04]  /*4960*/  @P2 IMAD.MOV.U32 R30, RZ, RZ, 0x10 ;  /* 0x00000010ff1e2424 */ /* 0x002fc800078e00ff */
        /* <DEDUP_REMOVED lines=8> */
[----:B------:R-:W-:Y:S02]  /*49f0*/  MOV R31, R8 ;  /* 0x00000008001f7202 */ /* 0x000fe40000000f00 */
[----:B-----5:R-:W-:Y:S01]  /*4a00*/  PRMT R29, RZ, 0x5410, R112 ;  /* 0x00005410ff1d7816 */ /* 0x020fe20000000070 */
[----:B------:R-:W-:Y:S05]  /*4a10*/  BRA `(.L_x_16953) ;  /* 0x000005a000007947 */ /* 0x000fea0003800000 */
.L_x_16952:
[C---:B-1----:R-:W-:Y:S01]  /*4a20*/  ISETP.NE.AND P4, PT, R8.reuse, 0x1, PT ;  /* 0x000000010800780c */ /* 0x042fe20003f85270 */
        /* <DEDUP_REMOVED lines=11> */
.L_x_16955:
[----:B------:R-:W-:Y:S02]  /*4ae0*/  MOV R14, R10 ;  /* 0x0000000a000e7202 */ /* 0x000fe40000000f00 */
.L_x_16956:
[----:B------:R-:W-:Y:S05]  /*4af0*/  BSYNC B3 ;  /* 0x0000000000037941 */ /* 0x000fea0003800000 */
.L_x_16954:
        /* <DEDUP_REMOVED lines=16> */
.L_x_16960:
[----:B------:R-:W-:Y:S05]  /*4c00*/  BSYNC B4 ;  /* 0x0000000000047941 */ /* 0x000fea0003800000 */
.L_x_16959:
        /* <DEDUP_REMOVED lines=44> */
.L_x_16958:
[----:B------:R-:W-:Y:S05]  /*4ed0*/  BSYNC B3 ;  /* 0x0000000000037941 */ /* 0x000fea0003800000 */
.L_x_16957:
[----:B------:R-:W2:Y:S01]  /*4ee0*/  LDL R29, [R1+0x50] ;  /* 0x00005000011d7983 */ /* 0x000ea20000100800 */
[----:B------:R1:W3:Y:S02]  /*4ef0*/  I2F.U32 R8, R14 ;  /* 0x0000000e00087306 */ /* 0x0002e40000201000 */
[----:B-1----:R-:W-:-:S04]  /*4f00*/  IMAD.MOV.U32 R14, RZ, RZ, 0x2f800000 ;  /* 0x2f800000ff0e7424 */ /* 0x002fc800078e00ff */
[----:B---3--:R-:W-:-:S05]  /*4f10*/  FFMA.FTZ R8, R8, R14, 1.1641532182693481445e-10 ;  /* 0x2f00000008087423 */ /* 0x008fca000001000e */
        /* <DEDUP_REMOVED lines=10> */
.L_x_16953:
[----:B------:R-:W-:Y:S05]  /*4fc0*/  BSYNC B2 ;  /* 0x0000000000027941 */ /* 0x000fea0003800000 */
.L_x_16951:
        /* <DEDUP_REMOVED lines=8> */
.L_x_16962:
        /* <DEDUP_REMOVED lines=12> */
.L_x_16965:
[----:B------:R-:W-:Y:S02]  /*5110*/  IMAD.MOV.U32 R16, RZ, RZ, R10 ;  /* 0x000000ffff107224 */ /* 0x000fe400078e000a */
.L_x_16966:
[----:B------:R-:W-:Y:S05]  /*5120*/  BSYNC B3 ;  /* 0x0000000000037941 */ /* 0x000fea0003800000 */
.L_x_16964:
        /* <DEDUP_REMOVED lines=16> */
.L_x_16970:
[----:B------:R-:W-:Y:S05]  /*5230*/  BSYNC B4 ;  /* 0x0000000000047941 */ /* 0x000fea0003800000 */
.L_x_16969:
        /* <DEDUP_REMOVED lines=44> */
.L_x_16968:
[----:B------:R-:W-:Y:S05]  /*5500*/  BSYNC B3 ;  /* 0x0000000000037941 */ /* 0x000fea0003800000 */
.L_x_16967:
[----:B------:R-:W2:Y:S01]  /*5510*/  LDL R31, [R1+0x54] ;  /* 0x00005400011f7983 */ /* 0x000ea20000100800 */
[----:B------:R-:W1:Y:S01]  /*5520*/  I2F.U32 R16, R16 ;  /* 0x0000001000107306 */ /* 0x000e620000201000 */
[----:B------:R-:W-:-:S04]  /*5530*/  IMAD.MOV.U32 R30, RZ, RZ, 0x2f800000 ;  /* 0x2f800000ff1e7424 */ /* 0x000fc800078e00ff */
        /* <DEDUP_REMOVED lines=9> */
[----:B------:R-:W-:Y:S02]  /*55d0*/  SEL R16, RZ, 0x1, P4 ;  /* 0x00000001ff107807 */ /* 0x000fe40002000000 */
.L_x_16963:
[----:B------:R-:W-:Y:S05]  /*55e0*/  BSYNC B2 ;  /* 0x0000000000027941 */ /* 0x000fea0003800000 */
.L_x_16961:
        /* <DEDUP_REMOVED lines=8> */
.L_x_16972:
        /* <DEDUP_REMOVED lines=12> */
.L_x_16975:
[----:B------:R-:W-:Y:S02]  /*5730*/  MOV R18, R10 ;  /* 0x0000000a00127202 */ /* 0x000fe40000000f00 */
.L_x_16976:
[----:B------:R-:W-:Y:S05]  /*5740*/  BSYNC B3 ;  /* 0x0000000000037941 */ /* 0x000fea0003800000 */
.L_x_16974:
        /* <DEDUP_REMOVED lines=16> */
.L_x_16980:
[----:B------:R-:W-:Y:S05]  /*5850*/  BSYNC B4 ;  /* 0x0000000000047941 */ /* 0x000fea0003800000 */
.L_x_16979:
        /* <DEDUP_REMOVED lines=44> */
.L_x_16978:
[----:B------:R-:W-:Y:S05]  /*5b20*/  BSYNC B3 ;  /* 0x0000000000037941 */ /* 0x000fea0003800000 */
.L_x_16977:
        /* <DEDUP_REMOVED lines=14> */
.L_x_16973:
[----:B------:R-:W-:Y:S05]  /*5c10*/  BSYNC B2 ;  /* 0x0000000000027941 */ /* 0x000fea0003800000 */
.L_x_16971:
        /* <DEDUP_REMOVED lines=8> */
.L_x_16982:
        /* <DEDUP_REMOVED lines=12> */
.L_x_16985:
[----:B------:R-:W-:Y:S02]  /*5d60*/  IMAD.MOV.U32 R20, RZ, RZ, R10 ;  /* 0x000000ffff147224 */ /* 0x000fe400078e000a */
.L_x_16986:
[----:B------:R-:W-:Y:S05]  /*5d70*/  BSYNC B3 ;  /* 0x0000000000037941 */ /* 0x000fea0003800000 */
.L_x_16984:
        /* <DEDUP_REMOVED lines=16> */
.L_x_16990:
[----:B------:R-:W-:Y:S05]  /*5e80*/  BSYNC B4 ;  /* 0x0000000000047941 */ /* 0x000fea0003800000 */
.L_x_16989:
        /* <DEDUP_REMOVED lines=44> */
.L_x_16988:
[----:B------:R-:W-:Y:S05]  /*6150*/  BSYNC B3 ;  /* 0x0000000000037941 */ /* 0x000fea0003800000 */
.L_x_16987:
        /* <DEDUP_REMOVED lines=13> */
.L_x_16983:
[----:B------:R-:W-:Y:S05]  /*6230*/  BSYNC B2 ;  /* 0x0000000000027941 */ /* 0x000fea0003800000 */
.L_x_16981:
        /* <DEDUP_REMOVED lines=8> */
.L_x_16992:
        /* <DEDUP_REMOVED lines=12> */
.L_x_16995:
[----:B------:R-:W-:Y:S02]  /*6380*/  MOV R22, R10 ;  /* 0x0000000a00167202 */ /* 0x000fe40000000f00 */
.L_x_16996:
[----:B------:R-:W-:Y:S05]  /*6390*/  BSYNC B3 ;  /* 0x0000000000037941 */ /* 0x000fea0003800000 */
.L_x_16994:
        /* <DEDUP_REMOVED lines=16> */
.L_x_17000:
[----:B------:R-:W-:Y:S05]  /*64a0*/  BSYNC B4 ;  /* 0x0000000000047941 */ /* 0x000fea0003800000 */
.L_x_16999:
        /* <DEDUP_REMOVED lines=8> */
[----:B0-----:R-:W-:Y:S01]  /*6530*/  IMAD.WIDE.U32 R116, R7, -0x2daee0ad, RZ ;  /* 0xd2511f5307747825 */ /* 0x001fe200078e00ff */
        /* <DEDUP_REMOVED lines=35> */
.L_x_16998:
[----:B------:R-:W-:Y:S05]  /*6770*/  BSYNC B3 ;  /* 0x0000000000037941 */ /* 0x000fea0003800000 */
.L_x_16997:
        /* <DEDUP_REMOVED lines=14> */
.L_x_16993:
[----:B------:R-:W-:Y:S05]  /*6860*/  BSYNC B2 ;  /* 0x0000000000027941 */ /* 0x000fea0003800000 */
.L_x_16991:
        /* <DEDUP_REMOVED lines=8> */
.L_x_17002:
        /* <DEDUP_REMOVED lines=12> */
.L_x_17005:
[----:B------:R-:W-:Y:S02]  /*69b0*/  IMAD.MOV.U32 R24, RZ, RZ, R10 ;  /* 0x000000ffff187224 */ /* 0x000fe400078e000a */
.L_x_17006:
[----:B------:R-:W-:Y:S05]  /*69c0*/  BSYNC B3 ;  /* 0x0000000000037941 */ /* 0x000fea0003800000 */
.L_x_17004:
        /* <DEDUP_REMOVED lines=16> */
.L_x_17010:
[----:B------:R-:W-:Y:S05]  /*6ad0*/  BSYNC B4 ;  /* 0x0000000000047941 */ /* 0x000fea0003800000 */
.L_x_17009:
        /* <DEDUP_REMOVED lines=44> */
.L_x_17008:
[----:B------:R-:W-:Y:S05]  /*6da0*/  BSYNC B3 ;  /* 0x0000000000037941 */ /* 0x000fea0003800000 */
.L_x_17007:
        /* <DEDUP_REMOVED lines=13> */
.L_x_17003:
[----:B------:R-:W-:Y:S05]  /*6e80*/  BSYNC B2 ;  /* 0x0000000000027941 */ /* 0x000fea0003800000 */
.L_x_17001:
        /* <DEDUP_REMOVED lines=8> */
.L_x_17012:
        /* <DEDUP_REMOVED lines=12> */
.L_x_17015:
[----:B------:R-:W-:Y:S02]  /*6fd0*/  MOV R26, R10 ;  /* 0x0000000a001a7202 */ /* 0x000fe40000000f00 */
.L_x_17016:
[----:B------:R-:W-:Y:S05]  /*6fe0*/  BSYNC B3 ;  /* 0x0000000000037941 */ /* 0x000fea0003800000 */
.L_x_17014:
        /* <DEDUP_REMOVED lines=16> */
.L_x_17020:
[----:B------:R-:W-:Y:S05]  /*70f0*/  BSYNC B4 ;  /* 0x0000000000047941 */ /* 0x000fea0003800000 */
.L_x_17019:
        /* <DEDUP_REMOVED lines=44> */
.L_x_17018:
[----:B------:R-:W-:Y:S05]  /*73c0*/  BSYNC B3 ;  /* 0x0000000000037941 */ /* 0x000fea0003800000 */
.L_x_17017:
        /* <DEDUP_REMOVED lines=14> */
.L_x_17013:
[----:B------:R-:W-:Y:S05]  /*74b0*/  BSYNC B2 ;  /* 0x0000000000027941 */ /* 0x000fea0003800000 */
.L_x_17011:
        /* <DEDUP_REMOVED lines=8> */
.L_x_17022:
        /* <DEDUP_REMOVED lines=12> */
.L_x_17025:
[----:B------:R-:W-:Y:S02]  /*7600*/  IMAD.MOV.U32 R28, RZ, RZ, R10 ;  /* 0x000000ffff1c7224 */ /* 0x000fe400078e000a */
.L_x_17026:
[----:B------:R-:W-:Y:S05]  /*7610*/  BSYNC B3 ;  /* 0x0000000000037941 */ /* 0x000fea0003800000 */
.L_x_17024:
        /* <DEDUP_REMOVED lines=16> */
.L_x_17030:
[----:B------:R-:W-:Y:S05]  /*7720*/  BSYNC B4 ;  /* 0x0000000000047941 */ /* 0x000fea0003800000 */
.L_x_17029:
        /* <DEDUP_REMOVED lines=44> */
.L_x_17028:
[----:B------:R-:W-:Y:S05]  /*79f0*/  BSYNC B3 ;  /* 0x0000000000037941 */ /* 0x000fea0003800000 */
.L_x_17027:
        /* <DEDUP_REMOVED lines=13> */
.L_x_17023:
[----:B------:R-:W-:Y:S05]  /*7ad0*/  BSYNC B2 ;  /* 0x0000000000027941 */ /* 0x000fea0003800000 */
.L_x_17021:
        /* <DEDUP_REMOVED lines=22> */
[----:B------:R-:W-:Y:S02]  /*7c40*/  LOP3.LUT R116, R164, R116, R118, 0xfe, !PT ;  /* 0x00000074a4747212 */ /* 0x000fe400078efe76 */
[----:B------:R-:W-:Y:S02]  /*7c50*/  MOV R118, 0x8 ;  /* 0x0000000800767802 */ /* 0x000fe40000000f00 */
[----:B------:R-:W-:Y:S02]  /*7c60*/  LOP3.LUT R117, R119, R166, R117, 0xfe, !PT ;  /* 0x000000a677757212 */ /* 0x000fe400078efe75 */
[----:B------:R-:W-:Y:S01]  /*7c70*/  LOP3.LUT R116, R116, 0xff, R14, 0xf8, !PT ;  /* 0x000000ff74747812 */ /* 0x000fe200078ef80e */
[----:B------:R-:W-:Y:S01]  /*7c80*/  IMAD.WIDE.U32 R118, R161, R118, c[0x0][0x190] ;  /* 0x00006400a1767625 */ /* 0x000fe200078e0076 */
[----:B------:R-:W-:-:S05]  /*7c90*/  LOP3.LUT R117, R117, R165, RZ, 0xfc, !PT ;  /* 0x000000a575757212 */ /* 0x000fca00078efcff */
[----:B------:R0:W-:Y:S02]  /*7ca0*/  STG.E.64 [R118.64], R116 ;  /* 0x0000007476007986 */ /* 0x0001e4000c101b06 */
.L_x_17032:
[----:B------:R-:W-:Y:S05]  /*7cb0*/  BSYNC B2 ;  /* 0x0000000000027941 */ /* 0x000fea0003800000 */
.L_x_17031:
[----:B------:R-:W-:Y:S02]  /*7cc0*/  IADD3 R163, R163, 0x20, RZ ;  /* 0x00000020a3a37810 */ /* 0x000fe40007ffe0ff */
[----:B------:R-:W-:Y:S02]  /*7cd0*/  IADD3 R161, R161, 0x20, RZ ;  /* 0x00000020a1a17810 */ /* 0x000fe40007ffe0ff */
.L_x_16950:
[----:B------:R-:W-:Y:S05]  /*7ce0*/  BSYNC B1 ;  /* 0x0000000000017941 */ /* 0x000fea0003800000 */
.L_x_16949:
        /* <DEDUP_REMOVED lines=8> */
[----:B-1----:R-:W-:-:S04]  /*7d70*/  @P2 IMAD.MOV.U32 R38, RZ, RZ, 0x10 ;  /* 0x00000010ff262424 */ /* 0x002fc800078e00ff */
[----:B------:R-:W-:-:S05]  /*7d80*/  @P2 IMAD.WIDE.U32 R38, R163, R38, c[0x0][0x180] ;  /* 0x00006000a3262625 */ /* 0x000fca00078e0026 */
[----:B------:R1:W5:Y:S01]  /*7d90*/  @P2 LDG.E.128 R112, [R38.64] ;  /* 0x0000000626702981 */ /* 0x000362000c1e1d00 */
[----:B------:R-:W-:Y:S01]  /*7da0*/  ISETP.GT.AND P3, PT, R162, RZ, PT ;  /* 0x000000ffa200720c */ /* 0x000fe20003f64270 */
[----:B------:R-:W-:-:S12]  /*7db0*/  BSSY B2, `(.L_x_17035) ;  /* 0x0000062000027945 */ /* 0x000fd80003800000 */
[----:B------:R-:W-:Y:S05]  /*7dc0*/  @P3 BRA `(.L_x_17036) ;  /* 0x0000006000003947 */ /* 0x000fea0003800000 */
[----:B-1----:R-:W-:Y:S01]  /*7dd0*/  IMAD.MOV.U32 R37, RZ, RZ, RZ ;  /* 0x000000ffff257224 */ /* 0x002fe200078e00ff */
[----:B------:R-:W-:Y:S01]  /*7de0*/  MOV R39, R8 ;  /* 0x0000000800277202 */ /* 0x000fe20000000f00 */
[----:B------:R-:W-:Y:S05]  /*7df0*/  @!P2 BRA `(.L_x_17037) ;  /* 0x000005d00000a947 */ /* 0x000fea0003800000 */
[----:B------:R-:W-:Y:S01]  /*7e00*/  IMAD.MOV.U32 R39, RZ, RZ, R8 ;  /* 0x000000ffff277224 */ /* 0x000fe200078e0008 */
[----:B-----5:R-:W-:Y:S01]  /*7e10*/  PRMT R37, RZ, 0x5410, R112 ;  /* 0x00005410ff257816 */ /* 0x020fe20000000070 */
[----:B------:R-:W-:Y:S05]  /*7e20*/  BRA `(.L_x_17037) ;  /* 0x000005a000007947 */ /* 0x000fea0003800000 */
.L_x_17036:
        /* <DEDUP_REMOVED lines=12> */
.L_x_17039:
[----:B------:R-:W-:Y:S02]  /*7ef0*/  IMAD.MOV.U32 R14, RZ, RZ, R10 ;  /* 0x000000ffff0e7224 */ /* 0x000fe400078e000a */
.L_x_17040:
[----:B------:R-:W-:Y:S05]  /*7f00*/  BSYNC B3 ;  /* 0x0000000000037941 */ /* 0x000fea0003800000 */
.L_x_17038:
        /* <DEDUP_REMOVED lines=16> */
.L_x_17044:
[----:B------:R-:W-:Y:S05]  /*8010*/  BSYNC B4 ;  /* 0x0000000000047941 */ /* 0x000fea0003800000 */
.L_x_17043:
        /* <DEDUP_REMOVED lines=44> */
.L_x_17042:
[----:B------:R-:W-:Y:S05]  /*82e0*/  BSYNC B3 ;  /* 0x0000000000037941 */ /* 0x000fea0003800000 */
.L_x_17041:
[----:B------:R-:W2:Y:S01]  /*82f0*/  LDL R37, [R1+0x30] ;  /* 0x0000300001257983 */ /* 0x000ea20000100800 */
[----:B------:R1:W3:Y:S02]  /*8300*/  I2F.U32 R8, R14 ;  /* 0x0000000e00087306 */ /* 0x0002e40000201000 */
[----:B-1----:R-:W-:-:S10]  /*8310*/  HFMA2.MMA R14, -RZ, RZ, 0.1171875, 0 ;  /* 0x2f800000ff0e7435 */ /* 0x002fd400000001ff */
        /* <DEDUP_REMOVED lines=11> */
.L_x_17037:
[----:B------:R-:W-:Y:S05]  /*83d0*/  BSYNC B2 ;  /* 0x0000000000027941 */ /* 0x000fea0003800000 */
.L_x_17035:
        /* <DEDUP_REMOVED lines=8> */
.L_x_17046:
        /* <DEDUP_REMOVED lines=12> */
.L_x_17049:
[----:B------:R-:W-:Y:S02]  /*8520*/  IMAD.MOV.U32 R16, RZ, RZ, R10 ;  /* 0x000000ffff107224 */ /* 0x000fe400078e000a */
.L_x_17050:
[----:B------:R-:W-:Y:S05]  /*8530*/  BSYNC B3 ;  /* 0x0000000000037941 */ /* 0x000fea0003800000 */
.L_x_17048:
        /* <DEDUP_REMOVED lines=16> */
.L_x_17054:
[----:B------:R-:W-:Y:S05]  /*8640*/  BSYNC B4 ;  /* 0x0000000000047941 */ /* 0x000fea0003800000 */
.L_x_17053:
        /* <DEDUP_REMOVED lines=44> */
.L_x_17052:
[----:B------:R-:W-:Y:S05]  /*8910*/  BSYNC B3 ;  /* 0x0000000000037941 */ /* 0x000fea0003800000 */
.L_x_17051:
        /* <DEDUP_REMOVED lines=13> */
.L_x_17047:
[----:B------:R-:W-:Y:S05]  /*89f0*/  BSYNC B2 ;  /* 0x0000000000027941 */ /* 0x000fea0003800000 */
.L_x_17045:
        /* <DEDUP_REMOVED lines=8> */
.L_x_17056:
        /* <DEDUP_REMOVED lines=12> */
.L_x_17059:
[----:B------:R-:W-:Y:S02]  /*8b40*/  IMAD.MOV.U32 R18, RZ, RZ, R10 ;  /* 0x000000ffff127224 */ /* 0x000fe400078e000a */
.L_x_17060:
[----:B------:R-:W-:Y:S05]  /*8b50*/  BSYNC B3 ;  /* 0x0000000000037941 */ /* 0x000fea0003800000 */
.L_x_17058:
        /* <DEDUP_REMOVED lines=16> */
.L_x_17064:
[----:B------:R-:W-:Y:S05]  /*8c60*/  BSYNC B4 ;  /* 0x0000000000047941 */ /* 0x000fea0003800000 */
.L_x_17063:
        /* <DEDUP_REMOVED lines=44> */
.L_x_17062:
[----:B------:R-:W-:Y:S05]  /*8f30*/  BSYNC B3 ;  /* 0x0000000000037941 */ /* 0x000fea0003800000 */
.L_x_17061:
        /* <DEDUP_REMOVED lines=14> */
.L_x_17057:
[----:B------:R-:W-:Y:S05]  /*9020*/  BSYNC B2 ;  /* 0x0000000000027941 */ /* 0x000fea0003800000 */
.L_x_17055:
        /* <DEDUP_REMOVED lines=8> */
.L_x_17066:
        /* <DEDUP_REMOVED lines=12> */
.L_x_17069:
[----:B------:R-:W-:Y:S02]  /*9170*/  IMAD.MOV.U32 R20, RZ, RZ, R10 ;  /* 0x000000ffff147224 */ /* 0x000fe400078e000a */
.L_x_17070:
[----:B------:R-:W-:Y:S05]  /*9180*/  BSYNC B3 ;  /* 0x0000000000037941 */ /* 0x000fea0003800000 */
.L_x_17068:
        /* <DEDUP_REMOVED lines=16> */
.L_x_17074:
[----:B------:R-:W-:Y:S05]  /*9290*/  BSYNC B4 ;  /* 0x0000000000047941 */ /* 0x000fea0003800000 */
.L_x_17073:
        /* <DEDUP_REMOVED lines=44> */
.L_x_17072:
[----:B------:R-:W-:Y:S05]  /*9560*/  BSYNC B3 ;  /* 0x0000000000037941 */ /* 0x000fea0003800000 */
.L_x_17071:
        /* <DEDUP_REMOVED lines=13> */
.L_x_17067:
[----:B------:R-:W-:Y:S05]  /*9640*/  BSYNC B2 ;  /* 0x0000000000027941 */ /* 0x000fea0003800000 */
.L_x_17065:
        /* <DEDUP_REMOVED lines=8> */
.L_x_17076:
        /* <DEDUP_REMOVED lines=12> */
.L_x_17079:
[----:B------:R-:W-:Y:S02]  /*9790*/  IMAD.MOV.U32 R22, RZ, RZ, R10 ;  /* 0x000000ffff167224 */ /* 0x000fe400078e000a */
.L_x_17080:
[----:B------:R-:W-:Y:S05]  /*97a0*/  BSYNC B3 ;  /* 0x0000000000037941 */ /* 0x000fea0003800000 */
.L_x_17078:
        /* <DEDUP_REMOVED lines=16> */
.L_x_17084:
[----:B------:R-:W-:Y:S05]  /*98b0*/  BSYNC B4 ;  /* 0x0000000000047941 */ /* 0x000fea0003800000 */
.L_x_17083:
        /* <DEDUP_REMOVED lines=44> */
.L_x_17082:
[----:B------:R-:W-:Y:S05]  /*9b80*/  BSYNC B3 ;  /* 0x0000000000037941 */ /* 0x000fea0003800000 */
.L_x_17081:
        /* <DEDUP_REMOVED lines=14> */
.L_x_17077:
[----:B------:R-:W-:Y:S05]  /*9c70*/  BSYNC B2 ;  /* 0x0000000000027941 */ /* 0x000fea0003800000 */
.L_x_17075:
        /* <DEDUP_REMOVED lines=8> */
.L_x_17086:
        /* <DEDUP_REMOVED lines=12> */
.L_x_17089:
[----:B------:R-:W-:Y:S02]  /*9dc0*/  IMAD.MOV.U32 R24, RZ, RZ, R10 ;  /* 0x000000ffff187224 */ /* 0x000fe400078e000a */
.L_x_17090:
[----:B------:R-:W-:Y:S05]  /*9dd0*/  BSYNC B3 ;  /* 0x0000000000037941 */ /* 0x000fea0003800000 */
.L_x_17088:
        /* <DEDUP_REMOVED lines=16> */
.L_x_17094:
[----:B------:R-:W-:Y:S05]  /*9ee0*/  BSYNC B4 ;  /* 0x0000000000047941 */ /* 0x000fea0003800000 */
.L_x_17093:
        /* <DEDUP_REMOVED lines=44> */
.L_x_17092:
[----:B------:R-:W-:Y:S05]  /*a1b0*/  BSYNC B3 ;  /* 0x0000000000037941 */ /* 0x000fea0003800000 */
.L_x_17091:
        /* <DEDUP_REMOVED lines=13> */
.L_x_17087:
[----:B------:R-:W-:Y:S05]  /*a290*/  BSYNC B2 ;  /* 0x0000000000027941 */ /* 0x000fea0003800000 */
.L_x_17085:
        /* <DEDUP_REMOVED lines=8> */
.L_x_17096:
        /* <DEDUP_REMOVED lines=12> */
.L_x_17099:
[----:B------:R-:W-:Y:S02]  /*a3e0*/  IMAD.MOV.U32 R26, RZ, RZ, R10 ;  /* 0x000000ffff1a7224 */ /* 0x000fe400078e000a */
.L_x_17100:
[----:B------:R-:W-:Y:S05]  /*a3f0*/  BSYNC B3 ;  /* 0x0000000000037941 */ /* 0x000fea0003800000 */
.L_x_17098:
        /* <DEDUP_REMOVED lines=16> */
.L_x_17104:
[----:B------:R-:W-:Y:S05]  /*a500*/  BSYNC B4 ;  /* 0x0000000000047941 */ /* 0x000fea0003800000 */
.L_x_17103:
        /* <DEDUP_REMOVED lines=44> */
.L_x_17102:
[----:B------:R-:W-:Y:S05]  /*a7d0*/  BSYNC B3 ;  /* 0x0000000000037941 */ /* 0x000fea0003800000 */
.L_x_17101:
[----:B------:R-:W2:Y:S01]  /*a7e0*/  LDL R43, [R1+0x48] ;  /* 0x00004800012b7983 */ /* 0x000ea20000100800 */
[----:B------:R0:W1:Y:S02]  /*a7f0*/  I2F.U32 R8, R26 ;  /* 0x0000001a00087306 */ /* 0x0000640000201000 */
[----:B0-----:R-:W-:-:S10]  /*a800*/  HFMA2.MMA R26, -RZ, RZ, 0.1171875, 0 ;  /* 0x2f800000ff1a7435 */ /* 0x001fd400000001ff */
        /* <DEDUP_REMOVED lines=11> */
.L_x_17097:
[----:B------:R-:W-:Y:S05]  /*a8c0*/  BSYNC B2 ;  /* 0x0000000000027941 */ /* 0x000fea0003800000 */
.L_x_17095:
        /* <DEDUP_REMOVED lines=8> */
.L_x_17106:
        /* <DEDUP_REMOVED lines=12> */
.L_x_17109:
[----:B------:R-:W-:Y:S02]  /*aa10*/  IMAD.MOV.U32 R28, RZ, RZ, R10 ;  /* 0x000000ffff1c7224 */ /* 0x000fe400078e000a */
.L_x_17110:
[----:B------:R-:W-:Y:S05]  /*aa20*/  BSYNC B3 ;  /* 0x0000000000037941 */ /* 0x000fea0003800000 */
.L_x_17108:
        /* <DEDUP_REMOVED lines=16> */
.L_x_17114:
[----:B------:R-:W-:Y:S05]  /*ab30*/  BSYNC B4 ;  /* 0x0000000000047941 */ /* 0x000fea0003800000 */
.L_x_17113:
        /* <DEDUP_REMOVED lines=44> */
.L_x_17112:
[----:B------:R-:W-:Y:S05]  /*ae00*/  BSYNC B3 ;  /* 0x0000000000037941 */ /* 0x000fea0003800000 */
.L_x_17111:
        /* <DEDUP_REMOVED lines=13> */
.L_x_17107:
[----:B------:R-:W-:Y:S05]  /*aee0*/  BSYNC B2 ;  /* 0x0000000000027941 */ /* 0x000fea0003800000 */
.L_x_17105:
        /* <DEDUP_REMOVED lines=12> */
[----:B------:R-:W-:Y:S02]  /*afb0*/  LOP3.LUT R118, R18, 0xff, RZ, 0xc0, !PT ;  /* 0x000000ff12767812 */ /* 0x000fe400078ec0ff */
[----:B------:R-:W-:Y:S02]  /*afc0*/  PRMT R117, R116, 0x4210, R117 ;  /* 0x0000421074757816 */ /* 0x000fe40000000075 */
[----:B------:R-:W-:Y:S01]  /*afd0*/  PRMT R116, R24, 0x7104, RZ ;  /* 0x0000710418747816 */ /* 0x000fe200000000ff */
[----:B------:R-:W-:Y:S01]  /*afe0*/  IMAD.WIDE.U32 R118, R118, 0x10000, RZ ;  /* 0x0001000076767825 */ /* 0x000fe200078e00ff */
[----:B------:R-:W-:-:S02]  /*aff0*/  LOP3.LUT R164, R16, 0xff, RZ, 0xc0, !PT ;  /* 0x000000ff10a47812 */ /* 0x000fc400078ec0ff */
        /* <DEDUP_REMOVED lines=12> */
.L_x_17116:
[----:B------:R-:W-:Y:S05]  /*b0c0*/  BSYNC B2 ;  /* 0x0000000000027941 */ /* 0x000fea0003800000 */
.L_x_17115:
[----:B------:R-:W-:Y:S02]  /*b0d0*/  IADD3 R163, R163, 0x20, RZ ;  /* 0x00000020a3a37810 */ /* 0x000fe40007ffe0ff */
[----:B------:R-:W-:Y:S02]  /*b0e0*/  IADD3 R161, R161, 0x20, RZ ;  /* 0x00000020a1a17810 */ /* 0x000fe40007ffe0ff */
.L_x_17034:
[----:B------:R-:W-:Y:S05]  /*b0f0*/  BSYNC B1 ;  /* 0x0000000000017941 */ /* 0x000fea0003800000 */
.L_x_17033:
        /* <DEDUP_REMOVED lines=20> */
.L_x_17120:
        /* <DEDUP_REMOVED lines=12> */
.L_x_17123:
[----:B------:R-:W-:Y:S02]  /*b300*/  IMAD.MOV.U32 R14, RZ, RZ, R10 ;  /* 0x000000ffff0e7224 */ /* 0x000fe400078e000a */
.L_x_17124:
[----:B------:R-:W-:Y:S05]  /*b310*/  BSYNC B3 ;  /* 0x0000000000037941 */ /* 0x000fea0003800000 */
.L_x_17122:
        /* <DEDUP_REMOVED lines=16> */
.L_x_17128:
[----:B------:R-:W-:Y:S05]  /*b420*/  BSYNC B4 ;  /* 0x0000000000047941 */ /* 0x000fea0003800000 */
.L_x_17127:
        /* <DEDUP_REMOVED lines=44> */
.L_x_17126:
[----:B------:R-:W-:Y:S05]  /*b6f0*/  BSYNC B3 ;  /* 0x0000000000037941 */ /* 0x000fea0003800000 */
.L_x_17125:
        /* <DEDUP_REMOVED lines=14> */
.L_x_17121:
[----:B------:R-:W-:Y:S05]  /*b7e0*/  BSYNC B2 ;  /* 0x0000000000027941 */ /* 0x000fea0003800000 */
.L_x_17119:
        /* <DEDUP_REMOVED lines=8> */
.L_x_17130:
        /* <DEDUP_REMOVED lines=12> */
.L_x_17133:
[----:B------:R-:W-:Y:S02]  /*b930*/  MOV R16, R10 ;  /* 0x0000000a00107202 */ /* 0x000fe40000000f00 */
.L_x_17134:
[----:B------:R-:W-:Y:S05]  /*b940*/  BSYNC B3 ;  /* 0x0000000000037941 */ /* 0x000fea0003800000 */
.L_x_17132:
        /* <DEDUP_REMOVED lines=16> */
.L_x_17138:
[----:B------:R-:W-:Y:S05]  /*ba50*/  BSYNC B4 ;  /* 0x0000000000047941 */ /* 0x000fea0003800000 */
.L_x_17137:
        /* <DEDUP_REMOVED lines=44> */
.L_x_17136:
[----:B------:R-:W-:Y:S05]  /*bd20*/  BSYNC B3 ;  /* 0x0000000000037941 */ /* 0x000fea0003800000 */
.L_x_17135:
        /* <DEDUP_REMOVED lines=13> */
.L_x_17131:
[----:B------:R-:W-:Y:S05]  /*be00*/  BSYNC B2 ;  /* 0x0000000000027941 */ /* 0x000fea0003800000 */
.L_x_17129:
        /* <DEDUP_REMOVED lines=8> */
.L_x_17140:
        /* <DEDUP_REMOVED lines=12> */
.L_x_17143:
[----:B------:R-:W-:Y:S02]  /*bf50*/  IMAD.MOV.U32 R18, RZ, RZ, R10 ;  /* 0x000000ffff127224 */ /* 0x000fe400078e000a */
.L_x_17144:
[----:B------:R-:W-:Y:S05]  /*bf60*/  BSYNC B3 ;  /* 0x0000000000037941 */ /* 0x000fea0003800000 */
.L_x_17142:
        /* <DEDUP_REMOVED lines=16> */
.L_x_17148:
[----:B------:R-:W-:Y:S05]  /*c070*/  BSYNC B4 ;  /* 0x0000000000047941 */ /* 0x000fea0003800000 */
.L_x_17147:
        /* <DEDUP_REMOVED lines=44> */
.L_x_17146:
[----:B------:R-:W-:Y:S05]  /*c340*/  BSYNC B3 ;  /* 0x0000000000037941 */ /* 0x000fea0003800000 */
.L_x_17145:
        /* <DEDUP_REMOVED lines=14> */
.L_x_17141:
[----:B------:R-:W-:Y:S05]  /*c430*/  BSYNC B2 ;  /* 0x0000000000027941 */ /* 0x000fea0003800000 */
.L_x_17139:
        /* <DEDUP_REMOVED lines=8> */
.L_x_17150:
        /* <DEDUP_REMOVED lines=12> */
.L_x_17153:
[----:B------:R-:W-:Y:S02]  /*c580*/  MOV R20, R10 ;  /* 0x0000000a00147202 */ /* 0x000fe40000000f00 */
.L_x_17154:
[----:B------:R-:W-:Y:S05]  /*c590*/  BSYNC B3 ;  /* 0x0000000000037941 */ /* 0x000fea0003800000 */
.L_x_17152:
        /* <DEDUP_REMOVED lines=16> */
.L_x_17158:
[----:B------:R-:W-:Y:S05]  /*c6a0*/  BSYNC B4 ;  /* 0x0000000000047941 */ /* 0x000fea0003800000 */
.L_x_17157:
        /* <DEDUP_REMOVED lines=44> */
.L_x_17156:
[----:B------:R-:W-:Y:S05]  /*c970*/  BSYNC B3 ;  /* 0x0000000000037941 */ /* 0x000fea0003800000 */
.L_x_17155:
        /* <DEDUP_REMOVED lines=13> */
.L_x_17151:
[----:B------:R-:W-:Y:S05]  /*ca50*/  BSYNC B2 ;  /* 0x0000000000027941 */ /* 0x000fea0003800000 */
.L_x_17149:
        /* <DEDUP_REMOVED lines=8> */
.L_x_17160:
        /* <DEDUP_REMOVED lines=12> */
.L_x_17163:
[----:B------:R-:W-:Y:S02]  /*cba0*/  IMAD.MOV.U32 R22, RZ, RZ, R10 ;  /* 0x000000ffff167224 */ /* 0x000fe400078e000a */
.L_x_17164:
[----:B------:R-:W-:Y:S05]  /*cbb0*/  BSYNC B3 ;  /* 0x0000000000037941 */ /* 0x000fea0003800000 */
.L_x_17162:
        /* <DEDUP_REMOVED lines=16> */
.L_x_17168:
[----:B------:R-:W-:Y:S05]  /*ccc0*/  BSYNC B4 ;  /* 0x0000000000047941 */ /* 0x000fea0003800000 */
.L_x_17167:
        /* <DEDUP_REMOVED lines=44> */
.L_x_17166:
[----:B------:R-:W-:Y:S05]  /*cf90*/  BSYNC B3 ;  /* 0x0000000000037941 */ /* 0x000fea0003800000 */
.L_x_17165:
        /* <DEDUP_REMOVED lines=14> */
.L_x_17161:
[----:B------:R-:W-:Y:S05]  /*d080*/  BSYNC B2 ;  /* 0x0000000000027941 */ /* 0x000fea0003800000 */
.L_x_17159:
        /* <DEDUP_REMOVED lines=8> */
.L_x_17170:
        /* <DEDUP_REMOVED lines=12> */
.L_x_17173:
[----:B------:R-:W-:Y:S02]  /*d1d0*/  MOV R24, R10 ;  /* 0x0000000a00187202 */ /* 0x000fe40000000f00 */
.L_x_17174:
[----:B------:R-:W-:Y:S05]  /*d1e0*/  BSYNC B3 ;  /* 0x0000000000037941 */ /* 0x000fea0003800000 */
.L_x_17172:
        /* <DEDUP_REMOVED lines=16> */
.L_x_17178:
[----:B------:R-:W-:Y:S05]  /*d2f0*/  BSYNC B4 ;  /* 0x0000000000047941 */ /* 0x000fea0003800000 */
.L_x_17177:
        /* <DEDUP_REMOVED lines=44> */
.L_x_17176:
[----:B------:R-:W-:Y:S05]  /*d5c0*/  BSYNC B3 ;  /* 0x0000000000037941 */ /* 0x000fea0003800000 */
.L_x_17175:
        /* <DEDUP_REMOVED lines=13> */
.L_x_17171:
[----:B------:R-:W-:Y:S05]  /*d6a0*/  BSYNC B2 ;  /* 0x0000000000027941 */ /* 0x000fea0003800000 */
.L_x_17169:
        /* <DEDUP_REMOVED lines=8> */
.L_x_17180:
        /* <DEDUP_REMOVED lines=12> */
.L_x_17183:
[----:B------:R-:W-:Y:S02]  /*d7f0*/  IMAD.MOV.U32 R26, RZ, RZ, R10 ;  /* 0x000000ffff1a7224 */ /* 0x000fe400078e000a */
.L_x_17184:
[----:B------:R-:W-:Y:S05]  /*d800*/  BSYNC B3 ;  /* 0x0000000000037941 */ /* 0x000fea0003800000 */
.L_x_17182:
        /* <DEDUP_REMOVED lines=16> */
.L_x_17188:
[----:B------:R-:W-:Y:S05]  /*d910*/  BSYNC B4 ;  /* 0x0000000000047941 */ /* 0x000fea0003800000 */
.L_x_17187:
        /* <DEDUP_REMOVED lines=44> */
.L_x_17186:
[----:B------:R-:W-:Y:S05]  /*dbe0*/  BSYNC B3 ;  /* 0x0000000000037941 */ /* 0x000fea0003800000 */
.L_x_17185:
        /* <DEDUP_REMOVED lines=14> */
.L_x_17181:
[----:B------:R-:W-:Y:S05]  /*dcd0*/  BSYNC B2 ;  /* 0x0000000000027941 */ /* 0x000fea0003800000 */
.L_x_17179:
        /* <DEDUP_REMOVED lines=8> */
.L_x_17190:
        /* <DEDUP_REMOVED lines=12> */
.L_x_17193:
[----:B------:R-:W-:Y:S02]  /*de20*/  MOV R28, R10 ;  /* 0x0000000a001c7202 */ /* 0x000fe40000000f00 */
.L_x_17194:
[----:B------:R-:W-:Y:S05]  /*de30*/  BSYNC B3 ;  /* 0x0000000000037941 */ /* 0x000fea0003800000 */
.L_x_17192:
        /* <DEDUP_REMOVED lines=16> */
.L_x_17198:
[----:B------:R-:W-:Y:S05]  /*df40*/  BSYNC B4 ;  /* 0x0000000000047941 */ /* 0x000fea0003800000 */
.L_x_17197:
        /* <DEDUP_REMOVED lines=44> */
.L_x_17196:
[----:B------:R-:W-:Y:S05]  /*e210*/  BSYNC B3 ;  /* 0x0000000000037941 */ /* 0x000fea0003800000 */
.L_x_17195:
        /* <DEDUP_REMOVED lines=13> */
.L_x_17191:
[----:B------:R-:W-:Y:S05]  /*e2f0*/  BSYNC B2 ;  /* 0x0000000000027941 */ /* 0x000fea0003800000 */
.L_x_17189:
        /* <DEDUP_REMOVED lines=29> */
.L_x_17200:
[----:B------:R-:W-:Y:S05]  /*e4d0*/  BSYNC B2 ;  /* 0x0000000000027941 */ /* 0x000fea0003800000 */
.L_x_17199:
[----:B------:R-:W-:Y:S02]  /*e4e0*/  IADD3 R163, R163, 0x20, RZ ;  /* 0x00000020a3a37810 */ /* 0x000fe40007ffe0ff */
[----:B------:R-:W-:Y:S02]  /*e4f0*/  IADD3 R161, R161, 0x20, RZ ;  /* 0x00000020a1a17810 */ /* 0x000fe40007ffe0ff */
.L_x_17118:
[----:B------:R-:W-:Y:S05]  /*e500*/  BSYNC B1 ;  /* 0x0000000000017941 */ /* 0x000fea0003800000 */
.L_x_17117:
        /* <DEDUP_REMOVED lines=20> */
.L_x_17204:
        /* <DEDUP_REMOVED lines=12> */
.L_x_17207:
[----:B------:R-:W-:Y:S02]  /*e710*/  IMAD.MOV.U32 R14, RZ, RZ, R10 ;  /* 0x000000ffff0e7224 */ /* 0x000fe400078e000a */
.L_x_17208:
[----:B------:R-:W-:Y:S05]  /*e720*/  BSYNC B3 ;  /* 0x0000000000037941 */ /* 0x000fea0003800000 */
.L_x_17206:
        /* <DEDUP_REMOVED lines=16> */
.L_x_17212:
[----:B------:R-:W-:Y:S05]  /*e830*/  BSYNC B4 ;  /* 0x0000000000047941 */ /* 0x000fea0003800000 */
.L_x_17211:
        /* <DEDUP_REMOVED lines=44> */
.L_x_17210:
[----:B------:R-:W-:Y:S05]  /*eb00*/  BSYNC B3 ;  /* 0x0000000000037941 */ /* 0x000fea0003800000 */
.L_x_17209:
        /* <DEDUP_REMOVED lines=8> */
[----:B------:R-:W-:Y:S01]  /*eb90*/  FMUL.FTZ R129, R248, R8 ;  /* 0x00000008f8817220 */ /* 0x000fe20000410000 */
[----:B------:R-:W-:-:S05]  /*eba0*/  @P2 PRMT R8, RZ, 0x5410, R112 ;  /* 0x00005410ff082816 */ /* 0x000fca0000000070 */
[----:B------:R-:W-:Y:S01]  /*ebb0*/  @P2 FADD.FTZ R129, R8, R129 ;  /* 0x0000008108812221 */ /* 0x000fe20000010000 */
[----:B------:R-:W-:-:S04]  /*ebc0*/  SEL R8, RZ, 0x1, P4 ;  /* 0x00000001ff087807 */ /* 0x000fc80002000000 */
[----:B------:R-:W-:Y:S02]  /*ebd0*/  PRMT R14, R8, 0x7610, R14 ;  /* 0x00007610080e7816 */ /* 0x000fe4000000000e */
.L_x_17205:
[----:B------:R-:W-:Y:S05]  /*ebe0*/  BSYNC B2 ;  /* 0x0000000000027941 */ /* 0x000fea0003800000 */
.L_x_17203:
        /* <DEDUP_REMOVED lines=8> */
.L_x_17214:
        /* <DEDUP_REMOVED lines=12> */
.L_x_17217:
[----:B------:R-:W-:Y:S02]  /*ed30*/  IMAD.MOV.U32 R16, RZ, RZ, R10 ;  /* 0x000000ffff107224 */ /* 0x000fe400078e000a */
.L_x_17218:
[----:B------:R-:W-:Y:S05]  /*ed40*/  BSYNC B3 ;  /* 0x0000000000037941 */ /* 0x000fea0003800000 */
.L_x_17216:
        /* <DEDUP_REMOVED lines=16> */
.L_x_17222:
[----:B------:R-:W-:Y:S05]  /*ee50*/  BSYNC B4 ;  /* 0x0000000000047941 */ /* 0x000fea0003800000 */
.L_x_17221:
        /* <DEDUP_REMOVED lines=44> */
.L_x_17220:
[----:B------:R-:W-:Y:S05]  /*f120*/  BSYNC B3 ;  /* 0x0000000000037941 */ /* 0x000fea0003800000 */
.L_x_17219:
[----:B------:R-:W0:Y:S01]  /*f130*/  I2F.U32 R16, R16 ;  /* 0x0000001000107306 */ /* 0x000e220000201000 */
[----:B------:R-:W-:-:S10]  /*f140*/  HFMA2.MMA R116, -RZ, RZ, 0.1171875, 0 ;  /* 0x2f800000ff747435 */ /* 0x000fd400000001ff */
[----:B0-----:R-:W-:-:S05]  /*f150*/  FFMA.FTZ R16, R16, R116, 1.1641532182693481445e-10 ;  /* 0x2f00000010107423 */ /* 0x001fca0000010074 */
        /* <DEDUP_REMOVED lines=8> */
[----:B------:R-:W-:Y:S02]  /*f1e0*/  SEL R16, RZ, 0x1, P4 ;  /* 0x00000001ff107807 */ /* 0x000fe40002000000 */
.L_x_17215:
[----:B------:R-:W-:Y:S05]  /*f1f0*/  BSYNC B2 ;  /* 0x0000000000027941 */ /* 0x000fea0003800000 */
.L_x_17213:
        /* <DEDUP_REMOVED lines=8> */
.L_x_17224:
        /* <DEDUP_REMOVED lines=12> */
.L_x_17227:
[----:B------:R-:W-:Y:S02]  /*f340*/  IMAD.MOV.U32 R18, RZ, RZ, R10 ;  /* 0x000000ffff127224 */ /* 0x000fe400078e000a */
.L_x_17228:
[----:B------:R-:W-:Y:S05]  /*f350*/  BSYNC B3 ;  /* 0x0000000000037941 */ /* 0x000fea0003800000 */
.L_x_17226:
        /* <DEDUP_REMOVED lines=16> */
.L_x_17232:
[----:B------:R-:W-:Y:S05]  /*f460*/  BSYNC B4 ;  /* 0x0000000000047941 */ /* 0x000fea0003800000 */
.L_x_17231:
        /* <DEDUP_REMOVED lines=44> */
.L_x_17230:
[----:B------:R-:W-:Y:S05]  /*f730*/  BSYNC B3 ;  /* 0x0000000000037941 */ /* 0x000fea0003800000 */
.L_x_17229:
        /* <DEDUP_REMOVED lines=13> */
.L_x_17225:
[----:B------:R-:W-:Y:S05]  /*f810*/  BSYNC B2 ;  /* 0x0000000000027941 */ /* 0x000fea0003800000 */
.L_x_17223:
        /* <DEDUP_REMOVED lines=8> */
.L_x_17234:
        /* <DEDUP_REMOVED lines=12> */
.L_x_17237:
[----:B------:R-:W-:Y:S02]  /*f960*/  IMAD.MOV.U32 R20, RZ, RZ, R10 ;  /* 0x000000ffff147224 */ /* 0x000fe400078e000a */
.L_x_17238:
[----:B------:R-:W-:Y:S05]  /*f970*/  BSYNC B3 ;  /* 0x0000000000037941 */ /* 0x000fea0003800000 */
.L_x_17236:
        /* <DEDUP_REMOVED lines=16> */
.L_x_17242:
[----:B------:R-:W-:Y:S05]  /*fa80*/  BSYNC B4 ;  /* 0x0000000000047941 */ /* 0x000fea0003800000 */
.L_x_17241:
        /* <DEDUP_REMOVED lines=44> */
.L_x_17240:
[----:B------:R-:W-:Y:S05]  /*fd50*/  BSYNC B3 ;  /* 0x0000000000037941 */ /* 0x000fea0003800000 */
.L_x_17239:
        /* <DEDUP_REMOVED lines=12> */
.L_x_17235:
[----:B------:R-:W-:Y:S05]  /*fe20*/  BSYNC B2 ;  /* 0x0000000000027941 */ /* 0x000fea0003800000 */
.L_x_17233:
        /* <DEDUP_REMOVED lines=8> */
.L_x_17244:
        /* <DEDUP_REMOVED lines=12> */
.L_x_17247:
[----:B------:R-:W-:Y:S02]  /*ff70*/  IMAD.MOV.U32 R22, RZ, RZ, R10 ;  /* 0x000000ffff167224 */ /* 0x000fe400078e000a */
.L_x_17248:
[----:B------:R-:W-:Y:S05]  /*ff80*/  BSYNC B3 ;  /* 0x0000000000037941 */ /* 0x000fea0003800000 */
.L_x_17246:
        /* <DEDUP_REMOVED lines=16> */
.L_x_17252:
[----:B------:R-:W-:Y:S05]  /*10090*/  BSYNC B4 ;  /* 0x0000000000047941 */ /* 0x000fea0003800000 */
.L_x_17251:
        /* <DEDUP_REMOVED lines=44> */
.L_x_17250:
[----:B------:R-:W-:Y:S05]  /*10360*/  BSYNC B3 ;  /* 0x0000000000037941 */ /* 0x000fea0003800000 */
.L_x_17249:
[----:B------:R-:W2:Y:S01]  /*10370*/  LDL R117, [R1] ;  /* 0x0000000001757983 */ /* 0x000ea20000100800 */
        /* <DEDUP_REMOVED lines=13> */
.L_x_17245:
[----:B------:R-:W-:Y:S05]  /*10450*/  BSYNC B2 ;  /* 0x0000000000027941 */ /* 0x000fea0003800000 */
.L_x_17243:
        /* <DEDUP_REMOVED lines=8> */
.L_x_17254:
        /* <DEDUP_REMOVED lines=12> */
.L_x_17257:
[----:B------:R-:W-:Y:S02]  /*105a0*/  IMAD.MOV.U32 R24, RZ, RZ, R10 ;  /* 0x000000ffff187224 */ /* 0x000fe400078e000a */
.L_x_17258:
[----:B------:R-:W-:Y:S05]  /*105b0*/  BSYNC B3 ;  /* 0x0000000000037941 */ /* 0x000fea0003800000 */
.L_x_17256:
        /* <DEDUP_REMOVED lines=16> */
.L_x_17262:
[----:B------:R-:W-:Y:S05]  /*106c0*/  BSYNC B4 ;  /* 0x0000000000047941 */ /* 0x000fea0003800000 */
.L_x_17261:
        /* <DEDUP_REMOVED lines=44> */
.L_x_17260:
[----:B------:R-:W-:Y:S05]  /*10990*/  BSYNC B3 ;  /* 0x0000000000037941 */ /* 0x000fea0003800000 */
.L_x_17259:
[----:B------:R-:W2:Y:S01]  /*109a0*/  LDL R117, [R1+0x4] ;  /* 0x0000040001757983 */ /* 0x000ea20000100800 */
        /* <DEDUP_REMOVED lines=12> */
.L_x_17255:
[----:B------:R-:W-:Y:S05]  /*10a70*/  BSYNC B2 ;  /* 0x0000000000027941 */ /* 0x000fea0003800000 */
.L_x_17253:
        /* <DEDUP_REMOVED lines=8> */
.L_x_17264:
        /* <DEDUP_REMOVED lines=12> */
.L_x_17267:
[----:B------:R-:W-:Y:S02]  /*10bc0*/  IMAD.MOV.U32 R26, RZ, RZ, R10 ;  /* 0x000000ffff1a7224 */ /* 0x000fe400078e000a */
.L_x_17268:
[----:B------:R-:W-:Y:S05]  /*10bd0*/  BSYNC B3 ;  /* 0x0000000000037941 */ /* 0x000fea0003800000 */
.L_x_17266:
        /* <DEDUP_REMOVED lines=16> */
.L_x_17272:
[----:B------:R-:W-:Y:S05]  /*10ce0*/  BSYNC B4 ;  /* 0x0000000000047941 */ /* 0x000fea0003800000 */
.L_x_17271:
        /* <DEDUP_REMOVED lines=44> */
.L_x_17270:
[----:B------:R-:W-:Y:S05]  /*10fb0*/  BSYNC B3 ;  /* 0x0000000000037941 */ /* 0x000fea0003800000 */
.L_x_17269:
        /* <DEDUP_REMOVED lines=14> */
.L_x_17265:
[----:B------:R-:W-:Y:S05]  /*110a0*/  BSYNC B2 ;  /* 0x0000000000027941 */ /* 0x000fea0003800000 */
.L_x_17263:
        /* <DEDUP_REMOVED lines=8> */
.L_x_17274:
        /* <DEDUP_REMOVED lines=12> */
.L_x_17277:
[----:B------:R-:W-:Y:S02]  /*111f0*/  IMAD.MOV.U32 R28, RZ, RZ, R10 ;  /* 0x000000ffff1c7224 */ /* 0x000fe400078e000a */
.L_x_17278:
[----:B------:R-:W-:Y:S05]  /*11200*/  BSYNC B3 ;  /* 0x0000000000037941 */ /* 0x000fea0003800000 */
.L_x_17276:
        /* <DEDUP_REMOVED lines=16> */
.L_x_17282:
[----:B------:R-:W-:Y:S05]  /*11310*/  BSYNC B4 ;  /* 0x0000000000047941 */ /* 0x000fea0003800000 */
.L_x_17281:
        /* <DEDUP_REMOVED lines=44> */
.L_x_17280:
[----:B------:R-:W-:Y:S05]  /*115e0*/  BSYNC B3 ;  /* 0x0000000000037941 */ /* 0x000fea0003800000 */
.L_x_17279:
        /* <DEDUP_REMOVED lines=13> */
.L_x_17275:
[----:B------:R-:W-:Y:S05]  /*116c0*/  BSYNC B2 ;  /* 0x0000000000027941 */ /* 0x000fea0003800000 */
.L_x_17273:
        /* <DEDUP_REMOVED lines=29> */
.L_x_17284:
[----:B------:R-:W-:Y:S05]  /*118a0*/  BSYNC B2 ;  /* 0x0000000000027941 */ /* 0x000fea0003800000 */
.L_x_17283:
[----:B------:R-:W-:Y:S02]  /*118b0*/  IADD3 R163, R163, 0x20, RZ ;  /* 0x00000020a3a37810 */ /* 0x000fe40007ffe0ff */
[----:B------:R-:W-:Y:S02]  /*118c0*/  IADD3 R161, R161, 0x20, RZ ;  /* 0x00000020a1a17810 */ /* 0x000fe40007ffe0ff */
.L_x_17202:
[----:B------:R-:W-:Y:S05]  /*118d0*/  BSYNC B1 ;  /* 0x0000000000017941 */ /* 0x000fea0003800000 */
.L_x_17201:
        /* <DEDUP_REMOVED lines=20> */
.L_x_17288:
        /* <DEDUP_REMOVED lines=12> */
.L_x_17291:
[----:B------:R-:W-:Y:S02]  /*11ae0*/  MOV R14, R10 ;  /* 0x0000000a000e7202 */ /* 0x000fe40000000f00 */
.L_x_17292:
[----:B------:R-:W-:Y:S05]  /*11af0*/  BSYNC B3 ;  /* 0x0000000000037941 */ /* 0x000fea0003800000 */
.L_x_17290:
        /* <DEDUP_REMOVED lines=16> */
.L_x_17296:
[----:B------:R-:W-:Y:S05]  /*11c00*/  BSYNC B4 ;  /* 0x0000000000047941 */ /* 0x000fea0003800000 */
.L_x_17295:
        /* <DEDUP_REMOVED lines=44> */
.L_x_17294:
[----:B------:R-:W-:Y:S05]  /*11ed0*/  BSYNC B3 ;  /* 0x0000000000037941 */ /* 0x000fea0003800000 */
.L_x_17293:
        /* <DEDUP_REMOVED lines=13> */
.L_x_17289:
[----:B------:R-:W-:Y:S05]  /*11fb0*/  BSYNC B2 ;  /* 0x0000000000027941 */ /* 0x000fea0003800000 */
.L_x_17287:
        /* <DEDUP_REMOVED lines=8> */
.L_x_17298:
        /* <DEDUP_REMOVED lines=12> */
.L_x_17301:
[----:B------:R-:W-:Y:S02]  /*12100*/  IMAD.MOV.U32 R16, RZ, RZ, R10 ;  /* 0x000000ffff107224 */ /* 0x000fe400078e000a */
.L_x_17302:
[----:B------:R-:W-:Y:S05]  /*12110*/  BSYNC B3 ;  /* 0x0000000000037941 */ /* 0x000fea0003800000 */
.L_x_17300:
        /* <DEDUP_REMOVED lines=16> */
.L_x_17306:
[----:B------:R-:W-:Y:S05]  /*12220*/  BSYNC B4 ;  /* 0x0000000000047941 */ /* 0x000fea0003800000 */
.L_x_17305:
        /* <DEDUP_REMOVED lines=44> */
.L_x_17304:
[----:B------:R-:W-:Y:S05]  /*124f0*/  BSYNC B3 ;  /* 0x0000000000037941 */ /* 0x000fea0003800000 */
.L_x_17303:
        /* <DEDUP_REMOVED lines=12> */
.L_x_17299:
[----:B------:R-:W-:Y:S05]  /*125c0*/  BSYNC B2 ;  /* 0x0000000000027941 */ /* 0x000fea0003800000 */
.L_x_17297:
        /* <DEDUP_REMOVED lines=8> */
.L_x_17308:
        /* <DEDUP_REMOVED lines=12> */
.L_x_17311:
[----:B------:R-:W-:Y:S02]  /*12710*/  MOV R18, R10 ;  /* 0x0000000a00127202 */ /* 0x000fe40000000f00 */
.L_x_17312:
[----:B------:R-:W-:Y:S05]  /*12720*/  BSYNC B3 ;  /* 0x0000000000037941 */ /* 0x000fea0003800000 */
.L_x_17310:
        /* <DEDUP_REMOVED lines=16> */
.L_x_17316:
[----:B------:R-:W-:Y:S05]  /*12830*/  BSYNC B4 ;  /* 0x0000000000047941 */ /* 0x000fea0003800000 */
.L_x_17315:
        /* <DEDUP_REMOVED lines=44> */
.L_x_17314:
[----:B------:R-:W-:Y:S05]  /*12b00*/  BSYNC B3 ;  /* 0x0000000000037941 */ /* 0x000fea0003800000 */
.L_x_17313:
        /* <DEDUP_REMOVED lines=13> */
.L_x_17309:
[----:B------:R-:W-:Y:S05]  /*12be0*/  BSYNC B2 ;  /* 0x0000000000027941 */ /* 0x000fea0003800000 */
.L_x_17307:
        /* <DEDUP_REMOVED lines=8> */
.L_x_17318:
        /* <DEDUP_REMOVED lines=12> */
.L_x_17321:
[----:B------:R-:W-:Y:S02]  /*12d30*/  IMAD.MOV.U32 R20, RZ, RZ, R10 ;  /* 0x000000ffff147224 */ /* 0x000fe400078e000a */
.L_x_17322:
[----:B------:R-:W-:Y:S05]  /*12d40*/  BSYNC B3 ;  /* 0x0000000000037941 */ /* 0x000fea0003800000 */
.L_x_17320:
        /* <DEDUP_REMOVED lines=16> */
.L_x_17326:
[----:B------:R-:W-:Y:S05]  /*12e50*/  BSYNC B4 ;  /* 0x0000000000047941 */ /* 0x000fea0003800000 */
.L_x_17325:
        /* <DEDUP_REMOVED lines=44> */
.L_x_17324:
[----:B------:R-:W-:Y:S05]  /*13120*/  BSYNC B3 ;  /* 0x0000000000037941 */ /* 0x000fea0003800000 */
.L_x_17323:
        /* <DEDUP_REMOVED lines=12> */
.L_x_17319:
[----:B------:R-:W-:Y:S05]  /*131f0*/  BSYNC B2 ;  /* 0x0000000000027941 */ /* 0x000fea0003800000 */
.L_x_17317:
        /* <DEDUP_REMOVED lines=8> */
.L_x_17328:
        /* <DEDUP_REMOVED lines=12> */
.L_x_17331:
[----:B------:R-:W-:Y:S02]  /*13340*/  MOV R22, R10 ;  /* 0x0000000a00167202 */ /* 0x000fe40000000f00 */
.L_x_17332:
[----:B------:R-:W-:Y:S05]  /*13350*/  BSYNC B3 ;  /* 0x0000000000037941 */ /* 0x000fea0003800000 */
.L_x_17330:
        /* <DEDUP_REMOVED lines=16> */
.L_x_17336:
[----:B------:R-:W-:Y:S05]  /*13460*/  BSYNC B4 ;  /* 0x0000000000047941 */ /* 0x000fea0003800000 */
.L_x_17335:
        /* <DEDUP_REMOVED lines=44> */
.L_x_17334:
[----:B------:R-:W-:Y:S05]  /*13730*/  BSYNC B3 ;  /* 0x0000000000037941 */ /* 0x000fea0003800000 */
.L_x_17333:
        /* <DEDUP_REMOVED lines=13> */
.L_x_17329:
[----:B------:R-:W-:Y:S05]  /*13810*/  BSYNC B2 ;  /* 0x0000000000027941 */ /* 0x000fea0003800000 */
.L_x_17327:
        /* <DEDUP_REMOVED lines=8> */
.L_x_17338:
        /* <DEDUP_REMOVED lines=12> */
.L_x_17341:
[----:B------:R-:W-:Y:S02]  /*13960*/  IMAD.MOV.U32 R24, RZ, RZ, R10 ;  /* 0x000000ffff187224 */ /* 0x000fe400078e000a */
.L_x_17342:
[----:B------:R-:W-:Y:S05]  /*13970*/  BSYNC B3 ;  /* 0x0000000000037941 */ /* 0x000fea0003800000 */
.L_x_17340:
        /* <DEDUP_REMOVED lines=16> */
.L_x_17346:
[----:B------:R-:W-:Y:S05]  /*13a80*/  BSYNC B4 ;  /* 0x0000000000047941 */ /* 0x000fea0003800000 */
.L_x_17345:
        /* <DEDUP_REMOVED lines=44> */
.L_x_17344:
[----:B------:R-:W-:Y:S05]  /*13d50*/  BSYNC B3 ;  /* 0x0000000000037941 */ /* 0x000fea0003800000 */
.L_x_17343:
        /* <DEDUP_REMOVED lines=12> */
.L_x_17339:
[----:B------:R-:W-:Y:S05]  /*13e20*/  BSYNC B2 ;  /* 0x0000000000027941 */ /* 0x000fea0003800000 */
.L_x_17337:
        /* <DEDUP_REMOVED lines=8> */
.L_x_17348:
        /* <DEDUP_REMOVED lines=12> */
.L_x_17351:
[----:B------:R-:W-:Y:S02]  /*13f70*/  MOV R26, R10 ;  /* 0x0000000a001a7202 */ /* 0x000fe40000000f00 */
.L_x_17352:
[----:B------:R-:W-:Y:S05]  /*13f80*/  BSYNC B3 ;  /* 0x0000000000037941 */ /* 0x000fea0003800000 */
.L_x_17350:
        /* <DEDUP_REMOVED lines=16> */
.L_x_17356:
[----:B------:R-:W-:Y:S05]  /*14090*/  BSYNC B4 ;  /* 0x0000000000047941 */ /* 0x000fea0003800000 */
.L_x_17355:
        /* <DEDUP_REMOVED lines=44> */
.L_x_17354:
[----:B------:R-:W-:Y:S05]  /*14360*/  BSYNC B3 ;  /* 0x0000000000037941 */ /* 0x000fea0003800000 */
.L_x_17353:
        /* <DEDUP_REMOVED lines=13> */
.L_x_17349:
[----:B------:R-:W-:Y:S05]  /*14440*/  BSYNC B2 ;  /* 0x0000000000027941 */ /* 0x000fea0003800000 */
.L_x_17347:
        /* <DEDUP_REMOVED lines=8> */
.L_x_17358:
        /* <DEDUP_REMOVED lines=12> */
.L_x_17361:
[----:B------:R-:W-:Y:S02]  /*14590*/  IMAD.MOV.U32 R28, RZ, RZ, R10 ;  /* 0x000000ffff1c7224 */ /* 0x000fe400078e000a */
.L_x_17362:
[----:B------:R-:W-:Y:S05]  /*145a0*/  BSYNC B3 ;  /* 0x0000000000037941 */ /* 0x000fea0003800000 */
.L_x_17360:
        /* <DEDUP_REMOVED lines=16> */
.L_x_17366:
[----:B------:R-:W-:Y:S05]  /*146b0*/  BSYNC B4 ;  /* 0x0000000000047941 */ /* 0x000fea0003800000 */
.L_x_17365:
        /* <DEDUP_REMOVED lines=44> */
.L_x_17364:
[----:B------:R-:W-:Y:S05]  /*14980*/  BSYNC B3 ;  /* 0x0000000000037941 */ /* 0x000fea0003800000 */
.L_x_17363:
        /* <DEDUP_REMOVED lines=12> */
.L_x_17359:
[----:B------:R-:W-:Y:S05]  /*14a50*/  BSYNC B2 ;  /* 0x0000000000027941 */ /* 0x000fea0003800000 */
.L_x_17357:
        /* <DEDUP_REMOVED lines=29> */
.L_x_17368:
[----:B------:R-:W-:Y:S05]  /*14c30*/  BSYNC B2 ;  /* 0x0000000000027941 */ /* 0x000fea0003800000 */
.L_x_17367:
[----:B------:R-:W-:Y:S02]  /*14c40*/  IADD3 R163, R163, 0x20, RZ ;  /* 0x00000020a3a37810 */ /* 0x000fe40007ffe0ff */
[----:B------:R-:W-:Y:S02]  /*14c50*/  IADD3 R161, R161, 0x20, RZ ;  /* 0x00000020a1a17810 */ /* 0x000fe40007ffe0ff */
.L_x_17286:
[----:B------:R-:W-:Y:S05]  /*14c60*/  BSYNC B1 ;  /* 0x0000000000017941 */ /* 0x000fea0003800000 */
.L_x_17285:
        /* <DEDUP_REMOVED lines=20> */
.L_x_17372:
        /* <DEDUP_REMOVED lines=12> */
.L_x_17375:
[----:B------:R-:W-:Y:S02]  /*14e70*/  IMAD.MOV.U32 R14, RZ, RZ, R10 ;  /* 0x000000ffff0e7224 */ /* 0x000fe400078e000a */
.L_x_17376:
[----:B------:R-:W-:Y:S05]  /*14e80*/  BSYNC B3 ;  /* 0x0000000000037941 */ /* 0x000fea0003800000 */
.L_x_17374:
        /* <DEDUP_REMOVED lines=16> */
.L_x_17380:
[----:B------:R-:W-:Y:S05]  /*14f90*/  BSYNC B4 ;  /* 0x0000000000047941 */ /* 0x000fea0003800000 */
.L_x_17379:
        /* <DEDUP_REMOVED lines=44> */
.L_x_17378:
[----:B------:R-:W-:Y:S05]  /*15260*/  BSYNC B3 ;  /* 0x0000000000037941 */ /* 0x000fea0003800000 */
.L_x_17377:
        /* <DEDUP_REMOVED lines=13> */
.L_x_17373:
[----:B------:R-:W-:Y:S05]  /*15340*/  BSYNC B2 ;  /* 0x0000000000027941 */ /* 0x000fea0003800000 */
.L_x_17371:
        /* <DEDUP_REMOVED lines=8> */
.L_x_17382:
        /* <DEDUP_REMOVED lines=12> */
.L_x_17385:
[----:B------:R-:W-:Y:S02]  /*15490*/  IMAD.MOV.U32 R16, RZ, RZ, R10 ;  /* 0x000000ffff107224 */ /* 0x000fe400078e000a */
.L_x_17386:
[----:B------:R-:W-:Y:S05]  /*154a0*/  BSYNC B3 ;  /* 0x0000000000037941 */ /* 0x000fea0003800000 */
.L_x_17384:
        /* <DEDUP_REMOVED lines=16> */
.L_x_17390:
[----:B------:R-:W-:Y:S05]  /*155b0*/  BSYNC B4 ;  /* 0x0000000000047941 */ /* 0x000fea0003800000 */
.L_x_17389:
        /* <DEDUP_REMOVED lines=44> */
.L_x_17388:
[----:B------:R-:W-:Y:S05]  /*15880*/  BSYNC B3 ;  /* 0x0000000000037941 */ /* 0x000fea0003800000 */
.L_x_17387:
        /* <DEDUP_REMOVED lines=12> */
.L_x_17383:
[----:B------:R-:W-:Y:S05]  /*15950*/  BSYNC B2 ;  /* 0x0000000000027941 */ /* 0x000fea0003800000 */
.L_x_17381:
        /* <DEDUP_REMOVED lines=8> */
.L_x_17392:
        /* <DEDUP_REMOVED lines=12> */
.L_x_17395:
[----:B------:R-:W-:Y:S02]  /*15aa0*/  IMAD.MOV.U32 R18, RZ, RZ, R10 ;  /* 0x000000ffff127224 */ /* 0x000fe400078e000a */
.L_x_17396:
[----:B------:R-:W-:Y:S05]  /*15ab0*/  BSYNC B3 ;  /* 0x0000000000037941 */ /* 0x000fea0003800000 */
.L_x_17394:
        /* <DEDUP_REMOVED lines=16> */
.L_x_17400:
[----:B------:R-:W-:Y:S05]  /*15bc0*/  BSYNC B4 ;  /* 0x0000000000047941 */ /* 0x000fea0003800000 */
.L_x_17399:
        /* <DEDUP_REMOVED lines=44> */
.L_x_17398:
[----:B------:R-:W-:Y:S05]  /*15e90*/  BSYNC B3 ;  /* 0x0000000000037941 */ /* 0x000fea0003800000 */
.L_x_17397:
        /* <DEDUP_REMOVED lines=13> */
.L_x_17393:
[----:B------:R-:W-:Y:S05]  /*15f70*/  BSYNC B2 ;  /* 0x0000000000027941 */ /* 0x000fea0003800000 */
.L_x_17391:
        /* <DEDUP_REMOVED lines=8> */
.L_x_17402:
        /* <DEDUP_REMOVED lines=12> */
.L_x_17405:
[----:B------:R-:W-:Y:S02]  /*160c0*/  IMAD.MOV.U32 R20, RZ, RZ, R10 ;  /* 0x000000ffff147224 */ /* 0x000fe400078e000a */
.L_x_17406:
[----:B------:R-:W-:Y:S05]  /*160d0*/  BSYNC B3 ;  /* 0x0000000000037941 */ /* 0x000fea0003800000 */
.L_x_17404:
        /* <DEDUP_REMOVED lines=16> */
.L_x_17410:
[----:B------:R-:W-:Y:S05]  /*161e0*/  BSYNC B4 ;  /* 0x0000000000047941 */ /* 0x000fea0003800000 */
.L_x_17409:
        /* <DEDUP_REMOVED lines=44> */
.L_x_17408:
[----:B------:R-:W-:Y:S05]  /*164b0*/  BSYNC B3 ;  /* 0x0000000000037941 */ /* 0x000fea0003800000 */
.L_x_17407:
        /* <DEDUP_REMOVED lines=12> */
.L_x_17403:
[----:B------:R-:W-:Y:S05]  /*16580*/  BSYNC B2 ;  /* 0x0000000000027941 */ /* 0x000fea0003800000 */
.L_x_17401:
        /* <DEDUP_REMOVED lines=8> */
.L_x_17412:
        /* <DEDUP_REMOVED lines=12> */
.L_x_17415:
[----:B------:R-:W-:Y:S02]  /*166d0*/  IMAD.MOV.U32 R22, RZ, RZ, R10 ;  /* 0x000000ffff167224 */ /* 0x000fe400078e000a */
.L_x_17416:
[----:B------:R-:W-:Y:S05]  /*166e0*/  BSYNC B3 ;  /* 0x0000000000037941 */ /* 0x000fea0003800000 */
.L_x_17414:
        /* <DEDUP_REMOVED lines=16> */
.L_x_17420:
[----:B------:R-:W-:Y:S05]  /*167f0*/  BSYNC B4 ;  /* 0x0000000000047941 */ /* 0x000fea0003800000 */
.L_x_17419:
        /* <DEDUP_REMOVED lines=44> */
.L_x_17418:
[----:B------:R-:W-:Y:S05]  /*16ac0*/  BSYNC B3 ;  /* 0x0000000000037941 */ /* 0x000fea0003800000 */
.L_x_17417:
        /* <DEDUP_REMOVED lines=13> */
.L_x_17413:
[----:B------:R-:W-:Y:S05]  /*16ba0*/  BSYNC B2 ;  /* 0x0000000000027941 */ /* 0x000fea0003800000 */
.L_x_17411:
        /* <DEDUP_REMOVED lines=8> */
.L_x_17422:
        /* <DEDUP_REMOVED lines=12> */
.L_x_17425:
[----:B------:R-:W-:Y:S02]  /*16cf0*/  IMAD.MOV.U32 R24, RZ, RZ, R10 ;  /* 0x000000ffff187224 */ /* 0x000fe400078e000a */
.L_x_17426:
[----:B------:R-:W-:Y:S05]  /*16d00*/  BSYNC B3 ;  /* 0x0000000000037941 */ /* 0x000fea0003800000 */
.L_x_17424:
        /* <DEDUP_REMOVED lines=16> */
.L_x_17430:
[----:B------:R-:W-:Y:S05]  /*16e10*/  BSYNC B4 ;  /* 0x0000000000047941 */ /* 0x000fea0003800000 */
.L_x_17429:
        /* <DEDUP_REMOVED lines=44> */
.L_x_17428:
[----:B------:R-:W-:Y:S05]  /*170e0*/  BSYNC B3 ;  /* 0x0000000000037941 */ /* 0x000fea0003800000 */
.L_x_17427:
        /* <DEDUP_REMOVED lines=12> */
.L_x_17423:
[----:B------:R-:W-:Y:S05]  /*171b0*/  BSYNC B2 ;  /* 0x0000000000027941 */ /* 0x000fea0003800000 */
.L_x_17421:
        /* <DEDUP_REMOVED lines=8> */
.L_x_17432:
        /* <DEDUP_REMOVED lines=12> */
.L_x_17435:
[----:B------:R-:W-:Y:S02]  /*17300*/  IMAD.MOV.U32 R26, RZ, RZ, R10 ;  /* 0x000000ffff1a7224 */ /* 0x000fe400078e000a */
.L_x_17436:
[----:B------:R-:W-:Y:S05]  /*17310*/  BSYNC B3 ;  /* 0x0000000000037941 */ /* 0x000fea0003800000 */
.L_x_17434:
        /* <DEDUP_REMOVED lines=16> */
.L_x_17440:
[----:B------:R-:W-:Y:S05]  /*17420*/  BSYNC B4 ;  /* 0x0000000000047941 */ /* 0x000fea0003800000 */
.L_x_17439:
        /* <DEDUP_REMOVED lines=44> */
.L_x_17438:
[----:B------:R-:W-:Y:S05]  /*176f0*/  BSYNC B3 ;  /* 0x0000000000037941 */ /* 0x000fea0003800000 */
.L_x_17437:
        /* <DEDUP_REMOVED lines=13> */
.L_x_17433:
[----:B------:R-:W-:Y:S05]  /*177d0*/  BSYNC B2 ;  /* 0x0000000000027941 */ /* 0x000fea0003800000 */
.L_x_17431:
        /* <DEDUP_REMOVED lines=8> */
.L_x_17442:
        /* <DEDUP_REMOVED lines=12> */
.L_x_17445:
[----:B------:R-:W-:Y:S02]  /*17920*/  IMAD.MOV.U32 R28, RZ, RZ, R10 ;  /* 0x000000ffff1c7224 */ /* 0x000fe400078e000a */
.L_x_17446:
[----:B------:R-:W-:Y:S05]  /*17930*/  BSYNC B3 ;  /* 0x0000000000037941 */ /* 0x000fea0003800000 */
.L_x_17444:
        /* <DEDUP_REMOVED lines=16> */
.L_x_17450:
[----:B------:R-:W-:Y:S05]  /*17a40*/  BSYNC B4 ;  /* 0x0000000000047941 */ /* 0x000fea0003800000 */
.L_x_17449:
        /* <DEDUP_REMOVED lines=44> */
.L_x_17448:
[----:B------:R-:W-:Y:S05]  /*17d10*/  BSYNC B3 ;  /* 0x0000000000037941 */ /* 0x000fea0003800000 */
.L_x_17447:
        /* <DEDUP_REMOVED lines=12> */
.L_x_17443:
[----:B------:R-:W-:Y:S05]  /*17de0*/  BSYNC B2 ;  /* 0x0000000000027941 */ /* 0x000fea0003800000 */
.L_x_17441:
        /* <DEDUP_REMOVED lines=29> */
.L_x_17452:
[----:B------:R-:W-:Y:S05]  /*17fc0*/  BSYNC B2 ;  /* 0x0000000000027941 */ /* 0x000fea0003800000 */
.L_x_17451:
[----:B------:R-:W-:Y:S02]  /*17fd0*/  IADD3 R163, R163, 0x20, RZ ;  /* 0x00000020a3a37810 */ /* 0x000fe40007ffe0ff */
[----:B------:R-:W-:Y:S02]  /*17fe0*/  IADD3 R161, R161, 0x20, RZ ;  /* 0x00000020a1a17810 */ /* 0x000fe40007ffe0ff */
.L_x_17370:
[----:B------:R-:W-:Y:S05]  /*17ff0*/  BSYNC B1 ;  /* 0x0000000000017941 */ /* 0x000fea0003800000 */
.L_x_17369:
        /* <DEDUP_REMOVED lines=20> */
.L_x_17456:
        /* <DEDUP_REMOVED lines=12> */
.L_x_17459:
[----:B------:R-:W-:Y:S02]  /*18200*/  IMAD.MOV.U32 R14, RZ, RZ, R10 ;  /* 0x000000ffff0e7224 */ /* 0x000fe400078e000a */
.L_x_17460:
[----:B------:R-:W-:Y:S05]  /*18210*/  BSYNC B3 ;  /* 0x0000000000037941 */ /* 0x000fea0003800000 */
.L_x_17458:
        /* <DEDUP_REMOVED lines=16> */
.L_x_17464:
[----:B------:R-:W-:Y:S05]  /*18320*/  BSYNC B4 ;  /* 0x0000000000047941 */ /* 0x000fea0003800000 */
.L_x_17463:
        /* <DEDUP_REMOVED lines=44> */
.L_x_17462:
[----:B------:R-:W-:Y:S05]  /*185f0*/  BSYNC B3 ;  /* 0x0000000000037941 */ /* 0x000fea0003800000 */
.L_x_17461:
        /* <DEDUP_REMOVED lines=13> */
.L_x_17457:
[----:B------:R-:W-:Y:S05]  /*186d0*/  BSYNC B2 ;  /* 0x0000000000027941 */ /* 0x000fea0003800000 */
.L_x_17455:
        /* <DEDUP_REMOVED lines=8> */
.L_x_17466:
        /* <DEDUP_REMOVED lines=12> */
.L_x_17469:
[----:B------:R-:W-:Y:S02]  /*18820*/  MOV R16, R10 ;  /* 0x0000000a00107202 */ /* 0x000fe40000000f00 */
.L_x_17470:
[----:B------:R-:W-:Y:S05]  /*18830*/  BSYNC B3 ;  /* 0x0000000000037941 */ /* 0x000fea0003800000 */
.L_x_17468:
        /* <DEDUP_REMOVED lines=16> */
.L_x_17474:
[----:B------:R-:W-:Y:S05]  /*18940*/  BSYNC B4 ;  /* 0x0000000000047941 */ /* 0x000fea0003800000 */
.L_x_17473:
        /* <DEDUP_REMOVED lines=44> */
.L_x_17472:
[----:B------:R-:W-:Y:S05]  /*18c10*/  BSYNC B3 ;  /* 0x0000000000037941 */ /* 0x000fea0003800000 */
.L_x_17471:
        /* <DEDUP_REMOVED lines=12> */
.L_x_17467:
[----:B------:R-:W-:Y:S05]  /*18ce0*/  BSYNC B2 ;  /* 0x0000000000027941 */ /* 0x000fea0003800000 */
.L_x_17465:
        /* <DEDUP_REMOVED lines=8> */
.L_x_17476:
        /* <DEDUP_REMOVED lines=12> */
.L_x_17479:
[----:B------:R-:W-:Y:S02]  /*18e30*/  IMAD.MOV.U32 R18, RZ, RZ, R10 ;  /* 0x000000ffff127224 */ /* 0x000fe400078e000a */
.L_x_17480:
[----:B------:R-:W-:Y:S05]  /*18e40*/  BSYNC B3 ;  /* 0x0000000000037941 */ /* 0x000fea0003800000 */
.L_x_17478:
        /* <DEDUP_REMOVED lines=16> */
.L_x_17484:
[----:B------:R-:W-:Y:S05]  /*18f50*/  BSYNC B4 ;  /* 0x0000000000047941 */ /* 0x000fea0003800000 */
.L_x_17483:
        /* <DEDUP_REMOVED lines=44> */
.L_x_17482:
[----:B------:R-:W-:Y:S05]  /*19220*/  BSYNC B3 ;  /* 0x0000000000037941 */ /* 0x000fea0003800000 */
.L_x_17481:
        /* <DEDUP_REMOVED lines=13> */
.L_x_17477:
[----:B------:R-:W-:Y:S05]  /*19300*/  BSYNC B2 ;  /* 0x0000000000027941 */ /* 0x000fea0003800000 */
.L_x_17475:
        /* <DEDUP_REMOVED lines=8> */
.L_x_17486:
        /* <DEDUP_REMOVED lines=12> */
.L_x_17489:
[----:B------:R-:W-:Y:S02]  /*19450*/  MOV R20, R10 ;  /* 0x0000000a00147202 */ /* 0x000fe40000000f00 */
.L_x_17490:
[----:B------:R-:W-:Y:S05]  /*19460*/  BSYNC B3 ;  /* 0x0000000000037941 */ /* 0x000fea0003800000 */
.L_x_17488:
        /* <DEDUP_REMOVED lines=16> */
.L_x_17494:
[----:B------:R-:W-:Y:S05]  /*19570*/  BSYNC B4 ;  /* 0x0000000000047941 */ /* 0x000fea0003800000 */
.L_x_17493:
        /* <DEDUP_REMOVED lines=44> */
.L_x_17492:
[----:B------:R-:W-:Y:S05]  /*19840*/  BSYNC B3 ;  /* 0x0000000000037941 */ /* 0x000fea0003800000 */
.L_x_17491:
        /* <DEDUP_REMOVED lines=12> */
.L_x_17487:
[----:B------:R-:W-:Y:S05]  /*19910*/  BSYNC B2 ;  /* 0x0000000000027941 */ /* 0x000fea0003800000 */
.L_x_17485:
        /* <DEDUP_REMOVED lines=8> */
.L_x_17496:
        /* <DEDUP_REMOVED lines=12> */
.L_x_17499:
[----:B------:R-:W-:Y:S02]  /*19a60*/  IMAD.MOV.U32 R22, RZ, RZ, R10 ;  /* 0x000000ffff167224 */ /* 0x000fe400078e000a */
.L_x_17500:
[----:B------:R-:W-:Y:S05]  /*19a70*/  BSYNC B3 ;  /* 0x0000000000037941 */ /* 0x000fea0003800000 */
.L_x_17498:
        /* <DEDUP_REMOVED lines=16> */
.L_x_17504:
[----:B------:R-:W-:Y:S05]  /*19b80*/  BSYNC B4 ;  /* 0x0000000000047941 */ /* 0x000fea0003800000 */
.L_x_17503:
        /* <DEDUP_REMOVED lines=44> */
.L_x_17502:
[----:B------:R-:W-:Y:S05]  /*19e50*/  BSYNC B3 ;  /* 0x0000000000037941 */ /* 0x000fea0003800000 */
.L_x_17501:
        /* <DEDUP_REMOVED lines=13> */
.L_x_17497:
[----:B------:R-:W-:Y:S05]  /*19f30*/  BSYNC B2 ;  /* 0x0000000000027941 */ /* 0x000fea0003800000 */
.L_x_17495:
        /* <DEDUP_REMOVED lines=8> */
.L_x_17506:
        /* <DEDUP_REMOVED lines=12> */
.L_x_17509:
[----:B------:R-:W-:Y:S02]  /*1a080*/  MOV R24, R10 ;  /* 0x0000000a00187202 */ /* 0x000fe40000000f00 */
.L_x_17510:
[----:B------:R-:W-:Y:S05]  /*1a090*/  BSYNC B3 ;  /* 0x0000000000037941 */ /* 0x000fea0003800000 */
.L_x_17508:
        /* <DEDUP_REMOVED lines=16> */
.L_x_17514:
[----:B------:R-:W-:Y:S05]  /*1a1a0*/  BSYNC B4 ;  /* 0x0000000000047941 */ /* 0x000fea0003800000 */
.L_x_17513:
        /* <DEDUP_REMOVED lines=44> */
.L_x_17512:
[----:B------:R-:W-:Y:S05]  /*1a470*/  BSYNC B3 ;  /* 0x0000000000037941 */ /* 0x000fea0003800000 */
.L_x_17511:
        /* <DEDUP_REMOVED lines=12> */
.L_x_17507:
[----:B------:R-:W-:Y:S05]  /*1a540*/  BSYNC B2 ;  /* 0x0000000000027941 */ /* 0x000fea0003800000 */
.L_x_17505:
        /* <DEDUP_REMOVED lines=8> */
.L_x_17516:
        /* <DEDUP_REMOVED lines=12> */
.L_x_17519:
[----:B------:R-:W-:Y:S02]  /*1a690*/  IMAD.MOV.U32 R26, RZ, RZ, R10 ;  /* 0x000000ffff1a7224 */ /* 0x000fe400078e000a */
.L_x_17520:
[----:B------:R-:W-:Y:S05]  /*1a6a0*/  BSYNC B3 ;  /* 0x0000000000037941 */ /* 0x000fea0003800000 */
.L_x_17518:
        /* <DEDUP_REMOVED lines=16> */
.L_x_17524:
[----:B------:R-:W-:Y:S05]  /*1a7b0*/  BSYNC B4 ;  /* 0x0000000000047941 */ /* 0x000fea0003800000 */
.L_x_17523:
        /* <DEDUP_REMOVED lines=44> */
.L_x_17522:
[----:B------:R-:W-:Y:S05]  /*1aa80*/  BSYNC B3 ;  /* 0x0000000000037941 */ /* 0x000fea0003800000 */
.L_x_17521:
        /* <DEDUP_REMOVED lines=13> */
.L_x_17517:
[----:B------:R-:W-:Y:S05]  /*1ab60*/  BSYNC B2 ;  /* 0x0000000000027941 */ /* 0x000fea0003800000 */
.L_x_17515:
        /* <DEDUP_REMOVED lines=8> */
.L_x_17526:
        /* <DEDUP_REMOVED lines=12> */
.L_x_17529:
[----:B------:R-:W-:Y:S02]  /*1acb0*/  MOV R28, R10 ;  /* 0x0000000a001c7202 */ /* 0x000fe40000000f00 */
.L_x_17530:
[----:B------:R-:W-:Y:S05]  /*1acc0*/  BSYNC B3 ;  /* 0x0000000000037941 */ /* 0x000fea0003800000 */
.L_x_17528:
        /* <DEDUP_REMOVED lines=16> */
.L_x_17534:
[----:B------:R-:W-:Y:S05]  /*1add0*/  BSYNC B4 ;  /* 0x0000000000047941 */ /* 0x000fea0003800000 */
.L_x_17533:
        /* <DEDUP_REMOVED lines=44> */
.L_x_17532:
[----:B------:R-:W-:Y:S05]  /*1b0a0*/  BSYNC B3 ;  /* 0x0000000000037941 */ /* 0x000fea0003800000 */
.L_x_17531:
        /* <DEDUP_REMOVED lines=12> */
.L_x_17527:
[----:B------:R-:W-:Y:S05]  /*1b170*/  BSYNC B2 ;  /* 0x0000000000027941 */ /* 0x000fea0003800000 */
.L_x_17525:
[----:B------:R-:W-:Y:S01]  /*1b180*/  HFMA2.MMA R162, -RZ, RZ, 0, 9.5367431640625e-07 ;  /* 0x00000010ffa27435 */ /* 0x000fe200000001ff */
[----:B------:R-:W-:Y:S02]  /*1b190*/  F2FP.BF16.PACK_AB R119, R160, R159 ;  /* 0x0000009fa077723e */ /* 0x000fe400000010ff */
        /* <DEDUP_REMOVED lines=26> */
.L_x_17454:
[----:B------:R-:W-:Y:S05]  /*1b340*/  BSYNC B1 ;  /* 0x0000000000017941 */ /* 0x000fea0003800000 */
.L_x_17453:
[----:B0-----:R-:W-:Y:S01]  /*1b350*/  FADD.FTZ R116, RZ, R13 ;  /* 0x0000000dff747221 */ /* 0x001fe20000010000 */
[C---:B------:R-:W-:Y:S01]  /*1b360*/  ISETP.GT.U32.AND P1, PT, R4.reuse, 0x3f, PT ;  /* 0x0000003f0400780c */ /* 0x040fe20003f24070 */
[----:B------:R-:W0:Y:S01]  /*1b370*/  S2R R117, SR_TID.X ;  /* 0x0000000000757919 */ /* 0x000e220000002100 */
[----:B------:R-:W-:Y:S01]  /*1b380*/  LOP3.LUT R5, R5, 0xfffffdff, RZ, 0xc0, !PT ;  /* 0xfffffdff05057812 */ /* 0x000fe200078ec0ff */
[----:B------:R-:W-:Y:S01]  /*1b390*/  FADD.FTZ R116, R15, R116 ;  /* 0x000000740f747221 */ /* 0x000fe20000010000 */
[C---:B------:R-:W-:Y:S02]  /*1b3a0*/  ISETP.GT.U32.AND P2, PT, R4.reuse, 0x7f, PT ;  /* 0x0000007f0400780c */ /* 0x040fe40003f44070 */
[----:B------:R-:W-:Y:S01]  /*1b3b0*/  @P0 LOP3.LUT R5, R5, 0x200, RZ, 0xfc, !PT ;  /* 0x0000020005050812 */ /* 0x000fe200078efcff */
[----:B------:R-:W-:Y:S01]  /*1b3c0*/  FADD.FTZ R116, R17, R116 ;  /* 0x0000007411747221 */ /* 0x000fe20000010000 */
[C---:B------:R-:W-:Y:S02]  /*1b3d0*/  ISETP.GT.U32.AND P3, PT, R4.reuse, 0x9f, PT ;  /* 0x0000009f0400780c */ /* 0x040fe40003f64070 */
        /* <DEDUP_REMOVED lines=74> */
.L_x_17555:
        /* <DEDUP_REMOVED lines=153> */
.L_x_17556:
[----:B------:R-:W2:Y:S01]  /*1c210*/  S2R R162, SR_TID.X ;  /* 0x0000000000a27919 */ /* 0x000ea20000002100 */
[----:B-1----:R-:W-:Y:S01]  /*1c220*/  FADD.FTZ R119, R119, R161 ;  /* 0x000000a177777221 */ /* 0x002fe20000010000 */
[----:B------:R-:W-:Y:S01]  /*1c230*/  BSSY B1, `(.L_x_17537) ;  /* 0x000013e000017945 */ /* 0x000fe20003800000 */
[----:B--2---:R-:W-:-:S13]  /*1c240*/  LOP3.LUT P3, RZ, R162, 0x1f, RZ, 0xc0, !PT ;  /* 0x0000001fa2ff7812 */ /* 0x004fda000786c0ff */
[----:B------:R-:W-:-:S04]  /*1c250*/  @!P3 LEA R116, P1, R6, c[0x0][0x1a0], 0x2 ;  /* 0x000068000674ba11 */ /* 0x000fc800078210ff */
[----:B------:R-:W-:Y:S02]  /*1c260*/  @!P3 LEA.HI.X R117, R6, c[0x0][0x1a4], R252, 0x2, P1 ;  /* 0x000069000675ba11 */ /* 0x000fe400008f14fc */
[----:B------:R-:W-:-:S03]  /*1c270*/  ISETP.NE.AND P1, PT, RZ, UR8, PT ;  /* 0x00000008ff007c0c */ /* 0x000fc6000bf25270 */
[----:B------:R1:W-:Y:S02]  /*1c280*/  @!P3 STG.E [R116.64], R118 ;  /* 0x000000767400b986 */ /* 0x0003e4000c101906 */
[----:B-1----:R-:W-:-:S04]  /*1c290*/  IMAD.MOV.U32 R116, RZ, RZ, c[0x0][0x1e0] ;  /* 0x00007800ff747624 */ /* 0x002fc800078e00ff */
        /* <DEDUP_REMOVED lines=12> */
[----:B0-----:R-:W-:-:S02]  /*1c360*/  LOP3.LUT R161, R162, 0x1f, RZ, 0xc0, !PT ;  /* 0x0000001fa2a17812 */ /* 0x001fc400078ec0ff */
[----:B------:R-:W-:Y:S01]  /*1c370*/  FSEL R165, R118, RZ, !P1 ;  /* 0x000000ff76a57208 */ /* 0x000fe20004800000 */
[----:B------:R-:W-:-:S05]  /*1c380*/  IMAD R116, R116, c[0x0][0x168], RZ ;  /* 0x00005a0074747a24 */ /* 0x000fca00078e02ff */
[----:B------:R-:W-:-:S04]  /*1c390*/  SHF.R.S32.HI R117, RZ, 0x1f, R116 ;  /* 0x0000001fff757819 */ /* 0x000fc80000011474 */
[----:B------:R-:W-:-:S04]  /*1c3a0*/  LEA.HI R117, R117, R116, RZ, 0x3 ;  /* 0x0000007475757211 */ /* 0x000fc800078f18ff */
[----:B------:R-:W-:Y:S01]  /*1c3b0*/  LEA.HI.SX32 R161, R117, R161, 0x1d ;  /* 0x000000a175a17211 */ /* 0x000fe200078feaff */
[----:B------:R-:W-:Y:S05]  /*1c3c0*/  @!P0 BRA `(.L_x_17540) ;  /* 0x000002a000008947 */ /* 0x000fea0003800000 */
[----:B------:R0:W-:Y:S04]  /*1c3d0*/  STL [R1+0xb0], R0 ;  /* 0x0000b00001007387 */ /* 0x0001e80000100800 */
[----:B------:R-:W2:Y:S04]  /*1c3e0*/  LDL R118, [R1+0xa4] ;  /* 0x0000a40001767983 */ /* 0x000ea80000100800 */
[----:B------:R-:W3:Y:S04]  /*1c3f0*/  LDL R252, [R1+0xa8] ;  /* 0x0000a80001fc7983 */ /* 0x000ee80000100800 */
[----:B0-----:R-:W4:Y:S04]  /*1c400*/  LDL R0, [R1+0xa0] ;  /* 0x0000a00001007983 */ /* 0x001f280000100800 */
[----:B------:R-:W3:Y:S04]  /*1c410*/  LDL R119, [R1+0xac] ;  /* 0x0000ac0001777983 */ /* 0x000ee80000100800 */
[----:B------:R-:W3:Y:S04]  /*1c420*/  LDL R167, [R1+0x90] ;  /* 0x0000900001a77983 */ /* 0x000ee80000100800 */
[----:B------:R-:W3:Y:S04]  /*1c430*/  LDL R162, [R1+0x94] ;  /* 0x0000940001a27983 */ /* 0x000ee80000100800 */
[----:B------:R-:W3:Y:S04]  /*1c440*/  LDL R166, [R1+0x98] ;  /* 0x0000980001a67983 */ /* 0x000ee80000100800 */
[----:B------:R-:W3:Y:S01]  /*1c450*/  LDL R163, [R1+0x9c] ;  /* 0x00009c0001a37983 */ /* 0x000ee20000100800 */
[----:B------:R-:W-:-:S04]  /*1c460*/  FADD.FTZ R117, R13, -R165 ;  /* 0x800000a50d757221 */ /* 0x000fc80000010000 */
[----:B------:R-:W-:Y:S02]  /*1c470*/  FMUL.FTZ R117, R164, R117 ;  /* 0x00000075a4757220 */ /* 0x000fe40000410000 */
[----:B------:R-:W-:-:S04]  /*1c480*/  FADD.FTZ R116, R15, -R165 ;  /* 0x800000a50f747221 */ /* 0x000fc80000010000 */
[----:B------:R-:W-:Y:S02]  /*1c490*/  FMUL.FTZ R116, R164, R116 ;  /* 0x00000074a4747220 */ /* 0x000fe40000410000 */
[----:B----4-:R-:W-:Y:S02]  /*1c4a0*/  FFMA.FTZ R117, R0, R117, R44 ;  /* 0x0000007500757223 */ /* 0x010fe4000001002c */
[----:B------:R0:W5:Y:S01]  /*1c4b0*/  LDL.LU R0, [R1+0xb0] ;  /* 0x0000b00001007983 */ /* 0x0001620000300800 */
[----:B--2---:R-:W-:Y:S02]  /*1c4c0*/  FFMA.FTZ R116, R118, R116, R45 ;  /* 0x0000007476747223 */ /* 0x004fe4000001002d */
[----:B------:R-:W-:-:S03]  /*1c4d0*/  FADD.FTZ R118, R17, -R165 ;  /* 0x800000a511767221 */ /* 0x000fc60000010000 */
[----:B------:R-:W-:Y:S01]  /*1c4e0*/  F2FP.BF16.PACK_AB R116, R116, R117 ;  /* 0x000000757474723e */ /* 0x000fe200000010ff */
[----:B------:R-:W-:Y:S02]  /*1c4f0*/  FADD.FTZ R117, R19, -R165 ;  /* 0x800000a513757221 */ /* 0x000fe40000010000 */
[C---:B------:R-:W-:Y:S02]  /*1c500*/  FMUL.FTZ R118, R164.reuse, R118 ;  /* 0x00000076a4767220 */ /* 0x040fe40000410000 */
[----:B------:R-:W-:Y:S02]  /*1c510*/  FMUL.FTZ R117, R164, R117 ;  /* 0x00000075a4757220 */ /* 0x000fe40000410000 */
[----:B---3--:R-:W-:Y:S02]  /*1c520*/  FFMA.FTZ R118, R252, R118, R46 ;  /* 0x00000076fc767223 */ /* 0x008fe4000001002e */
        /* <DEDUP_REMOVED lines=15> */
[----:B------:R-:W-:Y:S02]  /*1c620*/  F2FP.BF16.PACK_AB R119, R162, R119 ;  /* 0x00000077a277723e */ /* 0x000fe400000010ff */
[----:B------:R-:W-:-:S05]  /*1c630*/  MOV R162, 0x10 ;  /* 0x0000001000a27802 */ /* 0x000fca0000000f00 */
[----:B------:R-:W-:-:S05]  /*1c640*/  IMAD.WIDE.U32 R162, R161, R162, c[0x0][0x208] ;  /* 0x00008200a1a27625 */ /* 0x000fca00078e00a2 */
[----:B------:R0:W-:Y:S01]  /*1c650*/  STG.E.128 [R162.64], R116 ;  /* 0x00000074a2007986 */ /* 0x0001e2000c101d06 */
[----:B------:R-:W-:-:S03]  /*1c660*/  IADD3 R161, R161, 0x20, RZ ;  /* 0x00000020a1a17810 */ /* 0x000fc60007ffe0ff */
.L_x_17540:
[----:B------:R-:W-:Y:S05]  /*1c670*/  BSYNC B2 ;  /* 0x0000000000027941 */ /* 0x000fea0003800000 */
.L_x_17539:
        /* <DEDUP_REMOVED lines=35> */
.L_x_17542:
[----:B------:R-:W-:Y:S05]  /*1c8b0*/  BSYNC B2 ;  /* 0x0000000000027941 */ /* 0x000fea0003800000 */
.L_x_17541:
        /* <DEDUP_REMOVED lines=35> */
.L_x_17544:
[----:B------:R-:W-:Y:S05]  /*1caf0*/  BSYNC B2 ;  /* 0x0000000000027941 */ /* 0x000fea0003800000 */
.L_x_17543:
        /* <DEDUP_REMOVED lines=35> */
.L_x_17546:
[----:B------:R-:W-:Y:S05]  /*1cd30*/  BSYNC B2 ;  /* 0x0000000000027941 */ /* 0x000fea0003800000 */
.L_x_17545:
        /* <DEDUP_REMOVED lines=35> */
.L_x_17548:
[----:B------:R-:W-:Y:S05]  /*1cf70*/  BSYNC B2 ;  /* 0x0000000000027941 */ /* 0x000fea0003800000 */
.L_x_17547:
        /* <DEDUP_REMOVED lines=35> */
.L_x_17550:
[----:B------:R-:W-:Y:S05]  /*1d1b0*/  BSYNC B2 ;  /* 0x0000000000027941 */ /* 0x000fea0003800000 */
.L_x_17549:
        /* <DEDUP_REMOVED lines=35> */
.L_x_17552:
[----:B------:R-:W-:Y:S05]  /*1d3f0*/  BSYNC B2 ;  /* 0x0000000000027941 */ /* 0x000fea0003800000 */
.L_x_17551:
        /* <DEDUP_REMOVED lines=33> */
.L_x_17538:
[----:B------:R-:W-:Y:S05]  /*1d610*/  BSYNC B1 ;  /* 0x0000000000017941 */ /* 0x000fea0003800000 */
.L_x_17537:
[----:B01----:R-:W-:-:S05]  /*1d620*/  MOV R116, c[0x0][0x160] ;  /* 0x0000580000747a02 */ /* 0x003fca0000000f00 */
[----:B------:R-:W-:-:S05]  /*1d630*/  IMAD R6, R116, 0x4, R6 ;  /* 0x0000000474067824 */ /* 0x000fca00078e0206 */
[----:B------:R-:W-:-:S13]  /*1d640*/  ISETP.GE.AND P1, PT, R6, c[0x0][0x164], PT ;  /* 0x0000590006007a0c */ /* 0x000fda0003f26270 */
[----:B-----5:R-:W-:Y:S01]  /*1d650*/  @P1 CALL.REL.NOINC `(.L_x_17553) ;  /* 0x0000001000001944 */ /* 0x020fe20003c00000 */
[----:B------:R-:W-:Y:S05]  /*1d660*/  BRA `(.L_x_17554) ;  /* 0xfffe3d5000007947 */ /* 0x000fea000383ffff */
.L_x_17553:
[----:B------:R-:W-:Y:S05]  /*1d670*/  BSYNC B0 ;  /* 0x0000000000007941 */ /* 0x000fea0003800000 */
.L_x_16864:
[----:B------:R-:W-:Y:S05]  /*1d680*/  EXIT ;  /* 0x000000000000794d */ /* 0x000fea0003800000 */
.L_x_17535:
[----:B------:R-:W-:Y:S01]  /*1d690*/  HFMA2.MMA R119, -RZ, RZ, 0, 5.9604644775390625e-08 ;  /* 0x00000001ff777435 */ /* 0x000fe200000001ff */
[----:B------:R-:W-:Y:S01]  /*1d6a0*/  IMAD.MOV.U32 R161, RZ, RZ, R118 ;  /* 0x000000ffffa17224 */ /* 0x000fe200078e0076 */
[----:B------:R-:W-:Y:S01]  /*1d6b0*/  MOV R116, 0x1d6f0 ;  /* 0x0001d6f000747802 */ /* 0x000fe20000000f00 */
[----:B------:R-:W-:Y:S02]  /*1d6c0*/  IMAD.MOV.U32 R162, RZ, RZ, 0x1f ;  /* 0x0000001fffa27424 */ /* 0x000fe400078e00ff */
[----:B------:R-:W-:Y:S02]  /*1d6d0*/  IMAD.MOV.U32 R117, RZ, RZ, -0x1 ;  /* 0xffffffffff757424 */ /* 0x000fe400078e00ff */
[----:B-----5:R-:W-:Y:S05]  /*1d6e0*/  CALL.REL.NOINC `($__internal_46_$__cuda_sm70_shflsync_bfly_p) ;  /* 0x00000c1000007944 */ /* 0x020fea0003c00000 */
[----:B-1----:R-:W-:Y:S05]  /*1d6f0*/  BRA `(.L_x_17555) ;  /* 0xffffe18000007947 */ /* 0x002fea000383ffff */
.L_x_17536:
[----:B------:R-:W-:Y:S01]  /*1d700*/  MOV R161, R118 ;  /* 0x0000007600a17202 */ /* 0x000fe20000000f00 */
[----:B------:R-:W-:Y:S01]  /*1d710*/  IMAD.MOV.U32 R119, RZ, RZ, 0x2 ;  /* 0x00000002ff777424 */ /* 0x000fe200078e00ff */
[----:B------:R-:W-:Y:S01]  /*1d720*/  MOV R117, 0xffffffff ;  /* 0xffffffff00757802 */ /* 0x000fe20000000f00 */
[----:B------:R-:W-:Y:S01]  /*1d730*/  IMAD.MOV.U32 R162, RZ, RZ, 0x1f ;  /* 0x0000001fffa27424 */ /* 0x000fe200078e00ff */
[----:B------:R-:W-:Y:S02]  /*1d740*/  MOV R116, 0x1d760 ;  /* 0x0001d76000747802 */ /* 0x000fe40000000f00 */
[----:B-----5:R-:W-:Y:S05]  /*1d750*/  CALL.REL.NOINC `($__internal_46_$__cuda_sm70_shflsync_bfly_p) ;  /* 0x00000ba000007944 */ /* 0x020fea0003c00000 */
[----:B-1----:R-:W-:Y:S01]  /*1d760*/  FADD.FTZ R118, R118, R119 ;  /* 0x0000007776767221 */ /* 0x002fe20000010000 */
[----:B------:R-:W-:Y:S01]  /*1d770*/  MOV R117, 0xffffffff ;  /* 0xffffffff00757802 */ /* 0x000fe20000000f00 */
[----:B------:R-:W-:Y:S01]  /*1d780*/  IMAD.MOV.U32 R119, RZ, RZ, 0x4 ;  /* 0x00000004ff777424 */ /* 0x000fe200078e00ff */
[----:B------:R-:W-:Y:S01]  /*1d790*/  MOV R116, 0x1d7d0 ;  /* 0x0001d7d000747802 */ /* 0x000fe20000000f00 */
[----:B------:R-:W-:-:S02]  /*1d7a0*/  IMAD.MOV.U32 R162, RZ, RZ, 0x1f ;  /* 0x0000001fffa27424 */ /* 0x000fc400078e00ff */
[----:B------:R-:W-:Y:S02]  /*1d7b0*/  IMAD.MOV.U32 R161, RZ, RZ, R118 ;  /* 0x000000ffffa17224 */ /* 0x000fe400078e0076 */
[----:B------:R-:W-:Y:S05]  /*1d7c0*/  CALL.REL.NOINC `($__internal_46_$__cuda_sm70_shflsync_bfly_p) ;  /* 0x00000b3000007944 */ /* 0x000fea0003c00000 */
[----:B-1----:R-:W-:Y:S01]  /*1d7d0*/  FADD.FTZ R118, R118, R119 ;  /* 0x0000007776767221 */ /* 0x002fe20000010000 */
[----:B------:R-:W-:Y:S01]  /*1d7e0*/  HFMA2.MMA R162, -RZ, RZ, 0, 1.847743988037109375e-06 ;  /* 0x0000001fffa27435 */ /* 0x000fe200000001ff */
[----:B------:R-:W-:Y:S01]  /*1d7f0*/  IMAD.MOV.U32 R119, RZ, RZ, 0x8 ;  /* 0x00000008ff777424 */ /* 0x000fe200078e00ff */
[----:B------:R-:W-:Y:S01]  /*1d800*/  MOV R116, 0x1d840 ;  /* 0x0001d84000747802 */ /* 0x000fe20000000f00 */
[----:B------:R-:W-:Y:S02]  /*1d810*/  IMAD.MOV.U32 R117, RZ, RZ, -0x1 ;  /* 0xffffffffff757424 */ /* 0x000fe400078e00ff */
[----:B------:R-:W-:Y:S02]  /*1d820*/  IMAD.MOV.U32 R161, RZ, RZ, R118 ;  /* 0x000000ffffa17224 */ /* 0x000fe400078e0076 */
[----:B------:R-:W-:Y:S05]  /*1d830*/  CALL.REL.NOINC `($__internal_46_$__cuda_sm70_shflsync_bfly_p) ;  /* 0x00000ac000007944 */ /* 0x000fea0003c00000 */
[----:B-1----:R-:W-:Y:S01]  /*1d840*/  FADD.FTZ R118, R118, R119 ;  /* 0x0000007776767221 */ /* 0x002fe20000010000 */
[----:B------:R-:W-:Y:S01]  /*1d850*/  MOV R119, 0x10 ;  /* 0x0000001000777802 */ /* 0x000fe20000000f00 */
[----:B------:R-:W-:Y:S01]  /*1d860*/  IMAD.MOV.U32 R162, RZ, RZ, 0x1f ;  /* 0x0000001fffa27424 */ /* 0x000fe200078e00ff */
[----:B------:R-:W-:Y:S01]  /*1d870*/  MOV R116, 0x1d8b0 ;  /* 0x0001d8b000747802 */ /* 0x000fe20000000f00 */
[----:B------:R-:W-:Y:S01]  /*1d880*/  IMAD.MOV.U32 R117, RZ, RZ, -0x1 ;  /* 0xffffffffff757424 */ /* 0x000fe200078e00ff */
[----:B------:R-:W-:-:S02]  /*1d890*/  MOV R161, R118 ;  /* 0x0000007600a17202 */ /* 0x000fc40000000f00 */
[----:B------:R-:W-:Y:S05]  /*1d8a0*/  CALL.REL.NOINC `($__internal_46_$__cuda_sm70_shflsync_bfly_p) ;  /* 0x00000a5000007944 */ /* 0x000fea0003c00000 */
[----:B-1----:R-:W-:Y:S01]  /*1d8b0*/  FADD.FTZ R118, R118, R119 ;  /* 0x0000007776767221 */ /* 0x002fe20000010000 */
[----:B------:R-:W-:Y:S01]  /*1d8c0*/  LOP3.LUT R5, R5, 0xfffffdff, RZ, 0xc0, !PT ;  /* 0xfffffdff05057812 */ /* 0x000fe200078ec0ff */
[----:B------:R-:W-:-:S02]  /*1d8d0*/  IMAD.MOV.U32 R119, RZ, RZ, 0x1 ;  /* 0x00000001ff777424 */ /* 0x000fc400078e00ff */
[----:B------:R-:W-:Y:S01]  /*1d8e0*/  FMUL.FTZ R118, R118, c[0x0][0x1e0] ;  /* 0x0000780076767a20 */ /* 0x000fe20000410000 */
[----:B------:R-:W-:Y:S01]  /*1d8f0*/  @P6 LOP3.LUT R5, R5, 0x200, RZ, 0xfc, !PT ;  /* 0x0000020005056812 */ /* 0x000fe200078efcff */
[----:B------:R-:W-:Y:S02]  /*1d900*/  IMAD.MOV.U32 R162, RZ, RZ, 0x1f ;  /* 0x0000001fffa27424 */ /* 0x000fe400078e00ff */
        /* <DEDUP_REMOVED lines=133> */
[----:B------:R-:W-:Y:S05]  /*1e160*/  CALL.REL.NOINC `($__internal_46_$__cuda_sm70_shflsync_bfly_p) ;  /* 0x0000019000007944 */ /* 0x000fea0003c00000 */
[----:B-1----:R-:W-:Y:S01]  /*1e170*/  FADD.FTZ R161, R161, R119 ;  /* 0x00000077a1a17221 */ /* 0x002fe20000010000 */
[----:B------:R-:W-:Y:S01]  /*1e180*/  MOV R117, 0xffffffff ;  /* 0xffffffff00757802 */ /* 0x000fe20000000f00 */
[----:B------:R-:W-:Y:S01]  /*1e190*/  IMAD.MOV.U32 R119, RZ, RZ, 0x2 ;  /* 0x00000002ff777424 */ /* 0x000fe200078e00ff */
[----:B------:R-:W-:Y:S01]  /*1e1a0*/  MOV R116, 0x1e1d0 ;  /* 0x0001e1d000747802 */ /* 0x000fe20000000f00 */
[----:B------:R-:W-:Y:S02]  /*1e1b0*/  IMAD.MOV.U32 R162, RZ, RZ, 0x1f ;  /* 0x0000001fffa27424 */ /* 0x000fe400078e00ff */
[----:B------:R-:W-:Y:S05]  /*1e1c0*/  CALL.REL.NOINC `($__internal_46_$__cuda_sm70_shflsync_bfly_p) ;  /* 0x0000013000007944 */ /* 0x000fea0003c00000 */
[----:B-1----:R-:W-:Y:S01]  /*1e1d0*/  FADD.FTZ R161, R161, R119 ;  /* 0x00000077a1a17221 */ /* 0x002fe20000010000 */
[----:B------:R-:W-:Y:S01]  /*1e1e0*/  MOV R117, 0xffffffff ;  /* 0xffffffff00757802 */ /* 0x000fe20000000f00 */
[----:B------:R-:W-:Y:S01]  /*1e1f0*/  IMAD.MOV.U32 R119, RZ, RZ, 0x4 ;  /* 0x00000004ff777424 */ /* 0x000fe200078e00ff */
[----:B------:R-:W-:Y:S01]  /*1e200*/  MOV R116, 0x1e230 ;  /* 0x0001e23000747802 */ /* 0x000fe20000000f00 */
[----:B------:R-:W-:-:S02]  /*1e210*/  IMAD.MOV.U32 R162, RZ, RZ, 0x1f ;  /* 0x0000001fffa27424 */ /* 0x000fc400078e00ff */
        /* <DEDUP_REMOVED lines=13> */
[----:B-1----:R-:W-:Y:S05]  /*1e2f0*/  BRA `(.L_x_17556) ;  /* 0xffffdf1000007947 */ /* 0x002fea000383ffff */
        .weak           $__internal_46_$__cuda_sm70_shflsync_bfly_p
        .type           $__internal_46_$__cuda_sm70_shflsync_bfly_p,@function
        .size           $__internal_46_$__cuda_sm70_shflsync_bfly_p,(.L_x_57086 - $__internal_46_$__cuda_sm70_shflsync_bfly_p)
$__internal_46_$__cuda_sm70_shflsync_bfly_p:
[----:B------:R-:W-:Y:S04]  /*1e300*/  WARPSYNC R117 ;  /* 0x0000007500007348 */ /* 0x000fe80003800000 */
[----:B------:R0:W1:Y:S02]  /*1e310*/  SHFL.BFLY PT, R119, R161, R119, R162 ;  /* 0x0c000077a1777389 */ /* 0x00006400000e00a2 */
[----:B0-----:R-:W-:-:S04]  /*1e320*/  IMAD.MOV.U32 R117, RZ, RZ, 0x0 ;  /* 0x00000000ff757424 */ /* 0x001fc800078e00ff */
[----:B------:R-:W-:Y:S05]  /*1e330*/  RET.REL.NODEC R116 `(_ZN10layer_norm13ln_fwd_kernelINS_13Kernel_traitsIf13__nv_bfloat16S2_S2_fjLj2048ELj1ELj4ELj1ELj16ENS_18Kernel_traits_baseILj2048EfS2_S2_S2_fjLj128EEEEELb1ELb1ELb1ELb0EEEvNS_9FwdParamsE) ;  /* 0xfffe1cc074007950 */ /* 0x000fea0003c3ffff */
.L_x_17557:
        /* <DEDUP_REMOVED lines=12> */
.L_x_57086:


//--------------------- .text._ZN10layer_norm13ln_fwd_kernelINS_13Kernel_traitsIf13__nv_bfloat16S2_S2_fjLj2048ELj1ELj4ELj1ELj16ENS_18Kernel_traits_baseILj2048EfS2_S2_S2_fjLj128EEEEELb1ELb1ELb1ELb1EEEvNS_9FwdParamsE --------------------------
	.section	.text._ZN10layer_norm13ln_fwd_kernelINS_13Kernel_traitsIf13__nv_bfloat16S2_S2_fjLj2048ELj1ELj4ELj1ELj16ENS_18Kernel_traits_baseILj2048EfS2_S2_S2_fjLj128EEEEELb1ELb1ELb1ELb1EEEvNS_9FwdParamsE,"ax",@progbits
	.sectioninfo	@"SHI_REGISTERS=255"
	.align	128
        .global         _ZN10layer_norm13ln_fwd_kernelINS_13Kernel_traitsIf13__nv_bfloat16S2_S2_fjLj2048ELj1ELj4ELj1ELj16ENS_18Kernel_traits_baseILj2048EfS2_S2_S2_fjLj128EEEEELb1ELb1ELb1ELb1EEEvNS_9FwdParamsE
        .type           _ZN10layer_norm13ln_fwd_kernelINS_13Kernel_traitsIf13__nv_bfloat16S2_S2_fjLj2048ELj1ELj4ELj1ELj16ENS_18Kernel_traits_baseILj2048EfS2_S2_S2_fjLj128EEEEELb1ELb1ELb1ELb1EEEvNS_9FwdParamsE,@function
        .size           _ZN10layer_norm13ln_fwd_kernelINS_13Kernel_traitsIf13__nv_bfloat16S2_S2_fjLj2048ELj1ELj4ELj1ELj16ENS_18Kernel_traits_baseILj2048EfS2_S2_S2_fjLj128EEEEELb1ELb1ELb1ELb1EEEvNS_9FwdParamsE,(.L_x_57087 - _ZN10layer_norm13ln_fwd_kernelINS_13Kernel_traitsIf13__nv_bfloat16S2_S2_fjLj2048ELj1ELj4ELj1ELj16ENS_18Kernel_traits_baseILj2048EfS2_S2_S2_fjLj128EEEEELb1ELb1ELb1ELb1EEEvNS_9FwdParamsE)
        .other          _ZN10layer_norm13ln_fwd_kernelINS_13Kernel_traitsIf13__nv_bfloat16S2_S2_fjLj2048ELj1ELj4ELj1ELj16ENS_18Kernel_traits_baseILj2048EfS2_S2_S2_fjLj128EEEEELb1ELb1ELb1ELb1EEEvNS_9FwdParamsE,@"STO_CUDA_ENTRY STV_DEFAULT"
_ZN10layer_norm13ln_fwd_kernelINS_13Kernel_traitsIf13__nv_bfloat16S2_S2_fjLj2048ELj1ELj4ELj1ELj16ENS_18Kernel_traits_baseILj2048EfS2_S2_S2_fjLj128EEEEELb1ELb1ELb1ELb1EEEvNS_9FwdParamsE:
.text._ZN10layer_norm13ln_fwd_kernelINS_13Kernel_traitsIf13__nv_bfloat16S2_S2_fjLj2048ELj1ELj4ELj1ELj16ENS_18Kernel_traits_baseILj2048EfS2_S2_S2_fjLj128EEEEELb1ELb1ELb1ELb1EEEvNS_9FwdParamsE:
        /* <DEDUP_REMOVED lines=140> */
[----:B------:R-:W3:Y:S04]  /*08c0*/  LDG.E.128 R36, [R8.64+0x800] ;  /* 0x0008000608247981 */ /* 0x000ee8000c1e1d00 */
[----:B------:R-:W3:Y:S04]  /*08d0*/  LDG.E.128 R32, [R8.64+0x810] ;  /* 0x0008100608207981 */ /* 0x000ee8000c1e1d00 */
[----:B------:R-:W4:Y:S04]  /*08e0*/  LDG.E.128 R28, [R12.64] ;  /* 0x000000060c1c7981 */ /* 0x000f28000c1e1d00 */
[----:B------:R-:W4:Y:S04]  /*08f0*/  LDG.E.128 R24, [R12.64+0x10] ;  /* 0x000010060c187981 */ /* 0x000f28000c1e1d00 */
        /* <DEDUP_REMOVED lines=34> */
[----:B------:R1:W-:Y:S04]  /*0b20*/  STL.64 [R1], R32 ;  /* 0x0000002001007387 */ /* 0x0003e80000100a00 */
[----:B------:R1:W-:Y:S04]  /*0b30*/  STL.64 [R1+0x8], R34 ;  /* 0x0000082201007387 */ /* 0x0003e80000100a00 */
[----:B------:R1:W-:Y:S04]  /*0b40*/  STL.64 [R1+0x70], R28 ;  /* 0x0000701c01007387 */ /* 0x0003e80000100a00 */
[----:B------:R1:W-:Y:S04]  /*0b50*/  STL.64 [R1+0x78], R30 ;  /* 0x0000781e01007387 */ /* 0x0003e80000100a00 */
[----:B------:R1:W-:Y:S04]  /*0b60*/  STL.64 [R1+0x60], R24 ;  /* 0x0000601801007387 */ /* 0x0003e80000100a00 */
[----:B------:R1:W-:Y:S04]  /*0b70*/  STL.64 [R1+0x68], R26 ;  /* 0x0000681a01007387 */ /* 0x0003e80000100a00 */
[----:B------:R1:W-:Y:S04]  /*0b80*/  STL.64 [R1+0x20], R16 ;  /* 0x0000201001007387 */ /* 0x0003e80000100a00 */
[----:B------:R1:W-:Y:S04]  /*0b90*/  STL.64 [R1+0x30], R20 ;  /* 0x0000301401007387 */ /* 0x0003e80000100a00 */
[----:B------:R1:W-:Y:S04]  /*0ba0*/  STL.64 [R1+0x38], R22 ;  /* 0x0000381601007387 */ /* 0x0003e80000100a00 */
[----:B------:R1:W-:Y:S01]  /*0bb0*/  STL.64 [R1+0x28], R18 ;  /* 0x0000281201007387 */ /* 0x0003e20000100a00 */
[----:B------:R-:W-:Y:S01]  /*0bc0*/  UIADD3 UR26, UR5, -0x695add53, URZ ;  /* 0x96a522ad051a7890 */ /* 0x000fe2000fffe03f */
[----:B------:R-:W-:-:S02]  /*0bd0*/  IMAD R178, R178, -0x2daee0ad, RZ ;  /* 0xd2511f53b2b27824 */ /* 0x000fc400078e02ff */
[----:B------:R-:W-:Y:S01]  /*0be0*/  IMAD.HI.U32 R5, R7, -0x2daee0ad, RZ ;  /* 0xd2511f5307057827 */ /* 0x000fe200078e00ff */
[----:B------:R-:W-:-:S03]  /*0bf0*/  UIADD3 UR25, UR4, -0x700cb87f, URZ ;  /* 0x8ff3478104197890 */ /* 0x000fc6000fffe03f */
[----:B------:R-:W-:Y:S02]  /*0c00*/  IMAD R179, R179, -0x326172a9, RZ ;  /* 0xcd9e8d57b3b37824 */ /* 0x000fe400078e02ff */
[----:B0-----:R-:W-:Y:S01]  /*0c10*/  IMAD.HI.U32 R8, R186, -0x326172a9, RZ ;  /* 0xcd9e8d57ba087827 */ /* 0x001fe200078e00ff */
[----:B------:R-:W-:Y:S01]  /*0c20*/  LOP3.LUT R178, R5, UR26, R178, 0x96, !PT ;  /* 0x0000001a05b27c12 */ /* 0x000fe2000f8e96b2 */
[----:B------:R-:W-:Y:S01]  /*0c30*/  HFMA2.MMA R5, -RZ, RZ, 0, 0 ;  /* 0x00000000ff057435 */ /* 0x000fe200000001ff */
[----:B------:R-:W-:Y:S01]  /*0c40*/  BSSY B0, `(.L_x_17558) ;  /* 0x0001b91000007945 */ /* 0x000fe20003800000 */
[----:B------:R-:W-:Y:S01]  /*0c50*/  LOP3.LUT R197, R6, 0x3, RZ, 0xc0, !PT ;  /* 0x0000000306c57812 */ /* 0x000fe200078ec0ff */
[----:B------:R-:W-:Y:S01]  /*0c60*/  IMAD R186, R186, -0x326172a9, RZ ;  /* 0xcd9e8d57baba7824 */ /* 0x000fe200078e02ff */
[----:B------:R-:W-:Y:S01]  /*0c70*/  LOP3.LUT R179, R8, UR25, R179, 0x96, !PT ;  /* 0x0000001908b37c12 */ /* 0x000fe2000f8e96b3 */
[----:B------:R-:W-:Y:S01]  /*0c80*/  IMAD R184, R7, -0x2daee0ad, RZ ;  /* 0xd2511f5307b87824 */ /* 0x000fe200078e02ff */
[----:B-1----:R-:W-:-:S02]  /*0c90*/  ULDC.U8 UR8, c[0x0][0x1f0] ;  /* 0x00007c0000087ab9 */ /* 0x002fc40000000000 */
.L_x_18220:
[----:B------:R-:W-:-:S04]  /*0ca0*/  IMAD.MOV.U32 R19, RZ, RZ, 0x4 ;  /* 0x00000004ff137424 */ /* 0x000fc800078e00ff */
[----:B------:R-:W-:-:S05]  /*0cb0*/  IMAD.WIDE R12, R0, R19, c[0x0][0x1d0] ;  /* 0x00007400000c7625 */ /* 0x000fca00078e0213 */
[----:B------:R0:W2:Y:S01]  /*0cc0*/  LDG.E R18, [R12.64] ;  /* 0x000000060c127981 */ /* 0x0000a2000c1e1900 */
[----:B------:R-:W-:Y:S01]  /*0cd0*/  ISETP.NE.U32.AND P0, PT, RZ, c[0x0][0x180], PT ;  /* 0x00006000ff007a0c */ /* 0x000fe20003f05070 */
[----:B------:R-:W-:Y:S02]  /*0ce0*/  IMAD R14, R0, c[0x0][0x168], RZ ;  /* 0x00005a00000e7a24 */ /* 0x000fe400078e02ff */
[----:B------:R-:W1:Y:S01]  /*0cf0*/  S2R R20, SR_TID.X ;  /* 0x0000000000147919 */ /* 0x000e620000002100 */
[----:B------:R-:W-:Y:S01]  /*0d00*/  ISETP.NE.AND.EX P0, PT, RZ, c[0x0][0x184], PT, P0 ;  /* 0x00006100ff007a0c */ /* 0x000fe20003f05300 */
[----:B------:R-:W-:-:S12]  /*0d10*/  IMAD.MOV.U32 R173, RZ, RZ, RZ ;  /* 0x000000ffffad7224 */ /* 0x000fd800078e00ff */
        /* <DEDUP_REMOVED lines=10> */
[----:B------:R-:W-:Y:S01]  /*0dc0*/  IMAD.WIDE R14, R0, R19, c[0x0][0x1d8] ;  /* 0x00007600000e7625 */ /* 0x000fe200078e0213 */
[----:B------:R-:W-:Y:S02]  /*0dd0*/  @P1 LEA.HI.SX32 R173, R17, R20, 0x1d ;  /* 0x0000001411ad1211 */ /* 0x000fe400078feaff */
[----:B------:R-:W-:Y:S01]  /*0de0*/  @P1 MOV R16, 0x10 ;  /* 0x0000001000101802 */ /* 0x000fe20000000f00 */
        /* <DEDUP_REMOVED lines=15> */
.L_x_17560:
        /* <DEDUP_REMOVED lines=12> */
.L_x_17563:
[----:B------:R-:W-:Y:S02]  /*0fa0*/  IMAD.MOV.U32 R6, RZ, RZ, R186 ;  /* 0x000000ffff067224 */ /* 0x000fe400078e00ba */
.L_x_17564:
[----:B------:R-:W-:Y:S05]  /*0fb0*/  BSYNC B2 ;  /* 0x0000000000027941 */ /* 0x000fea0003800000 */
.L_x_17562:
        /* <DEDUP_REMOVED lines=16> */
.L_x_17568:
[----:B------:R-:W-:Y:S05]  /*10c0*/  BSYNC B3 ;  /* 0x0000000000037941 */ /* 0x000fea0003800000 */
.L_x_17567:
        /* <DEDUP_REMOVED lines=42> */
.L_x_17566:
[----:B------:R-:W-:Y:S05]  /*1370*/  BSYNC B2 ;  /* 0x0000000000027941 */ /* 0x000fea0003800000 */
.L_x_17565:
[----:B------:R-:W2:Y:S01]  /*1380*/  LDL R15, [R1+0x70] ;  /* 0x00007000010f7983 */ /* 0x000ea20000100800 */
        /* <DEDUP_REMOVED lines=8> */
[----:B------:R-:W-:-:S04]  /*1410*/  SEL R13, RZ, 0x1, P3 ;  /* 0x00000001ff0d7807 */ /* 0x000fc80001800000 */
[----:B------:R-:W-:Y:S01]  /*1420*/  PRMT R6, R13, 0x7610, R6 ;  /* 0x000076100d067816 */ /* 0x000fe20000000006 */
[----:B--2---:R-:W-:Y:S01]  /*1430*/  FMUL.FTZ R154, R15, R14 ;  /* 0x0000000e0f9a7220 */ /* 0x004fe20000410000 */
[----:B------:R-:W-:-:S05]  /*1440*/  @P0 PRMT R15, RZ, 0x5410, R128 ;  /* 0x00005410ff0f0816 */ /* 0x000fca0000000080 */
[----:B------:R-:W-:Y:S02]  /*1450*/  @P0 FADD.FTZ R154, R154, R15 ;  /* 0x0000000f9a9a0221 */ /* 0x000fe40000010000 */
.L_x_17561:
[----:B------:R-:W-:Y:S05]  /*1460*/  BSYNC B1 ;  /* 0x0000000000017941 */ /* 0x000fea0003800000 */
.L_x_17559:
        /* <DEDUP_REMOVED lines=8> */
.L_x_17570:
        /* <DEDUP_REMOVED lines=12> */
.L_x_17573:
[----:B------:R-:W-:Y:S02]  /*15b0*/  IMAD.MOV.U32 R7, RZ, RZ, R186 ;  /* 0x000000ffff077224 */ /* 0x000fe400078e00ba */
.L_x_17574:
[----:B------:R-:W-:Y:S05]  /*15c0*/  BSYNC B2 ;  /* 0x0000000000027941 */ /* 0x000fea0003800000 */
.L_x_17572:
        /* <DEDUP_REMOVED lines=16> */
.L_x_17578:
[----:B------:R-:W-:Y:S05]  /*16d0*/  BSYNC B3 ;  /* 0x0000000000037941 */ /* 0x000fea0003800000 */
.L_x_17577:
        /* <DEDUP_REMOVED lines=42> */
.L_x_17576:
[----:B------:R-:W-:Y:S05]  /*1980*/  BSYNC B2 ;  /* 0x0000000000027941 */ /* 0x000fea0003800000 */
.L_x_17575:
        /* <DEDUP_REMOVED lines=14> */
.L_x_17571:
[----:B------:R-:W-:Y:S05]  /*1a70*/  BSYNC B1 ;  /* 0x0000000000017941 */ /* 0x000fea0003800000 */
.L_x_17569:
        /* <DEDUP_REMOVED lines=8> */
.L_x_17580:
        /* <DEDUP_REMOVED lines=12> */
.L_x_17583:
[----:B------:R-:W-:Y:S02]  /*1bc0*/  IMAD.MOV.U32 R8, RZ, RZ, R186 ;  /* 0x000000ffff087224 */ /* 0x000fe400078e00ba */
.L_x_17584:
[----:B------:R-:W-:Y:S05]  /*1bd0*/  BSYNC B2 ;  /* 0x0000000000027941 */ /* 0x000fea0003800000 */
.L_x_17582:
        /* <DEDUP_REMOVED lines=16> */
.L_x_17588:
[----:B------:R-:W-:Y:S05]  /*1ce0*/  BSYNC B3 ;  /* 0x0000000000037941 */ /* 0x000fea0003800000 */
.L_x_17587:
        /* <DEDUP_REMOVED lines=42> */
.L_x_17586:
[----:B------:R-:W-:Y:S05]  /*1f90*/  BSYNC B2 ;  /* 0x0000000000027941 */ /* 0x000fea0003800000 */
.L_x_17585:
        /* <DEDUP_REMOVED lines=14> */
.L_x_17581:
[----:B------:R-:W-:Y:S05]  /*2080*/  BSYNC B1 ;  /* 0x0000000000017941 */ /* 0x000fea0003800000 */
.L_x_17579:
        /* <DEDUP_REMOVED lines=8> */
.L_x_17590:
        /* <DEDUP_REMOVED lines=12> */
.L_x_17593:
[----:B------:R-:W-:Y:S02]  /*21d0*/  IMAD.MOV.U32 R9, RZ, RZ, R186 ;  /* 0x000000ffff097224 */ /* 0x000fe400078e00ba */
.L_x_17594:
[----:B------:R-:W-:Y:S05]  /*21e0*/  BSYNC B2 ;  /* 0x0000000000027941 */ /* 0x000fea0003800000 */
.L_x_17592:
        /* <DEDUP_REMOVED lines=16> */
.L_x_17598:
[----:B------:R-:W-:Y:S05]  /*22f0*/  BSYNC B3 ;  /* 0x0000000000037941 */ /* 0x000fea0003800000 */
.L_x_17597:
        /* <DEDUP_REMOVED lines=42> */
.L_x_17596:
[----:B------:R-:W-:Y:S05]  /*25a0*/  BSYNC B2 ;  /* 0x0000000000027941 */ /* 0x000fea0003800000 */
.L_x_17595:
        /* <DEDUP_REMOVED lines=14> */
.L_x_17591:
[----:B------:R-:W-:Y:S05]  /*2690*/  BSYNC B1 ;  /* 0x0000000000017941 */ /* 0x000fea0003800000 */
.L_x_17589:
        /* <DEDUP_REMOVED lines=8> */
.L_x_17600:
        /* <DEDUP_REMOVED lines=12> */
.L_x_17603:
[----:B------:R-:W-:Y:S02]  /*27e0*/  IMAD.MOV.U32 R10, RZ, RZ, R186 ;  /* 0x000000ffff0a7224 */ /* 0x000fe400078e00ba */
.L_x_17604:
[----:B------:R-:W-:Y:S05]  /*27f0*/  BSYNC B2 ;  /* 0x0000000000027941 */ /* 0x000fea0003800000 */
.L_x_17602:
        /* <DEDUP_REMOVED lines=16> */
.L_x_17608:
[----:B------:R-:W-:Y:S05]  /*2900*/  BSYNC B3 ;  /* 0x0000000000037941 */ /* 0x000fea0003800000 */
.L_x_17607:
        /* <DEDUP_REMOVED lines=42> */
.L_x_17606:
[----:B------:R-:W-:Y:S05]  /*2bb0*/  BSYNC B2 ;  /* 0x0000000000027941 */ /* 0x000fea0003800000 */
.L_x_17605:
        /* <DEDUP_REMOVED lines=14> */
.L_x_17601:
[----:B------:R-:W-:Y:S05]  /*2ca0*/  BSYNC B1 ;  /* 0x0000000000017941 */ /* 0x000fea0003800000 */
.L_x_17599:
        /* <DEDUP_REMOVED lines=8> */
.L_x_17610:
        /* <DEDUP_REMOVED lines=12> */
.L_x_17613:
[----:B------:R-:W-:Y:S02]  /*2df0*/  IMAD.MOV.U32 R11, RZ, RZ, R186 ;  /* 0x000000ffff0b7224 */ /* 0x000fe400078e00ba */
.L_x_17614:
[----:B------:R-:W-:Y:S05]  /*2e00*/  BSYNC B2 ;  /* 0x0000000000027941 */ /* 0x000fea0003800000 */
.L_x_17612:
        /* <DEDUP_REMOVED lines=16> */
.L_x_17618:
[----:B------:R-:W-:Y:S05]  /*2f10*/  BSYNC B3 ;  /* 0x0000000000037941 */ /* 0x000fea0003800000 */
.L_x_17617:
        /* <DEDUP_REMOVED lines=44> */
.L_x_17616:
[----:B------:R-:W-:Y:S05]  /*31e0*/  BSYNC B2 ;  /* 0x0000000000027941 */ /* 0x000fea0003800000 */
.L_x_17615:
[----:B------:R-:W2:Y:S01]  /*31f0*/  LDL R15, [R1+0x64] ;  /* 0x00006400010f7983 */ /* 0x000ea20000100800 */
        /* <DEDUP_REMOVED lines=13> */
.L_x_17611:
[----:B------:R-:W-:Y:S05]  /*32d0*/  BSYNC B1 ;  /* 0x0000000000017941 */ /* 0x000fea0003800000 */
.L_x_17609:
        /* <DEDUP_REMOVED lines=8> */
.L_x_17620:
        /* <DEDUP_REMOVED lines=12> */
.L_x_17623:
[----:B------:R-:W-:Y:S02]  /*3420*/  IMAD.MOV.U32 R12, RZ, RZ, R186 ;  /* 0x000000ffff0c7224 */ /* 0x000fe400078e00ba */
.L_x_17624:
[----:B------:R-:W-:Y:S05]  /*3430*/  BSYNC B2 ;  /* 0x0000000000027941 */ /* 0x000fea0003800000 */
.L_x_17622:
        /* <DEDUP_REMOVED lines=16> */
.L_x_17628:
[----:B------:R-:W-:Y:S05]  /*3540*/  BSYNC B3 ;  /* 0x0000000000037941 */ /* 0x000fea0003800000 */
.L_x_17627:
        /* <DEDUP_REMOVED lines=44> */
.L_x_17626:
[----:B------:R-:W-:Y:S05]  /*3810*/  BSYNC B2 ;  /* 0x0000000000027941 */ /* 0x000fea0003800000 */
.L_x_17625:
[----:B------:R-:W2:Y:S01]  /*3820*/  LDL R16, [R1+0x68] ;  /* 0x0000680001107983 */ /* 0x000ea20000100800 */
        /* <DEDUP_REMOVED lines=10> */
[----:B--2---:R-:W-:-:S04]  /*38d0*/  FMUL.FTZ R160, R16, R15 ;  /* 0x0000000f10a07220 */ /* 0x004fc80000410000 */
[----:B------:R-:W-:Y:S02]  /*38e0*/  @P0 FADD.FTZ R160, R160, R13 ;  /* 0x0000000da0a00221 */ /* 0x000fe40000010000 */
.L_x_17621:
[----:B------:R-:W-:Y:S05]  /*38f0*/  BSYNC B1 ;  /* 0x0000000000017941 */ /* 0x000fea0003800000 */
.L_x_17619:
        /* <DEDUP_REMOVED lines=8> */
.L_x_17630:
        /* <DEDUP_REMOVED lines=12> */
.L_x_17633:
[----:B------:R-:W-:Y:S02]  /*3a40*/  IMAD.MOV.U32 R12, RZ, RZ, R186 ;  /* 0x000000ffff0c7224 */ /* 0x000fe400078e00ba */
.L_x_17634:
[----:B------:R-:W-:Y:S05]  /*3a50*/  BSYNC B2 ;  /* 0x0000000000027941 */ /* 0x000fea0003800000 */
.L_x_17632:
        /* <DEDUP_REMOVED lines=16> */
.L_x_17638:
[----:B------:R-:W-:Y:S05]  /*3b60*/  BSYNC B3 ;  /* 0x0000000000037941 */ /* 0x000fea0003800000 */
.L_x_17637:
        /* <DEDUP_REMOVED lines=44> */
.L_x_17636:
[----:B------:R-:W-:Y:S05]  /*3e30*/  BSYNC B2 ;  /* 0x0000000000027941 */ /* 0x000fea0003800000 */
.L_x_17635:
[----:B------:R-:W2:Y:S01]  /*3e40*/  LDL R15, [R1+0x6c] ;  /* 0x00006c00010f7983 */ /* 0x000ea20000100800 */
        /* <DEDUP_REMOVED lines=10> */
[----:B--2---:R-:W-:-:S04]  /*3ef0*/  FMUL.FTZ R161, R15, R14 ;  /* 0x0000000e0fa17220 */ /* 0x004fc80000410000 */
[----:B------:R-:W-:Y:S02]  /*3f00*/  @P0 FADD.FTZ R161, R161, R12 ;  /* 0x0000000ca1a10221 */ /* 0x000fe40000010000 */
.L_x_17631:
[----:B------:R-:W-:Y:S05]  /*3f10*/  BSYNC B1 ;  /* 0x0000000000017941 */ /* 0x000fea0003800000 */
.L_x_17629:
[----:B------:R-:W-:Y:S01]  /*3f20*/  IMAD.MOV.U32 R177, RZ, RZ, 0x10 ;  /* 0x00000010ffb17424 */ /* 0x000fe200078e00ff */
[----:B------:R-:W-:Y:S01]  /*3f30*/  F2FP.BF16.PACK_AB R15, R161, R160 ;  /* 0x000000a0a10f723e */ /* 0x000fe200000010ff */
[----:B------:R-:W-:Y:S01]  /*3f40*/  BSSY B1, `(.L_x_17639) ;  /* 0x000001d000017945 */ /* 0x000fe20003800000 */
[----:B------:R-:W-:Y:S01]  /*3f50*/  F2FP.BF16.PACK_AB R14, R159, R158 ;  /* 0x0000009e9f0e723e */ /* 0x000fe200000010ff */
[----:B------:R-:W-:Y:S01]  /*3f60*/  IMAD.WIDE.U32 R16, R172, R177, c[0x0][0x188] ;  /* 0x00006200ac107625 */ /* 0x000fe200078e00b1 */
[----:B------:R-:W-:Y:S02]  /*3f70*/  F2FP.BF16.PACK_AB R13, R157, R156 ;  /* 0x0000009c9d0d723e */ /* 0x000fe400000010ff */
[----:B------:R-:W-:Y:S02]  /*3f80*/  F2FP.BF16.PACK_AB R12, R155, R154 ;  /* 0x0000009a9b0c723e */ /* 0x000fe400000010ff */
[----:B------:R-:W-:-:S03]  /*3f90*/  IADD3 R18, R173, 0x20, RZ ;  /* 0x00000020ad127810 */ /* 0x000fc60007ffe0ff */
[----:B------:R0:W-:Y:S02]  /*3fa0*/  STG.E.128 [R16.64], R12 ;  /* 0x0000000c10007986 */ /* 0x0001e4000c101d06 */
[----:B0-----:R-:W-:Y:S01]  /*3fb0*/  @P1 IMAD.WIDE.U32 R12, R18, R177, c[0x0][0x170] ;  /* 0x00005c00120c1625 */ /* 0x001fe200078e00b1 */
[----:B------:R-:W-:Y:S05]  /*3fc0*/  @!P1 BRA `(.L_x_17640) ;  /* 0x0000014000009947 */ /* 0x000fea0003800000 */
[----:B------:R-:W-:Y:S02]  /*3fd0*/  SHF.L.U32 R14, R36, 0x10, RZ ;  /* 0x00000010240e7819 */ /* 0x000fe400000006ff */
[----:B------:R-:W-:Y:S02]  /*3fe0*/  LOP3.LUT R16, R8, 0xff, RZ, 0xc0, !PT ;  /* 0x000000ff08107812 */ /* 0x000fe400078ec0ff */
[----:B------:R-:W-:Y:S02]  /*3ff0*/  LOP3.LUT R23, R14, 0xff0000, RZ, 0xc0, !PT ;  /* 0x00ff00000e177812 */ /* 0x000fe400078ec0ff */
[----:B------:R-:W-:Y:S01]  /*4000*/  LOP3.LUT R14, R37, 0xffff, RZ, 0xc0, !PT ;  /* 0x0000ffff250e7812 */ /* 0x000fe200078ec0ff */
[----:B------:R-:W-:Y:S01]  /*4010*/  IMAD.WIDE.U32 R16, R16, 0x10000, RZ ;  /* 0x0001000010107825 */ /* 0x000fe200078e00ff */
[----:B------:R-:W-:-:S02]  /*4020*/  LOP3.LUT R20, R7, 0xff, RZ, 0xc0, !PT ;  /* 0x000000ff07147812 */ /* 0x000fc400078ec0ff */
[----:B------:R-:W-:Y:S02]  /*4030*/  PRMT R23, R23, 0x4210, R14 ;  /* 0x0000421017177816 */ /* 0x000fe4000000000e */
[----:B------:R-:W-:Y:S01]  /*4040*/  PRMT R14, R11, 0x7104, RZ ;  /* 0x000071040b0e7816 */ /* 0x000fe200000000ff */
[----:B------:R-:W-:-:S03]  /*4050*/  IMAD.WIDE.U32 R20, R20, 0x100, RZ ;  /* 0x0000010014147825 */ /* 0x000fc600078e00ff */
[----:B------:R-:W-:Y:S02]  /*4060*/  LOP3.LUT R23, R23, 0xff00, R14, 0xf8, !PT ;  /* 0x0000ff0017177812 */ /* 0x000fe400078ef80e */
[----:B------:R-:W-:Y:S02]  /*4070*/  LOP3.LUT R14, R9, 0xff, RZ, 0xc0, !PT ;  /* 0x000000ff090e7812 */ /* 0x000fe400078ec0ff */
[----:B------:R-:W-:-:S03]  /*4080*/  LOP3.LUT R23, R23, 0xff, R10, 0xf8, !PT ;  /* 0x000000ff17177812 */ /* 0x000fc600078ef80a */
[----:B------:R-:W-:-:S05]  /*4090*/  IMAD.WIDE.U32 R14, R14, 0x1000000, RZ ;  /* 0x010000000e0e7825 */ /* 0x000fca00078e00ff */
[----:B------:R-:W-:Y:S02]  /*40a0*/  LOP3.LUT R15, R17, R23, R15, 0xfe, !PT ;  /* 0x00000017110f7212 */ /* 0x000fe400078efe0f */
[----:B------:R-:W-:Y:S01]  /*40b0*/  LOP3.LUT R17, R20, R14, R16, 0xfe, !PT ;  /* 0x0000000e14117212 */ /* 0x000fe200078efe10 */
[----:B------:R-:W-:Y:S01]  /*40c0*/  IMAD.MOV.U32 R16, RZ, RZ, 0x8 ;  /* 0x00000008ff107424 */ /* 0x000fe200078e00ff */
[----:B------:R-:W-:Y:S02]  /*40d0*/  LOP3.LUT R15, R15, R21, RZ, 0xfc, !PT ;  /* 0x000000150f0f7212 */ /* 0x000fe400078efcff */
[----:B------:R-:W-:Y:S01]  /*40e0*/  LOP3.LUT R14, R17, 0xff, R6, 0xf8, !PT ;  /* 0x000000ff110e7812 */ /* 0x000fe200078ef806 */
[----:B------:R-:W-:-:S05]  /*40f0*/  IMAD.WIDE.U32 R16, R173, R16, c[0x0][0x190] ;  /* 0x00006400ad107625 */ /* 0x000fca00078e0010 */
[----:B------:R0:W-:Y:S02]  /*4100*/  STG.E.64 [R16.64], R14 ;  /* 0x0000000e10007986 */ /* 0x0001e4000c101b06 */
.L_x_17640:
[----:B------:R-:W-:Y:S05]  /*4110*/  BSYNC B1 ;  /* 0x0000000000017941 */ /* 0x000fea0003800000 */
.L_x_17639:
[----:B-----5:R1:W5:Y:S02]  /*4120*/  @P1 LDG.E.128 R132, [R12.64] ;  /* 0x000000060c841981 */ /* 0x020364000c1e1d00 */
[----:B-1----:R-:W-:-:S05]  /*4130*/  IADD3 R12, R172, 0x20, RZ ;  /* 0x00000020ac0c7810 */ /* 0x002fca0007ffe0ff */
[----:B0-----:R-:W-:-:S05]  /*4140*/  @P0 IMAD.WIDE.U32 R14, R12, R177, c[0x0][0x180] ;  /* 0x000060000c0e0625 */ /* 0x001fca00078e00b1 */
[----:B------:R0:W5:Y:S01]  /*4150*/  @P0 LDG.E.128 R128, [R14.64] ;  /* 0x000000060e800981 */ /* 0x000162000c1e1d00 */
        /* <DEDUP_REMOVED lines=8> */
.L_x_17642:
        /* <DEDUP_REMOVED lines=12> */
.L_x_17645:
[----:B------:R-:W-:Y:S02]  /*42a0*/  MOV R6, R186 ;  /* 0x000000ba00067202 */ /* 0x000fe40000000f00 */
.L_x_17646:
[----:B------:R-:W-:Y:S05]  /*42b0*/  BSYNC B2 ;  /* 0x0000000000027941 */ /* 0x000fea0003800000 */
.L_x_17644:
        /* <DEDUP_REMOVED lines=16> */
.L_x_17650:
[----:B------:R-:W-:Y:S05]  /*43c0*/  BSYNC B3 ;  /* 0x0000000000037941 */ /* 0x000fea0003800000 */
.L_x_17649:
        /* <DEDUP_REMOVED lines=44> */
.L_x_17648:
[----:B------:R-:W-:Y:S05]  /*4690*/  BSYNC B2 ;  /* 0x0000000000027941 */ /* 0x000fea0003800000 */
.L_x_17647:
[----:B------:R-:W2:Y:S01]  /*46a0*/  LDL R16, [R1+0x30] ;  /* 0x0000300001107983 */ /* 0x000ea20000100800 */
[----:B------:R-:W1:Y:S01]  /*46b0*/  I2F.U32 R6, R6 ;  /* 0x0000000600067306 */ /* 0x000e620000201000 */
[----:B0-----:R-:W-:-:S04]  /*46c0*/  IMAD.MOV.U32 R15, RZ, RZ, 0x2f800000 ;  /* 0x2f800000ff0f7424 */ /* 0x001fc800078e00ff */
[----:B-1----:R-:W-:Y:S01]  /*46d0*/  FFMA.FTZ R14, R6, R15, 1.1641532182693481445e-10 ;  /* 0x2f000000060e7423 */ /* 0x002fe2000001000f */
[----:B-----5:R-:W-:-:S04]  /*46e0*/  PRMT R6, RZ, 0x5410, R132 ;  /* 0x00005410ff067816 */ /* 0x020fc80000000084 */
[----:B------:R-:W-:Y:S01]  /*46f0*/  FSETP.GTU.FTZ.AND P3, PT, R14, c[0x0][0x1e4], PT ;  /* 0x000079000e007a0b */ /* 0x000fe20003f7c000 */
[----:B------:R-:W-:-:S03]  /*4700*/  FMUL.FTZ R15, R6, c[0x0][0x1ec] ;  /* 0x00007b00060f7a20 */ /* 0x000fc60000410000 */
[----:B------:R-:W-:Y:S01]  /*4710*/  SEL R6, RZ, 0x1, P3 ;  /* 0x00000001ff067807 */ /* 0x000fe20001800000 */
[----:B------:R-:W-:-:S05]  /*4720*/  FMUL.FTZ R15, R15, c[0x0][0x1e8] ;  /* 0x00007a000f0f7a20 */ /* 0x000fca0000410000 */
[----:B------:R-:W-:Y:S02]  /*4730*/  FSEL R146, R15, RZ, !P3 ;  /* 0x000000ff0f927208 */ /* 0x000fe40005800000 */
[----:B------:R-:W-:-:S03]  /*4740*/  @P0 PRMT R15, RZ, 0x5410, R128 ;  /* 0x00005410ff0f0816 */ /* 0x000fc60000000080 */
[----:B--2---:R-:W-:-:S04]  /*4750*/  FMUL.FTZ R146, R16, R146 ;  /* 0x0000009210927220 */ /* 0x004fc80000410000 */
[----:B------:R-:W-:Y:S02]  /*4760*/  @P0 FADD.FTZ R146, R15, R146 ;  /* 0x000000920f920221 */ /* 0x000fe40000010000 */
.L_x_17643:
[----:B------:R-:W-:Y:S05]  /*4770*/  BSYNC B1 ;  /* 0x0000000000017941 */ /* 0x000fea0003800000 */
.L_x_17641:
        /* <DEDUP_REMOVED lines=8> */
.L_x_17652:
        /* <DEDUP_REMOVED lines=12> */
.L_x_17655:
[----:B------:R-:W-:Y:S02]  /*48c0*/  IMAD.MOV.U32 R7, RZ, RZ, R186 ;  /* 0x000000ffff077224 */ /* 0x000fe400078e00ba */
.L_x_17656:
[----:B------:R-:W-:Y:S05]  /*48d0*/  BSYNC B2 ;  /* 0x0000000000027941 */ /* 0x000fea0003800000 */
.L_x_17654:
        /* <DEDUP_REMOVED lines=16> */
.L_x_17660:
[----:B------:R-:W-:Y:S05]  /*49e0*/  BSYNC B3 ;  /* 0x0000000000037941 */ /* 0x000fea0003800000 */
.L_x_17659:
        /* <DEDUP_REMOVED lines=44> */
.L_x_17658:
[----:B------:R-:W-:Y:S05]  /*4cb0*/  BSYNC B2 ;  /* 0x0000000000027941 */ /* 0x000fea0003800000 */
.L_x_17657:
[----:B------:R-:W2:Y:S01]  /*4cc0*/  LDL R17, [R1+0x34] ;  /* 0x0000340001117983 */ /* 0x000ea20000100800 */
[----:B------:R-:W0:Y:S01]  /*4cd0*/  I2F.U32 R7, R7 ;  /* 0x0000000700077306 */ /* 0x000e220000201000 */
[----:B------:R-:W-:-:S04]  /*4ce0*/  IMAD.MOV.U32 R16, RZ, RZ, 0x2f800000 ;  /* 0x2f800000ff107424 */ /* 0x000fc800078e00ff */
[----:B0-----:R-:W-:Y:S01]  /*4cf0*/  FFMA.FTZ R13, R7, R16, 1.1641532182693481445e-10 ;  /* 0x2f000000070d7423 */ /* 0x001fe20000010010 */
[----:B-----5:R-:W-:Y:S02]  /*4d00*/  PRMT R7, RZ, 0x7610, R132 ;  /* 0x00007610ff077816 */ /* 0x020fe40000000084 */
[----:B------:R-:W-:Y:S02]  /*4d10*/  @P0 PRMT R16, RZ, 0x7610, R128 ;  /* 0x00007610ff100816 */ /* 0x000fe40000000080 */
[----:B------:R-:W-:Y:S01]  /*4d20*/  FSETP.GTU.FTZ.AND P3, PT, R13, c[0x0][0x1e4], PT ;  /* 0x000079000d007a0b */ /* 0x000fe20003f7c000 */
[----:B------:R-:W-:-:S03]  /*4d30*/  FMUL.FTZ R15, R7, c[0x0][0x1ec] ;  /* 0x00007b00070f7a20 */ /* 0x000fc60000410000 */
[----:B------:R-:W-:Y:S01]  /*4d40*/  SEL R7, RZ, 0x1, P3 ;  /* 0x00000001ff077807 */ /* 0x000fe20001800000 */
[----:B------:R-:W-:-:S05]  /*4d50*/  FMUL.FTZ R15, R15, c[0x0][0x1e8] ;  /* 0x00007a000f0f7a20 */ /* 0x000fca0000410000 */
[----:B------:R-:W-:-:S05]  /*4d60*/  FSEL R147, R15, RZ, !P3 ;  /* 0x000000ff0f937208 */ /* 0x000fca0005800000 */
[----:B--2---:R-:W-:-:S04]  /*4d70*/  FMUL.FTZ R147, R17, R147 ;  /* 0x0000009311937220 */ /* 0x004fc80000410000 */
[----:B------:R-:W-:Y:S02]  /*4d80*/  @P0 FADD.FTZ R147, R16, R147 ;  /* 0x0000009310930221 */ /* 0x000fe40000010000 */
.L_x_17653:
[----:B------:R-:W-:Y:S05]  /*4d90*/  BSYNC B1 ;  /* 0x0000000000017941 */ /* 0x000fea0003800000 */
.L_x_17651:
        /* <DEDUP_REMOVED lines=8> */
.L_x_17662:
        /* <DEDUP_REMOVED lines=12> */
.L_x_17665:
[----:B------:R-:W-:Y:S02]  /*4ee0*/  IMAD.MOV.U32 R8, RZ, RZ, R186 ;  /* 0x000000ffff087224 */ /* 0x000fe400078e00ba */
.L_x_17666:
[----:B------:R-:W-:Y:S05]  /*4ef0*/  BSYNC B2 ;  /* 0x0000000000027941 */ /* 0x000fea0003800000 */
.L_x_17664:
        /* <DEDUP_REMOVED lines=16> */
.L_x_17670:
[----:B------:R-:W-:Y:S05]  /*5000*/  BSYNC B3 ;  /* 0x0000000000037941 */ /* 0x000fea0003800000 */
.L_x_17669:
        /* <DEDUP_REMOVED lines=41> */
[----:B------:R-:W-:Y:S01]  /*52a0*/  IMAD.MOV.U32 R13, RZ, RZ, RZ ;  /* 0x000000ffff0d7224 */ /* 0x000fe200078e00ff */
[----:B------:R-:W-:Y:S02]  /*52b0*/  LOP3.LUT R178, R15, UR26, R16, 0x96, !PT ;  /* 0x0000001a0fb27c12 */ /* 0x000fe4000f8e9610 */
[----:B------:R-:W-:Y:S02]  /*52c0*/  MOV R184, R14 ;  /* 0x0000000e00b87202 */ /* 0x000fe40000000f00 */
.L_x_17668:
[----:B------:R-:W-:Y:S05]  /*52d0*/  BSYNC B2 ;  /* 0x0000000000027941 */ /* 0x000fea0003800000 */
.L_x_17667:
[----:B------:R-:W2:Y:S01]  /*52e0*/  LDL R16, [R1+0x38] ;  /* 0x0000380001107983 */ /* 0x000ea20000100800 */
[----:B------:R-:W0:Y:S01]  /*52f0*/  I2F.U32 R8, R8 ;  /* 0x0000000800087306 */ /* 0x000e220000201000 */
[----:B------:R-:W-:-:S04]  /*5300*/  IMAD.MOV.U32 R15, RZ, RZ, 0x2f800000 ;  /* 0x2f800000ff0f7424 */ /* 0x000fc800078e00ff */
[----:B0-----:R-:W-:Y:S01]  /*5310*/  FFMA.FTZ R14, R8, R15, 1.1641532182693481445e-10 ;  /* 0x2f000000080e7423 */ /* 0x001fe2000001000f */
        /* <DEDUP_REMOVED lines=9> */
.L_x_17663:
[----:B------:R-:W-:Y:S05]  /*53b0*/  BSYNC B1 ;  /* 0x0000000000017941 */ /* 0x000fea0003800000 */
.L_x_17661:
        /* <DEDUP_REMOVED lines=8> */
.L_x_17672:
        /* <DEDUP_REMOVED lines=12> */
.L_x_17675:
[----:B------:R-:W-:Y:S02]  /*5500*/  MOV R9, R186 ;  /* 0x000000ba00097202 */ /* 0x000fe40000000f00 */
.L_x_17676:
[----:B------:R-:W-:Y:S05]  /*5510*/  BSYNC B2 ;  /* 0x0000000000027941 */ /* 0x000fea0003800000 */
.L_x_17674:
        /* <DEDUP_REMOVED lines=16> */
.L_x_17680:
[----:B------:R-:W-:Y:S05]  /*5620*/  BSYNC B3 ;  /* 0x0000000000037941 */ /* 0x000fea0003800000 */
.L_x_17679:
        /* <DEDUP_REMOVED lines=44> */
.L_x_17678:
[----:B------:R-:W-:Y:S05]  /*58f0*/  BSYNC B2 ;  /* 0x0000000000027941 */ /* 0x000fea0003800000 */
.L_x_17677:
        /* <DEDUP_REMOVED lines=13> */
.L_x_17673:
[----:B------:R-:W-:Y:S05]  /*59d0*/  BSYNC B1 ;  /* 0x0000000000017941 */ /* 0x000fea0003800000 */
.L_x_17671:
        /* <DEDUP_REMOVED lines=8> */
.L_x_17682:
        /* <DEDUP_REMOVED lines=12> */
.L_x_17685:
[----:B------:R-:W-:Y:S02]  /*5b20*/  IMAD.MOV.U32 R10, RZ, RZ, R186 ;  /* 0x000000ffff0a7224 */ /* 0x000fe400078e00ba */
.L_x_17686:
[----:B------:R-:W-:Y:S05]  /*5b30*/  BSYNC B2 ;  /* 0x0000000000027941 */ /* 0x000fea0003800000 */
.L_x_17684:
        /* <DEDUP_REMOVED lines=16> */
.L_x_17690:
[----:B------:R-:W-:Y:S05]  /*5c40*/  BSYNC B3 ;  /* 0x0000000000037941 */ /* 0x000fea0003800000 */
.L_x_17689:
        /* <DEDUP_REMOVED lines=44> */
.L_x_17688:
[----:B------:R-:W-:Y:S05]  /*5f10*/  BSYNC B2 ;  /* 0x0000000000027941 */ /* 0x000fea0003800000 */
.L_x_17687:
[----:B------:R-:W2:Y:S01]  /*5f20*/  LDL R16, [R1+0x20] ;  /* 0x0000200001107983 */ /* 0x000ea20000100800 */
[----:B------:R-:W0:Y:S01]  /*5f30*/  I2F.U32 R10, R10 ;  /* 0x0000000a000a7306 */ /* 0x000e220000201000 */
[----:B------:R-:W-:-:S10]  /*5f40*/  HFMA2.MMA R15, -RZ, RZ, 0.1171875, 0 ;  /* 0x2f800000ff0f7435 */ /* 0x000fd400000001ff */
        /* <DEDUP_REMOVED lines=10> */
.L_x_17683:
[----:B------:R-:W-:Y:S05]  /*5ff0*/  BSYNC B1 ;  /* 0x0000000000017941 */ /* 0x000fea0003800000 */
.L_x_17681:
        /* <DEDUP_REMOVED lines=8> */
.L_x_17692:
        /* <DEDUP_REMOVED lines=12> */
.L_x_17695:
[----:B------:R-:W-:Y:S02]  /*6140*/  IMAD.MOV.U32 R11, RZ, RZ, R186 ;  /* 0x000000ffff0b7224 */ /* 0x000fe400078e00ba */
.L_x_17696:
[----:B------:R-:W-:Y:S05]  /*6150*/  BSYNC B2 ;  /* 0x0000000000027941 */ /* 0x000fea0003800000 */
.L_x_17694:
        /* <DEDUP_REMOVED lines=16> */
.L_x_17700:
[----:B------:R-:W-:Y:S05]  /*6260*/  BSYNC B3 ;  /* 0x0000000000037941 */ /* 0x000fea0003800000 */
.L_x_17699:
        /* <DEDUP_REMOVED lines=41> */
[----:B------:R-:W-:Y:S01]  /*6500*/  MOV R184, R14 ;  /* 0x0000000e00b87202 */ /* 0x000fe20000000f00 */
[----:B------:R-:W-:Y:S01]  /*6510*/  IMAD.MOV.U32 R14, RZ, RZ, RZ ;  /* 0x000000ffff0e7224 */ /* 0x000fe200078e00ff */
[----:B------:R-:W-:Y:S02]  /*6520*/  LOP3.LUT R178, R15, UR26, R16, 0x96, !PT ;  /* 0x0000001a0fb27c12 */ /* 0x000fe4000f8e9610 */
.L_x_17698:
[----:B------:R-:W-:Y:S05]  /*6530*/  BSYNC B2 ;  /* 0x0000000000027941 */ /* 0x000fea0003800000 */
.L_x_17697:
        /* <DEDUP_REMOVED lines=13> */
.L_x_17693:
[----:B------:R-:W-:Y:S05]  /*6610*/  BSYNC B1 ;  /* 0x0000000000017941 */ /* 0x000fea0003800000 */
.L_x_17691:
        /* <DEDUP_REMOVED lines=8> */
.L_x_17702:
        /* <DEDUP_REMOVED lines=12> */
.L_x_17705:
[----:B------:R-:W-:Y:S02]  /*6760*/  MOV R13, R186 ;  /* 0x000000ba000d7202 */ /* 0x000fe40000000f00 */
.L_x_17706:
[----:B------:R-:W-:Y:S05]  /*6770*/  BSYNC B2 ;  /* 0x0000000000027941 */ /* 0x000fea0003800000 */
.L_x_17704:
        /* <DEDUP_REMOVED lines=16> */
.L_x_17710:
[----:B------:R-:W-:Y:S05]  /*6880*/  BSYNC B3 ;  /* 0x0000000000037941 */ /* 0x000fea0003800000 */
.L_x_17709:
        /* <DEDUP_REMOVED lines=44> */
.L_x_17708:
[----:B------:R-:W-:Y:S05]  /*6b50*/  BSYNC B2 ;  /* 0x0000000000027941 */ /* 0x000fea0003800000 */
.L_x_17707:
[----:B------:R-:W2:Y:S01]  /*6b60*/  LDL R17, [R1+0x28] ;  /* 0x0000280001117983 */ /* 0x000ea20000100800 */
[----:B------:R-:W0:Y:S01]  /*6b70*/  I2F.U32 R13, R13 ;  /* 0x0000000d000d7306 */ /* 0x000e220000201000 */
[----:B------:R-:W-:-:S04]  /*6b80*/  IMAD.MOV.U32 R14, RZ, RZ, 0x2f800000 ;  /* 0x2f800000ff0e7424 */ /* 0x000fc800078e00ff */
[----:B0-----:R-:W-:Y:S01]  /*6b90*/  FFMA.FTZ R14, R13, R14, 1.1641532182693481445e-10 ;  /* 0x2f0000000d0e7423 */ /* 0x001fe2000001000e */
[----:B-----5:R-:W-:-:S04]  /*6ba0*/  PRMT R13, RZ, 0x5410, R135 ;  /* 0x00005410ff0d7816 */ /* 0x020fc80000000087 */
[----:B------:R-:W-:Y:S01]  /*6bb0*/  FSETP.GTU.FTZ.AND P3, PT, R14, c[0x0][0x1e4], PT ;  /* 0x000079000e007a0b */ /* 0x000fe20003f7c000 */
[----:B------:R-:W-:Y:S01]  /*6bc0*/  FMUL.FTZ R16, R13, c[0x0][0x1ec] ;  /* 0x00007b000d107a20 */ /* 0x000fe20000410000 */
[----:B------:R-:W-:Y:S02]  /*6bd0*/  @P0 PRMT R13, RZ, 0x5410, R131 ;  /* 0x00005410ff0d0816 */ /* 0x000fe40000000083 */
[----:B------:R-:W-:Y:S01]  /*6be0*/  SEL R36, RZ, 0x1, P3 ;  /* 0x00000001ff247807 */ /* 0x000fe20001800000 */
[----:B------:R-:W-:-:S05]  /*6bf0*/  FMUL.FTZ R16, R16, c[0x0][0x1e8] ;  /* 0x00007a0010107a20 */ /* 0x000fca0000410000 */
[----:B------:R-:W-:-:S05]  /*6c00*/  FSEL R152, R16, RZ, !P3 ;  /* 0x000000ff10987208 */ /* 0x000fca0005800000 */
[----:B--2---:R-:W-:-:S04]  /*6c10*/  FMUL.FTZ R152, R17, R152 ;  /* 0x0000009811987220 */ /* 0x004fc80000410000 */
[----:B------:R-:W-:Y:S02]  /*6c20*/  @P0 FADD.FTZ R152, R13, R152 ;  /* 0x000000980d980221 */ /* 0x000fe40000010000 */
.L_x_17703:
[----:B------:R-:W-:Y:S05]  /*6c30*/  BSYNC B1 ;  /* 0x0000000000017941 */ /* 0x000fea0003800000 */
.L_x_17701:
        /* <DEDUP_REMOVED lines=8> */
.L_x_17712:
        /* <DEDUP_REMOVED lines=12> */
.L_x_17715:
[----:B------:R-:W-:Y:S02]  /*6d80*/  IMAD.MOV.U32 R13, RZ, RZ, R186 ;  /* 0x000000ffff0d7224 */ /* 0x000fe400078e00ba */
.L_x_17716:
[----:B------:R-:W-:Y:S05]  /*6d90*/  BSYNC B2 ;  /* 0x0000000000027941 */ /* 0x000fea0003800000 */
.L_x_17714:
        /* <DEDUP_REMOVED lines=16> */
.L_x_17720:
[----:B------:R-:W-:Y:S05]  /*6ea0*/  BSYNC B3 ;  /* 0x0000000000037941 */ /* 0x000fea0003800000 */
.L_x_17719:
        /* <DEDUP_REMOVED lines=44> */
.L_x_17718:
[----:B------:R-:W-:Y:S05]  /*7170*/  BSYNC B2 ;  /* 0x0000000000027941 */ /* 0x000fea0003800000 */
.L_x_17717:
[----:B------:R-:W2:Y:S01]  /*7180*/  LDL R16, [R1+0x2c] ;  /* 0x00002c0001107983 */ /* 0x000ea20000100800 */
[----:B------:R-:W0:Y:S01]  /*7190*/  I2F.U32 R13, R13 ;  /* 0x0000000d000d7306 */ /* 0x000e220000201000 */
[----:B------:R-:W-:-:S10]  /*71a0*/  HFMA2.MMA R14, -RZ, RZ, 0.1171875, 0 ;  /* 0x2f800000ff0e7435 */ /* 0x000fd400000001ff */
        /* <DEDUP_REMOVED lines=10> */
.L_x_17713:
[----:B------:R-:W-:Y:S05]  /*7250*/  BSYNC B1 ;  /* 0x0000000000017941 */ /* 0x000fea0003800000 */
.L_x_17711:
[----:B------:R-:W-:Y:S01]  /*7260*/  IMAD.WIDE.U32 R16, R12, R177, c[0x0][0x188] ;  /* 0x000062000c107625 */ /* 0x000fe200078e00b1 */
[----:B------:R-:W-:Y:S01]  /*7270*/  F2FP.BF16.PACK_AB R15, R153, R152 ;  /* 0x00000098990f723e */ /* 0x000fe200000010ff */
[----:B------:R-:W-:Y:S01]  /*7280*/  BSSY B1, `(.L_x_17721) ;  /* 0x000001a000017945 */ /* 0x000fe20003800000 */
[----:B------:R-:W-:Y:S02]  /*7290*/  F2FP.BF16.PACK_AB R14, R151, R150 ;  /* 0x00000096970e723e */ /* 0x000fe400000010ff */
[----:B------:R-:W-:Y:S02]  /*72a0*/  F2FP.BF16.PACK_AB R13, R149, R148 ;  /* 0x00000094950d723e */ /* 0x000fe400000010ff */
[----:B------:R-:W-:-:S05]  /*72b0*/  F2FP.BF16.PACK_AB R12, R147, R146 ;  /* 0x00000092930c723e */ /* 0x000fca00000010ff */
[----:B------:R0:W-:Y:S01]  /*72c0*/  STG.E.128 [R16.64], R12 ;  /* 0x0000000c10007986 */ /* 0x0001e2000c101d06 */
[----:B------:R-:W-:Y:S05]  /*72d0*/  @!P1 BRA `(.L_x_17722) ;  /* 0x0000014000009947 */ /* 0x000fea0003800000 */
[----:B0-----:R-:W-:Y:S01]  /*72e0*/  IMAD.U32 R12, R36, 0x10000, RZ ;  /* 0x00010000240c7824 */ /* 0x001fe200078e00ff */
[----:B------:R-:W-:Y:S02]  /*72f0*/  LOP3.LUT R14, R8, 0xff, RZ, 0xc0, !PT ;  /* 0x000000ff080e7812 */ /* 0x000fe400078ec0ff */
[----:B------:R-:W-:Y:S02]  /*7300*/  LOP3.LUT R16, R7, 0xff, RZ, 0xc0, !PT ;  /* 0x000000ff07107812 */ /* 0x000fe400078ec0ff */
[----:B------:R-:W-:Y:S01]  /*7310*/  LOP3.LUT R13, R12, 0xff0000, RZ, 0xc0, !PT ;  /* 0x00ff00000c0d7812 */ /* 0x000fe200078ec0ff */
[----:B------:R-:W-:Y:S01]  /*7320*/  IMAD.WIDE.U32 R14, R14, 0x10000, RZ ;  /* 0x000100000e0e7825 */ /* 0x000fe200078e00ff */
[----:B------:R-:W-:-:S03]  /*7330*/  LOP3.LUT R12, R37, 0xffff, RZ, 0xc0, !PT ;  /* 0x0000ffff250c7812 */ /* 0x000fc600078ec0ff */
[----:B------:R-:W-:Y:S01]  /*7340*/  IMAD.WIDE.U32 R16, R16, 0x100, RZ ;  /* 0x0000010010107825 */ /* 0x000fe200078e00ff */
[----:B------:R-:W-:Y:S02]  /*7350*/  PRMT R12, R13, 0x4210, R12 ;  /* 0x000042100d0c7816 */ /* 0x000fe4000000000c */
[----:B------:R-:W-:-:S04]  /*7360*/  PRMT R13, R11, 0x7104, RZ ;  /* 0x000071040b0d7816 */ /* 0x000fc800000000ff */
[----:B------:R-:W-:Y:S02]  /*7370*/  LOP3.LUT R13, R12, 0xff00, R13, 0xf8, !PT ;  /* 0x0000ff000c0d7812 */ /* 0x000fe400078ef80d */
[----:B------:R-:W-:Y:S02]  /*7380*/  LOP3.LUT R12, R9, 0xff, RZ, 0xc0, !PT ;  /* 0x000000ff090c7812 */ /* 0x000fe400078ec0ff */
[----:B------:R-:W-:-:S03]  /*7390*/  LOP3.LUT R21, R13, 0xff, R10, 0xf8, !PT ;  /* 0x000000ff0d157812 */ /* 0x000fc600078ef80a */
[----:B------:R-:W-:-:S05]  /*73a0*/  IMAD.WIDE.U32 R12, R12, 0x1000000, RZ ;  /* 0x010000000c0c7825 */ /* 0x000fca00078e00ff */
[----:B------:R-:W-:Y:S02]  /*73b0*/  LOP3.LUT R21, R15, R21, R13, 0xfe, !PT ;  /* 0x000000150f157212 */ /* 0x000fe400078efe0d */
[----:B------:R-:W-:Y:S02]  /*73c0*/  LOP3.LUT R15, R16, R12, R14, 0xfe, !PT ;  /* 0x0000000c100f7212 */ /* 0x000fe400078efe0e */
[----:B------:R-:W-:Y:S01]  /*73d0*/  LOP3.LUT R13, R21, R17, RZ, 0xfc, !PT ;  /* 0x00000011150d7212 */ /* 0x000fe200078efcff */
[----:B------:R-:W-:Y:S01]  /*73e0*/  IMAD.MOV.U32 R17, RZ, RZ, 0x8 ;  /* 0x00000008ff117424 */ /* 0x000fe200078e00ff */
[----:B------:R-:W-:-:S03]  /*73f0*/  LOP3.LUT R12, R15, 0xff, R6, 0xf8, !PT ;  /* 0x000000ff0f0c7812 */ /* 0x000fc600078ef806 */
[----:B------:R-:W-:-:S05]  /*7400*/  IMAD.WIDE.U32 R14, R18, R17, c[0x0][0x190] ;  /* 0x00006400120e7625 */ /* 0x000fca00078e0011 */
[----:B------:R0:W-:Y:S02]  /*7410*/  STG.E.64 [R14.64], R12 ;  /* 0x0000000c0e007986 */ /* 0x0001e4000c101b06 */
.L_x_17722:
[----:B------:R-:W-:Y:S05]  /*7420*/  BSYNC B1 ;  /* 0x0000000000017941 */ /* 0x000fea0003800000 */
.L_x_17721:
[----:B------:R-:W-:-:S05]  /*7430*/  IADD3 R18, R173, 0x40, RZ ;  /* 0x00000040ad127810 */ /* 0x000fca0007ffe0ff */
[----:B0-----:R-:W-:-:S05]  /*7440*/  @P1 IMAD.WIDE.U32 R12, R18, R177, c[0x0][0x170] ;  /* 0x00005c00120c1625 */ /* 0x001fca00078e00b1 */
[----:B-----5:R0:W5:Y:S02]  /*7450*/  @P1 LDG.E.128 R132, [R12.64] ;  /* 0x000000060c841981 */ /* 0x020164000c1e1d00 */
[----:B0-----:R-:W-:-:S05]  /*7460*/  IADD3 R12, R172, 0x40, RZ ;  /* 0x00000040ac0c7810 */ /* 0x001fca0007ffe0ff */
[----:B------:R-:W-:-:S05]  /*7470*/  @P0 IMAD.WIDE.U32 R14, R12, R177, c[0x0][0x180] ;  /* 0x000060000c0e0625 */ /* 0x000fca00078e00b1 */
        /* <DEDUP_REMOVED lines=9> */
.L_x_17724:
        /* <DEDUP_REMOVED lines=12> */
.L_x_17727:
[----:B------:R-:W-:Y:S02]  /*75d0*/  MOV R6, R186 ;  /* 0x000000ba00067202 */ /* 0x000fe40000000f00 */
.L_x_17728:
[----:B------:R-:W-:Y:S05]  /*75e0*/  BSYNC B2 ;  /* 0x0000000000027941 */ /* 0x000fea0003800000 */
.L_x_17726:
        /* <DEDUP_REMOVED lines=16> */
.L_x_17732:
[----:B------:R-:W-:Y:S05]  /*76f0*/  BSYNC B3 ;  /* 0x0000000000037941 */ /* 0x000fea0003800000 */
.L_x_17731:
        /* <DEDUP_REMOVED lines=44> */
.L_x_17730:
[----:B------:R-:W-:Y:S05]  /*79c0*/  BSYNC B2 ;  /* 0x0000000000027941 */ /* 0x000fea0003800000 */
.L_x_17729:
        /* <DEDUP_REMOVED lines=8> */
[----:B------:R-:W-:-:S05]  /*7a50*/  FSEL R13, R13, RZ, !P3 ;  /* 0x000000ff0d0d7208 */ /* 0x000fca0005800000 */
[----:B------:R-:W-:Y:S01]  /*7a60*/  FMUL.FTZ R38, R248, R13 ;  /* 0x0000000df8267220 */ /* 0x000fe20000410000 */
[----:B------:R-:W-:-:S05]  /*7a70*/  @P0 PRMT R13, RZ, 0x5410, R128 ;  /* 0x00005410ff0d0816 */ /* 0x000fca0000000080 */
[----:B------:R-:W-:Y:S02]  /*7a80*/  @P0 FADD.FTZ R38, R13, R38 ;  /* 0x000000260d260221 */ /* 0x000fe40000010000 */
.L_x_17725:
[----:B------:R-:W-:Y:S05]  /*7a90*/  BSYNC B1 ;  /* 0x0000000000017941 */ /* 0x000fea0003800000 */
.L_x_17723:
        /* <DEDUP_REMOVED lines=8> */
.L_x_17734:
        /* <DEDUP_REMOVED lines=12> */
.L_x_17737:
[----:B------:R-:W-:Y:S02]  /*7be0*/  IMAD.MOV.U32 R7, RZ, RZ, R186 ;  /* 0x000000ffff077224 */ /* 0x000fe400078e00ba */
.L_x_17738:
[----:B------:R-:W-:Y:S05]  /*7bf0*/  BSYNC B2 ;  /* 0x0000000000027941 */ /* 0x000fea0003800000 */
.L_x_17736:
        /* <DEDUP_REMOVED lines=16> */
.L_x_17742:
[----:B------:R-:W-:Y:S05]  /*7d00*/  BSYNC B3 ;  /* 0x0000000000037941 */ /* 0x000fea0003800000 */
.L_x_17741:
        /* <DEDUP_REMOVED lines=44> */
.L_x_17740:
[----:B------:R-:W-:Y:S05]  /*7fd0*/  BSYNC B2 ;  /* 0x0000000000027941 */ /* 0x000fea0003800000 */
.L_x_17739:
        /* <DEDUP_REMOVED lines=12> */
.L_x_17735:
[----:B------:R-:W-:Y:S05]  /*80a0*/  BSYNC B1 ;  /* 0x0000000000017941 */ /* 0x000fea0003800000 */
.L_x_17733:
        /* <DEDUP_REMOVED lines=8> */
.L_x_17744:
        /* <DEDUP_REMOVED lines=12> */
.L_x_17747:
[----:B------:R-:W-:Y:S02]  /*81f0*/  IMAD.MOV.U32 R8, RZ, RZ, R186 ;  /* 0x000000ffff087224 */ /* 0x000fe400078e00ba */
.L_x_17748:
[----:B------:R-:W-:Y:S05]  /*8200*/  BSYNC B2 ;  /* 0x0000000000027941 */ /* 0x000fea0003800000 */
.L_x_17746:
        /* <DEDUP_REMOVED lines=16> */
.L_x_17752:
[----:B------:R-:W-:Y:S05]  /*8310*/  BSYNC B3 ;  /* 0x0000000000037941 */ /* 0x000fea0003800000 */
.L_x_17751:
        /* <DEDUP_REMOVED lines=44> */
.L_x_17750:
[----:B------:R-:W-:Y:S05]  /*85e0*/  BSYNC B2 ;  /* 0x0000000000027941 */ /* 0x000fea0003800000 */
.L_x_17749:
        /* <DEDUP_REMOVED lines=12> */
.L_x_17745:
[----:B------:R-:W-:Y:S05]  /*86b0*/  BSYNC B1 ;  /* 0x0000000000017941 */ /* 0x000fea0003800000 */
.L_x_17743:
        /* <DEDUP_REMOVED lines=8> */
.L_x_17754:
        /* <DEDUP_REMOVED lines=12> */
.L_x_17757:
[----:B------:R-:W-:Y:S02]  /*8800*/  MOV R9, R186 ;  /* 0x000000ba00097202 */ /* 0x000fe40000000f00 */
.L_x_17758:
[----:B------:R-:W-:Y:S05]  /*8810*/  BSYNC B2 ;  /* 0x0000000000027941 */ /* 0x000fea0003800000 */
.L_x_17756:
        /* <DEDUP_REMOVED lines=16> */
.L_x_17762:
[----:B------:R-:W-:Y:S05]  /*8920*/  BSYNC B3 ;  /* 0x0000000000037941 */ /* 0x000fea0003800000 */
.L_x_17761:
        /* <DEDUP_REMOVED lines=44> */
.L_x_17760:
[----:B------:R-:W-:Y:S05]  /*8bf0*/  BSYNC B2 ;  /* 0x0000000000027941 */ /* 0x000fea0003800000 */
.L_x_17759:
        /* <DEDUP_REMOVED lines=12> */
.L_x_17755:
[----:B------:R-:W-:Y:S05]  /*8cc0*/  BSYNC B1 ;  /* 0x0000000000017941 */ /* 0x000fea0003800000 */
.L_x_17753:
        /* <DEDUP_REMOVED lines=8> */
.L_x_17764:
        /* <DEDUP_REMOVED lines=12> */
.L_x_17767:
[----:B------:R-:W-:Y:S02]  /*8e10*/  IMAD.MOV.U32 R10, RZ, RZ, R186 ;  /* 0x000000ffff0a7224 */ /* 0x000fe400078e00ba */
.L_x_17768:
[----:B------:R-:W-:Y:S05]  /*8e20*/  BSYNC B2 ;  /* 0x0000000000027941 */ /* 0x000fea0003800000 */
.L_x_17766:
        /* <DEDUP_REMOVED lines=16> */
.L_x_17772:
[----:B------:R-:W-:Y:S05]  /*8f30*/  BSYNC B3 ;  /* 0x0000000000037941 */ /* 0x000fea0003800000 */
.L_x_17771:
        /* <DEDUP_REMOVED lines=44> */
.L_x_17770:
[----:B------:R-:W-:Y:S05]  /*9200*/  BSYNC B2 ;  /* 0x0000000000027941 */ /* 0x000fea0003800000 */
.L_x_17769:
        /* <DEDUP_REMOVED lines=12> */
.L_x_17765:
[----:B------:R-:W-:Y:S05]  /*92d0*/  BSYNC B1 ;  /* 0x0000000000017941 */ /* 0x000fea0003800000 */
.L_x_17763:
        /* <DEDUP_REMOVED lines=8> */
.L_x_17774:
        /* <DEDUP_REMOVED lines=12> */
.L_x_17777:
[----:B------:R-:W-:Y:S02]  /*9420*/  IMAD.MOV.U32 R11, RZ, RZ, R186 ;  /* 0x000000ffff0b7224 */ /* 0x000fe400078e00ba */
.L_x_17778:
[----:B------:R-:W-:Y:S05]  /*9430*/  BSYNC B2 ;  /* 0x0000000000027941 */ /* 0x000fea0003800000 */
.L_x_17776:
        /* <DEDUP_REMOVED lines=16> */
.L_x_17782:
[----:B------:R-:W-:Y:S05]  /*9540*/  BSYNC B3 ;  /* 0x0000000000037941 */ /* 0x000fea0003800000 */
.L_x_17781:
        /* <DEDUP_REMOVED lines=42> */
[----:B------:R-:W-:Y:S01]  /*97f0*/  LOP3.LUT R179, R17, UR25, R20, 0x96, !PT ;  /* 0x0000001911b37c12 */ /* 0x000fe2000f8e9614 */
[----:B------:R-:W-:Y:S02]  /*9800*/  IMAD.MOV.U32 R15, RZ, RZ, RZ ;  /* 0x000000ffff0f7224 */ /* 0x000fe400078e00ff */
.L_x_17780:
[----:B------:R-:W-:Y:S05]  /*9810*/  BSYNC B2 ;  /* 0x0000000000027941 */ /* 0x000fea0003800000 */
.L_x_17779:
        /* <DEDUP_REMOVED lines=12> */
.L_x_17775:
[----:B------:R-:W-:Y:S05]  /*98e0*/  BSYNC B1 ;  /* 0x0000000000017941 */ /* 0x000fea0003800000 */
.L_x_17773:
        /* <DEDUP_REMOVED lines=8> */
.L_x_17784:
        /* <DEDUP_REMOVED lines=12> */
.L_x_17787:
[----:B------:R-:W-:Y:S02]  /*9a30*/  MOV R13, R186 ;  /* 0x000000ba000d7202 */ /* 0x000fe40000000f00 */
.L_x_17788:
[----:B------:R-:W-:Y:S05]  /*9a40*/  BSYNC B2 ;  /* 0x0000000000027941 */ /* 0x000fea0003800000 */
.L_x_17786:
        /* <DEDUP_REMOVED lines=16> */
.L_x_17792:
[----:B------:R-:W-:Y:S05]  /*9b50*/  BSYNC B3 ;  /* 0x0000000000037941 */ /* 0x000fea0003800000 */
.L_x_17791:
        /* <DEDUP_REMOVED lines=44> */
.L_x_17790:
[----:B------:R-:W-:Y:S05]  /*9e20*/  BSYNC B2 ;  /* 0x0000000000027941 */ /* 0x000fea0003800000 */
.L_x_17789:
        /* <DEDUP_REMOVED lines=10> */
[----:B------:R-:W-:-:S04]  /*9ed0*/  FMUL.FTZ R144, R246, R15 ;  /* 0x0000000ff6907220 */ /* 0x000fc80000410000 */
[----:B------:R-:W-:Y:S02]  /*9ee0*/  @P0 FADD.FTZ R144, R13, R144 ;  /* 0x000000900d900221 */ /* 0x000fe40000010000 */
.L_x_17785:
[----:B------:R-:W-:Y:S05]  /*9ef0*/  BSYNC B1 ;  /* 0x0000000000017941 */ /* 0x000fea0003800000 */
.L_x_17783:
        /* <DEDUP_REMOVED lines=8> */
.L_x_17794:
        /* <DEDUP_REMOVED lines=12> */
.L_x_17797:
[----:B------:R-:W-:Y:S02]  /*a040*/  IMAD.MOV.U32 R13, RZ, RZ, R186 ;  /* 0x000000ffff0d7224 */ /* 0x000fe400078e00ba */
.L_x_17798:
[----:B------:R-:W-:Y:S05]  /*a050*/  BSYNC B2 ;  /* 0x0000000000027941 */ /* 0x000fea0003800000 */
.L_x_17796:
        /* <DEDUP_REMOVED lines=16> */
.L_x_17802:
[----:B------:R-:W-:Y:S05]  /*a160*/  BSYNC B3 ;  /* 0x0000000000037941 */ /* 0x000fea0003800000 */
.L_x_17801:
        /* <DEDUP_REMOVED lines=44> */
.L_x_17800:
[----:B------:R-:W-:Y:S05]  /*a430*/  BSYNC B2 ;  /* 0x0000000000027941 */ /* 0x000fea0003800000 */
.L_x_17799:
        /* <DEDUP_REMOVED lines=12> */
.L_x_17795:
[----:B------:R-:W-:Y:S05]  /*a500*/  BSYNC B1 ;  /* 0x0000000000017941 */ /* 0x000fea0003800000 */
.L_x_17793:
        /* <DEDUP_REMOVED lines=28> */
.L_x_17804:
[----:B------:R-:W-:Y:S05]  /*a6d0*/  BSYNC B1 ;  /* 0x0000000000017941 */ /* 0x000fea0003800000 */
.L_x_17803:
[----:B------:R-:W-:Y:S02]  /*a6e0*/  IADD3 R26, R173, 0x60, RZ ;  /* 0x00000060ad1a7810 */ /* 0x000fe40007ffe0ff */
[----:B------:R-:W-:-:S03]  /*a6f0*/  IADD3 R27, R172, 0x60, RZ ;  /* 0x00000060ac1b7810 */ /* 0x000fc60007ffe0ff */
[----:B0-----:R-:W-:-:S05]  /*a700*/  @P1 IMAD.WIDE.U32 R12, R26, R177, c[0x0][0x170] ;  /* 0x00005c001a0c1625 */ /* 0x001fca00078e00b1 */
[----:B-----5:R0:W5:Y:S02]  /*a710*/  @P1 LDG.E.128 R132, [R12.64] ;  /* 0x000000060c841981 */ /* 0x020164000c1e1d00 */
[----:B0-----:R-:W-:-:S05]  /*a720*/  @P0 IMAD.WIDE.U32 R12, R27, R177, c[0x0][0x180] ;  /* 0x000060001b0c0625 */ /* 0x001fca00078e00b1 */
[----:B------:R0:W5:Y:S01]  /*a730*/  @P0 LDG.E.128 R128, [R12.64] ;  /* 0x000000060c800981 */ /* 0x000162000c1e1d00 */
[----:B------:R-:W-:Y:S01]  /*a740*/  BSSY B1, `(.L_x_17805) ;  /* 0x0000060000017945 */ /* 0x000fe20003800000 */
[----:B------:R-:W-:Y:S05]  /*a750*/  @P2 BRA `(.L_x_17806) ;  /* 0x0000006000002947 */ /* 0x000fea0003800000 */
[----:B0-----:R-:W-:Y:S01]  /*a760*/  MOV R12, RZ ;  /* 0x000000ff000c7202 */ /* 0x001fe20000000f00 */
[----:B------:R-:W-:Y:S01]  /*a770*/  IMAD.MOV.U32 R14, RZ, RZ, R19 ;  /* 0x000000ffff0e7224 */ /* 0x000fe200078e0013 */
[----:B------:R-:W-:Y:S05]  /*a780*/  @!P0 BRA `(.L_x_17807) ;  /* 0x000005b000008947 */ /* 0x000fea0003800000 */
[----:B------:R-:W-:Y:S01]  /*a790*/  IMAD.MOV.U32 R14, RZ, RZ, R19 ;  /* 0x000000ffff0e7224 */ /* 0x000fe200078e0013 */
[----:B-----5:R-:W-:Y:S01]  /*a7a0*/  PRMT R12, RZ, 0x5410, R128 ;  /* 0x00005410ff0c7816 */ /* 0x020fe20000000080 */
[----:B------:R-:W-:Y:S05]  /*a7b0*/  BRA `(.L_x_17807) ;  /* 0x0000058000007947 */ /* 0x000fea0003800000 */
.L_x_17806:
        /* <DEDUP_REMOVED lines=12> */
.L_x_17809:
[----:B------:R-:W-:Y:S02]  /*a880*/  MOV R6, R186 ;  /* 0x000000ba00067202 */ /* 0x000fe40000000f00 */
.L_x_17810:
[----:B------:R-:W-:Y:S05]  /*a890*/  BSYNC B2 ;  /* 0x0000000000027941 */ /* 0x000fea0003800000 */
.L_x_17808:
        /* <DEDUP_REMOVED lines=16> */
.L_x_17814:
[----:B------:R-:W-:Y:S05]  /*a9a0*/  BSYNC B3 ;  /* 0x0000000000037941 */ /* 0x000fea0003800000 */
.L_x_17813:
        /* <DEDUP_REMOVED lines=44> */
.L_x_17812:
[----:B------:R-:W-:Y:S05]  /*ac70*/  BSYNC B2 ;  /* 0x0000000000027941 */ /* 0x000fea0003800000 */
.L_x_17811:
        /* <DEDUP_REMOVED lines=12> */
.L_x_17807:
[----:B------:R-:W-:Y:S05]  /*ad40*/  BSYNC B1 ;  /* 0x0000000000017941 */ /* 0x000fea0003800000 */
.L_x_17805:
        /* <DEDUP_REMOVED lines=8> */
.L_x_17816:
        /* <DEDUP_REMOVED lines=12> */
.L_x_17819:
[----:B------:R-:W-:Y:S02]  /*ae90*/  IMAD.MOV.U32 R7, RZ, RZ, R186 ;  /* 0x000000ffff077224 */ /* 0x000fe400078e00ba */
.L_x_17820:
[----:B------:R-:W-:Y:S05]  /*aea0*/  BSYNC B2 ;  /* 0x0000000000027941 */ /* 0x000fea0003800000 */
.L_x_17818:
        /* <DEDUP_REMOVED lines=16> */
.L_x_17824:
[----:B------:R-:W-:Y:S05]  /*afb0*/  BSYNC B3 ;  /* 0x0000000000037941 */ /* 0x000fea0003800000 */
.L_x_17823:
        /* <DEDUP_REMOVED lines=44> */
.L_x_17822:
[----:B------:R-:W-:Y:S05]  /*b280*/  BSYNC B2 ;  /* 0x0000000000027941 */ /* 0x000fea0003800000 */
.L_x_17821:
        /* <DEDUP_REMOVED lines=12> */
.L_x_17817:
[----:B------:R-:W-:Y:S05]  /*b350*/  BSYNC B1 ;  /* 0x0000000000017941 */ /* 0x000fea0003800000 */
.L_x_17815:
        /* <DEDUP_REMOVED lines=8> */
.L_x_17826:
        /* <DEDUP_REMOVED lines=12> */
.L_x_17829:
[----:B------:R-:W-:Y:S02]  /*b4a0*/  IMAD.MOV.U32 R8, RZ, RZ, R186 ;  /* 0x000000ffff087224 */ /* 0x000fe400078e00ba */
.L_x_17830:
[----:B------:R-:W-:Y:S05]  /*b4b0*/  BSYNC B2 ;  /* 0x0000000000027941 */ /* 0x000fea0003800000 */
.L_x_17828:
        /* <DEDUP_REMOVED lines=16> */
.L_x_17834:
[----:B------:R-:W-:Y:S05]  /*b5c0*/  BSYNC B3 ;  /* 0x0000000000037941 */ /* 0x000fea0003800000 */
.L_x_17833:
        /* <DEDUP_REMOVED lines=44> */
.L_x_17832:
[----:B------:R-:W-:Y:S05]  /*b890*/  BSYNC B2 ;  /* 0x0000000000027941 */ /* 0x000fea0003800000 */
.L_x_17831:
[----:B------:R-:W0:Y:S01]  /*b8a0*/  I2F.U32 R8, R8 ;  /* 0x0000000800087306 */ /* 0x000e220000201000 */
[----:B------:R-:W-:-:S04]  /*b8b0*/  IMAD.MOV.U32 R14, RZ, RZ, 0x2f800000 ;  /* 0x2f800000ff0e7424 */ /* 0x000fc800078e00ff */
[----:B0-----:R-:W-:Y:S01]  /*b8c0*/  FFMA.FTZ R14, R8, R14, 1.1641532182693481445e-10 ;  /* 0x2f000000080e7423 */ /* 0x001fe2000001000e */
[----:B-----5:R-:W-:-:S04]  /*b8d0*/  PRMT R8, RZ, 0x5410, R133 ;  /* 0x00005410ff087816 */ /* 0x020fc80000000085 */
[----:B------:R-:W-:Y:S01]  /*b8e0*/  FSETP.GTU.FTZ.AND P3, PT, R14, c[0x0][0x1e4], PT ;  /* 0x000079000e007a0b */ /* 0x000fe20003f7c000 */
[----:B------:R-:W-:Y:S01]  /*b8f0*/  FMUL.FTZ R14, R8, c[0x0][0x1ec] ;  /* 0x00007b00080e7a20 */ /* 0x000fe20000410000 */
[----:B------:R-:W-:-:S03]  /*b900*/  @P0 PRMT R8, RZ, 0x5410, R129 ;  /* 0x00005410ff080816 */ /* 0x000fc60000000081 */
[----:B------:R-:W-:-:S05]  /*b910*/  FMUL.FTZ R14, R14, c[0x0][0x1e8] ;  /* 0x00007a000e0e7a20 */ /* 0x000fca0000410000 */
[----:B------:R-:W-:-:S05]  /*b920*/  FSEL R15, R14, RZ, !P3 ;  /* 0x000000ff0e0f7208 */ /* 0x000fca0005800000 */
[----:B------:R-:W-:-:S04]  /*b930*/  FMUL.FTZ R14, R234, R15 ;  /* 0x0000000fea0e7220 */ /* 0x000fc80000410000 */
[----:B------:R-:W-:Y:S01]  /*b940*/  @P0 FADD.FTZ R14, R8, R14 ;  /* 0x0000000e080e0221 */ /* 0x000fe20000010000 */
[----:B------:R-:W-:Y:S02]  /*b950*/  SEL R8, RZ, 0x1, P3 ;  /* 0x00000001ff087807 */ /* 0x000fe40001800000 */
.L_x_17827:
[----:B------:R-:W-:Y:S05]  /*b960*/  BSYNC B1 ;  /* 0x0000000000017941 */ /* 0x000fea0003800000 */
.L_x_17825:
        /* <DEDUP_REMOVED lines=8> */
.L_x_17836:
        /* <DEDUP_REMOVED lines=12> */
.L_x_17839:
[----:B------:R-:W-:Y:S02]  /*bab0*/  MOV R9, R186 ;  /* 0x000000ba00097202 */ /* 0x000fe40000000f00 */
.L_x_17840:
[----:B------:R-:W-:Y:S05]  /*bac0*/  BSYNC B2 ;  /* 0x0000000000027941 */ /* 0x000fea0003800000 */
.L_x_17838:
        /* <DEDUP_REMOVED lines=16> */
.L_x_17844:
[----:B------:R-:W-:Y:S05]  /*bbd0*/  BSYNC B3 ;  /* 0x0000000000037941 */ /* 0x000fea0003800000 */
.L_x_17843:
        /* <DEDUP_REMOVED lines=44> */
.L_x_17842:
[----:B------:R-:W-:Y:S05]  /*bea0*/  BSYNC B2 ;  /* 0x0000000000027941 */ /* 0x000fea0003800000 */
.L_x_17841:
        /* <DEDUP_REMOVED lines=12> */
.L_x_17837:
[----:B------:R-:W-:Y:S05]  /*bf70*/  BSYNC B1 ;  /* 0x0000000000017941 */ /* 0x000fea0003800000 */
.L_x_17835:
        /* <DEDUP_REMOVED lines=8> */
.L_x_17846:
        /* <DEDUP_REMOVED lines=12> */
.L_x_17849:
[----:B------:R-:W-:Y:S02]  /*c0c0*/  IMAD.MOV.U32 R10, RZ, RZ, R186 ;  /* 0x000000ffff0a7224 */ /* 0x000fe400078e00ba */
.L_x_17850:
[----:B------:R-:W-:Y:S05]  /*c0d0*/  BSYNC B2 ;  /* 0x0000000000027941 */ /* 0x000fea0003800000 */
.L_x_17848:
        /* <DEDUP_REMOVED lines=16> */
.L_x_17854:
[----:B------:R-:W-:Y:S05]  /*c1e0*/  BSYNC B3 ;  /* 0x0000000000037941 */ /* 0x000fea0003800000 */
.L_x_17853:
        /* <DEDUP_REMOVED lines=44> */
.L_x_17852:
[----:B------:R-:W-:Y:S05]  /*c4b0*/  BSYNC B2 ;  /* 0x0000000000027941 */ /* 0x000fea0003800000 */
.L_x_17851:
        /* <DEDUP_REMOVED lines=12> */
.L_x_17847:
[----:B------:R-:W-:Y:S05]  /*c580*/  BSYNC B1 ;  /* 0x0000000000017941 */ /* 0x000fea0003800000 */
.L_x_17845:
        /* <DEDUP_REMOVED lines=8> */
.L_x_17856:
        /* <DEDUP_REMOVED lines=12> */
.L_x_17859:
[----:B------:R-:W-:Y:S02]  /*c6d0*/  IMAD.MOV.U32 R11, RZ, RZ, R186 ;  /* 0x000000ffff0b7224 */ /* 0x000fe400078e00ba */
.L_x_17860:
[----:B------:R-:W-:Y:S05]  /*c6e0*/  BSYNC B2 ;  /* 0x0000000000027941 */ /* 0x000fea0003800000 */
.L_x_17858:
        /* <DEDUP_REMOVED lines=16> */
.L_x_17864:
[----:B------:R-:W-:Y:S05]  /*c7f0*/  BSYNC B3 ;  /* 0x0000000000037941 */ /* 0x000fea0003800000 */
.L_x_17863:
        /* <DEDUP_REMOVED lines=44> */
.L_x_17862:
[----:B------:R-:W-:Y:S05]  /*cac0*/  BSYNC B2 ;  /* 0x0000000000027941 */ /* 0x000fea0003800000 */
.L_x_17861:
        /* <DEDUP_REMOVED lines=12> */
.L_x_17857:
[----:B------:R-:W-:Y:S05]  /*cb90*/  BSYNC B1 ;  /* 0x0000000000017941 */ /* 0x000fea0003800000 */
.L_x_17855:
        /* <DEDUP_REMOVED lines=8> */
.L_x_17866:
        /* <DEDUP_REMOVED lines=12> */
.L_x_17869:
[----:B------:R-:W-:Y:S02]  /*cce0*/  MOV R24, R186 ;  /* 0x000000ba00187202 */ /* 0x000fe40000000f00 */
.L_x_17870:
[----:B------:R-:W-:Y:S05]  /*ccf0*/  BSYNC B2 ;  /* 0x0000000000027941 */ /* 0x000fea0003800000 */
.L_x_17868:
        /* <DEDUP_REMOVED lines=16> */
.L_x_17874:
[----:B------:R-:W-:Y:S05]  /*ce00*/  BSYNC B3 ;  /* 0x0000000000037941 */ /* 0x000fea0003800000 */
.L_x_17873:
        /* <DEDUP_REMOVED lines=44> */
.L_x_17872:
[----:B------:R-:W-:Y:S05]  /*d0d0*/  BSYNC B2 ;  /* 0x0000000000027941 */ /* 0x000fea0003800000 */
.L_x_17871:
[----:B------:R-:W0:Y:S01]  /*d0e0*/  I2F.U32 R18, R24 ;  /* 0x0000001800127306 */ /* 0x000e220000201000 */
[----:B------:R-:W-:-:S04]  /*d0f0*/  IMAD.MOV.U32 R19, RZ, RZ, 0x2f800000 ;  /* 0x2f800000ff137424 */ /* 0x000fc800078e00ff */
[----:B0-----:R-:W-:Y:S01]  /*d100*/  FFMA.FTZ R18, R18, R19, 1.1641532182693481445e-10 ;  /* 0x2f00000012127423 */ /* 0x001fe20000010013 */
[----:B-----5:R-:W-:-:S04]  /*d110*/  @P0 PRMT R19, RZ, 0x5410, R131 ;  /* 0x00005410ff130816 */ /* 0x020fc80000000083 */
[----:B------:R-:W-:Y:S02]  /*d120*/  FSETP.GTU.FTZ.AND P3, PT, R18, c[0x0][0x1e4], PT ;  /* 0x0000790012007a0b */ /* 0x000fe40003f7c000 */
[----:B------:R-:W-:-:S05]  /*d130*/  PRMT R18, RZ, 0x5410, R135 ;  /* 0x00005410ff127816 */ /* 0x000fca0000000087 */
[----:B------:R-:W-:-:S04]  /*d140*/  FMUL.FTZ R18, R18, c[0x0][0x1ec] ;  /* 0x00007b0012127a20 */ /* 0x000fc80000410000 */
[----:B------:R-:W-:-:S05]  /*d150*/  FMUL.FTZ R18, R18, c[0x0][0x1e8] ;  /* 0x00007a0012127a20 */ /* 0x000fca0000410000 */
[----:B------:R-:W-:-:S05]  /*d160*/  FSEL R18, R18, RZ, !P3 ;  /* 0x000000ff12127208 */ /* 0x000fca0005800000 */
[----:B------:R-:W-:-:S04]  /*d170*/  FMUL.FTZ R18, R230, R18 ;  /* 0x00000012e6127220 */ /* 0x000fc80000410000 */
[----:B------:R-:W-:Y:S01]  /*d180*/  @P0 FADD.FTZ R18, R19, R18 ;  /* 0x0000001213120221 */ /* 0x000fe20000010000 */
[----:B------:R-:W-:-:S04]  /*d190*/  SEL R19, RZ, 0x1, P3 ;  /* 0x00000001ff137807 */ /* 0x000fc80001800000 */
[----:B------:R-:W-:Y:S02]  /*d1a0*/  PRMT R36, R19, 0x7610, R36 ;  /* 0x0000761013247816 */ /* 0x000fe40000000024 */
.L_x_17867:
[----:B------:R-:W-:Y:S05]  /*d1b0*/  BSYNC B1 ;  /* 0x0000000000017941 */ /* 0x000fea0003800000 */
.L_x_17865:
        /* <DEDUP_REMOVED lines=8> */
.L_x_17876:
        /* <DEDUP_REMOVED lines=12> */
.L_x_17879:
[----:B------:R-:W-:Y:S02]  /*d300*/  IMAD.MOV.U32 R19, RZ, RZ, R186 ;  /* 0x000000ffff137224 */ /* 0x000fe400078e00ba */
.L_x_17880:
[----:B------:R-:W-:Y:S05]  /*d310*/  BSYNC B2 ;  /* 0x0000000000027941 */ /* 0x000fea0003800000 */
.L_x_17878:
        /* <DEDUP_REMOVED lines=16> */
.L_x_17884:
[----:B------:R-:W-:Y:S05]  /*d420*/  BSYNC B3 ;  /* 0x0000000000037941 */ /* 0x000fea0003800000 */
.L_x_17883:
        /* <DEDUP_REMOVED lines=44> */
.L_x_17882:
[----:B------:R-:W-:Y:S05]  /*d6f0*/  BSYNC B2 ;  /* 0x0000000000027941 */ /* 0x000fea0003800000 */
.L_x_17881:
        /* <DEDUP_REMOVED lines=13> */
.L_x_17877:
[----:B------:R-:W-:Y:S05]  /*d7d0*/  BSYNC B1 ;  /* 0x0000000000017941 */ /* 0x000fea0003800000 */
.L_x_17875:
        /* <DEDUP_REMOVED lines=28> */
.L_x_17886:
[----:B------:R-:W-:Y:S05]  /*d9a0*/  BSYNC B1 ;  /* 0x0000000000017941 */ /* 0x000fea0003800000 */
.L_x_17885:
        /* <DEDUP_REMOVED lines=14> */
.L_x_17888:
        /* <DEDUP_REMOVED lines=12> */
.L_x_17891:
[----:B------:R-:W-:Y:S02]  /*db50*/  MOV R6, R186 ;  /* 0x000000ba00067202 */ /* 0x000fe40000000f00 */
.L_x_17892:
[----:B------:R-:W-:Y:S05]  /*db60*/  BSYNC B2 ;  /* 0x0000000000027941 */ /* 0x000fea0003800000 */
.L_x_17890:
        /* <DEDUP_REMOVED lines=16> */
.L_x_17896:
[----:B------:R-:W-:Y:S05]  /*dc70*/  BSYNC B3 ;  /* 0x0000000000037941 */ /* 0x000fea0003800000 */
.L_x_17895:
        /* <DEDUP_REMOVED lines=44> */
.L_x_17894:
[----:B------:R-:W-:Y:S05]  /*df40*/  BSYNC B2 ;  /* 0x0000000000027941 */ /* 0x000fea0003800000 */
.L_x_17893:
[----:B------:R-:W1:Y:S01]  /*df50*/  I2F.U32 R6, R6 ;  /* 0x0000000600067306 */ /* 0x000e620000201000 */
        /* <DEDUP_REMOVED lines=11> */
.L_x_17889:
[----:B------:R-:W-:Y:S05]  /*e010*/  BSYNC B1 ;  /* 0x0000000000017941 */ /* 0x000fea0003800000 */
.L_x_17887:
        /* <DEDUP_REMOVED lines=8> */
.L_x_17898:
        /* <DEDUP_REMOVED lines=12> */
.L_x_17901:
[----:B------:R-:W-:Y:S02]  /*e160*/  IMAD.MOV.U32 R7, RZ, RZ, R186 ;  /* 0x000000ffff077224 */ /* 0x000fe400078e00ba */
.L_x_17902:
[----:B------:R-:W-:Y:S05]  /*e170*/  BSYNC B2 ;  /* 0x0000000000027941 */ /* 0x000fea0003800000 */
.L_x_17900:
        /* <DEDUP_REMOVED lines=16> */
.L_x_17906:
[----:B------:R-:W-:Y:S05]  /*e280*/  BSYNC B3 ;  /* 0x0000000000037941 */ /* 0x000fea0003800000 */
.L_x_17905:
        /* <DEDUP_REMOVED lines=44> */
.L_x_17904:
[----:B------:R-:W-:Y:S05]  /*e550*/  BSYNC B2 ;  /* 0x0000000000027941 */ /* 0x000fea0003800000 */
.L_x_17903:
        /* <DEDUP_REMOVED lines=12> */
.L_x_17899:
[----:B------:R-:W-:Y:S05]  /*e620*/  BSYNC B1 ;  /* 0x0000000000017941 */ /* 0x000fea0003800000 */
.L_x_17897:
        /* <DEDUP_REMOVED lines=8> */
.L_x_17908:
        /* <DEDUP_REMOVED lines=12> */
.L_x_17911:
[----:B------:R-:W-:Y:S02]  /*e770*/  IMAD.MOV.U32 R8, RZ, RZ, R186 ;  /* 0x000000ffff087224 */ /* 0x000fe400078e00ba */
.L_x_17912:
[----:B------:R-:W-:Y:S05]  /*e780*/  BSYNC B2 ;  /* 0x0000000000027941 */ /* 0x000fea0003800000 */
.L_x_17910:
        /* <DEDUP_REMOVED lines=16> */
.L_x_17916:
[----:B------:R-:W-:Y:S05]  /*e890*/  BSYNC B3 ;  /* 0x0000000000037941 */ /* 0x000fea0003800000 */
.L_x_17915:
        /* <DEDUP_REMOVED lines=44> */
.L_x_17914:
[----:B------:R-:W-:Y:S05]  /*eb60*/  BSYNC B2 ;  /* 0x0000000000027941 */ /* 0x000fea0003800000 */
.L_x_17913:
        /* <DEDUP_REMOVED lines=12> */
.L_x_17909:
[----:B------:R-:W-:Y:S05]  /*ec30*/  BSYNC B1 ;  /* 0x0000000000017941 */ /* 0x000fea0003800000 */
.L_x_17907:
        /* <DEDUP_REMOVED lines=8> */
.L_x_17918:
        /* <DEDUP_REMOVED lines=12> */
.L_x_17921:
[----:B------:R-:W-:Y:S02]  /*ed80*/  MOV R9, R186 ;  /* 0x000000ba00097202 */ /* 0x000fe40000000f00 */
.L_x_17922:
[----:B------:R-:W-:Y:S05]  /*ed90*/  BSYNC B2 ;  /* 0x0000000000027941 */ /* 0x000fea0003800000 */
.L_x_17920:
        /* <DEDUP_REMOVED lines=16> */
.L_x_17926:
[----:B------:R-:W-:Y:S05]  /*eea0*/  BSYNC B3 ;  /* 0x0000000000037941 */ /* 0x000fea0003800000 */
.L_x_17925:
        /* <DEDUP_REMOVED lines=44> */
.L_x_17924:
[----:B------:R-:W-:Y:S05]  /*f170*/  BSYNC B2 ;  /* 0x0000000000027941 */ /* 0x000fea0003800000 */
.L_x_17923:
        /* <DEDUP_REMOVED lines=12> */
.L_x_17919:
[----:B------:R-:W-:Y:S05]  /*f240*/  BSYNC B1 ;  /* 0x0000000000017941 */ /* 0x000fea0003800000 */
.L_x_17917:
        /* <DEDUP_REMOVED lines=8> */
.L_x_17928:
        /* <DEDUP_REMOVED lines=12> */
.L_x_17931:
[----:B------:R-:W-:Y:S02]  /*f390*/  IMAD.MOV.U32 R10, RZ, RZ, R186 ;  /* 0x000000ffff0a7224 */ /* 0x000fe400078e00ba */
.L_x_17932:
[----:B------:R-:W-:Y:S05]  /*f3a0*/  BSYNC B2 ;  /* 0x0000000000027941 */ /* 0x000fea0003800000 */
.L_x_17930:
        /* <DEDUP_REMOVED lines=16> */
.L_x_17936:
[----:B------:R-:W-:Y:S05]  /*f4b0*/  BSYNC B3 ;  /* 0x0000000000037941 */ /* 0x000fea0003800000 */
.L_x_17935:
        /* <DEDUP_REMOVED lines=44> */
.L_x_17934:
[----:B------:R-:W-:Y:S05]  /*f780*/  BSYNC B2 ;  /* 0x0000000000027941 */ /* 0x000fea0003800000 */
.L_x_17933:
        /* <DEDUP_REMOVED lines=12> */
.L_x_17929:
[----:B------:R-:W-:Y:S05]  /*f850*/  BSYNC B1 ;  /* 0x0000000000017941 */ /* 0x000fea0003800000 */
.L_x_17927:
        /* <DEDUP_REMOVED lines=8> */
.L_x_17938:
        /* <DEDUP_REMOVED lines=12> */
.L_x_17941:
[----:B------:R-:W-:Y:S02]  /*f9a0*/  IMAD.MOV.U32 R11, RZ, RZ, R186 ;  /* 0x000000ffff0b7224 */ /* 0x000fe400078e00ba */
.L_x_17942:
[----:B------:R-:W-:Y:S05]  /*f9b0*/  BSYNC B2 ;  /* 0x0000000000027941 */ /* 0x000fea0003800000 */
.L_x_17940:
        /* <DEDUP_REMOVED lines=16> */
.L_x_17946:
[----:B------:R-:W-:Y:S05]  /*fac0*/  BSYNC B3 ;  /* 0x0000000000037941 */ /* 0x000fea0003800000 */
.L_x_17945:
        /* <DEDUP_REMOVED lines=44> */
.L_x_17944:
[----:B------:R-:W-:Y:S05]  /*fd90*/  BSYNC B2 ;  /* 0x0000000000027941 */ /* 0x000fea0003800000 */
.L_x_17943:
        /* <DEDUP_REMOVED lines=12> */
.L_x_17939:
[----:B------:R-:W-:Y:S05]  /*fe60*/  BSYNC B1 ;  /* 0x0000000000017941 */ /* 0x000fea0003800000 */
.L_x_17937:
        /* <DEDUP_REMOVED lines=8> */
.L_x_17948:
        /* <DEDUP_REMOVED lines=12> */
.L_x_17951:
[----:B------:R-:W-:Y:S02]  /*ffb0*/  MOV R32, R186 ;  /* 0x000000ba00207202 */ /* 0x000fe40000000f00 */
.L_x_17952:
[----:B------:R-:W-:Y:S05]  /*ffc0*/  BSYNC B2 ;  /* 0x0000000000027941 */ /* 0x000fea0003800000 */
.L_x_17950:
        /* <DEDUP_REMOVED lines=16> */
.L_x_17956:
[----:B------:R-:W-:Y:S05]  /*100d0*/  BSYNC B3 ;  /* 0x0000000000037941 */ /* 0x000fea0003800000 */
.L_x_17955:
        /* <DEDUP_REMOVED lines=44> */
.L_x_17954:
[----:B------:R-:W-:Y:S05]  /*103a0*/  BSYNC B2 ;  /* 0x0000000000027941 */ /* 0x000fea0003800000 */
.L_x_17953:
        /* <DEDUP_REMOVED lines=13> */
.L_x_17949:
[----:B------:R-:W-:Y:S05]  /*10480*/  BSYNC B1 ;  /* 0x0000000000017941 */ /* 0x000fea0003800000 */
.L_x_17947:
        /* <DEDUP_REMOVED lines=8> */
.L_x_17958:
        /* <DEDUP_REMOVED lines=12> */
.L_x_17961:
[----:B------:R-:W-:Y:S02]  /*105d0*/  IMAD.MOV.U32 R27, RZ, RZ, R186 ;  /* 0x000000ffff1b7224 */ /* 0x000fe400078e00ba */
.L_x_17962:
[----:B------:R-:W-:Y:S05]  /*105e0*/  BSYNC B2 ;  /* 0x0000000000027941 */ /* 0x000fea0003800000 */
.L_x_17960:
        /* <DEDUP_REMOVED lines=16> */
.L_x_17966:
[----:B------:R-:W-:Y:S05]  /*106f0*/  BSYNC B3 ;  /* 0x0000000000037941 */ /* 0x000fea0003800000 */
.L_x_17965:
        /* <DEDUP_REMOVED lines=44> */
.L_x_17964:
[----:B------:R-:W-:Y:S05]  /*109c0*/  BSYNC B2 ;  /* 0x0000000000027941 */ /* 0x000fea0003800000 */
.L_x_17963:
        /* <DEDUP_REMOVED lines=13> */
.L_x_17959:
[----:B------:R-:W-:Y:S05]  /*10aa0*/  BSYNC B1 ;  /* 0x0000000000017941 */ /* 0x000fea0003800000 */
.L_x_17957:
        /* <DEDUP_REMOVED lines=28> */
.L_x_17968:
[----:B------:R-:W-:Y:S05]  /*10c70*/  BSYNC B1 ;  /* 0x0000000000017941 */ /* 0x000fea0003800000 */
.L_x_17967:
        /* <DEDUP_REMOVED lines=14> */
.L_x_17970:
        /* <DEDUP_REMOVED lines=12> */
.L_x_17973:
[----:B------:R-:W-:Y:S02]  /*10e20*/  MOV R6, R186 ;  /* 0x000000ba00067202 */ /* 0x000fe40000000f00 */
.L_x_17974:
[----:B------:R-:W-:Y:S05]  /*10e30*/  BSYNC B2 ;  /* 0x0000000000027941 */ /* 0x000fea0003800000 */
.L_x_17972:
        /* <DEDUP_REMOVED lines=16> */
.L_x_17978:
[----:B------:R-:W-:Y:S05]  /*10f40*/  BSYNC B3 ;  /* 0x0000000000037941 */ /* 0x000fea0003800000 */
.L_x_17977:
        /* <DEDUP_REMOVED lines=44> */
.L_x_17976:
[----:B------:R-:W-:Y:S05]  /*11210*/  BSYNC B2 ;  /* 0x0000000000027941 */ /* 0x000fea0003800000 */
.L_x_17975:
        /* <DEDUP_REMOVED lines=12> */
.L_x_17971:
[----:B------:R-:W-:Y:S05]  /*112e0*/  BSYNC B1 ;  /* 0x0000000000017941 */ /* 0x000fea0003800000 */
.L_x_17969:
        /* <DEDUP_REMOVED lines=8> */
.L_x_17980:
        /* <DEDUP_REMOVED lines=12> */
.L_x_17983:
[----:B------:R-:W-:Y:S02]  /*11430*/  IMAD.MOV.U32 R7, RZ, RZ, R186 ;  /* 0x000000ffff077224 */ /* 0x000fe400078e00ba */
.L_x_17984:
[----:B------:R-:W-:Y:S05]  /*11440*/  BSYNC B2 ;  /* 0x0000000000027941 */ /* 0x000fea0003800000 */
.L_x_17982:
        /* <DEDUP_REMOVED lines=16> */
.L_x_17988:
[----:B------:R-:W-:Y:S05]  /*11550*/  BSYNC B3 ;  /* 0x0000000000037941 */ /* 0x000fea0003800000 */
.L_x_17987:
        /* <DEDUP_REMOVED lines=44> */
.L_x_17986:
[----:B------:R-:W-:Y:S05]  /*11820*/  BSYNC B2 ;  /* 0x0000000000027941 */ /* 0x000fea0003800000 */
.L_x_17985:
        /* <DEDUP_REMOVED lines=12> */
.L_x_17981:
[----:B------:R-:W-:Y:S05]  /*118f0*/  BSYNC B1 ;  /* 0x0000000000017941 */ /* 0x000fea0003800000 */
.L_x_17979:
        /* <DEDUP_REMOVED lines=8> */
.L_x_17990:
        /* <DEDUP_REMOVED lines=12> */
.L_x_17993:
[----:B------:R-:W-:Y:S02]  /*11a40*/  IMAD.MOV.U32 R8, RZ, RZ, R186 ;  /* 0x000000ffff087224 */ /* 0x000fe400078e00ba */
.L_x_17994:
[----:B------:R-:W-:Y:S05]  /*11a50*/  BSYNC B2 ;  /* 0x0000000000027941 */ /* 0x000fea0003800000 */
.L_x_17992:
        /* <DEDUP_REMOVED lines=16> */
.L_x_17998:
[----:B------:R-:W-:Y:S05]  /*11b60*/  BSYNC B3 ;  /* 0x0000000000037941 */ /* 0x000fea0003800000 */
.L_x_17997:
        /* <DEDUP_REMOVED lines=44> */
.L_x_17996:
[----:B------:R-:W-:Y:S05]  /*11e30*/  BSYNC B2 ;  /* 0x0000000000027941 */ /* 0x000fea0003800000 */
.L_x_17995:
        /* <DEDUP_REMOVED lines=12> */
.L_x_17991:
[----:B------:R-:W-:Y:S05]  /*11f00*/  BSYNC B1 ;  /* 0x0000000000017941 */ /* 0x000fea0003800000 */
.L_x_17989:
        /* <DEDUP_REMOVED lines=8> */
.L_x_18000:
        /* <DEDUP_REMOVED lines=12> */
.L_x_18003:
[----:B------:R-:W-:Y:S02]  /*12050*/  MOV R9, R186 ;  /* 0x000000ba00097202 */ /* 0x000fe40000000f00 */
.L_x_18004:
[----:B------:R-:W-:Y:S05]  /*12060*/  BSYNC B2 ;  /* 0x0000000000027941 */ /* 0x000fea0003800000 */
.L_x_18002:
        /* <DEDUP_REMOVED lines=16> */
.L_x_18008:
[----:B------:R-:W-:Y:S05]  /*12170*/  BSYNC B3 ;  /* 0x0000000000037941 */ /* 0x000fea0003800000 */
.L_x_18007:
        /* <DEDUP_REMOVED lines=44> */
.L_x_18006:
[----:B------:R-:W-:Y:S05]  /*12440*/  BSYNC B2 ;  /* 0x0000000000027941 */ /* 0x000fea0003800000 */
.L_x_18005:
        /* <DEDUP_REMOVED lines=12> */
.L_x_18001:
[----:B------:R-:W-:Y:S05]  /*12510*/  BSYNC B1 ;  /* 0x0000000000017941 */ /* 0x000fea0003800000 */
.L_x_17999:
        /* <DEDUP_REMOVED lines=8> */
.L_x_18010:
        /* <DEDUP_REMOVED lines=12> */
.L_x_18013:
[----:B------:R-:W-:Y:S02]  /*12660*/  IMAD.MOV.U32 R10, RZ, RZ, R186 ;  /* 0x000000ffff0a7224 */ /* 0x000fe400078e00ba */
.L_x_18014:
[----:B------:R-:W-:Y:S05]  /*12670*/  BSYNC B2 ;  /* 0x0000000000027941 */ /* 0x000fea0003800000 */
.L_x_18012:
        /* <DEDUP_REMOVED lines=16> */
.L_x_18018:
[----:B------:R-:W-:Y:S05]  /*12780*/  BSYNC B3 ;  /* 0x0000000000037941 */ /* 0x000fea0003800000 */
.L_x_18017:
        /* <DEDUP_REMOVED lines=44> */
.L_x_18016:
[----:B------:R-:W-:Y:S05]  /*12a50*/  BSYNC B2 ;  /* 0x0000000000027941 */ /* 0x000fea0003800000 */
.L_x_18015:
        /* <DEDUP_REMOVED lines=12> */
.L_x_18011:
[----:B------:R-:W-:Y:S05]  /*12b20*/  BSYNC B1 ;  /* 0x0000000000017941 */ /* 0x000fea0003800000 */
.L_x_18009:
        /* <DEDUP_REMOVED lines=8> */
.L_x_18020:
        /* <DEDUP_REMOVED lines=12> */
.L_x_18023:
[----:B------:R-:W-:Y:S02]  /*12c70*/  IMAD.MOV.U32 R11, RZ, RZ, R186 ;  /* 0x000000ffff0b7224 */ /* 0x000fe400078e00ba */
.L_x_18024:
[----:B------:R-:W-:Y:S05]  /*12c80*/  BSYNC B2 ;  /* 0x0000000000027941 */ /* 0x000fea0003800000 */
.L_x_18022:
        /* <DEDUP_REMOVED lines=16> */
.L_x_18028:
[----:B------:R-:W-:Y:S05]  /*12d90*/  BSYNC B3 ;  /* 0x0000000000037941 */ /* 0x000fea0003800000 */
.L_x_18027:
        /* <DEDUP_REMOVED lines=44> */
.L_x_18026:
[----:B------:R-:W-:Y:S05]  /*13060*/  BSYNC B2 ;  /* 0x0000000000027941 */ /* 0x000fea0003800000 */
.L_x_18025:
        /* <DEDUP_REMOVED lines=12> */
.L_x_18021:
[----:B------:R-:W-:Y:S05]  /*13130*/  BSYNC B1 ;  /* 0x0000000000017941 */ /* 0x000fea0003800000 */
.L_x_18019:
        /* <DEDUP_REMOVED lines=8> */
.L_x_18030:
        /* <DEDUP_REMOVED lines=12> */
.L_x_18033:
[----:B------:R-:W-:Y:S02]  /*13280*/  MOV R36, R186 ;  /* 0x000000ba00247202 */ /* 0x000fe40000000f00 */
.L_x_18034:
[----:B------:R-:W-:Y:S05]  /*13290*/  BSYNC B2 ;  /* 0x0000000000027941 */ /* 0x000fea0003800000 */
.L_x_18032:
        /* <DEDUP_REMOVED lines=16> */
.L_x_18038:
[----:B------:R-:W-:Y:S05]  /*133a0*/  BSYNC B3 ;  /* 0x0000000000037941 */ /* 0x000fea0003800000 */
.L_x_18037:
        /* <DEDUP_REMOVED lines=44> */
.L_x_18036:
[----:B------:R-:W-:Y:S05]  /*13670*/  BSYNC B2 ;  /* 0x0000000000027941 */ /* 0x000fea0003800000 */
.L_x_18035:
        /* <DEDUP_REMOVED lines=13> */
.L_x_18031:
[----:B------:R-:W-:Y:S05]  /*13750*/  BSYNC B1 ;  /* 0x0000000000017941 */ /* 0x000fea0003800000 */
.L_x_18029:
        /* <DEDUP_REMOVED lines=8> */
.L_x_18040:
        /* <DEDUP_REMOVED lines=12> */
.L_x_18043:
[----:B------:R-:W-:Y:S02]  /*138a0*/  IMAD.MOV.U32 R35, RZ, RZ, R186 ;  /* 0x000000ffff237224 */ /* 0x000fe400078e00ba */
.L_x_18044:
[----:B------:R-:W-:Y:S05]  /*138b0*/  BSYNC B2 ;  /* 0x0000000000027941 */ /* 0x000fea0003800000 */
.L_x_18042:
        /* <DEDUP_REMOVED lines=16> */
.L_x_18048:
[----:B------:R-:W-:Y:S05]  /*139c0*/  BSYNC B3 ;  /* 0x0000000000037941 */ /* 0x000fea0003800000 */
.L_x_18047:
        /* <DEDUP_REMOVED lines=44> */
.L_x_18046:
[----:B------:R-:W-:Y:S05]  /*13c90*/  BSYNC B2 ;  /* 0x0000000000027941 */ /* 0x000fea0003800000 */
.L_x_18045:
        /* <DEDUP_REMOVED lines=11> */
[----:B------:R-:W-:Y:S02]  /*13d50*/  SEL R37, RZ, 0x1, P3 ;  /* 0x00000001ff257807 */ /* 0x000fe40001800000 */
.L_x_18041:
[----:B------:R-:W-:Y:S05]  /*13d60*/  BSYNC B1 ;  /* 0x0000000000017941 */ /* 0x000fea0003800000 */
.L_x_18039:
        /* <DEDUP_REMOVED lines=28> */
.L_x_18050:
[----:B------:R-:W-:Y:S05]  /*13f30*/  BSYNC B1 ;  /* 0x0000000000017941 */ /* 0x000fea0003800000 */
.L_x_18049:
        /* <DEDUP_REMOVED lines=14> */
.L_x_18052:
        /* <DEDUP_REMOVED lines=12> */
.L_x_18055:
[----:B------:R-:W-:Y:S02]  /*140e0*/  MOV R6, R186 ;  /* 0x000000ba00067202 */ /* 0x000fe40000000f00 */
.L_x_18056:
[----:B------:R-:W-:Y:S05]  /*140f0*/  BSYNC B2 ;  /* 0x0000000000027941 */ /* 0x000fea0003800000 */
.L_x_18054:
        /* <DEDUP_REMOVED lines=16> */
.L_x_18060:
[----:B------:R-:W-:Y:S05]  /*14200*/  BSYNC B3 ;  /* 0x0000000000037941 */ /* 0x000fea0003800000 */
.L_x_18059:
        /* <DEDUP_REMOVED lines=44> */
.L_x_18058:
[----:B------:R-:W-:Y:S05]  /*144d0*/  BSYNC B2 ;  /* 0x0000000000027941 */ /* 0x000fea0003800000 */
.L_x_18057:
        /* <DEDUP_REMOVED lines=12> */
.L_x_18053:
[----:B------:R-:W-:Y:S05]  /*145a0*/  BSYNC B1 ;  /* 0x0000000000017941 */ /* 0x000fea0003800000 */
.L_x_18051:
        /* <DEDUP_REMOVED lines=8> */
.L_x_18062:
        /* <DEDUP_REMOVED lines=12> */
.L_x_18065:
[----:B------:R-:W-:Y:S02]  /*146f0*/  IMAD.MOV.U32 R7, RZ, RZ, R186 ;  /* 0x000000ffff077224 */ /* 0x000fe400078e00ba */
.L_x_18066:
[----:B------:R-:W-:Y:S05]  /*14700*/  BSYNC B2 ;  /* 0x0000000000027941 */ /* 0x000fea0003800000 */
.L_x_18064:
        /* <DEDUP_REMOVED lines=16> */
.L_x_18070:
[----:B------:R-:W-:Y:S05]  /*14810*/  BSYNC B3 ;  /* 0x0000000000037941 */ /* 0x000fea0003800000 */
.L_x_18069:
        /* <DEDUP_REMOVED lines=44> */
.L_x_18068:
[----:B------:R-:W-:Y:S05]  /*14ae0*/  BSYNC B2 ;  /* 0x0000000000027941 */ /* 0x000fea0003800000 */
.L_x_18067:
        /* <DEDUP_REMOVED lines=12> */
.L_x_18063:
[----:B------:R-:W-:Y:S05]  /*14bb0*/  BSYNC B1 ;  /* 0x0000000000017941 */ /* 0x000fea0003800000 */
.L_x_18061:
        /* <DEDUP_REMOVED lines=8> */
.L_x_18072:
        /* <DEDUP_REMOVED lines=12> */
.L_x_18075:
[----:B------:R-:W-:Y:S02]  /*14d00*/  IMAD.MOV.U32 R8, RZ, RZ, R186 ;  /* 0x000000ffff087224 */ /* 0x000fe400078e00ba */
.L_x_18076:
[----:B------:R-:W-:Y:S05]  /*14d10*/  BSYNC B2 ;  /* 0x0000000000027941 */ /* 0x000fea0003800000 */
.L_x_18074:
        /* <DEDUP_REMOVED lines=16> */
.L_x_18080:
[----:B------:R-:W-:Y:S05]  /*14e20*/  BSYNC B3 ;  /* 0x0000000000037941 */ /* 0x000fea0003800000 */
.L_x_18079:
        /* <DEDUP_REMOVED lines=44> */
.L_x_18078:
[----:B------:R-:W-:Y:S05]  /*150f0*/  BSYNC B2 ;  /* 0x0000000000027941 */ /* 0x000fea0003800000 */
.L_x_18077:
        /* <DEDUP_REMOVED lines=12> */
.L_x_18073:
[----:B------:R-:W-:Y:S05]  /*151c0*/  BSYNC B1 ;  /* 0x0000000000017941 */ /* 0x000fea0003800000 */
.L_x_18071:
        /* <DEDUP_REMOVED lines=8> */
.L_x_18082:
        /* <DEDUP_REMOVED lines=12> */
.L_x_18085:
[----:B------:R-:W-:Y:S02]  /*15310*/  MOV R9, R186 ;  /* 0x000000ba00097202 */ /* 0x000fe40000000f00 */
.L_x_18086:
[----:B------:R-:W-:Y:S05]  /*15320*/  BSYNC B2 ;  /* 0x0000000000027941 */ /* 0x000fea0003800000 */
.L_x_18084:
        /* <DEDUP_REMOVED lines=16> */
.L_x_18090:
[----:B------:R-:W-:Y:S05]  /*15430*/  BSYNC B3 ;  /* 0x0000000000037941 */ /* 0x000fea0003800000 */
.L_x_18089:
        /* <DEDUP_REMOVED lines=44> */
.L_x_18088:
[----:B------:R-:W-:Y:S05]  /*15700*/  BSYNC B2 ;  /* 0x0000000000027941 */ /* 0x000fea0003800000 */
.L_x_18087:
        /* <DEDUP_REMOVED lines=12> */
.L_x_18083:
[----:B------:R-:W-:Y:S05]  /*157d0*/  BSYNC B1 ;  /* 0x0000000000017941 */ /* 0x000fea0003800000 */
.L_x_18081:
        /* <DEDUP_REMOVED lines=8> */
.L_x_18092:
        /* <DEDUP_REMOVED lines=12> */
.L_x_18095:
[----:B------:R-:W-:Y:S02]  /*15920*/  IMAD.MOV.U32 R10, RZ, RZ, R186 ;  /* 0x000000ffff0a7224 */ /* 0x000fe400078e00ba */
.L_x_18096:
[----:B------:R-:W-:Y:S05]  /*15930*/  BSYNC B2 ;  /* 0x0000000000027941 */ /* 0x000fea0003800000 */
.L_x_18094:
        /* <DEDUP_REMOVED lines=16> */
.L_x_18100:
[----:B------:R-:W-:Y:S05]  /*15a40*/  BSYNC B3 ;  /* 0x0000000000037941 */ /* 0x000fea0003800000 */
.L_x_18099:
        /* <DEDUP_REMOVED lines=44> */
.L_x_18098:
[----:B------:R-:W-:Y:S05]  /*15d10*/  BSYNC B2 ;  /* 0x0000000000027941 */ /* 0x000fea0003800000 */
.L_x_18097:
        /* <DEDUP_REMOVED lines=12> */
.L_x_18093:
[----:B------:R-:W-:Y:S05]  /*15de0*/  BSYNC B1 ;  /* 0x0000000000017941 */ /* 0x000fea0003800000 */
.L_x_18091:
        /* <DEDUP_REMOVED lines=8> */
.L_x_18102:
        /* <DEDUP_REMOVED lines=12> */
.L_x_18105:
[----:B------:R-:W-:Y:S02]  /*15f30*/  IMAD.MOV.U32 R11, RZ, RZ, R186 ;  /* 0x000000ffff0b7224 */ /* 0x000fe400078e00ba */
.L_x_18106:
[----:B------:R-:W-:Y:S05]  /*15f40*/  BSYNC B2 ;  /* 0x0000000000027941 */ /* 0x000fea0003800000 */
.L_x_18104:
        /* <DEDUP_REMOVED lines=16> */
.L_x_18110:
[----:B------:R-:W-:Y:S05]  /*16050*/  BSYNC B3 ;  /* 0x0000000000037941 */ /* 0x000fea0003800000 */
.L_x_18109:
        /* <DEDUP_REMOVED lines=44> */
.L_x_18108:
[----:B------:R-:W-:Y:S05]  /*16320*/  BSYNC B2 ;  /* 0x0000000000027941 */ /* 0x000fea0003800000 */
.L_x_18107:
        /* <DEDUP_REMOVED lines=12> */
.L_x_18103:
[----:B------:R-:W-:Y:S05]  /*163f0*/  BSYNC B1 ;  /* 0x0000000000017941 */ /* 0x000fea0003800000 */
.L_x_18101:
        /* <DEDUP_REMOVED lines=8> */
.L_x_18112:
        /* <DEDUP_REMOVED lines=12> */
.L_x_18115:
[----:B------:R-:W-:Y:S02]  /*16540*/  MOV R36, R186 ;  /* 0x000000ba00247202 */ /* 0x000fe40000000f00 */
.L_x_18116:
[----:B------:R-:W-:Y:S05]  /*16550*/  BSYNC B2 ;  /* 0x0000000000027941 */ /* 0x000fea0003800000 */
.L_x_18114:
        /* <DEDUP_REMOVED lines=16> */
.L_x_18120:
[----:B------:R-:W-:Y:S05]  /*16660*/  BSYNC B3 ;  /* 0x0000000000037941 */ /* 0x000fea0003800000 */
.L_x_18119:
        /* <DEDUP_REMOVED lines=44> */
.L_x_18118:
[----:B------:R-:W-:Y:S05]  /*16930*/  BSYNC B2 ;  /* 0x0000000000027941 */ /* 0x000fea0003800000 */
.L_x_18117:
        /* <DEDUP_REMOVED lines=12> */
.L_x_18113:
[----:B------:R-:W-:Y:S05]  /*16a00*/  BSYNC B1 ;  /* 0x0000000000017941 */ /* 0x000fea0003800000 */
.L_x_18111:
        /* <DEDUP_REMOVED lines=8> */
.L_x_18122:
        /* <DEDUP_REMOVED lines=12> */
.L_x_18125:
[----:B------:R-:W-:Y:S02]  /*16b50*/  IMAD.MOV.U32 R37, RZ, RZ, R186 ;  /* 0x000000ffff257224 */ /* 0x000fe400078e00ba */
.L_x_18126:
[----:B------:R-:W-:Y:S05]  /*16b60*/  BSYNC B2 ;  /* 0x0000000000027941 */ /* 0x000fea0003800000 */
.L_x_18124:
        /* <DEDUP_REMOVED lines=16> */
.L_x_18130:
[----:B------:R-:W-:Y:S05]  /*16c70*/  BSYNC B3 ;  /* 0x0000000000037941 */ /* 0x000fea0003800000 */
.L_x_18129:
        /* <DEDUP_REMOVED lines=44> */
.L_x_18128:
[----:B------:R-:W-:Y:S05]  /*16f40*/  BSYNC B2 ;  /* 0x0000000000027941 */ /* 0x000fea0003800000 */
.L_x_18127:
        /* <DEDUP_REMOVED lines=12> */
.L_x_18123:
[----:B------:R-:W-:Y:S05]  /*17010*/  BSYNC B1 ;  /* 0x0000000000017941 */ /* 0x000fea0003800000 */
.L_x_18121:
[----:B------:R-:W-:Y:S01]  /*17020*/  IMAD.WIDE.U32 R170, R175, R177, c[0x0][0x188] ;  /* 0x00006200afaa7625 */ /* 0x000fe200078e00b1 */
[----:B------:R-:W-:Y:S01]  /*17030*/  F2FP.BF16.PACK_AB R139, R169, R168 ;  /* 0x000000a8a98b723e */ /* 0x000fe200000010ff */
[----:B------:R-:W-:Y:S01]  /*17040*/  BSSY B1, `(.L_x_18131) ;  /* 0x000001b000017945 */ /* 0x000fe20003800000 */
[----:B------:R-:W-:Y:S02]  /*17050*/  F2FP.BF16.PACK_AB R138, R167, R166 ;  /* 0x000000a6a78a723e */ /* 0x000fe400000010ff */
[----:B------:R-:W-:Y:S02]  /*17060*/  F2FP.BF16.PACK_AB R137, R165, R164 ;  /* 0x000000a4a589723e */ /* 0x000fe400000010ff */
[----:B------:R-:W-:Y:S02]  /*17070*/  F2FP.BF16.PACK_AB R136, R163, R162 ;  /* 0x000000a2a388723e */ /* 0x000fe400000010ff */
[----:B------:R-:W-:-:S03]  /*17080*/  IADD3 R196, R173, 0xe0, RZ ;  /* 0x000000e0adc47810 */ /* 0x000fc60007ffe0ff */
        /* <DEDUP_REMOVED lines=22> */
.L_x_18132:
[----:B------:R-:W-:Y:S05]  /*171f0*/  BSYNC B1 ;  /* 0x0000000000017941 */ /* 0x000fea0003800000 */
.L_x_18131:
[----:B0-----:R-:W-:Y:S01]  /*17200*/  @P1 IMAD.WIDE.U32 R136, R196, R177, c[0x0][0x170] ;  /* 0x00005c00c4881625 */ /* 0x001fe200078e00b1 */
[----:B------:R-:W-:-:S04]  /*17210*/  IADD3 R187, R172, 0xe0, RZ ;  /* 0x000000e0acbb7810 */ /* 0x000fc80007ffe0ff */
        /* <DEDUP_REMOVED lines=11> */
.L_x_18134:
        /* <DEDUP_REMOVED lines=12> */
.L_x_18137:
[----:B------:R-:W-:Y:S02]  /*17390*/  MOV R6, R186 ;  /* 0x000000ba00067202 */ /* 0x000fe40000000f00 */
.L_x_18138:
[----:B------:R-:W-:Y:S05]  /*173a0*/  BSYNC B2 ;  /* 0x0000000000027941 */ /* 0x000fea0003800000 */
.L_x_18136:
        /* <DEDUP_REMOVED lines=16> */
.L_x_18142:
[----:B------:R-:W-:Y:S05]  /*174b0*/  BSYNC B3 ;  /* 0x0000000000037941 */ /* 0x000fea0003800000 */
.L_x_18141:
        /* <DEDUP_REMOVED lines=44> */
.L_x_18140:
[----:B------:R-:W-:Y:S05]  /*17780*/  BSYNC B2 ;  /* 0x0000000000027941 */ /* 0x000fea0003800000 */
.L_x_18139:
        /* <DEDUP_REMOVED lines=12> */
.L_x_18135:
[----:B------:R-:W-:Y:S05]  /*17850*/  BSYNC B1 ;  /* 0x0000000000017941 */ /* 0x000fea0003800000 */
.L_x_18133:
        /* <DEDUP_REMOVED lines=8> */
.L_x_18144:
        /* <DEDUP_REMOVED lines=12> */
.L_x_18147:
[----:B------:R-:W-:Y:S02]  /*179a0*/  IMAD.MOV.U32 R7, RZ, RZ, R186 ;  /* 0x000000ffff077224 */ /* 0x000fe400078e00ba */
.L_x_18148:
[----:B------:R-:W-:Y:S05]  /*179b0*/  BSYNC B2 ;  /* 0x0000000000027941 */ /* 0x000fea0003800000 */
.L_x_18146:
        /* <DEDUP_REMOVED lines=16> */
.L_x_18152:
[----:B------:R-:W-:Y:S05]  /*17ac0*/  BSYNC B3 ;  /* 0x0000000000037941 */ /* 0x000fea0003800000 */
.L_x_18151:
        /* <DEDUP_REMOVED lines=44> */
.L_x_18150:
[----:B------:R-:W-:Y:S05]  /*17d90*/  BSYNC B2 ;  /* 0x0000000000027941 */ /* 0x000fea0003800000 */
.L_x_18149:
        /* <DEDUP_REMOVED lines=12> */
.L_x_18145:
[----:B------:R-:W-:Y:S05]  /*17e60*/  BSYNC B1 ;  /* 0x0000000000017941 */ /* 0x000fea0003800000 */
.L_x_18143:
        /* <DEDUP_REMOVED lines=8> */
.L_x_18154:
        /* <DEDUP_REMOVED lines=12> */
.L_x_18157:
[----:B------:R-:W-:Y:S02]  /*17fb0*/  IMAD.MOV.U32 R8, RZ, RZ, R186 ;  /* 0x000000ffff087224 */ /* 0x000fe400078e00ba */
.L_x_18158:
[----:B------:R-:W-:Y:S05]  /*17fc0*/  BSYNC B2 ;  /* 0x0000000000027941 */ /* 0x000fea0003800000 */
.L_x_18156:
        /* <DEDUP_REMOVED lines=16> */
.L_x_18162:
[----:B------:R-:W-:Y:S05]  /*180d0*/  BSYNC B3 ;  /* 0x0000000000037941 */ /* 0x000fea0003800000 */
.L_x_18161:
        /* <DEDUP_REMOVED lines=44> */
.L_x_18160:
[----:B------:R-:W-:Y:S05]  /*183a0*/  BSYNC B2 ;  /* 0x0000000000027941 */ /* 0x000fea0003800000 */
.L_x_18159:
        /* <DEDUP_REMOVED lines=12> */
.L_x_18155:
[----:B------:R-:W-:Y:S05]  /*18470*/  BSYNC B1 ;  /* 0x0000000000017941 */ /* 0x000fea0003800000 */
.L_x_18153:
        /* <DEDUP_REMOVED lines=8> */
.L_x_18164:
        /* <DEDUP_REMOVED lines=12> */
.L_x_18167:
[----:B------:R-:W-:Y:S02]  /*185c0*/  MOV R9, R186 ;  /* 0x000000ba00097202 */ /* 0x000fe40000000f00 */
.L_x_18168:
[----:B------:R-:W-:Y:S05]  /*185d0*/  BSYNC B2 ;  /* 0x0000000000027941 */ /* 0x000fea0003800000 */
.L_x_18166:
        /* <DEDUP_REMOVED lines=16> */
.L_x_18172:
[----:B------:R-:W-:Y:S05]  /*186e0*/  BSYNC B3 ;  /* 0x0000000000037941 */ /* 0x000fea0003800000 */
.L_x_18171:
        /* <DEDUP_REMOVED lines=44> */
.L_x_18170:
[----:B------:R-:W-:Y:S05]  /*189b0*/  BSYNC B2 ;  /* 0x0000000000027941 */ /* 0x000fea0003800000 */
.L_x_18169:
        /* <DEDUP_REMOVED lines=12> */
.L_x_18165:
[----:B------:R-:W-:Y:S05]  /*18a80*/  BSYNC B1 ;  /* 0x0000000000017941 */ /* 0x000fea0003800000 */
.L_x_18163:
        /* <DEDUP_REMOVED lines=8> */
.L_x_18174:
        /* <DEDUP_REMOVED lines=12> */
.L_x_18177:
[----:B------:R-:W-:Y:S02]  /*18bd0*/  IMAD.MOV.U32 R10, RZ, RZ, R186 ;  /* 0x000000ffff0a7224 */ /* 0x000fe400078e00ba */
.L_x_18178:
[----:B------:R-:W-:Y:S05]  /*18be0*/  BSYNC B2 ;  /* 0x0000000000027941 */ /* 0x000fea0003800000 */
.L_x_18176:
        /* <DEDUP_REMOVED lines=16> */
.L_x_18182:
[----:B------:R-:W-:Y:S05]  /*18cf0*/  BSYNC B3 ;  /* 0x0000000000037941 */ /* 0x000fea0003800000 */
.L_x_18181:
        /* <DEDUP_REMOVED lines=44> */
.L_x_18180:
[----:B------:R-:W-:Y:S05]  /*18fc0*/  BSYNC B2 ;  /* 0x0000000000027941 */ /* 0x000fea0003800000 */
.L_x_18179:
        /* <DEDUP_REMOVED lines=12> */
.L_x_18175:
[----:B------:R-:W-:Y:S05]  /*19090*/  BSYNC B1 ;  /* 0x0000000000017941 */ /* 0x000fea0003800000 */
.L_x_18173:
        /* <DEDUP_REMOVED lines=8> */
.L_x_18184:
        /* <DEDUP_REMOVED lines=12> */
.L_x_18187:
[----:B------:R-:W-:Y:S02]  /*191e0*/  IMAD.MOV.U32 R11, RZ, RZ, R186 ;  /* 0x000000ffff0b7224 */ /* 0x000fe400078e00ba */
.L_x_18188:
[----:B------:R-:W-:Y:S05]  /*191f0*/  BSYNC B2 ;  /* 0x0000000000027941 */ /* 0x000fea0003800000 */
.L_x_18186:
        /* <DEDUP_REMOVED lines=16> */
.L_x_18192:
[----:B------:R-:W-:Y:S05]  /*19300*/  BSYNC B3 ;  /* 0x0000000000037941 */ /* 0x000fea0003800000 */
.L_x_18191:
        /* <DEDUP_REMOVED lines=37> */
[----:B------:R-:W-:-:S04]  /*19560*/  IMAD.MOV.U32 R137, RZ, RZ, RZ ;  /* 0x000000ffff897224 */ /* 0x000fc800078e00ff */
[----:B------:R-:W-:-:S04]  /*19570*/  IMAD.WIDE.U32 R138, R138, -0x2daee0ad, RZ ;  /* 0xd2511f538a8a7825 */ /* 0x000fc800078e00ff */
[----:B------:R-:W-:Y:S01]  /*19580*/  IMAD.MOV.U32 R184, RZ, RZ, R138 ;  /* 0x000000ffffb87224 */ /* 0x000fe200078e008a */
[----:B------:R-:W-:Y:S01]  /*19590*/  LOP3.LUT R178, R139, UR26, R176, 0x96, !PT ;  /* 0x0000001a8bb27c12 */ /* 0x000fe2000f8e96b0 */
[----:B------:R-:W-:-:S05]  /*195a0*/  IMAD.WIDE.U32 R138, R175, -0x326172a9, RZ ;  /* 0xcd9e8d57af8a7825 */ /* 0x000fca00078e00ff */
[----:B------:R-:W-:Y:S02]  /*195b0*/  LOP3.LUT R179, R139, UR25, R136, 0x96, !PT ;  /* 0x000000198bb37c12 */ /* 0x000fe4000f8e9688 */
[----:B------:R-:W-:Y:S02]  /*195c0*/  MOV R186, R138 ;  /* 0x0000008a00ba7202 */ /* 0x000fe40000000f00 */
.L_x_18190:
[----:B------:R-:W-:Y:S05]  /*195d0*/  BSYNC B2 ;  /* 0x0000000000027941 */ /* 0x000fea0003800000 */
.L_x_18189:
        /* <DEDUP_REMOVED lines=12> */
.L_x_18185:
[----:B------:R-:W-:Y:S05]  /*196a0*/  BSYNC B1 ;  /* 0x0000000000017941 */ /* 0x000fea0003800000 */
.L_x_18183:
        /* <DEDUP_REMOVED lines=8> */
.L_x_18194:
        /* <DEDUP_REMOVED lines=12> */
.L_x_18197:
[----:B------:R-:W-:Y:S02]  /*197f0*/  MOV R36, R186 ;  /* 0x000000ba00247202 */ /* 0x000fe40000000f00 */
.L_x_18198:
[----:B------:R-:W-:Y:S05]  /*19800*/  BSYNC B2 ;  /* 0x0000000000027941 */ /* 0x000fea0003800000 */
.L_x_18196:
        /* <DEDUP_REMOVED lines=16> */
.L_x_18202:
[----:B------:R-:W-:Y:S05]  /*19910*/  BSYNC B3 ;  /* 0x0000000000037941 */ /* 0x000fea0003800000 */
.L_x_18201:
        /* <DEDUP_REMOVED lines=44> */
.L_x_18200:
[----:B------:R-:W-:Y:S05]  /*19be0*/  BSYNC B2 ;  /* 0x0000000000027941 */ /* 0x000fea0003800000 */
.L_x_18199:
        /* <DEDUP_REMOVED lines=12> */
.L_x_18195:
[----:B------:R-:W-:Y:S05]  /*19cb0*/  BSYNC B1 ;  /* 0x0000000000017941 */ /* 0x000fea0003800000 */
.L_x_18193:
        /* <DEDUP_REMOVED lines=8> */
.L_x_18204:
        /* <DEDUP_REMOVED lines=12> */
.L_x_18207:
[----:B------:R-:W-:Y:S02]  /*19e00*/  IMAD.MOV.U32 R37, RZ, RZ, R186 ;  /* 0x000000ffff257224 */ /* 0x000fe400078e00ba */
.L_x_18208:
[----:B------:R-:W-:Y:S05]  /*19e10*/  BSYNC B2 ;  /* 0x0000000000027941 */ /* 0x000fea0003800000 */
.L_x_18206:
        /* <DEDUP_REMOVED lines=16> */
.L_x_18212:
[----:B------:R-:W-:Y:S05]  /*19f20*/  BSYNC B3 ;  /* 0x0000000000037941 */ /* 0x000fea0003800000 */
.L_x_18211:
        /* <DEDUP_REMOVED lines=44> */
.L_x_18210:
[----:B------:R-:W-:Y:S05]  /*1a1f0*/  BSYNC B2 ;  /* 0x0000000000027941 */ /* 0x000fea0003800000 */
.L_x_18209:
        /* <DEDUP_REMOVED lines=12> */
.L_x_18205:
[----:B------:R-:W-:Y:S05]  /*1a2c0*/  BSYNC B1 ;  /* 0x0000000000017941 */ /* 0x000fea0003800000 */
.L_x_18203:
        /* <DEDUP_REMOVED lines=29> */
.L_x_18214:
[----:B------:R-:W-:Y:S05]  /*1a4a0*/  BSYNC B1 ;  /* 0x0000000000017941 */ /* 0x000fea0003800000 */
.L_x_18213:
[----:B0-----:R-:W-:Y:S01]  /*1a4b0*/  FADD.FTZ R136, RZ, R154 ;  /* 0x0000009aff887221 */ /* 0x001fe20000010000 */
[----:B------:R-:W0:Y:S03]  /*1a4c0*/  S2R R137, SR_TID.X ;  /* 0x0000000000897919 */ /* 0x000e260000002100 */
        /* <DEDUP_REMOVED lines=67> */
.L_x_18221:
        /* <DEDUP_REMOVED lines=148> */
.L_x_18222:
[----:B------:R-:W-:Y:S01]  /*1b240*/  @!P1 LEA R136, P0, R0, c[0x0][0x1a0], 0x2 ;  /* 0x0000680000889a11 */ /* 0x000fe200078010ff */
[----:B-1----:R-:W-:Y:S01]  /*1b250*/  FADD.FTZ R138, R138, R176 ;  /* 0x000000b08a8a7221 */ /* 0x002fe20000010000 */
[----:B------:R-:W-:Y:S02]  /*1b260*/  BSSY B1, `(.L_x_18217) ;  /* 0x0000129000017945 */ /* 0x000fe40003800000 */
[----:B------:R-:W-:Y:S02]  /*1b270*/  @!P1 LEA.HI.X R137, R0, c[0x0][0x1a4], R252, 0x2, P0 ;  /* 0x0000690000899a11 */ /* 0x000fe400000f14fc */
[----:B------:R-:W-:-:S03]  /*1b280*/  ISETP.NE.AND P0, PT, RZ, UR8, PT ;  /* 0x00000008ff007c0c */ /* 0x000fc6000bf05270 */
[----:B------:R1:W-:Y:S02]  /*1b290*/  @!P1 STG.E [R136.64], R139 ;  /* 0x0000008b88009986 */ /* 0x0003e4000c101906 */
[----:B-1----:R-:W-:-:S04]  /*1b2a0*/  IMAD.MOV.U32 R136, RZ, RZ, c[0x0][0x1e0] ;  /* 0x00007800ff887624 */ /* 0x002fc800078e00ff */
[----:B------:R-:W-:Y:S02]  /*1b2b0*/  FFMA.FTZ R138, R138, R136, c[0x0][0x228] ;  /* 0x00008a008a8a7623 */ /* 0x000fe40000010088 */
[----:B------:R-:W-:-:S05]  /*1b2c0*/  FMUL.FTZ R136, R139, R139 ;  /* 0x0000008b8b887220 */ /* 0x000fca0000410000 */
[----:B------:R-:W-:-:S05]  /*1b2d0*/  FSEL R136, R136, RZ, P0 ;  /* 0x000000ff88887208 */ /* 0x000fca0000000000 */
[----:B------:R-:W-:-:S04]  /*1b2e0*/  FADD.FTZ R136, R138, R136 ;  /* 0x000000888a887221 */ /* 0x000fc80000010000 */
[----:B0-----:R0:W1:Y:S02]  /*1b2f0*/  MUFU.RSQ R176, R136 ;  /* 0x0000008800b07308 */ /* 0x0010640000001400 */
[----:B0-----:R-:W-:-:S04]  /*1b300*/  @!P1 LEA R136, P2, R0, c[0x0][0x1a8], 0x2 ;  /* 0x00006a0000889a11 */ /* 0x001fc800078410ff */
[----:B------:R-:W-:-:S05]  /*1b310*/  @!P1 LEA.HI.X R137, R0, c[0x0][0x1ac], R252, 0x2, P2 ;  /* 0x00006b0000899a11 */ /* 0x000fca00010f14fc */
[----:B-1----:R0:W-:Y:S01]  /*1b320*/  @!P1 STG.E [R136.64], R176 ;  /* 0x000000b088009986 */ /* 0x0021e2000c101906 */
[----:B------:R-:W-:-:S13]  /*1b330*/  ISETP.GE.AND P1, PT, R199, 0x1, PT ;  /* 0x00000001c700780c */ /* 0x000fda0003f26270 */
[----:B------:R-:W-:Y:S05]  /*1b340*/  @!P1 BRA `(.L_x_18218) ;  /* 0x000011a000009947 */ /* 0x000fea0003800000 */
[----:B0-----:R0:W-:Y:S04]  /*1b350*/  STL [R1+0xa0], R0 ;  /* 0x0000a00001007387 */ /* 0x0011e80000100800 */
[----:B------:R-:W2:Y:S01]  /*1b360*/  LDL R196, [R1+0x90] ;  /* 0x0000900001c47983 */ /* 0x000ea20000100800 */
[----:B------:R-:W-:-:S03]  /*1b370*/  FSEL R177, R139, RZ, !P0 ;  /* 0x000000ff8bb17208 */ /* 0x000fc60004000000 */
[----:B------:R-:W3:Y:S04]  /*1b380*/  LDL R252, [R1+0x9c] ;  /* 0x00009c0001fc7983 */ /* 0x000ee80000100800 */
[----:B0-----:R-:W4:Y:S01]  /*1b390*/  LDL R0, [R1+0x98] ;  /* 0x0000980001007983 */ /* 0x001f220000100800 */
[C---:B------:R-:W-:Y:S02]  /*1b3a0*/  FADD.FTZ R136, -R177.reuse, R156 ;  /* 0x0000009cb1887221 */ /* 0x040fe40000010100 */
[C---:B------:R-:W-:Y:S01]  /*1b3b0*/  FADD.FTZ R139, -R177.reuse, R159 ;  /* 0x0000009fb18b7221 */ /* 0x040fe20000010100 */
[----:B------:R-:W4:Y:S01]  /*1b3c0*/  LDL R187, [R1+0x94] ;  /* 0x0000940001bb7983 */ /* 0x000f220000100800 */
[----:B------:R-:W-:-:S03]  /*1b3d0*/  FADD.FTZ R156, -R177, R160 ;  /* 0x000000a0b19c7221 */ /* 0x000fc60000010100 */
[----:B------:R-:W4:Y:S01]  /*1b3e0*/  LDL R159, [R1+0x8c] ;  /* 0x00008c00019f7983 */ /* 0x000f220000100800 */
[----:B------:R-:W-:-:S03]  /*1b3f0*/  FADD.FTZ R138, -R177, R158 ;  /* 0x0000009eb18a7221 */ /* 0x000fc60000010100 */
[----:B------:R-:W4:Y:S04]  /*1b400*/  LDL R160, [R1+0x88] ;  /* 0x0000880001a07983 */ /* 0x000f280000100800 */
[----:B------:R-:W4:Y:S01]  /*1b410*/  LDL R158, [R1+0x84] ;  /* 0x00008400019e7983 */ /* 0x000f220000100800 */
[C---:B------:R-:W-:Y:S02]  /*1b420*/  FADD.FTZ R137, -R177.reuse, R157 ;  /* 0x0000009db1897221 */ /* 0x040fe40000010100 */
[C---:B------:R-:W-:Y:S02]  /*1b430*/  FADD.FTZ R157, -R177.reuse, R161 ;  /* 0x000000a1b19d7221 */ /* 0x040fe40000010100 */
[----:B------:R-:W4:Y:S01]  /*1b440*/  LDL R161, [R1+0x80] ;  /* 0x0000800001a17983 */ /* 0x000f220000100800 */
[----:B------:R-:W-:-:S04]  /*1b450*/  FADD.FTZ R154, -R177, R154 ;  /* 0x0000009ab19a7221 */ /* 0x000fc80000010100 */
[C---:B------:R-:W-:Y:S02]  /*1b460*/  FMUL.FTZ R154, R176.reuse, R154 ;  /* 0x0000009ab09a7220 */ /* 0x040fe40000410000 */
[C---:B------:R-:W-:Y:S02]  /*1b470*/  FMUL.FTZ R136, R176.reuse, R136 ;  /* 0x00000088b0887220 */ /* 0x040fe40000410000 */
[C---:B------:R-:W-:Y:S02]  /*1b480*/  FMUL.FTZ R137, R176.reuse, R137 ;  /* 0x00000089b0897220 */ /* 0x040fe40000410000 */
[C---:B------:R-:W-:Y:S02]  /*1b490*/  FMUL.FTZ R156, R176.reuse, R156 ;  /* 0x0000009cb09c7220 */ /* 0x040fe40000410000 */
[C---:B------:R-:W-:Y:S02]  /*1b4a0*/  FMUL.FTZ R157, R176.reuse, R157 ;  /* 0x0000009db09d7220 */ /* 0x040fe40000410000 */
[----:B------:R-:W-:-:S02]  /*1b4b0*/  FMUL.FTZ R139, R176, R139 ;  /* 0x0000008bb08b7220 */ /* 0x000fc40000410000 */
[----:B------:R-:W-:Y:S02]  /*1b4c0*/  FADD.FTZ R155, -R177, R155 ;  /* 0x0000009bb19b7221 */ /* 0x000fe40000010100 */
[C---:B------:R-:W-:Y:S02]  /*1b4d0*/  FMUL.FTZ R138, R176.reuse, R138 ;  /* 0x0000008ab08a7220 */ /* 0x040fe40000410000 */
[----:B------:R-:W-:Y:S02]  /*1b4e0*/  FMUL.FTZ R155, R176, R155 ;  /* 0x0000009bb09b7220 */ /* 0x000fe40000410000 */
[----:B--2---:R-:W-:Y:S02]  /*1b4f0*/  FFMA.FTZ R154, R196, R154, R40 ;  /* 0x0000009ac49a7223 */ /* 0x004fe40000010028 */
[----:B------:R-:W0:Y:S01]  /*1b500*/  S2R R196, SR_TID.X ;  /* 0x0000000000c47919 */ /* 0x000e220000002100 */
[----:B---3--:R-:W-:Y:S02]  /*1b510*/  FFMA.FTZ R137, R252, R137, R43 ;  /* 0x00000089fc897223 */ /* 0x008fe4000001002b */
[----:B----4-:R-:W-:-:S02]  /*1b520*/  FFMA.FTZ R136, R0, R136, R42 ;  /* 0x0000008800887223 */ /* 0x010fc4000001002a */
[----:B------:R1:W5:Y:S03]  /*1b530*/  LDL.LU R0, [R1+0xa0] ;  /* 0x0000a00001007983 */ /* 0x0003660000300800 */
[----:B------:R-:W-:Y:S01]  /*1b540*/  F2FP.BF16.PACK_AB R137, R137, R136 ;  /* 0x000000888989723e */ /* 0x000fe200000010ff */
[----:B------:R-:W-:Y:S01]  /*1b550*/  FFMA.FTZ R157, R159, R157, R47 ;  /* 0x0000009d9f9d7223 */ /* 0x000fe2000001002f */
[----:B------:R-:W-:Y:S01]  /*1b560*/  IADD3 R136, R199, -0x1, RZ ;  /* 0xffffffffc7887810 */ /* 0x000fe20007ffe0ff */
[----:B------:R-:W-:Y:S01]  /*1b570*/  FFMA.FTZ R156, R160, R156, R46 ;  /* 0x0000009ca09c7223 */ /* 0x000fe2000001002e */
[----:B------:R-:W2:Y:S03]  /*1b580*/  LDL R199, [R1+0x58] ;  /* 0x0000580001c77983 */ /* 0x000ea60000100800 */
[----:B------:R-:W-:-:S02]  /*1b590*/  IMAD R136, R136, c[0x0][0x168], RZ ;  /* 0x00005a0088887a24 */ /* 0x000fc400078e02ff */
[----:B------:R-:W-:Y:S01]  /*1b5a0*/  FFMA.FTZ R158, R158, R139, R45 ;  /* 0x0000008b9e9e7223 */ /* 0x000fe2000001002d */
[----:B------:R-:W-:Y:S01]  /*1b5b0*/  F2FP.BF16.PACK_AB R139, R157, R156 ;  /* 0x0000009c9d8b723e */ /* 0x000fe200000010ff */
[----:B------:R-:W-:Y:S01]  /*1b5c0*/  FFMA.FTZ R155, R187, R155, R41 ;  /* 0x0000009bbb9b7223 */ /* 0x000fe20000010029 */
[----:B------:R-:W-:Y:S02]  /*1b5d0*/  SHF.R.S32.HI R156, RZ, 0x1f, R136 ;  /* 0x0000001fff9c7819 */ /* 0x000fe40000011488 */
[----:B0-----:R-:W-:Y:S01]  /*1b5e0*/  LOP3.LUT R196, R196, 0x1f, RZ, 0xc0, !PT ;  /* 0x0000001fc4c47812 */ /* 0x001fe200078ec0ff */
[----:B------:R-:W-:Y:S01]  /*1b5f0*/  FFMA.FTZ R138, R161, R138, R44 ;  /* 0x0000008aa18a7223 */ /* 0x000fe2000001002c */
[----:B------:R-:W-:Y:S01]  /*1b600*/  LEA.HI R156, R156, R136, RZ, 0x3 ;  /* 0x000000889c9c7211 */ /* 0x000fe200078f18ff */
[----:B------:R-:W-:Y:S01]  /*1b610*/  IMAD.MOV.U32 R157, RZ, RZ, 0x10 ;  /* 0x00000010ff9d7424 */ /* 0x000fe200078e00ff */
[----:B------:R-:W3:Y:S02]  /*1b620*/  LDL R187, [R1+0x44] ;  /* 0x0000440001bb7983 */ /* 0x000ee40000100800 */
[----:B------:R-:W-:-:S02]  /*1b630*/  LEA.HI.SX32 R156, R156, R196, 0x1d ;  /* 0x000000c49c9c7211 */ /* 0x000fc400078feaff */
[----:B------:R-:W-:Y:S01]  /*1b640*/  F2FP.BF16.PACK_AB R136, R155, R154 ;  /* 0x0000009a9b88723e */ /* 0x000fe200000010ff */
[----:B------:R-:W4:Y:S01]  /*1b650*/  LDL R196, [R1+0x40] ;  /* 0x0000400001c47983 */ /* 0x000f220000100800 */
[----:B------:R-:W-:Y:S01]  /*1b660*/  F2FP.BF16.PACK_AB R138, R158, R138 ;  /* 0x0000008a9e8a723e */ /* 0x000fe200000010ff */
[----:B------:R-:W-:Y:S02]  /*1b670*/  IMAD.WIDE.U32 R154, R156, R157, c[0x0][0x208] ;  /* 0x000082009c9a7625 */ /* 0x000fe400078e009d */
[----:B------:R-:W3:Y:S04]  /*1b680*/  LDL R161, [R1+0x5c] ;  /* 0x00005c0001a17983 */ /* 0x000ee80000100800 */
[----:B------:R0:W-:Y:S04]  /*1b690*/  STG.E.128 [R154.64], R136 ;  /* 0x000000889a007986 */ /* 0x0001e8000c101d06 */
[----:B------:R-:W3:Y:S04]  /*1b6a0*/  LDL R160, [R1+0x54] ;  /* 0x0000540001a07983 */ /* 0x000ee80000100800 */
[----:B------:R-:W3:Y:S04]  /*1b6b0*/  LDL R252, [R1+0x50] ;  /* 0x0000500001fc7983 */ /* 0x000ee80000100800 */
[----:B------:R-:W3:Y:S04]  /*1b6c0*/  LDL R159, [R1+0x8] ;  /* 0x00000800019f7983 */ /* 0x000ee80000100800 */
[----:B------:R-:W3:Y:S04]  /*1b6d0*/  LDL R158, [R1+0xc] ;  /* 0x00000c00019e7983 */ /* 0x000ee80000100800 */
[----:B0-----:R-:W3:Y:S04]  /*1b6e0*/  LDL R154, [R1+0x48] ;  /* 0x00004800019a7983 */ /* 0x001ee80000100800 */
[----:B------:R-:W4:Y:S01]  /*1b6f0*/  LDL R155, [R1+0x4c] ;  /* 0x00004c00019b7983 */ /* 0x000f220000100800 */
[----:B------:R-:W-:-:S02]  /*1b700*/  FADD.FTZ R136, -R177, R152 ;  /* 0x00000098b1887221 */ /* 0x000fc40000010100 */
[C---:B------:R-:W-:Y:S01]  /*1b710*/  FADD.FTZ R137, -R177.reuse, R153 ;  /* 0x00000099b1897221 */ /* 0x040fe20000010100 */
[----:B------:R-:W4:Y:S01]  /*1b720*/  LDL R152, [R1+0x4] ;  /* 0x0000040001987983 */ /* 0x000f220000100800 */
[C---:B------:R-:W-:Y:S02]  /*1b730*/  FMUL.FTZ R136, R176.reuse, R136 ;  /* 0x00000088b0887220 */ /* 0x040fe40000410000 */
[C---:B------:R-:W-:Y:S01]  /*1b740*/  FMUL.FTZ R137, R176.reuse, R137 ;  /* 0x00000089b0897220 */ /* 0x040fe20000410000 */
[----:B------:R-:W4:Y:S01]  /*1b750*/  LDL R153, [R1] ;  /* 0x0000000001997983 */ /* 0x000f220000100800 */
[C---:B------:R-:W-:Y:S02]  /*1b760*/  FADD.FTZ R138, -R177.reuse, R148 ;  /* 0x00000094b18a7221 */ /* 0x040fe40000010100 */
[----:B------:R-:W-:Y:S02]  /*1b770*/  FADD.FTZ R151, -R177, R151 ;  /* 0x00000097b1977221 */ /* 0x000fe40000010100 */
[----:B------:R-:W-:-:S02]  /*1b780*/  FMUL.FTZ R138, R176, R138 ;  /* 0x0000008ab08a7220 */ /* 0x000fc40000410000 */
[----:B------:R-:W-:Y:S02]  /*1b790*/  FMUL.FTZ R151, R176, R151 ;  /* 0x00000097b0977220 */ /* 0x000fe40000410000 */
[----:B--2---:R-:W-:Y:S02]  /*1b7a0*/  FFMA.FTZ R148, R199, R138, R50 ;  /* 0x0000008ac7947223 */ /* 0x004fe40000010032 */
[----:B---3--:R-:W-:Y:S02]  /*1b7b0*/  FFMA.FTZ R136, R154, R136, R54 ;  /* 0x000000889a887223 */ /* 0x008fe40000010036 */
[----:B------:R-:W2:Y:S01]  /*1b7c0*/  LDL R154, [R1+0x18] ;  /* 0x00001800019a7983 */ /* 0x000ea20000100800 */
[----:B----4-:R-:W-:-:S03]  /*1b7d0*/  FFMA.FTZ R137, R155, R137, R55 ;  /* 0x000000899b897223 */ /* 0x010fc60000010037 */
[----:B------:R-:W3:Y:S02]  /*1b7e0*/  LDL R155, [R1+0x10] ;  /* 0x00001000019b7983 */ /* 0x000ee40000100800 */
[----:B------:R-:W-:Y:S01]  /*1b7f0*/  F2FP.BF16.PACK_AB R139, R137, R136 ;  /* 0x00000088898b723e */ /* 0x000fe200000010ff */
[C---:B------:R-:W-:Y:S02]  /*1b800*/  FADD.FTZ R137, -R177.reuse, R147 ;  /* 0x00000093b1897221 */ /* 0x040fe40000010100 */
[----:B------:R-:W-:Y:S02]  /*1b810*/  FADD.FTZ R147, -R177, R150 ;  /* 0x00000096b1937221 */ /* 0x000fe40000010100 */
[----:B------:R-:W4:Y:S02]  /*1b820*/  LDL R150, [R1+0x14] ;  /* 0x0000140001967983 */ /* 0x000f240000100800 */
[----:B------:R-:W-:-:S04]  /*1b830*/  FMUL.FTZ R147, R176, R147 ;  /* 0x00000093b0937220 */ /* 0x000fc80000410000 */
[----:B------:R-:W-:Y:S02]  /*1b840*/  FFMA.FTZ R138, R196, R147, R52 ;  /* 0x00000093c48a7223 */ /* 0x000fe40000010034 */
[----:B------:R-:W-:Y:S02]  /*1b850*/  FFMA.FTZ R147, R187, R151, R53 ;  /* 0x00000097bb937223 */ /* 0x000fe40000010035 */
[----:B------:R-:W4:Y:S01]  /*1b860*/  LDL R151, [R1+0x1c] ;  /* 0x00001c0001977983 */ /* 0x000f220000100800 */
[C---:B------:R-:W-:Y:S02]  /*1b870*/  FADD.FTZ R136, -R177.reuse, R146 ;  /* 0x00000092b1887221 */ /* 0x040fe40000010100 */
[----:B------:R-:W-:-:S04]  /*1b880*/  FADD.FTZ R146, -R177, R149 ;  /* 0x00000095b1927221 */ /* 0x000fc80000010100 */
[C---:B------:R-:W-:Y:S02]  /*1b890*/  FMUL.FTZ R146, R176.reuse, R146 ;  /* 0x00000092b0927220 */ /* 0x040fe40000410000 */
[C---:B------:R-:W-:Y:S02]  /*1b8a0*/  FMUL.FTZ R137, R176.reuse, R137 ;  /* 0x00000089b0897220 */ /* 0x040fe40000410000 */
[----:B------:R-:W-:Y:S02]  /*1b8b0*/  FFMA.FTZ R146, R161, R146, R51 ;  /* 0x00000092a1927223 */ /* 0x000fe40000010033 */
[----:B------:R-:W-:Y:S02]  /*1b8c0*/  FMUL.FTZ R136, R176, R136 ;  /* 0x00000088b0887220 */ /* 0x000fe40000410000 */
[----:B------:R-:W-:Y:S01]  /*1b8d0*/  FFMA.FTZ R149, R160, R137, R49 ;  /* 0x00000089a0957223 */ /* 0x000fe20000010031 */
[----:B------:R-:W-:Y:S01]  /*1b8e0*/  F2FP.BF16.PACK_AB R137, R146, R148 ;  /* 0x000000949289723e */ /* 0x000fe200000010ff */
[----:B------:R-:W-:Y:S01]  /*1b8f0*/  FFMA.FTZ R136, R252, R136, R48 ;  /* 0x00000088fc887223 */ /* 0x000fe20000010030 */
[----:B------:R-:W-:-:S02]  /*1b900*/  IADD3 R146, R156, 0x20, RZ ;  /* 0x000000209c927810 */ /* 0x000fc40007ffe0ff */
[----:B------:R-:W-:Y:S02]  /*1b910*/  F2FP.BF16.PACK_AB R138, R147, R138 ;  /* 0x0000008a938a723e */ /* 0x000fe400000010ff */
[----:B------:R-:W-:Y:S01]  /*1b920*/  F2FP.BF16.PACK_AB R136, R149, R136 ;  /* 0x000000889588723e */ /* 0x000fe200000010ff */
[----:B------:R-:W-:-:S05]  /*1b930*/  IMAD.WIDE.U32 R146, R146, R157, c[0x0][0x208] ;  /* 0x0000820092927625 */ /* 0x000fca00078e009d */
[----:B------:R0:W-:Y:S01]  /*1b940*/  STG.E.128 [R146.64], R136 ;  /* 0x0000008892007986 */ /* 0x0001e2000c101d06 */
[C---:B------:R-:W-:Y:S02]  /*1b950*/  FADD.FTZ R38, -R177.reuse, R38 ;  /* 0x00000026b1267221 */ /* 0x040fe40000010100 */
[C---:B------:R-:W-:Y:S02]  /*1b960*/  FADD.FTZ R39, -R177.reuse, R39 ;  /* 0x00000027b1277221 */ /* 0x040fe40000010100 */
[C---:B0-----:R-:W-:Y:S02]  /*1b970*/  FADD.FTZ R136, -R177.reuse, R144 ;  /* 0x00000090b1887221 */ /* 0x041fe40000010100 */
[----:B------:R-:W-:Y:S02]  /*1b980*/  FADD.FTZ R137, -R177, R145 ;  /* 0x00000091b1897221 */ /* 0x000fe40000010100 */
[C---:B------:R-:W-:Y:S02]  /*1b990*/  FMUL.FTZ R136, R176.reuse, R136 ;  /* 0x00000088b0887220 */ /* 0x040fe40000410000 */
[----:B------:R-:W-:-:S02]  /*1b9a0*/  FMUL.FTZ R137, R176, R137 ;  /* 0x00000089b0897220 */ /* 0x000fc40000410000 */
[----:B------:R-:W-:Y:S02]  /*1b9b0*/  FFMA.FTZ R136, R159, R136, R62 ;  /* 0x000000889f887223 */ /* 0x000fe4000001003e */
[----:B------:R-:W-:-:S05]  /*1b9c0*/  FFMA.FTZ R137, R158, R137, R63 ;  /* 0x000000899e897223 */ /* 0x000fca000001003f */
[----:B------:R-:W-:Y:S01]  /*1b9d0*/  F2FP.BF16.PACK_AB R139, R137, R136 ;  /* 0x00000088898b723e */ /* 0x000fe200000010ff */
[C---:B------:R-:W-:Y:S02]  /*1b9e0*/  FADD.FTZ R136, -R177.reuse, R140 ;  /* 0x0000008cb1887221 */ /* 0x040fe40000010100 */
[----:B------:R-:W-:Y:S02]  /*1b9f0*/  FADD.FTZ R137, -R177, R141 ;  /* 0x0000008db1897221 */ /* 0x000fe40000010100 */
[C---:B------:R-:W-:Y:S02]  /*1ba00*/  FMUL.FTZ R136, R176.reuse, R136 ;  /* 0x00000088b0887220 */ /* 0x040fe40000410000 */
[C---:B------:R-:W-:Y:S02]  /*1ba10*/  FMUL.FTZ R137, R176.reuse, R137 ;  /* 0x00000089b0897220 */ /* 0x040fe40000410000 */
[C---:B------:R-:W-:Y:S02]  /*1ba20*/  FMUL.FTZ R38, R176.reuse, R38 ;  /* 0x00000026b0267220 */ /* 0x040fe40000410000 */
[----:B------:R-:W-:-:S02]  /*1ba30*/  FMUL.FTZ R39, R176, R39 ;  /* 0x00000027b0277220 */ /* 0x000fc40000410000 */
[C---:B------:R-:W-:Y:S02]  /*1ba40*/  FADD.FTZ R138, -R177.reuse, R142 ;  /* 0x0000008eb18a7221 */ /* 0x040fe40000010100 */
[----:B------:R-:W-:Y:S02]  /*1ba50*/  FADD.FTZ R143, -R177, R143 ;  /* 0x0000008fb18f7221 */ /* 0x000fe40000010100 */
[C---:B------:R-:W-:Y:S02]  /*1ba60*/  FMUL.FTZ R138, R176.reuse, R138 ;  /* 0x0000008ab08a7220 */ /* 0x040fe40000410000 */
[----:B------:R-:W-:Y:S02]  /*1ba70*/  FMUL.FTZ R143, R176, R143 ;  /* 0x0000008fb08f7220 */ /* 0x000fe40000410000 */
[----:B------:R-:W-:Y:S02]  /*1ba80*/  FFMA.FTZ R138, R153, R138, R60 ;  /* 0x0000008a998a7223 */ /* 0x000fe4000001003c */
[----:B------:R-:W-:-:S02]  /*1ba90*/  FFMA.FTZ R143, R152, R143, R61 ;  /* 0x0000008f988f7223 */ /* 0x000fc4000001003d */
[----:B------:R-:W-:-:S03]  /*1baa0*/  FADD.FTZ R17, -R177, R17 ;  /* 0x00000011b1117221 */ /* 0x000fc60000010100 */
[----:B------:R-:W-:Y:S01]  /*1bab0*/  F2FP.BF16.PACK_AB R138, R143, R138 ;  /* 0x0000008a8f8a723e */ /* 0x000fe200000010ff */
        /* <DEDUP_REMOVED lines=14> */
[----:B------:R-:W-:Y:S02]  /*1bba0*/  FMUL.FTZ R18, R176, R22 ;  /* 0x00000016b0127220 */ /* 0x000fe40000410000 */
[C---:B------:R-:W-:Y:S02]  /*1bbb0*/  FADD.FTZ R26, -R177.reuse, R26 ;  /* 0x0000001ab11a7221 */ /* 0x040fe40000010100 */
[C---:B------:R-:W-:Y:S02]  /*1bbc0*/  FADD.FTZ R145, -R177.reuse, R173 ;  /* 0x000000adb1917221 */ /* 0x040fe40000010100 */
[----:B------:R-:W-:-:S02]  /*1bbd0*/  FADD.FTZ R146, -R177, R174 ;  /* 0x000000aeb1927221 */ /* 0x000fc40000010100 */
[C---:B------:R-:W-:Y:S02]  /*1bbe0*/  FMUL.FTZ R12, R176.reuse, R12 ;  /* 0x0000000cb00c7220 */ /* 0x040fe40000410000 */
[C---:B------:R-:W-:Y:S02]  /*1bbf0*/  FMUL.FTZ R13, R176.reuse, R13 ;  /* 0x0000000db00d7220 */ /* 0x040fe40000410000 */
[C---:B------:R-:W-:Y:S02]  /*1bc00*/  FMUL.FTZ R22, R176.reuse, R25 ;  /* 0x00000019b0167220 */ /* 0x040fe40000410000 */
[C---:B------:R-:W-:Y:S02]  /*1bc10*/  FADD.FTZ R15, -R177.reuse, R15 ;  /* 0x0000000fb10f7221 */ /* 0x040fe40000010100 */
[----:B------:R-:W-:Y:S02]  /*1bc20*/  FADD.FTZ R31, -R177, R31 ;  /* 0x0000001fb11f7221 */ /* 0x000fe40000010100 */
[----:B------:R-:W-:-:S02]  /*1bc30*/  FMUL.FTZ R19, R176, R19 ;  /* 0x00000013b0137220 */ /* 0x000fc40000410000 */
[C---:B------:R-:W-:Y:S02]  /*1bc40*/  FMUL.FTZ R25, R176.reuse, R30 ;  /* 0x0000001eb0197220 */ /* 0x040fe40000410000 */
[C---:B------:R-:W-:Y:S02]  /*1bc50*/  FADD.FTZ R33, -R177.reuse, R33 ;  /* 0x00000021b1217221 */ /* 0x040fe40000010100 */
[C---:B------:R-:W-:Y:S02]  /*1bc60*/  FADD.FTZ R142, -R177.reuse, R170 ;  /* 0x000000aab18e7221 */ /* 0x040fe40000010100 */
[C---:B------:R-:W-:Y:S02]  /*1bc70*/  FADD.FTZ R23, -R177.reuse, R23 ;  /* 0x00000017b1177221 */ /* 0x040fe40000010100 */
[----:B------:R-:W-:Y:S02]  /*1bc80*/  FADD.FTZ R148, -R177, R185 ;  /* 0x000000b9b1947221 */ /* 0x000fe40000010100 */
[----:B------:R-:W-:-:S02]  /*1bc90*/  FMUL.FTZ R153, R176, R26 ;  /* 0x0000001ab0997220 */ /* 0x000fc40000410000 */
[----:B------:R-:W-:Y:S02]  /*1bca0*/  FFMA.FTZ R12, R240, R12, R64 ;  /* 0x0000000cf00c7223 */ /* 0x000fe40000010040 */
[C---:B------:R-:W-:Y:S02]  /*1bcb0*/  FADD.FTZ R34, -R177.reuse, R34 ;  /* 0x00000022b1227221 */ /* 0x040fe40000010100 */
[----:B------:R-:W-:Y:S02]  /*1bcc0*/  FADD.FTZ R35, -R177, R35 ;  /* 0x00000023b1237221 */ /* 0x000fe40000010100 */
[C---:B------:R-:W-:Y:S02]  /*1bcd0*/  FMUL.FTZ R15, R176.reuse, R15 ;  /* 0x0000000fb00f7220 */ /* 0x040fe40000410000 */
[C---:B------:R-:W-:Y:S02]  /*1bce0*/  FMUL.FTZ R26, R176.reuse, R31 ;  /* 0x0000001fb01a7220 */ /* 0x040fe40000410000 */
[----:B------:R-:W-:-:S02]  /*1bcf0*/  FMUL.FTZ R31, R176, R33 ;  /* 0x00000021b01f7220 */ /* 0x000fc40000410000 */
[C---:B------:R-:W-:Y:S02]  /*1bd00*/  FMUL.FTZ R33, R176.reuse, R142 ;  /* 0x0000008eb0217220 */ /* 0x040fe40000410000 */
[C---:B------:R-:W-:Y:S02]  /*1bd10*/  FADD.FTZ R16, -R177.reuse, R16 ;  /* 0x00000010b1107221 */ /* 0x040fe40000010100 */
[C---:B------:R-:W-:Y:S02]  /*1bd20*/  FMUL.FTZ R23, R176.reuse, R23 ;  /* 0x00000017b0177220 */ /* 0x040fe40000410000 */
[C---:B------:R-:W-:Y:S02]  /*1bd30*/  FMUL.FTZ R142, R176.reuse, R148 ;  /* 0x00000094b08e7220 */ /* 0x040fe40000410000 */
[----:B------:R-:W-:Y:S02]  /*1bd40*/  FADD.FTZ R20, -R177, R20 ;  /* 0x00000014b1147221 */ /* 0x000fe40000010100 */
[----:B------:R-:W-:-:S02]  /*1bd50*/  FMUL.FTZ R34, R176, R34 ;  /* 0x00000022b0227220 */ /* 0x000fc40000410000 */
[----:B------:R-:W-:Y:S02]  /*1bd60*/  FFMA.FTZ R148, R243, R15, R67 ;  /* 0x0000000ff3947223 */ /* 0x000fe40000010043 */
[----:B------:R-:W-:Y:S02]  /*1bd70*/  FADD.FTZ R28, -R177, R28 ;  /* 0x0000001cb11c7221 */ /* 0x000fe40000010100 */
[----:B------:R-:W-:Y:S02]  /*1bd80*/  FFMA.FTZ R23, R227, R23, R75 ;  /* 0x00000017e3177223 */ /* 0x000fe4000001004b */
[C---:B------:R-:W-:Y:S02]  /*1bd90*/  FADD.FTZ R140, -R177.reuse, R168 ;  /* 0x000000a8b18c7221 */ /* 0x040fe40000010100 */
[----:B------:R-:W-:Y:S02]  /*1bda0*/  FADD.FTZ R141, -R177, R169 ;  /* 0x000000a9b18d7221 */ /* 0x000fe40000010100 */
[----:B------:R-:W-:-:S02]  /*1bdb0*/  FFMA.FTZ R31, R205, R31, R85 ;  /* 0x0000001fcd1f7223 */ /* 0x000fc40000010055 */
[C---:B------:R-:W-:Y:S02]  /*1bdc0*/  FMUL.FTZ R141, R176.reuse, R141 ;  /* 0x0000008db08d7220 */ /* 0x040fe40000410000 */
[C---:B------:R-:W-:Y:S02]  /*1bdd0*/  FADD.FTZ R14, -R177.reuse, R14 ;  /* 0x0000000eb10e7221 */ /* 0x040fe40000010100 */
[C---:B------:R-:W-:Y:S02]  /*1bde0*/  FADD.FTZ R147, -R177.reuse, R175 ;  /* 0x000000afb1937221 */ /* 0x040fe40000010100 */
[C---:B------:R-:W-:Y:S02]  /*1bdf0*/  FADD.FTZ R143, -R177.reuse, R171 ;  /* 0x000000abb18f7221 */ /* 0x040fe40000010100 */
[----:B------:R-:W-:Y:S02]  /*1be00*/  FMUL.FTZ R14, R176, R14 ;  /* 0x0000000eb00e7220 */ /* 0x000fe40000410000 */
[----:B------:R-:W-:-:S02]  /*1be10*/  FADD.FTZ R149, -R177, R198 ;  /* 0x000000c6b1957221 */ /* 0x000fc40000010100 */
[----:B------:R-:W-:Y:S02]  /*1be20*/  FFMA.FTZ R142, R110, R142, R102 ;  /* 0x0000008e6e8e7223 */ /* 0x000fe40000010066 */
[----:B--2---:R-:W-:Y:S02]  /*1be30*/  FFMA.FTZ R136, R154, R136, R58 ;  /* 0x000000889a887223 */ /* 0x004fe4000001003a */
[----:B---3--:R-:W-:Y:S02]  /*1be40*/  FFMA.FTZ R38, R155, R38, R56 ;  /* 0x000000269b267223 */ /* 0x008fe40000010038 */
[----:B----4-:R-:W-:Y:S02]  /*1be50*/  FFMA.FTZ R39, R150, R39, R57 ;  /* 0x0000002796277223 */ /* 0x010fe40000010039 */
[----:B------:R-:W-:-:S05]  /*1be60*/  FFMA.FTZ R137, R151, R137, R59 ;  /* 0x0000008997897223 */ /* 0x000fca000001003b */
[----:B------:R-:W-:Y:S02]  /*1be70*/  F2FP.BF16.PACK_AB R137, R137, R136 ;  /* 0x000000888989723e */ /* 0x000fe400000010ff */
[----:B------:R-:W-:Y:S02]  /*1be80*/  F2FP.BF16.PACK_AB R136, R39, R38 ;  /* 0x000000262788723e */ /* 0x000fe400000010ff */
[----:B------:R-:W-:-:S05]  /*1be90*/  IADD3 R38, R156, 0x40, RZ ;  /* 0x000000409c267810 */ /* 0x000fca0007ffe0ff */
[----:B------:R-:W-:-:S04]  /*1bea0*/  IMAD.WIDE.U32 R38, R38, R157, c[0x0][0x208] ;  /* 0x0000820026267625 */ /* 0x000fc800078e009d */
[C---:B------:R-:W-:Y:S01]  /*1beb0*/  FMUL.FTZ R151, R176.reuse, R17 ;  /* 0x00000011b0977220 */ /* 0x040fe20000410000 */
[----:B------:R0:W-:Y:S01]  /*1bec0*/  STG.E.128 [R38.64], R136 ;  /* 0x0000008826007986 */ /* 0x0001e2000c101d06 */
[C---:B------:R-:W-:Y:S02]  /*1bed0*/  FMUL.FTZ R17, R176.reuse, R21 ;  /* 0x00000015b0117220 */ /* 0x040fe40000410000 */
[C---:B------:R-:W-:Y:S02]  /*1bee0*/  FMUL.FTZ R21, R176.reuse, R24 ;  /* 0x00000018b0157220 */ /* 0x040fe40000410000 */
[C---:B------:R-:W-:Y:S02]  /*1bef0*/  FMUL.FTZ R154, R176.reuse, R27 ;  /* 0x0000001bb09a7220 */ /* 0x040fe40000410000 */
[C---:B------:R-:W-:Y:S02]  /*1bf00*/  FMUL.FTZ R24, R176.reuse, R29 ;  /* 0x0000001db0187220 */ /* 0x040fe40000410000 */
[----:B------:R-:W-:-:S02]  /*1bf10*/  FMUL.FTZ R27, R176, R32 ;  /* 0x00000020b01b7220 */ /* 0x000fc40000410000 */
[C---:B0-----:R-:W-:Y:S02]  /*1bf20*/  FADD.FTZ R39, -R177.reuse, R163 ;  /* 0x000000a3b1277221 */ /* 0x041fe40000010100 */
        /* <DEDUP_REMOVED lines=12> */
[----:B------:R-:W-:Y:S01]  /*1bff0*/  FFMA.FTZ R146, R239, R19, R71 ;  /* 0x00000013ef927223 */ /* 0x000fe20000010047 */
[----:B------:R-:W-:Y:S01]  /*1c000*/  F2FP.BF16.PACK_AB R12, R144, R12 ;  /* 0x0000000c900c723e */ /* 0x000fe200000010ff */
[----:B------:R-:W-:Y:S02]  /*1c010*/  FMUL.FTZ R155, R176, R35 ;  /* 0x00000023b09b7220 */ /* 0x000fe40000410000 */
[----:B------:R-:W-:Y:S01]  /*1c020*/  FFMA.FTZ R144, R225, R17, R73 ;  /* 0x00000011e1907223 */ /* 0x000fe20000010049 */
[----:B------:R-:W-:Y:S01]  /*1c030*/  F2FP.BF16.PACK_AB R15, R146, R145 ;  /* 0x00000091920f723e */ /* 0x000fe200000010ff */
[----:B------:R-:W-:Y:S02]  /*1c040*/  FADD.FTZ R38, -R177, R162 ;  /* 0x000000a2b1267221 */ /* 0x000fe40000010100 */
[----:B------:R-:W-:-:S02]  /*1c050*/  FFMA.FTZ R17, R226, R18, R74 ;  /* 0x00000012e2117223 */ /* 0x000fc4000001004a */
[----:B------:R-:W-:Y:S02]  /*1c060*/  FFMA.FTZ R145, R221, R22, R77 ;  /* 0x00000016dd917223 */ /* 0x000fe4000001004d */
[----:B------:R-:W-:Y:S02]  /*1c070*/  FADD.FTZ R138, -R177, R166 ;  /* 0x000000a6b18a7221 */ /* 0x000fe40000010100 */
[----:B------:R-:W-:Y:S02]  /*1c080*/  FMUL.FTZ R150, R176, R16 ;  /* 0x00000010b0967220 */ /* 0x000fe40000410000 */
[----:B------:R-:W-:Y:S02]  /*1c090*/  FFMA.FTZ R18, R220, R21, R76 ;  /* 0x00000015dc127223 */ /* 0x000fe4000001004c */
[----:B------:R-:W-:Y:S02]  /*1c0a0*/  FFMA.FTZ R22, R204, R27, R84 ;  /* 0x0000001bcc167223 */ /* 0x000fe40000010054 */
[----:B------:R-:W-:-:S02]  /*1c0b0*/  FMUL.FTZ R16, R176, R20 ;  /* 0x00000014b0107220 */ /* 0x000fc40000410000 */
[----:B------:R-:W-:Y:S02]  /*1c0c0*/  FFMA.FTZ R21, R206, R34, R86 ;  /* 0x00000022ce157223 */ /* 0x000fe40000010056 */
[----:B------:R-:W-:Y:S02]  /*1c0d0*/  FFMA.FTZ R27, R207, R155, R87 ;  /* 0x0000009bcf1b7223 */ /* 0x000fe40000010057 */
[C---:B------:R-:W-:Y:S02]  /*1c0e0*/  FMUL.FTZ R20, R176.reuse, R28 ;  /* 0x0000001cb0147220 */ /* 0x040fe40000410000 */
[C---:B------:R-:W-:Y:S01]  /*1c0f0*/  FMUL.FTZ R28, R176.reuse, R38 ;  /* 0x00000026b01c7220 */ /* 0x040fe20000410000 */
[----:B------:R-:W-:Y:S01]  /*1c100*/  F2FP.BF16.PACK_AB R17, R23, R17 ;  /* 0x000000111711723e */ /* 0x000fe200000010ff */
[C---:B------:R-:W-:Y:S01]  /*1c110*/  FMUL.FTZ R38, R176.reuse, R138 ;  /* 0x0000008ab0267220 */ /* 0x040fe20000410000 */
[----:B------:R-:W-:Y:S01]  /*1c120*/  F2FP.BF16.PACK_AB R23, R27, R21 ;  /* 0x000000151b17723e */ /* 0x000fe200000010ff */
[----:B------:R-:W-:Y:S01]  /*1c130*/  FMUL.FTZ R138, R176, R140 ;  /* 0x0000008cb08a7220 */ /* 0x000fe20000410000 */
[----:B------:R-:W-:Y:S01]  /*1c140*/  F2FP.BF16.PACK_AB R22, R31, R22 ;  /* 0x000000161f16723e */ /* 0x000fe200000010ff */
        /* <DEDUP_REMOVED lines=15> */
[----:B------:R-:W-:Y:S02]  /*1c240*/  FMUL.FTZ R140, R176, R147 ;  /* 0x00000093b08c7220 */ /* 0x000fe40000410000 */
[----:B------:R-:W-:Y:S02]  /*1c250*/  FFMA.FTZ R26, R180, R38, R92 ;  /* 0x00000026b41a7223 */ /* 0x000fe4000001005c */
[----:B------:R-:W-:Y:S02]  /*1c260*/  FFMA.FTZ R34, R181, R39, R93 ;  /* 0x00000027b5227223 */ /* 0x000fe4000001005d */
[----:B------:R-:W-:-:S02]  /*1c270*/  FMUL.FTZ R35, R176, R143 ;  /* 0x0000008fb0237220 */ /* 0x000fc40000410000 */
[----:B------:R-:W-:Y:S01]  /*1c280*/  FFMA.FTZ R24, R188, R28, R88 ;  /* 0x0000001cbc187223 */ /* 0x000fe20000010058 */
[----:B------:R-:W-:Y:S01]  /*1c290*/  F2FP.BF16.PACK_AB R29, R32, R29 ;  /* 0x0000001d201d723e */ /* 0x000fe200000010ff */
[----:B------:R-:W-:Y:S01]  /*1c2a0*/  FFMA.FTZ R28, R104, R33, R96 ;  /* 0x00000021681c7223 */ /* 0x000fe20000010060 */
[----:B------:R-:W-:Y:S01]  /*1c2b0*/  F2FP.BF16.PACK_AB R26, R34, R26 ;  /* 0x0000001a221a723e */ /* 0x000fe200000010ff */
[----:B------:R-:W-:Y:S01]  /*1c2c0*/  FFMA.FTZ R13, R242, R14, R66 ;  /* 0x0000000ef20d7223 */ /* 0x000fe20000010042 */
[----:B------:R-:W-:Y:S01]  /*1c2d0*/  IADD3 R32, R156, 0x60, RZ ;  /* 0x000000609c207810 */ /* 0x000fe20007ffe0ff */
[----:B------:R-:W-:Y:S02]  /*1c2e0*/  FFMA.FTZ R30, R108, R139, R100 ;  /* 0x0000008b6c1e7223 */ /* 0x000fe40000010064 */
[----:B------:R-:W-:Y:S01]  /*1c2f0*/  FFMA.FTZ R33, R109, R140, R101 ;  /* 0x0000008c6d217223 */ /* 0x000fe20000010065 */
[----:B------:R-:W-:Y:S01]  /*1c300*/  IADD3 R34, R156, 0x80, RZ ;  /* 0x000000809c227810 */ /* 0x000fe20007ffe0ff */
[----:B------:R-:W-:-:S02]  /*1c310*/  FMUL.FTZ R143, R176, R149 ;  /* 0x00000095b08f7220 */ /* 0x000fc40000410000 */
[----:B------:R-:W-:Y:S02]  /*1c320*/  FFMA.FTZ R14, R236, R150, R68 ;  /* 0x00000096ec0e7223 */ /* 0x000fe40000010044 */
[----:B------:R-:W-:Y:S02]  /*1c330*/  FFMA.FTZ R147, R237, R151, R69 ;  /* 0x00000097ed937223 */ /* 0x000fe40000010045 */
[----:B------:R-:W-:Y:S01]  /*1c340*/  FFMA.FTZ R35, R105, R35, R97 ;  /* 0x0000002369237223 */ /* 0x000fe20000010061 */
[----:B------:R-:W-:Y:S01]  /*1c350*/  IADD3 R38, R156, 0xa0, RZ ;  /* 0x000000a09c267810 */ /* 0x000fe20007ffe0ff */
[----:B------:R-:W-:Y:S02]  /*1c360*/  FFMA.FTZ R19, R222, R153, R78 ;  /* 0x00000099de137223 */ /* 0x000fe4000001004e */
[----:B------:R-:W-:Y:S02]  /*1c370*/  FFMA.FTZ R149, R223, R154, R79 ;  /* 0x0000009adf957223 */ /* 0x000fe4000001004f */
[----:B------:R-:W-:Y:S01]  /*1c380*/  FFMA.FTZ R16, R224, R16, R72 ;  /* 0x00000010e0107223 */ /* 0x000fe20000010048 */
[----:B------:R-:W-:Y:S01]  /*1c390*/  IADD3 R136, R156, 0xc0, RZ ;  /* 0x000000c09c887810 */ /* 0x000fe20007ffe0ff */
[----:B------:R-:W-:Y:S01]  /*1c3a0*/  FFMA.FTZ R143, R111, R143, R103 ;  /* 0x0000008f6f8f7223 */ /* 0x000fe20000010067 */
[----:B------:R-:W-:Y:S01]  /*1c3b0*/  F2FP.BF16.PACK_AB R30, R33, R30 ;  /* 0x0000001e211e723e */ /* 0x000fe200000010ff */
[----:B------:R-:W-:Y:S01]  /*1c3c0*/  IMAD.WIDE.U32 R32, R32, R157, c[0x0][0x208] ;  /* 0x0000820020207625 */ /* 0x000fe200078e009d */
[----:B------:R-:W-:-:S02]  /*1c3d0*/  IADD3 R138, R156, 0xe0, RZ ;  /* 0x000000e09c8a7810 */ /* 0x000fc40007ffe0ff */
[----:B------:R-:W-:Y:S02]  /*1c3e0*/  F2FP.BF16.PACK_AB R14, R147, R14 ;  /* 0x0000000e930e723e */ /* 0x000fe400000010ff */
[----:B------:R-:W-:Y:S02]  /*1c3f0*/  F2FP.BF16.PACK_AB R13, R148, R13 ;  /* 0x0000000d940d723e */ /* 0x000fe400000010ff */
[----:B------:R-:W-:Y:S01]  /*1c400*/  F2FP.BF16.PACK_AB R28, R35, R28 ;  /* 0x0000001c231c723e */ /* 0x000fe200000010ff */
[----:B------:R-:W-:Y:S01]  /*1c410*/  IMAD.WIDE.U32 R34, R34, R157, c[0x0][0x208] ;  /* 0x0000820022227625 */ /* 0x000fe200078e009d */
[----:B------:R-:W-:Y:S02]  /*1c420*/  F2FP.BF16.PACK_AB R19, R149, R19 ;  /* 0x000000139513723e */ /* 0x000fe400000010ff */
[----:B------:R-:W-:Y:S01]  /*1c430*/  F2FP.BF16.PACK_AB R18, R145, R18 ;  /* 0x000000129112723e */ /* 0x000fe200000010ff */
[----:B------:R-:W-:Y:S01]  /*1c440*/  IMAD.WIDE.U32 R38, R38, R157, c[0x0][0x208] ;  /* 0x0000820026267625 */ /* 0x000fe200078e009d */
[----:B------:R-:W-:-:S02]  /*1c450*/  F2FP.BF16.PACK_AB R16, R144, R16 ;  /* 0x000000109010723e */ /* 0x000fc400000010ff */
[----:B------:R-:W-:Y:S01]  /*1c460*/  F2FP.BF16.PACK_AB R24, R31, R24 ;  /* 0x000000181f18723e */ /* 0x000fe200000010ff */
[-C--:B------:R-:W-:Y:S01]  /*1c470*/  IMAD.WIDE.U32 R136, R136, R157.reuse, c[0x0][0x208] ;  /* 0x0000820088887625 */ /* 0x080fe200078e009d */
[----:B------:R-:W-:Y:S01]  /*1c480*/  F2FP.BF16.PACK_AB R31, R143, R142 ;  /* 0x0000008e8f1f723e */ /* 0x000fe200000010ff */
[----:B------:R1:W-:Y:S02]  /*1c490*/  STG.E.128 [R32.64], R12 ;  /* 0x0000000c20007986 */ /* 0x0003e4000c101d06 */
[----:B------:R-:W-:Y:S02]  /*1c4a0*/  IMAD.WIDE.U32 R138, R138, R157, c[0x0][0x208] ;  /* 0x000082008a8a7625 */ /* 0x000fe400078e009d */
[----:B------:R1:W-:Y:S04]  /*1c4b0*/  STG.E.128 [R34.64], R16 ;  /* 0x0000001022007986 */ /* 0x0003e8000c101d06 */
[----:B------:R1:W-:Y:S04]  /*1c4c0*/  STG.E.128 [R38.64], R20 ;  /* 0x0000001426007986 */ /* 0x0003e8000c101d06 */
[----:B------:R1:W-:Y:S04]  /*1c4d0*/  STG.E.128 [R136.64], R24 ;  /* 0x0000001888007986 */ /* 0x0003e8000c101d06 */
[----:B------:R1:W-:Y:S02]  /*1c4e0*/  STG.E.128 [R138.64], R28 ;  /* 0x0000001c8a007986 */ /* 0x0003e4000c101d06 */
.L_x_18218:
[----:B0-----:R-:W-:Y:S05]  /*1c4f0*/  BSYNC B1 ;  /* 0x0000000000017941 */ /* 0x001fea0003800000 */
.L_x_18217:
[----:B-1----:R-:W-:-:S05]  /*1c500*/  MOV R13, c[0x0][0x160] ;  /* 0x00005800000d7a02 */ /* 0x002fca0000000f00 */
[----:B-----5:R-:W-:-:S05]  /*1c510*/  IMAD R0, R13, 0x4, R0 ;  /* 0x000000040d007824 */ /* 0x020fca00078e0200 */
[----:B------:R-:W-:-:S13]  /*1c520*/  ISETP.GE.AND P0, PT, R0, c[0x0][0x164], PT ;  /* 0x0000590000007a0c */ /* 0x000fda0003f06270 */
[----:B------:R-:W-:Y:S01]  /*1c530*/  @P0 CALL.REL.NOINC `(.L_x_18219) ;  /* 0x0000001000000944 */ /* 0x000fe20003c00000 */
[----:B------:R-:W-:Y:S05]  /*1c540*/  BRA `(.L_x_18220) ;  /* 0xfffe475000007947 */ /* 0x000fea000383ffff */
.L_x_18219:
[----:B------:R-:W-:Y:S05]  /*1c550*/  BSYNC B0 ;  /* 0x0000000000007941 */ /* 0x000fea0003800000 */
.L_x_17558:
[----:B------:R-:W-:Y:S05]  /*1c560*/  EXIT ;  /* 0x000000000000794d */ /* 0x000fea0003800000 */
.L_x_18215:
[----:B------:R-:W-:Y:S01]  /*1c570*/  HFMA2.MMA R138, -RZ, RZ, 0, 5.9604644775390625e-08 ;  /* 0x00000001ff8a7435 */ /* 0x000fe200000001ff */
[----:B------:R-:W-:Y:S01]  /*1c580*/  IMAD.MOV.U32 R176, RZ, RZ, R139 ;  /* 0x000000ffffb07224 */ /* 0x000fe200078e008b */
[----:B------:R-:W-:Y:S01]  /*1c590*/  MOV R136, 0x1c5d0 ;  /* 0x0001c5d000887802 */ /* 0x000fe20000000f00 */
[----:B------:R-:W-:Y:S02]  /*1c5a0*/  IMAD.MOV.U32 R177, RZ, RZ, 0x1f ;  /* 0x0000001fffb17424 */ /* 0x000fe400078e00ff */
[----:B------:R-:W-:Y:S02]  /*1c5b0*/  IMAD.MOV.U32 R137, RZ, RZ, -0x1 ;  /* 0xffffffffff897424 */ /* 0x000fe400078e00ff */
[----:B-----5:R-:W-:Y:S05]  /*1c5c0*/  CALL.REL.NOINC `($__internal_47_$__cuda_sm70_shflsync_bfly_p) ;  /* 0x00000bc000007944 */ /* 0x020fea0003c00000 */
[----:B-1----:R-:W-:Y:S05]  /*1c5d0*/  BRA `(.L_x_18221) ;  /* 0xffffe32000007947 */ /* 0x002fea000383ffff */
.L_x_18216:
[----:B------:R-:W-:Y:S01]  /*1c5e0*/  MOV R176, R139 ;  /* 0x0000008b00b07202 */ /* 0x000fe20000000f00 */
[----:B------:R-:W-:Y:S01]  /*1c5f0*/  IMAD.MOV.U32 R138, RZ, RZ, 0x2 ;  /* 0x00000002ff8a7424 */ /* 0x000fe200078e00ff */
[----:B------:R-:W-:Y:S01]  /*1c600*/  MOV R137, 0xffffffff ;  /* 0xffffffff00897802 */ /* 0x000fe20000000f00 */
[----:B------:R-:W-:Y:S01]  /*1c610*/  IMAD.MOV.U32 R177, RZ, RZ, 0x1f ;  /* 0x0000001fffb17424 */ /* 0x000fe200078e00ff */
[----:B------:R-:W-:Y:S02]  /*1c620*/  MOV R136, 0x1c640 ;  /* 0x0001c64000887802 */ /* 0x000fe40000000f00 */
[----:B-----5:R-:W-:Y:S05]  /*1c630*/  CALL.REL.NOINC `($__internal_47_$__cuda_sm70_shflsync_bfly_p) ;  /* 0x00000b5000007944 */ /* 0x020fea0003c00000 */
[----:B-1----:R-:W-:Y:S01]  /*1c640*/  FADD.FTZ R139, R139, R138 ;  /* 0x0000008a8b8b7221 */ /* 0x002fe20000010000 */
[----:B------:R-:W-:Y:S01]  /*1c650*/  MOV R137, 0xffffffff ;  /* 0xffffffff00897802 */ /* 0x000fe20000000f00 */
[----:B------:R-:W-:Y:S01]  /*1c660*/  IMAD.MOV.U32 R138, RZ, RZ, 0x4 ;  /* 0x00000004ff8a7424 */ /* 0x000fe200078e00ff */
[----:B------:R-:W-:Y:S01]  /*1c670*/  MOV R136, 0x1c6b0 ;  /* 0x0001c6b000887802 */ /* 0x000fe20000000f00 */
[----:B------:R-:W-:-:S02]  /*1c680*/  IMAD.MOV.U32 R177, RZ, RZ, 0x1f ;  /* 0x0000001fffb17424 */ /* 0x000fc400078e00ff */
[----:B------:R-:W-:Y:S02]  /*1c690*/  IMAD.MOV.U32 R176, RZ, RZ, R139 ;  /* 0x000000ffffb07224 */ /* 0x000fe400078e008b */
[----:B------:R-:W-:Y:S05]  /*1c6a0*/  CALL.REL.NOINC `($__internal_47_$__cuda_sm70_shflsync_bfly_p) ;  /* 0x00000ae000007944 */ /* 0x000fea0003c00000 */
[----:B-1----:R-:W-:Y:S01]  /*1c6b0*/  FADD.FTZ R139, R139, R138 ;  /* 0x0000008a8b8b7221 */ /* 0x002fe20000010000 */
[----:B------:R-:W-:Y:S01]  /*1c6c0*/  HFMA2.MMA R177, -RZ, RZ, 0, 1.847743988037109375e-06 ;  /* 0x0000001fffb17435 */ /* 0x000fe200000001ff */
[----:B------:R-:W-:Y:S01]  /*1c6d0*/  IMAD.MOV.U32 R138, RZ, RZ, 0x8 ;  /* 0x00000008ff8a7424 */ /* 0x000fe200078e00ff */
[----:B------:R-:W-:Y:S01]  /*1c6e0*/  MOV R136, 0x1c720 ;  /* 0x0001c72000887802 */ /* 0x000fe20000000f00 */
[----:B------:R-:W-:Y:S02]  /*1c6f0*/  IMAD.MOV.U32 R137, RZ, RZ, -0x1 ;  /* 0xffffffffff897424 */ /* 0x000fe400078e00ff */
[----:B------:R-:W-:Y:S02]  /*1c700*/  IMAD.MOV.U32 R176, RZ, RZ, R139 ;  /* 0x000000ffffb07224 */ /* 0x000fe400078e008b */
[----:B------:R-:W-:Y:S05]  /*1c710*/  CALL.REL.NOINC `($__internal_47_$__cuda_sm70_shflsync_bfly_p) ;  /* 0x00000a7000007944 */ /* 0x000fea0003c00000 */
[----:B-1----:R-:W-:Y:S01]  /*1c720*/  FADD.FTZ R139, R139, R138 ;  /* 0x0000008a8b8b7221 */ /* 0x002fe20000010000 */
[----:B------:R-:W-:Y:S01]  /*1c730*/  MOV R138, 0x10 ;  /* 0x00000010008a7802 */ /* 0x000fe20000000f00 */
[----:B------:R-:W-:Y:S01]  /*1c740*/  IMAD.MOV.U32 R177, RZ, RZ, 0x1f ;  /* 0x0000001fffb17424 */ /* 0x000fe200078e00ff */
[----:B------:R-:W-:Y:S01]  /*1c750*/  MOV R136, 0x1c790 ;  /* 0x0001c79000887802 */ /* 0x000fe20000000f00 */
[----:B------:R-:W-:Y:S01]  /*1c760*/  IMAD.MOV.U32 R137, RZ, RZ, -0x1 ;  /* 0xffffffffff897424 */ /* 0x000fe200078e00ff */
[----:B------:R-:W-:-:S02]  /*1c770*/  MOV R176, R139 ;  /* 0x0000008b00b07202 */ /* 0x000fc40000000f00 */
[----:B------:R-:W-:Y:S05]  /*1c780*/  CALL.REL.NOINC `($__internal_47_$__cuda_sm70_shflsync_bfly_p) ;  /* 0x00000a0000007944 */ /* 0x000fea0003c00000 */
        /* <DEDUP_REMOVED lines=134> */
[----:B------:R-:W-:Y:S05]  /*1cff0*/  CALL.REL.NOINC `($__internal_47_$__cuda_sm70_shflsync_bfly_p) ;  /* 0x0000019000007944 */ /* 0x000fea0003c00000 */
[----:B-1----:R-:W-:Y:S01]  /*1d000*/  FADD.FTZ R176, R176, R138 ;  /* 0x0000008ab0b07221 */ /* 0x002fe20000010000 */
[----:B------:R-:W-:Y:S01]  /*1d010*/  MOV R137, 0xffffffff ;  /* 0xffffffff00897802 */ /* 0x000fe20000000f00 */
[----:B------:R-:W-:Y:S01]  /*1d020*/  IMAD.MOV.U32 R138, RZ, RZ, 0x2 ;  /* 0x00000002ff8a7424 */ /* 0x000fe200078e00ff */
[----:B------:R-:W-:Y:S01]  /*1d030*/  MOV R136, 0x1d060 ;  /* 0x0001d06000887802 */ /* 0x000fe20000000f00 */
[----:B------:R-:W-:Y:S02]  /*1d040*/  IMAD.MOV.U32 R177, RZ, RZ, 0x1f ;  /* 0x0000001fffb17424 */ /* 0x000fe400078e00ff */
[----:B------:R-:W-:Y:S05]  /*1d050*/  CALL.REL.NOINC `($__internal_47_$__cuda_sm70_shflsync_bfly_p) ;  /* 0x0000013000007944 */ /* 0x000fea0003c00000 */
[----:B-1----:R-:W-:Y:S01]  /*1d060*/  FADD.FTZ R176, R176, R138 ;  /* 0x0000008ab0b07221 */ /* 0x002fe20000010000 */
[----:B------:R-:W-:Y:S01]  /*1d070*/  MOV R137, 0xffffffff ;  /* 0xffffffff00897802 */ /* 0x000fe20000000f00 */
[----:B------:R-:W-:Y:S01]  /*1d080*/  IMAD.MOV.U32 R138, RZ, RZ, 0x4 ;  /* 0x00000004ff8a7424 */ /* 0x000fe200078e00ff */
[----:B------:R-:W-:Y:S01]  /*1d090*/  MOV R136, 0x1d0c0 ;  /* 0x0001d0c000887802 */ /* 0x000fe20000000f00 */
[----:B------:R-:W-:-:S02]  /*1d0a0*/  IMAD.MOV.U32 R177, RZ, RZ, 0x1f ;  /* 0x0000001fffb17424 */ /* 0x000fc400078e00ff */
        /* <DEDUP_REMOVED lines=13> */
[----:B-1----:R-:W-:Y:S05]  /*1d180*/  BRA `(.L_x_18222) ;  /* 0xffffe0b000007947 */ /* 0x002fea000383ffff */
        .weak           $__internal_47_$__cuda_sm70_shflsync_bfly_p
        .type           $__internal_47_$__cuda_sm70_shflsync_bfly_p,@function
        .size           $__internal_47_$__cuda_sm70_shflsync_bfly_p,(.L_x_57087 - $__internal_47_$__cuda_sm70_shflsync_bfly_p)
$__internal_47_$__cuda_sm70_shflsync_bfly_p:
[----:B------:R-:W-:Y:S04]  /*1d190*/  WARPSYNC R137 ;  /* 0x0000008900007348 */ /* 0x000fe80003800000 */
[----:B------:R0:W1:Y:S02]  /*1d1a0*/  SHFL.BFLY PT, R138, R176, R138, R177 ;  /* 0x0c00008ab08a7389 */ /* 0x00006400000e00b1 */
[----:B0-----:R-:W-:-:S04]  /*1d1b0*/  IMAD.MOV.U32 R137, RZ, RZ, 0x0 ;  /* 0x00000000ff897424 */ /* 0x001fc800078e00ff */
[----:B------:R-:W-:Y:S05]  /*1d1c0*/  RET.REL.NODEC R136 `(_ZN10layer_norm13ln_fwd_kernelINS_13Kernel_traitsIf13__nv_bfloat16S2_S2_fjLj2048ELj1ELj4ELj1ELj16ENS_18Kernel_traits_baseILj2048EfS2_S2_S2_fjLj128EEEEELb1ELb1ELb1ELb1EEEvNS_9FwdParamsE) ;  /* 0xfffe2e3088007950 */ /* 0x000fea0003c3ffff */
.L_x_18223:
        /* <DEDUP_REMOVED lines=11> */
.L_x_57087:


//--------------------- .text._ZN10layer_norm13ln_fwd_kernelINS_13Kernel_traitsI13__nv_bfloat16S2_fS2_fjLj2048ELj1ELj4ELj1ELj16ENS_18Kernel_traits_baseILj2048ES2_S2_fS2_fjLj128EEEEELb0ELb0ELb0ELb0EEEvNS_9FwdParamsE --------------------------
	.section	.text._ZN10layer_norm13ln_fwd_kernelINS_13Kernel_traitsI13__nv_bfloat16S2_fS2_fjLj2048ELj1ELj4ELj1ELj16ENS_18Kernel_traits_baseILj2048ES2_S2_fS2_fjLj128EEEEELb0ELb0ELb0ELb0EEEvNS_9FwdParamsE,"ax",@progbits
	.sectioninfo	@"SHI_REGISTERS=224"
	.align	128
        .global         _ZN10layer_norm13ln_fwd_kernelINS_13Kernel_traitsI13__nv_bfloat16S2_fS2_fjLj2048ELj1ELj4ELj1ELj16ENS_18Kernel_traits_baseILj2048ES2_S2_fS2_fjLj128EEEEELb0ELb0ELb0ELb0EEEvNS_9FwdParamsE
        .type           _ZN10layer_norm13ln_fwd_kernelINS_13Kernel_traitsI13__nv_bfloat16S2_fS2_fjLj2048ELj1ELj4ELj1ELj16ENS_18Kernel_traits_baseILj2048ES2_S2_fS2_fjLj128EEEEELb0ELb0ELb0ELb0EEEvNS_9FwdParamsE,@function
        .size           _ZN10layer_norm13ln_fwd_kernelINS_13Kernel_traitsI13__nv_bfloat16S2_fS2_fjLj2048ELj1ELj4ELj1ELj16ENS_18Kernel_traits_baseILj2048ES2_S2_fS2_fjLj128EEEEELb0ELb0ELb0ELb0EEEvNS_9FwdParamsE,(.L_x_57088 - _ZN10layer_norm13ln_fwd_kernelINS_13Kernel_traitsI13__nv_bfloat16S2_fS2_fjLj2048ELj1ELj4ELj1ELj16ENS_18Kernel_traits_baseILj2048ES2_S2_fS2_fjLj128EEEEELb0ELb0ELb0ELb0EEEvNS_9FwdParamsE)
        .other          _ZN10layer_norm13ln_fwd_kernelINS_13Kernel_traitsI13__nv_bfloat16S2_fS2_fjLj2048ELj1ELj4ELj1ELj16ENS_18Kernel_traits_baseILj2048ES2_S2_fS2_fjLj128EEEEELb0ELb0ELb0ELb0EEEvNS_9FwdParamsE,@"STO_CUDA_ENTRY STV_DEFAULT"
_ZN10layer_norm13ln_fwd_kernelINS_13Kernel_traitsI13__nv_bfloat16S2_fS2_fjLj2048ELj1ELj4ELj1ELj16ENS_18Kernel_traits_baseILj2048ES2_S2_fS2_fjLj128EEEEELb0ELb0ELb0ELb0EEEvNS_9FwdParamsE:
.text._ZN10layer_norm13ln_fwd_kernelINS_13Kernel_traitsI13__nv_bfloat16S2_fS2_fjLj2048ELj1ELj4ELj1ELj16ENS_18Kernel_traits_baseILj2048ES2_S2_fS2_fjLj128EEEEELb0ELb0ELb0ELb0EEEvNS_9FwdParamsE:
        /* <DEDUP_REMOVED lines=36> */
.L_x_18225:
[----:B01----:R-:W-:Y:S05]  /*0240*/  BSYNC B0 ;  /* 0x0000000000007941 */ /* 0x003fea0003800000 */
.L_x_18224:
        /* <DEDUP_REMOVED lines=13> */
.L_x_18227:
[----:B0-----:R-:W-:Y:S05]  /*0320*/  BSYNC B0 ;  /* 0x0000000000007941 */ /* 0x001fea0003800000 */
.L_x_18226:
        /* <DEDUP_REMOVED lines=13> */
.L_x_18229:
[----:B0-----:R-:W-:Y:S05]  /*0400*/  BSYNC B0 ;  /* 0x0000000000007941 */ /* 0x001fea0003800000 */
.L_x_18228:
        /* <DEDUP_REMOVED lines=13> */
.L_x_18231:
[----:B0-----:R-:W-:Y:S05]  /*04e0*/  BSYNC B0 ;  /* 0x0000000000007941 */ /* 0x001fea0003800000 */
.L_x_18230:
        /* <DEDUP_REMOVED lines=13> */
.L_x_18233:
[----:B0-----:R-:W-:Y:S05]  /*05c0*/  BSYNC B0 ;  /* 0x0000000000007941 */ /* 0x001fea0003800000 */
.L_x_18232:
        /* <DEDUP_REMOVED lines=16> */
.L_x_18235:
[----:B0-----:R-:W-:Y:S05]  /*06d0*/  BSYNC B0 ;  /* 0x0000000000007941 */ /* 0x001fea0003800000 */
.L_x_18234:
        /* <DEDUP_REMOVED lines=18> */
.L_x_18237:
[----:B0-----:R-:W-:Y:S05]  /*0800*/  BSYNC B0 ;  /* 0x0000000000007941 */ /* 0x001fea0003800000 */
.L_x_18236:
        /* <DEDUP_REMOVED lines=15> */
.L_x_18239:
[----:B0-----:R-:W-:Y:S05]  /*0900*/  BSYNC B0 ;  /* 0x0000000000007941 */ /* 0x001fea0003800000 */
.L_x_18238:
        /* <DEDUP_REMOVED lines=131> */
.L_x_18275:
        /* <DEDUP_REMOVED lines=16> */
[----:B------:R-:W-:Y:S02]  /*1240*/  ISETP.NE.U32.AND P1, PT, RZ, c[0x0][0x180], PT ;  /* 0x00006000ff007a0c */ /* 0x000fe40003f25070 */
[----:B------:R-:W-:Y:S02]  /*1250*/  MOV R53, 0x10 ;  /* 0x0000001000357802 */ /* 0x000fe40000000f00 */
[----:B------:R-:W-:-:S03]  /*1260*/  ISETP.NE.AND.EX P1, PT, RZ, c[0x0][0x184], PT, P1 ;  /* 0x00006100ff007a0c */ /* 0x000fc60003f25310 */
[----:B------:R-:W-:-:S06]  /*1270*/  IMAD.WIDE.U32 R52, R208, R53, c[0x0][0x170] ;  /* 0x00005c00d0347625 */ /* 0x000fcc00078e0035 */
[----:B------:R-:W2:Y:S04]  /*1280*/  LDG.E.128 R52, [R52.64] ;  /* 0x0000000434347981 */ /* 0x000ea8000c1e1d00 */
[----:B------:R-:W-:-:S04]  /*1290*/  @P1 LEA R56, P2, R208, c[0x0][0x180], 0x5 ;  /* 0x00006000d0381a11 */ /* 0x000fc800078428ff */
[C---:B------:R-:W-:Y:S02]  /*12a0*/  @P1 LEA.HI.X R57, R208.reuse, c[0x0][0x184], RZ, 0x5, P2 ;  /* 0x00006100d0391a11 */ /* 0x040fe400010f2cff */
[----:B------:R-:W-:-:S03]  /*12b0*/  LEA R116, P2, R208, c[0x0][0x188], 0x5 ;  /* 0x00006200d0747a11 */ /* 0x000fc600078428ff */
[----:B------:R2:W3:Y:S01]  /*12c0*/  @P1 LDG.E.128 R44, [R56.64] ;  /* 0x00000004382c1981 */ /* 0x0004e2000c1e1d00 */
[----:B------:R-:W-:-:S03]  /*12d0*/  LEA.HI.X R117, R208, c[0x0][0x18c], RZ, 0x5, P2 ;  /* 0x00006300d0757a11 */ /* 0x000fc600010f2cff */
[----:B------:R2:W4:Y:S01]  /*12e0*/  @P1 LDG.E.128 R48, [R56.64+0x10] ;  /* 0x0000100438301981 */ /* 0x000522000c1e1d00 */
[----:B------:R-:W-:-:S04]  /*12f0*/  ISETP.NE.U32.AND P1, PT, RZ, c[0x0][0x180], PT ;  /* 0x00006000ff007a0c */ /* 0x000fc80003f25070 */
[----:B------:R-:W-:Y:S02]  /*1300*/  ISETP.NE.AND.EX P1, PT, RZ, c[0x0][0x184], PT, P1 ;  /* 0x00006100ff007a0c */ /* 0x000fe40003f25310 */
[--C-:B--2---:R-:W-:Y:S02]  /*1310*/  PRMT R57, RZ, 0x5410, R52.reuse ;  /* 0x00005410ff397816 */ /* 0x104fe40000000034 */
[----:B------:R-:W-:Y:S02]  /*1320*/  PRMT R59, RZ, 0x7610, R52 ;  /* 0x00007610ff3b7816 */ /* 0x000fe40000000034 */
[--C-:B------:R-:W-:Y:S02]  /*1330*/  PRMT R209, RZ, 0x5410, R53.reuse ;  /* 0x00005410ffd17816 */ /* 0x100fe40000000035 */
[----:B------:R-:W-:Y:S02]  /*1340*/  PRMT R211, RZ, 0x7610, R53 ;  /* 0x00007610ffd37816 */ /* 0x000fe40000000035 */
[----:B------:R-:W-:-:S02]  /*1350*/  PRMT R213, RZ, 0x5410, R54 ;  /* 0x00005410ffd57816 */ /* 0x000fc40000000036 */
[----:B------:R-:W-:Y:S02]  /*1360*/  PRMT R215, RZ, 0x7610, R54 ;  /* 0x00007610ffd77816 */ /* 0x000fe40000000036 */
[--C-:B------:R-:W-:Y:S02]  /*1370*/  PRMT R217, RZ, 0x5410, R55.reuse ;  /* 0x00005410ffd97816 */ /* 0x100fe40000000037 */
        /* <DEDUP_REMOVED lines=9> */
[----:B---3--:R-:W-:Y:S02]  /*1410*/  @P1 FADD.FTZ R52, R44, R52 ;  /* 0x000000342c341221 */ /* 0x008fe40000010000 */
[----:B------:R-:W-:-:S02]  /*1420*/  @P1 FADD.FTZ R53, R45, R53 ;  /* 0x000000352d351221 */ /* 0x000fc40000010000 */
[----:B------:R-:W-:Y:S02]  /*1430*/  @P1 FADD.FTZ R54, R46, R54 ;  /* 0x000000362e361221 */ /* 0x000fe40000010000 */
[----:B------:R-:W-:Y:S02]  /*1440*/  @P1 FADD.FTZ R55, R47, R55 ;  /* 0x000000372f371221 */ /* 0x000fe40000010000 */
[----:B----4-:R-:W-:Y:S02]  /*1450*/  @P1 FADD.FTZ R56, R48, R56 ;  /* 0x0000003830381221 */ /* 0x010fe40000010000 */
[----:B------:R-:W-:Y:S02]  /*1460*/  @P1 FADD.FTZ R57, R49, R57 ;  /* 0x0000003931391221 */ /* 0x000fe40000010000 */
[----:B------:R-:W-:Y:S02]  /*1470*/  @P1 FADD.FTZ R58, R50, R58 ;  /* 0x0000003a323a1221 */ /* 0x000fe40000010000 */
[----:B------:R-:W-:Y:S01]  /*1480*/  @P1 FADD.FTZ R59, R51, R59 ;  /* 0x0000003b333b1221 */ /* 0x000fe20000010000 */
[----:B------:R0:W-:Y:S04]  /*1490*/  STG.E.128 [R116.64], R52 ;  /* 0x0000003474007986 */ /* 0x0001e8000c101d04 */
[----:B------:R0:W-:Y:S01]  /*14a0*/  STG.E.128 [R116.64+0x10], R56 ;  /* 0x0000103874007986 */ /* 0x0001e2000c101d04 */
[----:B------:R-:W-:-:S03]  /*14b0*/  IADD3 R209, R208, 0x20, RZ ;  /* 0x00000020d0d17810 */ /* 0x000fc60007ffe0ff */
.L_x_18241:
[----:B------:R-:W-:Y:S05]  /*14c0*/  BSYNC B0 ;  /* 0x0000000000007941 */ /* 0x000fea0003800000 */
.L_x_18240:
[----:B------:R-:W-:Y:S01]  /*14d0*/  ISETP.GE.U32.AND P1, PT, R127, 0x40, PT ;  /* 0x000000407f00780c */ /* 0x000fe20003f26070 */
[----:B------:R-:W-:-:S12]  /*14e0*/  BSSY B0, `(.L_x_18242) ;  /* 0x000002a000007945 */ /* 0x000fd80003800000 */
[----:B------:R-:W-:Y:S05]  /*14f0*/  @!P1 BRA `(.L_x_18243) ;  /* 0x0000028000009947 */ /* 0x000fea0003800000 */
[----:B------:R-:W-:Y:S01]  /*1500*/  ISETP.NE.U32.AND P1, PT, RZ, c[0x0][0x180], PT ;  /* 0x00006000ff007a0c */ /* 0x000fe20003f25070 */
[----:B------:R-:W-:-:S03]  /*1510*/  HFMA2.MMA R60, -RZ, RZ, 0, 9.5367431640625e-07 ;  /* 0x00000010ff3c7435 */ /* 0x000fc600000001ff */
[----:B------:R-:W-:-:S07]  /*1520*/  ISETP.NE.AND.EX P1, PT, RZ, c[0x0][0x184], PT, P1 ;  /* 0x00006100ff007a0c */ /* 0x000fce0003f25310 */
[----:B------:R-:W-:-:S06]  /*1530*/  IMAD.WIDE.U32 R60, R209, R60, c[0x0][0x170] ;  /* 0x00005c00d13c7625 */ /* 0x000fcc00078e003c */
[----:B------:R-:W2:Y:S01]  /*1540*/  LDG.E.128 R60, [R60.64] ;  /* 0x000000043c3c7981 */ /* 0x000ea2000c1e1d00 */
[----:B------:R-:W-:-:S04]  /*1550*/  @P1 LEA R64, P2, R209, c[0x0][0x180], 0x5 ;  /* 0x00006000d1401a11 */ /* 0x000fc800078428ff */
[C---:B------:R-:W-:Y:S02]  /*1560*/  @P1 LEA.HI.X R65, R209.reuse, c[0x0][0x184], RZ, 0x5, P2 ;  /* 0x00006100d1411a11 */ /* 0x040fe400010f2cff */
[----:B0-----:R-:W-:-:S03]  /*1570*/  LEA R116, P2, R209, c[0x0][0x188], 0x5 ;  /* 0x00006200d1747a11 */ /* 0x001fc600078428ff */
[----:B------:R2:W3:Y:S01]  /*1580*/  @P1 LDG.E.128 R44, [R64.64] ;  /* 0x00000004402c1981 */ /* 0x0004e2000c1e1d00 */
[----:B------:R-:W-:-:S03]  /*1590*/  LEA.HI.X R117, R209, c[0x0][0x18c], RZ, 0x5, P2 ;  /* 0x00006300d1757a11 */ /* 0x000fc600010f2cff */
[----:B------:R2:W4:Y:S01]  /*15a0*/  @P1 LDG.E.128 R48, [R64.64+0x10] ;  /* 0x0000100440301981 */ /* 0x000522000c1e1d00 */
[----:B------:R-:W-:-:S04]  /*15b0*/  ISETP.NE.U32.AND P1, PT, RZ, c[0x0][0x180], PT ;  /* 0x00006000ff007a0c */ /* 0x000fc80003f25070 */
[----:B------:R-:W-:Y:S02]  /*15c0*/  ISETP.NE.AND.EX P1, PT, RZ, c[0x0][0x184], PT, P1 ;  /* 0x00006100ff007a0c */ /* 0x000fe40003f25310 */
[----:B------:R-:W-:Y:S02]  /*15d0*/  IADD3 R209, R209, 0x20, RZ ;  /* 0x00000020d1d17810 */ /* 0x000fe40007ffe0ff */
[--C-:B--2---:R-:W-:Y:S02]  /*15e0*/  PRMT R65, RZ, 0x5410, R60.reuse ;  /* 0x00005410ff417816 */ /* 0x104fe4000000003c */
[----:B------:R-:W-:Y:S02]  /*15f0*/  PRMT R67, RZ, 0x7610, R60 ;  /* 0x00007610ff437816 */ /* 0x000fe4000000003c */
[--C-:B------:R-:W-:Y:S02]  /*1600*/  PRMT R211, RZ, 0x5410, R61.reuse ;  /* 0x00005410ffd37816 */ /* 0x100fe4000000003d */
[----:B------:R-:W-:-:S02]  /*1610*/  PRMT R213, RZ, 0x7610, R61 ;  /* 0x00007610ffd57816 */ /* 0x000fc4000000003d */
[--C-:B------:R-:W-:Y:S02]  /*1620*/  PRMT R215, RZ, 0x5410, R62.reuse ;  /* 0x00005410ffd77816 */ /* 0x100fe4000000003e */
[----:B------:R-:W-:Y:S02]  /*1630*/  PRMT R217, RZ, 0x7610, R62 ;  /* 0x00007610ffd97816 */ /* 0x000fe4000000003e */
[--C-:B------:R-:W-:Y:S02]  /*1640*/  PRMT R219, RZ, 0x5410, R63.reuse ;  /* 0x00005410ffdb7816 */ /* 0x100fe4000000003f */
[----:B------:R-:W-:Y:S01]  /*1650*/  PRMT R221, RZ, 0x7610, R63 ;  /* 0x00007610ffdd7816 */ /* 0x000fe2000000003f */
[-C--:B------:R-:W-:Y:S02]  /*1660*/  FMUL.FTZ R60, R65, R118.reuse ;  /* 0x00000076413c7220 */ /* 0x080fe40000410000 */
[-C--:B------:R-:W-:Y:S02]  /*1670*/  FMUL.FTZ R61, R67, R118.reuse ;  /* 0x00000076433d7220 */ /* 0x080fe40000410000 */
[----:B------:R-:W-:-:S02]  /*1680*/  FMUL.FTZ R62, R211, R118 ;  /* 0x00000076d33e7220 */ /* 0x000fc40000410000 */
[-C--:B------:R-:W-:Y:S02]  /*1690*/  FMUL.FTZ R63, R213, R118.reuse ;  /* 0x00000076d53f7220 */ /* 0x080fe40000410000 */
[-C--:B------:R-:W-:Y:S02]  /*16a0*/  FMUL.FTZ R64, R215, R118.reuse ;  /* 0x00000076d7407220 */ /* 0x080fe40000410000 */
[-C--:B------:R-:W-:Y:S02]  /*16b0*/  FMUL.FTZ R65, R217, R118.reuse ;  /* 0x00000076d9417220 */ /* 0x080fe40000410000 */
[-C--:B------:R-:W-:Y:S02]  /*16c0*/  FMUL.FTZ R66, R219, R118.reuse ;  /* 0x00000076db427220 */ /* 0x080fe40000410000 */
[----:B------:R-:W-:Y:S02]  /*16d0*/  FMUL.FTZ R67, R221, R118 ;  /* 0x00000076dd437220 */ /* 0x000fe40000410000 */
[----:B---3--:R-:W-:-:S02]  /*16e0*/  @P1 FADD.FTZ R60, R44, R60 ;  /* 0x0000003c2c3c1221 */ /* 0x008fc40000010000 */
[----:B------:R-:W-:Y:S02]  /*16f0*/  @P1 FADD.FTZ R61, R45, R61 ;  /* 0x0000003d2d3d1221 */ /* 0x000fe40000010000 */
[----:B------:R-:W-:Y:S02]  /*1700*/  @P1 FADD.FTZ R62, R46, R62 ;  /* 0x0000003e2e3e1221 */ /* 0x000fe40000010000 */
[----:B------:R-:W-:Y:S02]  /*1710*/  @P1 FADD.FTZ R63, R47, R63 ;  /* 0x0000003f2f3f1221 */ /* 0x000fe40000010000 */
[----:B----4-:R-:W-:Y:S02]  /*1720*/  @P1 FADD.FTZ R64, R48, R64 ;  /* 0x0000004030401221 */ /* 0x010fe40000010000 */
[----:B------:R-:W-:Y:S02]  /*1730*/  @P1 FADD.FTZ R65, R49, R65 ;  /* 0x0000004131411221 */ /* 0x000fe40000010000 */
[----:B------:R-:W-:-:S02]  /*1740*/  @P1 FADD.FTZ R66, R50, R66 ;  /* 0x0000004232421221 */ /* 0x000fc40000010000 */
[----:B------:R-:W-:Y:S01]  /*1750*/  @P1 FADD.FTZ R67, R51, R67 ;  /* 0x0000004333431221 */ /* 0x000fe20000010000 */
[----:B------:R0:W-:Y:S04]  /*1760*/  STG.E.128 [R116.64], R60 ;  /* 0x0000003c74007986 */ /* 0x0001e8000c101d04 */
[----:B------:R0:W-:Y:S02]  /*1770*/  STG.E.128 [R116.64+0x10], R64 ;  /* 0x0000104074007986 */ /* 0x0001e4000c101d04 */
.L_x_18243:
[----:B------:R-:W-:Y:S05]  /*1780*/  BSYNC B0 ;  /* 0x0000000000007941 */ /* 0x000fea0003800000 */
.L_x_18242:
[----:B------:R-:W-:Y:S01]  /*1790*/  ISETP.GE.U32.AND P1, PT, R127, 0x60, PT ;  /* 0x000000607f00780c */ /* 0x000fe20003f26070 */
[----:B------:R-:W-:-:S12]  /*17a0*/  BSSY B0, `(.L_x_18244) ;  /* 0x000002a000007945 */ /* 0x000fd80003800000 */
        /* <DEDUP_REMOVED lines=41> */
.L_x_18245:
[----:B------:R-:W-:Y:S05]  /*1a40*/  BSYNC B0 ;  /* 0x0000000000007941 */ /* 0x000fea0003800000 */
.L_x_18244:
        /* <DEDUP_REMOVED lines=43> */
.L_x_18247:
[----:B------:R-:W-:Y:S05]  /*1d00*/  BSYNC B0 ;  /* 0x0000000000007941 */ /* 0x000fea0003800000 */
.L_x_18246:
        /* <DEDUP_REMOVED lines=43> */
.L_x_18249:
[----:B------:R-:W-:Y:S05]  /*1fc0*/  BSYNC B0 ;  /* 0x0000000000007941 */ /* 0x000fea0003800000 */
.L_x_18248:
        /* <DEDUP_REMOVED lines=43> */
.L_x_18251:
[----:B------:R-:W-:Y:S05]  /*2280*/  BSYNC B0 ;  /* 0x0000000000007941 */ /* 0x000fea0003800000 */
.L_x_18250:
        /* <DEDUP_REMOVED lines=43> */
.L_x_18253:
[----:B------:R-:W-:Y:S05]  /*2540*/  BSYNC B0 ;  /* 0x0000000000007941 */ /* 0x000fea0003800000 */
.L_x_18252:
        /* <DEDUP_REMOVED lines=41> */
[----:B------:R0:W-:Y:S02]  /*27e0*/  STG.E.128 [R116.64+0x10], R112 ;  /* 0x0000107074007986 */ /* 0x0001e4000c101d04 */
.L_x_18255:
[----:B------:R-:W-:Y:S05]  /*27f0*/  BSYNC B0 ;  /* 0x0000000000007941 */ /* 0x000fea0003800000 */
.L_x_18254:
[----:B0-----:R-:W-:Y:S01]  /*2800*/  FADD.FTZ R116, RZ, R52 ;  /* 0x00000034ff747221 */ /* 0x001fe20000010000 */
[----:B------:R-:W-:-:S02]  /*2810*/  ISETP.GT.U32.AND P1, PT, R127, 0x3f, PT ;  /* 0x0000003f7f00780c */ /* 0x000fc40003f24070 */
        /* <DEDUP_REMOVED lines=77> */
.L_x_18276:
[----:B-1----:R-:W-:Y:S01]  /*2cf0*/  FADD.FTZ R214, R209, R116 ;  /* 0x00000074d1d67221 */ /* 0x002fe20000010000 */
[----:B------:R-:W-:Y:S05]  /*2d00*/  BRA.DIV ~URZ, `(.L_x_18257) ;  /* 0x00001d227f007947 */ /* 0x000fea000b800000 */
[----:B------:R-:W1:Y:S01]  /*2d10*/  SHFL.BFLY PT, R116, R214, 0x2, 0x1f ;  /* 0x0c401f00d6747f89 */ /* 0x000e6200000e0000 */
[----:B0-----:R-:W-:Y:S02]  /*2d20*/  P2R R209, PR, RZ, 0x40 ;  /* 0x00000040ffd17803 */ /* 0x001fe40000000000 */
[----:B------:R-:W-:Y:S01]  /*2d30*/  ISETP.GT.U32.AND P6, PT, R127, 0x3f, PT ;  /* 0x0000003f7f00780c */ /* 0x000fe20003fc4070 */
[----:B-1----:R-:W-:-:S05]  /*2d40*/  FADD.FTZ R116, R214, R116 ;  /* 0x00000074d6747221 */ /* 0x002fca0000010000 */
        /* <DEDUP_REMOVED lines=147> */
.L_x_18277:
        /* <DEDUP_REMOVED lines=49> */
.L_x_18259:
[----:B------:R-:W-:Y:S05]  /*3990*/  BSYNC B0 ;  /* 0x0000000000007941 */ /* 0x000fea0003800000 */
.L_x_18258:
        /* <DEDUP_REMOVED lines=35> */
.L_x_18261:
[----:B------:R-:W-:Y:S05]  /*3bd0*/  BSYNC B0 ;  /* 0x0000000000007941 */ /* 0x000fea0003800000 */
.L_x_18260:
        /* <DEDUP_REMOVED lines=35> */
.L_x_18263:
[----:B------:R-:W-:Y:S05]  /*3e10*/  BSYNC B0 ;  /* 0x0000000000007941 */ /* 0x000fea0003800000 */
.L_x_18262:
        /* <DEDUP_REMOVED lines=35> */
.L_x_18265:
[----:B------:R-:W-:Y:S05]  /*4050*/  BSYNC B0 ;  /* 0x0000000000007941 */ /* 0x000fea0003800000 */
.L_x_18264:
        /* <DEDUP_REMOVED lines=35> */
.L_x_18267:
[----:B------:R-:W-:Y:S05]  /*4290*/  BSYNC B0 ;  /* 0x0000000000007941 */ /* 0x000fea0003800000 */
.L_x_18266:
        /* <DEDUP_REMOVED lines=35> */
.L_x_18269:
[----:B------:R-:W-:Y:S05]  /*44d0*/  BSYNC B0 ;  /* 0x0000000000007941 */ /* 0x000fea0003800000 */
.L_x_18268:
        /* <DEDUP_REMOVED lines=35> */
.L_x_18271:
[----:B------:R-:W-:Y:S05]  /*4710*/  BSYNC B0 ;  /* 0x0000000000007941 */ /* 0x000fea0003800000 */
.L_x_18270:
        /* <DEDUP_REMOVED lines=34> */
.L_x_18273:
[----:B------:R-:W-:Y:S05]  /*4940*/  BSYNC B0 ;  /* 0x0000000000007941 */ /* 0x000fea0003800000 */
.L_x_18272:
[----:B01----:R-:W-:-:S10]  /*4950*/  HFMA2.MMA R117, -RZ, RZ, 0, 2.384185791015625e-07 ;  /* 0x00000004ff757435 */ /* 0x003fd400000001ff */
[----:B------:R-:W-:-:S05]  /*4960*/  IMAD R202, R117, c[0x0][0x160], R202 ;  /* 0x0000580075ca7a24 */ /* 0x000fca00078e02ca */
[----:B------:R-:W-:-:S13]  /*4970*/  ISETP.GE.AND P1, PT, R202, c[0x0][0x164], PT ;  /* 0x00005900ca007a0c */ /* 0x000fda0003f26270 */
[----:B------:R-:W-:Y:S01]  /*4980*/  @P1 CALL.REL.NOINC `(.L_x_18274) ;  /* 0x0000001000001944 */ /* 0x000fe20003c00000 */
[----:B------:R-:W-:Y:S05]  /*4990*/  BRA `(.L_x_18275) ;  /* 0xffffc7a000007947 */ /* 0x000fea000383ffff */
.L_x_18274:
[----:B------:R-:W-:Y:S05]  /*49a0*/  EXIT ;  /* 0x000000000000794d */ /* 0x000fea0003800000 */
.L_x_18256:
[----:B------:R-:W-:Y:S01]  /*49b0*/  HFMA2.MMA R213, -RZ, RZ, 0, 5.9604644775390625e-08 ;  /* 0x00000001ffd57435 */ /* 0x000fe200000001ff */
[----:B------:R-:W-:Y:S02]  /*49c0*/  MOV R118, R209 ;  /* 0x000000d100767202 */ /* 0x000fe40000000f00 */
[----:B------:R-:W-:Y:S02]  /*49d0*/  MOV R119, 0x1f ;  /* 0x0000001f00777802 */ /* 0x000fe40000000f00 */
[----:B------:R-:W-:Y:S02]  /*49e0*/  MOV R212, 0xffffffff ;  /* 0xffffffff00d47802 */ /* 0x000fe40000000f00 */
[----:B------:R-:W-:Y:S02]  /*49f0*/  MOV R116, 0x4a10 ;  /* 0x00004a1000747802 */ /* 0x000fe40000000f00 */
[----:B------:R-:W-:Y:S05]  /*4a00*/  CALL.REL.NOINC `($__internal_48_$__cuda_sm70_shflsync_bfly_p) ;  /* 0x00000c0000007944 */ /* 0x000fea0003c00000 */
[----:B-1----:R-:W-:Y:S01]  /*4a10*/  MOV R116, R213 ;  /* 0x000000d500747202 */ /* 0x002fe20000000f00 */
[----:B0-----:R-:W-:Y:S05]  /*4a20*/  BRA `(.L_x_18276) ;  /* 0xffffe2c000007947 */ /* 0x001fea000383ffff */
.L_x_18257:
[----:B------:R-:W-:Y:S01]  /*4a30*/  HFMA2.MMA R213, -RZ, RZ, 0, 1.1920928955078125e-07 ;  /* 0x00000002ffd57435 */ /* 0x000fe200000001ff */
[----:B------:R-:W-:Y:S02]  /*4a40*/  MOV R118, R214 ;  /* 0x000000d600767202 */ /* 0x000fe40000000f00 */
[----:B------:R-:W-:-:S02]  /*4a50*/  MOV R119, 0x1f ;  /* 0x0000001f00777802 */ /* 0x000fc40000000f00 */
[----:B------:R-:W-:Y:S02]  /*4a60*/  MOV R212, 0xffffffff ;  /* 0xffffffff00d47802 */ /* 0x000fe40000000f00 */
[----:B------:R-:W-:Y:S02]  /*4a70*/  MOV R116, 0x4a90 ;  /* 0x00004a9000747802 */ /* 0x000fe40000000f00 */
[----:B0-----:R-:W-:Y:S05]  /*4a80*/  CALL.REL.NOINC `($__internal_48_$__cuda_sm70_shflsync_bfly_p) ;  /* 0x00000b8000007944 */ /* 0x001fea0003c00000 */
[----:B01----:R-:W-:Y:S01]  /*4a90*/  FADD.FTZ R118, R214, R213 ;  /* 0x000000d5d6767221 */ /* 0x003fe20000010000 */
[----:B------:R-:W-:Y:S01]  /*4aa0*/  HFMA2.MMA R213, -RZ, RZ, 0, 2.384185791015625e-07 ;  /* 0x00000004ffd57435 */ /* 0x000fe200000001ff */
[----:B------:R-:W-:Y:S02]  /*4ab0*/  MOV R119, 0x1f ;  /* 0x0000001f00777802 */ /* 0x000fe40000000f00 */
[----:B------:R-:W-:Y:S02]  /*4ac0*/  MOV R212, 0xffffffff ;  /* 0xffffffff00d47802 */ /* 0x000fe40000000f00 */
[----:B------:R-:W-:Y:S02]  /*4ad0*/  MOV R116, 0x4af0 ;  /* 0x00004af000747802 */ /* 0x000fe40000000f00 */
[----:B------:R-:W-:Y:S05]  /*4ae0*/  CALL.REL.NOINC `($__internal_48_$__cuda_sm70_shflsync_bfly_p) ;  /* 0x00000b2000007944 */ /* 0x000fea0003c00000 */
[----:B01----:R-:W-:Y:S01]  /*4af0*/  FADD.FTZ R118, R118, R213 ;  /* 0x000000d576767221 */ /* 0x003fe20000010000 */
[----:B------:R-:W-:Y:S01]  /*4b00*/  HFMA2.MMA R213, -RZ, RZ, 0, 4.76837158203125e-07 ;  /* 0x00000008ffd57435 */ /* 0x000fe200000001ff */
[----:B------:R-:W-:-:S02]  /*4b10*/  MOV R119, 0x1f ;  /* 0x0000001f00777802 */ /* 0x000fc40000000f00 */
[----:B------:R-:W-:Y:S02]  /*4b20*/  MOV R212, 0xffffffff ;  /* 0xffffffff00d47802 */ /* 0x000fe40000000f00 */
[----:B------:R-:W-:Y:S02]  /*4b30*/  MOV R116, 0x4b50 ;  /* 0x00004b5000747802 */ /* 0x000fe40000000f00 */
[----:B------:R-:W-:Y:S05]  /*4b40*/  CALL.REL.NOINC `($__internal_48_$__cuda_sm70_shflsync_bfly_p) ;  /* 0x00000ac000007944 */ /* 0x000fea0003c00000 */
[----:B01----:R-:W-:Y:S01]  /*4b50*/  FADD.FTZ R118, R118, R213 ;  /* 0x000000d576767221 */ /* 0x003fe20000010000 */
[----:B------:R-:W-:Y:S01]  /*4b60*/  HFMA2.MMA R213, -RZ, RZ, 0, 9.5367431640625e-07 ;  /* 0x00000010ffd57435 */ /* 0x000fe200000001ff */
[----:B------:R-:W-:Y:S02]  /*4b70*/  MOV R119, 0x1f ;  /* 0x0000001f00777802 */ /* 0x000fe40000000f00 */
[----:B------:R-:W-:Y:S02]  /*4b80*/  MOV R212, 0xffffffff ;  /* 0xffffffff00d47802 */ /* 0x000fe40000000f00 */
[----:B------:R-:W-:Y:S02]  /*4b90*/  MOV R116, 0x4bb0 ;  /* 0x00004bb000747802 */ /* 0x000fe40000000f00 */
[----:B------:R-:W-:Y:S05]  /*4ba0*/  CALL.REL.NOINC `($__internal_48_$__cuda_sm70_shflsync_bfly_p) ;  /* 0x00000a6000007944 */ /* 0x000fea0003c00000 */
[----:B-1----:R-:W-:Y:S01]  /*4bb0*/  FADD.FTZ R211, R118, R213 ;  /* 0x000000d576d37221 */ /* 0x002fe20000010000 */
[----:B------:R-:W-:Y:S01]  /*4bc0*/  P2R R209, PR, RZ, 0x40 ;  /* 0x00000040ffd17803 */ /* 0x000fe20000000000 */
[----:B------:R-:W-:Y:S01]  /*4bd0*/  HFMA2.MMA R213, -RZ, RZ, 0, 5.9604644775390625e-08 ;  /* 0x00000001ffd57435 */ /* 0x000fe200000001ff */
[----:B------:R-:W-:Y:S01]  /*4be0*/  ISETP.GT.U32.AND P6, PT, R127, 0x3f, PT ;  /* 0x0000003f7f00780c */ /* 0x000fe20003fc4070 */
        /* <DEDUP_REMOVED lines=135> */
[----:B------:R-:W-:Y:S05]  /*5460*/  CALL.REL.NOINC `($__internal_48_$__cuda_sm70_shflsync_bfly_p) ;  /* 0x000001a000007944 */ /* 0x000fea0003c00000 */
[----:B01----:R-:W-:Y:S01]  /*5470*/  FADD.FTZ R118, R118, R213 ;  /* 0x000000d576767221 */ /* 0x003fe20000010000 */
[----:B------:R-:W-:Y:S01]  /*5480*/  HFMA2.MMA R213, -RZ, RZ, 0, 1.1920928955078125e-07 ;  /* 0x00000002ffd57435 */ /* 0x000fe200000001ff */
[----:B------:R-:W-:Y:S02]  /*5490*/  MOV R119, 0x1f ;  /* 0x0000001f00777802 */ /* 0x000fe40000000f00 */
[----:B------:R-:W-:Y:S02]  /*54a0*/  MOV R212, 0xffffffff ;  /* 0xffffffff00d47802 */ /* 0x000fe40000000f00 */
[----:B------:R-:W-:Y:S02]  /*54b0*/  MOV R116, 0x54d0 ;  /* 0x000054d000747802 */ /* 0x000fe40000000f00 */
[----:B------:R-:W-:Y:S05]  /*54c0*/  CALL.REL.NOINC `($__internal_48_$__cuda_sm70_shflsync_bfly_p) ;  /* 0x0000014000007944 */ /* 0x000fea0003c00000 */
[----:B01----:R-:W-:Y:S01]  /*54d0*/  FADD.FTZ R118, R118, R213 ;  /* 0x000000d576767221 */ /* 0x003fe20000010000 */
[----:B------:R-:W-:Y:S01]  /*54e0*/  HFMA2.MMA R213, -RZ, RZ, 0, 2.384185791015625e-07 ;  /* 0x00000004ffd57435 */ /* 0x000fe200000001ff */
[----:B------:R-:W-:Y:S02]  /*54f0*/  MOV R119, 0x1f ;  /* 0x0000001f00777802 */ /* 0x000fe40000000f00 */
[----:B------:R-:W-:-:S02]  /*5500*/  MOV R212, 0xffffffff ;  /* 0xffffffff00d47802 */ /* 0x000fc40000000f00 */
[----:B------:R-:W-:Y:S02]  /*5510*/  MOV R116, 0x5530 ;  /* 0x0000553000747802 */ /* 0x000fe40000000f00 */
[----:B------:R-:W-:Y:S05]  /*5520*/  CALL.REL.NOINC `($__internal_48_$__cuda_sm70_shflsync_bfly_p) ;  /* 0x000000e000007944 */ /* 0x000fea0003c00000 */
[----:B01----:R-:W-:Y:S01]  /*5530*/  FADD.FTZ R118, R118, R213 ;  /* 0x000000d576767221 */ /* 0x003fe20000010000 */
[----:B------:R-:W-:Y:S01]  /*5540*/  HFMA2.MMA R213, -RZ, RZ, 0, 4.76837158203125e-07 ;  /* 0x00000008ffd57435 */ /* 0x000fe200000001ff */
[----:B------:R-:W-:Y:S02]  /*5550*/  MOV R119, 0x1f ;  /* 0x0000001f00777802 */ /* 0x000fe40000000f00 */
[----:B------:R-:W-:Y:S02]  /*5560*/  MOV R212, 0xffffffff ;  /* 0xffffffff00d47802 */ /* 0x000fe40000000f00 */
[----:B------:R-:W-:Y:S02]  /*5570*/  MOV R116, 0x5590 ;  /* 0x0000559000747802 */ /* 0x000fe40000000f00 */
[----:B------:R-:W-:Y:S05]  /*5580*/  CALL.REL.NOINC `($__internal_48_$__cuda_sm70_shflsync_bfly_p) ;  /* 0x0000008000007944 */ /* 0x000fea0003c00000 */
[----:B-1----:R-:W-:Y:S01]  /*5590*/  FADD.FTZ R210, R118, R213 ;  /* 0x000000d576d27221 */ /* 0x002fe20000010000 */
[----:B------:R-:W-:Y:S01]  /*55a0*/  HFMA2.MMA R213, -RZ, RZ, 0, 9.5367431640625e-07 ;  /* 0x00000010ffd57435 */ /* 0x000fe200000001ff */
[----:B0-----:R-:W-:Y:S02]  /*55b0*/  MOV R119, 0x1f ;  /* 0x0000001f00777802 */ /* 0x001fe40000000f00 */
[----:B------:R-:W-:-:S02]  /*55c0*/  MOV R212, 0xffffffff ;  /* 0xffffffff00d47802 */ /* 0x000fc40000000f00 */
[----:B------:R-:W-:Y:S02]  /*55d0*/  MOV R118, R210 ;  /* 0x000000d200767202 */ /* 0x000fe40000000f00 */
[----:B------:R-:W-:Y:S02]  /*55e0*/  MOV R116, 0x5600 ;  /* 0x0000560000747802 */ /* 0x000fe40000000f00 */
[----:B------:R-:W-:Y:S05]  /*55f0*/  CALL.REL.NOINC `($__internal_48_$__cuda_sm70_shflsync_bfly_p) ;  /* 0x0000001000007944 */ /* 0x000fea0003c00000 */
[----:B01----:R-:W-:Y:S05]  /*5600*/  BRA `(.L_x_18277) ;  /* 0xffffe07000007947 */ /* 0x003fea000383ffff */
        .weak           $__internal_48_$__cuda_sm70_shflsync_bfly_p
        .type           $__internal_48_$__cuda_sm70_shflsync_bfly_p,@function
        .size           $__internal_48_$__cuda_sm70_shflsync_bfly_p,(.L_x_57088 - $__internal_48_$__cuda_sm70_shflsync_bfly_p)
$__internal_48_$__cuda_sm70_shflsync_bfly_p:
[----:B------:R-:W-:Y:S01]  /*5610*/  HFMA2.MMA R117, -RZ, RZ, 0, 0 ;  /* 0x00000000ff757435 */ /* 0x000fe200000001ff */
[----:B------:R-:W-:Y:S04]  /*5620*/  WARPSYNC R212 ;  /* 0x000000d400007348 */ /* 0x000fe80003800000 */
[----:B------:R0:W1:Y:S01]  /*5630*/  SHFL.BFLY PT, R213, R118, R213, R119 ;  /* 0x0c0000d576d57389 */ /* 0x00006200000e0077 */
[----:B------:R-:W-:Y:S05]  /*5640*/  RET.REL.NODEC R116 `(_ZN10layer_norm13ln_fwd_kernelINS_13Kernel_traitsI13__nv_bfloat16S2_fS2_fjLj2048ELj1ELj4ELj1ELj16ENS_18Kernel_traits_baseILj2048ES2_S2_fS2_fjLj128EEEEELb0ELb0ELb0ELb0EEEvNS_9FwdParamsE) ;  /* 0xffffa9b074007950 */ /* 0x000fea0003c3ffff */
.L_x_18278:
        /* <DEDUP_REMOVED lines=11> */
.L_x_57088:


//--------------------- .text._ZN10layer_norm13ln_fwd_kernelINS_13Kernel_traitsI13__nv_bfloat16S2_fS2_fjLj2048ELj1ELj4ELj1ELj16ENS_18Kernel_traits_baseILj2048ES2_S2_fS2_fjLj128EEEEELb0ELb0ELb0ELb1EEEvNS_9FwdParamsE --------------------------
	.section	.text._ZN10layer_norm13ln_fwd_kernelINS_13Kernel_traitsI13__nv_bfloat16S2_fS2_fjLj2048ELj1ELj4ELj1ELj16ENS_18Kernel_traits_baseILj2048ES2_S2_fS2_fjLj128EEEEELb0ELb0ELb0ELb1EEEvNS_9FwdParamsE,"ax",@progbits
	.sectioninfo	@"SHI_REGISTERS=255"
	.align	128
        .global         _ZN10layer_norm13ln_fwd_kernelINS_13Kernel_traitsI13__nv_bfloat16S2_fS2_fjLj2048ELj1ELj4ELj1ELj16ENS_18Kernel_traits_baseILj2048ES2_S2_fS2_fjLj128EEEEELb0ELb0ELb0ELb1EEEvNS_9FwdParamsE
        .type           _ZN10layer_norm13ln_fwd_kernelINS_13Kernel_traitsI13__nv_bfloat16S2_fS2_fjLj2048ELj1ELj4ELj1ELj16ENS_18Kernel_traits_baseILj2048ES2_S2_fS2_fjLj128EEEEELb0ELb0ELb0ELb1EEEvNS_9FwdParamsE,@function
        .size           _ZN10layer_norm13ln_fwd_kernelINS_13Kernel_traitsI13__nv_bfloat16S2_fS2_fjLj2048ELj1ELj4ELj1ELj16ENS_18Kernel_traits_baseILj2048ES2_S2_fS2_fjLj128EEEEELb0ELb0ELb0ELb1EEEvNS_9FwdParamsE,(.L_x_57089 - _ZN10layer_norm13ln_fwd_kernelINS_13Kernel_traitsI13__nv_bfloat16S2_fS2_fjLj2048ELj1ELj4ELj1ELj16ENS_18Kernel_traits_baseILj2048ES2_S2_fS2_fjLj128EEEEELb0ELb0ELb0ELb1EEEvNS_9FwdParamsE)
        .other          _ZN10layer_norm13ln_fwd_kernelINS_13Kernel_traitsI13__nv_bfloat16S2_fS2_fjLj2048ELj1ELj4ELj1ELj16ENS_18Kernel_traits_baseILj2048ES2_S2_fS2_fjLj128EEEEELb0ELb0ELb0ELb1EEEvNS_9FwdParamsE,@"STO_CUDA_ENTRY STV_DEFAULT"
_ZN10layer_norm13ln_fwd_kernelINS_13Kernel_traitsI13__nv_bfloat16S2_fS2_fjLj2048ELj1ELj4ELj1ELj16ENS_18Kernel_traits_baseILj2048ES2_S2_fS2_fjLj128EEEEELb0ELb0ELb0ELb1EEEvNS_9FwdParamsE:
.text._ZN10layer_norm13ln_fwd_kernelINS_13Kernel_traitsI13__nv_bfloat16S2_fS2_fjLj2048ELj1ELj4ELj1ELj16ENS_18Kernel_traits_baseILj2048ES2_S2_fS2_fjLj128EEEEELb0ELb0ELb0ELb1EEEvNS_9FwdParamsE:
        /* <DEDUP_REMOVED lines=24> */
[----:B0----5:R-:W-:Y:S01]  /*0180*/  @!P0 CS2R R44, SRZ ;  /* 0x00000000002c8805 */ /* 0x021fe2000001ff00 */
        /* <DEDUP_REMOVED lines=15> */
[----:B------:R0:W5:Y:S01]  /*0280*/  LDG.E.128 R128, [R2.64] ;  /* 0x0000000402807981 */ /* 0x000162000c1e1d00 */
[----:B------:R-:W-:-:S02]  /*0290*/  PRMT R0, RZ, 0x5410, R44 ;  /* 0x00005410ff007816 */ /* 0x000fc4000000002c */
[----:B------:R-:W-:Y:S01]  /*02a0*/  PRMT R112, RZ, 0x7610, R45 ;  /* 0x00007610ff707816 */ /* 0x000fe2000000002d */
[----:B------:R0:W5:Y:S01]  /*02b0*/  LDG.E.128 R28, [R2.64+0x200] ;  /* 0x00020004021c7981 */ /* 0x000162000c1e1d00 */
[--C-:B------:R-:W-:Y:S02]  /*02c0*/  PRMT R113, RZ, 0x5410, R46.reuse ;  /* 0x00005410ff717816 */ /* 0x100fe4000000002e */
[----:B------:R-:W-:Y:S01]  /*02d0*/  PRMT R114, RZ, 0x7610, R46 ;  /* 0x00007610ff727816 */ /* 0x000fe2000000002e */
[----:B------:R0:W5:Y:S01]  /*02e0*/  LDG.E.128 R24, [R2.64+0x400] ;  /* 0x0004000402187981 */ /* 0x000162000c1e1d00 */
[--C-:B------:R-:W-:Y:S02]  /*02f0*/  PRMT R115, RZ, 0x5410, R47.reuse ;  /* 0x00005410ff737816 */ /* 0x100fe4000000002f */
[----:B------:R-:W-:Y:S01]  /*0300*/  PRMT R116, RZ, 0x7610, R47 ;  /* 0x00007610ff747816 */ /* 0x000fe2000000002f */
[----:B------:R0:W5:Y:S01]  /*0310*/  LDG.E.128 R20, [R2.64+0x600] ;  /* 0x0006000402147981 */ /* 0x000162000c1e1d00 */
        /* <DEDUP_REMOVED lines=12> */
[--C-:B------:R-:W-:Y:S01]  /*03e0*/  PRMT R125, RZ, 0x5410, R52.reuse ;  /* 0x00005410ff7d7816 */ /* 0x100fe20000000034 */
[----:B------:R-:W-:Y:S01]  /*03f0*/  ULDC.U8 UR6, c[0x0][0x1f0] ;  /* 0x00007c0000067ab9 */ /* 0x000fe20000000000 */
[----:B------:R-:W-:Y:S02]  /*0400*/  PRMT R126, RZ, 0x7610, R52 ;  /* 0x00007610ff7e7816 */ /* 0x000fe40000000034 */
[--C-:B------:R-:W-:Y:S02]  /*0410*/  PRMT R127, RZ, 0x5410, R53.reuse ;  /* 0x00005410ff7f7816 */ /* 0x100fe40000000035 */
[----:B------:R-:W-:Y:S02]  /*0420*/  PRMT R132, RZ, 0x7610, R53 ;  /* 0x00007610ff847816 */ /* 0x000fe40000000035 */
[----:B------:R-:W-:-:S02]  /*0430*/  PRMT R133, RZ, 0x5410, R54 ;  /* 0x00005410ff857816 */ /* 0x000fc40000000036 */
[----:B0-----:R-:W-:Y:S02]  /*0440*/  PRMT R2, RZ, 0x7610, R44 ;  /* 0x00007610ff027816 */ /* 0x001fe4000000002c */
        /* <DEDUP_REMOVED lines=44> */
.L_x_18282:
[----:B------:R-:W0:Y:S01]  /*0710*/  S2R R186, SR_TID.X ;  /* 0x0000000000ba7919 */ /* 0x000e220000002100 */
[----:B------:R-:W-:Y:S01]  /*0720*/  ISETP.NE.U32.AND P1, PT, RZ, c[0x0][0x1c0], PT ;  /* 0x00007000ff007a0c */ /* 0x000fe20003f25070 */
[----:B------:R-:W-:Y:S01]  /*0730*/  IMAD R40, R171, c[0x0][0x168], RZ ;  /* 0x00005a00ab287a24 */ /* 0x000fe200078e02ff */
[----:B------:R-:W-:Y:S01]  /*0740*/  HFMA2.MMA R104, -RZ, RZ, 0, 9.5367431640625e-07 ;  /* 0x00000010ff687435 */ /* 0x000fe200000001ff */
[----:B------:R-:W-:Y:S02]  /*0750*/  ISETP.NE.U32.AND P0, PT, RZ, c[0x0][0x180], PT ;  /* 0x00006000ff007a0c */ /* 0x000fe40003f05070 */
[----:B------:R-:W-:-:S02]  /*0760*/  ISETP.NE.AND.EX P1, PT, RZ, c[0x0][0x1c4], PT, P1 ;  /* 0x00007100ff007a0c */ /* 0x000fc40003f25310 */
[----:B------:R-:W-:-:S04]  /*0770*/  SHF.R.S32.HI R41, RZ, 0x1f, R40 ;  /* 0x0000001fff297819 */ /* 0x000fc80000011428 */
[----:B------:R-:W-:-:S07]  /*0780*/  LEA.HI R41, R41, R40, RZ, 0x3 ;  /* 0x0000002829297211 */ /* 0x000fce00078f18ff */
[----:B------:R-:W-:Y:S02]  /*0790*/  @P1 MOV R44, 0x2 ;  /* 0x00000002002c1802 */ /* 0x000fe40000000f00 */
[----:B0-----:R-:W-:-:S03]  /*07a0*/  LOP3.LUT R186, R186, 0x1f, RZ, 0xc0, !PT ;  /* 0x0000001fbaba7812 */ /* 0x001fc600078ec0ff */
[----:B------:R-:W-:Y:S01]  /*07b0*/  @P1 IMAD.WIDE R44, R171, R44, c[0x0][0x1c0] ;  /* 0x00007000ab2c1625 */ /* 0x000fe200078e022c */
[----:B------:R-:W-:Y:S02]  /*07c0*/  LEA.HI.SX32 R181, R41, R186, 0x1d ;  /* 0x000000ba29b57211 */ /* 0x000fe400078feaff */
[----:B------:R-:W-:-:S03]  /*07d0*/  ISETP.NE.AND.EX P0, PT, RZ, c[0x0][0x184], PT, P0 ;  /* 0x00006100ff007a0c */ /* 0x000fc60003f05300 */
[----:B------:R-:W2:Y:S01]  /*07e0*/  @P1 LDG.E.U16 R44, [R44.64] ;  /* 0x000000042c2c1981 */ /* 0x000ea2000c1e1500 */
[----:B------:R-:W-:Y:S01]  /*07f0*/  IMAD.WIDE.U32 R40, R181, R104, c[0x0][0x170] ;  /* 0x00005c00b5287625 */ /* 0x000fe200078e0068 */
[----:B------:R-:W-:-:S05]  /*0800*/  MOV R187, 0x20 ;  /* 0x0000002000bb7802 */ /* 0x000fca0000000f00 */
[----:B------:R-:W3:Y:S03]  /*0810*/  LDG.E.128 R40, [R40.64] ;  /* 0x0000000428287981 */ /* 0x000ee6000c1e1d00 */
[----:B------:R-:W-:-:S05]  /*0820*/  @P0 IMAD.WIDE.U32 R46, R181, R187, c[0x0][0x180] ;  /* 0x00006000b52e0625 */ /* 0x000fca00078e00bb */
[----:B------:R0:W4:Y:S04]  /*0830*/  @P0 LDG.E.128 R32, [R46.64] ;  /* 0x000000042e200981 */ /* 0x000128000c1e1d00 */
[----:B------:R0:W4:Y:S01]  /*0840*/  @P0 LDG.E.128 R36, [R46.64+0x10] ;  /* 0x000010042e240981 */ /* 0x000122000c1e1d00 */
[----:B------:R-:W-:Y:S01]  /*0850*/  HFMA2.MMA R188, -RZ, RZ, 1.875, 0 ;  /* 0x3f800000ffbc7435 */ /* 0x000fe200000001ff */
[----:B------:R-:W-:Y:S02]  /*0860*/  ISETP.NE.U32.AND P2, PT, RZ, c[0x0][0x180], PT ;  /* 0x00006000ff007a0c */ /* 0x000fe40003f45070 */
[C---:B------:R-:W-:Y:S01]  /*0870*/  IADD3 R182, R181.reuse, 0x20, RZ ;  /* 0x00000020b5b67810 */ /* 0x040fe20007ffe0ff */
[----:B------:R-:W-:-:S04]  /*0880*/  IMAD.WIDE.U32 R60, R181, R187, c[0x0][0x188] ;  /* 0x00006200b53c7625 */ /* 0x000fc800078e00bb */
[----:B------:R-:W-:Y:S01]  /*0890*/  @P0 IMAD.WIDE.U32 R62, R187, R182, c[0x0][0x180] ;  /* 0x00006000bb3e0625 */ /* 0x000fe200078e00b6 */
[----:B--2---:R-:W-:Y:S02]  /*08a0*/  @P1 PRMT R188, RZ, 0x5410, R44 ;  /* 0x00005410ffbc1816 */ /* 0x004fe4000000002c */
[----:B------:R-:W-:Y:S02]  /*08b0*/  ISETP.NE.AND.EX P1, PT, RZ, c[0x0][0x184], PT, P2 ;  /* 0x00006100ff007a0c */ /* 0x000fe40003f25320 */
[--C-:B---3--:R-:W-:Y:S02]  /*08c0*/  PRMT R45, RZ, 0x5410, R40.reuse ;  /* 0x00005410ff2d7816 */ /* 0x108fe40000000028 */
[----:B0-----:R-:W-:Y:S02]  /*08d0*/  PRMT R47, RZ, 0x7610, R40 ;  /* 0x00007610ff2f7816 */ /* 0x001fe40000000028 */
        /* <DEDUP_REMOVED lines=14> */
[----:B----4-:R-:W-:-:S02]  /*09c0*/  @P1 FADD.FTZ R40, R32, R40 ;  /* 0x0000002820281221 */ /* 0x010fc40000010000 */
[----:B------:R-:W-:Y:S02]  /*09d0*/  @P1 FADD.FTZ R41, R33, R41 ;  /* 0x0000002921291221 */ /* 0x000fe40000010000 */
[----:B------:R-:W-:Y:S02]  /*09e0*/  @P1 FADD.FTZ R42, R34, R42 ;  /* 0x0000002a222a1221 */ /* 0x000fe40000010000 */
[----:B------:R-:W-:Y:S02]  /*09f0*/  @P1 FADD.FTZ R43, R35, R43 ;  /* 0x0000002b232b1221 */ /* 0x000fe40000010000 */
[----:B------:R-:W-:Y:S02]  /*0a00*/  @P1 FADD.FTZ R44, R36, R44 ;  /* 0x0000002c242c1221 */ /* 0x000fe40000010000 */
[----:B------:R-:W-:Y:S02]  /*0a10*/  @P1 FADD.FTZ R45, R37, R45 ;  /* 0x0000002d252d1221 */ /* 0x000fe40000010000 */
[----:B------:R-:W-:-:S02]  /*0a20*/  @P1 FADD.FTZ R46, R38, R46 ;  /* 0x0000002e262e1221 */ /* 0x000fc40000010000 */
[----:B------:R-:W-:Y:S02]  /*0a30*/  @P1 FADD.FTZ R47, R39, R47 ;  /* 0x0000002f272f1221 */ /* 0x000fe40000010000 */
[----:B------:R-:W-:Y:S01]  /*0a40*/  IMAD.WIDE.U32 R56, R182, R104, c[0x0][0x170] ;  /* 0x00005c00b6387625 */ /* 0x000fe200078e0068 */
[----:B------:R-:W-:Y:S04]  /*0a50*/  STG.E.128 [R60.64], R40 ;  /* 0x000000283c007986 */ /* 0x000fe8000c101d04 */
[----:B------:R0:W-:Y:S04]  /*0a60*/  STG.E.128 [R60.64+0x10], R44 ;  /* 0x0000102c3c007986 */ /* 0x0001e8000c101d04 */
[----:B------:R-:W0:Y:S01]  /*0a70*/  LDG.E.128 R56, [R56.64] ;  /* 0x0000000438387981 */ /* 0x000e22000c1e1d00 */
[----:B------:R-:W-:-:S02]  /*0a80*/  MOV R48, R32 ;  /* 0x0000002000307202 */ /* 0x000fc40000000f00 */
[----:B------:R-:W-:Y:S02]  /*0a90*/  MOV R49, R33 ;  /* 0x0000002100317202 */ /* 0x000fe40000000f00 */
[----:B------:R-:W-:Y:S02]  /*0aa0*/  MOV R50, R34 ;  /* 0x0000002200327202 */ /* 0x000fe40000000f00 */
[----:B------:R-:W-:Y:S02]  /*0ab0*/  MOV R51, R35 ;  /* 0x0000002300337202 */ /* 0x000fe40000000f00 */
[----:B------:R-:W-:Y:S02]  /*0ac0*/  MOV R52, R36 ;  /* 0x0000002400347202 */ /* 0x000fe40000000f00 */
[----:B------:R-:W-:Y:S02]  /*0ad0*/  MOV R53, R37 ;  /* 0x0000002500357202 */ /* 0x000fe40000000f00 */
[----:B------:R-:W-:Y:S01]  /*0ae0*/  MOV R54, R38 ;  /* 0x0000002600367202 */ /* 0x000fe20000000f00 */
[----:B------:R1:W2:Y:S01]  /*0af0*/  @P0 LDG.E.128 R48, [R62.64] ;  /* 0x000000043e300981 */ /* 0x0002a2000c1e1d00 */
[----:B------:R-:W-:-:S06]  /*0b00*/  MOV R55, R39 ;  /* 0x0000002700377202 */ /* 0x000fcc0000000f00 */
[----:B------:R1:W3:Y:S01]  /*0b10*/  @P0 LDG.E.128 R52, [R62.64+0x10] ;  /* 0x000010043e340981 */ /* 0x0002e2000c1e1d00 */
[----:B------:R-:W-:Y:S01]  /*0b20*/  IADD3 R184, R181, 0x40, RZ ;  /* 0x00000040b5b87810 */ /* 0x000fe20007ffe0ff */
[----:B------:R-:W-:Y:S01]  /*0b30*/  IMAD.WIDE.U32 R68, R187, R182, c[0x0][0x188] ;  /* 0x00006200bb447625 */ /* 0x000fe200078e00b6 */
[--C-:B0-----:R-:W-:Y:S02]  /*0b40*/  PRMT R61, RZ, 0x5410, R56.reuse ;  /* 0x00005410ff3d7816 */ /* 0x101fe40000000038 */
[----:B-1----:R-:W-:Y:S02]  /*0b50*/  PRMT R63, RZ, 0x7610, R56 ;  /* 0x00007610ff3f7816 */ /* 0x002fe40000000038 */
        /* <DEDUP_REMOVED lines=14> */
[----:B--2---:R-:W-:Y:S02]  /*0c40*/  @P1 FADD.FTZ R56, R48, R56 ;  /* 0x0000003830381221 */ /* 0x004fe40000010000 */
[----:B------:R-:W-:-:S02]  /*0c50*/  @P1 FADD.FTZ R57, R49, R57 ;  /* 0x0000003931391221 */ /* 0x000fc40000010000 */
[----:B------:R-:W-:Y:S02]  /*0c60*/  @P1 FADD.FTZ R58, R50, R58 ;  /* 0x0000003a323a1221 */ /* 0x000fe40000010000 */
[----:B------:R-:W-:Y:S02]  /*0c70*/  @P1 FADD.FTZ R59, R51, R59 ;  /* 0x0000003b333b1221 */ /* 0x000fe40000010000 */
[----:B---3--:R-:W-:Y:S02]  /*0c80*/  @P1 FADD.FTZ R60, R52, R60 ;  /* 0x0000003c343c1221 */ /* 0x008fe40000010000 */
[----:B------:R-:W-:Y:S02]  /*0c90*/  @P1 FADD.FTZ R61, R53, R61 ;  /* 0x0000003d353d1221 */ /* 0x000fe40000010000 */
[----:B------:R-:W-:Y:S02]  /*0ca0*/  @P1 FADD.FTZ R62, R54, R62 ;  /* 0x0000003e363e1221 */ /* 0x000fe40000010000 */
[----:B------:R-:W-:-:S02]  /*0cb0*/  @P1 FADD.FTZ R63, R55, R63 ;  /* 0x0000003f373f1221 */ /* 0x000fc40000010000 */
[----:B------:R-:W-:Y:S01]  /*0cc0*/  IMAD.WIDE.U32 R64, R184, R104, c[0x0][0x170] ;  /* 0x00005c00b8407625 */ /* 0x000fe200078e0068 */
[----:B------:R-:W-:Y:S04]  /*0cd0*/  STG.E.128 [R68.64], R56 ;  /* 0x0000003844007986 */ /* 0x000fe8000c101d04 */
[----:B------:R0:W-:Y:S04]  /*0ce0*/  STG.E.128 [R68.64+0x10], R60 ;  /* 0x0000103c44007986 */ /* 0x0001e8000c101d04 */
[----:B------:R-:W0:Y:S01]  /*0cf0*/  LDG.E.128 R64, [R64.64] ;  /* 0x0000000440407981 */ /* 0x000e22000c1e1d00 */
[----:B------:R-:W-:Y:S01]  /*0d00*/  @P0 IMAD.WIDE.U32 R70, R187, R184, c[0x0][0x180] ;  /* 0x00006000bb460625 */ /* 0x000fe200078e00b8 */
[----:B------:R-:W-:-:S02]  /*0d10*/  @P0 MOV R32, R48 ;  /* 0x0000003000200202 */ /* 0x000fc40000000f00 */
[----:B------:R-:W-:Y:S02]  /*0d20*/  @P0 MOV R33, R49 ;  /* 0x0000003100210202 */ /* 0x000fe40000000f00 */
[----:B------:R-:W-:Y:S02]  /*0d30*/  @P0 MOV R34, R50 ;  /* 0x0000003200220202 */ /* 0x000fe40000000f00 */
[----:B------:R-:W-:Y:S02]  /*0d40*/  @P0 MOV R35, R51 ;  /* 0x0000003300230202 */ /* 0x000fe40000000f00 */
[----:B------:R-:W-:Y:S01]  /*0d50*/  @P0 MOV R36, R52 ;  /* 0x0000003400240202 */ /* 0x000fe20000000f00 */
[----:B------:R1:W2:Y:S01]  /*0d60*/  @P0 LDG.E.128 R48, [R70.64] ;  /* 0x0000000446300981 */ /* 0x0002a2000c1e1d00 */
[----:B------:R-:W-:Y:S02]  /*0d70*/  @P0 MOV R37, R53 ;  /* 0x0000003500250202 */ /* 0x000fe40000000f00 */
[----:B------:R-:W-:-:S02]  /*0d80*/  @P0 MOV R38, R54 ;  /* 0x0000003600260202 */ /* 0x000fc40000000f00 */
[----:B------:R-:W-:Y:S02]  /*0d90*/  @P0 MOV R39, R55 ;  /* 0x0000003700270202 */ /* 0x000fe40000000f00 */
[----:B------:R1:W3:Y:S01]  /*0da0*/  @P0 LDG.E.128 R52, [R70.64+0x10] ;  /* 0x0000100446340981 */ /* 0x0002e2000c1e1d00 */
[----:B------:R-:W-:Y:S01]  /*0db0*/  IADD3 R178, R181, 0x60, RZ ;  /* 0x00000060b5b27810 */ /* 0x000fe20007ffe0ff */
[----:B------:R-:W-:Y:S01]  /*0dc0*/  IMAD.WIDE.U32 R76, R187, R184, c[0x0][0x188] ;  /* 0x00006200bb4c7625 */ /* 0x000fe200078e00b8 */
[--C-:B0-----:R-:W-:Y:S02]  /*0dd0*/  PRMT R69, RZ, 0x5410, R64.reuse ;  /* 0x00005410ff457816 */ /* 0x101fe40000000040 */
[----:B-1----:R-:W-:Y:S02]  /*0de0*/  PRMT R71, RZ, 0x7610, R64 ;  /* 0x00007610ff477816 */ /* 0x002fe40000000040 */
        /* <DEDUP_REMOVED lines=14> */
[----:B--2---:R-:W-:-:S02]  /*0ed0*/  @P1 FADD.FTZ R64, R48, R64 ;  /* 0x0000004030401221 */ /* 0x004fc40000010000 */
[----:B------:R-:W-:Y:S02]  /*0ee0*/  @P1 FADD.FTZ R65, R49, R65 ;  /* 0x0000004131411221 */ /* 0x000fe40000010000 */
[----:B------:R-:W-:Y:S02]  /*0ef0*/  @P1 FADD.FTZ R66, R50, R66 ;  /* 0x0000004232421221 */ /* 0x000fe40000010000 */
[----:B------:R-:W-:Y:S02]  /*0f00*/  @P1 FADD.FTZ R67, R51, R67 ;  /* 0x0000004333431221 */ /* 0x000fe40000010000 */
[----:B---3--:R-:W-:Y:S02]  /*0f10*/  @P1 FADD.FTZ R68, R52, R68 ;  /* 0x0000004434441221 */ /* 0x008fe40000010000 */
[----:B------:R-:W-:Y:S02]  /*0f20*/  @P1 FADD.FTZ R69, R53, R69 ;  /* 0x0000004535451221 */ /* 0x000fe40000010000 */
[----:B------:R-:W-:-:S02]  /*0f30*/  @P1 FADD.FTZ R70, R54, R70 ;  /* 0x0000004636461221 */ /* 0x000fc40000010000 */
[----:B------:R-:W-:Y:S02]  /*0f40*/  @P1 FADD.FTZ R71, R55, R71 ;  /* 0x0000004737471221 */ /* 0x000fe40000010000 */
        /* <DEDUP_REMOVED lines=126> */
[----:B------:R-:W2:Y:S01]  /*1730*/  LDG.E.128 R96, [R96.64] ;  /* 0x0000000460607981 */ /* 0x000ea2000c1e1d00 */
[----:B------:R-:W-:Y:S01]  /*1740*/  @P0 IMAD.WIDE.U32 R100, R187, R183, c[0x0][0x180] ;  /* 0x00006000bb640625 */ /* 0x000fe200078e00b7 */
[----:B------:R-:W-:-:S02]  /*1750*/  @P0 MOV R32, R48 ;  /* 0x0000003000200202 */ /* 0x000fc40000000f00 */
[----:B------:R-:W-:Y:S02]  /*1760*/  @P0 MOV R33, R49 ;  /* 0x0000003100210202 */ /* 0x000fe40000000f00 */
[----:B------:R-:W-:Y:S02]  /*1770*/  @P0 MOV R34, R50 ;  /* 0x0000003200220202 */ /* 0x000fe40000000f00 */
[----:B------:R-:W-:Y:S02]  /*1780*/  @P0 MOV R35, R51 ;  /* 0x0000003300230202 */ /* 0x000fe40000000f00 */
[----:B------:R-:W-:Y:S01]  /*1790*/  @P0 MOV R36, R52 ;  /* 0x0000003400240202 */ /* 0x000fe20000000f00 */
[----:B------:R2:W3:Y:S01]  /*17a0*/  @P0 LDG.E.128 R48, [R100.64] ;  /* 0x0000000464300981 */ /* 0x0004e2000c1e1d00 */
[----:B------:R-:W-:Y:S02]  /*17b0*/  @P0 MOV R37, R53 ;  /* 0x0000003500250202 */ /* 0x000fe40000000f00 */
[----:B------:R-:W-:-:S02]  /*17c0*/  @P0 MOV R38, R54 ;  /* 0x0000003600260202 */ /* 0x000fc40000000f00 */
[----:B------:R-:W-:Y:S02]  /*17d0*/  @P0 MOV R39, R55 ;  /* 0x0000003700270202 */ /* 0x000fe40000000f00 */
[----:B------:R2:W4:Y:S01]  /*17e0*/  @P0 LDG.E.128 R52, [R100.64+0x10] ;  /* 0x0000100464340981 */ /* 0x000522000c1e1d00 */
[----:B------:R-:W-:Y:S01]  /*17f0*/  IADD3 R185, R181, 0xe0, RZ ;  /* 0x000000e0b5b97810 */ /* 0x000fe20007ffe0ff */
[----:B------:R-:W-:Y:S01]  /*1800*/  IMAD.WIDE.U32 R110, R187, R183, c[0x0][0x188] ;  /* 0x00006200bb6e7625 */ /* 0x000fe200078e00b7 */
[--C-:B--2---:R-:W-:Y:S02]  /*1810*/  PRMT R101, RZ, 0x5410, R96.reuse ;  /* 0x00005410ff657816 */ /* 0x104fe40000000060 */
        /* <DEDUP_REMOVED lines=22> */
[----:B------:R-:W-:Y:S02]  /*1980*/  @P1 FADD.FTZ R103, R55, R103 ;  /* 0x0000006737671221 */ /* 0x000fe40000010000 */
[----:B------:R-:W-:Y:S01]  /*1990*/  IMAD.WIDE.U32 R104, R185, R104, c[0x0][0x170] ;  /* 0x00005c00b9687625 */ /* 0x000fe200078e0068 */
[----:B------:R-:W-:Y:S04]  /*19a0*/  STG.E.128 [R110.64], R96 ;  /* 0x000000606e007986 */ /* 0x000fe8000c101d04 */
[----:B------:R0:W-:Y:S04]  /*19b0*/  STG.E.128 [R110.64+0x10], R100 ;  /* 0x000010646e007986 */ /* 0x0001e8000c101d04 */
[----:B------:R-:W2:Y:S01]  /*19c0*/  LDG.E.128 R104, [R104.64] ;  /* 0x0000000468687981 */ /* 0x000ea2000c1e1d00 */
[----:B------:R-:W-:Y:S01]  /*19d0*/  @P0 MOV R32, R48 ;  /* 0x0000003000200202 */ /* 0x000fe20000000f00 */
[----:B------:R-:W-:Y:S01]  /*19e0*/  @P0 IMAD.WIDE.U32 R108, R187, R185, c[0x0][0x180] ;  /* 0x00006000bb6c0625 */ /* 0x000fe200078e00b9 */
[----:B------:R-:W-:-:S02]  /*19f0*/  @P0 MOV R33, R49 ;  /* 0x0000003100210202 */ /* 0x000fc40000000f00 */
[----:B------:R-:W-:Y:S02]  /*1a00*/  @P0 MOV R34, R50 ;  /* 0x0000003200220202 */ /* 0x000fe40000000f00 */
[----:B------:R-:W-:-:S06]  /*1a10*/  @P0 MOV R35, R51 ;  /* 0x0000003300230202 */ /* 0x000fcc0000000f00 */
[----:B------:R1:W3:Y:S01]  /*1a20*/  @P0 LDG.E.128 R32, [R108.64] ;  /* 0x000000046c200981 */ /* 0x0002e2000c1e1d00 */
[----:B------:R-:W-:Y:S02]  /*1a30*/  @P0 MOV R36, R52 ;  /* 0x0000003400240202 */ /* 0x000fe40000000f00 */
[----:B------:R-:W-:Y:S02]  /*1a40*/  @P0 MOV R37, R53 ;  /* 0x0000003500250202 */ /* 0x000fe40000000f00 */
[----:B------:R-:W-:Y:S02]  /*1a50*/  @P0 MOV R38, R54 ;  /* 0x0000003600260202 */ /* 0x000fe40000000f00 */
[----:B------:R-:W-:-:S06]  /*1a60*/  @P0 MOV R39, R55 ;  /* 0x0000003700270202 */ /* 0x000fcc0000000f00 */
[----:B------:R1:W4:Y:S01]  /*1a70*/  @P0 LDG.E.128 R36, [R108.64+0x10] ;  /* 0x000010046c240981 */ /* 0x000322000c1e1d00 */
        /* <DEDUP_REMOVED lines=10> */
[----:B-1----:R-:W-:-:S04]  /*1b20*/  FADD.FTZ R108, R58, R111 ;  /* 0x0000006f3a6c7221 */ /* 0x002fc80000010000 */
        /* <DEDUP_REMOVED lines=37> */
[--C-:B--2---:R-:W-:Y:S02]  /*1d80*/  PRMT R109, RZ, 0x5410, R104.reuse ;  /* 0x00005410ff6d7816 */ /* 0x104fe40000000068 */
[----:B------:R-:W-:Y:S01]  /*1d90*/  PRMT R111, RZ, 0x7610, R104 ;  /* 0x00007610ff6f7816 */ /* 0x000fe20000000068 */
[----:B------:R-:W-:Y:S01]  /*1da0*/  FADD.FTZ R104, R96, R193 ;  /* 0x000000c160687221 */ /* 0x000fe20000010000 */
[--C-:B------:R-:W-:Y:S02]  /*1db0*/  PRMT R189, RZ, 0x5410, R105.reuse ;  /* 0x00005410ffbd7816 */ /* 0x100fe40000000069 */
[----:B------:R-:W-:Y:S01]  /*1dc0*/  PRMT R191, RZ, 0x7610, R105 ;  /* 0x00007610ffbf7816 */ /* 0x000fe20000000069 */
[----:B------:R-:W-:-:S04]  /*1dd0*/  FADD.FTZ R105, R97, R104 ;  /* 0x0000006861697221 */ /* 0x000fc80000010000 */
[----:B------:R-:W-:Y:S02]  /*1de0*/  FADD.FTZ R108, R98, R105 ;  /* 0x00000069626c7221 */ /* 0x000fe40000010000 */
[----:B------:R-:W-:Y:S02]  /*1df0*/  FMUL.FTZ R105, R111, R188 ;  /* 0x000000bc6f697220 */ /* 0x000fe40000410000 */
[----:B------:R-:W-:Y:S01]  /*1e00*/  FADD.FTZ R111, R99, R108 ;  /* 0x0000006c636f7221 */ /* 0x000fe20000010000 */
[----:B------:R-:W-:-:S03]  /*1e10*/  PRMT R193, RZ, 0x5410, R106 ;  /* 0x00005410ffc17816 */ /* 0x000fc6000000006a */
[----:B------:R-:W-:Y:S01]  /*1e20*/  FADD.FTZ R190, R100, R111 ;  /* 0x0000006f64be7221 */ /* 0x000fe20000010000 */
[----:B------:R-:W-:Y:S01]  /*1e30*/  PRMT R195, RZ, 0x7610, R106 ;  /* 0x00007610ffc37816 */ /* 0x000fe2000000006a */
[----:B------:R-:W-:Y:S01]  /*1e40*/  FMUL.FTZ R104, R109, R188 ;  /* 0x000000bc6d687220 */ /* 0x000fe20000410000 */
[----:B---3--:R-:W-:Y:S01]  /*1e50*/  @P0 MOV R48, R32 ;  /* 0x0000002000300202 */ /* 0x008fe20000000f00 */
[-C--:B------:R-:W-:Y:S02]  /*1e60*/  FMUL.FTZ R106, R189, R188.reuse ;  /* 0x000000bcbd6a7220 */ /* 0x080fe40000410000 */
[----:B------:R-:W-:Y:S01]  /*1e70*/  FADD.FTZ R189, R101, R190 ;  /* 0x000000be65bd7221 */ /* 0x000fe20000010000 */
[----:B------:R-:W-:Y:S01]  /*1e80*/  @P0 MOV R49, R33 ;  /* 0x0000002100310202 */ /* 0x000fe20000000f00 */
[----:B------:R-:W-:Y:S02]  /*1e90*/  @P1 FADD.FTZ R104, R104, R48 ;  /* 0x0000003068681221 */ /* 0x000fe40000010000 */
[----:B------:R-:W-:Y:S01]  /*1ea0*/  FADD.FTZ R48, R102, R189 ;  /* 0x000000bd66307221 */ /* 0x000fe20000010000 */
[----:B------:R-:W-:Y:S01]  /*1eb0*/  PRMT R197, RZ, 0x5410, R107 ;  /* 0x00005410ffc57816 */ /* 0x000fe2000000006b */
[----:B------:R-:W-:Y:S01]  /*1ec0*/  @P1 FADD.FTZ R105, R105, R49 ;  /* 0x0000003169691221 */ /* 0x000fe20000010000 */
[----:B------:R-:W-:Y:S01]  /*1ed0*/  PRMT R199, RZ, 0x7610, R107 ;  /* 0x00007610ffc77816 */ /* 0x000fe2000000006b */
[----:B------:R-:W-:Y:S01]  /*1ee0*/  FADD.FTZ R49, R103, R48 ;  /* 0x0000003067317221 */ /* 0x000fe20000010000 */
[----:B------:R-:W-:Y:S01]  /*1ef0*/  @P0 MOV R51, R35 ;  /* 0x0000002300330202 */ /* 0x000fe20000000f00 */
[----:B------:R-:W-:Y:S01]  /*1f00*/  FMUL.FTZ R107, R191, R188 ;  /* 0x000000bcbf6b7220 */ /* 0x000fe20000410000 */
[----:B------:R-:W-:Y:S01]  /*1f10*/  @P0 MOV R50, R34 ;  /* 0x0000002200320202 */ /* 0x000fe20000000f00 */
[----:B------:R-:W-:Y:S01]  /*1f20*/  FADD.FTZ R48, R104, R49 ;  /* 0x0000003168307221 */ /* 0x000fe20000010000 */
[----:B----4-:R-:W-:Y:S01]  /*1f30*/  @P0 MOV R52, R36 ;  /* 0x0000002400340202 */ /* 0x010fe20000000f00 */
[-C--:B------:R-:W-:Y:S01]  /*1f40*/  FMUL.FTZ R108, R193, R188.reuse ;  /* 0x000000bcc16c7220 */ /* 0x080fe20000410000 */
[----:B------:R-:W-:Y:S01]  /*1f50*/  @P0 MOV R53, R37 ;  /* 0x0000002500350202 */ /* 0x000fe20000000f00 */
[----:B------:R-:W-:Y:S01]  /*1f60*/  FMUL.FTZ R109, R195, R188 ;  /* 0x000000bcc36d7220 */ /* 0x000fe20000410000 */
[----:B------:R-:W-:Y:S01]  /*1f70*/  @P0 MOV R54, R38 ;  /* 0x0000002600360202 */ /* 0x000fe20000000f00 */
[-C--:B------:R-:W-:Y:S01]  /*1f80*/  FMUL.FTZ R110, R197, R188.reuse ;  /* 0x000000bcc56e7220 */ /* 0x080fe20000410000 */
[----:B------:R-:W-:Y:S01]  /*1f90*/  @P0 MOV R55, R39 ;  /* 0x0000002700370202 */ /* 0x000fe20000000f00 */
[----:B------:R-:W-:-:S02]  /*1fa0*/  FMUL.FTZ R111, R199, R188 ;  /* 0x000000bcc76f7220 */ /* 0x000fc40000410000 */
[----:B------:R-:W-:Y:S02]  /*1fb0*/  @P1 FADD.FTZ R107, R107, R51 ;  /* 0x000000336b6b1221 */ /* 0x000fe40000010000 */
[----:B------:R-:W-:Y:S02]  /*1fc0*/  FADD.FTZ R51, R105, R48 ;  /* 0x0000003069337221 */ /* 0x000fe40000010000 */
[----:B------:R-:W-:Y:S02]  /*1fd0*/  @P1 FADD.FTZ R106, R106, R50 ;  /* 0x000000326a6a1221 */ /* 0x000fe40000010000 */
[----:B------:R-:W-:Y:S02]  /*1fe0*/  @P1 FADD.FTZ R108, R108, R52 ;  /* 0x000000346c6c1221 */ /* 0x000fe40000010000 */
[----:B------:R-:W-:Y:S02]  /*1ff0*/  @P1 FADD.FTZ R109, R109, R53 ;  /* 0x000000356d6d1221 */ /* 0x000fe40000010000 */
[----:B------:R-:W-:-:S02]  /*2000*/  @P1 FADD.FTZ R110, R110, R54 ;  /* 0x000000366e6e1221 */ /* 0x000fc40000010000 */
[----:B------:R-:W-:-:S04]  /*2010*/  IMAD.WIDE.U32 R48, R187, R185, c[0x0][0x188] ;  /* 0x00006200bb307625 */ /* 0x000fc800078e00b9 */
[----:B------:R-:W-:Y:S01]  /*2020*/  @P1 FADD.FTZ R111, R111, R55 ;  /* 0x000000376f6f1221 */ /* 0x000fe20000010000 */
[----:B------:R0:W-:Y:S01]  /*2030*/  STG.E.128 [R48.64], R104 ;  /* 0x0000006830007986 */ /* 0x0001e2000c101d04 */
[----:B------:R-:W-:-:S03]  /*2040*/  FADD.FTZ R50, R106, R51 ;  /* 0x000000336a327221 */ /* 0x000fc60000010000 */
[----:B------:R0:W-:Y:S01]  /*2050*/  STG.E.128 [R48.64+0x10], R108 ;  /* 0x0000106c30007986 */ /* 0x0001e2000c101d04 */
        /* <DEDUP_REMOVED lines=8> */
.L_x_18283:
[----:B-1----:R-:W-:Y:S01]  /*20e0*/  FADD.FTZ R54, R50, R48 ;  /* 0x0000003032367221 */ /* 0x002fe20000010000 */
[----:B------:R-:W-:Y:S05]  /*20f0*/  BRA.DIV ~URZ, `(.L_x_18280) ;  /* 0x00001dd27f007947 */ /* 0x000fea000b800000 */
[----:B------:R-:W1:Y:S02]  /*2100*/  SHFL.BFLY PT, R48, R54, 0x2, 0x1f ;  /* 0x0c401f0036307f89 */ /* 0x000e6400000e0000 */
        /* <DEDUP_REMOVED lines=145> */
.L_x_18284:
[----:B-1----:R-:W-:Y:S01]  /*2a20*/  FADD.FTZ R55, R55, R50 ;  /* 0x0000003237377221 */ /* 0x002fe20000010000 */
[----:B0-----:R-:W-:Y:S01]  /*2a30*/  MOV R50, c[0x0][0x1e0] ;  /* 0x0000780000327a02 */ /* 0x001fe20000000f00 */
[----:B------:R-:W-:Y:S01]  /*2a40*/  FMUL.FTZ R52, R51, R51 ;  /* 0x0000003333347220 */ /* 0x000fe20000410000 */
[----:B------:R-:W-:Y:S01]  /*2a50*/  ISETP.NE.AND P0, PT, RZ, UR6, PT ;  /* 0x00000006ff007c0c */ /* 0x000fe2000bf05270 */
[----:B------:R-:W-:Y:S02]  /*2a60*/  HFMA2.MMA R186, -RZ, RZ, 0, 2.384185791015625e-07 ;  /* 0x00000004ffba7435 */ /* 0x000fe400000001ff */
[----:B------:R-:W-:Y:S01]  /*2a70*/  FFMA.FTZ R50, R55, R50, c[0x0][0x228] ;  /* 0x00008a0037327623 */ /* 0x000fe20000010032 */
[----:B------:R-:W-:Y:S02]  /*2a80*/  FSEL R53, R52, RZ, P0 ;  /* 0x000000ff34357208 */ /* 0x000fe40000000000 */
[----:B------:R-:W-:-:S03]  /*2a90*/  FSEL R52, R51, RZ, !P0 ;  /* 0x000000ff33347208 */ /* 0x000fc60004000000 */
[----:B------:R-:W-:Y:S02]  /*2aa0*/  FADD.FTZ R50, R50, R53 ;  /* 0x0000003532327221 */ /* 0x000fe40000010000 */
[--C-:B------:R-:W-:Y:S02]  /*2ab0*/  FADD.FTZ R210, R71, -R52.reuse ;  /* 0x8000003447d27221 */ /* 0x100fe40000010000 */
[----:B------:R-:W0:Y:S01]  /*2ac0*/  MUFU.RSQ R71, R50 ;  /* 0x0000003200477308 */ /* 0x000e220000001400 */
[--C-:B------:R-:W-:Y:S02]  /*2ad0*/  FADD.FTZ R70, R70, -R52.reuse ;  /* 0x8000003446467221 */ /* 0x100fe40000010000 */
[--C-:B------:R-:W-:Y:S02]  /*2ae0*/  FADD.FTZ R82, R82, -R52.reuse ;  /* 0x8000003452527221 */ /* 0x100fe40000010000 */
[--C-:B------:R-:W-:Y:S02]  /*2af0*/  FADD.FTZ R190, R43, -R52.reuse ;  /* 0x800000342bbe7221 */ /* 0x100fe40000010000 */
[----:B------:R-:W-:-:S02]  /*2b00*/  FADD.FTZ R188, R41, -R52 ;  /* 0x8000003429bc7221 */ /* 0x000fc40000010000 */
[--C-:B------:R-:W-:Y:S02]  /*2b10*/  FADD.FTZ R43, R96, -R52.reuse ;  /* 0x80000034602b7221 */ /* 0x100fe40000010000 */
[--C-:B------:R-:W-:Y:S02]  /*2b20*/  FADD.FTZ R226, R81, -R52.reuse ;  /* 0x8000003451e27221 */ /* 0x100fe40000010000 */
[--C-:B------:R-:W-:Y:S02]  /*2b30*/  FADD.FTZ R62, R62, -R52.reuse ;  /* 0x800000343e3e7221 */ /* 0x100fe40000010000 */
[----:B------:R-:W-:Y:S02]  /*2b40*/  FADD.FTZ R55, R102, -R52 ;  /* 0x8000003466377221 */ /* 0x000fe40000010000 */
[C---:B0-----:R-:W-:Y:S02]  /*2b50*/  FMUL.FTZ R96, R71.reuse, R70 ;  /* 0x0000004647607220 */ /* 0x041fe40000410000 */
[C---:B------:R-:W-:Y:S01]  /*2b60*/  FMUL.FTZ R70, R71.reuse, R82 ;  /* 0x0000005247467220 */ /* 0x040fe20000410000 */
[----:B-----5:R-:W-:Y:S01]  /*2b70*/  PRMT R82, RZ, 0x7610, R128 ;  /* 0x00007610ff527816 */ /* 0x020fe20000000080 */
[----:B------:R-:W-:-:S02]  /*2b80*/  FMUL.FTZ R81, R71, R188 ;  /* 0x000000bc47517220 */ /* 0x000fc40000410000 */
[----:B------:R-:W-:Y:S02]  /*2b90*/  FMUL.FTZ R102, R71, R62 ;  /* 0x0000003e47667220 */ /* 0x000fe40000410000 */
[----:B------:R-:W-:Y:S01]  /*2ba0*/  FFMA.FTZ R81, R81, R82, R2 ;  /* 0x0000005251517223 */ /* 0x000fe20000010002 */
[----:B------:R-:W-:Y:S01]  /*2bb0*/  PRMT R82, RZ, 0x5410, R31 ;  /* 0x00005410ff527816 */ /* 0x000fe2000000001f */
[--C-:B------:R-:W-:Y:S02]  /*2bc0*/  FADD.FTZ R58, R58, -R52.reuse ;  /* 0x800000343a3a7221 */ /* 0x100fe40000010000 */
[----:B------:R-:W-:Y:S02]  /*2bd0*/  FADD.FTZ R242, R90, -R52 ;  /* 0x800000345af27221 */ /* 0x000fe40000010000 */
[----:B------:R-:W-:Y:S01]  /*2be0*/  FFMA.FTZ R82, R102, R82, R123 ;  /* 0x0000005266527223 */ /* 0x000fe2000001007b */
[----:B------:R-:W-:Y:S01]  /*2bf0*/  PRMT R102, RZ, 0x5410, R29 ;  /* 0x00005410ff667816 */ /* 0x000fe2000000001d */
[----:B------:R-:W-:-:S02]  /*2c00*/  FMUL.FTZ R90, R71, R58 ;  /* 0x0000003a475a7220 */ /* 0x000fc40000410000 */
[--C-:B------:R-:W-:Y:S02]  /*2c10*/  FADD.FTZ R196, R59, -R52.reuse ;  /* 0x800000343bc47221 */ /* 0x100fe40000010000 */
[----:B------:R-:W-:Y:S01]  /*2c20*/  FFMA.FTZ R90, R90, R102, R119 ;  /* 0x000000665a5a7223 */ /* 0x000fe20000010077 */
[----:B------:R-:W-:Y:S01]  /*2c30*/  PRMT R102, RZ, 0x7610, R29 ;  /* 0x00007610ff667816 */ /* 0x000fe2000000001d */
[----:B------:R-:W-:Y:S02]  /*2c40*/  FADD.FTZ R248, R93, -R52 ;  /* 0x800000345df87221 */ /* 0x000fe40000010000 */
[----:B------:R-:W-:Y:S02]  /*2c50*/  FMUL.FTZ R93, R71, R196 ;  /* 0x000000c4475d7220 */ /* 0x000fe40000410000 */
[----:B------:R-:W-:-:S04]  /*2c60*/  @!P1 IMAD.WIDE R48, R171, R186, c[0x0][0x1a0] ;  /* 0x00006800ab309625 */ /* 0x000fc800078e02ba */
[----:B------:R-:W-:Y:S01]  /*2c70*/  FADD.FTZ R56, R56, -R52 ;  /* 0x8000003438387221 */ /* 0x000fe20000010000 */
[----:B------:R0:W-:Y:S01]  /*2c80*/  @!P1 STG.E [R48.64], R51 ;  /* 0x0000003330009986 */ /* 0x0001e2000c101904 */
[----:B------:R-:W-:Y:S01]  /*2c90*/  FFMA.FTZ R93, R93, R102, R120 ;  /* 0x000000665d5d7223 */ /* 0x000fe20000010078 */
[----:B------:R-:W-:Y:S01]  /*2ca0*/  PRMT R102, RZ, 0x5410, R28 ;  /* 0x00005410ff667816 */ /* 0x000fe2000000001c */
[--C-:B------:R-:W-:Y:S02]  /*2cb0*/  FADD.FTZ R246, R92, -R52.reuse ;  /* 0x800000345cf67221 */ /* 0x100fe40000010000 */
[----:B------:R-:W-:Y:S02]  /*2cc0*/  FMUL.FTZ R92, R71, R56 ;  /* 0x00000038475c7220 */ /* 0x000fe40000410000 */
[----:B------:R-:W-:Y:S02]  /*2cd0*/  FADD.FTZ R252, R95, -R52 ;  /* 0x800000345ffc7221 */ /* 0x000fe40000010000 */
[----:B------:R-:W-:Y:S01]  /*2ce0*/  FFMA.FTZ R92, R92, R102, R117 ;  /* 0x000000665c5c7223 */ /* 0x000fe20000010075 */
[----:B------:R-:W-:Y:S01]  /*2cf0*/  PRMT R102, RZ, 0x7610, R28 ;  /* 0x00007610ff667816 */ /* 0x000fe2000000001c */
[----:B------:R-:W-:-:S02]  /*2d00*/  FADD.FTZ R68, R68, -R52 ;  /* 0x8000003444447221 */ /* 0x000fc40000010000 */
[--C-:B0-----:R-:W-:Y:S02]  /*2d10*/  FADD.FTZ R48, R57, -R52.reuse ;  /* 0x8000003439307221 */ /* 0x101fe40000010000 */
[----:B------:R-:W-:Y:S02]  /*2d20*/  FADD.FTZ R51, R99, -R52 ;  /* 0x8000003463337221 */ /* 0x000fe40000010000 */
[C---:B------:R-:W-:Y:S02]  /*2d30*/  FMUL.FTZ R95, R71.reuse, R48 ;  /* 0x00000030475f7220 */ /* 0x040fe40000410000 */
[----:B------:R-:W-:Y:S02]  /*2d40*/  FMUL.FTZ R99, R71, R210 ;  /* 0x000000d247637220 */ /* 0x000fe40000410000 */
[----:B------:R-:W-:Y:S01]  /*2d50*/  FFMA.FTZ R95, R95, R102, R118 ;  /* 0x000000665f5f7223 */ /* 0x000fe20000010076 */
[----:B------:R-:W-:Y:S01]  /*2d60*/  PRMT R102, RZ, 0x5410, R27 ;  /* 0x00005410ff667816 */ /* 0x000fe2000000001b */
[----:B------:R-:W-:-:S02]  /*2d70*/  FADD.FTZ R194, R47, -R52 ;  /* 0x800000342fc27221 */ /* 0x000fc40000010000 */
[--C-:B------:R-:W-:Y:S02]  /*2d80*/  FADD.FTZ R47, R100, -R52.reuse ;  /* 0x80000034642f7221 */ /* 0x100fe40000010000 */
[----:B------:R-:W-:Y:S01]  /*2d90*/  FFMA.FTZ R96, R96, R102, R135 ;  /* 0x0000006660607223 */ /* 0x000fe20000010087 */
[----:B------:R-:W-:Y:S01]  /*2da0*/  PRMT R102, RZ, 0x7610, R27 ;  /* 0x00007610ff667816 */ /* 0x000fe2000000001b */
[----:B------:R-:W-:Y:S02]  /*2db0*/  FMUL.FTZ R100, R71, R68 ;  /* 0x0000004447647220 */ /* 0x000fe40000410000 */
[----:B------:R-:W-:Y:S02]  /*2dc0*/  FADD.FTZ R208, R69, -R52 ;  /* 0x8000003445d07221 */ /* 0x000fe40000010000 */
[----:B------:R-:W-:Y:S01]  /*2dd0*/  FFMA.FTZ R99, R99, R102, R136 ;  /* 0x0000006663637223 */ /* 0x000fe20000010088 */
[----:B------:R-:W-:Y:S01]  /*2de0*/  PRMT R102, RZ, 0x5410, R26 ;  /* 0x00005410ff667816 */ /* 0x000fe2000000001a */
[----:B------:R-:W-:-:S02]  /*2df0*/  FADD.FTZ R53, R101, -R52 ;  /* 0x8000003465357221 */ /* 0x000fc40000010000 */
[----:B------:R-:W-:Y:S02]  /*2e00*/  FMUL.FTZ R101, R71, R208 ;  /* 0x000000d047657220 */ /* 0x000fe40000410000 */
[----:B------:R-:W-:Y:S01]  /*2e10*/  FFMA.FTZ R100, R100, R102, R133 ;  /* 0x0000006664647223 */ /* 0x000fe20000010085 */
[----:B------:R-:W-:Y:S01]  /*2e20*/  PRMT R102, RZ, 0x7610, R26 ;  /* 0x00007610ff667816 */ /* 0x000fe2000000001a */
[--C-:B------:R-:W-:Y:S02]  /*2e30*/  FADD.FTZ R204, R66, -R52.reuse ;  /* 0x8000003442cc7221 */ /* 0x100fe40000010000 */
[----:B------:R-:W-:Y:S02]  /*2e40*/  FADD.FTZ R192, R45, -R52 ;  /* 0x800000342dc07221 */ /* 0x000fe40000010000 */
[----:B------:R-:W-:Y:S01]  /*2e50*/  FFMA.FTZ R101, R101, R102, R134 ;  /* 0x0000006665657223 */ /* 0x000fe20000010086 */
[----:B------:R-:W-:Y:S01]  /*2e60*/  PRMT R102, RZ, 0x5410, R25 ;  /* 0x00005410ff667816 */ /* 0x000fe20000000019 */
[----:B------:R-:W-:-:S02]  /*2e70*/  FADD.FTZ R45, R98, -R52 ;  /* 0x80000034622d7221 */ /* 0x000fc40000010000 */
[----:B------:R-:W-:Y:S02]  /*2e80*/  FMUL.FTZ R98, R71, R204 ;  /* 0x000000cc47627220 */ /* 0x000fe40000410000 */
[--C-:B------:R-:W-:Y:S02]  /*2e90*/  FADD.FTZ R206, R67, -R52.reuse ;  /* 0x8000003443ce7221 */ /* 0x100fe40000010000 */
[----:B------:R-:W-:Y:S01]  /*2ea0*/  FFMA.FTZ R98, R98, R102, R127 ;  /* 0x0000006662627223 */ /* 0x000fe2000001007f */
[----:B------:R-:W-:Y:S01]  /*2eb0*/  PRMT R102, RZ, 0x7610, R25 ;  /* 0x00007610ff667816 */ /* 0x000fe20000000019 */
[--C-:B------:R-:W-:Y:S02]  /*2ec0*/  FADD.FTZ R49, R97, -R52.reuse ;  /* 0x8000003461317221 */ /* 0x100fe40000010000 */
[----:B------:R-:W-:Y:S02]  /*2ed0*/  FMUL.FTZ R97, R71, R206 ;  /* 0x000000ce47617220 */ /* 0x000fe40000410000 */
[----:B------:R-:W-:-:S02]  /*2ee0*/  FADD.FTZ R64, R64, -R52 ;  /* 0x8000003440407221 */ /* 0x000fc40000010000 */
[----:B------:R-:W-:Y:S01]  /*2ef0*/  FFMA.FTZ R97, R97, R102, R132 ;  /* 0x0000006661617223 */ /* 0x000fe20000010084 */
[----:B------:R-:W-:Y:S01]  /*2f00*/  PRMT R102, RZ, 0x5410, R24 ;  /* 0x00005410ff667816 */ /* 0x000fe20000000018 */
[--C-:B------:R-:W-:Y:S02]  /*2f10*/  FADD.FTZ R230, R84, -R52.reuse ;  /* 0x8000003454e67221 */ /* 0x100fe40000010000 */
[----:B------:R-:W-:Y:S02]  /*2f20*/  FMUL.FTZ R84, R71, R64 ;  /* 0x0000004047547220 */ /* 0x000fe40000410000 */
[--C-:B------:R-:W-:Y:S02]  /*2f30*/  FADD.FTZ R222, R79, -R52.reuse ;  /* 0x800000344fde7221 */ /* 0x100fe40000010000 */
[----:B------:R-:W-:Y:S01]  /*2f40*/  FFMA.FTZ R102, R84, R102, R125 ;  /* 0x0000006654667223 */ /* 0x000fe2000001007d */
[----:B------:R-:W-:Y:S01]  /*2f50*/  PRMT R84, RZ, 0x7610, R23 ;  /* 0x00007610ff547816 */ /* 0x000fe20000000017 */
[----:B------:R-:W-:-:S02]  /*2f60*/  FADD.FTZ R187, R103, -R52 ;  /* 0x8000003467bb7221 */ /* 0x000fc40000010000 */
[----:B------:R-:W-:Y:S02]  /*2f70*/  FMUL.FTZ R103, R71, R222 ;  /* 0x000000de47677220 */ /* 0x000fe40000410000 */
[----:B------:R-:W-:Y:S02]  /*2f80*/  FADD.FTZ R218, R76, -R52 ;  /* 0x800000344cda7221 */ /* 0x000fe40000010000 */
        /* <DEDUP_REMOVED lines=17> */
[----:B------:R-:W-:Y:S02]  /*30a0*/  FMUL.FTZ R77, R71, R216 ;  /* 0x000000d8474d7220 */ /* 0x000fe40000410000 */
[----:B------:R-:W-:Y:S02]  /*30b0*/  FADD.FTZ R212, R72, -R52 ;  /* 0x8000003448d47221 */ /* 0x000fe40000010000 */
[----:B------:R-:W-:Y:S01]  /*30c0*/  FFMA.FTZ R77, R77, R103, R140 ;  /* 0x000000674d4d7223 */ /* 0x000fe2000001008c */
[----:B------:R-:W-:Y:S01]  /*30d0*/  PRMT R103, RZ, 0x5410, R20 ;  /* 0x00005410ff677816 */ /* 0x000fe20000000014 */
[----:B------:R-:W-:-:S02]  /*30e0*/  FMUL.FTZ R68, R71, R212 ;  /* 0x000000d447447220 */ /* 0x000fc40000410000 */
[--C-:B------:R-:W-:Y:S02]  /*30f0*/  FADD.FTZ R54, R40, -R52.reuse ;  /* 0x8000003428367221 */ /* 0x100fe40000010000 */
[--C-:B------:R-:W-:Y:S02]  /*3100*/  FADD.FTZ R214, R73, -R52.reuse ;  /* 0x8000003449d67221 */ /* 0x100fe40000010000 */
[--C-:B------:R-:W-:Y:S02]  /*3110*/  FADD.FTZ R44, R44, -R52.reuse ;  /* 0x800000342c2c7221 */ /* 0x100fe40000010000 */
[----:B------:R-:W-:Y:S02]  /*3120*/  FADD.FTZ R46, R46, -R52 ;  /* 0x800000342e2e7221 */ /* 0x000fe40000010000 */
[----:B------:R-:W-:-:S04]  /*3130*/  @!P1 IMAD.WIDE R40, R171, R186, c[0x0][0x1a8] ;  /* 0x00006a00ab289625 */ /* 0x000fc800078e02ba */
[--C-:B------:R-:W-:Y:S01]  /*3140*/  FADD.FTZ R42, R42, -R52.reuse ;  /* 0x800000342a2a7221 */ /* 0x100fe20000010000 */
[----:B------:R0:W-:Y:S01]  /*3150*/  @!P1 STG.E [R40.64], R71 ;  /* 0x0000004728009986 */ /* 0x0001e2000c101904 */
[----:B------:R-:W-:Y:S02]  /*3160*/  FADD.FTZ R60, R60, -R52 ;  /* 0x800000343c3c7221 */ /* 0x000fe40000010000 */
[----:B------:R-:W-:Y:S01]  /*3170*/  FFMA.FTZ R68, R68, R103, R137 ;  /* 0x0000006744447223 */ /* 0x000fe20000010089 */
[----:B------:R-:W-:Y:S01]  /*3180*/  PRMT R103, RZ, 0x7610, R20 ;  /* 0x00007610ff677816 */ /* 0x000fe20000000014 */
[--C-:B------:R-:W-:Y:S02]  /*3190*/  FADD.FTZ R198, R61, -R52.reuse ;  /* 0x800000343dc67221 */ /* 0x100fe40000010000 */
[--C-:B------:R-:W-:Y:S02]  /*31a0*/  FADD.FTZ R200, R63, -R52.reuse ;  /* 0x800000343fc87221 */ /* 0x100fe40000010000 */
[----:B------:R-:W-:-:S02]  /*31b0*/  FADD.FTZ R202, R65, -R52 ;  /* 0x8000003441ca7221 */ /* 0x000fc40000010000 */
[--C-:B------:R-:W-:Y:S02]  /*31c0*/  FADD.FTZ R78, R78, -R52.reuse ;  /* 0x800000344e4e7221 */ /* 0x100fe40000010000 */
[--C-:B------:R-:W-:Y:S02]  /*31d0*/  FADD.FTZ R228, R83, -R52.reuse ;  /* 0x8000003453e47221 */ /* 0x100fe40000010000 */
[--C-:B------:R-:W-:Y:S02]  /*31e0*/  FADD.FTZ R232, R85, -R52.reuse ;  /* 0x8000003455e87221 */ /* 0x100fe40000010000 */
        /* <DEDUP_REMOVED lines=11> */
[----:B------:R-:W-:Y:S02]  /*32a0*/  FADD.FTZ R111, R111, -R52 ;  /* 0x800000346f6f7221 */ /* 0x000fe40000010000 */
        /* <DEDUP_REMOVED lines=37> */
[C---:B0-----:R-:W-:Y:S02]  /*3500*/  FMUL.FTZ R40, R71.reuse, R189 ;  /* 0x000000bd47287220 */ /* 0x041fe40000410000 */
[C---:B------:R-:W-:Y:S02]  /*3510*/  FMUL.FTZ R41, R71.reuse, R191 ;  /* 0x000000bf47297220 */ /* 0x040fe40000410000 */
[----:B------:R-:W-:-:S02]  /*3520*/  FMUL.FTZ R43, R71, R106 ;  /* 0x0000006a472b7220 */ /* 0x000fc40000410000 */
[C---:B------:R-:W-:Y:S02]  /*3530*/  FMUL.FTZ R47, R71.reuse, R193 ;  /* 0x000000c1472f7220 */ /* 0x040fe40000410000 */
[C---:B------:R-:W-:Y:S02]  /*3540*/  FMUL.FTZ R42, R71.reuse, R108 ;  /* 0x0000006c472a7220 */ /* 0x040fe40000410000 */
        /* <DEDUP_REMOVED lines=33> */
[----:B------:R-:W-:Y:S02]  /*3760*/  PRMT R103, RZ, 0x7610, R17 ;  /* 0x00007610ff677816 */ /* 0x000fe40000000011 */
[----:B------:R-:W-:Y:S01]  /*3770*/  ISETP.GE.AND P0, PT, R171, c[0x0][0x164], PT ;  /* 0x00005900ab007a0c */ /* 0x000fe20003f06270 */
        /* <DEDUP_REMOVED lines=47> */
[--C-:B------:R-:W-:Y:S02]  /*3a70*/  PRMT R46, RZ, 0x5410, R8.reuse ;  /* 0x00005410ff2e7816 */ /* 0x100fe40000000008 */
[----:B------:R-:W-:Y:S02]  /*3a80*/  F2FP.BF16.PACK_AB R51, R71, R66 ;  /* 0x000000424733723e */ /* 0x000fe400000010ff */
[----:B------:R-:W-:Y:S01]  /*3a90*/  MOV R71, 0x10 ;  /* 0x0000001000477802 */ /* 0x000fe20000000f00 */
[----:B------:R-:W-:Y:S01]  /*3aa0*/  FFMA.FTZ R189, R44, R46, R161 ;  /* 0x0000002e2cbd7223 */ /* 0x000fe200000100a1 */
[----:B------:R-:W-:Y:S02]  /*3ab0*/  PRMT R44, RZ, 0x7610, R8 ;  /* 0x00007610ff2c7816 */ /* 0x000fe40000000008 */
[----:B------:R-:W-:Y:S01]  /*3ac0*/  F2FP.BF16.PACK_AB R46, R73, R74 ;  /* 0x0000004a492e723e */ /* 0x000fe200000010ff */
[----:B------:R-:W-:-:S04]  /*3ad0*/  IMAD.WIDE.U32 R60, R181, R71, c[0x0][0x208] ;  /* 0x00008200b53c7625 */ /* 0x000fc800078e0047 */
        /* <DEDUP_REMOVED lines=8> */
[-C--:B------:R-:W-:Y:S02]  /*3b60*/  IMAD.WIDE.U32 R180, R180, R71.reuse, c[0x0][0x208] ;  /* 0x00008200b4b47625 */ /* 0x080fe400078e0047 */
[----:B------:R1:W-:Y:S02]  /*3b70*/  STG.E.128 [R62.64], R52 ;  /* 0x000000343e007986 */ /* 0x0003e4000c101d04 */
[----:B------:R-:W-:Y:S01]  /*3b80*/  FFMA.FTZ R203, R64, R44, R177 ;  /* 0x0000002c40cb7223 */ /* 0x000fe200000100b1 */
[----:B------:R-:W-:Y:S01]  /*3b90*/  PRMT R44, RZ, 0x5410, R6 ;  /* 0x00005410ff2c7816 */ /* 0x000fe20000000006 */
[----:B------:R-:W-:-:S04]  /*3ba0*/  IMAD.WIDE.U32 R64, R184, R71, c[0x0][0x208] ;  /* 0x00008200b8407625 */ /* 0x000fc800078e0047 */
[----:B------:R-:W-:Y:S01]  /*3bb0*/  FFMA.FTZ R200, R42, R44, R173 ;  /* 0x0000002c2ac87223 */ /* 0x000fe200000100ad */
[----:B------:R-:W-:Y:S02]  /*3bc0*/  PRMT R42, RZ, 0x7610, R6 ;  /* 0x00007610ff2a7816 */ /* 0x000fe40000000006 */
[----:B------:R-:W-:-:S03]  /*3bd0*/  F2FP.BF16.PACK_AB R44, R104, R103 ;  /* 0x00000067682c723e */ /* 0x000fc600000010ff */
[----:B------:R-:W-:Y:S01]  /*3be0*/  FFMA.FTZ R201, R58, R42, R175 ;  /* 0x0000002a3ac97223 */ /* 0x000fe200000100af */
[--C-:B------:R-:W-:Y:S01]  /*3bf0*/  PRMT R42, RZ, 0x5410, R5.reuse ;  /* 0x00005410ff2a7816 */ /* 0x100fe20000000005 */
[----:B0-----:R-:W-:Y:S01]  /*3c00*/  IMAD.WIDE.U32 R60, R178, R71, c[0x0][0x208] ;  /* 0x00008200b23c7625 */ /* 0x001fe200078e0047 */
[----:B------:R-:W-:Y:S02]  /*3c10*/  F2FP.BF16.PACK_AB R58, R101, R100 ;  /* 0x00000064653a723e */ /* 0x000fe400000010ff */
[----:B------:R-:W-:Y:S01]  /*3c20*/  F2FP.BF16.PACK_AB R51, R188, R187 ;  /* 0x000000bbbc33723e */ /* 0x000fe200000010ff */
[----:B------:R-:W-:Y:S01]  /*3c30*/  FFMA.FTZ R198, R43, R42, R172 ;  /* 0x0000002a2bc67223 */ /* 0x000fe200000100ac */
[----:B------:R-:W-:Y:S01]  /*3c40*/  PRMT R42, RZ, 0x7610, R5 ;  /* 0x00007610ff2a7816 */ /* 0x000fe20000000005 */
[----:B-1----:R-:W-:Y:S01]  /*3c50*/  IMAD.WIDE.U32 R62, R179, R71, c[0x0][0x208] ;  /* 0x00008200b33e7625 */ /* 0x002fe200078e0047 */
[----:B------:R-:W-:Y:S01]  /*3c60*/  F2FP.BF16.PACK_AB R43, R84, R83 ;  /* 0x00000053542b723e */ /* 0x000fe200000010ff */
[----:B------:R0:W-:Y:S01]  /*3c70*/  STG.E.128 [R64.64], R56 ;  /* 0x0000003840007986 */ /* 0x0001e2000c101d04 */
[----:B------:R-:W-:Y:S01]  /*3c80*/  F2FP.BF16.PACK_AB R50, R111, R110 ;  /* 0x0000006e6f32723e */ /* 0x000fe200000010ff */
[----:B------:R-:W-:Y:S01]  /*3c90*/  FFMA.FTZ R199, R47, R42, R174 ;  /* 0x0000002a2fc77223 */ /* 0x000fe200000100ae */
[----:B------:R-:W-:-:S02]  /*3ca0*/  PRMT R42, RZ, 0x5410, R4 ;  /* 0x00005410ff2a7816 */ /* 0x000fc40000000004 */
[----:B------:R-:W-:Y:S02]  /*3cb0*/  F2FP.BF16.PACK_AB R47, R87, R88 ;  /* 0x00000058572f723e */ /* 0x000fe400000010ff */
[----:B------:R-:W-:Y:S01]  /*3cc0*/  F2FP.BF16.PACK_AB R49, R109, R108 ;  /* 0x0000006c6d31723e */ /* 0x000fe200000010ff */
[----:B------:R-:W-:Y:S01]  /*3cd0*/  FFMA.FTZ R197, R40, R42, R169 ;  /* 0x0000002a28c57223 */ /* 0x000fe200000100a9 */
[----:B------:R-:W-:Y:S02]  /*3ce0*/  PRMT R40, RZ, 0x7610, R4 ;  /* 0x00007610ff287816 */ /* 0x000fe40000000004 */
[----:B------:R-:W-:Y:S02]  /*3cf0*/  F2FP.BF16.PACK_AB R42, R91, R94 ;  /* 0x0000005e5b2a723e */ /* 0x000fe400000010ff */
[----:B------:R-:W-:Y:S01]  /*3d00*/  F2FP.BF16.PACK_AB R48, R107, R106 ;  /* 0x0000006a6b30723e */ /* 0x000fe200000010ff */
[----:B------:R-:W-:Y:S01]  /*3d10*/  FFMA.FTZ R66, R41, R40, R170 ;  /* 0x0000002829427223 */ /* 0x000fe200000100aa */
[----:B------:R-:W-:-:S02]  /*3d20*/  F2FP.BF16.PACK_AB R41, R77, R80 ;  /* 0x000000504d29723e */ /* 0x000fc400000010ff */
[----:B------:R-:W-:Y:S01]  /*3d30*/  F2FP.BF16.PACK_AB R40, R67, R68 ;  /* 0x000000444328723e */ /* 0x000fe200000010ff */
[----:B0-----:R-:W-:Y:S01]  /*3d40*/  IMAD.WIDE.U32 R64, R183, R71, c[0x0][0x208] ;  /* 0x00008200b7407625 */ /* 0x001fe200078e0047 */
[----:B------:R-:W-:Y:S02]  /*3d50*/  F2FP.BF16.PACK_AB R55, R196, R195 ;  /* 0x000000c3c437723e */ /* 0x000fe400000010ff */
[----:B------:R-:W-:Y:S01]  /*3d60*/  F2FP.BF16.PACK_AB R54, R194, R193 ;  /* 0x000000c1c236723e */ /* 0x000fe200000010ff */
[----:B------:R0:W-:Y:S01]  /*3d70*/  STG.E.128 [R60.64], R40 ;  /* 0x000000283c007986 */ /* 0x0001e2000c101d04 */
[----:B------:R-:W-:Y:S02]  /*3d80*/  F2FP.BF16.PACK_AB R53, R192, R191 ;  /* 0x000000bfc035723e */ /* 0x000fe400000010ff */
        /* <DEDUP_REMOVED lines=9> */
[----:B------:R0:W-:Y:S02]  /*3e20*/  STG.E.128 [R66.64], R56 ;  /* 0x0000003842007986 */ /* 0x0001e4000c101d04 */
[----:B0-----:R-:W-:Y:S01]  /*3e30*/  @P0 CALL.REL.NOINC `(.L_x_18281) ;  /* 0x0000001000000944 */ /* 0x001fe20003c00000 */
[----:B------:R-:W-:Y:S05]  /*3e40*/  BRA `(.L_x_18282) ;  /* 0xffffc8c000007947 */ /* 0x000fea000383ffff */
.L_x_18281:
[----:B------:R-:W-:Y:S05]  /*3e50*/  EXIT ;  /* 0x000000000000794d */ /* 0x000fea0003800000 */
.L_x_18279:
[----:B0-----:R-:W-:Y:S02]  /*3e60*/  MOV R55, 0x1 ;  /* 0x0000000100377802 */ /* 0x001fe40000000f00 */
[----:B------:R-:W-:Y:S02]  /*3e70*/  MOV R52, 0x1f ;  /* 0x0000001f00347802 */ /* 0x000fe40000000f00 */
[----:B------:R-:W-:-:S02]  /*3e80*/  MOV R53, 0xffffffff ;  /* 0xffffffff00357802 */ /* 0x000fc40000000f00 */
[----:B------:R-:W-:Y:S02]  /*3e90*/  MOV R48, 0x3eb0 ;  /* 0x00003eb000307802 */ /* 0x000fe40000000f00 */
[----:B-----5:R-:W-:Y:S05]  /*3ea0*/  CALL.REL.NOINC `($__internal_49_$__cuda_sm70_shflsync_bfly_p) ;  /* 0x00000ba000007944 */ /* 0x020fea0003c00000 */
[----:B-1----:R-:W-:Y:S01]  /*3eb0*/  MOV R48, R55 ;  /* 0x0000003700307202 */ /* 0x002fe20000000f00 */
[----:B0-----:R-:W-:Y:S05]  /*3ec0*/  BRA `(.L_x_18283) ;  /* 0xffffe21000007947 */ /* 0x001fea000383ffff */
.L_x_18280:
[----:B------:R-:W-:Y:S01]  /*3ed0*/  HFMA2.MMA R55, -RZ, RZ, 0, 1.1920928955078125e-07 ;  /* 0x00000002ff377435 */ /* 0x000fe200000001ff */
[----:B0-----:R-:W-:Y:S02]  /*3ee0*/  MOV R50, R54 ;  /* 0x0000003600327202 */ /* 0x001fe40000000f00 */
[----:B------:R-:W-:Y:S02]  /*3ef0*/  MOV R52, 0x1f ;  /* 0x0000001f00347802 */ /* 0x000fe40000000f00 */
[----:B------:R-:W-:Y:S02]  /*3f00*/  MOV R53, 0xffffffff ;  /* 0xffffffff00357802 */ /* 0x000fe40000000f00 */
[----:B------:R-:W-:Y:S02]  /*3f10*/  MOV R48, 0x3f30 ;  /* 0x00003f3000307802 */ /* 0x000fe40000000f00 */
[----:B-----5:R-:W-:Y:S05]  /*3f20*/  CALL.REL.NOINC `($__internal_49_$__cuda_sm70_shflsync_bfly_p) ;  /* 0x00000b2000007944 */ /* 0x020fea0003c00000 */
[----:B01----:R-:W-:Y:S01]  /*3f30*/  FADD.FTZ R50, R54, R55 ;  /* 0x0000003736327221 */ /* 0x003fe20000010000 */
[----:B------:R-:W-:Y:S01]  /*3f40*/  HFMA2.MMA R55, -RZ, RZ, 0, 2.384185791015625e-07 ;  /* 0x00000004ff377435 */ /* 0x000fe200000001ff */
[----:B------:R-:W-:-:S02]  /*3f50*/  MOV R52, 0x1f ;  /* 0x0000001f00347802 */ /* 0x000fc40000000f00 */
[----:B------:R-:W-:Y:S02]  /*3f60*/  MOV R53, 0xffffffff ;  /* 0xffffffff00357802 */ /* 0x000fe40000000f00 */
[----:B------:R-:W-:Y:S02]  /*3f70*/  MOV R48, 0x3f90 ;  /* 0x00003f9000307802 */ /* 0x000fe40000000f00 */
[----:B------:R-:W-:Y:S05]  /*3f80*/  CALL.REL.NOINC `($__internal_49_$__cuda_sm70_shflsync_bfly_p) ;  /* 0x00000ac000007944 */ /* 0x000fea0003c00000 */
[----:B01----:R-:W-:Y:S01]  /*3f90*/  FADD.FTZ R50, R50, R55 ;  /* 0x0000003732327221 */ /* 0x003fe20000010000 */
[----:B------:R-:W-:Y:S01]  /*3fa0*/  HFMA2.MMA R55, -RZ, RZ, 0, 4.76837158203125e-07 ;  /* 0x00000008ff377435 */ /* 0x000fe200000001ff */
[----:B------:R-:W-:Y:S02]  /*3fb0*/  MOV R52, 0x1f ;  /* 0x0000001f00347802 */ /* 0x000fe40000000f00 */
[----:B------:R-:W-:Y:S02]  /*3fc0*/  MOV R53, 0xffffffff ;  /* 0xffffffff00357802 */ /* 0x000fe40000000f00 */
[----:B------:R-:W-:Y:S02]  /*3fd0*/  MOV R48, 0x3ff0 ;  /* 0x00003ff000307802 */ /* 0x000fe40000000f00 */
[----:B------:R-:W-:Y:S05]  /*3fe0*/  CALL.REL.NOINC `($__internal_49_$__cuda_sm70_shflsync_bfly_p) ;  /* 0x00000a6000007944 */ /* 0x000fea0003c00000 */
[----:B01----:R-:W-:Y:S01]  /*3ff0*/  FADD.FTZ R50, R50, R55 ;  /* 0x0000003732327221 */ /* 0x003fe20000010000 */
[----:B------:R-:W-:Y:S01]  /*4000*/  HFMA2.MMA R55, -RZ, RZ, 0, 9.5367431640625e-07 ;  /* 0x00000010ff377435 */ /* 0x000fe200000001ff */
[----:B------:R-:W-:-:S02]  /*4010*/  MOV R52, 0x1f ;  /* 0x0000001f00347802 */ /* 0x000fc40000000f00 */
[----:B------:R-:W-:Y:S02]  /*4020*/  MOV R53, 0xffffffff ;  /* 0xffffffff00357802 */ /* 0x000fe40000000f00 */
[----:B------:R-:W-:Y:S02]  /*4030*/  MOV R48, 0x4050 ;  /* 0x0000405000307802 */ /* 0x000fe40000000f00 */
[----:B------:R-:W-:Y:S05]  /*4040*/  CALL.REL.NOINC `($__internal_49_$__cuda_sm70_shflsync_bfly_p) ;  /* 0x00000a0000007944 */ /* 0x000fea0003c00000 */
[----:B-1----:R-:W-:Y:S01]  /*4050*/  FADD.FTZ R51, R50, R55 ;  /* 0x0000003732337221 */ /* 0x002fe20000010000 */
[----:B------:R-:W-:Y:S01]  /*4060*/  HFMA2.MMA R55, -RZ, RZ, 0, 5.9604644775390625e-08 ;  /* 0x00000001ff377435 */ /* 0x000fe200000001ff */
[----:B0-----:R-:W-:Y:S02]  /*4070*/  MOV R52, 0x1f ;  /* 0x0000001f00347802 */ /* 0x001fe40000000f00 */
        /* <DEDUP_REMOVED lines=127> */
[----:B------:R-:W-:Y:S01]  /*4870*/  FFMA.FTZ R48, R53, R53, R48 ;  /* 0x0000003535307223 */ /* 0x000fe20000010030 */
[----:B------:R-:W-:-:S03]  /*4880*/  MOV R53, 0xffffffff ;  /* 0xffffffff00357802 */ /* 0x000fc60000000f00 */
[----:B------:R-:W-:Y:S01]  /*4890*/  FFMA.FTZ R50, R49, R49, R48 ;  /* 0x0000003131327223 */ /* 0x000fe20000010030 */
[----:B------:R-:W-:Y:S02]  /*48a0*/  MOV R48, 0x48c0 ;  /* 0x000048c000307802 */ /* 0x000fe40000000f00 */
[----:B------:R-:W-:Y:S05]  /*48b0*/  CALL.REL.NOINC `($__internal_49_$__cuda_sm70_shflsync_bfly_p) ;  /* 0x0000019000007944 */ /* 0x000fea0003c00000 */
[----:B01----:R-:W-:Y:S01]  /*48c0*/  FADD.FTZ R50, R50, R55 ;  /* 0x0000003732327221 */ /* 0x003fe20000010000 */
[----:B------:R-:W-:Y:S01]  /*48d0*/  HFMA2.MMA R55, -RZ, RZ, 0, 1.1920928955078125e-07 ;  /* 0x00000002ff377435 */ /* 0x000fe200000001ff */
[----:B------:R-:W-:Y:S02]  /*48e0*/  MOV R52, 0x1f ;  /* 0x0000001f00347802 */ /* 0x000fe40000000f00 */
[----:B------:R-:W-:Y:S02]  /*48f0*/  MOV R53, 0xffffffff ;  /* 0xffffffff00357802 */ /* 0x000fe40000000f00 */
[----:B------:R-:W-:Y:S02]  /*4900*/  MOV R48, 0x4920 ;  /* 0x0000492000307802 */ /* 0x000fe40000000f00 */
[----:B------:R-:W-:Y:S05]  /*4910*/  CALL.REL.NOINC `($__internal_49_$__cuda_sm70_shflsync_bfly_p) ;  /* 0x0000013000007944 */ /* 0x000fea0003c00000 */
[----:B01----:R-:W-:Y:S01]  /*4920*/  FADD.FTZ R50, R50, R55 ;  /* 0x0000003732327221 */ /* 0x003fe20000010000 */
[----:B------:R-:W-:Y:S01]  /*4930*/  HFMA2.MMA R55, -RZ, RZ, 0, 2.384185791015625e-07 ;  /* 0x00000004ff377435 */ /* 0x000fe200000001ff */
[----:B------:R-:W-:Y:S02]  /*4940*/  MOV R52, 0x1f ;  /* 0x0000001f00347802 */ /* 0x000fe40000000f00 */
[----:B------:R-:W-:-:S02]  /*4950*/  MOV R53, 0xffffffff ;  /* 0xffffffff00357802 */ /* 0x000fc40000000f00 */
        /* <DEDUP_REMOVED lines=10> */
[----:B------:R-:W-:Y:S02]  /*4a00*/  MOV R52, 0x1f ;  /* 0x0000001f00347802 */ /* 0x000fe40000000f00 */
[----:B------:R-:W-:-:S02]  /*4a10*/  MOV R53, 0xffffffff ;  /* 0xffffffff00357802 */ /* 0x000fc40000000f00 */
[----:B------:R-:W-:Y:S02]  /*4a20*/  MOV R48, 0x4a40 ;  /* 0x00004a4000307802 */ /* 0x000fe40000000f00 */
[----:B------:R-:W-:Y:S05]  /*4a30*/  CALL.REL.NOINC `($__internal_49_$__cuda_sm70_shflsync_bfly_p) ;  /* 0x0000001000007944 */ /* 0x000fea0003c00000 */
[----:B01----:R-:W-:Y:S05]  /*4a40*/  BRA `(.L_x_18284) ;  /* 0xffffdfd000007947 */ /* 0x003fea000383ffff */
        .weak           $__internal_49_$__cuda_sm70_shflsync_bfly_p
        .type           $__internal_49_$__cuda_sm70_shflsync_bfly_p,@function
        .size           $__internal_49_$__cuda_sm70_shflsync_bfly_p,(.L_x_57089 - $__internal_49_$__cuda_sm70_shflsync_bfly_p)
$__internal_49_$__cuda_sm70_shflsync_bfly_p:
[----:B------:R-:W-:Y:S01]  /*4a50*/  HFMA2.MMA R49, -RZ, RZ, 0, 0 ;  /* 0x00000000ff317435 */ /* 0x000fe200000001ff */
[----:B------:R-:W-:Y:S04]  /*4a60*/  WARPSYNC R53 ;  /* 0x0000003500007348 */ /* 0x000fe80003800000 */
[----:B------:R0:W1:Y:S01]  /*4a70*/  SHFL.BFLY PT, R55, R50, R55, R52 ;  /* 0x0c00003732377389 */ /* 0x00006200000e0034 */
[----:B------:R-:W-:Y:S05]  /*4a80*/  RET.REL.NODEC R48 `(_ZN10layer_norm13ln_fwd_kernelINS_13Kernel_traitsI13__nv_bfloat16S2_fS2_fjLj2048ELj1ELj4ELj1ELj16ENS_18Kernel_traits_baseILj2048ES2_S2_fS2_fjLj128EEEEELb0ELb0ELb0ELb1EEEvNS_9FwdParamsE) ;  /* 0xffffb57030007950 */ /* 0x000fea0003c3ffff */
.L_x_18285:
        /* <DEDUP_REMOVED lines=15> */
.L_x_57089:


//--------------------- .text._ZN10layer_norm13ln_fwd_kernelINS_13Kernel_traitsI13__nv_bfloat16S2_fS2_fjLj2048ELj1ELj4ELj1ELj16ENS_18Kernel_traits_baseILj2048ES2_S2_fS2_fjLj128EEEEELb0ELb0ELb1ELb0EEEvNS_9FwdParamsE --------------------------
	.section	.text._ZN10layer_norm13ln_fwd_kernelINS_13Kernel_traitsI13__nv_bfloat16S2_fS2_fjLj2048ELj1ELj4ELj1ELj16ENS_18Kernel_traits_baseILj2048ES2_S2_fS2_fjLj128EEEEELb0ELb0ELb1ELb0EEEvNS_9FwdParamsE,"ax",@progbits
	.sectioninfo	@"SHI_REGISTERS=229"
	.align	128
        .global         _ZN10layer_norm13ln_fwd_kernelINS_13Kernel_traitsI13__nv_bfloat16S2_fS2_fjLj2048ELj1ELj4ELj1ELj16ENS_18Kernel_traits_baseILj2048ES2_S2_fS2_fjLj128EEEEELb0ELb0ELb1ELb0EEEvNS_9FwdParamsE
        .type           _ZN10layer_norm13ln_fwd_kernelINS_13Kernel_traitsI13__nv_bfloat16S2_fS2_fjLj2048ELj1ELj4ELj1ELj16ENS_18Kernel_traits_baseILj2048ES2_S2_fS2_fjLj128EEEEELb0ELb0ELb1ELb0EEEvNS_9FwdParamsE,@function
        .size           _ZN10layer_norm13ln_fwd_kernelINS_13Kernel_traitsI13__nv_bfloat16S2_fS2_fjLj2048ELj1ELj4ELj1ELj16ENS_18Kernel_traits_baseILj2048ES2_S2_fS2_fjLj128EEEEELb0ELb0ELb1ELb0EEEvNS_9FwdParamsE,(.L_x_57090 - _ZN10layer_norm13ln_fwd_kernelINS_13Kernel_traitsI13__nv_bfloat16S2_fS2_fjLj2048ELj1ELj4ELj1ELj16ENS_18Kernel_traits_baseILj2048ES2_S2_fS2_fjLj128EEEEELb0ELb0ELb1ELb0EEEvNS_9FwdParamsE)
        .other          _ZN10layer_norm13ln_fwd_kernelINS_13Kernel_traitsI13__nv_bfloat16S2_fS2_fjLj2048ELj1ELj4ELj1ELj16ENS_18Kernel_traits_baseILj2048ES2_S2_fS2_fjLj128EEEEELb0ELb0ELb1ELb0EEEvNS_9FwdParamsE,@"STO_CUDA_ENTRY STV_DEFAULT"
_ZN10layer_norm13ln_fwd_kernelINS_13Kernel_traitsI13__nv_bfloat16S2_fS2_fjLj2048ELj1ELj4ELj1ELj16ENS_18Kernel_traits_baseILj2048ES2_S2_fS2_fjLj128EEEEELb0ELb0ELb1ELb0EEEvNS_9FwdParamsE:
.text._ZN10layer_norm13ln_fwd_kernelINS_13Kernel_traitsI13__nv_bfloat16S2_fS2_fjLj2048ELj1ELj4ELj1ELj16ENS_18Kernel_traits_baseILj2048ES2_S2_fS2_fjLj128EEEEELb0ELb0ELb1ELb0EEEvNS_9FwdParamsE:
        /* <DEDUP_REMOVED lines=36> */
.L_x_18287:
[----:B01----:R-:W-:Y:S05]  /*0240*/  BSYNC B0 ;  /* 0x0000000000007941 */ /* 0x003fea0003800000 */
.L_x_18286:
        /* <DEDUP_REMOVED lines=13> */
.L_x_18289:
[----:B0-----:R-:W-:Y:S05]  /*0320*/  BSYNC B0 ;  /* 0x0000000000007941 */ /* 0x001fea0003800000 */
.L_x_18288:
        /* <DEDUP_REMOVED lines=13> */
.L_x_18291:
[----:B0-----:R-:W-:Y:S05]  /*0400*/  BSYNC B0 ;  /* 0x0000000000007941 */ /* 0x001fea0003800000 */
.L_x_18290:
        /* <DEDUP_REMOVED lines=13> */
.L_x_18293:
[----:B0-----:R-:W-:Y:S05]  /*04e0*/  BSYNC B0 ;  /* 0x0000000000007941 */ /* 0x001fea0003800000 */
.L_x_18292:
        /* <DEDUP_REMOVED lines=13> */
.L_x_18295:
[----:B0-----:R-:W-:Y:S05]  /*05c0*/  BSYNC B0 ;  /* 0x0000000000007941 */ /* 0x001fea0003800000 */
.L_x_18294:
        /* <DEDUP_REMOVED lines=16> */
.L_x_18297:
[----:B0-----:R-:W-:Y:S05]  /*06d0*/  BSYNC B0 ;  /* 0x0000000000007941 */ /* 0x001fea0003800000 */
.L_x_18296:
        /* <DEDUP_REMOVED lines=18> */
.L_x_18299:
[----:B0-----:R-:W-:Y:S05]  /*0800*/  BSYNC B0 ;  /* 0x0000000000007941 */ /* 0x001fea0003800000 */
.L_x_18298:
        /* <DEDUP_REMOVED lines=15> */
.L_x_18301:
[----:B0-----:R-:W-:Y:S05]  /*0900*/  BSYNC B0 ;  /* 0x0000000000007941 */ /* 0x001fea0003800000 */
.L_x_18300:
        /* <DEDUP_REMOVED lines=131> */
.L_x_18465:
[----:B------:R-:W-:-:S10]  /*1140*/  HFMA2.MMA R121, -RZ, RZ, 0, 2.384185791015625e-07 ;  /* 0x00000004ff797435 */ /* 0x000fd400000001ff */
[----:B------:R-:W-:-:S06]  /*1150*/  IMAD.WIDE R122, R206, R121, c[0x0][0x1d0] ;  /* 0x00007400ce7a7625 */ /* 0x000fcc00078e0279 */
[----:B------:R0:W2:Y:S01]  /*1160*/  LDG.E R122, [R122.64] ;  /* 0x000000047a7a7981 */ /* 0x0000a2000c1e1900 */
[----:B------:R-:W-:-:S05]  /*1170*/  IMAD.WIDE R120, R206, R121, c[0x0][0x1d8] ;  /* 0x00007600ce787625 */ /* 0x000fca00078e0279 */
[----:B------:R1:W5:Y:S01]  /*1180*/  LDG.E R166, [R120.64] ;  /* 0x0000000478a67981 */ /* 0x000362000c1e1900 */
[----:B------:R-:W-:Y:S01]  /*1190*/  IMAD R214, R206, c[0x0][0x168], RZ ;  /* 0x00005a00ced67a24 */ /* 0x000fe200078e02ff */
[----:B------:R-:W-:Y:S02]  /*11a0*/  BSSY B0, `(.L_x_18302) ;  /* 0x0000067000007945 */ /* 0x000fe40003800000 */
[----:B------:R-:W3:Y:S01]  /*11b0*/  S2R R167, SR_TID.X ;  /* 0x0000000000a77919 */ /* 0x000ee20000002100 */
[----:B0-----:R-:W-:Y:S02]  /*11c0*/  MOV R123, RZ ;  /* 0x000000ff007b7202 */ /* 0x001fe40000000f00 */
[----:B--2---:R-:W-:-:S13]  /*11d0*/  ISETP.GE.AND P1, PT, R122, 0x1, PT ;  /* 0x000000017a00780c */ /* 0x004fda0003f26270 */
[----:B------:R-:W-:-:S05]  /*11e0*/  @P1 IADD3 R215, R122, -0x1, RZ ;  /* 0xffffffff7ad71810 */ /* 0x000fca0007ffe0ff */
[----:B------:R-:W-:Y:S01]  /*11f0*/  @P1 IMAD R216, R215, c[0x0][0x168], RZ ;  /* 0x00005a00d7d81a24 */ /* 0x000fe200078e02ff */
[----:B------:R-:W-:-:S04]  /*1200*/  SHF.R.S32.HI R215, RZ, 0x1f, R214 ;  /* 0x0000001fffd77819 */ /* 0x000fc800000114d6 */
[----:B------:R-:W-:Y:S02]  /*1210*/  @P1 SHF.R.S32.HI R217, RZ, 0x1f, R216 ;  /* 0x0000001fffd91819 */ /* 0x000fe400000114d8 */
[----:B------:R-:W-:Y:S02]  /*1220*/  LEA.HI R214, R215, R214, RZ, 0x3 ;  /* 0x000000d6d7d67211 */ /* 0x000fe400078f18ff */
[----:B------:R-:W-:Y:S02]  /*1230*/  @P1 LEA.HI R217, R217, R216, RZ, 0x3 ;  /* 0x000000d8d9d91211 */ /* 0x000fe400078f18ff */
[----:B---3--:R-:W-:-:S04]  /*1240*/  LOP3.LUT R215, R167, 0x1f, RZ, 0xc0, !PT ;  /* 0x0000001fa7d77812 */ /* 0x008fc800078ec0ff */
[-C--:B------:R-:W-:Y:S02]  /*1250*/  LEA.HI.SX32 R214, R214, R215.reuse, 0x1d ;  /* 0x000000d7d6d67211 */ /* 0x080fe400078feaff */
[----:B------:R-:W-:Y:S02]  /*1260*/  @P1 LEA.HI.SX32 R123, R217, R215, 0x1d ;  /* 0x000000d7d97b1211 */ /* 0x000fe400078feaff */
[----:B------:R-:W-:Y:S01]  /*1270*/  SHF.R.S32.HI R215, RZ, 0x1f, R206 ;  /* 0x0000001fffd77819 */ /* 0x000fe200000114ce */
[----:B------:R-:W-:Y:S05]  /*1280*/  @!P0 BRA `(.L_x_18303) ;  /* 0x0000058000008947 */ /* 0x000fea0003800000 */
[----:B-1----:R-:W-:-:S04]  /*1290*/  ISETP.NE.U32.AND P2, PT, RZ, c[0x0][0x180], PT ;  /* 0x00006000ff007a0c */ /* 0x002fc80003f45070 */
[----:B------:R-:W-:-:S13]  /*12a0*/  ISETP.NE.AND.EX P2, PT, RZ, c[0x0][0x184], PT, P2 ;  /* 0x00006100ff007a0c */ /* 0x000fda0003f45320 */
[----:B------:R-:W-:-:S05]  /*12b0*/  @P2 MOV R121, 0x20 ;  /* 0x0000002000792802 */ /* 0x000fca0000000f00 */
[----:B------:R-:W-:-:S05]  /*12c0*/  @P2 IMAD.WIDE.U32 R120, R214, R121, c[0x0][0x180] ;  /* 0x00006000d6782625 */ /* 0x000fca00078e0079 */
[----:B------:R0:W2:Y:S01]  /*12d0*/  @P2 LDG.E.128 R44, [R120.64] ;  /* 0x00000004782c2981 */ /* 0x0000a2000c1e1d00 */
[----:B------:R-:W-:-:S03]  /*12e0*/  ISETP.GT.AND P3, PT, R122, RZ, PT ;  /* 0x000000ff7a00720c */ /* 0x000fc60003f64270 */
[----:B------:R0:W3:Y:S02]  /*12f0*/  @P2 LDG.E.128 R52, [R120.64+0x10] ;  /* 0x0000100478342981 */ /* 0x0000e4000c1e1d00 */
[----:B0-----:R-:W-:-:S08]  /*1300*/  @P1 MOV R120, 0x10 ;  /* 0x0000001000781802 */ /* 0x001fd00000000f00 */
[----:B------:R-:W-:Y:S01]  /*1310*/  @!P3 ISETP.NE.U32.AND P4, PT, RZ, c[0x0][0x180], PT ;  /* 0x00006000ff00ba0c */ /* 0x000fe20003f85070 */
[----:B------:R-:W-:-:S03]  /*1320*/  @P1 IMAD.WIDE.U32 R120, R123, R120, c[0x0][0x170] ;  /* 0x00005c007b781625 */ /* 0x000fc600078e0078 */
[----:B------:R-:W-:Y:S02]  /*1330*/  @!P3 ISETP.NE.AND.EX P4, PT, RZ, c[0x0][0x184], PT, P4 ;  /* 0x00006100ff00ba0c */ /* 0x000fe40003f85340 */
[----:B------:R0:W5:Y:S01]  /*1340*/  @P1 LDG.E.128 R60, [R120.64] ;  /* 0x00000004783c1981 */ /* 0x000162000c1e1d00 */
[----:B------:R-:W-:Y:S01]  /*1350*/  BSSY B1, `(.L_x_18304) ;  /* 0x000001b000017945 */ /* 0x000fe20003800000 */
[----:B--2---:R-:W-:Y:S02]  /*1360*/  @!P3 FSEL R48, R44, RZ, P4 ;  /* 0x000000ff2c30b208 */ /* 0x004fe40002000000 */
[----:B------:R-:W-:-:S04]  /*1370*/  @!P3 ISETP.NE.U32.AND P4, PT, RZ, c[0x0][0x180], PT ;  /* 0x00006000ff00ba0c */ /* 0x000fc80003f85070 */
[----:B------:R-:W-:-:S04]  /*1380*/  @!P3 ISETP.NE.AND.EX P4, PT, RZ, c[0x0][0x184], PT, P4 ;  /* 0x00006100ff00ba0c */ /* 0x000fc80003f85340 */
[----:B------:R-:W-:Y:S02]  /*1390*/  @!P3 FSEL R49, R45, RZ, P4 ;  /* 0x000000ff2d31b208 */ /* 0x000fe40002000000 */
        /* <DEDUP_REMOVED lines=8> */
[----:B---3--:R-:W-:Y:S02]  /*1420*/  @!P3 FSEL R56, R52, RZ, P4 ;  /* 0x000000ff3438b208 */ /* 0x008fe40002000000 */
        /* <DEDUP_REMOVED lines=8> */
[----:B------:R-:W-:Y:S01]  /*14b0*/  @!P3 FSEL R59, R55, RZ, P4 ;  /* 0x000000ff373bb208 */ /* 0x000fe20002000000 */
[----:B------:R-:W-:Y:S05]  /*14c0*/  @!P3 BRA `(.L_x_18305) ;  /* 0x000000300000b947 */ /* 0x000fea0003800000 */
[----:B0----5:R-:W-:-:S05]  /*14d0*/  PRMT R48, RZ, 0x5410, R60 ;  /* 0x00005410ff307816 */ /* 0x021fca000000003c */
[----:B------:R-:W-:-:S04]  /*14e0*/  FMUL.FTZ R48, R48, c[0x0][0x1ec] ;  /* 0x00007b0030307a20 */ /* 0x000fc80000410000 */
[----:B------:R-:W-:Y:S02]  /*14f0*/  @P2 FADD.FTZ R48, R44, R48 ;  /* 0x000000302c302221 */ /* 0x000fe40000010000 */
.L_x_18305:
[----:B0-----:R-:W-:Y:S05]  /*1500*/  BSYNC B1 ;  /* 0x0000000000017941 */ /* 0x001fea0003800000 */
.L_x_18304:
[----:B------:R-:W-:Y:S01]  /*1510*/  BSSY B1, `(.L_x_18306) ;  /* 0x0000005000017945 */ /* 0x000fe20003800000 */
[----:B------:R-:W-:Y:S05]  /*1520*/  @!P3 BRA `(.L_x_18307) ;  /* 0x000000300000b947 */ /* 0x000fea0003800000 */
[----:B-----5:R-:W-:-:S05]  /*1530*/  PRMT R49, RZ, 0x7610, R60 ;  /* 0x00007610ff317816 */ /* 0x020fca000000003c */
[----:B------:R-:W-:-:S04]  /*1540*/  FMUL.FTZ R49, R49, c[0x0][0x1ec] ;  /* 0x00007b0031317a20 */ /* 0x000fc80000410000 */
[----:B------:R-:W-:Y:S02]  /*1550*/  @P2 FADD.FTZ R49, R45, R49 ;  /* 0x000000312d312221 */ /* 0x000fe40000010000 */
.L_x_18307:
[----:B------:R-:W-:Y:S05]  /*1560*/  BSYNC B1 ;  /* 0x0000000000017941 */ /* 0x000fea0003800000 */
.L_x_18306:
[----:B------:R-:W-:Y:S01]  /*1570*/  BSSY B1, `(.L_x_18308) ;  /* 0x0000005000017945 */ /* 0x000fe20003800000 */
[----:B------:R-:W-:Y:S05]  /*1580*/  @!P3 BRA `(.L_x_18309) ;  /* 0x000000300000b947 */ /* 0x000fea0003800000 */
[----:B-----5:R-:W-:-:S05]  /*1590*/  PRMT R50, RZ, 0x5410, R61 ;  /* 0x00005410ff327816 */ /* 0x020fca000000003d */
[----:B------:R-:W-:-:S04]  /*15a0*/  FMUL.FTZ R50, R50, c[0x0][0x1ec] ;  /* 0x00007b0032327a20 */ /* 0x000fc80000410000 */
[----:B------:R-:W-:Y:S02]  /*15b0*/  @P2 FADD.FTZ R50, R46, R50 ;  /* 0x000000322e322221 */ /* 0x000fe40000010000 */
.L_x_18309:
[----:B------:R-:W-:Y:S05]  /*15c0*/  BSYNC B1 ;  /* 0x0000000000017941 */ /* 0x000fea0003800000 */
.L_x_18308:
[----:B------:R-:W-:Y:S01]  /*15d0*/  BSSY B1, `(.L_x_18310) ;  /* 0x0000005000017945 */ /* 0x000fe20003800000 */
[----:B------:R-:W-:Y:S05]  /*15e0*/  @!P3 BRA `(.L_x_18311) ;  /* 0x000000300000b947 */ /* 0x000fea0003800000 */
[----:B-----5:R-:W-:-:S05]  /*15f0*/  PRMT R51, RZ, 0x7610, R61 ;  /* 0x00007610ff337816 */ /* 0x020fca000000003d */
[----:B------:R-:W-:-:S04]  /*1600*/  FMUL.FTZ R51, R51, c[0x0][0x1ec] ;  /* 0x00007b0033337a20 */ /* 0x000fc80000410000 */
[----:B------:R-:W-:Y:S02]  /*1610*/  @P2 FADD.FTZ R51, R47, R51 ;  /* 0x000000332f332221 */ /* 0x000fe40000010000 */
.L_x_18311:
[----:B------:R-:W-:Y:S05]  /*1620*/  BSYNC B1 ;  /* 0x0000000000017941 */ /* 0x000fea0003800000 */
.L_x_18310:
[----:B------:R-:W-:Y:S01]  /*1630*/  BSSY B1, `(.L_x_18312) ;  /* 0x0000005000017945 */ /* 0x000fe20003800000 */
[----:B------:R-:W-:Y:S05]  /*1640*/  @!P3 BRA `(.L_x_18313) ;  /* 0x000000300000b947 */ /* 0x000fea0003800000 */
[----:B-----5:R-:W-:-:S05]  /*1650*/  PRMT R56, RZ, 0x5410, R62 ;  /* 0x00005410ff387816 */ /* 0x020fca000000003e */
[----:B------:R-:W-:-:S04]  /*1660*/  FMUL.FTZ R56, R56, c[0x0][0x1ec] ;  /* 0x00007b0038387a20 */ /* 0x000fc80000410000 */
[----:B------:R-:W-:Y:S02]  /*1670*/  @P2 FADD.FTZ R56, R52, R56 ;  /* 0x0000003834382221 */ /* 0x000fe40000010000 */
.L_x_18313:
[----:B------:R-:W-:Y:S05]  /*1680*/  BSYNC B1 ;  /* 0x0000000000017941 */ /* 0x000fea0003800000 */
.L_x_18312:
[----:B------:R-:W-:Y:S01]  /*1690*/  BSSY B1, `(.L_x_18314) ;  /* 0x0000005000017945 */ /* 0x000fe20003800000 */
[----:B------:R-:W-:Y:S05]  /*16a0*/  @!P3 BRA `(.L_x_18315) ;  /* 0x000000300000b947 */ /* 0x000fea0003800000 */
[----:B-----5:R-:W-:-:S05]  /*16b0*/  PRMT R57, RZ, 0x7610, R62 ;  /* 0x00007610ff397816 */ /* 0x020fca000000003e */
[----:B------:R-:W-:-:S04]  /*16c0*/  FMUL.FTZ R57, R57, c[0x0][0x1ec] ;  /* 0x00007b0039397a20 */ /* 0x000fc80000410000 */
[----:B------:R-:W-:Y:S02]  /*16d0*/  @P2 FADD.FTZ R57, R53, R57 ;  /* 0x0000003935392221 */ /* 0x000fe40000010000 */
.L_x_18315:
[----:B------:R-:W-:Y:S05]  /*16e0*/  BSYNC B1 ;  /* 0x0000000000017941 */ /* 0x000fea0003800000 */
.L_x_18314:
[----:B------:R-:W-:Y:S01]  /*16f0*/  BSSY B1, `(.L_x_18316) ;  /* 0x0000005000017945 */ /* 0x000fe20003800000 */
[----:B------:R-:W-:Y:S05]  /*1700*/  @!P3 BRA `(.L_x_18317) ;  /* 0x000000300000b947 */ /* 0x000fea0003800000 */
[----:B-----5:R-:W-:-:S05]  /*1710*/  PRMT R58, RZ, 0x5410, R63 ;  /* 0x00005410ff3a7816 */ /* 0x020fca000000003f */
[----:B------:R-:W-:-:S04]  /*1720*/  FMUL.FTZ R58, R58, c[0x0][0x1ec] ;  /* 0x00007b003a3a7a20 */ /* 0x000fc80000410000 */
[----:B------:R-:W-:Y:S02]  /*1730*/  @P2 FADD.FTZ R58, R54, R58 ;  /* 0x0000003a363a2221 */ /* 0x000fe40000010000 */
.L_x_18317:
[----:B------:R-:W-:Y:S05]  /*1740*/  BSYNC B1 ;  /* 0x0000000000017941 */ /* 0x000fea0003800000 */
.L_x_18316:
[----:B------:R-:W-:Y:S01]  /*1750*/  BSSY B1, `(.L_x_18318) ;  /* 0x0000005000017945 */ /* 0x000fe20003800000 */
[----:B------:R-:W-:Y:S05]  /*1760*/  @!P3 BRA `(.L_x_18319) ;  /* 0x000000300000b947 */ /* 0x000fea0003800000 */
[----:B-----5:R-:W-:-:S05]  /*1770*/  PRMT R59, RZ, 0x7610, R63 ;  /* 0x00007610ff3b7816 */ /* 0x020fca000000003f */
[----:B------:R-:W-:-:S04]  /*1780*/  FMUL.FTZ R59, R59, c[0x0][0x1ec] ;  /* 0x00007b003b3b7a20 */ /* 0x000fc80000410000 */
[----:B------:R-:W-:Y:S02]  /*1790*/  @P2 FADD.FTZ R59, R55, R59 ;  /* 0x0000003b373b2221 */ /* 0x000fe40000010000 */
.L_x_18319:
[----:B------:R-:W-:Y:S05]  /*17a0*/  BSYNC B1 ;  /* 0x0000000000017941 */ /* 0x000fea0003800000 */
.L_x_18318:
[----:B------:R-:W-:Y:S01]  /*17b0*/  HFMA2.MMA R121, -RZ, RZ, 0, 1.9073486328125e-06 ;  /* 0x00000020ff797435 */ /* 0x000fe200000001ff */
[----:B------:R-:W-:-:S09]  /*17c0*/  IADD3 R123, R123, 0x20, RZ ;  /* 0x000000207b7b7810 */ /* 0x000fd20007ffe0ff */
[C---:B------:R-:W-:Y:S01]  /*17d0*/  IMAD.WIDE.U32 R120, R214.reuse, R121, c[0x0][0x188] ;  /* 0x00006200d6787625 */ /* 0x040fe200078e0079 */
[----:B------:R-:W-:-:S04]  /*17e0*/  IADD3 R214, R214, 0x20, RZ ;  /* 0x00000020d6d67810 */ /* 0x000fc80007ffe0ff */
[----:B------:R0:W-:Y:S04]  /*17f0*/  STG.E.128 [R120.64], R48 ;  /* 0x0000003078007986 */ /* 0x0001e8000c101d04 */
[----:B------:R0:W-:Y:S02]  /*1800*/  STG.E.128 [R120.64+0x10], R56 ;  /* 0x0000103878007986 */ /* 0x0001e4000c101d04 */
.L_x_18303:
[----:B-1----:R-:W-:Y:S05]  /*1810*/  BSYNC B0 ;  /* 0x0000000000007941 */ /* 0x002fea0003800000 */
.L_x_18302:
[----:B------:R-:W-:Y:S01]  /*1820*/  ISETP.GE.U32.AND P2, PT, R131, 0x40, PT ;  /* 0x000000408300780c */ /* 0x000fe20003f46070 */
[----:B------:R-:W-:-:S12]  /*1830*/  BSSY B0, `(.L_x_18320) ;  /* 0x000005a000007945 */ /* 0x000fd80003800000 */
[----:B------:R-:W-:Y:S05]  /*1840*/  @!P2 BRA `(.L_x_18321) ;  /* 0x000005800000a947 */ /* 0x000fea0003800000 */
[----:B------:R-:W-:-:S04]  /*1850*/  ISETP.NE.U32.AND P2, PT, RZ, c[0x0][0x180], PT ;  /* 0x00006000ff007a0c */ /* 0x000fc80003f45070 */
[----:B------:R-:W-:-:S13]  /*1860*/  ISETP.NE.AND.EX P2, PT, RZ, c[0x0][0x184], PT, P2 ;  /* 0x00006100ff007a0c */ /* 0x000fda0003f45320 */
[----:B0-----:R-:W-:-:S05]  /*1870*/  @P2 MOV R121, 0x20 ;  /* 0x0000002000792802 */ /* 0x001fca0000000f00 */
        /* <DEDUP_REMOVED lines=8> */
[----:B-----5:R0:W5:Y:S01]  /*1900*/  @P1 LDG.E.128 R60, [R120.64] ;  /* 0x00000004783c1981 */ /* 0x020162000c1e1d00 */
        /* <DEDUP_REMOVED lines=27> */
.L_x_18323:
[----:B0-----:R-:W-:Y:S05]  /*1ac0*/  BSYNC B1 ;  /* 0x0000000000017941 */ /* 0x001fea0003800000 */
.L_x_18322:
[----:B------:R-:W-:Y:S01]  /*1ad0*/  BSSY B1, `(.L_x_18324) ;  /* 0x0000005000017945 */ /* 0x000fe20003800000 */
[----:B------:R-:W-:Y:S05]  /*1ae0*/  @!P3 BRA `(.L_x_18325) ;  /* 0x000000300000b947 */ /* 0x000fea0003800000 */
[----:B-----5:R-:W-:-:S05]  /*1af0*/  PRMT R65, RZ, 0x7610, R60 ;  /* 0x00007610ff417816 */ /* 0x020fca000000003c */
[----:B------:R-:W-:-:S04]  /*1b00*/  FMUL.FTZ R65, R65, c[0x0][0x1ec] ;  /* 0x00007b0041417a20 */ /* 0x000fc80000410000 */
[----:B------:R-:W-:Y:S02]  /*1b10*/  @P2 FADD.FTZ R65, R45, R65 ;  /* 0x000000412d412221 */ /* 0x000fe40000010000 */
.L_x_18325:
[----:B------:R-:W-:Y:S05]  /*1b20*/  BSYNC B1 ;  /* 0x0000000000017941 */ /* 0x000fea0003800000 */
.L_x_18324:
[----:B------:R-:W-:Y:S01]  /*1b30*/  BSSY B1, `(.L_x_18326) ;  /* 0x0000005000017945 */ /* 0x000fe20003800000 */
[----:B------:R-:W-:Y:S05]  /*1b40*/  @!P3 BRA `(.L_x_18327) ;  /* 0x000000300000b947 */ /* 0x000fea0003800000 */
[----:B-----5:R-:W-:-:S05]  /*1b50*/  PRMT R66, RZ, 0x5410, R61 ;  /* 0x00005410ff427816 */ /* 0x020fca000000003d */
[----:B------:R-:W-:-:S04]  /*1b60*/  FMUL.FTZ R66, R66, c[0x0][0x1ec] ;  /* 0x00007b0042427a20 */ /* 0x000fc80000410000 */
[----:B------:R-:W-:Y:S02]  /*1b70*/  @P2 FADD.FTZ R66, R46, R66 ;  /* 0x000000422e422221 */ /* 0x000fe40000010000 */
.L_x_18327:
[----:B------:R-:W-:Y:S05]  /*1b80*/  BSYNC B1 ;  /* 0x0000000000017941 */ /* 0x000fea0003800000 */
.L_x_18326:
[----:B------:R-:W-:Y:S01]  /*1b90*/  BSSY B1, `(.L_x_18328) ;  /* 0x0000005000017945 */ /* 0x000fe20003800000 */
[----:B------:R-:W-:Y:S05]  /*1ba0*/  @!P3 BRA `(.L_x_18329) ;  /* 0x000000300000b947 */ /* 0x000fea0003800000 */
[----:B-----5:R-:W-:-:S05]  /*1bb0*/  PRMT R67, RZ, 0x7610, R61 ;  /* 0x00007610ff437816 */ /* 0x020fca000000003d */
[----:B------:R-:W-:-:S04]  /*1bc0*/  FMUL.FTZ R67, R67, c[0x0][0x1ec] ;  /* 0x00007b0043437a20 */ /* 0x000fc80000410000 */
[----:B------:R-:W-:Y:S02]  /*1bd0*/  @P2 FADD.FTZ R67, R47, R67 ;  /* 0x000000432f432221 */ /* 0x000fe40000010000 */
.L_x_18329:
[----:B------:R-:W-:Y:S05]  /*1be0*/  BSYNC B1 ;  /* 0x0000000000017941 */ /* 0x000fea0003800000 */
.L_x_18328:
[----:B------:R-:W-:Y:S01]  /*1bf0*/  BSSY B1, `(.L_x_18330) ;  /* 0x0000005000017945 */ /* 0x000fe20003800000 */
[----:B------:R-:W-:Y:S05]  /*1c00*/  @!P3 BRA `(.L_x_18331) ;  /* 0x000000300000b947 */ /* 0x000fea0003800000 */
[----:B-----5:R-:W-:-:S05]  /*1c10*/  PRMT R68, RZ, 0x5410, R62 ;  /* 0x00005410ff447816 */ /* 0x020fca000000003e */
[----:B------:R-:W-:-:S04]  /*1c20*/  FMUL.FTZ R68, R68, c[0x0][0x1ec] ;  /* 0x00007b0044447a20 */ /* 0x000fc80000410000 */
[----:B------:R-:W-:Y:S02]  /*1c30*/  @P2 FADD.FTZ R68, R52, R68 ;  /* 0x0000004434442221 */ /* 0x000fe40000010000 */
.L_x_18331:
[----:B------:R-:W-:Y:S05]  /*1c40*/  BSYNC B1 ;  /* 0x0000000000017941 */ /* 0x000fea0003800000 */
.L_x_18330:
[----:B------:R-:W-:Y:S01]  /*1c50*/  BSSY B1, `(.L_x_18332) ;  /* 0x0000005000017945 */ /* 0x000fe20003800000 */
[----:B------:R-:W-:Y:S05]  /*1c60*/  @!P3 BRA `(.L_x_18333) ;  /* 0x000000300000b947 */ /* 0x000fea0003800000 */
[----:B-----5:R-:W-:-:S05]  /*1c70*/  PRMT R69, RZ, 0x7610, R62 ;  /* 0x00007610ff457816 */ /* 0x020fca000000003e */
[----:B------:R-:W-:-:S04]  /*1c80*/  FMUL.FTZ R69, R69, c[0x0][0x1ec] ;  /* 0x00007b0045457a20 */ /* 0x000fc80000410000 */
[----:B------:R-:W-:Y:S02]  /*1c90*/  @P2 FADD.FTZ R69, R53, R69 ;  /* 0x0000004535452221 */ /* 0x000fe40000010000 */
.L_x_18333:
[----:B------:R-:W-:Y:S05]  /*1ca0*/  BSYNC B1 ;  /* 0x0000000000017941 */ /* 0x000fea0003800000 */
.L_x_18332:
[----:B------:R-:W-:Y:S01]  /*1cb0*/  BSSY B1, `(.L_x_18334) ;  /* 0x0000005000017945 */ /* 0x000fe20003800000 */
[----:B------:R-:W-:Y:S05]  /*1cc0*/  @!P3 BRA `(.L_x_18335) ;  /* 0x000000300000b947 */ /* 0x000fea0003800000 */
[----:B-----5:R-:W-:-:S05]  /*1cd0*/  PRMT R70, RZ, 0x5410, R63 ;  /* 0x00005410ff467816 */ /* 0x020fca000000003f */
[----:B------:R-:W-:-:S04]  /*1ce0*/  FMUL.FTZ R70, R70, c[0x0][0x1ec] ;  /* 0x00007b0046467a20 */ /* 0x000fc80000410000 */
[----:B------:R-:W-:Y:S02]  /*1cf0*/  @P2 FADD.FTZ R70, R54, R70 ;  /* 0x0000004636462221 */ /* 0x000fe40000010000 */
.L_x_18335:
[----:B------:R-:W-:Y:S05]  /*1d00*/  BSYNC B1 ;  /* 0x0000000000017941 */ /* 0x000fea0003800000 */
.L_x_18334:
[----:B------:R-:W-:Y:S01]  /*1d10*/  BSSY B1, `(.L_x_18336) ;  /* 0x0000005000017945 */ /* 0x000fe20003800000 */
[----:B------:R-:W-:Y:S05]  /*1d20*/  @!P3 BRA `(.L_x_18337) ;  /* 0x000000300000b947 */ /* 0x000fea0003800000 */
[----:B-----5:R-:W-:-:S05]  /*1d30*/  PRMT R71, RZ, 0x7610, R63 ;  /* 0x00007610ff477816 */ /* 0x020fca000000003f */
[----:B------:R-:W-:-:S04]  /*1d40*/  FMUL.FTZ R71, R71, c[0x0][0x1ec] ;  /* 0x00007b0047477a20 */ /* 0x000fc80000410000 */
[----:B------:R-:W-:Y:S02]  /*1d50*/  @P2 FADD.FTZ R71, R55, R71 ;  /* 0x0000004737472221 */ /* 0x000fe40000010000 */
.L_x_18337:
[----:B------:R-:W-:Y:S05]  /*1d60*/  BSYNC B1 ;  /* 0x0000000000017941 */ /* 0x000fea0003800000 */
.L_x_18336:
[----:B------:R-:W-:Y:S01]  /*1d70*/  HFMA2.MMA R121, -RZ, RZ, 0, 1.9073486328125e-06 ;  /* 0x00000020ff797435 */ /* 0x000fe200000001ff */
[----:B------:R-:W-:-:S09]  /*1d80*/  IADD3 R123, R123, 0x20, RZ ;  /* 0x000000207b7b7810 */ /* 0x000fd20007ffe0ff */
[C---:B------:R-:W-:Y:S01]  /*1d90*/  IMAD.WIDE.U32 R120, R214.reuse, R121, c[0x0][0x188] ;  /* 0x00006200d6787625 */ /* 0x040fe200078e0079 */
[----:B------:R-:W-:-:S04]  /*1da0*/  IADD3 R214, R214, 0x20, RZ ;  /* 0x00000020d6d67810 */ /* 0x000fc80007ffe0ff */
[----:B------:R0:W-:Y:S04]  /*1db0*/  STG.E.128 [R120.64], R64 ;  /* 0x0000004078007986 */ /* 0x0001e8000c101d04 */
[----:B------:R0:W-:Y:S02]  /*1dc0*/  STG.E.128 [R120.64+0x10], R68 ;  /* 0x0000104478007986 */ /* 0x0001e4000c101d04 */
.L_x_18321:
[----:B------:R-:W-:Y:S05]  /*1dd0*/  BSYNC B0 ;  /* 0x0000000000007941 */ /* 0x000fea0003800000 */
.L_x_18320:
        /* <DEDUP_REMOVED lines=42> */
.L_x_18341:
[----:B0-----:R-:W-:Y:S05]  /*2080*/  BSYNC B1 ;  /* 0x0000000000017941 */ /* 0x001fea0003800000 */
.L_x_18340:
[----:B------:R-:W-:Y:S01]  /*2090*/  BSSY B1, `(.L_x_18342) ;  /* 0x0000005000017945 */ /* 0x000fe20003800000 */
[----:B------:R-:W-:Y:S05]  /*20a0*/  @!P3 BRA `(.L_x_18343) ;  /* 0x000000300000b947 */ /* 0x000fea0003800000 */
[----:B-----5:R-:W-:-:S05]  /*20b0*/  PRMT R73, RZ, 0x7610, R60 ;  /* 0x00007610ff497816 */ /* 0x020fca000000003c */
[----:B------:R-:W-:-:S04]  /*20c0*/  FMUL.FTZ R73, R73, c[0x0][0x1ec] ;  /* 0x00007b0049497a20 */ /* 0x000fc80000410000 */
[----:B------:R-:W-:Y:S02]  /*20d0*/  @P2 FADD.FTZ R73, R45, R73 ;  /* 0x000000492d492221 */ /* 0x000fe40000010000 */
.L_x_18343:
[----:B------:R-:W-:Y:S05]  /*20e0*/  BSYNC B1 ;  /* 0x0000000000017941 */ /* 0x000fea0003800000 */
.L_x_18342:
[----:B------:R-:W-:Y:S01]  /*20f0*/  BSSY B1, `(.L_x_18344) ;  /* 0x0000005000017945 */ /* 0x000fe20003800000 */
[----:B------:R-:W-:Y:S05]  /*2100*/  @!P3 BRA `(.L_x_18345) ;  /* 0x000000300000b947 */ /* 0x000fea0003800000 */
[----:B-----5:R-:W-:-:S05]  /*2110*/  PRMT R74, RZ, 0x5410, R61 ;  /* 0x00005410ff4a7816 */ /* 0x020fca000000003d */
[----:B------:R-:W-:-:S04]  /*2120*/  FMUL.FTZ R74, R74, c[0x0][0x1ec] ;  /* 0x00007b004a4a7a20 */ /* 0x000fc80000410000 */
[----:B------:R-:W-:Y:S02]  /*2130*/  @P2 FADD.FTZ R74, R46, R74 ;  /* 0x0000004a2e4a2221 */ /* 0x000fe40000010000 */
.L_x_18345:
[----:B------:R-:W-:Y:S05]  /*2140*/  BSYNC B1 ;  /* 0x0000000000017941 */ /* 0x000fea0003800000 */
.L_x_18344:
[----:B------:R-:W-:Y:S01]  /*2150*/  BSSY B1, `(.L_x_18346) ;  /* 0x0000005000017945 */ /* 0x000fe20003800000 */
[----:B------:R-:W-:Y:S05]  /*2160*/  @!P3 BRA `(.L_x_18347) ;  /* 0x000000300000b947 */ /* 0x000fea0003800000 */
[----:B-----5:R-:W-:-:S05]  /*2170*/  PRMT R75, RZ, 0x7610, R61 ;  /* 0x00007610ff4b7816 */ /* 0x020fca000000003d */
[----:B------:R-:W-:-:S04]  /*2180*/  FMUL.FTZ R75, R75, c[0x0][0x1ec] ;  /* 0x00007b004b4b7a20 */ /* 0x000fc80000410000 */
[----:B------:R-:W-:Y:S02]  /*2190*/  @P2 FADD.FTZ R75, R47, R75 ;  /* 0x0000004b2f4b2221 */ /* 0x000fe40000010000 */
.L_x_18347:
[----:B------:R-:W-:Y:S05]  /*21a0*/  BSYNC B1 ;  /* 0x0000000000017941 */ /* 0x000fea0003800000 */
.L_x_18346:
[----:B------:R-:W-:Y:S01]  /*21b0*/  BSSY B1, `(.L_x_18348) ;  /* 0x0000005000017945 */ /* 0x000fe20003800000 */
[----:B------:R-:W-:Y:S05]  /*21c0*/  @!P3 BRA `(.L_x_18349) ;  /* 0x000000300000b947 */ /* 0x000fea0003800000 */
[----:B-----5:R-:W-:-:S05]  /*21d0*/  PRMT R76, RZ, 0x5410, R62 ;  /* 0x00005410ff4c7816 */ /* 0x020fca000000003e */
[----:B------:R-:W-:-:S04]  /*21e0*/  FMUL.FTZ R76, R76, c[0x0][0x1ec] ;  /* 0x00007b004c4c7a20 */ /* 0x000fc80000410000 */
[----:B------:R-:W-:Y:S02]  /*21f0*/  @P2 FADD.FTZ R76, R52, R76 ;  /* 0x0000004c344c2221 */ /* 0x000fe40000010000 */
.L_x_18349:
[----:B------:R-:W-:Y:S05]  /*2200*/  BSYNC B1 ;  /* 0x0000000000017941 */ /* 0x000fea0003800000 */
.L_x_18348:
[----:B------:R-:W-:Y:S01]  /*2210*/  BSSY B1, `(.L_x_18350) ;  /* 0x0000005000017945 */ /* 0x000fe20003800000 */
[----:B------:R-:W-:Y:S05]  /*2220*/  @!P3 BRA `(.L_x_18351) ;  /* 0x000000300000b947 */ /* 0x000fea0003800000 */
[----:B-----5:R-:W-:-:S05]  /*2230*/  PRMT R77, RZ, 0x7610, R62 ;  /* 0x00007610ff4d7816 */ /* 0x020fca000000003e */
[----:B------:R-:W-:-:S04]  /*2240*/  FMUL.FTZ R77, R77, c[0x0][0x1ec] ;  /* 0x00007b004d4d7a20 */ /* 0x000fc80000410000 */
[----:B------:R-:W-:Y:S02]  /*2250*/  @P2 FADD.FTZ R77, R53, R77 ;  /* 0x0000004d354d2221 */ /* 0x000fe40000010000 */
.L_x_18351:
[----:B------:R-:W-:Y:S05]  /*2260*/  BSYNC B1 ;  /* 0x0000000000017941 */ /* 0x000fea0003800000 */
.L_x_18350:
[----:B------:R-:W-:Y:S01]  /*2270*/  BSSY B1, `(.L_x_18352) ;  /* 0x0000005000017945 */ /* 0x000fe20003800000 */
[----:B------:R-:W-:Y:S05]  /*2280*/  @!P3 BRA `(.L_x_18353) ;  /* 0x000000300000b947 */ /* 0x000fea0003800000 */
[----:B-----5:R-:W-:-:S05]  /*2290*/  PRMT R78, RZ, 0x5410, R63 ;  /* 0x00005410ff4e7816 */ /* 0x020fca000000003f */
[----:B------:R-:W-:-:S04]  /*22a0*/  FMUL.FTZ R78, R78, c[0x0][0x1ec] ;  /* 0x00007b004e4e7a20 */ /* 0x000fc80000410000 */
[----:B------:R-:W-:Y:S02]  /*22b0*/  @P2 FADD.FTZ R78, R54, R78 ;  /* 0x0000004e364e2221 */ /* 0x000fe40000010000 */
.L_x_18353:
[----:B------:R-:W-:Y:S05]  /*22c0*/  BSYNC B1 ;  /* 0x0000000000017941 */ /* 0x000fea0003800000 */
.L_x_18352:
[----:B------:R-:W-:Y:S01]  /*22d0*/  BSSY B1, `(.L_x_18354) ;  /* 0x0000005000017945 */ /* 0x000fe20003800000 */
[----:B------:R-:W-:Y:S05]  /*22e0*/  @!P3 BRA `(.L_x_18355) ;  /* 0x000000300000b947 */ /* 0x000fea0003800000 */
[----:B-----5:R-:W-:-:S05]  /*22f0*/  PRMT R79, RZ, 0x7610, R63 ;  /* 0x00007610ff4f7816 */ /* 0x020fca000000003f */
[----:B------:R-:W-:-:S04]  /*2300*/  FMUL.FTZ R79, R79, c[0x0][0x1ec] ;  /* 0x00007b004f4f7a20 */ /* 0x000fc80000410000 */
[----:B------:R-:W-:Y:S02]  /*2310*/  @P2 FADD.FTZ R79, R55, R79 ;  /* 0x0000004f374f2221 */ /* 0x000fe40000010000 */
.L_x_18355:
[----:B------:R-:W-:Y:S05]  /*2320*/  BSYNC B1 ;  /* 0x0000000000017941 */ /* 0x000fea0003800000 */
.L_x_18354:
[----:B------:R-:W-:Y:S01]  /*2330*/  HFMA2.MMA R121, -RZ, RZ, 0, 1.9073486328125e-06 ;  /* 0x00000020ff797435 */ /* 0x000fe200000001ff */
[----:B------:R-:W-:-:S09]  /*2340*/  IADD3 R123, R123, 0x20, RZ ;  /* 0x000000207b7b7810 */ /* 0x000fd20007ffe0ff */
[C---:B------:R-:W-:Y:S01]  /*2350*/  IMAD.WIDE.U32 R120, R214.reuse, R121, c[0x0][0x188] ;  /* 0x00006200d6787625 */ /* 0x040fe200078e0079 */
[----:B------:R-:W-:-:S04]  /*2360*/  IADD3 R214, R214, 0x20, RZ ;  /* 0x00000020d6d67810 */ /* 0x000fc80007ffe0ff */
[----:B------:R0:W-:Y:S04]  /*2370*/  STG.E.128 [R120.64], R72 ;  /* 0x0000004878007986 */ /* 0x0001e8000c101d04 */
[----:B------:R0:W-:Y:S02]  /*2380*/  STG.E.128 [R120.64+0x10], R76 ;  /* 0x0000104c78007986 */ /* 0x0001e4000c101d04 */
.L_x_18339:
[----:B------:R-:W-:Y:S05]  /*2390*/  BSYNC B0 ;  /* 0x0000000000007941 */ /* 0x000fea0003800000 */
.L_x_18338:
        /* <DEDUP_REMOVED lines=42> */
.L_x_18359:
[----:B0-----:R-:W-:Y:S05]  /*2640*/  BSYNC B1 ;  /* 0x0000000000017941 */ /* 0x001fea0003800000 */
.L_x_18358:
[----:B------:R-:W-:Y:S01]  /*2650*/  BSSY B1, `(.L_x_18360) ;  /* 0x0000005000017945 */ /* 0x000fe20003800000 */
[----:B------:R-:W-:Y:S05]  /*2660*/  @!P3 BRA `(.L_x_18361) ;  /* 0x000000300000b947 */ /* 0x000fea0003800000 */
[----:B-----5:R-:W-:-:S05]  /*2670*/  PRMT R81, RZ, 0x7610, R60 ;  /* 0x00007610ff517816 */ /* 0x020fca000000003c */
[----:B------:R-:W-:-:S04]  /*2680*/  FMUL.FTZ R81, R81, c[0x0][0x1ec] ;  /* 0x00007b0051517a20 */ /* 0x000fc80000410000 */
[----:B------:R-:W-:Y:S02]  /*2690*/  @P2 FADD.FTZ R81, R45, R81 ;  /* 0x000000512d512221 */ /* 0x000fe40000010000 */
.L_x_18361:
[----:B------:R-:W-:Y:S05]  /*26a0*/  BSYNC B1 ;  /* 0x0000000000017941 */ /* 0x000fea0003800000 */
.L_x_18360:
[----:B------:R-:W-:Y:S01]  /*26b0*/  BSSY B1, `(.L_x_18362) ;  /* 0x0000005000017945 */ /* 0x000fe20003800000 */
[----:B------:R-:W-:Y:S05]  /*26c0*/  @!P3 BRA `(.L_x_18363) ;  /* 0x000000300000b947 */ /* 0x000fea0003800000 */
[----:B-----5:R-:W-:-:S05]  /*26d0*/  PRMT R82, RZ, 0x5410, R61 ;  /* 0x00005410ff527816 */ /* 0x020fca000000003d */
[----:B------:R-:W-:-:S04]  /*26e0*/  FMUL.FTZ R82, R82, c[0x0][0x1ec] ;  /* 0x00007b0052527a20 */ /* 0x000fc80000410000 */
[----:B------:R-:W-:Y:S02]  /*26f0*/  @P2 FADD.FTZ R82, R46, R82 ;  /* 0x000000522e522221 */ /* 0x000fe40000010000 */
.L_x_18363:
[----:B------:R-:W-:Y:S05]  /*2700*/  BSYNC B1 ;  /* 0x0000000000017941 */ /* 0x000fea0003800000 */
.L_x_18362:
[----:B------:R-:W-:Y:S01]  /*2710*/  BSSY B1, `(.L_x_18364) ;  /* 0x0000005000017945 */ /* 0x000fe20003800000 */
[----:B------:R-:W-:Y:S05]  /*2720*/  @!P3 BRA `(.L_x_18365) ;  /* 0x000000300000b947 */ /* 0x000fea0003800000 */
[----:B-----5:R-:W-:-:S05]  /*2730*/  PRMT R83, RZ, 0x7610, R61 ;  /* 0x00007610ff537816 */ /* 0x020fca000000003d */
[----:B------:R-:W-:-:S04]  /*2740*/  FMUL.FTZ R83, R83, c[0x0][0x1ec] ;  /* 0x00007b0053537a20 */ /* 0x000fc80000410000 */
[----:B------:R-:W-:Y:S02]  /*2750*/  @P2 FADD.FTZ R83, R47, R83 ;  /* 0x000000532f532221 */ /* 0x000fe40000010000 */
.L_x_18365:
[----:B------:R-:W-:Y:S05]  /*2760*/  BSYNC B1 ;  /* 0x0000000000017941 */ /* 0x000fea0003800000 */
.L_x_18364:
[----:B------:R-:W-:Y:S01]  /*2770*/  BSSY B1, `(.L_x_18366) ;  /* 0x0000005000017945 */ /* 0x000fe20003800000 */
[----:B------:R-:W-:Y:S05]  /*2780*/  @!P3 BRA `(.L_x_18367) ;  /* 0x000000300000b947 */ /* 0x000fea0003800000 */
[----:B-----5:R-:W-:-:S05]  /*2790*/  PRMT R84, RZ, 0x5410, R62 ;  /* 0x00005410ff547816 */ /* 0x020fca000000003e */
[----:B------:R-:W-:-:S04]  /*27a0*/  FMUL.FTZ R84, R84, c[0x0][0x1ec] ;  /* 0x00007b0054547a20 */ /* 0x000fc80000410000 */
[----:B------:R-:W-:Y:S02]  /*27b0*/  @P2 FADD.FTZ R84, R52, R84 ;  /* 0x0000005434542221 */ /* 0x000fe40000010000 */
.L_x_18367:
[----:B------:R-:W-:Y:S05]  /*27c0*/  BSYNC B1 ;  /* 0x0000000000017941 */ /* 0x000fea0003800000 */
.L_x_18366:
[----:B------:R-:W-:Y:S01]  /*27d0*/  BSSY B1, `(.L_x_18368) ;  /* 0x0000005000017945 */ /* 0x000fe20003800000 */
[----:B------:R-:W-:Y:S05]  /*27e0*/  @!P3 BRA `(.L_x_18369) ;  /* 0x000000300000b947 */ /* 0x000fea0003800000 */
[----:B-----5:R-:W-:-:S05]  /*27f0*/  PRMT R85, RZ, 0x7610, R62 ;  /* 0x00007610ff557816 */ /* 0x020fca000000003e */
[----:B------:R-:W-:-:S04]  /*2800*/  FMUL.FTZ R85, R85, c[0x0][0x1ec] ;  /* 0x00007b0055557a20 */ /* 0x000fc80000410000 */
[----:B------:R-:W-:Y:S02]  /*2810*/  @P2 FADD.FTZ R85, R53, R85 ;  /* 0x0000005535552221 */ /* 0x000fe40000010000 */
.L_x_18369:
[----:B------:R-:W-:Y:S05]  /*2820*/  BSYNC B1 ;  /* 0x0000000000017941 */ /* 0x000fea0003800000 */
.L_x_18368:
[----:B------:R-:W-:Y:S01]  /*2830*/  BSSY B1, `(.L_x_18370) ;  /* 0x0000005000017945 */ /* 0x000fe20003800000 */
[----:B------:R-:W-:Y:S05]  /*2840*/  @!P3 BRA `(.L_x_18371) ;  /* 0x000000300000b947 */ /* 0x000fea0003800000 */
[----:B-----5:R-:W-:-:S05]  /*2850*/  PRMT R86, RZ, 0x5410, R63 ;  /* 0x00005410ff567816 */ /* 0x020fca000000003f */
[----:B------:R-:W-:-:S04]  /*2860*/  FMUL.FTZ R86, R86, c[0x0][0x1ec] ;  /* 0x00007b0056567a20 */ /* 0x000fc80000410000 */
[----:B------:R-:W-:Y:S02]  /*2870*/  @P2 FADD.FTZ R86, R54, R86 ;  /* 0x0000005636562221 */ /* 0x000fe40000010000 */
.L_x_18371:
[----:B------:R-:W-:Y:S05]  /*2880*/  BSYNC B1 ;  /* 0x0000000000017941 */ /* 0x000fea0003800000 */
.L_x_18370:
[----:B------:R-:W-:Y:S01]  /*2890*/  BSSY B1, `(.L_x_18372) ;  /* 0x0000005000017945 */ /* 0x000fe20003800000 */
[----:B------:R-:W-:Y:S05]  /*28a0*/  @!P3 BRA `(.L_x_18373) ;  /* 0x000000300000b947 */ /* 0x000fea0003800000 */
[----:B-----5:R-:W-:-:S05]  /*28b0*/  PRMT R87, RZ, 0x7610, R63 ;  /* 0x00007610ff577816 */ /* 0x020fca000000003f */
[----:B------:R-:W-:-:S04]  /*28c0*/  FMUL.FTZ R87, R87, c[0x0][0x1ec] ;  /* 0x00007b0057577a20 */ /* 0x000fc80000410000 */
[----:B------:R-:W-:Y:S02]  /*28d0*/  @P2 FADD.FTZ R87, R55, R87 ;  /* 0x0000005737572221 */ /* 0x000fe40000010000 */
.L_x_18373:
[----:B------:R-:W-:Y:S05]  /*28e0*/  BSYNC B1 ;  /* 0x0000000000017941 */ /* 0x000fea0003800000 */
.L_x_18372:
[----:B------:R-:W-:Y:S01]  /*28f0*/  HFMA2.MMA R121, -RZ, RZ, 0, 1.9073486328125e-06 ;  /* 0x00000020ff797435 */ /* 0x000fe200000001ff */
[----:B------:R-:W-:-:S09]  /*2900*/  IADD3 R123, R123, 0x20, RZ ;  /* 0x000000207b7b7810 */ /* 0x000fd20007ffe0ff */
[C---:B------:R-:W-:Y:S01]  /*2910*/  IMAD.WIDE.U32 R120, R214.reuse, R121, c[0x0][0x188] ;  /* 0x00006200d6787625 */ /* 0x040fe200078e0079 */
[----:B------:R-:W-:-:S04]  /*2920*/  IADD3 R214, R214, 0x20, RZ ;  /* 0x00000020d6d67810 */ /* 0x000fc80007ffe0ff */
[----:B------:R0:W-:Y:S04]  /*2930*/  STG.E.128 [R120.64], R80 ;  /* 0x0000005078007986 */ /* 0x0001e8000c101d04 */
[----:B------:R0:W-:Y:S02]  /*2940*/  STG.E.128 [R120.64+0x10], R84 ;  /* 0x0000105478007986 */ /* 0x0001e4000c101d04 */
.L_x_18357:
[----:B------:R-:W-:Y:S05]  /*2950*/  BSYNC B0 ;  /* 0x0000000000007941 */ /* 0x000fea0003800000 */
.L_x_18356:
        /* <DEDUP_REMOVED lines=42> */
.L_x_18377:
[----:B0-----:R-:W-:Y:S05]  /*2c00*/  BSYNC B1 ;  /* 0x0000000000017941 */ /* 0x001fea0003800000 */
.L_x_18376:
[----:B------:R-:W-:Y:S01]  /*2c10*/  BSSY B1, `(.L_x_18378) ;  /* 0x0000005000017945 */ /* 0x000fe20003800000 */
[----:B------:R-:W-:Y:S05]  /*2c20*/  @!P3 BRA `(.L_x_18379) ;  /* 0x000000300000b947 */ /* 0x000fea0003800000 */
[----:B-----5:R-:W-:-:S05]  /*2c30*/  PRMT R89, RZ, 0x7610, R60 ;  /* 0x00007610ff597816 */ /* 0x020fca000000003c */
[----:B------:R-:W-:-:S04]  /*2c40*/  FMUL.FTZ R89, R89, c[0x0][0x1ec] ;  /* 0x00007b0059597a20 */ /* 0x000fc80000410000 */
[----:B------:R-:W-:Y:S02]  /*2c50*/  @P2 FADD.FTZ R89, R45, R89 ;  /* 0x000000592d592221 */ /* 0x000fe40000010000 */
.L_x_18379:
[----:B------:R-:W-:Y:S05]  /*2c60*/  BSYNC B1 ;  /* 0x0000000000017941 */ /* 0x000fea0003800000 */
.L_x_18378:
[----:B------:R-:W-:Y:S01]  /*2c70*/  BSSY B1, `(.L_x_18380) ;  /* 0x0000005000017945 */ /* 0x000fe20003800000 */
[----:B------:R-:W-:Y:S05]  /*2c80*/  @!P3 BRA `(.L_x_18381) ;  /* 0x000000300000b947 */ /* 0x000fea0003800000 */
[----:B-----5:R-:W-:-:S05]  /*2c90*/  PRMT R90, RZ, 0x5410, R61 ;  /* 0x00005410ff5a7816 */ /* 0x020fca000000003d */
[----:B------:R-:W-:-:S04]  /*2ca0*/  FMUL.FTZ R90, R90, c[0x0][0x1ec] ;  /* 0x00007b005a5a7a20 */ /* 0x000fc80000410000 */
[----:B------:R-:W-:Y:S02]  /*2cb0*/  @P2 FADD.FTZ R90, R46, R90 ;  /* 0x0000005a2e5a2221 */ /* 0x000fe40000010000 */
.L_x_18381:
[----:B------:R-:W-:Y:S05]  /*2cc0*/  BSYNC B1 ;  /* 0x0000000000017941 */ /* 0x000fea0003800000 */
.L_x_18380:
[----:B------:R-:W-:Y:S01]  /*2cd0*/  BSSY B1, `(.L_x_18382) ;  /* 0x0000005000017945 */ /* 0x000fe20003800000 */
[----:B------:R-:W-:Y:S05]  /*2ce0*/  @!P3 BRA `(.L_x_18383) ;  /* 0x000000300000b947 */ /* 0x000fea0003800000 */
[----:B-----5:R-:W-:-:S05]  /*2cf0*/  PRMT R91, RZ, 0x7610, R61 ;  /* 0x00007610ff5b7816 */ /* 0x020fca000000003d */
[----:B------:R-:W-:-:S04]  /*2d00*/  FMUL.FTZ R91, R91, c[0x0][0x1ec] ;  /* 0x00007b005b5b7a20 */ /* 0x000fc80000410000 */
[----:B------:R-:W-:Y:S02]  /*2d10*/  @P2 FADD.FTZ R91, R47, R91 ;  /* 0x0000005b2f5b2221 */ /* 0x000fe40000010000 */
.L_x_18383:
[----:B------:R-:W-:Y:S05]  /*2d20*/  BSYNC B1 ;  /* 0x0000000000017941 */ /* 0x000fea0003800000 */
.L_x_18382:
[----:B------:R-:W-:Y:S01]  /*2d30*/  BSSY B1, `(.L_x_18384) ;  /* 0x0000005000017945 */ /* 0x000fe20003800000 */
[----:B------:R-:W-:Y:S05]  /*2d40*/  @!P3 BRA `(.L_x_18385) ;  /* 0x000000300000b947 */ /* 0x000fea0003800000 */
[----:B-----5:R-:W-:-:S05]  /*2d50*/  PRMT R92, RZ, 0x5410, R62 ;  /* 0x00005410ff5c7816 */ /* 0x020fca000000003e */
[----:B------:R-:W-:-:S04]  /*2d60*/  FMUL.FTZ R92, R92, c[0x0][0x1ec] ;  /* 0x00007b005c5c7a20 */ /* 0x000fc80000410000 */
[----:B------:R-:W-:Y:S02]  /*2d70*/  @P2 FADD.FTZ R92, R52, R92 ;  /* 0x0000005c345c2221 */ /* 0x000fe40000010000 */
.L_x_18385:
[----:B------:R-:W-:Y:S05]  /*2d80*/  BSYNC B1 ;  /* 0x0000000000017941 */ /* 0x000fea0003800000 */
.L_x_18384:
[----:B------:R-:W-:Y:S01]  /*2d90*/  BSSY B1, `(.L_x_18386) ;  /* 0x0000005000017945 */ /* 0x000fe20003800000 */
[----:B------:R-:W-:Y:S05]  /*2da0*/  @!P3 BRA `(.L_x_18387) ;  /* 0x000000300000b947 */ /* 0x000fea0003800000 */
[----:B-----5:R-:W-:-:S05]  /*2db0*/  PRMT R93, RZ, 0x7610, R62 ;  /* 0x00007610ff5d7816 */ /* 0x020fca000000003e */
[----:B------:R-:W-:-:S04]  /*2dc0*/  FMUL.FTZ R93, R93, c[0x0][0x1ec] ;  /* 0x00007b005d5d7a20 */ /* 0x000fc80000410000 */
[----:B------:R-:W-:Y:S02]  /*2dd0*/  @P2 FADD.FTZ R93, R53, R93 ;  /* 0x0000005d355d2221 */ /* 0x000fe40000010000 */
.L_x_18387:
[----:B------:R-:W-:Y:S05]  /*2de0*/  BSYNC B1 ;  /* 0x0000000000017941 */ /* 0x000fea0003800000 */
.L_x_18386:
[----:B------:R-:W-:Y:S01]  /*2df0*/  BSSY B1, `(.L_x_18388) ;  /* 0x0000005000017945 */ /* 0x000fe20003800000 */
[----:B------:R-:W-:Y:S05]  /*2e00*/  @!P3 BRA `(.L_x_18389) ;  /* 0x000000300000b947 */ /* 0x000fea0003800000 */
[----:B-----5:R-:W-:-:S05]  /*2e10*/  PRMT R94, RZ, 0x5410, R63 ;  /* 0x00005410ff5e7816 */ /* 0x020fca000000003f */
[----:B------:R-:W-:-:S04]  /*2e20*/  FMUL.FTZ R94, R94, c[0x0][0x1ec] ;  /* 0x00007b005e5e7a20 */ /* 0x000fc80000410000 */
[----:B------:R-:W-:Y:S02]  /*2e30*/  @P2 FADD.FTZ R94, R54, R94 ;  /* 0x0000005e365e2221 */ /* 0x000fe40000010000 */
.L_x_18389:
[----:B------:R-:W-:Y:S05]  /*2e40*/  BSYNC B1 ;  /* 0x0000000000017941 */ /* 0x000fea0003800000 */
.L_x_18388:
[----:B------:R-:W-:Y:S01]  /*2e50*/  BSSY B1, `(.L_x_18390) ;  /* 0x0000005000017945 */ /* 0x000fe20003800000 */
[----:B------:R-:W-:Y:S05]  /*2e60*/  @!P3 BRA `(.L_x_18391) ;  /* 0x000000300000b947 */ /* 0x000fea0003800000 */
[----:B-----5:R-:W-:-:S05]  /*2e70*/  PRMT R95, RZ, 0x7610, R63 ;  /* 0x00007610ff5f7816 */ /* 0x020fca000000003f */
[----:B------:R-:W-:-:S04]  /*2e80*/  FMUL.FTZ R95, R95, c[0x0][0x1ec] ;  /* 0x00007b005f5f7a20 */ /* 0x000fc80000410000 */
[----:B------:R-:W-:Y:S02]  /*2e90*/  @P2 FADD.FTZ R95, R55, R95 ;  /* 0x0000005f375f2221 */ /* 0x000fe40000010000 */
.L_x_18391:
[----:B------:R-:W-:Y:S05]  /*2ea0*/  BSYNC B1 ;  /* 0x0000000000017941 */ /* 0x000fea0003800000 */
.L_x_18390:
[----:B------:R-:W-:Y:S01]  /*2eb0*/  HFMA2.MMA R121, -RZ, RZ, 0, 1.9073486328125e-06 ;  /* 0x00000020ff797435 */ /* 0x000fe200000001ff */
[----:B------:R-:W-:-:S09]  /*2ec0*/  IADD3 R123, R123, 0x20, RZ ;  /* 0x000000207b7b7810 */ /* 0x000fd20007ffe0ff */
[C---:B------:R-:W-:Y:S01]  /*2ed0*/  IMAD.WIDE.U32 R120, R214.reuse, R121, c[0x0][0x188] ;  /* 0x00006200d6787625 */ /* 0x040fe200078e0079 */
[----:B------:R-:W-:-:S04]  /*2ee0*/  IADD3 R214, R214, 0x20, RZ ;  /* 0x00000020d6d67810 */ /* 0x000fc80007ffe0ff */
[----:B------:R0:W-:Y:S04]  /*2ef0*/  STG.E.128 [R120.64], R88 ;  /* 0x0000005878007986 */ /* 0x0001e8000c101d04 */
[----:B------:R0:W-:Y:S02]  /*2f00*/  STG.E.128 [R120.64+0x10], R92 ;  /* 0x0000105c78007986 */ /* 0x0001e4000c101d04 */
.L_x_18375:
[----:B------:R-:W-:Y:S05]  /*2f10*/  BSYNC B0 ;  /* 0x0000000000007941 */ /* 0x000fea0003800000 */
.L_x_18374:
        /* <DEDUP_REMOVED lines=42> */
.L_x_18395:
[----:B0-----:R-:W-:Y:S05]  /*31c0*/  BSYNC B1 ;  /* 0x0000000000017941 */ /* 0x001fea0003800000 */
.L_x_18394:
[----:B------:R-:W-:Y:S01]  /*31d0*/  BSSY B1, `(.L_x_18396) ;  /* 0x0000005000017945 */ /* 0x000fe20003800000 */
[----:B------:R-:W-:Y:S05]  /*31e0*/  @!P3 BRA `(.L_x_18397) ;  /* 0x000000300000b947 */ /* 0x000fea0003800000 */
[----:B-----5:R-:W-:-:S05]  /*31f0*/  PRMT R97, RZ, 0x7610, R60 ;  /* 0x00007610ff617816 */ /* 0x020fca000000003c */
[----:B------:R-:W-:-:S04]  /*3200*/  FMUL.FTZ R97, R97, c[0x0][0x1ec] ;  /* 0x00007b0061617a20 */ /* 0x000fc80000410000 */
[----:B------:R-:W-:Y:S02]  /*3210*/  @P2 FADD.FTZ R97, R45, R97 ;  /* 0x000000612d612221 */ /* 0x000fe40000010000 */
.L_x_18397:
[----:B------:R-:W-:Y:S05]  /*3220*/  BSYNC B1 ;  /* 0x0000000000017941 */ /* 0x000fea0003800000 */
.L_x_18396:
[----:B------:R-:W-:Y:S01]  /*3230*/  BSSY B1, `(.L_x_18398) ;  /* 0x0000005000017945 */ /* 0x000fe20003800000 */
[----:B------:R-:W-:Y:S05]  /*3240*/  @!P3 BRA `(.L_x_18399) ;  /* 0x000000300000b947 */ /* 0x000fea0003800000 */
[----:B-----5:R-:W-:-:S05]  /*3250*/  PRMT R98, RZ, 0x5410, R61 ;  /* 0x00005410ff627816 */ /* 0x020fca000000003d */
[----:B------:R-:W-:-:S04]  /*3260*/  FMUL.FTZ R98, R98, c[0x0][0x1ec] ;  /* 0x00007b0062627a20 */ /* 0x000fc80000410000 */
[----:B------:R-:W-:Y:S02]  /*3270*/  @P2 FADD.FTZ R98, R46, R98 ;  /* 0x000000622e622221 */ /* 0x000fe40000010000 */
.L_x_18399:
[----:B------:R-:W-:Y:S05]  /*3280*/  BSYNC B1 ;  /* 0x0000000000017941 */ /* 0x000fea0003800000 */
.L_x_18398:
[----:B------:R-:W-:Y:S01]  /*3290*/  BSSY B1, `(.L_x_18400) ;  /* 0x0000005000017945 */ /* 0x000fe20003800000 */
[----:B------:R-:W-:Y:S05]  /*32a0*/  @!P3 BRA `(.L_x_18401) ;  /* 0x000000300000b947 */ /* 0x000fea0003800000 */
[----:B-----5:R-:W-:-:S05]  /*32b0*/  PRMT R99, RZ, 0x7610, R61 ;  /* 0x00007610ff637816 */ /* 0x020fca000000003d */
[----:B------:R-:W-:-:S04]  /*32c0*/  FMUL.FTZ R99, R99, c[0x0][0x1ec] ;  /* 0x00007b0063637a20 */ /* 0x000fc80000410000 */
[----:B------:R-:W-:Y:S02]  /*32d0*/  @P2 FADD.FTZ R99, R47, R99 ;  /* 0x000000632f632221 */ /* 0x000fe40000010000 */
.L_x_18401:
[----:B------:R-:W-:Y:S05]  /*32e0*/  BSYNC B1 ;  /* 0x0000000000017941 */ /* 0x000fea0003800000 */
.L_x_18400:
[----:B------:R-:W-:Y:S01]  /*32f0*/  BSSY B1, `(.L_x_18402) ;  /* 0x0000005000017945 */ /* 0x000fe20003800000 */
[----:B------:R-:W-:Y:S05]  /*3300*/  @!P3 BRA `(.L_x_18403) ;  /* 0x000000300000b947 */ /* 0x000fea0003800000 */
[----:B-----5:R-:W-:-:S05]  /*3310*/  PRMT R100, RZ, 0x5410, R62 ;  /* 0x00005410ff647816 */ /* 0x020fca000000003e */
[----:B------:R-:W-:-:S04]  /*3320*/  FMUL.FTZ R100, R100, c[0x0][0x1ec] ;  /* 0x00007b0064647a20 */ /* 0x000fc80000410000 */
[----:B------:R-:W-:Y:S02]  /*3330*/  @P2 FADD.FTZ R100, R52, R100 ;  /* 0x0000006434642221 */ /* 0x000fe40000010000 */
.L_x_18403:
[----:B------:R-:W-:Y:S05]  /*3340*/  BSYNC B1 ;  /* 0x0000000000017941 */ /* 0x000fea0003800000 */
.L_x_18402:
[----:B------:R-:W-:Y:S01]  /*3350*/  BSSY B1, `(.L_x_18404) ;  /* 0x0000005000017945 */ /* 0x000fe20003800000 */
[----:B------:R-:W-:Y:S05]  /*3360*/  @!P3 BRA `(.L_x_18405) ;  /* 0x000000300000b947 */ /* 0x000fea0003800000 */
[----:B-----5:R-:W-:-:S05]  /*3370*/  PRMT R101, RZ, 0x7610, R62 ;  /* 0x00007610ff657816 */ /* 0x020fca000000003e */
[----:B------:R-:W-:-:S04]  /*3380*/  FMUL.FTZ R101, R101, c[0x0][0x1ec] ;  /* 0x00007b0065657a20 */ /* 0x000fc80000410000 */
[----:B------:R-:W-:Y:S02]  /*3390*/  @P2 FADD.FTZ R101, R53, R101 ;  /* 0x0000006535652221 */ /* 0x000fe40000010000 */
.L_x_18405:
[----:B------:R-:W-:Y:S05]  /*33a0*/  BSYNC B1 ;  /* 0x0000000000017941 */ /* 0x000fea0003800000 */
.L_x_18404:
[----:B------:R-:W-:Y:S01]  /*33b0*/  BSSY B1, `(.L_x_18406) ;  /* 0x0000005000017945 */ /* 0x000fe20003800000 */
[----:B------:R-:W-:Y:S05]  /*33c0*/  @!P3 BRA `(.L_x_18407) ;  /* 0x000000300000b947 */ /* 0x000fea0003800000 */
[----:B-----5:R-:W-:-:S05]  /*33d0*/  PRMT R102, RZ, 0x5410, R63 ;  /* 0x00005410ff667816 */ /* 0x020fca000000003f */
[----:B------:R-:W-:-:S04]  /*33e0*/  FMUL.FTZ R102, R102, c[0x0][0x1ec] ;  /* 0x00007b0066667a20 */ /* 0x000fc80000410000 */
[----:B------:R-:W-:Y:S02]  /*33f0*/  @P2 FADD.FTZ R102, R54, R102 ;  /* 0x0000006636662221 */ /* 0x000fe40000010000 */
.L_x_18407:
[----:B------:R-:W-:Y:S05]  /*3400*/  BSYNC B1 ;  /* 0x0000000000017941 */ /* 0x000fea0003800000 */
.L_x_18406:
[----:B------:R-:W-:Y:S01]  /*3410*/  BSSY B1, `(.L_x_18408) ;  /* 0x0000005000017945 */ /* 0x000fe20003800000 */
[----:B------:R-:W-:Y:S05]  /*3420*/  @!P3 BRA `(.L_x_18409) ;  /* 0x000000300000b947 */ /* 0x000fea0003800000 */
[----:B-----5:R-:W-:-:S05]  /*3430*/  PRMT R103, RZ, 0x7610, R63 ;  /* 0x00007610ff677816 */ /* 0x020fca000000003f */
[----:B------:R-:W-:-:S04]  /*3440*/  FMUL.FTZ R103, R103, c[0x0][0x1ec] ;  /* 0x00007b0067677a20 */ /* 0x000fc80000410000 */
[----:B------:R-:W-:Y:S02]  /*3450*/  @P2 FADD.FTZ R103, R55, R103 ;  /* 0x0000006737672221 */ /* 0x000fe40000010000 */
.L_x_18409:
[----:B------:R-:W-:Y:S05]  /*3460*/  BSYNC B1 ;  /* 0x0000000000017941 */ /* 0x000fea0003800000 */
.L_x_18408:
[----:B------:R-:W-:Y:S01]  /*3470*/  HFMA2.MMA R121, -RZ, RZ, 0, 1.9073486328125e-06 ;  /* 0x00000020ff797435 */ /* 0x000fe200000001ff */
[----:B------:R-:W-:-:S09]  /*3480*/  IADD3 R123, R123, 0x20, RZ ;  /* 0x000000207b7b7810 */ /* 0x000fd20007ffe0ff */
[C---:B------:R-:W-:Y:S01]  /*3490*/  IMAD.WIDE.U32 R120, R214.reuse, R121, c[0x0][0x188] ;  /* 0x00006200d6787625 */ /* 0x040fe200078e0079 */
[----:B------:R-:W-:-:S04]  /*34a0*/  IADD3 R214, R214, 0x20, RZ ;  /* 0x00000020d6d67810 */ /* 0x000fc80007ffe0ff */
[----:B------:R0:W-:Y:S04]  /*34b0*/  STG.E.128 [R120.64], R96 ;  /* 0x0000006078007986 */ /* 0x0001e8000c101d04 */
[----:B------:R0:W-:Y:S02]  /*34c0*/  STG.E.128 [R120.64+0x10], R100 ;  /* 0x0000106478007986 */ /* 0x0001e4000c101d04 */
.L_x_18393:
[----:B------:R-:W-:Y:S05]  /*34d0*/  BSYNC B0 ;  /* 0x0000000000007941 */ /* 0x000fea0003800000 */
.L_x_18392:
        /* <DEDUP_REMOVED lines=42> */
.L_x_18413:
[----:B0-----:R-:W-:Y:S05]  /*3780*/  BSYNC B1 ;  /* 0x0000000000017941 */ /* 0x001fea0003800000 */
.L_x_18412:
[----:B------:R-:W-:Y:S01]  /*3790*/  BSSY B1, `(.L_x_18414) ;  /* 0x0000005000017945 */ /* 0x000fe20003800000 */
[----:B------:R-:W-:Y:S05]  /*37a0*/  @!P3 BRA `(.L_x_18415) ;  /* 0x000000300000b947 */ /* 0x000fea0003800000 */
[----:B-----5:R-:W-:-:S05]  /*37b0*/  PRMT R105, RZ, 0x7610, R60 ;  /* 0x00007610ff697816 */ /* 0x020fca000000003c */
[----:B------:R-:W-:-:S04]  /*37c0*/  FMUL.FTZ R105, R105, c[0x0][0x1ec] ;  /* 0x00007b0069697a20 */ /* 0x000fc80000410000 */
[----:B------:R-:W-:Y:S02]  /*37d0*/  @P2 FADD.FTZ R105, R45, R105 ;  /* 0x000000692d692221 */ /* 0x000fe40000010000 */
.L_x_18415:
[----:B------:R-:W-:Y:S05]  /*37e0*/  BSYNC B1 ;  /* 0x0000000000017941 */ /* 0x000fea0003800000 */
.L_x_18414:
[----:B------:R-:W-:Y:S01]  /*37f0*/  BSSY B1, `(.L_x_18416) ;  /* 0x0000005000017945 */ /* 0x000fe20003800000 */
[----:B------:R-:W-:Y:S05]  /*3800*/  @!P3 BRA `(.L_x_18417) ;  /* 0x000000300000b947 */ /* 0x000fea0003800000 */
[----:B-----5:R-:W-:-:S05]  /*3810*/  PRMT R106, RZ, 0x5410, R61 ;  /* 0x00005410ff6a7816 */ /* 0x020fca000000003d */
[----:B------:R-:W-:-:S04]  /*3820*/  FMUL.FTZ R106, R106, c[0x0][0x1ec] ;  /* 0x00007b006a6a7a20 */ /* 0x000fc80000410000 */
[----:B------:R-:W-:Y:S02]  /*3830*/  @P2 FADD.FTZ R106, R46, R106 ;  /* 0x0000006a2e6a2221 */ /* 0x000fe40000010000 */
.L_x_18417:
[----:B------:R-:W-:Y:S05]  /*3840*/  BSYNC B1 ;  /* 0x0000000000017941 */ /* 0x000fea0003800000 */
.L_x_18416:
[----:B------:R-:W-:Y:S01]  /*3850*/  BSSY B1, `(.L_x_18418) ;  /* 0x0000005000017945 */ /* 0x000fe20003800000 */
[----:B------:R-:W-:Y:S05]  /*3860*/  @!P3 BRA `(.L_x_18419) ;  /* 0x000000300000b947 */ /* 0x000fea0003800000 */
[----:B-----5:R-:W-:-:S05]  /*3870*/  PRMT R107, RZ, 0x7610, R61 ;  /* 0x00007610ff6b7816 */ /* 0x020fca000000003d */
[----:B------:R-:W-:-:S04]  /*3880*/  FMUL.FTZ R107, R107, c[0x0][0x1ec] ;  /* 0x00007b006b6b7a20 */ /* 0x000fc80000410000 */
[----:B------:R-:W-:Y:S02]  /*3890*/  @P2 FADD.FTZ R107, R47, R107 ;  /* 0x0000006b2f6b2221 */ /* 0x000fe40000010000 */
.L_x_18419:
[----:B------:R-:W-:Y:S05]  /*38a0*/  BSYNC B1 ;  /* 0x0000000000017941 */ /* 0x000fea0003800000 */
.L_x_18418:
[----:B------:R-:W-:Y:S01]  /*38b0*/  BSSY B1, `(.L_x_18420) ;  /* 0x0000005000017945 */ /* 0x000fe20003800000 */
[----:B------:R-:W-:Y:S05]  /*38c0*/  @!P3 BRA `(.L_x_18421) ;  /* 0x000000300000b947 */ /* 0x000fea0003800000 */
[----:B-----5:R-:W-:-:S05]  /*38d0*/  PRMT R108, RZ, 0x5410, R62 ;  /* 0x00005410ff6c7816 */ /* 0x020fca000000003e */
[----:B------:R-:W-:-:S04]  /*38e0*/  FMUL.FTZ R108, R108, c[0x0][0x1ec] ;  /* 0x00007b006c6c7a20 */ /* 0x000fc80000410000 */
[----:B------:R-:W-:Y:S02]  /*38f0*/  @P2 FADD.FTZ R108, R52, R108 ;  /* 0x0000006c346c2221 */ /* 0x000fe40000010000 */
.L_x_18421:
[----:B------:R-:W-:Y:S05]  /*3900*/  BSYNC B1 ;  /* 0x0000000000017941 */ /* 0x000fea0003800000 */
.L_x_18420:
[----:B------:R-:W-:Y:S01]  /*3910*/  BSSY B1, `(.L_x_18422) ;  /* 0x0000005000017945 */ /* 0x000fe20003800000 */
[----:B------:R-:W-:Y:S05]  /*3920*/  @!P3 BRA `(.L_x_18423) ;  /* 0x000000300000b947 */ /* 0x000fea0003800000 */
[----:B-----5:R-:W-:-:S05]  /*3930*/  PRMT R109, RZ, 0x7610, R62 ;  /* 0x00007610ff6d7816 */ /* 0x020fca000000003e */
[----:B------:R-:W-:-:S04]  /*3940*/  FMUL.FTZ R109, R109, c[0x0][0x1ec] ;  /* 0x00007b006d6d7a20 */ /* 0x000fc80000410000 */
[----:B------:R-:W-:Y:S02]  /*3950*/  @P2 FADD.FTZ R109, R53, R109 ;  /* 0x0000006d356d2221 */ /* 0x000fe40000010000 */
.L_x_18423:
[----:B------:R-:W-:Y:S05]  /*3960*/  BSYNC B1 ;  /* 0x0000000000017941 */ /* 0x000fea0003800000 */
.L_x_18422:
[----:B------:R-:W-:Y:S01]  /*3970*/  BSSY B1, `(.L_x_18424) ;  /* 0x0000005000017945 */ /* 0x000fe20003800000 */
[----:B------:R-:W-:Y:S05]  /*3980*/  @!P3 BRA `(.L_x_18425) ;  /* 0x000000300000b947 */ /* 0x000fea0003800000 */
[----:B-----5:R-:W-:-:S05]  /*3990*/  PRMT R110, RZ, 0x5410, R63 ;  /* 0x00005410ff6e7816 */ /* 0x020fca000000003f */
[----:B------:R-:W-:-:S04]  /*39a0*/  FMUL.FTZ R110, R110, c[0x0][0x1ec] ;  /* 0x00007b006e6e7a20 */ /* 0x000fc80000410000 */
[----:B------:R-:W-:Y:S02]  /*39b0*/  @P2 FADD.FTZ R110, R54, R110 ;  /* 0x0000006e366e2221 */ /* 0x000fe40000010000 */
.L_x_18425:
[----:B------:R-:W-:Y:S05]  /*39c0*/  BSYNC B1 ;  /* 0x0000000000017941 */ /* 0x000fea0003800000 */
.L_x_18424:
[----:B------:R-:W-:Y:S01]  /*39d0*/  BSSY B1, `(.L_x_18426) ;  /* 0x0000005000017945 */ /* 0x000fe20003800000 */
[----:B------:R-:W-:Y:S05]  /*39e0*/  @!P3 BRA `(.L_x_18427) ;  /* 0x000000300000b947 */ /* 0x000fea0003800000 */
[----:B-----5:R-:W-:-:S05]  /*39f0*/  PRMT R111, RZ, 0x7610, R63 ;  /* 0x00007610ff6f7816 */ /* 0x020fca000000003f */
[----:B------:R-:W-:-:S04]  /*3a00*/  FMUL.FTZ R111, R111, c[0x0][0x1ec] ;  /* 0x00007b006f6f7a20 */ /* 0x000fc80000410000 */
[----:B------:R-:W-:Y:S02]  /*3a10*/  @P2 FADD.FTZ R111, R55, R111 ;  /* 0x0000006f376f2221 */ /* 0x000fe40000010000 */
.L_x_18427:
[----:B------:R-:W-:Y:S05]  /*3a20*/  BSYNC B1 ;  /* 0x0000000000017941 */ /* 0x000fea0003800000 */
.L_x_18426:
[----:B------:R-:W-:Y:S01]  /*3a30*/  HFMA2.MMA R121, -RZ, RZ, 0, 1.9073486328125e-06 ;  /* 0x00000020ff797435 */ /* 0x000fe200000001ff */
[----:B------:R-:W-:-:S09]  /*3a40*/  IADD3 R123, R123, 0x20, RZ ;  /* 0x000000207b7b7810 */ /* 0x000fd20007ffe0ff */
[C---:B------:R-:W-:Y:S01]  /*3a50*/  IMAD.WIDE.U32 R120, R214.reuse, R121, c[0x0][0x188] ;  /* 0x00006200d6787625 */ /* 0x040fe200078e0079 */
[----:B------:R-:W-:-:S04]  /*3a60*/  IADD3 R214, R214, 0x20, RZ ;  /* 0x00000020d6d67810 */ /* 0x000fc80007ffe0ff */
[----:B------:R0:W-:Y:S04]  /*3a70*/  STG.E.128 [R120.64], R104 ;  /* 0x0000006878007986 */ /* 0x0001e8000c101d04 */
[----:B------:R0:W-:Y:S02]  /*3a80*/  STG.E.128 [R120.64+0x10], R108 ;  /* 0x0000106c78007986 */ /* 0x0001e4000c101d04 */
.L_x_18411:
[----:B------:R-:W-:Y:S05]  /*3a90*/  BSYNC B0 ;  /* 0x0000000000007941 */ /* 0x000fea0003800000 */
.L_x_18410:
[----:B------:R-:W-:Y:S01]  /*3aa0*/  ISETP.GE.U32.AND P2, PT, R131, 0x100, PT ;  /* 0x000001008300780c */ /* 0x000fe20003f46070 */
[----:B------:R-:W-:-:S12]  /*3ab0*/  BSSY B0, `(.L_x_18428) ;  /* 0x0000058000007945 */ /* 0x000fd80003800000 */
[----:B------:R-:W-:Y:S05]  /*3ac0*/  @!P2 BRA `(.L_x_18429) ;  /* 0x000005600000a947 */ /* 0x000fea0003800000 */
[----:B------:R-:W-:-:S05]  /*3ad0*/  @P1 MOV R112, 0x10 ;  /* 0x0000001000701802 */ /* 0x000fca0000000f00 */
[----:B------:R-:W-:-:S05]  /*3ae0*/  @P1 IMAD.WIDE.U32 R112, R123, R112, c[0x0][0x170] ;  /* 0x00005c007b701625 */ /* 0x000fca00078e0070 */
[----:B-----5:R1:W5:Y:S01]  /*3af0*/  @P1 LDG.E.128 R60, [R112.64] ;  /* 0x00000004703c1981 */ /* 0x020362000c1e1d00 */
[----:B------:R-:W-:-:S04]  /*3b00*/  ISETP.NE.U32.AND P1, PT, RZ, c[0x0][0x180], PT ;  /* 0x00006000ff007a0c */ /* 0x000fc80003f25070 */
[----:B------:R-:W-:-:S13]  /*3b10*/  ISETP.NE.AND.EX P1, PT, RZ, c[0x0][0x184], PT, P1 ;  /* 0x00006100ff007a0c */ /* 0x000fda0003f25310 */
[----:B0-----:R-:W-:-:S05]  /*3b20*/  @P1 MOV R121, 0x20 ;  /* 0x0000002000791802 */ /* 0x001fca0000000f00 */
[----:B------:R-:W-:-:S05]  /*3b30*/  @P1 IMAD.WIDE.U32 R120, R214, R121, c[0x0][0x180] ;  /* 0x00006000d6781625 */ /* 0x000fca00078e0079 */
[----:B------:R-:W2:Y:S01]  /*3b40*/  @P1 LDG.E.128 R44, [R120.64] ;  /* 0x00000004782c1981 */ /* 0x000ea2000c1e1d00 */
[----:B------:R-:W-:-:S03]  /*3b50*/  ISETP.GT.AND P2, PT, R122, RZ, PT ;  /* 0x000000ff7a00720c */ /* 0x000fc60003f44270 */
[----:B------:R-:W1:Y:S10]  /*3b60*/  @P1 LDG.E.128 R52, [R120.64+0x10] ;  /* 0x0000100478341981 */ /* 0x000e74000c1e1d00 */
[----:B------:R-:W-:-:S04]  /*3b70*/  @!P2 ISETP.NE.U32.AND P3, PT, RZ, c[0x0][0x180], PT ;  /* 0x00006000ff00aa0c */ /* 0x000fc80003f65070 */
[----:B------:R-:W-:Y:S01]  /*3b80*/  @!P2 ISETP.NE.AND.EX P3, PT, RZ, c[0x0][0x184], PT, P3 ;  /* 0x00006100ff00aa0c */ /* 0x000fe20003f65330 */
[----:B------:R-:W-:Y:S03]  /*3b90*/  BSSY B1, `(.L_x_18430) ;  /* 0x000001b000017945 */ /* 0x000fe60003800000 */
        /* <DEDUP_REMOVED lines=9> */
[----:B-1----:R-:W-:Y:S02]  /*3c30*/  @!P2 FSEL R112, R52, RZ, P3 ;  /* 0x000000ff3470a208 */ /* 0x002fe40001800000 */
        /* <DEDUP_REMOVED lines=13> */
[----:B-----5:R-:W-:-:S05]  /*3d10*/  PRMT R116, RZ, 0x5410, R60 ;  /* 0x00005410ff747816 */ /* 0x020fca000000003c */
[----:B------:R-:W-:-:S04]  /*3d20*/  FMUL.FTZ R116, R116, c[0x0][0x1ec] ;  /* 0x00007b0074747a20 */ /* 0x000fc80000410000 */
[----:B------:R-:W-:Y:S02]  /*3d30*/  @P1 FADD.FTZ R116, R44, R116 ;  /* 0x000000742c741221 */ /* 0x000fe40000010000 */
.L_x_18431:
[----:B------:R-:W-:Y:S05]  /*3d40*/  BSYNC B1 ;  /* 0x0000000000017941 */ /* 0x000fea0003800000 */
.L_x_18430:
[----:B------:R-:W-:Y:S01]  /*3d50*/  BSSY B1, `(.L_x_18432) ;  /* 0x0000005000017945 */ /* 0x000fe20003800000 */
[----:B------:R-:W-:Y:S05]  /*3d60*/  @!P2 BRA `(.L_x_18433) ;  /* 0x000000300000a947 */ /* 0x000fea0003800000 */
[----:B-----5:R-:W-:-:S05]  /*3d70*/  PRMT R117, RZ, 0x7610, R60 ;  /* 0x00007610ff757816 */ /* 0x020fca000000003c */
[----:B------:R-:W-:-:S04]  /*3d80*/  FMUL.FTZ R117, R117, c[0x0][0x1ec] ;  /* 0x00007b0075757a20 */ /* 0x000fc80000410000 */
[----:B------:R-:W-:Y:S02]  /*3d90*/  @P1 FADD.FTZ R117, R45, R117 ;  /* 0x000000752d751221 */ /* 0x000fe40000010000 */
.L_x_18433:
[----:B------:R-:W-:Y:S05]  /*3da0*/  BSYNC B1 ;  /* 0x0000000000017941 */ /* 0x000fea0003800000 */
.L_x_18432:
[----:B------:R-:W-:Y:S01]  /*3db0*/  BSSY B1, `(.L_x_18434) ;  /* 0x0000005000017945 */ /* 0x000fe20003800000 */
[----:B------:R-:W-:Y:S05]  /*3dc0*/  @!P2 BRA `(.L_x_18435) ;  /* 0x000000300000a947 */ /* 0x000fea0003800000 */
[----:B-----5:R-:W-:-:S05]  /*3dd0*/  PRMT R118, RZ, 0x5410, R61 ;  /* 0x00005410ff767816 */ /* 0x020fca000000003d */
[----:B------:R-:W-:-:S04]  /*3de0*/  FMUL.FTZ R118, R118, c[0x0][0x1ec] ;  /* 0x00007b0076767a20 */ /* 0x000fc80000410000 */
[----:B------:R-:W-:Y:S02]  /*3df0*/  @P1 FADD.FTZ R118, R46, R118 ;  /* 0x000000762e761221 */ /* 0x000fe40000010000 */
.L_x_18435:
[----:B------:R-:W-:Y:S05]  /*3e00*/  BSYNC B1 ;  /* 0x0000000000017941 */ /* 0x000fea0003800000 */
.L_x_18434:
[----:B------:R-:W-:Y:S01]  /*3e10*/  BSSY B1, `(.L_x_18436) ;  /* 0x0000005000017945 */ /* 0x000fe20003800000 */
[----:B------:R-:W-:Y:S05]  /*3e20*/  @!P2 BRA `(.L_x_18437) ;  /* 0x000000300000a947 */ /* 0x000fea0003800000 */
[----:B-----5:R-:W-:-:S05]  /*3e30*/  PRMT R119, RZ, 0x7610, R61 ;  /* 0x00007610ff777816 */ /* 0x020fca000000003d */
[----:B------:R-:W-:-:S04]  /*3e40*/  FMUL.FTZ R119, R119, c[0x0][0x1ec] ;  /* 0x00007b0077777a20 */ /* 0x000fc80000410000 */
[----:B------:R-:W-:Y:S02]  /*3e50*/  @P1 FADD.FTZ R119, R47, R119 ;  /* 0x000000772f771221 */ /* 0x000fe40000010000 */
.L_x_18437:
[----:B------:R-:W-:Y:S05]  /*3e60*/  BSYNC B1 ;  /* 0x0000000000017941 */ /* 0x000fea0003800000 */
.L_x_18436:
[----:B------:R-:W-:Y:S01]  /*3e70*/  BSSY B1, `(.L_x_18438) ;  /* 0x0000005000017945 */ /* 0x000fe20003800000 */
[----:B------:R-:W-:Y:S05]  /*3e80*/  @!P2 BRA `(.L_x_18439) ;  /* 0x000000300000a947 */ /* 0x000fea0003800000 */
[----:B-----5:R-:W-:-:S05]  /*3e90*/  PRMT R112, RZ, 0x5410, R62 ;  /* 0x00005410ff707816 */ /* 0x020fca000000003e */
[----:B------:R-:W-:-:S04]  /*3ea0*/  FMUL.FTZ R112, R112, c[0x0][0x1ec] ;  /* 0x00007b0070707a20 */ /* 0x000fc80000410000 */
[----:B------:R-:W-:Y:S02]  /*3eb0*/  @P1 FADD.FTZ R112, R52, R112 ;  /* 0x0000007034701221 */ /* 0x000fe40000010000 */
.L_x_18439:
[----:B------:R-:W-:Y:S05]  /*3ec0*/  BSYNC B1 ;  /* 0x0000000000017941 */ /* 0x000fea0003800000 */
.L_x_18438:
[----:B------:R-:W-:Y:S01]  /*3ed0*/  BSSY B1, `(.L_x_18440) ;  /* 0x0000005000017945 */ /* 0x000fe20003800000 */
[----:B------:R-:W-:Y:S05]  /*3ee0*/  @!P2 BRA `(.L_x_18441) ;  /* 0x000000300000a947 */ /* 0x000fea0003800000 */
[----:B-----5:R-:W-:-:S05]  /*3ef0*/  PRMT R113, RZ, 0x7610, R62 ;  /* 0x00007610ff717816 */ /* 0x020fca000000003e */
[----:B------:R-:W-:-:S04]  /*3f00*/  FMUL.FTZ R113, R113, c[0x0][0x1ec] ;  /* 0x00007b0071717a20 */ /* 0x000fc80000410000 */
[----:B------:R-:W-:Y:S02]  /*3f10*/  @P1 FADD.FTZ R113, R53, R113 ;  /* 0x0000007135711221 */ /* 0x000fe40000010000 */
.L_x_18441:
[----:B------:R-:W-:Y:S05]  /*3f20*/  BSYNC B1 ;  /* 0x0000000000017941 */ /* 0x000fea0003800000 */
.L_x_18440:
[----:B------:R-:W-:Y:S01]  /*3f30*/  BSSY B1, `(.L_x_18442) ;  /* 0x0000005000017945 */ /* 0x000fe20003800000 */
[----:B------:R-:W-:Y:S05]  /*3f40*/  @!P2 BRA `(.L_x_18443) ;  /* 0x000000300000a947 */ /* 0x000fea0003800000 */
[----:B-----5:R-:W-:-:S05]  /*3f50*/  PRMT R114, RZ, 0x5410, R63 ;  /* 0x00005410ff727816 */ /* 0x020fca000000003f */
[----:B------:R-:W-:-:S04]  /*3f60*/  FMUL.FTZ R114, R114, c[0x0][0x1ec] ;  /* 0x00007b0072727a20 */ /* 0x000fc80000410000 */
[----:B------:R-:W-:Y:S02]  /*3f70*/  @P1 FADD.FTZ R114, R54, R114 ;  /* 0x0000007236721221 */ /* 0x000fe40000010000 */
.L_x_18443:
[----:B------:R-:W-:Y:S05]  /*3f80*/  BSYNC B1 ;  /* 0x0000000000017941 */ /* 0x000fea0003800000 */
.L_x_18442:
[----:B------:R-:W-:Y:S01]  /*3f90*/  BSSY B1, `(.L_x_18444) ;  /* 0x0000005000017945 */ /* 0x000fe20003800000 */
[----:B------:R-:W-:Y:S05]  /*3fa0*/  @!P2 BRA `(.L_x_18445) ;  /* 0x000000300000a947 */ /* 0x000fea0003800000 */
[----:B-----5:R-:W-:-:S05]  /*3fb0*/  PRMT R115, RZ, 0x7610, R63 ;  /* 0x00007610ff737816 */ /* 0x020fca000000003f */
[----:B------:R-:W-:-:S04]  /*3fc0*/  FMUL.FTZ R115, R115, c[0x0][0x1ec] ;  /* 0x00007b0073737a20 */ /* 0x000fc80000410000 */
[----:B------:R-:W-:Y:S02]  /*3fd0*/  @P1 FADD.FTZ R115, R55, R115 ;  /* 0x0000007337731221 */ /* 0x000fe40000010000 */
.L_x_18445:
[----:B------:R-:W-:Y:S05]  /*3fe0*/  BSYNC B1 ;  /* 0x0000000000017941 */ /* 0x000fea0003800000 */
.L_x_18444:
[----:B------:R-:W-:-:S10]  /*3ff0*/  HFMA2.MMA R121, -RZ, RZ, 0, 1.9073486328125e-06 ;  /* 0x00000020ff797435 */ /* 0x000fd400000001ff */
[----:B------:R-:W-:-:S05]  /*4000*/  IMAD.WIDE.U32 R120, R214, R121, c[0x0][0x188] ;  /* 0x00006200d6787625 */ /* 0x000fca00078e0079 */
[----:B------:R0:W-:Y:S04]  /*4010*/  STG.E.128 [R120.64], R116 ;  /* 0x0000007478007986 */ /* 0x0001e8000c101d04 */
[----:B------:R0:W-:Y:S02]  /*4020*/  STG.E.128 [R120.64+0x10], R112 ;  /* 0x0000107078007986 */ /* 0x0001e4000c101d04 */
.L_x_18429:
[----:B------:R-:W-:Y:S05]  /*4030*/  BSYNC B0 ;  /* 0x0000000000007941 */ /* 0x000fea0003800000 */
.L_x_18428:
[----:B0-----:R-:W-:Y:S01]  /*4040*/  FADD.FTZ R120, RZ, R48 ;  /* 0x00000030ff787221 */ /* 0x001fe20000010000 */
[----:B------:R-:W-:Y:S02]  /*4050*/  ISETP.GT.U32.AND P1, PT, R131, 0x3f, PT ;  /* 0x0000003f8300780c */ /* 0x000fe40003f24070 */
[----:B------:R-:W-:Y:S01]  /*4060*/  LOP3.LUT R130, R130, 0xfffffffe, RZ, 0xc0, !PT ;  /* 0xfffffffe82827812 */ /* 0x000fe200078ec0ff */
[----:B------:R-:W-:Y:S01]  /*4070*/  FADD.FTZ R121, R49, R120 ;  /* 0x0000007831797221 */ /* 0x000fe20000010000 */
[C---:B------:R-:W-:Y:S02]  /*4080*/  ISETP.GT.U32.AND P2, PT, R131.reuse, 0x7f, PT ;  /* 0x0000007f8300780c */ /* 0x040fe40003f44070 */
[C---:B------:R-:W-:Y:S01]  /*4090*/  ISETP.GT.U32.AND P3, PT, R131.reuse, 0x9f, PT ;  /* 0x0000009f8300780c */ /* 0x040fe20003f64070 */
[----:B------:R-:W-:Y:S01]  /*40a0*/  FADD.FTZ R120, R50, R121 ;  /* 0x0000007932787221 */ /* 0x000fe20000010000 */
[----:B------:R-:W-:-:S02]  /*40b0*/  ISETP.GT.U32.AND P4, PT, R131, 0xbf, PT ;  /* 0x000000bf8300780c */ /* 0x000fc40003f84070 */
[----:B------:R-:W-:Y:S01]  /*40c0*/  ISETP.GT.U32.AND P5, PT, R131, 0xdf, PT ;  /* 0x000000df8300780c */ /* 0x000fe20003fa4070 */
[----:B------:R-:W-:Y:S01]  /*40d0*/  FADD.FTZ R121, R51, R120 ;  /* 0x0000007833797221 */ /* 0x000fe20000010000 */
[----:B------:R-:W-:Y:S02]  /*40e0*/  P2R R122, PR, RZ, 0x1 ;  /* 0x00000001ff7a7803 */ /* 0x000fe40000000000 */
        /* <DEDUP_REMOVED lines=70> */
.L_x_18466:
        /* <DEDUP_REMOVED lines=152> */
.L_x_18467:
        /* <DEDUP_REMOVED lines=59> */
.L_x_18451:
[----:B------:R-:W-:Y:S05]  /*5280*/  BSYNC B1 ;  /* 0x0000000000017941 */ /* 0x000fea0003800000 */
.L_x_18450:
        /* <DEDUP_REMOVED lines=35> */
.L_x_18453:
[----:B------:R-:W-:Y:S05]  /*54c0*/  BSYNC B1 ;  /* 0x0000000000017941 */ /* 0x000fea0003800000 */
.L_x_18452:
        /* <DEDUP_REMOVED lines=35> */
.L_x_18455:
[----:B------:R-:W-:Y:S05]  /*5700*/  BSYNC B1 ;  /* 0x0000000000017941 */ /* 0x000fea0003800000 */
.L_x_18454:
        /* <DEDUP_REMOVED lines=35> */
.L_x_18457:
[----:B------:R-:W-:Y:S05]  /*5940*/  BSYNC B1 ;  /* 0x0000000000017941 */ /* 0x000fea0003800000 */
.L_x_18456:
        /* <DEDUP_REMOVED lines=35> */
.L_x_18459:
[----:B------:R-:W-:Y:S05]  /*5b80*/  BSYNC B1 ;  /* 0x0000000000017941 */ /* 0x000fea0003800000 */
.L_x_18458:
        /* <DEDUP_REMOVED lines=35> */
.L_x_18461:
[----:B------:R-:W-:Y:S05]  /*5dc0*/  BSYNC B1 ;  /* 0x0000000000017941 */ /* 0x000fea0003800000 */
.L_x_18460:
        /* <DEDUP_REMOVED lines=35> */
.L_x_18463:
[----:B------:R-:W-:Y:S05]  /*6000*/  BSYNC B1 ;  /* 0x0000000000017941 */ /* 0x000fea0003800000 */
.L_x_18462:
[----:B------:R-:W-:-:S13]  /*6010*/  ISETP.GE.U32.AND P1, PT, R131, 0x100, PT ;  /* 0x000001008300780c */ /* 0x000fda0003f26070 */
        /* <DEDUP_REMOVED lines=32> */
.L_x_18449:
[----:B0-----:R-:W-:Y:S05]  /*6220*/  BSYNC B0 ;  /* 0x0000000000007941 */ /* 0x001fea0003800000 */
.L_x_18448:
[----:B------:R-:W-:-:S04]  /*6230*/  MOV R121, c[0x0][0x160] ;  /* 0x0000580000797a02 */ /* 0x000fc80000000f00 */
[----:B------:R-:W-:-:S04]  /*6240*/  LEA R206, R121, R206, 0x2 ;  /* 0x000000ce79ce7211 */ /* 0x000fc800078e10ff */
[----:B------:R-:W-:-:S13]  /*6250*/  ISETP.GE.AND P1, PT, R206, c[0x0][0x164], PT ;  /* 0x00005900ce007a0c */ /* 0x000fda0003f26270 */
[----:B------:R-:W-:Y:S01]  /*6260*/  @P1 CALL.REL.NOINC `(.L_x_18464) ;  /* 0x0000001000001944 */ /* 0x000fe20003c00000 */
[----:B------:R-:W-:Y:S05]  /*6270*/  BRA `(.L_x_18465) ;  /* 0xffffaec000007947 */ /* 0x000fea000383ffff */
.L_x_18464:
[----:B------:R-:W-:Y:S05]  /*6280*/  EXIT ;  /* 0x000000000000794d */ /* 0x000fea0003800000 */
.L_x_18446:
[----:B------:R-:W-:Y:S01]  /*6290*/  HFMA2.MMA R219, -RZ, RZ, 0, 5.9604644775390625e-08 ;  /* 0x00000001ffdb7435 */ /* 0x000fe200000001ff */
[----:B------:R-:W-:Y:S02]  /*62a0*/  MOV R122, R123 ;  /* 0x0000007b007a7202 */ /* 0x000fe40000000f00 */
[----:B------:R-:W-:Y:S02]  /*62b0*/  MOV R216, 0x1f ;  /* 0x0000001f00d87802 */ /* 0x000fe40000000f00 */
[----:B------:R-:W-:Y:S02]  /*62c0*/  MOV R221, 0xffffffff ;  /* 0xffffffff00dd7802 */ /* 0x000fe40000000f00 */
[----:B------:R-:W-:Y:S02]  /*62d0*/  MOV R120, 0x62f0 ;  /* 0x000062f000787802 */ /* 0x000fe40000000f00 */
[----:B-----5:R-:W-:Y:S05]  /*62e0*/  CALL.REL.NOINC `($__internal_50_$__cuda_sm70_shflsync_bfly_p) ;  /* 0x00000bf000007944 */ /* 0x020fea0003c00000 */
[----:B-1----:R-:W-:Y:S01]  /*62f0*/  MOV R120, R219 ;  /* 0x000000db00787202 */ /* 0x002fe20000000f00 */
[----:B0-----:R-:W-:Y:S05]  /*6300*/  BRA `(.L_x_18466) ;  /* 0xffffe24000007947 */ /* 0x001fea000383ffff */
.L_x_18447:
[----:B------:R-:W-:Y:S01]  /*6310*/  HFMA2.MMA R219, -RZ, RZ, 0, 1.1920928955078125e-07 ;  /* 0x00000002ffdb7435 */ /* 0x000fe200000001ff */
[----:B------:R-:W-:Y:S02]  /*6320*/  MOV R122, R220 ;  /* 0x000000dc007a7202 */ /* 0x000fe40000000f00 */
[----:B------:R-:W-:-:S02]  /*6330*/  MOV R216, 0x1f ;  /* 0x0000001f00d87802 */ /* 0x000fc40000000f00 */
[----:B------:R-:W-:Y:S02]  /*6340*/  MOV R221, 0xffffffff ;  /* 0xffffffff00dd7802 */ /* 0x000fe40000000f00 */
[----:B------:R-:W-:Y:S02]  /*6350*/  MOV R120, 0x6370 ;  /* 0x0000637000787802 */ /* 0x000fe40000000f00 */
[----:B0----5:R-:W-:Y:S05]  /*6360*/  CALL.REL.NOINC `($__internal_50_$__cuda_sm70_shflsync_bfly_p) ;  /* 0x00000b7000007944 */ /* 0x021fea0003c00000 */
[----:B01----:R-:W-:Y:S01]  /*6370*/  FADD.FTZ R122, R220, R219 ;  /* 0x000000dbdc7a7221 */ /* 0x003fe20000010000 */
[----:B------:R-:W-:Y:S01]  /*6380*/  HFMA2.MMA R219, -RZ, RZ, 0, 2.384185791015625e-07 ;  /* 0x00000004ffdb7435 */ /* 0x000fe200000001ff */
[----:B------:R-:W-:Y:S02]  /*6390*/  MOV R216, 0x1f ;  /* 0x0000001f00d87802 */ /* 0x000fe40000000f00 */
[----:B------:R-:W-:Y:S02]  /*63a0*/  MOV R221, 0xffffffff ;  /* 0xffffffff00dd7802 */ /* 0x000fe40000000f00 */
[----:B------:R-:W-:Y:S02]  /*63b0*/  MOV R120, 0x63d0 ;  /* 0x000063d000787802 */ /* 0x000fe40000000f00 */
[----:B------:R-:W-:Y:S05]  /*63c0*/  CALL.REL.NOINC `($__internal_50_$__cuda_sm70_shflsync_bfly_p) ;  /* 0x00000b1000007944 */ /* 0x000fea0003c00000 */
[----:B01----:R-:W-:Y:S01]  /*63d0*/  FADD.FTZ R122, R122, R219 ;  /* 0x000000db7a7a7221 */ /* 0x003fe20000010000 */
[----:B------:R-:W-:Y:S01]  /*63e0*/  HFMA2.MMA R219, -RZ, RZ, 0, 4.76837158203125e-07 ;  /* 0x00000008ffdb7435 */ /* 0x000fe200000001ff */
[----:B------:R-:W-:-:S02]  /*63f0*/  MOV R216, 0x1f ;  /* 0x0000001f00d87802 */ /* 0x000fc40000000f00 */
[----:B------:R-:W-:Y:S02]  /*6400*/  MOV R221, 0xffffffff ;  /* 0xffffffff00dd7802 */ /* 0x000fe40000000f00 */
[----:B------:R-:W-:Y:S02]  /*6410*/  MOV R120, 0x6430 ;  /* 0x0000643000787802 */ /* 0x000fe40000000f00 */
[----:B------:R-:W-:Y:S05]  /*6420*/  CALL.REL.NOINC `($__internal_50_$__cuda_sm70_shflsync_bfly_p) ;  /* 0x00000ab000007944 */ /* 0x000fea0003c00000 */
[----:B01----:R-:W-:Y:S01]  /*6430*/  FADD.FTZ R122, R122, R219 ;  /* 0x000000db7a7a7221 */ /* 0x003fe20000010000 */
[----:B------:R-:W-:Y:S01]  /*6440*/  HFMA2.MMA R219, -RZ, RZ, 0, 9.5367431640625e-07 ;  /* 0x00000010ffdb7435 */ /* 0x000fe200000001ff */
[----:B------:R-:W-:Y:S02]  /*6450*/  MOV R216, 0x1f ;  /* 0x0000001f00d87802 */ /* 0x000fe40000000f00 */
[----:B------:R-:W-:Y:S02]  /*6460*/  MOV R221, 0xffffffff ;  /* 0xffffffff00dd7802 */ /* 0x000fe40000000f00 */
[----:B------:R-:W-:Y:S02]  /*6470*/  MOV R120, 0x6490 ;  /* 0x0000649000787802 */ /* 0x000fe40000000f00 */
[----:B------:R-:W-:Y:S05]  /*6480*/  CALL.REL.NOINC `($__internal_50_$__cuda_sm70_shflsync_bfly_p) ;  /* 0x00000a5000007944 */ /* 0x000fea0003c00000 */
        /* <DEDUP_REMOVED lines=138> */
[----:B------:R-:W-:Y:S05]  /*6d30*/  CALL.REL.NOINC `($__internal_50_$__cuda_sm70_shflsync_bfly_p) ;  /* 0x000001a000007944 */ /* 0x000fea0003c00000 */
[----:B01----:R-:W-:Y:S01]  /*6d40*/  FADD.FTZ R122, R122, R219 ;  /* 0x000000db7a7a7221 */ /* 0x003fe20000010000 */
[----:B------:R-:W-:Y:S01]  /*6d50*/  HFMA2.MMA R219, -RZ, RZ, 0, 1.1920928955078125e-07 ;  /* 0x00000002ffdb7435 */ /* 0x000fe200000001ff */
[----:B------:R-:W-:Y:S02]  /*6d60*/  MOV R216, 0x1f ;  /* 0x0000001f00d87802 */ /* 0x000fe40000000f00 */
[----:B------:R-:W-:Y:S02]  /*6d70*/  MOV R221, 0xffffffff ;  /* 0xffffffff00dd7802 */ /* 0x000fe40000000f00 */
[----:B------:R-:W-:Y:S02]  /*6d80*/  MOV R120, 0x6da0 ;  /* 0x00006da000787802 */ /* 0x000fe40000000f00 */
[----:B------:R-:W-:Y:S05]  /*6d90*/  CALL.REL.NOINC `($__internal_50_$__cuda_sm70_shflsync_bfly_p) ;  /* 0x0000014000007944 */ /* 0x000fea0003c00000 */
[----:B01----:R-:W-:Y:S01]  /*6da0*/  FADD.FTZ R122, R122, R219 ;  /* 0x000000db7a7a7221 */ /* 0x003fe20000010000 */
[----:B------:R-:W-:Y:S01]  /*6db0*/  HFMA2.MMA R219, -RZ, RZ, 0, 2.384185791015625e-07 ;  /* 0x00000004ffdb7435 */ /* 0x000fe200000001ff */
[----:B------:R-:W-:Y:S02]  /*6dc0*/  MOV R216, 0x1f ;  /* 0x0000001f00d87802 */ /* 0x000fe40000000f00 */
[----:B------:R-:W-:-:S02]  /*6dd0*/  MOV R221, 0xffffffff ;  /* 0xffffffff00dd7802 */ /* 0x000fc40000000f00 */
[----:B------:R-:W-:Y:S02]  /*6de0*/  MOV R120, 0x6e00 ;  /* 0x00006e0000787802 */ /* 0x000fe40000000f00 */
[----:B------:R-:W-:Y:S05]  /*6df0*/  CALL.REL.NOINC `($__internal_50_$__cuda_sm70_shflsync_bfly_p) ;  /* 0x000000e000007944 */ /* 0x000fea0003c00000 */
[----:B01----:R-:W-:Y:S01]  /*6e00*/  FADD.FTZ R122, R122, R219 ;  /* 0x000000db7a7a7221 */ /* 0x003fe20000010000 */
[----:B------:R-:W-:Y:S01]  /*6e10*/  HFMA2.MMA R219, -RZ, RZ, 0, 4.76837158203125e-07 ;  /* 0x00000008ffdb7435 */ /* 0x000fe200000001ff */
[----:B------:R-:W-:Y:S02]  /*6e20*/  MOV R216, 0x1f ;  /* 0x0000001f00d87802 */ /* 0x000fe40000000f00 */
[----:B------:R-:W-:Y:S02]  /*6e30*/  MOV R221, 0xffffffff ;  /* 0xffffffff00dd7802 */ /* 0x000fe40000000f00 */
[----:B------:R-:W-:Y:S02]  /*6e40*/  MOV R120, 0x6e60 ;  /* 0x00006e6000787802 */ /* 0x000fe40000000f00 */
[----:B------:R-:W-:Y:S05]  /*6e50*/  CALL.REL.NOINC `($__internal_50_$__cuda_sm70_shflsync_bfly_p) ;  /* 0x0000008000007944 */ /* 0x000fea0003c00000 */
[----:B-1----:R-:W-:Y:S01]  /*6e60*/  FADD.FTZ R214, R122, R219 ;  /* 0x000000db7ad67221 */ /* 0x002fe20000010000 */
[----:B------:R-:W-:Y:S01]  /*6e70*/  HFMA2.MMA R219, -RZ, RZ, 0, 9.5367431640625e-07 ;  /* 0x00000010ffdb7435 */ /* 0x000fe200000001ff */
[----:B0-----:R-:W-:Y:S02]  /*6e80*/  MOV R216, 0x1f ;  /* 0x0000001f00d87802 */ /* 0x001fe40000000f00 */
[----:B------:R-:W-:-:S02]  /*6e90*/  MOV R221, 0xffffffff ;  /* 0xffffffff00dd7802 */ /* 0x000fc40000000f00 */
[----:B------:R-:W-:Y:S02]  /*6ea0*/  MOV R122, R214 ;  /* 0x000000d6007a7202 */ /* 0x000fe40000000f00 */
[----:B------:R-:W-:Y:S02]  /*6eb0*/  MOV R120, 0x6ed0 ;  /* 0x00006ed000787802 */ /* 0x000fe40000000f00 */
[----:B------:R-:W-:Y:S05]  /*6ec0*/  CALL.REL.NOINC `($__internal_50_$__cuda_sm70_shflsync_bfly_p) ;  /* 0x0000001000007944 */ /* 0x000fea0003c00000 */
[----:B01----:R-:W-:Y:S05]  /*6ed0*/  BRA `(.L_x_18467) ;  /* 0xffffdff000007947 */ /* 0x003fea000383ffff */
        .weak           $__internal_50_$__cuda_sm70_shflsync_bfly_p
        .type           $__internal_50_$__cuda_sm70_shflsync_bfly_p,@function
        .size           $__internal_50_$__cuda_sm70_shflsync_bfly_p,(.L_x_57090 - $__internal_50_$__cuda_sm70_shflsync_bfly_p)
$__internal_50_$__cuda_sm70_shflsync_bfly_p:
[----:B------:R-:W-:Y:S01]  /*6ee0*/  HFMA2.MMA R121, -RZ, RZ, 0, 0 ;  /* 0x00000000ff797435 */ /* 0x000fe200000001ff */
[----:B------:R-:W-:Y:S04]  /*6ef0*/  WARPSYNC R221 ;  /* 0x000000dd00007348 */ /* 0x000fe80003800000 */
[----:B------:R0:W1:Y:S01]  /*6f00*/  SHFL.BFLY PT, R219, R122, R219, R216 ;  /* 0x0c0000db7adb7389 */ /* 0x00006200000e00d8 */
[----:B------:R-:W-:Y:S05]  /*6f10*/  RET.REL.NODEC R120 `(_ZN10layer_norm13ln_fwd_kernelINS_13Kernel_traitsI13__nv_bfloat16S2_fS2_fjLj2048ELj1ELj4ELj1ELj16ENS_18Kernel_traits_baseILj2048ES2_S2_fS2_fjLj128EEEEELb0ELb0ELb1ELb0EEEvNS_9FwdParamsE) ;  /* 0xffff90e078007950 */ /* 0x000fea0003c3ffff */
.L_x_18468:
        /* <DEDUP_REMOVED lines=14> */
.L_x_57090:


//--------------------- .text._ZN10layer_norm13ln_fwd_kernelINS_13Kernel_traitsI13__nv_bfloat16S2_fS2_fjLj2048ELj1ELj4ELj1ELj16ENS_18Kernel_traits_baseILj2048ES2_S2_fS2_fjLj128EEEEELb0ELb0ELb1ELb1EEEvNS_9FwdParamsE --------------------------
	.section	.text._ZN10layer_norm13ln_fwd_kernelINS_13Kernel_traitsI13__nv_bfloat16S2_fS2_fjLj2048ELj1ELj4ELj1ELj16ENS_18Kernel_traits_baseILj2048ES2_S2_fS2_fjLj128EEEEELb0ELb0ELb1ELb1EEEvNS_9FwdParamsE,"ax",@progbits
	.sectioninfo	@"SHI_REGISTERS=255"
	.align	128
        .global         _ZN10layer_norm13ln_fwd_kernelINS_13Kernel_traitsI13__nv_bfloat16S2_fS2_fjLj2048ELj1ELj4ELj1ELj16ENS_18Kernel_traits_baseILj2048ES2_S2_fS2_fjLj128EEEEELb0ELb0ELb1ELb1EEEvNS_9FwdParamsE
        .type           _ZN10layer_norm13ln_fwd_kernelINS_13Kernel_traitsI13__nv_bfloat16S2_fS2_fjLj2048ELj1ELj4ELj1ELj16ENS_18Kernel_traits_baseILj2048ES2_S2_fS2_fjLj128EEEEELb0ELb0ELb1ELb1EEEvNS_9FwdParamsE,@function
        .size           _ZN10layer_norm13ln_fwd_kernelINS_13Kernel_traitsI13__nv_bfloat16S2_fS2_fjLj2048ELj1ELj4ELj1ELj16ENS_18Kernel_traits_baseILj2048ES2_S2_fS2_fjLj128EEEEELb0ELb0ELb1ELb1EEEvNS_9FwdParamsE,(.L_x_57091 - _ZN10layer_norm13ln_fwd_kernelINS_13Kernel_traitsI13__nv_bfloat16S2_fS2_fjLj2048ELj1ELj4ELj1ELj16ENS_18Kernel_traits_baseILj2048ES2_S2_fS2_fjLj128EEEEELb0ELb0ELb1ELb1EEEvNS_9FwdParamsE)
        .other          _ZN10layer_norm13ln_fwd_kernelINS_13Kernel_traitsI13__nv_bfloat16S2_fS2_fjLj2048ELj1ELj4ELj1ELj16ENS_18Kernel_traits_baseILj2048ES2_S2_fS2_fjLj128EEEEELb0ELb0ELb1ELb1EEEvNS_9FwdParamsE,@"STO_CUDA_ENTRY STV_DEFAULT"
_ZN10layer_norm13ln_fwd_kernelINS_13Kernel_traitsI13__nv_bfloat16S2_fS2_fjLj2048ELj1ELj4ELj1ELj16ENS_18Kernel_traits_baseILj2048ES2_S2_fS2_fjLj128EEEEELb0ELb0ELb1ELb1EEEvNS_9FwdParamsE:
.text._ZN10layer_norm13ln_fwd_kernelINS_13Kernel_traitsI13__nv_bfloat16S2_fS2_fjLj2048ELj1ELj4ELj1ELj16ENS_18Kernel_traits_baseILj2048ES2_S2_fS2_fjLj128EEEEELb0ELb0ELb1ELb1EEEvNS_9FwdParamsE:
        /* <DEDUP_REMOVED lines=27> */
[----:B------:R0:W5:Y:S04]  /*01b0*/  LDG.E.128 R20, [R2.64] ;  /* 0x0000000402147981 */ /* 0x000168000c1e1d00 */
[----:B------:R0:W5:Y:S04]  /*01c0*/  LDG.E.128 R16, [R2.64+0x200] ;  /* 0x0002000402107981 */ /* 0x000168000c1e1d00 */
[----:B------:R0:W5:Y:S04]  /*01d0*/  LDG.E.128 R12, [R2.64+0x400] ;  /* 0x00040004020c7981 */ /* 0x000168000c1e1d00 */
        /* <DEDUP_REMOVED lines=83> */
[----:B------:R-:W-:Y:S02]  /*0710*/  LOP3.LUT R175, R175, 0x1f, RZ, 0xc0, !PT ;  /* 0x0000001fafaf7812 */ /* 0x000fe400078ec0ff */
[----:B--2---:R-:W-:Y:S02]  /*0720*/  PRMT R178, RZ, 0x5410, R129 ;  /* 0x00005410ffb27816 */ /* 0x004fe40000000081 */
[--C-:B------:R-:W-:Y:S02]  /*0730*/  PRMT R180, RZ, 0x5410, R130.reuse ;  /* 0x00005410ffb47816 */ /* 0x100fe40000000082 */
[----:B------:R-:W-:-:S02]  /*0740*/  PRMT R177, RZ, 0x7610, R130 ;  /* 0x00007610ffb17816 */ /* 0x000fc40000000082 */
[----:B---3--:R-:W-:Y:S02]  /*0750*/  PRMT R182, RZ, 0x5410, R26 ;  /* 0x00005410ffb67816 */ /* 0x008fe4000000001a */
[----:B------:R-:W-:Y:S02]  /*0760*/  PRMT R129, RZ, 0x7610, R129 ;  /* 0x00007610ff817816 */ /* 0x000fe40000000081 */
[--C-:B------:R-:W-:Y:S02]  /*0770*/  PRMT R179, RZ, 0x5410, R24.reuse ;  /* 0x00005410ffb37816 */ /* 0x100fe40000000018 */
[----:B------:R-:W-:Y:S02]  /*0780*/  PRMT R181, RZ, 0x7610, R24 ;  /* 0x00007610ffb57816 */ /* 0x000fe40000000018 */
[--C-:B------:R-:W-:Y:S02]  /*0790*/  PRMT R130, RZ, 0x5410, R25.reuse ;  /* 0x00005410ff827816 */ /* 0x100fe40000000019 */
[----:B------:R-:W-:-:S02]  /*07a0*/  PRMT R183, RZ, 0x7610, R25 ;  /* 0x00007610ffb77816 */ /* 0x000fc40000000019 */
[----:B------:R-:W-:Y:S02]  /*07b0*/  PRMT R26, RZ, 0x7610, R26 ;  /* 0x00007610ff1a7816 */ /* 0x000fe4000000001a */
[--C-:B----4-:R-:W-:Y:S02]  /*07c0*/  PRMT R185, RZ, 0x5410, R28.reuse ;  /* 0x00005410ffb97816 */ /* 0x110fe4000000001c */
[----:B------:R-:W-:Y:S02]  /*07d0*/  PRMT R184, RZ, 0x7610, R28 ;  /* 0x00007610ffb87816 */ /* 0x000fe4000000001c */
[--C-:B------:R-:W-:Y:S02]  /*07e0*/  PRMT R187, RZ, 0x5410, R29.reuse ;  /* 0x00005410ffbb7816 */ /* 0x100fe4000000001d */
[----:B------:R-:W-:Y:S02]  /*07f0*/  PRMT R186, RZ, 0x7610, R29 ;  /* 0x00007610ffba7816 */ /* 0x000fe4000000001d */
[----:B------:R-:W-:-:S02]  /*0800*/  PRMT R189, RZ, 0x5410, R30 ;  /* 0x00005410ffbd7816 */ /* 0x000fc4000000001e */
[----:B------:R-:W-:Y:S02]  /*0810*/  PRMT R193, RZ, 0x7610, R30 ;  /* 0x00007610ffc17816 */ /* 0x000fe4000000001e */
[----:B0-----:R-:W-:Y:S02]  /*0820*/  PRMT R191, RZ, 0x7610, R128 ;  /* 0x00007610ffbf7816 */ /* 0x001fe40000000080 */
.L_x_18602:
[----:B------:R-:W-:-:S10]  /*0830*/  HFMA2.MMA R29, -RZ, RZ, 0, 2.384185791015625e-07 ;  /* 0x00000004ff1d7435 */ /* 0x000fd400000001ff */
[----:B------:R-:W-:-:S05]  /*0840*/  IMAD.WIDE R2, R176, R29, c[0x0][0x1d0] ;  /* 0x00007400b0027625 */ /* 0x000fca00078e021d */
[----:B------:R0:W2:Y:S01]  /*0850*/  LDG.E R44, [R2.64] ;  /* 0x00000004022c7981 */ /* 0x0000a2000c1e1900 */
[----:B------:R-:W-:Y:S01]  /*0860*/  ISETP.NE.U32.AND P0, PT, RZ, c[0x0][0x180], PT ;  /* 0x00006000ff007a0c */ /* 0x000fe20003f05070 */
[----:B------:R-:W-:-:S03]  /*0870*/  IMAD R24, R176, c[0x0][0x168], RZ ;  /* 0x00005a00b0187a24 */ /* 0x000fc600078e02ff */
[----:B------:R-:W-:Y:S02]  /*0880*/  ISETP.NE.AND.EX P0, PT, RZ, c[0x0][0x184], PT, P0 ;  /* 0x00006100ff007a0c */ /* 0x000fe40003f05300 */
[----:B------:R-:W-:-:S04]  /*0890*/  SHF.R.S32.HI R25, RZ, 0x1f, R24 ;  /* 0x0000001fff197819 */ /* 0x000fc80000011418 */
[----:B------:R-:W-:-:S04]  /*08a0*/  LEA.HI R24, R25, R24, RZ, 0x3 ;  /* 0x0000001819187211 */ /* 0x000fc800078f18ff */
[----:B------:R-:W-:-:S03]  /*08b0*/  LEA.HI.SX32 R195, R24, R175, 0x1d ;  /* 0x000000af18c37211 */ /* 0x000fc600078feaff */
[----:B------:R-:W-:-:S05]  /*08c0*/  @P0 MOV R28, 0x20 ;  /* 0x00000020001c0802 */ /* 0x000fca0000000f00 */
[----:B------:R-:W-:Y:S01]  /*08d0*/  @P0 IMAD.WIDE.U32 R24, R195, R28, c[0x0][0x180] ;  /* 0x00006000c3180625 */ /* 0x000fe200078e001c */
[----:B------:R-:W-:-:S03]  /*08e0*/  HFMA2.MMA R100, -RZ, RZ, 0, 0 ;  /* 0x00000000ff647435 */ /* 0x000fc600000001ff */
[----:B0-----:R-:W-:Y:S01]  /*08f0*/  IMAD.WIDE R2, R176, R29, c[0x0][0x1d8] ;  /* 0x00007600b0027625 */ /* 0x001fe200078e021d */
[----:B------:R0:W3:Y:S04]  /*0900*/  @P0 LDG.E.128 R32, [R24.64] ;  /* 0x0000000418200981 */ /* 0x0000e8000c1e1d00 */
[----:B------:R0:W4:Y:S01]  /*0910*/  @P0 LDG.E.128 R36, [R24.64+0x10] ;  /* 0x0000100418240981 */ /* 0x000122000c1e1d00 */
[C---:B--2---:R-:W-:Y:S01]  /*0920*/  ISETP.GE.AND P5, PT, R44.reuse, 0x1, PT ;  /* 0x000000012c00780c */ /* 0x044fe20003fa6270 */
[----:B------:R-:W-:Y:S01]  /*0930*/  HFMA2.MMA R188, -RZ, RZ, 0, 1.9073486328125e-06 ;  /* 0x00000020ffbc7435 */ /* 0x000fe200000001ff */
[C---:B------:R-:W-:Y:S01]  /*0940*/  ISETP.GT.AND P6, PT, R44.reuse, RZ, PT ;  /* 0x000000ff2c00720c */ /* 0x040fe20003fc4270 */
[----:B------:R-:W-:Y:S01]  /*0950*/  BSSY B0, `(.L_x_18469) ;  /* 0x0000029000007945 */ /* 0x000fe20003800000 */
[----:B------:R-:W-:Y:S01]  /*0960*/  IADD3 R53, R195, 0x20, RZ ;  /* 0x00000020c3357810 */ /* 0x000fe20007ffe0ff */
[----:B------:R1:W5:Y:S08]  /*0970*/  LDG.E R30, [R2.64] ;  /* 0x00000004021e7981 */ /* 0x000370000c1e1900 */
[----:B------:R-:W-:-:S02]  /*0980*/  @P5 IADD3 R28, R44, -0x1, RZ ;  /* 0xffffffff2c1c5810 */ /* 0x000fc40007ffe0ff */
[----:B0-----:R-:W-:-:S03]  /*0990*/  @P5 MOV R25, 0x10 ;  /* 0x0000001000195802 */ /* 0x001fc60000000f00 */
[----:B------:R-:W-:-:S05]  /*09a0*/  @P5 IMAD R28, R28, c[0x0][0x168], RZ ;  /* 0x00005a001c1c5a24 */ /* 0x000fca00078e02ff */
[----:B------:R-:W-:-:S04]  /*09b0*/  @P5 SHF.R.S32.HI R29, RZ, 0x1f, R28 ;  /* 0x0000001fff1d5819 */ /* 0x000fc8000001141c */
[----:B------:R-:W-:-:S04]  /*09c0*/  @P5 LEA.HI R28, R29, R28, RZ, 0x3 ;  /* 0x0000001c1d1c5211 */ /* 0x000fc800078f18ff */
[----:B------:R-:W-:-:S05]  /*09d0*/  @P5 LEA.HI.SX32 R100, R28, R175, 0x1d ;  /* 0x000000af1c645211 */ /* 0x000fca00078feaff */
[----:B------:R-:W-:-:S05]  /*09e0*/  @P5 IMAD.WIDE.U32 R24, R100, R25, c[0x0][0x170] ;  /* 0x00005c0064185625 */ /* 0x000fca00078e0019 */
[----:B------:R0:W5:Y:S01]  /*09f0*/  @P5 LDG.E.128 R40, [R24.64] ;  /* 0x0000000418285981 */ /* 0x000162000c1e1d00 */
[----:B------:R-:W-:Y:S01]  /*0a00*/  @!P6 ISETP.NE.U32.AND P1, PT, RZ, c[0x0][0x180], PT ;  /* 0x00006000ff00ea0c */ /* 0x000fe20003f25070 */
[-C--:B-1----:R-:W-:Y:S01]  /*0a10*/  IMAD.WIDE.U32 R2, R195, R188.reuse, c[0x0][0x188] ;  /* 0x00006200c3027625 */ /* 0x082fe200078e00bc */
[----:B------:R-:W-:Y:S02]  /*0a20*/  @!P6 ISETP.NE.U32.AND P2, PT, RZ, c[0x0][0x180], PT ;  /* 0x00006000ff00ea0c */ /* 0x000fe40003f45070 */
[----:B------:R-:W-:Y:S01]  /*0a30*/  @!P6 ISETP.NE.U32.AND P4, PT, RZ, c[0x0][0x180], PT ;  /* 0x00006000ff00ea0c */ /* 0x000fe20003f85070 */
[----:B------:R-:W-:Y:S01]  /*0a40*/  @P0 IMAD.WIDE.U32 R28, R53, R188, c[0x0][0x180] ;  /* 0x00006000351c0625 */ /* 0x000fe200078e00bc */
[----:B------:R-:W-:Y:S02]  /*0a50*/  @!P6 ISETP.NE.U32.AND P3, PT, RZ, c[0x0][0x180], PT ;  /* 0x00006000ff00ea0c */ /* 0x000fe40003f65070 */
[----:B------:R-:W-:Y:S02]  /*0a60*/  @!P6 ISETP.NE.AND.EX P1, PT, RZ, c[0x0][0x184], PT, P1 ;  /* 0x00006100ff00ea0c */ /* 0x000fe40003f25310 */
[----:B------:R-:W-:-:S02]  /*0a70*/  @!P6 ISETP.NE.AND.EX P2, PT, RZ, c[0x0][0x184], PT, P2 ;  /* 0x00006100ff00ea0c */ /* 0x000fc40003f45320 */
[----:B------:R-:W-:Y:S02]  /*0a80*/  @!P6 ISETP.NE.AND.EX P4, PT, RZ, c[0x0][0x184], PT, P4 ;  /* 0x00006100ff00ea0c */ /* 0x000fe40003f85340 */
[----:B------:R-:W-:Y:S02]  /*0a90*/  @!P6 ISETP.NE.AND.EX P3, PT, RZ, c[0x0][0x184], PT, P3 ;  /* 0x00006100ff00ea0c */ /* 0x000fe40003f65330 */
[----:B---3--:R-:W-:Y:S02]  /*0aa0*/  @!P6 FSEL R49, R33, RZ, P1 ;  /* 0x000000ff2131e208 */ /* 0x008fe40000800000 */
[----:B------:R-:W-:Y:S02]  /*0ab0*/  @!P6 FSEL R50, R34, RZ, P2 ;  /* 0x000000ff2232e208 */ /* 0x000fe40001000000 */
[----:B------:R-:W-:Y:S02]  /*0ac0*/  @!P6 FSEL R51, R35, RZ, P4 ;  /* 0x000000ff2333e208 */ /* 0x000fe40002000000 */
[----:B----4-:R-:W-:-:S02]  /*0ad0*/  @!P6 FSEL R44, R36, RZ, P3 ;  /* 0x000000ff242ce208 */ /* 0x010fc40001800000 */
[----:B------:R-:W-:Y:S02]  /*0ae0*/  @!P6 ISETP.NE.U32.AND P1, PT, RZ, c[0x0][0x180], PT ;  /* 0x00006000ff00ea0c */ /* 0x000fe40003f25070 */
[----:B------:R-:W-:Y:S02]  /*0af0*/  @!P6 ISETP.NE.U32.AND P2, PT, RZ, c[0x0][0x180], PT ;  /* 0x00006000ff00ea0c */ /* 0x000fe40003f45070 */
[----:B------:R-:W-:Y:S02]  /*0b00*/  @!P6 ISETP.NE.U32.AND P4, PT, RZ, c[0x0][0x180], PT ;  /* 0x00006000ff00ea0c */ /* 0x000fe40003f85070 */
[----:B------:R-:W-:Y:S02]  /*0b10*/  @!P6 ISETP.NE.U32.AND P3, PT, RZ, c[0x0][0x180], PT ;  /* 0x00006000ff00ea0c */ /* 0x000fe40003f65070 */
[----:B------:R-:W-:Y:S02]  /*0b20*/  @!P6 ISETP.NE.AND.EX P2, PT, RZ, c[0x0][0x184], PT, P2 ;  /* 0x00006100ff00ea0c */ /* 0x000fe40003f45320 */
[----:B------:R-:W-:-:S02]  /*0b30*/  @!P6 ISETP.NE.AND.EX P4, PT, RZ, c[0x0][0x184], PT, P4 ;  /* 0x00006100ff00ea0c */ /* 0x000fc40003f85340 */
[----:B------:R-:W-:Y:S02]  /*0b40*/  @!P6 ISETP.NE.AND.EX P3, PT, RZ, c[0x0][0x184], PT, P3 ;  /* 0x00006100ff00ea0c */ /* 0x000fe40003f65330 */
[----:B------:R-:W-:Y:S02]  /*0b50*/  @!P6 ISETP.NE.AND.EX P1, PT, RZ, c[0x0][0x184], PT, P1 ;  /* 0x00006100ff00ea0c */ /* 0x000fe40003f25310 */
[----:B------:R-:W-:Y:S02]  /*0b60*/  @!P6 FSEL R45, R37, RZ, P2 ;  /* 0x000000ff252de208 */ /* 0x000fe40001000000 */
[----:B------:R-:W-:Y:S02]  /*0b70*/  @!P6 FSEL R46, R38, RZ, P4 ;  /* 0x000000ff262ee208 */ /* 0x000fe40002000000 */
[----:B------:R-:W-:Y:S02]  /*0b80*/  @!P6 FSEL R47, R39, RZ, P3 ;  /* 0x000000ff272fe208 */ /* 0x000fe40001800000 */
[----:B------:R-:W-:Y:S01]  /*0b90*/  @!P6 FSEL R48, R32, RZ, P1 ;  /* 0x000000ff2030e208 */ /* 0x000fe20000800000 */
[----:B------:R-:W-:Y:S05]  /*0ba0*/  @!P6 BRA `(.L_x_18470) ;  /* 0x000000300000e947 */ /* 0x000fea0003800000 */
[----:B0----5:R-:W-:-:S05]  /*0bb0*/  PRMT R48, RZ, 0x5410, R40 ;  /* 0x00005410ff307816 */ /* 0x021fca0000000028 */
[----:B------:R-:W-:-:S04]  /*0bc0*/  FMUL.FTZ R48, R48, c[0x0][0x1ec] ;  /* 0x00007b0030307a20 */ /* 0x000fc80000410000 */
[----:B------:R-:W-:Y:S02]  /*0bd0*/  @P0 FADD.FTZ R48, R32, R48 ;  /* 0x0000003020300221 */ /* 0x000fe40000010000 */
.L_x_18470:
[----:B0-----:R-:W-:Y:S05]  /*0be0*/  BSYNC B0 ;  /* 0x0000000000007941 */ /* 0x001fea0003800000 */
.L_x_18469:
[----:B------:R-:W-:Y:S01]  /*0bf0*/  BSSY B0, `(.L_x_18471) ;  /* 0x0000005000007945 */ /* 0x000fe20003800000 */
[----:B------:R-:W-:Y:S05]  /*0c00*/  @!P6 BRA `(.L_x_18472) ;  /* 0x000000300000e947 */ /* 0x000fea0003800000 */
[----:B-----5:R-:W-:-:S05]  /*0c10*/  PRMT R49, RZ, 0x7610, R40 ;  /* 0x00007610ff317816 */ /* 0x020fca0000000028 */
[----:B------:R-:W-:-:S04]  /*0c20*/  FMUL.FTZ R49, R49, c[0x0][0x1ec] ;  /* 0x00007b0031317a20 */ /* 0x000fc80000410000 */
[----:B------:R-:W-:Y:S02]  /*0c30*/  @P0 FADD.FTZ R49, R33, R49 ;  /* 0x0000003121310221 */ /* 0x000fe40000010000 */
.L_x_18472:
[----:B------:R-:W-:Y:S05]  /*0c40*/  BSYNC B0 ;  /* 0x0000000000007941 */ /* 0x000fea0003800000 */
.L_x_18471:
[----:B------:R-:W-:Y:S01]  /*0c50*/  BSSY B0, `(.L_x_18473) ;  /* 0x0000005000007945 */ /* 0x000fe20003800000 */
[----:B------:R-:W-:Y:S05]  /*0c60*/  @!P6 BRA `(.L_x_18474) ;  /* 0x000000300000e947 */ /* 0x000fea0003800000 */
[----:B-----5:R-:W-:-:S05]  /*0c70*/  PRMT R50, RZ, 0x5410, R41 ;  /* 0x00005410ff327816 */ /* 0x020fca0000000029 */
[----:B------:R-:W-:-:S04]  /*0c80*/  FMUL.FTZ R50, R50, c[0x0][0x1ec] ;  /* 0x00007b0032327a20 */ /* 0x000fc80000410000 */
[----:B------:R-:W-:Y:S02]  /*0c90*/  @P0 FADD.FTZ R50, R34, R50 ;  /* 0x0000003222320221 */ /* 0x000fe40000010000 */
.L_x_18474:
[----:B------:R-:W-:Y:S05]  /*0ca0*/  BSYNC B0 ;  /* 0x0000000000007941 */ /* 0x000fea0003800000 */
.L_x_18473:
[----:B------:R-:W-:Y:S01]  /*0cb0*/  BSSY B0, `(.L_x_18475) ;  /* 0x0000005000007945 */ /* 0x000fe20003800000 */
[----:B------:R-:W-:Y:S05]  /*0cc0*/  @!P6 BRA `(.L_x_18476) ;  /* 0x000000300000e947 */ /* 0x000fea0003800000 */
[----:B-----5:R-:W-:-:S05]  /*0cd0*/  PRMT R51, RZ, 0x7610, R41 ;  /* 0x00007610ff337816 */ /* 0x020fca0000000029 */
[----:B------:R-:W-:-:S04]  /*0ce0*/  FMUL.FTZ R51, R51, c[0x0][0x1ec] ;  /* 0x00007b0033337a20 */ /* 0x000fc80000410000 */
[----:B------:R-:W-:Y:S02]  /*0cf0*/  @P0 FADD.FTZ R51, R35, R51 ;  /* 0x0000003323330221 */ /* 0x000fe40000010000 */
.L_x_18476:
[----:B------:R-:W-:Y:S05]  /*0d00*/  BSYNC B0 ;  /* 0x0000000000007941 */ /* 0x000fea0003800000 */
.L_x_18475:
[----:B------:R-:W-:Y:S01]  /*0d10*/  BSSY B0, `(.L_x_18477) ;  /* 0x0000005000007945 */ /* 0x000fe20003800000 */
[----:B------:R-:W-:Y:S05]  /*0d20*/  @!P6 BRA `(.L_x_18478) ;  /* 0x000000300000e947 */ /* 0x000fea0003800000 */
[----:B-----5:R-:W-:-:S05]  /*0d30*/  PRMT R44, RZ, 0x5410, R42 ;  /* 0x00005410ff2c7816 */ /* 0x020fca000000002a */
[----:B------:R-:W-:-:S04]  /*0d40*/  FMUL.FTZ R44, R44, c[0x0][0x1ec] ;  /* 0x00007b002c2c7a20 */ /* 0x000fc80000410000 */
[----:B------:R-:W-:Y:S02]  /*0d50*/  @P0 FADD.FTZ R44, R36, R44 ;  /* 0x0000002c242c0221 */ /* 0x000fe40000010000 */
.L_x_18478:
[----:B------:R-:W-:Y:S05]  /*0d60*/  BSYNC B0 ;  /* 0x0000000000007941 */ /* 0x000fea0003800000 */
.L_x_18477:
[----:B------:R-:W-:Y:S01]  /*0d70*/  BSSY B0, `(.L_x_18479) ;  /* 0x0000005000007945 */ /* 0x000fe20003800000 */
[----:B------:R-:W-:Y:S05]  /*0d80*/  @!P6 BRA `(.L_x_18480) ;  /* 0x000000300000e947 */ /* 0x000fea0003800000 */
[----:B-----5:R-:W-:-:S05]  /*0d90*/  PRMT R45, RZ, 0x7610, R42 ;  /* 0x00007610ff2d7816 */ /* 0x020fca000000002a */
[----:B------:R-:W-:-:S04]  /*0da0*/  FMUL.FTZ R45, R45, c[0x0][0x1ec] ;  /* 0x00007b002d2d7a20 */ /* 0x000fc80000410000 */
[----:B------:R-:W-:Y:S02]  /*0db0*/  @P0 FADD.FTZ R45, R37, R45 ;  /* 0x0000002d252d0221 */ /* 0x000fe40000010000 */
.L_x_18480:
[----:B------:R-:W-:Y:S05]  /*0dc0*/  BSYNC B0 ;  /* 0x0000000000007941 */ /* 0x000fea0003800000 */
.L_x_18479:
[----:B------:R-:W-:Y:S01]  /*0dd0*/  BSSY B0, `(.L_x_18481) ;  /* 0x0000005000007945 */ /* 0x000fe20003800000 */
[----:B------:R-:W-:Y:S05]  /*0de0*/  @!P6 BRA `(.L_x_18482) ;  /* 0x000000300000e947 */ /* 0x000fea0003800000 */
[----:B-----5:R-:W-:-:S05]  /*0df0*/  PRMT R46, RZ, 0x5410, R43 ;  /* 0x00005410ff2e7816 */ /* 0x020fca000000002b */
[----:B------:R-:W-:-:S04]  /*0e00*/  FMUL.FTZ R46, R46, c[0x0][0x1ec] ;  /* 0x00007b002e2e7a20 */ /* 0x000fc80000410000 */
[----:B------:R-:W-:Y:S02]  /*0e10*/  @P0 FADD.FTZ R46, R38, R46 ;  /* 0x0000002e262e0221 */ /* 0x000fe40000010000 */
.L_x_18482:
[----:B------:R-:W-:Y:S05]  /*0e20*/  BSYNC B0 ;  /* 0x0000000000007941 */ /* 0x000fea0003800000 */
.L_x_18481:
[----:B------:R-:W-:Y:S01]  /*0e30*/  BSSY B0, `(.L_x_18483) ;  /* 0x0000005000007945 */ /* 0x000fe20003800000 */
[----:B------:R-:W-:Y:S05]  /*0e40*/  @!P6 BRA `(.L_x_18484) ;  /* 0x000000300000e947 */ /* 0x000fea0003800000 */
[----:B-----5:R-:W-:-:S05]  /*0e50*/  PRMT R47, RZ, 0x7610, R43 ;  /* 0x00007610ff2f7816 */ /* 0x020fca000000002b */
[----:B------:R-:W-:-:S04]  /*0e60*/  FMUL.FTZ R47, R47, c[0x0][0x1ec] ;  /* 0x00007b002f2f7a20 */ /* 0x000fc80000410000 */
[----:B------:R-:W-:Y:S02]  /*0e70*/  @P0 FADD.FTZ R47, R39, R47 ;  /* 0x0000002f272f0221 */ /* 0x000fe40000010000 */
.L_x_18484:
[----:B------:R-:W-:Y:S05]  /*0e80*/  BSYNC B0 ;  /* 0x0000000000007941 */ /* 0x000fea0003800000 */
.L_x_18483:
[----:B------:R-:W-:Y:S04]  /*0e90*/  STG.E.128 [R2.64], R48 ;  /* 0x0000003002007986 */ /* 0x000fe8000c101d04 */
[----:B------:R0:W-:Y:S04]  /*0ea0*/  STG.E.128 [R2.64+0x10], R44 ;  /* 0x0000102c02007986 */ /* 0x0001e8000c101d04 */
[----:B------:R-:W2:Y:S04]  /*0eb0*/  @P0 LDG.E.128 R32, [R28.64] ;  /* 0x000000041c200981 */ /* 0x000ea8000c1e1d00 */
[----:B------:R-:W3:Y:S01]  /*0ec0*/  @P0 LDG.E.128 R36, [R28.64+0x10] ;  /* 0x000010041c240981 */ /* 0x000ee2000c1e1d00 */
[----:B------:R-:W-:-:S02]  /*0ed0*/  @!P6 ISETP.NE.U32.AND P1, PT, RZ, c[0x0][0x180], PT ;  /* 0x00006000ff00ea0c */ /* 0x000fc40003f25070 */
[----:B------:R-:W-:Y:S02]  /*0ee0*/  @!P6 ISETP.NE.U32.AND P2, PT, RZ, c[0x0][0x180], PT ;  /* 0x00006000ff00ea0c */ /* 0x000fe40003f45070 */
[----:B------:R-:W-:Y:S02]  /*0ef0*/  @!P6 ISETP.NE.U32.AND P4, PT, RZ, c[0x0][0x180], PT ;  /* 0x00006000ff00ea0c */ /* 0x000fe40003f85070 */
[----:B------:R-:W-:Y:S02]  /*0f00*/  @!P6 ISETP.NE.U32.AND P3, PT, RZ, c[0x0][0x180], PT ;  /* 0x00006000ff00ea0c */ /* 0x000fe40003f65070 */
[----:B------:R-:W-:Y:S02]  /*0f10*/  @!P6 ISETP.NE.AND.EX P1, PT, RZ, c[0x0][0x184], PT, P1 ;  /* 0x00006100ff00ea0c */ /* 0x000fe40003f25310 */
[----:B------:R-:W-:Y:S02]  /*0f20*/  @!P6 ISETP.NE.AND.EX P2, PT, RZ, c[0x0][0x184], PT, P2 ;  /* 0x00006100ff00ea0c */ /* 0x000fe40003f45320 */
[----:B------:R-:W-:-:S02]  /*0f30*/  @!P6 ISETP.NE.AND.EX P4, PT, RZ, c[0x0][0x184], PT, P4 ;  /* 0x00006100ff00ea0c */ /* 0x000fc40003f85340 */
[----:B------:R-:W-:Y:S02]  /*0f40*/  @!P6 ISETP.NE.AND.EX P3, PT, RZ, c[0x0][0x184], PT, P3 ;  /* 0x00006100ff00ea0c */ /* 0x000fe40003f65330 */
[----:B------:R-:W-:Y:S02]  /*0f50*/  @P5 MOV R25, 0x10 ;  /* 0x0000001000195802 */ /* 0x000fe40000000f00 */
[----:B------:R-:W-:Y:S02]  /*0f60*/  @P5 IADD3 R24, R100, 0x20, RZ ;  /* 0x0000002064185810 */ /* 0x000fe40007ffe0ff */
[----:B------:R-:W-:-:S03]  /*0f70*/  IADD3 R61, R195, 0x40, RZ ;  /* 0x00000040c33d7810 */ /* 0x000fc60007ffe0ff */
[----:B------:R-:W-:Y:S01]  /*0f80*/  @P5 IMAD.WIDE.U32 R24, R24, R25, c[0x0][0x170] ;  /* 0x00005c0018185625 */ /* 0x000fe200078e0019 */
[----:B------:R-:W-:Y:S03]  /*0f90*/  BSSY B0, `(.L_x_18485) ;  /* 0x0000018000007945 */ /* 0x000fe60003800000 */
[-C--:B0-----:R-:W-:Y:S01]  /*0fa0*/  IMAD.WIDE.U32 R2, R53, R188.reuse, c[0x0][0x188] ;  /* 0x0000620035027625 */ /* 0x081fe200078e00bc */
[----:B-----5:R0:W5:Y:S03]  /*0fb0*/  @P5 LDG.E.128 R40, [R24.64] ;  /* 0x0000000418285981 */ /* 0x020166000c1e1d00 */
[----:B0-----:R-:W-:Y:S01]  /*0fc0*/  @P0 IMAD.WIDE.U32 R24, R61, R188, c[0x0][0x180] ;  /* 0x000060003d180625 */ /* 0x001fe200078e00bc */
[----:B--2---:R-:W-:Y:S02]  /*0fd0*/  @!P6 FSEL R57, R33, RZ, P1 ;  /* 0x000000ff2139e208 */ /* 0x004fe40000800000 */
[----:B------:R-:W-:-:S02]  /*0fe0*/  @!P6 FSEL R58, R34, RZ, P2 ;  /* 0x000000ff223ae208 */ /* 0x000fc40001000000 */
[----:B------:R-:W-:Y:S02]  /*0ff0*/  @!P6 FSEL R59, R35, RZ, P4 ;  /* 0x000000ff233be208 */ /* 0x000fe40002000000 */
[----:B---3--:R-:W-:Y:S02]  /*1000*/  @!P6 FSEL R52, R36, RZ, P3 ;  /* 0x000000ff2434e208 */ /* 0x008fe40001800000 */
[----:B------:R-:W-:Y:S02]  /*1010*/  @!P6 ISETP.NE.U32.AND P1, PT, RZ, c[0x0][0x180], PT ;  /* 0x00006000ff00ea0c */ /* 0x000fe40003f25070 */
[----:B------:R-:W-:Y:S02]  /*1020*/  @!P6 ISETP.NE.U32.AND P2, PT, RZ, c[0x0][0x180], PT ;  /* 0x00006000ff00ea0c */ /* 0x000fe40003f45070 */
[----:B------:R-:W-:Y:S02]  /*1030*/  @!P6 ISETP.NE.U32.AND P4, PT, RZ, c[0x0][0x180], PT ;  /* 0x00006000ff00ea0c */ /* 0x000fe40003f85070 */
[----:B------:R-:W-:-:S02]  /*1040*/  @!P6 ISETP.NE.U32.AND P3, PT, RZ, c[0x0][0x180], PT ;  /* 0x00006000ff00ea0c */ /* 0x000fc40003f65070 */
[----:B------:R-:W-:Y:S02]  /*1050*/  @!P6 ISETP.NE.AND.EX P2, PT, RZ, c[0x0][0x184], PT, P2 ;  /* 0x00006100ff00ea0c */ /* 0x000fe40003f45320 */
[----:B------:R-:W-:Y:S02]  /*1060*/  @!P6 ISETP.NE.AND.EX P4, PT, RZ, c[0x0][0x184], PT, P4 ;  /* 0x00006100ff00ea0c */ /* 0x000fe40003f85340 */
[----:B------:R-:W-:Y:S02]  /*1070*/  @!P6 ISETP.NE.AND.EX P3, PT, RZ, c[0x0][0x184], PT, P3 ;  /* 0x00006100ff00ea0c */ /* 0x000fe40003f65330 */
[----:B------:R-:W-:Y:S02]  /*1080*/  @!P6 ISETP.NE.AND.EX P1, PT, RZ, c[0x0][0x184], PT, P1 ;  /* 0x00006100ff00ea0c */ /* 0x000fe40003f25310 */
[----:B------:R-:W-:Y:S02]  /*1090*/  @!P6 FSEL R53, R37, RZ, P2 ;  /* 0x000000ff2535e208 */ /* 0x000fe40001000000 */
[----:B------:R-:W-:-:S02]  /*10a0*/  @!P6 FSEL R54, R38, RZ, P4 ;  /* 0x000000ff2636e208 */ /* 0x000fc40002000000 */
[----:B------:R-:W-:Y:S02]  /*10b0*/  @!P6 FSEL R55, R39, RZ, P3 ;  /* 0x000000ff2737e208 */ /* 0x000fe40001800000 */
[----:B------:R-:W-:Y:S01]  /*10c0*/  @!P6 FSEL R56, R32, RZ, P1 ;  /* 0x000000ff2038e208 */ /* 0x000fe20000800000 */
[----:B------:R-:W-:Y:S05]  /*10d0*/  @!P6 BRA `(.L_x_18486) ;  /* 0x000000300000e947 */ /* 0x000fea0003800000 */
[----:B-----5:R-:W-:-:S05]  /*10e0*/  PRMT R56, RZ, 0x5410, R40 ;  /* 0x00005410ff387816 */ /* 0x020fca0000000028 */
[----:B------:R-:W-:-:S04]  /*10f0*/  FMUL.FTZ R56, R56, c[0x0][0x1ec] ;  /* 0x00007b0038387a20 */ /* 0x000fc80000410000 */
[----:B------:R-:W-:Y:S02]  /*1100*/  @P0 FADD.FTZ R56, R32, R56 ;  /* 0x0000003820380221 */ /* 0x000fe40000010000 */
.L_x_18486:
[----:B------:R-:W-:Y:S05]  /*1110*/  BSYNC B0 ;  /* 0x0000000000007941 */ /* 0x000fea0003800000 */
.L_x_18485:
[----:B------:R-:W-:Y:S01]  /*1120*/  BSSY B0, `(.L_x_18487) ;  /* 0x0000005000007945 */ /* 0x000fe20003800000 */
[----:B------:R-:W-:Y:S05]  /*1130*/  @!P6 BRA `(.L_x_18488) ;  /* 0x000000300000e947 */ /* 0x000fea0003800000 */
[----:B-----5:R-:W-:-:S05]  /*1140*/  PRMT R57, RZ, 0x7610, R40 ;  /* 0x00007610ff397816 */ /* 0x020fca0000000028 */
[----:B------:R-:W-:-:S04]  /*1150*/  FMUL.FTZ R57, R57, c[0x0][0x1ec] ;  /* 0x00007b0039397a20 */ /* 0x000fc80000410000 */
[----:B------:R-:W-:Y:S02]  /*1160*/  @P0 FADD.FTZ R57, R33, R57 ;  /* 0x0000003921390221 */ /* 0x000fe40000010000 */
.L_x_18488:
[----:B------:R-:W-:Y:S05]  /*1170*/  BSYNC B0 ;  /* 0x0000000000007941 */ /* 0x000fea0003800000 */
.L_x_18487:
[----:B------:R-:W-:Y:S01]  /*1180*/  BSSY B0, `(.L_x_18489) ;  /* 0x0000005000007945 */ /* 0x000fe20003800000 */
[----:B------:R-:W-:Y:S05]  /*1190*/  @!P6 BRA `(.L_x_18490) ;  /* 0x000000300000e947 */ /* 0x000fea0003800000 */
[----:B-----5:R-:W-:-:S05]  /*11a0*/  PRMT R58, RZ, 0x5410, R41 ;  /* 0x00005410ff3a7816 */ /* 0x020fca0000000029 */
[----:B------:R-:W-:-:S04]  /*11b0*/  FMUL.FTZ R58, R58, c[0x0][0x1ec] ;  /* 0x00007b003a3a7a20 */ /* 0x000fc80000410000 */
[----:B------:R-:W-:Y:S02]  /*11c0*/  @P0 FADD.FTZ R58, R34, R58 ;  /* 0x0000003a223a0221 */ /* 0x000fe40000010000 */
.L_x_18490:
[----:B------:R-:W-:Y:S05]  /*11d0*/  BSYNC B0 ;  /* 0x0000000000007941 */ /* 0x000fea0003800000 */
.L_x_18489:
[----:B------:R-:W-:Y:S01]  /*11e0*/  BSSY B0, `(.L_x_18491) ;  /* 0x0000005000007945 */ /* 0x000fe20003800000 */
[----:B------:R-:W-:Y:S05]  /*11f0*/  @!P6 BRA `(.L_x_18492) ;  /* 0x000000300000e947 */ /* 0x000fea0003800000 */
[----:B-----5:R-:W-:-:S05]  /*1200*/  PRMT R59, RZ, 0x7610, R41 ;  /* 0x00007610ff3b7816 */ /* 0x020fca0000000029 */
[----:B------:R-:W-:-:S04]  /*1210*/  FMUL.FTZ R59, R59, c[0x0][0x1ec] ;  /* 0x00007b003b3b7a20 */ /* 0x000fc80000410000 */
[----:B------:R-:W-:Y:S02]  /*1220*/  @P0 FADD.FTZ R59, R35, R59 ;  /* 0x0000003b233b0221 */ /* 0x000fe40000010000 */
.L_x_18492:
[----:B------:R-:W-:Y:S05]  /*1230*/  BSYNC B0 ;  /* 0x0000000000007941 */ /* 0x000fea0003800000 */
.L_x_18491:
[----:B------:R-:W-:Y:S01]  /*1240*/  BSSY B0, `(.L_x_18493) ;  /* 0x0000005000007945 */ /* 0x000fe20003800000 */
[----:B------:R-:W-:Y:S05]  /*1250*/  @!P6 BRA `(.L_x_18494) ;  /* 0x000000300000e947 */ /* 0x000fea0003800000 */
[----:B-----5:R-:W-:-:S05]  /*1260*/  PRMT R52, RZ, 0x5410, R42 ;  /* 0x00005410ff347816 */ /* 0x020fca000000002a */
[----:B------:R-:W-:-:S04]  /*1270*/  FMUL.FTZ R52, R52, c[0x0][0x1ec] ;  /* 0x00007b0034347a20 */ /* 0x000fc80000410000 */
[----:B------:R-:W-:Y:S02]  /*1280*/  @P0 FADD.FTZ R52, R36, R52 ;  /* 0x0000003424340221 */ /* 0x000fe40000010000 */
.L_x_18494:
[----:B------:R-:W-:Y:S05]  /*1290*/  BSYNC B0 ;  /* 0x0000000000007941 */ /* 0x000fea0003800000 */
.L_x_18493:
[----:B------:R-:W-:Y:S01]  /*12a0*/  BSSY B0, `(.L_x_18495) ;  /* 0x0000005000007945 */ /* 0x000fe20003800000 */
[----:B------:R-:W-:Y:S05]  /*12b0*/  @!P6 BRA `(.L_x_18496) ;  /* 0x000000300000e947 */ /* 0x000fea0003800000 */
[----:B-----5:R-:W-:-:S05]  /*12c0*/  PRMT R53, RZ, 0x7610, R42 ;  /* 0x00007610ff357816 */ /* 0x020fca000000002a */
[----:B------:R-:W-:-:S04]  /*12d0*/  FMUL.FTZ R53, R53, c[0x0][0x1ec] ;  /* 0x00007b0035357a20 */ /* 0x000fc80000410000 */
[----:B------:R-:W-:Y:S02]  /*12e0*/  @P0 FADD.FTZ R53, R37, R53 ;  /* 0x0000003525350221 */ /* 0x000fe40000010000 */
.L_x_18496:
[----:B------:R-:W-:Y:S05]  /*12f0*/  BSYNC B0 ;  /* 0x0000000000007941 */ /* 0x000fea0003800000 */
.L_x_18495:
[----:B------:R-:W-:Y:S01]  /*1300*/  BSSY B0, `(.L_x_18497) ;  /* 0x0000005000007945 */ /* 0x000fe20003800000 */
[----:B------:R-:W-:Y:S05]  /*1310*/  @!P6 BRA `(.L_x_18498) ;  /* 0x000000300000e947 */ /* 0x000fea0003800000 */
[----:B-----5:R-:W-:-:S05]  /*1320*/  PRMT R54, RZ, 0x5410, R43 ;  /* 0x00005410ff367816 */ /* 0x020fca000000002b */
[----:B------:R-:W-:-:S04]  /*1330*/  FMUL.FTZ R54, R54, c[0x0][0x1ec] ;  /* 0x00007b0036367a20 */ /* 0x000fc80000410000 */
[----:B------:R-:W-:Y:S02]  /*1340*/  @P0 FADD.FTZ R54, R38, R54 ;  /* 0x0000003626360221 */ /* 0x000fe40000010000 */
.L_x_18498:
[----:B------:R-:W-:Y:S05]  /*1350*/  BSYNC B0 ;  /* 0x0000000000007941 */ /* 0x000fea0003800000 */
.L_x_18497:
[----:B------:R-:W-:Y:S01]  /*1360*/  BSSY B0, `(.L_x_18499) ;  /* 0x0000005000007945 */ /* 0x000fe20003800000 */
[----:B------:R-:W-:Y:S05]  /*1370*/  @!P6 BRA `(.L_x_18500) ;  /* 0x000000300000e947 */ /* 0x000fea0003800000 */
[----:B-----5:R-:W-:-:S05]  /*1380*/  PRMT R55, RZ, 0x7610, R43 ;  /* 0x00007610ff377816 */ /* 0x020fca000000002b */
[----:B------:R-:W-:-:S04]  /*1390*/  FMUL.FTZ R55, R55, c[0x0][0x1ec] ;  /* 0x00007b0037377a20 */ /* 0x000fc80000410000 */
[----:B------:R-:W-:Y:S02]  /*13a0*/  @P0 FADD.FTZ R55, R39, R55 ;  /* 0x0000003727370221 */ /* 0x000fe40000010000 */
.L_x_18500:
[----:B------:R-:W-:Y:S05]  /*13b0*/  BSYNC B0 ;  /* 0x0000000000007941 */ /* 0x000fea0003800000 */
.L_x_18499:
[----:B------:R-:W-:Y:S04]  /*13c0*/  STG.E.128 [R2.64], R56 ;  /* 0x0000003802007986 */ /* 0x000fe8000c101d04 */
[----:B------:R0:W-:Y:S01]  /*13d0*/  STG.E.128 [R2.64+0x10], R52 ;  /* 0x0000103402007986 */ /* 0x0001e2000c101d04 */
[----:B------:R-:W-:-:S03]  /*13e0*/  @P5 MOV R29, 0x10 ;  /* 0x00000010001d5802 */ /* 0x000fc60000000f00 */
[----:B------:R1:W2:Y:S01]  /*13f0*/  @P0 LDG.E.128 R32, [R24.64] ;  /* 0x0000000418200981 */ /* 0x0002a2000c1e1d00 */
[----:B------:R-:W-:-:S03]  /*1400*/  @P5 IADD3 R28, R100, 0x40, RZ ;  /* 0x00000040641c5810 */ /* 0x000fc60007ffe0ff */
[----:B------:R1:W3:Y:S01]  /*1410*/  @P0 LDG.E.128 R36, [R24.64+0x10] ;  /* 0x0000100418240981 */ /* 0x0002e2000c1e1d00 */
[----:B------:R-:W-:Y:S01]  /*1420*/  @!P6 ISETP.NE.U32.AND P1, PT, RZ, c[0x0][0x180], PT ;  /* 0x00006000ff00ea0c */ /* 0x000fe20003f25070 */
[----:B------:R-:W-:-:S05]  /*1430*/  @P5 IMAD.WIDE.U32 R28, R28, R29, c[0x0][0x170] ;  /* 0x00005c001c1c5625 */ /* 0x000fca00078e001d */
[----:B-----5:R4:W5:Y:S01]  /*1440*/  @P5 LDG.E.128 R40, [R28.64] ;  /* 0x000000041c285981 */ /* 0x020962000c1e1d00 */
[----:B------:R-:W-:Y:S01]  /*1450*/  @!P6 ISETP.NE.U32.AND P2, PT, RZ, c[0x0][0x180], PT ;  /* 0x00006000ff00ea0c */ /* 0x000fe20003f45070 */
[----:B------:R-:W-:Y:S01]  /*1460*/  BSSY B0, `(.L_x_18501) ;  /* 0x000001e000007945 */ /* 0x000fe20003800000 */
[----:B------:R-:W-:Y:S01]  /*1470*/  @!P6 ISETP.NE.U32.AND P4, PT, RZ, c[0x0][0x180], PT ;  /* 0x00006000ff00ea0c */ /* 0x000fe20003f85070 */
[----:B0-----:R-:W-:Y:S01]  /*1480*/  IMAD.WIDE.U32 R2, R61, R188, c[0x0][0x188] ;  /* 0x000062003d027625 */ /* 0x001fe200078e00bc */
[----:B------:R-:W-:Y:S02]  /*1490*/  @!P6 ISETP.NE.U32.AND P3, PT, RZ, c[0x0][0x180], PT ;  /* 0x00006000ff00ea0c */ /* 0x000fe40003f65070 */
[----:B------:R-:W-:Y:S02]  /*14a0*/  @!P6 ISETP.NE.AND.EX P1, PT, RZ, c[0x0][0x184], PT, P1 ;  /* 0x00006100ff00ea0c */ /* 0x000fe40003f25310 */
[----:B------:R-:W-:Y:S02]  /*14b0*/  @!P6 ISETP.NE.AND.EX P2, PT, RZ, c[0x0][0x184], PT, P2 ;  /* 0x00006100ff00ea0c */ /* 0x000fe40003f45320 */
[----:B------:R-:W-:-:S02]  /*14c0*/  @!P6 ISETP.NE.AND.EX P4, PT, RZ, c[0x0][0x184], PT, P4 ;  /* 0x00006100ff00ea0c */ /* 0x000fc40003f85340 */
[----:B------:R-:W-:Y:S02]  /*14d0*/  @!P6 ISETP.NE.AND.EX P3, PT, RZ, c[0x0][0x184], PT, P3 ;  /* 0x00006100ff00ea0c */ /* 0x000fe40003f65330 */
[----:B------:R-:W-:-:S05]  /*14e0*/  IADD3 R69, R195, 0x60, RZ ;  /* 0x00000060c3457810 */ /* 0x000fca0007ffe0ff */
[----:B-1----:R-:W-:Y:S01]  /*14f0*/  @P0 IMAD.WIDE.U32 R24, R69, R188, c[0x0][0x180] ;  /* 0x0000600045180625 */ /* 0x002fe200078e00bc */
[----:B--2---:R-:W-:Y:S02]  /*1500*/  @!P6 FSEL R65, R33, RZ, P1 ;  /* 0x000000ff2141e208 */ /* 0x004fe40000800000 */
[----:B------:R-:W-:Y:S02]  /*1510*/  @!P6 FSEL R66, R34, RZ, P2 ;  /* 0x000000ff2242e208 */ /* 0x000fe40001000000 */
[----:B------:R-:W-:Y:S02]  /*1520*/  @!P6 FSEL R67, R35, RZ, P4 ;  /* 0x000000ff2343e208 */ /* 0x000fe40002000000 */
[----:B---3--:R-:W-:Y:S02]  /*1530*/  @!P6 FSEL R60, R36, RZ, P3 ;  /* 0x000000ff243ce208 */ /* 0x008fe40001800000 */
[----:B------:R-:W-:Y:S02]  /*1540*/  @!P6 ISETP.NE.U32.AND P1, PT, RZ, c[0x0][0x180], PT ;  /* 0x00006000ff00ea0c */ /* 0x000fe40003f25070 */
[----:B------:R-:W-:-:S02]  /*1550*/  @!P6 ISETP.NE.U32.AND P2, PT, RZ, c[0x0][0x180], PT ;  /* 0x00006000ff00ea0c */ /* 0x000fc40003f45070 */
[----:B------:R-:W-:Y:S02]  /*1560*/  @!P6 ISETP.NE.U32.AND P4, PT, RZ, c[0x0][0x180], PT ;  /* 0x00006000ff00ea0c */ /* 0x000fe40003f85070 */
[----:B------:R-:W-:Y:S02]  /*1570*/  @!P6 ISETP.NE.U32.AND P3, PT, RZ, c[0x0][0x180], PT ;  /* 0x00006000ff00ea0c */ /* 0x000fe40003f65070 */
[----:B------:R-:W-:Y:S02]  /*1580*/  @!P6 ISETP.NE.AND.EX P2, PT, RZ, c[0x0][0x184], PT, P2 ;  /* 0x00006100ff00ea0c */ /* 0x000fe40003f45320 */
[----:B------:R-:W-:Y:S02]  /*1590*/  @!P6 ISETP.NE.AND.EX P4, PT, RZ, c[0x0][0x184], PT, P4 ;  /* 0x00006100ff00ea0c */ /* 0x000fe40003f85340 */
[----:B------:R-:W-:Y:S02]  /*15a0*/  @!P6 ISETP.NE.AND.EX P3, PT, RZ, c[0x0][0x184], PT, P3 ;  /* 0x00006100ff00ea0c */ /* 0x000fe40003f65330 */
[----:B------:R-:W-:-:S02]  /*15b0*/  @!P6 ISETP.NE.AND.EX P1, PT, RZ, c[0x0][0x184], PT, P1 ;  /* 0x00006100ff00ea0c */ /* 0x000fc40003f25310 */
[----:B------:R-:W-:Y:S02]  /*15c0*/  @!P6 FSEL R61, R37, RZ, P2 ;  /* 0x000000ff253de208 */ /* 0x000fe40001000000 */
[----:B------:R-:W-:Y:S02]  /*15d0*/  @!P6 FSEL R62, R38, RZ, P4 ;  /* 0x000000ff263ee208 */ /* 0x000fe40002000000 */
[----:B------:R-:W-:Y:S02]  /*15e0*/  @!P6 FSEL R63, R39, RZ, P3 ;  /* 0x000000ff273fe208 */ /* 0x000fe40001800000 */
[----:B------:R-:W-:Y:S01]  /*15f0*/  @!P6 FSEL R64, R32, RZ, P1 ;  /* 0x000000ff2040e208 */ /* 0x000fe20000800000 */
[----:B------:R-:W-:Y:S05]  /*1600*/  @!P6 BRA `(.L_x_18502) ;  /* 0x000000300000e947 */ /* 0x000fea0003800000 */
[----:B----45:R-:W-:-:S05]  /*1610*/  PRMT R64, RZ, 0x5410, R40 ;  /* 0x00005410ff407816 */ /* 0x030fca0000000028 */
[----:B------:R-:W-:-:S04]  /*1620*/  FMUL.FTZ R64, R64, c[0x0][0x1ec] ;  /* 0x00007b0040407a20 */ /* 0x000fc80000410000 */
[----:B------:R-:W-:Y:S02]  /*1630*/  @P0 FADD.FTZ R64, R32, R64 ;  /* 0x0000004020400221 */ /* 0x000fe40000010000 */
.L_x_18502:
[----:B----4-:R-:W-:Y:S05]  /*1640*/  BSYNC B0 ;  /* 0x0000000000007941 */ /* 0x010fea0003800000 */
.L_x_18501:
[----:B------:R-:W-:Y:S01]  /*1650*/  BSSY B0, `(.L_x_18503) ;  /* 0x0000005000007945 */ /* 0x000fe20003800000 */
[----:B------:R-:W-:Y:S05]  /*1660*/  @!P6 BRA `(.L_x_18504) ;  /* 0x000000300000e947 */ /* 0x000fea0003800000 */
[----:B-----5:R-:W-:-:S05]  /*1670*/  PRMT R65, RZ, 0x7610, R40 ;  /* 0x00007610ff417816 */ /* 0x020fca0000000028 */
[----:B------:R-:W-:-:S04]  /*1680*/  FMUL.FTZ R65, R65, c[0x0][0x1ec] ;  /* 0x00007b0041417a20 */ /* 0x000fc80000410000 */
[----:B------:R-:W-:Y:S02]  /*1690*/  @P0 FADD.FTZ R65, R33, R65 ;  /* 0x0000004121410221 */ /* 0x000fe40000010000 */
.L_x_18504:
[----:B------:R-:W-:Y:S05]  /*16a0*/  BSYNC B0 ;  /* 0x0000000000007941 */ /* 0x000fea0003800000 */
.L_x_18503:
[----:B------:R-:W-:Y:S01]  /*16b0*/  BSSY B0, `(.L_x_18505) ;  /* 0x0000005000007945 */ /* 0x000fe20003800000 */
[----:B------:R-:W-:Y:S05]  /*16c0*/  @!P6 BRA `(.L_x_18506) ;  /* 0x000000300000e947 */ /* 0x000fea0003800000 */
[----:B-----5:R-:W-:-:S05]  /*16d0*/  PRMT R66, RZ, 0x5410, R41 ;  /* 0x00005410ff427816 */ /* 0x020fca0000000029 */
[----:B------:R-:W-:-:S04]  /*16e0*/  FMUL.FTZ R66, R66, c[0x0][0x1ec] ;  /* 0x00007b0042427a20 */ /* 0x000fc80000410000 */
[----:B------:R-:W-:Y:S02]  /*16f0*/  @P0 FADD.FTZ R66, R34, R66 ;  /* 0x0000004222420221 */ /* 0x000fe40000010000 */
.L_x_18506:
[----:B------:R-:W-:Y:S05]  /*1700*/  BSYNC B0 ;  /* 0x0000000000007941 */ /* 0x000fea0003800000 */
.L_x_18505:
[----:B------:R-:W-:Y:S01]  /*1710*/  BSSY B0, `(.L_x_18507) ;  /* 0x0000005000007945 */ /* 0x000fe20003800000 */
[----:B------:R-:W-:Y:S05]  /*1720*/  @!P6 BRA `(.L_x_18508) ;  /* 0x000000300000e947 */ /* 0x000fea0003800000 */
[----:B-----5:R-:W-:-:S05]  /*1730*/  PRMT R67, RZ, 0x7610, R41 ;  /* 0x00007610ff437816 */ /* 0x020fca0000000029 */
[----:B------:R-:W-:-:S04]  /*1740*/  FMUL.FTZ R67, R67, c[0x0][0x1ec] ;  /* 0x00007b0043437a20 */ /* 0x000fc80000410000 */
[----:B------:R-:W-:Y:S02]  /*1750*/  @P0 FADD.FTZ R67, R35, R67 ;  /* 0x0000004323430221 */ /* 0x000fe40000010000 */
.L_x_18508:
[----:B------:R-:W-:Y:S05]  /*1760*/  BSYNC B0 ;  /* 0x0000000000007941 */ /* 0x000fea0003800000 */
.L_x_18507:
[----:B------:R-:W-:Y:S01]  /*1770*/  BSSY B0, `(.L_x_18509) ;  /* 0x0000005000007945 */ /* 0x000fe20003800000 */
[----:B------:R-:W-:Y:S05]  /*1780*/  @!P6 BRA `(.L_x_18510) ;  /* 0x000000300000e947 */ /* 0x000fea0003800000 */
[----:B-----5:R-:W-:-:S05]  /*1790*/  PRMT R60, RZ, 0x5410, R42 ;  /* 0x00005410ff3c7816 */ /* 0x020fca000000002a */
[----:B------:R-:W-:-:S04]  /*17a0*/  FMUL.FTZ R60, R60, c[0x0][0x1ec] ;  /* 0x00007b003c3c7a20 */ /* 0x000fc80000410000 */
[----:B------:R-:W-:Y:S02]  /*17b0*/  @P0 FADD.FTZ R60, R36, R60 ;  /* 0x0000003c243c0221 */ /* 0x000fe40000010000 */
.L_x_18510:
[----:B------:R-:W-:Y:S05]  /*17c0*/  BSYNC B0 ;  /* 0x0000000000007941 */ /* 0x000fea0003800000 */
.L_x_18509:
[----:B------:R-:W-:Y:S01]  /*17d0*/  BSSY B0, `(.L_x_18511) ;  /* 0x0000005000007945 */ /* 0x000fe20003800000 */
[----:B------:R-:W-:Y:S05]  /*17e0*/  @!P6 BRA `(.L_x_18512) ;  /* 0x000000300000e947 */ /* 0x000fea0003800000 */
[----:B-----5:R-:W-:-:S05]  /*17f0*/  PRMT R61, RZ, 0x7610, R42 ;  /* 0x00007610ff3d7816 */ /* 0x020fca000000002a */
[----:B------:R-:W-:-:S04]  /*1800*/  FMUL.FTZ R61, R61, c[0x0][0x1ec] ;  /* 0x00007b003d3d7a20 */ /* 0x000fc80000410000 */
[----:B------:R-:W-:Y:S02]  /*1810*/  @P0 FADD.FTZ R61, R37, R61 ;  /* 0x0000003d253d0221 */ /* 0x000fe40000010000 */
.L_x_18512:
[----:B------:R-:W-:Y:S05]  /*1820*/  BSYNC B0 ;  /* 0x0000000000007941 */ /* 0x000fea0003800000 */
.L_x_18511:
[----:B------:R-:W-:Y:S01]  /*1830*/  BSSY B0, `(.L_x_18513) ;  /* 0x0000005000007945 */ /* 0x000fe20003800000 */
[----:B------:R-:W-:Y:S05]  /*1840*/  @!P6 BRA `(.L_x_18514) ;  /* 0x000000300000e947 */ /* 0x000fea0003800000 */
[----:B-----5:R-:W-:-:S05]  /*1850*/  PRMT R62, RZ, 0x5410, R43 ;  /* 0x00005410ff3e7816 */ /* 0x020fca000000002b */
[----:B------:R-:W-:-:S04]  /*1860*/  FMUL.FTZ R62, R62, c[0x0][0x1ec] ;  /* 0x00007b003e3e7a20 */ /* 0x000fc80000410000 */
[----:B------:R-:W-:Y:S02]  /*1870*/  @P0 FADD.FTZ R62, R38, R62 ;  /* 0x0000003e263e0221 */ /* 0x000fe40000010000 */
.L_x_18514:
[----:B------:R-:W-:Y:S05]  /*1880*/  BSYNC B0 ;  /* 0x0000000000007941 */ /* 0x000fea0003800000 */
.L_x_18513:
[----:B------:R-:W-:Y:S01]  /*1890*/  BSSY B0, `(.L_x_18515) ;  /* 0x0000005000007945 */ /* 0x000fe20003800000 */
[----:B------:R-:W-:Y:S05]  /*18a0*/  @!P6 BRA `(.L_x_18516) ;  /* 0x000000300000e947 */ /* 0x000fea0003800000 */
[----:B-----5:R-:W-:-:S05]  /*18b0*/  PRMT R63, RZ, 0x7610, R43 ;  /* 0x00007610ff3f7816 */ /* 0x020fca000000002b */
[----:B------:R-:W-:-:S04]  /*18c0*/  FMUL.FTZ R63, R63, c[0x0][0x1ec] ;  /* 0x00007b003f3f7a20 */ /* 0x000fc80000410000 */
[----:B------:R-:W-:Y:S02]  /*18d0*/  @P0 FADD.FTZ R63, R39, R63 ;  /* 0x0000003f273f0221 */ /* 0x000fe40000010000 */
.L_x_18516:
[----:B------:R-:W-:Y:S05]  /*18e0*/  BSYNC B0 ;  /* 0x0000000000007941 */ /* 0x000fea0003800000 */
.L_x_18515:
        /* <DEDUP_REMOVED lines=40> */
.L_x_18518:
[----:B----4-:R-:W-:Y:S05]  /*1b70*/  BSYNC B0 ;  /* 0x0000000000007941 */ /* 0x010fea0003800000 */
.L_x_18517:
[----:B------:R-:W-:Y:S01]  /*1b80*/  BSSY B0, `(.L_x_18519) ;  /* 0x0000005000007945 */ /* 0x000fe20003800000 */
[----:B------:R-:W-:Y:S05]  /*1b90*/  @!P6 BRA `(.L_x_18520) ;  /* 0x000000300000e947 */ /* 0x000fea0003800000 */
[----:B-----5:R-:W-:-:S05]  /*1ba0*/  PRMT R73, RZ, 0x7610, R40 ;  /* 0x00007610ff497816 */ /* 0x020fca0000000028 */
[----:B------:R-:W-:-:S04]  /*1bb0*/  FMUL.FTZ R73, R73, c[0x0][0x1ec] ;  /* 0x00007b0049497a20 */ /* 0x000fc80000410000 */
[----:B------:R-:W-:Y:S02]  /*1bc0*/  @P0 FADD.FTZ R73, R33, R73 ;  /* 0x0000004921490221 */ /* 0x000fe40000010000 */
.L_x_18520:
[----:B------:R-:W-:Y:S05]  /*1bd0*/  BSYNC B0 ;  /* 0x0000000000007941 */ /* 0x000fea0003800000 */
.L_x_18519:
[----:B------:R-:W-:Y:S01]  /*1be0*/  BSSY B0, `(.L_x_18521) ;  /* 0x0000005000007945 */ /* 0x000fe20003800000 */
[----:B------:R-:W-:Y:S05]  /*1bf0*/  @!P6 BRA `(.L_x_18522) ;  /* 0x000000300000e947 */ /* 0x000fea0003800000 */
[----:B-----5:R-:W-:-:S05]  /*1c00*/  PRMT R74, RZ, 0x5410, R41 ;  /* 0x00005410ff4a7816 */ /* 0x020fca0000000029 */
[----:B------:R-:W-:-:S04]  /*1c10*/  FMUL.FTZ R74, R74, c[0x0][0x1ec] ;  /* 0x00007b004a4a7a20 */ /* 0x000fc80000410000 */
[----:B------:R-:W-:Y:S02]  /*1c20*/  @P0 FADD.FTZ R74, R34, R74 ;  /* 0x0000004a224a0221 */ /* 0x000fe40000010000 */
.L_x_18522:
[----:B------:R-:W-:Y:S05]  /*1c30*/  BSYNC B0 ;  /* 0x0000000000007941 */ /* 0x000fea0003800000 */
.L_x_18521:
[----:B------:R-:W-:Y:S01]  /*1c40*/  BSSY B0, `(.L_x_18523) ;  /* 0x0000005000007945 */ /* 0x000fe20003800000 */
[----:B------:R-:W-:Y:S05]  /*1c50*/  @!P6 BRA `(.L_x_18524) ;  /* 0x000000300000e947 */ /* 0x000fea0003800000 */
[----:B-----5:R-:W-:-:S05]  /*1c60*/  PRMT R75, RZ, 0x7610, R41 ;  /* 0x00007610ff4b7816 */ /* 0x020fca0000000029 */
[----:B------:R-:W-:-:S04]  /*1c70*/  FMUL.FTZ R75, R75, c[0x0][0x1ec] ;  /* 0x00007b004b4b7a20 */ /* 0x000fc80000410000 */
[----:B------:R-:W-:Y:S02]  /*1c80*/  @P0 FADD.FTZ R75, R35, R75 ;  /* 0x0000004b234b0221 */ /* 0x000fe40000010000 */
.L_x_18524:
[----:B------:R-:W-:Y:S05]  /*1c90*/  BSYNC B0 ;  /* 0x0000000000007941 */ /* 0x000fea0003800000 */
.L_x_18523:
[----:B------:R-:W-:Y:S01]  /*1ca0*/  BSSY B0, `(.L_x_18525) ;  /* 0x0000005000007945 */ /* 0x000fe20003800000 */
[----:B------:R-:W-:Y:S05]  /*1cb0*/  @!P6 BRA `(.L_x_18526) ;  /* 0x000000300000e947 */ /* 0x000fea0003800000 */
[----:B-----5:R-:W-:-:S05]  /*1cc0*/  PRMT R68, RZ, 0x5410, R42 ;  /* 0x00005410ff447816 */ /* 0x020fca000000002a */
[----:B------:R-:W-:-:S04]  /*1cd0*/  FMUL.FTZ R68, R68, c[0x0][0x1ec] ;  /* 0x00007b0044447a20 */ /* 0x000fc80000410000 */
[----:B------:R-:W-:Y:S02]  /*1ce0*/  @P0 FADD.FTZ R68, R36, R68 ;  /* 0x0000004424440221 */ /* 0x000fe40000010000 */
.L_x_18526:
[----:B------:R-:W-:Y:S05]  /*1cf0*/  BSYNC B0 ;  /* 0x0000000000007941 */ /* 0x000fea0003800000 */
.L_x_18525:
[----:B------:R-:W-:Y:S01]  /*1d00*/  BSSY B0, `(.L_x_18527) ;  /* 0x0000005000007945 */ /* 0x000fe20003800000 */
[----:B------:R-:W-:Y:S05]  /*1d10*/  @!P6 BRA `(.L_x_18528) ;  /* 0x000000300000e947 */ /* 0x000fea0003800000 */
[----:B-----5:R-:W-:-:S05]  /*1d20*/  PRMT R69, RZ, 0x7610, R42 ;  /* 0x00007610ff457816 */ /* 0x020fca000000002a */
[----:B------:R-:W-:-:S04]  /*1d30*/  FMUL.FTZ R69, R69, c[0x0][0x1ec] ;  /* 0x00007b0045457a20 */ /* 0x000fc80000410000 */
[----:B------:R-:W-:Y:S02]  /*1d40*/  @P0 FADD.FTZ R69, R37, R69 ;  /* 0x0000004525450221 */ /* 0x000fe40000010000 */
.L_x_18528:
[----:B------:R-:W-:Y:S05]  /*1d50*/  BSYNC B0 ;  /* 0x0000000000007941 */ /* 0x000fea0003800000 */
.L_x_18527:
[----:B------:R-:W-:Y:S01]  /*1d60*/  BSSY B0, `(.L_x_18529) ;  /* 0x0000005000007945 */ /* 0x000fe20003800000 */
[----:B------:R-:W-:Y:S05]  /*1d70*/  @!P6 BRA `(.L_x_18530) ;  /* 0x000000300000e947 */ /* 0x000fea0003800000 */
[----:B-----5:R-:W-:-:S05]  /*1d80*/  PRMT R70, RZ, 0x5410, R43 ;  /* 0x00005410ff467816 */ /* 0x020fca000000002b */
[----:B------:R-:W-:-:S04]  /*1d90*/  FMUL.FTZ R70, R70, c[0x0][0x1ec] ;  /* 0x00007b0046467a20 */ /* 0x000fc80000410000 */
[----:B------:R-:W-:Y:S02]  /*1da0*/  @P0 FADD.FTZ R70, R38, R70 ;  /* 0x0000004626460221 */ /* 0x000fe40000010000 */
.L_x_18530:
[----:B------:R-:W-:Y:S05]  /*1db0*/  BSYNC B0 ;  /* 0x0000000000007941 */ /* 0x000fea0003800000 */
.L_x_18529:
[----:B------:R-:W-:Y:S01]  /*1dc0*/  BSSY B0, `(.L_x_18531) ;  /* 0x0000005000007945 */ /* 0x000fe20003800000 */
[----:B------:R-:W-:Y:S05]  /*1dd0*/  @!P6 BRA `(.L_x_18532) ;  /* 0x000000300000e947 */ /* 0x000fea0003800000 */
[----:B-----5:R-:W-:-:S05]  /*1de0*/  PRMT R71, RZ, 0x7610, R43 ;  /* 0x00007610ff477816 */ /* 0x020fca000000002b */
[----:B------:R-:W-:-:S04]  /*1df0*/  FMUL.FTZ R71, R71, c[0x0][0x1ec] ;  /* 0x00007b0047477a20 */ /* 0x000fc80000410000 */
[----:B------:R-:W-:Y:S02]  /*1e00*/  @P0 FADD.FTZ R71, R39, R71 ;  /* 0x0000004727470221 */ /* 0x000fe40000010000 */
.L_x_18532:
[----:B------:R-:W-:Y:S05]  /*1e10*/  BSYNC B0 ;  /* 0x0000000000007941 */ /* 0x000fea0003800000 */
.L_x_18531:
        /* <DEDUP_REMOVED lines=40> */
.L_x_18534:
[----:B----4-:R-:W-:Y:S05]  /*20a0*/  BSYNC B0 ;  /* 0x0000000000007941 */ /* 0x010fea0003800000 */
.L_x_18533:
[----:B------:R-:W-:Y:S01]  /*20b0*/  BSSY B0, `(.L_x_18535) ;  /* 0x0000005000007945 */ /* 0x000fe20003800000 */
[----:B------:R-:W-:Y:S05]  /*20c0*/  @!P6 BRA `(.L_x_18536) ;  /* 0x000000300000e947 */ /* 0x000fea0003800000 */
[----:B-----5:R-:W-:-:S05]  /*20d0*/  PRMT R81, RZ, 0x7610, R40 ;  /* 0x00007610ff517816 */ /* 0x020fca0000000028 */
[----:B------:R-:W-:-:S04]  /*20e0*/  FMUL.FTZ R81, R81, c[0x0][0x1ec] ;  /* 0x00007b0051517a20 */ /* 0x000fc80000410000 */
[----:B------:R-:W-:Y:S02]  /*20f0*/  @P0 FADD.FTZ R81, R33, R81 ;  /* 0x0000005121510221 */ /* 0x000fe40000010000 */
.L_x_18536:
[----:B------:R-:W-:Y:S05]  /*2100*/  BSYNC B0 ;  /* 0x0000000000007941 */ /* 0x000fea0003800000 */
.L_x_18535:
[----:B------:R-:W-:Y:S01]  /*2110*/  BSSY B0, `(.L_x_18537) ;  /* 0x0000005000007945 */ /* 0x000fe20003800000 */
[----:B------:R-:W-:Y:S05]  /*2120*/  @!P6 BRA `(.L_x_18538) ;  /* 0x000000300000e947 */ /* 0x000fea0003800000 */
[----:B-----5:R-:W-:-:S05]  /*2130*/  PRMT R82, RZ, 0x5410, R41 ;  /* 0x00005410ff527816 */ /* 0x020fca0000000029 */
[----:B------:R-:W-:-:S04]  /*2140*/  FMUL.FTZ R82, R82, c[0x0][0x1ec] ;  /* 0x00007b0052527a20 */ /* 0x000fc80000410000 */
[----:B------:R-:W-:Y:S02]  /*2150*/  @P0 FADD.FTZ R82, R34, R82 ;  /* 0x0000005222520221 */ /* 0x000fe40000010000 */
.L_x_18538:
[----:B------:R-:W-:Y:S05]  /*2160*/  BSYNC B0 ;  /* 0x0000000000007941 */ /* 0x000fea0003800000 */
.L_x_18537:
[----:B------:R-:W-:Y:S01]  /*2170*/  BSSY B0, `(.L_x_18539) ;  /* 0x0000005000007945 */ /* 0x000fe20003800000 */
[----:B------:R-:W-:Y:S05]  /*2180*/  @!P6 BRA `(.L_x_18540) ;  /* 0x000000300000e947 */ /* 0x000fea0003800000 */
[----:B-----5:R-:W-:-:S05]  /*2190*/  PRMT R83, RZ, 0x7610, R41 ;  /* 0x00007610ff537816 */ /* 0x020fca0000000029 */
[----:B------:R-:W-:-:S04]  /*21a0*/  FMUL.FTZ R83, R83, c[0x0][0x1ec] ;  /* 0x00007b0053537a20 */ /* 0x000fc80000410000 */
[----:B------:R-:W-:Y:S02]  /*21b0*/  @P0 FADD.FTZ R83, R35, R83 ;  /* 0x0000005323530221 */ /* 0x000fe40000010000 */
.L_x_18540:
[----:B------:R-:W-:Y:S05]  /*21c0*/  BSYNC B0 ;  /* 0x0000000000007941 */ /* 0x000fea0003800000 */
.L_x_18539:
[----:B------:R-:W-:Y:S01]  /*21d0*/  BSSY B0, `(.L_x_18541) ;  /* 0x0000005000007945 */ /* 0x000fe20003800000 */
[----:B------:R-:W-:Y:S05]  /*21e0*/  @!P6 BRA `(.L_x_18542) ;  /* 0x000000300000e947 */ /* 0x000fea0003800000 */
[----:B-----5:R-:W-:-:S05]  /*21f0*/  PRMT R76, RZ, 0x5410, R42 ;  /* 0x00005410ff4c7816 */ /* 0x020fca000000002a */
[----:B------:R-:W-:-:S04]  /*2200*/  FMUL.FTZ R76, R76, c[0x0][0x1ec] ;  /* 0x00007b004c4c7a20 */ /* 0x000fc80000410000 */
[----:B------:R-:W-:Y:S02]  /*2210*/  @P0 FADD.FTZ R76, R36, R76 ;  /* 0x0000004c244c0221 */ /* 0x000fe40000010000 */
.L_x_18542:
[----:B------:R-:W-:Y:S05]  /*2220*/  BSYNC B0 ;  /* 0x0000000000007941 */ /* 0x000fea0003800000 */
.L_x_18541:
[----:B------:R-:W-:Y:S01]  /*2230*/  BSSY B0, `(.L_x_18543) ;  /* 0x0000005000007945 */ /* 0x000fe20003800000 */
[----:B------:R-:W-:Y:S05]  /*2240*/  @!P6 BRA `(.L_x_18544) ;  /* 0x000000300000e947 */ /* 0x000fea0003800000 */
[----:B-----5:R-:W-:-:S05]  /*2250*/  PRMT R77, RZ, 0x7610, R42 ;  /* 0x00007610ff4d7816 */ /* 0x020fca000000002a */
[----:B------:R-:W-:-:S04]  /*2260*/  FMUL.FTZ R77, R77, c[0x0][0x1ec] ;  /* 0x00007b004d4d7a20 */ /* 0x000fc80000410000 */
[----:B------:R-:W-:Y:S02]  /*2270*/  @P0 FADD.FTZ R77, R37, R77 ;  /* 0x0000004d254d0221 */ /* 0x000fe40000010000 */
.L_x_18544:
[----:B------:R-:W-:Y:S05]  /*2280*/  BSYNC B0 ;  /* 0x0000000000007941 */ /* 0x000fea0003800000 */
.L_x_18543:
[----:B------:R-:W-:Y:S01]  /*2290*/  BSSY B0, `(.L_x_18545) ;  /* 0x0000005000007945 */ /* 0x000fe20003800000 */
[----:B------:R-:W-:Y:S05]  /*22a0*/  @!P6 BRA `(.L_x_18546) ;  /* 0x000000300000e947 */ /* 0x000fea0003800000 */
[----:B-----5:R-:W-:-:S05]  /*22b0*/  PRMT R78, RZ, 0x5410, R43 ;  /* 0x00005410ff4e7816 */ /* 0x020fca000000002b */
[----:B------:R-:W-:-:S04]  /*22c0*/  FMUL.FTZ R78, R78, c[0x0][0x1ec] ;  /* 0x00007b004e4e7a20 */ /* 0x000fc80000410000 */
[----:B------:R-:W-:Y:S02]  /*22d0*/  @P0 FADD.FTZ R78, R38, R78 ;  /* 0x0000004e264e0221 */ /* 0x000fe40000010000 */
.L_x_18546:
[----:B------:R-:W-:Y:S05]  /*22e0*/  BSYNC B0 ;  /* 0x0000000000007941 */ /* 0x000fea0003800000 */
.L_x_18545:
[----:B------:R-:W-:Y:S01]  /*22f0*/  BSSY B0, `(.L_x_18547) ;  /* 0x0000005000007945 */ /* 0x000fe20003800000 */
[----:B------:R-:W-:Y:S05]  /*2300*/  @!P6 BRA `(.L_x_18548) ;  /* 0x000000300000e947 */ /* 0x000fea0003800000 */
[----:B-----5:R-:W-:-:S05]  /*2310*/  PRMT R79, RZ, 0x7610, R43 ;  /* 0x00007610ff4f7816 */ /* 0x020fca000000002b */
[----:B------:R-:W-:-:S04]  /*2320*/  FMUL.FTZ R79, R79, c[0x0][0x1ec] ;  /* 0x00007b004f4f7a20 */ /* 0x000fc80000410000 */
[----:B------:R-:W-:Y:S02]  /*2330*/  @P0 FADD.FTZ R79, R39, R79 ;  /* 0x0000004f274f0221 */ /* 0x000fe40000010000 */
.L_x_18548:
[----:B------:R-:W-:Y:S05]  /*2340*/  BSYNC B0 ;  /* 0x0000000000007941 */ /* 0x000fea0003800000 */
.L_x_18547:
        /* <DEDUP_REMOVED lines=40> */
.L_x_18550:
[----:B----4-:R-:W-:Y:S05]  /*25d0*/  BSYNC B0 ;  /* 0x0000000000007941 */ /* 0x010fea0003800000 */
.L_x_18549:
[----:B------:R-:W-:Y:S01]  /*25e0*/  BSSY B0, `(.L_x_18551) ;  /* 0x0000005000007945 */ /* 0x000fe20003800000 */
[----:B------:R-:W-:Y:S05]  /*25f0*/  @!P6 BRA `(.L_x_18552) ;  /* 0x000000300000e947 */ /* 0x000fea0003800000 */
[----:B-----5:R-:W-:-:S05]  /*2600*/  PRMT R89, RZ, 0x7610, R40 ;  /* 0x00007610ff597816 */ /* 0x020fca0000000028 */
[----:B------:R-:W-:-:S04]  /*2610*/  FMUL.FTZ R89, R89, c[0x0][0x1ec] ;  /* 0x00007b0059597a20 */ /* 0x000fc80000410000 */
[----:B------:R-:W-:Y:S02]  /*2620*/  @P0 FADD.FTZ R89, R33, R89 ;  /* 0x0000005921590221 */ /* 0x000fe40000010000 */
.L_x_18552:
[----:B------:R-:W-:Y:S05]  /*2630*/  BSYNC B0 ;  /* 0x0000000000007941 */ /* 0x000fea0003800000 */
.L_x_18551:
[----:B------:R-:W-:Y:S01]  /*2640*/  BSSY B0, `(.L_x_18553) ;  /* 0x0000005000007945 */ /* 0x000fe20003800000 */
[----:B------:R-:W-:Y:S05]  /*2650*/  @!P6 BRA `(.L_x_18554) ;  /* 0x000000300000e947 */ /* 0x000fea0003800000 */
[----:B-----5:R-:W-:-:S05]  /*2660*/  PRMT R90, RZ, 0x5410, R41 ;  /* 0x00005410ff5a7816 */ /* 0x020fca0000000029 */
[----:B------:R-:W-:-:S04]  /*2670*/  FMUL.FTZ R90, R90, c[0x0][0x1ec] ;  /* 0x00007b005a5a7a20 */ /* 0x000fc80000410000 */
[----:B------:R-:W-:Y:S02]  /*2680*/  @P0 FADD.FTZ R90, R34, R90 ;  /* 0x0000005a225a0221 */ /* 0x000fe40000010000 */
.L_x_18554:
[----:B------:R-:W-:Y:S05]  /*2690*/  BSYNC B0 ;  /* 0x0000000000007941 */ /* 0x000fea0003800000 */
.L_x_18553:
[----:B------:R-:W-:Y:S01]  /*26a0*/  BSSY B0, `(.L_x_18555) ;  /* 0x0000005000007945 */ /* 0x000fe20003800000 */
[----:B------:R-:W-:Y:S05]  /*26b0*/  @!P6 BRA `(.L_x_18556) ;  /* 0x000000300000e947 */ /* 0x000fea0003800000 */
[----:B-----5:R-:W-:-:S05]  /*26c0*/  PRMT R91, RZ, 0x7610, R41 ;  /* 0x00007610ff5b7816 */ /* 0x020fca0000000029 */
[----:B------:R-:W-:-:S04]  /*26d0*/  FMUL.FTZ R91, R91, c[0x0][0x1ec] ;  /* 0x00007b005b5b7a20 */ /* 0x000fc80000410000 */
[----:B------:R-:W-:Y:S02]  /*26e0*/  @P0 FADD.FTZ R91, R35, R91 ;  /* 0x0000005b235b0221 */ /* 0x000fe40000010000 */
.L_x_18556:
[----:B------:R-:W-:Y:S05]  /*26f0*/  BSYNC B0 ;  /* 0x0000000000007941 */ /* 0x000fea0003800000 */
.L_x_18555:
[----:B------:R-:W-:Y:S01]  /*2700*/  BSSY B0, `(.L_x_18557) ;  /* 0x0000005000007945 */ /* 0x000fe20003800000 */
[----:B------:R-:W-:Y:S05]  /*2710*/  @!P6 BRA `(.L_x_18558) ;  /* 0x000000300000e947 */ /* 0x000fea0003800000 */
[----:B-----5:R-:W-:-:S05]  /*2720*/  PRMT R84, RZ, 0x5410, R42 ;  /* 0x00005410ff547816 */ /* 0x020fca000000002a */
[----:B------:R-:W-:-:S04]  /*2730*/  FMUL.FTZ R84, R84, c[0x0][0x1ec] ;  /* 0x00007b0054547a20 */ /* 0x000fc80000410000 */
[----:B------:R-:W-:Y:S02]  /*2740*/  @P0 FADD.FTZ R84, R36, R84 ;  /* 0x0000005424540221 */ /* 0x000fe40000010000 */
.L_x_18558:
[----:B------:R-:W-:Y:S05]  /*2750*/  BSYNC B0 ;  /* 0x0000000000007941 */ /* 0x000fea0003800000 */
.L_x_18557:
[----:B------:R-:W-:Y:S01]  /*2760*/  BSSY B0, `(.L_x_18559) ;  /* 0x0000005000007945 */ /* 0x000fe20003800000 */
[----:B------:R-:W-:Y:S05]  /*2770*/  @!P6 BRA `(.L_x_18560) ;  /* 0x000000300000e947 */ /* 0x000fea0003800000 */
[----:B-----5:R-:W-:-:S05]  /*2780*/  PRMT R85, RZ, 0x7610, R42 ;  /* 0x00007610ff557816 */ /* 0x020fca000000002a */
[----:B------:R-:W-:-:S04]  /*2790*/  FMUL.FTZ R85, R85, c[0x0][0x1ec] ;  /* 0x00007b0055557a20 */ /* 0x000fc80000410000 */
[----:B------:R-:W-:Y:S02]  /*27a0*/  @P0 FADD.FTZ R85, R37, R85 ;  /* 0x0000005525550221 */ /* 0x000fe40000010000 */
.L_x_18560:
[----:B------:R-:W-:Y:S05]  /*27b0*/  BSYNC B0 ;  /* 0x0000000000007941 */ /* 0x000fea0003800000 */
.L_x_18559:
[----:B------:R-:W-:Y:S01]  /*27c0*/  BSSY B0, `(.L_x_18561) ;  /* 0x0000005000007945 */ /* 0x000fe20003800000 */
[----:B------:R-:W-:Y:S05]  /*27d0*/  @!P6 BRA `(.L_x_18562) ;  /* 0x000000300000e947 */ /* 0x000fea0003800000 */
[----:B-----5:R-:W-:-:S05]  /*27e0*/  PRMT R86, RZ, 0x5410, R43 ;  /* 0x00005410ff567816 */ /* 0x020fca000000002b */
[----:B------:R-:W-:-:S04]  /*27f0*/  FMUL.FTZ R86, R86, c[0x0][0x1ec] ;  /* 0x00007b0056567a20 */ /* 0x000fc80000410000 */
[----:B------:R-:W-:Y:S02]  /*2800*/  @P0 FADD.FTZ R86, R38, R86 ;  /* 0x0000005626560221 */ /* 0x000fe40000010000 */
.L_x_18562:
[----:B------:R-:W-:Y:S05]  /*2810*/  BSYNC B0 ;  /* 0x0000000000007941 */ /* 0x000fea0003800000 */
.L_x_18561:
[----:B------:R-:W-:Y:S01]  /*2820*/  BSSY B0, `(.L_x_18563) ;  /* 0x0000005000007945 */ /* 0x000fe20003800000 */
[----:B------:R-:W-:Y:S05]  /*2830*/  @!P6 BRA `(.L_x_18564) ;  /* 0x000000300000e947 */ /* 0x000fea0003800000 */
[----:B-----5:R-:W-:-:S05]  /*2840*/  PRMT R87, RZ, 0x7610, R43 ;  /* 0x00007610ff577816 */ /* 0x020fca000000002b */
[----:B------:R-:W-:-:S04]  /*2850*/  FMUL.FTZ R87, R87, c[0x0][0x1ec] ;  /* 0x00007b0057577a20 */ /* 0x000fc80000410000 */
[----:B------:R-:W-:Y:S02]  /*2860*/  @P0 FADD.FTZ R87, R39, R87 ;  /* 0x0000005727570221 */ /* 0x000fe40000010000 */
.L_x_18564:
[----:B------:R-:W-:Y:S05]  /*2870*/  BSYNC B0 ;  /* 0x0000000000007941 */ /* 0x000fea0003800000 */
.L_x_18563:
        /* <DEDUP_REMOVED lines=40> */
.L_x_18566:
[----:B----4-:R-:W-:Y:S05]  /*2b00*/  BSYNC B0 ;  /* 0x0000000000007941 */ /* 0x010fea0003800000 */
.L_x_18565:
[----:B------:R-:W-:Y:S01]  /*2b10*/  BSSY B0, `(.L_x_18567) ;  /* 0x0000005000007945 */ /* 0x000fe20003800000 */
[----:B------:R-:W-:Y:S05]  /*2b20*/  @!P6 BRA `(.L_x_18568) ;  /* 0x000000300000e947 */ /* 0x000fea0003800000 */
[----:B-----5:R-:W-:-:S05]  /*2b30*/  PRMT R97, RZ, 0x7610, R40 ;  /* 0x00007610ff617816 */ /* 0x020fca0000000028 */
[----:B------:R-:W-:-:S04]  /*2b40*/  FMUL.FTZ R97, R97, c[0x0][0x1ec] ;  /* 0x00007b0061617a20 */ /* 0x000fc80000410000 */
[----:B------:R-:W-:Y:S02]  /*2b50*/  @P0 FADD.FTZ R97, R33, R97 ;  /* 0x0000006121610221 */ /* 0x000fe40000010000 */
.L_x_18568:
[----:B------:R-:W-:Y:S05]  /*2b60*/  BSYNC B0 ;  /* 0x0000000000007941 */ /* 0x000fea0003800000 */
.L_x_18567:
[----:B------:R-:W-:Y:S01]  /*2b70*/  BSSY B0, `(.L_x_18569) ;  /* 0x0000005000007945 */ /* 0x000fe20003800000 */
[----:B------:R-:W-:Y:S05]  /*2b80*/  @!P6 BRA `(.L_x_18570) ;  /* 0x000000300000e947 */ /* 0x000fea0003800000 */
[----:B-----5:R-:W-:-:S05]  /*2b90*/  PRMT R98, RZ, 0x5410, R41 ;  /* 0x00005410ff627816 */ /* 0x020fca0000000029 */
[----:B------:R-:W-:-:S04]  /*2ba0*/  FMUL.FTZ R98, R98, c[0x0][0x1ec] ;  /* 0x00007b0062627a20 */ /* 0x000fc80000410000 */
[----:B------:R-:W-:Y:S02]  /*2bb0*/  @P0 FADD.FTZ R98, R34, R98 ;  /* 0x0000006222620221 */ /* 0x000fe40000010000 */
.L_x_18570:
[----:B------:R-:W-:Y:S05]  /*2bc0*/  BSYNC B0 ;  /* 0x0000000000007941 */ /* 0x000fea0003800000 */
.L_x_18569:
[----:B------:R-:W-:Y:S01]  /*2bd0*/  BSSY B0, `(.L_x_18571) ;  /* 0x0000005000007945 */ /* 0x000fe20003800000 */
[----:B------:R-:W-:Y:S05]  /*2be0*/  @!P6 BRA `(.L_x_18572) ;  /* 0x000000300000e947 */ /* 0x000fea0003800000 */
[----:B-----5:R-:W-:-:S05]  /*2bf0*/  PRMT R99, RZ, 0x7610, R41 ;  /* 0x00007610ff637816 */ /* 0x020fca0000000029 */
[----:B------:R-:W-:-:S04]  /*2c00*/  FMUL.FTZ R99, R99, c[0x0][0x1ec] ;  /* 0x00007b0063637a20 */ /* 0x000fc80000410000 */
[----:B------:R-:W-:Y:S02]  /*2c10*/  @P0 FADD.FTZ R99, R35, R99 ;  /* 0x0000006323630221 */ /* 0x000fe40000010000 */
.L_x_18572:
[----:B------:R-:W-:Y:S05]  /*2c20*/  BSYNC B0 ;  /* 0x0000000000007941 */ /* 0x000fea0003800000 */
.L_x_18571:
[----:B------:R-:W-:Y:S01]  /*2c30*/  BSSY B0, `(.L_x_18573) ;  /* 0x0000005000007945 */ /* 0x000fe20003800000 */
[----:B------:R-:W-:Y:S05]  /*2c40*/  @!P6 BRA `(.L_x_18574) ;  /* 0x000000300000e947 */ /* 0x000fea0003800000 */
[----:B-----5:R-:W-:-:S05]  /*2c50*/  PRMT R92, RZ, 0x5410, R42 ;  /* 0x00005410ff5c7816 */ /* 0x020fca000000002a */
[----:B------:R-:W-:-:S04]  /*2c60*/  FMUL.FTZ R92, R92, c[0x0][0x1ec] ;  /* 0x00007b005c5c7a20 */ /* 0x000fc80000410000 */
[----:B------:R-:W-:Y:S02]  /*2c70*/  @P0 FADD.FTZ R92, R36, R92 ;  /* 0x0000005c245c0221 */ /* 0x000fe40000010000 */
.L_x_18574:
[----:B------:R-:W-:Y:S05]  /*2c80*/  BSYNC B0 ;  /* 0x0000000000007941 */ /* 0x000fea0003800000 */
.L_x_18573:
[----:B------:R-:W-:Y:S01]  /*2c90*/  BSSY B0, `(.L_x_18575) ;  /* 0x0000005000007945 */ /* 0x000fe20003800000 */
[----:B------:R-:W-:Y:S05]  /*2ca0*/  @!P6 BRA `(.L_x_18576) ;  /* 0x000000300000e947 */ /* 0x000fea0003800000 */
[----:B-----5:R-:W-:-:S05]  /*2cb0*/  PRMT R93, RZ, 0x7610, R42 ;  /* 0x00007610ff5d7816 */ /* 0x020fca000000002a */
[----:B------:R-:W-:-:S04]  /*2cc0*/  FMUL.FTZ R93, R93, c[0x0][0x1ec] ;  /* 0x00007b005d5d7a20 */ /* 0x000fc80000410000 */
[----:B------:R-:W-:Y:S02]  /*2cd0*/  @P0 FADD.FTZ R93, R37, R93 ;  /* 0x0000005d255d0221 */ /* 0x000fe40000010000 */
.L_x_18576:
[----:B------:R-:W-:Y:S05]  /*2ce0*/  BSYNC B0 ;  /* 0x0000000000007941 */ /* 0x000fea0003800000 */
.L_x_18575:
[----:B------:R-:W-:Y:S01]  /*2cf0*/  BSSY B0, `(.L_x_18577) ;  /* 0x0000005000007945 */ /* 0x000fe20003800000 */
[----:B------:R-:W-:Y:S05]  /*2d00*/  @!P6 BRA `(.L_x_18578) ;  /* 0x000000300000e947 */ /* 0x000fea0003800000 */
[----:B-----5:R-:W-:-:S05]  /*2d10*/  PRMT R94, RZ, 0x5410, R43 ;  /* 0x00005410ff5e7816 */ /* 0x020fca000000002b */
[----:B------:R-:W-:-:S04]  /*2d20*/  FMUL.FTZ R94, R94, c[0x0][0x1ec] ;  /* 0x00007b005e5e7a20 */ /* 0x000fc80000410000 */
[----:B------:R-:W-:Y:S02]  /*2d30*/  @P0 FADD.FTZ R94, R38, R94 ;  /* 0x0000005e265e0221 */ /* 0x000fe40000010000 */
.L_x_18578:
[----:B------:R-:W-:Y:S05]  /*2d40*/  BSYNC B0 ;  /* 0x0000000000007941 */ /* 0x000fea0003800000 */
.L_x_18577:
[----:B------:R-:W-:Y:S01]  /*2d50*/  BSSY B0, `(.L_x_18579) ;  /* 0x0000005000007945 */ /* 0x000fe20003800000 */
[----:B------:R-:W-:Y:S05]  /*2d60*/  @!P6 BRA `(.L_x_18580) ;  /* 0x000000300000e947 */ /* 0x000fea0003800000 */
[----:B-----5:R-:W-:-:S05]  /*2d70*/  PRMT R95, RZ, 0x7610, R43 ;  /* 0x00007610ff5f7816 */ /* 0x020fca000000002b */
[----:B------:R-:W-:-:S04]  /*2d80*/  FMUL.FTZ R95, R95, c[0x0][0x1ec] ;  /* 0x00007b005f5f7a20 */ /* 0x000fc80000410000 */
[----:B------:R-:W-:Y:S02]  /*2d90*/  @P0 FADD.FTZ R95, R39, R95 ;  /* 0x0000005f275f0221 */ /* 0x000fe40000010000 */
.L_x_18580:
[----:B------:R-:W-:Y:S05]  /*2da0*/  BSYNC B0 ;  /* 0x0000000000007941 */ /* 0x000fea0003800000 */
.L_x_18579:
[----:B------:R0:W-:Y:S04]  /*2db0*/  STG.E.128 [R2.64], R96 ;  /* 0x0000006002007986 */ /* 0x0001e8000c101d04 */
[----:B------:R0:W-:Y:S04]  /*2dc0*/  STG.E.128 [R2.64+0x10], R92 ;  /* 0x0000105c02007986 */ /* 0x0001e8000c101d04 */
[----:B------:R-:W2:Y:S04]  /*2dd0*/  @P0 LDG.E.128 R32, [R24.64] ;  /* 0x0000000418200981 */ /* 0x000ea8000c1e1d00 */
[----:B------:R-:W3:Y:S01]  /*2de0*/  @P0 LDG.E.128 R36, [R24.64+0x10] ;  /* 0x0000100418240981 */ /* 0x000ee2000c1e1d00 */
[----:B------:R-:W-:-:S02]  /*2df0*/  @P5 MOV R29, 0x10 ;  /* 0x00000010001d5802 */ /* 0x000fc40000000f00 */
[----:B------:R-:W-:-:S05]  /*2e00*/  @P5 IADD3 R28, R100, 0xe0, RZ ;  /* 0x000000e0641c5810 */ /* 0x000fca0007ffe0ff */
[----:B------:R-:W-:Y:S01]  /*2e10*/  @P5 IMAD.WIDE.U32 R28, R28, R29, c[0x0][0x170] ;  /* 0x00005c001c1c5625 */ /* 0x000fe200078e001d */
[----:B------:R-:W-:Y:S02]  /*2e20*/  @!P6 ISETP.NE.U32.AND P2, PT, RZ, c[0x0][0x180], PT ;  /* 0x00006000ff00ea0c */ /* 0x000fe40003f45070 */
[----:B------:R-:W-:Y:S02]  /*2e30*/  @!P6 ISETP.NE.U32.AND P3, PT, RZ, c[0x0][0x180], PT ;  /* 0x00006000ff00ea0c */ /* 0x000fe40003f65070 */
[----:B-----5:R0:W5:Y:S01]  /*2e40*/  @P5 LDG.E.128 R40, [R28.64] ;  /* 0x000000041c285981 */ /* 0x020162000c1e1d00 */
[----:B------:R-:W-:Y:S01]  /*2e50*/  @!P6 ISETP.NE.U32.AND P5, PT, RZ, c[0x0][0x180], PT ;  /* 0x00006000ff00ea0c */ /* 0x000fe20003fa5070 */
[----:B------:R-:W-:Y:S01]  /*2e60*/  BSSY B0, `(.L_x_18581) ;  /* 0x000001a000007945 */ /* 0x000fe20003800000 */
[----:B------:R-:W-:Y:S02]  /*2e70*/  @!P6 ISETP.NE.AND.EX P2, PT, RZ, c[0x0][0x184], PT, P2 ;  /* 0x00006100ff00ea0c */ /* 0x000fe40003f45320 */
[----:B------:R-:W-:-:S02]  /*2e80*/  @!P6 ISETP.NE.AND.EX P3, PT, RZ, c[0x0][0x184], PT, P3 ;  /* 0x00006100ff00ea0c */ /* 0x000fc40003f65330 */
[----:B------:R-:W-:Y:S02]  /*2e90*/  @!P6 ISETP.NE.AND.EX P5, PT, RZ, c[0x0][0x184], PT, P5 ;  /* 0x00006100ff00ea0c */ /* 0x000fe40003fa5350 */
[----:B------:R-:W-:Y:S02]  /*2ea0*/  @!P6 ISETP.NE.U32.AND P4, PT, RZ, c[0x0][0x180], PT ;  /* 0x00006000ff00ea0c */ /* 0x000fe40003f85070 */
[----:B------:R-:W-:Y:S02]  /*2eb0*/  @!P6 ISETP.NE.U32.AND P1, PT, RZ, c[0x0][0x180], PT ;  /* 0x00006000ff00ea0c */ /* 0x000fe40003f25070 */
[----:B------:R-:W-:Y:S02]  /*2ec0*/  @!P6 ISETP.NE.AND.EX P4, PT, RZ, c[0x0][0x184], PT, P4 ;  /* 0x00006100ff00ea0c */ /* 0x000fe40003f85340 */
[----:B------:R-:W-:Y:S02]  /*2ed0*/  @!P6 ISETP.NE.AND.EX P1, PT, RZ, c[0x0][0x184], PT, P1 ;  /* 0x00006100ff00ea0c */ /* 0x000fe40003f25310 */
[----:B--2---:R-:W-:-:S02]  /*2ee0*/  @!P6 FSEL R105, R33, RZ, P2 ;  /* 0x000000ff2169e208 */ /* 0x004fc40001000000 */
[----:B------:R-:W-:Y:S02]  /*2ef0*/  @!P6 FSEL R106, R34, RZ, P3 ;  /* 0x000000ff226ae208 */ /* 0x000fe40001800000 */
[----:B------:R-:W-:Y:S02]  /*2f00*/  @!P6 FSEL R107, R35, RZ, P5 ;  /* 0x000000ff236be208 */ /* 0x000fe40002800000 */
[----:B------:R-:W-:Y:S02]  /*2f10*/  @!P6 ISETP.NE.U32.AND P2, PT, RZ, c[0x0][0x180], PT ;  /* 0x00006000ff00ea0c */ /* 0x000fe40003f45070 */
[----:B------:R-:W-:Y:S02]  /*2f20*/  @!P6 ISETP.NE.U32.AND P3, PT, RZ, c[0x0][0x180], PT ;  /* 0x00006000ff00ea0c */ /* 0x000fe40003f65070 */
[----:B------:R-:W-:Y:S02]  /*2f30*/  @!P6 ISETP.NE.U32.AND P5, PT, RZ, c[0x0][0x180], PT ;  /* 0x00006000ff00ea0c */ /* 0x000fe40003fa5070 */
[----:B------:R-:W-:-:S02]  /*2f40*/  @!P6 ISETP.NE.AND.EX P2, PT, RZ, c[0x0][0x184], PT, P2 ;  /* 0x00006100ff00ea0c */ /* 0x000fc40003f45320 */
[----:B------:R-:W-:Y:S02]  /*2f50*/  @!P6 ISETP.NE.AND.EX P3, PT, RZ, c[0x0][0x184], PT, P3 ;  /* 0x00006100ff00ea0c */ /* 0x000fe40003f65330 */
[----:B------:R-:W-:Y:S02]  /*2f60*/  @!P6 ISETP.NE.AND.EX P5, PT, RZ, c[0x0][0x184], PT, P5 ;  /* 0x00006100ff00ea0c */ /* 0x000fe40003fa5350 */
[----:B---3--:R-:W-:Y:S02]  /*2f70*/  @!P6 FSEL R100, R36, RZ, P1 ;  /* 0x000000ff2464e208 */ /* 0x008fe40000800000 */
[----:B------:R-:W-:Y:S02]  /*2f80*/  @!P6 FSEL R101, R37, RZ, P2 ;  /* 0x000000ff2565e208 */ /* 0x000fe40001000000 */
[----:B------:R-:W-:Y:S02]  /*2f90*/  @!P6 FSEL R102, R38, RZ, P3 ;  /* 0x000000ff2666e208 */ /* 0x000fe40001800000 */
[----:B------:R-:W-:-:S02]  /*2fa0*/  @!P6 FSEL R103, R39, RZ, P5 ;  /* 0x000000ff2767e208 */ /* 0x000fc40002800000 */
[----:B------:R-:W-:Y:S01]  /*2fb0*/  @!P6 FSEL R104, R32, RZ, P4 ;  /* 0x000000ff2068e208 */ /* 0x000fe20002000000 */
[----:B------:R-:W-:Y:S05]  /*2fc0*/  @!P6 BRA `(.L_x_18582) ;  /* 0x000000300000e947 */ /* 0x000fea0003800000 */
[----:B0----5:R-:W-:-:S05]  /*2fd0*/  PRMT R104, RZ, 0x5410, R40 ;  /* 0x00005410ff687816 */ /* 0x021fca0000000028 */
[----:B------:R-:W-:-:S04]  /*2fe0*/  FMUL.FTZ R104, R104, c[0x0][0x1ec] ;  /* 0x00007b0068687a20 */ /* 0x000fc80000410000 */
[----:B------:R-:W-:Y:S02]  /*2ff0*/  @P0 FADD.FTZ R104, R32, R104 ;  /* 0x0000006820680221 */ /* 0x000fe40000010000 */
.L_x_18582:
[----:B0-----:R-:W-:Y:S05]  /*3000*/  BSYNC B0 ;  /* 0x0000000000007941 */ /* 0x001fea0003800000 */
.L_x_18581:
[----:B------:R-:W-:Y:S01]  /*3010*/  BSSY B0, `(.L_x_18583) ;  /* 0x0000005000007945 */ /* 0x000fe20003800000 */
[----:B------:R-:W-:Y:S05]  /*3020*/  @!P6 BRA `(.L_x_18584) ;  /* 0x000000300000e947 */ /* 0x000fea0003800000 */
[----:B-----5:R-:W-:-:S05]  /*3030*/  PRMT R105, RZ, 0x7610, R40 ;  /* 0x00007610ff697816 */ /* 0x020fca0000000028 */
[----:B------:R-:W-:-:S04]  /*3040*/  FMUL.FTZ R105, R105, c[0x0][0x1ec] ;  /* 0x00007b0069697a20 */ /* 0x000fc80000410000 */
[----:B------:R-:W-:Y:S02]  /*3050*/  @P0 FADD.FTZ R105, R33, R105 ;  /* 0x0000006921690221 */ /* 0x000fe40000010000 */
.L_x_18584:
[----:B------:R-:W-:Y:S05]  /*3060*/  BSYNC B0 ;  /* 0x0000000000007941 */ /* 0x000fea0003800000 */
.L_x_18583:
[----:B------:R-:W-:Y:S01]  /*3070*/  BSSY B0, `(.L_x_18585) ;  /* 0x0000005000007945 */ /* 0x000fe20003800000 */
[----:B------:R-:W-:Y:S05]  /*3080*/  @!P6 BRA `(.L_x_18586) ;  /* 0x000000300000e947 */ /* 0x000fea0003800000 */
[----:B-----5:R-:W-:-:S05]  /*3090*/  PRMT R106, RZ, 0x5410, R41 ;  /* 0x00005410ff6a7816 */ /* 0x020fca0000000029 */
[----:B------:R-:W-:-:S04]  /*30a0*/  FMUL.FTZ R106, R106, c[0x0][0x1ec] ;  /* 0x00007b006a6a7a20 */ /* 0x000fc80000410000 */
[----:B------:R-:W-:Y:S02]  /*30b0*/  @P0 FADD.FTZ R106, R34, R106 ;  /* 0x0000006a226a0221 */ /* 0x000fe40000010000 */
.L_x_18586:
[----:B------:R-:W-:Y:S05]  /*30c0*/  BSYNC B0 ;  /* 0x0000000000007941 */ /* 0x000fea0003800000 */
.L_x_18585:
[----:B------:R-:W-:Y:S01]  /*30d0*/  BSSY B0, `(.L_x_18587) ;  /* 0x0000005000007945 */ /* 0x000fe20003800000 */
[----:B------:R-:W-:Y:S05]  /*30e0*/  @!P6 BRA `(.L_x_18588) ;  /* 0x000000300000e947 */ /* 0x000fea0003800000 */
[----:B-----5:R-:W-:-:S05]  /*30f0*/  PRMT R107, RZ, 0x7610, R41 ;  /* 0x00007610ff6b7816 */ /* 0x020fca0000000029 */
[----:B------:R-:W-:-:S04]  /*3100*/  FMUL.FTZ R107, R107, c[0x0][0x1ec] ;  /* 0x00007b006b6b7a20 */ /* 0x000fc80000410000 */
[----:B------:R-:W-:Y:S02]  /*3110*/  @P0 FADD.FTZ R107, R35, R107 ;  /* 0x0000006b236b0221 */ /* 0x000fe40000010000 */
.L_x_18588:
[----:B------:R-:W-:Y:S05]  /*3120*/  BSYNC B0 ;  /* 0x0000000000007941 */ /* 0x000fea0003800000 */
.L_x_18587:
[----:B------:R-:W-:Y:S01]  /*3130*/  BSSY B0, `(.L_x_18589) ;  /* 0x0000005000007945 */ /* 0x000fe20003800000 */
[----:B------:R-:W-:Y:S05]  /*3140*/  @!P6 BRA `(.L_x_18590) ;  /* 0x000000300000e947 */ /* 0x000fea0003800000 */
[----:B-----5:R-:W-:-:S05]  /*3150*/  PRMT R100, RZ, 0x5410, R42 ;  /* 0x00005410ff647816 */ /* 0x020fca000000002a */
[----:B------:R-:W-:-:S04]  /*3160*/  FMUL.FTZ R100, R100, c[0x0][0x1ec] ;  /* 0x00007b0064647a20 */ /* 0x000fc80000410000 */
[----:B------:R-:W-:Y:S02]  /*3170*/  @P0 FADD.FTZ R100, R36, R100 ;  /* 0x0000006424640221 */ /* 0x000fe40000010000 */
.L_x_18590:
[----:B------:R-:W-:Y:S05]  /*3180*/  BSYNC B0 ;  /* 0x0000000000007941 */ /* 0x000fea0003800000 */
.L_x_18589:
[----:B------:R-:W-:Y:S01]  /*3190*/  BSSY B0, `(.L_x_18591) ;  /* 0x0000005000007945 */ /* 0x000fe20003800000 */
[----:B------:R-:W-:Y:S05]  /*31a0*/  @!P6 BRA `(.L_x_18592) ;  /* 0x000000300000e947 */ /* 0x000fea0003800000 */
[----:B-----5:R-:W-:-:S05]  /*31b0*/  PRMT R101, RZ, 0x7610, R42 ;  /* 0x00007610ff657816 */ /* 0x020fca000000002a */
[----:B------:R-:W-:-:S04]  /*31c0*/  FMUL.FTZ R101, R101, c[0x0][0x1ec] ;  /* 0x00007b0065657a20 */ /* 0x000fc80000410000 */
[----:B------:R-:W-:Y:S02]  /*31d0*/  @P0 FADD.FTZ R101, R37, R101 ;  /* 0x0000006525650221 */ /* 0x000fe40000010000 */
.L_x_18592:
[----:B------:R-:W-:Y:S05]  /*31e0*/  BSYNC B0 ;  /* 0x0000000000007941 */ /* 0x000fea0003800000 */
.L_x_18591:
[----:B------:R-:W-:Y:S01]  /*31f0*/  BSSY B0, `(.L_x_18593) ;  /* 0x0000005000007945 */ /* 0x000fe20003800000 */
[----:B------:R-:W-:Y:S05]  /*3200*/  @!P6 BRA `(.L_x_18594) ;  /* 0x000000300000e947 */ /* 0x000fea0003800000 */
[----:B-----5:R-:W-:-:S05]  /*3210*/  PRMT R102, RZ, 0x5410, R43 ;  /* 0x00005410ff667816 */ /* 0x020fca000000002b */
[----:B------:R-:W-:-:S04]  /*3220*/  FMUL.FTZ R102, R102, c[0x0][0x1ec] ;  /* 0x00007b0066667a20 */ /* 0x000fc80000410000 */
[----:B------:R-:W-:Y:S02]  /*3230*/  @P0 FADD.FTZ R102, R38, R102 ;  /* 0x0000006626660221 */ /* 0x000fe40000010000 */
.L_x_18594:
[----:B------:R-:W-:Y:S05]  /*3240*/  BSYNC B0 ;  /* 0x0000000000007941 */ /* 0x000fea0003800000 */
.L_x_18593:
[----:B------:R-:W-:Y:S01]  /*3250*/  BSSY B0, `(.L_x_18595) ;  /* 0x0000005000007945 */ /* 0x000fe20003800000 */
[----:B------:R-:W-:Y:S05]  /*3260*/  @!P6 BRA `(.L_x_18596) ;  /* 0x000000300000e947 */ /* 0x000fea0003800000 */
[----:B-----5:R-:W-:-:S05]  /*3270*/  PRMT R103, RZ, 0x7610, R43 ;  /* 0x00007610ff677816 */ /* 0x020fca000000002b */
[----:B------:R-:W-:-:S04]  /*3280*/  FMUL.FTZ R103, R103, c[0x0][0x1ec] ;  /* 0x00007b0067677a20 */ /* 0x000fc80000410000 */
[----:B------:R-:W-:Y:S02]  /*3290*/  @P0 FADD.FTZ R103, R39, R103 ;  /* 0x0000006727670221 */ /* 0x000fe40000010000 */
.L_x_18596:
[----:B------:R-:W-:Y:S05]  /*32a0*/  BSYNC B0 ;  /* 0x0000000000007941 */ /* 0x000fea0003800000 */
.L_x_18595:
        /* <DEDUP_REMOVED lines=62> */
[----:B------:R-:W-:Y:S01]  /*3690*/  FADD.FTZ R25, R24, R107 ;  /* 0x0000006b18197221 */ /* 0x000fe20000010000 */
[----:B------:R0:W-:Y:S03]  /*36a0*/  STG.E.128 [R2.64+0x10], R100 ;  /* 0x0000106402007986 */ /* 0x0001e6000c101d04 */
[----:B------:R-:W-:-:S04]  /*36b0*/  FADD.FTZ R24, R25, R100 ;  /* 0x0000006419187221 */ /* 0x000fc80000010000 */
[----:B------:R-:W-:-:S04]  /*36c0*/  FADD.FTZ R25, R24, R101 ;  /* 0x0000006518197221 */ /* 0x000fc80000010000 */
[----:B------:R-:W-:Y:S01]  /*36d0*/  FADD.FTZ R24, R25, R102 ;  /* 0x0000006619187221 */ /* 0x000fe20000010000 */
[----:B------:R-:W-:-:S03]  /*36e0*/  SHF.R.S32.HI R25, RZ, 0x1f, R176 ;  /* 0x0000001fff197819 */ /* 0x000fc600000114b0 */
[----:B------:R-:W-:Y:S01]  /*36f0*/  FADD.FTZ R24, R24, R103 ;  /* 0x0000006718187221 */ /* 0x000fe20000010000 */
[----:B------:R-:W-:Y:S05]  /*3700*/  BRA.DIV ~URZ, `(.L_x_18597) ;  /* 0x00001da27f007947 */ /* 0x000fea000b800000 */
[----:B0-----:R0:W1:Y:S02]  /*3710*/  SHFL.BFLY PT, R2, R24, 0x1, 0x1f ;  /* 0x0c201f0018027f89 */ /* 0x00106400000e0000 */
.L_x_18603:
        /* <DEDUP_REMOVED lines=148> */
.L_x_18604:
[----:B------:R-:W-:Y:S01]  /*4060*/  FMUL.FTZ R2, R29, R29 ;  /* 0x0000001d1d027220 */ /* 0x000fe20000410000 */
[----:B------:R-:W-:Y:S01]  /*4070*/  ISETP.NE.AND P0, PT, RZ, UR6, PT ;  /* 0x00000006ff007c0c */ /* 0x000fe2000bf05270 */
[----:B-1----:R-:W-:Y:S01]  /*4080*/  FADD.FTZ R197, R197, R24 ;  /* 0x00000018c5c57221 */ /* 0x002fe20000010000 */
[----:B------:R-:W-:Y:S01]  /*4090*/  MOV R28, c[0x0][0x1e0] ;  /* 0x00007800001c7a02 */ /* 0x000fe20000000f00 */
[----:B------:R-:W-:Y:S01]  /*40a0*/  BSSY B0, `(.L_x_18599) ;  /* 0x000013a000007945 */ /* 0x000fe20003800000 */
[----:B------:R-:W-:Y:S02]  /*40b0*/  FSEL R3, R2, RZ, P0 ;  /* 0x000000ff02037208 */ /* 0x000fe40000000000 */
[----:B0-----:R-:W-:Y:S01]  /*40c0*/  @!P1 LEA R24, P3, R176, c[0x0][0x1a8], 0x2 ;  /* 0x00006a00b0189a11 */ /* 0x001fe200078610ff */
[----:B------:R-:W-:-:S04]  /*40d0*/  FFMA.FTZ R2, R197, R28, c[0x0][0x228] ;  /* 0x00008a00c5027623 */ /* 0x000fc8000001001c */
[----:B------:R-:W-:Y:S01]  /*40e0*/  FADD.FTZ R195, R2, R3 ;  /* 0x0000000302c37221 */ /* 0x000fe20000010000 */
[----:B------:R-:W-:-:S04]  /*40f0*/  @!P1 LEA R2, P2, R176, c[0x0][0x1a0], 0x2 ;  /* 0x00006800b0029a11 */ /* 0x000fc800078410ff */
[C-C-:B------:R-:W-:Y:S01]  /*4100*/  @!P1 LEA.HI.X R3, R176.reuse, c[0x0][0x1a4], R25.reuse, 0x2, P2 ;  /* 0x00006900b0039a11 */ /* 0x140fe200010f1419 */
[----:B------:R-:W0:Y:S01]  /*4110*/  MUFU.RSQ R195, R195 ;  /* 0x000000c300c37308 */ /* 0x000e220000001400 */
[----:B------:R-:W-:-:S03]  /*4120*/  @!P1 LEA.HI.X R25, R176, c[0x0][0x1ac], R25, 0x2, P3 ;  /* 0x00006b00b0199a11 */ /* 0x000fc600018f1419 */
[----:B------:R1:W-:Y:S04]  /*4130*/  @!P1 STG.E [R2.64], R29 ;  /* 0x0000001d02009986 */ /* 0x0003e8000c101904 */
[----:B0-----:R1:W-:Y:S01]  /*4140*/  @!P1 STG.E [R24.64], R195 ;  /* 0x000000c318009986 */ /* 0x0013e2000c101904 */
[----:B------:R-:W-:-:S13]  /*4150*/  ISETP.GE.AND P1, PT, R30, 0x1, PT ;  /* 0x000000011e00780c */ /* 0x000fda0003f26270 */
[----:B------:R-:W-:Y:S05]  /*4160*/  @!P1 BRA `(.L_x_18600) ;  /* 0x000012d000009947 */ /* 0x000fea0003800000 */
[----:B-1----:R-:W-:-:S05]  /*4170*/  FSEL R29, R29, RZ, !P0 ;  /* 0x000000ff1d1d7208 */ /* 0x002fca0004000000 */
[C---:B------:R-:W-:Y:S02]  /*4180*/  FADD.FTZ R54, -R29.reuse, R54 ;  /* 0x000000361d367221 */ /* 0x040fe40000010100 */
[C---:B------:R-:W-:Y:S02]  /*4190*/  FADD.FTZ R76, -R29.reuse, R76 ;  /* 0x0000004c1d4c7221 */ /* 0x040fe40000010100 */
[C---:B------:R-:W-:Y:S02]  /*41a0*/  FADD.FTZ R190, -R29.reuse, R57 ;  /* 0x000000391dbe7221 */ /* 0x040fe40000010100 */
[C---:B------:R-:W-:Y:S02]  /*41b0*/  FADD.FTZ R25, -R29.reuse, R92 ;  /* 0x0000005c1d197221 */ /* 0x040fe40000010100 */
[C---:B------:R-:W-:Y:S02]  /*41c0*/  FADD.FTZ R246, -R29.reuse, R96 ;  /* 0x000000601df67221 */ /* 0x040fe40000010100 */
[----:B------:R-:W-:-:S02]  /*41d0*/  FADD.FTZ R57, -R29, R94 ;  /* 0x0000005e1d397221 */ /* 0x000fc40000010100 */
[----:B------:R-:W-:Y:S02]  /*41e0*/  FMUL.FTZ R96, R195, R54 ;  /* 0x00000036c3607220 */ /* 0x000fe40000410000 */
[----:B------:R-:W-:Y:S02]  /*41f0*/  FADD.FTZ R46, -R29, R46 ;  /* 0x0000002e1d2e7221 */ /* 0x000fe40000010100 */
[C---:B------:R-:W-:Y:S02]  /*4200*/  FMUL.FTZ R54, R195.reuse, R76 ;  /* 0x0000004cc3367220 */ /* 0x040fe40000410000 */
[C---:B------:R-:W-:Y:S02]  /*4210*/  FMUL.FTZ R76, R195.reuse, R25 ;  /* 0x00000019c34c7220 */ /* 0x040fe40000410000 */
[----:B------:R-:W-:Y:S01]  /*4220*/  FMUL.FTZ R25, R195, R57 ;  /* 0x00000039c3197220 */ /* 0x000fe20000410000 */
[----:B------:R-:W-:Y:S01]  /*4230*/  PRMT R57, RZ, 0x5410, R23 ;  /* 0x00005410ff397816 */ /* 0x000fe20000000017 */
[----:B------:R-:W-:-:S02]  /*4240*/  FADD.FTZ R202, -R29, R60 ;  /* 0x0000003c1dca7221 */ /* 0x000fc40000010100 */
[----:B------:R-:W-:Y:S02]  /*4250*/  FMUL.FTZ R60, R195, R46 ;  /* 0x0000002ec33c7220 */ /* 0x000fe40000410000 */
[C---:B------:R-:W-:Y:S02]  /*4260*/  FADD.FTZ R188, -R29.reuse, R47 ;  /* 0x0000002f1dbc7221 */ /* 0x040fe40000010100 */
[----:B------:R-:W-:Y:S01]  /*4270*/  FFMA.FTZ R57, R60, R57, R153 ;  /* 0x000000393c397223 */ /* 0x000fe20000010099 */
[----:B------:R-:W-:Y:S01]  /*4280*/  PRMT R60, RZ, 0x7610, R23 ;  /* 0x00007610ff3c7816 */ /* 0x000fe20000000017 */
[----:B------:R-:W-:Y:S02]  /*4290*/  FADD.FTZ R208, -R29, R63 ;  /* 0x0000003f1dd07221 */ /* 0x000fe40000010100 */
[----:B------:R-:W-:Y:S02]  /*42a0*/  FMUL.FTZ R63, R195, R188 ;  /* 0x000000bcc33f7220 */ /* 0x000fe40000410000 */
[----:B------:R-:W-:-:S02]  /*42b0*/  FADD.FTZ R44, -R29, R44 ;  /* 0x0000002c1d2c7221 */ /* 0x000fc40000010100 */
[----:B------:R-:W-:Y:S01]  /*42c0*/  FFMA.FTZ R60, R63, R60, R152 ;  /* 0x0000003c3f3c7223 */ /* 0x000fe20000010098 */
[----:B------:R-:W-:Y:S01]  /*42d0*/  IADD3 R63, R30, -0x1, RZ ;  /* 0xffffffff1e3f7810 */ /* 0x000fe20007ffe0ff */
[----:B------:R-:W-:Y:S01]  /*42e0*/  FADD.FTZ R242, -R29, R86 ;  /* 0x000000561df27221 */ /* 0x000fe20000010100 */
[--C-:B------:R-:W-:Y:S01]  /*42f0*/  PRMT R30, RZ, 0x5410, R22.reuse ;  /* 0x00005410ff1e7816 */ /* 0x100fe20000000016 */
[----:B------:R-:W-:Y:S02]  /*4300*/  FMUL.FTZ R86, R195, R44 ;  /* 0x0000002cc3567220 */ /* 0x000fe40000410000 */
[C---:B------:R-:W-:Y:S02]  /*4310*/  FADD.FTZ R28, -R29.reuse, R45 ;  /* 0x0000002d1d1c7221 */ /* 0x040fe40000010100 */
[----:B------:R-:W-:Y:S01]  /*4320*/  FFMA.FTZ R30, R86, R30, R155 ;  /* 0x0000001e561e7223 */ /* 0x000fe2000001009b */
[----:B------:R-:W-:Y:S01]  /*4330*/  PRMT R86, RZ, 0x7610, R22 ;  /* 0x00007610ff567816 */ /* 0x000fe20000000016 */
[----:B------:R-:W-:-:S02]  /*4340*/  FADD.FTZ R204, -R29, R61 ;  /* 0x0000003d1dcc7221 */ /* 0x000fc40000010100 */
[----:B------:R-:W-:Y:S02]  /*4350*/  FMUL.FTZ R61, R195, R28 ;  /* 0x0000001cc33d7220 */ /* 0x000fe40000410000 */
[C---:B------:R-:W-:Y:S02]  /*4360*/  FADD.FTZ R50, -R29.reuse, R50 ;  /* 0x000000321d327221 */ /* 0x040fe40000010100 */
[C---:B------:R-:W-:Y:S02]  /*4370*/  FADD.FTZ R70, -R29.reuse, R70 ;  /* 0x000000461d467221 */ /* 0x040fe40000010100 */
[----:B------:R-:W-:Y:S02]  /*4380*/  FADD.FTZ R101, -R29, R101 ;  /* 0x000000651d657221 */ /* 0x000fe40000010100 */
[----:B------:R-:W-:Y:S01]  /*4390*/  FFMA.FTZ R61, R61, R86, R154 ;  /* 0x000000563d3d7223 */ /* 0x000fe2000001009a */
[----:B------:R-:W-:Y:S01]  /*43a0*/  PRMT R86, RZ, 0x5410, R21 ;  /* 0x00005410ff567816 */ /* 0x000fe20000000015 */
[----:B------:R-:W-:-:S02]  /*43b0*/  FADD.FTZ R218, -R29, R80 ;  /* 0x000000501dda7221 */ /* 0x000fc40000010100 */
[C---:B------:R-:W-:Y:S02]  /*43c0*/  FMUL.FTZ R80, R195.reuse, R50 ;  /* 0x00000032c3507220 */ /* 0x040fe40000410000 */
[----:B------:R-:W-:Y:S02]  /*43d0*/  FMUL.FTZ R92, R195, R70 ;  /* 0x00000046c35c7220 */ /* 0x000fe40000410000 */
[----:B------:R-:W-:Y:S02]  /*43e0*/  FADD.FTZ R2, -R29, R49 ;  /* 0x000000311d027221 */ /* 0x000fe40000010100 */
[----:B------:R-:W-:Y:S02]  /*43f0*/  FMUL.FTZ R70, R195, R101 ;  /* 0x00000065c3467220 */ /* 0x000fe40000410000 */
[----:B------:R-:W-:Y:S02]  /*4400*/  IMAD R101, R63, c[0x0][0x168], RZ ;  /* 0x00005a003f657a24 */ /* 0x000fe400078e02ff */
[----:B------:R-:W-:Y:S01]  /*4410*/  FFMA.FTZ R63, R80, R86, R157 ;  /* 0x00000056503f7223 */ /* 0x000fe2000001009d */
[----:B------:R-:W-:Y:S01]  /*4420*/  PRMT R86, RZ, 0x7610, R20 ;  /* 0x00007610ff567816 */ /* 0x000fe20000000014 */
[----:B------:R-:W-:Y:S01]  /*4430*/  FADD.FTZ R236, -R29, R91 ;  /* 0x0000005b1dec7221 */ /* 0x000fe20000010100 */
[----:B------:R-:W-:Y:S01]  /*4440*/  PRMT R80, RZ, 0x7610, R21 ;  /* 0x00007610ff507816 */ /* 0x000fe20000000015 */
[----:B------:R-:W-:-:S02]  /*4450*/  FMUL.FTZ R91, R195, R2 ;  /* 0x00000002c35b7220 */ /* 0x000fc40000410000 */
[----:B------:R-:W-:Y:S02]  /*4460*/  FADD.FTZ R196, -R29, R55 ;  /* 0x000000371dc47221 */ /* 0x000fe40000010100 */
[----:B------:R-:W-:Y:S01]  /*4470*/  FFMA.FTZ R86, R91, R86, R158 ;  /* 0x000000565b567223 */ /* 0x000fe2000001009e */
[----:B------:R-:W-:Y:S01]  /*4480*/  PRMT R91, RZ, 0x5410, R19 ;  /* 0x00005410ff5b7816 */ /* 0x000fe20000000013 */
[C---:B------:R-:W-:Y:S02]  /*4490*/  FADD.FTZ R226, -R29.reuse, R77 ;  /* 0x0000004d1de27221 */ /* 0x040fe40000010100 */
[----:B------:R-:W-:Y:S02]  /*44a0*/  FADD.FTZ R77, -R29, R93 ;  /* 0x0000005d1d4d7221 */ /* 0x000fe40000010100 */
[----:B------:R-:W-:Y:S01]  /*44b0*/  FFMA.FTZ R91, R96, R91, R145 ;  /* 0x0000005b605b7223 */ /* 0x000fe20000010091 */
[----:B------:R-:W-:Y:S01]  /*44c0*/  PRMT R96, RZ, 0x7610, R19 ;  /* 0x00007610ff607816 */ /* 0x000fe20000000013 */
[----:B------:R-:W-:-:S02]  /*44d0*/  FMUL.FTZ R93, R195, R196 ;  /* 0x000000c4c35d7220 */ /* 0x000fc40000410000 */
[----:B------:R-:W-:Y:S02]  /*44e0*/  FADD.FTZ R52, -R29, R52 ;  /* 0x000000341d347221 */ /* 0x000fe40000010100 */
[----:B------:R-:W-:Y:S01]  /*44f0*/  FFMA.FTZ R96, R93, R96, R144 ;  /* 0x000000605d607223 */ /* 0x000fe20000010090 */
[----:B------:R-:W-:Y:S01]  /*4500*/  PRMT R93, RZ, 0x5410, R18 ;  /* 0x00005410ff5d7816 */ /* 0x000fe20000000012 */
[----:B------:R-:W-:Y:S02]  /*4510*/  FADD.FTZ R197, -R29, R102 ;  /* 0x000000661dc57221 */ /* 0x000fe40000010100 */
[----:B------:R-:W-:Y:S02]  /*4520*/  FMUL.FTZ R102, R195, R52 ;  /* 0x00000034c3667220 */ /* 0x000fe40000410000 */
[C---:B------:R-:W-:Y:S02]  /*4530*/  FADD.FTZ R194, -R29.reuse, R53 ;  /* 0x000000351dc27221 */ /* 0x040fe40000010100 */
[----:B------:R-:W-:Y:S01]  /*4540*/  FFMA.FTZ R93, R102, R93, R147 ;  /* 0x0000005d665d7223 */ /* 0x000fe20000010093 */
[----:B------:R-:W-:Y:S01]  /*4550*/  PRMT R102, RZ, 0x7610, R18 ;  /* 0x00007610ff667816 */ /* 0x000fe20000000012 */
[----:B------:R-:W-:-:S02]  /*4560*/  FADD.FTZ R252, -R29, R99 ;  /* 0x000000631dfc7221 */ /* 0x000fc40000010100 */
[----:B------:R-:W-:Y:S02]  /*4570*/  FMUL.FTZ R99, R195, R194 ;  /* 0x000000c2c3637220 */ /* 0x000fe40000410000 */
[----:B------:R-:W-:Y:S02]  /*4580*/  FADD.FTZ R58, -R29, R58 ;  /* 0x0000003a1d3a7221 */ /* 0x000fe40000010100 */
[----:B------:R-:W-:Y:S01]  /*4590*/  FFMA.FTZ R102, R99, R102, R146 ;  /* 0x0000006663667223 */ /* 0x000fe20000010092 */
[----:B------:R-:W-:Y:S01]  /*45a0*/  PRMT R99, RZ, 0x5410, R17 ;  /* 0x00005410ff637816 */ /* 0x000fe20000000011 */
[----:B------:R-:W-:Y:S02]  /*45b0*/  FADD.FTZ R250, -R29, R98 ;  /* 0x000000621dfa7221 */ /* 0x000fe40000010100 */
[----:B------:R-:W-:Y:S02]  /*45c0*/  FMUL.FTZ R98, R195, R58 ;  /* 0x0000003ac3627220 */ /* 0x000fe40000410000 */
[----:B------:R-:W-:-:S02]  /*45d0*/  FADD.FTZ R192, -R29, R59 ;  /* 0x0000003b1dc07221 */ /* 0x000fc40000010100 */
[C---:B------:R-:W-:Y:S02]  /*45e0*/  FADD.FTZ R198, -R29.reuse, R65 ;  /* 0x000000411dc67221 */ /* 0x040fe40000010100 */
[----:B------:R-:W-:Y:S01]  /*45f0*/  FFMA.FTZ R98, R98, R99, R149 ;  /* 0x0000006362627223 */ /* 0x000fe20000010095 */
[----:B------:R-:W-:Y:S01]  /*4600*/  PRMT R99, RZ, 0x7610, R17 ;  /* 0x00007610ff637816 */ /* 0x000fe20000000011 */
[----:B------:R-:W-:Y:S02]  /*4610*/  FADD.FTZ R65, -R29, R95 ;  /* 0x0000005f1d417221 */ /* 0x000fe40000010100 */
[----:B------:R-:W-:Y:S02]  /*4620*/  FMUL.FTZ R95, R195, R192 ;  /* 0x000000c0c35f7220 */ /* 0x000fe40000410000 */
[----:B------:R-:W-:Y:S02]  /*4630*/  FADD.FTZ R56, -R29, R56 ;  /* 0x000000381d387221 */ /* 0x000fe40000010100 */
[----:B------:R-:W-:Y:S01]  /*4640*/  FFMA.FTZ R95, R95, R99, R148 ;  /* 0x000000635f5f7223 */ /* 0x000fe20000010094 */
        /* <DEDUP_REMOVED lines=9> */
[C---:B------:R-:W-:Y:S02]  /*46e0*/  FADD.FTZ R220, -R29.reuse, R81 ;  /* 0x000000511ddc7221 */ /* 0x040fe40000010100 */
[----:B------:R-:W-:Y:S02]  /*46f0*/  FADD.FTZ R214, -R29, R69 ;  /* 0x000000451dd67221 */ /* 0x000fe40000010100 */
[----:B------:R-:W-:Y:S02]  /*4700*/  FMUL.FTZ R81, R195, R24 ;  /* 0x00000018c3517220 */ /* 0x000fe40000410000 */
[----:B------:R-:W-:Y:S01]  /*4710*/  FFMA.FTZ R85, R85, R99, R150 ;  /* 0x0000006355557223 */ /* 0x000fe20000010096 */
[----:B------:R-:W-:Y:S01]  /*4720*/  PRMT R99, RZ, 0x5410, R15 ;  /* 0x00005410ff637816 */ /* 0x000fe2000000000f */
[C---:B------:R-:W-:Y:S02]  /*4730*/  FADD.FTZ R64, -R29.reuse, R64 ;  /* 0x000000401d407221 */ /* 0x040fe40000010100 */
[----:B------:R-:W-:-:S02]  /*4740*/  FADD.FTZ R69, -R29, R100 ;  /* 0x000000641d457221 */ /* 0x000fc40000010100 */
[C---:B------:R-:W-:Y:S02]  /*4750*/  FADD.FTZ R48, -R29.reuse, R48 ;  /* 0x000000301d307221 */ /* 0x040fe40000010100 */
[----:B------:R-:W-:Y:S02]  /*4760*/  FADD.FTZ R104, -R29, R104 ;  /* 0x000000681d687221 */ /* 0x000fe40000010100 */
[----:B------:R-:W-:Y:S02]  /*4770*/  FMUL.FTZ R100, R195, R206 ;  /* 0x000000cec3647220 */ /* 0x000fe40000410000 */
[----:B------:R-:W-:Y:S01]  /*4780*/  FFMA.FTZ R80, R81, R80, R156 ;  /* 0x0000005051507223 */ /* 0x000fe2000001009c */
[----:B------:R-:W-:Y:S01]  /*4790*/  PRMT R81, RZ, 0x5410, R20 ;  /* 0x00005410ff517816 */ /* 0x000fe20000000014 */
[----:B------:R-:W-:Y:S02]  /*47a0*/  FADD.FTZ R222, -R29, R82 ;  /* 0x000000521dde7221 */ /* 0x000fe40000010100 */
[----:B------:R-:W-:-:S02]  /*47b0*/  FMUL.FTZ R62, R195, R64 ;  /* 0x00000040c33e7220 */ /* 0x000fc40000410000 */
[C---:B------:R-:W-:Y:S02]  /*47c0*/  FMUL.FTZ R82, R195.reuse, R48 ;  /* 0x00000030c3527220 */ /* 0x040fe40000410000 */
[----:B------:R-:W-:Y:S01]  /*47d0*/  FMUL.FTZ R64, R195, R104 ;  /* 0x00000068c3407220 */ /* 0x000fe20000410000 */
[----:B------:R-:W-:Y:S01]  /*47e0*/  SHF.R.S32.HI R104, RZ, 0x1f, R101 ;  /* 0x0000001fff687819 */ /* 0x000fe20000011465 */
[----:B------:R-:W-:Y:S01]  /*47f0*/  FFMA.FTZ R99, R100, R99, R137 ;  /* 0x0000006364637223 */ /* 0x000fe20000010089 */
[----:B------:R-:W-:Y:S01]  /*4800*/  PRMT R100, RZ, 0x7610, R15 ;  /* 0x00007610ff647816 */ /* 0x000fe2000000000f */
[----:B------:R-:W-:Y:S02]  /*4810*/  FADD.FTZ R248, -R29, R97 ;  /* 0x000000611df87221 */ /* 0x000fe40000010100 */
[----:B------:R-:W-:Y:S02]  /*4820*/  FMUL.FTZ R97, R195, R208 ;  /* 0x000000d0c3617220 */ /* 0x000fe40000410000 */
[----:B------:R-:W-:Y:S01]  /*4830*/  FFMA.FTZ R81, R82, R81, R159 ;  /* 0x0000005152517223 */ /* 0x000fe2000001009f */
[----:B------:R-:W-:Y:S01]  /*4840*/  LEA.HI R82, R104, R101, RZ, 0x3 ;  /* 0x0000006568527211 */ /* 0x000fe200078f18ff */
[----:B------:R-:W-:Y:S01]  /*4850*/  FFMA.FTZ R104, R97, R100, R136 ;  /* 0x0000006461687223 */ /* 0x000fe20000010088 */
[----:B------:R-:W-:Y:S01]  /*4860*/  PRMT R97, RZ, 0x5410, R14 ;  /* 0x00005410ff617816 */ /* 0x000fe2000000000e */
[----:B------:R-:W-:Y:S01]  /*4870*/  FMUL.FTZ R94, R195, R202 ;  /* 0x000000cac35e7220 */ /* 0x000fe20000410000 */
[----:B------:R-:W-:Y:S01]  /*4880*/  LEA.HI.SX32 R82, R82, R175, 0x1d ;  /* 0x000000af52527211 */ /* 0x000fe200078feaff */
[----:B------:R-:W-:-:S02]  /*4890*/  FADD.FTZ R232, -R29, R89 ;  /* 0x000000591de87221 */ /* 0x000fc40000010100 */
[----:B------:R-:W-:Y:S01]  /*48a0*/  FFMA.FTZ R97, R94, R97, R139 ;  /* 0x000000615e617223 */ /* 0x000fe2000001008b */
[----:B------:R-:W-:Y:S01]  /*48b0*/  PRMT R94, RZ, 0x7610, R14 ;  /* 0x00007610ff5e7816 */ /* 0x000fe2000000000e */
[----:B------:R-:W-:Y:S02]  /*48c0*/  FMUL.FTZ R89, R195, R204 ;  /* 0x000000ccc3597220 */ /* 0x000fe40000410000 */
[----:B------:R-:W-:Y:S02]  /*48d0*/  FADD.FTZ R66, -R29, R66 ;  /* 0x000000421d427221 */ /* 0x000fe40000010100 */
[----:B------:R-:W-:Y:S01]  /*48e0*/  FFMA.FTZ R100, R89, R94, R138 ;  /* 0x0000005e59647223 */ /* 0x000fe2000001008a */
[----:B------:R-:W-:Y:S01]  /*48f0*/  PRMT R89, RZ, 0x5410, R13 ;  /* 0x00005410ff597816 */ /* 0x000fe2000000000d */
[----:B------:R-:W-:Y:S02]  /*4900*/  FADD.FTZ R230, -R29, R88 ;  /* 0x000000581de67221 */ /* 0x000fe40000010100 */
[----:B------:R-:W-:-:S02]  /*4910*/  FMUL.FTZ R88, R195, R66 ;  /* 0x00000042c3587220 */ /* 0x000fc40000410000 */
[C---:B------:R-:W-:Y:S02]  /*4920*/  FADD.FTZ R200, -R29.reuse, R67 ;  /* 0x000000431dc87221 */ /* 0x040fe40000010100 */
[----:B------:R-:W-:Y:S01]  /*4930*/  FFMA.FTZ R89, R88, R89, R141 ;  /* 0x0000005958597223 */ /* 0x000fe2000001008d */
[----:B------:R-:W-:Y:S01]  /*4940*/  PRMT R88, RZ, 0x7610, R13 ;  /* 0x00007610ff587816 */ /* 0x000fe2000000000d */
[----:B------:R-:W-:Y:S02]  /*4950*/  FADD.FTZ R224, -R29, R83 ;  /* 0x000000531de07221 */ /* 0x000fe40000010100 */
[C---:B------:R-:W-:Y:S02]  /*4960*/  FMUL.FTZ R83, R195.reuse, R200 ;  /* 0x000000c8c3537220 */ /* 0x040fe40000410000 */
[----:B------:R-:W-:Y:S02]  /*4970*/  FMUL.FTZ R59, R195, R198 ;  /* 0x000000c6c33b7220 */ /* 0x000fe40000410000 */
[----:B------:R-:W-:Y:S01]  /*4980*/  FFMA.FTZ R94, R83, R88, R140 ;  /* 0x00000058535e7223 */ /* 0x000fe2000001008c */
[----:B------:R-:W-:Y:S01]  /*4990*/  PRMT R83, RZ, 0x5410, R12 ;  /* 0x00005410ff537816 */ /* 0x000fe2000000000c */
[----:B------:R-:W-:-:S02]  /*49a0*/  FADD.FTZ R72, -R29, R72 ;  /* 0x000000481d487221 */ /* 0x000fc40000010100 */
[C---:B------:R-:W-:Y:S02]  /*49b0*/  FADD.FTZ R74, -R29.reuse, R74 ;  /* 0x0000004a1d4a7221 */ /* 0x040fe40000010100 */
[----:B------:R-:W-:Y:S01]  /*49c0*/  FFMA.FTZ R83, R62, R83, R143 ;  /* 0x000000533e537223 */ /* 0x000fe2000001008f */
[----:B------:R-:W-:Y:S01]  /*49d0*/  PRMT R62, RZ, 0x7610, R12 ;  /* 0x00007610ff3e7816 */ /* 0x000fe2000000000c */
        /* <DEDUP_REMOVED lines=10> */
[----:B------:R-:W-:Y:S02]  /*4a80*/  FADD.FTZ R107, -R29, R107 ;  /* 0x0000006b1d6b7221 */ /* 0x000fe40000010100 */
[----:B------:R-:W-:Y:S01]  /*4a90*/  FFMA.FTZ R88, R59, R62, R142 ;  /* 0x0000003e3b587223 */ /* 0x000fe2000001008e */
[----:B------:R-:W-:Y:S01]  /*4aa0*/  PRMT R59, RZ, 0x5410, R11 ;  /* 0x00005410ff3b7816 */ /* 0x000fe2000000000b */
[----:B------:R-:W-:Y:S01]  /*4ab0*/  FADD.FTZ R103, -R29, R103 ;  /* 0x000000671d677221 */ /* 0x000fe20000010100 */
[----:B------:R-:W-:Y:S01]  /*4ac0*/  F2FP.BF16.PACK_AB R62, R100, R97 ;  /* 0x00000061643e723e */ /* 0x000fe200000010ff */
        /* <DEDUP_REMOVED lines=33> */
[----:B------:R-:W-:Y:S02]  /*4ce0*/  FMUL.FTZ R195, R195, R103 ;  /* 0x00000067c3c37220 */ /* 0x000fe40000410000 */
[----:B------:R-:W-:Y:S01]  /*4cf0*/  FFMA.FTZ R103, R92, R59, R125 ;  /* 0x0000003b5c677223 */ /* 0x000fe2000001007d */
        /* <DEDUP_REMOVED lines=8> */
[----:B------:R-:W-:Y:S01]  /*4d80*/  PRMT R59, RZ, 0x7610, R10 ;  /* 0x00007610ff3b7816 */ /* 0x000fe2000000000a */
[----:B------:R-:W-:Y:S02]  /*4d90*/  FFMA.FTZ R77, R26, R77, R165 ;  /* 0x0000004d1a4d7223 */ /* 0x000fe400000100a5 */
[----:B------:R-:W-:Y:S02]  /*4da0*/  FFMA.FTZ R71, R181, R71, R160 ;  /* 0x00000047b5477223 */ /* 0x000fe400000100a0 */
        /* <DEDUP_REMOVED lines=10> */
[----:B------:R-:W-:Y:S02]  /*4e50*/  F2FP.BF16.PACK_AB R55, R60, R57 ;  /* 0x000000393c37723e */ /* 0x000fe400000010ff */
[----:B------:R-:W-:Y:S01]  /*4e60*/  F2FP.BF16.PACK_AB R57, R95, R98 ;  /* 0x000000625f39723e */ /* 0x000fe200000010ff */
[----:B------:R-:W-:Y:S01]  /*4e70*/  FFMA.FTZ R84, R3, R2, R134 ;  /* 0x0000000203547223 */ /* 0x000fe20000010086 */
[----:B------:R-:W-:Y:S02]  /*4e80*/  PRMT R2, RZ, 0x5410, R7 ;  /* 0x00005410ff027816 */ /* 0x000fe40000000007 */
[----:B------:R-:W-:-:S03]  /*4e90*/  F2FP.BF16.PACK_AB R60, R88, R83 ;  /* 0x00000053583c723e */ /* 0x000fc600000010ff */
[----:B------:R-:W-:Y:S01]  /*4ea0*/  FFMA.FTZ R196, R24, R2, R117 ;  /* 0x0000000218c47223 */ /* 0x000fe20000010075 */
[----:B------:R-:W-:Y:S02]  /*4eb0*/  PRMT R2, RZ, 0x7610, R7 ;  /* 0x00007610ff027816 */ /* 0x000fe40000000007 */
[----:B------:R-:W-:-:S03]  /*4ec0*/  IADD3 R24, R82, 0x20, RZ ;  /* 0x0000002052187810 */ /* 0x000fc60007ffe0ff */
[----:B------:R-:W-:Y:S01]  /*4ed0*/  FFMA.FTZ R199, R53, R2, R116 ;  /* 0x0000000235c77223 */ /* 0x000fe20000010074 */
[--C-:B------:R-:W-:Y:S02]  /*4ee0*/  PRMT R2, RZ, 0x5410, R6.reuse ;  /* 0x00005410ff027816 */ /* 0x100fe40000000006 */
[----:B------:R-:W-:Y:S02]  /*4ef0*/  F2FP.BF16.PACK_AB R53, R80, R63 ;  /* 0x0000003f5035723e */ /* 0x000fe400000010ff */
[----:B------:R-:W-:Y:S01]  /*4f00*/  F2FP.BF16.PACK_AB R63, R104, R99 ;  /* 0x00000063683f723e */ /* 0x000fe200000010ff */
[----:B------:R-:W-:Y:S01]  /*4f10*/  FFMA.FTZ R194, R54, R2, R119 ;  /* 0x0000000236c27223 */ /* 0x000fe20000010077 */
[----:B------:R-:W-:Y:S02]  /*4f20*/  PRMT R2, RZ, 0x7610, R6 ;  /* 0x00007610ff027816 */ /* 0x000fe40000000006 */
[----:B------:R-:W-:Y:S02]  /*4f30*/  F2FP.BF16.PACK_AB R54, R61, R30 ;  /* 0x0000001e3d36723e */ /* 0x000fe400000010ff */
[----:B------:R-:W-:Y:S01]  /*4f40*/  F2FP.BF16.PACK_AB R61, R94, R89 ;  /* 0x000000595e3d723e */ /* 0x000fe200000010ff */
[----:B------:R-:W-:Y:S01]  /*4f50*/  FFMA.FTZ R197, R51, R2, R118 ;  /* 0x0000000233c57223 */ /* 0x000fe20000010076 */
[----:B------:R-:W-:-:S02]  /*4f60*/  PRMT R2, RZ, 0x5410, R5 ;  /* 0x00005410ff027816 */ /* 0x000fc40000000005 */
[----:B------:R-:W-:Y:S02]  /*4f70*/  PRMT R30, RZ, 0x7610, R31 ;  /* 0x00007610ff1e7816 */ /* 0x000fe4000000001f */
[----:B------:R-:W-:Y:S01]  /*4f80*/  F2FP.BF16.PACK_AB R51, R199, R196 ;  /* 0x000000c4c733723e */ /* 0x000fe200000010ff */
[----:B------:R-:W-:Y:S01]  /*4f90*/  FFMA.FTZ R107, R44, R2, R121 ;  /* 0x000000022c6b7223 */ /* 0x000fe20000010079 */
[----:B------:R-:W-:Y:S01]  /*4fa0*/  PRMT R2, RZ, 0x7610, R5 ;  /* 0x00007610ff027816 */ /* 0x000fe20000000005 */
[----:B------:R-:W-:Y:S01]  /*4fb0*/  FFMA.FTZ R195, R195, R30, R174 ;  /* 0x0000001ec3c37223 */ /* 0x000fe200000100ae */
[----:B------:R-:W-:Y:S01]  /*4fc0*/  F2FP.BF16.PACK_AB R44, R84, R79 ;  /* 0x0000004f542c723e */ /* 0x000fe200000010ff */
[----:B------:R-:W-:Y:S02]  /*4fd0*/  FFMA.FTZ R30, R180, R48, R111 ;  /* 0x00000030b41e7223 */ /* 0x000fe4000001006f */
[----:B------:R-:W-:Y:S01]  /*4fe0*/  FFMA.FTZ R192, R47, R2, R120 ;  /* 0x000000022fc07223 */ /* 0x000fe20000010078 */
[----:B------:R-:W-:Y:S01]  /*4ff0*/  PRMT R2, RZ, 0x5410, R4 ;  /* 0x00005410ff027816 */ /* 0x000fe20000000004 */
[----:B------:R-:W-:Y:S01]  /*5000*/  FFMA.FTZ R79, R177, R49, R110 ;  /* 0x00000031b14f7223 */ /* 0x000fe2000001006e */
[----:B------:R-:W-:-:S02]  /*5010*/  F2FP.BF16.PACK_AB R47, R188, R103 ;  /* 0x00000067bc2f723e */ /* 0x000fc400000010ff */
[----:B------:R-:W-:Y:S01]  /*5020*/  F2FP.BF16.PACK_AB R49, R192, R107 ;  /* 0x0000006bc031723e */ /* 0x000fe200000010ff */
[----:B------:R-:W-:Y:S01]  /*5030*/  FFMA.FTZ R105, R52, R2, R123 ;  /* 0x0000000234697223 */ /* 0x000fe2000001007b */
[----:B------:R-:W-:Y:S02]  /*5040*/  PRMT R2, RZ, 0x7610, R4 ;  /* 0x00007610ff027816 */ /* 0x000fe40000000004 */
[----:B------:R-:W-:Y:S01]  /*5050*/  F2FP.BF16.PACK_AB R52, R86, R81 ;  /* 0x000000515634723e */ /* 0x000fe200000010ff */
[----:B------:R-:W-:Y:S02]  /*5060*/  HFMA2.MMA R81, -RZ, RZ, 0, 9.5367431640625e-07 ;  /* 0x00000010ff517435 */ /* 0x000fe400000001ff */
[----:B------:R-:W-:Y:S01]  /*5070*/  FFMA.FTZ R190, R45, R2, R122 ;  /* 0x000000022dbe7223 */ /* 0x000fe2000001007a */
[----:B------:R-:W-:Y:S02]  /*5080*/  PRMT R2, RZ, 0x5410, R131 ;  /* 0x00005410ff027816 */ /* 0x000fe40000000083 */
[----:B------:R-:W-:-:S02]  /*5090*/  F2FP.BF16.PACK_AB R45, R92, R87 ;  /* 0x000000575c2d723e */ /* 0x000fc400000010ff */
[----:B------:R-:W-:Y:S01]  /*50a0*/  F2FP.BF16.PACK_AB R48, R190, R105 ;  /* 0x00000069be30723e */ /* 0x000fe200000010ff */
        /* <DEDUP_REMOVED lines=9> */
[----:B------:R-:W-:Y:S01]  /*5140*/  PRMT R2, RZ, 0x7610, R27 ;  /* 0x00007610ff027816 */ /* 0x000fe2000000001b */
[----:B------:R-:W-:-:S04]  /*5150*/  IMAD.WIDE.U32 R24, R24, R81, c[0x0][0x208] ;  /* 0x0000820018187625 */ /* 0x000fc800078e0051 */
[----:B------:R-:W-:Y:S01]  /*5160*/  FFMA.FTZ R203, R56, R2, R167 ;  /* 0x0000000238cb7223 */ /* 0x000fe200000100a7 */
[----:B------:R-:W-:Y:S02]  /*5170*/  PRMT R2, RZ, 0x5410, R31 ;  /* 0x00005410ff027816 */ /* 0x000fe4000000001f */
[----:B------:R-:W-:-:S03]  /*5180*/  F2FP.BF16.PACK_AB R56, R85, R90 ;  /* 0x0000005a5538723e */ /* 0x000fc600000010ff */
[----:B------:R-:W-:Y:S01]  /*5190*/  FFMA.FTZ R204, R28, R2, R173 ;  /* 0x000000021ccc7223 */ /* 0x000fe200000100ad */
[C---:B------:R-:W-:Y:S01]  /*51a0*/  IADD3 R28, R82.reuse, 0x40, RZ ;  /* 0x00000040521c7810 */ /* 0x040fe20007ffe0ff */
[----:B------:R-:W-:-:S04]  /*51b0*/  IMAD.WIDE.U32 R2, R82, R81, c[0x0][0x208] ;  /* 0x0000820052027625 */ /* 0x000fc800078e0051 */
[----:B------:R-:W-:Y:S01]  /*51c0*/  IMAD.WIDE.U32 R28, R28, R81, c[0x0][0x208] ;  /* 0x000082001c1c7625 */ /* 0x000fe200078e0051 */
[----:B------:R0:W-:Y:S04]  /*51d0*/  STG.E.128 [R2.64], R52 ;  /* 0x0000003402007986 */ /* 0x0001e8000c101d04 */
[----:B------:R1:W-:Y:S04]  /*51e0*/  STG.E.128 [R24.64], R56 ;  /* 0x0000003818007986 */ /* 0x0003e8000c101d04 */
[----:B------:R2:W-:Y:S01]  /*51f0*/  STG.E.128 [R28.64], R60 ;  /* 0x0000003c1c007986 */ /* 0x0005e2000c101d04 */
[----:B0-----:R-:W-:Y:S01]  /*5200*/  FFMA.FTZ R2, R183, R73, R162 ;  /* 0x00000049b7027223 */ /* 0x001fe200000100a2 */
[----:B------:R-:W-:Y:S01]  /*5210*/  F2FP.BF16.PACK_AB R55, R201, R200 ;  /* 0x000000c8c937723e */ /* 0x000fe200000010ff */
[----:B------:R-:W-:Y:S01]  /*5220*/  FFMA.FTZ R3, R193, R70, R172 ;  /* 0x00000046c1037223 */ /* 0x000fe200000100ac */
[----:B------:R-:W-:Y:S01]  /*5230*/  F2FP.BF16.PACK_AB R54, R79, R30 ;  /* 0x0000001e4f36723e */ /* 0x000fe200000010ff */
[----:B-1----:R-:W-:Y:S01]  /*5240*/  FFMA.FTZ R57, R130, R72, R161 ;  /* 0x0000004882397223 */ /* 0x002fe200000100a1 */
[----:B------:R-:W-:Y:S01]  /*5250*/  IADD3 R24, R82, 0x80, RZ ;  /* 0x0000008052187810 */ /* 0x000fe20007ffe0ff */
[----:B------:R-:W-:Y:S01]  /*5260*/  FFMA.FTZ R53, R178, R74, R113 ;  /* 0x0000004ab2357223 */ /* 0x000fe20000010071 */
[----:B------:R-:W-:Y:S01]  /*5270*/  F2FP.BF16.PACK_AB R52, R75, R198 ;  /* 0x000000c64b34723e */ /* 0x000fe200000010ff */
[----:B--2---:R-:W-:Y:S01]  /*5280*/  FFMA.FTZ R61, R187, R68, R168 ;  /* 0x00000044bb3d7223 */ /* 0x004fe200000100a8 */
        /* <DEDUP_REMOVED lines=8> */
[----:B------:R-:W-:Y:S01]  /*5310*/  IADD3 R64, R82, 0xc0, RZ ;  /* 0x000000c052407810 */ /* 0x000fe20007ffe0ff */
[----:B------:R-:W-:Y:S01]  /*5320*/  IMAD.WIDE.U32 R24, R24, R81, c[0x0][0x208] ;  /* 0x0000820018187625 */ /* 0x000fe200078e0051 */
[----:B------:R-:W-:-:S02]  /*5330*/  F2FP.BF16.PACK_AB R62, R3, R62 ;  /* 0x0000003e033e723e */ /* 0x000fc400000010ff */
[----:B------:R-:W-:Y:S01]  /*5340*/  IADD3 R66, R82, 0xe0, RZ ;  /* 0x000000e052427810 */ /* 0x000fe20007ffe0ff */
[----:B------:R-:W-:Y:S01]  /*5350*/  IMAD.WIDE.U32 R2, R2, R81, c[0x0][0x208] ;  /* 0x0000820002027625 */ /* 0x000fe200078e0051 */
[----:B------:R-:W-:Y:S02]  /*5360*/  F2FP.BF16.PACK_AB R53, R78, R53 ;  /* 0x000000354e35723e */ /* 0x000fe400000010ff */
[----:B------:R-:W-:Y:S01]  /*5370*/  F2FP.BF16.PACK_AB R60, R65, R60 ;  /* 0x0000003c413c723e */ /* 0x000fe200000010ff */
[-C--:B------:R-:W-:Y:S01]  /*5380*/  IMAD.WIDE.U32 R28, R28, R81.reuse, c[0x0][0x208] ;  /* 0x000082001c1c7625 */ /* 0x080fe200078e0051 */
[----:B------:R-:W-:Y:S01]  /*5390*/  F2FP.BF16.PACK_AB R59, R203, R202 ;  /* 0x000000cacb3b723e */ /* 0x000fe200000010ff */
[----:B------:R0:W-:Y:S01]  /*53a0*/  STG.E.128 [R2.64], R44 ;  /* 0x0000002c02007986 */ /* 0x0001e2000c101d04 */
[----:B------:R-:W-:Y:S01]  /*53b0*/  F2FP.BF16.PACK_AB R58, R77, R58 ;  /* 0x0000003a4d3a723e */ /* 0x000fe200000010ff */
[-C--:B------:R-:W-:Y:S01]  /*53c0*/  IMAD.WIDE.U32 R64, R64, R81.reuse, c[0x0][0x208] ;  /* 0x0000820040407625 */ /* 0x080fe200078e0051 */
[----:B------:R-:W-:Y:S01]  /*53d0*/  F2FP.BF16.PACK_AB R56, R71, R56 ;  /* 0x000000384738723e */ /* 0x000fe200000010ff */
[----:B------:R0:W-:Y:S01]  /*53e0*/  STG.E.128 [R24.64], R48 ;  /* 0x0000003018007986 */ /* 0x0001e2000c101d04 */
[----:B------:R-:W-:Y:S01]  /*53f0*/  F2FP.BF16.PACK_AB R63, R195, R204 ;  /* 0x000000ccc33f723e */ /* 0x000fe200000010ff */
[----:B------:R-:W-:-:S02]  /*5400*/  IMAD.WIDE.U32 R66, R66, R81, c[0x0][0x208] ;  /* 0x0000820042427625 */ /* 0x000fc400078e0051 */
[----:B------:R0:W-:Y:S04]  /*5410*/  STG.E.128 [R28.64], R52 ;  /* 0x000000341c007986 */ /* 0x0001e8000c101d04 */
[----:B------:R0:W-:Y:S04]  /*5420*/  STG.E.128 [R64.64], R56 ;  /* 0x0000003840007986 */ /* 0x0001e8000c101d04 */
[----:B------:R0:W-:Y:S02]  /*5430*/  STG.E.128 [R66.64], R60 ;  /* 0x0000003c42007986 */ /* 0x0001e4000c101d04 */
.L_x_18600:
[----:B-1----:R-:W-:Y:S05]  /*5440*/  BSYNC B0 ;  /* 0x0000000000007941 */ /* 0x002fea0003800000 */
.L_x_18599:
[----:B0-----:R-:W-:-:S04]  /*5450*/  MOV R3, c[0x0][0x160] ;  /* 0x0000580000037a02 */ /* 0x001fc80000000f00 */
[----:B------:R-:W-:-:S04]  /*5460*/  LEA R176, R3, R176, 0x2 ;  /* 0x000000b003b07211 */ /* 0x000fc800078e10ff */
[----:B------:R-:W-:-:S13]  /*5470*/  ISETP.GE.AND P0, PT, R176, c[0x0][0x164], PT ;  /* 0x00005900b0007a0c */ /* 0x000fda0003f06270 */
[----:B-----5:R-:W-:Y:S01]  /*5480*/  @P0 CALL.REL.NOINC `(.L_x_18601) ;  /* 0x0000001000000944 */ /* 0x020fe20003c00000 */
[----:B------:R-:W-:Y:S05]  /*5490*/  BRA `(.L_x_18602) ;  /* 0xffffb39000007947 */ /* 0x000fea000383ffff */
.L_x_18601:
[----:B------:R-:W-:Y:S05]  /*54a0*/  EXIT ;  /* 0x000000000000794d */ /* 0x000fea0003800000 */
.L_x_18597:
[----:B------:R-:W-:Y:S01]  /*54b0*/  HFMA2.MMA R197, -RZ, RZ, 0, 5.9604644775390625e-08 ;  /* 0x00000001ffc57435 */ /* 0x000fe200000001ff */
[----:B------:R-:W-:Y:S02]  /*54c0*/  MOV R28, 0x1f ;  /* 0x0000001f001c7802 */ /* 0x000fe40000000f00 */
[----:B------:R-:W-:Y:S02]  /*54d0*/  MOV R195, 0xffffffff ;  /* 0xffffffff00c37802 */ /* 0x000fe40000000f00 */
[----:B0-----:R-:W-:Y:S02]  /*54e0*/  MOV R2, 0x5500 ;  /* 0x0000550000027802 */ /* 0x001fe40000000f00 */
[----:B-----5:R-:W-:Y:S05]  /*54f0*/  CALL.REL.NOINC `($__internal_51_$__cuda_sm70_shflsync_bfly_p) ;  /* 0x00000ba000007944 */ /* 0x020fea0003c00000 */
[----:B-1----:R-:W-:Y:S01]  /*5500*/  MOV R2, R197 ;  /* 0x000000c500027202 */ /* 0x002fe20000000f00 */
[----:B0-----:R-:W-:Y:S05]  /*5510*/  BRA `(.L_x_18603) ;  /* 0xffffe20000007947 */ /* 0x001fea000383ffff */
.L_x_18598:
[----:B------:R-:W-:Y:S01]  /*5520*/  HFMA2.MMA R197, -RZ, RZ, 0, 1.1920928955078125e-07 ;  /* 0x00000002ffc57435 */ /* 0x000fe200000001ff */
[----:B0-----:R-:W-:Y:S02]  /*5530*/  MOV R24, R188 ;  /* 0x000000bc00187202 */ /* 0x001fe40000000f00 */
[----:B------:R-:W-:Y:S02]  /*5540*/  MOV R28, 0x1f ;  /* 0x0000001f001c7802 */ /* 0x000fe40000000f00 */
[----:B------:R-:W-:-:S02]  /*5550*/  MOV R195, 0xffffffff ;  /* 0xffffffff00c37802 */ /* 0x000fc40000000f00 */
[----:B------:R-:W-:Y:S02]  /*5560*/  MOV R2, 0x5580 ;  /* 0x0000558000027802 */ /* 0x000fe40000000f00 */
[----:B-----5:R-:W-:Y:S05]  /*5570*/  CALL.REL.NOINC `($__internal_51_$__cuda_sm70_shflsync_bfly_p) ;  /* 0x00000b2000007944 */ /* 0x020fea0003c00000 */
[----:B01----:R-:W-:Y:S01]  /*5580*/  FADD.FTZ R24, R188, R197 ;  /* 0x000000c5bc187221 */ /* 0x003fe20000010000 */
[----:B------:R-:W-:Y:S01]  /*5590*/  HFMA2.MMA R197, -RZ, RZ, 0, 2.384185791015625e-07 ;  /* 0x00000004ffc57435 */ /* 0x000fe200000001ff */
[----:B------:R-:W-:Y:S02]  /*55a0*/  MOV R28, 0x1f ;  /* 0x0000001f001c7802 */ /* 0x000fe40000000f00 */
[----:B------:R-:W-:Y:S02]  /*55b0*/  MOV R195, 0xffffffff ;  /* 0xffffffff00c37802 */ /* 0x000fe40000000f00 */
[----:B------:R-:W-:Y:S02]  /*55c0*/  MOV R2, 0x55e0 ;  /* 0x000055e000027802 */ /* 0x000fe40000000f00 */
[----:B------:R-:W-:Y:S05]  /*55d0*/  CALL.REL.NOINC `($__internal_51_$__cuda_sm70_shflsync_bfly_p) ;  /* 0x00000ac000007944 */ /* 0x000fea0003c00000 */
[----:B01----:R-:W-:Y:S01]  /*55e0*/  FADD.FTZ R24, R24, R197 ;  /* 0x000000c518187221 */ /* 0x003fe20000010000 */
[----:B------:R-:W-:Y:S01]  /*55f0*/  HFMA2.MMA R197, -RZ, RZ, 0, 4.76837158203125e-07 ;  /* 0x00000008ffc57435 */ /* 0x000fe200000001ff */
[----:B------:R-:W-:Y:S02]  /*5600*/  MOV R28, 0x1f ;  /* 0x0000001f001c7802 */ /* 0x000fe40000000f00 */
[----:B------:R-:W-:-:S02]  /*5610*/  MOV R195, 0xffffffff ;  /* 0xffffffff00c37802 */ /* 0x000fc40000000f00 */
[----:B------:R-:W-:Y:S02]  /*5620*/  MOV R2, 0x5640 ;  /* 0x0000564000027802 */ /* 0x000fe40000000f00 */
[----:B------:R-:W-:Y:S05]  /*5630*/  CALL.REL.NOINC `($__internal_51_$__cuda_sm70_shflsync_bfly_p) ;  /* 0x00000a6000007944 */ /* 0x000fea0003c00000 */
[----:B01----:R-:W-:Y:S01]  /*5640*/  FADD.FTZ R24, R24, R197 ;  /* 0x000000c518187221 */ /* 0x003fe20000010000 */
[----:B------:R-:W-:Y:S01]  /*5650*/  HFMA2.MMA R197, -RZ, RZ, 0, 9.5367431640625e-07 ;  /* 0x00000010ffc57435 */ /* 0x000fe200000001ff */
[----:B------:R-:W-:Y:S02]  /*5660*/  MOV R28, 0x1f ;  /* 0x0000001f001c7802 */ /* 0x000fe40000000f00 */
[----:B------:R-:W-:Y:S02]  /*5670*/  MOV R195, 0xffffffff ;  /* 0xffffffff00c37802 */ /* 0x000fe40000000f00 */
[----:B------:R-:W-:Y:S02]  /*5680*/  MOV R2, 0x56a0 ;  /* 0x000056a000027802 */ /* 0x000fe40000000f00 */
[----:B------:R-:W-:Y:S05]  /*5690*/  CALL.REL.NOINC `($__internal_51_$__cuda_sm70_shflsync_bfly_p) ;  /* 0x00000a0000007944 */ /* 0x000fea0003c00000 */
        /* <DEDUP_REMOVED lines=134> */
[----:B------:R-:W-:Y:S05]  /*5f00*/  CALL.REL.NOINC `($__internal_51_$__cuda_sm70_shflsync_bfly_p) ;  /* 0x0000019000007944 */ /* 0x000fea0003c00000 */
[----:B01----:R-:W-:Y:S01]  /*5f10*/  FADD.FTZ R24, R24, R197 ;  /* 0x000000c518187221 */ /* 0x003fe20000010000 */
[----:B------:R-:W-:Y:S01]  /*5f20*/  HFMA2.MMA R197, -RZ, RZ, 0, 1.1920928955078125e-07 ;  /* 0x00000002ffc57435 */ /* 0x000fe200000001ff */
[----:B------:R-:W-:Y:S02]  /*5f30*/  MOV R28, 0x1f ;  /* 0x0000001f001c7802 */ /* 0x000fe40000000f00 */
[----:B------:R-:W-:Y:S02]  /*5f40*/  MOV R195, 0xffffffff ;  /* 0xffffffff00c37802 */ /* 0x000fe40000000f00 */
[----:B------:R-:W-:Y:S02]  /*5f50*/  MOV R2, 0x5f70 ;  /* 0x00005f7000027802 */ /* 0x000fe40000000f00 */
[----:B------:R-:W-:Y:S05]  /*5f60*/  CALL.REL.NOINC `($__internal_51_$__cuda_sm70_shflsync_bfly_p) ;  /* 0x0000013000007944 */ /* 0x000fea0003c00000 */
[----:B01----:R-:W-:Y:S01]  /*5f70*/  FADD.FTZ R24, R24, R197 ;  /* 0x000000c518187221 */ /* 0x003fe20000010000 */
[----:B------:R-:W-:Y:S01]  /*5f80*/  HFMA2.MMA R197, -RZ, RZ, 0, 2.384185791015625e-07 ;  /* 0x00000004ffc57435 */ /* 0x000fe200000001ff */
[----:B------:R-:W-:Y:S02]  /*5f90*/  MOV R28, 0x1f ;  /* 0x0000001f001c7802 */ /* 0x000fe40000000f00 */
[----:B------:R-:W-:-:S02]  /*5fa0*/  MOV R195, 0xffffffff ;  /* 0xffffffff00c37802 */ /* 0x000fc40000000f00 */
[----:B------:R-:W-:Y:S02]  /*5fb0*/  MOV R2, 0x5fd0 ;  /* 0x00005fd000027802 */ /* 0x000fe40000000f00 */
[----:B------:R-:W-:Y:S05]  /*5fc0*/  CALL.REL.NOINC `($__internal_51_$__cuda_sm70_shflsync_bfly_p) ;  /* 0x000000d000007944 */ /* 0x000fea0003c00000 */
[----:B01----:R-:W-:Y:S01]  /*5fd0*/  FADD.FTZ R24, R24, R197 ;  /* 0x000000c518187221 */ /* 0x003fe20000010000 */
[----:B------:R-:W-:Y:S01]  /*5fe0*/  HFMA2.MMA R197, -RZ, RZ, 0, 4.76837158203125e-07 ;  /* 0x00000008ffc57435 */ /* 0x000fe200000001ff */
[----:B------:R-:W-:Y:S02]  /*5ff0*/  MOV R28, 0x1f ;  /* 0x0000001f001c7802 */ /* 0x000fe40000000f00 */
[----:B------:R-:W-:Y:S02]  /*6000*/  MOV R195, 0xffffffff ;  /* 0xffffffff00c37802 */ /* 0x000fe40000000f00 */
[----:B------:R-:W-:Y:S02]  /*6010*/  MOV R2, 0x6030 ;  /* 0x0000603000027802 */ /* 0x000fe40000000f00 */
[----:B------:R-:W-:Y:S05]  /*6020*/  CALL.REL.NOINC `($__internal_51_$__cuda_sm70_shflsync_bfly_p) ;  /* 0x0000007000007944 */ /* 0x000fea0003c00000 */
[----:B01----:R-:W-:Y:S01]  /*6030*/  FADD.FTZ R24, R24, R197 ;  /* 0x000000c518187221 */ /* 0x003fe20000010000 */
[----:B------:R-:W-:Y:S01]  /*6040*/  HFMA2.MMA R197, -RZ, RZ, 0, 9.5367431640625e-07 ;  /* 0x00000010ffc57435 */ /* 0x000fe200000001ff */
[----:B------:R-:W-:Y:S02]  /*6050*/  MOV R28, 0x1f ;  /* 0x0000001f001c7802 */ /* 0x000fe40000000f00 */
[----:B------:R-:W-:-:S02]  /*6060*/  MOV R195, 0xffffffff ;  /* 0xffffffff00c37802 */ /* 0x000fc40000000f00 */
[----:B------:R-:W-:Y:S02]  /*6070*/  MOV R2, 0x6090 ;  /* 0x0000609000027802 */ /* 0x000fe40000000f00 */
[----:B------:R-:W-:Y:S05]  /*6080*/  CALL.REL.NOINC `($__internal_51_$__cuda_sm70_shflsync_bfly_p) ;  /* 0x0000001000007944 */ /* 0x000fea0003c00000 */
[----:B01----:R-:W-:Y:S05]  /*6090*/  BRA `(.L_x_18604) ;  /* 0xffffdfc000007947 */ /* 0x003fea000383ffff */
        .weak           $__internal_51_$__cuda_sm70_shflsync_bfly_p
        .type           $__internal_51_$__cuda_sm70_shflsync_bfly_p,@function
        .size           $__internal_51_$__cuda_sm70_shflsync_bfly_p,(.L_x_57091 - $__internal_51_$__cuda_sm70_shflsync_bfly_p)
$__internal_51_$__cuda_sm70_shflsync_bfly_p:
[----:B------:R-:W-:Y:S01]  /*60a0*/  HFMA2.MMA R3, -RZ, RZ, 0, 0 ;  /* 0x00000000ff037435 */ /* 0x000fe200000001ff */
[----:B------:R-:W-:Y:S04]  /*60b0*/  WARPSYNC R195 ;  /* 0x000000c300007348 */ /* 0x000fe80003800000 */
[----:B------:R0:W1:Y:S01]  /*60c0*/  SHFL.BFLY PT, R197, R24, R197, R28 ;  /* 0x0c0000c518c57389 */ /* 0x00006200000e001c */
[----:B------:R-:W-:Y:S05]  /*60d0*/  RET.REL.NODEC R2 `(_ZN10layer_norm13ln_fwd_kernelINS_13Kernel_traitsI13__nv_bfloat16S2_fS2_fjLj2048ELj1ELj4ELj1ELj16ENS_18Kernel_traits_baseILj2048ES2_S2_fS2_fjLj128EEEEELb0ELb0ELb1ELb1EEEvNS_9FwdParamsE) ;  /* 0xffff9f2002007950 */ /* 0x000fea0003c3ffff */
.L_x_18605:
        /* <DEDUP_REMOVED lines=10> */
.L_x_57091:


//--------------------- .text._ZN10layer_norm13ln_fwd_kernelINS_13Kernel_traitsI13__nv_bfloat16S2_fS2_fjLj2048ELj1ELj4ELj1ELj16ENS_18Kernel_traits_baseILj2048ES2_S2_fS2_fjLj128EEEEELb0ELb1ELb0ELb0EEEvNS_9FwdParamsE --------------------------
	.section	.text._ZN10layer_norm13ln_fwd_kernelINS_13Kernel_traitsI13__nv_bfloat16S2_fS2_fjLj2048ELj1ELj4ELj1ELj16ENS_18Kernel_traits_baseILj2048ES2_S2_fS2_fjLj128EEEEELb0ELb1ELb0ELb0EEEvNS_9FwdParamsE,"ax",@progbits
	.sectioninfo	@"SHI_REGISTERS=255"
	.align	128
        .global         _ZN10layer_norm13ln_fwd_kernelINS_13Kernel_traitsI13__nv_bfloat16S2_fS2_fjLj2048ELj1ELj4ELj1ELj16ENS_18Kernel_traits_baseILj2048ES2_S2_fS2_fjLj128EEEEELb0ELb1ELb0ELb0EEEvNS_9FwdParamsE
        .type           _ZN10layer_norm13ln_fwd_kernelINS_13Kernel_traitsI13__nv_bfloat16S2_fS2_fjLj2048ELj1ELj4ELj1ELj16ENS_18Kernel_traits_baseILj2048ES2_S2_fS2_fjLj128EEEEELb0ELb1ELb0ELb0EEEvNS_9FwdParamsE,@function
        .size           _ZN10layer_norm13ln_fwd_kernelINS_13Kernel_traitsI13__nv_bfloat16S2_fS2_fjLj2048ELj1ELj4ELj1ELj16ENS_18Kernel_traits_baseILj2048ES2_S2_fS2_fjLj128EEEEELb0ELb1ELb0ELb0EEEvNS_9FwdParamsE,(.L_x_57092 - _ZN10layer_norm13ln_fwd_kernelINS_13Kernel_traitsI13__nv_bfloat16S2_fS2_fjLj2048ELj1ELj4ELj1ELj16ENS_18Kernel_traits_baseILj2048ES2_S2_fS2_fjLj128EEEEELb0ELb1ELb0ELb0EEEvNS_9FwdParamsE)
        .other          _ZN10layer_norm13ln_fwd_kernelINS_13Kernel_traitsI13__nv_bfloat16S2_fS2_fjLj2048ELj1ELj4ELj1ELj16ENS_18Kernel_traits_baseILj2048ES2_S2_fS2_fjLj128EEEEELb0ELb1ELb0ELb0EEEvNS_9FwdParamsE,@"STO_CUDA_ENTRY STV_DEFAULT"
_ZN10layer_norm13ln_fwd_kernelINS_13Kernel_traitsI13__nv_bfloat16S2_fS2_fjLj2048ELj1ELj4ELj1ELj16ENS_18Kernel_traits_baseILj2048ES2_S2_fS2_fjLj128EEEEELb0ELb1ELb0ELb0EEEvNS_9FwdParamsE:
.text._ZN10layer_norm13ln_fwd_kernelINS_13Kernel_traitsI13__nv_bfloat16S2_fS2_fjLj2048ELj1ELj4ELj1ELj16ENS_18Kernel_traits_baseILj2048ES2_S2_fS2_fjLj128EEEEELb0ELb1ELb0ELb0EEEvNS_9FwdParamsE:
        /* <DEDUP_REMOVED lines=40> */
.L_x_18607:
[----:B01----:R-:W-:Y:S05]  /*0280*/  BSYNC B0 ;  /* 0x0000000000007941 */ /* 0x003fea0003800000 */
.L_x_18606:
        /* <DEDUP_REMOVED lines=16> */
.L_x_18609:
[----:B0-----:R-:W-:Y:S05]  /*0390*/  BSYNC B0 ;  /* 0x0000000000007941 */ /* 0x001fea0003800000 */
.L_x_18608:
        /* <DEDUP_REMOVED lines=16> */
.L_x_18611:
[----:B0-----:R-:W-:Y:S05]  /*04a0*/  BSYNC B0 ;  /* 0x0000000000007941 */ /* 0x001fea0003800000 */
.L_x_18610:
        /* <DEDUP_REMOVED lines=16> */
.L_x_18613:
[----:B0-----:R-:W-:Y:S05]  /*05b0*/  BSYNC B0 ;  /* 0x0000000000007941 */ /* 0x001fea0003800000 */
.L_x_18612:
        /* <DEDUP_REMOVED lines=16> */
.L_x_18615:
[----:B0-----:R-:W-:Y:S05]  /*06c0*/  BSYNC B0 ;  /* 0x0000000000007941 */ /* 0x001fea0003800000 */
.L_x_18614:
        /* <DEDUP_REMOVED lines=19> */
.L_x_18617:
[----:B0-----:R-:W-:Y:S05]  /*0800*/  BSYNC B0 ;  /* 0x0000000000007941 */ /* 0x001fea0003800000 */
.L_x_18616:
        /* <DEDUP_REMOVED lines=21> */
.L_x_18619:
[----:B0-----:R-:W-:Y:S05]  /*0960*/  BSYNC B0 ;  /* 0x0000000000007941 */ /* 0x001fea0003800000 */
.L_x_18618:
        /* <DEDUP_REMOVED lines=18> */
.L_x_18621:
[----:B0-----:R-:W-:Y:S05]  /*0a90*/  BSYNC B0 ;  /* 0x0000000000007941 */ /* 0x001fea0003800000 */
.L_x_18620:
[----:B------:R-:W-:-:S13]  /*0aa0*/  ISETP.GE.AND P1, PT, R155, c[0x0][0x164], PT ;  /* 0x000059009b007a0c */ /* 0x000fda0003f26270 */
[----:B------:R-:W-:Y:S05]  /*0ab0*/  @P1 EXIT ;  /* 0x000000000000194d */ /* 0x000fea0003800000 */
[--C-:B-----5:R-:W-:Y:S01]  /*0ac0*/  PRMT R89, RZ, 0x5410, R84.reuse ;  /* 0x00005410ff597816 */ /* 0x120fe20000000054 */
[----:B------:R-:W-:Y:S01]  /*0ad0*/  ULDC.U8 UR6, c[0x0][0x1f0] ;  /* 0x00007c0000067ab9 */ /* 0x000fe20000000000 */
[----:B------:R-:W-:Y:S02]  /*0ae0*/  PRMT R3, RZ, 0x7610, R84 ;  /* 0x00007610ff037816 */ /* 0x000fe40000000054 */
[--C-:B------:R-:W-:Y:S01]  /*0af0*/  PRMT R88, RZ, 0x5410, R85.reuse ;  /* 0x00005410ff587816 */ /* 0x100fe20000000055 */
[----:B------:R-:W-:Y:S01]  /*0b00*/  STL [R1+0x64], R89 ;  /* 0x0000645901007387 */ /* 0x000fe20000100800 */
[----:B------:R-:W-:Y:S02]  /*0b10*/  PRMT R84, RZ, 0x7610, R85 ;  /* 0x00007610ff547816 */ /* 0x000fe40000000055 */
[----:B------:R-:W-:Y:S01]  /*0b20*/  PRMT R85, RZ, 0x7610, R86 ;  /* 0x00007610ff557816 */ /* 0x000fe20000000056 */
[----:B------:R0:W-:Y:S01]  /*0b30*/  STL [R1+0x60], R3 ;  /* 0x0000600301007387 */ /* 0x0001e20000100800 */
[----:B------:R-:W-:-:S02]  /*0b40*/  PRMT R205, RZ, 0x5410, R193 ;  /* 0x00005410ffcd7816 */ /* 0x000fc400000000c1 */
[----:B------:R-:W-:Y:S01]  /*0b50*/  PRMT R203, RZ, 0x7610, R193 ;  /* 0x00007610ffcb7816 */ /* 0x000fe200000000c1 */
[----:B------:R-:W-:Y:S01]  /*0b60*/  STL [R1+0x5c], R88 ;  /* 0x00005c5801007387 */ /* 0x000fe20000100800 */
[--C-:B------:R-:W-:Y:S02]  /*0b70*/  PRMT R189, RZ, 0x5410, R177.reuse ;  /* 0x00005410ffbd7816 */ /* 0x100fe400000000b1 */
[----:B------:R-:W-:Y:S01]  /*0b80*/  PRMT R187, RZ, 0x7610, R177 ;  /* 0x00007610ffbb7816 */ /* 0x000fe200000000b1 */
[----:B------:R1:W-:Y:S01]  /*0b90*/  STL [R1+0x58], R84 ;  /* 0x0000585401007387 */ /* 0x0003e20000100800 */
[----:B------:R-:W-:Y:S02]  /*0ba0*/  PRMT R193, RZ, 0x5410, R176 ;  /* 0x00005410ffc17816 */ /* 0x000fe400000000b0 */
[----:B0-----:R-:W-:Y:S02]  /*0bb0*/  PRMT R3, RZ, 0x5410, R86 ;  /* 0x00005410ff037816 */ /* 0x001fe40000000056 */
[----:B------:R-:W-:-:S02]  /*0bc0*/  PRMT R191, RZ, 0x7610, R176 ;  /* 0x00007610ffbf7816 */ /* 0x000fc400000000b0 */
[--C-:B------:R-:W-:Y:S01]  /*0bd0*/  PRMT R185, RZ, 0x5410, R178.reuse ;  /* 0x00005410ffb97816 */ /* 0x100fe200000000b2 */
[----:B------:R0:W-:Y:S01]  /*0be0*/  STL [R1+0x54], R3 ;  /* 0x0000540301007387 */ /* 0x0001e20000100800 */
[----:B------:R-:W-:Y:S02]  /*0bf0*/  PRMT R183, RZ, 0x7610, R178 ;  /* 0x00007610ffb77816 */ /* 0x000fe400000000b2 */
[----:B-1----:R-:W-:Y:S01]  /*0c00*/  PRMT R84, RZ, 0x5410, R87 ;  /* 0x00005410ff547816 */ /* 0x002fe20000000057 */
        /* <DEDUP_REMOVED lines=17> */
[----:B------:R-:W-:Y:S02]  /*0d20*/  PRMT R81, RZ, 0x5410, R82 ;  /* 0x00005410ff517816 */ /* 0x000fe40000000052 */
[----:B------:R-:W-:Y:S01]  /*0d30*/  PRMT R172, RZ, 0x7610, R9 ;  /* 0x00007610ffac7816 */ /* 0x000fe20000000009 */
[----:B------:R0:W-:Y:S01]  /*0d40*/  STL [R1+0x3c], R3 ;  /* 0x00003c0301007387 */ /* 0x0001e20000100800 */
[----:B------:R-:W-:-:S02]  /*0d50*/  PRMT R170, RZ, 0x5410, R10 ;  /* 0x00005410ffaa7816 */ /* 0x000fc4000000000a */
[----:B------:R-:W-:Y:S01]  /*0d60*/  PRMT R168, RZ, 0x7610, R10 ;  /* 0x00007610ffa87816 */ /* 0x000fe2000000000a */
[----:B------:R1:W-:Y:S01]  /*0d70*/  STL [R1+0x38], R80 ;  /* 0x0000385001007387 */ /* 0x0003e20000100800 */
[--C-:B------:R-:W-:Y:S02]  /*0d80*/  PRMT R173, RZ, 0x5410, R5.reuse ;  /* 0x00005410ffad7816 */ /* 0x100fe40000000005 */
        /* <DEDUP_REMOVED lines=15> */
[----:B------:R-:W-:Y:S02]  /*0e80*/  PRMT R201, RZ, 0x5410, R194 ;  /* 0x00005410ffc97816 */ /* 0x000fe400000000c2 */
[----:B-1----:R-:W-:Y:S01]  /*0e90*/  PRMT R80, RZ, 0x7610, R76 ;  /* 0x00007610ff507816 */ /* 0x002fe2000000004c */
[----:B------:R0:W-:Y:S01]  /*0ea0*/  STL [R1+0x24], R3 ;  /* 0x0000240301007387 */ /* 0x0001e20000100800 */
[----:B------:R-:W-:Y:S02]  /*0eb0*/  PRMT R76, RZ, 0x5410, R77 ;  /* 0x00005410ff4c7816 */ /* 0x000fe4000000004d */
[----:B------:R-:W-:Y:S01]  /*0ec0*/  PRMT R199, RZ, 0x7610, R194 ;  /* 0x00007610ffc77816 */ /* 0x000fe200000000c2 */
[----:B------:R-:W-:Y:S01]  /*0ed0*/  STL [R1+0x20], R80 ;  /* 0x0000205001007387 */ /* 0x000fe20000100800 */
[----:B------:R-:W-:-:S02]  /*0ee0*/  PRMT R166, RZ, 0x5410, R11 ;  /* 0x00005410ffa67816 */ /* 0x000fc4000000000b */
[--C-:B------:R-:W-:Y:S01]  /*0ef0*/  PRMT R5, RZ, 0x5410, R12.reuse ;  /* 0x00005410ff057816 */ /* 0x100fe2000000000c */
[----:B------:R1:W-:Y:S01]  /*0f00*/  STL [R1+0x1c], R76 ;  /* 0x00001c4c01007387 */ /* 0x0003e20000100800 */
[----:B------:R-:W-:Y:S02]  /*0f10*/  PRMT R6, RZ, 0x7610, R12 ;  /* 0x00007610ff067816 */ /* 0x000fe4000000000c */
[----:B0-----:R-:W-:Y:S02]  /*0f20*/  PRMT R3, RZ, 0x7610, R77 ;  /* 0x00007610ff037816 */ /* 0x001fe4000000004d */
[----:B------:R-:W-:Y:S02]  /*0f30*/  PRMT R77, RZ, 0x5410, R78 ;  /* 0x00005410ff4d7816 */ /* 0x000fe4000000004e */
[--C-:B------:R-:W-:Y:S01]  /*0f40*/  PRMT R7, RZ, 0x5410, R13.reuse ;  /* 0x00005410ff077816 */ /* 0x100fe2000000000d */
[----:B------:R0:W-:Y:S01]  /*0f50*/  STL [R1+0x18], R3 ;  /* 0x0000180301007387 */ /* 0x0001e20000100800 */
[----:B------:R-:W-:-:S02]  /*0f60*/  PRMT R8, RZ, 0x7610, R13 ;  /* 0x00007610ff087816 */ /* 0x000fc4000000000d */
[----:B-1----:R-:W-:Y:S01]  /*0f70*/  PRMT R76, RZ, 0x7610, R78 ;  /* 0x00007610ff4c7816 */ /* 0x002fe2000000004e */
        /* <DEDUP_REMOVED lines=9> */
[----:B------:R-:W-:Y:S02]  /*1010*/  PRMT R215, RZ, 0x5410, R210 ;  /* 0x00005410ffd77816 */ /* 0x000fe400000000d2 */
[----:B--2---:R-:W-:Y:S01]  /*1020*/  PRMT R76, RZ, 0x5410, R72 ;  /* 0x00005410ff4c7816 */ /* 0x004fe20000000048 */
[----:B------:R-:W-:Y:S01]  /*1030*/  STL [R1+0x8], R77 ;  /* 0x0000084d01007387 */ /* 0x000fe20000100800 */
[----:B------:R-:W-:Y:S02]  /*1040*/  PRMT R213, RZ, 0x7610, R210 ;  /* 0x00007610ffd57816 */ /* 0x000fe400000000d2 */
[--C-:B------:R-:W-:Y:S01]  /*1050*/  PRMT R194, RZ, 0x5410, R16.reuse ;  /* 0x00005410ffc27816 */ /* 0x100fe20000000010 */
[----:B------:R-:W-:Y:S01]  /*1060*/  STL [R1+0x4], R76 ;  /* 0x0000044c01007387 */ /* 0x000fe20000100800 */
[----:B------:R-:W-:-:S02]  /*1070*/  PRMT R192, RZ, 0x7610, R16 ;  /* 0x00007610ffc07816 */ /* 0x000fc40000000010 */
[----:B0-----:R-:W-:Y:S02]  /*1080*/  PRMT R3, RZ, 0x7610, R72 ;  /* 0x00007610ff037816 */ /* 0x001fe40000000048 */
[--C-:B------:R-:W-:Y:S02]  /*1090*/  PRMT R190, RZ, 0x5410, R17.reuse ;  /* 0x00005410ffbe7816 */ /* 0x100fe40000000011 */
[----:B------:R-:W-:Y:S01]  /*10a0*/  PRMT R188, RZ, 0x7610, R17 ;  /* 0x00007610ffbc7816 */ /* 0x000fe20000000011 */
[----:B------:R0:W-:Y:S01]  /*10b0*/  STL [R1], R3 ;  /* 0x0000000301007387 */ /* 0x0001e20000100800 */
[--C-:B------:R-:W-:Y:S02]  /*10c0*/  PRMT R186, RZ, 0x5410, R18.reuse ;  /* 0x00005410ffba7816 */ /* 0x100fe40000000012 */
[----:B------:R-:W-:Y:S02]  /*10d0*/  PRMT R184, RZ, 0x7610, R18 ;  /* 0x00007610ffb87816 */ /* 0x000fe40000000012 */
[----:B------:R-:W-:-:S02]  /*10e0*/  PRMT R182, RZ, 0x5410, R19 ;  /* 0x00005410ffb67816 */ /* 0x000fc40000000013 */
[----:B------:R-:W-:Y:S02]  /*10f0*/  PRMT R180, RZ, 0x7610, R19 ;  /* 0x00007610ffb47816 */ /* 0x000fe40000000013 */
[----:B------:R-:W-:Y:S02]  /*1100*/  PRMT R12, RZ, 0x7610, R15 ;  /* 0x00007610ff0c7816 */ /* 0x000fe4000000000f */
        /* <DEDUP_REMOVED lines=118> */
.L_x_18657:
[----:B------:R-:W-:-:S04]  /*1870*/  ISETP.NE.U32.AND P1, PT, RZ, c[0x0][0x1c0], PT ;  /* 0x00007000ff007a0c */ /* 0x000fc80003f25070 */
[----:B------:R-:W-:-:S13]  /*1880*/  ISETP.NE.AND.EX P1, PT, RZ, c[0x0][0x1c4], PT, P1 ;  /* 0x00007100ff007a0c */ /* 0x000fda0003f25310 */
[----:B------:R-:W-:-:S05]  /*1890*/  @P1 MOV R116, 0x2 ;  /* 0x0000000200741802 */ /* 0x000fca0000000f00 */
[----:B------:R-:W-:-:S06]  /*18a0*/  @P1 IMAD.WIDE R116, R155, R116, c[0x0][0x1c0] ;  /* 0x000070009b741625 */ /* 0x000fcc00078e0274 */
[----:B------:R-:W2:Y:S01]  /*18b0*/  @P1 LDG.E.U16 R116, [R116.64] ;  /* 0x0000000474741981 */ /* 0x000ea2000c1e1500 */
[----:B------:R-:W-:Y:S01]  /*18c0*/  HFMA2.MMA R118, -RZ, RZ, 1.875, 0 ;  /* 0x3f800000ff767435 */ /* 0x000fe200000001ff */
[----:B------:R-:W-:Y:S02]  /*18d0*/  BSSY B0, `(.L_x_18622) ;  /* 0x0000046000007945 */ /* 0x000fe40003800000 */
[----:B------:R-:W0:Y:S02]  /*18e0*/  S2R R251, SR_TID.X ;  /* 0x0000000000fb7919 */ /* 0x000e240000002100 */
[----:B0-----:R-:W-:Y:S02]  /*18f0*/  LOP3.LUT R251, R251, 0x1f, RZ, 0xc0, !PT ;  /* 0x0000001ffbfb7812 */ /* 0x001fe400078ec0ff */
        /* <DEDUP_REMOVED lines=8> */
[----:B------:R0:W-:Y:S03]  /*1980*/  STL [R1+0x68], R0 ;  /* 0x0000680001007387 */ /* 0x0001e60000100800 */
[----:B------:R-:W-:Y:S01]  /*1990*/  ISETP.NE.AND.EX P1, PT, RZ, c[0x0][0x184], PT, P1 ;  /* 0x00006100ff007a0c */ /* 0x000fe20003f25310 */
[----:B------:R-:W2:Y:S04]  /*19a0*/  LDL R251, [R1+0x60] ;  /* 0x0000600001fb7983 */ /* 0x000ea80000100800 */
[----:B------:R-:W3:Y:S04]  /*19b0*/  LDL R252, [R1+0x4c] ;  /* 0x00004c0001fc7983 */ /* 0x000ee80000100800 */
[----:B0-----:R-:W4:Y:S04]  /*19c0*/  LDL R0, [R1+0x64] ;  /* 0x0000640001007983 */ /* 0x001f280000100800 */
[C---:B------:R-:W-:Y:S01]  /*19d0*/  @P1 LEA R52, P2, R162.reuse, c[0x0][0x180], 0x5 ;  /* 0x00006000a2341a11 */ /* 0x040fe200078428ff */
[----:B------:R-:W2:Y:S03]  /*19e0*/  LDL R216, [R1+0x48] ;  /* 0x0000480001d87983 */ /* 0x000ea60000100800 */
[----:B------:R-:W-:-:S05]  /*19f0*/  @P1 LEA.HI.X R53, R162, c[0x0][0x184], RZ, 0x5, P2 ;  /* 0x00006100a2351a11 */ /* 0x000fca00010f2cff */
[----:B------:R0:W2:Y:S04]  /*1a00*/  @P1 LDG.E.128 R44, [R52.64] ;  /* 0x00000004342c1981 */ /* 0x0000a8000c1e1d00 */
[----:B------:R0:W2:Y:S02]  /*1a10*/  @P1 LDG.E.128 R48, [R52.64+0x10] ;  /* 0x0000100434301981 */ /* 0x0000a4000c1e1d00 */
[----:B0-----:R-:W-:-:S05]  /*1a20*/  MOV R52, 0x10 ;  /* 0x0000001000347802 */ /* 0x001fca0000000f00 */
[----:B------:R-:W-:-:S06]  /*1a30*/  IMAD.WIDE.U32 R52, R162, R52, c[0x0][0x170] ;  /* 0x00005c00a2347625 */ /* 0x000fcc00078e0034 */
[----:B------:R-:W2:Y:S01]  /*1a40*/  LDG.E.128 R52, [R52.64] ;  /* 0x0000000434347981 */ /* 0x000ea2000c1e1d00 */
[----:B------:R-:W-:-:S04]  /*1a50*/  LEA R116, P1, R162, c[0x0][0x188], 0x5 ;  /* 0x00006200a2747a11 */ /* 0x000fc800078228ff */
[----:B------:R-:W-:Y:S02]  /*1a60*/  LEA.HI.X R117, R162, c[0x0][0x18c], RZ, 0x5, P1 ;  /* 0x00006300a2757a11 */ /* 0x000fe400008f2cff */
[----:B------:R-:W-:Y:S02]  /*1a70*/  ISETP.NE.U32.AND P1, PT, RZ, c[0x0][0x180], PT ;  /* 0x00006000ff007a0c */ /* 0x000fe40003f25070 */
[--C-:B--2---:R-:W-:Y:S02]  /*1a80*/  PRMT R165, RZ, 0x5410, R52.reuse ;  /* 0x00005410ffa57816 */ /* 0x104fe40000000034 */
[----:B------:R-:W-:Y:S02]  /*1a90*/  PRMT R214, RZ, 0x7610, R52 ;  /* 0x00007610ffd67816 */ /* 0x000fe40000000034 */
[--C-:B------:R-:W-:Y:S02]  /*1aa0*/  PRMT R119, RZ, 0x5410, R53.reuse ;  /* 0x00005410ff777816 */ /* 0x100fe40000000035 */
[----:B------:R-:W-:Y:S01]  /*1ab0*/  PRMT R164, RZ, 0x7610, R53 ;  /* 0x00007610ffa47816 */ /* 0x000fe20000000035 */
[-C--:B------:R-:W-:Y:S01]  /*1ac0*/  FMUL.FTZ R52, R165, R118.reuse ;  /* 0x00000076a5347220 */ /* 0x080fe20000410000 */
[--C-:B------:R-:W-:Y:S01]  /*1ad0*/  PRMT R56, RZ, 0x5410, R54.reuse ;  /* 0x00005410ff387816 */ /* 0x100fe20000000036 */
[-C--:B------:R-:W-:Y:S01]  /*1ae0*/  FMUL.FTZ R53, R214, R118.reuse ;  /* 0x00000076d6357220 */ /* 0x080fe20000410000 */
[----:B------:R-:W-:Y:S01]  /*1af0*/  PRMT R57, RZ, 0x7610, R54 ;  /* 0x00007610ff397816 */ /* 0x000fe20000000036 */
[-C--:B------:R-:W-:Y:S01]  /*1b00*/  FMUL.FTZ R54, R119, R118.reuse ;  /* 0x0000007677367220 */ /* 0x080fe20000410000 */
[--C-:B------:R-:W-:Y:S01]  /*1b10*/  PRMT R58, RZ, 0x5410, R55.reuse ;  /* 0x00005410ff3a7816 */ /* 0x100fe20000000037 */
[----:B------:R-:W2:Y:S01]  /*1b20*/  LDL R165, [R1+0x50] ;  /* 0x0000500001a57983 */ /* 0x000ea20000100800 */
[----:B------:R-:W-:Y:S01]  /*1b30*/  PRMT R59, RZ, 0x7610, R55 ;  /* 0x00007610ff3b7816 */ /* 0x000fe20000000037 */
[----:B------:R-:W-:-:S02]  /*1b40*/  FMUL.FTZ R55, R164, R118 ;  /* 0x00000076a4377220 */ /* 0x000fc40000410000 */
[----:B------:R-:W2:Y:S04]  /*1b50*/  LDL R214, [R1+0x54] ;  /* 0x0000540001d67983 */ /* 0x000ea80000100800 */
[----:B------:R-:W2:Y:S04]  /*1b60*/  LDL R119, [R1+0x58] ;  /* 0x0000580001777983 */ /* 0x000ea80000100800 */
[----:B------:R-:W2:Y:S01]  /*1b70*/  LDL R164, [R1+0x5c] ;  /* 0x00005c0001a47983 */ /* 0x000ea20000100800 */
[----:B----4-:R-:W-:-:S03]  /*1b80*/  FMUL.FTZ R52, R0, R52 ;  /* 0x0000003400347220 */ /* 0x010fc60000410000 */
[----:B------:R0:W5:Y:S01]  /*1b90*/  LDL.LU R0, [R1+0x68] ;  /* 0x0000680001007983 */ /* 0x0001620000300800 */
[----:B------:R-:W-:Y:S01]  /*1ba0*/  ISETP.NE.AND.EX P1, PT, RZ, c[0x0][0x184], PT, P1 ;  /* 0x00006100ff007a0c */ /* 0x000fe20003f25310 */
[-C--:B------:R-:W-:Y:S02]  /*1bb0*/  FMUL.FTZ R56, R56, R118.reuse ;  /* 0x0000007638387220 */ /* 0x080fe40000410000 */
[-C--:B------:R-:W-:Y:S02]  /*1bc0*/  FMUL.FTZ R57, R57, R118.reuse ;  /* 0x0000007639397220 */ /* 0x080fe40000410000 */
[-C--:B------:R-:W-:Y:S02]  /*1bd0*/  FMUL.FTZ R58, R58, R118.reuse ;  /* 0x000000763a3a7220 */ /* 0x080fe40000410000 */
[----:B------:R-:W-:Y:S02]  /*1be0*/  FMUL.FTZ R59, R59, R118 ;  /* 0x000000763b3b7220 */ /* 0x000fe40000410000 */
[----:B------:R-:W-:-:S02]  /*1bf0*/  FMUL.FTZ R53, R251, R53 ;  /* 0x00000035fb357220 */ /* 0x000fc40000410000 */
[----:B---3--:R-:W-:Y:S02]  /*1c00*/  FMUL.FTZ R58, R252, R58 ;  /* 0x0000003afc3a7220 */ /* 0x008fe40000410000 */
[----:B------:R-:W-:Y:S01]  /*1c10*/  FMUL.FTZ R59, R216, R59 ;  /* 0x0000003bd83b7220 */ /* 0x000fe20000410000 */
[----:B------:R-:W1:Y:S01]  /*1c20*/  S2R R251, SR_TID.X ;  /* 0x0000000000fb7919 */ /* 0x000e620000002100 */
[----:B------:R-:W-:Y:S02]  /*1c30*/  @P1 FADD.FTZ R52, R44, R52 ;  /* 0x000000342c341221 */ /* 0x000fe40000010000 */
[----:B------:R-:W-:Y:S02]  /*1c40*/  @P1 FADD.FTZ R53, R45, R53 ;  /* 0x000000352d351221 */ /* 0x000fe40000010000 */
[----:B------:R-:W-:Y:S02]  /*1c50*/  @P1 FADD.FTZ R58, R50, R58 ;  /* 0x0000003a323a1221 */ /* 0x000fe40000010000 */
[----:B------:R-:W-:Y:S01]  /*1c60*/  @P1 FADD.FTZ R59, R51, R59 ;  /* 0x0000003b333b1221 */ /* 0x000fe20000010000 */
[----:B-1----:R-:W-:Y:S01]  /*1c70*/  LOP3.LUT R251, R251, 0x1f, RZ, 0xc0, !PT ;  /* 0x0000001ffbfb7812 */ /* 0x002fe200078ec0ff */
[----:B--2---:R-:W-:-:S02]  /*1c80*/  FMUL.FTZ R57, R165, R57 ;  /* 0x00000039a5397220 */ /* 0x004fc40000410000 */
[----:B------:R-:W-:Y:S02]  /*1c90*/  FMUL.FTZ R56, R214, R56 ;  /* 0x00000038d6387220 */ /* 0x000fe40000410000 */
[----:B------:R-:W-:Y:S02]  /*1ca0*/  FMUL.FTZ R55, R119, R55 ;  /* 0x0000003777377220 */ /* 0x000fe40000410000 */
[----:B------:R-:W-:Y:S02]  /*1cb0*/  FMUL.FTZ R54, R164, R54 ;  /* 0x00000036a4367220 */ /* 0x000fe40000410000 */
[----:B------:R-:W-:Y:S02]  /*1cc0*/  @P1 FADD.FTZ R55, R47, R55 ;  /* 0x000000372f371221 */ /* 0x000fe40000010000 */
[----:B------:R-:W-:Y:S02]  /*1cd0*/  @P1 FADD.FTZ R54, R46, R54 ;  /* 0x000000362e361221 */ /* 0x000fe40000010000 */
[----:B------:R-:W-:-:S02]  /*1ce0*/  @P1 FADD.FTZ R56, R48, R56 ;  /* 0x0000003830381221 */ /* 0x000fc40000010000 */
[----:B------:R-:W-:Y:S01]  /*1cf0*/  @P1 FADD.FTZ R57, R49, R57 ;  /* 0x0000003931391221 */ /* 0x000fe20000010000 */
[----:B------:R0:W-:Y:S04]  /*1d00*/  STG.E.128 [R116.64], R52 ;  /* 0x0000003474007986 */ /* 0x0001e8000c101d04 */
[----:B------:R0:W-:Y:S01]  /*1d10*/  STG.E.128 [R116.64+0x10], R56 ;  /* 0x0000103874007986 */ /* 0x0001e2000c101d04 */
[----:B------:R-:W-:-:S03]  /*1d20*/  IADD3 R119, R162, 0x20, RZ ;  /* 0x00000020a2777810 */ /* 0x000fc60007ffe0ff */
.L_x_18623:
[----:B------:R-:W-:Y:S05]  /*1d30*/  BSYNC B0 ;  /* 0x0000000000007941 */ /* 0x000fea0003800000 */
.L_x_18622:
[----:B-----5:R-:W-:Y:S01]  /*1d40*/  ISETP.GE.U32.AND P1, PT, R0, 0x40, PT ;  /* 0x000000400000780c */ /* 0x020fe20003f26070 */
[----:B------:R-:W-:-:S12]  /*1d50*/  BSSY B0, `(.L_x_18624) ;  /* 0x0000040000007945 */ /* 0x000fd80003800000 */
[----:B------:R-:W-:Y:S05]  /*1d60*/  @!P1 BRA `(.L_x_18625) ;  /* 0x000003e000009947 */ /* 0x000fea0003800000 */
[----:B------:R-:W-:Y:S01]  /*1d70*/  ISETP.NE.U32.AND P1, PT, RZ, c[0x0][0x180], PT ;  /* 0x00006000ff007a0c */ /* 0x000fe20003f25070 */
[----:B------:R1:W-:Y:S03]  /*1d80*/  STL [R1+0x6c], R2 ;  /* 0x00006c0201007387 */ /* 0x0003e60000100800 */
[----:B------:R-:W-:Y:S01]  /*1d90*/  ISETP.NE.AND.EX P1, PT, RZ, c[0x0][0x184], PT, P1 ;  /* 0x00006100ff007a0c */ /* 0x000fe20003f25310 */
[----:B-1----:R-:W2:Y:S04]  /*1da0*/  LDL R2, [R1+0x44] ;  /* 0x0000440001027983 */ /* 0x002ea80000100800 */
[----:B------:R1:W-:Y:S08]  /*1db0*/  STL [R1+0x68], R0 ;  /* 0x0000680001007387 */ /* 0x0003f00000100800 */
[C---:B------:R-:W-:Y:S01]  /*1dc0*/  @P1 LEA R60, P2, R119.reuse, c[0x0][0x180], 0x5 ;  /* 0x00006000773c1a11 */ /* 0x040fe200078428ff */
[----:B------:R-:W3:Y:S03]  /*1dd0*/  LDL R251, [R1+0x3c] ;  /* 0x00003c0001fb7983 */ /* 0x000ee60000100800 */
[----:B------:R-:W-:Y:S01]  /*1de0*/  @P1 LEA.HI.X R61, R119, c[0x0][0x184], RZ, 0x5, P2 ;  /* 0x00006100773d1a11 */ /* 0x000fe200010f2cff */
[----:B------:R-:W4:Y:S04]  /*1df0*/  LDL R252, [R1+0x28] ;  /* 0x0000280001fc7983 */ /* 0x000f280000100800 */
[----:B------:R0:W2:Y:S04]  /*1e00*/  @P1 LDG.E.128 R44, [R60.64] ;  /* 0x000000043c2c1981 */ /* 0x0000a8000c1e1d00 */
[----:B------:R0:W2:Y:S04]  /*1e10*/  @P1 LDG.E.128 R48, [R60.64+0x10] ;  /* 0x000010043c301981 */ /* 0x0000a8000c1e1d00 */
[----:B-1----:R-:W2:Y:S01]  /*1e20*/  LDL R0, [R1+0x40] ;  /* 0x0000400001007983 */ /* 0x002ea20000100800 */
[----:B0-----:R-:W-:-:S10]  /*1e30*/  HFMA2.MMA R60, -RZ, RZ, 0, 9.5367431640625e-07 ;  /* 0x00000010ff3c7435 */ /* 0x001fd400000001ff */
        /* <DEDUP_REMOVED lines=21> */
[----:B------:R-:W-:Y:S02]  /*1f90*/  FMUL.FTZ R60, R2, R60 ;  /* 0x0000003c023c7220 */ /* 0x000fe40000410000 */
[----:B------:R-:W-:Y:S01]  /*1fa0*/  FMUL.FTZ R61, R0, R61 ;  /* 0x0000003d003d7220 */ /* 0x000fe20000410000 */
[----:B------:R0:W5:Y:S04]  /*1fb0*/  LDL.LU R2, [R1+0x6c] ;  /* 0x00006c0001027983 */ /* 0x0001680000300800 */
[----:B------:R0:W5:Y:S01]  /*1fc0*/  LDL.LU R0, [R1+0x68] ;  /* 0x0000680001007983 */ /* 0x0001620000300800 */
[----:B------:R-:W-:Y:S01]  /*1fd0*/  ISETP.NE.AND.EX P1, PT, RZ, c[0x0][0x184], PT, P1 ;  /* 0x00006100ff007a0c */ /* 0x000fe20003f25310 */
[----:B------:R-:W-:-:S02]  /*1fe0*/  FMUL.FTZ R64, R64, R118 ;  /* 0x0000007640407220 */ /* 0x000fc40000410000 */
[-C--:B------:R-:W-:Y:S02]  /*1ff0*/  FMUL.FTZ R65, R65, R118.reuse ;  /* 0x0000007641417220 */ /* 0x080fe40000410000 */
[-C--:B------:R-:W-:Y:S02]  /*2000*/  FMUL.FTZ R66, R66, R118.reuse ;  /* 0x0000007642427220 */ /* 0x080fe40000410000 */
[----:B------:R-:W-:Y:S02]  /*2010*/  FMUL.FTZ R67, R67, R118 ;  /* 0x0000007643437220 */ /* 0x000fe40000410000 */
[----:B---3--:R-:W-:Y:S02]  /*2020*/  FMUL.FTZ R62, R251, R62 ;  /* 0x0000003efb3e7220 */ /* 0x008fe40000410000 */
[----:B----4-:R-:W-:Y:S01]  /*2030*/  FMUL.FTZ R67, R252, R67 ;  /* 0x00000043fc437220 */ /* 0x010fe20000410000 */
[----:B------:R-:W1:Y:S01]  /*2040*/  S2R R251, SR_TID.X ;  /* 0x0000000000fb7919 */ /* 0x000e620000002100 */
[----:B------:R-:W-:-:S02]  /*2050*/  @P1 FADD.FTZ R60, R44, R60 ;  /* 0x0000003c2c3c1221 */ /* 0x000fc40000010000 */
[----:B------:R-:W-:Y:S02]  /*2060*/  @P1 FADD.FTZ R61, R45, R61 ;  /* 0x0000003d2d3d1221 */ /* 0x000fe40000010000 */
[----:B------:R-:W-:Y:S02]  /*2070*/  @P1 FADD.FTZ R62, R46, R62 ;  /* 0x0000003e2e3e1221 */ /* 0x000fe40000010000 */
[----:B------:R-:W-:Y:S01]  /*2080*/  @P1 FADD.FTZ R67, R51, R67 ;  /* 0x0000004333431221 */ /* 0x000fe20000010000 */
[----:B------:R-:W-:Y:S02]  /*2090*/  IADD3 R119, R119, 0x20, RZ ;  /* 0x0000002077777810 */ /* 0x000fe40007ffe0ff */
[----:B-1----:R-:W-:Y:S01]  /*20a0*/  LOP3.LUT R251, R251, 0x1f, RZ, 0xc0, !PT ;  /* 0x0000001ffbfb7812 */ /* 0x002fe200078ec0ff */
[----:B--2---:R-:W-:Y:S02]  /*20b0*/  FMUL.FTZ R66, R214, R66 ;  /* 0x00000042d6427220 */ /* 0x004fe40000410000 */
[----:B------:R-:W-:-:S02]  /*20c0*/  FMUL.FTZ R65, R216, R65 ;  /* 0x00000041d8417220 */ /* 0x000fc40000410000 */
[----:B------:R-:W-:Y:S02]  /*20d0*/  FMUL.FTZ R64, R164, R64 ;  /* 0x00000040a4407220 */ /* 0x000fe40000410000 */
[----:B------:R-:W-:Y:S02]  /*20e0*/  FMUL.FTZ R63, R165, R63 ;  /* 0x0000003fa53f7220 */ /* 0x000fe40000410000 */
[----:B------:R-:W-:Y:S02]  /*20f0*/  @P1 FADD.FTZ R64, R48, R64 ;  /* 0x0000004030401221 */ /* 0x000fe40000010000 */
[----:B------:R-:W-:Y:S02]  /*2100*/  @P1 FADD.FTZ R63, R47, R63 ;  /* 0x0000003f2f3f1221 */ /* 0x000fe40000010000 */
[----:B------:R-:W-:Y:S02]  /*2110*/  @P1 FADD.FTZ R65, R49, R65 ;  /* 0x0000004131411221 */ /* 0x000fe40000010000 */
[----:B------:R-:W-:Y:S01]  /*2120*/  @P1 FADD.FTZ R66, R50, R66 ;  /* 0x0000004232421221 */ /* 0x000fe20000010000 */
[----:B------:R0:W-:Y:S04]  /*2130*/  STG.E.128 [R116.64], R60 ;  /* 0x0000003c74007986 */ /* 0x0001e8000c101d04 */
[----:B------:R0:W-:Y:S02]  /*2140*/  STG.E.128 [R116.64+0x10], R64 ;  /* 0x0000104074007986 */ /* 0x0001e4000c101d04 */
.L_x_18625:
[----:B------:R-:W-:Y:S05]  /*2150*/  BSYNC B0 ;  /* 0x0000000000007941 */ /* 0x000fea0003800000 */
.L_x_18624:
        /* <DEDUP_REMOVED lines=65> */
.L_x_18627:
[----:B------:R-:W-:Y:S05]  /*2570*/  BSYNC B0 ;  /* 0x0000000000007941 */ /* 0x000fea0003800000 */
.L_x_18626:
[----:B-----5:R-:W-:Y:S01]  /*2580*/  ISETP.GE.U32.AND P1, PT, R0, 0x80, PT ;  /* 0x000000800000780c */ /* 0x020fe20003f26070 */
[----:B------:R-:W-:-:S12]  /*2590*/  BSSY B0, `(.L_x_18628) ;  /* 0x0000034000007945 */ /* 0x000fd80003800000 */
[----:B------:R-:W-:Y:S05]  /*25a0*/  @!P1 BRA `(.L_x_18629) ;  /* 0x0000032000009947 */ /* 0x000fea0003800000 */
[----:B------:R-:W-:Y:S01]  /*25b0*/  ISETP.NE.U32.AND P1, PT, RZ, c[0x0][0x180], PT ;  /* 0x00006000ff007a0c */ /* 0x000fe20003f25070 */
[----:B------:R-:W2:Y:S03]  /*25c0*/  LDL R252, [R1] ;  /* 0x0000000001fc7983 */ /* 0x000ea60000100800 */
[----:B------:R-:W-:-:S13]  /*25d0*/  ISETP.NE.AND.EX P1, PT, RZ, c[0x0][0x184], PT, P1 ;  /* 0x00006100ff007a0c */ /* 0x000fda0003f25310 */
[----:B------:R-:W-:-:S04]  /*25e0*/  @P1 LEA R76, P2, R119, c[0x0][0x180], 0x5 ;  /* 0x00006000774c1a11 */ /* 0x000fc800078428ff */
[----:B------:R-:W-:-:S05]  /*25f0*/  @P1 LEA.HI.X R77, R119, c[0x0][0x184], RZ, 0x5, P2 ;  /* 0x00006100774d1a11 */ /* 0x000fca00010f2cff */
[----:B------:R1:W3:Y:S04]  /*2600*/  @P1 LDG.E.128 R44, [R76.64] ;  /* 0x000000044c2c1981 */ /* 0x0002e8000c1e1d00 */
[----:B------:R1:W4:Y:S01]  /*2610*/  @P1 LDG.E.128 R48, [R76.64+0x10] ;  /* 0x000010044c301981 */ /* 0x000322000c1e1d00 */
[----:B0-----:R-:W-:-:S04]  /*2620*/  LEA R116, P1, R119, c[0x0][0x188], 0x5 ;  /* 0x0000620077747a11 */ /* 0x001fc800078228ff */
[----:B------:R-:W-:Y:S01]  /*2630*/  LEA.HI.X R117, R119, c[0x0][0x18c], RZ, 0x5, P1 ;  /* 0x0000630077757a11 */ /* 0x000fe200008f2cff */
[----:B-1----:R-:W-:-:S10]  /*2640*/  HFMA2.MMA R76, -RZ, RZ, 0, 9.5367431640625e-07 ;  /* 0x00000010ff4c7435 */ /* 0x002fd400000001ff */
[----:B------:R-:W-:-:S06]  /*2650*/  IMAD.WIDE.U32 R76, R119, R76, c[0x0][0x170] ;  /* 0x00005c00774c7625 */ /* 0x000fcc00078e004c */
[----:B------:R-:W5:Y:S01]  /*2660*/  LDG.E.128 R76, [R76.64] ;  /* 0x000000044c4c7981 */ /* 0x000f62000c1e1d00 */
[----:B------:R-:W-:-:S04]  /*2670*/  ISETP.NE.U32.AND P1, PT, RZ, c[0x0][0x180], PT ;  /* 0x00006000ff007a0c */ /* 0x000fc80003f25070 */
[----:B------:R-:W-:Y:S02]  /*2680*/  ISETP.NE.AND.EX P1, PT, RZ, c[0x0][0x184], PT, P1 ;  /* 0x00006100ff007a0c */ /* 0x000fe40003f25310 */
[--C-:B-----5:R-:W-:Y:S02]  /*2690*/  PRMT R214, RZ, 0x5410, R76.reuse ;  /* 0x00005410ffd67816 */ /* 0x120fe4000000004c */
[----:B------:R-:W-:Y:S02]  /*26a0*/  PRMT R216, RZ, 0x7610, R76 ;  /* 0x00007610ffd87816 */ /* 0x000fe4000000004c */
[--C-:B------:R-:W-:Y:S01]  /*26b0*/  PRMT R164, RZ, 0x5410, R77.reuse ;  /* 0x00005410ffa47816 */ /* 0x100fe2000000004d */
[----:B------:R-:W-:Y:S01]  /*26c0*/  FMUL.FTZ R76, R214, R118 ;  /* 0x00000076d64c7220 */ /* 0x000fe20000410000 */
[----:B------:R-:W-:Y:S01]  /*26d0*/  PRMT R165, RZ, 0x7610, R77 ;  /* 0x00007610ffa57816 */ /* 0x000fe2000000004d */
[----:B------:R-:W5:Y:S01]  /*26e0*/  LDL R214, [R1+0x4] ;  /* 0x0000040001d67983 */ /* 0x000f620000100800 */
        /* <DEDUP_REMOVED lines=10> */
[----:B------:R-:W-:Y:S02]  /*2790*/  FMUL.FTZ R83, R83, R118 ;  /* 0x0000007653537220 */ /* 0x000fe40000410000 */
[----:B--2---:R-:W-:Y:S02]  /*27a0*/  FMUL.FTZ R77, R252, R77 ;  /* 0x0000004dfc4d7220 */ /* 0x004fe40000410000 */
[----:B------:R-:W-:Y:S02]  /*27b0*/  FMUL.FTZ R78, R250, R78 ;  /* 0x0000004efa4e7220 */ /* 0x000fe40000410000 */
[----:B------:R-:W-:-:S02]  /*27c0*/  FMUL.FTZ R79, R249, R79 ;  /* 0x0000004ff94f7220 */ /* 0x000fc40000410000 */
[----:B------:R-:W-:Y:S02]  /*27d0*/  FMUL.FTZ R80, R248, R80 ;  /* 0x00000050f8507220 */ /* 0x000fe40000410000 */
[----:B------:R-:W-:Y:S02]  /*27e0*/  FMUL.FTZ R81, R247, R81 ;  /* 0x00000051f7517220 */ /* 0x000fe40000410000 */
[----:B------:R-:W-:Y:S02]  /*27f0*/  FMUL.FTZ R82, R246, R82 ;  /* 0x00000052f6527220 */ /* 0x000fe40000410000 */
[----:B------:R-:W-:Y:S02]  /*2800*/  FMUL.FTZ R83, R245, R83 ;  /* 0x00000053f5537220 */ /* 0x000fe40000410000 */
[----:B---3--:R-:W-:Y:S02]  /*2810*/  @P1 FADD.FTZ R77, R45, R77 ;  /* 0x0000004d2d4d1221 */ /* 0x008fe40000010000 */
[----:B------:R-:W-:-:S02]  /*2820*/  @P1 FADD.FTZ R78, R46, R78 ;  /* 0x0000004e2e4e1221 */ /* 0x000fc40000010000 */
[----:B------:R-:W-:Y:S02]  /*2830*/  @P1 FADD.FTZ R79, R47, R79 ;  /* 0x0000004f2f4f1221 */ /* 0x000fe40000010000 */
[----:B----4-:R-:W-:Y:S02]  /*2840*/  @P1 FADD.FTZ R80, R48, R80 ;  /* 0x0000005030501221 */ /* 0x010fe40000010000 */
[----:B------:R-:W-:Y:S02]  /*2850*/  @P1 FADD.FTZ R81, R49, R81 ;  /* 0x0000005131511221 */ /* 0x000fe40000010000 */
[----:B------:R-:W-:Y:S02]  /*2860*/  @P1 FADD.FTZ R82, R50, R82 ;  /* 0x0000005232521221 */ /* 0x000fe40000010000 */
[----:B------:R-:W-:-:S05]  /*2870*/  @P1 FADD.FTZ R83, R51, R83 ;  /* 0x0000005333531221 */ /* 0x000fca0000010000 */
[----:B------:R0:W-:Y:S01]  /*2880*/  STG.E.128 [R116.64+0x10], R80 ;  /* 0x0000105074007986 */ /* 0x0001e2000c101d04 */
[----:B------:R-:W-:Y:S01]  /*2890*/  IADD3 R119, R119, 0x20, RZ ;  /* 0x0000002077777810 */ /* 0x000fe20007ffe0ff */
[----:B-----5:R-:W-:-:S04]  /*28a0*/  FMUL.FTZ R76, R214, R76 ;  /* 0x0000004cd64c7220 */ /* 0x020fc80000410000 */
[----:B------:R-:W-:-:S05]  /*28b0*/  @P1 FADD.FTZ R76, R44, R76 ;  /* 0x0000004c2c4c1221 */ /* 0x000fca0000010000 */
[----:B------:R0:W-:Y:S02]  /*28c0*/  STG.E.128 [R116.64], R76 ;  /* 0x0000004c74007986 */ /* 0x0001e4000c101d04 */
.L_x_18629:
[----:B------:R-:W-:Y:S05]  /*28d0*/  BSYNC B0 ;  /* 0x0000000000007941 */ /* 0x000fea0003800000 */
.L_x_18628:
[----:B------:R-:W-:Y:S01]  /*28e0*/  ISETP.GE.U32.AND P1, PT, R0, 0xa0, PT ;  /* 0x000000a00000780c */ /* 0x000fe20003f26070 */
[----:B------:R-:W-:-:S12]  /*28f0*/  BSSY B0, `(.L_x_18630) ;  /* 0x0000032000007945 */ /* 0x000fd80003800000 */
[----:B------:R-:W-:Y:S05]  /*2900*/  @!P1 BRA `(.L_x_18631) ;  /* 0x0000030000009947 */ /* 0x000fea0003800000 */
[----:B------:R-:W-:-:S04]  /*2910*/  ISETP.NE.U32.AND P1, PT, RZ, c[0x0][0x180], PT ;  /* 0x00006000ff007a0c */ /* 0x000fc80003f25070 */
[----:B------:R-:W-:-:S13]  /*2920*/  ISETP.NE.AND.EX P1, PT, RZ, c[0x0][0x184], PT, P1 ;  /* 0x00006100ff007a0c */ /* 0x000fda0003f25310 */
[----:B------:R-:W-:-:S04]  /*2930*/  @P1 LEA R84, P2, R119, c[0x0][0x180], 0x5 ;  /* 0x0000600077541a11 */ /* 0x000fc800078428ff */
[----:B------:R-:W-:-:S05]  /*2940*/  @P1 LEA.HI.X R85, R119, c[0x0][0x184], RZ, 0x5, P2 ;  /* 0x0000610077551a11 */ /* 0x000fca00010f2cff */
[----:B------:R1:W2:Y:S04]  /*2950*/  @P1 LDG.E.128 R44, [R84.64] ;  /* 0x00000004542c1981 */ /* 0x0002a8000c1e1d00 */
[----:B------:R1:W3:Y:S01]  /*2960*/  @P1 LDG.E.128 R48, [R84.64+0x10] ;  /* 0x0000100454301981 */ /* 0x0002e2000c1e1d00 */
[----:B0-----:R-:W-:-:S04]  /*2970*/  LEA R116, P1, R119, c[0x0][0x188], 0x5 ;  /* 0x0000620077747a11 */ /* 0x001fc800078228ff */
[----:B------:R-:W-:Y:S02]  /*2980*/  LEA.HI.X R117, R119, c[0x0][0x18c], RZ, 0x5, P1 ;  /* 0x0000630077757a11 */ /* 0x000fe400008f2cff */
[----:B-1----:R-:W-:-:S05]  /*2990*/  MOV R84, 0x10 ;  /* 0x0000001000547802 */ /* 0x002fca0000000f00 */
[----:B------:R-:W-:-:S06]  /*29a0*/  IMAD.WIDE.U32 R84, R119, R84, c[0x0][0x170] ;  /* 0x00005c0077547625 */ /* 0x000fcc00078e0054 */
[----:B------:R-:W4:Y:S01]  /*29b0*/  LDG.E.128 R84, [R84.64] ;  /* 0x0000000454547981 */ /* 0x000f22000c1e1d00 */
[----:B------:R-:W-:Y:S02]  /*29c0*/  ISETP.NE.U32.AND P1, PT, RZ, c[0x0][0x180], PT ;  /* 0x00006000ff007a0c */ /* 0x000fe40003f25070 */
[----:B------:R-:W-:Y:S02]  /*29d0*/  IADD3 R119, R119, 0x20, RZ ;  /* 0x0000002077777810 */ /* 0x000fe40007ffe0ff */
[----:B------:R-:W-:Y:S02]  /*29e0*/  ISETP.NE.AND.EX P1, PT, RZ, c[0x0][0x184], PT, P1 ;  /* 0x00006100ff007a0c */ /* 0x000fe40003f25310 */
[--C-:B----4-:R-:W-:Y:S02]  /*29f0*/  PRMT R214, RZ, 0x5410, R84.reuse ;  /* 0x00005410ffd67816 */ /* 0x110fe40000000054 */
[----:B------:R-:W-:Y:S02]  /*2a00*/  PRMT R216, RZ, 0x7610, R84 ;  /* 0x00007610ffd87816 */ /* 0x000fe40000000054 */
[--C-:B------:R-:W-:Y:S01]  /*2a10*/  PRMT R164, RZ, 0x5410, R85.reuse ;  /* 0x00005410ffa47816 */ /* 0x100fe20000000055 */
[-C--:B------:R-:W-:Y:S01]  /*2a20*/  FMUL.FTZ R84, R214, R118.reuse ;  /* 0x00000076d6547220 */ /* 0x080fe20000410000 */
[----:B------:R-:W-:Y:S01]  /*2a30*/  PRMT R165, RZ, 0x7610, R85 ;  /* 0x00007610ffa57816 */ /* 0x000fe20000000055 */
[----:B------:R-:W-:Y:S01]  /*2a40*/  FMUL.FTZ R85, R216, R118 ;  /* 0x00000076d8557220 */ /* 0x000fe20000410000 */
[--C-:B------:R-:W-:Y:S01]  /*2a50*/  PRMT R88, RZ, 0x5410, R86.reuse ;  /* 0x00005410ff587816 */ /* 0x100fe20000000056 */
[----:B------:R-:W-:Y:S01]  /*2a60*/  FMUL.FTZ R84, R244, R84 ;  /* 0x00000054f4547220 */ /* 0x000fe20000410000 */
[----:B------:R-:W-:Y:S01]  /*2a70*/  PRMT R89, RZ, 0x7610, R86 ;  /* 0x00007610ff597816 */ /* 0x000fe20000000056 */
[-C--:B------:R-:W-:Y:S01]  /*2a80*/  FMUL.FTZ R86, R164, R118.reuse ;  /* 0x00000076a4567220 */ /* 0x080fe20000410000 */
[--C-:B------:R-:W-:Y:S01]  /*2a90*/  PRMT R90, RZ, 0x5410, R87.reuse ;  /* 0x00005410ff5a7816 */ /* 0x100fe20000000057 */
[-C--:B------:R-:W-:Y:S01]  /*2aa0*/  FMUL.FTZ R88, R88, R118.reuse ;  /* 0x0000007658587220 */ /* 0x080fe20000410000 */
[----:B------:R-:W-:Y:S01]  /*2ab0*/  PRMT R91, RZ, 0x7610, R87 ;  /* 0x00007610ff5b7816 */ /* 0x000fe20000000057 */
[----:B------:R-:W-:-:S02]  /*2ac0*/  FMUL.FTZ R87, R165, R118 ;  /* 0x00000076a5577220 */ /* 0x000fc40000410000 */
[-C--:B------:R-:W-:Y:S02]  /*2ad0*/  FMUL.FTZ R89, R89, R118.reuse ;  /* 0x0000007659597220 */ /* 0x080fe40000410000 */
[-C--:B------:R-:W-:Y:S02]  /*2ae0*/  FMUL.FTZ R90, R90, R118.reuse ;  /* 0x000000765a5a7220 */ /* 0x080fe40000410000 */
[----:B------:R-:W-:Y:S02]  /*2af0*/  FMUL.FTZ R91, R91, R118 ;  /* 0x000000765b5b7220 */ /* 0x000fe40000410000 */
[----:B------:R-:W-:Y:S02]  /*2b00*/  FMUL.FTZ R85, R243, R85 ;  /* 0x00000055f3557220 */ /* 0x000fe40000410000 */
[----:B------:R-:W-:Y:S02]  /*2b10*/  FMUL.FTZ R86, R242, R86 ;  /* 0x00000056f2567220 */ /* 0x000fe40000410000 */
[----:B------:R-:W-:-:S02]  /*2b20*/  FMUL.FTZ R87, R241, R87 ;  /* 0x00000057f1577220 */ /* 0x000fc40000410000 */
[----:B------:R-:W-:Y:S02]  /*2b30*/  FMUL.FTZ R88, R240, R88 ;  /* 0x00000058f0587220 */ /* 0x000fe40000410000 */
[----:B------:R-:W-:Y:S02]  /*2b40*/  FMUL.FTZ R89, R239, R89 ;  /* 0x00000059ef597220 */ /* 0x000fe40000410000 */
[----:B------:R-:W-:Y:S02]  /*2b50*/  FMUL.FTZ R90, R238, R90 ;  /* 0x0000005aee5a7220 */ /* 0x000fe40000410000 */
[----:B------:R-:W-:Y:S02]  /*2b60*/  FMUL.FTZ R91, R237, R91 ;  /* 0x0000005bed5b7220 */ /* 0x000fe40000410000 */
[----:B--2---:R-:W-:Y:S02]  /*2b70*/  @P1 FADD.FTZ R84, R44, R84 ;  /* 0x000000542c541221 */ /* 0x004fe40000010000 */
[----:B------:R-:W-:-:S02]  /*2b80*/  @P1 FADD.FTZ R85, R45, R85 ;  /* 0x000000552d551221 */ /* 0x000fc40000010000 */
[----:B------:R-:W-:Y:S02]  /*2b90*/  @P1 FADD.FTZ R86, R46, R86 ;  /* 0x000000562e561221 */ /* 0x000fe40000010000 */
[----:B------:R-:W-:Y:S02]  /*2ba0*/  @P1 FADD.FTZ R87, R47, R87 ;  /* 0x000000572f571221 */ /* 0x000fe40000010000 */
[----:B---3--:R-:W-:Y:S02]  /*2bb0*/  @P1 FADD.FTZ R88, R48, R88 ;  /* 0x0000005830581221 */ /* 0x008fe40000010000 */
[----:B------:R-:W-:Y:S01]  /*2bc0*/  @P1 FADD.FTZ R89, R49, R89 ;  /* 0x0000005931591221 */ /* 0x000fe20000010000 */
[----:B------:R0:W-:Y:S01]  /*2bd0*/  STG.E.128 [R116.64], R84 ;  /* 0x0000005474007986 */ /* 0x0001e2000c101d04 */
[----:B------:R-:W-:Y:S02]  /*2be0*/  @P1 FADD.FTZ R90, R50, R90 ;  /* 0x0000005a325a1221 */ /* 0x000fe40000010000 */
[----:B------:R-:W-:-:S05]  /*2bf0*/  @P1 FADD.FTZ R91, R51, R91 ;  /* 0x0000005b335b1221 */ /* 0x000fca0000010000 */
[----:B------:R0:W-:Y:S02]  /*2c00*/  STG.E.128 [R116.64+0x10], R88 ;  /* 0x0000105874007986 */ /* 0x0001e4000c101d04 */
.L_x_18631:
[----:B------:R-:W-:Y:S05]  /*2c10*/  BSYNC B0 ;  /* 0x0000000000007941 */ /* 0x000fea0003800000 */
.L_x_18630:
        /* <DEDUP_REMOVED lines=10> */
[----:B------:R-:W-:Y:S01]  /*2cc0*/  LEA.HI.X R117, R119, c[0x0][0x18c], RZ, 0x5, P1 ;  /* 0x0000630077757a11 */ /* 0x000fe200008f2cff */
[----:B-1----:R-:W-:-:S10]  /*2cd0*/  HFMA2.MMA R92, -RZ, RZ, 0, 9.5367431640625e-07 ;  /* 0x00000010ff5c7435 */ /* 0x002fd400000001ff */
        /* <DEDUP_REMOVED lines=39> */
.L_x_18633:
[----:B------:R-:W-:Y:S05]  /*2f50*/  BSYNC B0 ;  /* 0x0000000000007941 */ /* 0x000fea0003800000 */
.L_x_18632:
        /* <DEDUP_REMOVED lines=51> */
.L_x_18635:
[----:B------:R-:W-:Y:S05]  /*3290*/  BSYNC B0 ;  /* 0x0000000000007941 */ /* 0x000fea0003800000 */
.L_x_18634:
        /* <DEDUP_REMOVED lines=14> */
[----:B------:R-:W-:-:S04]  /*3380*/  ISETP.NE.U32.AND P1, PT, RZ, c[0x0][0x180], PT ;  /* 0x00006000ff007a0c */ /* 0x000fc80003f25070 */
        /* <DEDUP_REMOVED lines=35> */
.L_x_18637:
[----:B------:R-:W-:Y:S05]  /*35c0*/  BSYNC B0 ;  /* 0x0000000000007941 */ /* 0x000fea0003800000 */
.L_x_18636:
[----:B0-----:R-:W-:Y:S01]  /*35d0*/  FADD.FTZ R116, RZ, R52 ;  /* 0x00000034ff747221 */ /* 0x001fe20000010000 */
[----:B------:R-:W-:Y:S02]  /*35e0*/  ISETP.GT.U32.AND P1, PT, R0, 0x3f, PT ;  /* 0x0000003f0000780c */ /* 0x000fe40003f24070 */
        /* <DEDUP_REMOVED lines=77> */
.L_x_18658:
        /* <DEDUP_REMOVED lines=154> */
.L_x_18659:
        /* <DEDUP_REMOVED lines=49> */
.L_x_18641:
[----:B------:R-:W-:Y:S05]  /*4770*/  BSYNC B0 ;  /* 0x0000000000007941 */ /* 0x000fea0003800000 */
.L_x_18640:
        /* <DEDUP_REMOVED lines=35> */
.L_x_18643:
[----:B------:R-:W-:Y:S05]  /*49b0*/  BSYNC B0 ;  /* 0x0000000000007941 */ /* 0x000fea0003800000 */
.L_x_18642:
        /* <DEDUP_REMOVED lines=35> */
.L_x_18645:
[----:B------:R-:W-:Y:S05]  /*4bf0*/  BSYNC B0 ;  /* 0x0000000000007941 */ /* 0x000fea0003800000 */
.L_x_18644:
        /* <DEDUP_REMOVED lines=35> */
.L_x_18647:
[----:B------:R-:W-:Y:S05]  /*4e30*/  BSYNC B0 ;  /* 0x0000000000007941 */ /* 0x000fea0003800000 */
.L_x_18646:
        /* <DEDUP_REMOVED lines=35> */
.L_x_18649:
[----:B------:R-:W-:Y:S05]  /*5070*/  BSYNC B0 ;  /* 0x0000000000007941 */ /* 0x000fea0003800000 */
.L_x_18648:
        /* <DEDUP_REMOVED lines=35> */
.L_x_18651:
[----:B------:R-:W-:Y:S05]  /*52b0*/  BSYNC B0 ;  /* 0x0000000000007941 */ /* 0x000fea0003800000 */
.L_x_18650:
        /* <DEDUP_REMOVED lines=35> */
.L_x_18653:
[----:B------:R-:W-:Y:S05]  /*54f0*/  BSYNC B0 ;  /* 0x0000000000007941 */ /* 0x000fea0003800000 */
.L_x_18652:
        /* <DEDUP_REMOVED lines=34> */
.L_x_18655:
[----:B------:R-:W-:Y:S05]  /*5720*/  BSYNC B0 ;  /* 0x0000000000007941 */ /* 0x000fea0003800000 */
.L_x_18654:
[----:B0-----:R-:W-:-:S10]  /*5730*/  HFMA2.MMA R116, -RZ, RZ, 0, 2.384185791015625e-07 ;  /* 0x00000004ff747435 */ /* 0x001fd400000001ff */
[----:B------:R-:W-:-:S05]  /*5740*/  IMAD R155, R116, c[0x0][0x160], R155 ;  /* 0x00005800749b7a24 */ /* 0x000fca00078e029b */
[----:B------:R-:W-:-:S13]  /*5750*/  ISETP.GE.AND P1, PT, R155, c[0x0][0x164], PT ;  /* 0x000059009b007a0c */ /* 0x000fda0003f26270 */
[----:B------:R-:W-:Y:S01]  /*5760*/  @P1 CALL.REL.NOINC `(.L_x_18656) ;  /* 0x0000001000001944 */ /* 0x000fe20003c00000 */
[----:B------:R-:W-:Y:S05]  /*5770*/  BRA `(.L_x_18657) ;  /* 0xffffc0f000007947 */ /* 0x000fea000383ffff */
.L_x_18656:
[----:B------:R-:W-:Y:S05]  /*5780*/  EXIT ;  /* 0x000000000000794d */ /* 0x000fea0003800000 */
.L_x_18638:
[----:B------:R-:W-:Y:S01]  /*5790*/  HFMA2.MMA R118, -RZ, RZ, 0, 5.9604644775390625e-08 ;  /* 0x00000001ff767435 */ /* 0x000fe200000001ff */
[----:B------:R-:W-:Y:S02]  /*57a0*/  MOV R164, R119 ;  /* 0x0000007700a47202 */ /* 0x000fe40000000f00 */
[----:B------:R-:W-:Y:S02]  /*57b0*/  MOV R165, 0x1f ;  /* 0x0000001f00a57802 */ /* 0x000fe40000000f00 */
[----:B------:R-:W-:Y:S02]  /*57c0*/  MOV R117, 0xffffffff ;  /* 0xffffffff00757802 */ /* 0x000fe40000000f00 */
[----:B------:R-:W-:Y:S02]  /*57d0*/  MOV R116, 0x57f0 ;  /* 0x000057f000747802 */ /* 0x000fe40000000f00 */
[----:B------:R-:W-:Y:S05]  /*57e0*/  CALL.REL.NOINC `($__internal_52_$__cuda_sm70_shflsync_bfly_p) ;  /* 0x00000c2000007944 */ /* 0x000fea0003c00000 */
[----:B-1----:R-:W-:Y:S05]  /*57f0*/  BRA `(.L_x_18658) ;  /* 0xffffe2c000007947 */ /* 0x002fea000383ffff */
.L_x_18639:
[----:B------:R-:W-:Y:S01]  /*5800*/  HFMA2.MMA R118, -RZ, RZ, 0, 1.1920928955078125e-07 ;  /* 0x00000002ff767435 */ /* 0x000fe200000001ff */
[----:B------:R-:W-:Y:S02]  /*5810*/  MOV R164, R119 ;  /* 0x0000007700a47202 */ /* 0x000fe40000000f00 */
[----:B------:R-:W-:-:S02]  /*5820*/  MOV R165, 0x1f ;  /* 0x0000001f00a57802 */ /* 0x000fc40000000f00 */
[----:B------:R-:W-:Y:S02]  /*5830*/  MOV R117, 0xffffffff ;  /* 0xffffffff00757802 */ /* 0x000fe40000000f00 */
[----:B------:R-:W-:Y:S02]  /*5840*/  MOV R116, 0x5860 ;  /* 0x0000586000747802 */ /* 0x000fe40000000f00 */
[----:B------:R-:W-:Y:S05]  /*5850*/  CALL.REL.NOINC `($__internal_52_$__cuda_sm70_shflsync_bfly_p) ;  /* 0x00000bb000007944 */ /* 0x000fea0003c00000 */
[----:B-1----:R-:W-:Y:S01]  /*5860*/  FADD.FTZ R119, R119, R118 ;  /* 0x0000007677777221 */ /* 0x002fe20000010000 */
[----:B------:R-:W-:Y:S01]  /*5870*/  HFMA2.MMA R118, -RZ, RZ, 0, 2.384185791015625e-07 ;  /* 0x00000004ff767435 */ /* 0x000fe200000001ff */
[----:B------:R-:W-:Y:S02]  /*5880*/  MOV R165, 0x1f ;  /* 0x0000001f00a57802 */ /* 0x000fe40000000f00 */
[----:B------:R-:W-:Y:S02]  /*5890*/  MOV R117, 0xffffffff ;  /* 0xffffffff00757802 */ /* 0x000fe40000000f00 */
[----:B------:R-:W-:Y:S02]  /*58a0*/  MOV R164, R119 ;  /* 0x0000007700a47202 */ /* 0x000fe40000000f00 */
[----:B------:R-:W-:-:S02]  /*58b0*/  MOV R116, 0x58d0 ;  /* 0x000058d000747802 */ /* 0x000fc40000000f00 */
[----:B------:R-:W-:Y:S05]  /*58c0*/  CALL.REL.NOINC `($__internal_52_$__cuda_sm70_shflsync_bfly_p) ;  /* 0x00000b4000007944 */ /* 0x000fea0003c00000 */
[----:B-1----:R-:W-:Y:S01]  /*58d0*/  FADD.FTZ R119, R119, R118 ;  /* 0x0000007677777221 */ /* 0x002fe20000010000 */
[----:B------:R-:W-:Y:S01]  /*58e0*/  HFMA2.MMA R118, -RZ, RZ, 0, 4.76837158203125e-07 ;  /* 0x00000008ff767435 */ /* 0x000fe200000001ff */
[----:B------:R-:W-:-:S02]  /*58f0*/  MOV R165, 0x1f ;  /* 0x0000001f00a57802 */ /* 0x000fc40000000f00 */
[----:B------:R-:W-:Y:S02]  /*5900*/  MOV R117, 0xffffffff ;  /* 0xffffffff00757802 */ /* 0x000fe40000000f00 */
[----:B------:R-:W-:Y:S02]  /*5910*/  MOV R164, R119 ;  /* 0x0000007700a47202 */ /* 0x000fe40000000f00 */
[----:B------:R-:W-:Y:S02]  /*5920*/  MOV R116, 0x5940 ;  /* 0x0000594000747802 */ /* 0x000fe40000000f00 */
[----:B------:R-:W-:Y:S05]  /*5930*/  CALL.REL.NOINC `($__internal_52_$__cuda_sm70_shflsync_bfly_p) ;  /* 0x00000ad000007944 */ /* 0x000fea0003c00000 */
[----:B-1----:R-:W-:Y:S01]  /*5940*/  FADD.FTZ R119, R119, R118 ;  /* 0x0000007677777221 */ /* 0x002fe20000010000 */
[----:B------:R-:W-:Y:S01]  /*5950*/  HFMA2.MMA R118, -RZ, RZ, 0, 9.5367431640625e-07 ;  /* 0x00000010ff767435 */ /* 0x000fe200000001ff */
[----:B------:R-:W-:Y:S02]  /*5960*/  MOV R165, 0x1f ;  /* 0x0000001f00a57802 */ /* 0x000fe40000000f00 */
[----:B------:R-:W-:Y:S02]  /*5970*/  MOV R117, 0xffffffff ;  /* 0xffffffff00757802 */ /* 0x000fe40000000f00 */
[----:B------:R-:W-:-:S02]  /*5980*/  MOV R164, R119 ;  /* 0x0000007700a47202 */ /* 0x000fc40000000f00 */
[----:B------:R-:W-:Y:S02]  /*5990*/  MOV R116, 0x59b0 ;  /* 0x000059b000747802 */ /* 0x000fe40000000f00 */
[----:B------:R-:W-:Y:S05]  /*59a0*/  CALL.REL.NOINC `($__internal_52_$__cuda_sm70_shflsync_bfly_p) ;  /* 0x00000a6000007944 */ /* 0x000fea0003c00000 */
        /* <DEDUP_REMOVED lines=140> */
[----:B------:R-:W-:Y:S05]  /*6270*/  CALL.REL.NOINC `($__internal_52_$__cuda_sm70_shflsync_bfly_p) ;  /* 0x0000019000007944 */ /* 0x000fea0003c00000 */
[----:B-1----:R-:W-:Y:S01]  /*6280*/  FADD.FTZ R164, R164, R118 ;  /* 0x00000076a4a47221 */ /* 0x002fe20000010000 */
[----:B------:R-:W-:Y:S01]  /*6290*/  HFMA2.MMA R118, -RZ, RZ, 0, 1.1920928955078125e-07 ;  /* 0x00000002ff767435 */ /* 0x000fe200000001ff */
[----:B------:R-:W-:Y:S02]  /*62a0*/  MOV R165, 0x1f ;  /* 0x0000001f00a57802 */ /* 0x000fe40000000f00 */
[----:B------:R-:W-:Y:S02]  /*62b0*/  MOV R117, 0xffffffff ;  /* 0xffffffff00757802 */ /* 0x000fe40000000f00 */
[----:B------:R-:W-:Y:S02]  /*62c0*/  MOV R116, 0x62e0 ;  /* 0x000062e000747802 */ /* 0x000fe40000000f00 */
[----:B------:R-:W-:Y:S05]  /*62d0*/  CALL.REL.NOINC `($__internal_52_$__cuda_sm70_shflsync_bfly_p) ;  /* 0x0000013000007944 */ /* 0x000fea0003c00000 */
[----:B-1----:R-:W-:Y:S01]  /*62e0*/  FADD.FTZ R164, R164, R118 ;  /* 0x00000076a4a47221 */ /* 0x002fe20000010000 */
[----:B------:R-:W-:Y:S01]  /*62f0*/  HFMA2.MMA R118, -RZ, RZ, 0, 2.384185791015625e-07 ;  /* 0x00000004ff767435 */ /* 0x000fe200000001ff */
[----:B------:R-:W-:-:S02]  /*6300*/  MOV R165, 0x1f ;  /* 0x0000001f00a57802 */ /* 0x000fc40000000f00 */
[----:B------:R-:W-:Y:S02]  /*6310*/  MOV R117, 0xffffffff ;  /* 0xffffffff00757802 */ /* 0x000fe40000000f00 */
[----:B------:R-:W-:Y:S02]  /*6320*/  MOV R116, 0x6340 ;  /* 0x0000634000747802 */ /* 0x000fe40000000f00 */
[----:B------:R-:W-:Y:S05]  /*6330*/  CALL.REL.NOINC `($__internal_52_$__cuda_sm70_shflsync_bfly_p) ;  /* 0x000000d000007944 */ /* 0x000fea0003c00000 */
[----:B-1----:R-:W-:Y:S01]  /*6340*/  FADD.FTZ R164, R164, R118 ;  /* 0x00000076a4a47221 */ /* 0x002fe20000010000 */
[----:B------:R-:W-:Y:S01]  /*6350*/  HFMA2.MMA R118, -RZ, RZ, 0, 4.76837158203125e-07 ;  /* 0x00000008ff767435 */ /* 0x000fe200000001ff */
[----:B------:R-:W-:Y:S02]  /*6360*/  MOV R165, 0x1f ;  /* 0x0000001f00a57802 */ /* 0x000fe40000000f00 */
[----:B------:R-:W-:Y:S02]  /*6370*/  MOV R117, 0xffffffff ;  /* 0xffffffff00757802 */ /* 0x000fe40000000f00 */
[----:B------:R-:W-:Y:S02]  /*6380*/  MOV R116, 0x63a0 ;  /* 0x000063a000747802 */ /* 0x000fe40000000f00 */
[----:B------:R-:W-:Y:S05]  /*6390*/  CALL.REL.NOINC `($__internal_52_$__cuda_sm70_shflsync_bfly_p) ;  /* 0x0000007000007944 */ /* 0x000fea0003c00000 */
[----:B-1----:R-:W-:Y:S01]  /*63a0*/  FADD.FTZ R164, R164, R118 ;  /* 0x00000076a4a47221 */ /* 0x002fe20000010000 */
[----:B------:R-:W-:Y:S01]  /*63b0*/  HFMA2.MMA R118, -RZ, RZ, 0, 9.5367431640625e-07 ;  /* 0x00000010ff767435 */ /* 0x000fe200000001ff */
[----:B------:R-:W-:-:S02]  /*63c0*/  MOV R165, 0x1f ;  /* 0x0000001f00a57802 */ /* 0x000fc40000000f00 */
[----:B------:R-:W-:Y:S02]  /*63d0*/  MOV R117, 0xffffffff ;  /* 0xffffffff00757802 */ /* 0x000fe40000000f00 */
[----:B------:R-:W-:Y:S02]  /*63e0*/  MOV R116, 0x6400 ;  /* 0x0000640000747802 */ /* 0x000fe40000000f00 */
[----:B------:R-:W-:Y:S05]  /*63f0*/  CALL.REL.NOINC `($__internal_52_$__cuda_sm70_shflsync_bfly_p) ;  /* 0x0000001000007944 */ /* 0x000fea0003c00000 */
[----:B-1----:R-:W-:Y:S05]  /*6400*/  BRA `(.L_x_18659) ;  /* 0xffffe05000007947 */ /* 0x002fea000383ffff */
        .weak           $__internal_52_$__cuda_sm70_shflsync_bfly_p
        .type           $__internal_52_$__cuda_sm70_shflsync_bfly_p,@function
        .size           $__internal_52_$__cuda_sm70_shflsync_bfly_p,(.L_x_57092 - $__internal_52_$__cuda_sm70_shflsync_bfly_p)
$__internal_52_$__cuda_sm70_shflsync_bfly_p:
[----:B------:R-:W-:Y:S04]  /*6410*/  WARPSYNC R117 ;  /* 0x0000007500007348 */ /* 0x000fe80003800000 */
[----:B------:R0:W1:Y:S02]  /*6420*/  SHFL.BFLY PT, R118, R164, R118, R165 ;  /* 0x0c000076a4767389 */ /* 0x00006400000e00a5 */
[----:B0-----:R-:W-:-:S06]  /*6430*/  HFMA2.MMA R117, -RZ, RZ, 0, 0 ;  /* 0x00000000ff757435 */ /* 0x001fcc00000001ff */
[----:B------:R-:W-:Y:S05]  /*6440*/  RET.REL.NODEC R116 `(_ZN10layer_norm13ln_fwd_kernelINS_13Kernel_traitsI13__nv_bfloat16S2_fS2_fjLj2048ELj1ELj4ELj1ELj16ENS_18Kernel_traits_baseILj2048ES2_S2_fS2_fjLj128EEEEELb0ELb1ELb0ELb0EEEvNS_9FwdParamsE) ;  /* 0xffff9bb074007950 */ /* 0x000fea0003c3ffff */
.L_x_18660:
        /* <DEDUP_REMOVED lines=11> */
.L_x_57092:


//--------------------- .text._ZN10layer_norm13ln_fwd_kernelINS_13Kernel_traitsI13__nv_bfloat16S2_fS2_fjLj2048ELj1ELj4ELj1ELj16ENS_18Kernel_traits_baseILj2048ES2_S2_fS2_fjLj128EEEEELb0ELb1ELb0ELb1EEEvNS_9FwdParamsE --------------------------
	.section	.text._ZN10layer_norm13ln_fwd_kernelINS_13Kernel_traitsI13__nv_bfloat16S2_fS2_fjLj2048ELj1ELj4ELj1ELj16ENS_18Kernel_traits_baseILj2048ES2_S2_fS2_fjLj128EEEEELb0ELb1ELb0ELb1EEEvNS_9FwdParamsE,"ax",@progbits
	.sectioninfo	@"SHI_REGISTERS=239"
	.align	128
        .global         _ZN10layer_norm13ln_fwd_kernelINS_13Kernel_traitsI13__nv_bfloat16S2_fS2_fjLj2048ELj1ELj4ELj1ELj16ENS_18Kernel_traits_baseILj2048ES2_S2_fS2_fjLj128EEEEELb0ELb1ELb0ELb1EEEvNS_9FwdParamsE
        .type           _ZN10layer_norm13ln_fwd_kernelINS_13Kernel_traitsI13__nv_bfloat16S2_fS2_fjLj2048ELj1ELj4ELj1ELj16ENS_18Kernel_traits_baseILj2048ES2_S2_fS2_fjLj128EEEEELb0ELb1ELb0ELb1EEEvNS_9FwdParamsE,@function
        .size           _ZN10layer_norm13ln_fwd_kernelINS_13Kernel_traitsI13__nv_bfloat16S2_fS2_fjLj2048ELj1ELj4ELj1ELj16ENS_18Kernel_traits_baseILj2048ES2_S2_fS2_fjLj128EEEEELb0ELb1ELb0ELb1EEEvNS_9FwdParamsE,(.L_x_57093 - _ZN10layer_norm13ln_fwd_kernelINS_13Kernel_traitsI13__nv_bfloat16S2_fS2_fjLj2048ELj1ELj4ELj1ELj16ENS_18Kernel_traits_baseILj2048ES2_S2_fS2_fjLj128EEEEELb0ELb1ELb0ELb1EEEvNS_9FwdParamsE)
        .other          _ZN10layer_norm13ln_fwd_kernelINS_13Kernel_traitsI13__nv_bfloat16S2_fS2_fjLj2048ELj1ELj4ELj1ELj16ENS_18Kernel_traits_baseILj2048ES2_S2_fS2_fjLj128EEEEELb0ELb1ELb0ELb1EEEvNS_9FwdParamsE,@"STO_CUDA_ENTRY STV_DEFAULT"
_ZN10layer_norm13ln_fwd_kernelINS_13Kernel_traitsI13__nv_bfloat16S2_fS2_fjLj2048ELj1ELj4ELj1ELj16ENS_18Kernel_traits_baseILj2048ES2_S2_fS2_fjLj128EEEEELb0ELb1ELb0ELb1EEEvNS_9FwdParamsE:
.text._ZN10layer_norm13ln_fwd_kernelINS_13Kernel_traitsI13__nv_bfloat16S2_fS2_fjLj2048ELj1ELj4ELj1ELj16ENS_18Kernel_traits_baseILj2048ES2_S2_fS2_fjLj128EEEEELb0ELb1ELb0ELb1EEEvNS_9FwdParamsE:
[----:B------:R-:W-:Y:S02]  /*0000*/  MOV R1, c[0x0][0x28] ;  /* 0x00000a0000017a02 */ /* 0x000fe40000000f00 */
[----:B------:R-:W0:Y:S01]  /*0010*/  S2R R2, SR_TID.X ;  /* 0x0000000000027919 */ /* 0x000e220000002100 */
[----:B------:R-:W-:Y:S01]  /*0020*/  ISETP.NE.U32.AND P0, PT, RZ, c[0x0][0x218], PT ;  /* 0x00008600ff007a0c */ /* 0x000fe20003f05070 */
[----:B------:R-:W-:-:S03]  /*0030*/  ULDC.64 UR4, c[0x0][0x118] ;  /* 0x0000460000047ab9 */ /* 0x000fc60000000a00 */
[----:B------:R-:W-:Y:S02]  /*0040*/  ISETP.NE.AND.EX P0, PT, RZ, c[0x0][0x21c], PT, P0 ;  /* 0x00008700ff007a0c */ /* 0x000fe40003f05300 */
[----:B0-----:R-:W-:-:S04]  /*0050*/  SHF.L.U32 R0, R2, 0x4, RZ ;  /* 0x0000000402007819 */ /* 0x001fc800000006ff */
[----:B------:R-:W-:Y:S02]  /*0060*/  LOP3.LUT R44, R0, 0x1f0, RZ, 0xc0, !PT ;  /* 0x000001f0002c7812 */ /* 0x000fe400078ec0ff */
[----:B------:R-:W-:Y:S02]  /*0070*/  LOP3.LUT R0, R2, 0x1f, RZ, 0xc0, !PT ;  /* 0x0000001f02007812 */ /* 0x000fe400078ec0ff */
[----:B------:R-:W-:Y:S02]  /*0080*/  IADD3 R4, P1, R44, c[0x0][0x218], RZ ;  /* 0x000086002c047a10 */ /* 0x000fe40007f3e0ff */
[----:B------:R-:W-:Y:S02]  /*0090*/  SHF.L.U32 R6, R0, 0x4, RZ ;  /* 0x0000000400067819 */ /* 0x000fe400000006ff */
[----:B------:R-:W-:Y:S02]  /*00a0*/  IADD3.X R5, RZ, c[0x0][0x21c], RZ, P1, !PT ;  /* 0x00008700ff057a10 */ /* 0x000fe40000ffe4ff */
[----:B------:R-:W-:-:S03]  /*00b0*/  @P0 IADD3 R32, P3, R6, c[0x0][0x218], RZ ;  /* 0x0000860006200a10 */ /* 0x000fc60007f7e0ff */
[----:B------:R0:W5:Y:S01]  /*00c0*/  @P0 LDG.E.128 R8, [R4.64] ;  /* 0x0000000404080981 */ /* 0x000162000c1e1d00 */
[----:B------:R-:W-:-:S03]  /*00d0*/  @P0 IADD3.X R33, RZ, c[0x0][0x21c], RZ, P3, !PT ;  /* 0x00008700ff210a10 */ /* 0x000fc60001ffe4ff */
[----:B------:R0:W5:Y:S04]  /*00e0*/  @P0 LDG.E.128 R16, [R4.64+0x200] ;  /* 0x0002000404100981 */ /* 0x000168000c1e1d00 */
[----:B------:R0:W5:Y:S04]  /*00f0*/  @P0 LDG.E.128 R24, [R4.64+0x400] ;  /* 0x0004000404180981 */ /* 0x000168000c1e1d00 */
[----:B------:R0:W5:Y:S04]  /*0100*/  @P0 LDG.E.128 R52, [R4.64+0x600] ;  /* 0x0006000404340981 */ /* 0x000168000c1e1d00 */
[----:B------:R0:W5:Y:S04]  /*0110*/  @P0 LDG.E.128 R48, [R4.64+0x800] ;  /* 0x0008000404300981 */ /* 0x000168000c1e1d00 */
[----:B------:R0:W5:Y:S04]  /*0120*/  @P0 LDG.E.128 R40, [R4.64+0xa00] ;  /* 0x000a000404280981 */ /* 0x000168000c1e1d00 */
[----:B------:R0:W5:Y:S04]  /*0130*/  @P0 LDG.E.128 R36, [R4.64+0xc00] ;  /* 0x000c000404240981 */ /* 0x000168000c1e1d00 */
[----:B------:R-:W5:Y:S04]  /*0140*/  @P0 LDG.E.128 R32, [R32.64+0xe00] ;  /* 0x000e000420200981 */ /* 0x000f68000c1e1d00 */
[----:B------:R-:W1:Y:S01]  /*0150*/  S2R R203, SR_CTAID.X ;  /* 0x0000000000cb7919 */ /* 0x000e620000002500 */
[----:B------:R-:W-:-:S02]  /*0160*/  SHF.R.U32.HI R2, RZ, 0x5, R2 ;  /* 0x00000005ff027819 */ /* 0x000fc40000011602 */
[----:B------:R-:W-:Y:S02]  /*0170*/  IADD3 R6, P1, R6, c[0x0][0x1c8], RZ ;  /* 0x0000720006067a10 */ /* 0x000fe40007f3e0ff */
[----:B-1----:R-:W-:-:S04]  /*0180*/  LEA R203, R203, R2, 0x2 ;  /* 0x00000002cbcb7211 */ /* 0x002fc800078e10ff */
[----:B------:R-:W-:Y:S02]  /*0190*/  ISETP.GE.AND P3, PT, R203, c[0x0][0x164], PT ;  /* 0x00005900cb007a0c */ /* 0x000fe40003f66270 */
[----:B------:R-:W-:Y:S02]  /*01a0*/  IADD3 R2, P2, R44, c[0x0][0x1b0], RZ ;  /* 0x00006c002c027a10 */ /* 0x000fe40007f5e0ff */
[----:B------:R-:W-:Y:S02]  /*01b0*/  IADD3.X R7, RZ, c[0x0][0x1cc], RZ, P1, !PT ;  /* 0x00007300ff077a10 */ /* 0x000fe40000ffe4ff */
[----:B------:R-:W-:-:S07]  /*01c0*/  IADD3.X R3, RZ, c[0x0][0x1b4], RZ, P2, !PT ;  /* 0x00006d00ff037a10 */ /* 0x000fce00017fe4ff */
[----:B------:R-:W-:Y:S05]  /*01d0*/  @P3 EXIT ;  /* 0x000000000000394d */ /* 0x000fea0003800000 */
[----:B0-----:R-:W-:Y:S01]  /*01e0*/  IADD3 R44, P1, R44, c[0x0][0x1c8], RZ ;  /* 0x000072002c2c7a10 */ /* 0x001fe20007f3e0ff */
[----:B------:R0:W5:Y:S03]  /*01f0*/  LDG.E.128 R132, [R2.64] ;  /* 0x0000000402847981 */ /* 0x000166000c1e1d00 */
[----:B------:R-:W-:Y:S01]  /*0200*/  IADD3.X R45, RZ, c[0x0][0x1cc], RZ, P1, !PT ;  /* 0x00007300ff2d7a10 */ /* 0x000fe20000ffe4ff */
[----:B------:R0:W5:Y:S04]  /*0210*/  LDG.E.128 R128, [R2.64+0x200] ;  /* 0x0002000402807981 */ /* 0x000168000c1e1d00 */
[----:B------:R0:W5:Y:S04]  /*0220*/  LDG.E.128 R124, [R2.64+0x400] ;  /* 0x00040004027c7981 */ /* 0x000168000c1e1d00 */
[----:B------:R-:W2:Y:S01]  /*0230*/  LDG.E.128 R44, [R44.64+0xe00] ;  /* 0x000e00042c2c7981 */ /* 0x000ea2000c1e1d00 */
[----:B-----5:R-:W-:Y:S01]  /*0240*/  @!P0 CS2R R8, SRZ ;  /* 0x0000000000088805 */ /* 0x020fe2000001ff00 */
[----:B------:R-:W-:Y:S01]  /*0250*/  @!P0 CS2R R10, SRZ ;  /* 0x00000000000a8805 */ /* 0x000fe2000001ff00 */
[----:B------:R-:W-:Y:S01]  /*0260*/  @!P0 CS2R R16, SRZ ;  /* 0x0000000000108805 */ /* 0x000fe2000001ff00 */
[----:B------:R-:W-:Y:S01]  /*0270*/  @!P0 CS2R R18, SRZ ;  /* 0x0000000000128805 */ /* 0x000fe2000001ff00 */
[----:B------:R-:W-:Y:S01]  /*0280*/  @!P0 CS2R R24, SRZ ;  /* 0x0000000000188805 */ /* 0x000fe2000001ff00 */
[----:B------:R0:W5:Y:S01]  /*0290*/  LDG.E.128 R120, [R2.64+0x600] ;  /* 0x0006000402787981 */ /* 0x000162000c1e1d00 */
[----:B------:R-:W-:Y:S01]  /*02a0*/  @!P0 CS2R R26, SRZ ;  /* 0x00000000001a8805 */ /* 0x000fe2000001ff00 */
[--C-:B------:R-:W-:Y:S01]  /*02b0*/  PRMT R4, RZ, 0x5410, R9.reuse ;  /* 0x00005410ff047816 */ /* 0x100fe20000000009 */
[----:B------:R-:W-:Y:S01]  /*02c0*/  @!P0 CS2R R52, SRZ ;  /* 0x0000000000348805 */ /* 0x000fe2000001ff00 */
[----:B------:R0:W5:Y:S01]  /*02d0*/  LDG.E.128 R116, [R2.64+0x800] ;  /* 0x0008000402747981 */ /* 0x000162000c1e1d00 */
[----:B------:R-:W-:Y:S01]  /*02e0*/  PRMT R5, RZ, 0x7610, R9 ;  /* 0x00007610ff057816 */ /* 0x000fe20000000009 */
[----:B------:R-:W-:Y:S01]  /*02f0*/  @!P0 CS2R R54, SRZ ;  /* 0x0000000000368805 */ /* 0x000fe2000001ff00 */
[----:B------:R-:W-:Y:S01]  /*0300*/  @!P0 CS2R R48, SRZ ;  /* 0x0000000000308805 */ /* 0x000fe2000001ff00 */
[----:B------:R0:W5:Y:S01]  /*0310*/  LDG.E.128 R112, [R2.64+0xa00] ;  /* 0x000a000402707981 */ /* 0x000162000c1e1d00 */
[----:B------:R-:W-:Y:S01]  /*0320*/  @!P0 CS2R R50, SRZ ;  /* 0x0000000000328805 */ /* 0x000fe2000001ff00 */
        /* <DEDUP_REMOVED lines=8> */
[----:B------:R-:W-:-:S02]  /*03b0*/  PRMT R9, RZ, 0x7610, R11 ;  /* 0x00007610ff097816 */ /* 0x000fc4000000000b */
[----:B------:R1:W5:Y:S01]  /*03c0*/  LDG.E.128 R160, [R6.64] ;  /* 0x0000000406a07981 */ /* 0x000362000c1e1d00 */
[----:B------:R-:W-:-:S03]  /*03d0*/  PRMT R12, RZ, 0x5410, R17 ;  /* 0x00005410ff0c7816 */ /* 0x000fc60000000011 */
[----:B------:R1:W5:Y:S01]  /*03e0*/  LDG.E.128 R156, [R6.64+0x200] ;  /* 0x00020004069c7981 */ /* 0x000362000c1e1d00 */
[----:B0-----:R-:W-:-:S03]  /*03f0*/  PRMT R2, RZ, 0x5410, R8 ;  /* 0x00005410ff027816 */ /* 0x001fc60000000008 */
[----:B------:R1:W5:Y:S01]  /*0400*/  LDG.E.128 R152, [R6.64+0x400] ;  /* 0x0004000406987981 */ /* 0x000362000c1e1d00 */
[----:B------:R-:W-:Y:S02]  /*0410*/  PRMT R3, RZ, 0x7610, R8 ;  /* 0x00007610ff037816 */ /* 0x000fe40000000008 */
[----:B------:R-:W-:Y:S01]  /*0420*/  PRMT R8, RZ, 0x5410, R11 ;  /* 0x00005410ff087816 */ /* 0x000fe2000000000b */
[----:B------:R1:W5:Y:S01]  /*0430*/  LDG.E.128 R148, [R6.64+0x600] ;  /* 0x0006000406947981 */ /* 0x000362000c1e1d00 */
[----:B------:R-:W-:-:S03]  /*0440*/  PRMT R11, RZ, 0x7610, R16 ;  /* 0x00007610ff0b7816 */ /* 0x000fc60000000010 */
[----:B------:R1:W5:Y:S01]  /*0450*/  LDG.E.128 R144, [R6.64+0x800] ;  /* 0x0008000406907981 */ /* 0x000362000c1e1d00 */
[----:B------:R-:W-:-:S03]  /*0460*/  PRMT R13, RZ, 0x7610, R17 ;  /* 0x00007610ff0d7816 */ /* 0x000fc60000000011 */
[----:B------:R1:W5:Y:S01]  /*0470*/  LDG.E.128 R140, [R6.64+0xa00] ;  /* 0x000a0004068c7981 */ /* 0x000362000c1e1d00 */
[----:B------:R-:W-:-:S03]  /*0480*/  PRMT R14, RZ, 0x5410, R18 ;  /* 0x00005410ff0e7816 */ /* 0x000fc60000000012 */
[----:B------:R1:W5:Y:S01]  /*0490*/  LDG.E.128 R136, [R6.64+0xc00] ;  /* 0x000c000406887981 */ /* 0x000362000c1e1d00 */
[----:B------:R-:W-:Y:S02]  /*04a0*/  PRMT R15, RZ, 0x7610, R18 ;  /* 0x00007610ff0f7816 */ /* 0x000fe40000000012 */
[----:B------:R-:W-:Y:S02]  /*04b0*/  PRMT R17, RZ, 0x7610, R19 ;  /* 0x00007610ff117816 */ /* 0x000fe40000000013 */
[----:B------:R-:W-:Y:S02]  /*04c0*/  PRMT R18, RZ, 0x5410, R24 ;  /* 0x00005410ff127816 */ /* 0x000fe40000000018 */
[----:B------:R-:W-:Y:S02]  /*04d0*/  PRMT R20, RZ, 0x5410, R25 ;  /* 0x00005410ff147816 */ /* 0x000fe40000000019 */
[--C-:B-1----:R-:W-:Y:S02]  /*04e0*/  PRMT R6, RZ, 0x5410, R10.reuse ;  /* 0x00005410ff067816 */ /* 0x102fe4000000000a */
        /* <DEDUP_REMOVED lines=49> */
[----:B------:R-:W-:Y:S01]  /*0800*/  ULDC.U8 UR6, c[0x0][0x1f0] ;  /* 0x00007c0000067ab9 */ /* 0x000fe20000000000 */
[----:B--2---:R-:W-:-:S02]  /*0810*/  PRMT R202, RZ, 0x5410, R44 ;  /* 0x00005410ffca7816 */ /* 0x004fc4000000002c */
[----:B------:R-:W-:Y:S02]  /*0820*/  PRMT R205, RZ, 0x7610, R44 ;  /* 0x00007610ffcd7816 */ /* 0x000fe4000000002c */
[--C-:B------:R-:W-:Y:S02]  /*0830*/  PRMT R204, RZ, 0x5410, R45.reuse ;  /* 0x00005410ffcc7816 */ /* 0x100fe4000000002d */
[----:B------:R-:W-:Y:S02]  /*0840*/  PRMT R207, RZ, 0x7610, R45 ;  /* 0x00007610ffcf7816 */ /* 0x000fe4000000002d */
[--C-:B------:R-:W-:Y:S02]  /*0850*/  PRMT R206, RZ, 0x5410, R46.reuse ;  /* 0x00005410ffce7816 */ /* 0x100fe4000000002e */
[----:B------:R-:W-:Y:S02]  /*0860*/  PRMT R209, RZ, 0x7610, R46 ;  /* 0x00007610ffd17816 */ /* 0x000fe4000000002e */
[----:B------:R-:W-:-:S02]  /*0870*/  PRMT R208, RZ, 0x5410, R47 ;  /* 0x00005410ffd07816 */ /* 0x000fc4000000002f */
[----:B------:R-:W-:Y:S02]  /*0880*/  PRMT R210, RZ, 0x7610, R47 ;  /* 0x00007610ffd27816 */ /* 0x000fe4000000002f */
.L_x_18664:
[----:B------:R-:W-:Y:S01]  /*0890*/  ISETP.NE.U32.AND P0, PT, RZ, c[0x0][0x1c0], PT ;  /* 0x00007000ff007a0c */ /* 0x000fe20003f05070 */
[----:B------:R-:W-:Y:S01]  /*08a0*/  IMAD R32, R203, c[0x0][0x168], RZ ;  /* 0x00005a00cb207a24 */ /* 0x000fe200078e02ff */
[----:B------:R-:W-:Y:S02]  /*08b0*/  HFMA2.MMA R220, -RZ, RZ, 0, 9.5367431640625e-07 ;  /* 0x00000010ffdc7435 */ /* 0x000fe400000001ff */
[----:B------:R-:W-:Y:S02]  /*08c0*/  ISETP.NE.AND.EX P0, PT, RZ, c[0x0][0x1c4], PT, P0 ;  /* 0x00007100ff007a0c */ /* 0x000fe40003f05300 */
[----:B------:R-:W-:-:S04]  /*08d0*/  SHF.R.S32.HI R33, RZ, 0x1f, R32 ;  /* 0x0000001fff217819 */ /* 0x000fc80000011420 */
[----:B------:R-:W-:-:S04]  /*08e0*/  LEA.HI R33, R33, R32, RZ, 0x3 ;  /* 0x0000002021217211 */ /* 0x000fc800078f18ff */
[----:B------:R-:W-:-:S03]  /*08f0*/  LEA.HI.SX32 R214, R33, R0, 0x1d ;  /* 0x0000000021d67211 */ /* 0x000fc600078feaff */
[----:B------:R-:W-:Y:S02]  /*0900*/  @P0 MOV R36, 0x2 ;  /* 0x0000000200240802 */ /* 0x000fe40000000f00 */
[----:B------:R-:W-:-:S04]  /*0910*/  IMAD.WIDE.U32 R32, R214, R220, c[0x0][0x170] ;  /* 0x00005c00d6207625 */ /* 0x000fc800078e00dc */
[----:B------:R-:W-:Y:S02]  /*0920*/  @P0 IMAD.WIDE R36, R203, R36, c[0x0][0x1c0] ;  /* 0x00007000cb240625 */ /* 0x000fe400078e0224 */
[----:B------:R-:W2:Y:S04]  /*0930*/  LDG.E.128 R32, [R32.64] ;  /* 0x0000000420207981 */ /* 0x000ea8000c1e1d00 */
[----:B------:R-:W3:Y:S01]  /*0940*/  @P0 LDG.E.U16 R36, [R36.64] ;  /* 0x0000000424240981 */ /* 0x000ee2000c1e1500 */
[----:B------:R-:W-:Y:S01]  /*0950*/  ISETP.NE.U32.AND P1, PT, RZ, c[0x0][0x180], PT ;  /* 0x00006000ff007a0c */ /* 0x000fe20003f25070 */
[----:B------:R-:W-:-:S03]  /*0960*/  HFMA2.MMA R219, -RZ, RZ, 0, 1.9073486328125e-06 ;  /* 0x00000020ffdb7435 */ /* 0x000fc600000001ff */
[----:B------:R-:W-:-:S13]  /*0970*/  ISETP.NE.AND.EX P1, PT, RZ, c[0x0][0x184], PT, P1 ;  /* 0x00006100ff007a0c */ /* 0x000fda0003f25310 */
[----:B------:R-:W-:-:S05]  /*0980*/  @P1 IMAD.WIDE.U32 R38, R214, R219, c[0x0][0x180] ;  /* 0x00006000d6261625 */ /* 0x000fca00078e00db */
[----:B------:R2:W4:Y:S04]  /*0990*/  @P1 LDG.E.128 R100, [R38.64] ;  /* 0x0000000426641981 */ /* 0x000528000c1e1d00 */
[----:B------:R2:W4:Y:S01]  /*09a0*/  @P1 LDG.E.128 R96, [R38.64+0x10] ;  /* 0x0000100426601981 */ /* 0x000522000c1e1d00 */
[----:B------:R-:W-:Y:S02]  /*09b0*/  MOV R222, 0x3f800000 ;  /* 0x3f80000000de7802 */ /* 0x000fe40000000f00 */
[----:B-----5:R-:W-:Y:S02]  /*09c0*/  PRMT R92, RZ, 0x5410, R160 ;  /* 0x00005410ff5c7816 */ /* 0x020fe400000000a0 */
[----:B------:R-:W-:Y:S02]  /*09d0*/  PRMT R94, RZ, 0x5410, R161 ;  /* 0x00005410ff5e7816 */ /* 0x000fe400000000a1 */
[----:B------:R-:W-:-:S02]  /*09e0*/  PRMT R88, RZ, 0x5410, R162 ;  /* 0x00005410ff587816 */ /* 0x000fc400000000a2 */
[----:B------:R-:W-:Y:S02]  /*09f0*/  PRMT R90, RZ, 0x5410, R163 ;  /* 0x00005410ff5a7816 */ /* 0x000fe400000000a3 */
[----:B------:R-:W-:Y:S02]  /*0a00*/  IADD3 R216, R214, 0x20, RZ ;  /* 0x00000020d6d87810 */ /* 0x000fe40007ffe0ff */
[----:B--2---:R-:W-:Y:S02]  /*0a10*/  PRMT R39, RZ, 0x7610, R32 ;  /* 0x00007610ff277816 */ /* 0x004fe40000000020 */
[----:B---3--:R-:W-:Y:S02]  /*0a20*/  @P0 PRMT R222, RZ, 0x5410, R36 ;  /* 0x00005410ffde0816 */ /* 0x008fe40000000024 */
[----:B------:R-:W-:Y:S02]  /*0a30*/  PRMT R37, RZ, 0x5410, R32 ;  /* 0x00005410ff257816 */ /* 0x000fe40000000020 */
[----:B------:R-:W-:Y:S01]  /*0a40*/  PRMT R32, RZ, 0x7610, R160 ;  /* 0x00007610ff207816 */ /* 0x000fe200000000a0 */
[----:B------:R-:W-:Y:S01]  /*0a50*/  FMUL.FTZ R39, R39, R222 ;  /* 0x000000de27277220 */ /* 0x000fe20000410000 */
[----:B------:R-:W-:-:S02]  /*0a60*/  PRMT R41, RZ, 0x5410, R33 ;  /* 0x00005410ff297816 */ /* 0x000fc40000000021 */
[----:B------:R-:W-:Y:S01]  /*0a70*/  PRMT R33, RZ, 0x7610, R33 ;  /* 0x00007610ff217816 */ /* 0x000fe20000000021 */
[----:B------:R-:W-:Y:S01]  /*0a80*/  FMUL.FTZ R93, R39, R32 ;  /* 0x00000020275d7220 */ /* 0x000fe20000410000 */
[----:B------:R-:W-:Y:S02]  /*0a90*/  PRMT R32, RZ, 0x7610, R161 ;  /* 0x00007610ff207816 */ /* 0x000fe400000000a1 */
[----:B------:R-:W-:Y:S01]  /*0aa0*/  PRMT R45, RZ, 0x7610, R34 ;  /* 0x00007610ff2d7816 */ /* 0x000fe20000000022 */
[----:B------:R-:W-:Y:S01]  /*0ab0*/  FMUL.FTZ R33, R33, R222 ;  /* 0x000000de21217220 */ /* 0x000fe20000410000 */
[----:B------:R-:W-:-:S03]  /*0ac0*/  ISETP.NE.U32.AND P0, PT, RZ, c[0x0][0x180], PT ;  /* 0x00006000ff007a0c */ /* 0x000fc60003f05070 */
[----:B------:R-:W-:Y:S01]  /*0ad0*/  FMUL.FTZ R95, R33, R32 ;  /* 0x00000020215f7220 */ /* 0x000fe20000410000 */
[----:B------:R-:W-:Y:S01]  /*0ae0*/  PRMT R32, RZ, 0x7610, R162 ;  /* 0x00007610ff207816 */ /* 0x000fe200000000a2 */
[----:B------:R-:W-:Y:S01]  /*0af0*/  FMUL.FTZ R45, R45, R222 ;  /* 0x000000de2d2d7220 */ /* 0x000fe20000410000 */
[--C-:B------:R-:W-:Y:S02]  /*0b00*/  PRMT R47, RZ, 0x5410, R35.reuse ;  /* 0x00005410ff2f7816 */ /* 0x100fe40000000023 */
[----:B------:R-:W-:Y:S02]  /*0b10*/  PRMT R43, RZ, 0x5410, R34 ;  /* 0x00005410ff2b7816 */ /* 0x000fe40000000022 */
[----:B------:R-:W-:Y:S02]  /*0b20*/  PRMT R35, RZ, 0x7610, R35 ;  /* 0x00007610ff237816 */ /* 0x000fe40000000023 */
[----:B------:R-:W-:Y:S01]  /*0b30*/  ISETP.NE.AND.EX P0, PT, RZ, c[0x0][0x184], PT, P0 ;  /* 0x00006100ff007a0c */ /* 0x000fe20003f05300 */
[----:B------:R-:W-:Y:S01]  /*0b40*/  FMUL.FTZ R89, R45, R32 ;  /* 0x000000202d597220 */ /* 0x000fe20000410000 */
[----:B------:R-:W-:Y:S01]  /*0b50*/  PRMT R32, RZ, 0x7610, R163 ;  /* 0x00007610ff207816 */ /* 0x000fe200000000a3 */
[----:B------:R-:W-:-:S02]  /*0b60*/  FMUL.FTZ R37, R37, R222 ;  /* 0x000000de25257220 */ /* 0x000fc40000410000 */
[-C--:B------:R-:W-:Y:S02]  /*0b70*/  FMUL.FTZ R41, R41, R222.reuse ;  /* 0x000000de29297220 */ /* 0x080fe40000410000 */
[-C--:B------:R-:W-:Y:S02]  /*0b80*/  FMUL.FTZ R43, R43, R222.reuse ;  /* 0x000000de2b2b7220 */ /* 0x080fe40000410000 */
[-C--:B------:R-:W-:Y:S02]  /*0b90*/  FMUL.FTZ R47, R47, R222.reuse ;  /* 0x000000de2f2f7220 */ /* 0x080fe40000410000 */
[----:B------:R-:W-:Y:S02]  /*0ba0*/  FMUL.FTZ R35, R35, R222 ;  /* 0x000000de23237220 */ /* 0x000fe40000410000 */
[----:B------:R-:W-:Y:S02]  /*0bb0*/  FMUL.FTZ R92, R37, R92 ;  /* 0x0000005c255c7220 */ /* 0x000fe40000410000 */
[----:B------:R-:W-:-:S02]  /*0bc0*/  FMUL.FTZ R94, R41, R94 ;  /* 0x0000005e295e7220 */ /* 0x000fc40000410000 */
[----:B------:R-:W-:Y:S02]  /*0bd0*/  FMUL.FTZ R88, R43, R88 ;  /* 0x000000582b587220 */ /* 0x000fe40000410000 */
[----:B------:R-:W-:Y:S02]  /*0be0*/  FMUL.FTZ R90, R47, R90 ;  /* 0x0000005a2f5a7220 */ /* 0x000fe40000410000 */
[----:B------:R-:W-:Y:S02]  /*0bf0*/  FMUL.FTZ R91, R35, R32 ;  /* 0x00000020235b7220 */ /* 0x000fe40000410000 */
[----:B------:R-:W-:-:S04]  /*0c00*/  IMAD.WIDE.U32 R36, R214, R219, c[0x0][0x188] ;  /* 0x00006200d6247625 */ /* 0x000fc800078e00db */
[----:B----4-:R-:W-:Y:S02]  /*0c10*/  @P0 FADD.FTZ R92, R100, R92 ;  /* 0x0000005c645c0221 */ /* 0x010fe40000010000 */
[----:B------:R-:W-:Y:S02]  /*0c20*/  @P0 FADD.FTZ R93, R101, R93 ;  /* 0x0000005d655d0221 */ /* 0x000fe40000010000 */
[----:B------:R-:W-:Y:S02]  /*0c30*/  @P0 FADD.FTZ R94, R102, R94 ;  /* 0x0000005e665e0221 */ /* 0x000fe40000010000 */
[----:B------:R-:W-:Y:S02]  /*0c40*/  @P0 FADD.FTZ R95, R103, R95 ;  /* 0x0000005f675f0221 */ /* 0x000fe40000010000 */
[----:B------:R-:W-:Y:S02]  /*0c50*/  @P0 FADD.FTZ R88, R96, R88 ;  /* 0x0000005860580221 */ /* 0x000fe40000010000 */
[----:B------:R-:W-:-:S02]  /*0c60*/  @P0 FADD.FTZ R89, R97, R89 ;  /* 0x0000005961590221 */ /* 0x000fc40000010000 */
[----:B------:R-:W-:Y:S02]  /*0c70*/  @P0 FADD.FTZ R90, R98, R90 ;  /* 0x0000005a625a0221 */ /* 0x000fe40000010000 */
[----:B------:R-:W-:Y:S02]  /*0c80*/  @P0 FADD.FTZ R91, R99, R91 ;  /* 0x0000005b635b0221 */ /* 0x000fe40000010000 */
[----:B------:R-:W-:Y:S01]  /*0c90*/  IMAD.WIDE.U32 R32, R216, R220, c[0x0][0x170] ;  /* 0x00005c00d8207625 */ /* 0x000fe200078e00dc */
[----:B------:R-:W-:Y:S04]  /*0ca0*/  STG.E.128 [R36.64], R92 ;  /* 0x0000005c24007986 */ /* 0x000fe8000c101d04 */
[----:B------:R0:W-:Y:S04]  /*0cb0*/  STG.E.128 [R36.64+0x10], R88 ;  /* 0x0000105824007986 */ /* 0x0001e8000c101d04 */
[----:B------:R-:W2:Y:S01]  /*0cc0*/  LDG.E.128 R32, [R32.64] ;  /* 0x0000000420207981 */ /* 0x000ea2000c1e1d00 */
[----:B------:R-:W-:Y:S01]  /*0cd0*/  MOV R164, R100 ;  /* 0x0000006400a47202 */ /* 0x000fe20000000f00 */
[----:B------:R-:W-:Y:S01]  /*0ce0*/  @P1 IMAD.WIDE.U32 R38, R219, R216, c[0x0][0x180] ;  /* 0x00006000db261625 */ /* 0x000fe200078e00d8 */
[----:B------:R-:W-:-:S02]  /*0cf0*/  MOV R165, R101 ;  /* 0x0000006500a57202 */ /* 0x000fc40000000f00 */
[----:B------:R-:W-:Y:S02]  /*0d00*/  MOV R166, R102 ;  /* 0x0000006600a67202 */ /* 0x000fe40000000f00 */
[----:B------:R-:W-:Y:S02]  /*0d10*/  MOV R167, R103 ;  /* 0x0000006700a77202 */ /* 0x000fe40000000f00 */
[----:B------:R-:W-:Y:S02]  /*0d20*/  MOV R84, R96 ;  /* 0x0000006000547202 */ /* 0x000fe40000000f00 */
[----:B------:R-:W-:Y:S02]  /*0d30*/  MOV R85, R97 ;  /* 0x0000006100557202 */ /* 0x000fe40000000f00 */
[----:B------:R-:W-:Y:S01]  /*0d40*/  MOV R86, R98 ;  /* 0x0000006200567202 */ /* 0x000fe20000000f00 */
[----:B------:R2:W3:Y:S01]  /*0d50*/  @P1 LDG.E.128 R164, [R38.64] ;  /* 0x0000000426a41981 */ /* 0x0004e2000c1e1d00 */
[----:B------:R-:W-:-:S06]  /*0d60*/  MOV R87, R99 ;  /* 0x0000006300577202 */ /* 0x000fcc0000000f00 */
[----:B------:R2:W4:Y:S01]  /*0d70*/  @P1 LDG.E.128 R84, [R38.64+0x10] ;  /* 0x0000100426541981 */ /* 0x000522000c1e1d00 */
[----:B------:R-:W-:Y:S02]  /*0d80*/  PRMT R80, RZ, 0x5410, R156 ;  /* 0x00005410ff507816 */ /* 0x000fe4000000009c */
[----:B------:R-:W-:Y:S02]  /*0d90*/  PRMT R82, RZ, 0x5410, R157 ;  /* 0x00005410ff527816 */ /* 0x000fe4000000009d */
[----:B------:R-:W-:Y:S02]  /*0da0*/  PRMT R76, RZ, 0x5410, R158 ;  /* 0x00005410ff4c7816 */ /* 0x000fe4000000009e */
[----:B------:R-:W-:Y:S02]  /*0db0*/  PRMT R78, RZ, 0x5410, R159 ;  /* 0x00005410ff4e7816 */ /* 0x000fe4000000009f */
[----:B------:R-:W-:Y:S02]  /*0dc0*/  IADD3 R218, R214, 0x40, RZ ;  /* 0x00000040d6da7810 */ /* 0x000fe40007ffe0ff */
[----:B--2---:R-:W-:-:S02]  /*0dd0*/  PRMT R39, RZ, 0x7610, R32 ;  /* 0x00007610ff277816 */ /* 0x004fc40000000020 */
[----:B0-----:R-:W-:Y:S02]  /*0de0*/  PRMT R37, RZ, 0x5410, R32 ;  /* 0x00005410ff257816 */ /* 0x001fe40000000020 */
[----:B------:R-:W-:Y:S01]  /*0df0*/  PRMT R32, RZ, 0x7610, R156 ;  /* 0x00007610ff207816 */ /* 0x000fe2000000009c */
[----:B------:R-:W-:Y:S01]  /*0e00*/  FMUL.FTZ R39, R39, R222 ;  /* 0x000000de27277220 */ /* 0x000fe20000410000 */
[--C-:B------:R-:W-:Y:S02]  /*0e10*/  PRMT R41, RZ, 0x5410, R33.reuse ;  /* 0x00005410ff297816 */ /* 0x100fe40000000021 */
[----:B------:R-:W-:Y:S01]  /*0e20*/  PRMT R33, RZ, 0x7610, R33 ;  /* 0x00007610ff217816 */ /* 0x000fe20000000021 */
[----:B------:R-:W-:Y:S01]  /*0e30*/  FMUL.FTZ R81, R39, R32 ;  /* 0x0000002027517220 */ /* 0x000fe20000410000 */
[----:B------:R-:W-:Y:S02]  /*0e40*/  PRMT R32, RZ, 0x7610, R157 ;  /* 0x00007610ff207816 */ /* 0x000fe4000000009d */
[----:B------:R-:W-:Y:S01]  /*0e50*/  PRMT R45, RZ, 0x7610, R34 ;  /* 0x00007610ff2d7816 */ /* 0x000fe20000000022 */
[----:B------:R-:W-:Y:S01]  /*0e60*/  FMUL.FTZ R33, R33, R222 ;  /* 0x000000de21217220 */ /* 0x000fe20000410000 */
[----:B------:R-:W-:-:S03]  /*0e70*/  PRMT R47, RZ, 0x5410, R35 ;  /* 0x00005410ff2f7816 */ /* 0x000fc60000000023 */
[----:B------:R-:W-:Y:S01]  /*0e80*/  FMUL.FTZ R83, R33, R32 ;  /* 0x0000002021537220 */ /* 0x000fe20000410000 */
[----:B------:R-:W-:Y:S01]  /*0e90*/  PRMT R32, RZ, 0x7610, R158 ;  /* 0x00007610ff207816 */ /* 0x000fe2000000009e */
[----:B------:R-:W-:Y:S01]  /*0ea0*/  FMUL.FTZ R45, R45, R222 ;  /* 0x000000de2d2d7220 */ /* 0x000fe20000410000 */
[----:B------:R-:W-:Y:S02]  /*0eb0*/  PRMT R43, RZ, 0x5410, R34 ;  /* 0x00005410ff2b7816 */ /* 0x000fe40000000022 */
[----:B------:R-:W-:Y:S01]  /*0ec0*/  PRMT R35, RZ, 0x7610, R35 ;  /* 0x00007610ff237816 */ /* 0x000fe20000000023 */
[----:B------:R-:W-:Y:S01]  /*0ed0*/  FMUL.FTZ R77, R45, R32 ;  /* 0x000000202d4d7220 */ /* 0x000fe20000410000 */
[----:B------:R-:W-:Y:S01]  /*0ee0*/  PRMT R32, RZ, 0x7610, R159 ;  /* 0x00007610ff207816 */ /* 0x000fe2000000009f */
[-C--:B------:R-:W-:Y:S02]  /*0ef0*/  FMUL.FTZ R37, R37, R222.reuse ;  /* 0x000000de25257220 */ /* 0x080fe40000410000 */
        /* <DEDUP_REMOVED lines=9> */
[----:B------:R-:W-:-:S04]  /*0f90*/  IMAD.WIDE.U32 R38, R219, R216, c[0x0][0x188] ;  /* 0x00006200db267625 */ /* 0x000fc800078e00d8 */
[----:B---3--:R-:W-:Y:S02]  /*0fa0*/  @P0 FADD.FTZ R80, R164, R80 ;  /* 0x00000050a4500221 */ /* 0x008fe40000010000 */
[----:B------:R-:W-:Y:S02]  /*0fb0*/  @P0 FADD.FTZ R81, R165, R81 ;  /* 0x00000051a5510221 */ /* 0x000fe40000010000 */
[----:B------:R-:W-:Y:S02]  /*0fc0*/  @P0 FADD.FTZ R82, R166, R82 ;  /* 0x00000052a6520221 */ /* 0x000fe40000010000 */
[----:B------:R-:W-:Y:S02]  /*0fd0*/  @P0 FADD.FTZ R83, R167, R83 ;  /* 0x00000053a7530221 */ /* 0x000fe40000010000 */
[----:B----4-:R-:W-:Y:S02]  /*0fe0*/  @P0 FADD.FTZ R76, R84, R76 ;  /* 0x0000004c544c0221 */ /* 0x010fe40000010000 */
[----:B------:R-:W-:-:S02]  /*0ff0*/  @P0 FADD.FTZ R77, R85, R77 ;  /* 0x0000004d554d0221 */ /* 0x000fc40000010000 */
[----:B------:R-:W-:Y:S02]  /*1000*/  @P0 FADD.FTZ R78, R86, R78 ;  /* 0x0000004e564e0221 */ /* 0x000fe40000010000 */
        /* <DEDUP_REMOVED lines=16> */
[----:B------:R-:W-:Y:S02]  /*1110*/  PRMT R74, RZ, 0x5410, R153 ;  /* 0x00005410ff4a7816 */ /* 0x000fe40000000099 */
[----:B------:R-:W-:Y:S02]  /*1120*/  PRMT R68, RZ, 0x5410, R154 ;  /* 0x00005410ff447816 */ /* 0x000fe4000000009a */
[----:B------:R-:W-:Y:S02]  /*1130*/  PRMT R70, RZ, 0x5410, R155 ;  /* 0x00005410ff467816 */ /* 0x000fe4000000009b */
[----:B------:R-:W-:Y:S02]  /*1140*/  IADD3 R211, R214, 0x60, RZ ;  /* 0x00000060d6d37810 */ /* 0x000fe40007ffe0ff */
[----:B0-----:R-:W-:-:S02]  /*1150*/  PRMT R39, RZ, 0x7610, R32 ;  /* 0x00007610ff277816 */ /* 0x001fc40000000020 */
[----:B-1----:R-:W-:Y:S02]  /*1160*/  PRMT R37, RZ, 0x5410, R32 ;  /* 0x00005410ff257816 */ /* 0x002fe40000000020 */
[----:B------:R-:W-:Y:S01]  /*1170*/  PRMT R32, RZ, 0x7610, R152 ;  /* 0x00007610ff207816 */ /* 0x000fe20000000098 */
[----:B------:R-:W-:Y:S01]  /*1180*/  FMUL.FTZ R39, R39, R222 ;  /* 0x000000de27277220 */ /* 0x000fe20000410000 */
[----:B------:R-:W-:-:S03]  /*1190*/  PRMT R43, RZ, 0x7610, R33 ;  /* 0x00007610ff2b7816 */ /* 0x000fc60000000021 */
[----:B------:R-:W-:Y:S01]  /*11a0*/  FMUL.FTZ R73, R39, R32 ;  /* 0x0000002027497220 */ /* 0x000fe20000410000 */
[----:B------:R-:W-:Y:S01]  /*11b0*/  PRMT R32, RZ, 0x7610, R153 ;  /* 0x00007610ff207816 */ /* 0x000fe20000000099 */
[----:B------:R-:W-:Y:S01]  /*11c0*/  FMUL.FTZ R43, R43, R222 ;  /* 0x000000de2b2b7220 */ /* 0x000fe20000410000 */
[----:B------:R-:W-:-:S03]  /*11d0*/  PRMT R47, RZ, 0x7610, R34 ;  /* 0x00007610ff2f7816 */ /* 0x000fc60000000022 */
[----:B------:R-:W-:Y:S01]  /*11e0*/  FMUL.FTZ R75, R43, R32 ;  /* 0x000000202b4b7220 */ /* 0x000fe20000410000 */
[----:B------:R-:W-:Y:S01]  /*11f0*/  PRMT R32, RZ, 0x7610, R154 ;  /* 0x00007610ff207816 */ /* 0x000fe2000000009a */
[----:B------:R-:W-:Y:S01]  /*1200*/  FMUL.FTZ R47, R47, R222 ;  /* 0x000000de2f2f7220 */ /* 0x000fe20000410000 */
[----:B------:R-:W-:Y:S02]  /*1210*/  PRMT R49, RZ, 0x5410, R35 ;  /* 0x00005410ff317816 */ /* 0x000fe40000000023 */
[----:B------:R-:W-:Y:S02]  /*1220*/  PRMT R41, RZ, 0x5410, R33 ;  /* 0x00005410ff297816 */ /* 0x000fe40000000021 */
[----:B------:R-:W-:Y:S02]  /*1230*/  PRMT R45, RZ, 0x5410, R34 ;  /* 0x00005410ff2d7816 */ /* 0x000fe40000000022 */
[----:B------:R-:W-:Y:S01]  /*1240*/  PRMT R35, RZ, 0x7610, R35 ;  /* 0x00007610ff237816 */ /* 0x000fe20000000023 */
[----:B------:R-:W-:Y:S01]  /*1250*/  FMUL.FTZ R69, R47, R32 ;  /* 0x000000202f457220 */ /* 0x000fe20000410000 */
[----:B------:R-:W-:Y:S01]  /*1260*/  PRMT R33, RZ, 0x5410, R152 ;  /* 0x00005410ff217816 */ /* 0x000fe20000000098 */
        /* <DEDUP_REMOVED lines=12> */
[----:B--2---:R-:W-:Y:S02]  /*1330*/  @P0 FADD.FTZ R72, R164, R72 ;  /* 0x00000048a4480221 */ /* 0x004fe40000010000 */
[----:B------:R-:W-:Y:S02]  /*1340*/  @P0 FADD.FTZ R73, R165, R73 ;  /* 0x00000049a5490221 */ /* 0x000fe40000010000 */
[----:B------:R-:W-:Y:S02]  /*1350*/  @P0 FADD.FTZ R74, R166, R74 ;  /* 0x0000004aa64a0221 */ /* 0x000fe40000010000 */
[----:B------:R-:W-:Y:S02]  /*1360*/  @P0 FADD.FTZ R75, R167, R75 ;  /* 0x0000004ba74b0221 */ /* 0x000fe40000010000 */
[----:B---3--:R-:W-:Y:S02]  /*1370*/  @P0 FADD.FTZ R68, R84, R68 ;  /* 0x0000004454440221 */ /* 0x008fe40000010000 */
        /* <DEDUP_REMOVED lines=135> */
[--C-:B0-----:R-:W-:Y:S02]  /*1bf0*/  PRMT R39, RZ, 0x7610, R32.reuse ;  /* 0x00007610ff277816 */ /* 0x101fe40000000020 */
[----:B-1----:R-:W-:-:S02]  /*1c00*/  PRMT R37, RZ, 0x5410, R32 ;  /* 0x00005410ff257816 */ /* 0x002fc40000000020 */
[----:B------:R-:W-:Y:S01]  /*1c10*/  PRMT R32, RZ, 0x7610, R140 ;  /* 0x00007610ff207816 */ /* 0x000fe2000000008c */
[----:B------:R-:W-:Y:S01]  /*1c20*/  FMUL.FTZ R39, R39, R222 ;  /* 0x000000de27277220 */ /* 0x000fe20000410000 */
[----:B------:R-:W-:-:S03]  /*1c30*/  PRMT R43, RZ, 0x7610, R33 ;  /* 0x00007610ff2b7816 */ /* 0x000fc60000000021 */
[----:B------:R-:W-:Y:S01]  /*1c40*/  FMUL.FTZ R49, R39, R32 ;  /* 0x0000002027317220 */ /* 0x000fe20000410000 */
[----:B------:R-:W-:Y:S01]  /*1c50*/  PRMT R32, RZ, 0x7610, R141 ;  /* 0x00007610ff207816 */ /* 0x000fe2000000008d */
[----:B------:R-:W-:Y:S01]  /*1c60*/  FMUL.FTZ R43, R43, R222 ;  /* 0x000000de2b2b7220 */ /* 0x000fe20000410000 */
[--C-:B------:R-:W-:Y:S02]  /*1c70*/  PRMT R45, RZ, 0x5410, R34.reuse ;  /* 0x00005410ff2d7816 */ /* 0x100fe40000000022 */
[----:B------:R-:W-:Y:S01]  /*1c80*/  PRMT R47, RZ, 0x7610, R34 ;  /* 0x00007610ff2f7816 */ /* 0x000fe20000000022 */
[----:B------:R-:W-:Y:S01]  /*1c90*/  FMUL.FTZ R51, R43, R32 ;  /* 0x000000202b337220 */ /* 0x000fe20000410000 */
[----:B------:R-:W-:Y:S01]  /*1ca0*/  PRMT R215, RZ, 0x5410, R35 ;  /* 0x00005410ffd77816 */ /* 0x000fe20000000023 */
[-C--:B------:R-:W-:Y:S01]  /*1cb0*/  FMUL.FTZ R45, R45, R222.reuse ;  /* 0x000000de2d2d7220 */ /* 0x080fe20000410000 */
[----:B------:R-:W-:Y:S01]  /*1cc0*/  PRMT R32, RZ, 0x7610, R142 ;  /* 0x00007610ff207816 */ /* 0x000fe2000000008e */
[----:B------:R-:W-:Y:S01]  /*1cd0*/  FMUL.FTZ R47, R47, R222 ;  /* 0x000000de2f2f7220 */ /* 0x000fe20000410000 */
[----:B------:R-:W-:-:S02]  /*1ce0*/  PRMT R41, RZ, 0x5410, R33 ;  /* 0x00005410ff297816 */ /* 0x000fc40000000021 */
[----:B------:R-:W-:Y:S01]  /*1cf0*/  PRMT R35, RZ, 0x7610, R35 ;  /* 0x00007610ff237816 */ /* 0x000fe20000000023 */
[----:B------:R-:W-:Y:S01]  /*1d00*/  FMUL.FTZ R44, R45, R44 ;  /* 0x0000002c2d2c7220 */ /* 0x000fe20000410000 */
[----:B------:R-:W-:Y:S01]  /*1d10*/  PRMT R33, RZ, 0x5410, R140 ;  /* 0x00005410ff217816 */ /* 0x000fe2000000008c */
[----:B------:R-:W-:Y:S02]  /*1d20*/  FMUL.FTZ R215, R215, R222 ;  /* 0x000000ded7d77220 */ /* 0x000fe40000410000 */
[----:B------:R-:W-:Y:S01]  /*1d30*/  FMUL.FTZ R45, R47, R32 ;  /* 0x000000202f2d7220 */ /* 0x000fe20000410000 */
[----:B------:R-:W-:Y:S01]  /*1d40*/  PRMT R32, RZ, 0x7610, R143 ;  /* 0x00007610ff207816 */ /* 0x000fe2000000008f */
[-C--:B------:R-:W-:Y:S02]  /*1d50*/  FMUL.FTZ R48, R37, R222.reuse ;  /* 0x000000de25307220 */ /* 0x080fe40000410000 */
[-C--:B------:R-:W-:Y:S02]  /*1d60*/  FMUL.FTZ R41, R41, R222.reuse ;  /* 0x000000de29297220 */ /* 0x080fe40000410000 */
[----:B------:R-:W-:-:S02]  /*1d70*/  FMUL.FTZ R35, R35, R222 ;  /* 0x000000de23237220 */ /* 0x000fc40000410000 */
[----:B------:R-:W-:Y:S01]  /*1d80*/  FMUL.FTZ R46, R215, R46 ;  /* 0x0000002ed72e7220 */ /* 0x000fe20000410000 */
[----:B------:R-:W-:Y:S01]  /*1d90*/  IADD3 R215, R214, 0xc0, RZ ;  /* 0x000000c0d6d77810 */ /* 0x000fe20007ffe0ff */
[----:B------:R-:W-:Y:S02]  /*1da0*/  FMUL.FTZ R48, R48, R33 ;  /* 0x0000002130307220 */ /* 0x000fe40000410000 */
        /* <DEDUP_REMOVED lines=26> */
[----:B0-----:R-:W-:Y:S02]  /*1f50*/  PRMT R38, RZ, 0x5410, R139 ;  /* 0x00005410ff267816 */ /* 0x001fe4000000008b */
[----:B-1----:R-:W-:Y:S01]  /*1f60*/  PRMT R36, RZ, 0x5410, R138 ;  /* 0x00005410ff247816 */ /* 0x002fe2000000008a */
[----:B------:R-:W-:Y:S01]  /*1f70*/  IMAD.WIDE.U32 R224, R219, R215, c[0x0][0x188] ;  /* 0x00006200dbe07625 */ /* 0x000fe200078e00d7 */
[--C-:B--2---:R-:W-:Y:S02]  /*1f80*/  PRMT R39, RZ, 0x7610, R32.reuse ;  /* 0x00007610ff277816 */ /* 0x104fe40000000020 */
[----:B------:R-:W-:Y:S02]  /*1f90*/  PRMT R37, RZ, 0x5410, R32 ;  /* 0x00005410ff257816 */ /* 0x000fe40000000020 */
[----:B------:R-:W-:Y:S01]  /*1fa0*/  PRMT R41, RZ, 0x5410, R33 ;  /* 0x00005410ff297816 */ /* 0x000fe20000000021 */
[----:B------:R-:W-:Y:S01]  /*1fb0*/  FMUL.FTZ R39, R39, R222 ;  /* 0x000000de27277220 */ /* 0x000fe20000410000 */
[----:B------:R-:W-:-:S02]  /*1fc0*/  PRMT R32, RZ, 0x7610, R136 ;  /* 0x00007610ff207816 */ /* 0x000fc40000000088 */
[----:B------:R-:W-:Y:S01]  /*1fd0*/  PRMT R43, RZ, 0x7610, R33 ;  /* 0x00007610ff2b7816 */ /* 0x000fe20000000021 */
[----:B------:R-:W-:Y:S02]  /*1fe0*/  FMUL.FTZ R42, R41, R222 ;  /* 0x000000de292a7220 */ /* 0x000fe40000410000 */
[----:B------:R-:W-:Y:S01]  /*1ff0*/  FMUL.FTZ R41, R39, R32 ;  /* 0x0000002027297220 */ /* 0x000fe20000410000 */
[----:B------:R-:W-:Y:S01]  /*2000*/  PRMT R32, RZ, 0x7610, R137 ;  /* 0x00007610ff207816 */ /* 0x000fe20000000089 */
[-C--:B------:R-:W-:Y:S01]  /*2010*/  FMUL.FTZ R43, R43, R222.reuse ;  /* 0x000000de2b2b7220 */ /* 0x080fe20000410000 */
[--C-:B------:R-:W-:Y:S01]  /*2020*/  PRMT R221, RZ, 0x7610, R34.reuse ;  /* 0x00007610ffdd7816 */ /* 0x100fe20000000022 */
[----:B------:R-:W-:Y:S01]  /*2030*/  FMUL.FTZ R40, R37, R222 ;  /* 0x000000de25287220 */ /* 0x000fe20000410000 */
[----:B------:R-:W-:Y:S01]  /*2040*/  PRMT R217, RZ, 0x5410, R34 ;  /* 0x00005410ffd97816 */ /* 0x000fe20000000022 */
[----:B------:R-:W-:Y:S01]  /*2050*/  FMUL.FTZ R43, R43, R32 ;  /* 0x000000202b2b7220 */ /* 0x000fe20000410000 */
[----:B------:R-:W-:Y:S01]  /*2060*/  PRMT R33, RZ, 0x5410, R136 ;  /* 0x00005410ff217816 */ /* 0x000fe20000000088 */
[----:B------:R-:W-:Y:S01]  /*2070*/  FMUL.FTZ R221, R221, R222 ;  /* 0x000000dedddd7220 */ /* 0x000fe20000410000 */
[----:B------:R-:W-:-:S02]  /*2080*/  PRMT R32, RZ, 0x7610, R138 ;  /* 0x00007610ff207816 */ /* 0x000fc4000000008a */
[--C-:B------:R-:W-:Y:S02]  /*2090*/  PRMT R223, RZ, 0x5410, R35.reuse ;  /* 0x00005410ffdf7816 */ /* 0x100fe40000000023 */
[----:B------:R-:W-:Y:S01]  /*20a0*/  PRMT R35, RZ, 0x7610, R35 ;  /* 0x00007610ff237816 */ /* 0x000fe20000000023 */
[----:B------:R-:W-:Y:S01]  /*20b0*/  FMUL.FTZ R40, R40, R33 ;  /* 0x0000002128287220 */ /* 0x000fe20000410000 */
[----:B------:R-:W-:Y:S01]  /*20c0*/  PRMT R33, RZ, 0x5410, R137 ;  /* 0x00005410ff217816 */ /* 0x000fe20000000089 */
[----:B------:R-:W-:Y:S02]  /*20d0*/  FMUL.FTZ R217, R217, R222 ;  /* 0x000000ded9d97220 */ /* 0x000fe40000410000 */
[----:B------:R-:W-:Y:S01]  /*20e0*/  FMUL.FTZ R37, R221, R32 ;  /* 0x00000020dd257220 */ /* 0x000fe20000410000 */
[----:B------:R-:W-:Y:S01]  /*20f0*/  PRMT R32, RZ, 0x7610, R139 ;  /* 0x00007610ff207816 */ /* 0x000fe2000000008b */
[-C--:B------:R-:W-:Y:S02]  /*2100*/  FMUL.FTZ R223, R223, R222.reuse ;  /* 0x000000dedfdf7220 */ /* 0x080fe40000410000 */
[----:B------:R-:W-:-:S02]  /*2110*/  FMUL.FTZ R35, R35, R222 ;  /* 0x000000de23237220 */ /* 0x000fc40000410000 */
[----:B------:R-:W-:Y:S01]  /*2120*/  FMUL.FTZ R36, R217, R36 ;  /* 0x00000024d9247220 */ /* 0x000fe20000410000 */
[----:B------:R-:W-:Y:S01]  /*2130*/  IADD3 R217, R214, 0xe0, RZ ;  /* 0x000000e0d6d97810 */ /* 0x000fe20007ffe0ff */
[----:B------:R-:W-:Y:S02]  /*2140*/  FMUL.FTZ R42, R42, R33 ;  /* 0x000000212a2a7220 */ /* 0x000fe40000410000 */
[----:B------:R-:W-:Y:S02]  /*2150*/  FMUL.FTZ R38, R223, R38 ;  /* 0x00000026df267220 */ /* 0x000fe40000410000 */
        /* <DEDUP_REMOVED lines=8> */
[----:B------:R-:W-:-:S02]  /*21e0*/  @P0 FADD.FTZ R39, R87, R39 ;  /* 0x0000002757270221 */ /* 0x000fc40000010000 */
        /* <DEDUP_REMOVED lines=64> */
[----:B------:R-:W-:-:S03]  /*25f0*/  PRMT R225, RZ, 0x5410, R33 ;  /* 0x00005410ffe17816 */ /* 0x000fc60000000021 */
[----:B------:R-:W-:Y:S01]  /*2600*/  FADD.FTZ R233, R47, R32 ;  /* 0x000000202fe97221 */ /* 0x000fe20000010000 */
[----:B------:R-:W-:Y:S02]  /*2610*/  PRMT R33, RZ, 0x7610, R33 ;  /* 0x00007610ff217816 */ /* 0x000fe40000000021 */
[----:B------:R-:W-:Y:S01]  /*2620*/  PRMT R231, RZ, 0x5410, R35 ;  /* 0x00005410ffe77816 */ /* 0x000fe20000000023 */
[----:B------:R-:W-:Y:S01]  /*2630*/  FADD.FTZ R32, R40, R233 ;  /* 0x000000e928207221 */ /* 0x000fe20000010000 */
[--C-:B------:R-:W-:Y:S01]  /*2640*/  PRMT R227, RZ, 0x5410, R34.reuse ;  /* 0x00005410ffe37816 */ /* 0x100fe20000000022 */
[----:B------:R-:W-:Y:S01]  /*2650*/  FMUL.FTZ R220, R33, R222 ;  /* 0x000000de21dc7220 */ /* 0x000fe20000410000 */
[----:B------:R-:W-:Y:S02]  /*2660*/  PRMT R229, RZ, 0x7610, R34 ;  /* 0x00007610ffe57816 */ /* 0x000fe40000000022 */
[----:B------:R-:W-:Y:S01]  /*2670*/  PRMT R35, RZ, 0x7610, R35 ;  /* 0x00007610ff237816 */ /* 0x000fe20000000023 */
[----:B------:R-:W-:-:S02]  /*2680*/  FADD.FTZ R33, R41, R32 ;  /* 0x0000002029217221 */ /* 0x000fc40000010000 */
[-C--:B------:R-:W-:Y:S02]  /*2690*/  FMUL.FTZ R34, R223, R222.reuse ;  /* 0x000000dedf227220 */ /* 0x080fe40000410000 */
[-C--:B------:R-:W-:Y:S02]  /*26a0*/  FMUL.FTZ R221, R221, R222.reuse ;  /* 0x000000dedddd7220 */ /* 0x080fe40000410000 */
[-C--:B------:R-:W-:Y:S02]  /*26b0*/  FMUL.FTZ R225, R225, R222.reuse ;  /* 0x000000dee1e17220 */ /* 0x080fe40000410000 */
[-C--:B------:R-:W-:Y:S02]  /*26c0*/  FMUL.FTZ R227, R227, R222.reuse ;  /* 0x000000dee3e37220 */ /* 0x080fe40000410000 */
[-C--:B------:R-:W-:Y:S02]  /*26d0*/  FMUL.FTZ R224, R229, R222.reuse ;  /* 0x000000dee5e07220 */ /* 0x080fe40000410000 */
[----:B------:R-:W-:-:S02]  /*26e0*/  FMUL.FTZ R231, R231, R222 ;  /* 0x000000dee7e77220 */ /* 0x000fc40000410000 */
[----:B------:R-:W-:Y:S02]  /*26f0*/  FMUL.FTZ R223, R35, R222 ;  /* 0x000000de23df7220 */ /* 0x000fe40000410000 */
[----:B------:R-:W-:Y:S01]  /*2700*/  FADD.FTZ R222, R42, R33 ;  /* 0x000000212ade7221 */ /* 0x000fe20000010000 */
[----:B---3--:R-:W-:Y:S01]  /*2710*/  @P1 MOV R164, R100 ;  /* 0x0000006400a41202 */ /* 0x008fe20000000f00 */
[----:B------:R-:W-:Y:S02]  /*2720*/  FMUL.FTZ R32, R202, R221 ;  /* 0x000000ddca207220 */ /* 0x000fe40000410000 */
[----:B------:R-:W-:Y:S01]  /*2730*/  FADD.FTZ R35, R43, R222 ;  /* 0x000000de2b237221 */ /* 0x000fe20000010000 */
[----:B------:R-:W-:Y:S01]  /*2740*/  @P1 MOV R165, R101 ;  /* 0x0000006500a51202 */ /* 0x000fe20000000f00 */
[----:B------:R-:W-:Y:S02]  /*2750*/  FMUL.FTZ R33, R205, R34 ;  /* 0x00000022cd217220 */ /* 0x000fe40000410000 */
[----:B------:R-:W-:-:S02]  /*2760*/  @P0 FADD.FTZ R32, R32, R164 ;  /* 0x000000a420200221 */ /* 0x000fc40000010000 */
[----:B------:R-:W-:Y:S01]  /*2770*/  FADD.FTZ R164, R36, R35 ;  /* 0x0000002324a47221 */ /* 0x000fe20000010000 */
[----:B------:R-:W-:Y:S01]  /*2780*/  @P1 MOV R166, R102 ;  /* 0x0000006600a61202 */ /* 0x000fe20000000f00 */
[----:B------:R-:W-:Y:S02]  /*2790*/  FMUL.FTZ R34, R204, R225 ;  /* 0x000000e1cc227220 */ /* 0x000fe40000410000 */
[----:B------:R-:W-:Y:S02]  /*27a0*/  @P0 FADD.FTZ R33, R33, R165 ;  /* 0x000000a521210221 */ /* 0x000fe40000010000 */
[----:B------:R-:W-:Y:S01]  /*27b0*/  FADD.FTZ R165, R37, R164 ;  /* 0x000000a425a57221 */ /* 0x000fe20000010000 */
[----:B------:R-:W-:Y:S01]  /*27c0*/  @P1 MOV R167, R103 ;  /* 0x0000006700a71202 */ /* 0x000fe20000000f00 */
[----:B------:R-:W-:Y:S02]  /*27d0*/  @P0 FADD.FTZ R34, R34, R166 ;  /* 0x000000a622220221 */ /* 0x000fe40000010000 */
[----:B------:R-:W-:-:S02]  /*27e0*/  FMUL.FTZ R35, R207, R220 ;  /* 0x000000dccf237220 */ /* 0x000fc40000410000 */
[----:B------:R-:W-:Y:S01]  /*27f0*/  FADD.FTZ R166, R38, R165 ;  /* 0x000000a526a67221 */ /* 0x000fe20000010000 */
[----:B----4-:R-:W-:Y:S01]  /*2800*/  @P1 MOV R84, R96 ;  /* 0x0000006000541202 */ /* 0x010fe20000000f00 */
[----:B------:R-:W-:Y:S02]  /*2810*/  FMUL.FTZ R164, R206, R227 ;  /* 0x000000e3cea47220 */ /* 0x000fe40000410000 */
[----:B------:R-:W-:Y:S02]  /*2820*/  @P0 FADD.FTZ R35, R35, R167 ;  /* 0x000000a723230221 */ /* 0x000fe40000010000 */
[----:B------:R-:W-:Y:S01]  /*2830*/  FADD.FTZ R167, R39, R166 ;  /* 0x000000a627a77221 */ /* 0x000fe20000010000 */
[----:B------:R-:W-:Y:S01]  /*2840*/  @P1 MOV R85, R97 ;  /* 0x0000006100551202 */ /* 0x000fe20000000f00 */
[----:B------:R-:W-:Y:S01]  /*2850*/  @P0 FADD.FTZ R164, R164, R84 ;  /* 0x00000054a4a40221 */ /* 0x000fe20000010000 */
[----:B------:R-:W-:Y:S01]  /*2860*/  @P1 MOV R86, R98 ;  /* 0x0000006200561202 */ /* 0x000fe20000000f00 */
[----:B------:R-:W-:Y:S01]  /*2870*/  FMUL.FTZ R165, R209, R224 ;  /* 0x000000e0d1a57220 */ /* 0x000fe20000410000 */
[----:B------:R-:W-:Y:S01]  /*2880*/  @P1 MOV R87, R99 ;  /* 0x0000006300571202 */ /* 0x000fe20000000f00 */
[----:B------:R-:W-:-:S02]  /*2890*/  FADD.FTZ R84, R32, R167 ;  /* 0x000000a720547221 */ /* 0x000fc40000010000 */
[----:B------:R-:W-:Y:S02]  /*28a0*/  FMUL.FTZ R166, R208, R231 ;  /* 0x000000e7d0a67220 */ /* 0x000fe40000410000 */
[----:B------:R-:W-:Y:S02]  /*28b0*/  FMUL.FTZ R167, R210, R223 ;  /* 0x000000dfd2a77220 */ /* 0x000fe40000410000 */
[----:B------:R-:W-:Y:S02]  /*28c0*/  @P0 FADD.FTZ R165, R165, R85 ;  /* 0x00000055a5a50221 */ /* 0x000fe40000010000 */
[----:B------:R-:W-:Y:S02]  /*28d0*/  FADD.FTZ R221, R33, R84 ;  /* 0x0000005421dd7221 */ /* 0x000fe40000010000 */
[----:B------:R-:W-:Y:S02]  /*28e0*/  @P0 FADD.FTZ R166, R166, R86 ;  /* 0x00000056a6a60221 */ /* 0x000fe40000010000 */
        /* <DEDUP_REMOVED lines=13> */
.L_x_18665:
        /* <DEDUP_REMOVED lines=148> */
.L_x_18666:
[----:B-1----:R-:W-:Y:S01]  /*3300*/  FADD.FTZ R220, R220, R219 ;  /* 0x000000dbdcdc7221 */ /* 0x002fe20000010000 */
[----:B0-----:R-:W-:Y:S01]  /*3310*/  MOV R219, c[0x0][0x1e0] ;  /* 0x0000780000db7a02 */ /* 0x001fe20000000f00 */
[----:B------:R-:W-:Y:S01]  /*3320*/  FMUL.FTZ R87, R221, R221 ;  /* 0x000000dddd577220 */ /* 0x000fe20000410000 */
[----:B------:R-:W-:Y:S01]  /*3330*/  ISETP.NE.AND P0, PT, RZ, UR6, PT ;  /* 0x00000006ff007c0c */ /* 0x000fe2000bf05270 */
[----:B------:R-:W-:Y:S01]  /*3340*/  HFMA2.MMA R86, -RZ, RZ, 0, 2.384185791015625e-07 ;  /* 0x00000004ff567435 */ /* 0x000fe200000001ff */
[----:B------:R-:W-:Y:S01]  /*3350*/  PRMT R234, RZ, 0x7610, R109 ;  /* 0x00007610ffea7816 */ /* 0x000fe2000000006d */
[----:B------:R-:W-:Y:S01]  /*3360*/  FFMA.FTZ R219, R220, R219, c[0x0][0x228] ;  /* 0x00008a00dcdb7623 */ /* 0x000fe200000100db */
[----:B------:R-:W-:Y:S02]  /*3370*/  FSEL R220, R87, RZ, P0 ;  /* 0x000000ff57dc7208 */ /* 0x000fe40000000000 */
[----:B------:R-:W-:Y:S02]  /*3380*/  FSEL R87, R221, RZ, !P0 ;  /* 0x000000ffdd577208 */ /* 0x000fe40004000000 */
[----:B------:R-:W-:Y:S01]  /*3390*/  PRMT R236, RZ, 0x7610, R108 ;  /* 0x00007610ffec7816 */ /* 0x000fe2000000006c */
[----:B------:R-:W-:Y:S01]  /*33a0*/  FADD.FTZ R219, R219, R220 ;  /* 0x000000dcdbdb7221 */ /* 0x000fe20000010000 */
[----:B------:R-:W-:Y:S01]  /*33b0*/  PRMT R229, RZ, 0x7610, R107 ;  /* 0x00007610ffe57816 */ /* 0x000fe2000000006b */
[----:B------:R-:W-:Y:S01]  /*33c0*/  @!P1 IMAD.WIDE R84, R203, R86, c[0x0][0x1a0] ;  /* 0x00006800cb549625 */ /* 0x000fe200078e0256 */
[----:B------:R-:W-:-:S02]  /*33d0*/  PRMT R231, RZ, 0x5410, R105 ;  /* 0x00005410ffe77816 */ /* 0x000fc40000000069 */
[----:B------:R-:W-:Y:S01]  /*33e0*/  PRMT R225, RZ, 0x5410, R112 ;  /* 0x00005410ffe17816 */ /* 0x000fe20000000070 */
[----:B------:R-:W0:Y:S01]  /*33f0*/  MUFU.RSQ R219, R219 ;  /* 0x000000db00db7308 */ /* 0x000e220000001400 */
[--C-:B------:R-:W-:Y:S01]  /*3400*/  FADD.FTZ R80, R80, -R87.reuse ;  /* 0x8000005750507221 */ /* 0x100fe20000010000 */
[----:B------:R1:W-:Y:S01]  /*3410*/  @!P1 STG.E [R84.64], R221 ;  /* 0x000000dd54009986 */ /* 0x0003e2000c101904 */
[----:B------:R-:W-:Y:S01]  /*3420*/  FADD.FTZ R81, R81, -R87 ;  /* 0x8000005751517221 */ /* 0x000fe20000010000 */
[----:B------:R-:W-:Y:S01]  /*3430*/  PRMT R223, RZ, 0x7610, R113 ;  /* 0x00007610ffdf7816 */ /* 0x000fe20000000071 */
[----:B------:R-:W-:Y:S01]  /*3440*/  FADD.FTZ R76, R76, -R87 ;  /* 0x800000574c4c7221 */ /* 0x000fe20000010000 */
[----:B------:R-:W-:Y:S01]  /*3450*/  PRMT R227, RZ, 0x5410, R111 ;  /* 0x00005410ffe37816 */ /* 0x000fe2000000006f */
[--C-:B------:R-:W-:Y:S02]  /*3460*/  FADD.FTZ R77, R77, -R87.reuse ;  /* 0x800000574d4d7221 */ /* 0x100fe40000010000 */
[----:B------:R-:W-:-:S02]  /*3470*/  FADD.FTZ R78, R78, -R87 ;  /* 0x800000574e4e7221 */ /* 0x000fc40000010000 */
[--C-:B------:R-:W-:Y:S02]  /*3480*/  FADD.FTZ R79, R79, -R87.reuse ;  /* 0x800000574f4f7221 */ /* 0x100fe40000010000 */
[--C-:B------:R-:W-:Y:S01]  /*3490*/  FADD.FTZ R72, R72, -R87.reuse ;  /* 0x8000005748487221 */ /* 0x100fe20000010000 */
[----:B-1----:R-:W-:Y:S01]  /*34a0*/  PRMT R221, RZ, 0x7610, R114 ;  /* 0x00007610ffdd7816 */ /* 0x002fe20000000072 */
[----:B------:R-:W-:Y:S02]  /*34b0*/  FADD.FTZ R73, R73, -R87 ;  /* 0x8000005749497221 */ /* 0x000fe40000010000 */
[C---:B0-----:R-:W-:Y:S02]  /*34c0*/  FMUL.FTZ R85, R219.reuse, R80 ;  /* 0x00000050db557220 */ /* 0x041fe40000410000 */
[C---:B------:R-:W-:Y:S02]  /*34d0*/  FMUL.FTZ R80, R219.reuse, R81 ;  /* 0x00000051db507220 */ /* 0x040fe40000410000 */
[----:B------:R-:W-:-:S02]  /*34e0*/  FMUL.FTZ R81, R219, R76 ;  /* 0x0000004cdb517220 */ /* 0x000fc40000410000 */
[C---:B------:R-:W-:Y:S02]  /*34f0*/  FMUL.FTZ R76, R219.reuse, R77 ;  /* 0x0000004ddb4c7220 */ /* 0x040fe40000410000 */
[--C-:B------:R-:W-:Y:S02]  /*3500*/  FADD.FTZ R74, R74, -R87.reuse ;  /* 0x800000574a4a7221 */ /* 0x100fe40000010000 */
[----:B------:R-:W-:Y:S02]  /*3510*/  FMUL.FTZ R77, R219, R78 ;  /* 0x0000004edb4d7220 */ /* 0x000fe40000410000 */
[--C-:B------:R-:W-:Y:S02]  /*3520*/  FADD.FTZ R75, R75, -R87.reuse ;  /* 0x800000574b4b7221 */ /* 0x100fe40000010000 */
[----:B------:R-:W-:Y:S02]  /*3530*/  FMUL.FTZ R78, R219, R79 ;  /* 0x0000004fdb4e7220 */ /* 0x000fe40000410000 */
[----:B------:R-:W-:-:S02]  /*3540*/  FADD.FTZ R68, R68, -R87 ;  /* 0x8000005744447221 */ /* 0x000fc40000010000 */
[----:B------:R-:W-:Y:S02]  /*3550*/  FMUL.FTZ R79, R219, R72 ;  /* 0x00000048db4f7220 */ /* 0x000fe40000410000 */
[--C-:B------:R-:W-:Y:S02]  /*3560*/  FADD.FTZ R69, R69, -R87.reuse ;  /* 0x8000005745457221 */ /* 0x100fe40000010000 */
[C---:B------:R-:W-:Y:S02]  /*3570*/  FMUL.FTZ R72, R219.reuse, R73 ;  /* 0x00000049db487220 */ /* 0x040fe40000410000 */
[--C-:B------:R-:W-:Y:S02]  /*3580*/  FADD.FTZ R70, R70, -R87.reuse ;  /* 0x8000005746467221 */ /* 0x100fe40000010000 */
[----:B------:R-:W-:Y:S02]  /*3590*/  FMUL.FTZ R73, R219, R74 ;  /* 0x0000004adb497220 */ /* 0x000fe40000410000 */
[----:B------:R-:W-:-:S02]  /*35a0*/  FADD.FTZ R71, R71, -R87 ;  /* 0x8000005747477221 */ /* 0x000fc40000010000 */
        /* <DEDUP_REMOVED lines=33> */
[----:B------:R-:W-:Y:S02]  /*37c0*/  FADD.FTZ R48, R48, -R87 ;  /* 0x8000005730307221 */ /* 0x000fe40000010000 */
[C---:B------:R-:W-:Y:S02]  /*37d0*/  FMUL.FTZ R59, R219.reuse, R52 ;  /* 0x00000034db3b7220 */ /* 0x040fe40000410000 */
[----:B------:R-:W-:-:S02]  /*37e0*/  FMUL.FTZ R52, R219, R53 ;  /* 0x00000035db347220 */ /* 0x000fc40000410000 */
[----:B------:R-:W-:Y:S02]  /*37f0*/  FADD.FTZ R90, R90, -R87 ;  /* 0x800000575a5a7221 */ /* 0x000fe40000010000 */
[C---:B------:R-:W-:Y:S02]  /*3800*/  FMUL.FTZ R53, R219.reuse, R54 ;  /* 0x00000036db357220 */ /* 0x040fe40000410000 */
[C---:B------:R-:W-:Y:S02]  /*3810*/  FMUL.FTZ R54, R219.reuse, R55 ;  /* 0x00000037db367220 */ /* 0x040fe40000410000 */
[----:B------:R-:W-:Y:S01]  /*3820*/  FMUL.FTZ R55, R219, R48 ;  /* 0x00000030db377220 */ /* 0x000fe20000410000 */
[----:B------:R-:W-:Y:S01]  /*3830*/  PRMT R48, RZ, 0x5410, R135 ;  /* 0x00005410ff307816 */ /* 0x000fe20000000087 */
[----:B------:R-:W-:Y:S02]  /*3840*/  FADD.FTZ R84, R43, -R87 ;  /* 0x800000572b547221 */ /* 0x000fe40000010000 */
[----:B------:R-:W-:-:S02]  /*3850*/  FMUL.FTZ R43, R219, R90 ;  /* 0x0000005adb2b7220 */ /* 0x000fc40000410000 */
[----:B------:R-:W-:Y:S02]  /*3860*/  FADD.FTZ R91, R91, -R87 ;  /* 0x800000575b5b7221 */ /* 0x000fe40000010000 */
[----:B------:R-:W-:Y:S01]  /*3870*/  FFMA.FTZ R43, R43, R48, R8 ;  /* 0x000000302b2b7223 */ /* 0x000fe20000010008 */
[----:B------:R-:W-:Y:S01]  /*3880*/  PRMT R48, RZ, 0x7610, R135 ;  /* 0x00007610ff307816 */ /* 0x000fe20000000087 */
[----:B------:R-:W-:Y:S02]  /*3890*/  FMUL.FTZ R90, R219, R91 ;  /* 0x0000005bdb5a7220 */ /* 0x000fe40000410000 */
[----:B------:R-:W-:Y:S02]  /*38a0*/  FADD.FTZ R88, R88, -R87 ;  /* 0x8000005758587221 */ /* 0x000fe40000010000 */
[----:B------:R-:W-:Y:S01]  /*38b0*/  FFMA.FTZ R90, R90, R48, R9 ;  /* 0x000000305a5a7223 */ /* 0x000fe20000010009 */
[----:B------:R-:W-:Y:S01]  /*38c0*/  PRMT R48, RZ, 0x5410, R134 ;  /* 0x00005410ff307816 */ /* 0x000fe20000000086 */
[----:B------:R-:W-:-:S02]  /*38d0*/  FADD.FTZ R222, R39, -R87 ;  /* 0x8000005727de7221 */ /* 0x000fc40000010000 */
[----:B------:R-:W-:Y:S01]  /*38e0*/  FMUL.FTZ R39, R219, R88 ;  /* 0x00000058db277220 */ /* 0x000fe20000410000 */
[----:B------:R-:W-:Y:S01]  /*38f0*/  F2FP.BF16.PACK_AB R43, R90, R43 ;  /* 0x0000002b5a2b723e */ /* 0x000fe200000010ff */
        /* <DEDUP_REMOVED lines=26> */
[----:B------:R-:W-:-:S04]  /*3aa0*/  @!P1 IMAD.WIDE R32, R203, R86, c[0x0][0x1a8] ;  /* 0x00006a00cb209625 */ /* 0x000fc800078e0256 */
[----:B------:R-:W-:Y:S01]  /*3ab0*/  FFMA.FTZ R77, R77, R48, R16 ;  /* 0x000000304d4d7223 */ /* 0x000fe20000010010 */
[----:B------:R-:W-:Y:S01]  /*3ac0*/  PRMT R48, RZ, 0x7610, R131 ;  /* 0x00007610ff307816 */ /* 0x000fe20000000083 */
[--C-:B------:R-:W-:Y:S01]  /*3ad0*/  FADD.FTZ R82, R82, -R87.reuse ;  /* 0x8000005752527221 */ /* 0x100fe20000010000 */
[----:B------:R0:W-:Y:S01]  /*3ae0*/  @!P1 STG.E [R32.64], R219 ;  /* 0x000000db20009986 */ /* 0x0001e2000c101904 */
[----:B------:R-:W-:Y:S02]  /*3af0*/  FADD.FTZ R83, R83, -R87 ;  /* 0x8000005753537221 */ /* 0x000fe40000010000 */
[----:B------:R-:W-:Y:S01]  /*3b00*/  FFMA.FTZ R78, R78, R48, R17 ;  /* 0x000000304e4e7223 */ /* 0x000fe20000010011 */
[----:B------:R-:W-:Y:S01]  /*3b10*/  PRMT R48, RZ, 0x5410, R130 ;  /* 0x00005410ff307816 */ /* 0x000fe20000000082 */
[----:B------:R-:W-:Y:S01]  /*3b20*/  FADD.FTZ R230, R165, -R87 ;  /* 0x80000057a5e67221 */ /* 0x000fe20000010000 */
[----:B------:R-:W-:Y:S01]  /*3b30*/  PRMT R165, RZ, 0x7610, R124 ;  /* 0x00007610ffa57816 */ /* 0x000fe2000000007c */
[----:B------:R-:W-:Y:S01]  /*3b40*/  FMUL.FTZ R93, R219, R228 ;  /* 0x000000e4db5d7220 */ /* 0x000fe20000410000 */
[----:B------:R-:W-:Y:S01]  /*3b50*/  PRMT R228, RZ, 0x7610, R111 ;  /* 0x00007610ffe47816 */ /* 0x000fe2000000006f */
[----:B------:R-:W-:Y:S01]  /*3b60*/  FFMA.FTZ R81, R81, R48, R14 ;  /* 0x0000003051517223 */ /* 0x000fe2000001000e */
[----:B------:R-:W-:Y:S01]  /*3b70*/  PRMT R48, RZ, 0x7610, R130 ;  /* 0x00007610ff307816 */ /* 0x000fe20000000082 */
[----:B------:R-:W-:Y:S01]  /*3b80*/  FFMA.FTZ R165, R72, R165, R19 ;  /* 0x000000a548a57223 */ /* 0x000fe20000010013 */
[----:B------:R-:W-:Y:S01]  /*3b90*/  PRMT R72, RZ, 0x7610, R118 ;  /* 0x00007610ff487816 */ /* 0x000fe20000000076 */
[C---:B0-----:R-:W-:Y:S01]  /*3ba0*/  FMUL.FTZ R33, R219.reuse, R82 ;  /* 0x00000052db217220 */ /* 0x041fe20000410000 */
[----:B------:R-:W-:Y:S01]  /*3bb0*/  PRMT R82, RZ, 0x5410, R124 ;  /* 0x00005410ff527816 */ /* 0x000fe2000000007c */
        /* <DEDUP_REMOVED lines=9> */
[----:B------:R-:W-:Y:S02]  /*3c50*/  FADD.FTZ R36, R36, -R87 ;  /* 0x8000005724247221 */ /* 0x000fe40000010000 */
        /* <DEDUP_REMOVED lines=8> */
[----:B------:R-:W-:-:S02]  /*3ce0*/  FMUL.FTZ R36, R219, R36 ;  /* 0x00000024db247220 */ /* 0x000fc40000410000 */
[----:B------:R-:W-:Y:S02]  /*3cf0*/  FADD.FTZ R46, R46, -R87 ;  /* 0x800000572e2e7221 */ /* 0x000fe40000010000 */
[----:B------:R-:W-:Y:S01]  /*3d00*/  FFMA.FTZ R80, R80, R48, R11 ;  /* 0x0000003050507223 */ /* 0x000fe2000001000b */
[----:B------:R-:W-:Y:S01]  /*3d10*/  PRMT R48, RZ, 0x5410, R127 ;  /* 0x00005410ff307816 */ /* 0x000fe2000000007f */
[--C-:B------:R-:W-:Y:S02]  /*3d20*/  FADD.FTZ R166, R166, -R87.reuse ;  /* 0x80000057a6a67221 */ /* 0x100fe40000010000 */
[----:B------:R-:W-:Y:S02]  /*3d30*/  FADD.FTZ R49, R49, -R87 ;  /* 0x8000005731317221 */ /* 0x000fe40000010000 */
[----:B------:R-:W-:Y:S01]  /*3d40*/  FFMA.FTZ R69, R69, R48, R24 ;  /* 0x0000003045457223 */ /* 0x000fe20000010018 */
[----:B------:R-:W-:Y:S01]  /*3d50*/  PRMT R48, RZ, 0x7610, R127 ;  /* 0x00007610ff307816 */ /* 0x000fe2000000007f */
[----:B------:R-:W-:-:S02]  /*3d60*/  FADD.FTZ R50, R50, -R87 ;  /* 0x8000005732327221 */ /* 0x000fc40000010000 */
[----:B------:R-:W-:Y:S02]  /*3d70*/  FADD.FTZ R51, R51, -R87 ;  /* 0x8000005733337221 */ /* 0x000fe40000010000 */
[----:B------:R-:W-:Y:S01]  /*3d80*/  FFMA.FTZ R70, R70, R48, R25 ;  /* 0x0000003046467223 */ /* 0x000fe20000010019 */
[----:B------:R-:W-:Y:S01]  /*3d90*/  PRMT R48, RZ, 0x5410, R126 ;  /* 0x00005410ff307816 */ /* 0x000fe2000000007e */
[--C-:B------:R-:W-:Y:S02]  /*3da0*/  FADD.FTZ R44, R44, -R87.reuse ;  /* 0x800000572c2c7221 */ /* 0x100fe40000010000 */
[--C-:B------:R-:W-:Y:S02]  /*3db0*/  FADD.FTZ R45, R45, -R87.reuse ;  /* 0x800000572d2d7221 */ /* 0x100fe40000010000 */
[----:B------:R-:W-:Y:S01]  /*3dc0*/  FFMA.FTZ R75, R75, R48, R22 ;  /* 0x000000304b4b7223 */ /* 0x000fe20000010016 */
[----:B------:R-:W-:Y:S01]  /*3dd0*/  PRMT R48, RZ, 0x7610, R126 ;  /* 0x00007610ff307816 */ /* 0x000fe2000000007e */
[----:B------:R-:W-:-:S02]  /*3de0*/  FADD.FTZ R47, R47, -R87 ;  /* 0x800000572f2f7221 */ /* 0x000fc40000010000 */
        /* <DEDUP_REMOVED lines=12> */
[----:B------:R-:W-:Y:S01]  /*3eb0*/  FADD.FTZ R232, R167, -R87 ;  /* 0x80000057a7e87221 */ /* 0x000fe20000010000 */
[----:B------:R-:W-:Y:S01]  /*3ec0*/  PRMT R167, RZ, 0x7610, R115 ;  /* 0x00007610ffa77816 */ /* 0x000fe20000000073 */
[----:B------:R-:W-:Y:S01]  /*3ed0*/  FFMA.FTZ R61, R61, R68, R168 ;  /* 0x000000443d3d7223 */ /* 0x000fe200000100a8 */
[----:B------:R-:W-:Y:S01]  /*3ee0*/  PRMT R68, RZ, 0x7610, R123 ;  /* 0x00007610ff447816 */ /* 0x000fe2000000007b */
        /* <DEDUP_REMOVED lines=13> */
[C---:B------:R-:W-:Y:S01]  /*3fc0*/  FMUL.FTZ R89, R219.reuse, R220 ;  /* 0x000000dcdb597220 */ /* 0x040fe20000410000 */
[----:B------:R-:W-:Y:S01]  /*3fd0*/  PRMT R220, RZ, 0x5410, R114 ;  /* 0x00005410ffdc7816 */ /* 0x000fe20000000072 */
[----:B------:R-:W-:Y:S01]  /*3fe0*/  FFMA.FTZ R60, R60, R68, R31 ;  /* 0x000000443c3c7223 */ /* 0x000fe2000001001f */
[--C-:B------:R-:W-:Y:S01]  /*3ff0*/  PRMT R68, RZ, 0x5410, R121.reuse ;  /* 0x00005410ff447816 */ /* 0x100fe20000000079 */
[----:B------:R-:W-:Y:S02]  /*4000*/  FMUL.FTZ R166, R219, R166 ;  /* 0x000000a6dba67220 */ /* 0x000fe40000410000 */
        /* <DEDUP_REMOVED lines=16> */
[----:B------:R-:W-:Y:S01]  /*4110*/  FMUL.FTZ R45, R219, R45 ;  /* 0x0000002ddb2d7220 */ /* 0x000fe20000410000 */
[----:B------:R-:W-:Y:S01]  /*4120*/  MOV R76, 0x10 ;  /* 0x00000010004c7802 */ /* 0x000fe20000000f00 */
[----:B------:R-:W-:Y:S01]  /*4130*/  FFMA.FTZ R82, R79, R82, R18 ;  /* 0x000000524f527223 */ /* 0x000fe20000010012 */
[----:B------:R-:W-:Y:S01]  /*4140*/  PRMT R79, RZ, 0x7610, R119 ;  /* 0x00007610ff4f7816 */ /* 0x000fe20000000077 */
[----:B------:R-:W-:Y:S01]  /*4150*/  FFMA.FTZ R64, R64, R68, R27 ;  /* 0x0000004440407223 */ /* 0x000fe2000001001b */
[----:B------:R-:W-:Y:S01]  /*4160*/  PRMT R68, RZ, 0x5410, R119 ;  /* 0x00005410ff447816 */ /* 0x000fe20000000077 */
[----:B------:R-:W-:-:S02]  /*4170*/  FMUL.FTZ R40, R219, R40 ;  /* 0x00000028db287220 */ /* 0x000fc40000410000 */
[----:B------:R-:W-:Y:S02]  /*4180*/  FMUL.FTZ R41, R219, R41 ;  /* 0x00000029db297220 */ /* 0x000fe40000410000 */
[----:B------:R-:W-:Y:S01]  /*4190*/  FFMA.FTZ R68, R53, R68, R176 ;  /* 0x0000004435447223 */ /* 0x000fe200000100b0 */
[----:B------:R-:W-:Y:S01]  /*41a0*/  PRMT R53, RZ, 0x5410, R118 ;  /* 0x00005410ff357816 */ /* 0x000fe20000000076 */
        /* <DEDUP_REMOVED lines=8> */
[----:B------:R-:W-:Y:S02]  /*4230*/  FMUL.FTZ R50, R219, R50 ;  /* 0x00000032db327220 */ /* 0x000fe40000410000 */
[----:B------:R-:W-:Y:S01]  /*4240*/  FFMA.FTZ R221, R45, R221, R184 ;  /* 0x000000dd2ddd7223 */ /* 0x000fe200000100b8 */
[----:B------:R-:W-:Y:S01]  /*4250*/  F2FP.BF16.PACK_AB R45, R32, R33 ;  /* 0x00000021202d723e */ /* 0x000fe200000010ff */
[C---:B------:R-:W-:Y:S01]  /*4260*/  FMUL.FTZ R49, R219.reuse, R49 ;  /* 0x00000031db317220 */ /* 0x040fe20000410000 */
[----:B------:R-:W-:Y:S01]  /*4270*/  PRMT R32, RZ, 0x7610, R104 ;  /* 0x00007610ff207816 */ /* 0x000fe20000000068 */
[----:B------:R-:W-:Y:S01]  /*4280*/  FMUL.FTZ R51, R219, R51 ;  /* 0x00000033db337220 */ /* 0x000fe20000410000 */
        /* <DEDUP_REMOVED lines=15> */
[----:B------:R-:W-:Y:S01]  /*4380*/  FMUL.FTZ R38, R219, R38 ;  /* 0x00000026db267220 */ /* 0x000fe20000410000 */
        /* <DEDUP_REMOVED lines=9> */
[----:B------:R-:W-:-:S04]  /*4420*/  IMAD.WIDE.U32 R52, R214, R76, c[0x0][0x208] ;  /* 0x00008200d6347625 */ /* 0x000fc800078e004c */
[----:B------:R-:W-:Y:S01]  /*4430*/  FMUL.FTZ R224, R219, R224 ;  /* 0x000000e0dbe07220 */ /* 0x000fe20000410000 */
[----:B------:R0:W-:Y:S01]  /*4440*/  STG.E.128 [R52.64], R40 ;  /* 0x0000002834007986 */ /* 0x0001e2000c101d04 */
[----:B------:R-:W-:-:S04]  /*4450*/  IMAD.WIDE.U32 R54, R216, R76, c[0x0][0x208] ;  /* 0x00008200d8367625 */ /* 0x000fc800078e004c */
        /* <DEDUP_REMOVED lines=12> */
[----:B------:R-:W-:Y:S01]  /*4520*/  F2FP.BF16.PACK_AB R36, R56, R63 ;  /* 0x0000003f3824723e */ /* 0x000fe200000010ff */
[----:B------:R-:W-:Y:S01]  /*4530*/  FFMA.FTZ R232, R93, R232, R198 ;  /* 0x000000e85de87223 */ /* 0x000fe200000100c6 */
[----:B0-----:R-:W-:Y:S01]  /*4540*/  F2FP.BF16.PACK_AB R43, R167, R84 ;  /* 0x00000054a72b723e */ /* 0x001fe200000010ff */
[----:B------:R-:W-:Y:S01]  /*4550*/  FFMA.FTZ R224, R224, R34, R193 ;  /* 0x00000022e0e07223 */ /* 0x000fe200000100c1 */
[----:B------:R-:W-:Y:S01]  /*4560*/  F2FP.BF16.PACK_AB R34, R60, R67 ;  /* 0x000000433c22723e */ /* 0x000fe200000010ff */
[----:B------:R-:W-:Y:S01]  /*4570*/  FFMA.FTZ R83, R83, R32, R196 ;  /* 0x0000002053537223 */ /* 0x000fe200000100c4 */
[----:B------:R-:W-:Y:S01]  /*4580*/  F2FP.BF16.PACK_AB R32, R64, R71 ;  /* 0x000000474020723e */ /* 0x000fe200000010ff */
[----:B------:R-:W-:Y:S01]  /*4590*/  IMAD.WIDE.U32 R52, R211, R76, c[0x0][0x208] ;  /* 0x00008200d3347625 */ /* 0x000fe200078e004c */
[----:B------:R-:W-:Y:S01]  /*45a0*/  F2FP.BF16.PACK_AB R42, R221, R220 ;  /* 0x000000dcdd2a723e */ /* 0x000fe200000010ff */
[----:B------:R0:W-:Y:S01]  /*45b0*/  STG.E.128 [R218.64], R48 ;  /* 0x00000030da007986 */ /* 0x0001e2000c101d04 */
[----:B------:R-:W-:Y:S01]  /*45c0*/  F2FP.BF16.PACK_AB R41, R223, R222 ;  /* 0x000000dedf29723e */ /* 0x000fe200000010ff */
[-C--:B------:R-:W-:Y:S01]  /*45d0*/  IMAD.WIDE.U32 R56, R213, R76.reuse, c[0x0][0x208] ;  /* 0x00008200d5387625 */ /* 0x080fe200078e004c */
[----:B------:R-:W-:Y:S01]  /*45e0*/  F2FP.BF16.PACK_AB R40, R226, R225 ;  /* 0x000000e1e228723e */ /* 0x000fe200000010ff */
[----:B------:R2:W-:Y:S01]  /*45f0*/  STG.E.128 [R52.64], R32 ;  /* 0x0000002034007986 */ /* 0x0005e2000c101d04 */
[----:B-1----:R-:W-:Y:S01]  /*4600*/  F2FP.BF16.PACK_AB R47, R228, R227 ;  /* 0x000000e3e42f723e */ /* 0x002fe200000010ff */
[----:B------:R-:W-:Y:S01]  /*4610*/  IMAD.WIDE.U32 R54, R212, R76, c[0x0][0x208] ;  /* 0x00008200d4367625 */ /* 0x000fe200078e004c */
[----:B------:R-:W-:-:S02]  /*4620*/  F2FP.BF16.PACK_AB R46, R230, R91 ;  /* 0x0000005be62e723e */ /* 0x000fc400000010ff */
[----:B------:R-:W-:Y:S01]  /*4630*/  F2FP.BF16.PACK_AB R45, R234, R89 ;  /* 0x00000059ea2d723e */ /* 0x000fe200000010ff */
[-C--:B------:R-:W-:Y:S01]  /*4640*/  IMAD.WIDE.U32 R58, R215, R76.reuse, c[0x0][0x208] ;  /* 0x00008200d73a7625 */ /* 0x080fe200078e004c */
[----:B------:R-:W-:Y:S01]  /*4650*/  F2FP.BF16.PACK_AB R44, R236, R87 ;  /* 0x00000057ec2c723e */ /* 0x000fe200000010ff */
[----:B------:R2:W-:Y:S02]  /*4660*/  STG.E.128 [R54.64], R36 ;  /* 0x0000002436007986 */ /* 0x0005e4000c101d04 */
[----:B------:R-:W-:Y:S02]  /*4670*/  IMAD.WIDE.U32 R60, R217, R76, c[0x0][0x208] ;  /* 0x00008200d93c7625 */ /* 0x000fe400078e004c */
[----:B------:R2:W-:Y:S01]  /*4680*/  STG.E.128 [R56.64], R40 ;  /* 0x0000002838007986 */ /* 0x0005e2000c101d04 */
[----:B0-----:R-:W-:Y:S01]  /*4690*/  F2FP.BF16.PACK_AB R51, R229, R166 ;  /* 0x000000a6e533723e */ /* 0x001fe200000010ff */
[----:B------:R-:W-:Y:S01]  /*46a0*/  IMAD R203, R86, c[0x0][0x160], R203 ;  /* 0x0000580056cb7a24 */ /* 0x000fe200078e02cb */
[----:B------:R-:W-:Y:S01]  /*46b0*/  F2FP.BF16.PACK_AB R50, R95, R164 ;  /* 0x000000a45f32723e */ /* 0x000fe200000010ff */
[----:B------:R2:W-:Y:S01]  /*46c0*/  STG.E.128 [R58.64], R44 ;  /* 0x0000002c3a007986 */ /* 0x0005e2000c101d04 */
[----:B------:R-:W-:-:S02]  /*46d0*/  F2FP.BF16.PACK_AB R49, R232, R231 ;  /* 0x000000e7e831723e */ /* 0x000fc400000010ff */
[----:B------:R-:W-:Y:S02]  /*46e0*/  F2FP.BF16.PACK_AB R48, R83, R224 ;  /* 0x000000e05330723e */ /* 0x000fe400000010ff */
[----:B------:R-:W-:-:S03]  /*46f0*/  ISETP.GE.AND P0, PT, R203, c[0x0][0x164], PT ;  /* 0x00005900cb007a0c */ /* 0x000fc60003f06270 */
[----:B------:R2:W-:Y:S10]  /*4700*/  STG.E.128 [R60.64], R48 ;  /* 0x000000303c007986 */ /* 0x0005f4000c101d04 */
[----:B--2---:R-:W-:Y:S01]  /*4710*/  @P0 CALL.REL.NOINC `(.L_x_18663) ;  /* 0x0000001000000944 */ /* 0x004fe20003c00000 */
[----:B------:R-:W-:Y:S05]  /*4720*/  BRA `(.L_x_18664) ;  /* 0xffffc16000007947 */ /* 0x000fea000383ffff */
.L_x_18663:
[----:B------:R-:W-:Y:S05]  /*4730*/  EXIT ;  /* 0x000000000000794d */ /* 0x000fea0003800000 */
.L_x_18661:
[----:B0-----:R-:W-:Y:S02]  /*4740*/  MOV R220, 0x1 ;  /* 0x0000000100dc7802 */ /* 0x001fe40000000f00 */
[----:B------:R-:W-:-:S02]  /*4750*/  MOV R86, 0x1f ;  /* 0x0000001f00567802 */ /* 0x000fc40000000f00 */
[----:B------:R-:W-:Y:S02]  /*4760*/  MOV R87, 0xffffffff ;  /* 0xffffffff00577802 */ /* 0x000fe40000000f00 */
[----:B------:R-:W-:Y:S02]  /*4770*/  MOV R84, 0x4790 ;  /* 0x0000479000547802 */ /* 0x000fe40000000f00 */
[----:B------:R-:W-:Y:S05]  /*4780*/  CALL.REL.NOINC `($__internal_53_$__cuda_sm70_shflsync_bfly_p) ;  /* 0x00000b9000007944 */ /* 0x000fea0003c00000 */
[----:B-1----:R-:W-:Y:S01]  /*4790*/  MOV R84, R220 ;  /* 0x000000dc00547202 */ /* 0x002fe20000000f00 */
[----:B0-----:R-:W-:Y:S05]  /*47a0*/  BRA `(.L_x_18665) ;  /* 0xffffe21000007947 */ /* 0x001fea000383ffff */
.L_x_18662:
[----:B------:R-:W-:Y:S01]  /*47b0*/  HFMA2.MMA R220, -RZ, RZ, 0, 1.1920928955078125e-07 ;  /* 0x00000002ffdc7435 */ /* 0x000fe200000001ff */
[----:B------:R-:W-:Y:S02]  /*47c0*/  MOV R86, 0x1f ;  /* 0x0000001f00567802 */ /* 0x000fe40000000f00 */
[----:B------:R-:W-:Y:S02]  /*47d0*/  MOV R87, 0xffffffff ;  /* 0xffffffff00577802 */ /* 0x000fe40000000f00 */
[----:B------:R-:W-:Y:S02]  /*47e0*/  MOV R84, 0x4800 ;  /* 0x0000480000547802 */ /* 0x000fe40000000f00 */
[----:B------:R-:W-:Y:S05]  /*47f0*/  CALL.REL.NOINC `($__internal_53_$__cuda_sm70_shflsync_bfly_p) ;  /* 0x00000b2000007944 */ /* 0x000fea0003c00000 */
[----:B01----:R-:W-:Y:S01]  /*4800*/  FADD.FTZ R219, R219, R220 ;  /* 0x000000dcdbdb7221 */ /* 0x003fe20000010000 */
[----:B------:R-:W-:Y:S01]  /*4810*/  HFMA2.MMA R220, -RZ, RZ, 0, 2.384185791015625e-07 ;  /* 0x00000004ffdc7435 */ /* 0x000fe200000001ff */
[----:B------:R-:W-:-:S02]  /*4820*/  MOV R86, 0x1f ;  /* 0x0000001f00567802 */ /* 0x000fc40000000f00 */
[----:B------:R-:W-:Y:S02]  /*4830*/  MOV R87, 0xffffffff ;  /* 0xffffffff00577802 */ /* 0x000fe40000000f00 */
[----:B------:R-:W-:Y:S02]  /*4840*/  MOV R84, 0x4860 ;  /* 0x0000486000547802 */ /* 0x000fe40000000f00 */
[----:B------:R-:W-:Y:S05]  /*4850*/  CALL.REL.NOINC `($__internal_53_$__cuda_sm70_shflsync_bfly_p) ;  /* 0x00000ac000007944 */ /* 0x000fea0003c00000 */
[----:B01----:R-:W-:Y:S01]  /*4860*/  FADD.FTZ R219, R219, R220 ;  /* 0x000000dcdbdb7221 */ /* 0x003fe20000010000 */
[----:B------:R-:W-:Y:S01]  /*4870*/  HFMA2.MMA R220, -RZ, RZ, 0, 4.76837158203125e-07 ;  /* 0x00000008ffdc7435 */ /* 0x000fe200000001ff */
[----:B------:R-:W-:Y:S02]  /*4880*/  MOV R86, 0x1f ;  /* 0x0000001f00567802 */ /* 0x000fe40000000f00 */
[----:B------:R-:W-:Y:S02]  /*4890*/  MOV R87, 0xffffffff ;  /* 0xffffffff00577802 */ /* 0x000fe40000000f00 */
[----:B------:R-:W-:Y:S02]  /*48a0*/  MOV R84, 0x48c0 ;  /* 0x000048c000547802 */ /* 0x000fe40000000f00 */
[----:B------:R-:W-:Y:S05]  /*48b0*/  CALL.REL.NOINC `($__internal_53_$__cuda_sm70_shflsync_bfly_p) ;  /* 0x00000a6000007944 */ /* 0x000fea0003c00000 */
[----:B01----:R-:W-:Y:S01]  /*48c0*/  FADD.FTZ R219, R219, R220 ;  /* 0x000000dcdbdb7221 */ /* 0x003fe20000010000 */
[----:B------:R-:W-:Y:S01]  /*48d0*/  HFMA2.MMA R220, -RZ, RZ, 0, 9.5367431640625e-07 ;  /* 0x00000010ffdc7435 */ /* 0x000fe200000001ff */
[----:B------:R-:W-:-:S02]  /*48e0*/  MOV R86, 0x1f ;  /* 0x0000001f00567802 */ /* 0x000fc40000000f00 */
[----:B------:R-:W-:Y:S02]  /*48f0*/  MOV R87, 0xffffffff ;  /* 0xffffffff00577802 */ /* 0x000fe40000000f00 */
[----:B------:R-:W-:Y:S02]  /*4900*/  MOV R84, 0x4920 ;  /* 0x0000492000547802 */ /* 0x000fe40000000f00 */
[----:B------:R-:W-:Y:S05]  /*4910*/  CALL.REL.NOINC `($__internal_53_$__cuda_sm70_shflsync_bfly_p) ;  /* 0x00000a0000007944 */ /* 0x000fea0003c00000 */
[----:B-1----:R-:W-:Y:S01]  /*4920*/  FADD.FTZ R220, R219, R220 ;  /* 0x000000dcdbdc7221 */ /* 0x002fe20000010000 */
[----:B0-----:R-:W-:-:S03]  /*4930*/  MOV R86, 0x1f ;  /* 0x0000001f00567802 */ /* 0x001fc60000000f00 */
[----:B------:R-:W-:Y:S01]  /*4940*/  FMUL.FTZ R221, R220, c[0x0][0x1e0] ;  /* 0x00007800dcdd7a20 */ /* 0x000fe20000410000 */
[----:B------:R-:W-:-:S03]  /*4950*/  HFMA2.MMA R220, -RZ, RZ, 0, 5.9604644775390625e-08 ;  /* 0x00000001ffdc7435 */ /* 0x000fc600000001ff */
        /* <DEDUP_REMOVED lines=130> */
[----:B------:R-:W-:Y:S05]  /*5180*/  CALL.REL.NOINC `($__internal_53_$__cuda_sm70_shflsync_bfly_p) ;  /* 0x0000019000007944 */ /* 0x000fea0003c00000 */
[----:B01----:R-:W-:Y:S01]  /*5190*/  FADD.FTZ R219, R219, R220 ;  /* 0x000000dcdbdb7221 */ /* 0x003fe20000010000 */
[----:B------:R-:W-:Y:S01]  /*51a0*/  HFMA2.MMA R220, -RZ, RZ, 0, 1.1920928955078125e-07 ;  /* 0x00000002ffdc7435 */ /* 0x000fe200000001ff */
[----:B------:R-:W-:Y:S02]  /*51b0*/  MOV R86, 0x1f ;  /* 0x0000001f00567802 */ /* 0x000fe40000000f00 */
[----:B------:R-:W-:Y:S02]  /*51c0*/  MOV R87, 0xffffffff ;  /* 0xffffffff00577802 */ /* 0x000fe40000000f00 */
[----:B------:R-:W-:Y:S02]  /*51d0*/  MOV R84, 0x51f0 ;  /* 0x000051f000547802 */ /* 0x000fe40000000f00 */
[----:B------:R-:W-:Y:S05]  /*51e0*/  CALL.REL.NOINC `($__internal_53_$__cuda_sm70_shflsync_bfly_p) ;  /* 0x0000013000007944 */ /* 0x000fea0003c00000 */
[----:B01----:R-:W-:Y:S01]  /*51f0*/  FADD.FTZ R219, R219, R220 ;  /* 0x000000dcdbdb7221 */ /* 0x003fe20000010000 */
[----:B------:R-:W-:Y:S01]  /*5200*/  HFMA2.MMA R220, -RZ, RZ, 0, 2.384185791015625e-07 ;  /* 0x00000004ffdc7435 */ /* 0x000fe200000001ff */
[----:B------:R-:W-:Y:S02]  /*5210*/  MOV R86, 0x1f ;  /* 0x0000001f00567802 */ /* 0x000fe40000000f00 */
[----:B------:R-:W-:-:S02]  /*5220*/  MOV R87, 0xffffffff ;  /* 0xffffffff00577802 */ /* 0x000fc40000000f00 */
        /* <DEDUP_REMOVED lines=10> */
[----:B------:R-:W-:Y:S02]  /*52d0*/  MOV R86, 0x1f ;  /* 0x0000001f00567802 */ /* 0x000fe40000000f00 */
[----:B------:R-:W-:-:S02]  /*52e0*/  MOV R87, 0xffffffff ;  /* 0xffffffff00577802 */ /* 0x000fc40000000f00 */
[----:B------:R-:W-:Y:S02]  /*52f0*/  MOV R84, 0x5310 ;  /* 0x0000531000547802 */ /* 0x000fe40000000f00 */
[----:B------:R-:W-:Y:S05]  /*5300*/  CALL.REL.NOINC `($__internal_53_$__cuda_sm70_shflsync_bfly_p) ;  /* 0x0000001000007944 */ /* 0x000fea0003c00000 */
[----:B01----:R-:W-:Y:S05]  /*5310*/  BRA `(.L_x_18666) ;  /* 0xffffdfe000007947 */ /* 0x003fea000383ffff */
        .weak           $__internal_53_$__cuda_sm70_shflsync_bfly_p
        .type           $__internal_53_$__cuda_sm70_shflsync_bfly_p,@function
        .size           $__internal_53_$__cuda_sm70_shflsync_bfly_p,(.L_x_57093 - $__internal_53_$__cuda_sm70_shflsync_bfly_p)
$__internal_53_$__cuda_sm70_shflsync_bfly_p:
[----:B------:R-:W-:Y:S01]  /*5320*/  HFMA2.MMA R85, -RZ, RZ, 0, 0 ;  /* 0x00000000ff557435 */ /* 0x000fe200000001ff */
[----:B------:R-:W-:Y:S04]  /*5330*/  WARPSYNC R87 ;  /* 0x0000005700007348 */ /* 0x000fe80003800000 */
[----:B------:R0:W1:Y:S01]  /*5340*/  SHFL.BFLY PT, R220, R219, R220, R86 ;  /* 0x0c0000dcdbdc7389 */ /* 0x00006200000e0056 */
[----:B------:R-:W-:Y:S05]  /*5350*/  RET.REL.NODEC R84 `(_ZN10layer_norm13ln_fwd_kernelINS_13Kernel_traitsI13__nv_bfloat16S2_fS2_fjLj2048ELj1ELj4ELj1ELj16ENS_18Kernel_traits_baseILj2048ES2_S2_fS2_fjLj128EEEEELb0ELb1ELb0ELb1EEEvNS_9FwdParamsE) ;  /* 0xffffaca054007950 */ /* 0x000fea0003c3ffff */
.L_x_18667:
        /* <DEDUP_REMOVED lines=10> */
.L_x_57093:


//--------------------- .text._ZN10layer_norm13ln_fwd_kernelINS_13Kernel_traitsI13__nv_bfloat16S2_fS2_fjLj2048ELj1ELj4ELj1ELj16ENS_18Kernel_traits_baseILj2048ES2_S2_fS2_fjLj128EEEEELb0ELb1ELb1ELb0EEEvNS_9FwdParamsE --------------------------
	.section	.text._ZN10layer_norm13ln_fwd_kernelINS_13Kernel_traitsI13__nv_bfloat16S2_fS2_fjLj2048ELj1ELj4ELj1ELj16ENS_18Kernel_traits_baseILj2048ES2_S2_fS2_fjLj128EEEEELb0ELb1ELb1ELb0EEEvNS_9FwdParamsE,"ax",@progbits
	.sectioninfo	@"SHI_REGISTERS=255"
	.align	128
        .global         _ZN10layer_norm13ln_fwd_kernelINS_13Kernel_traitsI13__nv_bfloat16S2_fS2_fjLj2048ELj1ELj4ELj1ELj16ENS_18Kernel_traits_baseILj2048ES2_S2_fS2_fjLj128EEEEELb0ELb1ELb1ELb0EEEvNS_9FwdParamsE
        .type           _ZN10layer_norm13ln_fwd_kernelINS_13Kernel_traitsI13__nv_bfloat16S2_fS2_fjLj2048ELj1ELj4ELj1ELj16ENS_18Kernel_traits_baseILj2048ES2_S2_fS2_fjLj128EEEEELb0ELb1ELb1ELb0EEEvNS_9FwdParamsE,@function
        .size           _ZN10layer_norm13ln_fwd_kernelINS_13Kernel_traitsI13__nv_bfloat16S2_fS2_fjLj2048ELj1ELj4ELj1ELj16ENS_18Kernel_traits_baseILj2048ES2_S2_fS2_fjLj128EEEEELb0ELb1ELb1ELb0EEEvNS_9FwdParamsE,(.L_x_57094 - _ZN10layer_norm13ln_fwd_kernelINS_13Kernel_traitsI13__nv_bfloat16S2_fS2_fjLj2048ELj1ELj4ELj1ELj16ENS_18Kernel_traits_baseILj2048ES2_S2_fS2_fjLj128EEEEELb0ELb1ELb1ELb0EEEvNS_9FwdParamsE)
        .other          _ZN10layer_norm13ln_fwd_kernelINS_13Kernel_traitsI13__nv_bfloat16S2_fS2_fjLj2048ELj1ELj4ELj1ELj16ENS_18Kernel_traits_baseILj2048ES2_S2_fS2_fjLj128EEEEELb0ELb1ELb1ELb0EEEvNS_9FwdParamsE,@"STO_CUDA_ENTRY STV_DEFAULT"
_ZN10layer_norm13ln_fwd_kernelINS_13Kernel_traitsI13__nv_bfloat16S2_fS2_fjLj2048ELj1ELj4ELj1ELj16ENS_18Kernel_traits_baseILj2048ES2_S2_fS2_fjLj128EEEEELb0ELb1ELb1ELb0EEEvNS_9FwdParamsE:
.text._ZN10layer_norm13ln_fwd_kernelINS_13Kernel_traitsI13__nv_bfloat16S2_fS2_fjLj2048ELj1ELj4ELj1ELj16ENS_18Kernel_traits_baseILj2048ES2_S2_fS2_fjLj128EEEEELb0ELb1ELb1ELb0EEEvNS_9FwdParamsE:
        /* <DEDUP_REMOVED lines=40> */
.L_x_18669:
[----:B01----:R-:W-:Y:S05]  /*0280*/  BSYNC B0 ;  /* 0x0000000000007941 */ /* 0x003fea0003800000 */
.L_x_18668:
        /* <DEDUP_REMOVED lines=16> */
.L_x_18671:
[----:B0-----:R-:W-:Y:S05]  /*0390*/  BSYNC B0 ;  /* 0x0000000000007941 */ /* 0x001fea0003800000 */
.L_x_18670:
        /* <DEDUP_REMOVED lines=16> */
.L_x_18673:
[----:B0-----:R-:W-:Y:S05]  /*04a0*/  BSYNC B0 ;  /* 0x0000000000007941 */ /* 0x001fea0003800000 */
.L_x_18672:
        /* <DEDUP_REMOVED lines=16> */
.L_x_18675:
[----:B0-----:R-:W-:Y:S05]  /*05b0*/  BSYNC B0 ;  /* 0x0000000000007941 */ /* 0x001fea0003800000 */
.L_x_18674:
        /* <DEDUP_REMOVED lines=16> */
.L_x_18677:
[----:B0-----:R-:W-:Y:S05]  /*06c0*/  BSYNC B0 ;  /* 0x0000000000007941 */ /* 0x001fea0003800000 */
.L_x_18676:
        /* <DEDUP_REMOVED lines=19> */
.L_x_18679:
[----:B0-----:R-:W-:Y:S05]  /*0800*/  BSYNC B0 ;  /* 0x0000000000007941 */ /* 0x001fea0003800000 */
.L_x_18678:
        /* <DEDUP_REMOVED lines=21> */
.L_x_18681:
[----:B0-----:R-:W-:Y:S05]  /*0960*/  BSYNC B0 ;  /* 0x0000000000007941 */ /* 0x001fea0003800000 */
.L_x_18680:
        /* <DEDUP_REMOVED lines=18> */
.L_x_18683:
[----:B0-----:R-:W-:Y:S05]  /*0a90*/  BSYNC B0 ;  /* 0x0000000000007941 */ /* 0x001fea0003800000 */
.L_x_18682:
        /* <DEDUP_REMOVED lines=9> */
[----:B------:R-:W-:Y:S01]  /*0b30*/  STL [R1+0x70], R92 ;  /* 0x0000705c01007387 */ /* 0x000fe20000100800 */
[----:B------:R-:W-:-:S02]  /*0b40*/  PRMT R209, RZ, 0x5410, R197 ;  /* 0x00005410ffd17816 */ /* 0x000fc400000000c5 */
[----:B------:R-:W-:Y:S01]  /*0b50*/  PRMT R207, RZ, 0x7610, R197 ;  /* 0x00007610ffcf7816 */ /* 0x000fe200000000c5 */
[----:B------:R0:W-:Y:S01]  /*0b60*/  STL [R1+0x6c], R3 ;  /* 0x00006c0301007387 */ /* 0x0001e20000100800 */
[--C-:B------:R-:W-:Y:S02]  /*0b70*/  PRMT R197, RZ, 0x5410, R180.reuse ;  /* 0x00005410ffc57816 */ /* 0x100fe400000000b4 */
[----:B------:R-:W-:Y:S01]  /*0b80*/  PRMT R195, RZ, 0x7610, R180 ;  /* 0x00007610ffc37816 */ /* 0x000fe200000000b4 */
        /* <DEDUP_REMOVED lines=13> */
[--C-:B------:R-:W-:Y:S01]  /*0c60*/  PRMT R181, RZ, 0x5410, R8.reuse ;  /* 0x00005410ffb57816 */ /* 0x100fe20000000008 */
[----:B------:R-:W-:Y:S01]  /*0c70*/  STL [R1+0x58], R89 ;  /* 0x0000585901007387 */ /* 0x000fe20000100800 */
[----:B------:R-:W-:Y:S02]  /*0c80*/  PRMT R179, RZ, 0x7610, R8 ;  /* 0x00007610ffb37816 */ /* 0x000fe40000000008 */
[--C-:B0-----:R-:W-:Y:S02]  /*0c90*/  PRMT R3, RZ, 0x5410, R84.reuse ;  /* 0x00005410ff037816 */ /* 0x101fe40000000054 */
[----:B------:R-:W-:Y:S02]  /*0ca0*/  PRMT R177, RZ, 0x5410, R9 ;  /* 0x00005410ffb17816 */ /* 0x000fe40000000009 */
[----:B-1----:R-:W-:Y:S01]  /*0cb0*/  PRMT R88, RZ, 0x7610, R84 ;  /* 0x00007610ff587816 */ /* 0x002fe20000000054 */
        /* <DEDUP_REMOVED lines=10> */
[----:B------:R-:W-:Y:S01]  /*0d60*/  PRMT R5, RZ, 0x7610, R7 ;  /* 0x00007610ff057816 */ /* 0x000fe20000000007 */
[----:B------:R0:W-:Y:S01]  /*0d70*/  STL [R1+0x48], R3 ;  /* 0x0000480301007387 */ /* 0x0001e20000100800 */
[----:B------:R-:W-:Y:S02]  /*0d80*/  PRMT R215, RZ, 0x5410, R196 ;  /* 0x00005410ffd77816 */ /* 0x000fe400000000c4 */
[----:B-1----:R-:W-:Y:S01]  /*0d90*/  PRMT R84, RZ, 0x7610, R86 ;  /* 0x00007610ff547816 */ /* 0x002fe20000000056 */
        /* <DEDUP_REMOVED lines=13> */
[--C-:B------:R-:W-:Y:S01]  /*0e70*/  PRMT R8, RZ, 0x5410, R13.reuse ;  /* 0x00005410ff087816 */ /* 0x100fe2000000000d */
[----:B------:R-:W-:Y:S01]  /*0e80*/  STL [R1+0x34], R84 ;  /* 0x0000345401007387 */ /* 0x000fe20000100800 */
[----:B------:R-:W-:Y:S02]  /*0e90*/  PRMT R9, RZ, 0x7610, R13 ;  /* 0x00007610ff097816 */ /* 0x000fe4000000000d */
[----:B0-----:R-:W-:Y:S02]  /*0ea0*/  PRMT R3, RZ, 0x7610, R80 ;  /* 0x00007610ff037816 */ /* 0x001fe40000000050 */
[--C-:B------:R-:W-:Y:S02]  /*0eb0*/  PRMT R80, RZ, 0x5410, R81.reuse ;  /* 0x00005410ff507816 */ /* 0x100fe40000000051 */
        /* <DEDUP_REMOVED lines=22> */
[--C-:B-1----:R-:W-:Y:S01]  /*1020*/  PRMT R80, RZ, 0x5410, R76.reuse ;  /* 0x00005410ff507816 */ /* 0x102fe2000000004c */
[----:B------:R0:W-:Y:S01]  /*1030*/  STL [R1+0x18], R3 ;  /* 0x0000180301007387 */ /* 0x0001e20000100800 */
[----:B------:R-:W-:Y:S02]  /*1040*/  PRMT R76, RZ, 0x7610, R76 ;  /* 0x00007610ff4c7816 */ /* 0x000fe4000000004c */
[--C-:B------:R-:W-:Y:S01]  /*1050*/  PRMT R184, RZ, 0x5410, R19.reuse ;  /* 0x00005410ffb87816 */ /* 0x100fe20000000013 */
[----:B------:R-:W-:Y:S01]  /*1060*/  STL [R1+0x14], R80 ;  /* 0x0000145001007387 */ /* 0x000fe20000100800 */
[----:B------:R-:W-:-:S02]  /*1070*/  PRMT R182, RZ, 0x7610, R19 ;  /* 0x00007610ffb67816 */ /* 0x000fc40000000013 */
[----:B------:R-:W-:Y:S01]  /*1080*/  PRMT R15, RZ, 0x7610, R20 ;  /* 0x00007610ff0f7816 */ /* 0x000fe20000000014 */
[----:B------:R1:W-:Y:S01]  /*1090*/  STL [R1+0x10], R76 ;  /* 0x0000104c01007387 */ /* 0x0003e20000100800 */
[----:B------:R-:W-:Y:S02]  /*10a0*/  PRMT R16, RZ, 0x5410, R21 ;  /* 0x00005410ff107816 */ /* 0x000fe40000000015 */
[--C-:B0-----:R-:W-:Y:S02]  /*10b0*/  PRMT R3, RZ, 0x5410, R77.reuse ;  /* 0x00005410ff037816 */ /* 0x101fe4000000004d */
[----:B------:R-:W-:Y:S02]  /*10c0*/  PRMT R77, RZ, 0x7610, R77 ;  /* 0x00007610ff4d7816 */ /* 0x000fe4000000004d */
[----:B------:R-:W-:Y:S01]  /*10d0*/  PRMT R17, RZ, 0x7610, R21 ;  /* 0x00007610ff117816 */ /* 0x000fe20000000015 */
[----:B------:R0:W-:Y:S01]  /*10e0*/  STL [R1+0xc], R3 ;  /* 0x00000c0301007387 */ /* 0x0001e20000100800 */
[----:B------:R-:W-:-:S02]  /*10f0*/  PRMT R205, RZ, 0x5410, R198 ;  /* 0x00005410ffcd7816 */ /* 0x000fc400000000c6 */
[----:B-1----:R-:W-:Y:S01]  /*1100*/  PRMT R76, RZ, 0x5410, R78 ;  /* 0x00005410ff4c7816 */ /* 0x002fe2000000004e */
        /* <DEDUP_REMOVED lines=11> */
[----:B------:R-:W-:Y:S02]  /*11c0*/  PRMT R21, RZ, 0x7610, R23 ;  /* 0x00007610ff157816 */ /* 0x000fe40000000017 */
[--C-:B------:R-:W-:Y:S02]  /*11d0*/  PRMT R204, RZ, 0x5410, R26.reuse ;  /* 0x00005410ffcc7816 */ /* 0x100fe4000000001a */
[----:B------:R-:W-:-:S02]  /*11e0*/  PRMT R202, RZ, 0x7610, R26 ;  /* 0x00007610ffca7816 */ /* 0x000fc4000000001a */
[----:B0-----:R-:W-:Y:S02]  /*11f0*/  PRMT R3, RZ, 0x7610, R11 ;  /* 0x00007610ff037816 */ /* 0x001fe4000000000b */
        /* <DEDUP_REMOVED lines=107> */
.L_x_18847:
        /* <DEDUP_REMOVED lines=21> */
[----:B------:R-:W-:-:S04]  /*1a00*/  ISETP.NE.U32.AND P2, PT, RZ, c[0x0][0x180], PT ;  /* 0x00006000ff007a0c */ /* 0x000fc80003f45070 */
[----:B------:R-:W-:-:S13]  /*1a10*/  ISETP.NE.AND.EX P2, PT, RZ, c[0x0][0x184], PT, P2 ;  /* 0x00006100ff007a0c */ /* 0x000fda0003f45320 */
[----:B------:R-:W-:-:S05]  /*1a20*/  @P2 MOV R56, 0x20 ;  /* 0x0000002000382802 */ /* 0x000fca0000000f00 */
[----:B------:R-:W-:-:S05]  /*1a30*/  @P2 IMAD.WIDE.U32 R56, R167, R56, c[0x0][0x180] ;  /* 0x00006000a7382625 */ /* 0x000fca00078e0038 */
[----:B------:R-:W2:Y:S01]  /*1a40*/  @P2 LDG.E.128 R44, [R56.64] ;  /* 0x00000004382c2981 */ /* 0x000ea2000c1e1d00 */
[----:B------:R-:W-:-:S03]  /*1a50*/  ISETP.GT.AND P3, PT, R166, RZ, PT ;  /* 0x000000ffa600720c */ /* 0x000fc60003f64270 */
[----:B------:R-:W3:Y:S01]  /*1a60*/  @P2 LDG.E.128 R52, [R56.64+0x10] ;  /* 0x0000100438342981 */ /* 0x000ee2000c1e1d00 */
[----:B0-----:R-:W-:-:S05]  /*1a70*/  @P1 MOV R120, 0x10 ;  /* 0x0000001000781802 */ /* 0x001fca0000000f00 */
[----:B------:R-:W-:-:S04]  /*1a80*/  @P1 IMAD.WIDE.U32 R120, R210, R120, c[0x0][0x170] ;  /* 0x00005c00d2781625 */ /* 0x000fc800078e0078 */
[----:B------:R-:W-:Y:S01]  /*1a90*/  @!P3 ISETP.NE.U32.AND P4, PT, RZ, c[0x0][0x180], PT ;  /* 0x00006000ff00ba0c */ /* 0x000fe20003f85070 */
[----:B------:R0:W5:Y:S03]  /*1aa0*/  @P1 LDG.E.128 R60, [R120.64] ;  /* 0x00000004783c1981 */ /* 0x000166000c1e1d00 */
        /* <DEDUP_REMOVED lines=25> */
[----:B0-----:R-:W2:Y:S01]  /*1c40*/  LDL R213, [R1+0x74] ;  /* 0x0000740001d57983 */ /* 0x001ea20000100800 */
[----:B-----5:R-:W-:-:S05]  /*1c50*/  PRMT R48, RZ, 0x5410, R60 ;  /* 0x00005410ff307816 */ /* 0x020fca000000003c */
[----:B------:R-:W-:-:S04]  /*1c60*/  FMUL.FTZ R48, R48, c[0x0][0x1ec] ;  /* 0x00007b0030307a20 */ /* 0x000fc80000410000 */
[----:B--2---:R-:W-:-:S04]  /*1c70*/  FMUL.FTZ R48, R213, R48 ;  /* 0x00000030d5307220 */ /* 0x004fc80000410000 */
[----:B------:R-:W-:Y:S02]  /*1c80*/  @P2 FADD.FTZ R48, R44, R48 ;  /* 0x000000302c302221 */ /* 0x000fe40000010000 */
.L_x_18687:
[----:B0-----:R-:W-:Y:S05]  /*1c90*/  BSYNC B1 ;  /* 0x0000000000017941 */ /* 0x001fea0003800000 */
.L_x_18686:
[----:B------:R-:W-:Y:S01]  /*1ca0*/  BSSY B1, `(.L_x_18688) ;  /* 0x0000007000017945 */ /* 0x000fe20003800000 */
[----:B------:R-:W-:Y:S05]  /*1cb0*/  @!P3 BRA `(.L_x_18689) ;  /* 0x000000500000b947 */ /* 0x000fea0003800000 */
[----:B------:R-:W2:Y:S01]  /*1cc0*/  LDL R120, [R1+0x70] ;  /* 0x0000700001787983 */ /* 0x000ea20000100800 */
[----:B-----5:R-:W-:-:S05]  /*1cd0*/  PRMT R49, RZ, 0x7610, R60 ;  /* 0x00007610ff317816 */ /* 0x020fca000000003c */
[----:B------:R-:W-:-:S04]  /*1ce0*/  FMUL.FTZ R49, R49, c[0x0][0x1ec] ;  /* 0x00007b0031317a20 */ /* 0x000fc80000410000 */
[----:B--2---:R-:W-:-:S04]  /*1cf0*/  FMUL.FTZ R49, R120, R49 ;  /* 0x0000003178317220 */ /* 0x004fc80000410000 */
[----:B------:R-:W-:Y:S02]  /*1d00*/  @P2 FADD.FTZ R49, R45, R49 ;  /* 0x000000312d312221 */ /* 0x000fe40000010000 */
.L_x_18689:
[----:B------:R-:W-:Y:S05]  /*1d10*/  BSYNC B1 ;  /* 0x0000000000017941 */ /* 0x000fea0003800000 */
.L_x_18688:
[----:B------:R-:W-:Y:S01]  /*1d20*/  BSSY B1, `(.L_x_18690) ;  /* 0x0000007000017945 */ /* 0x000fe20003800000 */
[----:B------:R-:W-:Y:S05]  /*1d30*/  @!P3 BRA `(.L_x_18691) ;  /* 0x000000500000b947 */ /* 0x000fea0003800000 */
[----:B------:R-:W2:Y:S01]  /*1d40*/  LDL R120, [R1+0x6c] ;  /* 0x00006c0001787983 */ /* 0x000ea20000100800 */
[----:B-----5:R-:W-:-:S05]  /*1d50*/  PRMT R50, RZ, 0x5410, R61 ;  /* 0x00005410ff327816 */ /* 0x020fca000000003d */
[----:B------:R-:W-:-:S04]  /*1d60*/  FMUL.FTZ R50, R50, c[0x0][0x1ec] ;  /* 0x00007b0032327a20 */ /* 0x000fc80000410000 */
[----:B--2---:R-:W-:-:S04]  /*1d70*/  FMUL.FTZ R50, R120, R50 ;  /* 0x0000003278327220 */ /* 0x004fc80000410000 */
[----:B------:R-:W-:Y:S02]  /*1d80*/  @P2 FADD.FTZ R50, R46, R50 ;  /* 0x000000322e322221 */ /* 0x000fe40000010000 */
.L_x_18691:
[----:B------:R-:W-:Y:S05]  /*1d90*/  BSYNC B1 ;  /* 0x0000000000017941 */ /* 0x000fea0003800000 */
.L_x_18690:
[----:B------:R-:W-:Y:S01]  /*1da0*/  BSSY B1, `(.L_x_18692) ;  /* 0x0000007000017945 */ /* 0x000fe20003800000 */
[----:B------:R-:W-:Y:S05]  /*1db0*/  @!P3 BRA `(.L_x_18693) ;  /* 0x000000500000b947 */ /* 0x000fea0003800000 */
[----:B------:R-:W2:Y:S01]  /*1dc0*/  LDL R120, [R1+0x68] ;  /* 0x0000680001787983 */ /* 0x000ea20000100800 */
[----:B-----5:R-:W-:-:S05]  /*1dd0*/  PRMT R51, RZ, 0x7610, R61 ;  /* 0x00007610ff337816 */ /* 0x020fca000000003d */
[----:B------:R-:W-:-:S04]  /*1de0*/  FMUL.FTZ R51, R51, c[0x0][0x1ec] ;  /* 0x00007b0033337a20 */ /* 0x000fc80000410000 */
[----:B--2---:R-:W-:-:S04]  /*1df0*/  FMUL.FTZ R51, R120, R51 ;  /* 0x0000003378337220 */ /* 0x004fc80000410000 */
[----:B------:R-:W-:Y:S02]  /*1e00*/  @P2 FADD.FTZ R51, R47, R51 ;  /* 0x000000332f332221 */ /* 0x000fe40000010000 */
.L_x_18693:
[----:B------:R-:W-:Y:S05]  /*1e10*/  BSYNC B1 ;  /* 0x0000000000017941 */ /* 0x000fea0003800000 */
.L_x_18692:
[----:B------:R-:W-:Y:S01]  /*1e20*/  BSSY B1, `(.L_x_18694) ;  /* 0x0000007000017945 */ /* 0x000fe20003800000 */
[----:B------:R-:W-:Y:S05]  /*1e30*/  @!P3 BRA `(.L_x_18695) ;  /* 0x000000500000b947 */ /* 0x000fea0003800000 */
[----:B------:R-:W2:Y:S01]  /*1e40*/  LDL R120, [R1+0x64] ;  /* 0x0000640001787983 */ /* 0x000ea20000100800 */
[----:B-----5:R-:W-:-:S05]  /*1e50*/  PRMT R56, RZ, 0x5410, R62 ;  /* 0x00005410ff387816 */ /* 0x020fca000000003e */
[----:B------:R-:W-:-:S04]  /*1e60*/  FMUL.FTZ R56, R56, c[0x0][0x1ec] ;  /* 0x00007b0038387a20 */ /* 0x000fc80000410000 */
[----:B--2---:R-:W-:-:S04]  /*1e70*/  FMUL.FTZ R56, R120, R56 ;  /* 0x0000003878387220 */ /* 0x004fc80000410000 */
[----:B------:R-:W-:Y:S02]  /*1e80*/  @P2 FADD.FTZ R56, R52, R56 ;  /* 0x0000003834382221 */ /* 0x000fe40000010000 */
.L_x_18695:
[----:B------:R-:W-:Y:S05]  /*1e90*/  BSYNC B1 ;  /* 0x0000000000017941 */ /* 0x000fea0003800000 */
.L_x_18694:
[----:B------:R-:W-:Y:S01]  /*1ea0*/  BSSY B1, `(.L_x_18696) ;  /* 0x0000007000017945 */ /* 0x000fe20003800000 */
[----:B------:R-:W-:Y:S05]  /*1eb0*/  @!P3 BRA `(.L_x_18697) ;  /* 0x000000500000b947 */ /* 0x000fea0003800000 */
[----:B------:R-:W2:Y:S01]  /*1ec0*/  LDL R120, [R1+0x60] ;  /* 0x0000600001787983 */ /* 0x000ea20000100800 */
[----:B-----5:R-:W-:-:S05]  /*1ed0*/  PRMT R57, RZ, 0x7610, R62 ;  /* 0x00007610ff397816 */ /* 0x020fca000000003e */
[----:B------:R-:W-:-:S04]  /*1ee0*/  FMUL.FTZ R57, R57, c[0x0][0x1ec] ;  /* 0x00007b0039397a20 */ /* 0x000fc80000410000 */
[----:B--2---:R-:W-:-:S04]  /*1ef0*/  FMUL.FTZ R57, R120, R57 ;  /* 0x0000003978397220 */ /* 0x004fc80000410000 */
[----:B------:R-:W-:Y:S02]  /*1f00*/  @P2 FADD.FTZ R57, R53, R57 ;  /* 0x0000003935392221 */ /* 0x000fe40000010000 */
.L_x_18697:
[----:B------:R-:W-:Y:S05]  /*1f10*/  BSYNC B1 ;  /* 0x0000000000017941 */ /* 0x000fea0003800000 */
.L_x_18696:
[----:B------:R-:W-:Y:S01]  /*1f20*/  BSSY B1, `(.L_x_18698) ;  /* 0x0000007000017945 */ /* 0x000fe20003800000 */
[----:B------:R-:W-:Y:S05]  /*1f30*/  @!P3 BRA `(.L_x_18699) ;  /* 0x000000500000b947 */ /* 0x000fea0003800000 */
[----:B------:R-:W2:Y:S01]  /*1f40*/  LDL R120, [R1+0x5c] ;  /* 0x00005c0001787983 */ /* 0x000ea20000100800 */
[----:B-----5:R-:W-:-:S05]  /*1f50*/  PRMT R58, RZ, 0x5410, R63 ;  /* 0x00005410ff3a7816 */ /* 0x020fca000000003f */
[----:B------:R-:W-:-:S04]  /*1f60*/  FMUL.FTZ R58, R58, c[0x0][0x1ec] ;  /* 0x00007b003a3a7a20 */ /* 0x000fc80000410000 */
[----:B--2---:R-:W-:-:S04]  /*1f70*/  FMUL.FTZ R58, R120, R58 ;  /* 0x0000003a783a7220 */ /* 0x004fc80000410000 */
[----:B------:R-:W-:Y:S02]  /*1f80*/  @P2 FADD.FTZ R58, R54, R58 ;  /* 0x0000003a363a2221 */ /* 0x000fe40000010000 */
.L_x_18699:
[----:B------:R-:W-:Y:S05]  /*1f90*/  BSYNC B1 ;  /* 0x0000000000017941 */ /* 0x000fea0003800000 */
.L_x_18698:
[----:B------:R-:W-:Y:S01]  /*1fa0*/  BSSY B1, `(.L_x_18700) ;  /* 0x0000007000017945 */ /* 0x000fe20003800000 */
[----:B------:R-:W-:Y:S05]  /*1fb0*/  @!P3 BRA `(.L_x_18701) ;  /* 0x000000500000b947 */ /* 0x000fea0003800000 */
[----:B------:R-:W2:Y:S01]  /*1fc0*/  LDL R120, [R1+0x58] ;  /* 0x0000580001787983 */ /* 0x000ea20000100800 */
[----:B-----5:R-:W-:-:S05]  /*1fd0*/  PRMT R59, RZ, 0x7610, R63 ;  /* 0x00007610ff3b7816 */ /* 0x020fca000000003f */
[----:B------:R-:W-:-:S04]  /*1fe0*/  FMUL.FTZ R59, R59, c[0x0][0x1ec] ;  /* 0x00007b003b3b7a20 */ /* 0x000fc80000410000 */
[----:B--2---:R-:W-:-:S04]  /*1ff0*/  FMUL.FTZ R59, R120, R59 ;  /* 0x0000003b783b7220 */ /* 0x004fc80000410000 */
[----:B------:R-:W-:Y:S02]  /*2000*/  @P2 FADD.FTZ R59, R55, R59 ;  /* 0x0000003b373b2221 */ /* 0x000fe40000010000 */
.L_x_18701:
[----:B------:R-:W-:Y:S05]  /*2010*/  BSYNC B1 ;  /* 0x0000000000017941 */ /* 0x000fea0003800000 */
.L_x_18700:
[----:B------:R-:W-:Y:S01]  /*2020*/  HFMA2.MMA R120, -RZ, RZ, 0, 1.9073486328125e-06 ;  /* 0x00000020ff787435 */ /* 0x000fe200000001ff */
[----:B------:R-:W-:-:S09]  /*2030*/  IADD3 R210, R210, 0x20, RZ ;  /* 0x00000020d2d27810 */ /* 0x000fd20007ffe0ff */
[C---:B------:R-:W-:Y:S01]  /*2040*/  IMAD.WIDE.U32 R120, R167.reuse, R120, c[0x0][0x188] ;  /* 0x00006200a7787625 */ /* 0x040fe200078e0078 */
[----:B------:R-:W-:-:S04]  /*2050*/  IADD3 R167, R167, 0x20, RZ ;  /* 0x00000020a7a77810 */ /* 0x000fc80007ffe0ff */
[----:B------:R0:W-:Y:S04]  /*2060*/  STG.E.128 [R120.64], R48 ;  /* 0x0000003078007986 */ /* 0x0001e8000c101d04 */
[----:B------:R0:W-:Y:S02]  /*2070*/  STG.E.128 [R120.64+0x10], R56 ;  /* 0x0000103878007986 */ /* 0x0001e4000c101d04 */
.L_x_18685:
[----:B------:R-:W-:Y:S05]  /*2080*/  BSYNC B0 ;  /* 0x0000000000007941 */ /* 0x000fea0003800000 */
.L_x_18684:
[----:B------:R-:W-:Y:S01]  /*2090*/  ISETP.GE.U32.AND P2, PT, R0, 0x40, PT ;  /* 0x000000400000780c */ /* 0x000fe20003f46070 */
[----:B------:R-:W-:-:S12]  /*20a0*/  BSSY B0, `(.L_x_18702) ;  /* 0x000006a000007945 */ /* 0x000fd80003800000 */
        /* <DEDUP_REMOVED lines=11> */
[----:B-----5:R0:W5:Y:S03]  /*2160*/  @P1 LDG.E.128 R60, [R120.64] ;  /* 0x00000004783c1981 */ /* 0x020166000c1e1d00 */
        /* <DEDUP_REMOVED lines=30> */
.L_x_18705:
[----:B0-----:R-:W-:Y:S05]  /*2350*/  BSYNC B1 ;  /* 0x0000000000017941 */ /* 0x001fea0003800000 */
.L_x_18704:
[----:B------:R-:W-:Y:S01]  /*2360*/  BSSY B1, `(.L_x_18706) ;  /* 0x0000007000017945 */ /* 0x000fe20003800000 */
[----:B------:R-:W-:Y:S05]  /*2370*/  @!P3 BRA `(.L_x_18707) ;  /* 0x000000500000b947 */ /* 0x000fea0003800000 */
[----:B------:R-:W2:Y:S01]  /*2380*/  LDL R120, [R1+0x50] ;  /* 0x0000500001787983 */ /* 0x000ea20000100800 */
[----:B-----5:R-:W-:-:S05]  /*2390*/  PRMT R65, RZ, 0x7610, R60 ;  /* 0x00007610ff417816 */ /* 0x020fca000000003c */
[----:B------:R-:W-:-:S04]  /*23a0*/  FMUL.FTZ R65, R65, c[0x0][0x1ec] ;  /* 0x00007b0041417a20 */ /* 0x000fc80000410000 */
[----:B--2---:R-:W-:-:S04]  /*23b0*/  FMUL.FTZ R65, R120, R65 ;  /* 0x0000004178417220 */ /* 0x004fc80000410000 */
[----:B------:R-:W-:Y:S02]  /*23c0*/  @P2 FADD.FTZ R65, R45, R65 ;  /* 0x000000412d412221 */ /* 0x000fe40000010000 */
.L_x_18707:
[----:B------:R-:W-:Y:S05]  /*23d0*/  BSYNC B1 ;  /* 0x0000000000017941 */ /* 0x000fea0003800000 */
.L_x_18706:
[----:B------:R-:W-:Y:S01]  /*23e0*/  BSSY B1, `(.L_x_18708) ;  /* 0x0000007000017945 */ /* 0x000fe20003800000 */
[----:B------:R-:W-:Y:S05]  /*23f0*/  @!P3 BRA `(.L_x_18709) ;  /* 0x000000500000b947 */ /* 0x000fea0003800000 */
[----:B------:R-:W2:Y:S01]  /*2400*/  LDL R120, [R1+0x4c] ;  /* 0x00004c0001787983 */ /* 0x000ea20000100800 */
[----:B-----5:R-:W-:-:S05]  /*2410*/  PRMT R66, RZ, 0x5410, R61 ;  /* 0x00005410ff427816 */ /* 0x020fca000000003d */
[----:B------:R-:W-:-:S04]  /*2420*/  FMUL.FTZ R66, R66, c[0x0][0x1ec] ;  /* 0x00007b0042427a20 */ /* 0x000fc80000410000 */
[----:B--2---:R-:W-:-:S04]  /*2430*/  FMUL.FTZ R66, R120, R66 ;  /* 0x0000004278427220 */ /* 0x004fc80000410000 */
[----:B------:R-:W-:Y:S02]  /*2440*/  @P2 FADD.FTZ R66, R46, R66 ;  /* 0x000000422e422221 */ /* 0x000fe40000010000 */
.L_x_18709:
[----:B------:R-:W-:Y:S05]  /*2450*/  BSYNC B1 ;  /* 0x0000000000017941 */ /* 0x000fea0003800000 */
.L_x_18708:
[----:B------:R-:W-:Y:S01]  /*2460*/  BSSY B1, `(.L_x_18710) ;  /* 0x0000007000017945 */ /* 0x000fe20003800000 */
[----:B------:R-:W-:Y:S05]  /*2470*/  @!P3 BRA `(.L_x_18711) ;  /* 0x000000500000b947 */ /* 0x000fea0003800000 */
[----:B------:R-:W2:Y:S01]  /*2480*/  LDL R120, [R1+0x48] ;  /* 0x0000480001787983 */ /* 0x000ea20000100800 */
[----:B-----5:R-:W-:-:S05]  /*2490*/  PRMT R67, RZ, 0x7610, R61 ;  /* 0x00007610ff437816 */ /* 0x020fca000000003d */
[----:B------:R-:W-:-:S04]  /*24a0*/  FMUL.FTZ R67, R67, c[0x0][0x1ec] ;  /* 0x00007b0043437a20 */ /* 0x000fc80000410000 */
[----:B--2---:R-:W-:-:S04]  /*24b0*/  FMUL.FTZ R67, R120, R67 ;  /* 0x0000004378437220 */ /* 0x004fc80000410000 */
[----:B------:R-:W-:Y:S02]  /*24c0*/  @P2 FADD.FTZ R67, R47, R67 ;  /* 0x000000432f432221 */ /* 0x000fe40000010000 */
.L_x_18711:
[----:B------:R-:W-:Y:S05]  /*24d0*/  BSYNC B1 ;  /* 0x0000000000017941 */ /* 0x000fea0003800000 */
.L_x_18710:
[----:B------:R-:W-:Y:S01]  /*24e0*/  BSSY B1, `(.L_x_18712) ;  /* 0x0000007000017945 */ /* 0x000fe20003800000 */
[----:B------:R-:W-:Y:S05]  /*24f0*/  @!P3 BRA `(.L_x_18713) ;  /* 0x000000500000b947 */ /* 0x000fea0003800000 */
[----:B------:R-:W2:Y:S01]  /*2500*/  LDL R120, [R1+0x44] ;  /* 0x0000440001787983 */ /* 0x000ea20000100800 */
[----:B-----5:R-:W-:-:S05]  /*2510*/  PRMT R68, RZ, 0x5410, R62 ;  /* 0x00005410ff447816 */ /* 0x020fca000000003e */
[----:B------:R-:W-:-:S04]  /*2520*/  FMUL.FTZ R68, R68, c[0x0][0x1ec] ;  /* 0x00007b0044447a20 */ /* 0x000fc80000410000 */
[----:B--2---:R-:W-:-:S04]  /*2530*/  FMUL.FTZ R68, R120, R68 ;  /* 0x0000004478447220 */ /* 0x004fc80000410000 */
[----:B------:R-:W-:Y:S02]  /*2540*/  @P2 FADD.FTZ R68, R52, R68 ;  /* 0x0000004434442221 */ /* 0x000fe40000010000 */
.L_x_18713:
[----:B------:R-:W-:Y:S05]  /*2550*/  BSYNC B1 ;  /* 0x0000000000017941 */ /* 0x000fea0003800000 */
.L_x_18712:
[----:B------:R-:W-:Y:S01]  /*2560*/  BSSY B1, `(.L_x_18714) ;  /* 0x0000007000017945 */ /* 0x000fe20003800000 */
[----:B------:R-:W-:Y:S05]  /*2570*/  @!P3 BRA `(.L_x_18715) ;  /* 0x000000500000b947 */ /* 0x000fea0003800000 */
[----:B------:R-:W2:Y:S01]  /*2580*/  LDL R120, [R1+0x40] ;  /* 0x0000400001787983 */ /* 0x000ea20000100800 */
[----:B-----5:R-:W-:-:S05]  /*2590*/  PRMT R69, RZ, 0x7610, R62 ;  /* 0x00007610ff457816 */ /* 0x020fca000000003e */
[----:B------:R-:W-:-:S04]  /*25a0*/  FMUL.FTZ R69, R69, c[0x0][0x1ec] ;  /* 0x00007b0045457a20 */ /* 0x000fc80000410000 */
[----:B--2---:R-:W-:-:S04]  /*25b0*/  FMUL.FTZ R69, R120, R69 ;  /* 0x0000004578457220 */ /* 0x004fc80000410000 */
[----:B------:R-:W-:Y:S02]  /*25c0*/  @P2 FADD.FTZ R69, R53, R69 ;  /* 0x0000004535452221 */ /* 0x000fe40000010000 */
.L_x_18715:
[----:B------:R-:W-:Y:S05]  /*25d0*/  BSYNC B1 ;  /* 0x0000000000017941 */ /* 0x000fea0003800000 */
.L_x_18714:
[----:B------:R-:W-:Y:S01]  /*25e0*/  BSSY B1, `(.L_x_18716) ;  /* 0x0000007000017945 */ /* 0x000fe20003800000 */
[----:B------:R-:W-:Y:S05]  /*25f0*/  @!P3 BRA `(.L_x_18717) ;  /* 0x000000500000b947 */ /* 0x000fea0003800000 */
[----:B------:R-:W2:Y:S01]  /*2600*/  LDL R120, [R1+0x3c] ;  /* 0x00003c0001787983 */ /* 0x000ea20000100800 */
[----:B-----5:R-:W-:-:S05]  /*2610*/  PRMT R70, RZ, 0x5410, R63 ;  /* 0x00005410ff467816 */ /* 0x020fca000000003f */
[----:B------:R-:W-:-:S04]  /*2620*/  FMUL.FTZ R70, R70, c[0x0][0x1ec] ;  /* 0x00007b0046467a20 */ /* 0x000fc80000410000 */
[----:B--2---:R-:W-:-:S04]  /*2630*/  FMUL.FTZ R70, R120, R70 ;  /* 0x0000004678467220 */ /* 0x004fc80000410000 */
[----:B------:R-:W-:Y:S02]  /*2640*/  @P2 FADD.FTZ R70, R54, R70 ;  /* 0x0000004636462221 */ /* 0x000fe40000010000 */
.L_x_18717:
[----:B------:R-:W-:Y:S05]  /*2650*/  BSYNC B1 ;  /* 0x0000000000017941 */ /* 0x000fea0003800000 */
.L_x_18716:
[----:B------:R-:W-:Y:S01]  /*2660*/  BSSY B1, `(.L_x_18718) ;  /* 0x0000007000017945 */ /* 0x000fe20003800000 */
[----:B------:R-:W-:Y:S05]  /*2670*/  @!P3 BRA `(.L_x_18719) ;  /* 0x000000500000b947 */ /* 0x000fea0003800000 */
[----:B------:R-:W2:Y:S01]  /*2680*/  LDL R120, [R1+0x38] ;  /* 0x0000380001787983 */ /* 0x000ea20000100800 */
[----:B-----5:R-:W-:-:S05]  /*2690*/  PRMT R71, RZ, 0x7610, R63 ;  /* 0x00007610ff477816 */ /* 0x020fca000000003f */
[----:B------:R-:W-:-:S04]  /*26a0*/  FMUL.FTZ R71, R71, c[0x0][0x1ec] ;  /* 0x00007b0047477a20 */ /* 0x000fc80000410000 */
[----:B--2---:R-:W-:-:S04]  /*26b0*/  FMUL.FTZ R71, R120, R71 ;  /* 0x0000004778477220 */ /* 0x004fc80000410000 */
[----:B------:R-:W-:Y:S02]  /*26c0*/  @P2 FADD.FTZ R71, R55, R71 ;  /* 0x0000004737472221 */ /* 0x000fe40000010000 */
.L_x_18719:
[----:B------:R-:W-:Y:S05]  /*26d0*/  BSYNC B1 ;  /* 0x0000000000017941 */ /* 0x000fea0003800000 */
.L_x_18718:
[----:B------:R-:W-:Y:S01]  /*26e0*/  HFMA2.MMA R120, -RZ, RZ, 0, 1.9073486328125e-06 ;  /* 0x00000020ff787435 */ /* 0x000fe200000001ff */
[----:B------:R-:W-:-:S09]  /*26f0*/  IADD3 R210, R210, 0x20, RZ ;  /* 0x00000020d2d27810 */ /* 0x000fd20007ffe0ff */
[C---:B------:R-:W-:Y:S01]  /*2700*/  IMAD.WIDE.U32 R120, R167.reuse, R120, c[0x0][0x188] ;  /* 0x00006200a7787625 */ /* 0x040fe200078e0078 */
[----:B------:R-:W-:-:S04]  /*2710*/  IADD3 R167, R167, 0x20, RZ ;  /* 0x00000020a7a77810 */ /* 0x000fc80007ffe0ff */
[----:B------:R0:W-:Y:S04]  /*2720*/  STG.E.128 [R120.64], R64 ;  /* 0x0000004078007986 */ /* 0x0001e8000c101d04 */
[----:B------:R0:W-:Y:S02]  /*2730*/  STG.E.128 [R120.64+0x10], R68 ;  /* 0x0000104478007986 */ /* 0x0001e4000c101d04 */
.L_x_18703:
[----:B------:R-:W-:Y:S05]  /*2740*/  BSYNC B0 ;  /* 0x0000000000007941 */ /* 0x000fea0003800000 */
.L_x_18702:
        /* <DEDUP_REMOVED lines=44> */
.L_x_18723:
[----:B0-----:R-:W-:Y:S05]  /*2a10*/  BSYNC B1 ;  /* 0x0000000000017941 */ /* 0x001fea0003800000 */
.L_x_18722:
[----:B------:R-:W-:Y:S01]  /*2a20*/  BSSY B1, `(.L_x_18724) ;  /* 0x0000007000017945 */ /* 0x000fe20003800000 */
[----:B------:R-:W-:Y:S05]  /*2a30*/  @!P3 BRA `(.L_x_18725) ;  /* 0x000000500000b947 */ /* 0x000fea0003800000 */
[----:B------:R-:W2:Y:S01]  /*2a40*/  LDL R120, [R1+0x30] ;  /* 0x0000300001787983 */ /* 0x000ea20000100800 */
[----:B-----5:R-:W-:-:S05]  /*2a50*/  PRMT R73, RZ, 0x7610, R60 ;  /* 0x00007610ff497816 */ /* 0x020fca000000003c */
[----:B------:R-:W-:-:S04]  /*2a60*/  FMUL.FTZ R73, R73, c[0x0][0x1ec] ;  /* 0x00007b0049497a20 */ /* 0x000fc80000410000 */
[----:B--2---:R-:W-:-:S04]  /*2a70*/  FMUL.FTZ R73, R120, R73 ;  /* 0x0000004978497220 */ /* 0x004fc80000410000 */
[----:B------:R-:W-:Y:S02]  /*2a80*/  @P2 FADD.FTZ R73, R45, R73 ;  /* 0x000000492d492221 */ /* 0x000fe40000010000 */
.L_x_18725:
[----:B------:R-:W-:Y:S05]  /*2a90*/  BSYNC B1 ;  /* 0x0000000000017941 */ /* 0x000fea0003800000 */
.L_x_18724:
[----:B------:R-:W-:Y:S01]  /*2aa0*/  BSSY B1, `(.L_x_18726) ;  /* 0x0000007000017945 */ /* 0x000fe20003800000 */
[----:B------:R-:W-:Y:S05]  /*2ab0*/  @!P3 BRA `(.L_x_18727) ;  /* 0x000000500000b947 */ /* 0x000fea0003800000 */
[----:B------:R-:W2:Y:S01]  /*2ac0*/  LDL R120, [R1+0x2c] ;  /* 0x00002c0001787983 */ /* 0x000ea20000100800 */
[----:B-----5:R-:W-:-:S05]  /*2ad0*/  PRMT R74, RZ, 0x5410, R61 ;  /* 0x00005410ff4a7816 */ /* 0x020fca000000003d */
[----:B------:R-:W-:-:S04]  /*2ae0*/  FMUL.FTZ R74, R74, c[0x0][0x1ec] ;  /* 0x00007b004a4a7a20 */ /* 0x000fc80000410000 */
[----:B--2---:R-:W-:-:S04]  /*2af0*/  FMUL.FTZ R74, R120, R74 ;  /* 0x0000004a784a7220 */ /* 0x004fc80000410000 */
[----:B------:R-:W-:Y:S02]  /*2b00*/  @P2 FADD.FTZ R74, R46, R74 ;  /* 0x0000004a2e4a2221 */ /* 0x000fe40000010000 */
.L_x_18727:
[----:B------:R-:W-:Y:S05]  /*2b10*/  BSYNC B1 ;  /* 0x0000000000017941 */ /* 0x000fea0003800000 */
.L_x_18726:
[----:B------:R-:W-:Y:S01]  /*2b20*/  BSSY B1, `(.L_x_18728) ;  /* 0x0000007000017945 */ /* 0x000fe20003800000 */
[----:B------:R-:W-:Y:S05]  /*2b30*/  @!P3 BRA `(.L_x_18729) ;  /* 0x000000500000b947 */ /* 0x000fea0003800000 */
[----:B------:R-:W2:Y:S01]  /*2b40*/  LDL R120, [R1+0x28] ;  /* 0x0000280001787983 */ /* 0x000ea20000100800 */
[----:B-----5:R-:W-:-:S05]  /*2b50*/  PRMT R75, RZ, 0x7610, R61 ;  /* 0x00007610ff4b7816 */ /* 0x020fca000000003d */
[----:B------:R-:W-:-:S04]  /*2b60*/  FMUL.FTZ R75, R75, c[0x0][0x1ec] ;  /* 0x00007b004b4b7a20 */ /* 0x000fc80000410000 */
[----:B--2---:R-:W-:-:S04]  /*2b70*/  FMUL.FTZ R75, R120, R75 ;  /* 0x0000004b784b7220 */ /* 0x004fc80000410000 */
[----:B------:R-:W-:Y:S02]  /*2b80*/  @P2 FADD.FTZ R75, R47, R75 ;  /* 0x0000004b2f4b2221 */ /* 0x000fe40000010000 */
.L_x_18729:
[----:B------:R-:W-:Y:S05]  /*2b90*/  BSYNC B1 ;  /* 0x0000000000017941 */ /* 0x000fea0003800000 */
.L_x_18728:
[----:B------:R-:W-:Y:S01]  /*2ba0*/  BSSY B1, `(.L_x_18730) ;  /* 0x0000007000017945 */ /* 0x000fe20003800000 */
[----:B------:R-:W-:Y:S05]  /*2bb0*/  @!P3 BRA `(.L_x_18731) ;  /* 0x000000500000b947 */ /* 0x000fea0003800000 */
[----:B------:R-:W2:Y:S01]  /*2bc0*/  LDL R120, [R1+0x24] ;  /* 0x0000240001787983 */ /* 0x000ea20000100800 */
[----:B-----5:R-:W-:-:S05]  /*2bd0*/  PRMT R76, RZ, 0x5410, R62 ;  /* 0x00005410ff4c7816 */ /* 0x020fca000000003e */
[----:B------:R-:W-:-:S04]  /*2be0*/  FMUL.FTZ R76, R76, c[0x0][0x1ec] ;  /* 0x00007b004c4c7a20 */ /* 0x000fc80000410000 */
[----:B--2---:R-:W-:-:S04]  /*2bf0*/  FMUL.FTZ R76, R120, R76 ;  /* 0x0000004c784c7220 */ /* 0x004fc80000410000 */
[----:B------:R-:W-:Y:S02]  /*2c00*/  @P2 FADD.FTZ R76, R52, R76 ;  /* 0x0000004c344c2221 */ /* 0x000fe40000010000 */
.L_x_18731:
[----:B------:R-:W-:Y:S05]  /*2c10*/  BSYNC B1 ;  /* 0x0000000000017941 */ /* 0x000fea0003800000 */
.L_x_18730:
[----:B------:R-:W-:Y:S01]  /*2c20*/  BSSY B1, `(.L_x_18732) ;  /* 0x0000007000017945 */ /* 0x000fe20003800000 */
[----:B------:R-:W-:Y:S05]  /*2c30*/  @!P3 BRA `(.L_x_18733) ;  /* 0x000000500000b947 */ /* 0x000fea0003800000 */
[----:B------:R-:W2:Y:S01]  /*2c40*/  LDL R120, [R1+0x20] ;  /* 0x0000200001787983 */ /* 0x000ea20000100800 */
[----:B-----5:R-:W-:-:S05]  /*2c50*/  PRMT R77, RZ, 0x7610, R62 ;  /* 0x00007610ff4d7816 */ /* 0x020fca000000003e */
[----:B------:R-:W-:-:S04]  /*2c60*/  FMUL.FTZ R77, R77, c[0x0][0x1ec] ;  /* 0x00007b004d4d7a20 */ /* 0x000fc80000410000 */
[----:B--2---:R-:W-:-:S04]  /*2c70*/  FMUL.FTZ R77, R120, R77 ;  /* 0x0000004d784d7220 */ /* 0x004fc80000410000 */
[----:B------:R-:W-:Y:S02]  /*2c80*/  @P2 FADD.FTZ R77, R53, R77 ;  /* 0x0000004d354d2221 */ /* 0x000fe40000010000 */
.L_x_18733:
[----:B------:R-:W-:Y:S05]  /*2c90*/  BSYNC B1 ;  /* 0x0000000000017941 */ /* 0x000fea0003800000 */
.L_x_18732:
[----:B------:R-:W-:Y:S01]  /*2ca0*/  BSSY B1, `(.L_x_18734) ;  /* 0x0000007000017945 */ /* 0x000fe20003800000 */
[----:B------:R-:W-:Y:S05]  /*2cb0*/  @!P3 BRA `(.L_x_18735) ;  /* 0x000000500000b947 */ /* 0x000fea0003800000 */
[----:B------:R-:W2:Y:S01]  /*2cc0*/  LDL R120, [R1+0x1c] ;  /* 0x00001c0001787983 */ /* 0x000ea20000100800 */
[----:B-----5:R-:W-:-:S05]  /*2cd0*/  PRMT R78, RZ, 0x5410, R63 ;  /* 0x00005410ff4e7816 */ /* 0x020fca000000003f */
[----:B------:R-:W-:-:S04]  /*2ce0*/  FMUL.FTZ R78, R78, c[0x0][0x1ec] ;  /* 0x00007b004e4e7a20 */ /* 0x000fc80000410000 */
[----:B--2---:R-:W-:-:S04]  /*2cf0*/  FMUL.FTZ R78, R120, R78 ;  /* 0x0000004e784e7220 */ /* 0x004fc80000410000 */
[----:B------:R-:W-:Y:S02]  /*2d00*/  @P2 FADD.FTZ R78, R54, R78 ;  /* 0x0000004e364e2221 */ /* 0x000fe40000010000 */
.L_x_18735:
[----:B------:R-:W-:Y:S05]  /*2d10*/  BSYNC B1 ;  /* 0x0000000000017941 */ /* 0x000fea0003800000 */
.L_x_18734:
[----:B------:R-:W-:Y:S01]  /*2d20*/  BSSY B1, `(.L_x_18736) ;  /* 0x0000007000017945 */ /* 0x000fe20003800000 */
[----:B------:R-:W-:Y:S05]  /*2d30*/  @!P3 BRA `(.L_x_18737) ;  /* 0x000000500000b947 */ /* 0x000fea0003800000 */
[----:B------:R-:W2:Y:S01]  /*2d40*/  LDL R120, [R1+0x18] ;  /* 0x0000180001787983 */ /* 0x000ea20000100800 */
[----:B-----5:R-:W-:-:S05]  /*2d50*/  PRMT R79, RZ, 0x7610, R63 ;  /* 0x00007610ff4f7816 */ /* 0x020fca000000003f */
[----:B------:R-:W-:-:S04]  /*2d60*/  FMUL.FTZ R79, R79, c[0x0][0x1ec] ;  /* 0x00007b004f4f7a20 */ /* 0x000fc80000410000 */
[----:B--2---:R-:W-:-:S04]  /*2d70*/  FMUL.FTZ R79, R120, R79 ;  /* 0x0000004f784f7220 */ /* 0x004fc80000410000 */
[----:B------:R-:W-:Y:S02]  /*2d80*/  @P2 FADD.FTZ R79, R55, R79 ;  /* 0x0000004f374f2221 */ /* 0x000fe40000010000 */
.L_x_18737:
[----:B------:R-:W-:Y:S05]  /*2d90*/  BSYNC B1 ;  /* 0x0000000000017941 */ /* 0x000fea0003800000 */
.L_x_18736:
[----:B------:R-:W-:Y:S01]  /*2da0*/  HFMA2.MMA R120, -RZ, RZ, 0, 1.9073486328125e-06 ;  /* 0x00000020ff787435 */ /* 0x000fe200000001ff */
[----:B------:R-:W-:-:S09]  /*2db0*/  IADD3 R210, R210, 0x20, RZ ;  /* 0x00000020d2d27810 */ /* 0x000fd20007ffe0ff */
[C---:B------:R-:W-:Y:S01]  /*2dc0*/  IMAD.WIDE.U32 R120, R167.reuse, R120, c[0x0][0x188] ;  /* 0x00006200a7787625 */ /* 0x040fe200078e0078 */
[----:B------:R-:W-:-:S04]  /*2dd0*/  IADD3 R167, R167, 0x20, RZ ;  /* 0x00000020a7a77810 */ /* 0x000fc80007ffe0ff */
[----:B------:R0:W-:Y:S04]  /*2de0*/  STG.E.128 [R120.64], R72 ;  /* 0x0000004878007986 */ /* 0x0001e8000c101d04 */
[----:B------:R0:W-:Y:S02]  /*2df0*/  STG.E.128 [R120.64+0x10], R76 ;  /* 0x0000104c78007986 */ /* 0x0001e4000c101d04 */
.L_x_18721:
[----:B------:R-:W-:Y:S05]  /*2e00*/  BSYNC B0 ;  /* 0x0000000000007941 */ /* 0x000fea0003800000 */
.L_x_18720:
        /* <DEDUP_REMOVED lines=44> */
.L_x_18741:
[----:B0-----:R-:W-:Y:S05]  /*30d0*/  BSYNC B1 ;  /* 0x0000000000017941 */ /* 0x001fea0003800000 */
.L_x_18740:
[----:B------:R-:W-:Y:S01]  /*30e0*/  BSSY B1, `(.L_x_18742) ;  /* 0x0000007000017945 */ /* 0x000fe20003800000 */
[----:B------:R-:W-:Y:S05]  /*30f0*/  @!P3 BRA `(.L_x_18743) ;  /* 0x000000500000b947 */ /* 0x000fea0003800000 */
[----:B------:R-:W2:Y:S01]  /*3100*/  LDL R120, [R1+0x10] ;  /* 0x0000100001787983 */ /* 0x000ea20000100800 */
[----:B-----5:R-:W-:-:S05]  /*3110*/  PRMT R81, RZ, 0x7610, R60 ;  /* 0x00007610ff517816 */ /* 0x020fca000000003c */
[----:B------:R-:W-:-:S04]  /*3120*/  FMUL.FTZ R81, R81, c[0x0][0x1ec] ;  /* 0x00007b0051517a20 */ /* 0x000fc80000410000 */
[----:B--2---:R-:W-:-:S04]  /*3130*/  FMUL.FTZ R81, R120, R81 ;  /* 0x0000005178517220 */ /* 0x004fc80000410000 */
[----:B------:R-:W-:Y:S02]  /*3140*/  @P2 FADD.FTZ R81, R45, R81 ;  /* 0x000000512d512221 */ /* 0x000fe40000010000 */
.L_x_18743:
[----:B------:R-:W-:Y:S05]  /*3150*/  BSYNC B1 ;  /* 0x0000000000017941 */ /* 0x000fea0003800000 */
.L_x_18742:
[----:B------:R-:W-:Y:S01]  /*3160*/  BSSY B1, `(.L_x_18744) ;  /* 0x0000007000017945 */ /* 0x000fe20003800000 */
[----:B------:R-:W-:Y:S05]  /*3170*/  @!P3 BRA `(.L_x_18745) ;  /* 0x000000500000b947 */ /* 0x000fea0003800000 */
[----:B------:R-:W2:Y:S01]  /*3180*/  LDL R120, [R1+0xc] ;  /* 0x00000c0001787983 */ /* 0x000ea20000100800 */
[----:B-----5:R-:W-:-:S05]  /*3190*/  PRMT R82, RZ, 0x5410, R61 ;  /* 0x00005410ff527816 */ /* 0x020fca000000003d */
[----:B------:R-:W-:-:S04]  /*31a0*/  FMUL.FTZ R82, R82, c[0x0][0x1ec] ;  /* 0x00007b0052527a20 */ /* 0x000fc80000410000 */
[----:B--2---:R-:W-:-:S04]  /*31b0*/  FMUL.FTZ R82, R120, R82 ;  /* 0x0000005278527220 */ /* 0x004fc80000410000 */
[----:B------:R-:W-:Y:S02]  /*31c0*/  @P2 FADD.FTZ R82, R46, R82 ;  /* 0x000000522e522221 */ /* 0x000fe40000010000 */
.L_x_18745:
[----:B------:R-:W-:Y:S05]  /*31d0*/  BSYNC B1 ;  /* 0x0000000000017941 */ /* 0x000fea0003800000 */
.L_x_18744:
[----:B------:R-:W-:Y:S01]  /*31e0*/  BSSY B1, `(.L_x_18746) ;  /* 0x0000007000017945 */ /* 0x000fe20003800000 */
[----:B------:R-:W-:Y:S05]  /*31f0*/  @!P3 BRA `(.L_x_18747) ;  /* 0x000000500000b947 */ /* 0x000fea0003800000 */
[----:B------:R-:W2:Y:S01]  /*3200*/  LDL R120, [R1+0x8] ;  /* 0x0000080001787983 */ /* 0x000ea20000100800 */
[----:B-----5:R-:W-:-:S05]  /*3210*/  PRMT R83, RZ, 0x7610, R61 ;  /* 0x00007610ff537816 */ /* 0x020fca000000003d */
[----:B------:R-:W-:-:S04]  /*3220*/  FMUL.FTZ R83, R83, c[0x0][0x1ec] ;  /* 0x00007b0053537a20 */ /* 0x000fc80000410000 */
[----:B--2---:R-:W-:-:S04]  /*3230*/  FMUL.FTZ R83, R120, R83 ;  /* 0x0000005378537220 */ /* 0x004fc80000410000 */
[----:B------:R-:W-:Y:S02]  /*3240*/  @P2 FADD.FTZ R83, R47, R83 ;  /* 0x000000532f532221 */ /* 0x000fe40000010000 */
.L_x_18747:
[----:B------:R-:W-:Y:S05]  /*3250*/  BSYNC B1 ;  /* 0x0000000000017941 */ /* 0x000fea0003800000 */
.L_x_18746:
[----:B------:R-:W-:Y:S01]  /*3260*/  BSSY B1, `(.L_x_18748) ;  /* 0x0000007000017945 */ /* 0x000fe20003800000 */
[----:B------:R-:W-:Y:S05]  /*3270*/  @!P3 BRA `(.L_x_18749) ;  /* 0x000000500000b947 */ /* 0x000fea0003800000 */
[----:B------:R-:W2:Y:S01]  /*3280*/  LDL R120, [R1+0x4] ;  /* 0x0000040001787983 */ /* 0x000ea20000100800 */
[----:B-----5:R-:W-:-:S05]  /*3290*/  PRMT R84, RZ, 0x5410, R62 ;  /* 0x00005410ff547816 */ /* 0x020fca000000003e */
[----:B------:R-:W-:-:S04]  /*32a0*/  FMUL.FTZ R84, R84, c[0x0][0x1ec] ;  /* 0x00007b0054547a20 */ /* 0x000fc80000410000 */
[----:B--2---:R-:W-:-:S04]  /*32b0*/  FMUL.FTZ R84, R120, R84 ;  /* 0x0000005478547220 */ /* 0x004fc80000410000 */
[----:B------:R-:W-:Y:S02]  /*32c0*/  @P2 FADD.FTZ R84, R52, R84 ;  /* 0x0000005434542221 */ /* 0x000fe40000010000 */
.L_x_18749:
[----:B------:R-:W-:Y:S05]  /*32d0*/  BSYNC B1 ;  /* 0x0000000000017941 */ /* 0x000fea0003800000 */
.L_x_18748:
[----:B------:R-:W-:Y:S01]  /*32e0*/  BSSY B1, `(.L_x_18750) ;  /* 0x0000007000017945 */ /* 0x000fe20003800000 */
[----:B------:R-:W-:Y:S05]  /*32f0*/  @!P3 BRA `(.L_x_18751) ;  /* 0x000000500000b947 */ /* 0x000fea0003800000 */
[----:B------:R-:W2:Y:S01]  /*3300*/  LDL R120, [R1] ;  /* 0x0000000001787983 */ /* 0x000ea20000100800 */
[----:B-----5:R-:W-:-:S05]  /*3310*/  PRMT R85, RZ, 0x7610, R62 ;  /* 0x00007610ff557816 */ /* 0x020fca000000003e */
[----:B------:R-:W-:-:S04]  /*3320*/  FMUL.FTZ R85, R85, c[0x0][0x1ec] ;  /* 0x00007b0055557a20 */ /* 0x000fc80000410000 */
[----:B--2---:R-:W-:-:S04]  /*3330*/  FMUL.FTZ R85, R120, R85 ;  /* 0x0000005578557220 */ /* 0x004fc80000410000 */
[----:B------:R-:W-:Y:S02]  /*3340*/  @P2 FADD.FTZ R85, R53, R85 ;  /* 0x0000005535552221 */ /* 0x000fe40000010000 */
.L_x_18751:
[----:B------:R-:W-:Y:S05]  /*3350*/  BSYNC B1 ;  /* 0x0000000000017941 */ /* 0x000fea0003800000 */
.L_x_18750:
[----:B------:R-:W-:Y:S01]  /*3360*/  BSSY B1, `(.L_x_18752) ;  /* 0x0000006000017945 */ /* 0x000fe20003800000 */
[----:B------:R-:W-:Y:S05]  /*3370*/  @!P3 BRA `(.L_x_18753) ;  /* 0x000000400000b947 */ /* 0x000fea0003800000 */
[----:B-----5:R-:W-:-:S05]  /*3380*/  PRMT R86, RZ, 0x5410, R63 ;  /* 0x00005410ff567816 */ /* 0x020fca000000003f */
[----:B------:R-:W-:-:S04]  /*3390*/  FMUL.FTZ R86, R86, c[0x0][0x1ec] ;  /* 0x00007b0056567a20 */ /* 0x000fc80000410000 */
[----:B------:R-:W-:-:S04]  /*33a0*/  FMUL.FTZ R86, R250, R86 ;  /* 0x00000056fa567220 */ /* 0x000fc80000410000 */
[----:B------:R-:W-:Y:S02]  /*33b0*/  @P2 FADD.FTZ R86, R54, R86 ;  /* 0x0000005636562221 */ /* 0x000fe40000010000 */
.L_x_18753:
[----:B------:R-:W-:Y:S05]  /*33c0*/  BSYNC B1 ;  /* 0x0000000000017941 */ /* 0x000fea0003800000 */
.L_x_18752:
[----:B------:R-:W-:Y:S01]  /*33d0*/  BSSY B1, `(.L_x_18754) ;  /* 0x0000006000017945 */ /* 0x000fe20003800000 */
[----:B------:R-:W-:Y:S05]  /*33e0*/  @!P3 BRA `(.L_x_18755) ;  /* 0x000000400000b947 */ /* 0x000fea0003800000 */
[----:B-----5:R-:W-:-:S05]  /*33f0*/  PRMT R87, RZ, 0x7610, R63 ;  /* 0x00007610ff577816 */ /* 0x020fca000000003f */
[----:B------:R-:W-:-:S04]  /*3400*/  FMUL.FTZ R87, R87, c[0x0][0x1ec] ;  /* 0x00007b0057577a20 */ /* 0x000fc80000410000 */
[----:B------:R-:W-:-:S04]  /*3410*/  FMUL.FTZ R87, R249, R87 ;  /* 0x00000057f9577220 */ /* 0x000fc80000410000 */
[----:B------:R-:W-:Y:S02]  /*3420*/  @P2 FADD.FTZ R87, R55, R87 ;  /* 0x0000005737572221 */ /* 0x000fe40000010000 */
.L_x_18755:
[----:B------:R-:W-:Y:S05]  /*3430*/  BSYNC B1 ;  /* 0x0000000000017941 */ /* 0x000fea0003800000 */
.L_x_18754:
[----:B------:R-:W-:Y:S01]  /*3440*/  HFMA2.MMA R120, -RZ, RZ, 0, 1.9073486328125e-06 ;  /* 0x00000020ff787435 */ /* 0x000fe200000001ff */
[----:B------:R-:W-:-:S09]  /*3450*/  IADD3 R210, R210, 0x20, RZ ;  /* 0x00000020d2d27810 */ /* 0x000fd20007ffe0ff */
[C---:B------:R-:W-:Y:S01]  /*3460*/  IMAD.WIDE.U32 R120, R167.reuse, R120, c[0x0][0x188] ;  /* 0x00006200a7787625 */ /* 0x040fe200078e0078 */
[----:B------:R-:W-:-:S04]  /*3470*/  IADD3 R167, R167, 0x20, RZ ;  /* 0x00000020a7a77810 */ /* 0x000fc80007ffe0ff */
[----:B------:R0:W-:Y:S04]  /*3480*/  STG.E.128 [R120.64], R80 ;  /* 0x0000005078007986 */ /* 0x0001e8000c101d04 */
[----:B------:R0:W-:Y:S02]  /*3490*/  STG.E.128 [R120.64+0x10], R84 ;  /* 0x0000105478007986 */ /* 0x0001e4000c101d04 */
.L_x_18739:
[----:B------:R-:W-:Y:S05]  /*34a0*/  BSYNC B0 ;  /* 0x0000000000007941 */ /* 0x000fea0003800000 */
.L_x_18738:
        /* <DEDUP_REMOVED lines=41> */
[----:B------:R-:W-:-:S04]  /*3740*/  FMUL.FTZ R88, R248, R88 ;  /* 0x00000058f8587220 */ /* 0x000fc80000410000 */
[----:B------:R-:W-:Y:S02]  /*3750*/  @P2 FADD.FTZ R88, R44, R88 ;  /* 0x000000582c582221 */ /* 0x000fe40000010000 */
.L_x_18759:
[----:B0-----:R-:W-:Y:S05]  /*3760*/  BSYNC B1 ;  /* 0x0000000000017941 */ /* 0x001fea0003800000 */
.L_x_18758:
[----:B------:R-:W-:Y:S01]  /*3770*/  BSSY B1, `(.L_x_18760) ;  /* 0x0000006000017945 */ /* 0x000fe20003800000 */
[----:B------:R-:W-:Y:S05]  /*3780*/  @!P3 BRA `(.L_x_18761) ;  /* 0x000000400000b947 */ /* 0x000fea0003800000 */
[----:B-----5:R-:W-:-:S05]  /*3790*/  PRMT R89, RZ, 0x7610, R60 ;  /* 0x00007610ff597816 */ /* 0x020fca000000003c */
[----:B------:R-:W-:-:S04]  /*37a0*/  FMUL.FTZ R89, R89, c[0x0][0x1ec] ;  /* 0x00007b0059597a20 */ /* 0x000fc80000410000 */
[----:B------:R-:W-:-:S04]  /*37b0*/  FMUL.FTZ R89, R247, R89 ;  /* 0x00000059f7597220 */ /* 0x000fc80000410000 */
[----:B------:R-:W-:Y:S02]  /*37c0*/  @P2 FADD.FTZ R89, R45, R89 ;  /* 0x000000592d592221 */ /* 0x000fe40000010000 */
.L_x_18761:
[----:B------:R-:W-:Y:S05]  /*37d0*/  BSYNC B1 ;  /* 0x0000000000017941 */ /* 0x000fea0003800000 */
.L_x_18760:
[----:B------:R-:W-:Y:S01]  /*37e0*/  BSSY B1, `(.L_x_18762) ;  /* 0x0000006000017945 */ /* 0x000fe20003800000 */
[----:B------:R-:W-:Y:S05]  /*37f0*/  @!P3 BRA `(.L_x_18763) ;  /* 0x000000400000b947 */ /* 0x000fea0003800000 */
[----:B-----5:R-:W-:-:S05]  /*3800*/  PRMT R90, RZ, 0x5410, R61 ;  /* 0x00005410ff5a7816 */ /* 0x020fca000000003d */
[----:B------:R-:W-:-:S04]  /*3810*/  FMUL.FTZ R90, R90, c[0x0][0x1ec] ;  /* 0x00007b005a5a7a20 */ /* 0x000fc80000410000 */
[----:B------:R-:W-:-:S04]  /*3820*/  FMUL.FTZ R90, R246, R90 ;  /* 0x0000005af65a7220 */ /* 0x000fc80000410000 */
[----:B------:R-:W-:Y:S02]  /*3830*/  @P2 FADD.FTZ R90, R46, R90 ;  /* 0x0000005a2e5a2221 */ /* 0x000fe40000010000 */
.L_x_18763:
[----:B------:R-:W-:Y:S05]  /*3840*/  BSYNC B1 ;  /* 0x0000000000017941 */ /* 0x000fea0003800000 */
.L_x_18762:
[----:B------:R-:W-:Y:S01]  /*3850*/  BSSY B1, `(.L_x_18764) ;  /* 0x0000006000017945 */ /* 0x000fe20003800000 */
[----:B------:R-:W-:Y:S05]  /*3860*/  @!P3 BRA `(.L_x_18765) ;  /* 0x000000400000b947 */ /* 0x000fea0003800000 */
[----:B-----5:R-:W-:-:S05]  /*3870*/  PRMT R91, RZ, 0x7610, R61 ;  /* 0x00007610ff5b7816 */ /* 0x020fca000000003d */
[----:B------:R-:W-:-:S04]  /*3880*/  FMUL.FTZ R91, R91, c[0x0][0x1ec] ;  /* 0x00007b005b5b7a20 */ /* 0x000fc80000410000 */
[----:B------:R-:W-:-:S04]  /*3890*/  FMUL.FTZ R91, R245, R91 ;  /* 0x0000005bf55b7220 */ /* 0x000fc80000410000 */
[----:B------:R-:W-:Y:S02]  /*38a0*/  @P2 FADD.FTZ R91, R47, R91 ;  /* 0x0000005b2f5b2221 */ /* 0x000fe40000010000 */
.L_x_18765:
[----:B------:R-:W-:Y:S05]  /*38b0*/  BSYNC B1 ;  /* 0x0000000000017941 */ /* 0x000fea0003800000 */
.L_x_18764:
[----:B------:R-:W-:Y:S01]  /*38c0*/  BSSY B1, `(.L_x_18766) ;  /* 0x0000006000017945 */ /* 0x000fe20003800000 */
[----:B------:R-:W-:Y:S05]  /*38d0*/  @!P3 BRA `(.L_x_18767) ;  /* 0x000000400000b947 */ /* 0x000fea0003800000 */
[----:B-----5:R-:W-:-:S05]  /*38e0*/  PRMT R92, RZ, 0x5410, R62 ;  /* 0x00005410ff5c7816 */ /* 0x020fca000000003e */
[----:B------:R-:W-:-:S04]  /*38f0*/  FMUL.FTZ R92, R92, c[0x0][0x1ec] ;  /* 0x00007b005c5c7a20 */ /* 0x000fc80000410000 */
[----:B------:R-:W-:-:S04]  /*3900*/  FMUL.FTZ R92, R244, R92 ;  /* 0x0000005cf45c7220 */ /* 0x000fc80000410000 */
[----:B------:R-:W-:Y:S02]  /*3910*/  @P2 FADD.FTZ R92, R52, R92 ;  /* 0x0000005c345c2221 */ /* 0x000fe40000010000 */
.L_x_18767:
[----:B------:R-:W-:Y:S05]  /*3920*/  BSYNC B1 ;  /* 0x0000000000017941 */ /* 0x000fea0003800000 */
.L_x_18766:
[----:B------:R-:W-:Y:S01]  /*3930*/  BSSY B1, `(.L_x_18768) ;  /* 0x0000006000017945 */ /* 0x000fe20003800000 */
[----:B------:R-:W-:Y:S05]  /*3940*/  @!P3 BRA `(.L_x_18769) ;  /* 0x000000400000b947 */ /* 0x000fea0003800000 */
[----:B-----5:R-:W-:-:S05]  /*3950*/  PRMT R93, RZ, 0x7610, R62 ;  /* 0x00007610ff5d7816 */ /* 0x020fca000000003e */
[----:B------:R-:W-:-:S04]  /*3960*/  FMUL.FTZ R93, R93, c[0x0][0x1ec] ;  /* 0x00007b005d5d7a20 */ /* 0x000fc80000410000 */
[----:B------:R-:W-:-:S04]  /*3970*/  FMUL.FTZ R93, R243, R93 ;  /* 0x0000005df35d7220 */ /* 0x000fc80000410000 */
[----:B------:R-:W-:Y:S02]  /*3980*/  @P2 FADD.FTZ R93, R53, R93 ;  /* 0x0000005d355d2221 */ /* 0x000fe40000010000 */
.L_x_18769:
[----:B------:R-:W-:Y:S05]  /*3990*/  BSYNC B1 ;  /* 0x0000000000017941 */ /* 0x000fea0003800000 */
.L_x_18768:
[----:B------:R-:W-:Y:S01]  /*39a0*/  BSSY B1, `(.L_x_18770) ;  /* 0x0000006000017945 */ /* 0x000fe20003800000 */
[----:B------:R-:W-:Y:S05]  /*39b0*/  @!P3 BRA `(.L_x_18771) ;  /* 0x000000400000b947 */ /* 0x000fea0003800000 */
[----:B-----5:R-:W-:-:S05]  /*39c0*/  PRMT R94, RZ, 0x5410, R63 ;  /* 0x00005410ff5e7816 */ /* 0x020fca000000003f */
[----:B------:R-:W-:-:S04]  /*39d0*/  FMUL.FTZ R94, R94, c[0x0][0x1ec] ;  /* 0x00007b005e5e7a20 */ /* 0x000fc80000410000 */
[----:B------:R-:W-:-:S04]  /*39e0*/  FMUL.FTZ R94, R242, R94 ;  /* 0x0000005ef25e7220 */ /* 0x000fc80000410000 */
[----:B------:R-:W-:Y:S02]  /*39f0*/  @P2 FADD.FTZ R94, R54, R94 ;  /* 0x0000005e365e2221 */ /* 0x000fe40000010000 */
.L_x_18771:
[----:B------:R-:W-:Y:S05]  /*3a00*/  BSYNC B1 ;  /* 0x0000000000017941 */ /* 0x000fea0003800000 */
.L_x_18770:
[----:B------:R-:W-:Y:S01]  /*3a10*/  BSSY B1, `(.L_x_18772) ;  /* 0x0000006000017945 */ /* 0x000fe20003800000 */
[----:B------:R-:W-:Y:S05]  /*3a20*/  @!P3 BRA `(.L_x_18773) ;  /* 0x000000400000b947 */ /* 0x000fea0003800000 */
[----:B-----5:R-:W-:-:S05]  /*3a30*/  PRMT R95, RZ, 0x7610, R63 ;  /* 0x00007610ff5f7816 */ /* 0x020fca000000003f */
[----:B------:R-:W-:-:S04]  /*3a40*/  FMUL.FTZ R95, R95, c[0x0][0x1ec] ;  /* 0x00007b005f5f7a20 */ /* 0x000fc80000410000 */
[----:B------:R-:W-:-:S04]  /*3a50*/  FMUL.FTZ R95, R241, R95 ;  /* 0x0000005ff15f7220 */ /* 0x000fc80000410000 */
[----:B------:R-:W-:Y:S02]  /*3a60*/  @P2 FADD.FTZ R95, R55, R95 ;  /* 0x0000005f375f2221 */ /* 0x000fe40000010000 */
.L_x_18773:
[----:B------:R-:W-:Y:S05]  /*3a70*/  BSYNC B1 ;  /* 0x0000000000017941 */ /* 0x000fea0003800000 */
.L_x_18772:
[----:B------:R-:W-:Y:S01]  /*3a80*/  HFMA2.MMA R120, -RZ, RZ, 0, 1.9073486328125e-06 ;  /* 0x00000020ff787435 */ /* 0x000fe200000001ff */
[----:B------:R-:W-:-:S09]  /*3a90*/  IADD3 R210, R210, 0x20, RZ ;  /* 0x00000020d2d27810 */ /* 0x000fd20007ffe0ff */
[C---:B------:R-:W-:Y:S01]  /*3aa0*/  IMAD.WIDE.U32 R120, R167.reuse, R120, c[0x0][0x188] ;  /* 0x00006200a7787625 */ /* 0x040fe200078e0078 */
[----:B------:R-:W-:-:S04]  /*3ab0*/  IADD3 R167, R167, 0x20, RZ ;  /* 0x00000020a7a77810 */ /* 0x000fc80007ffe0ff */
[----:B------:R0:W-:Y:S04]  /*3ac0*/  STG.E.128 [R120.64], R88 ;  /* 0x0000005878007986 */ /* 0x0001e8000c101d04 */
[----:B------:R0:W-:Y:S02]  /*3ad0*/  STG.E.128 [R120.64+0x10], R92 ;  /* 0x0000105c78007986 */ /* 0x0001e4000c101d04 */
.L_x_18757:
[----:B------:R-:W-:Y:S05]  /*3ae0*/  BSYNC B0 ;  /* 0x0000000000007941 */ /* 0x000fea0003800000 */
.L_x_18756:
        /* <DEDUP_REMOVED lines=43> */
.L_x_18777:
[----:B0-----:R-:W-:Y:S05]  /*3da0*/  BSYNC B1 ;  /* 0x0000000000017941 */ /* 0x001fea0003800000 */
.L_x_18776:
[----:B------:R-:W-:Y:S01]  /*3db0*/  BSSY B1, `(.L_x_18778) ;  /* 0x0000006000017945 */ /* 0x000fe20003800000 */
[----:B------:R-:W-:Y:S05]  /*3dc0*/  @!P3 BRA `(.L_x_18779) ;  /* 0x000000400000b947 */ /* 0x000fea0003800000 */
[----:B-----5:R-:W-:-:S05]  /*3dd0*/  PRMT R97, RZ, 0x7610, R60 ;  /* 0x00007610ff617816 */ /* 0x020fca000000003c */
[----:B------:R-:W-:-:S04]  /*3de0*/  FMUL.FTZ R97, R97, c[0x0][0x1ec] ;  /* 0x00007b0061617a20 */ /* 0x000fc80000410000 */
[----:B------:R-:W-:-:S04]  /*3df0*/  FMUL.FTZ R97, R239, R97 ;  /* 0x00000061ef617220 */ /* 0x000fc80000410000 */
[----:B------:R-:W-:Y:S02]  /*3e00*/  @P2 FADD.FTZ R97, R45, R97 ;  /* 0x000000612d612221 */ /* 0x000fe40000010000 */
.L_x_18779:
[----:B------:R-:W-:Y:S05]  /*3e10*/  BSYNC B1 ;  /* 0x0000000000017941 */ /* 0x000fea0003800000 */
.L_x_18778:
[----:B------:R-:W-:Y:S01]  /*3e20*/  BSSY B1, `(.L_x_18780) ;  /* 0x0000006000017945 */ /* 0x000fe20003800000 */
[----:B------:R-:W-:Y:S05]  /*3e30*/  @!P3 BRA `(.L_x_18781) ;  /* 0x000000400000b947 */ /* 0x000fea0003800000 */
[----:B-----5:R-:W-:-:S05]  /*3e40*/  PRMT R98, RZ, 0x5410, R61 ;  /* 0x00005410ff627816 */ /* 0x020fca000000003d */
[----:B------:R-:W-:-:S04]  /*3e50*/  FMUL.FTZ R98, R98, c[0x0][0x1ec] ;  /* 0x00007b0062627a20 */ /* 0x000fc80000410000 */
[----:B------:R-:W-:-:S04]  /*3e60*/  FMUL.FTZ R98, R238, R98 ;  /* 0x00000062ee627220 */ /* 0x000fc80000410000 */
[----:B------:R-:W-:Y:S02]  /*3e70*/  @P2 FADD.FTZ R98, R46, R98 ;  /* 0x000000622e622221 */ /* 0x000fe40000010000 */
.L_x_18781:
[----:B------:R-:W-:Y:S05]  /*3e80*/  BSYNC B1 ;  /* 0x0000000000017941 */ /* 0x000fea0003800000 */
.L_x_18780:
[----:B------:R-:W-:Y:S01]  /*3e90*/  BSSY B1, `(.L_x_18782) ;  /* 0x0000006000017945 */ /* 0x000fe20003800000 */
[----:B------:R-:W-:Y:S05]  /*3ea0*/  @!P3 BRA `(.L_x_18783) ;  /* 0x000000400000b947 */ /* 0x000fea0003800000 */
[----:B-----5:R-:W-:-:S05]  /*3eb0*/  PRMT R99, RZ, 0x7610, R61 ;  /* 0x00007610ff637816 */ /* 0x020fca000000003d */
[----:B------:R-:W-:-:S04]  /*3ec0*/  FMUL.FTZ R99, R99, c[0x0][0x1ec] ;  /* 0x00007b0063637a20 */ /* 0x000fc80000410000 */
[----:B------:R-:W-:-:S04]  /*3ed0*/  FMUL.FTZ R99, R237, R99 ;  /* 0x00000063ed637220 */ /* 0x000fc80000410000 */
[----:B------:R-:W-:Y:S02]  /*3ee0*/  @P2 FADD.FTZ R99, R47, R99 ;  /* 0x000000632f632221 */ /* 0x000fe40000010000 */
.L_x_18783:
[----:B------:R-:W-:Y:S05]  /*3ef0*/  BSYNC B1 ;  /* 0x0000000000017941 */ /* 0x000fea0003800000 */
.L_x_18782:
[----:B------:R-:W-:Y:S01]  /*3f00*/  BSSY B1, `(.L_x_18784) ;  /* 0x0000006000017945 */ /* 0x000fe20003800000 */
[----:B------:R-:W-:Y:S05]  /*3f10*/  @!P3 BRA `(.L_x_18785) ;  /* 0x000000400000b947 */ /* 0x000fea0003800000 */
[----:B-----5:R-:W-:-:S05]  /*3f20*/  PRMT R100, RZ, 0x5410, R62 ;  /* 0x00005410ff647816 */ /* 0x020fca000000003e */
[----:B------:R-:W-:-:S04]  /*3f30*/  FMUL.FTZ R100, R100, c[0x0][0x1ec] ;  /* 0x00007b0064647a20 */ /* 0x000fc80000410000 */
[----:B------:R-:W-:-:S04]  /*3f40*/  FMUL.FTZ R100, R236, R100 ;  /* 0x00000064ec647220 */ /* 0x000fc80000410000 */
[----:B------:R-:W-:Y:S02]  /*3f50*/  @P2 FADD.FTZ R100, R52, R100 ;  /* 0x0000006434642221 */ /* 0x000fe40000010000 */
.L_x_18785:
[----:B------:R-:W-:Y:S05]  /*3f60*/  BSYNC B1 ;  /* 0x0000000000017941 */ /* 0x000fea0003800000 */
.L_x_18784:
[----:B------:R-:W-:Y:S01]  /*3f70*/  BSSY B1, `(.L_x_18786) ;  /* 0x0000006000017945 */ /* 0x000fe20003800000 */
[----:B------:R-:W-:Y:S05]  /*3f80*/  @!P3 BRA `(.L_x_18787) ;  /* 0x000000400000b947 */ /* 0x000fea0003800000 */
[----:B-----5:R-:W-:-:S05]  /*3f90*/  PRMT R101, RZ, 0x7610, R62 ;  /* 0x00007610ff657816 */ /* 0x020fca000000003e */
[----:B------:R-:W-:-:S04]  /*3fa0*/  FMUL.FTZ R101, R101, c[0x0][0x1ec] ;  /* 0x00007b0065657a20 */ /* 0x000fc80000410000 */
[----:B------:R-:W-:-:S04]  /*3fb0*/  FMUL.FTZ R101, R235, R101 ;  /* 0x00000065eb657220 */ /* 0x000fc80000410000 */
[----:B------:R-:W-:Y:S02]  /*3fc0*/  @P2 FADD.FTZ R101, R53, R101 ;  /* 0x0000006535652221 */ /* 0x000fe40000010000 */
.L_x_18787:
[----:B------:R-:W-:Y:S05]  /*3fd0*/  BSYNC B1 ;  /* 0x0000000000017941 */ /* 0x000fea0003800000 */
.L_x_18786:
[----:B------:R-:W-:Y:S01]  /*3fe0*/  BSSY B1, `(.L_x_18788) ;  /* 0x0000006000017945 */ /* 0x000fe20003800000 */
[----:B------:R-:W-:Y:S05]  /*3ff0*/  @!P3 BRA `(.L_x_18789) ;  /* 0x000000400000b947 */ /* 0x000fea0003800000 */
[----:B-----5:R-:W-:-:S05]  /*4000*/  PRMT R102, RZ, 0x5410, R63 ;  /* 0x00005410ff667816 */ /* 0x020fca000000003f */
[----:B------:R-:W-:-:S04]  /*4010*/  FMUL.FTZ R102, R102, c[0x0][0x1ec] ;  /* 0x00007b0066667a20 */ /* 0x000fc80000410000 */
[----:B------:R-:W-:-:S04]  /*4020*/  FMUL.FTZ R102, R234, R102 ;  /* 0x00000066ea667220 */ /* 0x000fc80000410000 */
[----:B------:R-:W-:Y:S02]  /*4030*/  @P2 FADD.FTZ R102, R54, R102 ;  /* 0x0000006636662221 */ /* 0x000fe40000010000 */
.L_x_18789:
[----:B------:R-:W-:Y:S05]  /*4040*/  BSYNC B1 ;  /* 0x0000000000017941 */ /* 0x000fea0003800000 */
.L_x_18788:
[----:B------:R-:W-:Y:S01]  /*4050*/  BSSY B1, `(.L_x_18790) ;  /* 0x0000006000017945 */ /* 0x000fe20003800000 */
[----:B------:R-:W-:Y:S05]  /*4060*/  @!P3 BRA `(.L_x_18791) ;  /* 0x000000400000b947 */ /* 0x000fea0003800000 */
[----:B-----5:R-:W-:-:S05]  /*4070*/  PRMT R103, RZ, 0x7610, R63 ;  /* 0x00007610ff677816 */ /* 0x020fca000000003f */
[----:B------:R-:W-:-:S04]  /*4080*/  FMUL.FTZ R103, R103, c[0x0][0x1ec] ;  /* 0x00007b0067677a20 */ /* 0x000fc80000410000 */
[----:B------:R-:W-:-:S04]  /*4090*/  FMUL.FTZ R103, R233, R103 ;  /* 0x00000067e9677220 */ /* 0x000fc80000410000 */
[----:B------:R-:W-:Y:S02]  /*40a0*/  @P2 FADD.FTZ R103, R55, R103 ;  /* 0x0000006737672221 */ /* 0x000fe40000010000 */
.L_x_18791:
[----:B------:R-:W-:Y:S05]  /*40b0*/  BSYNC B1 ;  /* 0x0000000000017941 */ /* 0x000fea0003800000 */
.L_x_18790:
[----:B------:R-:W-:Y:S01]  /*40c0*/  HFMA2.MMA R120, -RZ, RZ, 0, 1.9073486328125e-06 ;  /* 0x00000020ff787435 */ /* 0x000fe200000001ff */
[----:B------:R-:W-:-:S09]  /*40d0*/  IADD3 R210, R210, 0x20, RZ ;  /* 0x00000020d2d27810 */ /* 0x000fd20007ffe0ff */
[C---:B------:R-:W-:Y:S01]  /*40e0*/  IMAD.WIDE.U32 R120, R167.reuse, R120, c[0x0][0x188] ;  /* 0x00006200a7787625 */ /* 0x040fe200078e0078 */
[----:B------:R-:W-:-:S04]  /*40f0*/  IADD3 R167, R167, 0x20, RZ ;  /* 0x00000020a7a77810 */ /* 0x000fc80007ffe0ff */
[----:B------:R0:W-:Y:S04]  /*4100*/  STG.E.128 [R120.64], R96 ;  /* 0x0000006078007986 */ /* 0x0001e8000c101d04 */
[----:B------:R0:W-:Y:S02]  /*4110*/  STG.E.128 [R120.64+0x10], R100 ;  /* 0x0000106478007986 */ /* 0x0001e4000c101d04 */
.L_x_18775:
[----:B------:R-:W-:Y:S05]  /*4120*/  BSYNC B0 ;  /* 0x0000000000007941 */ /* 0x000fea0003800000 */
.L_x_18774:
        /* <DEDUP_REMOVED lines=43> */
.L_x_18795:
[----:B0-----:R-:W-:Y:S05]  /*43e0*/  BSYNC B1 ;  /* 0x0000000000017941 */ /* 0x001fea0003800000 */
.L_x_18794:
[----:B------:R-:W-:Y:S01]  /*43f0*/  BSSY B1, `(.L_x_18796) ;  /* 0x0000006000017945 */ /* 0x000fe20003800000 */
[----:B------:R-:W-:Y:S05]  /*4400*/  @!P3 BRA `(.L_x_18797) ;  /* 0x000000400000b947 */ /* 0x000fea0003800000 */
[----:B-----5:R-:W-:-:S05]  /*4410*/  PRMT R105, RZ, 0x7610, R60 ;  /* 0x00007610ff697816 */ /* 0x020fca000000003c */
[----:B------:R-:W-:-:S04]  /*4420*/  FMUL.FTZ R105, R105, c[0x0][0x1ec] ;  /* 0x00007b0069697a20 */ /* 0x000fc80000410000 */
[----:B------:R-:W-:-:S04]  /*4430*/  FMUL.FTZ R105, R231, R105 ;  /* 0x00000069e7697220 */ /* 0x000fc80000410000 */
[----:B------:R-:W-:Y:S02]  /*4440*/  @P2 FADD.FTZ R105, R45, R105 ;  /* 0x000000692d692221 */ /* 0x000fe40000010000 */
.L_x_18797:
[----:B------:R-:W-:Y:S05]  /*4450*/  BSYNC B1 ;  /* 0x0000000000017941 */ /* 0x000fea0003800000 */
.L_x_18796:
[----:B------:R-:W-:Y:S01]  /*4460*/  BSSY B1, `(.L_x_18798) ;  /* 0x0000006000017945 */ /* 0x000fe20003800000 */
[----:B------:R-:W-:Y:S05]  /*4470*/  @!P3 BRA `(.L_x_18799) ;  /* 0x000000400000b947 */ /* 0x000fea0003800000 */
[----:B-----5:R-:W-:-:S05]  /*4480*/  PRMT R106, RZ, 0x5410, R61 ;  /* 0x00005410ff6a7816 */ /* 0x020fca000000003d */
[----:B------:R-:W-:-:S04]  /*4490*/  FMUL.FTZ R106, R106, c[0x0][0x1ec] ;  /* 0x00007b006a6a7a20 */ /* 0x000fc80000410000 */
[----:B------:R-:W-:-:S04]  /*44a0*/  FMUL.FTZ R106, R230, R106 ;  /* 0x0000006ae66a7220 */ /* 0x000fc80000410000 */
[----:B------:R-:W-:Y:S02]  /*44b0*/  @P2 FADD.FTZ R106, R46, R106 ;  /* 0x0000006a2e6a2221 */ /* 0x000fe40000010000 */
.L_x_18799:
[----:B------:R-:W-:Y:S05]  /*44c0*/  BSYNC B1 ;  /* 0x0000000000017941 */ /* 0x000fea0003800000 */
.L_x_18798:
[----:B------:R-:W-:Y:S01]  /*44d0*/  BSSY B1, `(.L_x_18800) ;  /* 0x0000006000017945 */ /* 0x000fe20003800000 */
[----:B------:R-:W-:Y:S05]  /*44e0*/  @!P3 BRA `(.L_x_18801) ;  /* 0x000000400000b947 */ /* 0x000fea0003800000 */
[----:B-----5:R-:W-:-:S05]  /*44f0*/  PRMT R107, RZ, 0x7610, R61 ;  /* 0x00007610ff6b7816 */ /* 0x020fca000000003d */
[----:B------:R-:W-:-:S04]  /*4500*/  FMUL.FTZ R107, R107, c[0x0][0x1ec] ;  /* 0x00007b006b6b7a20 */ /* 0x000fc80000410000 */
[----:B------:R-:W-:-:S04]  /*4510*/  FMUL.FTZ R107, R229, R107 ;  /* 0x0000006be56b7220 */ /* 0x000fc80000410000 */
[----:B------:R-:W-:Y:S02]  /*4520*/  @P2 FADD.FTZ R107, R47, R107 ;  /* 0x0000006b2f6b2221 */ /* 0x000fe40000010000 */
.L_x_18801:
[----:B------:R-:W-:Y:S05]  /*4530*/  BSYNC B1 ;  /* 0x0000000000017941 */ /* 0x000fea0003800000 */
.L_x_18800:
[----:B------:R-:W-:Y:S01]  /*4540*/  BSSY B1, `(.L_x_18802) ;  /* 0x0000006000017945 */ /* 0x000fe20003800000 */
[----:B------:R-:W-:Y:S05]  /*4550*/  @!P3 BRA `(.L_x_18803) ;  /* 0x000000400000b947 */ /* 0x000fea0003800000 */
[----:B-----5:R-:W-:-:S05]  /*4560*/  PRMT R108, RZ, 0x5410, R62 ;  /* 0x00005410ff6c7816 */ /* 0x020fca000000003e */
[----:B------:R-:W-:-:S04]  /*4570*/  FMUL.FTZ R108, R108, c[0x0][0x1ec] ;  /* 0x00007b006c6c7a20 */ /* 0x000fc80000410000 */
[----:B------:R-:W-:-:S04]  /*4580*/  FMUL.FTZ R108, R228, R108 ;  /* 0x0000006ce46c7220 */ /* 0x000fc80000410000 */
[----:B------:R-:W-:Y:S02]  /*4590*/  @P2 FADD.FTZ R108, R52, R108 ;  /* 0x0000006c346c2221 */ /* 0x000fe40000010000 */
.L_x_18803:
[----:B------:R-:W-:Y:S05]  /*45a0*/  BSYNC B1 ;  /* 0x0000000000017941 */ /* 0x000fea0003800000 */
.L_x_18802:
[----:B------:R-:W-:Y:S01]  /*45b0*/  BSSY B1, `(.L_x_18804) ;  /* 0x0000006000017945 */ /* 0x000fe20003800000 */
[----:B------:R-:W-:Y:S05]  /*45c0*/  @!P3 BRA `(.L_x_18805) ;  /* 0x000000400000b947 */ /* 0x000fea0003800000 */
[----:B-----5:R-:W-:-:S05]  /*45d0*/  PRMT R109, RZ, 0x7610, R62 ;  /* 0x00007610ff6d7816 */ /* 0x020fca000000003e */
[----:B------:R-:W-:-:S04]  /*45e0*/  FMUL.FTZ R109, R109, c[0x0][0x1ec] ;  /* 0x00007b006d6d7a20 */ /* 0x000fc80000410000 */
[----:B------:R-:W-:-:S04]  /*45f0*/  FMUL.FTZ R109, R227, R109 ;  /* 0x0000006de36d7220 */ /* 0x000fc80000410000 */
[----:B------:R-:W-:Y:S02]  /*4600*/  @P2 FADD.FTZ R109, R53, R109 ;  /* 0x0000006d356d2221 */ /* 0x000fe40000010000 */
.L_x_18805:
[----:B------:R-:W-:Y:S05]  /*4610*/  BSYNC B1 ;  /* 0x0000000000017941 */ /* 0x000fea0003800000 */
.L_x_18804:
[----:B------:R-:W-:Y:S01]  /*4620*/  BSSY B1, `(.L_x_18806) ;  /* 0x0000006000017945 */ /* 0x000fe20003800000 */
[----:B------:R-:W-:Y:S05]  /*4630*/  @!P3 BRA `(.L_x_18807) ;  /* 0x000000400000b947 */ /* 0x000fea0003800000 */
[----:B-----5:R-:W-:-:S05]  /*4640*/  PRMT R110, RZ, 0x5410, R63 ;  /* 0x00005410ff6e7816 */ /* 0x020fca000000003f */
[----:B------:R-:W-:-:S04]  /*4650*/  FMUL.FTZ R110, R110, c[0x0][0x1ec] ;  /* 0x00007b006e6e7a20 */ /* 0x000fc80000410000 */
[----:B------:R-:W-:-:S04]  /*4660*/  FMUL.FTZ R110, R226, R110 ;  /* 0x0000006ee26e7220 */ /* 0x000fc80000410000 */
[----:B------:R-:W-:Y:S02]  /*4670*/  @P2 FADD.FTZ R110, R54, R110 ;  /* 0x0000006e366e2221 */ /* 0x000fe40000010000 */
.L_x_18807:
[----:B------:R-:W-:Y:S05]  /*4680*/  BSYNC B1 ;  /* 0x0000000000017941 */ /* 0x000fea0003800000 */
.L_x_18806:
[----:B------:R-:W-:Y:S01]  /*4690*/  BSSY B1, `(.L_x_18808) ;  /* 0x0000006000017945 */ /* 0x000fe20003800000 */
[----:B------:R-:W-:Y:S05]  /*46a0*/  @!P3 BRA `(.L_x_18809) ;  /* 0x000000400000b947 */ /* 0x000fea0003800000 */
[----:B-----5:R-:W-:-:S05]  /*46b0*/  PRMT R111, RZ, 0x7610, R63 ;  /* 0x00007610ff6f7816 */ /* 0x020fca000000003f */
[----:B------:R-:W-:-:S04]  /*46c0*/  FMUL.FTZ R111, R111, c[0x0][0x1ec] ;  /* 0x00007b006f6f7a20 */ /* 0x000fc80000410000 */
[----:B------:R-:W-:-:S04]  /*46d0*/  FMUL.FTZ R111, R225, R111 ;  /* 0x0000006fe16f7220 */ /* 0x000fc80000410000 */
[----:B------:R-:W-:Y:S02]  /*46e0*/  @P2 FADD.FTZ R111, R55, R111 ;  /* 0x0000006f376f2221 */ /* 0x000fe40000010000 */
.L_x_18809:
[----:B------:R-:W-:Y:S05]  /*46f0*/  BSYNC B1 ;  /* 0x0000000000017941 */ /* 0x000fea0003800000 */
.L_x_18808:
[----:B------:R-:W-:Y:S01]  /*4700*/  HFMA2.MMA R120, -RZ, RZ, 0, 1.9073486328125e-06 ;  /* 0x00000020ff787435 */ /* 0x000fe200000001ff */
[----:B------:R-:W-:-:S09]  /*4710*/  IADD3 R210, R210, 0x20, RZ ;  /* 0x00000020d2d27810 */ /* 0x000fd20007ffe0ff */
[C---:B------:R-:W-:Y:S01]  /*4720*/  IMAD.WIDE.U32 R120, R167.reuse, R120, c[0x0][0x188] ;  /* 0x00006200a7787625 */ /* 0x040fe200078e0078 */
[----:B------:R-:W-:-:S04]  /*4730*/  IADD3 R167, R167, 0x20, RZ ;  /* 0x00000020a7a77810 */ /* 0x000fc80007ffe0ff */
[----:B------:R0:W-:Y:S04]  /*4740*/  STG.E.128 [R120.64], R104 ;  /* 0x0000006878007986 */ /* 0x0001e8000c101d04 */
[----:B------:R0:W-:Y:S02]  /*4750*/  STG.E.128 [R120.64+0x10], R108 ;  /* 0x0000106c78007986 */ /* 0x0001e4000c101d04 */
.L_x_18793:
[----:B------:R-:W-:Y:S05]  /*4760*/  BSYNC B0 ;  /* 0x0000000000007941 */ /* 0x000fea0003800000 */
.L_x_18792:
        /* <DEDUP_REMOVED lines=8> */
[----:B-1----:R-:W-:-:S05]  /*47f0*/  @P1 MOV R112, 0x20 ;  /* 0x0000002000701802 */ /* 0x002fca0000000f00 */
[----:B------:R-:W-:-:S05]  /*4800*/  @P1 IMAD.WIDE.U32 R112, R167, R112, c[0x0][0x180] ;  /* 0x00006000a7701625 */ /* 0x000fca00078e0070 */
[----:B------:R-:W2:Y:S01]  /*4810*/  @P1 LDG.E.128 R44, [R112.64] ;  /* 0x00000004702c1981 */ /* 0x000ea2000c1e1d00 */
[----:B------:R-:W-:-:S03]  /*4820*/  ISETP.GT.AND P2, PT, R166, RZ, PT ;  /* 0x000000ffa600720c */ /* 0x000fc60003f44270 */
[----:B------:R-:W3:Y:S10]  /*4830*/  @P1 LDG.E.128 R52, [R112.64+0x10] ;  /* 0x0000100470341981 */ /* 0x000ef4000c1e1d00 */
        /* <DEDUP_REMOVED lines=28> */
[----:B------:R-:W-:-:S04]  /*4a00*/  FMUL.FTZ R116, R224, R116 ;  /* 0x00000074e0747220 */ /* 0x000fc80000410000 */
[----:B------:R-:W-:Y:S02]  /*4a10*/  @P1 FADD.FTZ R116, R44, R116 ;  /* 0x000000742c741221 */ /* 0x000fe40000010000 */
.L_x_18813:
[----:B------:R-:W-:Y:S05]  /*4a20*/  BSYNC B1 ;  /* 0x0000000000017941 */ /* 0x000fea0003800000 */
.L_x_18812:
[----:B------:R-:W-:Y:S01]  /*4a30*/  BSSY B1, `(.L_x_18814) ;  /* 0x0000006000017945 */ /* 0x000fe20003800000 */
[----:B------:R-:W-:Y:S05]  /*4a40*/  @!P2 BRA `(.L_x_18815) ;  /* 0x000000400000a947 */ /* 0x000fea0003800000 */
[----:B-----5:R-:W-:-:S05]  /*4a50*/  PRMT R117, RZ, 0x7610, R60 ;  /* 0x00007610ff757816 */ /* 0x020fca000000003c */
[----:B------:R-:W-:-:S04]  /*4a60*/  FMUL.FTZ R117, R117, c[0x0][0x1ec] ;  /* 0x00007b0075757a20 */ /* 0x000fc80000410000 */
[----:B------:R-:W-:-:S04]  /*4a70*/  FMUL.FTZ R117, R223, R117 ;  /* 0x00000075df757220 */ /* 0x000fc80000410000 */
[----:B------:R-:W-:Y:S02]  /*4a80*/  @P1 FADD.FTZ R117, R45, R117 ;  /* 0x000000752d751221 */ /* 0x000fe40000010000 */
.L_x_18815:
[----:B------:R-:W-:Y:S05]  /*4a90*/  BSYNC B1 ;  /* 0x0000000000017941 */ /* 0x000fea0003800000 */
.L_x_18814:
[----:B------:R-:W-:Y:S01]  /*4aa0*/  BSSY B1, `(.L_x_18816) ;  /* 0x0000006000017945 */ /* 0x000fe20003800000 */
[----:B------:R-:W-:Y:S05]  /*4ab0*/  @!P2 BRA `(.L_x_18817) ;  /* 0x000000400000a947 */ /* 0x000fea0003800000 */
[----:B-----5:R-:W-:-:S05]  /*4ac0*/  PRMT R118, RZ, 0x5410, R61 ;  /* 0x00005410ff767816 */ /* 0x020fca000000003d */
[----:B------:R-:W-:-:S04]  /*4ad0*/  FMUL.FTZ R118, R118, c[0x0][0x1ec] ;  /* 0x00007b0076767a20 */ /* 0x000fc80000410000 */
[----:B------:R-:W-:-:S04]  /*4ae0*/  FMUL.FTZ R118, R222, R118 ;  /* 0x00000076de767220 */ /* 0x000fc80000410000 */
[----:B------:R-:W-:Y:S02]  /*4af0*/  @P1 FADD.FTZ R118, R46, R118 ;  /* 0x000000762e761221 */ /* 0x000fe40000010000 */
.L_x_18817:
[----:B------:R-:W-:Y:S05]  /*4b00*/  BSYNC B1 ;  /* 0x0000000000017941 */ /* 0x000fea0003800000 */
.L_x_18816:
[----:B------:R-:W-:Y:S01]  /*4b10*/  BSSY B1, `(.L_x_18818) ;  /* 0x0000006000017945 */ /* 0x000fe20003800000 */
[----:B------:R-:W-:Y:S05]  /*4b20*/  @!P2 BRA `(.L_x_18819) ;  /* 0x000000400000a947 */ /* 0x000fea0003800000 */
[----:B-----5:R-:W-:-:S05]  /*4b30*/  PRMT R119, RZ, 0x7610, R61 ;  /* 0x00007610ff777816 */ /* 0x020fca000000003d */
[----:B------:R-:W-:-:S04]  /*4b40*/  FMUL.FTZ R119, R119, c[0x0][0x1ec] ;  /* 0x00007b0077777a20 */ /* 0x000fc80000410000 */
[----:B------:R-:W-:-:S04]  /*4b50*/  FMUL.FTZ R119, R221, R119 ;  /* 0x00000077dd777220 */ /* 0x000fc80000410000 */
[----:B------:R-:W-:Y:S02]  /*4b60*/  @P1 FADD.FTZ R119, R47, R119 ;  /* 0x000000772f771221 */ /* 0x000fe40000010000 */
.L_x_18819:
[----:B------:R-:W-:Y:S05]  /*4b70*/  BSYNC B1 ;  /* 0x0000000000017941 */ /* 0x000fea0003800000 */
.L_x_18818:
[----:B------:R-:W-:Y:S01]  /*4b80*/  BSSY B1, `(.L_x_18820) ;  /* 0x0000006000017945 */ /* 0x000fe20003800000 */
[----:B------:R-:W-:Y:S05]  /*4b90*/  @!P2 BRA `(.L_x_18821) ;  /* 0x000000400000a947 */ /* 0x000fea0003800000 */
[----:B-----5:R-:W-:-:S05]  /*4ba0*/  PRMT R112, RZ, 0x5410, R62 ;  /* 0x00005410ff707816 */ /* 0x020fca000000003e */
[----:B------:R-:W-:-:S04]  /*4bb0*/  FMUL.FTZ R112, R112, c[0x0][0x1ec] ;  /* 0x00007b0070707a20 */ /* 0x000fc80000410000 */
[----:B------:R-:W-:-:S04]  /*4bc0*/  FMUL.FTZ R112, R220, R112 ;  /* 0x00000070dc707220 */ /* 0x000fc80000410000 */
[----:B------:R-:W-:Y:S02]  /*4bd0*/  @P1 FADD.FTZ R112, R52, R112 ;  /* 0x0000007034701221 */ /* 0x000fe40000010000 */
.L_x_18821:
[----:B------:R-:W-:Y:S05]  /*4be0*/  BSYNC B1 ;  /* 0x0000000000017941 */ /* 0x000fea0003800000 */
.L_x_18820:
[----:B------:R-:W-:Y:S01]  /*4bf0*/  BSSY B1, `(.L_x_18822) ;  /* 0x0000006000017945 */ /* 0x000fe20003800000 */
[----:B------:R-:W-:Y:S05]  /*4c00*/  @!P2 BRA `(.L_x_18823) ;  /* 0x000000400000a947 */ /* 0x000fea0003800000 */
[----:B-----5:R-:W-:-:S05]  /*4c10*/  PRMT R113, RZ, 0x7610, R62 ;  /* 0x00007610ff717816 */ /* 0x020fca000000003e */
[----:B------:R-:W-:-:S04]  /*4c20*/  FMUL.FTZ R113, R113, c[0x0][0x1ec] ;  /* 0x00007b0071717a20 */ /* 0x000fc80000410000 */
[----:B------:R-:W-:-:S04]  /*4c30*/  FMUL.FTZ R113, R219, R113 ;  /* 0x00000071db717220 */ /* 0x000fc80000410000 */
[----:B------:R-:W-:Y:S02]  /*4c40*/  @P1 FADD.FTZ R113, R53, R113 ;  /* 0x0000007135711221 */ /* 0x000fe40000010000 */
.L_x_18823:
[----:B------:R-:W-:Y:S05]  /*4c50*/  BSYNC B1 ;  /* 0x0000000000017941 */ /* 0x000fea0003800000 */
.L_x_18822:
[----:B------:R-:W-:Y:S01]  /*4c60*/  BSSY B1, `(.L_x_18824) ;  /* 0x0000006000017945 */ /* 0x000fe20003800000 */
[----:B------:R-:W-:Y:S05]  /*4c70*/  @!P2 BRA `(.L_x_18825) ;  /* 0x000000400000a947 */ /* 0x000fea0003800000 */
[----:B-----5:R-:W-:-:S05]  /*4c80*/  PRMT R114, RZ, 0x5410, R63 ;  /* 0x00005410ff727816 */ /* 0x020fca000000003f */
[----:B------:R-:W-:-:S04]  /*4c90*/  FMUL.FTZ R114, R114, c[0x0][0x1ec] ;  /* 0x00007b0072727a20 */ /* 0x000fc80000410000 */
[----:B------:R-:W-:-:S04]  /*4ca0*/  FMUL.FTZ R114, R218, R114 ;  /* 0x00000072da727220 */ /* 0x000fc80000410000 */
[----:B------:R-:W-:Y:S02]  /*4cb0*/  @P1 FADD.FTZ R114, R54, R114 ;  /* 0x0000007236721221 */ /* 0x000fe40000010000 */
.L_x_18825:
[----:B------:R-:W-:Y:S05]  /*4cc0*/  BSYNC B1 ;  /* 0x0000000000017941 */ /* 0x000fea0003800000 */
.L_x_18824:
[----:B------:R-:W-:Y:S01]  /*4cd0*/  BSSY B1, `(.L_x_18826) ;  /* 0x0000006000017945 */ /* 0x000fe20003800000 */
[----:B------:R-:W-:Y:S05]  /*4ce0*/  @!P2 BRA `(.L_x_18827) ;  /* 0x000000400000a947 */ /* 0x000fea0003800000 */
[----:B-----5:R-:W-:-:S05]  /*4cf0*/  PRMT R115, RZ, 0x7610, R63 ;  /* 0x00007610ff737816 */ /* 0x020fca000000003f */
[----:B------:R-:W-:-:S04]  /*4d00*/  FMUL.FTZ R115, R115, c[0x0][0x1ec] ;  /* 0x00007b0073737a20 */ /* 0x000fc80000410000 */
[----:B------:R-:W-:-:S04]  /*4d10*/  FMUL.FTZ R115, R217, R115 ;  /* 0x00000073d9737220 */ /* 0x000fc80000410000 */
[----:B------:R-:W-:Y:S02]  /*4d20*/  @P1 FADD.FTZ R115, R55, R115 ;  /* 0x0000007337731221 */ /* 0x000fe40000010000 */
.L_x_18827:
[----:B------:R-:W-:Y:S05]  /*4d30*/  BSYNC B1 ;  /* 0x0000000000017941 */ /* 0x000fea0003800000 */
.L_x_18826:
[----:B0-----:R-:W-:-:S10]  /*4d40*/  HFMA2.MMA R120, -RZ, RZ, 0, 1.9073486328125e-06 ;  /* 0x00000020ff787435 */ /* 0x001fd400000001ff */
[----:B------:R-:W-:-:S05]  /*4d50*/  IMAD.WIDE.U32 R120, R167, R120, c[0x0][0x188] ;  /* 0x00006200a7787625 */ /* 0x000fca00078e0078 */
[----:B------:R0:W-:Y:S04]  /*4d60*/  STG.E.128 [R120.64], R116 ;  /* 0x0000007478007986 */ /* 0x0001e8000c101d04 */
[----:B------:R0:W-:Y:S02]  /*4d70*/  STG.E.128 [R120.64+0x10], R112 ;  /* 0x0000107078007986 */ /* 0x0001e4000c101d04 */
.L_x_18811:
[----:B------:R-:W-:Y:S05]  /*4d80*/  BSYNC B0 ;  /* 0x0000000000007941 */ /* 0x000fea0003800000 */
.L_x_18810:
[----:B0-----:R-:W-:Y:S01]  /*4d90*/  FADD.FTZ R120, RZ, R48 ;  /* 0x00000030ff787221 */ /* 0x001fe20000010000 */
[----:B------:R-:W-:Y:S02]  /*4da0*/  ISETP.GT.U32.AND P1, PT, R0, 0x3f, PT ;  /* 0x0000003f0000780c */ /* 0x000fe40003f24070 */
[----:B------:R-:W-:Y:S01]  /*4db0*/  LOP3.LUT R2, R2, 0xfffffdff, RZ, 0xc0, !PT ;  /* 0xfffffdff02027812 */ /* 0x000fe200078ec0ff */
[----:B------:R-:W-:Y:S01]  /*4dc0*/  FADD.FTZ R120, R49, R120 ;  /* 0x0000007831787221 */ /* 0x000fe20000010000 */
[----:B------:R-:W-:Y:S02]  /*4dd0*/  ISETP.GT.U32.AND P2, PT, R0, 0x7f, PT ;  /* 0x0000007f0000780c */ /* 0x000fe40003f44070 */
[----:B------:R-:W-:Y:S01]  /*4de0*/  @P0 LOP3.LUT R2, R2, 0x200, RZ, 0xfc, !PT ;  /* 0x0000020002020812 */ /* 0x000fe200078efcff */
[----:B------:R-:W-:Y:S01]  /*4df0*/  FADD.FTZ R120, R50, R120 ;  /* 0x0000007832787221 */ /* 0x000fe20000010000 */
[----:B------:R-:W-:-:S02]  /*4e00*/  ISETP.GT.U32.AND P3, PT, R0, 0x9f, PT ;  /* 0x0000009f0000780c */ /* 0x000fc40003f64070 */
[----:B------:R-:W-:Y:S01]  /*4e10*/  LOP3.LUT R2, R2, 0xfffffffe, RZ, 0xc0, !PT ;  /* 0xfffffffe02027812 */ /* 0x000fe200078ec0ff */
[----:B------:R-:W-:Y:S01]  /*4e20*/  FADD.FTZ R120, R51, R120 ;  /* 0x0000007833787221 */ /* 0x000fe20000010000 */
[----:B------:R-:W-:Y:S02]  /*4e30*/  ISETP.GT.U32.AND P4, PT, R0, 0xbf, PT ;  /* 0x000000bf0000780c */ /* 0x000fe40003f84070 */
        /* <DEDUP_REMOVED lines=71> */
.L_x_18848:
        /* <DEDUP_REMOVED lines=153> */
.L_x_18849:
[----:B------:R-:W-:Y:S01]  /*5c40*/  LOP3.LUT P3, RZ, R216, 0x1f, RZ, 0xc0, !PT ;  /* 0x0000001fd8ff7812 */ /* 0x000fe2000786c0ff */
[----:B01----:R-:W-:Y:S01]  /*5c50*/  FADD.FTZ R210, R166, R210 ;  /* 0x000000d2a6d27221 */ /* 0x003fe20000010000 */
[----:B------:R-:W-:Y:S11]  /*5c60*/  BSSY B0, `(.L_x_18830) ;  /* 0x0000133000007945 */ /* 0x000ff60003800000 */
        /* <DEDUP_REMOVED lines=56> */
.L_x_18833:
[----:B------:R-:W-:Y:S05]  /*5ff0*/  BSYNC B1 ;  /* 0x0000000000017941 */ /* 0x000fea0003800000 */
.L_x_18832:
        /* <DEDUP_REMOVED lines=35> */
.L_x_18835:
[----:B------:R-:W-:Y:S05]  /*6230*/  BSYNC B1 ;  /* 0x0000000000017941 */ /* 0x000fea0003800000 */
.L_x_18834:
        /* <DEDUP_REMOVED lines=35> */
.L_x_18837:
[----:B------:R-:W-:Y:S05]  /*6470*/  BSYNC B1 ;  /* 0x0000000000017941 */ /* 0x000fea0003800000 */
.L_x_18836:
        /* <DEDUP_REMOVED lines=35> */
.L_x_18839:
[----:B------:R-:W-:Y:S05]  /*66b0*/  BSYNC B1 ;  /* 0x0000000000017941 */ /* 0x000fea0003800000 */
.L_x_18838:
        /* <DEDUP_REMOVED lines=35> */
.L_x_18841:
[----:B------:R-:W-:Y:S05]  /*68f0*/  BSYNC B1 ;  /* 0x0000000000017941 */ /* 0x000fea0003800000 */
.L_x_18840:
        /* <DEDUP_REMOVED lines=35> */
.L_x_18843:
[----:B------:R-:W-:Y:S05]  /*6b30*/  BSYNC B1 ;  /* 0x0000000000017941 */ /* 0x000fea0003800000 */
.L_x_18842:
        /* <DEDUP_REMOVED lines=35> */
.L_x_18845:
[----:B------:R-:W-:Y:S05]  /*6d70*/  BSYNC B1 ;  /* 0x0000000000017941 */ /* 0x000fea0003800000 */
.L_x_18844:
        /* <DEDUP_REMOVED lines=33> */
.L_x_18831:
[----:B------:R-:W-:Y:S05]  /*6f90*/  BSYNC B0 ;  /* 0x0000000000007941 */ /* 0x000fea0003800000 */
.L_x_18830:
[----:B0-----:R-:W-:-:S04]  /*6fa0*/  MOV R120, c[0x0][0x160] ;  /* 0x0000580000787a02 */ /* 0x001fc80000000f00 */
[----:B------:R-:W-:-:S04]  /*6fb0*/  LEA R160, R120, R160, 0x2 ;  /* 0x000000a078a07211 */ /* 0x000fc800078e10ff */
[----:B------:R-:W-:-:S13]  /*6fc0*/  ISETP.GE.AND P1, PT, R160, c[0x0][0x164], PT ;  /* 0x00005900a0007a0c */ /* 0x000fda0003f26270 */
[----:B------:R-:W-:Y:S01]  /*6fd0*/  @P1 CALL.REL.NOINC `(.L_x_18846) ;  /* 0x0000001000001944 */ /* 0x000fe20003c00000 */
[----:B------:R-:W-:Y:S05]  /*6fe0*/  BRA `(.L_x_18847) ;  /* 0xffffa8c000007947 */ /* 0x000fea000383ffff */
.L_x_18846:
[----:B------:R-:W-:Y:S05]  /*6ff0*/  EXIT ;  /* 0x000000000000794d */ /* 0x000fea0003800000 */
.L_x_18828:
[----:B------:R-:W-:Y:S01]  /*7000*/  HFMA2.MMA R166, -RZ, RZ, 0, 5.9604644775390625e-08 ;  /* 0x00000001ffa67435 */ /* 0x000fe200000001ff */
[----:B------:R-:W-:Y:S02]  /*7010*/  MOV R210, R167 ;  /* 0x000000a700d27202 */ /* 0x000fe40000000f00 */
[----:B------:R-:W-:Y:S02]  /*7020*/  MOV R213, 0x1f ;  /* 0x0000001f00d57802 */ /* 0x000fe40000000f00 */
[----:B------:R-:W-:Y:S02]  /*7030*/  MOV R121, 0xffffffff ;  /* 0xffffffff00797802 */ /* 0x000fe40000000f00 */
[----:B------:R-:W-:Y:S02]  /*7040*/  MOV R120, 0x7060 ;  /* 0x0000706000787802 */ /* 0x000fe40000000f00 */
[----:B-----5:R-:W-:Y:S05]  /*7050*/  CALL.REL.NOINC `($__internal_54_$__cuda_sm70_shflsync_bfly_p) ;  /* 0x00000c1000007944 */ /* 0x020fea0003c00000 */
[----:B-1----:R-:W-:Y:S05]  /*7060*/  BRA `(.L_x_18848) ;  /* 0xffffe24000007947 */ /* 0x002fea000383ffff */
.L_x_18829:
[----:B------:R-:W-:Y:S01]  /*7070*/  HFMA2.MMA R166, -RZ, RZ, 0, 1.1920928955078125e-07 ;  /* 0x00000002ffa67435 */ /* 0x000fe200000001ff */
[----:B------:R-:W-:Y:S02]  /*7080*/  MOV R210, R167 ;  /* 0x000000a700d27202 */ /* 0x000fe40000000f00 */
[----:B------:R-:W-:-:S02]  /*7090*/  MOV R213, 0x1f ;  /* 0x0000001f00d57802 */ /* 0x000fc40000000f00 */
[----:B------:R-:W-:Y:S02]  /*70a0*/  MOV R121, 0xffffffff ;  /* 0xffffffff00797802 */ /* 0x000fe40000000f00 */
[----:B------:R-:W-:Y:S02]  /*70b0*/  MOV R120, 0x70d0 ;  /* 0x000070d000787802 */ /* 0x000fe40000000f00 */
[----:B-----5:R-:W-:Y:S05]  /*70c0*/  CALL.REL.NOINC `($__internal_54_$__cuda_sm70_shflsync_bfly_p) ;  /* 0x00000ba000007944 */ /* 0x020fea0003c00000 */
[----:B-1----:R-:W-:Y:S01]  /*70d0*/  FADD.FTZ R167, R167, R166 ;  /* 0x000000a6a7a77221 */ /* 0x002fe20000010000 */
[----:B------:R-:W-:Y:S01]  /*70e0*/  HFMA2.MMA R166, -RZ, RZ, 0, 2.384185791015625e-07 ;  /* 0x00000004ffa67435 */ /* 0x000fe200000001ff */
[----:B------:R-:W-:Y:S02]  /*70f0*/  MOV R213, 0x1f ;  /* 0x0000001f00d57802 */ /* 0x000fe40000000f00 */
[----:B------:R-:W-:Y:S02]  /*7100*/  MOV R121, 0xffffffff ;  /* 0xffffffff00797802 */ /* 0x000fe40000000f00 */
[----:B------:R-:W-:Y:S02]  /*7110*/  MOV R210, R167 ;  /* 0x000000a700d27202 */ /* 0x000fe40000000f00 */
[----:B------:R-:W-:-:S02]  /*7120*/  MOV R120, 0x7140 ;  /* 0x0000714000787802 */ /* 0x000fc40000000f00 */
[----:B------:R-:W-:Y:S05]  /*7130*/  CALL.REL.NOINC `($__internal_54_$__cuda_sm70_shflsync_bfly_p) ;  /* 0x00000b3000007944 */ /* 0x000fea0003c00000 */
[----:B-1----:R-:W-:Y:S01]  /*7140*/  FADD.FTZ R167, R167, R166 ;  /* 0x000000a6a7a77221 */ /* 0x002fe20000010000 */
[----:B------:R-:W-:Y:S01]  /*7150*/  HFMA2.MMA R166, -RZ, RZ, 0, 4.76837158203125e-07 ;  /* 0x00000008ffa67435 */ /* 0x000fe200000001ff */
[----:B------:R-:W-:-:S02]  /*7160*/  MOV R213, 0x1f ;  /* 0x0000001f00d57802 */ /* 0x000fc40000000f00 */
[----:B------:R-:W-:Y:S02]  /*7170*/  MOV R121, 0xffffffff ;  /* 0xffffffff00797802 */ /* 0x000fe40000000f00 */
[----:B------:R-:W-:Y:S02]  /*7180*/  MOV R210, R167 ;  /* 0x000000a700d27202 */ /* 0x000fe40000000f00 */
[----:B------:R-:W-:Y:S02]  /*7190*/  MOV R120, 0x71b0 ;  /* 0x000071b000787802 */ /* 0x000fe40000000f00 */
[----:B------:R-:W-:Y:S05]  /*71a0*/  CALL.REL.NOINC `($__internal_54_$__cuda_sm70_shflsync_bfly_p) ;  /* 0x00000ac000007944 */ /* 0x000fea0003c00000 */
[----:B-1----:R-:W-:Y:S01]  /*71b0*/  FADD.FTZ R167, R167, R166 ;  /* 0x000000a6a7a77221 */ /* 0x002fe20000010000 */
[----:B------:R-:W-:Y:S01]  /*71c0*/  HFMA2.MMA R166, -RZ, RZ, 0, 9.5367431640625e-07 ;  /* 0x00000010ffa67435 */ /* 0x000fe200000001ff */
[----:B------:R-:W-:Y:S02]  /*71d0*/  MOV R213, 0x1f ;  /* 0x0000001f00d57802 */ /* 0x000fe40000000f00 */
[----:B------:R-:W-:Y:S02]  /*71e0*/  MOV R121, 0xffffffff ;  /* 0xffffffff00797802 */ /* 0x000fe40000000f00 */
[----:B------:R-:W-:-:S02]  /*71f0*/  MOV R210, R167 ;  /* 0x000000a700d27202 */ /* 0x000fc40000000f00 */
[----:B------:R-:W-:Y:S02]  /*7200*/  MOV R120, 0x7220 ;  /* 0x0000722000787802 */ /* 0x000fe40000000f00 */
[----:B------:R-:W-:Y:S05]  /*7210*/  CALL.REL.NOINC `($__internal_54_$__cuda_sm70_shflsync_bfly_p) ;  /* 0x00000a5000007944 */ /* 0x000fea0003c00000 */
        /* <DEDUP_REMOVED lines=139> */
[----:B------:R-:W-:Y:S05]  /*7ad0*/  CALL.REL.NOINC `($__internal_54_$__cuda_sm70_shflsync_bfly_p) ;  /* 0x0000019000007944 */ /* 0x000fea0003c00000 */
[----:B-1----:R-:W-:Y:S01]  /*7ae0*/  FADD.FTZ R210, R210, R166 ;  /* 0x000000a6d2d27221 */ /* 0x002fe20000010000 */
[----:B------:R-:W-:Y:S01]  /*7af0*/  HFMA2.MMA R166, -RZ, RZ, 0, 1.1920928955078125e-07 ;  /* 0x00000002ffa67435 */ /* 0x000fe200000001ff */
[----:B------:R-:W-:Y:S02]  /*7b00*/  MOV R213, 0x1f ;  /* 0x0000001f00d57802 */ /* 0x000fe40000000f00 */
[----:B------:R-:W-:Y:S02]  /*7b10*/  MOV R121, 0xffffffff ;  /* 0xffffffff00797802 */ /* 0x000fe40000000f00 */
[----:B------:R-:W-:Y:S02]  /*7b20*/  MOV R120, 0x7b40 ;  /* 0x00007b4000787802 */ /* 0x000fe40000000f00 */
[----:B------:R-:W-:Y:S05]  /*7b30*/  CALL.REL.NOINC `($__internal_54_$__cuda_sm70_shflsync_bfly_p) ;  /* 0x0000013000007944 */ /* 0x000fea0003c00000 */
[----:B-1----:R-:W-:Y:S01]  /*7b40*/  FADD.FTZ R210, R210, R166 ;  /* 0x000000a6d2d27221 */ /* 0x002fe20000010000 */
[----:B------:R-:W-:Y:S01]  /*7b50*/  HFMA2.MMA R166, -RZ, RZ, 0, 2.384185791015625e-07 ;  /* 0x00000004ffa67435 */ /* 0x000fe200000001ff */
[----:B------:R-:W-:-:S02]  /*7b60*/  MOV R213, 0x1f ;  /* 0x0000001f00d57802 */ /* 0x000fc40000000f00 */
[----:B------:R-:W-:Y:S02]  /*7b70*/  MOV R121, 0xffffffff ;  /* 0xffffffff00797802 */ /* 0x000fe40000000f00 */
[----:B------:R-:W-:Y:S02]  /*7b80*/  MOV R120, 0x7ba0 ;  /* 0x00007ba000787802 */ /* 0x000fe40000000f00 */
[----:B------:R-:W-:Y:S05]  /*7b90*/  CALL.REL.NOINC `($__internal_54_$__cuda_sm70_shflsync_bfly_p) ;  /* 0x000000d000007944 */ /* 0x000fea0003c00000 */
[----:B-1----:R-:W-:Y:S01]  /*7ba0*/  FADD.FTZ R210, R210, R166 ;  /* 0x000000a6d2d27221 */ /* 0x002fe20000010000 */
[----:B------:R-:W-:Y:S01]  /*7bb0*/  HFMA2.MMA R166, -RZ, RZ, 0, 4.76837158203125e-07 ;  /* 0x00000008ffa67435 */ /* 0x000fe200000001ff */
[----:B------:R-:W-:Y:S02]  /*7bc0*/  MOV R213, 0x1f ;  /* 0x0000001f00d57802 */ /* 0x000fe40000000f00 */
[----:B------:R-:W-:Y:S02]  /*7bd0*/  MOV R121, 0xffffffff ;  /* 0xffffffff00797802 */ /* 0x000fe40000000f00 */
[----:B------:R-:W-:Y:S02]  /*7be0*/  MOV R120, 0x7c00 ;  /* 0x00007c0000787802 */ /* 0x000fe40000000f00 */
[----:B------:R-:W-:Y:S05]  /*7bf0*/  CALL.REL.NOINC `($__internal_54_$__cuda_sm70_shflsync_bfly_p) ;  /* 0x0000007000007944 */ /* 0x000fea0003c00000 */
[----:B-1----:R-:W-:Y:S01]  /*7c00*/  FADD.FTZ R210, R210, R166 ;  /* 0x000000a6d2d27221 */ /* 0x002fe20000010000 */
[----:B------:R-:W-:Y:S01]  /*7c10*/  HFMA2.MMA R166, -RZ, RZ, 0, 9.5367431640625e-07 ;  /* 0x00000010ffa67435 */ /* 0x000fe200000001ff */
[----:B------:R-:W-:-:S02]  /*7c20*/  MOV R213, 0x1f ;  /* 0x0000001f00d57802 */ /* 0x000fc40000000f00 */
[----:B------:R-:W-:Y:S02]  /*7c30*/  MOV R121, 0xffffffff ;  /* 0xffffffff00797802 */ /* 0x000fe40000000f00 */
[----:B------:R-:W-:Y:S02]  /*7c40*/  MOV R120, 0x7c60 ;  /* 0x00007c6000787802 */ /* 0x000fe40000000f00 */
[----:B------:R-:W-:Y:S05]  /*7c50*/  CALL.REL.NOINC `($__internal_54_$__cuda_sm70_shflsync_bfly_p) ;  /* 0x0000001000007944 */ /* 0x000fea0003c00000 */
[----:B-1----:R-:W-:Y:S05]  /*7c60*/  BRA `(.L_x_18849) ;  /* 0xffffdfd000007947 */ /* 0x002fea000383ffff */
        .weak           $__internal_54_$__cuda_sm70_shflsync_bfly_p
        .type           $__internal_54_$__cuda_sm70_shflsync_bfly_p,@function
        .size           $__internal_54_$__cuda_sm70_shflsync_bfly_p,(.L_x_57094 - $__internal_54_$__cuda_sm70_shflsync_bfly_p)
$__internal_54_$__cuda_sm70_shflsync_bfly_p:
[----:B------:R-:W-:Y:S04]  /*7c70*/  WARPSYNC R121 ;  /* 0x0000007900007348 */ /* 0x000fe80003800000 */
[----:B------:R0:W1:Y:S02]  /*7c80*/  SHFL.BFLY PT, R166, R210, R166, R213 ;  /* 0x0c0000a6d2a67389 */ /* 0x00006400000e00d5 */
[----:B0-----:R-:W-:-:S06]  /*7c90*/  HFMA2.MMA R121, -RZ, RZ, 0, 0 ;  /* 0x00000000ff797435 */ /* 0x001fcc00000001ff */
[----:B------:R-:W-:Y:S05]  /*7ca0*/  RET.REL.NODEC R120 `(_ZN10layer_norm13ln_fwd_kernelINS_13Kernel_traitsI13__nv_bfloat16S2_fS2_fjLj2048ELj1ELj4ELj1ELj16ENS_18Kernel_traits_baseILj2048ES2_S2_fS2_fjLj128EEEEELb0ELb1ELb1ELb0EEEvNS_9FwdParamsE) ;  /* 0xffff835078007950 */ /* 0x000fea0003c3ffff */
.L_x_18850:
        /* <DEDUP_REMOVED lines=13> */
.L_x_57094:


//--------------------- .text._ZN10layer_norm13ln_fwd_kernelINS_13Kernel_traitsI13__nv_bfloat16S2_fS2_fjLj2048ELj1ELj4ELj1ELj16ENS_18Kernel_traits_baseILj2048ES2_S2_fS2_fjLj128EEEEELb0ELb1ELb1ELb1EEEvNS_9FwdParamsE --------------------------
	.section	.text._ZN10layer_norm13ln_fwd_kernelINS_13Kernel_traitsI13__nv_bfloat16S2_fS2_fjLj2048ELj1ELj4ELj1ELj16ENS_18Kernel_traits_baseILj2048ES2_S2_fS2_fjLj128EEEEELb0ELb1ELb1ELb1EEEvNS_9FwdParamsE,"ax",@progbits
	.sectioninfo	@"SHI_REGISTERS=255"
	.align	128
        .global         _ZN10layer_norm13ln_fwd_kernelINS_13Kernel_traitsI13__nv_bfloat16S2_fS2_fjLj2048ELj1ELj4ELj1ELj16ENS_18Kernel_traits_baseILj2048ES2_S2_fS2_fjLj128EEEEELb0ELb1ELb1ELb1EEEvNS_9FwdParamsE
        .type           _ZN10layer_norm13ln_fwd_kernelINS_13Kernel_traitsI13__nv_bfloat16S2_fS2_fjLj2048ELj1ELj4ELj1ELj16ENS_18Kernel_traits_baseILj2048ES2_S2_fS2_fjLj128EEEEELb0ELb1ELb1ELb1EEEvNS_9FwdParamsE,@function
        .size           _ZN10layer_norm13ln_fwd_kernelINS_13Kernel_traitsI13__nv_bfloat16S2_fS2_fjLj2048ELj1ELj4ELj1ELj16ENS_18Kernel_traits_baseILj2048ES2_S2_fS2_fjLj128EEEEELb0ELb1ELb1ELb1EEEvNS_9FwdParamsE,(.L_x_57095 - _ZN10layer_norm13ln_fwd_kernelINS_13Kernel_traitsI13__nv_bfloat16S2_fS2_fjLj2048ELj1ELj4ELj1ELj16ENS_18Kernel_traits_baseILj2048ES2_S2_fS2_fjLj128EEEEELb0ELb1ELb1ELb1EEEvNS_9FwdParamsE)
        .other          _ZN10layer_norm13ln_fwd_kernelINS_13Kernel_traitsI13__nv_bfloat16S2_fS2_fjLj2048ELj1ELj4ELj1ELj16ENS_18Kernel_traits_baseILj2048ES2_S2_fS2_fjLj128EEEEELb0ELb1ELb1ELb1EEEvNS_9FwdParamsE,@"STO_CUDA_ENTRY STV_DEFAULT"
_ZN10layer_norm13ln_fwd_kernelINS_13Kernel_traitsI13__nv_bfloat16S2_fS2_fjLj2048ELj1ELj4ELj1ELj16ENS_18Kernel_traits_baseILj2048ES2_S2_fS2_fjLj128EEEEELb0ELb1ELb1ELb1EEEvNS_9FwdParamsE:
.text._ZN10layer_norm13ln_fwd_kernelINS_13Kernel_traitsI13__nv_bfloat16S2_fS2_fjLj2048ELj1ELj4ELj1ELj16ENS_18Kernel_traits_baseILj2048ES2_S2_fS2_fjLj128EEEEELb0ELb1ELb1ELb1EEEvNS_9FwdParamsE:
        /* <DEDUP_REMOVED lines=24> */
[----:B------:R-:W-:-:S04]  /*0180*/  IADD3 R2, P2, R2, c[0x0][0x1b0], RZ ;  /* 0x00006c0002027a10 */ /* 0x000fc80007f5e0ff */
[----:B------:R-:W-:-:S05]  /*0190*/  IADD3.X R3, RZ, c[0x0][0x1b4], RZ, P2, !PT ;  /* 0x00006d00ff037a10 */ /* 0x000fca00017fe4ff */
[----:B------:R-:W-:Y:S05]  /*01a0*/  @P1 EXIT ;  /* 0x000000000000194d */ /* 0x000fea0003800000 */
[----:B0-----:R0:W2:Y:S04]  /*01b0*/  LDG.E.128 R144, [R10.64+0x400] ;  /* 0x000400040a907981 */ /* 0x0010a8000c1e1d00 */
        /* <DEDUP_REMOVED lines=113> */
.L_x_18984:
[----:B------:R-:W-:-:S10]  /*08d0*/  HFMA2.MMA R79, -RZ, RZ, 0, 2.384185791015625e-07 ;  /* 0x00000004ff4f7435 */ /* 0x000fd400000001ff */
[----:B------:R-:W-:-:S05]  /*08e0*/  IMAD.WIDE R72, R206, R79, c[0x0][0x1d0] ;  /* 0x00007400ce487625 */ /* 0x000fca00078e024f */
[----:B------:R-:W2:Y:S01]  /*08f0*/  LDG.E R78, [R72.64] ;  /* 0x00000004484e7981 */ /* 0x000ea2000c1e1900 */
[----:B------:R-:W-:Y:S01]  /*0900*/  ISETP.NE.U32.AND P0, PT, RZ, c[0x0][0x180], PT ;  /* 0x00006000ff007a0c */ /* 0x000fe20003f05070 */
[----:B------:R-:W-:-:S03]  /*0910*/  IMAD R74, R206, c[0x0][0x168], RZ ;  /* 0x00005a00ce4a7a24 */ /* 0x000fc600078e02ff */
[----:B------:R-:W-:Y:S02]  /*0920*/  ISETP.NE.AND.EX P0, PT, RZ, c[0x0][0x184], PT, P0 ;  /* 0x00006100ff007a0c */ /* 0x000fe40003f05300 */
[----:B------:R-:W-:-:S04]  /*0930*/  SHF.R.S32.HI R75, RZ, 0x1f, R74 ;  /* 0x0000001fff4b7819 */ /* 0x000fc8000001144a */
[----:B------:R-:W-:-:S04]  /*0940*/  LEA.HI R75, R75, R74, RZ, 0x3 ;  /* 0x0000004a4b4b7211 */ /* 0x000fc800078f18ff */
[----:B------:R-:W-:-:S03]  /*0950*/  LEA.HI.SX32 R125, R75, R182, 0x1d ;  /* 0x000000b64b7d7211 */ /* 0x000fc600078feaff */
[----:B------:R-:W-:-:S05]  /*0960*/  @P0 MOV R76, 0x20 ;  /* 0x00000020004c0802 */ /* 0x000fca0000000f00 */
[----:B------:R-:W-:-:S05]  /*0970*/  @P0 IMAD.WIDE.U32 R76, R125, R76, c[0x0][0x180] ;  /* 0x000060007d4c0625 */ /* 0x000fca00078e004c */
[----:B------:R-:W3:Y:S04]  /*0980*/  @P0 LDG.E.128 R60, [R76.64] ;  /* 0x000000044c3c0981 */ /* 0x000ee8000c1e1d00 */
[----:B------:R3:W4:Y:S01]  /*0990*/  @P0 LDG.E.128 R64, [R76.64+0x10] ;  /* 0x000010044c400981 */ /* 0x000722000c1e1d00 */
[----:B------:R-:W-:Y:S01]  /*09a0*/  HFMA2.MMA R132, -RZ, RZ, 0, 0 ;  /* 0x00000000ff847435 */ /* 0x000fe200000001ff */
[----:B------:R-:W-:Y:S01]  /*09b0*/  IMAD.WIDE R74, R206, R79, c[0x0][0x1d8] ;  /* 0x00007600ce4a7625 */ /* 0x000fe200078e024f */
[----:B------:R-:W-:Y:S01]  /*09c0*/  HFMA2.MMA R218, -RZ, RZ, 0, 1.9073486328125e-06 ;  /* 0x00000020ffda7435 */ /* 0x000fe200000001ff */
[C---:B------:R-:W-:Y:S01]  /*09d0*/  IADD3 R91, R125.reuse, 0x20, RZ ;  /* 0x000000207d5b7810 */ /* 0x040fe20007ffe0ff */
[----:B------:R-:W-:Y:S02]  /*09e0*/  BSSY B0, `(.L_x_18851) ;  /* 0x000002c000007945 */ /* 0x000fe40003800000 */
[----:B-----5:R0:W5:Y:S06]  /*09f0*/  LDG.E R215, [R74.64] ;  /* 0x000000044ad77981 */ /* 0x02016c000c1e1900 */
[----:B------:R-:W-:-:S04]  /*0a00*/  IMAD.WIDE.U32 R82, R125, R218, c[0x0][0x188] ;  /* 0x000062007d527625 */ /* 0x000fc800078e00da */
[----:B------:R-:W-:Y:S01]  /*0a10*/  @P0 IMAD.WIDE.U32 R80, R91, R218, c[0x0][0x180] ;  /* 0x000060005b500625 */ /* 0x000fe200078e00da */
[C---:B--2---:R-:W-:Y:S02]  /*0a20*/  ISETP.GE.AND P5, PT, R78.reuse, 0x1, PT ;  /* 0x000000014e00780c */ /* 0x044fe40003fa6270 */
[----:B------:R-:W-:-:S11]  /*0a30*/  ISETP.GT.AND P6, PT, R78, RZ, PT ;  /* 0x000000ff4e00720c */ /* 0x000fd60003fc4270 */
[----:B------:R-:W-:-:S05]  /*0a40*/  @P5 IADD3 R72, R78, -0x1, RZ ;  /* 0xffffffff4e485810 */ /* 0x000fca0007ffe0ff */
[----:B------:R-:W-:-:S05]  /*0a50*/  @P5 IMAD R72, R72, c[0x0][0x168], RZ ;  /* 0x00005a0048485a24 */ /* 0x000fca00078e02ff */
[----:B------:R-:W-:-:S04]  /*0a60*/  @P5 SHF.R.S32.HI R73, RZ, 0x1f, R72 ;  /* 0x0000001fff495819 */ /* 0x000fc80000011448 */
[----:B------:R-:W-:-:S04]  /*0a70*/  @P5 LEA.HI R73, R73, R72, RZ, 0x3 ;  /* 0x0000004849495211 */ /* 0x000fc800078f18ff */
[----:B------:R-:W-:Y:S02]  /*0a80*/  @P5 LEA.HI.SX32 R132, R73, R182, 0x1d ;  /* 0x000000b649845211 */ /* 0x000fe400078feaff */
[----:B------:R-:W-:Y:S02]  /*0a90*/  @P5 MOV R73, 0x10 ;  /* 0x0000001000495802 */ /* 0x000fe40000000f00 */
[----:B------:R-:W-:Y:S02]  /*0aa0*/  @!P6 ISETP.NE.U32.AND P1, PT, RZ, c[0x0][0x180], PT ;  /* 0x00006000ff00ea0c */ /* 0x000fe40003f25070 */
[----:B------:R-:W-:Y:S01]  /*0ab0*/  @!P6 ISETP.NE.U32.AND P2, PT, RZ, c[0x0][0x180], PT ;  /* 0x00006000ff00ea0c */ /* 0x000fe20003f45070 */
[----:B------:R-:W-:Y:S01]  /*0ac0*/  @P5 IMAD.WIDE.U32 R72, R132, R73, c[0x0][0x170] ;  /* 0x00005c0084485625 */ /* 0x000fe200078e0049 */
[----:B------:R-:W-:Y:S02]  /*0ad0*/  @!P6 ISETP.NE.U32.AND P4, PT, RZ, c[0x0][0x180], PT ;  /* 0x00006000ff00ea0c */ /* 0x000fe40003f85070 */
[----:B------:R-:W-:-:S02]  /*0ae0*/  @!P6 ISETP.NE.U32.AND P3, PT, RZ, c[0x0][0x180], PT ;  /* 0x00006000ff00ea0c */ /* 0x000fc40003f65070 */
[----:B------:R-:W-:Y:S01]  /*0af0*/  @!P6 ISETP.NE.AND.EX P1, PT, RZ, c[0x0][0x184], PT, P1 ;  /* 0x00006100ff00ea0c */ /* 0x000fe20003f25310 */
[----:B------:R4:W5:Y:S01]  /*0b00*/  @P5 LDG.E.128 R68, [R72.64] ;  /* 0x0000000448445981 */ /* 0x000962000c1e1d00 */
[----:B------:R-:W-:Y:S02]  /*0b10*/  @!P6 ISETP.NE.AND.EX P2, PT, RZ, c[0x0][0x184], PT, P2 ;  /* 0x00006100ff00ea0c */ /* 0x000fe40003f45320 */
[----:B------:R-:W-:Y:S02]  /*0b20*/  @!P6 ISETP.NE.AND.EX P4, PT, RZ, c[0x0][0x184], PT, P4 ;  /* 0x00006100ff00ea0c */ /* 0x000fe40003f85340 */
[----:B------:R-:W-:Y:S02]  /*0b30*/  @!P6 ISETP.NE.AND.EX P3, PT, RZ, c[0x0][0x184], PT, P3 ;  /* 0x00006100ff00ea0c */ /* 0x000fe40003f65330 */
[----:B---3--:R-:W-:Y:S02]  /*0b40*/  @!P6 FSEL R77, R61, RZ, P1 ;  /* 0x000000ff3d4de208 */ /* 0x008fe40000800000 */
[----:B------:R-:W-:-:S02]  /*0b50*/  @!P6 FSEL R78, R62, RZ, P2 ;  /* 0x000000ff3e4ee208 */ /* 0x000fc40001000000 */
[----:B------:R-:W-:Y:S02]  /*0b60*/  @!P6 FSEL R79, R63, RZ, P4 ;  /* 0x000000ff3f4fe208 */ /* 0x000fe40002000000 */
[----:B----4-:R-:W-:Y:S02]  /*0b70*/  @!P6 FSEL R72, R64, RZ, P3 ;  /* 0x000000ff4048e208 */ /* 0x010fe40001800000 */
        /* <DEDUP_REMOVED lines=9> */
[----:B0-----:R-:W-:-:S02]  /*0c10*/  @!P6 FSEL R74, R66, RZ, P4 ;  /* 0x000000ff424ae208 */ /* 0x001fc40002000000 */
[----:B------:R-:W-:Y:S02]  /*0c20*/  @!P6 FSEL R75, R67, RZ, P3 ;  /* 0x000000ff434be208 */ /* 0x000fe40001800000 */
[----:B------:R-:W-:Y:S01]  /*0c30*/  @!P6 FSEL R76, R60, RZ, P1 ;  /* 0x000000ff3c4ce208 */ /* 0x000fe20000800000 */
[----:B------:R-:W-:Y:S05]  /*0c40*/  @!P6 BRA `(.L_x_18852) ;  /* 0x000000500000e947 */ /* 0x000fea0003800000 */
[----:B-----5:R-:W-:Y:S02]  /*0c50*/  PRMT R76, RZ, 0x5410, R68 ;  /* 0x00005410ff4c7816 */ /* 0x020fe40000000044 */
[----:B------:R-:W-:-:S03]  /*0c60*/  PRMT R85, RZ, 0x5410, R136 ;  /* 0x00005410ff557816 */ /* 0x000fc60000000088 */
[----:B------:R-:W-:-:S04]  /*0c70*/  FMUL.FTZ R76, R76, c[0x0][0x1ec] ;  /* 0x00007b004c4c7a20 */ /* 0x000fc80000410000 */
[----:B------:R-:W-:-:S04]  /*0c80*/  FMUL.FTZ R76, R76, R85 ;  /* 0x000000554c4c7220 */ /* 0x000fc80000410000 */
[----:B------:R-:W-:Y:S02]  /*0c90*/  @P0 FADD.FTZ R76, R60, R76 ;  /* 0x0000004c3c4c0221 */ /* 0x000fe40000010000 */
.L_x_18852:
[----:B------:R-:W-:Y:S05]  /*0ca0*/  BSYNC B0 ;  /* 0x0000000000007941 */ /* 0x000fea0003800000 */
.L_x_18851:
[----:B------:R-:W-:Y:S01]  /*0cb0*/  BSSY B0, `(.L_x_18853) ;  /* 0x0000007000007945 */ /* 0x000fe20003800000 */
[----:B------:R-:W-:Y:S05]  /*0cc0*/  @!P6 BRA `(.L_x_18854) ;  /* 0x000000500000e947 */ /* 0x000fea0003800000 */
[----:B-----5:R-:W-:Y:S02]  /*0cd0*/  PRMT R77, RZ, 0x7610, R68 ;  /* 0x00007610ff4d7816 */ /* 0x020fe40000000044 */
[----:B------:R-:W-:-:S03]  /*0ce0*/  PRMT R84, RZ, 0x7610, R136 ;  /* 0x00007610ff547816 */ /* 0x000fc60000000088 */
[----:B------:R-:W-:-:S04]  /*0cf0*/  FMUL.FTZ R77, R77, c[0x0][0x1ec] ;  /* 0x00007b004d4d7a20 */ /* 0x000fc80000410000 */
[----:B------:R-:W-:-:S04]  /*0d00*/  FMUL.FTZ R77, R77, R84 ;  /* 0x000000544d4d7220 */ /* 0x000fc80000410000 */
[----:B------:R-:W-:Y:S02]  /*0d10*/  @P0 FADD.FTZ R77, R61, R77 ;  /* 0x0000004d3d4d0221 */ /* 0x000fe40000010000 */
.L_x_18854:
[----:B------:R-:W-:Y:S05]  /*0d20*/  BSYNC B0 ;  /* 0x0000000000007941 */ /* 0x000fea0003800000 */
.L_x_18853:
[----:B------:R-:W-:Y:S01]  /*0d30*/  BSSY B0, `(.L_x_18855) ;  /* 0x0000007000007945 */ /* 0x000fe20003800000 */
[----:B------:R-:W-:Y:S05]  /*0d40*/  @!P6 BRA `(.L_x_18856) ;  /* 0x000000500000e947 */ /* 0x000fea0003800000 */
[----:B-----5:R-:W-:Y:S02]  /*0d50*/  PRMT R78, RZ, 0x5410, R69 ;  /* 0x00005410ff4e7816 */ /* 0x020fe40000000045 */
[----:B------:R-:W-:-:S03]  /*0d60*/  PRMT R85, RZ, 0x5410, R137 ;  /* 0x00005410ff557816 */ /* 0x000fc60000000089 */
[----:B------:R-:W-:-:S04]  /*0d70*/  FMUL.FTZ R78, R78, c[0x0][0x1ec] ;  /* 0x00007b004e4e7a20 */ /* 0x000fc80000410000 */
[----:B------:R-:W-:-:S04]  /*0d80*/  FMUL.FTZ R78, R78, R85 ;  /* 0x000000554e4e7220 */ /* 0x000fc80000410000 */
[----:B------:R-:W-:Y:S02]  /*0d90*/  @P0 FADD.FTZ R78, R62, R78 ;  /* 0x0000004e3e4e0221 */ /* 0x000fe40000010000 */
.L_x_18856:
[----:B------:R-:W-:Y:S05]  /*0da0*/  BSYNC B0 ;  /* 0x0000000000007941 */ /* 0x000fea0003800000 */
.L_x_18855:
[----:B------:R-:W-:Y:S01]  /*0db0*/  BSSY B0, `(.L_x_18857) ;  /* 0x0000007000007945 */ /* 0x000fe20003800000 */
[----:B------:R-:W-:Y:S05]  /*0dc0*/  @!P6 BRA `(.L_x_18858) ;  /* 0x000000500000e947 */ /* 0x000fea0003800000 */
[----:B-----5:R-:W-:Y:S02]  /*0dd0*/  PRMT R79, RZ, 0x7610, R69 ;  /* 0x00007610ff4f7816 */ /* 0x020fe40000000045 */
[----:B------:R-:W-:-:S03]  /*0de0*/  PRMT R84, RZ, 0x7610, R137 ;  /* 0x00007610ff547816 */ /* 0x000fc60000000089 */
[----:B------:R-:W-:-:S04]  /*0df0*/  FMUL.FTZ R79, R79, c[0x0][0x1ec] ;  /* 0x00007b004f4f7a20 */ /* 0x000fc80000410000 */
[----:B------:R-:W-:-:S04]  /*0e00*/  FMUL.FTZ R79, R79, R84 ;  /* 0x000000544f4f7220 */ /* 0x000fc80000410000 */
[----:B------:R-:W-:Y:S02]  /*0e10*/  @P0 FADD.FTZ R79, R63, R79 ;  /* 0x0000004f3f4f0221 */ /* 0x000fe40000010000 */
.L_x_18858:
[----:B------:R-:W-:Y:S05]  /*0e20*/  BSYNC B0 ;  /* 0x0000000000007941 */ /* 0x000fea0003800000 */
.L_x_18857:
[----:B------:R-:W-:Y:S01]  /*0e30*/  BSSY B0, `(.L_x_18859) ;  /* 0x0000007000007945 */ /* 0x000fe20003800000 */
[----:B------:R-:W-:Y:S05]  /*0e40*/  @!P6 BRA `(.L_x_18860) ;  /* 0x000000500000e947 */ /* 0x000fea0003800000 */
[----:B-----5:R-:W-:Y:S02]  /*0e50*/  PRMT R72, RZ, 0x5410, R70 ;  /* 0x00005410ff487816 */ /* 0x020fe40000000046 */
[----:B------:R-:W-:-:S03]  /*0e60*/  PRMT R85, RZ, 0x5410, R138 ;  /* 0x00005410ff557816 */ /* 0x000fc6000000008a */
[----:B------:R-:W-:-:S04]  /*0e70*/  FMUL.FTZ R72, R72, c[0x0][0x1ec] ;  /* 0x00007b0048487a20 */ /* 0x000fc80000410000 */
[----:B------:R-:W-:-:S04]  /*0e80*/  FMUL.FTZ R72, R72, R85 ;  /* 0x0000005548487220 */ /* 0x000fc80000410000 */
[----:B------:R-:W-:Y:S02]  /*0e90*/  @P0 FADD.FTZ R72, R64, R72 ;  /* 0x0000004840480221 */ /* 0x000fe40000010000 */
.L_x_18860:
[----:B------:R-:W-:Y:S05]  /*0ea0*/  BSYNC B0 ;  /* 0x0000000000007941 */ /* 0x000fea0003800000 */
.L_x_18859:
[----:B------:R-:W-:Y:S01]  /*0eb0*/  BSSY B0, `(.L_x_18861) ;  /* 0x0000007000007945 */ /* 0x000fe20003800000 */
[----:B------:R-:W-:Y:S05]  /*0ec0*/  @!P6 BRA `(.L_x_18862) ;  /* 0x000000500000e947 */ /* 0x000fea0003800000 */
[----:B-----5:R-:W-:Y:S02]  /*0ed0*/  PRMT R73, RZ, 0x7610, R70 ;  /* 0x00007610ff497816 */ /* 0x020fe40000000046 */
[----:B------:R-:W-:-:S03]  /*0ee0*/  PRMT R84, RZ, 0x7610, R138 ;  /* 0x00007610ff547816 */ /* 0x000fc6000000008a */
[----:B------:R-:W-:-:S04]  /*0ef0*/  FMUL.FTZ R73, R73, c[0x0][0x1ec] ;  /* 0x00007b0049497a20 */ /* 0x000fc80000410000 */
[----:B------:R-:W-:-:S04]  /*0f00*/  FMUL.FTZ R73, R73, R84 ;  /* 0x0000005449497220 */ /* 0x000fc80000410000 */
[----:B------:R-:W-:Y:S02]  /*0f10*/  @P0 FADD.FTZ R73, R65, R73 ;  /* 0x0000004941490221 */ /* 0x000fe40000010000 */
.L_x_18862:
[----:B------:R-:W-:Y:S05]  /*0f20*/  BSYNC B0 ;  /* 0x0000000000007941 */ /* 0x000fea0003800000 */
.L_x_18861:
[----:B------:R-:W-:Y:S01]  /*0f30*/  BSSY B0, `(.L_x_18863) ;  /* 0x0000006000007945 */ /* 0x000fe20003800000 */
[----:B------:R-:W-:Y:S05]  /*0f40*/  @!P6 BRA `(.L_x_18864) ;  /* 0x000000400000e947 */ /* 0x000fea0003800000 */
[----:B-----5:R-:W-:-:S05]  /*0f50*/  PRMT R74, RZ, 0x5410, R71 ;  /* 0x00005410ff4a7816 */ /* 0x020fca0000000047 */
[----:B------:R-:W-:-:S04]  /*0f60*/  FMUL.FTZ R74, R74, c[0x0][0x1ec] ;  /* 0x00007b004a4a7a20 */ /* 0x000fc80000410000 */
[----:B------:R-:W-:-:S04]  /*0f70*/  FMUL.FTZ R74, R207, R74 ;  /* 0x0000004acf4a7220 */ /* 0x000fc80000410000 */
[----:B------:R-:W-:Y:S02]  /*0f80*/  @P0 FADD.FTZ R74, R66, R74 ;  /* 0x0000004a424a0221 */ /* 0x000fe40000010000 */
.L_x_18864:
[----:B------:R-:W-:Y:S05]  /*0f90*/  BSYNC B0 ;  /* 0x0000000000007941 */ /* 0x000fea0003800000 */
.L_x_18863:
[----:B------:R-:W-:Y:S01]  /*0fa0*/  BSSY B0, `(.L_x_18865) ;  /* 0x0000006000007945 */ /* 0x000fe20003800000 */
[----:B------:R-:W-:Y:S05]  /*0fb0*/  @!P6 BRA `(.L_x_18866) ;  /* 0x000000400000e947 */ /* 0x000fea0003800000 */
[----:B-----5:R-:W-:-:S05]  /*0fc0*/  PRMT R75, RZ, 0x7610, R71 ;  /* 0x00007610ff4b7816 */ /* 0x020fca0000000047 */
[----:B------:R-:W-:-:S04]  /*0fd0*/  FMUL.FTZ R84, R75, c[0x0][0x1ec] ;  /* 0x00007b004b547a20 */ /* 0x000fc80000410000 */
[----:B------:R-:W-:-:S04]  /*0fe0*/  FMUL.FTZ R75, R139, R84 ;  /* 0x000000548b4b7220 */ /* 0x000fc80000410000 */
[----:B------:R-:W-:Y:S02]  /*0ff0*/  @P0 FADD.FTZ R75, R67, R75 ;  /* 0x0000004b434b0221 */ /* 0x000fe40000010000 */
.L_x_18866:
[----:B------:R-:W-:Y:S05]  /*1000*/  BSYNC B0 ;  /* 0x0000000000007941 */ /* 0x000fea0003800000 */
.L_x_18865:
[----:B------:R-:W-:Y:S04]  /*1010*/  STG.E.128 [R82.64], R76 ;  /* 0x0000004c52007986 */ /* 0x000fe8000c101d04 */
[----:B------:R0:W-:Y:S04]  /*1020*/  STG.E.128 [R82.64+0x10], R72 ;  /* 0x0000104852007986 */ /* 0x0001e8000c101d04 */
[----:B------:R-:W2:Y:S04]  /*1030*/  @P0 LDG.E.128 R60, [R80.64] ;  /* 0x00000004503c0981 */ /* 0x000ea8000c1e1d00 */
[----:B------:R-:W3:Y:S01]  /*1040*/  @P0 LDG.E.128 R64, [R80.64+0x10] ;  /* 0x0000100450400981 */ /* 0x000ee2000c1e1d00 */
[----:B------:R-:W-:-:S02]  /*1050*/  @P5 MOV R87, 0x10 ;  /* 0x0000001000575802 */ /* 0x000fc40000000f00 */
[----:B------:R-:W-:Y:S02]  /*1060*/  @P5 IADD3 R86, R132, 0x20, RZ ;  /* 0x0000002084565810 */ /* 0x000fe40007ffe0ff */
[----:B------:R-:W-:Y:S02]  /*1070*/  @!P6 ISETP.NE.U32.AND P1, PT, RZ, c[0x0][0x180], PT ;  /* 0x00006000ff00ea0c */ /* 0x000fe40003f25070 */
[----:B------:R-:W-:Y:S01]  /*1080*/  @!P6 ISETP.NE.U32.AND P2, PT, RZ, c[0x0][0x180], PT ;  /* 0x00006000ff00ea0c */ /* 0x000fe20003f45070 */
[----:B------:R-:W-:Y:S01]  /*1090*/  @P5 IMAD.WIDE.U32 R86, R86, R87, c[0x0][0x170] ;  /* 0x00005c0056565625 */ /* 0x000fe200078e0057 */
[----:B------:R-:W-:Y:S02]  /*10a0*/  @!P6 ISETP.NE.U32.AND P4, PT, RZ, c[0x0][0x180], PT ;  /* 0x00006000ff00ea0c */ /* 0x000fe40003f85070 */
[----:B------:R-:W-:Y:S02]  /*10b0*/  @!P6 ISETP.NE.U32.AND P3, PT, RZ, c[0x0][0x180], PT ;  /* 0x00006000ff00ea0c */ /* 0x000fe40003f65070 */
[----:B------:R-:W-:Y:S01]  /*10c0*/  @!P6 ISETP.NE.AND.EX P1, PT, RZ, c[0x0][0x184], PT, P1 ;  /* 0x00006100ff00ea0c */ /* 0x000fe20003f25310 */
[----:B-----5:R1:W5:Y:S01]  /*10d0*/  @P5 LDG.E.128 R68, [R86.64] ;  /* 0x0000000456445981 */ /* 0x020362000c1e1d00 */
[----:B------:R-:W-:Y:S01]  /*10e0*/  @!P6 ISETP.NE.AND.EX P2, PT, RZ, c[0x0][0x184], PT, P2 ;  /* 0x00006100ff00ea0c */ /* 0x000fe20003f45320 */
[----:B------:R-:W-:Y:S01]  /*10f0*/  BSSY B0, `(.L_x_18867) ;  /* 0x000001c000007945 */ /* 0x000fe20003800000 */
[----:B------:R-:W-:Y:S01]  /*1100*/  @!P6 ISETP.NE.AND.EX P4, PT, RZ, c[0x0][0x184], PT, P4 ;  /* 0x00006100ff00ea0c */ /* 0x000fe20003f85340 */
[----:B------:R-:W-:Y:S01]  /*1110*/  IMAD.WIDE.U32 R90, R91, R218, c[0x0][0x188] ;  /* 0x000062005b5a7625 */ /* 0x000fe200078e00da */
[----:B------:R-:W-:-:S02]  /*1120*/  @!P6 ISETP.NE.AND.EX P3, PT, RZ, c[0x0][0x184], PT, P3 ;  /* 0x00006100ff00ea0c */ /* 0x000fc40003f65330 */
[----:B------:R-:W-:-:S05]  /*1130*/  IADD3 R99, R125, 0x40, RZ ;  /* 0x000000407d637810 */ /* 0x000fca0007ffe0ff */
[----:B------:R-:W-:Y:S01]  /*1140*/  @P0 IMAD.WIDE.U32 R88, R99, R218, c[0x0][0x180] ;  /* 0x0000600063580625 */ /* 0x000fe200078e00da */
[----:B--2---:R-:W-:Y:S02]  /*1150*/  @!P6 FSEL R85, R61, RZ, P1 ;  /* 0x000000ff3d55e208 */ /* 0x004fe40000800000 */
[----:B-1----:R-:W-:Y:S02]  /*1160*/  @!P6 FSEL R86, R62, RZ, P2 ;  /* 0x000000ff3e56e208 */ /* 0x002fe40001000000 */
        /* <DEDUP_REMOVED lines=11> */
[----:B0-----:R-:W-:Y:S02]  /*1220*/  @!P6 FSEL R82, R66, RZ, P4 ;  /* 0x000000ff4252e208 */ /* 0x001fe40002000000 */
[----:B------:R-:W-:Y:S02]  /*1230*/  @!P6 FSEL R83, R67, RZ, P3 ;  /* 0x000000ff4353e208 */ /* 0x000fe40001800000 */
[----:B------:R-:W-:Y:S01]  /*1240*/  @!P6 FSEL R84, R60, RZ, P1 ;  /* 0x000000ff3c54e208 */ /* 0x000fe20000800000 */
[----:B------:R-:W-:Y:S05]  /*1250*/  @!P6 BRA `(.L_x_18868) ;  /* 0x000000500000e947 */ /* 0x000fea0003800000 */
[----:B-----5:R-:W-:-:S05]  /*1260*/  PRMT R84, RZ, 0x5410, R68 ;  /* 0x00005410ff547816 */ /* 0x020fca0000000044 */
[----:B------:R-:W-:Y:S01]  /*1270*/  FMUL.FTZ R93, R84, c[0x0][0x1ec] ;  /* 0x00007b00545d7a20 */ /* 0x000fe20000410000 */
[----:B------:R-:W-:-:S05]  /*1280*/  PRMT R84, RZ, 0x5410, R140 ;  /* 0x00005410ff547816 */ /* 0x000fca000000008c */
[----:B------:R-:W-:-:S04]  /*1290*/  FMUL.FTZ R84, R93, R84 ;  /* 0x000000545d547220 */ /* 0x000fc80000410000 */
[----:B------:R-:W-:Y:S02]  /*12a0*/  @P0 FADD.FTZ R84, R60, R84 ;  /* 0x000000543c540221 */ /* 0x000fe40000010000 */
.L_x_18868:
[----:B------:R-:W-:Y:S05]  /*12b0*/  BSYNC B0 ;  /* 0x0000000000007941 */ /* 0x000fea0003800000 */
.L_x_18867:
[----:B------:R-:W-:Y:S01]  /*12c0*/  BSSY B0, `(.L_x_18869) ;  /* 0x0000007000007945 */ /* 0x000fe20003800000 */
[----:B------:R-:W-:Y:S05]  /*12d0*/  @!P6 BRA `(.L_x_18870) ;  /* 0x000000500000e947 */ /* 0x000fea0003800000 */
[----:B-----5:R-:W-:-:S05]  /*12e0*/  PRMT R85, RZ, 0x7610, R68 ;  /* 0x00007610ff557816 */ /* 0x020fca0000000044 */
[----:B------:R-:W-:Y:S01]  /*12f0*/  FMUL.FTZ R92, R85, c[0x0][0x1ec] ;  /* 0x00007b00555c7a20 */ /* 0x000fe20000410000 */
[----:B------:R-:W-:-:S05]  /*1300*/  PRMT R85, RZ, 0x7610, R140 ;  /* 0x00007610ff557816 */ /* 0x000fca000000008c */
[----:B------:R-:W-:-:S04]  /*1310*/  FMUL.FTZ R85, R92, R85 ;  /* 0x000000555c557220 */ /* 0x000fc80000410000 */
[----:B------:R-:W-:Y:S02]  /*1320*/  @P0 FADD.FTZ R85, R61, R85 ;  /* 0x000000553d550221 */ /* 0x000fe40000010000 */
.L_x_18870:
[----:B------:R-:W-:Y:S05]  /*1330*/  BSYNC B0 ;  /* 0x0000000000007941 */ /* 0x000fea0003800000 */
.L_x_18869:
[----:B------:R-:W-:Y:S01]  /*1340*/  BSSY B0, `(.L_x_18871) ;  /* 0x0000007000007945 */ /* 0x000fe20003800000 */
[----:B------:R-:W-:Y:S05]  /*1350*/  @!P6 BRA `(.L_x_18872) ;  /* 0x000000500000e947 */ /* 0x000fea0003800000 */
[----:B-----5:R-:W-:-:S05]  /*1360*/  PRMT R86, RZ, 0x5410, R69 ;  /* 0x00005410ff567816 */ /* 0x020fca0000000045 */
[----:B------:R-:W-:Y:S01]  /*1370*/  FMUL.FTZ R93, R86, c[0x0][0x1ec] ;  /* 0x00007b00565d7a20 */ /* 0x000fe20000410000 */
[----:B------:R-:W-:-:S05]  /*1380*/  PRMT R86, RZ, 0x5410, R141 ;  /* 0x00005410ff567816 */ /* 0x000fca000000008d */
[----:B------:R-:W-:-:S04]  /*1390*/  FMUL.FTZ R86, R93, R86 ;  /* 0x000000565d567220 */ /* 0x000fc80000410000 */
[----:B------:R-:W-:Y:S02]  /*13a0*/  @P0 FADD.FTZ R86, R62, R86 ;  /* 0x000000563e560221 */ /* 0x000fe40000010000 */
.L_x_18872:
[----:B------:R-:W-:Y:S05]  /*13b0*/  BSYNC B0 ;  /* 0x0000000000007941 */ /* 0x000fea0003800000 */
.L_x_18871:
[----:B------:R-:W-:Y:S01]  /*13c0*/  BSSY B0, `(.L_x_18873) ;  /* 0x0000007000007945 */ /* 0x000fe20003800000 */
[----:B------:R-:W-:Y:S05]  /*13d0*/  @!P6 BRA `(.L_x_18874) ;  /* 0x000000500000e947 */ /* 0x000fea0003800000 */
[----:B-----5:R-:W-:-:S05]  /*13e0*/  PRMT R87, RZ, 0x7610, R69 ;  /* 0x00007610ff577816 */ /* 0x020fca0000000045 */
[----:B------:R-:W-:Y:S01]  /*13f0*/  FMUL.FTZ R92, R87, c[0x0][0x1ec] ;  /* 0x00007b00575c7a20 */ /* 0x000fe20000410000 */
[----:B------:R-:W-:-:S05]  /*1400*/  PRMT R87, RZ, 0x7610, R141 ;  /* 0x00007610ff577816 */ /* 0x000fca000000008d */
[----:B------:R-:W-:-:S04]  /*1410*/  FMUL.FTZ R87, R92, R87 ;  /* 0x000000575c577220 */ /* 0x000fc80000410000 */
[----:B------:R-:W-:Y:S02]  /*1420*/  @P0 FADD.FTZ R87, R63, R87 ;  /* 0x000000573f570221 */ /* 0x000fe40000010000 */
.L_x_18874:
[----:B------:R-:W-:Y:S05]  /*1430*/  BSYNC B0 ;  /* 0x0000000000007941 */ /* 0x000fea0003800000 */
.L_x_18873:
[----:B------:R-:W-:Y:S01]  /*1440*/  BSSY B0, `(.L_x_18875) ;  /* 0x0000007000007945 */ /* 0x000fe20003800000 */
[----:B------:R-:W-:Y:S05]  /*1450*/  @!P6 BRA `(.L_x_18876) ;  /* 0x000000500000e947 */ /* 0x000fea0003800000 */
[----:B-----5:R-:W-:-:S05]  /*1460*/  PRMT R80, RZ, 0x5410, R70 ;  /* 0x00005410ff507816 */ /* 0x020fca0000000046 */
[----:B------:R-:W-:Y:S01]  /*1470*/  FMUL.FTZ R93, R80, c[0x0][0x1ec] ;  /* 0x00007b00505d7a20 */ /* 0x000fe20000410000 */
[----:B------:R-:W-:-:S05]  /*1480*/  PRMT R80, RZ, 0x5410, R142 ;  /* 0x00005410ff507816 */ /* 0x000fca000000008e */
[----:B------:R-:W-:-:S04]  /*1490*/  FMUL.FTZ R80, R93, R80 ;  /* 0x000000505d507220 */ /* 0x000fc80000410000 */
[----:B------:R-:W-:Y:S02]  /*14a0*/  @P0 FADD.FTZ R80, R64, R80 ;  /* 0x0000005040500221 */ /* 0x000fe40000010000 */
.L_x_18876:
[----:B------:R-:W-:Y:S05]  /*14b0*/  BSYNC B0 ;  /* 0x0000000000007941 */ /* 0x000fea0003800000 */
.L_x_18875:
[----:B------:R-:W-:Y:S01]  /*14c0*/  BSSY B0, `(.L_x_18877) ;  /* 0x0000007000007945 */ /* 0x000fe20003800000 */
[----:B------:R-:W-:Y:S05]  /*14d0*/  @!P6 BRA `(.L_x_18878) ;  /* 0x000000500000e947 */ /* 0x000fea0003800000 */
[----:B-----5:R-:W-:-:S05]  /*14e0*/  PRMT R81, RZ, 0x7610, R70 ;  /* 0x00007610ff517816 */ /* 0x020fca0000000046 */
[----:B------:R-:W-:Y:S01]  /*14f0*/  FMUL.FTZ R92, R81, c[0x0][0x1ec] ;  /* 0x00007b00515c7a20 */ /* 0x000fe20000410000 */
[----:B------:R-:W-:-:S05]  /*1500*/  PRMT R81, RZ, 0x7610, R142 ;  /* 0x00007610ff517816 */ /* 0x000fca000000008e */
[----:B------:R-:W-:-:S04]  /*1510*/  FMUL.FTZ R81, R92, R81 ;  /* 0x000000515c517220 */ /* 0x000fc80000410000 */
[----:B------:R-:W-:Y:S02]  /*1520*/  @P0 FADD.FTZ R81, R65, R81 ;  /* 0x0000005141510221 */ /* 0x000fe40000010000 */
.L_x_18878:
[----:B------:R-:W-:Y:S05]  /*1530*/  BSYNC B0 ;  /* 0x0000000000007941 */ /* 0x000fea0003800000 */
.L_x_18877:
[----:B------:R-:W-:Y:S01]  /*1540*/  BSSY B0, `(.L_x_18879) ;  /* 0x0000006000007945 */ /* 0x000fe20003800000 */
[----:B------:R-:W-:Y:S05]  /*1550*/  @!P6 BRA `(.L_x_18880) ;  /* 0x000000400000e947 */ /* 0x000fea0003800000 */
[----:B-----5:R-:W-:-:S05]  /*1560*/  PRMT R82, RZ, 0x5410, R71 ;  /* 0x00005410ff527816 */ /* 0x020fca0000000047 */
[----:B------:R-:W-:-:S04]  /*1570*/  FMUL.FTZ R93, R82, c[0x0][0x1ec] ;  /* 0x00007b00525d7a20 */ /* 0x000fc80000410000 */
[----:B------:R-:W-:-:S04]  /*1580*/  FMUL.FTZ R82, R208, R93 ;  /* 0x0000005dd0527220 */ /* 0x000fc80000410000 */
[----:B------:R-:W-:Y:S02]  /*1590*/  @P0 FADD.FTZ R82, R66, R82 ;  /* 0x0000005242520221 */ /* 0x000fe40000010000 */
.L_x_18880:
[----:B------:R-:W-:Y:S05]  /*15a0*/  BSYNC B0 ;  /* 0x0000000000007941 */ /* 0x000fea0003800000 */
.L_x_18879:
[----:B------:R-:W-:Y:S01]  /*15b0*/  BSSY B0, `(.L_x_18881) ;  /* 0x0000006000007945 */ /* 0x000fe20003800000 */
[----:B------:R-:W-:Y:S05]  /*15c0*/  @!P6 BRA `(.L_x_18882) ;  /* 0x000000400000e947 */ /* 0x000fea0003800000 */
[----:B-----5:R-:W-:-:S05]  /*15d0*/  PRMT R83, RZ, 0x7610, R71 ;  /* 0x00007610ff537816 */ /* 0x020fca0000000047 */
[----:B------:R-:W-:-:S04]  /*15e0*/  FMUL.FTZ R92, R83, c[0x0][0x1ec] ;  /* 0x00007b00535c7a20 */ /* 0x000fc80000410000 */
[----:B------:R-:W-:-:S04]  /*15f0*/  FMUL.FTZ R83, R143, R92 ;  /* 0x0000005c8f537220 */ /* 0x000fc80000410000 */
[----:B------:R-:W-:Y:S02]  /*1600*/  @P0 FADD.FTZ R83, R67, R83 ;  /* 0x0000005343530221 */ /* 0x000fe40000010000 */
.L_x_18882:
[----:B------:R-:W-:Y:S05]  /*1610*/  BSYNC B0 ;  /* 0x0000000000007941 */ /* 0x000fea0003800000 */
.L_x_18881:
        /* <DEDUP_REMOVED lines=42> */
.L_x_18884:
[----:B------:R-:W-:Y:S05]  /*18c0*/  BSYNC B0 ;  /* 0x0000000000007941 */ /* 0x000fea0003800000 */
.L_x_18883:
[----:B------:R-:W-:Y:S01]  /*18d0*/  BSSY B0, `(.L_x_18885) ;  /* 0x0000007000007945 */ /* 0x000fe20003800000 */
[----:B------:R-:W-:Y:S05]  /*18e0*/  @!P6 BRA `(.L_x_18886) ;  /* 0x000000500000e947 */ /* 0x000fea0003800000 */
[----:B-----5:R-:W-:-:S05]  /*18f0*/  PRMT R93, RZ, 0x7610, R68 ;  /* 0x00007610ff5d7816 */ /* 0x020fca0000000044 */
[----:B------:R-:W-:Y:S01]  /*1900*/  FMUL.FTZ R100, R93, c[0x0][0x1ec] ;  /* 0x00007b005d647a20 */ /* 0x000fe20000410000 */
[----:B------:R-:W-:-:S05]  /*1910*/  PRMT R93, RZ, 0x7610, R144 ;  /* 0x00007610ff5d7816 */ /* 0x000fca0000000090 */
[----:B------:R-:W-:-:S04]  /*1920*/  FMUL.FTZ R93, R100, R93 ;  /* 0x0000005d645d7220 */ /* 0x000fc80000410000 */
[----:B------:R-:W-:Y:S02]  /*1930*/  @P0 FADD.FTZ R93, R61, R93 ;  /* 0x0000005d3d5d0221 */ /* 0x000fe40000010000 */
.L_x_18886:
[----:B------:R-:W-:Y:S05]  /*1940*/  BSYNC B0 ;  /* 0x0000000000007941 */ /* 0x000fea0003800000 */
.L_x_18885:
[----:B------:R-:W-:Y:S01]  /*1950*/  BSSY B0, `(.L_x_18887) ;  /* 0x0000007000007945 */ /* 0x000fe20003800000 */
[----:B------:R-:W-:Y:S05]  /*1960*/  @!P6 BRA `(.L_x_18888) ;  /* 0x000000500000e947 */ /* 0x000fea0003800000 */
[----:B-----5:R-:W-:-:S05]  /*1970*/  PRMT R94, RZ, 0x5410, R69 ;  /* 0x00005410ff5e7816 */ /* 0x020fca0000000045 */
[----:B------:R-:W-:Y:S01]  /*1980*/  FMUL.FTZ R101, R94, c[0x0][0x1ec] ;  /* 0x00007b005e657a20 */ /* 0x000fe20000410000 */
[----:B------:R-:W-:-:S05]  /*1990*/  PRMT R94, RZ, 0x5410, R145 ;  /* 0x00005410ff5e7816 */ /* 0x000fca0000000091 */
[----:B------:R-:W-:-:S04]  /*19a0*/  FMUL.FTZ R94, R101, R94 ;  /* 0x0000005e655e7220 */ /* 0x000fc80000410000 */
[----:B------:R-:W-:Y:S02]  /*19b0*/  @P0 FADD.FTZ R94, R62, R94 ;  /* 0x0000005e3e5e0221 */ /* 0x000fe40000010000 */
.L_x_18888:
[----:B------:R-:W-:Y:S05]  /*19c0*/  BSYNC B0 ;  /* 0x0000000000007941 */ /* 0x000fea0003800000 */
.L_x_18887:
[----:B------:R-:W-:Y:S01]  /*19d0*/  BSSY B0, `(.L_x_18889) ;  /* 0x0000007000007945 */ /* 0x000fe20003800000 */
[----:B------:R-:W-:Y:S05]  /*19e0*/  @!P6 BRA `(.L_x_18890) ;  /* 0x000000500000e947 */ /* 0x000fea0003800000 */
[----:B-----5:R-:W-:-:S05]  /*19f0*/  PRMT R95, RZ, 0x7610, R69 ;  /* 0x00007610ff5f7816 */ /* 0x020fca0000000045 */
[----:B------:R-:W-:Y:S01]  /*1a00*/  FMUL.FTZ R100, R95, c[0x0][0x1ec] ;  /* 0x00007b005f647a20 */ /* 0x000fe20000410000 */
[----:B------:R-:W-:-:S05]  /*1a10*/  PRMT R95, RZ, 0x7610, R145 ;  /* 0x00007610ff5f7816 */ /* 0x000fca0000000091 */
[----:B------:R-:W-:-:S04]  /*1a20*/  FMUL.FTZ R95, R100, R95 ;  /* 0x0000005f645f7220 */ /* 0x000fc80000410000 */
[----:B------:R-:W-:Y:S02]  /*1a30*/  @P0 FADD.FTZ R95, R63, R95 ;  /* 0x0000005f3f5f0221 */ /* 0x000fe40000010000 */
.L_x_18890:
[----:B------:R-:W-:Y:S05]  /*1a40*/  BSYNC B0 ;  /* 0x0000000000007941 */ /* 0x000fea0003800000 */
.L_x_18889:
[----:B------:R-:W-:Y:S01]  /*1a50*/  BSSY B0, `(.L_x_18891) ;  /* 0x0000007000007945 */ /* 0x000fe20003800000 */
[----:B------:R-:W-:Y:S05]  /*1a60*/  @!P6 BRA `(.L_x_18892) ;  /* 0x000000500000e947 */ /* 0x000fea0003800000 */
[----:B-----5:R-:W-:-:S05]  /*1a70*/  PRMT R88, RZ, 0x5410, R70 ;  /* 0x00005410ff587816 */ /* 0x020fca0000000046 */
[----:B------:R-:W-:Y:S01]  /*1a80*/  FMUL.FTZ R101, R88, c[0x0][0x1ec] ;  /* 0x00007b0058657a20 */ /* 0x000fe20000410000 */
[----:B------:R-:W-:-:S05]  /*1a90*/  PRMT R88, RZ, 0x5410, R146 ;  /* 0x00005410ff587816 */ /* 0x000fca0000000092 */
[----:B------:R-:W-:-:S04]  /*1aa0*/  FMUL.FTZ R88, R101, R88 ;  /* 0x0000005865587220 */ /* 0x000fc80000410000 */
[----:B------:R-:W-:Y:S02]  /*1ab0*/  @P0 FADD.FTZ R88, R64, R88 ;  /* 0x0000005840580221 */ /* 0x000fe40000010000 */
.L_x_18892:
[----:B------:R-:W-:Y:S05]  /*1ac0*/  BSYNC B0 ;  /* 0x0000000000007941 */ /* 0x000fea0003800000 */
.L_x_18891:
[----:B------:R-:W-:Y:S01]  /*1ad0*/  BSSY B0, `(.L_x_18893) ;  /* 0x0000007000007945 */ /* 0x000fe20003800000 */
[----:B------:R-:W-:Y:S05]  /*1ae0*/  @!P6 BRA `(.L_x_18894) ;  /* 0x000000500000e947 */ /* 0x000fea0003800000 */
[----:B-----5:R-:W-:-:S05]  /*1af0*/  PRMT R89, RZ, 0x7610, R70 ;  /* 0x00007610ff597816 */ /* 0x020fca0000000046 */
[----:B------:R-:W-:Y:S01]  /*1b00*/  FMUL.FTZ R100, R89, c[0x0][0x1ec] ;  /* 0x00007b0059647a20 */ /* 0x000fe20000410000 */
[----:B------:R-:W-:-:S05]  /*1b10*/  PRMT R89, RZ, 0x7610, R146 ;  /* 0x00007610ff597816 */ /* 0x000fca0000000092 */
[----:B------:R-:W-:-:S04]  /*1b20*/  FMUL.FTZ R89, R100, R89 ;  /* 0x0000005964597220 */ /* 0x000fc80000410000 */
[----:B------:R-:W-:Y:S02]  /*1b30*/  @P0 FADD.FTZ R89, R65, R89 ;  /* 0x0000005941590221 */ /* 0x000fe40000010000 */
.L_x_18894:
[----:B------:R-:W-:Y:S05]  /*1b40*/  BSYNC B0 ;  /* 0x0000000000007941 */ /* 0x000fea0003800000 */
.L_x_18893:
[----:B------:R-:W-:Y:S01]  /*1b50*/  BSSY B0, `(.L_x_18895) ;  /* 0x0000006000007945 */ /* 0x000fe20003800000 */
[----:B------:R-:W-:Y:S05]  /*1b60*/  @!P6 BRA `(.L_x_18896) ;  /* 0x000000400000e947 */ /* 0x000fea0003800000 */
[----:B-----5:R-:W-:-:S05]  /*1b70*/  PRMT R90, RZ, 0x5410, R71 ;  /* 0x00005410ff5a7816 */ /* 0x020fca0000000047 */
[----:B------:R-:W-:-:S04]  /*1b80*/  FMUL.FTZ R90, R90, c[0x0][0x1ec] ;  /* 0x00007b005a5a7a20 */ /* 0x000fc80000410000 */
[----:B------:R-:W-:-:S04]  /*1b90*/  FMUL.FTZ R90, R209, R90 ;  /* 0x0000005ad15a7220 */ /* 0x000fc80000410000 */
[----:B------:R-:W-:Y:S02]  /*1ba0*/  @P0 FADD.FTZ R90, R66, R90 ;  /* 0x0000005a425a0221 */ /* 0x000fe40000010000 */
.L_x_18896:
[----:B------:R-:W-:Y:S05]  /*1bb0*/  BSYNC B0 ;  /* 0x0000000000007941 */ /* 0x000fea0003800000 */
.L_x_18895:
[----:B------:R-:W-:Y:S01]  /*1bc0*/  BSSY B0, `(.L_x_18897) ;  /* 0x0000006000007945 */ /* 0x000fe20003800000 */
[----:B------:R-:W-:Y:S05]  /*1bd0*/  @!P6 BRA `(.L_x_18898) ;  /* 0x000000400000e947 */ /* 0x000fea0003800000 */
[----:B-----5:R-:W-:-:S05]  /*1be0*/  PRMT R91, RZ, 0x7610, R71 ;  /* 0x00007610ff5b7816 */ /* 0x020fca0000000047 */
[----:B------:R-:W-:-:S04]  /*1bf0*/  FMUL.FTZ R91, R91, c[0x0][0x1ec] ;  /* 0x00007b005b5b7a20 */ /* 0x000fc80000410000 */
[----:B------:R-:W-:-:S04]  /*1c00*/  FMUL.FTZ R91, R210, R91 ;  /* 0x0000005bd25b7220 */ /* 0x000fc80000410000 */
[----:B------:R-:W-:Y:S02]  /*1c10*/  @P0 FADD.FTZ R91, R67, R91 ;  /* 0x0000005b435b0221 */ /* 0x000fe40000010000 */
.L_x_18898:
[----:B------:R-:W-:Y:S05]  /*1c20*/  BSYNC B0 ;  /* 0x0000000000007941 */ /* 0x000fea0003800000 */
.L_x_18897:
        /* <DEDUP_REMOVED lines=42> */
.L_x_18900:
[----:B------:R-:W-:Y:S05]  /*1ed0*/  BSYNC B0 ;  /* 0x0000000000007941 */ /* 0x000fea0003800000 */
.L_x_18899:
[----:B------:R-:W-:Y:S01]  /*1ee0*/  BSSY B0, `(.L_x_18901) ;  /* 0x0000007000007945 */ /* 0x000fe20003800000 */
[----:B------:R-:W-:Y:S05]  /*1ef0*/  @!P6 BRA `(.L_x_18902) ;  /* 0x000000500000e947 */ /* 0x000fea0003800000 */
[----:B-----5:R-:W-:-:S05]  /*1f00*/  PRMT R101, RZ, 0x7610, R68 ;  /* 0x00007610ff657816 */ /* 0x020fca0000000044 */
[----:B------:R-:W-:Y:S01]  /*1f10*/  FMUL.FTZ R108, R101, c[0x0][0x1ec] ;  /* 0x00007b00656c7a20 */ /* 0x000fe20000410000 */
[----:B------:R-:W-:-:S05]  /*1f20*/  PRMT R101, RZ, 0x7610, R148 ;  /* 0x00007610ff657816 */ /* 0x000fca0000000094 */
[----:B------:R-:W-:-:S04]  /*1f30*/  FMUL.FTZ R101, R108, R101 ;  /* 0x000000656c657220 */ /* 0x000fc80000410000 */
[----:B------:R-:W-:Y:S02]  /*1f40*/  @P0 FADD.FTZ R101, R61, R101 ;  /* 0x000000653d650221 */ /* 0x000fe40000010000 */
.L_x_18902:
[----:B------:R-:W-:Y:S05]  /*1f50*/  BSYNC B0 ;  /* 0x0000000000007941 */ /* 0x000fea0003800000 */
.L_x_18901:
[----:B------:R-:W-:Y:S01]  /*1f60*/  BSSY B0, `(.L_x_18903) ;  /* 0x0000007000007945 */ /* 0x000fe20003800000 */
[----:B------:R-:W-:Y:S05]  /*1f70*/  @!P6 BRA `(.L_x_18904) ;  /* 0x000000500000e947 */ /* 0x000fea0003800000 */
[----:B-----5:R-:W-:-:S05]  /*1f80*/  PRMT R102, RZ, 0x5410, R69 ;  /* 0x00005410ff667816 */ /* 0x020fca0000000045 */
[----:B------:R-:W-:Y:S01]  /*1f90*/  FMUL.FTZ R109, R102, c[0x0][0x1ec] ;  /* 0x00007b00666d7a20 */ /* 0x000fe20000410000 */
[----:B------:R-:W-:-:S05]  /*1fa0*/  PRMT R102, RZ, 0x5410, R149 ;  /* 0x00005410ff667816 */ /* 0x000fca0000000095 */
[----:B------:R-:W-:-:S04]  /*1fb0*/  FMUL.FTZ R102, R109, R102 ;  /* 0x000000666d667220 */ /* 0x000fc80000410000 */
[----:B------:R-:W-:Y:S02]  /*1fc0*/  @P0 FADD.FTZ R102, R62, R102 ;  /* 0x000000663e660221 */ /* 0x000fe40000010000 */
.L_x_18904:
[----:B------:R-:W-:Y:S05]  /*1fd0*/  BSYNC B0 ;  /* 0x0000000000007941 */ /* 0x000fea0003800000 */
.L_x_18903:
[----:B------:R-:W-:Y:S01]  /*1fe0*/  BSSY B0, `(.L_x_18905) ;  /* 0x0000007000007945 */ /* 0x000fe20003800000 */
[----:B------:R-:W-:Y:S05]  /*1ff0*/  @!P6 BRA `(.L_x_18906) ;  /* 0x000000500000e947 */ /* 0x000fea0003800000 */
[----:B-----5:R-:W-:-:S05]  /*2000*/  PRMT R103, RZ, 0x7610, R69 ;  /* 0x00007610ff677816 */ /* 0x020fca0000000045 */
[----:B------:R-:W-:Y:S01]  /*2010*/  FMUL.FTZ R108, R103, c[0x0][0x1ec] ;  /* 0x00007b00676c7a20 */ /* 0x000fe20000410000 */
[----:B------:R-:W-:-:S05]  /*2020*/  PRMT R103, RZ, 0x7610, R149 ;  /* 0x00007610ff677816 */ /* 0x000fca0000000095 */
[----:B------:R-:W-:-:S04]  /*2030*/  FMUL.FTZ R103, R108, R103 ;  /* 0x000000676c677220 */ /* 0x000fc80000410000 */
[----:B------:R-:W-:Y:S02]  /*2040*/  @P0 FADD.FTZ R103, R63, R103 ;  /* 0x000000673f670221 */ /* 0x000fe40000010000 */
.L_x_18906:
[----:B------:R-:W-:Y:S05]  /*2050*/  BSYNC B0 ;  /* 0x0000000000007941 */ /* 0x000fea0003800000 */
.L_x_18905:
[----:B------:R-:W-:Y:S01]  /*2060*/  BSSY B0, `(.L_x_18907) ;  /* 0x0000007000007945 */ /* 0x000fe20003800000 */
[----:B------:R-:W-:Y:S05]  /*2070*/  @!P6 BRA `(.L_x_18908) ;  /* 0x000000500000e947 */ /* 0x000fea0003800000 */
[----:B-----5:R-:W-:-:S05]  /*2080*/  PRMT R96, RZ, 0x5410, R70 ;  /* 0x00005410ff607816 */ /* 0x020fca0000000046 */
[----:B------:R-:W-:Y:S01]  /*2090*/  FMUL.FTZ R109, R96, c[0x0][0x1ec] ;  /* 0x00007b00606d7a20 */ /* 0x000fe20000410000 */
[----:B------:R-:W-:-:S05]  /*20a0*/  PRMT R96, RZ, 0x5410, R150 ;  /* 0x00005410ff607816 */ /* 0x000fca0000000096 */
[----:B------:R-:W-:-:S04]  /*20b0*/  FMUL.FTZ R96, R109, R96 ;  /* 0x000000606d607220 */ /* 0x000fc80000410000 */
[----:B------:R-:W-:Y:S02]  /*20c0*/  @P0 FADD.FTZ R96, R64, R96 ;  /* 0x0000006040600221 */ /* 0x000fe40000010000 */
.L_x_18908:
[----:B------:R-:W-:Y:S05]  /*20d0*/  BSYNC B0 ;  /* 0x0000000000007941 */ /* 0x000fea0003800000 */
.L_x_18907:
[----:B------:R-:W-:Y:S01]  /*20e0*/  BSSY B0, `(.L_x_18909) ;  /* 0x0000007000007945 */ /* 0x000fe20003800000 */
[----:B------:R-:W-:Y:S05]  /*20f0*/  @!P6 BRA `(.L_x_18910) ;  /* 0x000000500000e947 */ /* 0x000fea0003800000 */
[----:B-----5:R-:W-:-:S05]  /*2100*/  PRMT R97, RZ, 0x7610, R70 ;  /* 0x00007610ff617816 */ /* 0x020fca0000000046 */
[----:B------:R-:W-:Y:S01]  /*2110*/  FMUL.FTZ R108, R97, c[0x0][0x1ec] ;  /* 0x00007b00616c7a20 */ /* 0x000fe20000410000 */
[----:B------:R-:W-:-:S05]  /*2120*/  PRMT R97, RZ, 0x7610, R150 ;  /* 0x00007610ff617816 */ /* 0x000fca0000000096 */
[----:B------:R-:W-:-:S04]  /*2130*/  FMUL.FTZ R97, R108, R97 ;  /* 0x000000616c617220 */ /* 0x000fc80000410000 */
[----:B------:R-:W-:Y:S02]  /*2140*/  @P0 FADD.FTZ R97, R65, R97 ;  /* 0x0000006141610221 */ /* 0x000fe40000010000 */
.L_x_18910:
[----:B------:R-:W-:Y:S05]  /*2150*/  BSYNC B0 ;  /* 0x0000000000007941 */ /* 0x000fea0003800000 */
.L_x_18909:
[----:B------:R-:W-:Y:S01]  /*2160*/  BSSY B0, `(.L_x_18911) ;  /* 0x0000006000007945 */ /* 0x000fe20003800000 */
[----:B------:R-:W-:Y:S05]  /*2170*/  @!P6 BRA `(.L_x_18912) ;  /* 0x000000400000e947 */ /* 0x000fea0003800000 */
[----:B-----5:R-:W-:-:S05]  /*2180*/  PRMT R98, RZ, 0x5410, R71 ;  /* 0x00005410ff627816 */ /* 0x020fca0000000047 */
[----:B------:R-:W-:-:S04]  /*2190*/  FMUL.FTZ R98, R98, c[0x0][0x1ec] ;  /* 0x00007b0062627a20 */ /* 0x000fc80000410000 */
[----:B------:R-:W-:-:S04]  /*21a0*/  FMUL.FTZ R98, R147, R98 ;  /* 0x0000006293627220 */ /* 0x000fc80000410000 */
[----:B------:R-:W-:Y:S02]  /*21b0*/  @P0 FADD.FTZ R98, R66, R98 ;  /* 0x0000006242620221 */ /* 0x000fe40000010000 */
.L_x_18912:
[----:B------:R-:W-:Y:S05]  /*21c0*/  BSYNC B0 ;  /* 0x0000000000007941 */ /* 0x000fea0003800000 */
.L_x_18911:
[----:B------:R-:W-:Y:S01]  /*21d0*/  BSSY B0, `(.L_x_18913) ;  /* 0x0000006000007945 */ /* 0x000fe20003800000 */
[----:B------:R-:W-:Y:S05]  /*21e0*/  @!P6 BRA `(.L_x_18914) ;  /* 0x000000400000e947 */ /* 0x000fea0003800000 */
[----:B-----5:R-:W-:-:S05]  /*21f0*/  PRMT R99, RZ, 0x7610, R71 ;  /* 0x00007610ff637816 */ /* 0x020fca0000000047 */
[----:B------:R-:W-:-:S04]  /*2200*/  FMUL.FTZ R108, R99, c[0x0][0x1ec] ;  /* 0x00007b00636c7a20 */ /* 0x000fc80000410000 */
[----:B------:R-:W-:-:S04]  /*2210*/  FMUL.FTZ R99, R211, R108 ;  /* 0x0000006cd3637220 */ /* 0x000fc80000410000 */
[----:B------:R-:W-:Y:S02]  /*2220*/  @P0 FADD.FTZ R99, R67, R99 ;  /* 0x0000006343630221 */ /* 0x000fe40000010000 */
.L_x_18914:
[----:B------:R-:W-:Y:S05]  /*2230*/  BSYNC B0 ;  /* 0x0000000000007941 */ /* 0x000fea0003800000 */
.L_x_18913:
        /* <DEDUP_REMOVED lines=42> */
.L_x_18916:
[----:B------:R-:W-:Y:S05]  /*24e0*/  BSYNC B0 ;  /* 0x0000000000007941 */ /* 0x000fea0003800000 */
.L_x_18915:
[----:B------:R-:W-:Y:S01]  /*24f0*/  BSSY B0, `(.L_x_18917) ;  /* 0x0000007000007945 */ /* 0x000fe20003800000 */
[----:B------:R-:W-:Y:S05]  /*2500*/  @!P6 BRA `(.L_x_18918) ;  /* 0x000000500000e947 */ /* 0x000fea0003800000 */
[----:B-----5:R-:W-:-:S05]  /*2510*/  PRMT R109, RZ, 0x7610, R68 ;  /* 0x00007610ff6d7816 */ /* 0x020fca0000000044 */
[----:B------:R-:W-:Y:S01]  /*2520*/  FMUL.FTZ R116, R109, c[0x0][0x1ec] ;  /* 0x00007b006d747a20 */ /* 0x000fe20000410000 */
[----:B------:R-:W-:-:S05]  /*2530*/  PRMT R109, RZ, 0x7610, R152 ;  /* 0x00007610ff6d7816 */ /* 0x000fca0000000098 */
[----:B------:R-:W-:-:S04]  /*2540*/  FMUL.FTZ R109, R116, R109 ;  /* 0x0000006d746d7220 */ /* 0x000fc80000410000 */
[----:B------:R-:W-:Y:S02]  /*2550*/  @P0 FADD.FTZ R109, R61, R109 ;  /* 0x0000006d3d6d0221 */ /* 0x000fe40000010000 */
.L_x_18918:
[----:B------:R-:W-:Y:S05]  /*2560*/  BSYNC B0 ;  /* 0x0000000000007941 */ /* 0x000fea0003800000 */
.L_x_18917:
[----:B------:R-:W-:Y:S01]  /*2570*/  BSSY B0, `(.L_x_18919) ;  /* 0x0000007000007945 */ /* 0x000fe20003800000 */
[----:B------:R-:W-:Y:S05]  /*2580*/  @!P6 BRA `(.L_x_18920) ;  /* 0x000000500000e947 */ /* 0x000fea0003800000 */
[----:B-----5:R-:W-:-:S05]  /*2590*/  PRMT R110, RZ, 0x5410, R69 ;  /* 0x00005410ff6e7816 */ /* 0x020fca0000000045 */
[----:B------:R-:W-:Y:S01]  /*25a0*/  FMUL.FTZ R117, R110, c[0x0][0x1ec] ;  /* 0x00007b006e757a20 */ /* 0x000fe20000410000 */
[----:B------:R-:W-:-:S05]  /*25b0*/  PRMT R110, RZ, 0x5410, R153 ;  /* 0x00005410ff6e7816 */ /* 0x000fca0000000099 */
[----:B------:R-:W-:-:S04]  /*25c0*/  FMUL.FTZ R110, R117, R110 ;  /* 0x0000006e756e7220 */ /* 0x000fc80000410000 */
[----:B------:R-:W-:Y:S02]  /*25d0*/  @P0 FADD.FTZ R110, R62, R110 ;  /* 0x0000006e3e6e0221 */ /* 0x000fe40000010000 */
.L_x_18920:
[----:B------:R-:W-:Y:S05]  /*25e0*/  BSYNC B0 ;  /* 0x0000000000007941 */ /* 0x000fea0003800000 */
.L_x_18919:
[----:B------:R-:W-:Y:S01]  /*25f0*/  BSSY B0, `(.L_x_18921) ;  /* 0x0000007000007945 */ /* 0x000fe20003800000 */
[----:B------:R-:W-:Y:S05]  /*2600*/  @!P6 BRA `(.L_x_18922) ;  /* 0x000000500000e947 */ /* 0x000fea0003800000 */
[----:B-----5:R-:W-:-:S05]  /*2610*/  PRMT R111, RZ, 0x7610, R69 ;  /* 0x00007610ff6f7816 */ /* 0x020fca0000000045 */
[----:B------:R-:W-:Y:S01]  /*2620*/  FMUL.FTZ R116, R111, c[0x0][0x1ec] ;  /* 0x00007b006f747a20 */ /* 0x000fe20000410000 */
[----:B------:R-:W-:-:S05]  /*2630*/  PRMT R111, RZ, 0x7610, R153 ;  /* 0x00007610ff6f7816 */ /* 0x000fca0000000099 */
[----:B------:R-:W-:-:S04]  /*2640*/  FMUL.FTZ R111, R116, R111 ;  /* 0x0000006f746f7220 */ /* 0x000fc80000410000 */
[----:B------:R-:W-:Y:S02]  /*2650*/  @P0 FADD.FTZ R111, R63, R111 ;  /* 0x0000006f3f6f0221 */ /* 0x000fe40000010000 */
.L_x_18922:
[----:B------:R-:W-:Y:S05]  /*2660*/  BSYNC B0 ;  /* 0x0000000000007941 */ /* 0x000fea0003800000 */
.L_x_18921:
[----:B------:R-:W-:Y:S01]  /*2670*/  BSSY B0, `(.L_x_18923) ;  /* 0x0000007000007945 */ /* 0x000fe20003800000 */
[----:B------:R-:W-:Y:S05]  /*2680*/  @!P6 BRA `(.L_x_18924) ;  /* 0x000000500000e947 */ /* 0x000fea0003800000 */
[----:B-----5:R-:W-:-:S05]  /*2690*/  PRMT R104, RZ, 0x5410, R70 ;  /* 0x00005410ff687816 */ /* 0x020fca0000000046 */
[----:B------:R-:W-:Y:S01]  /*26a0*/  FMUL.FTZ R117, R104, c[0x0][0x1ec] ;  /* 0x00007b0068757a20 */ /* 0x000fe20000410000 */
[----:B------:R-:W-:-:S05]  /*26b0*/  PRMT R104, RZ, 0x5410, R154 ;  /* 0x00005410ff687816 */ /* 0x000fca000000009a */
[----:B------:R-:W-:-:S04]  /*26c0*/  FMUL.FTZ R104, R117, R104 ;  /* 0x0000006875687220 */ /* 0x000fc80000410000 */
[----:B------:R-:W-:Y:S02]  /*26d0*/  @P0 FADD.FTZ R104, R64, R104 ;  /* 0x0000006840680221 */ /* 0x000fe40000010000 */
.L_x_18924:
[----:B------:R-:W-:Y:S05]  /*26e0*/  BSYNC B0 ;  /* 0x0000000000007941 */ /* 0x000fea0003800000 */
.L_x_18923:
[----:B------:R-:W-:Y:S01]  /*26f0*/  BSSY B0, `(.L_x_18925) ;  /* 0x0000007000007945 */ /* 0x000fe20003800000 */
[----:B------:R-:W-:Y:S05]  /*2700*/  @!P6 BRA `(.L_x_18926) ;  /* 0x000000500000e947 */ /* 0x000fea0003800000 */
[----:B-----5:R-:W-:-:S05]  /*2710*/  PRMT R105, RZ, 0x7610, R70 ;  /* 0x00007610ff697816 */ /* 0x020fca0000000046 */
[----:B------:R-:W-:Y:S01]  /*2720*/  FMUL.FTZ R116, R105, c[0x0][0x1ec] ;  /* 0x00007b0069747a20 */ /* 0x000fe20000410000 */
[----:B------:R-:W-:-:S05]  /*2730*/  PRMT R105, RZ, 0x7610, R154 ;  /* 0x00007610ff697816 */ /* 0x000fca000000009a */
[----:B------:R-:W-:-:S04]  /*2740*/  FMUL.FTZ R105, R116, R105 ;  /* 0x0000006974697220 */ /* 0x000fc80000410000 */
[----:B------:R-:W-:Y:S02]  /*2750*/  @P0 FADD.FTZ R105, R65, R105 ;  /* 0x0000006941690221 */ /* 0x000fe40000010000 */
.L_x_18926:
[----:B------:R-:W-:Y:S05]  /*2760*/  BSYNC B0 ;  /* 0x0000000000007941 */ /* 0x000fea0003800000 */
.L_x_18925:
[----:B------:R-:W-:Y:S01]  /*2770*/  BSSY B0, `(.L_x_18927) ;  /* 0x0000006000007945 */ /* 0x000fe20003800000 */
[----:B------:R-:W-:Y:S05]  /*2780*/  @!P6 BRA `(.L_x_18928) ;  /* 0x000000400000e947 */ /* 0x000fea0003800000 */
[----:B-----5:R-:W-:-:S05]  /*2790*/  PRMT R106, RZ, 0x5410, R71 ;  /* 0x00005410ff6a7816 */ /* 0x020fca0000000047 */
[----:B------:R-:W-:-:S04]  /*27a0*/  FMUL.FTZ R106, R106, c[0x0][0x1ec] ;  /* 0x00007b006a6a7a20 */ /* 0x000fc80000410000 */
[----:B------:R-:W-:-:S04]  /*27b0*/  FMUL.FTZ R106, R151, R106 ;  /* 0x0000006a976a7220 */ /* 0x000fc80000410000 */
[----:B------:R-:W-:Y:S02]  /*27c0*/  @P0 FADD.FTZ R106, R66, R106 ;  /* 0x0000006a426a0221 */ /* 0x000fe40000010000 */
.L_x_18928:
[----:B------:R-:W-:Y:S05]  /*27d0*/  BSYNC B0 ;  /* 0x0000000000007941 */ /* 0x000fea0003800000 */
.L_x_18927:
[----:B------:R-:W-:Y:S01]  /*27e0*/  BSSY B0, `(.L_x_18929) ;  /* 0x0000006000007945 */ /* 0x000fe20003800000 */
[----:B------:R-:W-:Y:S05]  /*27f0*/  @!P6 BRA `(.L_x_18930) ;  /* 0x000000400000e947 */ /* 0x000fea0003800000 */
[----:B-----5:R-:W-:-:S05]  /*2800*/  PRMT R107, RZ, 0x7610, R71 ;  /* 0x00007610ff6b7816 */ /* 0x020fca0000000047 */
[----:B------:R-:W-:-:S04]  /*2810*/  FMUL.FTZ R107, R107, c[0x0][0x1ec] ;  /* 0x00007b006b6b7a20 */ /* 0x000fc80000410000 */
[----:B------:R-:W-:-:S04]  /*2820*/  FMUL.FTZ R107, R212, R107 ;  /* 0x0000006bd46b7220 */ /* 0x000fc80000410000 */
[----:B------:R-:W-:Y:S02]  /*2830*/  @P0 FADD.FTZ R107, R67, R107 ;  /* 0x0000006b436b0221 */ /* 0x000fe40000010000 */
.L_x_18930:
[----:B------:R-:W-:Y:S05]  /*2840*/  BSYNC B0 ;  /* 0x0000000000007941 */ /* 0x000fea0003800000 */
.L_x_18929:
        /* <DEDUP_REMOVED lines=42> */
.L_x_18932:
[----:B------:R-:W-:Y:S05]  /*2af0*/  BSYNC B0 ;  /* 0x0000000000007941 */ /* 0x000fea0003800000 */
.L_x_18931:
[----:B------:R-:W-:Y:S01]  /*2b00*/  BSSY B0, `(.L_x_18933) ;  /* 0x0000007000007945 */ /* 0x000fe20003800000 */
[----:B------:R-:W-:Y:S05]  /*2b10*/  @!P6 BRA `(.L_x_18934) ;  /* 0x000000500000e947 */ /* 0x000fea0003800000 */
[----:B-----5:R-:W-:-:S05]  /*2b20*/  PRMT R117, RZ, 0x7610, R68 ;  /* 0x00007610ff757816 */ /* 0x020fca0000000044 */
[----:B------:R-:W-:Y:S01]  /*2b30*/  FMUL.FTZ R124, R117, c[0x0][0x1ec] ;  /* 0x00007b00757c7a20 */ /* 0x000fe20000410000 */
[----:B------:R-:W-:-:S05]  /*2b40*/  PRMT R117, RZ, 0x7610, R156 ;  /* 0x00007610ff757816 */ /* 0x000fca000000009c */
[----:B------:R-:W-:-:S04]  /*2b50*/  FMUL.FTZ R117, R124, R117 ;  /* 0x000000757c757220 */ /* 0x000fc80000410000 */
[----:B------:R-:W-:Y:S02]  /*2b60*/  @P0 FADD.FTZ R117, R61, R117 ;  /* 0x000000753d750221 */ /* 0x000fe40000010000 */
.L_x_18934:
[----:B------:R-:W-:Y:S05]  /*2b70*/  BSYNC B0 ;  /* 0x0000000000007941 */ /* 0x000fea0003800000 */
.L_x_18933:
[----:B------:R-:W-:Y:S01]  /*2b80*/  BSSY B0, `(.L_x_18935) ;  /* 0x0000007000007945 */ /* 0x000fe20003800000 */
[----:B------:R-:W-:Y:S05]  /*2b90*/  @!P6 BRA `(.L_x_18936) ;  /* 0x000000500000e947 */ /* 0x000fea0003800000 */
[----:B-----5:R-:W-:-:S05]  /*2ba0*/  PRMT R118, RZ, 0x5410, R69 ;  /* 0x00005410ff767816 */ /* 0x020fca0000000045 */
[----:B------:R-:W-:Y:S01]  /*2bb0*/  FMUL.FTZ R127, R118, c[0x0][0x1ec] ;  /* 0x00007b00767f7a20 */ /* 0x000fe20000410000 */
[----:B------:R-:W-:-:S05]  /*2bc0*/  PRMT R118, RZ, 0x5410, R157 ;  /* 0x00005410ff767816 */ /* 0x000fca000000009d */
[----:B------:R-:W-:-:S04]  /*2bd0*/  FMUL.FTZ R118, R127, R118 ;  /* 0x000000767f767220 */ /* 0x000fc80000410000 */
[----:B------:R-:W-:Y:S02]  /*2be0*/  @P0 FADD.FTZ R118, R62, R118 ;  /* 0x000000763e760221 */ /* 0x000fe40000010000 */
.L_x_18936:
[----:B------:R-:W-:Y:S05]  /*2bf0*/  BSYNC B0 ;  /* 0x0000000000007941 */ /* 0x000fea0003800000 */
.L_x_18935:
[----:B------:R-:W-:Y:S01]  /*2c00*/  BSSY B0, `(.L_x_18937) ;  /* 0x0000007000007945 */ /* 0x000fe20003800000 */
[----:B------:R-:W-:Y:S05]  /*2c10*/  @!P6 BRA `(.L_x_18938) ;  /* 0x000000500000e947 */ /* 0x000fea0003800000 */
[----:B-----5:R-:W-:-:S05]  /*2c20*/  PRMT R119, RZ, 0x7610, R69 ;  /* 0x00007610ff777816 */ /* 0x020fca0000000045 */
[----:B------:R-:W-:Y:S01]  /*2c30*/  FMUL.FTZ R124, R119, c[0x0][0x1ec] ;  /* 0x00007b00777c7a20 */ /* 0x000fe20000410000 */
[----:B------:R-:W-:-:S05]  /*2c40*/  PRMT R119, RZ, 0x7610, R157 ;  /* 0x00007610ff777816 */ /* 0x000fca000000009d */
[----:B------:R-:W-:-:S04]  /*2c50*/  FMUL.FTZ R119, R124, R119 ;  /* 0x000000777c777220 */ /* 0x000fc80000410000 */
[----:B------:R-:W-:Y:S02]  /*2c60*/  @P0 FADD.FTZ R119, R63, R119 ;  /* 0x000000773f770221 */ /* 0x000fe40000010000 */
.L_x_18938:
[----:B------:R-:W-:Y:S05]  /*2c70*/  BSYNC B0 ;  /* 0x0000000000007941 */ /* 0x000fea0003800000 */
.L_x_18937:
[----:B------:R-:W-:Y:S01]  /*2c80*/  BSSY B0, `(.L_x_18939) ;  /* 0x0000007000007945 */ /* 0x000fe20003800000 */
[----:B------:R-:W-:Y:S05]  /*2c90*/  @!P6 BRA `(.L_x_18940) ;  /* 0x000000500000e947 */ /* 0x000fea0003800000 */
[----:B-----5:R-:W-:-:S05]  /*2ca0*/  PRMT R112, RZ, 0x5410, R70 ;  /* 0x00005410ff707816 */ /* 0x020fca0000000046 */
[----:B------:R-:W-:Y:S01]  /*2cb0*/  FMUL.FTZ R127, R112, c[0x0][0x1ec] ;  /* 0x00007b00707f7a20 */ /* 0x000fe20000410000 */
[----:B------:R-:W-:-:S05]  /*2cc0*/  PRMT R112, RZ, 0x5410, R158 ;  /* 0x00005410ff707816 */ /* 0x000fca000000009e */
[----:B------:R-:W-:-:S04]  /*2cd0*/  FMUL.FTZ R112, R127, R112 ;  /* 0x000000707f707220 */ /* 0x000fc80000410000 */
[----:B------:R-:W-:Y:S02]  /*2ce0*/  @P0 FADD.FTZ R112, R64, R112 ;  /* 0x0000007040700221 */ /* 0x000fe40000010000 */
.L_x_18940:
[----:B------:R-:W-:Y:S05]  /*2cf0*/  BSYNC B0 ;  /* 0x0000000000007941 */ /* 0x000fea0003800000 */
.L_x_18939:
[----:B------:R-:W-:Y:S01]  /*2d00*/  BSSY B0, `(.L_x_18941) ;  /* 0x0000007000007945 */ /* 0x000fe20003800000 */
[----:B------:R-:W-:Y:S05]  /*2d10*/  @!P6 BRA `(.L_x_18942) ;  /* 0x000000500000e947 */ /* 0x000fea0003800000 */
[----:B-----5:R-:W-:-:S05]  /*2d20*/  PRMT R113, RZ, 0x7610, R70 ;  /* 0x00007610ff717816 */ /* 0x020fca0000000046 */
[----:B------:R-:W-:Y:S01]  /*2d30*/  FMUL.FTZ R124, R113, c[0x0][0x1ec] ;  /* 0x00007b00717c7a20 */ /* 0x000fe20000410000 */
[----:B------:R-:W-:-:S05]  /*2d40*/  PRMT R113, RZ, 0x7610, R158 ;  /* 0x00007610ff717816 */ /* 0x000fca000000009e */
[----:B------:R-:W-:-:S04]  /*2d50*/  FMUL.FTZ R113, R124, R113 ;  /* 0x000000717c717220 */ /* 0x000fc80000410000 */
[----:B------:R-:W-:Y:S02]  /*2d60*/  @P0 FADD.FTZ R113, R65, R113 ;  /* 0x0000007141710221 */ /* 0x000fe40000010000 */
.L_x_18942:
[----:B------:R-:W-:Y:S05]  /*2d70*/  BSYNC B0 ;  /* 0x0000000000007941 */ /* 0x000fea0003800000 */
.L_x_18941:
[----:B------:R-:W-:Y:S01]  /*2d80*/  BSSY B0, `(.L_x_18943) ;  /* 0x0000006000007945 */ /* 0x000fe20003800000 */
[----:B------:R-:W-:Y:S05]  /*2d90*/  @!P6 BRA `(.L_x_18944) ;  /* 0x000000400000e947 */ /* 0x000fea0003800000 */
[----:B-----5:R-:W-:-:S05]  /*2da0*/  PRMT R114, RZ, 0x5410, R71 ;  /* 0x00005410ff727816 */ /* 0x020fca0000000047 */
[----:B------:R-:W-:-:S04]  /*2db0*/  FMUL.FTZ R114, R114, c[0x0][0x1ec] ;  /* 0x00007b0072727a20 */ /* 0x000fc80000410000 */
[----:B------:R-:W-:-:S04]  /*2dc0*/  FMUL.FTZ R114, R155, R114 ;  /* 0x000000729b727220 */ /* 0x000fc80000410000 */
[----:B------:R-:W-:Y:S02]  /*2dd0*/  @P0 FADD.FTZ R114, R66, R114 ;  /* 0x0000007242720221 */ /* 0x000fe40000010000 */
.L_x_18944:
[----:B------:R-:W-:Y:S05]  /*2de0*/  BSYNC B0 ;  /* 0x0000000000007941 */ /* 0x000fea0003800000 */
.L_x_18943:
[----:B------:R-:W-:Y:S01]  /*2df0*/  BSSY B0, `(.L_x_18945) ;  /* 0x0000006000007945 */ /* 0x000fe20003800000 */
[----:B------:R-:W-:Y:S05]  /*2e00*/  @!P6 BRA `(.L_x_18946) ;  /* 0x000000400000e947 */ /* 0x000fea0003800000 */
[----:B-----5:R-:W-:-:S05]  /*2e10*/  PRMT R115, RZ, 0x7610, R71 ;  /* 0x00007610ff737816 */ /* 0x020fca0000000047 */
[----:B------:R-:W-:-:S04]  /*2e20*/  FMUL.FTZ R124, R115, c[0x0][0x1ec] ;  /* 0x00007b00737c7a20 */ /* 0x000fc80000410000 */
[----:B------:R-:W-:-:S04]  /*2e30*/  FMUL.FTZ R115, R213, R124 ;  /* 0x0000007cd5737220 */ /* 0x000fc80000410000 */
[----:B------:R-:W-:Y:S02]  /*2e40*/  @P0 FADD.FTZ R115, R67, R115 ;  /* 0x0000007343730221 */ /* 0x000fe40000010000 */
.L_x_18946:
[----:B------:R-:W-:Y:S05]  /*2e50*/  BSYNC B0 ;  /* 0x0000000000007941 */ /* 0x000fea0003800000 */
.L_x_18945:
        /* <DEDUP_REMOVED lines=42> */
.L_x_18948:
[----:B------:R-:W-:Y:S05]  /*3100*/  BSYNC B0 ;  /* 0x0000000000007941 */ /* 0x000fea0003800000 */
.L_x_18947:
[----:B------:R-:W-:Y:S01]  /*3110*/  BSSY B0, `(.L_x_18949) ;  /* 0x0000007000007945 */ /* 0x000fe20003800000 */
[----:B------:R-:W-:Y:S05]  /*3120*/  @!P6 BRA `(.L_x_18950) ;  /* 0x000000500000e947 */ /* 0x000fea0003800000 */
[----:B-----5:R-:W-:-:S05]  /*3130*/  PRMT R125, RZ, 0x7610, R68 ;  /* 0x00007610ff7d7816 */ /* 0x020fca0000000044 */
[----:B------:R-:W-:Y:S01]  /*3140*/  FMUL.FTZ R134, R125, c[0x0][0x1ec] ;  /* 0x00007b007d867a20 */ /* 0x000fe20000410000 */
[----:B------:R-:W-:-:S05]  /*3150*/  PRMT R125, RZ, 0x7610, R160 ;  /* 0x00007610ff7d7816 */ /* 0x000fca00000000a0 */
[----:B------:R-:W-:-:S04]  /*3160*/  FMUL.FTZ R125, R134, R125 ;  /* 0x0000007d867d7220 */ /* 0x000fc80000410000 */
[----:B------:R-:W-:Y:S02]  /*3170*/  @P0 FADD.FTZ R125, R61, R125 ;  /* 0x0000007d3d7d0221 */ /* 0x000fe40000010000 */
.L_x_18950:
[----:B------:R-:W-:Y:S05]  /*3180*/  BSYNC B0 ;  /* 0x0000000000007941 */ /* 0x000fea0003800000 */
.L_x_18949:
[----:B------:R-:W-:Y:S01]  /*3190*/  BSSY B0, `(.L_x_18951) ;  /* 0x0000007000007945 */ /* 0x000fe20003800000 */
[----:B------:R-:W-:Y:S05]  /*31a0*/  @!P6 BRA `(.L_x_18952) ;  /* 0x000000500000e947 */ /* 0x000fea0003800000 */
[----:B-----5:R-:W-:-:S05]  /*31b0*/  PRMT R126, RZ, 0x5410, R69 ;  /* 0x00005410ff7e7816 */ /* 0x020fca0000000045 */
[----:B------:R-:W-:Y:S01]  /*31c0*/  FMUL.FTZ R133, R126, c[0x0][0x1ec] ;  /* 0x00007b007e857a20 */ /* 0x000fe20000410000 */
[----:B------:R-:W-:-:S05]  /*31d0*/  PRMT R126, RZ, 0x5410, R161 ;  /* 0x00005410ff7e7816 */ /* 0x000fca00000000a1 */
[----:B------:R-:W-:-:S04]  /*31e0*/  FMUL.FTZ R126, R133, R126 ;  /* 0x0000007e857e7220 */ /* 0x000fc80000410000 */
[----:B------:R-:W-:Y:S02]  /*31f0*/  @P0 FADD.FTZ R126, R62, R126 ;  /* 0x0000007e3e7e0221 */ /* 0x000fe40000010000 */
.L_x_18952:
[----:B------:R-:W-:Y:S05]  /*3200*/  BSYNC B0 ;  /* 0x0000000000007941 */ /* 0x000fea0003800000 */
.L_x_18951:
[----:B------:R-:W-:Y:S01]  /*3210*/  BSSY B0, `(.L_x_18953) ;  /* 0x0000007000007945 */ /* 0x000fe20003800000 */
[----:B------:R-:W-:Y:S05]  /*3220*/  @!P6 BRA `(.L_x_18954) ;  /* 0x000000500000e947 */ /* 0x000fea0003800000 */
[----:B-----5:R-:W-:-:S05]  /*3230*/  PRMT R127, RZ, 0x7610, R69 ;  /* 0x00007610ff7f7816 */ /* 0x020fca0000000045 */
[----:B------:R-:W-:Y:S01]  /*3240*/  FMUL.FTZ R134, R127, c[0x0][0x1ec] ;  /* 0x00007b007f867a20 */ /* 0x000fe20000410000 */
[----:B------:R-:W-:-:S05]  /*3250*/  PRMT R127, RZ, 0x7610, R161 ;  /* 0x00007610ff7f7816 */ /* 0x000fca00000000a1 */
[----:B------:R-:W-:-:S04]  /*3260*/  FMUL.FTZ R127, R134, R127 ;  /* 0x0000007f867f7220 */ /* 0x000fc80000410000 */
[----:B------:R-:W-:Y:S02]  /*3270*/  @P0 FADD.FTZ R127, R63, R127 ;  /* 0x0000007f3f7f0221 */ /* 0x000fe40000010000 */
.L_x_18954:
[----:B------:R-:W-:Y:S05]  /*3280*/  BSYNC B0 ;  /* 0x0000000000007941 */ /* 0x000fea0003800000 */
.L_x_18953:
[----:B------:R-:W-:Y:S01]  /*3290*/  BSSY B0, `(.L_x_18955) ;  /* 0x0000007000007945 */ /* 0x000fe20003800000 */
[----:B------:R-:W-:Y:S05]  /*32a0*/  @!P6 BRA `(.L_x_18956) ;  /* 0x000000500000e947 */ /* 0x000fea0003800000 */
[----:B-----5:R-:W-:-:S05]  /*32b0*/  PRMT R120, RZ, 0x5410, R70 ;  /* 0x00005410ff787816 */ /* 0x020fca0000000046 */
[----:B------:R-:W-:Y:S01]  /*32c0*/  FMUL.FTZ R133, R120, c[0x0][0x1ec] ;  /* 0x00007b0078857a20 */ /* 0x000fe20000410000 */
[----:B------:R-:W-:-:S05]  /*32d0*/  PRMT R120, RZ, 0x5410, R162 ;  /* 0x00005410ff787816 */ /* 0x000fca00000000a2 */
[----:B------:R-:W-:-:S04]  /*32e0*/  FMUL.FTZ R120, R133, R120 ;  /* 0x0000007885787220 */ /* 0x000fc80000410000 */
[----:B------:R-:W-:Y:S02]  /*32f0*/  @P0 FADD.FTZ R120, R64, R120 ;  /* 0x0000007840780221 */ /* 0x000fe40000010000 */
.L_x_18956:
[----:B------:R-:W-:Y:S05]  /*3300*/  BSYNC B0 ;  /* 0x0000000000007941 */ /* 0x000fea0003800000 */
.L_x_18955:
[----:B------:R-:W-:Y:S01]  /*3310*/  BSSY B0, `(.L_x_18957) ;  /* 0x0000007000007945 */ /* 0x000fe20003800000 */
[----:B------:R-:W-:Y:S05]  /*3320*/  @!P6 BRA `(.L_x_18958) ;  /* 0x000000500000e947 */ /* 0x000fea0003800000 */
[----:B-----5:R-:W-:-:S05]  /*3330*/  PRMT R121, RZ, 0x7610, R70 ;  /* 0x00007610ff797816 */ /* 0x020fca0000000046 */
[----:B------:R-:W-:Y:S01]  /*3340*/  FMUL.FTZ R134, R121, c[0x0][0x1ec] ;  /* 0x00007b0079867a20 */ /* 0x000fe20000410000 */
[----:B------:R-:W-:-:S05]  /*3350*/  PRMT R121, RZ, 0x7610, R162 ;  /* 0x00007610ff797816 */ /* 0x000fca00000000a2 */
[----:B------:R-:W-:-:S04]  /*3360*/  FMUL.FTZ R121, R134, R121 ;  /* 0x0000007986797220 */ /* 0x000fc80000410000 */
[----:B------:R-:W-:Y:S02]  /*3370*/  @P0 FADD.FTZ R121, R65, R121 ;  /* 0x0000007941790221 */ /* 0x000fe40000010000 */
.L_x_18958:
[----:B------:R-:W-:Y:S05]  /*3380*/  BSYNC B0 ;  /* 0x0000000000007941 */ /* 0x000fea0003800000 */
.L_x_18957:
[----:B------:R-:W-:Y:S01]  /*3390*/  BSSY B0, `(.L_x_18959) ;  /* 0x0000006000007945 */ /* 0x000fe20003800000 */
[----:B------:R-:W-:Y:S05]  /*33a0*/  @!P6 BRA `(.L_x_18960) ;  /* 0x000000400000e947 */ /* 0x000fea0003800000 */
[----:B-----5:R-:W-:-:S05]  /*33b0*/  PRMT R122, RZ, 0x5410, R71 ;  /* 0x00005410ff7a7816 */ /* 0x020fca0000000047 */
[----:B------:R-:W-:-:S04]  /*33c0*/  FMUL.FTZ R122, R122, c[0x0][0x1ec] ;  /* 0x00007b007a7a7a20 */ /* 0x000fc80000410000 */
[----:B------:R-:W-:-:S04]  /*33d0*/  FMUL.FTZ R122, R159, R122 ;  /* 0x0000007a9f7a7220 */ /* 0x000fc80000410000 */
[----:B------:R-:W-:Y:S02]  /*33e0*/  @P0 FADD.FTZ R122, R66, R122 ;  /* 0x0000007a427a0221 */ /* 0x000fe40000010000 */
.L_x_18960:
[----:B------:R-:W-:Y:S05]  /*33f0*/  BSYNC B0 ;  /* 0x0000000000007941 */ /* 0x000fea0003800000 */
.L_x_18959:
[----:B------:R-:W-:Y:S01]  /*3400*/  BSSY B0, `(.L_x_18961) ;  /* 0x0000006000007945 */ /* 0x000fe20003800000 */
[----:B------:R-:W-:Y:S05]  /*3410*/  @!P6 BRA `(.L_x_18962) ;  /* 0x000000400000e947 */ /* 0x000fea0003800000 */
[----:B-----5:R-:W-:-:S05]  /*3420*/  PRMT R123, RZ, 0x7610, R71 ;  /* 0x00007610ff7b7816 */ /* 0x020fca0000000047 */
[----:B------:R-:W-:-:S04]  /*3430*/  FMUL.FTZ R123, R123, c[0x0][0x1ec] ;  /* 0x00007b007b7b7a20 */ /* 0x000fc80000410000 */
[----:B------:R-:W-:-:S04]  /*3440*/  FMUL.FTZ R123, R214, R123 ;  /* 0x0000007bd67b7220 */ /* 0x000fc80000410000 */
[----:B------:R-:W-:Y:S02]  /*3450*/  @P0 FADD.FTZ R123, R67, R123 ;  /* 0x0000007b437b0221 */ /* 0x000fe40000010000 */
.L_x_18962:
[----:B------:R-:W-:Y:S05]  /*3460*/  BSYNC B0 ;  /* 0x0000000000007941 */ /* 0x000fea0003800000 */
.L_x_18961:
[----:B------:R-:W-:Y:S04]  /*3470*/  STG.E.128 [R130.64], R124 ;  /* 0x0000007c82007986 */ /* 0x000fe8000c101d04 */
        /* <DEDUP_REMOVED lines=19> */
[----:B-1----:R-:W-:Y:S02]  /*35b0*/  @!P6 FSEL R134, R62, RZ, P3 ;  /* 0x000000ff3e86e208 */ /* 0x002fe40001800000 */
        /* <DEDUP_REMOVED lines=9> */
[----:B0-----:R-:W-:Y:S02]  /*3650*/  @!P6 FSEL R130, R66, RZ, P3 ;  /* 0x000000ff4282e208 */ /* 0x001fe40001800000 */
[----:B------:R-:W-:-:S02]  /*3660*/  @!P6 FSEL R131, R67, RZ, P5 ;  /* 0x000000ff4383e208 */ /* 0x000fc40002800000 */
[----:B------:R-:W-:Y:S01]  /*3670*/  @!P6 FSEL R132, R60, RZ, P4 ;  /* 0x000000ff3c84e208 */ /* 0x000fe20002000000 */
[----:B------:R-:W-:Y:S05]  /*3680*/  @!P6 BRA `(.L_x_18964) ;  /* 0x000000500000e947 */ /* 0x000fea0003800000 */
[----:B-----5:R-:W-:-:S05]  /*3690*/  PRMT R132, RZ, 0x5410, R68 ;  /* 0x00005410ff847816 */ /* 0x020fca0000000044 */
[----:B------:R-:W-:Y:S01]  /*36a0*/  FMUL.FTZ R217, R132, c[0x0][0x1ec] ;  /* 0x00007b0084d97a20 */ /* 0x000fe20000410000 */
[----:B------:R-:W-:-:S05]  /*36b0*/  PRMT R132, RZ, 0x5410, R164 ;  /* 0x00005410ff847816 */ /* 0x000fca00000000a4 */
[----:B------:R-:W-:-:S04]  /*36c0*/  FMUL.FTZ R132, R217, R132 ;  /* 0x00000084d9847220 */ /* 0x000fc80000410000 */
[----:B------:R-:W-:Y:S02]  /*36d0*/  @P0 FADD.FTZ R132, R60, R132 ;  /* 0x000000843c840221 */ /* 0x000fe40000010000 */
.L_x_18964:
[----:B------:R-:W-:Y:S05]  /*36e0*/  BSYNC B0 ;  /* 0x0000000000007941 */ /* 0x000fea0003800000 */
.L_x_18963:
[----:B------:R-:W-:Y:S01]  /*36f0*/  BSSY B0, `(.L_x_18965) ;  /* 0x0000007000007945 */ /* 0x000fe20003800000 */
[----:B------:R-:W-:Y:S05]  /*3700*/  @!P6 BRA `(.L_x_18966) ;  /* 0x000000500000e947 */ /* 0x000fea0003800000 */
[----:B-----5:R-:W-:-:S05]  /*3710*/  PRMT R133, RZ, 0x7610, R68 ;  /* 0x00007610ff857816 */ /* 0x020fca0000000044 */
[----:B------:R-:W-:Y:S01]  /*3720*/  FMUL.FTZ R220, R133, c[0x0][0x1ec] ;  /* 0x00007b0085dc7a20 */ /* 0x000fe20000410000 */
[----:B------:R-:W-:-:S05]  /*3730*/  PRMT R133, RZ, 0x7610, R164 ;  /* 0x00007610ff857816 */ /* 0x000fca00000000a4 */
[----:B------:R-:W-:-:S04]  /*3740*/  FMUL.FTZ R133, R220, R133 ;  /* 0x00000085dc857220 */ /* 0x000fc80000410000 */
[----:B------:R-:W-:Y:S02]  /*3750*/  @P0 FADD.FTZ R133, R61, R133 ;  /* 0x000000853d850221 */ /* 0x000fe40000010000 */
.L_x_18966:
[----:B------:R-:W-:Y:S05]  /*3760*/  BSYNC B0 ;  /* 0x0000000000007941 */ /* 0x000fea0003800000 */
.L_x_18965:
[----:B------:R-:W-:Y:S01]  /*3770*/  BSSY B0, `(.L_x_18967) ;  /* 0x0000007000007945 */ /* 0x000fe20003800000 */
[----:B------:R-:W-:Y:S05]  /*3780*/  @!P6 BRA `(.L_x_18968) ;  /* 0x000000500000e947 */ /* 0x000fea0003800000 */
[----:B-----5:R-:W-:-:S05]  /*3790*/  PRMT R134, RZ, 0x5410, R69 ;  /* 0x00005410ff867816 */ /* 0x020fca0000000045 */
[----:B------:R-:W-:Y:S01]  /*37a0*/  FMUL.FTZ R217, R134, c[0x0][0x1ec] ;  /* 0x00007b0086d97a20 */ /* 0x000fe20000410000 */
[----:B------:R-:W-:-:S05]  /*37b0*/  PRMT R134, RZ, 0x5410, R165 ;  /* 0x00005410ff867816 */ /* 0x000fca00000000a5 */
[----:B------:R-:W-:-:S04]  /*37c0*/  FMUL.FTZ R134, R217, R134 ;  /* 0x00000086d9867220 */ /* 0x000fc80000410000 */
[----:B------:R-:W-:Y:S02]  /*37d0*/  @P0 FADD.FTZ R134, R62, R134 ;  /* 0x000000863e860221 */ /* 0x000fe40000010000 */
.L_x_18968:
[----:B------:R-:W-:Y:S05]  /*37e0*/  BSYNC B0 ;  /* 0x0000000000007941 */ /* 0x000fea0003800000 */
.L_x_18967:
[----:B------:R-:W-:Y:S01]  /*37f0*/  BSSY B0, `(.L_x_18969) ;  /* 0x0000007000007945 */ /* 0x000fe20003800000 */
[----:B------:R-:W-:Y:S05]  /*3800*/  @!P6 BRA `(.L_x_18970) ;  /* 0x000000500000e947 */ /* 0x000fea0003800000 */
[----:B-----5:R-:W-:-:S05]  /*3810*/  PRMT R135, RZ, 0x7610, R69 ;  /* 0x00007610ff877816 */ /* 0x020fca0000000045 */
[----:B------:R-:W-:Y:S01]  /*3820*/  FMUL.FTZ R220, R135, c[0x0][0x1ec] ;  /* 0x00007b0087dc7a20 */ /* 0x000fe20000410000 */
[----:B------:R-:W-:-:S05]  /*3830*/  PRMT R135, RZ, 0x7610, R165 ;  /* 0x00007610ff877816 */ /* 0x000fca00000000a5 */
[----:B------:R-:W-:-:S04]  /*3840*/  FMUL.FTZ R135, R220, R135 ;  /* 0x00000087dc877220 */ /* 0x000fc80000410000 */
[----:B------:R-:W-:Y:S02]  /*3850*/  @P0 FADD.FTZ R135, R63, R135 ;  /* 0x000000873f870221 */ /* 0x000fe40000010000 */
.L_x_18970:
[----:B------:R-:W-:Y:S05]  /*3860*/  BSYNC B0 ;  /* 0x0000000000007941 */ /* 0x000fea0003800000 */
.L_x_18969:
[----:B------:R-:W-:Y:S01]  /*3870*/  BSSY B0, `(.L_x_18971) ;  /* 0x0000007000007945 */ /* 0x000fe20003800000 */
[----:B------:R-:W-:Y:S05]  /*3880*/  @!P6 BRA `(.L_x_18972) ;  /* 0x000000500000e947 */ /* 0x000fea0003800000 */
[----:B-----5:R-:W-:-:S05]  /*3890*/  PRMT R128, RZ, 0x5410, R70 ;  /* 0x00005410ff807816 */ /* 0x020fca0000000046 */
[----:B------:R-:W-:Y:S01]  /*38a0*/  FMUL.FTZ R217, R128, c[0x0][0x1ec] ;  /* 0x00007b0080d97a20 */ /* 0x000fe20000410000 */
[----:B------:R-:W-:-:S05]  /*38b0*/  PRMT R128, RZ, 0x5410, R166 ;  /* 0x00005410ff807816 */ /* 0x000fca00000000a6 */
[----:B------:R-:W-:-:S04]  /*38c0*/  FMUL.FTZ R128, R217, R128 ;  /* 0x00000080d9807220 */ /* 0x000fc80000410000 */
[----:B------:R-:W-:Y:S02]  /*38d0*/  @P0 FADD.FTZ R128, R64, R128 ;  /* 0x0000008040800221 */ /* 0x000fe40000010000 */
.L_x_18972:
[----:B------:R-:W-:Y:S05]  /*38e0*/  BSYNC B0 ;  /* 0x0000000000007941 */ /* 0x000fea0003800000 */
.L_x_18971:
[----:B------:R-:W-:Y:S01]  /*38f0*/  BSSY B0, `(.L_x_18973) ;  /* 0x0000007000007945 */ /* 0x000fe20003800000 */
[----:B------:R-:W-:Y:S05]  /*3900*/  @!P6 BRA `(.L_x_18974) ;  /* 0x000000500000e947 */ /* 0x000fea0003800000 */
[----:B-----5:R-:W-:-:S05]  /*3910*/  PRMT R129, RZ, 0x7610, R70 ;  /* 0x00007610ff817816 */ /* 0x020fca0000000046 */
[----:B------:R-:W-:Y:S01]  /*3920*/  FMUL.FTZ R220, R129, c[0x0][0x1ec] ;  /* 0x00007b0081dc7a20 */ /* 0x000fe20000410000 */
[----:B------:R-:W-:-:S05]  /*3930*/  PRMT R129, RZ, 0x7610, R166 ;  /* 0x00007610ff817816 */ /* 0x000fca00000000a6 */
[----:B------:R-:W-:-:S04]  /*3940*/  FMUL.FTZ R129, R220, R129 ;  /* 0x00000081dc817220 */ /* 0x000fc80000410000 */
[----:B------:R-:W-:Y:S02]  /*3950*/  @P0 FADD.FTZ R129, R65, R129 ;  /* 0x0000008141810221 */ /* 0x000fe40000010000 */
.L_x_18974:
[----:B------:R-:W-:Y:S05]  /*3960*/  BSYNC B0 ;  /* 0x0000000000007941 */ /* 0x000fea0003800000 */
.L_x_18973:
[----:B------:R-:W-:Y:S01]  /*3970*/  BSSY B0, `(.L_x_18975) ;  /* 0x0000006000007945 */ /* 0x000fe20003800000 */
[----:B------:R-:W-:Y:S05]  /*3980*/  @!P6 BRA `(.L_x_18976) ;  /* 0x000000400000e947 */ /* 0x000fea0003800000 */
[----:B-----5:R-:W-:-:S05]  /*3990*/  PRMT R130, RZ, 0x5410, R71 ;  /* 0x00005410ff827816 */ /* 0x020fca0000000047 */
[----:B------:R-:W-:-:S04]  /*39a0*/  FMUL.FTZ R130, R130, c[0x0][0x1ec] ;  /* 0x00007b0082827a20 */ /* 0x000fc80000410000 */
[----:B------:R-:W-:-:S04]  /*39b0*/  FMUL.FTZ R130, R163, R130 ;  /* 0x00000082a3827220 */ /* 0x000fc80000410000 */
[----:B------:R-:W-:Y:S02]  /*39c0*/  @P0 FADD.FTZ R130, R66, R130 ;  /* 0x0000008242820221 */ /* 0x000fe40000010000 */
.L_x_18976:
[----:B------:R-:W-:Y:S05]  /*39d0*/  BSYNC B0 ;  /* 0x0000000000007941 */ /* 0x000fea0003800000 */
.L_x_18975:
[----:B------:R-:W-:Y:S01]  /*39e0*/  BSSY B0, `(.L_x_18977) ;  /* 0x0000006000007945 */ /* 0x000fe20003800000 */
[----:B------:R-:W-:Y:S05]  /*39f0*/  @!P6 BRA `(.L_x_18978) ;  /* 0x000000400000e947 */ /* 0x000fea0003800000 */
[----:B-----5:R-:W-:-:S05]  /*3a00*/  PRMT R131, RZ, 0x7610, R71 ;  /* 0x00007610ff837816 */ /* 0x020fca0000000047 */
[----:B------:R-:W-:-:S04]  /*3a10*/  FMUL.FTZ R220, R131, c[0x0][0x1ec] ;  /* 0x00007b0083dc7a20 */ /* 0x000fc80000410000 */
[----:B------:R-:W-:-:S04]  /*3a20*/  FMUL.FTZ R131, R167, R220 ;  /* 0x000000dca7837220 */ /* 0x000fc80000410000 */
[----:B------:R-:W-:Y:S02]  /*3a30*/  @P0 FADD.FTZ R131, R67, R131 ;  /* 0x0000008343830221 */ /* 0x000fe40000010000 */
.L_x_18978:
[----:B------:R-:W-:Y:S05]  /*3a40*/  BSYNC B0 ;  /* 0x0000000000007941 */ /* 0x000fea0003800000 */
.L_x_18977:
[----:B------:R-:W-:Y:S01]  /*3a50*/  FADD.FTZ R220, RZ, R76 ;  /* 0x0000004cffdc7221 */ /* 0x000fe20000010000 */
[----:B------:R-:W-:Y:S01]  /*3a60*/  ISETP.NE.AND P1, PT, R182, RZ, PT ;  /* 0x000000ffb600720c */ /* 0x000fe20003f25270 */
[----:B------:R-:W-:Y:S01]  /*3a70*/  IMAD.WIDE.U32 R218, R219, R218, c[0x0][0x188] ;  /* 0x00006200dbda7625 */ /* 0x000fe200078e00da */
[----:B------:R-:W-:-:S03]  /*3a80*/  SHF.R.S32.HI R223, RZ, 0x1f, R206 ;  /* 0x0000001fffdf7819 */ /* 0x000fc600000114ce */
[----:B------:R-:W-:Y:S01]  /*3a90*/  FADD.FTZ R217, R220, R77 ;  /* 0x0000004ddcd97221 */ /* 0x000fe20000010000 */
[----:B------:R0:W-:Y:S03]  /*3aa0*/  STG.E.128 [R218.64], R132 ;  /* 0x00000084da007986 */ /* 0x0001e6000c101d04 */
[----:B------:R-:W-:Y:S01]  /*3ab0*/  FADD.FTZ R220, R217, R78 ;  /* 0x0000004ed9dc7221 */ /* 0x000fe20000010000 */
[----:B------:R0:W-:Y:S03]  /*3ac0*/  STG.E.128 [R218.64+0x10], R128 ;  /* 0x00001080da007986 */ /* 0x0001e6000c101d04 */
        /* <DEDUP_REMOVED lines=63> */
.L_x_18985:
        /* <DEDUP_REMOVED lines=148> */
.L_x_18986:
[----:B------:R-:W-:Y:S01]  /*4800*/  FMUL.FTZ R217, R225, R225 ;  /* 0x000000e1e1d97220 */ /* 0x000fe20000410000 */
[----:B------:R-:W-:Y:S01]  /*4810*/  ISETP.NE.AND P0, PT, RZ, UR6, PT ;  /* 0x00000006ff007c0c */ /* 0x000fe2000bf05270 */
[----:B01----:R-:W-:Y:S01]  /*4820*/  FADD.FTZ R222, R221, R222 ;  /* 0x000000deddde7221 */ /* 0x003fe20000010000 */
[----:B------:R-:W-:Y:S01]  /*4830*/  MOV R219, c[0x0][0x1e0] ;  /* 0x0000780000db7a02 */ /* 0x000fe20000000f00 */
[----:B------:R-:W-:Y:S01]  /*4840*/  BSSY B0, `(.L_x_18981) ;  /* 0x000014a000007945 */ /* 0x000fe20003800000 */
[----:B------:R-:W-:Y:S02]  /*4850*/  FSEL R218, R217, RZ, P0 ;  /* 0x000000ffd9da7208 */ /* 0x000fe40000000000 */
[----:B------:R-:W-:Y:S01]  /*4860*/  @!P1 LEA R220, P2, R206, c[0x0][0x1a0], 0x2 ;  /* 0x00006800cedc9a11 */ /* 0x000fe200078410ff */
[----:B------:R-:W-:-:S03]  /*4870*/  FFMA.FTZ R217, R222, R219, c[0x0][0x228] ;  /* 0x00008a00ded97623 */ /* 0x000fc600000100db */
[C---:B------:R-:W-:Y:S01]  /*4880*/  @!P1 LEA.HI.X R221, R206.reuse, c[0x0][0x1a4], R223, 0x2, P2 ;  /* 0x00006900cedd9a11 */ /* 0x040fe200010f14df */
[----:B------:R-:W-:Y:S01]  /*4890*/  FADD.FTZ R217, R217, R218 ;  /* 0x000000dad9d97221 */ /* 0x000fe20000010000 */
[----:B------:R-:W-:-:S03]  /*48a0*/  @!P1 LEA R218, P3, R206, c[0x0][0x1a8], 0x2 ;  /* 0x00006a00ceda9a11 */ /* 0x000fc600078610ff */
[----:B------:R0:W-:Y:S01]  /*48b0*/  @!P1 STG.E [R220.64], R225 ;  /* 0x000000e1dc009986 */ /* 0x0001e2000c101904 */
[----:B------:R-:W-:Y:S01]  /*48c0*/  @!P1 LEA.HI.X R219, R206, c[0x0][0x1ac], R223, 0x2, P3 ;  /* 0x00006b00cedb9a11 */ /* 0x000fe200018f14df */
[----:B------:R-:W1:Y:S04]  /*48d0*/  MUFU.RSQ R217, R217 ;  /* 0x000000d900d97308 */ /* 0x000e680000001400 */
[----:B-1----:R0:W-:Y:S01]  /*48e0*/  @!P1 STG.E [R218.64], R217 ;  /* 0x000000d9da009986 */ /* 0x0021e2000c101904 */
[----:B------:R-:W-:-:S13]  /*48f0*/  ISETP.GE.AND P1, PT, R215, 0x1, PT ;  /* 0x00000001d700780c */ /* 0x000fda0003f26270 */
[----:B------:R-:W-:Y:S05]  /*4900*/  @!P1 BRA `(.L_x_18982) ;  /* 0x000013d000009947 */ /* 0x000fea0003800000 */
[----:B0-----:R-:W-:Y:S02]  /*4910*/  FSEL R218, R225, RZ, !P0 ;  /* 0x000000ffe1da7208 */ /* 0x001fe40004000000 */
[----:B------:R-:W-:Y:S02]  /*4920*/  IADD3 R215, R215, -0x1, RZ ;  /* 0xffffffffd7d77810 */ /* 0x000fe40007ffe0ff */
[----:B------:R-:W-:Y:S01]  /*4930*/  PRMT R223, RZ, 0x7610, R45 ;  /* 0x00007610ffdf7816 */ /* 0x000fe2000000002d */
[C---:B------:R-:W-:Y:S01]  /*4940*/  FADD.FTZ R130, -R218.reuse, R130 ;  /* 0x00000082da827221 */ /* 0x040fe20000010100 */
[----:B------:R-:W-:Y:S01]  /*4950*/  PRMT R225, RZ, 0x7610, R44 ;  /* 0x00007610ffe17816 */ /* 0x000fe2000000002c */
[----:B------:R-:W-:Y:S01]  /*4960*/  FADD.FTZ R78, -R218, R78 ;  /* 0x0000004eda4e7221 */ /* 0x000fe20000010100 */
[----:B------:R-:W-:Y:S01]  /*4970*/  PRMT R221, RZ, 0x7610, R48 ;  /* 0x00007610ffdd7816 */ /* 0x000fe20000000030 */
[C---:B------:R-:W-:Y:S01]  /*4980*/  FMUL.FTZ R219, R217.reuse, R130 ;  /* 0x00000082d9db7220 */ /* 0x040fe20000410000 */
        /* <DEDUP_REMOVED lines=73> */
[C---:B------:R-:W-:Y:S02]  /*4e20*/  FMUL.FTZ R99, R217.reuse, R246 ;  /* 0x000000f6d9637220 */ /* 0x040fe40000410000 */
[----:B------:R-:W-:Y:S01]  /*4e30*/  FFMA.FTZ R102, R102, R80, R15 ;  /* 0x0000005066667223 */ /* 0x000fe2000001000f */
[----:B------:R-:W-:Y:S01]  /*4e40*/  PRMT R80, RZ, 0x7610, R41 ;  /* 0x00007610ff507816 */ /* 0x000fe20000000029 */
[----:B------:R-:W-:Y:S02]  /*4e50*/  FADD.FTZ R100, -R218, R100 ;  /* 0x00000064da647221 */ /* 0x000fe40000010100 */
        /* <DEDUP_REMOVED lines=86> */
[----:B------:R-:W-:Y:S01]  /*53c0*/  FFMA.FTZ R119, R119, R80, R186 ;  /* 0x0000005077777223 */ /* 0x000fe200000100ba */
[----:B------:R-:W-:Y:S01]  /*53d0*/  PRMT R80, RZ, 0x5410, R32 ;  /* 0x00005410ff507816 */ /* 0x000fe20000000020 */
[----:B------:R-:W-:Y:S02]  /*53e0*/  FADD.FTZ R218, -R218, R131 ;  /* 0x00000083dada7221 */ /* 0x000fe40000010100 */
[C---:B------:R-:W-:Y:S01]  /*53f0*/  FMUL.FTZ R131, R217.reuse, R116 ;  /* 0x00000074d9837220 */ /* 0x040fe20000410000 */
[----:B------:R-:W-:Y:S01]  /*5400*/  PRMT R116, RZ, 0x5410, R55 ;  /* 0x00005410ff747816 */ /* 0x000fe20000000037 */
[----:B------:R-:W-:Y:S02]  /*5410*/  FMUL.FTZ R122, R217, R122 ;  /* 0x0000007ad97a7220 */ /* 0x000fe40000410000 */
        /* <DEDUP_REMOVED lines=31> */
[----:B------:R-:W-:Y:S01]  /*5610*/  FFMA.FTZ R124, R124, R80, R189 ;  /* 0x000000507c7c7223 */ /* 0x000fe200000100bd */
[----:B------:R-:W-:Y:S01]  /*5620*/  PRMT R80, RZ, 0x7610, R28 ;  /* 0x00007610ff507816 */ /* 0x000fe2000000001c */
[----:B------:R-:W-:-:S02]  /*5630*/  FMUL.FTZ R77, R217, R224 ;  /* 0x000000e0d94d7220 */ /* 0x000fc40000410000 */
[----:B------:R-:W-:Y:S02]  /*5640*/  FMUL.FTZ R128, R217, R128 ;  /* 0x00000080d9807220 */ /* 0x000fe40000410000 */
[----:B------:R-:W-:Y:S01]  /*5650*/  FFMA.FTZ R125, R125, R80, R192 ;  /* 0x000000507d7d7223 */ /* 0x000fe200000100c0 */
[--C-:B------:R-:W-:Y:S01]  /*5660*/  PRMT R80, RZ, 0x5410, R59.reuse ;  /* 0x00005410ff507816 */ /* 0x100fe2000000003b */
[----:B------:R-:W-:Y:S02]  /*5670*/  FFMA.FTZ R77, R77, R116, R176 ;  /* 0x000000744d4d7223 */ /* 0x000fe400000100b0 */
[----:B------:R-:W-:Y:S01]  /*5680*/  IMAD R116, R215, c[0x0][0x168], RZ ;  /* 0x00005a00d7747a24 */ /* 0x000fe200078e02ff */
[----:B------:R-:W-:Y:S01]  /*5690*/  PRMT R215, RZ, 0x7610, R52 ;  /* 0x00007610ffd77816 */ /* 0x000fe20000000034 */
[----:B------:R-:W-:Y:S01]  /*56a0*/  FFMA.FTZ R219, R219, R80, R204 ;  /* 0x00000050dbdb7223 */ /* 0x000fe200000100cc */
[----:B------:R-:W-:Y:S01]  /*56b0*/  PRMT R80, RZ, 0x7610, R59 ;  /* 0x00007610ff507816 */ /* 0x000fe2000000003b */
[----:B------:R-:W-:-:S02]  /*56c0*/  FMUL.FTZ R134, R217, R134 ;  /* 0x00000086d9867220 */ /* 0x000fc40000410000 */
[C---:B------:R-:W-:Y:S01]  /*56d0*/  FMUL.FTZ R73, R217.reuse, R220 ;  /* 0x000000dcd9497220 */ /* 0x040fe20000410000 */
[----:B------:R-:W-:Y:S01]  /*56e0*/  PRMT R220, RZ, 0x7610, R49 ;  /* 0x00007610ffdc7816 */ /* 0x000fe20000000031 */
[----:B------:R-:W-:Y:S01]  /*56f0*/  FFMA.FTZ R218, R218, R80, R205 ;  /* 0x00000050dada7223 */ /* 0x000fe200000100cd */
[----:B------:R-:W-:Y:S01]  /*5700*/  PRMT R80, RZ, 0x5410, R58 ;  /* 0x00005410ff507816 */ /* 0x000fe2000000003a */
[C---:B------:R-:W-:Y:S02]  /*5710*/  FMUL.FTZ R81, R217.reuse, R228 ;  /* 0x000000e4d9517220 */ /* 0x040fe40000410000 */
[C---:B------:R-:W-:Y:S02]  /*5720*/  FMUL.FTZ R86, R217.reuse, R86 ;  /* 0x00000056d9567220 */ /* 0x040fe40000410000 */
        /* <DEDUP_REMOVED lines=12> */
[----:B------:R-:W-:Y:S01]  /*57f0*/  SHF.R.S32.HI R217, RZ, 0x1f, R116 ;  /* 0x0000001fffd97819 */ /* 0x000fe20000011474 */
        /* <DEDUP_REMOVED lines=15> */
[----:B------:R-:W-:Y:S01]  /*58f0*/  HFMA2.MMA R130, -RZ, RZ, 0, 9.5367431640625e-07 ;  /* 0x00000010ff827435 */ /* 0x000fe200000001ff */
[----:B------:R-:W-:Y:S01]  /*5900*/  F2FP.BF16.PACK_AB R80, R215, R76 ;  /* 0x0000004cd750723e */ /* 0x000fe200000010ff */
[----:B------:R-:W-:Y:S01]  /*5910*/  FFMA.FTZ R87, R87, R82, R26 ;  /* 0x0000005257577223 */ /* 0x000fe2000001001a */
[----:B------:R-:W-:Y:S01]  /*5920*/  LEA.HI.SX32 R215, R73, R182, 0x1d ;  /* 0x000000b649d77211 */ /* 0x000fe200078feaff */
[----:B------:R-:W-:Y:S01]  /*5930*/  FFMA.FTZ R220, R83, R220, R170 ;  /* 0x000000dc53dc7223 */ /* 0x000fe200000100aa */
[----:B------:R-:W-:Y:S01]  /*5940*/  F2FP.BF16.PACK_AB R91, R95, R90 ;  /* 0x0000005a5f5b723e */ /* 0x000fe200000010ff */
[----:B------:R-:W-:Y:S01]  /*5950*/  FFMA.FTZ R221, R81, R221, R172 ;  /* 0x000000dd51dd7223 */ /* 0x000fe200000100ac */
[----:B------:R-:W-:Y:S01]  /*5960*/  F2FP.BF16.PACK_AB R90, R93, R88 ;  /* 0x000000585d5a723e */ /* 0x000fe200000010ff */
[----:B------:R-:W-:Y:S01]  /*5970*/  FFMA.FTZ R222, R117, R222, R184 ;  /* 0x000000de75de7223 */ /* 0x000fe200000100b8 */
[C---:B------:R-:W-:Y:S01]  /*5980*/  IADD3 R93, R215.reuse, 0x20, RZ ;  /* 0x00000020d75d7810 */ /* 0x040fe20007ffe0ff */
[----:B------:R-:W-:Y:S01]  /*5990*/  FFMA.FTZ R129, R216, R129, R203 ;  /* 0x00000081d8817223 */ /* 0x000fe200000100cb */
[----:B------:R-:W-:-:S02]  /*59a0*/  IADD3 R95, R215, 0x40, RZ ;  /* 0x00000040d75f7810 */ /* 0x000fc40007ffe0ff */
[----:B------:R-:W-:Y:S02]  /*59b0*/  F2FP.BF16.PACK_AB R82, R77, R72 ;  /* 0x000000484d52723e */ /* 0x000fe400000010ff */
[----:B------:R-:W-:Y:S01]  /*59c0*/  F2FP.BF16.PACK_AB R87, R87, R116 ;  /* 0x000000745757723e */ /* 0x000fe200000010ff */
[----:B------:R-:W-:Y:S01]  /*59d0*/  IMAD.WIDE.U32 R116, R215, R130, c[0x0][0x208] ;  /* 0x00008200d7747625 */ /* 0x000fe200078e0082 */
[----:B------:R-:W-:Y:S02]  /*59e0*/  F2FP.BF16.PACK_AB R83, R79, R74 ;  /* 0x0000004a4f53723e */ /* 0x000fe400000010ff */
[----:B------:R-:W-:Y:S02]  /*59f0*/  F2FP.BF16.PACK_AB R81, R75, R78 ;  /* 0x0000004e4b51723e */ /* 0x000fe400000010ff */
[----:B------:R-:W-:Y:S01]  /*5a00*/  F2FP.BF16.PACK_AB R88, R225, R92 ;  /* 0x0000005ce158723e */ /* 0x000fe200000010ff */
[----:B------:R-:W-:Y:S01]  /*5a10*/  IMAD.WIDE.U32 R92, R93, R130, c[0x0][0x208] ;  /* 0x000082005d5c7625 */ /* 0x000fe200078e0082 */
[----:B------:R-:W-:Y:S01]  /*5a20*/  PRMT R72, RZ, 0x7610, R56 ;  /* 0x00007610ff487816 */ /* 0x000fe20000000038 */
[----:B------:R-:W-:Y:S01]  /*5a30*/  STG.E.128 [R116.64], R80 ;  /* 0x0000005074007986 */ /* 0x000fe2000c101d04 */
[----:B------:R-:W-:-:S02]  /*5a40*/  F2FP.BF16.PACK_AB R85, R220, R217 ;  /* 0x000000d9dc55723e */ /* 0x000fc400000010ff */
[----:B------:R-:W-:Y:S01]  /*5a50*/  F2FP.BF16.PACK_AB R84, R221, R84 ;  /* 0x00000054dd54723e */ /* 0x000fe200000010ff */
[----:B------:R-:W-:Y:S01]  /*5a60*/  FFMA.FTZ R133, R133, R72, R200 ;  /* 0x0000004885857223 */ /* 0x000fe200000100c8 */
[----:B------:R-:W-:Y:S01]  /*5a70*/  F2FP.BF16.PACK_AB R89, R223, R94 ;  /* 0x0000005edf59723e */ /* 0x000fe200000010ff */
[----:B------:R-:W-:Y:S01]  /*5a80*/  IMAD.WIDE.U32 R94, R95, R130, c[0x0][0x208] ;  /* 0x000082005f5e7625 */ /* 0x000fe200078e0082 */
[----:B------:R-:W-:Y:S01]  /*5a90*/  F2FP.BF16.PACK_AB R74, R101, R96 ;  /* 0x00000060654a723e */ /* 0x000fe200000010ff */
[----:B------:R0:W-:Y:S01]  /*5aa0*/  STG.E.128 [R92.64], R84 ;  /* 0x000000545c007986 */ /* 0x0001e2000c101d04 */
[----:B------:R-:W-:Y:S02]  /*5ab0*/  F2FP.BF16.PACK_AB R73, R99, R102 ;  /* 0x000000666349723e */ /* 0x000fe400000010ff */
[----:B------:R-:W-:Y:S01]  /*5ac0*/  IADD3 R101, R215, 0x60, RZ ;  /* 0x00000060d7657810 */ /* 0x000fe20007ffe0ff */
[----:B------:R1:W-:Y:S01]  /*5ad0*/  STG.E.128 [R94.64], R88 ;  /* 0x000000585e007986 */ /* 0x0003e2000c101d04 */
[----:B------:R-:W-:-:S02]  /*5ae0*/  F2FP.BF16.PACK_AB R72, R97, R100 ;  /* 0x000000646148723e */ /* 0x000fc400000010ff */
[----:B------:R-:W-:Y:S01]  /*5af0*/  IADD3 R99, R215, 0x80, RZ ;  /* 0x00000080d7637810 */ /* 0x000fe20007ffe0ff */
[----:B------:R-:W-:Y:S01]  /*5b00*/  IMAD.WIDE.U32 R100, R101, R130, c[0x0][0x208] ;  /* 0x0000820065647625 */ /* 0x000fe200078e0082 */
[----:B------:R-:W-:Y:S02]  /*5b10*/  IADD3 R97, R215, 0xa0, RZ ;  /* 0x000000a0d7617810 */ /* 0x000fe40007ffe0ff */
[----:B------:R-:W-:Y:S01]  /*5b20*/  F2FP.BF16.PACK_AB R75, R103, R98 ;  /* 0x00000062674b723e */ /* 0x000fe200000010ff */
[----:B------:R-:W-:Y:S01]  /*5b30*/  IMAD.WIDE.U32 R98, R99, R130, c[0x0][0x208] ;  /* 0x0000820063627625 */ /* 0x000fe200078e0082 */
[----:B------:R-:W-:Y:S02]  /*5b40*/  F2FP.BF16.PACK_AB R79, R107, R106 ;  /* 0x0000006a6b4f723e */ /* 0x000fe400000010ff */
[----:B------:R-:W-:Y:S01]  /*5b50*/  F2FP.BF16.PACK_AB R78, R105, R104 ;  /* 0x00000068694e723e */ /* 0x000fe200000010ff */
[----:B------:R-:W-:Y:S01]  /*5b60*/  IMAD.WIDE.U32 R96, R97, R130, c[0x0][0x208] ;  /* 0x0000820061607625 */ /* 0x000fe200078e0082 */
[----:B------:R-:W-:Y:S01]  /*5b70*/  F2FP.BF16.PACK_AB R77, R111, R110 ;  /* 0x0000006e6f4d723e */ /* 0x000fe200000010ff */
[----:B------:R2:W-:Y:S01]  /*5b80*/  STG.E.128 [R100.64], R72 ;  /* 0x0000004864007986 */ /* 0x0005e2000c101d04 */
[----:B0-----:R-:W-:-:S02]  /*5b90*/  IADD3 R93, R215, 0xe0, RZ ;  /* 0x000000e0d75d7810 */ /* 0x001fc40007ffe0ff */
[----:B------:R-:W-:Y:S02]  /*5ba0*/  F2FP.BF16.PACK_AB R76, R109, R108 ;  /* 0x0000006c6d4c723e */ /* 0x000fe400000010ff */
[----:B-1----:R-:W-:Y:S01]  /*5bb0*/  IADD3 R95, R215, 0xc0, RZ ;  /* 0x000000c0d75f7810 */ /* 0x002fe20007ffe0ff */
[----:B------:R-:W-:Y:S01]  /*5bc0*/  IMAD.WIDE.U32 R92, R93, R130, c[0x0][0x208] ;  /* 0x000082005d5c7625 */ /* 0x000fe200078e0082 */
[----:B------:R-:W-:Y:S01]  /*5bd0*/  F2FP.BF16.PACK_AB R83, R115, R114 ;  /* 0x000000727353723e */ /* 0x000fe200000010ff */
[----:B------:R2:W-:Y:S01]  /*5be0*/  STG.E.128 [R98.64], R76 ;  /* 0x0000004c62007986 */ /* 0x0005e2000c101d04 */
[----:B------:R-:W-:Y:S01]  /*5bf0*/  F2FP.BF16.PACK_AB R82, R113, R112 ;  /* 0x000000707152723e */ /* 0x000fe200000010ff */
[----:B------:R-:W-:Y:S01]  /*5c00*/  IMAD.WIDE.U32 R94, R95, R130, c[0x0][0x208] ;  /* 0x000082005f5e7625 */ /* 0x000fe200078e0082 */
[----:B------:R-:W-:Y:S02]  /*5c10*/  F2FP.BF16.PACK_AB R81, R119, R118 ;  /* 0x000000767751723e */ /* 0x000fe400000010ff */
[----:B------:R-:W-:-:S02]  /*5c20*/  F2FP.BF16.PACK_AB R80, R222, R131 ;  /* 0x00000083de50723e */ /* 0x000fc400000010ff */
[----:B------:R-:W-:Y:S02]  /*5c30*/  F2FP.BF16.PACK_AB R87, R123, R122 ;  /* 0x0000007a7b57723e */ /* 0x000fe400000010ff */
[----:B------:R-:W-:Y:S01]  /*5c40*/  F2FP.BF16.PACK_AB R86, R121, R120 ;  /* 0x000000787956723e */ /* 0x000fe200000010ff */
[----:B------:R2:W-:Y:S01]  /*5c50*/  STG.E.128 [R96.64], R80 ;  /* 0x0000005060007986 */ /* 0x0005e2000c101d04 */
[----:B------:R-:W-:Y:S02]  /*5c60*/  F2FP.BF16.PACK_AB R85, R127, R126 ;  /* 0x0000007e7f55723e */ /* 0x000fe400000010ff */
[----:B------:R-:W-:Y:S02]  /*5c70*/  F2FP.BF16.PACK_AB R84, R125, R124 ;  /* 0x0000007c7d54723e */ /* 0x000fe400000010ff */
[----:B------:R-:W-:Y:S02]  /*5c80*/  F2FP.BF16.PACK_AB R91, R218, R219 ;  /* 0x000000dbda5b723e */ /* 0x000fe400000010ff */
[----:B------:R-:W-:Y:S01]  /*5c90*/  F2FP.BF16.PACK_AB R90, R129, R128 ;  /* 0x00000080815a723e */ /* 0x000fe200000010ff */
[----:B------:R2:W-:Y:S01]  /*5ca0*/  STG.E.128 [R94.64], R84 ;  /* 0x000000545e007986 */ /* 0x0005e2000c101d04 */
[----:B------:R-:W-:-:S02]  /*5cb0*/  F2FP.BF16.PACK_AB R89, R135, R134 ;  /* 0x000000868759723e */ /* 0x000fc400000010ff */
[----:B------:R-:W-:-:S05]  /*5cc0*/  F2FP.BF16.PACK_AB R88, R133, R132 ;  /* 0x000000848558723e */ /* 0x000fca00000010ff */
[----:B------:R2:W-:Y:S02]  /*5cd0*/  STG.E.128 [R92.64], R88 ;  /* 0x000000585c007986 */ /* 0x0005e4000c101d04 */
.L_x_18982:
[----:B0-----:R-:W-:Y:S05]  /*5ce0*/  BSYNC B0 ;  /* 0x0000000000007941 */ /* 0x001fea0003800000 */
.L_x_18981:
[----:B--2---:R-:W-:-:S04]  /*5cf0*/  MOV R73, c[0x0][0x160] ;  /* 0x0000580000497a02 */ /* 0x004fc80000000f00 */
[----:B------:R-:W-:-:S04]  /*5d00*/  LEA R206, R73, R206, 0x2 ;  /* 0x000000ce49ce7211 */ /* 0x000fc800078e10ff */
[----:B------:R-:W-:-:S13]  /*5d10*/  ISETP.GE.AND P0, PT, R206, c[0x0][0x164], PT ;  /* 0x00005900ce007a0c */ /* 0x000fda0003f06270 */
[----:B-----5:R-:W-:Y:S01]  /*5d20*/  @P0 CALL.REL.NOINC `(.L_x_18983) ;  /* 0x0000001000000944 */ /* 0x020fe20003c00000 */
[----:B------:R-:W-:Y:S05]  /*5d30*/  BRA `(.L_x_18984) ;  /* 0xffffab9000007947 */ /* 0x000fea000383ffff */
.L_x_18983:
[----:B------:R-:W-:Y:S05]  /*5d40*/  EXIT ;  /* 0x000000000000794d */ /* 0x000fea0003800000 */
.L_x_18979:
[----:B0-----:R-:W-:Y:S01]  /*5d50*/  HFMA2.MMA R217, -RZ, RZ, 0, 5.9604644775390625e-08 ;  /* 0x00000001ffd97435 */ /* 0x001fe200000001ff */
[----:B------:R-:W-:Y:S02]  /*5d60*/  MOV R220, 0x1f ;  /* 0x0000001f00dc7802 */ /* 0x000fe40000000f00 */
[----:B------:R-:W-:Y:S02]  /*5d70*/  MOV R221, 0xffffffff ;  /* 0xffffffff00dd7802 */ /* 0x000fe40000000f00 */
[----:B------:R-:W-:Y:S02]  /*5d80*/  MOV R218, 0x5da0 ;  /* 0x00005da000da7802 */ /* 0x000fe40000000f00 */
[----:B-----5:R-:W-:Y:S05]  /*5d90*/  CALL.REL.NOINC `($__internal_55_$__cuda_sm70_shflsync_bfly_p) ;  /* 0x00000b9000007944 */ /* 0x020fea0003c00000 */
[----:B01----:R-:W-:Y:S05]  /*5da0*/  BRA `(.L_x_18985) ;  /* 0xffffe11000007947 */ /* 0x003fea000383ffff */
.L_x_18980:
[----:B------:R-:W-:Y:S01]  /*5db0*/  HFMA2.MMA R217, -RZ, RZ, 0, 1.1920928955078125e-07 ;  /* 0x00000002ffd97435 */ /* 0x000fe200000001ff */
[----:B------:R-:W-:Y:S02]  /*5dc0*/  MOV R220, 0x1f ;  /* 0x0000001f00dc7802 */ /* 0x000fe40000000f00 */
[----:B------:R-:W-:Y:S02]  /*5dd0*/  MOV R221, 0xffffffff ;  /* 0xffffffff00dd7802 */ /* 0x000fe40000000f00 */
[----:B------:R-:W-:-:S02]  /*5de0*/  MOV R218, 0x5e00 ;  /* 0x00005e0000da7802 */ /* 0x000fc40000000f00 */
[----:B-----5:R-:W-:Y:S05]  /*5df0*/  CALL.REL.NOINC `($__internal_55_$__cuda_sm70_shflsync_bfly_p) ;  /* 0x00000b3000007944 */ /* 0x020fea0003c00000 */
[----:B01----:R-:W-:Y:S01]  /*5e00*/  FADD.FTZ R222, R222, R217 ;  /* 0x000000d9dede7221 */ /* 0x003fe20000010000 */
[----:B------:R-:W-:Y:S01]  /*5e10*/  HFMA2.MMA R217, -RZ, RZ, 0, 2.384185791015625e-07 ;  /* 0x00000004ffd97435 */ /* 0x000fe200000001ff */
[----:B------:R-:W-:-:S02]  /*5e20*/  MOV R220, 0x1f ;  /* 0x0000001f00dc7802 */ /* 0x000fc40000000f00 */
[----:B------:R-:W-:Y:S02]  /*5e30*/  MOV R221, 0xffffffff ;  /* 0xffffffff00dd7802 */ /* 0x000fe40000000f00 */
[----:B------:R-:W-:Y:S02]  /*5e40*/  MOV R218, 0x5e60 ;  /* 0x00005e6000da7802 */ /* 0x000fe40000000f00 */
[----:B------:R-:W-:Y:S05]  /*5e50*/  CALL.REL.NOINC `($__internal_55_$__cuda_sm70_shflsync_bfly_p) ;  /* 0x00000ad000007944 */ /* 0x000fea0003c00000 */
[----:B01----:R-:W-:Y:S01]  /*5e60*/  FADD.FTZ R222, R222, R217 ;  /* 0x000000d9dede7221 */ /* 0x003fe20000010000 */
[----:B------:R-:W-:Y:S01]  /*5e70*/  HFMA2.MMA R217, -RZ, RZ, 0, 4.76837158203125e-07 ;  /* 0x00000008ffd97435 */ /* 0x000fe200000001ff */
[----:B------:R-:W-:Y:S02]  /*5e80*/  MOV R220, 0x1f ;  /* 0x0000001f00dc7802 */ /* 0x000fe40000000f00 */
[----:B------:R-:W-:Y:S02]  /*5e90*/  MOV R221, 0xffffffff ;  /* 0xffffffff00dd7802 */ /* 0x000fe40000000f00 */
[----:B------:R-:W-:Y:S02]  /*5ea0*/  MOV R218, 0x5ec0 ;  /* 0x00005ec000da7802 */ /* 0x000fe40000000f00 */
[----:B------:R-:W-:Y:S05]  /*5eb0*/  CALL.REL.NOINC `($__internal_55_$__cuda_sm70_shflsync_bfly_p) ;  /* 0x00000a7000007944 */ /* 0x000fea0003c00000 */
[----:B01----:R-:W-:Y:S01]  /*5ec0*/  FADD.FTZ R222, R222, R217 ;  /* 0x000000d9dede7221 */ /* 0x003fe20000010000 */
[----:B------:R-:W-:Y:S01]  /*5ed0*/  HFMA2.MMA R217, -RZ, RZ, 0, 9.5367431640625e-07 ;  /* 0x00000010ffd97435 */ /* 0x000fe200000001ff */
[----:B------:R-:W-:-:S02]  /*5ee0*/  MOV R220, 0x1f ;  /* 0x0000001f00dc7802 */ /* 0x000fc40000000f00 */
[----:B------:R-:W-:Y:S02]  /*5ef0*/  MOV R221, 0xffffffff ;  /* 0xffffffff00dd7802 */ /* 0x000fe40000000f00 */
[----:B------:R-:W-:Y:S02]  /*5f00*/  MOV R218, 0x5f20 ;  /* 0x00005f2000da7802 */ /* 0x000fe40000000f00 */
[----:B------:R-:W-:Y:S05]  /*5f10*/  CALL.REL.NOINC `($__internal_55_$__cuda_sm70_shflsync_bfly_p) ;  /* 0x00000a1000007944 */ /* 0x000fea0003c00000 */
[----:B-1----:R-:W-:Y:S01]  /*5f20*/  FADD.FTZ R217, R222, R217 ;  /* 0x000000d9ded97221 */ /* 0x002fe20000010000 */
[----:B0-----:R-:W-:-:S03]  /*5f30*/  MOV R221, 0xffffffff ;  /* 0xffffffff00dd7802 */ /* 0x001fc60000000f00 */
        /* <DEDUP_REMOVED lines=130> */
[----:B------:R-:W-:Y:S01]  /*6760*/  HFMA2.MMA R217, -RZ, RZ, 0, 5.9604644775390625e-08 ;  /* 0x00000001ffd97435 */ /* 0x000fe200000001ff */
[----:B------:R-:W-:-:S05]  /*6770*/  MOV R218, 0x6790 ;  /* 0x0000679000da7802 */ /* 0x000fca0000000f00 */
[----:B------:R-:W-:Y:S05]  /*6780*/  CALL.REL.NOINC `($__internal_55_$__cuda_sm70_shflsync_bfly_p) ;  /* 0x000001a000007944 */ /* 0x000fea0003c00000 */
[----:B01----:R-:W-:Y:S01]  /*6790*/  FADD.FTZ R222, R222, R217 ;  /* 0x000000d9dede7221 */ /* 0x003fe20000010000 */
[----:B------:R-:W-:Y:S01]  /*67a0*/  HFMA2.MMA R217, -RZ, RZ, 0, 1.1920928955078125e-07 ;  /* 0x00000002ffd97435 */ /* 0x000fe200000001ff */
[----:B------:R-:W-:Y:S02]  /*67b0*/  MOV R220, 0x1f ;  /* 0x0000001f00dc7802 */ /* 0x000fe40000000f00 */
[----:B------:R-:W-:Y:S02]  /*67c0*/  MOV R221, 0xffffffff ;  /* 0xffffffff00dd7802 */ /* 0x000fe40000000f00 */
[----:B------:R-:W-:Y:S02]  /*67d0*/  MOV R218, 0x67f0 ;  /* 0x000067f000da7802 */ /* 0x000fe40000000f00 */
[----:B------:R-:W-:Y:S05]  /*67e0*/  CALL.REL.NOINC `($__internal_55_$__cuda_sm70_shflsync_bfly_p) ;  /* 0x0000014000007944 */ /* 0x000fea0003c00000 */
        /* <DEDUP_REMOVED lines=18> */
[----:B01----:R-:W-:Y:S01]  /*6910*/  MOV R221, R217 ;  /* 0x000000d900dd7202 */ /* 0x003fe20000000f00 */
[----:B------:R-:W-:Y:S05]  /*6920*/  BRA `(.L_x_18986) ;  /* 0xffffded000007947 */ /* 0x000fea000383ffff */
        .weak           $__internal_55_$__cuda_sm70_shflsync_bfly_p
        .type           $__internal_55_$__cuda_sm70_shflsync_bfly_p,@function
        .size           $__internal_55_$__cuda_sm70_shflsync_bfly_p,(.L_x_57095 - $__internal_55_$__cuda_sm70_shflsync_bfly_p)
$__internal_55_$__cuda_sm70_shflsync_bfly_p:
[----:B------:R-:W-:Y:S01]  /*6930*/  HFMA2.MMA R219, -RZ, RZ, 0, 0 ;  /* 0x00000000ffdb7435 */ /* 0x000fe200000001ff */
[----:B------:R-:W-:Y:S04]  /*6940*/  WARPSYNC R221 ;  /* 0x000000dd00007348 */ /* 0x000fe80003800000 */
[----:B------:R0:W1:Y:S01]  /*6950*/  SHFL.BFLY PT, R217, R222, R217, R220 ;  /* 0x0c0000d9ded97389 */ /* 0x00006200000e00dc */
[----:B------:R-:W-:Y:S05]  /*6960*/  RET.REL.NODEC R218 `(_ZN10layer_norm13ln_fwd_kernelINS_13Kernel_traitsI13__nv_bfloat16S2_fS2_fjLj2048ELj1ELj4ELj1ELj16ENS_18Kernel_traits_baseILj2048ES2_S2_fS2_fjLj128EEEEELb0ELb1ELb1ELb1EEEvNS_9FwdParamsE) ;  /* 0xffff9690da007950 */ /* 0x000fea0003c3ffff */
.L_x_18987:
        /* <DEDUP_REMOVED lines=9> */
.L_x_57095:


//--------------------- .text._ZN10layer_norm13ln_fwd_kernelINS_13Kernel_traitsI13__nv_bfloat16S2_fS2_fjLj2048ELj1ELj4ELj1ELj16ENS_18Kernel_traits_baseILj2048ES2_S2_fS2_fjLj128EEEEELb1ELb0ELb0ELb0EEEvNS_9FwdParamsE --------------------------
	.section	.text._ZN10layer_norm13ln_fwd_kernelINS_13Kernel_traitsI13__nv_bfloat16S2_fS2_fjLj2048ELj1ELj4ELj1ELj16ENS_18Kernel_traits_baseILj2048ES2_S2_fS2_fjLj128EEEEELb1ELb0ELb0ELb0EEEvNS_9FwdParamsE,"ax",@progbits
	.sectioninfo	@"SHI_REGISTERS=236"
	.align	128
        .global         _ZN10layer_norm13ln_fwd_kernelINS_13Kernel_traitsI13__nv_bfloat16S2_fS2_fjLj2048ELj1ELj4ELj1ELj16ENS_18Kernel_traits_baseILj2048ES2_S2_fS2_fjLj128EEEEELb1ELb0ELb0ELb0EEEvNS_9FwdParamsE
        .type           _ZN10layer_norm13ln_fwd_kernelINS_13Kernel_traitsI13__nv_bfloat16S2_fS2_fjLj2048ELj1ELj4ELj1ELj16ENS_18Kernel_traits_baseILj2048ES2_S2_fS2_fjLj128EEEEELb1ELb0ELb0ELb0EEEvNS_9FwdParamsE,@function
        .size           _ZN10layer_norm13ln_fwd_kernelINS_13Kernel_traitsI13__nv_bfloat16S2_fS2_fjLj2048ELj1ELj4ELj1ELj16ENS_18Kernel_traits_baseILj2048ES2_S2_fS2_fjLj128EEEEELb1ELb0ELb0ELb0EEEvNS_9FwdParamsE,(.L_x_57096 - _ZN10layer_norm13ln_fwd_kernelINS_13Kernel_traitsI13__nv_bfloat16S2_fS2_fjLj2048ELj1ELj4ELj1ELj16ENS_18Kernel_traits_baseILj2048ES2_S2_fS2_fjLj128EEEEELb1ELb0ELb0ELb0EEEvNS_9FwdParamsE)
        .other          _ZN10layer_norm13ln_fwd_kernelINS_13Kernel_traitsI13__nv_bfloat16S2_fS2_fjLj2048ELj1ELj4ELj1ELj16ENS_18Kernel_traits_baseILj2048ES2_S2_fS2_fjLj128EEEEELb1ELb0ELb0ELb0EEEvNS_9FwdParamsE,@"STO_CUDA_ENTRY STV_DEFAULT"
_ZN10layer_norm13ln_fwd_kernelINS_13Kernel_traitsI13__nv_bfloat16S2_fS2_fjLj2048ELj1ELj4ELj1ELj16ENS_18Kernel_traits_baseILj2048ES2_S2_fS2_fjLj128EEEEELb1ELb0ELb0ELb0EEEvNS_9FwdParamsE:
.text._ZN10layer_norm13ln_fwd_kernelINS_13Kernel_traitsI13__nv_bfloat16S2_fS2_fjLj2048ELj1ELj4ELj1ELj16ENS_18Kernel_traits_baseILj2048ES2_S2_fS2_fjLj128EEEEELb1ELb0ELb0ELb0EEEvNS_9FwdParamsE:
        /* <DEDUP_REMOVED lines=95> */
.L_x_18989:
[----:B0-----:R-:W-:Y:S05]  /*05f0*/  BSYNC B0 ;  /* 0x0000000000007941 */ /* 0x001fea0003800000 */
.L_x_18988:
        /* <DEDUP_REMOVED lines=13> */
.L_x_18991:
[----:B0-----:R-:W-:Y:S05]  /*06d0*/  BSYNC B0 ;  /* 0x0000000000007941 */ /* 0x001fea0003800000 */
.L_x_18990:
        /* <DEDUP_REMOVED lines=13> */
.L_x_18993:
[----:B0-----:R-:W-:Y:S05]  /*07b0*/  BSYNC B0 ;  /* 0x0000000000007941 */ /* 0x001fea0003800000 */
.L_x_18992:
        /* <DEDUP_REMOVED lines=13> */
.L_x_18995:
[----:B0-----:R-:W-:Y:S05]  /*0890*/  BSYNC B0 ;  /* 0x0000000000007941 */ /* 0x001fea0003800000 */
.L_x_18994:
        /* <DEDUP_REMOVED lines=13> */
.L_x_18997:
[----:B0-----:R-:W-:Y:S05]  /*0970*/  BSYNC B0 ;  /* 0x0000000000007941 */ /* 0x001fea0003800000 */
.L_x_18996:
        /* <DEDUP_REMOVED lines=23> */
.L_x_18999:
[----:B0-----:R-:W-:Y:S05]  /*0af0*/  BSYNC B0 ;  /* 0x0000000000007941 */ /* 0x001fea0003800000 */
.L_x_18998:
        /* <DEDUP_REMOVED lines=22> */
.L_x_19001:
[----:B0-----:R-:W-:Y:S05]  /*0c60*/  BSYNC B0 ;  /* 0x0000000000007941 */ /* 0x001fea0003800000 */
.L_x_19000:
        /* <DEDUP_REMOVED lines=17> */
.L_x_19003:
[----:B0-----:R-:W-:Y:S05]  /*0d80*/  BSYNC B0 ;  /* 0x0000000000007941 */ /* 0x001fea0003800000 */
.L_x_19002:
        /* <DEDUP_REMOVED lines=9> */
[----:B------:R-:W-:Y:S01]  /*0e20*/  IMAD.HI.U32 R44, R210, -0x2daee0ad, RZ ;  /* 0xd2511f53d22c7827 */ /* 0x000fe200078e00ff */
[----:B------:R-:W-:Y:S01]  /*0e30*/  PRMT R127, RZ, 0x7610, R45 ;  /* 0x00007610ff7f7816 */ /* 0x000fe2000000002d */
[----:B------:R-:W-:Y:S01]  /*0e40*/  BSSY B0, `(.L_x_19004) ;  /* 0x000192e000007945 */ /* 0x000fe20003800000 */
[--C-:B------:R-:W-:Y:S01]  /*0e50*/  PRMT R40, RZ, 0x5410, R32.reuse ;  /* 0x00005410ff287816 */ /* 0x100fe20000000020 */
[C---:B------:R-:W-:Y:S01]  /*0e60*/  IMAD.HI.U32 R45, R212.reuse, -0x326172a9, RZ ;  /* 0xcd9e8d57d42d7827 */ /* 0x040fe200078e00ff */
[----:B------:R-:W-:Y:S01]  /*0e70*/  PRMT R41, RZ, 0x7610, R32 ;  /* 0x00007610ff297816 */ /* 0x000fe20000000020 */
[----:B------:R-:W-:Y:S01]  /*0e80*/  ULDC.U8 UR8, c[0x0][0x1f0] ;  /* 0x00007c0000087ab9 */ /* 0x000fe20000000000 */
[--C-:B------:R-:W-:Y:S01]  /*0e90*/  PRMT R38, RZ, 0x5410, R33.reuse ;  /* 0x00005410ff267816 */ /* 0x100fe20000000021 */
[----:B------:R-:W-:Y:S01]  /*0ea0*/  IMAD R212, R212, -0x326172a9, RZ ;  /* 0xcd9e8d57d4d47824 */ /* 0x000fe200078e02ff */
[----:B------:R-:W-:Y:S01]  /*0eb0*/  PRMT R39, RZ, 0x7610, R33 ;  /* 0x00007610ff277816 */ /* 0x000fe20000000021 */
[----:B------:R-:W-:Y:S01]  /*0ec0*/  IMAD R210, R210, -0x2daee0ad, RZ ;  /* 0xd2511f53d2d27824 */ /* 0x000fe200078e02ff */
[--C-:B------:R-:W-:Y:S01]  /*0ed0*/  PRMT R36, RZ, 0x5410, R34.reuse ;  /* 0x00005410ff247816 */ /* 0x100fe20000000022 */
[----:B------:R-:W-:Y:S01]  /*0ee0*/  IMAD.MOV.U32 R208, RZ, RZ, RZ ;  /* 0x000000ffffd07224 */ /* 0x000fe200078e00ff */
        /* <DEDUP_REMOVED lines=111> */
[----:B------:R-:W-:Y:S02]  /*15e0*/  LOP3.LUT R204, R45, UR25, R204, 0x96, !PT ;  /* 0x000000192dcc7c12 */ /* 0x000fe4000f8e96cc */
[----:B------:R-:W-:Y:S02]  /*15f0*/  LOP3.LUT R205, R44, UR26, R205, 0x96, !PT ;  /* 0x0000001a2ccd7c12 */ /* 0x000fe4000f8e96cd */
        /* <DEDUP_REMOVED lines=9> */
.L_x_19488:
        /* <DEDUP_REMOVED lines=17> */
[----:B------:R-:W-:Y:S01]  /*17a0*/  IMAD.MOV.U32 R56, RZ, RZ, 0x10 ;  /* 0x00000010ff387424 */ /* 0x000fe200078e00ff */
[----:B------:R-:W-:-:S03]  /*17b0*/  ISETP.NE.U32.AND P0, PT, RZ, c[0x0][0x180], PT ;  /* 0x00006000ff007a0c */ /* 0x000fc60003f05070 */
[----:B------:R-:W-:Y:S01]  /*17c0*/  IMAD.WIDE.U32 R56, R217, R56, c[0x0][0x170] ;  /* 0x00005c00d9387625 */ /* 0x000fe200078e0038 */
[----:B------:R-:W-:-:S05]  /*17d0*/  ISETP.NE.AND.EX P0, PT, RZ, c[0x0][0x184], PT, P0 ;  /* 0x00006100ff007a0c */ /* 0x000fca0003f05300 */
[----:B------:R-:W5:Y:S08]  /*17e0*/  LDG.E.128 R56, [R56.64] ;  /* 0x0000000638387981 */ /* 0x000f70000c1e1d00 */
[----:B------:R-:W-:-:S04]  /*17f0*/  @P0 LEA R52, P1, R217, c[0x0][0x180], 0x5 ;  /* 0x00006000d9340a11 */ /* 0x000fc800078228ff */
[----:B------:R-:W-:-:S05]  /*1800*/  @P0 LEA.HI.X R53, R217, c[0x0][0x184], RZ, 0x5, P1 ;  /* 0x00006100d9350a11 */ /* 0x000fca00008f2cff */
[----:B------:R0:W5:Y:S04]  /*1810*/  @P0 LDG.E.128 R44, [R52.64] ;  /* 0x00000006342c0981 */ /* 0x000168000c1e1d00 */
[----:B------:R0:W5:Y:S01]  /*1820*/  @P0 LDG.E.128 R48, [R52.64+0x10] ;  /* 0x0000100634300981 */ /* 0x000162000c1e1d00 */
        /* <DEDUP_REMOVED lines=12> */
.L_x_19008:
[----:B0-----:R-:W-:Y:S02]  /*18f0*/  IMAD.MOV.U32 R220, RZ, RZ, R212 ;  /* 0x000000ffffdc7224 */ /* 0x001fe400078e00d4 */
.L_x_19009:
[----:B------:R-:W-:Y:S05]  /*1900*/  BSYNC B2 ;  /* 0x0000000000027941 */ /* 0x000fea0003800000 */
.L_x_19007:
        /* <DEDUP_REMOVED lines=16> */
.L_x_19013:
[----:B------:R-:W-:Y:S05]  /*1a10*/  BSYNC B3 ;  /* 0x0000000000037941 */ /* 0x000fea0003800000 */
.L_x_19012:
        /* <DEDUP_REMOVED lines=44> */
.L_x_19011:
[----:B------:R-:W-:Y:S05]  /*1ce0*/  BSYNC B2 ;  /* 0x0000000000027941 */ /* 0x000fea0003800000 */
.L_x_19010:
[----:B------:R-:W0:Y:S01]  /*1cf0*/  I2F.U32 R53, R220 ;  /* 0x000000dc00357306 */ /* 0x000e220000201000 */
[----:B------:R-:W-:Y:S01]  /*1d00*/  IMAD.MOV.U32 R222, RZ, RZ, 0x2f800000 ;  /* 0x2f800000ffde7424 */ /* 0x000fe200078e00ff */
[----:B-----5:R-:W-:Y:S01]  /*1d10*/  PRMT R55, RZ, 0x5410, R56 ;  /* 0x00005410ff377816 */ /* 0x020fe20000000038 */
[----:B------:R-:W-:Y:S01]  /*1d20*/  BSSY B2, `(.L_x_19014) ;  /* 0x0000017000027945 */ /* 0x000fe20003800000 */
[----:B------:R-:W-:Y:S02]  /*1d30*/  LOP3.LUT R43, R43, 0xfffffffb, RZ, 0xc0, !PT ;  /* 0xfffffffb2b2b7812 */ /* 0x000fe400078ec0ff */
[----:B------:R-:W-:Y:S01]  /*1d40*/  ISETP.NE.U32.AND P0, PT, RZ, c[0x0][0x180], PT ;  /* 0x00006000ff007a0c */ /* 0x000fe20003f05070 */
[----:B------:R-:W-:-:S03]  /*1d50*/  FMUL.FTZ R55, R55, R218 ;  /* 0x000000da37377220 */ /* 0x000fc60000410000 */
[----:B------:R-:W-:Y:S01]  /*1d60*/  ISETP.NE.AND.EX P0, PT, RZ, c[0x0][0x184], PT, P0 ;  /* 0x00006100ff007a0c */ /* 0x000fe20003f05300 */
        /* <DEDUP_REMOVED lines=17> */
.L_x_19015:
[----:B------:R-:W-:Y:S02]  /*1e80*/  IMAD.MOV.U32 R209, RZ, RZ, R212 ;  /* 0x000000ffffd17224 */ /* 0x000fe400078e00d4 */
.L_x_19016:
[----:B------:R-:W-:Y:S05]  /*1e90*/  BSYNC B2 ;  /* 0x0000000000027941 */ /* 0x000fea0003800000 */
.L_x_19014:
        /* <DEDUP_REMOVED lines=16> */
.L_x_19020:
[----:B------:R-:W-:Y:S05]  /*1fa0*/  BSYNC B3 ;  /* 0x0000000000037941 */ /* 0x000fea0003800000 */
.L_x_19019:
        /* <DEDUP_REMOVED lines=44> */
.L_x_19018:
[----:B------:R-:W-:Y:S05]  /*2270*/  BSYNC B2 ;  /* 0x0000000000027941 */ /* 0x000fea0003800000 */
.L_x_19017:
        /* <DEDUP_REMOVED lines=22> */
.L_x_19022:
[----:B------:R-:W-:Y:S02]  /*23e0*/  MOV R56, R212 ;  /* 0x000000d400387202 */ /* 0x000fe40000000f00 */
.L_x_19023:
[----:B------:R-:W-:Y:S05]  /*23f0*/  BSYNC B2 ;  /* 0x0000000000027941 */ /* 0x000fea0003800000 */
.L_x_19021:
        /* <DEDUP_REMOVED lines=16> */
.L_x_19027:
[----:B------:R-:W-:Y:S05]  /*2500*/  BSYNC B3 ;  /* 0x0000000000037941 */ /* 0x000fea0003800000 */
.L_x_19026:
        /* <DEDUP_REMOVED lines=44> */
.L_x_19025:
[----:B------:R-:W-:Y:S05]  /*27d0*/  BSYNC B2 ;  /* 0x0000000000027941 */ /* 0x000fea0003800000 */
.L_x_19024:
        /* <DEDUP_REMOVED lines=20> */
.L_x_19029:
[----:B------:R-:W-:Y:S02]  /*2920*/  IMAD.MOV.U32 R56, RZ, RZ, R212 ;  /* 0x000000ffff387224 */ /* 0x000fe400078e00d4 */
.L_x_19030:
[----:B------:R-:W-:Y:S05]  /*2930*/  BSYNC B2 ;  /* 0x0000000000027941 */ /* 0x000fea0003800000 */
.L_x_19028:
        /* <DEDUP_REMOVED lines=16> */
.L_x_19034:
[----:B------:R-:W-:Y:S05]  /*2a40*/  BSYNC B3 ;  /* 0x0000000000037941 */ /* 0x000fea0003800000 */
.L_x_19033:
        /* <DEDUP_REMOVED lines=44> */
.L_x_19032:
[----:B------:R-:W-:Y:S05]  /*2d10*/  BSYNC B2 ;  /* 0x0000000000027941 */ /* 0x000fea0003800000 */
.L_x_19031:
        /* <DEDUP_REMOVED lines=20> */
.L_x_19036:
[----:B------:R-:W-:Y:S02]  /*2e60*/  IMAD.MOV.U32 R209, RZ, RZ, R212 ;  /* 0x000000ffffd17224 */ /* 0x000fe400078e00d4 */
.L_x_19037:
[----:B------:R-:W-:Y:S05]  /*2e70*/  BSYNC B2 ;  /* 0x0000000000027941 */ /* 0x000fea0003800000 */
.L_x_19035:
        /* <DEDUP_REMOVED lines=16> */
.L_x_19041:
[----:B------:R-:W-:Y:S05]  /*2f80*/  BSYNC B3 ;  /* 0x0000000000037941 */ /* 0x000fea0003800000 */
.L_x_19040:
        /* <DEDUP_REMOVED lines=44> */
.L_x_19039:
[----:B------:R-:W-:Y:S05]  /*3250*/  BSYNC B2 ;  /* 0x0000000000027941 */ /* 0x000fea0003800000 */
.L_x_19038:
        /* <DEDUP_REMOVED lines=20> */
.L_x_19043:
[----:B------:R-:W-:Y:S02]  /*33a0*/  IMAD.MOV.U32 R209, RZ, RZ, R212 ;  /* 0x000000ffffd17224 */ /* 0x000fe400078e00d4 */
.L_x_19044:
[----:B------:R-:W-:Y:S05]  /*33b0*/  BSYNC B2 ;  /* 0x0000000000027941 */ /* 0x000fea0003800000 */
.L_x_19042:
        /* <DEDUP_REMOVED lines=16> */
.L_x_19048:
[----:B------:R-:W-:Y:S05]  /*34c0*/  BSYNC B3 ;  /* 0x0000000000037941 */ /* 0x000fea0003800000 */
.L_x_19047:
        /* <DEDUP_REMOVED lines=44> */
.L_x_19046:
[----:B------:R-:W-:Y:S05]  /*3790*/  BSYNC B2 ;  /* 0x0000000000027941 */ /* 0x000fea0003800000 */
.L_x_19045:
        /* <DEDUP_REMOVED lines=20> */
.L_x_19050:
[----:B------:R-:W-:Y:S02]  /*38e0*/  MOV R223, R212 ;  /* 0x000000d400df7202 */ /* 0x000fe40000000f00 */
.L_x_19051:
[----:B------:R-:W-:Y:S05]  /*38f0*/  BSYNC B2 ;  /* 0x0000000000027941 */ /* 0x000fea0003800000 */
.L_x_19049:
        /* <DEDUP_REMOVED lines=16> */
.L_x_19055:
[----:B------:R-:W-:Y:S05]  /*3a00*/  BSYNC B3 ;  /* 0x0000000000037941 */ /* 0x000fea0003800000 */
.L_x_19054:
        /* <DEDUP_REMOVED lines=44> */
.L_x_19053:
[----:B------:R-:W-:Y:S05]  /*3cd0*/  BSYNC B2 ;  /* 0x0000000000027941 */ /* 0x000fea0003800000 */
.L_x_19052:
        /* <DEDUP_REMOVED lines=20> */
.L_x_19057:
[----:B------:R-:W-:Y:S02]  /*3e20*/  IMAD.MOV.U32 R226, RZ, RZ, R212 ;  /* 0x000000ffffe27224 */ /* 0x000fe400078e00d4 */
.L_x_19058:
[----:B------:R-:W-:Y:S05]  /*3e30*/  BSYNC B2 ;  /* 0x0000000000027941 */ /* 0x000fea0003800000 */
.L_x_19056:
        /* <DEDUP_REMOVED lines=18> */
.L_x_19062:
[----:B------:R-:W-:Y:S05]  /*3f60*/  BSYNC B3 ;  /* 0x0000000000037941 */ /* 0x000fea0003800000 */
.L_x_19061:
        /* <DEDUP_REMOVED lines=44> */
.L_x_19060:
[----:B------:R-:W-:Y:S05]  /*4230*/  BSYNC B2 ;  /* 0x0000000000027941 */ /* 0x000fea0003800000 */
.L_x_19059:
[----:B------:R-:W0:Y:S01]  /*4240*/  I2F.U32 R221, R226 ;  /* 0x000000e200dd7306 */ /* 0x000e220000201000 */
[----:B------:R-:W-:Y:S02]  /*4250*/  SEL R223, RZ, 0x1, P1 ;  /* 0x00000001ffdf7807 */ /* 0x000fe40000800000 */
[C---:B------:R-:W-:Y:S02]  /*4260*/  LEA R118, P1, R217.reuse, c[0x0][0x188], 0x5 ;  /* 0x00006200d9767a11 */ /* 0x040fe400078228ff */
[----:B------:R-:W-:Y:S02]  /*4270*/  PRMT R59, RZ, 0x7610, R59 ;  /* 0x00007610ff3b7816 */ /* 0x000fe4000000003b */
[C---:B------:R-:W-:Y:S02]  /*4280*/  LEA.HI.X R119, R217.reuse, c[0x0][0x18c], RZ, 0x5, P1 ;  /* 0x00006300d9777a11 */ /* 0x040fe400008f2cff */
[----:B------:R-:W-:Y:S01]  /*4290*/  LEA R116, P1, R217, c[0x0][0x190], 0x3 ;  /* 0x00006400d9747a11 */ /* 0x000fe200078218ff */
[----:B------:R-:W-:Y:S01]  /*42a0*/  FMUL.FTZ R59, R59, R218 ;  /* 0x000000da3b3b7220 */ /* 0x000fe20000410000 */
[----:B------:R-:W-:Y:S01]  /*42b0*/  SEL R231, RZ, 0x10000, P5 ;  /* 0x00010000ffe77807 */ /* 0x000fe20002800000 */
[----:B------:R1:W-:Y:S01]  /*42c0*/  STG.E.128 [R118.64], R52 ;  /* 0x0000003476007986 */ /* 0x0003e2000c101d06 */
[----:B------:R-:W-:Y:S01]  /*42d0*/  LOP3.LUT P5, RZ, R43, 0x2, RZ, 0xc0, !PT ;  /* 0x000000022bff7812 */ /* 0x000fe200078ac0ff */
[----:B------:R-:W-:Y:S01]  /*42e0*/  FMUL.FTZ R59, R59, c[0x0][0x1e8] ;  /* 0x00007a003b3b7a20 */ /* 0x000fe20000410000 */
[----:B------:R-:W-:Y:S01]  /*42f0*/  LEA.HI.X R117, R217, c[0x0][0x194], RZ, 0x3, P1 ;  /* 0x00006500d9757a11 */ /* 0x000fe200008f1cff */
[----:B0-----:R-:W-:Y:S01]  /*4300*/  FFMA.FTZ R221, R221, R222, 1.1641532182693481445e-10 ;  /* 0x2f000000dddd7423 */ /* 0x001fe200000100de */
[----:B------:R-:W-:Y:S01]  /*4310*/  SEL R224, RZ, 0x1, P2 ;  /* 0x00000001ffe07807 */ /* 0x000fe20001000000 */
[----:B------:R-:W-:Y:S01]  /*4320*/  IMAD.WIDE.U32 R222, R223, 0x10000, RZ ;  /* 0x00010000dfde7825 */ /* 0x000fe200078e00ff */
[----:B------:R-:W-:-:S02]  /*4330*/  SEL R220, RZ, 0x1, P5 ;  /* 0x00000001ffdc7807 */ /* 0x000fc40002800000 */
[----:B------:R-:W-:Y:S01]  /*4340*/  FSETP.GTU.FTZ.AND P1, PT, R221, c[0x0][0x1e4], PT ;  /* 0x00007900dd007a0b */ /* 0x000fe20003f3c000 */
[----:B------:R-:W-:Y:S01]  /*4350*/  IMAD.WIDE.U32 R224, R224, 0x1000000, RZ ;  /* 0x01000000e0e07825 */ /* 0x000fe200078e00ff */
[----:B------:R-:W-:Y:S02]  /*4360*/  SEL R228, RZ, 0x100, P4 ;  /* 0x00000100ffe47807 */ /* 0x000fe40002000000 */
[----:B------:R-:W-:Y:S01]  /*4370*/  SEL R230, RZ, 0x1000000, P1 ;  /* 0x01000000ffe67807 */ /* 0x000fe20000800000 */
[----:B------:R-:W-:Y:S01]  /*4380*/  IMAD.WIDE.U32 R220, R220, 0x100, RZ ;  /* 0x00000100dcdc7825 */ /* 0x000fe200078e00ff */
[----:B------:R-:W-:Y:S02]  /*4390*/  LOP3.LUT P6, RZ, R43, 0x4, RZ, 0xc0, !PT ;  /* 0x000000042bff7812 */ /* 0x000fe400078cc0ff */
[----:B------:R-:W-:Y:S02]  /*43a0*/  SEL R229, RZ, 0x1, P3 ;  /* 0x00000001ffe57807 */ /* 0x000fe40001800000 */
[----:B------:R-:W-:-:S02]  /*43b0*/  LOP3.LUT R226, R228, R230, R231, 0xfe, !PT ;  /* 0x000000e6e4e27212 */ /* 0x000fc400078efee7 */
[----:B------:R-:W-:Y:S02]  /*43c0*/  FSEL R59, R59, RZ, !P1 ;  /* 0x000000ff3b3b7208 */ /* 0x000fe40004800000 */
[----:B------:R-:W-:Y:S02]  /*43d0*/  SEL R227, RZ, 0x1, P6 ;  /* 0x00000001ffe37807 */ /* 0x000fe40003000000 */
[----:B------:R-:W-:Y:S01]  /*43e0*/  LOP3.LUT R220, R220, R224, R222, 0xfe, !PT ;  /* 0x000000e0dcdc7212 */ /* 0x000fe200078efede */
[----:B------:R-:W-:Y:S01]  /*43f0*/  @P0 FADD.FTZ R59, R51, R59 ;  /* 0x0000003b333b0221 */ /* 0x000fe20000010000 */
[----:B------:R-:W-:Y:S02]  /*4400*/  LOP3.LUT R225, R225, R226, R229, 0xfe, !PT ;  /* 0x000000e2e1e17212 */ /* 0x000fe400078efee5 */
[----:B------:R-:W-:Y:S02]  /*4410*/  LOP3.LUT R220, R220, R227, RZ, 0xfc, !PT ;  /* 0x000000e3dcdc7212 */ /* 0x000fe400078efcff */
[----:B------:R-:W-:Y:S01]  /*4420*/  LOP3.LUT R221, R221, R225, R223, 0xfe, !PT ;  /* 0x000000e1dddd7212 */ /* 0x000fe200078efedf */
[----:B------:R1:W-:Y:S01]  /*4430*/  STG.E.128 [R118.64+0x10], R56 ;  /* 0x0000103876007986 */ /* 0x0003e2000c101d06 */
[----:B------:R-:W-:-:S03]  /*4440*/  IADD3 R224, R217, 0x20, RZ ;  /* 0x00000020d9e07810 */ /* 0x000fc60007ffe0ff */
[----:B------:R1:W-:Y:S04]  /*4450*/  STG.E.64 [R116.64], R220 ;  /* 0x000000dc74007986 */ /* 0x0003e8000c101b06 */
.L_x_19006:
[----:B------:R-:W-:Y:S05]  /*4460*/  BSYNC B1 ;  /* 0x0000000000017941 */ /* 0x000fea0003800000 */
.L_x_19005:
[----:B------:R-:W-:Y:S01]  /*4470*/  LOP3.LUT P0, RZ, R43, 0x400, RZ, 0xc0, !PT ;  /* 0x000004002bff7812 */ /* 0x000fe2000780c0ff */
[----:B------:R-:W-:-:S12]  /*4480*/  BSSY B1, `(.L_x_19063) ;  /* 0x00002ce000017945 */ /* 0x000fd80003800000 */
        /* <DEDUP_REMOVED lines=14> */
[----:B0-----:R-:W-:Y:S01]  /*4570*/  ISETP.NE.AND P0, PT, R209, 0x2, PT ;  /* 0x00000002d100780c */ /* 0x001fe20003f05270 */
[----:B-1----:R-:W-:-:S12]  /*4580*/  IMAD.MOV.U32 R220, RZ, RZ, R205 ;  /* 0x000000ffffdc7224 */ /* 0x002fd800078e00cd */
[----:B------:R-:W-:Y:S05]  /*4590*/  @!P0 BRA `(.L_x_19067) ;  /* 0x0000006000008947 */ /* 0x000fea0003800000 */
[----:B------:R-:W-:Y:S01]  /*45a0*/  ISETP.NE.AND P0, PT, R209, 0x3, PT ;  /* 0x00000003d100780c */ /* 0x000fe20003f05270 */
[----:B------:R-:W-:-:S12]  /*45b0*/  IMAD.MOV.U32 R220, RZ, RZ, R204 ;  /* 0x000000ffffdc7224 */ /* 0x000fd800078e00cc */
[----:B------:R-:W-:Y:S05]  /*45c0*/  @P0 BRA `(.L_x_19067) ;  /* 0x0000003000000947 */ /* 0x000fea0003800000 */
[----:B------:R-:W-:Y:S01]  /*45d0*/  IMAD.MOV.U32 R220, RZ, RZ, R210 ;  /* 0x000000ffffdc7224 */ /* 0x000fe200078e00d2 */
[----:B------:R-:W-:Y:S05]  /*45e0*/  BRA `(.L_x_19067) ;  /* 0x0000001000007947 */ /* 0x000fea0003800000 */
.L_x_19066:
[----:B01----:R-:W-:Y:S02]  /*45f0*/  IMAD.MOV.U32 R220, RZ, RZ, R212 ;  /* 0x000000ffffdc7224 */ /* 0x003fe400078e00d4 */
.L_x_19067:
[----:B------:R-:W-:Y:S05]  /*4600*/  BSYNC B2 ;  /* 0x0000000000027941 */ /* 0x000fea0003800000 */
.L_x_19065:
        /* <DEDUP_REMOVED lines=16> */
.L_x_19071:
[----:B------:R-:W-:Y:S05]  /*4710*/  BSYNC B3 ;  /* 0x0000000000037941 */ /* 0x000fea0003800000 */
.L_x_19070:
        /* <DEDUP_REMOVED lines=44> */
.L_x_19069:
[----:B------:R-:W-:Y:S05]  /*49e0*/  BSYNC B2 ;  /* 0x0000000000027941 */ /* 0x000fea0003800000 */
.L_x_19068:
        /* <DEDUP_REMOVED lines=25> */
.L_x_19073:
[----:B------:R-:W-:Y:S02]  /*4b80*/  MOV R209, R212 ;  /* 0x000000d400d17202 */ /* 0x000fe40000000f00 */
.L_x_19074:
[----:B------:R-:W-:Y:S05]  /*4b90*/  BSYNC B2 ;  /* 0x0000000000027941 */ /* 0x000fea0003800000 */
.L_x_19072:
        /* <DEDUP_REMOVED lines=16> */
.L_x_19078:
[----:B------:R-:W-:Y:S05]  /*4ca0*/  BSYNC B3 ;  /* 0x0000000000037941 */ /* 0x000fea0003800000 */
.L_x_19077:
        /* <DEDUP_REMOVED lines=44> */
.L_x_19076:
[----:B------:R-:W-:Y:S05]  /*4f70*/  BSYNC B2 ;  /* 0x0000000000027941 */ /* 0x000fea0003800000 */
.L_x_19075:
        /* <DEDUP_REMOVED lines=22> */
.L_x_19080:
[----:B------:R-:W-:Y:S02]  /*50e0*/  IMAD.MOV.U32 R64, RZ, RZ, R212 ;  /* 0x000000ffff407224 */ /* 0x000fe400078e00d4 */
.L_x_19081:
[----:B------:R-:W-:Y:S05]  /*50f0*/  BSYNC B2 ;  /* 0x0000000000027941 */ /* 0x000fea0003800000 */
.L_x_19079:
        /* <DEDUP_REMOVED lines=16> */
.L_x_19085:
[----:B------:R-:W-:Y:S05]  /*5200*/  BSYNC B3 ;  /* 0x0000000000037941 */ /* 0x000fea0003800000 */
.L_x_19084:
        /* <DEDUP_REMOVED lines=44> */
.L_x_19083:
[----:B------:R-:W-:Y:S05]  /*54d0*/  BSYNC B2 ;  /* 0x0000000000027941 */ /* 0x000fea0003800000 */
.L_x_19082:
        /* <DEDUP_REMOVED lines=20> */
.L_x_19087:
[----:B------:R-:W-:Y:S02]  /*5620*/  IMAD.MOV.U32 R64, RZ, RZ, R212 ;  /* 0x000000ffff407224 */ /* 0x000fe400078e00d4 */
.L_x_19088:
[----:B------:R-:W-:Y:S05]  /*5630*/  BSYNC B2 ;  /* 0x0000000000027941 */ /* 0x000fea0003800000 */
.L_x_19086:
        /* <DEDUP_REMOVED lines=16> */
.L_x_19092:
[----:B------:R-:W-:Y:S05]  /*5740*/  BSYNC B3 ;  /* 0x0000000000037941 */ /* 0x000fea0003800000 */
.L_x_19091:
        /* <DEDUP_REMOVED lines=44> */
.L_x_19090:
[----:B------:R-:W-:Y:S05]  /*5a10*/  BSYNC B2 ;  /* 0x0000000000027941 */ /* 0x000fea0003800000 */
.L_x_19089:
        /* <DEDUP_REMOVED lines=20> */
.L_x_19094:
[----:B------:R-:W-:Y:S02]  /*5b60*/  IMAD.MOV.U32 R209, RZ, RZ, R212 ;  /* 0x000000ffffd17224 */ /* 0x000fe400078e00d4 */
.L_x_19095:
[----:B------:R-:W-:Y:S05]  /*5b70*/  BSYNC B2 ;  /* 0x0000000000027941 */ /* 0x000fea0003800000 */
.L_x_19093:
        /* <DEDUP_REMOVED lines=16> */
.L_x_19099:
[----:B------:R-:W-:Y:S05]  /*5c80*/  BSYNC B3 ;  /* 0x0000000000037941 */ /* 0x000fea0003800000 */
.L_x_19098:
        /* <DEDUP_REMOVED lines=44> */
.L_x_19097:
[----:B------:R-:W-:Y:S05]  /*5f50*/  BSYNC B2 ;  /* 0x0000000000027941 */ /* 0x000fea0003800000 */
.L_x_19096:
        /* <DEDUP_REMOVED lines=20> */
.L_x_19101:
[----:B------:R-:W-:Y:S02]  /*60a0*/  MOV R209, R212 ;  /* 0x000000d400d17202 */ /* 0x000fe40000000f00 */
.L_x_19102:
[----:B------:R-:W-:Y:S05]  /*60b0*/  BSYNC B2 ;  /* 0x0000000000027941 */ /* 0x000fea0003800000 */
.L_x_19100:
        /* <DEDUP_REMOVED lines=16> */
.L_x_19106:
[----:B------:R-:W-:Y:S05]  /*61c0*/  BSYNC B3 ;  /* 0x0000000000037941 */ /* 0x000fea0003800000 */
.L_x_19105:
        /* <DEDUP_REMOVED lines=44> */
.L_x_19104:
[----:B------:R-:W-:Y:S05]  /*6490*/  BSYNC B2 ;  /* 0x0000000000027941 */ /* 0x000fea0003800000 */
.L_x_19103:
        /* <DEDUP_REMOVED lines=20> */
.L_x_19108:
[----:B------:R-:W-:Y:S02]  /*65e0*/  IMAD.MOV.U32 R223, RZ, RZ, R212 ;  /* 0x000000ffffdf7224 */ /* 0x000fe400078e00d4 */
.L_x_19109:
[----:B------:R-:W-:Y:S05]  /*65f0*/  BSYNC B2 ;  /* 0x0000000000027941 */ /* 0x000fea0003800000 */
.L_x_19107:
        /* <DEDUP_REMOVED lines=16> */
.L_x_19113:
[----:B------:R-:W-:Y:S05]  /*6700*/  BSYNC B3 ;  /* 0x0000000000037941 */ /* 0x000fea0003800000 */
.L_x_19112:
        /* <DEDUP_REMOVED lines=44> */
.L_x_19111:
[----:B------:R-:W-:Y:S05]  /*69d0*/  BSYNC B2 ;  /* 0x0000000000027941 */ /* 0x000fea0003800000 */
.L_x_19110:
        /* <DEDUP_REMOVED lines=20> */
.L_x_19115:
[----:B------:R-:W-:Y:S02]  /*6b20*/  IMAD.MOV.U32 R225, RZ, RZ, R212 ;  /* 0x000000ffffe17224 */ /* 0x000fe400078e00d4 */
.L_x_19116:
[----:B------:R-:W-:Y:S05]  /*6b30*/  BSYNC B2 ;  /* 0x0000000000027941 */ /* 0x000fea0003800000 */
.L_x_19114:
        /* <DEDUP_REMOVED lines=18> */
.L_x_19120:
[----:B------:R-:W-:Y:S05]  /*6c60*/  BSYNC B3 ;  /* 0x0000000000037941 */ /* 0x000fea0003800000 */
.L_x_19119:
        /* <DEDUP_REMOVED lines=44> */
.L_x_19118:
[----:B------:R-:W-:Y:S05]  /*6f30*/  BSYNC B2 ;  /* 0x0000000000027941 */ /* 0x000fea0003800000 */
.L_x_19117:
[----:B------:R-:W0:Y:S01]  /*6f40*/  I2F.U32 R221, R225 ;  /* 0x000000e100dd7306 */ /* 0x000e220000201000 */
[----:B------:R-:W-:Y:S02]  /*6f50*/  SEL R223, RZ, 0x1, P1 ;  /* 0x00000001ffdf7807 */ /* 0x000fe40000800000 */
[----:B------:R-:W-:Y:S02]  /*6f60*/  LEA R118, P1, R224, c[0x0][0x188], 0x5 ;  /* 0x00006200e0767a11 */ /* 0x000fe400078228ff */
[----:B------:R-:W-:-:S02]  /*6f70*/  PRMT R67, RZ, 0x7610, R67 ;  /* 0x00007610ff437816 */ /* 0x000fc40000000043 */
[C---:B------:R-:W-:Y:S02]  /*6f80*/  LEA.HI.X R119, R224.reuse, c[0x0][0x18c], RZ, 0x5, P1 ;  /* 0x00006300e0777a11 */ /* 0x040fe400008f2cff */
[C---:B------:R-:W-:Y:S01]  /*6f90*/  LEA R116, P1, R224.reuse, c[0x0][0x190], 0x3 ;  /* 0x00006400e0747a11 */ /* 0x040fe200078218ff */
        /* <DEDUP_REMOVED lines=28> */
.L_x_19064:
[----:B------:R-:W-:Y:S05]  /*7160*/  BSYNC B1 ;  /* 0x0000000000017941 */ /* 0x000fea0003800000 */
.L_x_19063:
        /* <DEDUP_REMOVED lines=24> */
.L_x_19124:
[----:B01----:R-:W-:Y:S02]  /*72f0*/  IMAD.MOV.U32 R220, RZ, RZ, R212 ;  /* 0x000000ffffdc7224 */ /* 0x003fe400078e00d4 */
.L_x_19125:
[----:B------:R-:W-:Y:S05]  /*7300*/  BSYNC B2 ;  /* 0x0000000000027941 */ /* 0x000fea0003800000 */
.L_x_19123:
        /* <DEDUP_REMOVED lines=16> */
.L_x_19129:
[----:B------:R-:W-:Y:S05]  /*7410*/  BSYNC B3 ;  /* 0x0000000000037941 */ /* 0x000fea0003800000 */
.L_x_19128:
        /* <DEDUP_REMOVED lines=44> */
.L_x_19127:
[----:B------:R-:W-:Y:S05]  /*76e0*/  BSYNC B2 ;  /* 0x0000000000027941 */ /* 0x000fea0003800000 */
.L_x_19126:
        /* <DEDUP_REMOVED lines=25> */
.L_x_19131:
[----:B------:R-:W-:Y:S02]  /*7880*/  IMAD.MOV.U32 R209, RZ, RZ, R212 ;  /* 0x000000ffffd17224 */ /* 0x000fe400078e00d4 */
.L_x_19132:
[----:B------:R-:W-:Y:S05]  /*7890*/  BSYNC B2 ;  /* 0x0000000000027941 */ /* 0x000fea0003800000 */
.L_x_19130:
        /* <DEDUP_REMOVED lines=16> */
.L_x_19136:
[----:B------:R-:W-:Y:S05]  /*79a0*/  BSYNC B3 ;  /* 0x0000000000037941 */ /* 0x000fea0003800000 */
.L_x_19135:
        /* <DEDUP_REMOVED lines=44> */
.L_x_19134:
[----:B------:R-:W-:Y:S05]  /*7c70*/  BSYNC B2 ;  /* 0x0000000000027941 */ /* 0x000fea0003800000 */
.L_x_19133:
        /* <DEDUP_REMOVED lines=22> */
.L_x_19138:
[----:B------:R-:W-:Y:S02]  /*7de0*/  IMAD.MOV.U32 R72, RZ, RZ, R212 ;  /* 0x000000ffff487224 */ /* 0x000fe400078e00d4 */
.L_x_19139:
[----:B------:R-:W-:Y:S05]  /*7df0*/  BSYNC B2 ;  /* 0x0000000000027941 */ /* 0x000fea0003800000 */
.L_x_19137:
        /* <DEDUP_REMOVED lines=16> */
.L_x_19143:
[----:B------:R-:W-:Y:S05]  /*7f00*/  BSYNC B3 ;  /* 0x0000000000037941 */ /* 0x000fea0003800000 */
.L_x_19142:
        /* <DEDUP_REMOVED lines=44> */
.L_x_19141:
[----:B------:R-:W-:Y:S05]  /*81d0*/  BSYNC B2 ;  /* 0x0000000000027941 */ /* 0x000fea0003800000 */
.L_x_19140:
        /* <DEDUP_REMOVED lines=20> */
.L_x_19145:
[----:B------:R-:W-:Y:S02]  /*8320*/  IMAD.MOV.U32 R72, RZ, RZ, R212 ;  /* 0x000000ffff487224 */ /* 0x000fe400078e00d4 */
.L_x_19146:
[----:B------:R-:W-:Y:S05]  /*8330*/  BSYNC B2 ;  /* 0x0000000000027941 */ /* 0x000fea0003800000 */
.L_x_19144:
        /* <DEDUP_REMOVED lines=16> */
.L_x_19150:
[----:B------:R-:W-:Y:S05]  /*8440*/  BSYNC B3 ;  /* 0x0000000000037941 */ /* 0x000fea0003800000 */
.L_x_19149:
        /* <DEDUP_REMOVED lines=44> */
.L_x_19148:
[----:B------:R-:W-:Y:S05]  /*8710*/  BSYNC B2 ;  /* 0x0000000000027941 */ /* 0x000fea0003800000 */
.L_x_19147:
        /* <DEDUP_REMOVED lines=20> */
.L_x_19152:
[----:B------:R-:W-:Y:S02]  /*8860*/  MOV R209, R212 ;  /* 0x000000d400d17202 */ /* 0x000fe40000000f00 */
.L_x_19153:
[----:B------:R-:W-:Y:S05]  /*8870*/  BSYNC B2 ;  /* 0x0000000000027941 */ /* 0x000fea0003800000 */
.L_x_19151:
        /* <DEDUP_REMOVED lines=16> */
.L_x_19157:
[----:B------:R-:W-:Y:S05]  /*8980*/  BSYNC B3 ;  /* 0x0000000000037941 */ /* 0x000fea0003800000 */
.L_x_19156:
        /* <DEDUP_REMOVED lines=44> */
.L_x_19155:
[----:B------:R-:W-:Y:S05]  /*8c50*/  BSYNC B2 ;  /* 0x0000000000027941 */ /* 0x000fea0003800000 */
.L_x_19154:
        /* <DEDUP_REMOVED lines=20> */
.L_x_19159:
[----:B------:R-:W-:Y:S02]  /*8da0*/  IMAD.MOV.U32 R209, RZ, RZ, R212 ;  /* 0x000000ffffd17224 */ /* 0x000fe400078e00d4 */
.L_x_19160:
[----:B------:R-:W-:Y:S05]  /*8db0*/  BSYNC B2 ;  /* 0x0000000000027941 */ /* 0x000fea0003800000 */
.L_x_19158:
        /* <DEDUP_REMOVED lines=16> */
.L_x_19164:
[----:B------:R-:W-:Y:S05]  /*8ec0*/  BSYNC B3 ;  /* 0x0000000000037941 */ /* 0x000fea0003800000 */
.L_x_19163:
        /* <DEDUP_REMOVED lines=44> */
.L_x_19162:
[----:B------:R-:W-:Y:S05]  /*9190*/  BSYNC B2 ;  /* 0x0000000000027941 */ /* 0x000fea0003800000 */
.L_x_19161:
        /* <DEDUP_REMOVED lines=20> */
.L_x_19166:
[----:B------:R-:W-:Y:S02]  /*92e0*/  IMAD.MOV.U32 R223, RZ, RZ, R212 ;  /* 0x000000ffffdf7224 */ /* 0x000fe400078e00d4 */
.L_x_19167:
[----:B------:R-:W-:Y:S05]  /*92f0*/  BSYNC B2 ;  /* 0x0000000000027941 */ /* 0x000fea0003800000 */
.L_x_19165:
        /* <DEDUP_REMOVED lines=16> */
.L_x_19171:
[----:B------:R-:W-:Y:S05]  /*9400*/  BSYNC B3 ;  /* 0x0000000000037941 */ /* 0x000fea0003800000 */
.L_x_19170:
        /* <DEDUP_REMOVED lines=44> */
.L_x_19169:
[----:B------:R-:W-:Y:S05]  /*96d0*/  BSYNC B2 ;  /* 0x0000000000027941 */ /* 0x000fea0003800000 */
.L_x_19168:
        /* <DEDUP_REMOVED lines=20> */
.L_x_19173:
[----:B------:R-:W-:Y:S02]  /*9820*/  IMAD.MOV.U32 R225, RZ, RZ, R212 ;  /* 0x000000ffffe17224 */ /* 0x000fe400078e00d4 */
.L_x_19174:
[----:B------:R-:W-:Y:S05]  /*9830*/  BSYNC B2 ;  /* 0x0000000000027941 */ /* 0x000fea0003800000 */
.L_x_19172:
        /* <DEDUP_REMOVED lines=18> */
.L_x_19178:
[----:B------:R-:W-:Y:S05]  /*9960*/  BSYNC B3 ;  /* 0x0000000000037941 */ /* 0x000fea0003800000 */
.L_x_19177:
        /* <DEDUP_REMOVED lines=44> */
.L_x_19176:
[----:B------:R-:W-:Y:S05]  /*9c30*/  BSYNC B2 ;  /* 0x0000000000027941 */ /* 0x000fea0003800000 */
.L_x_19175:
[----:B------:R-:W0:Y:S01]  /*9c40*/  I2F.U32 R221, R225 ;  /* 0x000000e100dd7306 */ /* 0x000e220000201000 */
[----:B------:R-:W-:Y:S02]  /*9c50*/  SEL R223, RZ, 0x1, P1 ;  /* 0x00000001ffdf7807 */ /* 0x000fe40000800000 */
[C---:B------:R-:W-:Y:S02]  /*9c60*/  LEA R118, P1, R224.reuse, c[0x0][0x188], 0x5 ;  /* 0x00006200e0767a11 */ /* 0x040fe400078228ff */
[----:B------:R-:W-:Y:S02]  /*9c70*/  PRMT R75, RZ, 0x7610, R75 ;  /* 0x00007610ff4b7816 */ /* 0x000fe4000000004b */
        /* <DEDUP_REMOVED lines=30> */
.L_x_19122:
[----:B------:R-:W-:Y:S05]  /*9e60*/  BSYNC B1 ;  /* 0x0000000000017941 */ /* 0x000fea0003800000 */
.L_x_19121:
        /* <DEDUP_REMOVED lines=22> */
[----:B------:R-:W-:Y:S01]  /*9fd0*/  MOV R220, R210 ;  /* 0x000000d200dc7202 */ /* 0x000fe20000000f00 */
[----:B------:R-:W-:Y:S05]  /*9fe0*/  BRA `(.L_x_19183) ;  /* 0x0000001000007947 */ /* 0x000fea0003800000 */
.L_x_19182:
[----:B01----:R-:W-:Y:S02]  /*9ff0*/  IMAD.MOV.U32 R220, RZ, RZ, R212 ;  /* 0x000000ffffdc7224 */ /* 0x003fe400078e00d4 */
.L_x_19183:
[----:B------:R-:W-:Y:S05]  /*a000*/  BSYNC B2 ;  /* 0x0000000000027941 */ /* 0x000fea0003800000 */
.L_x_19181:
        /* <DEDUP_REMOVED lines=16> */
.L_x_19187:
[----:B------:R-:W-:Y:S05]  /*a110*/  BSYNC B3 ;  /* 0x0000000000037941 */ /* 0x000fea0003800000 */
.L_x_19186:
        /* <DEDUP_REMOVED lines=44> */
.L_x_19185:
[----:B------:R-:W-:Y:S05]  /*a3e0*/  BSYNC B2 ;  /* 0x0000000000027941 */ /* 0x000fea0003800000 */
.L_x_19184:
[----:B------:R-:W0:Y:S01]  /*a3f0*/  I2F.U32 R77, R220 ;  /* 0x000000dc004d7306 */ /* 0x000e220000201000 */
[----:B------:R-:W-:Y:S01]  /*a400*/  HFMA2.MMA R222, -RZ, RZ, 0.1171875, 0 ;  /* 0x2f800000ffde7435 */ /* 0x000fe200000001ff */
        /* <DEDUP_REMOVED lines=23> */
.L_x_19189:
[----:B------:R-:W-:Y:S02]  /*a580*/  IMAD.MOV.U32 R209, RZ, RZ, R212 ;  /* 0x000000ffffd17224 */ /* 0x000fe400078e00d4 */
.L_x_19190:
[----:B------:R-:W-:Y:S05]  /*a590*/  BSYNC B2 ;  /* 0x0000000000027941 */ /* 0x000fea0003800000 */
.L_x_19188:
        /* <DEDUP_REMOVED lines=16> */
.L_x_19194:
[----:B------:R-:W-:Y:S05]  /*a6a0*/  BSYNC B3 ;  /* 0x0000000000037941 */ /* 0x000fea0003800000 */
.L_x_19193:
        /* <DEDUP_REMOVED lines=44> */
.L_x_19192:
[----:B------:R-:W-:Y:S05]  /*a970*/  BSYNC B2 ;  /* 0x0000000000027941 */ /* 0x000fea0003800000 */
.L_x_19191:
        /* <DEDUP_REMOVED lines=22> */
.L_x_19196:
[----:B------:R-:W-:Y:S02]  /*aae0*/  IMAD.MOV.U32 R80, RZ, RZ, R212 ;  /* 0x000000ffff507224 */ /* 0x000fe400078e00d4 */
.L_x_19197:
[----:B------:R-:W-:Y:S05]  /*aaf0*/  BSYNC B2 ;  /* 0x0000000000027941 */ /* 0x000fea0003800000 */
.L_x_19195:
        /* <DEDUP_REMOVED lines=16> */
.L_x_19201:
[----:B------:R-:W-:Y:S05]  /*ac00*/  BSYNC B3 ;  /* 0x0000000000037941 */ /* 0x000fea0003800000 */
.L_x_19200:
        /* <DEDUP_REMOVED lines=44> */
.L_x_19199:
[----:B------:R-:W-:Y:S05]  /*aed0*/  BSYNC B2 ;  /* 0x0000000000027941 */ /* 0x000fea0003800000 */
.L_x_19198:
        /* <DEDUP_REMOVED lines=20> */
.L_x_19203:
[----:B------:R-:W-:Y:S02]  /*b020*/  MOV R80, R212 ;  /* 0x000000d400507202 */ /* 0x000fe40000000f00 */
.L_x_19204:
[----:B------:R-:W-:Y:S05]  /*b030*/  BSYNC B2 ;  /* 0x0000000000027941 */ /* 0x000fea0003800000 */
.L_x_19202:
        /* <DEDUP_REMOVED lines=16> */
.L_x_19208:
[----:B------:R-:W-:Y:S05]  /*b140*/  BSYNC B3 ;  /* 0x0000000000037941 */ /* 0x000fea0003800000 */
.L_x_19207:
        /* <DEDUP_REMOVED lines=44> */
.L_x_19206:
[----:B------:R-:W-:Y:S05]  /*b410*/  BSYNC B2 ;  /* 0x0000000000027941 */ /* 0x000fea0003800000 */
.L_x_19205:
        /* <DEDUP_REMOVED lines=20> */
.L_x_19210:
[----:B------:R-:W-:Y:S02]  /*b560*/  IMAD.MOV.U32 R209, RZ, RZ, R212 ;  /* 0x000000ffffd17224 */ /* 0x000fe400078e00d4 */
.L_x_19211:
[----:B------:R-:W-:Y:S05]  /*b570*/  BSYNC B2 ;  /* 0x0000000000027941 */ /* 0x000fea0003800000 */
.L_x_19209:
        /* <DEDUP_REMOVED lines=16> */
.L_x_19215:
[----:B------:R-:W-:Y:S05]  /*b680*/  BSYNC B3 ;  /* 0x0000000000037941 */ /* 0x000fea0003800000 */
.L_x_19214:
        /* <DEDUP_REMOVED lines=44> */
.L_x_19213:
[----:B------:R-:W-:Y:S05]  /*b950*/  BSYNC B2 ;  /* 0x0000000000027941 */ /* 0x000fea0003800000 */
.L_x_19212:
        /* <DEDUP_REMOVED lines=20> */
.L_x_19217:
[----:B------:R-:W-:Y:S02]  /*baa0*/  IMAD.MOV.U32 R209, RZ, RZ, R212 ;  /* 0x000000ffffd17224 */ /* 0x000fe400078e00d4 */
.L_x_19218:
[----:B------:R-:W-:Y:S05]  /*bab0*/  BSYNC B2 ;  /* 0x0000000000027941 */ /* 0x000fea0003800000 */
.L_x_19216:
        /* <DEDUP_REMOVED lines=16> */
.L_x_19222:
[----:B------:R-:W-:Y:S05]  /*bbc0*/  BSYNC B3 ;  /* 0x0000000000037941 */ /* 0x000fea0003800000 */
.L_x_19221:
        /* <DEDUP_REMOVED lines=44> */
.L_x_19220:
[----:B------:R-:W-:Y:S05]  /*be90*/  BSYNC B2 ;  /* 0x0000000000027941 */ /* 0x000fea0003800000 */
.L_x_19219:
        /* <DEDUP_REMOVED lines=20> */
.L_x_19224:
[----:B------:R-:W-:Y:S02]  /*bfe0*/  IMAD.MOV.U32 R223, RZ, RZ, R212 ;  /* 0x000000ffffdf7224 */ /* 0x000fe400078e00d4 */
.L_x_19225:
[----:B------:R-:W-:Y:S05]  /*bff0*/  BSYNC B2 ;  /* 0x0000000000027941 */ /* 0x000fea0003800000 */
.L_x_19223:
        /* <DEDUP_REMOVED lines=16> */
.L_x_19229:
[----:B------:R-:W-:Y:S05]  /*c100*/  BSYNC B3 ;  /* 0x0000000000037941 */ /* 0x000fea0003800000 */
.L_x_19228:
        /* <DEDUP_REMOVED lines=44> */
.L_x_19227:
[----:B------:R-:W-:Y:S05]  /*c3d0*/  BSYNC B2 ;  /* 0x0000000000027941 */ /* 0x000fea0003800000 */
.L_x_19226:
        /* <DEDUP_REMOVED lines=20> */
.L_x_19231:
[----:B------:R-:W-:Y:S02]  /*c520*/  MOV R225, R212 ;  /* 0x000000d400e17202 */ /* 0x000fe40000000f00 */
.L_x_19232:
[----:B------:R-:W-:Y:S05]  /*c530*/  BSYNC B2 ;  /* 0x0000000000027941 */ /* 0x000fea0003800000 */
.L_x_19230:
        /* <DEDUP_REMOVED lines=18> */
.L_x_19236:
[----:B------:R-:W-:Y:S05]  /*c660*/  BSYNC B3 ;  /* 0x0000000000037941 */ /* 0x000fea0003800000 */
.L_x_19235:
        /* <DEDUP_REMOVED lines=44> */
.L_x_19234:
[----:B------:R-:W-:Y:S05]  /*c930*/  BSYNC B2 ;  /* 0x0000000000027941 */ /* 0x000fea0003800000 */
.L_x_19233:
        /* <DEDUP_REMOVED lines=34> */
.L_x_19180:
[----:B------:R-:W-:Y:S05]  /*cb60*/  BSYNC B1 ;  /* 0x0000000000017941 */ /* 0x000fea0003800000 */
.L_x_19179:
        /* <DEDUP_REMOVED lines=17> */
[----:B-1----:R-:W-:-:S11]  /*cc80*/  MOV R220, R205 ;  /* 0x000000cd00dc7202 */ /* 0x002fd60000000f00 */
[----:B------:R-:W-:Y:S05]  /*cc90*/  @!P0 BRA `(.L_x_19241) ;  /* 0x0000006000008947 */ /* 0x000fea0003800000 */
[----:B------:R-:W-:Y:S01]  /*cca0*/  ISETP.NE.AND P0, PT, R209, 0x3, PT ;  /* 0x00000003d100780c */ /* 0x000fe20003f05270 */
[----:B------:R-:W-:-:S12]  /*ccb0*/  IMAD.MOV.U32 R220, RZ, RZ, R204 ;  /* 0x000000ffffdc7224 */ /* 0x000fd800078e00cc */
[----:B------:R-:W-:Y:S05]  /*ccc0*/  @P0 BRA `(.L_x_19241) ;  /* 0x0000003000000947 */ /* 0x000fea0003800000 */
[----:B------:R-:W-:Y:S01]  /*ccd0*/  IMAD.MOV.U32 R220, RZ, RZ, R210 ;  /* 0x000000ffffdc7224 */ /* 0x000fe200078e00d2 */
[----:B------:R-:W-:Y:S05]  /*cce0*/  BRA `(.L_x_19241) ;  /* 0x0000001000007947 */ /* 0x000fea0003800000 */
.L_x_19240:
[----:B01----:R-:W-:Y:S02]  /*ccf0*/  IMAD.MOV.U32 R220, RZ, RZ, R212 ;  /* 0x000000ffffdc7224 */ /* 0x003fe400078e00d4 */
.L_x_19241:
[----:B------:R-:W-:Y:S05]  /*cd00*/  BSYNC B2 ;  /* 0x0000000000027941 */ /* 0x000fea0003800000 */
.L_x_19239:
        /* <DEDUP_REMOVED lines=16> */
.L_x_19245:
[----:B------:R-:W-:Y:S05]  /*ce10*/  BSYNC B3 ;  /* 0x0000000000037941 */ /* 0x000fea0003800000 */
.L_x_19244:
        /* <DEDUP_REMOVED lines=44> */
.L_x_19243:
[----:B------:R-:W-:Y:S05]  /*d0e0*/  BSYNC B2 ;  /* 0x0000000000027941 */ /* 0x000fea0003800000 */
.L_x_19242:
        /* <DEDUP_REMOVED lines=25> */
.L_x_19247:
[----:B------:R-:W-:Y:S02]  /*d280*/  IMAD.MOV.U32 R209, RZ, RZ, R212 ;  /* 0x000000ffffd17224 */ /* 0x000fe400078e00d4 */
.L_x_19248:
[----:B------:R-:W-:Y:S05]  /*d290*/  BSYNC B2 ;  /* 0x0000000000027941 */ /* 0x000fea0003800000 */
.L_x_19246:
        /* <DEDUP_REMOVED lines=16> */
.L_x_19252:
[----:B------:R-:W-:Y:S05]  /*d3a0*/  BSYNC B3 ;  /* 0x0000000000037941 */ /* 0x000fea0003800000 */
.L_x_19251:
        /* <DEDUP_REMOVED lines=44> */
.L_x_19250:
[----:B------:R-:W-:Y:S05]  /*d670*/  BSYNC B2 ;  /* 0x0000000000027941 */ /* 0x000fea0003800000 */
.L_x_19249:
        /* <DEDUP_REMOVED lines=22> */
.L_x_19254:
[----:B------:R-:W-:Y:S02]  /*d7e0*/  MOV R88, R212 ;  /* 0x000000d400587202 */ /* 0x000fe40000000f00 */
.L_x_19255:
[----:B------:R-:W-:Y:S05]  /*d7f0*/  BSYNC B2 ;  /* 0x0000000000027941 */ /* 0x000fea0003800000 */
.L_x_19253:
        /* <DEDUP_REMOVED lines=16> */
.L_x_19259:
[----:B------:R-:W-:Y:S05]  /*d900*/  BSYNC B3 ;  /* 0x0000000000037941 */ /* 0x000fea0003800000 */
.L_x_19258:
        /* <DEDUP_REMOVED lines=44> */
.L_x_19257:
[----:B------:R-:W-:Y:S05]  /*dbd0*/  BSYNC B2 ;  /* 0x0000000000027941 */ /* 0x000fea0003800000 */
.L_x_19256:
        /* <DEDUP_REMOVED lines=20> */
.L_x_19261:
[----:B------:R-:W-:Y:S02]  /*dd20*/  IMAD.MOV.U32 R88, RZ, RZ, R212 ;  /* 0x000000ffff587224 */ /* 0x000fe400078e00d4 */
.L_x_19262:
[----:B------:R-:W-:Y:S05]  /*dd30*/  BSYNC B2 ;  /* 0x0000000000027941 */ /* 0x000fea0003800000 */
.L_x_19260:
        /* <DEDUP_REMOVED lines=16> */
.L_x_19266:
[----:B------:R-:W-:Y:S05]  /*de40*/  BSYNC B3 ;  /* 0x0000000000037941 */ /* 0x000fea0003800000 */
.L_x_19265:
        /* <DEDUP_REMOVED lines=44> */
.L_x_19264:
[----:B------:R-:W-:Y:S05]  /*e110*/  BSYNC B2 ;  /* 0x0000000000027941 */ /* 0x000fea0003800000 */
.L_x_19263:
        /* <DEDUP_REMOVED lines=20> */
.L_x_19268:
[----:B------:R-:W-:Y:S02]  /*e260*/  IMAD.MOV.U32 R209, RZ, RZ, R212 ;  /* 0x000000ffffd17224 */ /* 0x000fe400078e00d4 */
.L_x_19269:
[----:B------:R-:W-:Y:S05]  /*e270*/  BSYNC B2 ;  /* 0x0000000000027941 */ /* 0x000fea0003800000 */
.L_x_19267:
        /* <DEDUP_REMOVED lines=16> */
.L_x_19273:
[----:B------:R-:W-:Y:S05]  /*e380*/  BSYNC B3 ;  /* 0x0000000000037941 */ /* 0x000fea0003800000 */
.L_x_19272:
        /* <DEDUP_REMOVED lines=44> */
.L_x_19271:
[----:B------:R-:W-:Y:S05]  /*e650*/  BSYNC B2 ;  /* 0x0000000000027941 */ /* 0x000fea0003800000 */
.L_x_19270:
        /* <DEDUP_REMOVED lines=20> */
.L_x_19275:
[----:B------:R-:W-:Y:S02]  /*e7a0*/  IMAD.MOV.U32 R209, RZ, RZ, R212 ;  /* 0x000000ffffd17224 */ /* 0x000fe400078e00d4 */
.L_x_19276:
[----:B------:R-:W-:Y:S05]  /*e7b0*/  BSYNC B2 ;  /* 0x0000000000027941 */ /* 0x000fea0003800000 */
.L_x_19274:
        /* <DEDUP_REMOVED lines=16> */
.L_x_19280:
[----:B------:R-:W-:Y:S05]  /*e8c0*/  BSYNC B3 ;  /* 0x0000000000037941 */ /* 0x000fea0003800000 */
.L_x_19279:
        /* <DEDUP_REMOVED lines=44> */
.L_x_19278:
[----:B------:R-:W-:Y:S05]  /*eb90*/  BSYNC B2 ;  /* 0x0000000000027941 */ /* 0x000fea0003800000 */
.L_x_19277:
        /* <DEDUP_REMOVED lines=20> */
.L_x_19282:
[----:B------:R-:W-:Y:S02]  /*ece0*/  MOV R223, R212 ;  /* 0x000000d400df7202 */ /* 0x000fe40000000f00 */
.L_x_19283:
[----:B------:R-:W-:Y:S05]  /*ecf0*/  BSYNC B2 ;  /* 0x0000000000027941 */ /* 0x000fea0003800000 */
.L_x_19281:
        /* <DEDUP_REMOVED lines=16> */
.L_x_19287:
[----:B------:R-:W-:Y:S05]  /*ee00*/  BSYNC B3 ;  /* 0x0000000000037941 */ /* 0x000fea0003800000 */
.L_x_19286:
        /* <DEDUP_REMOVED lines=44> */
.L_x_19285:
[----:B------:R-:W-:Y:S05]  /*f0d0*/  BSYNC B2 ;  /* 0x0000000000027941 */ /* 0x000fea0003800000 */
.L_x_19284:
        /* <DEDUP_REMOVED lines=20> */
.L_x_19289:
[----:B------:R-:W-:Y:S02]  /*f220*/  IMAD.MOV.U32 R225, RZ, RZ, R212 ;  /* 0x000000ffffe17224 */ /* 0x000fe400078e00d4 */
.L_x_19290:
[----:B------:R-:W-:Y:S05]  /*f230*/  BSYNC B2 ;  /* 0x0000000000027941 */ /* 0x000fea0003800000 */
.L_x_19288:
        /* <DEDUP_REMOVED lines=18> */
.L_x_19294:
[----:B------:R-:W-:Y:S05]  /*f360*/  BSYNC B3 ;  /* 0x0000000000037941 */ /* 0x000fea0003800000 */
.L_x_19293:
        /* <DEDUP_REMOVED lines=44> */
.L_x_19292:
[----:B------:R-:W-:Y:S05]  /*f630*/  BSYNC B2 ;  /* 0x0000000000027941 */ /* 0x000fea0003800000 */
.L_x_19291:
        /* <DEDUP_REMOVED lines=34> */
.L_x_19238:
[----:B------:R-:W-:Y:S05]  /*f860*/  BSYNC B1 ;  /* 0x0000000000017941 */ /* 0x000fea0003800000 */
.L_x_19237:
        /* <DEDUP_REMOVED lines=24> */
.L_x_19298:
[----:B01----:R-:W-:Y:S02]  /*f9f0*/  IMAD.MOV.U32 R220, RZ, RZ, R212 ;  /* 0x000000ffffdc7224 */ /* 0x003fe400078e00d4 */
.L_x_19299:
[----:B------:R-:W-:Y:S05]  /*fa00*/  BSYNC B2 ;  /* 0x0000000000027941 */ /* 0x000fea0003800000 */
.L_x_19297:
        /* <DEDUP_REMOVED lines=16> */
.L_x_19303:
[----:B------:R-:W-:Y:S05]  /*fb10*/  BSYNC B3 ;  /* 0x0000000000037941 */ /* 0x000fea0003800000 */
.L_x_19302:
        /* <DEDUP_REMOVED lines=44> */
.L_x_19301:
[----:B------:R-:W-:Y:S05]  /*fde0*/  BSYNC B2 ;  /* 0x0000000000027941 */ /* 0x000fea0003800000 */
.L_x_19300:
        /* <DEDUP_REMOVED lines=25> */
.L_x_19305:
[----:B------:R-:W-:Y:S02]  /*ff80*/  MOV R209, R212 ;  /* 0x000000d400d17202 */ /* 0x000fe40000000f00 */
.L_x_19306:
[----:B------:R-:W-:Y:S05]  /*ff90*/  BSYNC B2 ;  /* 0x0000000000027941 */ /* 0x000fea0003800000 */
.L_x_19304:
        /* <DEDUP_REMOVED lines=16> */
.L_x_19310:
[----:B------:R-:W-:Y:S05]  /*100a0*/  BSYNC B3 ;  /* 0x0000000000037941 */ /* 0x000fea0003800000 */
.L_x_19309:
        /* <DEDUP_REMOVED lines=44> */
.L_x_19308:
[----:B------:R-:W-:Y:S05]  /*10370*/  BSYNC B2 ;  /* 0x0000000000027941 */ /* 0x000fea0003800000 */
.L_x_19307:
        /* <DEDUP_REMOVED lines=22> */
.L_x_19312:
[----:B------:R-:W-:Y:S02]  /*104e0*/  IMAD.MOV.U32 R96, RZ, RZ, R212 ;  /* 0x000000ffff607224 */ /* 0x000fe400078e00d4 */
.L_x_19313:
[----:B------:R-:W-:Y:S05]  /*104f0*/  BSYNC B2 ;  /* 0x0000000000027941 */ /* 0x000fea0003800000 */
.L_x_19311:
        /* <DEDUP_REMOVED lines=16> */
.L_x_19317:
[----:B------:R-:W-:Y:S05]  /*10600*/  BSYNC B3 ;  /* 0x0000000000037941 */ /* 0x000fea0003800000 */
.L_x_19316:
        /* <DEDUP_REMOVED lines=44> */
.L_x_19315:
[----:B------:R-:W-:Y:S05]  /*108d0*/  BSYNC B2 ;  /* 0x0000000000027941 */ /* 0x000fea0003800000 */
.L_x_19314:
        /* <DEDUP_REMOVED lines=20> */
.L_x_19319:
[----:B------:R-:W-:Y:S02]  /*10a20*/  IMAD.MOV.U32 R96, RZ, RZ, R212 ;  /* 0x000000ffff607224 */ /* 0x000fe400078e00d4 */
.L_x_19320:
[----:B------:R-:W-:Y:S05]  /*10a30*/  BSYNC B2 ;  /* 0x0000000000027941 */ /* 0x000fea0003800000 */
.L_x_19318:
        /* <DEDUP_REMOVED lines=16> */
.L_x_19324:
[----:B------:R-:W-:Y:S05]  /*10b40*/  BSYNC B3 ;  /* 0x0000000000037941 */ /* 0x000fea0003800000 */
.L_x_19323:
        /* <DEDUP_REMOVED lines=44> */
.L_x_19322:
[----:B------:R-:W-:Y:S05]  /*10e10*/  BSYNC B2 ;  /* 0x0000000000027941 */ /* 0x000fea0003800000 */
.L_x_19321:
        /* <DEDUP_REMOVED lines=20> */
.L_x_19326:
[----:B------:R-:W-:Y:S02]  /*10f60*/  IMAD.MOV.U32 R209, RZ, RZ, R212 ;  /* 0x000000ffffd17224 */ /* 0x000fe400078e00d4 */
.L_x_19327:
[----:B------:R-:W-:Y:S05]  /*10f70*/  BSYNC B2 ;  /* 0x0000000000027941 */ /* 0x000fea0003800000 */
.L_x_19325:
        /* <DEDUP_REMOVED lines=16> */
.L_x_19331:
[----:B------:R-:W-:Y:S05]  /*11080*/  BSYNC B3 ;  /* 0x0000000000037941 */ /* 0x000fea0003800000 */
.L_x_19330:
        /* <DEDUP_REMOVED lines=44> */
.L_x_19329:
[----:B------:R-:W-:Y:S05]  /*11350*/  BSYNC B2 ;  /* 0x0000000000027941 */ /* 0x000fea0003800000 */
.L_x_19328:
        /* <DEDUP_REMOVED lines=20> */
.L_x_19333:
[----:B------:R-:W-:Y:S02]  /*114a0*/  MOV R209, R212 ;  /* 0x000000d400d17202 */ /* 0x000fe40000000f00 */
.L_x_19334:
[----:B------:R-:W-:Y:S05]  /*114b0*/  BSYNC B2 ;  /* 0x0000000000027941 */ /* 0x000fea0003800000 */
.L_x_19332:
        /* <DEDUP_REMOVED lines=16> */
.L_x_19338:
[----:B------:R-:W-:Y:S05]  /*115c0*/  BSYNC B3 ;  /* 0x0000000000037941 */ /* 0x000fea0003800000 */
.L_x_19337:
        /* <DEDUP_REMOVED lines=44> */
.L_x_19336:
[----:B------:R-:W-:Y:S05]  /*11890*/  BSYNC B2 ;  /* 0x0000000000027941 */ /* 0x000fea0003800000 */
.L_x_19335:
        /* <DEDUP_REMOVED lines=20> */
.L_x_19340:
[----:B------:R-:W-:Y:S02]  /*119e0*/  IMAD.MOV.U32 R223, RZ, RZ, R212 ;  /* 0x000000ffffdf7224 */ /* 0x000fe400078e00d4 */
.L_x_19341:
[----:B------:R-:W-:Y:S05]  /*119f0*/  BSYNC B2 ;  /* 0x0000000000027941 */ /* 0x000fea0003800000 */
.L_x_19339:
        /* <DEDUP_REMOVED lines=16> */
.L_x_19345:
[----:B------:R-:W-:Y:S05]  /*11b00*/  BSYNC B3 ;  /* 0x0000000000037941 */ /* 0x000fea0003800000 */
.L_x_19344:
        /* <DEDUP_REMOVED lines=44> */
.L_x_19343:
[----:B------:R-:W-:Y:S05]  /*11dd0*/  BSYNC B2 ;  /* 0x0000000000027941 */ /* 0x000fea0003800000 */
.L_x_19342:
        /* <DEDUP_REMOVED lines=20> */
.L_x_19347:
[----:B------:R-:W-:Y:S02]  /*11f20*/  IMAD.MOV.U32 R225, RZ, RZ, R212 ;  /* 0x000000ffffe17224 */ /* 0x000fe400078e00d4 */
.L_x_19348:
[----:B------:R-:W-:Y:S05]  /*11f30*/  BSYNC B2 ;  /* 0x0000000000027941 */ /* 0x000fea0003800000 */
.L_x_19346:
        /* <DEDUP_REMOVED lines=18> */
.L_x_19352:
[----:B------:R-:W-:Y:S05]  /*12060*/  BSYNC B3 ;  /* 0x0000000000037941 */ /* 0x000fea0003800000 */
.L_x_19351:
        /* <DEDUP_REMOVED lines=44> */
.L_x_19350:
[----:B------:R-:W-:Y:S05]  /*12330*/  BSYNC B2 ;  /* 0x0000000000027941 */ /* 0x000fea0003800000 */
.L_x_19349:
        /* <DEDUP_REMOVED lines=34> */
.L_x_19296:
[----:B------:R-:W-:Y:S05]  /*12560*/  BSYNC B1 ;  /* 0x0000000000017941 */ /* 0x000fea0003800000 */
.L_x_19295:
        /* <DEDUP_REMOVED lines=24> */
.L_x_19356:
[----:B01----:R-:W-:Y:S02]  /*126f0*/  IMAD.MOV.U32 R220, RZ, RZ, R212 ;  /* 0x000000ffffdc7224 */ /* 0x003fe400078e00d4 */
.L_x_19357:
[----:B------:R-:W-:Y:S05]  /*12700*/  BSYNC B2 ;  /* 0x0000000000027941 */ /* 0x000fea0003800000 */
.L_x_19355:
        /* <DEDUP_REMOVED lines=16> */
.L_x_19361:
[----:B------:R-:W-:Y:S05]  /*12810*/  BSYNC B3 ;  /* 0x0000000000037941 */ /* 0x000fea0003800000 */
.L_x_19360:
        /* <DEDUP_REMOVED lines=44> */
.L_x_19359:
[----:B------:R-:W-:Y:S05]  /*12ae0*/  BSYNC B2 ;  /* 0x0000000000027941 */ /* 0x000fea0003800000 */
.L_x_19358:
        /* <DEDUP_REMOVED lines=25> */
.L_x_19363:
[----:B------:R-:W-:Y:S02]  /*12c80*/  IMAD.MOV.U32 R209, RZ, RZ, R212 ;  /* 0x000000ffffd17224 */ /* 0x000fe400078e00d4 */
.L_x_19364:
[----:B------:R-:W-:Y:S05]  /*12c90*/  BSYNC B2 ;  /* 0x0000000000027941 */ /* 0x000fea0003800000 */
.L_x_19362:
        /* <DEDUP_REMOVED lines=16> */
.L_x_19368:
[----:B------:R-:W-:Y:S05]  /*12da0*/  BSYNC B3 ;  /* 0x0000000000037941 */ /* 0x000fea0003800000 */
.L_x_19367:
        /* <DEDUP_REMOVED lines=44> */
.L_x_19366:
[----:B------:R-:W-:Y:S05]  /*13070*/  BSYNC B2 ;  /* 0x0000000000027941 */ /* 0x000fea0003800000 */
.L_x_19365:
        /* <DEDUP_REMOVED lines=22> */
.L_x_19370:
[----:B------:R-:W-:Y:S02]  /*131e0*/  IMAD.MOV.U32 R104, RZ, RZ, R212 ;  /* 0x000000ffff687224 */ /* 0x000fe400078e00d4 */
.L_x_19371:
[----:B------:R-:W-:Y:S05]  /*131f0*/  BSYNC B2 ;  /* 0x0000000000027941 */ /* 0x000fea0003800000 */
.L_x_19369:
        /* <DEDUP_REMOVED lines=16> */
.L_x_19375:
[----:B------:R-:W-:Y:S05]  /*13300*/  BSYNC B3 ;  /* 0x0000000000037941 */ /* 0x000fea0003800000 */
.L_x_19374:
        /* <DEDUP_REMOVED lines=44> */
.L_x_19373:
[----:B------:R-:W-:Y:S05]  /*135d0*/  BSYNC B2 ;  /* 0x0000000000027941 */ /* 0x000fea0003800000 */
.L_x_19372:
        /* <DEDUP_REMOVED lines=20> */
.L_x_19377:
[----:B------:R-:W-:Y:S02]  /*13720*/  IMAD.MOV.U32 R104, RZ, RZ, R212 ;  /* 0x000000ffff687224 */ /* 0x000fe400078e00d4 */
.L_x_19378:
[----:B------:R-:W-:Y:S05]  /*13730*/  BSYNC B2 ;  /* 0x0000000000027941 */ /* 0x000fea0003800000 */
.L_x_19376:
        /* <DEDUP_REMOVED lines=16> */
.L_x_19382:
[----:B------:R-:W-:Y:S05]  /*13840*/  BSYNC B3 ;  /* 0x0000000000037941 */ /* 0x000fea0003800000 */
.L_x_19381:
        /* <DEDUP_REMOVED lines=44> */
.L_x_19380:
[----:B------:R-:W-:Y:S05]  /*13b10*/  BSYNC B2 ;  /* 0x0000000000027941 */ /* 0x000fea0003800000 */
.L_x_19379:
        /* <DEDUP_REMOVED lines=20> */
.L_x_19384:
[----:B------:R-:W-:Y:S02]  /*13c60*/  MOV R209, R212 ;  /* 0x000000d400d17202 */ /* 0x000fe40000000f00 */
.L_x_19385:
[----:B------:R-:W-:Y:S05]  /*13c70*/  BSYNC B2 ;  /* 0x0000000000027941 */ /* 0x000fea0003800000 */
.L_x_19383:
        /* <DEDUP_REMOVED lines=16> */
.L_x_19389:
[----:B------:R-:W-:Y:S05]  /*13d80*/  BSYNC B3 ;  /* 0x0000000000037941 */ /* 0x000fea0003800000 */
.L_x_19388:
        /* <DEDUP_REMOVED lines=44> */
.L_x_19387:
[----:B------:R-:W-:Y:S05]  /*14050*/  BSYNC B2 ;  /* 0x0000000000027941 */ /* 0x000fea0003800000 */
.L_x_19386:
        /* <DEDUP_REMOVED lines=20> */
.L_x_19391:
[----:B------:R-:W-:Y:S02]  /*141a0*/  IMAD.MOV.U32 R209, RZ, RZ, R212 ;  /* 0x000000ffffd17224 */ /* 0x000fe400078e00d4 */
.L_x_19392:
[----:B------:R-:W-:Y:S05]  /*141b0*/  BSYNC B2 ;  /* 0x0000000000027941 */ /* 0x000fea0003800000 */
.L_x_19390:
        /* <DEDUP_REMOVED lines=16> */
.L_x_19396:
[----:B------:R-:W-:Y:S05]  /*142c0*/  BSYNC B3 ;  /* 0x0000000000037941 */ /* 0x000fea0003800000 */
.L_x_19395:
        /* <DEDUP_REMOVED lines=44> */
.L_x_19394:
[----:B------:R-:W-:Y:S05]  /*14590*/  BSYNC B2 ;  /* 0x0000000000027941 */ /* 0x000fea0003800000 */
.L_x_19393:
        /* <DEDUP_REMOVED lines=20> */
.L_x_19398:
[----:B------:R-:W-:Y:S02]  /*146e0*/  IMAD.MOV.U32 R223, RZ, RZ, R212 ;  /* 0x000000ffffdf7224 */ /* 0x000fe400078e00d4 */
.L_x_19399:
[----:B------:R-:W-:Y:S05]  /*146f0*/  BSYNC B2 ;  /* 0x0000000000027941 */ /* 0x000fea0003800000 */
.L_x_19397:
        /* <DEDUP_REMOVED lines=16> */
.L_x_19403:
[----:B------:R-:W-:Y:S05]  /*14800*/  BSYNC B3 ;  /* 0x0000000000037941 */ /* 0x000fea0003800000 */
.L_x_19402:
        /* <DEDUP_REMOVED lines=44> */
.L_x_19401:
[----:B------:R-:W-:Y:S05]  /*14ad0*/  BSYNC B2 ;  /* 0x0000000000027941 */ /* 0x000fea0003800000 */
.L_x_19400:
        /* <DEDUP_REMOVED lines=20> */
.L_x_19405:
[----:B------:R-:W-:Y:S02]  /*14c20*/  IMAD.MOV.U32 R225, RZ, RZ, R212 ;  /* 0x000000ffffe17224 */ /* 0x000fe400078e00d4 */
.L_x_19406:
[----:B------:R-:W-:Y:S05]  /*14c30*/  BSYNC B2 ;  /* 0x0000000000027941 */ /* 0x000fea0003800000 */
.L_x_19404:
        /* <DEDUP_REMOVED lines=18> */
.L_x_19410:
[----:B------:R-:W-:Y:S05]  /*14d60*/  BSYNC B3 ;  /* 0x0000000000037941 */ /* 0x000fea0003800000 */
.L_x_19409:
        /* <DEDUP_REMOVED lines=44> */
.L_x_19408:
[----:B------:R-:W-:Y:S05]  /*15030*/  BSYNC B2 ;  /* 0x0000000000027941 */ /* 0x000fea0003800000 */
.L_x_19407:
        /* <DEDUP_REMOVED lines=34> */
.L_x_19354:
[----:B------:R-:W-:Y:S05]  /*15260*/  BSYNC B1 ;  /* 0x0000000000017941 */ /* 0x000fea0003800000 */
.L_x_19353:
        /* <DEDUP_REMOVED lines=24> */
.L_x_19414:
[----:B01----:R-:W-:Y:S02]  /*153f0*/  IMAD.MOV.U32 R220, RZ, RZ, R212 ;  /* 0x000000ffffdc7224 */ /* 0x003fe400078e00d4 */
.L_x_19415:
[----:B------:R-:W-:Y:S05]  /*15400*/  BSYNC B2 ;  /* 0x0000000000027941 */ /* 0x000fea0003800000 */
.L_x_19413:
        /* <DEDUP_REMOVED lines=16> */
.L_x_19419:
[----:B------:R-:W-:Y:S05]  /*15510*/  BSYNC B3 ;  /* 0x0000000000037941 */ /* 0x000fea0003800000 */
.L_x_19418:
        /* <DEDUP_REMOVED lines=44> */
.L_x_19417:
[----:B------:R-:W-:Y:S05]  /*157e0*/  BSYNC B2 ;  /* 0x0000000000027941 */ /* 0x000fea0003800000 */
.L_x_19416:
        /* <DEDUP_REMOVED lines=25> */
.L_x_19421:
[----:B------:R-:W-:Y:S02]  /*15980*/  IMAD.MOV.U32 R209, RZ, RZ, R212 ;  /* 0x000000ffffd17224 */ /* 0x000fe400078e00d4 */
.L_x_19422:
[----:B------:R-:W-:Y:S05]  /*15990*/  BSYNC B2 ;  /* 0x0000000000027941 */ /* 0x000fea0003800000 */
.L_x_19420:
        /* <DEDUP_REMOVED lines=16> */
.L_x_19426:
[----:B------:R-:W-:Y:S05]  /*15aa0*/  BSYNC B3 ;  /* 0x0000000000037941 */ /* 0x000fea0003800000 */
.L_x_19425:
        /* <DEDUP_REMOVED lines=44> */
.L_x_19424:
[----:B------:R-:W-:Y:S05]  /*15d70*/  BSYNC B2 ;  /* 0x0000000000027941 */ /* 0x000fea0003800000 */
.L_x_19423:
        /* <DEDUP_REMOVED lines=22> */
.L_x_19428:
[----:B------:R-:W-:Y:S02]  /*15ee0*/  MOV R112, R212 ;  /* 0x000000d400707202 */ /* 0x000fe40000000f00 */
.L_x_19429:
[----:B------:R-:W-:Y:S05]  /*15ef0*/  BSYNC B2 ;  /* 0x0000000000027941 */ /* 0x000fea0003800000 */
.L_x_19427:
        /* <DEDUP_REMOVED lines=16> */
.L_x_19433:
[----:B------:R-:W-:Y:S05]  /*16000*/  BSYNC B3 ;  /* 0x0000000000037941 */ /* 0x000fea0003800000 */
.L_x_19432:
        /* <DEDUP_REMOVED lines=44> */
.L_x_19431:
[----:B------:R-:W-:Y:S05]  /*162d0*/  BSYNC B2 ;  /* 0x0000000000027941 */ /* 0x000fea0003800000 */
.L_x_19430:
        /* <DEDUP_REMOVED lines=20> */
.L_x_19435:
[----:B------:R-:W-:Y:S02]  /*16420*/  IMAD.MOV.U32 R112, RZ, RZ, R212 ;  /* 0x000000ffff707224 */ /* 0x000fe400078e00d4 */
.L_x_19436:
[----:B------:R-:W-:Y:S05]  /*16430*/  BSYNC B2 ;  /* 0x0000000000027941 */ /* 0x000fea0003800000 */
.L_x_19434:
        /* <DEDUP_REMOVED lines=16> */
.L_x_19440:
[----:B------:R-:W-:Y:S05]  /*16540*/  BSYNC B3 ;  /* 0x0000000000037941 */ /* 0x000fea0003800000 */
.L_x_19439:
        /* <DEDUP_REMOVED lines=44> */
.L_x_19438:
[----:B------:R-:W-:Y:S05]  /*16810*/  BSYNC B2 ;  /* 0x0000000000027941 */ /* 0x000fea0003800000 */
.L_x_19437:
        /* <DEDUP_REMOVED lines=20> */
.L_x_19442:
[----:B------:R-:W-:Y:S02]  /*16960*/  IMAD.MOV.U32 R209, RZ, RZ, R212 ;  /* 0x000000ffffd17224 */ /* 0x000fe400078e00d4 */
.L_x_19443:
[----:B------:R-:W-:Y:S05]  /*16970*/  BSYNC B2 ;  /* 0x0000000000027941 */ /* 0x000fea0003800000 */
.L_x_19441:
        /* <DEDUP_REMOVED lines=16> */
.L_x_19447:
[----:B------:R-:W-:Y:S05]  /*16a80*/  BSYNC B3 ;  /* 0x0000000000037941 */ /* 0x000fea0003800000 */
.L_x_19446:
        /* <DEDUP_REMOVED lines=44> */
.L_x_19445:
[----:B------:R-:W-:Y:S05]  /*16d50*/  BSYNC B2 ;  /* 0x0000000000027941 */ /* 0x000fea0003800000 */
.L_x_19444:
        /* <DEDUP_REMOVED lines=20> */
.L_x_19449:
[----:B------:R-:W-:Y:S02]  /*16ea0*/  IMAD.MOV.U32 R209, RZ, RZ, R212 ;  /* 0x000000ffffd17224 */ /* 0x000fe400078e00d4 */
.L_x_19450:
[----:B------:R-:W-:Y:S05]  /*16eb0*/  BSYNC B2 ;  /* 0x0000000000027941 */ /* 0x000fea0003800000 */
.L_x_19448:
        /* <DEDUP_REMOVED lines=16> */
.L_x_19454:
[----:B------:R-:W-:Y:S05]  /*16fc0*/  BSYNC B3 ;  /* 0x0000000000037941 */ /* 0x000fea0003800000 */
.L_x_19453:
        /* <DEDUP_REMOVED lines=44> */
.L_x_19452:
[----:B------:R-:W-:Y:S05]  /*17290*/  BSYNC B2 ;  /* 0x0000000000027941 */ /* 0x000fea0003800000 */
.L_x_19451:
        /* <DEDUP_REMOVED lines=20> */
.L_x_19456:
[----:B------:R-:W-:Y:S02]  /*173e0*/  IMAD.MOV.U32 R223, RZ, RZ, R212 ;  /* 0x000000ffffdf7224 */ /* 0x000fe400078e00d4 */
.L_x_19457:
[----:B------:R-:W-:Y:S05]  /*173f0*/  BSYNC B2 ;  /* 0x0000000000027941 */ /* 0x000fea0003800000 */
.L_x_19455:
        /* <DEDUP_REMOVED lines=16> */
.L_x_19461:
[----:B------:R-:W-:Y:S05]  /*17500*/  BSYNC B3 ;  /* 0x0000000000037941 */ /* 0x000fea0003800000 */
.L_x_19460:
        /* <DEDUP_REMOVED lines=44> */
.L_x_19459:
[----:B------:R-:W-:Y:S05]  /*177d0*/  BSYNC B2 ;  /* 0x0000000000027941 */ /* 0x000fea0003800000 */
.L_x_19458:
        /* <DEDUP_REMOVED lines=20> */
.L_x_19463:
[----:B------:R-:W-:Y:S02]  /*17920*/  IMAD.MOV.U32 R226, RZ, RZ, R212 ;  /* 0x000000ffffe27224 */ /* 0x000fe400078e00d4 */
.L_x_19464:
[----:B------:R-:W-:Y:S05]  /*17930*/  BSYNC B2 ;  /* 0x0000000000027941 */ /* 0x000fea0003800000 */
.L_x_19462:
        /* <DEDUP_REMOVED lines=18> */
.L_x_19468:
[----:B------:R-:W-:Y:S05]  /*17a60*/  BSYNC B3 ;  /* 0x0000000000037941 */ /* 0x000fea0003800000 */
.L_x_19467:
        /* <DEDUP_REMOVED lines=44> */
.L_x_19466:
[----:B------:R-:W-:Y:S05]  /*17d30*/  BSYNC B2 ;  /* 0x0000000000027941 */ /* 0x000fea0003800000 */
.L_x_19465:
        /* <DEDUP_REMOVED lines=31> */
[----:B------:R1:W-:Y:S04]  /*17f30*/  STG.E.128 [R118.64+0x10], R112 ;  /* 0x0000107076007986 */ /* 0x0003e8000c101d06 */
[----:B------:R1:W-:Y:S02]  /*17f40*/  STG.E.64 [R116.64], R220 ;  /* 0x000000dc74007986 */ /* 0x0003e4000c101b06 */
.L_x_19412:
[----:B------:R-:W-:Y:S05]  /*17f50*/  BSYNC B1 ;  /* 0x0000000000017941 */ /* 0x000fea0003800000 */
.L_x_19411:
[----:B-1----:R-:W-:Y:S01]  /*17f60*/  FADD.FTZ R116, RZ, R52 ;  /* 0x00000034ff747221 */ /* 0x002fe20000010000 */
[----:B------:R-:W-:-:S02]  /*17f70*/  LOP3.LUT P0, RZ, R43, 0x8, RZ, 0xc0, !PT ;  /* 0x000000082bff7812 */ /* 0x000fc4000780c0ff */
[----:B------:R-:W-:Y:S01]  /*17f80*/  LOP3.LUT R43, R43, 0xfffffffe, RZ, 0xc0, !PT ;  /* 0xfffffffe2b2b7812 */ /* 0x000fe200078ec0ff */
[----:B------:R-:W-:Y:S01]  /*17f90*/  FADD.FTZ R117, R53, R116 ;  /* 0x0000007435757221 */ /* 0x000fe20000010000 */
[C---:B------:R-:W-:Y:S02]  /*17fa0*/  ISETP.GT.U32.AND P1, PT, R120.reuse, 0x7f, PT ;  /* 0x0000007f7800780c */ /* 0x040fe40003f24070 */
[----:B------:R-:W-:Y:S01]  /*17fb0*/  ISETP.GT.U32.AND P2, PT, R120, 0x9f, PT ;  /* 0x0000009f7800780c */ /* 0x000fe20003f44070 */
[----:B------:R-:W-:Y:S01]  /*17fc0*/  FADD.FTZ R116, R54, R117 ;  /* 0x0000007536747221 */ /* 0x000fe20000010000 */
[C---:B------:R-:W-:Y:S02]  /*17fd0*/  ISETP.GT.U32.AND P3, PT, R120.reuse, 0xbf, PT ;  /* 0x000000bf7800780c */ /* 0x040fe40003f64070 */
[C---:B------:R-:W-:Y:S01]  /*17fe0*/  ISETP.GT.U32.AND P4, PT, R120.reuse, 0xdf, PT ;  /* 0x000000df7800780c */ /* 0x040fe20003f84070 */
        /* <DEDUP_REMOVED lines=69> */
.L_x_19489:
        /* <DEDUP_REMOVED lines=155> */
.L_x_19490:
        /* <DEDUP_REMOVED lines=50> */
.L_x_19472:
[----:B------:R-:W-:Y:S05]  /*19110*/  BSYNC B1 ;  /* 0x0000000000017941 */ /* 0x000fea0003800000 */
.L_x_19471:
        /* <DEDUP_REMOVED lines=35> */
.L_x_19474:
[----:B------:R-:W-:Y:S05]  /*19350*/  BSYNC B1 ;  /* 0x0000000000017941 */ /* 0x000fea0003800000 */
.L_x_19473:
        /* <DEDUP_REMOVED lines=35> */
.L_x_19476:
[----:B------:R-:W-:Y:S05]  /*19590*/  BSYNC B1 ;  /* 0x0000000000017941 */ /* 0x000fea0003800000 */
.L_x_19475:
        /* <DEDUP_REMOVED lines=35> */
.L_x_19478:
[----:B------:R-:W-:Y:S05]  /*197d0*/  BSYNC B1 ;  /* 0x0000000000017941 */ /* 0x000fea0003800000 */
.L_x_19477:
        /* <DEDUP_REMOVED lines=35> */
.L_x_19480:
[----:B------:R-:W-:Y:S05]  /*19a10*/  BSYNC B1 ;  /* 0x0000000000017941 */ /* 0x000fea0003800000 */
.L_x_19479:
        /* <DEDUP_REMOVED lines=35> */
.L_x_19482:
[----:B------:R-:W-:Y:S05]  /*19c50*/  BSYNC B1 ;  /* 0x0000000000017941 */ /* 0x000fea0003800000 */
.L_x_19481:
        /* <DEDUP_REMOVED lines=35> */
.L_x_19484:
[----:B------:R-:W-:Y:S05]  /*19e90*/  BSYNC B1 ;  /* 0x0000000000017941 */ /* 0x000fea0003800000 */
.L_x_19483:
        /* <DEDUP_REMOVED lines=34> */
.L_x_19486:
[----:B------:R-:W-:Y:S05]  /*1a0c0*/  BSYNC B1 ;  /* 0x0000000000017941 */ /* 0x000fea0003800000 */
.L_x_19485:
[----:B01----:R-:W-:-:S04]  /*1a0d0*/  IMAD.MOV.U32 R117, RZ, RZ, 0x4 ;  /* 0x00000004ff757424 */ /* 0x003fc800078e00ff */
[----:B------:R-:W-:-:S05]  /*1a0e0*/  IMAD R42, R117, c[0x0][0x160], R42 ;  /* 0x00005800752a7a24 */ /* 0x000fca00078e022a */
[----:B------:R-:W-:-:S13]  /*1a0f0*/  ISETP.GE.AND P0, PT, R42, c[0x0][0x164], PT ;  /* 0x000059002a007a0c */ /* 0x000fda0003f06270 */
[----:B------:R-:W-:Y:S01]  /*1a100*/  @P0 CALL.REL.NOINC `(.L_x_19487) ;  /* 0x0000001000000944 */ /* 0x000fe20003c00000 */
[----:B------:R-:W-:Y:S05]  /*1a110*/  BRA `(.L_x_19488) ;  /* 0xfffe757000007947 */ /* 0x000fea000383ffff */
.L_x_19487:
[----:B------:R-:W-:Y:S05]  /*1a120*/  BSYNC B0 ;  /* 0x0000000000007941 */ /* 0x000fea0003800000 */
.L_x_19004:
[----:B------:R-:W-:Y:S05]  /*1a130*/  EXIT ;  /* 0x000000000000794d */ /* 0x000fea0003800000 */
.L_x_19469:
[----:B------:R-:W-:Y:S01]  /*1a140*/  HFMA2.MMA R223, -RZ, RZ, 0, 5.9604644775390625e-08 ;  /* 0x00000001ffdf7435 */ /* 0x000fe200000001ff */
[----:B------:R-:W-:Y:S01]  /*1a150*/  IMAD.MOV.U32 R118, RZ, RZ, R119 ;  /* 0x000000ffff767224 */ /* 0x000fe200078e0077 */
[----:B------:R-:W-:Y:S01]  /*1a160*/  MOV R116, 0x1a1a0 ;  /* 0x0001a1a000747802 */ /* 0x000fe20000000f00 */
[----:B------:R-:W-:Y:S02]  /*1a170*/  IMAD.MOV.U32 R220, RZ, RZ, 0x1f ;  /* 0x0000001fffdc7424 */ /* 0x000fe400078e00ff */
[----:B------:R-:W-:Y:S02]  /*1a180*/  IMAD.MOV.U32 R221, RZ, RZ, -0x1 ;  /* 0xffffffffffdd7424 */ /* 0x000fe400078e00ff */
[----:B------:R-:W-:Y:S05]  /*1a190*/  CALL.REL.NOINC `($__internal_56_$__cuda_sm70_shflsync_bfly_p) ;  /* 0x00000c2000007944 */ /* 0x000fea0003c00000 */
[----:B-1----:R-:W-:Y:S01]  /*1a1a0*/  IMAD.MOV.U32 R116, RZ, RZ, R223 ;  /* 0x000000ffff747224 */ /* 0x002fe200078e00df */
[----:B0-----:R-:W-:Y:S05]  /*1a1b0*/  BRA `(.L_x_19489) ;  /* 0xffffe28000007947 */ /* 0x001fea000383ffff */
.L_x_19470:
[----:B------:R-:W-:Y:S01]  /*1a1c0*/  IMAD.MOV.U32 R118, RZ, RZ, R222 ;  /* 0x000000ffff767224 */ /* 0x000fe200078e00de */
[----:B------:R-:W-:Y:S01]  /*1a1d0*/  MOV R221, 0xffffffff ;  /* 0xffffffff00dd7802 */ /* 0x000fe20000000f00 */
[----:B------:R-:W-:Y:S01]  /*1a1e0*/  IMAD.MOV.U32 R223, RZ, RZ, 0x2 ;  /* 0x00000002ffdf7424 */ /* 0x000fe200078e00ff */
[----:B------:R-:W-:Y:S01]  /*1a1f0*/  MOV R116, 0x1a220 ;  /* 0x0001a22000747802 */ /* 0x000fe20000000f00 */
[----:B------:R-:W-:-:S02]  /*1a200*/  IMAD.MOV.U32 R220, RZ, RZ, 0x1f ;  /* 0x0000001fffdc7424 */ /* 0x000fc400078e00ff */
[----:B0-----:R-:W-:Y:S05]  /*1a210*/  CALL.REL.NOINC `($__internal_56_$__cuda_sm70_shflsync_bfly_p) ;  /* 0x00000ba000007944 */ /* 0x001fea0003c00000 */
[----:B01----:R-:W-:Y:S01]  /*1a220*/  FADD.FTZ R118, R222, R223 ;  /* 0x000000dfde767221 */ /* 0x003fe20000010000 */
[----:B------:R-:W-:Y:S01]  /*1a230*/  MOV R116, 0x1a280 ;  /* 0x0001a28000747802 */ /* 0x000fe20000000f00 */
[----:B------:R-:W-:-:S02]  /*1a240*/  IMAD.MOV.U32 R223, RZ, RZ, 0x4 ;  /* 0x00000004ffdf7424 */ /* 0x000fc400078e00ff */
[----:B------:R-:W-:Y:S02]  /*1a250*/  IMAD.MOV.U32 R220, RZ, RZ, 0x1f ;  /* 0x0000001fffdc7424 */ /* 0x000fe400078e00ff */
[----:B------:R-:W-:Y:S02]  /*1a260*/  IMAD.MOV.U32 R221, RZ, RZ, -0x1 ;  /* 0xffffffffffdd7424 */ /* 0x000fe400078e00ff */
[----:B------:R-:W-:Y:S05]  /*1a270*/  CALL.REL.NOINC `($__internal_56_$__cuda_sm70_shflsync_bfly_p) ;  /* 0x00000b4000007944 */ /* 0x000fea0003c00000 */
[----:B01----:R-:W-:Y:S01]  /*1a280*/  FADD.FTZ R118, R118, R223 ;  /* 0x000000df76767221 */ /* 0x003fe20000010000 */
[----:B------:R-:W-:Y:S01]  /*1a290*/  MOV R116, 0x1a2e0 ;  /* 0x0001a2e000747802 */ /* 0x000fe20000000f00 */
[----:B------:R-:W-:Y:S02]  /*1a2a0*/  IMAD.MOV.U32 R223, RZ, RZ, 0x8 ;  /* 0x00000008ffdf7424 */ /* 0x000fe400078e00ff */
[----:B------:R-:W-:Y:S02]  /*1a2b0*/  IMAD.MOV.U32 R220, RZ, RZ, 0x1f ;  /* 0x0000001fffdc7424 */ /* 0x000fe400078e00ff */
[----:B------:R-:W-:Y:S02]  /*1a2c0*/  IMAD.MOV.U32 R221, RZ, RZ, -0x1 ;  /* 0xffffffffffdd7424 */ /* 0x000fe400078e00ff */
[----:B------:R-:W-:Y:S05]  /*1a2d0*/  CALL.REL.NOINC `($__internal_56_$__cuda_sm70_shflsync_bfly_p) ;  /* 0x00000ae000007944 */ /* 0x000fea0003c00000 */
[----:B01----:R-:W-:Y:S01]  /*1a2e0*/  FADD.FTZ R118, R118, R223 ;  /* 0x000000df76767221 */ /* 0x003fe20000010000 */
[----:B------:R-:W-:Y:S01]  /*1a2f0*/  HFMA2.MMA R223, -RZ, RZ, 0, 9.5367431640625e-07 ;  /* 0x00000010ffdf7435 */ /* 0x000fe200000001ff */
[----:B------:R-:W-:Y:S01]  /*1a300*/  IMAD.MOV.U32 R220, RZ, RZ, 0x1f ;  /* 0x0000001fffdc7424 */ /* 0x000fe200078e00ff */
[----:B------:R-:W-:Y:S01]  /*1a310*/  MOV R116, 0x1a340 ;  /* 0x0001a34000747802 */ /* 0x000fe20000000f00 */
[----:B------:R-:W-:-:S03]  /*1a320*/  IMAD.MOV.U32 R221, RZ, RZ, -0x1 ;  /* 0xffffffffffdd7424 */ /* 0x000fc600078e00ff */
[----:B------:R-:W-:Y:S05]  /*1a330*/  CALL.REL.NOINC `($__internal_56_$__cuda_sm70_shflsync_bfly_p) ;  /* 0x00000a8000007944 */ /* 0x000fea0003c00000 */
        /* <DEDUP_REMOVED lines=141> */
[----:B------:R-:W-:Y:S05]  /*1ac10*/  CALL.REL.NOINC `($__internal_56_$__cuda_sm70_shflsync_bfly_p) ;  /* 0x000001a000007944 */ /* 0x000fea0003c00000 */
[----:B01----:R-:W-:Y:S01]  /*1ac20*/  FADD.FTZ R118, R118, R223 ;  /* 0x000000df76767221 */ /* 0x003fe20000010000 */
[----:B------:R-:W-:Y:S01]  /*1ac30*/  MOV R220, 0x1f ;  /* 0x0000001f00dc7802 */ /* 0x000fe20000000f00 */
[----:B------:R-:W-:Y:S01]  /*1ac40*/  IMAD.MOV.U32 R223, RZ, RZ, 0x2 ;  /* 0x00000002ffdf7424 */ /* 0x000fe200078e00ff */
[----:B------:R-:W-:Y:S01]  /*1ac50*/  MOV R116, 0x1ac80 ;  /* 0x0001ac8000747802 */ /* 0x000fe20000000f00 */
[----:B------:R-:W-:Y:S02]  /*1ac60*/  IMAD.MOV.U32 R221, RZ, RZ, -0x1 ;  /* 0xffffffffffdd7424 */ /* 0x000fe400078e00ff */
[----:B------:R-:W-:Y:S05]  /*1ac70*/  CALL.REL.NOINC `($__internal_56_$__cuda_sm70_shflsync_bfly_p) ;  /* 0x0000014000007944 */ /* 0x000fea0003c00000 */
[----:B01----:R-:W-:Y:S01]  /*1ac80*/  FADD.FTZ R118, R118, R223 ;  /* 0x000000df76767221 */ /* 0x003fe20000010000 */
[----:B------:R-:W-:Y:S01]  /*1ac90*/  MOV R116, 0x1ace0 ;  /* 0x0001ace000747802 */ /* 0x000fe20000000f00 */
[----:B------:R-:W-:Y:S02]  /*1aca0*/  IMAD.MOV.U32 R223, RZ, RZ, 0x4 ;  /* 0x00000004ffdf7424 */ /* 0x000fe400078e00ff */
[----:B------:R-:W-:Y:S02]  /*1acb0*/  IMAD.MOV.U32 R220, RZ, RZ, 0x1f ;  /* 0x0000001fffdc7424 */ /* 0x000fe400078e00ff */
[----:B------:R-:W-:-:S02]  /*1acc0*/  IMAD.MOV.U32 R221, RZ, RZ, -0x1 ;  /* 0xffffffffffdd7424 */ /* 0x000fc400078e00ff */
[----:B------:R-:W-:Y:S05]  /*1acd0*/  CALL.REL.NOINC `($__internal_56_$__cuda_sm70_shflsync_bfly_p) ;  /* 0x000000e000007944 */ /* 0x000fea0003c00000 */
[----:B01----:R-:W-:Y:S01]  /*1ace0*/  FADD.FTZ R118, R118, R223 ;  /* 0x000000df76767221 */ /* 0x003fe20000010000 */
[----:B------:R-:W-:Y:S01]  /*1acf0*/  MOV R221, 0xffffffff ;  /* 0xffffffff00dd7802 */ /* 0x000fe20000000f00 */
[----:B------:R-:W-:Y:S01]  /*1ad00*/  IMAD.MOV.U32 R223, RZ, RZ, 0x8 ;  /* 0x00000008ffdf7424 */ /* 0x000fe200078e00ff */
[----:B------:R-:W-:Y:S01]  /*1ad10*/  MOV R116, 0x1ad40 ;  /* 0x0001ad4000747802 */ /* 0x000fe20000000f00 */
[----:B------:R-:W-:-:S02]  /*1ad20*/  IMAD.MOV.U32 R220, RZ, RZ, 0x1f ;  /* 0x0000001fffdc7424 */ /* 0x000fc400078e00ff */
[----:B------:R-:W-:Y:S05]  /*1ad30*/  CALL.REL.NOINC `($__internal_56_$__cuda_sm70_shflsync_bfly_p) ;  /* 0x0000008000007944 */ /* 0x000fea0003c00000 */
[----:B-1----:R-:W-:Y:S01]  /*1ad40*/  FADD.FTZ R218, R118, R223 ;  /* 0x000000df76da7221 */ /* 0x002fe20000010000 */
[----:B------:R-:W-:Y:S01]  /*1ad50*/  MOV R116, 0x1adb0 ;  /* 0x0001adb000747802 */ /* 0x000fe20000000f00 */
[----:B------:R-:W-:-:S02]  /*1ad60*/  IMAD.MOV.U32 R223, RZ, RZ, 0x10 ;  /* 0x00000010ffdf7424 */ /* 0x000fc400078e00ff */
[----:B0-----:R-:W-:Y:S02]  /*1ad70*/  IMAD.MOV.U32 R220, RZ, RZ, 0x1f ;  /* 0x0000001fffdc7424 */ /* 0x001fe400078e00ff */
[----:B------:R-:W-:Y:S02]  /*1ad80*/  IMAD.MOV.U32 R221, RZ, RZ, -0x1 ;  /* 0xffffffffffdd7424 */ /* 0x000fe400078e00ff */
[----:B------:R-:W-:Y:S02]  /*1ad90*/  IMAD.MOV.U32 R118, RZ, RZ, R218 ;  /* 0x000000ffff767224 */ /* 0x000fe400078e00da */
[----:B------:R-:W-:Y:S05]  /*1ada0*/  CALL.REL.NOINC `($__internal_56_$__cuda_sm70_shflsync_bfly_p) ;  /* 0x0000001000007944 */ /* 0x000fea0003c00000 */
[----:B01----:R-:W-:Y:S05]  /*1adb0*/  BRA `(.L_x_19490) ;  /* 0xffffe03000007947 */ /* 0x003fea000383ffff */
        .weak           $__internal_56_$__cuda_sm70_shflsync_bfly_p
        .type           $__internal_56_$__cuda_sm70_shflsync_bfly_p,@function
        .size           $__internal_56_$__cuda_sm70_shflsync_bfly_p,(.L_x_57096 - $__internal_56_$__cuda_sm70_shflsync_bfly_p)
$__internal_56_$__cuda_sm70_shflsync_bfly_p:
[----:B------:R-:W-:Y:S01]  /*1adc0*/  IMAD.MOV.U32 R117, RZ, RZ, 0x0 ;  /* 0x00000000ff757424 */ /* 0x000fe200078e00ff */
[----:B------:R-:W-:Y:S04]  /*1add0*/  WARPSYNC R221 ;  /* 0x000000dd00007348 */ /* 0x000fe80003800000 */
[----:B------:R0:W1:Y:S01]  /*1ade0*/  SHFL.BFLY PT, R223, R118, R223, R220 ;  /* 0x0c0000df76df7389 */ /* 0x00006200000e00dc */
[----:B------:R-:W-:Y:S05]  /*1adf0*/  RET.REL.NODEC R116 `(_ZN10layer_norm13ln_fwd_kernelINS_13Kernel_traitsI13__nv_bfloat16S2_fS2_fjLj2048ELj1ELj4ELj1ELj16ENS_18Kernel_traits_baseILj2048ES2_S2_fS2_fjLj128EEEEELb1ELb0ELb0ELb0EEEvNS_9FwdParamsE) ;  /* 0xfffe520074007950 */ /* 0x000fea0003c3ffff */
.L_x_19491:
        /* <DEDUP_REMOVED lines=16> */
.L_x_57096:


//--------------------- .text._ZN10layer_norm13ln_fwd_kernelINS_13Kernel_traitsI13__nv_bfloat16S2_fS2_fjLj2048ELj1ELj4ELj1ELj16ENS_18Kernel_traits_baseILj2048ES2_S2_fS2_fjLj128EEEEELb1ELb0ELb0ELb1EEEvNS_9FwdParamsE --------------------------
	.section	.text._ZN10layer_norm13ln_fwd_kernelINS_13Kernel_traitsI13__nv_bfloat16S2_fS2_fjLj2048ELj1ELj4ELj1ELj16ENS_18Kernel_traits_baseILj2048ES2_S2_fS2_fjLj128EEEEELb1ELb0ELb0ELb1EEEvNS_9FwdParamsE,"ax",@progbits
	.sectioninfo	@"SHI_REGISTERS=228"
	.align	128
        .global         _ZN10layer_norm13ln_fwd_kernelINS_13Kernel_traitsI13__nv_bfloat16S2_fS2_fjLj2048ELj1ELj4ELj1ELj16ENS_18Kernel_traits_baseILj2048ES2_S2_fS2_fjLj128EEEEELb1ELb0ELb0ELb1EEEvNS_9FwdParamsE
        .type           _ZN10layer_norm13ln_fwd_kernelINS_13Kernel_traitsI13__nv_bfloat16S2_fS2_fjLj2048ELj1ELj4ELj1ELj16ENS_18Kernel_traits_baseILj2048ES2_S2_fS2_fjLj128EEEEELb1ELb0ELb0ELb1EEEvNS_9FwdParamsE,@function
        .size           _ZN10layer_norm13ln_fwd_kernelINS_13Kernel_traitsI13__nv_bfloat16S2_fS2_fjLj2048ELj1ELj4ELj1ELj16ENS_18Kernel_traits_baseILj2048ES2_S2_fS2_fjLj128EEEEELb1ELb0ELb0ELb1EEEvNS_9FwdParamsE,(.L_x_57097 - _ZN10layer_norm13ln_fwd_kernelINS_13Kernel_traitsI13__nv_bfloat16S2_fS2_fjLj2048ELj1ELj4ELj1ELj16ENS_18Kernel_traits_baseILj2048ES2_S2_fS2_fjLj128EEEEELb1ELb0ELb0ELb1EEEvNS_9FwdParamsE)
        .other          _ZN10layer_norm13ln_fwd_kernelINS_13Kernel_traitsI13__nv_bfloat16S2_fS2_fjLj2048ELj1ELj4ELj1ELj16ENS_18Kernel_traits_baseILj2048ES2_S2_fS2_fjLj128EEEEELb1ELb0ELb0ELb1EEEvNS_9FwdParamsE,@"STO_CUDA_ENTRY STV_DEFAULT"
_ZN10layer_norm13ln_fwd_kernelINS_13Kernel_traitsI13__nv_bfloat16S2_fS2_fjLj2048ELj1ELj4ELj1ELj16ENS_18Kernel_traits_baseILj2048ES2_S2_fS2_fjLj128EEEEELb1ELb0ELb0ELb1EEEvNS_9FwdParamsE:
.text._ZN10layer_norm13ln_fwd_kernelINS_13Kernel_traitsI13__nv_bfloat16S2_fS2_fjLj2048ELj1ELj4ELj1ELj16ENS_18Kernel_traits_baseILj2048ES2_S2_fS2_fjLj128EEEEELb1ELb0ELb0ELb1EEEvNS_9FwdParamsE:
        /* <DEDUP_REMOVED lines=8> */
[----:B------:R-:W-:Y:S01]  /*0080*/  IMAD.MOV.U32 R199, RZ, RZ, c[0x0][0x234] ;  /* 0x00008d00ffc77624 */ /* 0x000fe200078e00ff */
[----:B------:R-:W-:Y:S01]  /*0090*/  ULDC.64 UR4, c[0x0][0x118] ;  /* 0x0000460000047ab9 */ /* 0x000fe20000000a00 */
[----:B------:R-:W-:-:S08]  /*00a0*/  IMAD.MOV.U32 R212, RZ, RZ, c[0x0][0x238] ;  /* 0x00008e00ffd47624 */ /* 0x000fd000078e00ff */
[----:B------:R-:W5:Y:S01]  /*00b0*/  @P1 LDG.E.64 R198, [R198.64] ;  /* 0x00000004c6c61981 */ /* 0x000f62000c1e1b00 */
[----:B------:R-:W-:Y:S01]  /*00c0*/  @P1 IMAD.MOV.U32 R2, RZ, RZ, R212 ;  /* 0x000000ffff021224 */ /* 0x000fe200078e00d4 */
[----:B------:R-:W-:Y:S01]  /*00d0*/  @P1 MOV R3, R213 ;  /* 0x000000d500031202 */ /* 0x000fe20000000f00 */
        /* <DEDUP_REMOVED lines=14> */
[----:B------:R-:W-:-:S04]  /*01c0*/  SHF.R.U32.HI R154, RZ, 0x5, R190 ;  /* 0x00000005ff9a7819 */ /* 0x000fc800000116be */
[----:B0-----:R-:W-:-:S04]  /*01d0*/  LEA R154, R19, R154, 0x2 ;  /* 0x0000009a139a7211 */ /* 0x001fc800078e10ff */
[----:B------:R-:W-:Y:S02]  /*01e0*/  ISETP.GE.AND P2, PT, R154, c[0x0][0x164], PT ;  /* 0x000059009a007a0c */ /* 0x000fe40003f46270 */
[----:B-1----:R-:W-:-:S05]  /*01f0*/  IADD3 R2, P3, R0, c[0x0][0x1b0], RZ ;  /* 0x00006c0000027a10 */ /* 0x002fca0007f7e0ff */
[----:B------:R-:W-:-:S06]  /*0200*/  IMAD.X R3, RZ, RZ, c[0x0][0x1b4], P3 ;  /* 0x00006d00ff037624 */ /* 0x000fcc00018e06ff */
[----:B------:R-:W-:Y:S05]  /*0210*/  @P2 EXIT ;  /* 0x000000000000294d */ /* 0x000fea0003800000 */
[----:B--2--5:R-:W-:Y:S01]  /*0220*/  @P1 IADD3 R212, P2, R20, c[0x0][0x240], RZ ;  /* 0x0000900014d41a10 */ /* 0x024fe20007f5e0ff */
[----:B------:R0:W5:Y:S04]  /*0230*/  LDG.E.128 R136, [R2.64] ;  /* 0x0000000402887981 */ /* 0x000168000c1e1d00 */
[----:B------:R-:W-:Y:S01]  /*0240*/  @P1 IMAD.X R213, RZ, RZ, R21, P2 ;  /* 0x000000ffffd51224 */ /* 0x000fe200010e0615 */
[----:B------:R0:W5:Y:S01]  /*0250*/  LDG.E.128 R132, [R2.64+0x200] ;  /* 0x0002000402847981 */ /* 0x000162000c1e1d00 */
[----:B------:R-:W-:-:S03]  /*0260*/  IMAD R190, R19, c[0x0][0x0], R190 ;  /* 0x0000000013be7a24 */ /* 0x000fc600078e02be */
        /* <DEDUP_REMOVED lines=9> */
[----:B------:R-:W-:Y:S01]  /*0300*/  IMAD.WIDE.U32 R20, R20, -0x2daee0ad, RZ ;  /* 0xd2511f5314147825 */ /* 0x000fe200078e00ff */
[----:B------:R-:W-:-:S02]  /*0310*/  IADD3 R153, R199, -0x4498517b, RZ ;  /* 0xbb67ae85c7997810 */ /* 0x000fc40007ffe0ff */
[----:B------:R0:W5:Y:S01]  /*0320*/  LDG.E.128 R116, [R2.64+0xa00] ;  /* 0x000a000402747981 */ /* 0x000162000c1e1d00 */
[----:B------:R-:W-:-:S03]  /*0330*/  IADD3 R152, R198, -0x61c88647, RZ ;  /* 0x9e3779b9c6987810 */ /* 0x000fc60007ffe0ff */
[----:B------:R0:W5:Y:S04]  /*0340*/  LDG.E.128 R112, [R2.64+0xc00] ;  /* 0x000c000402707981 */ /* 0x000168000c1e1d00 */
[----:B------:R0:W5:Y:S01]  /*0350*/  LDG.E.128 R108, [R2.64+0xe00] ;  /* 0x000e0004026c7981 */ /* 0x000162000c1e1d00 */
[----:B------:R-:W-:Y:S01]  /*0360*/  LOP3.LUT R19, R21, R16, R153, 0x96, !PT ;  /* 0x0000001015137212 */ /* 0x000fe200078e9699 */
[----:B------:R-:W-:Y:S01]  /*0370*/  @!P0 CS2R R44, SRZ ;  /* 0x00000000002c8805 */ /* 0x000fe2000001ff00 */
[C---:B------:R-:W-:Y:S01]  /*0380*/  IADD3 R151, R198.reuse, 0x3c6ef372, RZ ;  /* 0x3c6ef372c6977810 */ /* 0x040fe20007ffe0ff */
[----:B------:R-:W-:Y:S01]  /*0390*/  @!P0 CS2R R12, SRZ ;  /* 0x00000000000c8805 */ /* 0x000fe2000001ff00 */
[C---:B------:R-:W-:Y:S01]  /*03a0*/  IADD3 R150, R199.reuse, 0x76cf5d0a, RZ ;  /* 0x76cf5d0ac7967810 */ /* 0x040fe20007ffe0ff */
[----:B------:R-:W-:Y:S01]  /*03b0*/  @!P0 CS2R R14, SRZ ;  /* 0x00000000000e8805 */ /* 0x000fe2000001ff00 */
[C---:B------:R-:W-:Y:S01]  /*03c0*/  IADD3 R149, R199.reuse, 0x32370b8f, RZ ;  /* 0x32370b8fc7957810 */ /* 0x040fe20007ffe0ff */
[----:B------:R-:W-:Y:S01]  /*03d0*/  @!P0 CS2R R10, SRZ ;  /* 0x00000000000a8805 */ /* 0x000fe2000001ff00 */
[----:B------:R-:W-:Y:S01]  /*03e0*/  IADD3 R148, R198, -0x255992d5, RZ ;  /* 0xdaa66d2bc6947810 */ /* 0x000fe20007ffe0ff */
[----:B0-----:R-:W-:Y:S01]  /*03f0*/  IMAD.WIDE.U32 R2, R0, -0x326172a9, RZ ;  /* 0xcd9e8d5700027825 */ /* 0x001fe200078e00ff */
[C---:B------:R-:W-:Y:S01]  /*0400*/  IADD3 R147, R198.reuse, 0x78dde6e4, RZ ;  /* 0x78dde6e4c6937810 */ /* 0x040fe20007ffe0ff */
[----:B------:R-:W-:Y:S01]  /*0410*/  @!P0 CS2R R8, SRZ ;  /* 0x0000000000088805 */ /* 0x000fe2000001ff00 */
[----:B------:R-:W-:Y:S01]  /*0420*/  IADD3 R146, R199, -0x126145ec, RZ ;  /* 0xed9eba14c7927810 */ /* 0x000fe20007ffe0ff */
[----:B------:R-:W-:Y:S01]  /*0430*/  @!P0 CS2R R4, SRZ ;  /* 0x0000000000048805 */ /* 0x000fe2000001ff00 */
[----:B------:R-:W-:Y:S01]  /*0440*/  LOP3.LUT R16, R3, R152, R18, 0x96, !PT ;  /* 0x0000009803107212 */ /* 0x000fe200078e9612 */
[----:B------:R-:W-:Y:S01]  /*0450*/  IMAD.WIDE.U32 R18, R19, -0x326172a9, RZ ;  /* 0xcd9e8d5713127825 */ /* 0x000fe200078e00ff */
[----:B------:R-:W-:Y:S01]  /*0460*/  IADD3 R145, R199, -0x56f99767, RZ ;  /* 0xa9066899c7917810 */ /* 0x000fe20007ffe0ff */
        /* <DEDUP_REMOVED lines=9> */
[C---:B------:R-:W-:Y:S01]  /*0500*/  IADD3 R38, R199.reuse, 0x646e171e, RZ ;  /* 0x646e171ec7267810 */ /* 0x040fe20007ffe0ff */
[----:B------:R-:W-:Y:S01]  /*0510*/  @!P0 CS2R R52, SRZ ;  /* 0x0000000000348805 */ /* 0x000fe2000001ff00 */
[----:B------:R-:W-:Y:S01]  /*0520*/  IADD3 R37, R199, 0x1fd5c5a3, RZ ;  /* 0x1fd5c5a3c7257810 */ /* 0x000fe20007ffe0ff */
[----:B------:R-:W-:Y:S01]  /*0530*/  IMAD.WIDE.U32 R20, R20, -0x326172a9, RZ ;  /* 0xcd9e8d5714147825 */ /* 0x000fe200078e00ff */
[----:B------:R-:W-:Y:S01]  /*0540*/  LOP3.LUT R19, R3, R16, R149, 0x96, !PT ;  /* 0x0000001003137212 */ /* 0x000fe200078e9695 */
[----:B------:R-:W-:Y:S01]  /*0550*/  @!P0 CS2R R54, SRZ ;  /* 0x0000000000368805 */ /* 0x000fe2000001ff00 */
[C---:B------:R-:W-:Y:S01]  /*0560*/  IADD3 R36, R198.reuse, 0x5384540f, RZ ;  /* 0x5384540fc6247810 */ /* 0x040fe20007ffe0ff */
[----:B------:R-:W-:Y:S01]  /*0570*/  @!P0 CS2R R48, SRZ ;  /* 0x0000000000308805 */ /* 0x000fe2000001ff00 */
[----:B------:R-:W-:Y:S01]  /*0580*/  LOP3.LUT R16, R21, R18, R148, 0x96, !PT ;  /* 0x0000001215107212 */ /* 0x000fe200078e9694 */
[----:B------:R-:W-:Y:S01]  /*0590*/  IMAD.WIDE.U32 R18, R19, -0x326172a9, RZ ;  /* 0xcd9e8d5713127825 */ /* 0x000fe200078e00ff */
[----:B------:R-:W-:Y:S01]  /*05a0*/  IADD3 R35, R198, -0xe443238, RZ ;  /* 0xf1bbcdc8c6237810 */ /* 0x000fe20007ffe0ff */
[----:B------:R-:W-:Y:S01]  /*05b0*/  @!P0 CS2R R50, SRZ ;  /* 0x0000000000328805 */ /* 0x000fe2000001ff00 */
[----:B------:R-:W-:Y:S01]  /*05c0*/  IADD3 R34, R199, -0x24c28bd8, RZ ;  /* 0xdb3d7428c7227810 */ /* 0x000fe20007ffe0ff */
[----:B------:R-:W-:Y:S01]  /*05d0*/  IMAD.WIDE.U32 R16, R16, -0x2daee0ad, RZ ;  /* 0xd2511f5310107825 */ /* 0x000fe200078e00ff */
[----:B------:R-:W-:Y:S01]  /*05e0*/  LOP3.LUT R3, R19, R20, R147, 0x96, !PT ;  /* 0x0000001413037212 */ /* 0x000fe200078e9693 */
[----:B------:R-:W-:Y:S01]  /*05f0*/  @!P0 CS2R R46, SRZ ;  /* 0x00000000002e8805 */ /* 0x000fe2000001ff00 */
[----:B------:R-:W-:Y:S01]  /*0600*/  PRMT R169, RZ, 0x5410, R44 ;  /* 0x00005410ffa97816 */ /* 0x000fe2000000002c */
[----:B------:R-:W-:Y:S01]  /*0610*/  @!P0 CS2R R40, SRZ ;  /* 0x0000000000288805 */ /* 0x000fe2000001ff00 */
[----:B------:R-:W-:Y:S01]  /*0620*/  LOP3.LUT R20, R17, R2, R146, 0x96, !PT ;  /* 0x0000000211147212 */ /* 0x000fe200078e9692 */
[----:B------:R-:W-:Y:S01]  /*0630*/  IMAD.WIDE.U32 R2, R3, -0x2daee0ad, RZ ;  /* 0xd2511f5303027825 */ /* 0x000fe200078e00ff */
[----:B------:R-:W-:Y:S01]  /*0640*/  PRMT R172, RZ, 0x7610, R44 ;  /* 0x00007610ffac7816 */ /* 0x000fe2000000002c */
[----:B------:R-:W-:Y:S01]  /*0650*/  @!P0 CS2R R42, SRZ ;  /* 0x00000000002a8805 */ /* 0x000fe2000001ff00 */
[----:B------:R-:W-:Y:S01]  /*0660*/  PRMT R171, RZ, 0x5410, R45 ;  /* 0x00005410ffab7816 */ /* 0x000fe2000000002d */
[----:B------:R-:W-:Y:S01]  /*0670*/  IMAD.WIDE.U32 R20, R20, -0x326172a9, RZ ;  /* 0xcd9e8d5714147825 */ /* 0x000fe200078e00ff */
[----:B------:R-:W-:Y:S01]  /*0680*/  LOP3.LUT R19, R3, R16, R145, 0x96, !PT ;  /* 0x0000001003137212 */ /* 0x000fe200078e9691 */
[----:B------:R-:W-:Y:S01]  /*0690*/  ULDC.U8 UR6, c[0x0][0x1f0] ;  /* 0x00007c0000067ab9 */ /* 0x000fe20000000000 */
[----:B------:R-:W-:Y:S01]  /*06a0*/  PRMT R174, RZ, 0x7610, R45 ;  /* 0x00007610ffae7816 */ /* 0x000fe2000000002d */
[----:B------:R-:W-:Y:S01]  /*06b0*/  IMAD.MOV.U32 R183, RZ, RZ, RZ ;  /* 0x000000ffffb77224 */ /* 0x000fe200078e00ff */
[----:B------:R-:W-:Y:S01]  /*06c0*/  LOP3.LUT R16, R21, R18, R144, 0x96, !PT ;  /* 0x0000001215107212 */ /* 0x000fe200078e9690 */
[----:B------:R-:W-:Y:S01]  /*06d0*/  IMAD.WIDE.U32 R18, R19, -0x326172a9, RZ ;  /* 0xcd9e8d5713127825 */ /* 0x000fe200078e00ff */
[----:B------:R-:W-:-:S02]  /*06e0*/  IADD3 R177, R198, -0x700cb87f, RZ ;  /* 0x8ff34781c6b17810 */ /* 0x000fc40007ffe0ff */
[----:B------:R-:W-:Y:S01]  /*06f0*/  IADD3 R176, R199, -0x695add53, RZ ;  /* 0x96a522adc7b07810 */ /* 0x000fe20007ffe0ff */
[----:B------:R-:W-:Y:S01]  /*0700*/  IMAD.WIDE.U32 R16, R16, -0x2daee0ad, RZ ;  /* 0xd2511f5310107825 */ /* 0x000fe200078e00ff */
[----:B------:R-:W-:Y:S02]  /*0710*/  LOP3.LUT R3, R19, R20, R39, 0x96, !PT ;  /* 0x0000001413037212 */ /* 0x000fe400078e9627 */
[----:B------:R-:W-:Y:S02]  /*0720*/  PRMT R33, RZ, 0x5410, R12 ;  /* 0x00005410ff217816 */ /* 0x000fe4000000000c */
[----:B------:R-:W-:Y:S01]  /*0730*/  LOP3.LUT R20, R17, R2, R38, 0x96, !PT ;  /* 0x0000000211147212 */ /* 0x000fe200078e9626 */
[----:B------:R-:W-:Y:S01]  /*0740*/  IMAD.WIDE.U32 R2, R3, -0x2daee0ad, RZ ;  /* 0xd2511f5303027825 */ /* 0x000fe200078e00ff */
[----:B------:R-:W-:Y:S02]  /*0750*/  PRMT R32, RZ, 0x7610, R12 ;  /* 0x00007610ff207816 */ /* 0x000fe4000000000c */
[----:B------:R-:W-:Y:S01]  /*0760*/  PRMT R31, RZ, 0x5410, R13 ;  /* 0x00005410ff1f7816 */ /* 0x000fe2000000000d */
[----:B------:R-:W-:Y:S01]  /*0770*/  IMAD.WIDE.U32 R20, R20, -0x326172a9, RZ ;  /* 0xcd9e8d5714147825 */ /* 0x000fe200078e00ff */
[----:B------:R-:W-:-:S02]  /*0780*/  LOP3.LUT R180, R3, R16, R37, 0x96, !PT ;  /* 0x0000001003b47212 */ /* 0x000fc400078e9625 */
[----:B------:R-:W-:Y:S02]  /*0790*/  PRMT R30, RZ, 0x7610, R13 ;  /* 0x00007610ff1e7816 */ /* 0x000fe4000000000d */
[----:B------:R-:W-:Y:S01]  /*07a0*/  LOP3.LUT R181, R21, R18, R36, 0x96, !PT ;  /* 0x0000001215b57212 */ /* 0x000fe200078e9624 */
[----:B------:R-:W-:Y:S01]  /*07b0*/  IMAD.HI.U32 R0, R180, -0x326172a9, RZ ;  /* 0xcd9e8d57b4007827 */ /* 0x000fe200078e00ff */
[--C-:B------:R-:W-:Y:S02]  /*07c0*/  PRMT R29, RZ, 0x5410, R14.reuse ;  /* 0x00005410ff1d7816 */ /* 0x100fe4000000000e */
[----:B------:R-:W-:Y:S01]  /*07d0*/  PRMT R28, RZ, 0x7610, R14 ;  /* 0x00007610ff1c7816 */ /* 0x000fe2000000000e */
[C---:B------:R-:W-:Y:S01]  /*07e0*/  IMAD.HI.U32 R3, R181.reuse, -0x2daee0ad, RZ ;  /* 0xd2511f53b5037827 */ /* 0x040fe200078e00ff */
[----:B------:R-:W-:Y:S02]  /*07f0*/  LOP3.LUT R186, R0, R20, R35, 0x96, !PT ;  /* 0x0000001400ba7212 */ /* 0x000fe400078e9623 */
[--C-:B------:R-:W-:Y:S01]  /*0800*/  PRMT R27, RZ, 0x5410, R15.reuse ;  /* 0x00005410ff1b7816 */ /* 0x100fe2000000000f */
[----:B------:R-:W-:Y:S01]  /*0810*/  IMAD R181, R181, -0x2daee0ad, RZ ;  /* 0xd2511f53b5b57824 */ /* 0x000fe200078e02ff */
[----:B------:R-:W-:Y:S01]  /*0820*/  LOP3.LUT R188, R3, R2, R34, 0x96, !PT ;  /* 0x0000000203bc7212 */ /* 0x000fe200078e9622 */
[----:B------:R-:W-:Y:S01]  /*0830*/  IMAD.HI.U32 R44, R186, -0x2daee0ad, RZ ;  /* 0xd2511f53ba2c7827 */ /* 0x000fe200078e00ff */
[----:B------:R-:W-:-:S02]  /*0840*/  PRMT R26, RZ, 0x7610, R15 ;  /* 0x00007610ff1a7816 */ /* 0x000fc4000000000f */
[--C-:B------:R-:W-:Y:S01]  /*0850*/  PRMT R21, RZ, 0x5410, R10.reuse ;  /* 0x00005410ff157816 */ /* 0x100fe2000000000a */
[----:B------:R-:W-:Y:S01]  /*0860*/  IMAD R180, R180, -0x326172a9, RZ ;  /* 0xcd9e8d57b4b47824 */ /* 0x000fe200078e02ff */
[----:B------:R-:W-:Y:S01]  /*0870*/  PRMT R20, RZ, 0x7610, R10 ;  /* 0x00007610ff147816 */ /* 0x000fe2000000000a */
[----:B------:R-:W-:Y:S01]  /*0880*/  IMAD.HI.U32 R45, R188, -0x326172a9, RZ ;  /* 0xcd9e8d57bc2d7827 */ /* 0x000fe200078e00ff */
        /* <DEDUP_REMOVED lines=55> */
.L_x_19943:
[----:B------:R-:W0:Y:S01]  /*0c00*/  S2R R207, SR_TID.X ;  /* 0x0000000000cf7919 */ /* 0x000e220000002100 */
[----:B------:R-:W-:Y:S01]  /*0c10*/  ISETP.NE.U32.AND P0, PT, RZ, c[0x0][0x1c0], PT ;  /* 0x00007000ff007a0c */ /* 0x000fe20003f05070 */
[----:B------:R-:W-:Y:S01]  /*0c20*/  IMAD R40, R154, c[0x0][0x168], RZ ;  /* 0x00005a009a287a24 */ /* 0x000fe200078e02ff */
[----:B------:R-:W-:Y:S01]  /*0c30*/  ISETP.NE.U32.AND P1, PT, RZ, c[0x0][0x180], PT ;  /* 0x00006000ff007a0c */ /* 0x000fe20003f25070 */
[----:B------:R-:W-:Y:S01]  /*0c40*/  IMAD.MOV.U32 R204, RZ, RZ, 0x10 ;  /* 0x00000010ffcc7424 */ /* 0x000fe200078e00ff */
[----:B------:R-:W-:Y:S02]  /*0c50*/  ISETP.NE.AND.EX P0, PT, RZ, c[0x0][0x1c4], PT, P0 ;  /* 0x00007100ff007a0c */ /* 0x000fe40003f05300 */
[----:B------:R-:W-:Y:S02]  /*0c60*/  ISETP.NE.AND.EX P2, PT, RZ, c[0x0][0x184], PT, P1 ;  /* 0x00006100ff007a0c */ /* 0x000fe40003f45310 */
[----:B------:R-:W-:Y:S02]  /*0c70*/  SHF.R.S32.HI R41, RZ, 0x1f, R40 ;  /* 0x0000001fff297819 */ /* 0x000fe40000011428 */
[----:B------:R-:W-:-:S02]  /*0c80*/  LOP3.LUT R196, R196, 0xfffffff7, RZ, 0xc0, !PT ;  /* 0xfffffff7c4c47812 */ /* 0x000fc400078ec0ff */
[----:B------:R-:W-:-:S05]  /*0c90*/  LEA.HI R40, R41, R40, RZ, 0x3 ;  /* 0x0000002829287211 */ /* 0x000fca00078f18ff */
[----:B------:R-:W-:Y:S02]  /*0ca0*/  @P0 IMAD.MOV.U32 R45, RZ, RZ, 0x2 ;  /* 0x00000002ff2d0424 */ /* 0x000fe400078e00ff */
[----:B------:R-:W-:Y:S02]  /*0cb0*/  @P2 MOV R46, 0x20 ;  /* 0x00000020002e2802 */ /* 0x000fe40000000f00 */
[----:B------:R-:W-:Y:S01]  /*0cc0*/  @P0 IMAD.WIDE R44, R154, R45, c[0x0][0x1c0] ;  /* 0x000070009a2c0625 */ /* 0x000fe200078e022d */
[----:B0-----:R-:W-:Y:S02]  /*0cd0*/  LOP3.LUT R207, R207, 0x1f, RZ, 0xc0, !PT ;  /* 0x0000001fcfcf7812 */ /* 0x001fe400078ec0ff */
[----:B------:R-:W-:Y:S02]  /*0ce0*/  ISETP.NE.AND P1, PT, R212, 0x1, PT ;  /* 0x00000001d400780c */ /* 0x000fe40003f25270 */
[----:B------:R-:W-:Y:S01]  /*0cf0*/  LEA.HI.SX32 R197, R40, R207, 0x1d ;  /* 0x000000cf28c57211 */ /* 0x000fe200078feaff */
[----:B------:R-:W2:Y:S01]  /*0d00*/  @P0 LDG.E.U16 R44, [R44.64] ;  /* 0x000000042c2c0981 */ /* 0x000ea2000c1e1500 */
[----:B------:R-:W-:Y:S01]  /*0d10*/  BSSY B0, `(.L_x_19492) ;  /* 0x0000014000007945 */ /* 0x000fe20003800000 */
[----:B------:R-:W-:Y:S01]  /*0d20*/  IMAD.MOV.U32 R209, RZ, RZ, 0x3f800000 ;  /* 0x3f800000ffd17424 */ /* 0x000fe200078e00ff */
[----:B------:R-:W-:Y:S01]  /*0d30*/  @P2 LOP3.LUT R196, R196, 0x8, RZ, 0xfc, !PT ;  /* 0x00000008c4c42812 */ /* 0x000fe200078efcff */
[----:B------:R-:W-:-:S04]  /*0d40*/  IMAD.WIDE.U32 R40, R197, R204, c[0x0][0x170] ;  /* 0x00005c00c5287625 */ /* 0x000fc800078e00cc */
[----:B------:R-:W-:Y:S02]  /*0d50*/  @P2 IMAD.WIDE.U32 R46, R197, R46, c[0x0][0x180] ;  /* 0x00006000c52e2625 */ /* 0x000fe400078e002e */
[----:B-----5:R-:W5:Y:S04]  /*0d60*/  LDG.E.128 R40, [R40.64] ;  /* 0x0000000428287981 */ /* 0x020f68000c1e1d00 */
[----:B------:R0:W5:Y:S04]  /*0d70*/  @P2 LDG.E.128 R104, [R46.64] ;  /* 0x000000042e682981 */ /* 0x000168000c1e1d00 */
[----:B------:R0:W5:Y:S01]  /*0d80*/  @P2 LDG.E.128 R100, [R46.64+0x10] ;  /* 0x000010042e642981 */ /* 0x000162000c1e1d00 */
[----:B------:R-:W-:-:S02]  /*0d90*/  IADD3 R48, R212, 0x1, RZ ;  /* 0x00000001d4307810 */ /* 0x000fc40007ffe0ff */
[----:B--2---:R-:W-:Y:S01]  /*0da0*/  @P0 PRMT R209, RZ, 0x5410, R44 ;  /* 0x00005410ffd10816 */ /* 0x004fe2000000002c */
        /* <DEDUP_REMOVED lines=9> */
.L_x_19493:
[----:B0-----:R-:W-:Y:S02]  /*0e40*/  IMAD.MOV.U32 R54, RZ, RZ, R188 ;  /* 0x000000ffff367224 */ /* 0x001fe400078e00bc */
.L_x_19494:
[----:B------:R-:W-:Y:S05]  /*0e50*/  BSYNC B0 ;  /* 0x0000000000007941 */ /* 0x000fea0003800000 */
.L_x_19492:
        /* <DEDUP_REMOVED lines=16> */
.L_x_19498:
[----:B------:R-:W-:Y:S05]  /*0f60*/  BSYNC B1 ;  /* 0x0000000000017941 */ /* 0x000fea0003800000 */
.L_x_19497:
        /* <DEDUP_REMOVED lines=39> */
[----:B------:R-:W-:Y:S02]  /*11e0*/  MOV R188, R48 ;  /* 0x0000003000bc7202 */ /* 0x000fe40000000f00 */
[----:B------:R-:W-:Y:S01]  /*11f0*/  LOP3.LUT R180, R49, R180, R177, 0x96, !PT ;  /* 0x000000b431b47212 */ /* 0x000fe200078e96b1 */
[----:B------:R-:W-:Y:S01]  /*1200*/  IMAD.MOV.U32 R186, RZ, RZ, R46 ;  /* 0x000000ffffba7224 */ /* 0x000fe200078e002e */
[----:B------:R-:W-:Y:S01]  /*1210*/  LOP3.LUT R181, R47, R44, R176, 0x96, !PT ;  /* 0x0000002c2fb57212 */ /* 0x000fe200078e96b0 */
[----:B------:R-:W-:Y:S02]  /*1220*/  IMAD.MOV.U32 R48, RZ, RZ, RZ ;  /* 0x000000ffff307224 */ /* 0x000fe400078e00ff */
.L_x_19496:
[----:B------:R-:W-:Y:S05]  /*1230*/  BSYNC B0 ;  /* 0x0000000000007941 */ /* 0x000fea0003800000 */
.L_x_19495:
[----:B------:R-:W0:Y:S01]  /*1240*/  I2F.U32 R45, R54 ;  /* 0x00000036002d7306 */ /* 0x000e220000201000 */
[----:B------:R-:W-:Y:S01]  /*1250*/  ISETP.NE.U32.AND P0, PT, RZ, c[0x0][0x180], PT ;  /* 0x00006000ff007a0c */ /* 0x000fe20003f05070 */
[----:B------:R-:W-:Y:S01]  /*1260*/  IMAD.MOV.U32 R208, RZ, RZ, 0x2f800000 ;  /* 0x2f800000ffd07424 */ /* 0x000fe200078e00ff */
[----:B-----5:R-:W-:Y:S01]  /*1270*/  PRMT R44, RZ, 0x5410, R40 ;  /* 0x00005410ff2c7816 */ /* 0x020fe20000000028 */
[----:B------:R-:W-:Y:S01]  /*1280*/  BSSY B0, `(.L_x_19499) ;  /* 0x0000017000007945 */ /* 0x000fe20003800000 */
[----:B------:R-:W-:-:S02]  /*1290*/  ISETP.NE.AND.EX P6, PT, RZ, c[0x0][0x184], PT, P0 ;  /* 0x00006100ff007a0c */ /* 0x000fc40003fc5300 */
[----:B------:R-:W-:Y:S01]  /*12a0*/  ISETP.NE.AND P0, PT, R48, 0x1, PT ;  /* 0x000000013000780c */ /* 0x000fe20003f05270 */
[----:B------:R-:W-:Y:S01]  /*12b0*/  FMUL.FTZ R44, R44, R209 ;  /* 0x000000d12c2c7220 */ /* 0x000fe20000410000 */
[----:B------:R-:W-:-:S03]  /*12c0*/  LOP3.LUT R196, R196, 0xfffffffb, RZ, 0xc0, !PT ;  /* 0xfffffffbc4c47812 */ /* 0x000fc600078ec0ff */
[----:B------:R-:W-:Y:S02]  /*12d0*/  FMUL.FTZ R44, R44, c[0x0][0x1e8] ;  /* 0x00007a002c2c7a20 */ /* 0x000fe40000410000 */
[----:B0-----:R-:W-:-:S04]  /*12e0*/  FFMA.FTZ R45, R45, R208, 1.1641532182693481445e-10 ;  /* 0x2f0000002d2d7423 */ /* 0x001fc800000100d0 */
[----:B------:R-:W-:Y:S02]  /*12f0*/  @P6 LOP3.LUT R196, R196, 0x4, RZ, 0xfc, !PT ;  /* 0x00000004c4c46812 */ /* 0x000fe400078efcff */
        /* <DEDUP_REMOVED lines=14> */
.L_x_19500:
[----:B------:R-:W-:Y:S02]  /*13e0*/  IMAD.MOV.U32 R53, RZ, RZ, R188 ;  /* 0x000000ffff357224 */ /* 0x000fe400078e00bc */
.L_x_19501:
[----:B------:R-:W-:Y:S05]  /*13f0*/  BSYNC B0 ;  /* 0x0000000000007941 */ /* 0x000fea0003800000 */
.L_x_19499:
        /* <DEDUP_REMOVED lines=16> */
.L_x_19505:
[----:B------:R-:W-:Y:S05]  /*1500*/  BSYNC B1 ;  /* 0x0000000000017941 */ /* 0x000fea0003800000 */
.L_x_19504:
        /* <DEDUP_REMOVED lines=44> */
.L_x_19503:
[----:B------:R-:W-:Y:S05]  /*17d0*/  BSYNC B0 ;  /* 0x0000000000007941 */ /* 0x000fea0003800000 */
.L_x_19502:
        /* <DEDUP_REMOVED lines=20> */
.L_x_19507:
[----:B------:R-:W-:Y:S02]  /*1920*/  IMAD.MOV.U32 R53, RZ, RZ, R188 ;  /* 0x000000ffff357224 */ /* 0x000fe400078e00bc */
.L_x_19508:
[----:B------:R-:W-:Y:S05]  /*1930*/  BSYNC B0 ;  /* 0x0000000000007941 */ /* 0x000fea0003800000 */
.L_x_19506:
        /* <DEDUP_REMOVED lines=16> */
.L_x_19512:
[----:B------:R-:W-:Y:S05]  /*1a40*/  BSYNC B1 ;  /* 0x0000000000017941 */ /* 0x000fea0003800000 */
.L_x_19511:
        /* <DEDUP_REMOVED lines=44> */
.L_x_19510:
[----:B------:R-:W-:Y:S05]  /*1d10*/  BSYNC B0 ;  /* 0x0000000000007941 */ /* 0x000fea0003800000 */
.L_x_19509:
        /* <DEDUP_REMOVED lines=20> */
.L_x_19514:
[----:B------:R-:W-:Y:S02]  /*1e60*/  IMAD.MOV.U32 R53, RZ, RZ, R188 ;  /* 0x000000ffff357224 */ /* 0x000fe400078e00bc */
.L_x_19515:
[----:B------:R-:W-:Y:S05]  /*1e70*/  BSYNC B0 ;  /* 0x0000000000007941 */ /* 0x000fea0003800000 */
.L_x_19513:
        /* <DEDUP_REMOVED lines=16> */
.L_x_19519:
[----:B------:R-:W-:Y:S05]  /*1f80*/  BSYNC B1 ;  /* 0x0000000000017941 */ /* 0x000fea0003800000 */
.L_x_19518:
        /* <DEDUP_REMOVED lines=44> */
.L_x_19517:
[----:B------:R-:W-:Y:S05]  /*2250*/  BSYNC B0 ;  /* 0x0000000000007941 */ /* 0x000fea0003800000 */
.L_x_19516:
        /* <DEDUP_REMOVED lines=20> */
.L_x_19521:
[----:B------:R-:W-:Y:S02]  /*23a0*/  IMAD.MOV.U32 R53, RZ, RZ, R188 ;  /* 0x000000ffff357224 */ /* 0x000fe400078e00bc */
.L_x_19522:
[----:B------:R-:W-:Y:S05]  /*23b0*/  BSYNC B0 ;  /* 0x0000000000007941 */ /* 0x000fea0003800000 */
.L_x_19520:
        /* <DEDUP_REMOVED lines=16> */
.L_x_19526:
[----:B------:R-:W-:Y:S05]  /*24c0*/  BSYNC B1 ;  /* 0x0000000000017941 */ /* 0x000fea0003800000 */
.L_x_19525:
        /* <DEDUP_REMOVED lines=44> */
.L_x_19524:
[----:B------:R-:W-:Y:S05]  /*2790*/  BSYNC B0 ;  /* 0x0000000000007941 */ /* 0x000fea0003800000 */
.L_x_19523:
        /* <DEDUP_REMOVED lines=20> */
.L_x_19528:
[----:B------:R-:W-:Y:S02]  /*28e0*/  IMAD.MOV.U32 R50, RZ, RZ, R188 ;  /* 0x000000ffff327224 */ /* 0x000fe400078e00bc */
.L_x_19529:
[----:B------:R-:W-:Y:S05]  /*28f0*/  BSYNC B0 ;  /* 0x0000000000007941 */ /* 0x000fea0003800000 */
.L_x_19527:
        /* <DEDUP_REMOVED lines=16> */
.L_x_19533:
[----:B------:R-:W-:Y:S05]  /*2a00*/  BSYNC B1 ;  /* 0x0000000000017941 */ /* 0x000fea0003800000 */
.L_x_19532:
        /* <DEDUP_REMOVED lines=42> */
[----:B------:R-:W-:Y:S01]  /*2cb0*/  LOP3.LUT R181, R45, R40, R176, 0x96, !PT ;  /* 0x000000282db57212 */ /* 0x000fe200078e96b0 */
[----:B------:R-:W-:Y:S02]  /*2cc0*/  IMAD.MOV.U32 R186, RZ, RZ, R44 ;  /* 0x000000ffffba7224 */ /* 0x000fe400078e002c */
.L_x_19531:
[----:B------:R-:W-:Y:S05]  /*2cd0*/  BSYNC B0 ;  /* 0x0000000000007941 */ /* 0x000fea0003800000 */
.L_x_19530:
        /* <DEDUP_REMOVED lines=20> */
.L_x_19535:
[----:B------:R-:W-:Y:S02]  /*2e20*/  IMAD.MOV.U32 R42, RZ, RZ, R188 ;  /* 0x000000ffff2a7224 */ /* 0x000fe400078e00bc */
.L_x_19536:
[----:B------:R-:W-:Y:S05]  /*2e30*/  BSYNC B0 ;  /* 0x0000000000007941 */ /* 0x000fea0003800000 */
.L_x_19534:
        /* <DEDUP_REMOVED lines=16> */
.L_x_19540:
[----:B------:R-:W-:Y:S05]  /*2f40*/  BSYNC B1 ;  /* 0x0000000000017941 */ /* 0x000fea0003800000 */
.L_x_19539:
        /* <DEDUP_REMOVED lines=44> */
.L_x_19538:
[----:B------:R-:W-:Y:S05]  /*3210*/  BSYNC B0 ;  /* 0x0000000000007941 */ /* 0x000fea0003800000 */
.L_x_19537:
[----:B------:R0:W1:Y:S01]  /*3220*/  I2F.U32 R41, R42 ;  /* 0x0000002a00297306 */ /* 0x0000620000201000 */
[----:B------:R-:W-:Y:S01]  /*3230*/  LOP3.LUT P6, RZ, R196, 0x4, RZ, 0xc0, !PT ;  /* 0x00000004c4ff7812 */ /* 0x000fe200078cc0ff */
        /* <DEDUP_REMOVED lines=19> */
.L_x_19542:
[----:B------:R-:W-:Y:S02]  /*3370*/  IMAD.MOV.U32 R53, RZ, RZ, R188 ;  /* 0x000000ffff357224 */ /* 0x000fe400078e00bc */
.L_x_19543:
[----:B------:R-:W-:Y:S05]  /*3380*/  BSYNC B0 ;  /* 0x0000000000007941 */ /* 0x000fea0003800000 */
.L_x_19541:
        /* <DEDUP_REMOVED lines=18> */
.L_x_19547:
[----:B------:R-:W-:Y:S05]  /*34b0*/  BSYNC B1 ;  /* 0x0000000000017941 */ /* 0x000fea0003800000 */
.L_x_19546:
        /* <DEDUP_REMOVED lines=44> */
.L_x_19545:
[----:B------:R-:W-:Y:S05]  /*3780*/  BSYNC B0 ;  /* 0x0000000000007941 */ /* 0x000fea0003800000 */
.L_x_19544:
[----:B------:R-:W0:Y:S01]  /*3790*/  I2F.U32 R41, R53 ;  /* 0x0000003500297306 */ /* 0x000e220000201000 */
[----:B------:R-:W-:Y:S01]  /*37a0*/  SEL R44, RZ, 0x1, P2 ;  /* 0x00000001ff2c7807 */ /* 0x000fe20001000000 */
[----:B------:R-:W-:Y:S01]  /*37b0*/  HFMA2.MMA R210, -RZ, RZ, 0, 4.76837158203125e-07 ;  /* 0x00000008ffd27435 */ /* 0x000fe200000001ff */
[----:B------:R-:W-:Y:S01]  /*37c0*/  SEL R42, RZ, 0x1, P1 ;  /* 0x00000001ff2a7807 */ /* 0x000fe20000800000 */
[----:B------:R-:W-:Y:S01]  /*37d0*/  IMAD.MOV.U32 R211, RZ, RZ, 0x20 ;  /* 0x00000020ffd37424 */ /* 0x000fe200078e00ff */
[----:B------:R-:W-:Y:S01]  /*37e0*/  SEL R40, RZ, 0x1, P0 ;  /* 0x00000001ff287807 */ /* 0x000fe20000000000 */
[----:B------:R-:W-:Y:S01]  /*37f0*/  IMAD.WIDE.U32 R44, R44, 0x1000000, RZ ;  /* 0x010000002c2c7825 */ /* 0x000fe200078e00ff */
[----:B------:R-:W-:Y:S02]  /*3800*/  PRMT R46, RZ, 0x7610, R43 ;  /* 0x00007610ff2e7816 */ /* 0x000fe4000000002b */
[----:B------:R-:W-:Y:S01]  /*3810*/  LOP3.LUT P6, RZ, R196, 0x4, RZ, 0xc0, !PT ;  /* 0x00000004c4ff7812 */ /* 0x000fe200078cc0ff */
[----:B------:R-:W-:Y:S01]  /*3820*/  IMAD.WIDE.U32 R42, R42, 0x10000, RZ ;  /* 0x000100002a2a7825 */ /* 0x000fe200078e00ff */
[----:B------:R-:W-:-:S02]  /*3830*/  SEL R49, RZ, 0x10000, P5 ;  /* 0x00010000ff317807 */ /* 0x000fc40002800000 */
[----:B------:R-:W-:Y:S01]  /*3840*/  SEL R48, RZ, 0x100, P4 ;  /* 0x00000100ff307807 */ /* 0x000fe20002000000 */
[----:B------:R-:W-:Y:S01]  /*3850*/  FMUL.FTZ R46, R46, R209 ;  /* 0x000000d12e2e7220 */ /* 0x000fe20000410000 */
[----:B------:R-:W-:Y:S01]  /*3860*/  LOP3.LUT P2, RZ, R196, 0x8, RZ, 0xc0, !PT ;  /* 0x00000008c4ff7812 */ /* 0x000fe2000784c0ff */
[----:B0-----:R-:W-:Y:S01]  /*3870*/  FFMA.FTZ R41, R41, R208, 1.1641532182693481445e-10 ;  /* 0x2f00000029297423 */ /* 0x001fe200000100d0 */
[----:B------:R-:W-:Y:S01]  /*3880*/  ISETP.NE.AND P1, PT, R52, RZ, PT ;  /* 0x000000ff3400720c */ /* 0x000fe20003f25270 */
[----:B------:R-:W-:Y:S01]  /*3890*/  FMUL.FTZ R46, R46, c[0x0][0x1e8] ;  /* 0x00007a002e2e7a20 */ /* 0x000fe20000410000 */
[----:B------:R-:W-:Y:S02]  /*38a0*/  IADD3 R53, R197, 0x20, RZ ;  /* 0x00000020c5357810 */ /* 0x000fe40007ffe0ff */
[----:B------:R-:W-:Y:S01]  /*38b0*/  FSETP.GTU.FTZ.AND P0, PT, R41, c[0x0][0x1e4], PT ;  /* 0x0000790029007a0b */ /* 0x000fe20003f1c000 */
[----:B------:R-:W-:Y:S01]  /*38c0*/  IMAD.WIDE.U32 R40, R40, 0x100, RZ ;  /* 0x0000010028287825 */ /* 0x000fe200078e00ff */
[----:B------:R-:W-:-:S02]  /*38d0*/  SEL R47, RZ, 0x1, P1 ;  /* 0x00000001ff2f7807 */ /* 0x000fc40000800000 */
[----:B------:R-:W-:Y:S02]  /*38e0*/  SEL R50, RZ, 0x1000000, P0 ;  /* 0x01000000ff327807 */ /* 0x000fe40000000000 */
[----:B------:R-:W-:Y:S02]  /*38f0*/  LOP3.LUT R44, R40, R44, R42, 0xfe, !PT ;  /* 0x0000002c282c7212 */ /* 0x000fe400078efe2a */
[----:B------:R-:W-:Y:S01]  /*3900*/  LOP3.LUT R40, R48, R50, R49, 0xfe, !PT ;  /* 0x0000003230287212 */ /* 0x000fe200078efe31 */
[----:B------:R-:W-:Y:S01]  /*3910*/  IMAD.WIDE.U32 R50, R197, R211, c[0x0][0x188] ;  /* 0x00006200c5327625 */ /* 0x000fe200078e00d3 */
[----:B------:R-:W-:Y:S02]  /*3920*/  SEL R49, RZ, 0x1, P3 ;  /* 0x00000001ff317807 */ /* 0x000fe40001800000 */
[----:B------:R-:W-:Y:S02]  /*3930*/  FSEL R95, R46, RZ, !P0 ;  /* 0x000000ff2e5f7208 */ /* 0x000fe40004000000 */
[----:B------:R-:W-:Y:S01]  /*3940*/  LOP3.LUT R45, R45, R40, R49, 0xfe, !PT ;  /* 0x000000282d2d7212 */ /* 0x000fe200078efe31 */
[----:B------:R-:W-:Y:S01]  /*3950*/  IMAD.WIDE.U32 R48, R197, R210, c[0x0][0x190] ;  /* 0x00006400c5307625 */ /* 0x000fe200078e00d2 */
[----:B------:R-:W-:Y:S01]  /*3960*/  LOP3.LUT R44, R44, R47, RZ, 0xfc, !PT ;  /* 0x0000002f2c2c7212 */ /* 0x000fe200078efcff */
[----:B------:R0:W-:Y:S01]  /*3970*/  STG.E.128 [R50.64], R96 ;  /* 0x0000006032007986 */ /* 0x0001e2000c101d04 */
[----:B------:R-:W-:Y:S01]  /*3980*/  LOP3.LUT R45, R41, R45, R43, 0xfe, !PT ;  /* 0x0000002d292d7212 */ /* 0x000fe200078efe2b */
[----:B------:R-:W-:-:S02]  /*3990*/  @P6 FADD.FTZ R95, R103, R95 ;  /* 0x0000005f675f6221 */ /* 0x000fc40000010000 */
[----:B------:R-:W-:-:S03]  /*39a0*/  IMAD.WIDE.U32 R40, R53, R204, c[0x0][0x170] ;  /* 0x00005c0035287625 */ /* 0x000fc600078e00cc */
[----:B------:R0:W-:Y:S01]  /*39b0*/  STG.E.128 [R50.64+0x10], R92 ;  /* 0x0000105c32007986 */ /* 0x0001e2000c101d04 */
[----:B------:R-:W-:-:S03]  /*39c0*/  @P2 IMAD.WIDE.U32 R46, R53, R211, c[0x0][0x180] ;  /* 0x00006000352e2625 */ /* 0x000fc600078e00d3 */
[----:B------:R0:W-:Y:S04]  /*39d0*/  STG.E.64 [R48.64], R44 ;  /* 0x0000002c30007986 */ /* 0x0001e8000c101b04 */
[----:B------:R0:W5:Y:S04]  /*39e0*/  @P2 LDG.E.128 R104, [R46.64] ;  /* 0x000000042e682981 */ /* 0x000168000c1e1d00 */
[----:B------:R0:W5:Y:S04]  /*39f0*/  @P2 LDG.E.128 R100, [R46.64+0x10] ;  /* 0x000010042e642981 */ /* 0x000168000c1e1d00 */
        /* <DEDUP_REMOVED lines=13> */
.L_x_19549:
[----:B0-----:R-:W-:Y:S02]  /*3ad0*/  IMAD.MOV.U32 R55, RZ, RZ, R188 ;  /* 0x000000ffff377224 */ /* 0x001fe400078e00bc */
.L_x_19550:
[----:B------:R-:W-:Y:S05]  /*3ae0*/  BSYNC B0 ;  /* 0x0000000000007941 */ /* 0x000fea0003800000 */
.L_x_19548:
        /* <DEDUP_REMOVED lines=16> */
.L_x_19554:
[----:B------:R-:W-:Y:S05]  /*3bf0*/  BSYNC B1 ;  /* 0x0000000000017941 */ /* 0x000fea0003800000 */
.L_x_19553:
[C---:B------:R-:W-:Y:S01]  /*3c00*/  IMAD.HI.U32 R44, R190.reuse, -0x326172a9, RZ ;  /* 0xcd9e8d57be2c7827 */ /* 0x040fe200078e00ff */
[----:B------:R-:W-:Y:S02]  /*3c10*/  LOP3.LUT R45, R45, R183, R199, 0x96, !PT ;  /* 0x000000b72d2d7212 */ /* 0x000fe400078e96c7 */
[----:B------:R-:W-:Y:S01]  /*3c20*/  MOV R52, RZ ;  /* 0x000000ff00347202 */ /* 0x000fe20000000f00 */
        /* <DEDUP_REMOVED lines=41> */
.L_x_19552:
[----:B------:R-:W-:Y:S05]  /*3ec0*/  BSYNC B0 ;  /* 0x0000000000007941 */ /* 0x000fea0003800000 */
.L_x_19551:
        /* <DEDUP_REMOVED lines=22> */
.L_x_19556:
[----:B------:R-:W-:Y:S02]  /*4030*/  IMAD.MOV.U32 R54, RZ, RZ, R188 ;  /* 0x000000ffff367224 */ /* 0x000fe400078e00bc */
.L_x_19557:
[----:B------:R-:W-:Y:S05]  /*4040*/  BSYNC B0 ;  /* 0x0000000000007941 */ /* 0x000fea0003800000 */
.L_x_19555:
        /* <DEDUP_REMOVED lines=16> */
.L_x_19561:
[----:B------:R-:W-:Y:S05]  /*4150*/  BSYNC B1 ;  /* 0x0000000000017941 */ /* 0x000fea0003800000 */
.L_x_19560:
        /* <DEDUP_REMOVED lines=44> */
.L_x_19559:
[----:B------:R-:W-:Y:S05]  /*4420*/  BSYNC B0 ;  /* 0x0000000000007941 */ /* 0x000fea0003800000 */
.L_x_19558:
        /* <DEDUP_REMOVED lines=20> */
.L_x_19563:
[----:B------:R-:W-:Y:S02]  /*4570*/  IMAD.MOV.U32 R52, RZ, RZ, R188 ;  /* 0x000000ffff347224 */ /* 0x000fe400078e00bc */
.L_x_19564:
[----:B------:R-:W-:Y:S05]  /*4580*/  BSYNC B0 ;  /* 0x0000000000007941 */ /* 0x000fea0003800000 */
.L_x_19562:
        /* <DEDUP_REMOVED lines=16> */
.L_x_19568:
[----:B------:R-:W-:Y:S05]  /*4690*/  BSYNC B1 ;  /* 0x0000000000017941 */ /* 0x000fea0003800000 */
.L_x_19567:
        /* <DEDUP_REMOVED lines=8> */
[----:B------:R-:W-:-:S03]  /*4720*/  MOV R40, RZ ;  /* 0x000000ff00287202 */ /* 0x000fc60000000f00 */
        /* <DEDUP_REMOVED lines=35> */
.L_x_19566:
[----:B------:R-:W-:Y:S05]  /*4960*/  BSYNC B0 ;  /* 0x0000000000007941 */ /* 0x000fea0003800000 */
.L_x_19565:
        /* <DEDUP_REMOVED lines=20> */
.L_x_19570:
[----:B------:R-:W-:Y:S02]  /*4ab0*/  IMAD.MOV.U32 R52, RZ, RZ, R188 ;  /* 0x000000ffff347224 */ /* 0x000fe400078e00bc */
.L_x_19571:
[----:B------:R-:W-:Y:S05]  /*4ac0*/  BSYNC B0 ;  /* 0x0000000000007941 */ /* 0x000fea0003800000 */
.L_x_19569:
        /* <DEDUP_REMOVED lines=16> */
.L_x_19575:
[----:B------:R-:W-:Y:S05]  /*4bd0*/  BSYNC B1 ;  /* 0x0000000000017941 */ /* 0x000fea0003800000 */
.L_x_19574:
        /* <DEDUP_REMOVED lines=44> */
.L_x_19573:
[----:B------:R-:W-:Y:S05]  /*4ea0*/  BSYNC B0 ;  /* 0x0000000000007941 */ /* 0x000fea0003800000 */
.L_x_19572:
        /* <DEDUP_REMOVED lines=20> */
.L_x_19577:
[----:B------:R-:W-:Y:S02]  /*4ff0*/  IMAD.MOV.U32 R50, RZ, RZ, R188 ;  /* 0x000000ffff327224 */ /* 0x000fe400078e00bc */
.L_x_19578:
[----:B------:R-:W-:Y:S05]  /*5000*/  BSYNC B0 ;  /* 0x0000000000007941 */ /* 0x000fea0003800000 */
.L_x_19576:
        /* <DEDUP_REMOVED lines=16> */
.L_x_19582:
[----:B------:R-:W-:Y:S05]  /*5110*/  BSYNC B1 ;  /* 0x0000000000017941 */ /* 0x000fea0003800000 */
.L_x_19581:
        /* <DEDUP_REMOVED lines=42> */
[----:B------:R-:W-:Y:S01]  /*53c0*/  IMAD.MOV.U32 R188, RZ, RZ, R46 ;  /* 0x000000ffffbc7224 */ /* 0x000fe200078e002e */
[----:B------:R-:W-:Y:S02]  /*53d0*/  MOV R40, RZ ;  /* 0x000000ff00287202 */ /* 0x000fe40000000f00 */
.L_x_19580:
[----:B------:R-:W-:Y:S05]  /*53e0*/  BSYNC B0 ;  /* 0x0000000000007941 */ /* 0x000fea0003800000 */
.L_x_19579:
        /* <DEDUP_REMOVED lines=20> */
.L_x_19584:
[----:B------:R-:W-:Y:S02]  /*5530*/  IMAD.MOV.U32 R50, RZ, RZ, R188 ;  /* 0x000000ffff327224 */ /* 0x000fe400078e00bc */
.L_x_19585:
[----:B------:R-:W-:Y:S05]  /*5540*/  BSYNC B0 ;  /* 0x0000000000007941 */ /* 0x000fea0003800000 */
.L_x_19583:
        /* <DEDUP_REMOVED lines=16> */
.L_x_19589:
[----:B------:R-:W-:Y:S05]  /*5650*/  BSYNC B1 ;  /* 0x0000000000017941 */ /* 0x000fea0003800000 */
.L_x_19588:
        /* <DEDUP_REMOVED lines=44> */
.L_x_19587:
[----:B------:R-:W-:Y:S05]  /*5920*/  BSYNC B0 ;  /* 0x0000000000007941 */ /* 0x000fea0003800000 */
.L_x_19586:
        /* <DEDUP_REMOVED lines=20> */
.L_x_19591:
[----:B------:R-:W-:Y:S02]  /*5a70*/  IMAD.MOV.U32 R42, RZ, RZ, R188 ;  /* 0x000000ffff2a7224 */ /* 0x000fe400078e00bc */
.L_x_19592:
[----:B------:R-:W-:Y:S05]  /*5a80*/  BSYNC B0 ;  /* 0x0000000000007941 */ /* 0x000fea0003800000 */
.L_x_19590:
        /* <DEDUP_REMOVED lines=16> */
.L_x_19596:
[----:B------:R-:W-:Y:S05]  /*5b90*/  BSYNC B1 ;  /* 0x0000000000017941 */ /* 0x000fea0003800000 */
.L_x_19595:
        /* <DEDUP_REMOVED lines=44> */
.L_x_19594:
[----:B------:R-:W-:Y:S05]  /*5e60*/  BSYNC B0 ;  /* 0x0000000000007941 */ /* 0x000fea0003800000 */
.L_x_19593:
        /* <DEDUP_REMOVED lines=21> */
.L_x_19598:
[----:B------:R-:W-:Y:S02]  /*5fc0*/  IMAD.MOV.U32 R50, RZ, RZ, R188 ;  /* 0x000000ffff327224 */ /* 0x000fe400078e00bc */
.L_x_19599:
[----:B------:R-:W-:Y:S05]  /*5fd0*/  BSYNC B0 ;  /* 0x0000000000007941 */ /* 0x000fea0003800000 */
.L_x_19597:
        /* <DEDUP_REMOVED lines=18> */
.L_x_19603:
[----:B------:R-:W-:Y:S05]  /*6100*/  BSYNC B1 ;  /* 0x0000000000017941 */ /* 0x000fea0003800000 */
.L_x_19602:
[C---:B------:R-:W-:Y:S01]  /*6110*/  IMAD.HI.U32 R40, R190.reuse, -0x326172a9, RZ ;  /* 0xcd9e8d57be287827 */ /* 0x040fe200078e00ff */
        /* <DEDUP_REMOVED lines=43> */
.L_x_19601:
[----:B------:R-:W-:Y:S05]  /*63d0*/  BSYNC B0 ;  /* 0x0000000000007941 */ /* 0x000fea0003800000 */
.L_x_19600:
[----:B------:R0:W1:Y:S01]  /*63e0*/  I2F.U32 R41, R50 ;  /* 0x0000003200297306 */ /* 0x0000620000201000 */
[----:B------:R-:W-:Y:S02]  /*63f0*/  PRMT R40, RZ, 0x7610, R43 ;  /* 0x00007610ff287816 */ /* 0x000fe4000000002b */
[----:B------:R-:W-:Y:S02]  /*6400*/  SEL R44, RZ, 0x1, P2 ;  /* 0x00000001ff2c7807 */ /* 0x000fe40001000000 */
[----:B------:R-:W-:Y:S01]  /*6410*/  LOP3.LUT P6, RZ, R196, 0x4, RZ, 0xc0, !PT ;  /* 0x00000004c4ff7812 */ /* 0x000fe200078cc0ff */
[----:B------:R-:W-:Y:S01]  /*6420*/  FMUL.FTZ R46, R40, R209 ;  /* 0x000000d1282e7220 */ /* 0x000fe20000410000 */
[----:B------:R-:W-:Y:S01]  /*6430*/  SEL R47, RZ, 0x10000, P5 ;  /* 0x00010000ff2f7807 */ /* 0x000fe20002800000 */
[----:B------:R-:W-:Y:S01]  /*6440*/  IMAD.WIDE.U32 R44, R44, 0x1000000, RZ ;  /* 0x010000002c2c7825 */ /* 0x000fe200078e00ff */
[----:B------:R-:W-:-:S02]  /*6450*/  SEL R48, RZ, 0x100, P4 ;  /* 0x00000100ff307807 */ /* 0x000fc40002000000 */
[----:B------:R-:W-:Y:S01]  /*6460*/  SEL R42, RZ, 0x1, P1 ;  /* 0x00000001ff2a7807 */ /* 0x000fe20000800000 */
[----:B------:R-:W-:Y:S01]  /*6470*/  FMUL.FTZ R46, R46, c[0x0][0x1e8] ;  /* 0x00007a002e2e7a20 */ /* 0x000fe20000410000 */
[C---:B------:R-:W-:Y:S01]  /*6480*/  LOP3.LUT P5, RZ, R196.reuse, 0x8, RZ, 0xc0, !PT ;  /* 0x00000008c4ff7812 */ /* 0x040fe200078ac0ff */
[----:B0-----:R-:W-:Y:S01]  /*6490*/  IMAD.WIDE.U32 R50, R53, R211, c[0x0][0x188] ;  /* 0x0000620035327625 */ /* 0x001fe200078e00d3 */
[----:B------:R-:W-:Y:S02]  /*64a0*/  LOP3.LUT P4, RZ, R196, 0x2, RZ, 0xc0, !PT ;  /* 0x00000002c4ff7812 */ /* 0x000fe4000788c0ff */
[----:B------:R-:W-:Y:S01]  /*64b0*/  IADD3 R52, R197, 0x40, RZ ;  /* 0x00000040c5347810 */ /* 0x000fe20007ffe0ff */
[----:B-1----:R-:W-:Y:S01]  /*64c0*/  FFMA.FTZ R41, R41, R208, 1.1641532182693481445e-10 ;  /* 0x2f00000029297423 */ /* 0x002fe200000100d0 */
[----:B------:R0:W-:Y:S01]  /*64d0*/  STG.E.128 [R50.64], R88 ;  /* 0x0000005832007986 */ /* 0x0001e2000c101d04 */
[----:B------:R-:W-:-:S03]  /*64e0*/  IMAD.WIDE.U32 R42, R42, 0x10000, RZ ;  /* 0x000100002a2a7825 */ /* 0x000fc600078e00ff */
[----:B------:R-:W-:Y:S02]  /*64f0*/  FSETP.GTU.FTZ.AND P2, PT, R41, c[0x0][0x1e4], PT ;  /* 0x0000790029007a0b */ /* 0x000fe40003f5c000 */
[----:B------:R-:W-:Y:S02]  /*6500*/  SEL R41, RZ, 0x1, P0 ;  /* 0x00000001ff297807 */ /* 0x000fe40000000000 */
[----:B------:R-:W-:Y:S02]  /*6510*/  SEL R49, RZ, 0x1000000, P2 ;  /* 0x01000000ff317807 */ /* 0x000fe40001000000 */
[----:B------:R-:W-:Y:S01]  /*6520*/  FSEL R87, R46, RZ, !P2 ;  /* 0x000000ff2e577208 */ /* 0x000fe20005000000 */
[----:B------:R-:W-:Y:S01]  /*6530*/  IMAD.WIDE.U32 R40, R41, 0x100, RZ ;  /* 0x0000010029287825 */ /* 0x000fe200078e00ff */
[----:B------:R-:W-:Y:S02]  /*6540*/  LOP3.LUT R48, R48, R49, R47, 0xfe, !PT ;  /* 0x0000003130307212 */ /* 0x000fe400078efe2f */
[----:B------:R-:W-:Y:S01]  /*6550*/  SEL R49, RZ, 0x1, P3 ;  /* 0x00000001ff317807 */ /* 0x000fe20001800000 */
[----:B------:R-:W-:Y:S01]  /*6560*/  @P6 FADD.FTZ R87, R103, R87 ;  /* 0x0000005767576221 */ /* 0x000fe20000010000 */
[----:B------:R-:W-:-:S02]  /*6570*/  SEL R47, RZ, 0x1, P4 ;  /* 0x00000001ff2f7807 */ /* 0x000fc40002000000 */
[----:B------:R-:W-:Y:S01]  /*6580*/  LOP3.LUT R45, R45, R48, R49, 0xfe, !PT ;  /* 0x000000302d2d7212 */ /* 0x000fe200078efe31 */
[----:B------:R-:W-:Y:S01]  /*6590*/  IMAD.WIDE.U32 R48, R53, R210, c[0x0][0x190] ;  /* 0x0000640035307625 */ /* 0x000fe200078e00d2 */
[----:B------:R-:W-:Y:S01]  /*65a0*/  LOP3.LUT R44, R40, R44, R42, 0xfe, !PT ;  /* 0x0000002c282c7212 */ /* 0x000fe200078efe2a */
[----:B------:R0:W-:Y:S01]  /*65b0*/  STG.E.128 [R50.64+0x10], R84 ;  /* 0x0000105432007986 */ /* 0x0001e2000c101d04 */
[----:B------:R-:W-:Y:S01]  /*65c0*/  LOP3.LUT R45, R41, R45, R43, 0xfe, !PT ;  /* 0x0000002d292d7212 */ /* 0x000fe200078efe2b */
[----:B------:R-:W-:Y:S01]  /*65d0*/  IMAD.WIDE.U32 R40, R52, R204, c[0x0][0x170] ;  /* 0x00005c0034287625 */ /* 0x000fe200078e00cc */
[----:B------:R-:W-:-:S03]  /*65e0*/  LOP3.LUT R44, R44, R47, RZ, 0xfc, !PT ;  /* 0x0000002f2c2c7212 */ /* 0x000fc600078efcff */
[----:B------:R-:W-:Y:S02]  /*65f0*/  @P5 IMAD.WIDE.U32 R46, R52, R211, c[0x0][0x180] ;  /* 0x00006000342e5625 */ /* 0x000fe400078e00d3 */
        /* <DEDUP_REMOVED lines=16> */
.L_x_19605:
[----:B0-----:R-:W-:Y:S02]  /*6700*/  IMAD.MOV.U32 R55, RZ, RZ, R188 ;  /* 0x000000ffff377224 */ /* 0x001fe400078e00bc */
.L_x_19606:
[----:B------:R-:W-:Y:S05]  /*6710*/  BSYNC B0 ;  /* 0x0000000000007941 */ /* 0x000fea0003800000 */
.L_x_19604:
        /* <DEDUP_REMOVED lines=16> */
.L_x_19610:
[----:B------:R-:W-:Y:S05]  /*6820*/  BSYNC B1 ;  /* 0x0000000000017941 */ /* 0x000fea0003800000 */
.L_x_19609:
        /* <DEDUP_REMOVED lines=44> */
.L_x_19608:
[----:B------:R-:W-:Y:S05]  /*6af0*/  BSYNC B0 ;  /* 0x0000000000007941 */ /* 0x000fea0003800000 */
.L_x_19607:
        /* <DEDUP_REMOVED lines=22> */
.L_x_19612:
[----:B------:R-:W-:Y:S02]  /*6c60*/  IMAD.MOV.U32 R54, RZ, RZ, R188 ;  /* 0x000000ffff367224 */ /* 0x000fe400078e00bc */
.L_x_19613:
[----:B------:R-:W-:Y:S05]  /*6c70*/  BSYNC B0 ;  /* 0x0000000000007941 */ /* 0x000fea0003800000 */
.L_x_19611:
        /* <DEDUP_REMOVED lines=16> */
.L_x_19617:
[----:B------:R-:W-:Y:S05]  /*6d80*/  BSYNC B1 ;  /* 0x0000000000017941 */ /* 0x000fea0003800000 */
.L_x_19616:
        /* <DEDUP_REMOVED lines=44> */
.L_x_19615:
[----:B------:R-:W-:Y:S05]  /*7050*/  BSYNC B0 ;  /* 0x0000000000007941 */ /* 0x000fea0003800000 */
.L_x_19614:
        /* <DEDUP_REMOVED lines=20> */
.L_x_19619:
[----:B------:R-:W-:Y:S02]  /*71a0*/  IMAD.MOV.U32 R53, RZ, RZ, R188 ;  /* 0x000000ffff357224 */ /* 0x000fe400078e00bc */
.L_x_19620:
[----:B------:R-:W-:Y:S05]  /*71b0*/  BSYNC B0 ;  /* 0x0000000000007941 */ /* 0x000fea0003800000 */
.L_x_19618:
        /* <DEDUP_REMOVED lines=16> */
.L_x_19624:
[----:B------:R-:W-:Y:S05]  /*72c0*/  BSYNC B1 ;  /* 0x0000000000017941 */ /* 0x000fea0003800000 */
.L_x_19623:
        /* <DEDUP_REMOVED lines=44> */
.L_x_19622:
[----:B------:R-:W-:Y:S05]  /*7590*/  BSYNC B0 ;  /* 0x0000000000007941 */ /* 0x000fea0003800000 */
.L_x_19621:
        /* <DEDUP_REMOVED lines=20> */
.L_x_19626:
[----:B------:R-:W-:Y:S02]  /*76e0*/  IMAD.MOV.U32 R53, RZ, RZ, R188 ;  /* 0x000000ffff357224 */ /* 0x000fe400078e00bc */
.L_x_19627:
[----:B------:R-:W-:Y:S05]  /*76f0*/  BSYNC B0 ;  /* 0x0000000000007941 */ /* 0x000fea0003800000 */
.L_x_19625:
        /* <DEDUP_REMOVED lines=16> */
.L_x_19631:
[----:B------:R-:W-:Y:S05]  /*7800*/  BSYNC B1 ;  /* 0x0000000000017941 */ /* 0x000fea0003800000 */
.L_x_19630:
        /* <DEDUP_REMOVED lines=44> */
.L_x_19629:
[----:B------:R-:W-:Y:S05]  /*7ad0*/  BSYNC B0 ;  /* 0x0000000000007941 */ /* 0x000fea0003800000 */
.L_x_19628:
        /* <DEDUP_REMOVED lines=20> */
.L_x_19633:
[----:B------:R-:W-:Y:S02]  /*7c20*/  IMAD.MOV.U32 R50, RZ, RZ, R188 ;  /* 0x000000ffff327224 */ /* 0x000fe400078e00bc */
.L_x_19634:
[----:B------:R-:W-:Y:S05]  /*7c30*/  BSYNC B0 ;  /* 0x0000000000007941 */ /* 0x000fea0003800000 */
.L_x_19632:
        /* <DEDUP_REMOVED lines=16> */
.L_x_19638:
[----:B------:R-:W-:Y:S05]  /*7d40*/  BSYNC B1 ;  /* 0x0000000000017941 */ /* 0x000fea0003800000 */
.L_x_19637:
        /* <DEDUP_REMOVED lines=44> */
.L_x_19636:
[----:B------:R-:W-:Y:S05]  /*8010*/  BSYNC B0 ;  /* 0x0000000000007941 */ /* 0x000fea0003800000 */
.L_x_19635:
        /* <DEDUP_REMOVED lines=20> */
.L_x_19640:
[----:B------:R-:W-:Y:S02]  /*8160*/  IMAD.MOV.U32 R50, RZ, RZ, R188 ;  /* 0x000000ffff327224 */ /* 0x000fe400078e00bc */
.L_x_19641:
[----:B------:R-:W-:Y:S05]  /*8170*/  BSYNC B0 ;  /* 0x0000000000007941 */ /* 0x000fea0003800000 */
.L_x_19639:
        /* <DEDUP_REMOVED lines=16> */
.L_x_19645:
[----:B------:R-:W-:Y:S05]  /*8280*/  BSYNC B1 ;  /* 0x0000000000017941 */ /* 0x000fea0003800000 */
.L_x_19644:
        /* <DEDUP_REMOVED lines=44> */
.L_x_19643:
[----:B------:R-:W-:Y:S05]  /*8550*/  BSYNC B0 ;  /* 0x0000000000007941 */ /* 0x000fea0003800000 */
.L_x_19642:
        /* <DEDUP_REMOVED lines=20> */
.L_x_19647:
[----:B------:R-:W-:Y:S02]  /*86a0*/  IMAD.MOV.U32 R42, RZ, RZ, R188 ;  /* 0x000000ffff2a7224 */ /* 0x000fe400078e00bc */
.L_x_19648:
[----:B------:R-:W-:Y:S05]  /*86b0*/  BSYNC B0 ;  /* 0x0000000000007941 */ /* 0x000fea0003800000 */
.L_x_19646:
        /* <DEDUP_REMOVED lines=16> */
.L_x_19652:
[----:B------:R-:W-:Y:S05]  /*87c0*/  BSYNC B1 ;  /* 0x0000000000017941 */ /* 0x000fea0003800000 */
.L_x_19651:
        /* <DEDUP_REMOVED lines=44> */
.L_x_19650:
[----:B------:R-:W-:Y:S05]  /*8a90*/  BSYNC B0 ;  /* 0x0000000000007941 */ /* 0x000fea0003800000 */
.L_x_19649:
        /* <DEDUP_REMOVED lines=21> */
.L_x_19654:
[----:B------:R-:W-:Y:S02]  /*8bf0*/  IMAD.MOV.U32 R50, RZ, RZ, R188 ;  /* 0x000000ffff327224 */ /* 0x000fe400078e00bc */
.L_x_19655:
[----:B------:R-:W-:Y:S05]  /*8c00*/  BSYNC B0 ;  /* 0x0000000000007941 */ /* 0x000fea0003800000 */
.L_x_19653:
        /* <DEDUP_REMOVED lines=18> */
.L_x_19659:
[----:B------:R-:W-:Y:S05]  /*8d30*/  BSYNC B1 ;  /* 0x0000000000017941 */ /* 0x000fea0003800000 */
.L_x_19658:
        /* <DEDUP_REMOVED lines=44> */
.L_x_19657:
[----:B------:R-:W-:Y:S05]  /*9000*/  BSYNC B0 ;  /* 0x0000000000007941 */ /* 0x000fea0003800000 */
.L_x_19656:
        /* <DEDUP_REMOVED lines=10> */
[----:B------:R-:W-:Y:S01]  /*90b0*/  LOP3.LUT P5, RZ, R196, 0x8, RZ, 0xc0, !PT ;  /* 0x00000008c4ff7812 */ /* 0x000fe200078ac0ff */
        /* <DEDUP_REMOVED lines=39> */
.L_x_19661:
[----:B0-----:R-:W-:Y:S02]  /*9330*/  IMAD.MOV.U32 R55, RZ, RZ, R188 ;  /* 0x000000ffff377224 */ /* 0x001fe400078e00bc */
.L_x_19662:
[----:B------:R-:W-:Y:S05]  /*9340*/  BSYNC B0 ;  /* 0x0000000000007941 */ /* 0x000fea0003800000 */
.L_x_19660:
        /* <DEDUP_REMOVED lines=16> */
.L_x_19666:
[----:B------:R-:W-:Y:S05]  /*9450*/  BSYNC B1 ;  /* 0x0000000000017941 */ /* 0x000fea0003800000 */
.L_x_19665:
        /* <DEDUP_REMOVED lines=44> */
.L_x_19664:
[----:B------:R-:W-:Y:S05]  /*9720*/  BSYNC B0 ;  /* 0x0000000000007941 */ /* 0x000fea0003800000 */
.L_x_19663:
        /* <DEDUP_REMOVED lines=22> */
.L_x_19668:
[----:B------:R-:W-:Y:S02]  /*9890*/  IMAD.MOV.U32 R54, RZ, RZ, R188 ;  /* 0x000000ffff367224 */ /* 0x000fe400078e00bc */
.L_x_19669:
[----:B------:R-:W-:Y:S05]  /*98a0*/  BSYNC B0 ;  /* 0x0000000000007941 */ /* 0x000fea0003800000 */
.L_x_19667:
        /* <DEDUP_REMOVED lines=16> */
.L_x_19673:
[----:B------:R-:W-:Y:S05]  /*99b0*/  BSYNC B1 ;  /* 0x0000000000017941 */ /* 0x000fea0003800000 */
.L_x_19672:
        /* <DEDUP_REMOVED lines=44> */
.L_x_19671:
[----:B------:R-:W-:Y:S05]  /*9c80*/  BSYNC B0 ;  /* 0x0000000000007941 */ /* 0x000fea0003800000 */
.L_x_19670:
        /* <DEDUP_REMOVED lines=20> */
.L_x_19675:
[----:B------:R-:W-:Y:S02]  /*9dd0*/  IMAD.MOV.U32 R52, RZ, RZ, R188 ;  /* 0x000000ffff347224 */ /* 0x000fe400078e00bc */
.L_x_19676:
[----:B------:R-:W-:Y:S05]  /*9de0*/  BSYNC B0 ;  /* 0x0000000000007941 */ /* 0x000fea0003800000 */
.L_x_19674:
        /* <DEDUP_REMOVED lines=16> */
.L_x_19680:
[----:B------:R-:W-:Y:S05]  /*9ef0*/  BSYNC B1 ;  /* 0x0000000000017941 */ /* 0x000fea0003800000 */
.L_x_19679:
        /* <DEDUP_REMOVED lines=44> */
.L_x_19678:
[----:B------:R-:W-:Y:S05]  /*a1c0*/  BSYNC B0 ;  /* 0x0000000000007941 */ /* 0x000fea0003800000 */
.L_x_19677:
        /* <DEDUP_REMOVED lines=20> */
.L_x_19682:
[----:B------:R-:W-:Y:S02]  /*a310*/  IMAD.MOV.U32 R52, RZ, RZ, R188 ;  /* 0x000000ffff347224 */ /* 0x000fe400078e00bc */
.L_x_19683:
[----:B------:R-:W-:Y:S05]  /*a320*/  BSYNC B0 ;  /* 0x0000000000007941 */ /* 0x000fea0003800000 */
.L_x_19681:
        /* <DEDUP_REMOVED lines=16> */
.L_x_19687:
[----:B------:R-:W-:Y:S05]  /*a430*/  BSYNC B1 ;  /* 0x0000000000017941 */ /* 0x000fea0003800000 */
.L_x_19686:
        /* <DEDUP_REMOVED lines=44> */
.L_x_19685:
[----:B------:R-:W-:Y:S05]  /*a700*/  BSYNC B0 ;  /* 0x0000000000007941 */ /* 0x000fea0003800000 */
.L_x_19684:
        /* <DEDUP_REMOVED lines=20> */
.L_x_19689:
[----:B------:R-:W-:Y:S02]  /*a850*/  IMAD.MOV.U32 R50, RZ, RZ, R188 ;  /* 0x000000ffff327224 */ /* 0x000fe400078e00bc */
.L_x_19690:
[----:B------:R-:W-:Y:S05]  /*a860*/  BSYNC B0 ;  /* 0x0000000000007941 */ /* 0x000fea0003800000 */
.L_x_19688:
        /* <DEDUP_REMOVED lines=16> */
.L_x_19694:
[----:B------:R-:W-:Y:S05]  /*a970*/  BSYNC B1 ;  /* 0x0000000000017941 */ /* 0x000fea0003800000 */
.L_x_19693:
        /* <DEDUP_REMOVED lines=44> */
.L_x_19692:
[----:B------:R-:W-:Y:S05]  /*ac40*/  BSYNC B0 ;  /* 0x0000000000007941 */ /* 0x000fea0003800000 */
.L_x_19691:
        /* <DEDUP_REMOVED lines=20> */
.L_x_19696:
[----:B------:R-:W-:Y:S02]  /*ad90*/  IMAD.MOV.U32 R50, RZ, RZ, R188 ;  /* 0x000000ffff327224 */ /* 0x000fe400078e00bc */
.L_x_19697:
[----:B------:R-:W-:Y:S05]  /*ada0*/  BSYNC B0 ;  /* 0x0000000000007941 */ /* 0x000fea0003800000 */
.L_x_19695:
        /* <DEDUP_REMOVED lines=16> */
.L_x_19701:
[----:B------:R-:W-:Y:S05]  /*aeb0*/  BSYNC B1 ;  /* 0x0000000000017941 */ /* 0x000fea0003800000 */
.L_x_19700:
        /* <DEDUP_REMOVED lines=44> */
.L_x_19699:
[----:B------:R-:W-:Y:S05]  /*b180*/  BSYNC B0 ;  /* 0x0000000000007941 */ /* 0x000fea0003800000 */
.L_x_19698:
        /* <DEDUP_REMOVED lines=20> */
.L_x_19703:
[----:B------:R-:W-:Y:S02]  /*b2d0*/  IMAD.MOV.U32 R42, RZ, RZ, R188 ;  /* 0x000000ffff2a7224 */ /* 0x000fe400078e00bc */
.L_x_19704:
[----:B------:R-:W-:Y:S05]  /*b2e0*/  BSYNC B0 ;  /* 0x0000000000007941 */ /* 0x000fea0003800000 */
.L_x_19702:
        /* <DEDUP_REMOVED lines=16> */
.L_x_19708:
[----:B------:R-:W-:Y:S05]  /*b3f0*/  BSYNC B1 ;  /* 0x0000000000017941 */ /* 0x000fea0003800000 */
.L_x_19707:
        /* <DEDUP_REMOVED lines=44> */
.L_x_19706:
[----:B------:R-:W-:Y:S05]  /*b6c0*/  BSYNC B0 ;  /* 0x0000000000007941 */ /* 0x000fea0003800000 */
.L_x_19705:
        /* <DEDUP_REMOVED lines=21> */
.L_x_19710:
[----:B------:R-:W-:Y:S02]  /*b820*/  IMAD.MOV.U32 R50, RZ, RZ, R188 ;  /* 0x000000ffff327224 */ /* 0x000fe400078e00bc */
.L_x_19711:
[----:B------:R-:W-:Y:S05]  /*b830*/  BSYNC B0 ;  /* 0x0000000000007941 */ /* 0x000fea0003800000 */
.L_x_19709:
        /* <DEDUP_REMOVED lines=18> */
.L_x_19715:
[----:B------:R-:W-:Y:S05]  /*b960*/  BSYNC B1 ;  /* 0x0000000000017941 */ /* 0x000fea0003800000 */
.L_x_19714:
        /* <DEDUP_REMOVED lines=44> */
.L_x_19713:
[----:B------:R-:W-:Y:S05]  /*bc30*/  BSYNC B0 ;  /* 0x0000000000007941 */ /* 0x000fea0003800000 */
.L_x_19712:
        /* <DEDUP_REMOVED lines=50> */
.L_x_19717:
[----:B0-----:R-:W-:Y:S02]  /*bf60*/  IMAD.MOV.U32 R55, RZ, RZ, R188 ;  /* 0x000000ffff377224 */ /* 0x001fe400078e00bc */
.L_x_19718:
[----:B------:R-:W-:Y:S05]  /*bf70*/  BSYNC B0 ;  /* 0x0000000000007941 */ /* 0x000fea0003800000 */
.L_x_19716:
        /* <DEDUP_REMOVED lines=16> */
.L_x_19722:
[----:B------:R-:W-:Y:S05]  /*c080*/  BSYNC B1 ;  /* 0x0000000000017941 */ /* 0x000fea0003800000 */
.L_x_19721:
        /* <DEDUP_REMOVED lines=44> */
.L_x_19720:
[----:B------:R-:W-:Y:S05]  /*c350*/  BSYNC B0 ;  /* 0x0000000000007941 */ /* 0x000fea0003800000 */
.L_x_19719:
        /* <DEDUP_REMOVED lines=22> */
.L_x_19724:
[----:B------:R-:W-:Y:S02]  /*c4c0*/  IMAD.MOV.U32 R54, RZ, RZ, R188 ;  /* 0x000000ffff367224 */ /* 0x000fe400078e00bc */
.L_x_19725:
[----:B------:R-:W-:Y:S05]  /*c4d0*/  BSYNC B0 ;  /* 0x0000000000007941 */ /* 0x000fea0003800000 */
.L_x_19723:
        /* <DEDUP_REMOVED lines=16> */
.L_x_19729:
[----:B------:R-:W-:Y:S05]  /*c5e0*/  BSYNC B1 ;  /* 0x0000000000017941 */ /* 0x000fea0003800000 */
.L_x_19728:
        /* <DEDUP_REMOVED lines=44> */
.L_x_19727:
[----:B------:R-:W-:Y:S05]  /*c8b0*/  BSYNC B0 ;  /* 0x0000000000007941 */ /* 0x000fea0003800000 */
.L_x_19726:
        /* <DEDUP_REMOVED lines=20> */
.L_x_19731:
[----:B------:R-:W-:Y:S02]  /*ca00*/  IMAD.MOV.U32 R53, RZ, RZ, R188 ;  /* 0x000000ffff357224 */ /* 0x000fe400078e00bc */
.L_x_19732:
[----:B------:R-:W-:Y:S05]  /*ca10*/  BSYNC B0 ;  /* 0x0000000000007941 */ /* 0x000fea0003800000 */
.L_x_19730:
        /* <DEDUP_REMOVED lines=16> */
.L_x_19736:
[----:B------:R-:W-:Y:S05]  /*cb20*/  BSYNC B1 ;  /* 0x0000000000017941 */ /* 0x000fea0003800000 */
.L_x_19735:
        /* <DEDUP_REMOVED lines=44> */
.L_x_19734:
[----:B------:R-:W-:Y:S05]  /*cdf0*/  BSYNC B0 ;  /* 0x0000000000007941 */ /* 0x000fea0003800000 */
.L_x_19733:
        /* <DEDUP_REMOVED lines=20> */
.L_x_19738:
[----:B------:R-:W-:Y:S02]  /*cf40*/  IMAD.MOV.U32 R53, RZ, RZ, R188 ;  /* 0x000000ffff357224 */ /* 0x000fe400078e00bc */
.L_x_19739:
[----:B------:R-:W-:Y:S05]  /*cf50*/  BSYNC B0 ;  /* 0x0000000000007941 */ /* 0x000fea0003800000 */
.L_x_19737:
        /* <DEDUP_REMOVED lines=16> */
.L_x_19743:
[----:B------:R-:W-:Y:S05]  /*d060*/  BSYNC B1 ;  /* 0x0000000000017941 */ /* 0x000fea0003800000 */
.L_x_19742:
        /* <DEDUP_REMOVED lines=44> */
.L_x_19741:
[----:B------:R-:W-:Y:S05]  /*d330*/  BSYNC B0 ;  /* 0x0000000000007941 */ /* 0x000fea0003800000 */
.L_x_19740:
        /* <DEDUP_REMOVED lines=20> */
.L_x_19745:
[----:B------:R-:W-:Y:S02]  /*d480*/  IMAD.MOV.U32 R50, RZ, RZ, R188 ;  /* 0x000000ffff327224 */ /* 0x000fe400078e00bc */
.L_x_19746:
[----:B------:R-:W-:Y:S05]  /*d490*/  BSYNC B0 ;  /* 0x0000000000007941 */ /* 0x000fea0003800000 */
.L_x_19744:
        /* <DEDUP_REMOVED lines=16> */
.L_x_19750:
[----:B------:R-:W-:Y:S05]  /*d5a0*/  BSYNC B1 ;  /* 0x0000000000017941 */ /* 0x000fea0003800000 */
.L_x_19749:
        /* <DEDUP_REMOVED lines=44> */
.L_x_19748:
[----:B------:R-:W-:Y:S05]  /*d870*/  BSYNC B0 ;  /* 0x0000000000007941 */ /* 0x000fea0003800000 */
.L_x_19747:
        /* <DEDUP_REMOVED lines=20> */
.L_x_19752:
[----:B------:R-:W-:Y:S02]  /*d9c0*/  IMAD.MOV.U32 R50, RZ, RZ, R188 ;  /* 0x000000ffff327224 */ /* 0x000fe400078e00bc */
.L_x_19753:
[----:B------:R-:W-:Y:S05]  /*d9d0*/  BSYNC B0 ;  /* 0x0000000000007941 */ /* 0x000fea0003800000 */
.L_x_19751:
        /* <DEDUP_REMOVED lines=16> */
.L_x_19757:
[----:B------:R-:W-:Y:S05]  /*dae0*/  BSYNC B1 ;  /* 0x0000000000017941 */ /* 0x000fea0003800000 */
.L_x_19756:
        /* <DEDUP_REMOVED lines=44> */
.L_x_19755:
[----:B------:R-:W-:Y:S05]  /*ddb0*/  BSYNC B0 ;  /* 0x0000000000007941 */ /* 0x000fea0003800000 */
.L_x_19754:
        /* <DEDUP_REMOVED lines=20> */
.L_x_19759:
[----:B------:R-:W-:Y:S02]  /*df00*/  IMAD.MOV.U32 R42, RZ, RZ, R188 ;  /* 0x000000ffff2a7224 */ /* 0x000fe400078e00bc */
.L_x_19760:
[----:B------:R-:W-:Y:S05]  /*df10*/  BSYNC B0 ;  /* 0x0000000000007941 */ /* 0x000fea0003800000 */
.L_x_19758:
        /* <DEDUP_REMOVED lines=16> */
.L_x_19764:
[----:B------:R-:W-:Y:S05]  /*e020*/  BSYNC B1 ;  /* 0x0000000000017941 */ /* 0x000fea0003800000 */
.L_x_19763:
        /* <DEDUP_REMOVED lines=44> */
.L_x_19762:
[----:B------:R-:W-:Y:S05]  /*e2f0*/  BSYNC B0 ;  /* 0x0000000000007941 */ /* 0x000fea0003800000 */
.L_x_19761:
        /* <DEDUP_REMOVED lines=21> */
.L_x_19766:
[----:B------:R-:W-:Y:S02]  /*e450*/  IMAD.MOV.U32 R50, RZ, RZ, R188 ;  /* 0x000000ffff327224 */ /* 0x000fe400078e00bc */
.L_x_19767:
[----:B------:R-:W-:Y:S05]  /*e460*/  BSYNC B0 ;  /* 0x0000000000007941 */ /* 0x000fea0003800000 */
.L_x_19765:
        /* <DEDUP_REMOVED lines=18> */
.L_x_19771:
[----:B------:R-:W-:Y:S05]  /*e590*/  BSYNC B1 ;  /* 0x0000000000017941 */ /* 0x000fea0003800000 */
.L_x_19770:
        /* <DEDUP_REMOVED lines=44> */
.L_x_19769:
[----:B------:R-:W-:Y:S05]  /*e860*/  BSYNC B0 ;  /* 0x0000000000007941 */ /* 0x000fea0003800000 */
.L_x_19768:
        /* <DEDUP_REMOVED lines=50> */
.L_x_19773:
[----:B0-----:R-:W-:Y:S02]  /*eb90*/  IMAD.MOV.U32 R54, RZ, RZ, R188 ;  /* 0x000000ffff367224 */ /* 0x001fe400078e00bc */
.L_x_19774:
[----:B------:R-:W-:Y:S05]  /*eba0*/  BSYNC B0 ;  /* 0x0000000000007941 */ /* 0x000fea0003800000 */
.L_x_19772:
        /* <DEDUP_REMOVED lines=16> */
.L_x_19778:
[----:B------:R-:W-:Y:S05]  /*ecb0*/  BSYNC B1 ;  /* 0x0000000000017941 */ /* 0x000fea0003800000 */
.L_x_19777:
        /* <DEDUP_REMOVED lines=44> */
.L_x_19776:
[----:B------:R-:W-:Y:S05]  /*ef80*/  BSYNC B0 ;  /* 0x0000000000007941 */ /* 0x000fea0003800000 */
.L_x_19775:
        /* <DEDUP_REMOVED lines=22> */
.L_x_19780:
[----:B------:R-:W-:Y:S02]  /*f0f0*/  IMAD.MOV.U32 R53, RZ, RZ, R188 ;  /* 0x000000ffff357224 */ /* 0x000fe400078e00bc */
.L_x_19781:
[----:B------:R-:W-:Y:S05]  /*f100*/  BSYNC B0 ;  /* 0x0000000000007941 */ /* 0x000fea0003800000 */
.L_x_19779:
        /* <DEDUP_REMOVED lines=16> */
.L_x_19785:
[----:B------:R-:W-:Y:S05]  /*f210*/  BSYNC B1 ;  /* 0x0000000000017941 */ /* 0x000fea0003800000 */
.L_x_19784:
        /* <DEDUP_REMOVED lines=44> */
.L_x_19783:
[----:B------:R-:W-:Y:S05]  /*f4e0*/  BSYNC B0 ;  /* 0x0000000000007941 */ /* 0x000fea0003800000 */
.L_x_19782:
        /* <DEDUP_REMOVED lines=20> */
.L_x_19787:
[----:B------:R-:W-:Y:S02]  /*f630*/  IMAD.MOV.U32 R52, RZ, RZ, R188 ;  /* 0x000000ffff347224 */ /* 0x000fe400078e00bc */
.L_x_19788:
[----:B------:R-:W-:Y:S05]  /*f640*/  BSYNC B0 ;  /* 0x0000000000007941 */ /* 0x000fea0003800000 */
.L_x_19786:
        /* <DEDUP_REMOVED lines=16> */
.L_x_19792:
[----:B------:R-:W-:Y:S05]  /*f750*/  BSYNC B1 ;  /* 0x0000000000017941 */ /* 0x000fea0003800000 */
.L_x_19791:
        /* <DEDUP_REMOVED lines=44> */
.L_x_19790:
[----:B------:R-:W-:Y:S05]  /*fa20*/  BSYNC B0 ;  /* 0x0000000000007941 */ /* 0x000fea0003800000 */
.L_x_19789:
        /* <DEDUP_REMOVED lines=20> */
.L_x_19794:
[----:B------:R-:W-:Y:S02]  /*fb70*/  IMAD.MOV.U32 R52, RZ, RZ, R188 ;  /* 0x000000ffff347224 */ /* 0x000fe400078e00bc */
.L_x_19795:
[----:B------:R-:W-:Y:S05]  /*fb80*/  BSYNC B0 ;  /* 0x0000000000007941 */ /* 0x000fea0003800000 */
.L_x_19793:
        /* <DEDUP_REMOVED lines=16> */
.L_x_19799:
[----:B------:R-:W-:Y:S05]  /*fc90*/  BSYNC B1 ;  /* 0x0000000000017941 */ /* 0x000fea0003800000 */
.L_x_19798:
        /* <DEDUP_REMOVED lines=44> */
.L_x_19797:
[----:B------:R-:W-:Y:S05]  /*ff60*/  BSYNC B0 ;  /* 0x0000000000007941 */ /* 0x000fea0003800000 */
.L_x_19796:
        /* <DEDUP_REMOVED lines=20> */
.L_x_19801:
[----:B------:R-:W-:Y:S02]  /*100b0*/  IMAD.MOV.U32 R50, RZ, RZ, R188 ;  /* 0x000000ffff327224 */ /* 0x000fe400078e00bc */
.L_x_19802:
[----:B------:R-:W-:Y:S05]  /*100c0*/  BSYNC B0 ;  /* 0x0000000000007941 */ /* 0x000fea0003800000 */
.L_x_19800:
        /* <DEDUP_REMOVED lines=16> */
.L_x_19806:
[----:B------:R-:W-:Y:S05]  /*101d0*/  BSYNC B1 ;  /* 0x0000000000017941 */ /* 0x000fea0003800000 */
.L_x_19805:
        /* <DEDUP_REMOVED lines=44> */
.L_x_19804:
[----:B------:R-:W-:Y:S05]  /*104a0*/  BSYNC B0 ;  /* 0x0000000000007941 */ /* 0x000fea0003800000 */
.L_x_19803:
        /* <DEDUP_REMOVED lines=20> */
.L_x_19808:
[----:B------:R-:W-:Y:S02]  /*105f0*/  IMAD.MOV.U32 R50, RZ, RZ, R188 ;  /* 0x000000ffff327224 */ /* 0x000fe400078e00bc */
.L_x_19809:
[----:B------:R-:W-:Y:S05]  /*10600*/  BSYNC B0 ;  /* 0x0000000000007941 */ /* 0x000fea0003800000 */
.L_x_19807:
        /* <DEDUP_REMOVED lines=16> */
.L_x_19813:
[----:B------:R-:W-:Y:S05]  /*10710*/  BSYNC B1 ;  /* 0x0000000000017941 */ /* 0x000fea0003800000 */
.L_x_19812:
        /* <DEDUP_REMOVED lines=44> */
.L_x_19811:
[----:B------:R-:W-:Y:S05]  /*109e0*/  BSYNC B0 ;  /* 0x0000000000007941 */ /* 0x000fea0003800000 */
.L_x_19810:
        /* <DEDUP_REMOVED lines=20> */
.L_x_19815:
[----:B------:R-:W-:Y:S02]  /*10b30*/  IMAD.MOV.U32 R42, RZ, RZ, R188 ;  /* 0x000000ffff2a7224 */ /* 0x000fe400078e00bc */
.L_x_19816:
[----:B------:R-:W-:Y:S05]  /*10b40*/  BSYNC B0 ;  /* 0x0000000000007941 */ /* 0x000fea0003800000 */
.L_x_19814:
        /* <DEDUP_REMOVED lines=16> */
.L_x_19820:
[----:B------:R-:W-:Y:S05]  /*10c50*/  BSYNC B1 ;  /* 0x0000000000017941 */ /* 0x000fea0003800000 */
.L_x_19819:
        /* <DEDUP_REMOVED lines=44> */
.L_x_19818:
[----:B------:R-:W-:Y:S05]  /*10f20*/  BSYNC B0 ;  /* 0x0000000000007941 */ /* 0x000fea0003800000 */
.L_x_19817:
        /* <DEDUP_REMOVED lines=21> */
.L_x_19822:
[----:B------:R-:W-:Y:S02]  /*11080*/  IMAD.MOV.U32 R50, RZ, RZ, R188 ;  /* 0x000000ffff327224 */ /* 0x000fe400078e00bc */
.L_x_19823:
[----:B------:R-:W-:Y:S05]  /*11090*/  BSYNC B0 ;  /* 0x0000000000007941 */ /* 0x000fea0003800000 */
.L_x_19821:
        /* <DEDUP_REMOVED lines=18> */
.L_x_19827:
[----:B------:R-:W-:Y:S05]  /*111c0*/  BSYNC B1 ;  /* 0x0000000000017941 */ /* 0x000fea0003800000 */
.L_x_19826:
        /* <DEDUP_REMOVED lines=44> */
.L_x_19825:
[----:B------:R-:W-:Y:S05]  /*11490*/  BSYNC B0 ;  /* 0x0000000000007941 */ /* 0x000fea0003800000 */
.L_x_19824:
        /* <DEDUP_REMOVED lines=50> */
.L_x_19829:
[----:B0-----:R-:W-:Y:S02]  /*117c0*/  IMAD.MOV.U32 R140, RZ, RZ, R188 ;  /* 0x000000ffff8c7224 */ /* 0x001fe400078e00bc */
.L_x_19830:
[----:B------:R-:W-:Y:S05]  /*117d0*/  BSYNC B0 ;  /* 0x0000000000007941 */ /* 0x000fea0003800000 */
.L_x_19828:
        /* <DEDUP_REMOVED lines=16> */
.L_x_19834:
[----:B------:R-:W-:Y:S05]  /*118e0*/  BSYNC B1 ;  /* 0x0000000000017941 */ /* 0x000fea0003800000 */
.L_x_19833:
        /* <DEDUP_REMOVED lines=44> */
.L_x_19832:
[----:B------:R-:W-:Y:S05]  /*11bb0*/  BSYNC B0 ;  /* 0x0000000000007941 */ /* 0x000fea0003800000 */
.L_x_19831:
        /* <DEDUP_REMOVED lines=22> */
.L_x_19836:
[----:B------:R-:W-:Y:S02]  /*11d20*/  IMAD.MOV.U32 R142, RZ, RZ, R188 ;  /* 0x000000ffff8e7224 */ /* 0x000fe400078e00bc */
.L_x_19837:
[----:B------:R-:W-:Y:S05]  /*11d30*/  BSYNC B0 ;  /* 0x0000000000007941 */ /* 0x000fea0003800000 */
.L_x_19835:
        /* <DEDUP_REMOVED lines=16> */
.L_x_19841:
[----:B------:R-:W-:Y:S05]  /*11e40*/  BSYNC B1 ;  /* 0x0000000000017941 */ /* 0x000fea0003800000 */
.L_x_19840:
        /* <DEDUP_REMOVED lines=44> */
.L_x_19839:
[----:B------:R-:W-:Y:S05]  /*12110*/  BSYNC B0 ;  /* 0x0000000000007941 */ /* 0x000fea0003800000 */
.L_x_19838:
        /* <DEDUP_REMOVED lines=20> */
.L_x_19843:
[----:B------:R-:W-:Y:S02]  /*12260*/  IMAD.MOV.U32 R40, RZ, RZ, R188 ;  /* 0x000000ffff287224 */ /* 0x000fe400078e00bc */
.L_x_19844:
[----:B------:R-:W-:Y:S05]  /*12270*/  BSYNC B0 ;  /* 0x0000000000007941 */ /* 0x000fea0003800000 */
.L_x_19842:
        /* <DEDUP_REMOVED lines=16> */
.L_x_19848:
[----:B------:R-:W-:Y:S05]  /*12380*/  BSYNC B1 ;  /* 0x0000000000017941 */ /* 0x000fea0003800000 */
.L_x_19847:
        /* <DEDUP_REMOVED lines=44> */
.L_x_19846:
[----:B------:R-:W-:Y:S05]  /*12650*/  BSYNC B0 ;  /* 0x0000000000007941 */ /* 0x000fea0003800000 */
.L_x_19845:
[----:B------:R0:W1:Y:S01]  /*12660*/  I2F.U32 R47, R40 ;  /* 0x00000028002f7306 */ /* 0x0000620000201000 */
[----:B------:R-:W-:Y:S01]  /*12670*/  ISETP.NE.AND P2, PT, R45, 0x1, PT ;  /* 0x000000012d00780c */ /* 0x000fe20003f45270 */
[----:B------:R-:W-:Y:S01]  /*12680*/  BSSY B0, `(.L_x_19849) ;  /* 0x0000013000007945 */ /* 0x000fe20003800000 */
        /* <DEDUP_REMOVED lines=17> */
.L_x_19850:
[----:B------:R-:W-:Y:S02]  /*127a0*/  IMAD.MOV.U32 R40, RZ, RZ, R188 ;  /* 0x000000ffff287224 */ /* 0x000fe400078e00bc */
.L_x_19851:
[----:B------:R-:W-:Y:S05]  /*127b0*/  BSYNC B0 ;  /* 0x0000000000007941 */ /* 0x000fea0003800000 */
.L_x_19849:
        /* <DEDUP_REMOVED lines=16> */
.L_x_19855:
[----:B------:R-:W-:Y:S05]  /*128c0*/  BSYNC B1 ;  /* 0x0000000000017941 */ /* 0x000fea0003800000 */
.L_x_19854:
        /* <DEDUP_REMOVED lines=44> */
.L_x_19853:
[----:B------:R-:W-:Y:S05]  /*12b90*/  BSYNC B0 ;  /* 0x0000000000007941 */ /* 0x000fea0003800000 */
.L_x_19852:
        /* <DEDUP_REMOVED lines=20> */
.L_x_19857:
[----:B------:R-:W-:Y:S02]  /*12ce0*/  IMAD.MOV.U32 R142, RZ, RZ, R188 ;  /* 0x000000ffff8e7224 */ /* 0x000fe400078e00bc */
.L_x_19858:
[----:B------:R-:W-:Y:S05]  /*12cf0*/  BSYNC B0 ;  /* 0x0000000000007941 */ /* 0x000fea0003800000 */
.L_x_19856:
        /* <DEDUP_REMOVED lines=16> */
.L_x_19862:
[----:B------:R-:W-:Y:S05]  /*12e00*/  BSYNC B1 ;  /* 0x0000000000017941 */ /* 0x000fea0003800000 */
.L_x_19861:
        /* <DEDUP_REMOVED lines=44> */
.L_x_19860:
[----:B------:R-:W-:Y:S05]  /*130d0*/  BSYNC B0 ;  /* 0x0000000000007941 */ /* 0x000fea0003800000 */
.L_x_19859:
        /* <DEDUP_REMOVED lines=20> */
.L_x_19864:
[----:B------:R-:W-:Y:S02]  /*13220*/  IMAD.MOV.U32 R201, RZ, RZ, R188 ;  /* 0x000000ffffc97224 */ /* 0x000fe400078e00bc */
.L_x_19865:
[----:B------:R-:W-:Y:S05]  /*13230*/  BSYNC B0 ;  /* 0x0000000000007941 */ /* 0x000fea0003800000 */
.L_x_19863:
        /* <DEDUP_REMOVED lines=16> */
.L_x_19869:
[----:B------:R-:W-:Y:S05]  /*13340*/  BSYNC B1 ;  /* 0x0000000000017941 */ /* 0x000fea0003800000 */
.L_x_19868:
        /* <DEDUP_REMOVED lines=44> */
.L_x_19867:
[----:B------:R-:W-:Y:S05]  /*13610*/  BSYNC B0 ;  /* 0x0000000000007941 */ /* 0x000fea0003800000 */
.L_x_19866:
        /* <DEDUP_REMOVED lines=20> */
.L_x_19871:
[----:B------:R-:W-:Y:S02]  /*13760*/  IMAD.MOV.U32 R42, RZ, RZ, R188 ;  /* 0x000000ffff2a7224 */ /* 0x000fe400078e00bc */
.L_x_19872:
[----:B------:R-:W-:Y:S05]  /*13770*/  BSYNC B0 ;  /* 0x0000000000007941 */ /* 0x000fea0003800000 */
.L_x_19870:
        /* <DEDUP_REMOVED lines=16> */
.L_x_19876:
[----:B------:R-:W-:Y:S05]  /*13880*/  BSYNC B1 ;  /* 0x0000000000017941 */ /* 0x000fea0003800000 */
.L_x_19875:
        /* <DEDUP_REMOVED lines=44> */
.L_x_19874:
[----:B------:R-:W-:Y:S05]  /*13b50*/  BSYNC B0 ;  /* 0x0000000000007941 */ /* 0x000fea0003800000 */
.L_x_19873:
[----:B------:R-:W0:Y:S01]  /*13b60*/  I2F.U32 R47, R42 ;  /* 0x0000002a002f7306 */ /* 0x000e220000201000 */
[----:B------:R-:W-:Y:S01]  /*13b70*/  PRMT R40, RZ, 0x5410, R43 ;  /* 0x00005410ff287816 */ /* 0x000fe2000000002b */
[----:B------:R-:W-:Y:S01]  /*13b80*/  BSSY B0, `(.L_x_19877) ;  /* 0x0000014000007945 */ /* 0x000fe20003800000 */
[----:B------:R-:W-:Y:S02]  /*13b90*/  LOP3.LUT P6, RZ, R196, 0x4, RZ, 0xc0, !PT ;  /* 0x00000004c4ff7812 */ /* 0x000fe400078cc0ff */
[----:B------:R-:W-:Y:S01]  /*13ba0*/  IADD3 R205, R41, 0x1, RZ ;  /* 0x0000000129cd7810 */ /* 0x000fe20007ffe0ff */
[----:B------:R-:W-:-:S04]  /*13bb0*/  FMUL.FTZ R40, R40, R209 ;  /* 0x000000d128287220 */ /* 0x000fc80000410000 */
[----:B------:R-:W-:Y:S02]  /*13bc0*/  FMUL.FTZ R40, R40, c[0x0][0x1e8] ;  /* 0x00007a0028287a20 */ /* 0x000fe40000410000 */
[----:B0-----:R-:W-:-:S05]  /*13bd0*/  FFMA.FTZ R47, R47, R208, 1.1641532182693481445e-10 ;  /* 0x2f0000002f2f7423 */ /* 0x001fca00000100d0 */
        /* <DEDUP_REMOVED lines=13> */
.L_x_19878:
[----:B------:R-:W-:Y:S02]  /*13cb0*/  IMAD.MOV.U32 R47, RZ, RZ, R188 ;  /* 0x000000ffff2f7224 */ /* 0x000fe400078e00bc */
.L_x_19879:
[----:B------:R-:W-:Y:S05]  /*13cc0*/  BSYNC B0 ;  /* 0x0000000000007941 */ /* 0x000fea0003800000 */
.L_x_19877:
        /* <DEDUP_REMOVED lines=18> */
.L_x_19883:
[----:B------:R-:W-:Y:S05]  /*13df0*/  BSYNC B1 ;  /* 0x0000000000017941 */ /* 0x000fea0003800000 */
.L_x_19882:
        /* <DEDUP_REMOVED lines=44> */
.L_x_19881:
[----:B------:R-:W-:Y:S05]  /*140c0*/  BSYNC B0 ;  /* 0x0000000000007941 */ /* 0x000fea0003800000 */
.L_x_19880:
[----:B------:R-:W0:Y:S01]  /*140d0*/  I2F.U32 R41, R47 ;  /* 0x0000002f00297306 */ /* 0x000e220000201000 */
[----:B------:R-:W-:Y:S02]  /*140e0*/  SEL R140, RZ, 0x1, P2 ;  /* 0x00000001ff8c7807 */ /* 0x000fe40001000000 */
[----:B------:R-:W-:Y:S02]  /*140f0*/  PRMT R40, RZ, 0x7610, R43 ;  /* 0x00007610ff287816 */ /* 0x000fe4000000002b */
[----:B------:R-:W-:Y:S01]  /*14100*/  SEL R42, RZ, 0x1, P1 ;  /* 0x00000001ff2a7807 */ /* 0x000fe20000800000 */
[----:B------:R-:W-:Y:S01]  /*14110*/  IMAD.WIDE.U32 R140, R140, 0x1000000, RZ ;  /* 0x010000008c8c7825 */ /* 0x000fe200078e00ff */
[----:B------:R-:W-:Y:S02]  /*14120*/  LOP3.LUT P6, RZ, R196, 0x4, RZ, 0xc0, !PT ;  /* 0x00000004c4ff7812 */ /* 0x000fe400078cc0ff */
[----:B------:R-:W-:Y:S01]  /*14130*/  SEL R202, RZ, 0x10000, P5 ;  /* 0x00010000ffca7807 */ /* 0x000fe20002800000 */
[----:B------:R-:W-:Y:S01]  /*14140*/  FMUL.FTZ R142, R40, R209 ;  /* 0x000000d1288e7220 */ /* 0x000fe20000410000 */
[----:B------:R-:W-:Y:S01]  /*14150*/  SEL R201, RZ, 0x100, P4 ;  /* 0x00000100ffc97807 */ /* 0x000fe20002000000 */
[----:B------:R-:W-:Y:S01]  /*14160*/  IMAD.WIDE.U32 R42, R42, 0x10000, RZ ;  /* 0x000100002a2a7825 */ /* 0x000fe200078e00ff */
[----:B------:R-:W-:-:S02]  /*14170*/  LOP3.LUT P5, RZ, R196, 0x8, RZ, 0xc0, !PT ;  /* 0x00000008c4ff7812 */ /* 0x000fc400078ac0ff */
[----:B------:R-:W-:Y:S01]  /*14180*/  LOP3.LUT P4, RZ, R196, 0x2, RZ, 0xc0, !PT ;  /* 0x00000002c4ff7812 */ /* 0x000fe2000788c0ff */
[----:B0-----:R-:W-:Y:S01]  /*14190*/  FFMA.FTZ R41, R41, R208, 1.1641532182693481445e-10 ;  /* 0x2f00000029297423 */ /* 0x001fe200000100d0 */
[----:B------:R-:W-:Y:S01]  /*141a0*/  IADD3 R206, R197, 0xe0, RZ ;  /* 0x000000e0c5ce7810 */ /* 0x000fe20007ffe0ff */
[----:B------:R-:W-:-:S03]  /*141b0*/  FMUL.FTZ R142, R142, c[0x0][0x1e8] ;  /* 0x00007a008e8e7a20 */ /* 0x000fc60000410000 */
[----:B------:R-:W-:Y:S02]  /*141c0*/  FSETP.GTU.FTZ.AND P2, PT, R41, c[0x0][0x1e4], PT ;  /* 0x0000790029007a0b */ /* 0x000fe40003f5c000 */
[----:B------:R-:W-:Y:S02]  /*141d0*/  SEL R41, RZ, 0x1, P0 ;  /* 0x00000001ff297807 */ /* 0x000fe40000000000 */
[----:B------:R-:W-:Y:S02]  /*141e0*/  SEL R143, RZ, 0x1000000, P2 ;  /* 0x01000000ff8f7807 */ /* 0x000fe40001000000 */
[----:B------:R-:W-:Y:S01]  /*141f0*/  FSEL R47, R142, RZ, !P2 ;  /* 0x000000ff8e2f7208 */ /* 0x000fe20005000000 */
[----:B------:R-:W-:Y:S01]  /*14200*/  IMAD.WIDE.U32 R40, R41, 0x100, RZ ;  /* 0x0000010029287825 */ /* 0x000fe200078e00ff */
[----:B------:R-:W-:Y:S02]  /*14210*/  LOP3.LUT R201, R201, R143, R202, 0xfe, !PT ;  /* 0x0000008fc9c97212 */ /* 0x000fe400078efeca */
[----:B------:R-:W-:Y:S01]  /*14220*/  SEL R143, RZ, 0x1, P4 ;  /* 0x00000001ff8f7807 */ /* 0x000fe20002000000 */
[----:B------:R-:W-:Y:S01]  /*14230*/  IMAD.WIDE.U32 R202, R200, R211, c[0x0][0x188] ;  /* 0x00006200c8ca7625 */ /* 0x000fe200078e00d3 */
[----:B------:R-:W-:-:S02]  /*14240*/  LOP3.LUT R40, R40, R140, R42, 0xfe, !PT ;  /* 0x0000008c28287212 */ /* 0x000fc400078efe2a */
[----:B------:R-:W-:Y:S01]  /*14250*/  SEL R140, RZ, 0x1, P3 ;  /* 0x00000001ff8c7807 */ /* 0x000fe20001800000 */
[----:B------:R-:W-:Y:S01]  /*14260*/  @P6 FADD.FTZ R47, R103, R47 ;  /* 0x0000002f672f6221 */ /* 0x000fe20000010000 */
[----:B------:R-:W-:Y:S01]  /*14270*/  LOP3.LUT R40, R40, R143, RZ, 0xfc, !PT ;  /* 0x0000008f28287212 */ /* 0x000fe200078efcff */
[----:B------:R0:W-:Y:S01]  /*14280*/  STG.E.128 [R202.64], R48 ;  /* 0x00000030ca007986 */ /* 0x0001e2000c101d04 */
[----:B------:R-:W-:Y:S01]  /*14290*/  LOP3.LUT R141, R141, R201, R140, 0xfe, !PT ;  /* 0x000000c98d8d7212 */ /* 0x000fe200078efe8c */
[----:B------:R-:W-:Y:S02]  /*142a0*/  IMAD.WIDE.U32 R200, R200, R210, c[0x0][0x190] ;  /* 0x00006400c8c87625 */ /* 0x000fe400078e00d2 */
[----:B------:R0:W-:Y:S01]  /*142b0*/  STG.E.128 [R202.64+0x10], R44 ;  /* 0x0000102cca007986 */ /* 0x0001e2000c101d04 */
[----:B------:R-:W-:Y:S01]  /*142c0*/  LOP3.LUT R41, R41, R141, R43, 0xfe, !PT ;  /* 0x0000008d29297212 */ /* 0x000fe200078efe2b */
[----:B------:R-:W-:-:S04]  /*142d0*/  IMAD.WIDE.U32 R140, R206, R204, c[0x0][0x170] ;  /* 0x00005c00ce8c7625 */ /* 0x000fc800078e00cc */
[----:B------:R-:W-:Y:S01]  /*142e0*/  @P5 IMAD.WIDE.U32 R42, R211, R206, c[0x0][0x180] ;  /* 0x00006000d32a5625 */ /* 0x000fe200078e00ce */
        /* <DEDUP_REMOVED lines=16> */
.L_x_19885:
[----:B0-----:R-:W-:Y:S02]  /*143f0*/  IMAD.MOV.U32 R202, RZ, RZ, R188 ;  /* 0x000000ffffca7224 */ /* 0x001fe400078e00bc */
.L_x_19886:
[----:B------:R-:W-:Y:S05]  /*14400*/  BSYNC B0 ;  /* 0x0000000000007941 */ /* 0x000fea0003800000 */
.L_x_19884:
        /* <DEDUP_REMOVED lines=16> */
.L_x_19890:
[----:B------:R-:W-:Y:S05]  /*14510*/  BSYNC B1 ;  /* 0x0000000000017941 */ /* 0x000fea0003800000 */
.L_x_19889:
        /* <DEDUP_REMOVED lines=44> */
.L_x_19888:
[----:B------:R-:W-:Y:S05]  /*147e0*/  BSYNC B0 ;  /* 0x0000000000007941 */ /* 0x000fea0003800000 */
.L_x_19887:
[----:B------:R-:W0:Y:S01]  /*147f0*/  I2F.U32 R41, R202 ;  /* 0x000000ca00297306 */ /* 0x000e220000201000 */
[----:B-----5:R-:W-:Y:S01]  /*14800*/  PRMT R40, RZ, 0x5410, R140 ;  /* 0x00005410ff287816 */ /* 0x020fe2000000008c */
        /* <DEDUP_REMOVED lines=20> */
.L_x_19892:
[----:B------:R-:W-:Y:S02]  /*14950*/  IMAD.MOV.U32 R204, RZ, RZ, R188 ;  /* 0x000000ffffcc7224 */ /* 0x000fe400078e00bc */
.L_x_19893:
[----:B------:R-:W-:Y:S05]  /*14960*/  BSYNC B0 ;  /* 0x0000000000007941 */ /* 0x000fea0003800000 */
.L_x_19891:
        /* <DEDUP_REMOVED lines=16> */
.L_x_19897:
[----:B------:R-:W-:Y:S05]  /*14a70*/  BSYNC B1 ;  /* 0x0000000000017941 */ /* 0x000fea0003800000 */
.L_x_19896:
        /* <DEDUP_REMOVED lines=44> */
.L_x_19895:
[----:B------:R-:W-:Y:S05]  /*14d40*/  BSYNC B0 ;  /* 0x0000000000007941 */ /* 0x000fea0003800000 */
.L_x_19894:
        /* <DEDUP_REMOVED lines=20> */
.L_x_19899:
[----:B------:R-:W-:Y:S02]  /*14e90*/  IMAD.MOV.U32 R140, RZ, RZ, R188 ;  /* 0x000000ffff8c7224 */ /* 0x000fe400078e00bc */
.L_x_19900:
[----:B------:R-:W-:Y:S05]  /*14ea0*/  BSYNC B0 ;  /* 0x0000000000007941 */ /* 0x000fea0003800000 */
.L_x_19898:
        /* <DEDUP_REMOVED lines=16> */
.L_x_19904:
[----:B------:R-:W-:Y:S05]  /*14fb0*/  BSYNC B1 ;  /* 0x0000000000017941 */ /* 0x000fea0003800000 */
.L_x_19903:
        /* <DEDUP_REMOVED lines=44> */
.L_x_19902:
[----:B------:R-:W-:Y:S05]  /*15280*/  BSYNC B0 ;  /* 0x0000000000007941 */ /* 0x000fea0003800000 */
.L_x_19901:
        /* <DEDUP_REMOVED lines=20> */
.L_x_19906:
[----:B------:R-:W-:Y:S02]  /*153d0*/  IMAD.MOV.U32 R140, RZ, RZ, R188 ;  /* 0x000000ffff8c7224 */ /* 0x000fe400078e00bc */
.L_x_19907:
[----:B------:R-:W-:Y:S05]  /*153e0*/  BSYNC B0 ;  /* 0x0000000000007941 */ /* 0x000fea0003800000 */
.L_x_19905:
        /* <DEDUP_REMOVED lines=16> */
.L_x_19911:
[----:B------:R-:W-:Y:S05]  /*154f0*/  BSYNC B1 ;  /* 0x0000000000017941 */ /* 0x000fea0003800000 */
.L_x_19910:
        /* <DEDUP_REMOVED lines=44> */
.L_x_19909:
[----:B------:R-:W-:Y:S05]  /*157c0*/  BSYNC B0 ;  /* 0x0000000000007941 */ /* 0x000fea0003800000 */
.L_x_19908:
        /* <DEDUP_REMOVED lines=20> */
.L_x_19913:
[----:B------:R-:W-:Y:S02]  /*15910*/  IMAD.MOV.U32 R204, RZ, RZ, R188 ;  /* 0x000000ffffcc7224 */ /* 0x000fe400078e00bc */
.L_x_19914:
[----:B------:R-:W-:Y:S05]  /*15920*/  BSYNC B0 ;  /* 0x0000000000007941 */ /* 0x000fea0003800000 */
.L_x_19912:
        /* <DEDUP_REMOVED lines=16> */
.L_x_19918:
[----:B------:R-:W-:Y:S05]  /*15a30*/  BSYNC B1 ;  /* 0x0000000000017941 */ /* 0x000fea0003800000 */
.L_x_19917:
        /* <DEDUP_REMOVED lines=44> */
.L_x_19916:
[----:B------:R-:W-:Y:S05]  /*15d00*/  BSYNC B0 ;  /* 0x0000000000007941 */ /* 0x000fea0003800000 */
.L_x_19915:
        /* <DEDUP_REMOVED lines=20> */
.L_x_19920:
[----:B------:R-:W-:Y:S02]  /*15e50*/  IMAD.MOV.U32 R212, RZ, RZ, R188 ;  /* 0x000000ffffd47224 */ /* 0x000fe400078e00bc */
.L_x_19921:
[----:B------:R-:W-:Y:S05]  /*15e60*/  BSYNC B0 ;  /* 0x0000000000007941 */ /* 0x000fea0003800000 */
.L_x_19919:
        /* <DEDUP_REMOVED lines=16> */
.L_x_19925:
[----:B------:R-:W-:Y:S05]  /*15f70*/  BSYNC B1 ;  /* 0x0000000000017941 */ /* 0x000fea0003800000 */
.L_x_19924:
        /* <DEDUP_REMOVED lines=44> */
.L_x_19923:
[----:B------:R-:W-:Y:S05]  /*16240*/  BSYNC B0 ;  /* 0x0000000000007941 */ /* 0x000fea0003800000 */
.L_x_19922:
        /* <DEDUP_REMOVED lines=20> */
.L_x_19927:
[----:B------:R-:W-:Y:S02]  /*16390*/  IMAD.MOV.U32 R213, RZ, RZ, R188 ;  /* 0x000000ffffd57224 */ /* 0x000fe400078e00bc */
.L_x_19928:
[----:B------:R-:W-:Y:S05]  /*163a0*/  BSYNC B0 ;  /* 0x0000000000007941 */ /* 0x000fea0003800000 */
.L_x_19926:
        /* <DEDUP_REMOVED lines=16> */
.L_x_19932:
[----:B------:R-:W-:Y:S05]  /*164b0*/  BSYNC B1 ;  /* 0x0000000000017941 */ /* 0x000fea0003800000 */
.L_x_19931:
        /* <DEDUP_REMOVED lines=44> */
.L_x_19930:
[----:B------:R-:W-:Y:S05]  /*16780*/  BSYNC B0 ;  /* 0x0000000000007941 */ /* 0x000fea0003800000 */
.L_x_19929:
        /* <DEDUP_REMOVED lines=21> */
.L_x_19934:
[----:B------:R-:W-:Y:S02]  /*168e0*/  IMAD.MOV.U32 R213, RZ, RZ, R188 ;  /* 0x000000ffffd57224 */ /* 0x000fe400078e00bc */
.L_x_19935:
[----:B------:R-:W-:Y:S05]  /*168f0*/  BSYNC B0 ;  /* 0x0000000000007941 */ /* 0x000fea0003800000 */
.L_x_19933:
        /* <DEDUP_REMOVED lines=18> */
.L_x_19939:
[----:B------:R-:W-:Y:S05]  /*16a20*/  BSYNC B1 ;  /* 0x0000000000017941 */ /* 0x000fea0003800000 */
.L_x_19938:
        /* <DEDUP_REMOVED lines=44> */
.L_x_19937:
[----:B------:R-:W-:Y:S05]  /*16cf0*/  BSYNC B0 ;  /* 0x0000000000007941 */ /* 0x000fea0003800000 */
.L_x_19936:
[----:B------:R-:W-:Y:S01]  /*16d00*/  FADD.FTZ R200, RZ, R96 ;  /* 0x00000060ffc87221 */ /* 0x000fe20000010000 */
[----:B------:R-:W-:Y:S02]  /*16d10*/  SEL R204, RZ, 0x1, P2 ;  /* 0x00000001ffcc7807 */ /* 0x000fe40001000000 */
[----:B------:R-:W-:Y:S01]  /*16d20*/  LOP3.LUT P6, RZ, R196, 0x4, RZ, 0xc0, !PT ;  /* 0x00000004c4ff7812 */ /* 0x000fe200078cc0ff */
[----:B------:R-:W-:Y:S01]  /*16d30*/  FADD.FTZ R201, R97, R200 ;  /* 0x000000c861c97221 */ /* 0x000fe20000010000 */
[----:B------:R-:W-:Y:S01]  /*16d40*/  SEL R214, RZ, 0x10000, P5 ;  /* 0x00010000ffd67807 */ /* 0x000fe20002800000 */
[----:B------:R-:W-:Y:S01]  /*16d50*/  IMAD.WIDE.U32 R204, R204, 0x1000000, RZ ;  /* 0x01000000cccc7825 */ /* 0x000fe200078e00ff */
[----:B------:R-:W-:Y:S02]  /*16d60*/  SEL R217, RZ, 0x100, P4 ;  /* 0x00000100ffd97807 */ /* 0x000fe40002000000 */
[----:B------:R-:W-:Y:S01]  /*16d70*/  LOP3.LUT P5, RZ, R196, 0x2, RZ, 0xc0, !PT ;  /* 0x00000002c4ff7812 */ /* 0x000fe200078ac0ff */
[----:B------:R-:W-:-:S03]  /*16d80*/  FADD.FTZ R200, R98, R201 ;  /* 0x000000c962c87221 */ /* 0x000fc60000010000 */
[----:B------:R-:W-:Y:S01]  /*16d90*/  SEL R215, RZ, 0x1, P5 ;  /* 0x00000001ffd77807 */ /* 0x000fe20002800000 */
        /* <DEDUP_REMOVED lines=47> */
[----:B------:R-:W-:Y:S01]  /*17090*/  FADD.FTZ R203, R49, R200 ;  /* 0x000000c831cb7221 */ /* 0x000fe20000010000 */
[----:B------:R-:W-:-:S03]  /*170a0*/  PRMT R200, RZ, 0x7610, R143 ;  /* 0x00007610ffc87816 */ /* 0x000fc6000000008f */
[----:B------:R-:W-:Y:S02]  /*170b0*/  FADD.FTZ R202, R50, R203 ;  /* 0x000000cb32ca7221 */ /* 0x000fe40000010000 */
[----:B0-----:R-:W-:Y:S02]  /*170c0*/  FFMA.FTZ R201, R201, R208, 1.1641532182693481445e-10 ;  /* 0x2f000000c9c97423 */ /* 0x001fe400000100d0 */
[----:B------:R-:W-:Y:S01]  /*170d0*/  FADD.FTZ R143, R51, R202 ;  /* 0x000000ca338f7221 */ /* 0x000fe20000010000 */
[----:B------:R-:W-:Y:S01]  /*170e0*/  SEL R202, RZ, 0x1, P1 ;  /* 0x00000001ffca7807 */ /* 0x000fe20000800000 */
[----:B------:R-:W-:Y:S01]  /*170f0*/  FMUL.FTZ R209, R200, R209 ;  /* 0x000000d1c8d17220 */ /* 0x000fe20000410000 */
[----:B------:R-:W-:Y:S01]  /*17100*/  SEL R200, RZ, 0x1, P0 ;  /* 0x00000001ffc87807 */ /* 0x000fe20000000000 */
[----:B------:R-:W-:Y:S01]  /*17110*/  FADD.FTZ R208, R44, R143 ;  /* 0x0000008f2cd07221 */ /* 0x000fe20000010000 */
[----:B------:R-:W-:Y:S01]  /*17120*/  FSETP.GTU.FTZ.AND P2, PT, R201, c[0x0][0x1e4], PT ;  /* 0x00007900c9007a0b */ /* 0x000fe20003f5c000 */
[----:B------:R-:W-:Y:S01]  /*17130*/  IMAD.WIDE.U32 R202, R202, 0x10000, RZ ;  /* 0x00010000caca7825 */ /* 0x000fe200078e00ff */
[----:B------:R-:W-:-:S02]  /*17140*/  ISETP.NE.AND P1, PT, R207, RZ, PT ;  /* 0x000000ffcf00720c */ /* 0x000fc40003f25270 */
[----:B------:R-:W-:Y:S01]  /*17150*/  SEL R213, RZ, 0x1000000, P2 ;  /* 0x01000000ffd57807 */ /* 0x000fe20001000000 */
[----:B------:R-:W-:Y:S02]  /*17160*/  FADD.FTZ R143, R45, R208 ;  /* 0x000000d02d8f7221 */ /* 0x000fe40000010000 */
[----:B------:R-:W-:Y:S01]  /*17170*/  IMAD.WIDE.U32 R200, R200, 0x100, RZ ;  /* 0x00000100c8c87825 */ /* 0x000fe200078e00ff */
[----:B------:R-:W-:-:S03]  /*17180*/  LOP3.LUT R217, R217, R213, R214, 0xfe, !PT ;  /* 0x000000d5d9d97212 */ /* 0x000fc600078efed6 */
[----:B------:R-:W-:Y:S01]  /*17190*/  FADD.FTZ R208, R46, R143 ;  /* 0x0000008f2ed07221 */ /* 0x000fe20000010000 */
[----:B------:R-:W-:Y:S01]  /*171a0*/  LOP3.LUT R200, R200, R204, R202, 0xfe, !PT ;  /* 0x000000ccc8c87212 */ /* 0x000fe200078efeca */
[----:B------:R-:W-:Y:S01]  /*171b0*/  FMUL.FTZ R209, R209, c[0x0][0x1e8] ;  /* 0x00007a00d1d17a20 */ /* 0x000fe20000410000 */
[----:B------:R-:W-:Y:S01]  /*171c0*/  SEL R204, RZ, 0x1, P3 ;  /* 0x00000001ffcc7807 */ /* 0x000fe20001800000 */
[----:B------:R-:W-:Y:S01]  /*171d0*/  FADD.FTZ R213, R47, R208 ;  /* 0x000000d02fd57221 */ /* 0x000fe20000010000 */
[----:B------:R-:W-:Y:S02]  /*171e0*/  LOP3.LUT R200, R200, R215, RZ, 0xfc, !PT ;  /* 0x000000d7c8c87212 */ /* 0x000fe400078efcff */
[----:B------:R-:W-:Y:S01]  /*171f0*/  FSEL R143, R209, RZ, !P2 ;  /* 0x000000ffd18f7208 */ /* 0x000fe20005000000 */
[----:B------:R-:W-:Y:S01]  /*17200*/  FADD.FTZ R202, R40, R213 ;  /* 0x000000d528ca7221 */ /* 0x000fe20000010000 */
[----:B------:R-:W-:Y:S01]  /*17210*/  LOP3.LUT R213, R205, R217, R204, 0xfe, !PT ;  /* 0x000000d9cdd57212 */ /* 0x000fe200078efecc */
[----:B------:R-:W-:-:S03]  /*17220*/  IMAD.WIDE.U32 R204, R206, R211, c[0x0][0x188] ;  /* 0x00006200cecc7625 */ /* 0x000fc600078e00d3 */
[----:B------:R-:W-:Y:S01]  /*17230*/  LOP3.LUT R201, R201, R213, R203, 0xfe, !PT ;  /* 0x000000d5c9c97212 */ /* 0x000fe200078efecb */
[----:B------:R-:W-:Y:S01]  /*17240*/  @P6 FADD.FTZ R143, R103, R143 ;  /* 0x0000008f678f6221 */ /* 0x000fe20000010000 */
[----:B------:R0:W-:Y:S01]  /*17250*/  STG.E.128 [R204.64], R40 ;  /* 0x00000028cc007986 */ /* 0x0001e2000c101d04 */
[----:B------:R-:W-:-:S03]  /*17260*/  IMAD.WIDE.U32 R210, R206, R210, c[0x0][0x190] ;  /* 0x00006400ced27625 */ /* 0x000fc600078e00d2 */
[----:B------:R0:W-:Y:S01]  /*17270*/  STG.E.128 [R204.64+0x10], R140 ;  /* 0x0000108ccc007986 */ /* 0x0001e2000c101d04 */
[----:B------:R-:W-:-:S03]  /*17280*/  FADD.FTZ R209, R41, R202 ;  /* 0x000000ca29d17221 */ /* 0x000fc60000010000 */
[----:B------:R0:W-:Y:S01]  /*17290*/  STG.E.64 [R210.64], R200 ;  /* 0x000000c8d2007986 */ /* 0x0001e2000c101b04 */
        /* <DEDUP_REMOVED lines=8> */
.L_x_19944:
        /* <DEDUP_REMOVED lines=148> */
.L_x_19945:
[----:B01----:R-:W-:Y:S01]  /*17c60*/  FADD.FTZ R207, R204, R207 ;  /* 0x000000cfcccf7221 */ /* 0x003fe20000010000 */
[----:B------:R-:W-:Y:S01]  /*17c70*/  MOV R204, c[0x0][0x1e0] ;  /* 0x0000780000cc7a02 */ /* 0x000fe20000000f00 */
[----:B------:R-:W-:Y:S01]  /*17c80*/  FMUL.FTZ R202, R205, R205 ;  /* 0x000000cdcdca7220 */ /* 0x000fe20000410000 */
[----:B------:R-:W-:Y:S01]  /*17c90*/  ISETP.NE.AND P0, PT, RZ, UR6, PT ;  /* 0x00000006ff007c0c */ /* 0x000fe2000bf05270 */
[----:B------:R-:W-:Y:S01]  /*17ca0*/  IMAD.MOV.U32 R203, RZ, RZ, 0x4 ;  /* 0x00000004ffcb7424 */ /* 0x000fe200078e00ff */
[----:B------:R-:W-:Y:S01]  /*17cb0*/  PRMT R223, RZ, 0x7610, R111 ;  /* 0x00007610ffdf7816 */ /* 0x000fe2000000006f */
[----:B------:R-:W-:Y:S01]  /*17cc0*/  FFMA.FTZ R204, R207, R204, c[0x0][0x228] ;  /* 0x00008a00cfcc7623 */ /* 0x000fe200000100cc */
[----:B------:R-:W-:Y:S01]  /*17cd0*/  FSEL R207, R202, RZ, P0 ;  /* 0x000000ffcacf7208 */ /* 0x000fe20000000000 */
[-C--:B------:R-:W-:Y:S01]  /*17ce0*/  @!P1 IMAD.WIDE R200, R154, R203.reuse, c[0x0][0x1a0] ;  /* 0x000068009ac89625 */ /* 0x080fe200078e02cb */
[----:B------:R-:W-:Y:S02]  /*17cf0*/  FSEL R202, R205, RZ, !P0 ;  /* 0x000000ffcdca7208 */ /* 0x000fe40004000000 */
[----:B------:R-:W-:Y:S01]  /*17d00*/  PRMT R219, RZ, 0x5410, R113 ;  /* 0x00005410ffdb7816 */ /* 0x000fe20000000071 */
[----:B------:R-:W-:Y:S01]  /*17d10*/  FADD.FTZ R204, R204, R207 ;  /* 0x000000cfcccc7221 */ /* 0x000fe20000010000 */
[----:B------:R0:W-:Y:S01]  /*17d20*/  @!P1 STG.E [R200.64], R205 ;  /* 0x000000cdc8009986 */ /* 0x0001e2000c101904 */
[--C-:B------:R-:W-:Y:S01]  /*17d30*/  FADD.FTZ R214, R40, -R202.reuse ;  /* 0x800000ca28d67221 */ /* 0x100fe20000010000 */
[----:B------:R-:W-:Y:S01]  /*17d40*/  PRMT R207, RZ, 0x7610, R119 ;  /* 0x00007610ffcf7816 */ /* 0x000fe20000000077 */
[----:B------:R-:W-:Y:S01]  /*17d50*/  FADD.FTZ R216, R41, -R202 ;  /* 0x800000ca29d87221 */ /* 0x000fe20000010000 */
[----:B------:R-:W-:Y:S01]  /*17d60*/  PRMT R222, RZ, 0x7610, R113 ;  /* 0x00007610ffde7816 */ /* 0x000fe20000000071 */
[----:B------:R-:W-:Y:S01]  /*17d70*/  @!P1 IMAD.WIDE R40, R154, R203, c[0x0][0x1a8] ;  /* 0x00006a009a289625 */ /* 0x000fe200078e02cb */
[----:B------:R-:W-:-:S02]  /*17d80*/  PRMT R215, RZ, 0x5410, R115 ;  /* 0x00005410ffd77816 */ /* 0x000fc40000000073 */
[----:B------:R-:W-:Y:S01]  /*17d90*/  PRMT R217, RZ, 0x5410, R114 ;  /* 0x00005410ffd97816 */ /* 0x000fe20000000072 */
[----:B------:R-:W-:Y:S01]  /*17da0*/  FADD.FTZ R64, R64, -R202 ;  /* 0x800000ca40407221 */ /* 0x000fe20000010000 */
[----:B------:R-:W-:Y:S01]  /*17db0*/  PRMT R220, RZ, 0x7610, R114 ;  /* 0x00007610ffdc7816 */ /* 0x000fe20000000072 */
[--C-:B------:R-:W-:Y:S01]  /*17dc0*/  FADD.FTZ R97, R97, -R202.reuse ;  /* 0x800000ca61617221 */ /* 0x100fe20000010000 */
[----:B0-----:R-:W0:Y:S01]  /*17dd0*/  MUFU.RSQ R201, R204 ;  /* 0x000000cc00c97308 */ /* 0x001e220000001400 */
[----:B------:R-:W-:Y:S01]  /*17de0*/  FADD.FTZ R86, R86, -R202 ;  /* 0x800000ca56567221 */ /* 0x000fe20000010000 */
[----:B------:R-:W-:Y:S01]  /*17df0*/  PRMT R205, RZ, 0x7610, R124 ;  /* 0x00007610ffcd7816 */ /* 0x000fe2000000007c */
[----:B------:R-:W-:Y:S01]  /*17e00*/  FADD.FTZ R87, R87, -R202 ;  /* 0x800000ca57577221 */ /* 0x000fe20000010000 */
[----:B------:R-:W-:Y:S01]  /*17e10*/  PRMT R221, RZ, 0x5410, R112 ;  /* 0x00005410ffdd7816 */ /* 0x000fe20000000070 */
[----:B------:R-:W-:Y:S01]  /*17e20*/  FADD.FTZ R84, R84, -R202 ;  /* 0x800000ca54547221 */ /* 0x000fe20000010000 */
[----:B------:R-:W-:Y:S01]  /*17e30*/  PRMT R224, RZ, 0x7610, R112 ;  /* 0x00007610ffe07816 */ /* 0x000fe20000000070 */
[----:B------:R-:W-:Y:S01]  /*17e40*/  FADD.FTZ R85, R85, -R202 ;  /* 0x800000ca55557221 */ /* 0x000fe20000010000 */
[----:B------:R-:W-:Y:S01]  /*17e50*/  PRMT R209, RZ, 0x7610, R118 ;  /* 0x00007610ffd17816 */ /* 0x000fe20000000076 */
[--C-:B------:R-:W-:Y:S01]  /*17e60*/  FADD.FTZ R90, R90, -R202.reuse ;  /* 0x800000ca5a5a7221 */ /* 0x100fe20000010000 */
[----:B------:R-:W-:Y:S01]  /*17e70*/  PRMT R211, RZ, 0x7610, R117 ;  /* 0x00007610ffd37816 */ /* 0x000fe20000000075 */
[----:B------:R-:W-:Y:S01]  /*17e80*/  FADD.FTZ R91, R91, -R202 ;  /* 0x800000ca5b5b7221 */ /* 0x000fe20000010000 */
[----:B------:R-:W-:Y:S01]  /*17e90*/  PRMT R213, RZ, 0x5410, R116 ;  /* 0x00005410ffd57816 */ /* 0x000fe20000000074 */
[----:B------:R-:W-:-:S02]  /*17ea0*/  FADD.FTZ R88, R88, -R202 ;  /* 0x800000ca58587221 */ /* 0x000fc40000010000 */
[----:B------:R-:W-:Y:S01]  /*17eb0*/  FADD.FTZ R89, R89, -R202 ;  /* 0x800000ca59597221 */ /* 0x000fe20000010000 */
[----:B0-----:R0:W-:Y:S01]  /*17ec0*/  @!P1 STG.E [R40.64], R201 ;  /* 0x000000c928009986 */ /* 0x0011e2000c101904 */
[C---:B------:R-:W-:Y:S02]  /*17ed0*/  FMUL.FTZ R97, R201.reuse, R97 ;  /* 0x00000061c9617220 */ /* 0x040fe40000410000 */
[C---:B------:R-:W-:Y:S02]  /*17ee0*/  FMUL.FTZ R86, R201.reuse, R86 ;  /* 0x00000056c9567220 */ /* 0x040fe40000410000 */
[C---:B------:R-:W-:Y:S02]  /*17ef0*/  FMUL.FTZ R87, R201.reuse, R87 ;  /* 0x00000057c9577220 */ /* 0x040fe40000410000 */
[C---:B------:R-:W-:Y:S02]  /*17f00*/  FMUL.FTZ R84, R201.reuse, R84 ;  /* 0x00000054c9547220 */ /* 0x040fe40000410000 */
[----:B------:R-:W-:-:S02]  /*17f10*/  FMUL.FTZ R85, R201, R85 ;  /* 0x00000055c9557220 */ /* 0x000fc40000410000 */
[C---:B------:R-:W-:Y:S01]  /*17f20*/  FMUL.FTZ R90, R201.reuse, R90 ;  /* 0x0000005ac95a7220 */ /* 0x040fe20000410000 */
[----:B0-----:R-:W-:Y:S01]  /*17f30*/  PRMT R40, RZ, 0x5410, R139 ;  /* 0x00005410ff287816 */ /* 0x001fe2000000008b */
[C---:B------:R-:W-:Y:S01]  /*17f40*/  FMUL.FTZ R41, R201.reuse, R64 ;  /* 0x00000040c9297220 */ /* 0x040fe20000410000 */
[----:B------:R-:W-:Y:S01]  /*17f50*/  PRMT R64, RZ, 0x7610, R136 ;  /* 0x00007610ff407816 */ /* 0x000fe20000000088 */
[C---:B------:R-:W-:Y:S02]  /*17f60*/  FMUL.FTZ R91, R201.reuse, R91 ;  /* 0x0000005bc95b7220 */ /* 0x040fe40000410000 */
[----:B------:R-:W-:Y:S02]  /*17f70*/  FMUL.FTZ R88, R201, R88 ;  /* 0x00000058c9587220 */ /* 0x000fe40000410000 */
[----:B------:R-:W-:Y:S01]  /*17f80*/  FFMA.FTZ R97, R97, R64, R32 ;  /* 0x0000004061617223 */ /* 0x000fe20000010020 */
[----:B------:R-:W-:Y:S01]  /*17f90*/  PRMT R64, RZ, 0x5410, R135 ;  /* 0x00005410ff407816 */ /* 0x000fe20000000087 */
[----:B------:R-:W-:-:S02]  /*17fa0*/  FMUL.FTZ R89, R201, R89 ;  /* 0x00000059c9597220 */ /* 0x000fc40000410000 */
        /* <DEDUP_REMOVED lines=37> */
[----:B------:R-:W-:Y:S01]  /*18200*/  FFMA.FTZ R79, R79, R64, R10 ;  /* 0x000000404f4f7223 */ /* 0x000fe2000001000a */
[----:B------:R-:W-:Y:S01]  /*18210*/  PRMT R64, RZ, 0x5410, R130 ;  /* 0x00005410ff407816 */ /* 0x000fe20000000082 */
[----:B------:R-:W-:-:S02]  /*18220*/  FADD.FTZ R71, R71, -R202 ;  /* 0x800000ca47477221 */ /* 0x000fc40000010000 */
[----:B------:R-:W-:Y:S02]  /*18230*/  FMUL.FTZ R94, R201, R94 ;  /* 0x0000005ec95e7220 */ /* 0x000fe40000410000 */
[----:B------:R-:W-:Y:S01]  /*18240*/  FFMA.FTZ R76, R76, R64, R13 ;  /* 0x000000404c4c7223 */ /* 0x000fe2000001000d */
[----:B------:R-:W-:Y:S01]  /*18250*/  PRMT R64, RZ, 0x7610, R130 ;  /* 0x00007610ff407816 */ /* 0x000fe20000000082 */
[----:B------:R-:W-:Y:S02]  /*18260*/  FADD.FTZ R95, R95, -R202 ;  /* 0x800000ca5f5f7221 */ /* 0x000fe40000010000 */
[----:B------:R-:W-:Y:S02]  /*18270*/  FMUL.FTZ R71, R201, R71 ;  /* 0x00000047c9477220 */ /* 0x000fe40000410000 */
[----:B------:R-:W-:Y:S01]  /*18280*/  FFMA.FTZ R77, R77, R64, R12 ;  /* 0x000000404d4d7223 */ /* 0x000fe2000001000c */
[----:B------:R-:W-:Y:S01]  /*18290*/  PRMT R64, RZ, 0x5410, R129 ;  /* 0x00005410ff407816 */ /* 0x000fe20000000081 */
[----:B------:R-:W-:Y:S01]  /*182a0*/  FFMA.FTZ R94, R94, R40, R27 ;  /* 0x000000285e5e7223 */ /* 0x000fe2000001001b */
[----:B------:R-:W-:Y:S01]  /*182b0*/  PRMT R40, RZ, 0x7610, R139 ;  /* 0x00007610ff287816 */ /* 0x000fe2000000008b */
[----:B------:R-:W-:-:S02]  /*182c0*/  FADD.FTZ R68, R68, -R202 ;  /* 0x800000ca44447221 */ /* 0x000fc40000010000 */
[----:B------:R-:W-:Y:S01]  /*182d0*/  FFMA.FTZ R82, R82, R64, R15 ;  /* 0x0000004052527223 */ /* 0x000fe2000001000f */
[----:B------:R-:W-:Y:S01]  /*182e0*/  PRMT R64, RZ, 0x7610, R129 ;  /* 0x00007610ff407816 */ /* 0x000fe20000000081 */
[----:B------:R-:W-:Y:S02]  /*182f0*/  FMUL.FTZ R95, R201, R95 ;  /* 0x0000005fc95f7220 */ /* 0x000fe40000410000 */
[----:B------:R-:W-:Y:S02]  /*18300*/  FADD.FTZ R92, R92, -R202 ;  /* 0x800000ca5c5c7221 */ /* 0x000fe40000010000 */
[----:B------:R-:W-:Y:S01]  /*18310*/  FFMA.FTZ R83, R83, R64, R14 ;  /* 0x0000004053537223 */ /* 0x000fe2000001000e */
[----:B------:R-:W-:Y:S01]  /*18320*/  PRMT R64, RZ, 0x5410, R128 ;  /* 0x00005410ff407816 */ /* 0x000fe20000000080 */
[----:B------:R-:W-:Y:S02]  /*18330*/  FMUL.FTZ R68, R201, R68 ;  /* 0x00000044c9447220 */ /* 0x000fe40000410000 */
[----:B------:R-:W-:Y:S01]  /*18340*/  FFMA.FTZ R95, R95, R40, R26 ;  /* 0x000000285f5f7223 */ /* 0x000fe2000001001a */
[----:B------:R-:W-:Y:S01]  /*18350*/  PRMT R40, RZ, 0x5410, R138 ;  /* 0x00005410ff287816 */ /* 0x000fe2000000008a */
[----:B------:R-:W-:Y:S01]  /*18360*/  FFMA.FTZ R80, R80, R64, R17 ;  /* 0x0000004050507223 */ /* 0x000fe20000010011 */
[----:B------:R-:W-:Y:S01]  /*18370*/  PRMT R64, RZ, 0x7610, R128 ;  /* 0x00007610ff407816 */ /* 0x000fe20000000080 */
[----:B------:R-:W-:-:S02]  /*18380*/  FADD.FTZ R69, R69, -R202 ;  /* 0x800000ca45457221 */ /* 0x000fc40000010000 */
[----:B------:R-:W-:Y:S02]  /*18390*/  FMUL.FTZ R92, R201, R92 ;  /* 0x0000005cc95c7220 */ /* 0x000fe40000410000 */
        /* <DEDUP_REMOVED lines=42> */
[----:B------:R-:W-:Y:S02]  /*18640*/  FADD.FTZ R202, R143, -R202 ;  /* 0x800000ca8fca7221 */ /* 0x000fe40000010000 */
[----:B------:R-:W-:Y:S01]  /*18650*/  FFMA.FTZ R68, R68, R64, R5 ;  /* 0x0000004044447223 */ /* 0x000fe20000010005 */
[----:B------:R-:W-:Y:S01]  /*18660*/  PRMT R64, RZ, 0x7610, R126 ;  /* 0x00007610ff407816 */ /* 0x000fe2000000007e */
[----:B------:R-:W-:-:S02]  /*18670*/  FMUL.FTZ R69, R201, R69 ;  /* 0x00000045c9457220 */ /* 0x000fc40000410000 */
[----:B------:R-:W-:Y:S01]  /*18680*/  FFMA.FTZ R92, R92, R40, R29 ;  /* 0x000000285c5c7223 */ /* 0x000fe2000001001d */
[----:B------:R-:W-:Y:S01]  /*18690*/  PRMT R40, RZ, 0x7610, R138 ;  /* 0x00007610ff287816 */ /* 0x000fe2000000008a */
        /* <DEDUP_REMOVED lines=29> */
[C---:B------:R-:W-:Y:S01]  /*18870*/  FMUL.FTZ R45, R201.reuse, R208 ;  /* 0x000000d0c92d7220 */ /* 0x040fe20000410000 */
[----:B------:R-:W-:Y:S01]  /*18880*/  PRMT R208, RZ, 0x5410, R118 ;  /* 0x00005410ffd07816 */ /* 0x000fe20000000076 */
[----:B------:R-:W-:-:S02]  /*18890*/  FMUL.FTZ R46, R201, R46 ;  /* 0x0000002ec92e7220 */ /* 0x000fc40000410000 */
[C---:B------:R-:W-:Y:S01]  /*188a0*/  FMUL.FTZ R47, R201.reuse, R210 ;  /* 0x000000d2c92f7220 */ /* 0x040fe20000410000 */
[----:B------:R-:W-:Y:S01]  /*188b0*/  PRMT R210, RZ, 0x5410, R117 ;  /* 0x00005410ffd27816 */ /* 0x000fe20000000075 */
        /* <DEDUP_REMOVED lines=10> */
[----:B------:R-:W-:Y:S01]  /*18960*/  FMUL.FTZ R202, R201, R202 ;  /* 0x000000cac9ca7220 */ /* 0x000fe20000410000 */
[--C-:B------:R-:W-:Y:S01]  /*18970*/  PRMT R201, RZ, 0x7610, R125.reuse ;  /* 0x00007610ffc97816 */ /* 0x100fe2000000007d */
        /* <DEDUP_REMOVED lines=42> */
[----:B------:R-:W-:Y:S01]  /*18c20*/  FFMA.FTZ R205, R73, R205, R8 ;  /* 0x000000cd49cd7223 */ /* 0x000fe20000010008 */
[C---:B------:R-:W-:Y:S01]  /*18c30*/  LEA R64, P0, R197.reuse, c[0x0][0x208], 0x4 ;  /* 0x00008200c5407a11 */ /* 0x040fe200078020ff */
[----:B------:R-:W-:Y:S01]  /*18c40*/  FFMA.FTZ R72, R66, R72, R155 ;  /* 0x0000004842487223 */ /* 0x000fe2000001009b */
[----:B------:R-:W-:Y:S01]  /*18c50*/  IADD3 R70, R197, 0x20, RZ ;  /* 0x00000020c5467810 */ /* 0x000fe20007ffe0ff */
[----:B------:R-:W-:Y:S01]  /*18c60*/  IMAD.MOV.U32 R77, RZ, RZ, 0x10 ;  /* 0x00000010ff4d7424 */ /* 0x000fe200078e00ff */
[----:B------:R-:W-:Y:S01]  /*18c70*/  PRMT R73, RZ, 0x7610, R121 ;  /* 0x00007610ff497816 */ /* 0x000fe20000000079 */
        /* <DEDUP_REMOVED lines=13> */
[----:B------:R-:W-:Y:S01]  /*18d50*/  LEA.HI.X R65, R197, c[0x0][0x20c], RZ, 0x4, P0 ;  /* 0x00008300c5417a11 */ /* 0x000fe200000f24ff */
        /* <DEDUP_REMOVED lines=9> */
[----:B------:R-:W-:Y:S01]  /*18df0*/  F2FP.BF16.PACK_AB R51, R79, R78 ;  /* 0x0000004e4f33723e */ /* 0x000fe200000010ff */
[----:B------:R-:W-:Y:S01]  /*18e00*/  STG.E.128 [R64.64], R40 ;  /* 0x0000002840007986 */ /* 0x000fe2000c101d04 */
[----:B------:R-:W-:Y:S01]  /*18e10*/  F2FP.BF16.PACK_AB R49, R83, R82 ;  /* 0x000000525331723e */ /* 0x000fe200000010ff */
[----:B------:R-:W-:Y:S01]  /*18e20*/  FFMA.FTZ R73, R67, R73, R158 ;  /* 0x0000004943497223 */ /* 0x000fe2000001009e */
[----:B------:R-:W-:Y:S01]  /*18e30*/  F2FP.BF16.PACK_AB R48, R81, R80 ;  /* 0x000000505130723e */ /* 0x000fe200000010ff */
[----:B------:R-:W-:Y:S01]  /*18e40*/  FFMA.FTZ R208, R52, R208, R165 ;  /* 0x000000d034d07223 */ /* 0x000fe200000100a5 */
[----:B------:R-:W-:Y:S01]  /*18e50*/  F2FP.BF16.PACK_AB R52, R205, R96 ;  /* 0x00000060cd34723e */ /* 0x000fe200000010ff */
[----:B------:R-:W-:Y:S01]  /*18e60*/  FFMA.FTZ R209, R53, R209, R168 ;  /* 0x000000d135d17223 */ /* 0x000fe200000100a8 */
[----:B------:R-:W-:Y:S01]  /*18e70*/  F2FP.BF16.PACK_AB R53, R201, R74 ;  /* 0x0000004ac935723e */ /* 0x000fe200000010ff */
[-C--:B------:R-:W-:Y:S01]  /*18e80*/  IMAD.WIDE.U32 R68, R68, R77.reuse, c[0x0][0x208] ;  /* 0x0000820044447625 */ /* 0x080fe200078e004d */
[----:B------:R-:W-:Y:S03]  /*18e90*/  STG.E.128 [R70.64], R44 ;  /* 0x0000002c46007986 */ /* 0x000fe6000c101d04 */
[----:B------:R-:W-:Y:S01]  /*18ea0*/  IMAD.WIDE.U32 R66, R66, R77, c[0x0][0x208] ;  /* 0x0000820042427625 */ /* 0x000fe200078e004d */
[----:B------:R0:W-:Y:S03]  /*18eb0*/  STG.E.128 [R68.64], R48 ;  /* 0x0000003044007986 */ /* 0x0001e6000c101d04 */
[----:B------:R-:W-:Y:S01]  /*18ec0*/  FFMA.FTZ R210, R58, R210, R163 ;  /* 0x000000d23ad27223 */ /* 0x000fe200000100a3 */
[----:B------:R1:W-:Y:S01]  /*18ed0*/  STG.E.128 [R66.64], R52 ;  /* 0x0000003442007986 */ /* 0x0003e2000c101d04 */
[----:B------:R-:W-:Y:S01]  /*18ee0*/  FFMA.FTZ R211, R59, R211, R166 ;  /* 0x000000d33bd37223 */ /* 0x000fe200000100a6 */
[----:B------:R-:W-:Y:S01]  /*18ef0*/  F2FP.BF16.PACK_AB R59, R63, R62 ;  /* 0x0000003e3f3b723e */ /* 0x000fe200000010ff */
[----:B------:R-:W-:Y:S01]  /*18f00*/  FFMA.FTZ R213, R56, R213, R161 ;  /* 0x000000d538d57223 */ /* 0x000fe200000100a1 */
[----:B------:R-:W-:Y:S01]  /*18f10*/  F2FP.BF16.PACK_AB R58, R61, R60 ;  /* 0x0000003c3d3a723e */ /* 0x000fe200000010ff */
[----:B------:R-:W-:Y:S01]  /*18f20*/  FFMA.FTZ R216, R57, R216, R164 ;  /* 0x000000d839d87223 */ /* 0x000fe200000100a4 */
[----:B------:R-:W-:Y:S01]  /*18f30*/  F2FP.BF16.PACK_AB R57, R73, R72 ;  /* 0x000000484939723e */ /* 0x000fe200000010ff */
[----:B------:R-:W-:Y:S01]  /*18f40*/  IMAD R154, R203, c[0x0][0x160], R154 ;  /* 0x00005800cb9a7a24 */ /* 0x000fe200078e029a */
[----:B------:R-:W-:-:S02]  /*18f50*/  F2FP.BF16.PACK_AB R56, R200, R75 ;  /* 0x0000004bc838723e */ /* 0x000fc400000010ff */
[----:B------:R-:W-:Y:S02]  /*18f60*/  F2FP.BF16.PACK_AB R63, R207, R204 ;  /* 0x000000cccf3f723e */ /* 0x000fe400000010ff */
[----:B------:R-:W-:Y:S02]  /*18f70*/  F2FP.BF16.PACK_AB R62, R209, R208 ;  /* 0x000000d0d13e723e */ /* 0x000fe400000010ff */
[C---:B0-----:R-:W-:Y:S02]  /*18f80*/  IADD3 R50, R197.reuse, 0xc0, RZ ;  /* 0x000000c0c5327810 */ /* 0x041fe40007ffe0ff */
[----:B------:R-:W-:Y:S02]  /*18f90*/  LEA R48, P0, R206, c[0x0][0x208], 0x4 ;  /* 0x00008200ce307a11 */ /* 0x000fe400078020ff */
[C---:B-1----:R-:W-:Y:S01]  /*18fa0*/  IADD3 R54, R197.reuse, 0x80, RZ ;  /* 0x00000080c5367810 */ /* 0x042fe20007ffe0ff */
[----:B------:R-:W-:Y:S01]  /*18fb0*/  IMAD.WIDE.U32 R50, R50, R77, c[0x0][0x208] ;  /* 0x0000820032327625 */ /* 0x000fe200078e004d */
[----:B------:R-:W-:-:S02]  /*18fc0*/  IADD3 R52, R197, 0xa0, RZ ;  /* 0x000000a0c5347810 */ /* 0x000fc40007ffe0ff */
[----:B------:R-:W-:Y:S01]  /*18fd0*/  F2FP.BF16.PACK_AB R61, R211, R210 ;  /* 0x000000d2d33d723e */ /* 0x000fe200000010ff */
[----:B------:R-:W-:Y:S01]  /*18fe0*/  IMAD.WIDE.U32 R54, R54, R77, c[0x0][0x208] ;  /* 0x0000820036367625 */ /* 0x000fe200078e004d */
        /* <DEDUP_REMOVED lines=11> */
[----:B------:R-:W-:Y:S02]  /*190a0*/  F2FP.BF16.PACK_AB R45, R143, R140 ;  /* 0x0000008c8f2d723e */ /* 0x000fe400000010ff */
[----:B------:R-:W-:Y:S02]  /*190b0*/  LEA.HI.X R49, R206, c[0x0][0x20c], RZ, 0x4, P0 ;  /* 0x00008300ce317a11 */ /* 0x000fe400000f24ff */
[----:B------:R-:W-:Y:S02]  /*190c0*/  F2FP.BF16.PACK_AB R44, R141, R214 ;  /* 0x000000d68d2c723e */ /* 0x000fe400000010ff */
[----:B------:R-:W-:-:S03]  /*190d0*/  ISETP.GE.AND P0, PT, R154, c[0x0][0x164], PT ;  /* 0x000059009a007a0c */ /* 0x000fc60003f06270 */
[----:B------:R0:W-:Y:S10]  /*190e0*/  STG.E.128 [R48.64], R44 ;  /* 0x0000002c30007986 */ /* 0x0001f4000c101d04 */
[----:B0-----:R-:W-:Y:S01]  /*190f0*/  @P0 CALL.REL.NOINC `(.L_x_19942) ;  /* 0x0000001000000944 */ /* 0x001fe20003c00000 */
[----:B------:R-:W-:Y:S05]  /*19100*/  BRA `(.L_x_19943) ;  /* 0xfffe7af000007947 */ /* 0x000fea000383ffff */
.L_x_19942:
[----:B------:R-:W-:Y:S05]  /*19110*/  EXIT ;  /* 0x000000000000794d */ /* 0x000fea0003800000 */
.L_x_19940:
[----:B0-----:R-:W-:Y:S01]  /*19120*/  HFMA2.MMA R202, -RZ, RZ, 0, 1.847743988037109375e-06 ;  /* 0x0000001fffca7435 */ /* 0x001fe200000001ff */
[----:B------:R-:W-:Y:S01]  /*19130*/  IMAD.MOV.U32 R204, RZ, RZ, 0x1 ;  /* 0x00000001ffcc7424 */ /* 0x000fe200078e00ff */
[----:B------:R-:W-:Y:S01]  /*19140*/  MOV R200, 0x19170 ;  /* 0x0001917000c87802 */ /* 0x000fe20000000f00 */
[----:B------:R-:W-:-:S03]  /*19150*/  IMAD.MOV.U32 R203, RZ, RZ, -0x1 ;  /* 0xffffffffffcb7424 */ /* 0x000fc600078e00ff */
[----:B------:R-:W-:Y:S05]  /*19160*/  CALL.REL.NOINC `($__internal_57_$__cuda_sm70_shflsync_bfly_p) ;  /* 0x00000b9000007944 */ /* 0x000fea0003c00000 */
[----:B-1----:R-:W-:Y:S01]  /*19170*/  IMAD.MOV.U32 R200, RZ, RZ, R204 ;  /* 0x000000ffffc87224 */ /* 0x002fe200078e00cc */
[----:B0-----:R-:W-:Y:S05]  /*19180*/  BRA `(.L_x_19944) ;  /* 0xffffe19000007947 */ /* 0x001fea000383ffff */
.L_x_19941:
[----:B------:R-:W-:Y:S01]  /*19190*/  IMAD.MOV.U32 R204, RZ, RZ, 0x2 ;  /* 0x00000002ffcc7424 */ /* 0x000fe200078e00ff */
[----:B------:R-:W-:Y:S01]  /*191a0*/  MOV R202, 0x1f ;  /* 0x0000001f00ca7802 */ /* 0x000fe20000000f00 */
[----:B------:R-:W-:Y:S01]  /*191b0*/  IMAD.MOV.U32 R203, RZ, RZ, -0x1 ;  /* 0xffffffffffcb7424 */ /* 0x000fe200078e00ff */
[----:B------:R-:W-:-:S02]  /*191c0*/  MOV R200, 0x191e0 ;  /* 0x000191e000c87802 */ /* 0x000fc40000000f00 */
[----:B------:R-:W-:Y:S05]  /*191d0*/  CALL.REL.NOINC `($__internal_57_$__cuda_sm70_shflsync_bfly_p) ;  /* 0x00000b2000007944 */ /* 0x000fea0003c00000 */
[----:B01----:R-:W-:Y:S01]  /*191e0*/  FADD.FTZ R207, R207, R204 ;  /* 0x000000cccfcf7221 */ /* 0x003fe20000010000 */
[----:B------:R-:W-:Y:S01]  /*191f0*/  MOV R203, 0xffffffff ;  /* 0xffffffff00cb7802 */ /* 0x000fe20000000f00 */
[----:B------:R-:W-:Y:S01]  /*19200*/  IMAD.MOV.U32 R204, RZ, RZ, 0x4 ;  /* 0x00000004ffcc7424 */ /* 0x000fe200078e00ff */
[----:B------:R-:W-:Y:S01]  /*19210*/  MOV R200, 0x19240 ;  /* 0x0001924000c87802 */ /* 0x000fe20000000f00 */
[----:B------:R-:W-:-:S02]  /*19220*/  IMAD.MOV.U32 R202, RZ, RZ, 0x1f ;  /* 0x0000001fffca7424 */ /* 0x000fc400078e00ff */
[----:B------:R-:W-:Y:S05]  /*19230*/  CALL.REL.NOINC `($__internal_57_$__cuda_sm70_shflsync_bfly_p) ;  /* 0x00000ac000007944 */ /* 0x000fea0003c00000 */
[----:B01----:R-:W-:Y:S01]  /*19240*/  FADD.FTZ R207, R207, R204 ;  /* 0x000000cccfcf7221 */ /* 0x003fe20000010000 */
[----:B------:R-:W-:Y:S01]  /*19250*/  MOV R200, 0x192a0 ;  /* 0x000192a000c87802 */ /* 0x000fe20000000f00 */
[----:B------:R-:W-:-:S02]  /*19260*/  IMAD.MOV.U32 R204, RZ, RZ, 0x8 ;  /* 0x00000008ffcc7424 */ /* 0x000fc400078e00ff */
[----:B------:R-:W-:Y:S02]  /*19270*/  IMAD.MOV.U32 R202, RZ, RZ, 0x1f ;  /* 0x0000001fffca7424 */ /* 0x000fe400078e00ff */
[----:B------:R-:W-:Y:S02]  /*19280*/  IMAD.MOV.U32 R203, RZ, RZ, -0x1 ;  /* 0xffffffffffcb7424 */ /* 0x000fe400078e00ff */
[----:B------:R-:W-:Y:S05]  /*19290*/  CALL.REL.NOINC `($__internal_57_$__cuda_sm70_shflsync_bfly_p) ;  /* 0x00000a6000007944 */ /* 0x000fea0003c00000 */
[----:B01----:R-:W-:Y:S01]  /*192a0*/  FADD.FTZ R207, R207, R204 ;  /* 0x000000cccfcf7221 */ /* 0x003fe20000010000 */
[----:B------:R-:W-:Y:S01]  /*192b0*/  HFMA2.MMA R204, -RZ, RZ, 0, 9.5367431640625e-07 ;  /* 0x00000010ffcc7435 */ /* 0x000fe200000001ff */
[----:B------:R-:W-:Y:S01]  /*192c0*/  IMAD.MOV.U32 R202, RZ, RZ, 0x1f ;  /* 0x0000001fffca7424 */ /* 0x000fe200078e00ff */
[----:B------:R-:W-:Y:S01]  /*192d0*/  MOV R200, 0x19300 ;  /* 0x0001930000c87802 */ /* 0x000fe20000000f00 */
[----:B------:R-:W-:-:S03]  /*192e0*/  IMAD.MOV.U32 R203, RZ, RZ, -0x1 ;  /* 0xffffffffffcb7424 */ /* 0x000fc600078e00ff */
[----:B------:R-:W-:Y:S05]  /*192f0*/  CALL.REL.NOINC `($__internal_57_$__cuda_sm70_shflsync_bfly_p) ;  /* 0x00000a0000007944 */ /* 0x000fea0003c00000 */
[----:B-1----:R-:W-:Y:S01]  /*19300*/  FADD.FTZ R204, R207, R204 ;  /* 0x000000cccfcc7221 */ /* 0x002fe20000010000 */
[----:B0-----:R-:W-:-:S03]  /*19310*/  MOV R202, 0x1f ;  /* 0x0000001f00ca7802 */ /* 0x001fc60000000f00 */
[----:B------:R-:W-:Y:S02]  /*19320*/  FMUL.FTZ R205, R204, c[0x0][0x1e0] ;  /* 0x00007800cccd7a20 */ /* 0x000fe40000410000 */
[----:B------:R-:W-:Y:S02]  /*19330*/  IMAD.MOV.U32 R204, RZ, RZ, 0x1 ;  /* 0x00000001ffcc7424 */ /* 0x000fe400078e00ff */
[--C-:B------:R-:W-:Y:S02]  /*19340*/  FADD.FTZ R200, R96, -R205.reuse ;  /* 0x800000cd60c87221 */ /* 0x100fe40000010000 */
[--C-:B------:R-:W-:Y:S02]  /*19350*/  FADD.FTZ R201, R97, -R205.reuse ;  /* 0x800000cd61c97221 */ /* 0x100fe40000010000 */
[----:B------:R-:W-:Y:S02]  /*19360*/  FFMA.FTZ R200, R200, R200, RZ ;  /* 0x000000c8c8c87223 */ /* 0x000fe400000100ff */
        /* <DEDUP_REMOVED lines=122> */
[----:B------:R-:W-:Y:S02]  /*19b10*/  FADD.FTZ R201, R143, -R205 ;  /* 0x800000cd8fc97221 */ /* 0x000fe40000010000 */
[----:B------:R-:W-:Y:S02]  /*19b20*/  FFMA.FTZ R200, R203, R203, R200 ;  /* 0x000000cbcbc87223 */ /* 0x000fe400000100c8 */
[----:B------:R-:W-:Y:S02]  /*19b30*/  IMAD.MOV.U32 R203, RZ, RZ, -0x1 ;  /* 0xffffffffffcb7424 */ /* 0x000fe400078e00ff */
[----:B------:R-:W-:Y:S01]  /*19b40*/  FFMA.FTZ R207, R201, R201, R200 ;  /* 0x000000c9c9cf7223 */ /* 0x000fe200000100c8 */
[----:B------:R-:W-:Y:S02]  /*19b50*/  MOV R200, 0x19b70 ;  /* 0x00019b7000c87802 */ /* 0x000fe40000000f00 */
        /* <DEDUP_REMOVED lines=14> */
[----:B------:R-:W-:Y:S01]  /*19c40*/  HFMA2.MMA R204, -RZ, RZ, 0, 4.76837158203125e-07 ;  /* 0x00000008ffcc7435 */ /* 0x000fe200000001ff */
[----:B------:R-:W-:Y:S01]  /*19c50*/  IMAD.MOV.U32 R202, RZ, RZ, 0x1f ;  /* 0x0000001fffca7424 */ /* 0x000fe200078e00ff */
[----:B------:R-:W-:Y:S01]  /*19c60*/  MOV R200, 0x19c90 ;  /* 0x00019c9000c87802 */ /* 0x000fe20000000f00 */
[----:B------:R-:W-:-:S03]  /*19c70*/  IMAD.MOV.U32 R203, RZ, RZ, -0x1 ;  /* 0xffffffffffcb7424 */ /* 0x000fc600078e00ff */
[----:B------:R-:W-:Y:S05]  /*19c80*/  CALL.REL.NOINC `($__internal_57_$__cuda_sm70_shflsync_bfly_p) ;  /* 0x0000007000007944 */ /* 0x000fea0003c00000 */
[----:B01----:R-:W-:Y:S01]  /*19c90*/  FADD.FTZ R207, R207, R204 ;  /* 0x000000cccfcf7221 */ /* 0x003fe20000010000 */
[----:B------:R-:W-:Y:S01]  /*19ca0*/  MOV R202, 0x1f ;  /* 0x0000001f00ca7802 */ /* 0x000fe20000000f00 */
[----:B------:R-:W-:Y:S01]  /*19cb0*/  IMAD.MOV.U32 R204, RZ, RZ, 0x10 ;  /* 0x00000010ffcc7424 */ /* 0x000fe200078e00ff */
[----:B------:R-:W-:Y:S01]  /*19cc0*/  MOV R200, 0x19cf0 ;  /* 0x00019cf000c87802 */ /* 0x000fe20000000f00 */
[----:B------:R-:W-:-:S02]  /*19cd0*/  IMAD.MOV.U32 R203, RZ, RZ, -0x1 ;  /* 0xffffffffffcb7424 */ /* 0x000fc400078e00ff */
[----:B------:R-:W-:Y:S05]  /*19ce0*/  CALL.REL.NOINC `($__internal_57_$__cuda_sm70_shflsync_bfly_p) ;  /* 0x0000001000007944 */ /* 0x000fea0003c00000 */
[----:B01----:R-:W-:Y:S05]  /*19cf0*/  BRA `(.L_x_19945) ;  /* 0xffffdf6000007947 */ /* 0x003fea000383ffff */
        .weak           $__internal_57_$__cuda_sm70_shflsync_bfly_p
        .type           $__internal_57_$__cuda_sm70_shflsync_bfly_p,@function
        .size           $__internal_57_$__cuda_sm70_shflsync_bfly_p,(.L_x_57097 - $__internal_57_$__cuda_sm70_shflsync_bfly_p)
$__internal_57_$__cuda_sm70_shflsync_bfly_p:
[----:B------:R-:W-:Y:S01]  /*19d00*/  IMAD.MOV.U32 R201, RZ, RZ, 0x0 ;  /* 0x00000000ffc97424 */ /* 0x000fe200078e00ff */
[----:B------:R-:W-:Y:S04]  /*19d10*/  WARPSYNC R203 ;  /* 0x000000cb00007348 */ /* 0x000fe80003800000 */
[----:B------:R0:W1:Y:S01]  /*19d20*/  SHFL.BFLY PT, R204, R207, R204, R202 ;  /* 0x0c0000cccfcc7389 */ /* 0x00006200000e00ca */
[----:B------:R-:W-:Y:S05]  /*19d30*/  RET.REL.NODEC R200 `(_ZN10layer_norm13ln_fwd_kernelINS_13Kernel_traitsI13__nv_bfloat16S2_fS2_fjLj2048ELj1ELj4ELj1ELj16ENS_18Kernel_traits_baseILj2048ES2_S2_fS2_fjLj128EEEEELb1ELb0ELb0ELb1EEEvNS_9FwdParamsE) ;  /* 0xfffe62c0c8007950 */ /* 0x000fea0003c3ffff */
.L_x_19946:
        /* <DEDUP_REMOVED lines=12> */
.L_x_57097:


//--------------------- .text._ZN10layer_norm13ln_fwd_kernelINS_13Kernel_traitsI13__nv_bfloat16S2_fS2_fjLj2048ELj1ELj4ELj1ELj16ENS_18Kernel_traits_baseILj2048ES2_S2_fS2_fjLj128EEEEELb1ELb0ELb1ELb0EEEvNS_9FwdParamsE --------------------------
	.section	.text._ZN10layer_norm13ln_fwd_kernelINS_13Kernel_traitsI13__nv_bfloat16S2_fS2_fjLj2048ELj1ELj4ELj1ELj16ENS_18Kernel_traits_baseILj2048ES2_S2_fS2_fjLj128EEEEELb1ELb0ELb1ELb0EEEvNS_9FwdParamsE,"ax",@progbits
	.sectioninfo	@"SHI_REGISTERS=243"
	.align	128
        .global         _ZN10layer_norm13ln_fwd_kernelINS_13Kernel_traitsI13__nv_bfloat16S2_fS2_fjLj2048ELj1ELj4ELj1ELj16ENS_18Kernel_traits_baseILj2048ES2_S2_fS2_fjLj128EEEEELb1ELb0ELb1ELb0EEEvNS_9FwdParamsE
        .type           _ZN10layer_norm13ln_fwd_kernelINS_13Kernel_traitsI13__nv_bfloat16S2_fS2_fjLj2048ELj1ELj4ELj1ELj16ENS_18Kernel_traits_baseILj2048ES2_S2_fS2_fjLj128EEEEELb1ELb0ELb1ELb0EEEvNS_9FwdParamsE,@function
        .size           _ZN10layer_norm13ln_fwd_kernelINS_13Kernel_traitsI13__nv_bfloat16S2_fS2_fjLj2048ELj1ELj4ELj1ELj16ENS_18Kernel_traits_baseILj2048ES2_S2_fS2_fjLj128EEEEELb1ELb0ELb1ELb0EEEvNS_9FwdParamsE,(.L_x_57098 - _ZN10layer_norm13ln_fwd_kernelINS_13Kernel_traitsI13__nv_bfloat16S2_fS2_fjLj2048ELj1ELj4ELj1ELj16ENS_18Kernel_traits_baseILj2048ES2_S2_fS2_fjLj128EEEEELb1ELb0ELb1ELb0EEEvNS_9FwdParamsE)
        .other          _ZN10layer_norm13ln_fwd_kernelINS_13Kernel_traitsI13__nv_bfloat16S2_fS2_fjLj2048ELj1ELj4ELj1ELj16ENS_18Kernel_traits_baseILj2048ES2_S2_fS2_fjLj128EEEEELb1ELb0ELb1ELb0EEEvNS_9FwdParamsE,@"STO_CUDA_ENTRY STV_DEFAULT"
_ZN10layer_norm13ln_fwd_kernelINS_13Kernel_traitsI13__nv_bfloat16S2_fS2_fjLj2048ELj1ELj4ELj1ELj16ENS_18Kernel_traits_baseILj2048ES2_S2_fS2_fjLj128EEEEELb1ELb0ELb1ELb0EEEvNS_9FwdParamsE:
.text._ZN10layer_norm13ln_fwd_kernelINS_13Kernel_traitsI13__nv_bfloat16S2_fS2_fjLj2048ELj1ELj4ELj1ELj16ENS_18Kernel_traits_baseILj2048ES2_S2_fS2_fjLj128EEEEELb1ELb0ELb1ELb0EEEvNS_9FwdParamsE:
        /* <DEDUP_REMOVED lines=32> */
[----:B--2---:R-:W-:Y:S01]  /*0200*/  UIADD3 UR10, UR5, -0x4498517b, URZ ;  /* 0xbb67ae85050a7890 */ /* 0x004fe2000fffe03f */
[----:B------:R-:W-:Y:S01]  /*0210*/  LOP3.LUT R8, R5, UR5, RZ, 0x3c, !PT ;  /* 0x0000000505087c12 */ /* 0x000fe2000f8e3cff */
[----:B------:R-:W-:Y:S01]  /*0220*/  UIADD3 UR12, UR5, 0x76cf5d0a, URZ ;  /* 0x76cf5d0a050c7890 */ /* 0x000fe2000fffe03f */
[----:B------:R-:W-:Y:S01]  /*0230*/  SHF.R.S32.HI R0, RZ, 0x1f, R0 ;  /* 0x0000001fff007819 */ /* 0x000fe20000011400 */
[----:B------:R-:W-:-:S02]  /*0240*/  UIADD3 UR14, UR5, 0x32370b8f, URZ ;  /* 0x32370b8f050e7890 */ /* 0x000fc4000fffe03f */
[----:B------:R-:W-:Y:S01]  /*0250*/  IMAD.WIDE.U32 R8, R8, -0x326172a9, RZ ;  /* 0xcd9e8d5708087825 */ /* 0x000fe200078e00ff */
[----:B------:R-:W-:Y:S01]  /*0260*/  LOP3.LUT R7, R3, UR10, R4, 0x96, !PT ;  /* 0x0000000a03077c12 */ /* 0x000fe2000f8e9604 */
[----:B------:R-:W-:Y:S01]  /*0270*/  UIADD3 UR13, UR4, -0x255992d5, URZ ;  /* 0xdaa66d2b040d7890 */ /* 0x000fe2000fffe03f */
[----:B------:R-:W-:Y:S01]  /*0280*/  LEA.HI R0, R0, c[0x0][0x168], RZ, 0x3 ;  /* 0x00005a0000007a11 */ /* 0x000fe200078f18ff */
        /* <DEDUP_REMOVED lines=52> */
.L_x_19948:
[----:B0-----:R-:W-:Y:S05]  /*05d0*/  BSYNC B0 ;  /* 0x0000000000007941 */ /* 0x001fea0003800000 */
.L_x_19947:
        /* <DEDUP_REMOVED lines=13> */
.L_x_19950:
[----:B0-----:R-:W-:Y:S05]  /*06b0*/  BSYNC B0 ;  /* 0x0000000000007941 */ /* 0x001fea0003800000 */
.L_x_19949:
        /* <DEDUP_REMOVED lines=13> */
.L_x_19952:
[----:B0-----:R-:W-:Y:S05]  /*0790*/  BSYNC B0 ;  /* 0x0000000000007941 */ /* 0x001fea0003800000 */
.L_x_19951:
        /* <DEDUP_REMOVED lines=13> */
.L_x_19954:
[----:B0-----:R-:W-:Y:S05]  /*0870*/  BSYNC B0 ;  /* 0x0000000000007941 */ /* 0x001fea0003800000 */
.L_x_19953:
        /* <DEDUP_REMOVED lines=13> */
.L_x_19956:
[----:B0-----:R-:W-:Y:S05]  /*0950*/  BSYNC B0 ;  /* 0x0000000000007941 */ /* 0x001fea0003800000 */
.L_x_19955:
        /* <DEDUP_REMOVED lines=23> */
.L_x_19958:
[----:B0-----:R-:W-:Y:S05]  /*0ad0*/  BSYNC B0 ;  /* 0x0000000000007941 */ /* 0x001fea0003800000 */
.L_x_19957:
        /* <DEDUP_REMOVED lines=22> */
.L_x_19960:
[----:B0-----:R-:W-:Y:S05]  /*0c40*/  BSYNC B0 ;  /* 0x0000000000007941 */ /* 0x001fea0003800000 */
.L_x_19959:
        /* <DEDUP_REMOVED lines=17> */
.L_x_19962:
[----:B0-----:R-:W-:Y:S05]  /*0d60*/  BSYNC B0 ;  /* 0x0000000000007941 */ /* 0x001fea0003800000 */
.L_x_19961:
        /* <DEDUP_REMOVED lines=13> */
[----:B------:R-:W-:Y:S01]  /*0e40*/  IMAD.HI.U32 R45, R214, -0x2daee0ad, RZ ;  /* 0xd2511f53d62d7827 */ /* 0x000fe200078e00ff */
        /* <DEDUP_REMOVED lines=130> */
.L_x_20589:
[----:B------:R-:W-:-:S04]  /*1670*/  IMAD.MOV.U32 R121, RZ, RZ, 0x4 ;  /* 0x00000004ff797424 */ /* 0x000fc800078e00ff */
[----:B------:R-:W-:-:S05]  /*1680*/  IMAD.WIDE R122, R42, R121, c[0x0][0x1d0] ;  /* 0x000074002a7a7625 */ /* 0x000fca00078e0279 */
[----:B------:R0:W2:Y:S01]  /*1690*/  LDG.E R233, [R122.64] ;  /* 0x000000067ae97981 */ /* 0x0000a2000c1e1900 */
[----:B------:R-:W-:-:S05]  /*16a0*/  IMAD.WIDE R120, R42, R121, c[0x0][0x1d8] ;  /* 0x000076002a787625 */ /* 0x000fca00078e0279 */
[----:B------:R1:W5:Y:S01]  /*16b0*/  LDG.E R232, [R120.64] ;  /* 0x0000000678e87981 */ /* 0x000362000c1e1900 */
[----:B------:R-:W-:Y:S01]  /*16c0*/  IMAD R230, R42, c[0x0][0x168], RZ ;  /* 0x00005a002ae67a24 */ /* 0x000fe200078e02ff */
[----:B------:R-:W-:Y:S01]  /*16d0*/  BSSY B1, `(.L_x_19964) ;  /* 0x000031e000017945 */ /* 0x000fe20003800000 */
[----:B------:R-:W-:Y:S01]  /*16e0*/  SHF.R.S32.HI R237, RZ, 0x1f, R42 ;  /* 0x0000001fffed7819 */ /* 0x000fe2000001142a */
        /* <DEDUP_REMOVED lines=8> */
[----:B------:R-:W-:Y:S01]  /*1770*/  @P1 LEA.HI R122, R235, R234, RZ, 0x3 ;  /* 0x000000eaeb7a1211 */ /* 0x000fe200078f18ff */
[----:B------:R-:W-:Y:S01]  /*1780*/  IMAD.MOV.U32 R234, RZ, RZ, RZ ;  /* 0x000000ffffea7224 */ /* 0x000fe200078e00ff */
[-C--:B------:R-:W-:Y:S02]  /*1790*/  LEA.HI.SX32 R235, R231, R123.reuse, 0x1d ;  /* 0x0000007be7eb7211 */ /* 0x080fe400078feaff */
[----:B------:R-:W-:Y:S01]  /*17a0*/  @P1 LEA.HI.SX32 R234, R122, R123, 0x1d ;  /* 0x0000007b7aea1211 */ /* 0x000fe200078feaff */
[----:B------:R-:W-:Y:S05]  /*17b0*/  @!P0 BRA `(.L_x_19965) ;  /* 0x000030f000008947 */ /* 0x000fea0003800000 */
[----:B-1----:R-:W-:-:S04]  /*17c0*/  ISETP.NE.U32.AND P2, PT, RZ, c[0x0][0x180], PT ;  /* 0x00006000ff007a0c */ /* 0x002fc80003f45070 */
[----:B------:R-:W-:Y:S01]  /*17d0*/  ISETP.NE.AND.EX P2, PT, RZ, c[0x0][0x184], PT, P2 ;  /* 0x00006100ff007a0c */ /* 0x000fe20003f45320 */
[----:B------:R-:W-:-:S04]  /*17e0*/  @P1 IMAD.MOV.U32 R61, RZ, RZ, 0x10 ;  /* 0x00000010ff3d1424 */ /* 0x000fc800078e00ff */
[----:B------:R-:W-:-:S05]  /*17f0*/  @P1 IMAD.WIDE.U32 R60, R234, R61, c[0x0][0x170] ;  /* 0x00005c00ea3c1625 */ /* 0x000fca00078e003d */
[----:B------:R0:W5:Y:S03]  /*1800*/  @P1 LDG.E.128 R52, [R60.64] ;  /* 0x000000063c341981 */ /* 0x000166000c1e1d00 */
[----:B------:R-:W-:-:S04]  /*1810*/  @P2 IMAD.MOV.U32 R50, RZ, RZ, 0x20 ;  /* 0x00000020ff322424 */ /* 0x000fc800078e00ff */
[----:B------:R-:W-:-:S05]  /*1820*/  @P2 IMAD.WIDE.U32 R50, R235, R50, c[0x0][0x180] ;  /* 0x00006000eb322625 */ /* 0x000fca00078e0032 */
[----:B------:R-:W2:Y:S01]  /*1830*/  @P2 LDG.E.128 R44, [R50.64] ;  /* 0x00000006322c2981 */ /* 0x000ea2000c1e1d00 */
[----:B------:R-:W-:-:S03]  /*1840*/  ISETP.GT.AND P3, PT, R233, RZ, PT ;  /* 0x000000ffe900720c */ /* 0x000fc60003f64270 */
[----:B------:R0:W5:Y:S01]  /*1850*/  @P2 LDG.E.128 R56, [R50.64+0x10] ;  /* 0x0000100632382981 */ /* 0x000162000c1e1d00 */
[----:B------:R-:W-:Y:S09]  /*1860*/  BSSY B2, `(.L_x_19966) ;  /* 0x000005c000027945 */ /* 0x000ff20003800000 */
[----:B------:R-:W-:-:S04]  /*1870*/  @!P3 ISETP.NE.U32.AND P4, PT, RZ, c[0x0][0x180], PT ;  /* 0x00006000ff00ba0c */ /* 0x000fc80003f85070 */
[----:B------:R-:W-:Y:S01]  /*1880*/  @!P3 ISETP.NE.AND.EX P4, PT, RZ, c[0x0][0x184], PT, P4 ;  /* 0x00006100ff00ba0c */ /* 0x000fe20003f85340 */
[----:B------:R-:W-:-:S03]  /*1890*/  @!P3 IMAD.MOV.U32 R62, RZ, RZ, R213 ;  /* 0x000000ffff3eb224 */ /* 0x000fc600078e00d5 */
[----:B--2---:R-:W-:Y:S01]  /*18a0*/  @!P3 FSEL R48, R44, RZ, P4 ;  /* 0x000000ff2c30b208 */ /* 0x004fe20002000000 */
[----:B------:R-:W-:Y:S05]  /*18b0*/  @!P3 BRA `(.L_x_19967) ;  /* 0x000005600000b947 */ /* 0x000fea0003800000 */
        /* <DEDUP_REMOVED lines=12> */
.L_x_19969:
[----:B------:R-:W-:Y:S02]  /*1980*/  IMAD.MOV.U32 R120, RZ, RZ, R216 ;  /* 0x000000ffff787224 */ /* 0x000fe400078e00d8 */
.L_x_19970:
[----:B------:R-:W-:Y:S05]  /*1990*/  BSYNC B3 ;  /* 0x0000000000037941 */ /* 0x000fea0003800000 */
.L_x_19968:
        /* <DEDUP_REMOVED lines=16> */
.L_x_19974:
[----:B------:R-:W-:Y:S05]  /*1aa0*/  BSYNC B4 ;  /* 0x0000000000047941 */ /* 0x000fea0003800000 */
.L_x_19973:
        /* <DEDUP_REMOVED lines=44> */
.L_x_19972:
[----:B------:R-:W-:Y:S05]  /*1d70*/  BSYNC B3 ;  /* 0x0000000000037941 */ /* 0x000fea0003800000 */
.L_x_19971:
        /* <DEDUP_REMOVED lines=8> */
[----:B------:R-:W-:-:S03]  /*1e00*/  SEL R229, RZ, 0x1, P4 ;  /* 0x00000001ffe57807 */ /* 0x000fc60002000000 */
[----:B------:R-:W-:Y:S02]  /*1e10*/  @P2 FADD.FTZ R48, R44, R48 ;  /* 0x000000302c302221 */ /* 0x000fe40000010000 */
.L_x_19967:
[----:B0-----:R-:W-:Y:S05]  /*1e20*/  BSYNC B2 ;  /* 0x0000000000027941 */ /* 0x001fea0003800000 */
.L_x_19966:
[----:B------:R-:W-:Y:S01]  /*1e30*/  @!P3 ISETP.NE.U32.AND P4, PT, RZ, c[0x0][0x180], PT ;  /* 0x00006000ff00ba0c */ /* 0x000fe20003f85070 */
[----:B------:R-:W-:Y:S01]  /*1e40*/  BSSY B2, `(.L_x_19975) ;  /* 0x000005b000027945 */ /* 0x000fe20003800000 */
[----:B------:R-:W-:Y:S02]  /*1e50*/  @!P3 MOV R51, R62 ;  /* 0x0000003e0033b202 */ /* 0x000fe40000000f00 */
[----:B------:R-:W-:-:S04]  /*1e60*/  @!P3 ISETP.NE.AND.EX P4, PT, RZ, c[0x0][0x184], PT, P4 ;  /* 0x00006100ff00ba0c */ /* 0x000fc80003f85340 */
[----:B------:R-:W-:Y:S01]  /*1e70*/  @!P3 FSEL R49, R45, RZ, P4 ;  /* 0x000000ff2d31b208 */ /* 0x000fe20002000000 */
[----:B------:R-:W-:Y:S05]  /*1e80*/  @!P3 BRA `(.L_x_19976) ;  /* 0x000005600000b947 */ /* 0x000fea0003800000 */
        /* <DEDUP_REMOVED lines=12> */
.L_x_19978:
[----:B------:R-:W-:Y:S02]  /*1f50*/  IMAD.MOV.U32 R122, RZ, RZ, R216 ;  /* 0x000000ffff7a7224 */ /* 0x000fe400078e00d8 */
.L_x_19979:
[----:B------:R-:W-:Y:S05]  /*1f60*/  BSYNC B3 ;  /* 0x0000000000037941 */ /* 0x000fea0003800000 */
.L_x_19977:
        /* <DEDUP_REMOVED lines=16> */
.L_x_19983:
[----:B------:R-:W-:Y:S05]  /*2070*/  BSYNC B4 ;  /* 0x0000000000047941 */ /* 0x000fea0003800000 */
.L_x_19982:
        /* <DEDUP_REMOVED lines=44> */
.L_x_19981:
[----:B------:R-:W-:Y:S05]  /*2340*/  BSYNC B3 ;  /* 0x0000000000037941 */ /* 0x000fea0003800000 */
.L_x_19980:
        /* <DEDUP_REMOVED lines=10> */
.L_x_19976:
[----:B------:R-:W-:Y:S05]  /*23f0*/  BSYNC B2 ;  /* 0x0000000000027941 */ /* 0x000fea0003800000 */
.L_x_19975:
[----:B------:R-:W-:Y:S01]  /*2400*/  @!P3 ISETP.NE.U32.AND P4, PT, RZ, c[0x0][0x180], PT ;  /* 0x00006000ff00ba0c */ /* 0x000fe20003f85070 */
[----:B------:R-:W-:Y:S01]  /*2410*/  BSSY B2, `(.L_x_19984) ;  /* 0x000005b000027945 */ /* 0x000fe20003800000 */
[----:B------:R-:W-:Y:S02]  /*2420*/  @!P3 IMAD.MOV.U32 R60, RZ, RZ, R51 ;  /* 0x000000ffff3cb224 */ /* 0x000fe400078e0033 */
        /* <DEDUP_REMOVED lines=15> */
.L_x_19987:
[----:B------:R-:W-:Y:S02]  /*2520*/  IMAD.MOV.U32 R122, RZ, RZ, R216 ;  /* 0x000000ffff7a7224 */ /* 0x000fe400078e00d8 */
.L_x_19988:
[----:B------:R-:W-:Y:S05]  /*2530*/  BSYNC B3 ;  /* 0x0000000000037941 */ /* 0x000fea0003800000 */
.L_x_19986:
        /* <DEDUP_REMOVED lines=16> */
.L_x_19992:
[----:B------:R-:W-:Y:S05]  /*2640*/  BSYNC B4 ;  /* 0x0000000000047941 */ /* 0x000fea0003800000 */
.L_x_19991:
        /* <DEDUP_REMOVED lines=44> */
.L_x_19990:
[----:B------:R-:W-:Y:S05]  /*2910*/  BSYNC B3 ;  /* 0x0000000000037941 */ /* 0x000fea0003800000 */
.L_x_19989:
        /* <DEDUP_REMOVED lines=10> */
.L_x_19985:
[----:B------:R-:W-:Y:S05]  /*29c0*/  BSYNC B2 ;  /* 0x0000000000027941 */ /* 0x000fea0003800000 */
.L_x_19984:
        /* <DEDUP_REMOVED lines=18> */
.L_x_19996:
[----:B------:R-:W-:Y:S02]  /*2af0*/  IMAD.MOV.U32 R213, RZ, RZ, R216 ;  /* 0x000000ffffd57224 */ /* 0x000fe400078e00d8 */
.L_x_19997:
[----:B------:R-:W-:Y:S05]  /*2b00*/  BSYNC B3 ;  /* 0x0000000000037941 */ /* 0x000fea0003800000 */
.L_x_19995:
        /* <DEDUP_REMOVED lines=16> */
.L_x_20001:
[----:B------:R-:W-:Y:S05]  /*2c10*/  BSYNC B4 ;  /* 0x0000000000047941 */ /* 0x000fea0003800000 */
.L_x_20000:
        /* <DEDUP_REMOVED lines=44> */
.L_x_19999:
[----:B------:R-:W-:Y:S05]  /*2ee0*/  BSYNC B3 ;  /* 0x0000000000037941 */ /* 0x000fea0003800000 */
.L_x_19998:
        /* <DEDUP_REMOVED lines=10> */
.L_x_19994:
[----:B------:R-:W-:Y:S05]  /*2f90*/  BSYNC B2 ;  /* 0x0000000000027941 */ /* 0x000fea0003800000 */
.L_x_19993:
[----:B------:R-:W-:Y:S01]  /*2fa0*/  @!P3 ISETP.NE.U32.AND P4, PT, RZ, c[0x0][0x180], PT ;  /* 0x00006000ff00ba0c */ /* 0x000fe20003f85070 */
[----:B------:R-:W-:Y:S01]  /*2fb0*/  BSSY B2, `(.L_x_20002) ;  /* 0x000005b000027945 */ /* 0x000fe20003800000 */
[----:B------:R-:W-:Y:S02]  /*2fc0*/  @!P3 MOV R62, R61 ;  /* 0x0000003d003eb202 */ /* 0x000fe40000000f00 */
[----:B------:R-:W-:-:S04]  /*2fd0*/  @!P3 ISETP.NE.AND.EX P4, PT, RZ, c[0x0][0x184], PT, P4 ;  /* 0x00006100ff00ba0c */ /* 0x000fc80003f85340 */
[----:B-----5:R-:W-:Y:S01]  /*2fe0*/  @!P3 FSEL R60, R56, RZ, P4 ;  /* 0x000000ff383cb208 */ /* 0x020fe20002000000 */
        /* <DEDUP_REMOVED lines=13> */
.L_x_20005:
[----:B------:R-:W-:Y:S02]  /*30c0*/  IMAD.MOV.U32 R213, RZ, RZ, R216 ;  /* 0x000000ffffd57224 */ /* 0x000fe400078e00d8 */
.L_x_20006:
[----:B------:R-:W-:Y:S05]  /*30d0*/  BSYNC B3 ;  /* 0x0000000000037941 */ /* 0x000fea0003800000 */
.L_x_20004:
        /* <DEDUP_REMOVED lines=16> */
.L_x_20010:
[----:B------:R-:W-:Y:S05]  /*31e0*/  BSYNC B4 ;  /* 0x0000000000047941 */ /* 0x000fea0003800000 */
.L_x_20009:
        /* <DEDUP_REMOVED lines=44> */
.L_x_20008:
[----:B------:R-:W-:Y:S05]  /*34b0*/  BSYNC B3 ;  /* 0x0000000000037941 */ /* 0x000fea0003800000 */
.L_x_20007:
[----:B------:R-:W0:Y:S01]  /*34c0*/  I2F.U32 R60, R213 ;  /* 0x000000d5003c7306 */ /* 0x000e220000201000 */
[----:B------:R-:W-:Y:S01]  /*34d0*/  PRMT R61, RZ, 0x5410, R54 ;  /* 0x00005410ff3d7816 */ /* 0x000fe20000000036 */
        /* <DEDUP_REMOVED lines=8> */
.L_x_20003:
[----:B------:R-:W-:Y:S05]  /*3560*/  BSYNC B2 ;  /* 0x0000000000027941 */ /* 0x000fea0003800000 */
.L_x_20002:
        /* <DEDUP_REMOVED lines=18> */
.L_x_20014:
[----:B------:R-:W-:Y:S02]  /*3690*/  IMAD.MOV.U32 R213, RZ, RZ, R216 ;  /* 0x000000ffffd57224 */ /* 0x000fe400078e00d8 */
.L_x_20015:
[----:B------:R-:W-:Y:S05]  /*36a0*/  BSYNC B3 ;  /* 0x0000000000037941 */ /* 0x000fea0003800000 */
.L_x_20013:
        /* <DEDUP_REMOVED lines=16> */
.L_x_20019:
[----:B------:R-:W-:Y:S05]  /*37b0*/  BSYNC B4 ;  /* 0x0000000000047941 */ /* 0x000fea0003800000 */
.L_x_20018:
        /* <DEDUP_REMOVED lines=44> */
.L_x_20017:
[----:B------:R-:W-:Y:S05]  /*3a80*/  BSYNC B3 ;  /* 0x0000000000037941 */ /* 0x000fea0003800000 */
.L_x_20016:
        /* <DEDUP_REMOVED lines=10> */
.L_x_20012:
[----:B------:R-:W-:Y:S05]  /*3b30*/  BSYNC B2 ;  /* 0x0000000000027941 */ /* 0x000fea0003800000 */
.L_x_20011:
        /* <DEDUP_REMOVED lines=18> */
.L_x_20023:
[----:B------:R-:W-:Y:S02]  /*3c60*/  IMAD.MOV.U32 R213, RZ, RZ, R216 ;  /* 0x000000ffffd57224 */ /* 0x000fe400078e00d8 */
.L_x_20024:
[----:B------:R-:W-:Y:S05]  /*3c70*/  BSYNC B3 ;  /* 0x0000000000037941 */ /* 0x000fea0003800000 */
.L_x_20022:
        /* <DEDUP_REMOVED lines=16> */
.L_x_20028:
[----:B------:R-:W-:Y:S05]  /*3d80*/  BSYNC B4 ;  /* 0x0000000000047941 */ /* 0x000fea0003800000 */
.L_x_20027:
        /* <DEDUP_REMOVED lines=44> */
.L_x_20026:
[----:B------:R-:W-:Y:S05]  /*4050*/  BSYNC B3 ;  /* 0x0000000000037941 */ /* 0x000fea0003800000 */
.L_x_20025:
        /* <DEDUP_REMOVED lines=10> */
.L_x_20021:
[----:B------:R-:W-:Y:S05]  /*4100*/  BSYNC B2 ;  /* 0x0000000000027941 */ /* 0x000fea0003800000 */
.L_x_20020:
        /* <DEDUP_REMOVED lines=18> */
.L_x_20032:
[----:B------:R-:W-:Y:S02]  /*4230*/  IMAD.MOV.U32 R236, RZ, RZ, R216 ;  /* 0x000000ffffec7224 */ /* 0x000fe400078e00d8 */
.L_x_20033:
[----:B------:R-:W-:Y:S05]  /*4240*/  BSYNC B3 ;  /* 0x0000000000037941 */ /* 0x000fea0003800000 */
.L_x_20031:
        /* <DEDUP_REMOVED lines=16> */
.L_x_20037:
[----:B------:R-:W-:Y:S05]  /*4350*/  BSYNC B4 ;  /* 0x0000000000047941 */ /* 0x000fea0003800000 */
.L_x_20036:
        /* <DEDUP_REMOVED lines=44> */
.L_x_20035:
[----:B------:R-:W-:Y:S05]  /*4620*/  BSYNC B3 ;  /* 0x0000000000037941 */ /* 0x000fea0003800000 */
.L_x_20034:
        /* <DEDUP_REMOVED lines=10> */
.L_x_20030:
[----:B------:R-:W-:Y:S05]  /*46d0*/  BSYNC B2 ;  /* 0x0000000000027941 */ /* 0x000fea0003800000 */
.L_x_20029:
[----:B------:R-:W-:Y:S01]  /*46e0*/  IMAD.MOV.U32 R120, RZ, RZ, 0x20 ;  /* 0x00000020ff787424 */ /* 0x000fe200078e00ff */
[----:B------:R-:W-:Y:S03]  /*46f0*/  BSSY B2, `(.L_x_20038) ;  /* 0x0000019000027945 */ /* 0x000fe60003800000 */
[----:B------:R-:W-:-:S05]  /*4700*/  IMAD.WIDE.U32 R120, R235, R120, c[0x0][0x188] ;  /* 0x00006200eb787625 */ /* 0x000fca00078e0078 */
[----:B------:R0:W-:Y:S04]  /*4710*/  STG.E.128 [R120.64], R48 ;  /* 0x0000003078007986 */ /* 0x0001e8000c101d06 */
[----:B------:R0:W-:Y:S01]  /*4720*/  STG.E.128 [R120.64+0x10], R60 ;  /* 0x0000103c78007986 */ /* 0x0001e2000c101d06 */
[----:B------:R-:W-:Y:S05]  /*4730*/  @!P1 BRA `(.L_x_20039) ;  /* 0x0000014000009947 */ /* 0x000fea0003800000 */
[----:B0-----:R-:W-:Y:S01]  /*4740*/  IMAD.U32 R121, R222, 0x10000, RZ ;  /* 0x00010000de797824 */ /* 0x001fe200078e00ff */
[----:B------:R-:W-:Y:S02]  /*4750*/  LOP3.LUT R120, R223, 0xffff, RZ, 0xc0, !PT ;  /* 0x0000ffffdf787812 */ /* 0x000fe400078ec0ff */
[----:B------:R-:W-:Y:S02]  /*4760*/  LOP3.LUT R230, R226, 0xff, RZ, 0xc0, !PT ;  /* 0x000000ffe2e67812 */ /* 0x000fe400078ec0ff */
[----:B------:R-:W-:-:S02]  /*4770*/  LOP3.LUT R123, R121, 0xff0000, RZ, 0xc0, !PT ;  /* 0x00ff0000797b7812 */ /* 0x000fc400078ec0ff */
[----:B------:R-:W-:Y:S01]  /*4780*/  PRMT R121, R221, 0x7104, RZ ;  /* 0x00007104dd797816 */ /* 0x000fe200000000ff */
[----:B------:R-:W-:Y:S01]  /*4790*/  IMAD.WIDE.U32 R230, R230, 0x1000000, RZ ;  /* 0x01000000e6e67825 */ /* 0x000fe200078e00ff */
[----:B------:R-:W-:Y:S02]  /*47a0*/  PRMT R120, R123, 0x4210, R120 ;  /* 0x000042107b787816 */ /* 0x000fe40000000078 */
[----:B------:R-:W-:Y:S02]  /*47b0*/  LOP3.LUT R122, R227, 0xff, RZ, 0xc0, !PT ;  /* 0x000000ffe37a7812 */ /* 0x000fe400078ec0ff */
[----:B------:R-:W-:Y:S02]  /*47c0*/  LOP3.LUT R236, R120, 0xff00, R121, 0xf8, !PT ;  /* 0x0000ff0078ec7812 */ /* 0x000fe400078ef879 */
[----:B------:R-:W-:Y:S01]  /*47d0*/  LOP3.LUT R120, R228, 0xff, RZ, 0xc0, !PT ;  /* 0x000000ffe4787812 */ /* 0x000fe200078ec0ff */
[----:B------:R-:W-:Y:S01]  /*47e0*/  IMAD.WIDE.U32 R122, R122, 0x10000, RZ ;  /* 0x000100007a7a7825 */ /* 0x000fe200078e00ff */
[----:B------:R-:W-:-:S03]  /*47f0*/  LOP3.LUT R239, R236, 0xff, R225, 0xf8, !PT ;  /* 0x000000ffecef7812 */ /* 0x000fc600078ef8e1 */
        /* <DEDUP_REMOVED lines=8> */
.L_x_20039:
[----:B------:R-:W-:Y:S05]  /*4880*/  BSYNC B2 ;  /* 0x0000000000027941 */ /* 0x000fea0003800000 */
.L_x_20038:
[----:B------:R-:W-:Y:S02]  /*4890*/  IADD3 R235, R235, 0x20, RZ ;  /* 0x00000020ebeb7810 */ /* 0x000fe40007ffe0ff */
[----:B------:R-:W-:Y:S02]  /*48a0*/  IADD3 R234, R234, 0x20, RZ ;  /* 0x00000020eaea7810 */ /* 0x000fe40007ffe0ff */
.L_x_19965:
[----:B-1----:R-:W-:Y:S05]  /*48b0*/  BSYNC B1 ;  /* 0x0000000000017941 */ /* 0x002fea0003800000 */
.L_x_19964:
[----:B------:R-:W-:Y:S01]  /*48c0*/  LOP3.LUT P2, RZ, R43, 0x100, RZ, 0xc0, !PT ;  /* 0x000001002bff7812 */ /* 0x000fe2000784c0ff */
[----:B------:R-:W-:-:S12]  /*48d0*/  BSSY B1, `(.L_x_20040) ;  /* 0x0000311000017945 */ /* 0x000fd80003800000 */
[----:B------:R-:W-:Y:S05]  /*48e0*/  @!P2 BRA `(.L_x_20041) ;  /* 0x000030f00000a947 */ /* 0x000fea0003800000 */
[----:B------:R-:W-:-:S04]  /*48f0*/  ISETP.NE.U32.AND P2, PT, RZ, c[0x0][0x180], PT ;  /* 0x00006000ff007a0c */ /* 0x000fc80003f45070 */
        /* <DEDUP_REMOVED lines=27> */
.L_x_20045:
[----:B0-----:R-:W-:Y:S02]  /*4ab0*/  IMAD.MOV.U32 R120, RZ, RZ, R216 ;  /* 0x000000ffff787224 */ /* 0x001fe400078e00d8 */
.L_x_20046:
[----:B------:R-:W-:Y:S05]  /*4ac0*/  BSYNC B3 ;  /* 0x0000000000037941 */ /* 0x000fea0003800000 */
.L_x_20044:
        /* <DEDUP_REMOVED lines=16> */
.L_x_20050:
[----:B------:R-:W-:Y:S05]  /*4bd0*/  BSYNC B4 ;  /* 0x0000000000047941 */ /* 0x000fea0003800000 */
.L_x_20049:
        /* <DEDUP_REMOVED lines=44> */
.L_x_20048:
[----:B------:R-:W-:Y:S05]  /*4ea0*/  BSYNC B3 ;  /* 0x0000000000037941 */ /* 0x000fea0003800000 */
.L_x_20047:
        /* <DEDUP_REMOVED lines=10> */
.L_x_20043:
[----:B-1----:R-:W-:Y:S05]  /*4f50*/  BSYNC B2 ;  /* 0x0000000000027941 */ /* 0x002fea0003800000 */
.L_x_20042:
        /* <DEDUP_REMOVED lines=18> */
.L_x_20054:
[----:B0-----:R-:W-:Y:S02]  /*5080*/  IMAD.MOV.U32 R122, RZ, RZ, R216 ;  /* 0x000000ffff7a7224 */ /* 0x001fe400078e00d8 */
.L_x_20055:
[----:B------:R-:W-:Y:S05]  /*5090*/  BSYNC B3 ;  /* 0x0000000000037941 */ /* 0x000fea0003800000 */
.L_x_20053:
        /* <DEDUP_REMOVED lines=16> */
.L_x_20059:
[----:B------:R-:W-:Y:S05]  /*51a0*/  BSYNC B4 ;  /* 0x0000000000047941 */ /* 0x000fea0003800000 */
.L_x_20058:
        /* <DEDUP_REMOVED lines=44> */
.L_x_20057:
[----:B------:R-:W-:Y:S05]  /*5470*/  BSYNC B3 ;  /* 0x0000000000037941 */ /* 0x000fea0003800000 */
.L_x_20056:
        /* <DEDUP_REMOVED lines=10> */
.L_x_20052:
[----:B------:R-:W-:Y:S05]  /*5520*/  BSYNC B2 ;  /* 0x0000000000027941 */ /* 0x000fea0003800000 */
.L_x_20051:
        /* <DEDUP_REMOVED lines=18> */
.L_x_20063:
[----:B0-----:R-:W-:Y:S02]  /*5650*/  MOV R122, R216 ;  /* 0x000000d8007a7202 */ /* 0x001fe40000000f00 */
.L_x_20064:
[----:B------:R-:W-:Y:S05]  /*5660*/  BSYNC B3 ;  /* 0x0000000000037941 */ /* 0x000fea0003800000 */
.L_x_20062:
        /* <DEDUP_REMOVED lines=16> */
.L_x_20068:
[----:B------:R-:W-:Y:S05]  /*5770*/  BSYNC B4 ;  /* 0x0000000000047941 */ /* 0x000fea0003800000 */
.L_x_20067:
        /* <DEDUP_REMOVED lines=44> */
.L_x_20066:
[----:B------:R-:W-:Y:S05]  /*5a40*/  BSYNC B3 ;  /* 0x0000000000037941 */ /* 0x000fea0003800000 */
.L_x_20065:
        /* <DEDUP_REMOVED lines=10> */
.L_x_20061:
[----:B------:R-:W-:Y:S05]  /*5af0*/  BSYNC B2 ;  /* 0x0000000000027941 */ /* 0x000fea0003800000 */
.L_x_20060:
        /* <DEDUP_REMOVED lines=18> */
.L_x_20072:
[----:B------:R-:W-:Y:S02]  /*5c20*/  IMAD.MOV.U32 R213, RZ, RZ, R216 ;  /* 0x000000ffffd57224 */ /* 0x000fe400078e00d8 */
.L_x_20073:
[----:B------:R-:W-:Y:S05]  /*5c30*/  BSYNC B3 ;  /* 0x0000000000037941 */ /* 0x000fea0003800000 */
.L_x_20071:
        /* <DEDUP_REMOVED lines=16> */
.L_x_20077:
[----:B------:R-:W-:Y:S05]  /*5d40*/  BSYNC B4 ;  /* 0x0000000000047941 */ /* 0x000fea0003800000 */
.L_x_20076:
[----:B------:R-:W-:Y:S01]  /*5d50*/  IMAD.HI.U32 R68, R127, -0x326172a9, RZ ;  /* 0xcd9e8d577f447827 */ /* 0x000fe200078e00ff */
[----:B------:R-:W-:-:S03]  /*5d60*/  LOP3.LUT R67, R67, UR5, R212, 0x96, !PT ;  /* 0x0000000543437c12 */ /* 0x000fc6000f8e96d4 */
[----:B0-----:R-:W-:Y:S01]  /*5d70*/  IMAD R121, R127, -0x326172a9, RZ ;  /* 0xcd9e8d577f797824 */ /* 0x001fe200078e02ff */
        /* <DEDUP_REMOVED lines=41> */
.L_x_20075:
[----:B------:R-:W-:Y:S05]  /*6010*/  BSYNC B3 ;  /* 0x0000000000037941 */ /* 0x000fea0003800000 */
.L_x_20074:
[----:B------:R-:W1:Y:S01]  /*6020*/  I2F.U32 R67, R213 ;  /* 0x000000d500437306 */ /* 0x000e620000201000 */
[----:B-----5:R-:W-:Y:S01]  /*6030*/  PRMT R70, RZ, 0x7610, R53 ;  /* 0x00007610ff467816 */ /* 0x020fe20000000035 */
[----:B------:R-:W-:-:S04]  /*6040*/  IMAD.MOV.U32 R68, RZ, RZ, 0x2f800000 ;  /* 0x2f800000ff447424 */ /* 0x000fc800078e00ff */
[----:B------:R-:W-:-:S04]  /*6050*/  FMUL.FTZ R70, R70, c[0x0][0x1ec] ;  /* 0x00007b0046467a20 */ /* 0x000fc80000410000 */
[----:B------:R-:W-:Y:S02]  /*6060*/  FMUL.FTZ R70, R70, c[0x0][0x1e8] ;  /* 0x00007a0046467a20 */ /* 0x000fe40000410000 */
[----:B-1----:R-:W-:-:S05]  /*6070*/  FFMA.FTZ R67, R67, R68, 1.1641532182693481445e-10 ;  /* 0x2f00000043437423 */ /* 0x002fca0000010044 */
[----:B------:R-:W-:-:S04]  /*6080*/  FSETP.GTU.FTZ.AND P4, PT, R67, c[0x0][0x1e4], PT ;  /* 0x0000790043007a0b */ /* 0x000fc80003f9c000 */
[----:B------:R-:W-:Y:S02]  /*6090*/  FSEL R67, R70, RZ, !P4 ;  /* 0x000000ff46437208 */ /* 0x000fe40006000000 */
[----:B------:R-:W-:-:S03]  /*60a0*/  SEL R226, RZ, 0x1, P4 ;  /* 0x00000001ffe27807 */ /* 0x000fc60002000000 */
[----:B------:R-:W-:Y:S02]  /*60b0*/  @P2 FADD.FTZ R67, R47, R67 ;  /* 0x000000432f432221 */ /* 0x000fe40000010000 */
.L_x_20070:
[----:B------:R-:W-:Y:S05]  /*60c0*/  BSYNC B2 ;  /* 0x0000000000027941 */ /* 0x000fea0003800000 */
.L_x_20069:
[----:B------:R-:W-:Y:S01]  /*60d0*/  @!P3 ISETP.NE.U32.AND P4, PT, RZ, c[0x0][0x180], PT ;  /* 0x00006000ff00ba0c */ /* 0x000fe20003f85070 */
[----:B------:R-:W-:Y:S01]  /*60e0*/  BSSY B2, `(.L_x_20078) ;  /* 0x000005b000027945 */ /* 0x000fe20003800000 */
[----:B------:R-:W-:Y:S02]  /*60f0*/  @!P3 IMAD.MOV.U32 R70, RZ, RZ, R69 ;  /* 0x000000ffff46b224 */ /* 0x000fe400078e0045 */
        /* <DEDUP_REMOVED lines=15> */
.L_x_20081:
[----:B------:R-:W-:Y:S02]  /*61f0*/  IMAD.MOV.U32 R213, RZ, RZ, R216 ;  /* 0x000000ffffd57224 */ /* 0x000fe400078e00d8 */
.L_x_20082:
[----:B------:R-:W-:Y:S05]  /*6200*/  BSYNC B3 ;  /* 0x0000000000037941 */ /* 0x000fea0003800000 */
.L_x_20080:
        /* <DEDUP_REMOVED lines=16> */
.L_x_20086:
[----:B------:R-:W-:Y:S05]  /*6310*/  BSYNC B4 ;  /* 0x0000000000047941 */ /* 0x000fea0003800000 */
.L_x_20085:
        /* <DEDUP_REMOVED lines=44> */
.L_x_20084:
[----:B------:R-:W-:Y:S05]  /*65e0*/  BSYNC B3 ;  /* 0x0000000000037941 */ /* 0x000fea0003800000 */
.L_x_20083:
[----:B------:R-:W1:Y:S01]  /*65f0*/  I2F.U32 R68, R213 ;  /* 0x000000d500447306 */ /* 0x000e620000201000 */
[----:B------:R-:W-:Y:S01]  /*6600*/  PRMT R71, RZ, 0x5410, R54 ;  /* 0x00005410ff477816 */ /* 0x000fe20000000036 */
        /* <DEDUP_REMOVED lines=8> */
.L_x_20079:
[----:B------:R-:W-:Y:S05]  /*6690*/  BSYNC B2 ;  /* 0x0000000000027941 */ /* 0x000fea0003800000 */
.L_x_20078:
        /* <DEDUP_REMOVED lines=18> */
.L_x_20090:
[----:B------:R-:W-:Y:S02]  /*67c0*/  MOV R213, R216 ;  /* 0x000000d800d57202 */ /* 0x000fe40000000f00 */
.L_x_20091:
[----:B------:R-:W-:Y:S05]  /*67d0*/  BSYNC B3 ;  /* 0x0000000000037941 */ /* 0x000fea0003800000 */
.L_x_20089:
        /* <DEDUP_REMOVED lines=16> */
.L_x_20095:
[----:B------:R-:W-:Y:S05]  /*68e0*/  BSYNC B4 ;  /* 0x0000000000047941 */ /* 0x000fea0003800000 */
.L_x_20094:
        /* <DEDUP_REMOVED lines=44> */
.L_x_20093:
[----:B------:R-:W-:Y:S05]  /*6bb0*/  BSYNC B3 ;  /* 0x0000000000037941 */ /* 0x000fea0003800000 */
.L_x_20092:
[----:B------:R-:W1:Y:S01]  /*6bc0*/  I2F.U32 R69, R213 ;  /* 0x000000d500457306 */ /* 0x000e620000201000 */
[----:B0-----:R-:W-:Y:S01]  /*6bd0*/  PRMT R120, RZ, 0x7610, R54 ;  /* 0x00007610ff787816 */ /* 0x001fe20000000036 */
        /* <DEDUP_REMOVED lines=8> */
.L_x_20088:
[----:B------:R-:W-:Y:S05]  /*6c60*/  BSYNC B2 ;  /* 0x0000000000027941 */ /* 0x000fea0003800000 */
.L_x_20087:
[----:B------:R-:W-:Y:S01]  /*6c70*/  @!P3 ISETP.NE.U32.AND P4, PT, RZ, c[0x0][0x180], PT ;  /* 0x00006000ff00ba0c */ /* 0x000fe20003f85070 */
[----:B------:R-:W-:Y:S01]  /*6c80*/  BSSY B2, `(.L_x_20096) ;  /* 0x000005b000027945 */ /* 0x000fe20003800000 */
[----:B0-----:R-:W-:Y:S02]  /*6c90*/  @!P3 IMAD.MOV.U32 R120, RZ, RZ, R71 ;  /* 0x000000ffff78b224 */ /* 0x001fe400078e0047 */
        /* <DEDUP_REMOVED lines=15> */
.L_x_20099:
[----:B------:R-:W-:Y:S02]  /*6d90*/  IMAD.MOV.U32 R213, RZ, RZ, R216 ;  /* 0x000000ffffd57224 */ /* 0x000fe400078e00d8 */
.L_x_20100:
[----:B------:R-:W-:Y:S05]  /*6da0*/  BSYNC B3 ;  /* 0x0000000000037941 */ /* 0x000fea0003800000 */
.L_x_20098:
        /* <DEDUP_REMOVED lines=16> */
.L_x_20104:
[----:B------:R-:W-:Y:S05]  /*6eb0*/  BSYNC B4 ;  /* 0x0000000000047941 */ /* 0x000fea0003800000 */
.L_x_20103:
        /* <DEDUP_REMOVED lines=44> */
.L_x_20102:
[----:B------:R-:W-:Y:S05]  /*7180*/  BSYNC B3 ;  /* 0x0000000000037941 */ /* 0x000fea0003800000 */
.L_x_20101:
        /* <DEDUP_REMOVED lines=10> */
.L_x_20097:
[----:B------:R-:W-:Y:S05]  /*7230*/  BSYNC B2 ;  /* 0x0000000000027941 */ /* 0x000fea0003800000 */
.L_x_20096:
        /* <DEDUP_REMOVED lines=18> */
.L_x_20108:
[----:B------:R-:W-:Y:S02]  /*7360*/  IMAD.MOV.U32 R236, RZ, RZ, R216 ;  /* 0x000000ffffec7224 */ /* 0x000fe400078e00d8 */
.L_x_20109:
[----:B------:R-:W-:Y:S05]  /*7370*/  BSYNC B3 ;  /* 0x0000000000037941 */ /* 0x000fea0003800000 */
.L_x_20107:
        /* <DEDUP_REMOVED lines=16> */
.L_x_20113:
[----:B------:R-:W-:Y:S05]  /*7480*/  BSYNC B4 ;  /* 0x0000000000047941 */ /* 0x000fea0003800000 */
.L_x_20112:
        /* <DEDUP_REMOVED lines=44> */
.L_x_20111:
[----:B------:R-:W-:Y:S05]  /*7750*/  BSYNC B3 ;  /* 0x0000000000037941 */ /* 0x000fea0003800000 */
.L_x_20110:
        /* <DEDUP_REMOVED lines=10> */
.L_x_20106:
[----:B------:R-:W-:Y:S05]  /*7800*/  BSYNC B2 ;  /* 0x0000000000027941 */ /* 0x000fea0003800000 */
.L_x_20105:
        /* <DEDUP_REMOVED lines=8> */
[----:B------:R-:W-:Y:S02]  /*7890*/  PRMT R123, R221, 0x7104, RZ ;  /* 0x00007104dd7b7816 */ /* 0x000fe400000000ff */
[----:B------:R-:W-:-:S02]  /*78a0*/  LOP3.LUT R121, R121, 0xff0000, RZ, 0xc0, !PT ;  /* 0x00ff000079797812 */ /* 0x000fc400078ec0ff */
[----:B------:R-:W-:Y:S02]  /*78b0*/  LOP3.LUT R230, R226, 0xff, RZ, 0xc0, !PT ;  /* 0x000000ffe2e67812 */ /* 0x000fe400078ec0ff */
[----:B------:R-:W-:Y:S02]  /*78c0*/  PRMT R120, R121, 0x4210, R120 ;  /* 0x0000421079787816 */ /* 0x000fe40000000078 */
[----:B------:R-:W-:Y:S01]  /*78d0*/  LOP3.LUT R122, R227, 0xff, RZ, 0xc0, !PT ;  /* 0x000000ffe37a7812 */ /* 0x000fe200078ec0ff */
[----:B------:R-:W-:Y:S01]  /*78e0*/  IMAD.WIDE.U32 R230, R230, 0x1000000, RZ ;  /* 0x01000000e6e67825 */ /* 0x000fe200078e00ff */
        /* <DEDUP_REMOVED lines=12> */
.L_x_20115:
[----:B------:R-:W-:Y:S05]  /*79b0*/  BSYNC B2 ;  /* 0x0000000000027941 */ /* 0x000fea0003800000 */
.L_x_20114:
[----:B------:R-:W-:Y:S02]  /*79c0*/  IADD3 R235, R235, 0x20, RZ ;  /* 0x00000020ebeb7810 */ /* 0x000fe40007ffe0ff */
[----:B------:R-:W-:Y:S02]  /*79d0*/  IADD3 R234, R234, 0x20, RZ ;  /* 0x00000020eaea7810 */ /* 0x000fe40007ffe0ff */
.L_x_20041:
[----:B------:R-:W-:Y:S05]  /*79e0*/  BSYNC B1 ;  /* 0x0000000000017941 */ /* 0x000fea0003800000 */
.L_x_20040:
[----:B------:R-:W-:Y:S01]  /*79f0*/  LOP3.LUT P2, RZ, R43, 0x80, RZ, 0xc0, !PT ;  /* 0x000000802bff7812 */ /* 0x000fe2000784c0ff */
[----:B------:R-:W-:-:S12]  /*7a00*/  BSSY B1, `(.L_x_20116) ;  /* 0x0000311000017945 */ /* 0x000fd80003800000 */
[----:B------:R-:W-:Y:S05]  /*7a10*/  @!P2 BRA `(.L_x_20117) ;  /* 0x000030f00000a947 */ /* 0x000fea0003800000 */
[----:B------:R-:W-:-:S04]  /*7a20*/  ISETP.NE.U32.AND P2, PT, RZ, c[0x0][0x180], PT ;  /* 0x00006000ff007a0c */ /* 0x000fc80003f45070 */
[----:B------:R-:W-:Y:S02]  /*7a30*/  ISETP.NE.AND.EX P2, PT, RZ, c[0x0][0x184], PT, P2 ;  /* 0x00006100ff007a0c */ /* 0x000fe40003f45320 */
[----:B------:R-:W-:-:S11]  /*7a40*/  @P1 MOV R77, 0x10 ;  /* 0x00000010004d1802 */ /* 0x000fd60000000f00 */
[----:B------:R-:W-:-:S04]  /*7a50*/  @P2 IMAD.MOV.U32 R74, RZ, RZ, 0x20 ;  /* 0x00000020ff4a2424 */ /* 0x000fc800078e00ff */
[----:B------:R-:W-:-:S04]  /*7a60*/  @P2 IMAD.WIDE.U32 R74, R235, R74, c[0x0][0x180] ;  /* 0x00006000eb4a2625 */ /* 0x000fc800078e004a */
[----:B------:R-:W-:Y:S01]  /*7a70*/  @P1 IMAD.WIDE.U32 R76, R234, R77, c[0x0][0x170] ;  /* 0x00005c00ea4c1625 */ /* 0x000fe200078e004d */
[----:B------:R-:W2:Y:S01]  /*7a80*/  @P2 LDG.E.128 R44, [R74.64] ;  /* 0x000000064a2c2981 */ /* 0x000ea2000c1e1d00 */
[----:B------:R-:W-:-:S03]  /*7a90*/  ISETP.GT.AND P3, PT, R233, RZ, PT ;  /* 0x000000ffe900720c */ /* 0x000fc60003f64270 */
[----:B------:R1:W5:Y:S04]  /*7aa0*/  @P1 LDG.E.128 R52, [R76.64] ;  /* 0x000000064c341981 */ /* 0x000368000c1e1d00 */
[----:B------:R1:W5:Y:S01]  /*7ab0*/  @P2 LDG.E.128 R56, [R74.64+0x10] ;  /* 0x000010064a382981 */ /* 0x000362000c1e1d00 */
[----:B------:R-:W-:Y:S05]  /*7ac0*/  BSSY B2, `(.L_x_20118) ;  /* 0x000005c000027945 */ /* 0x000fea0003800000 */
        /* <DEDUP_REMOVED lines=17> */
.L_x_20121:
[----:B0-----:R-:W-:Y:S02]  /*7be0*/  IMAD.MOV.U32 R120, RZ, RZ, R216 ;  /* 0x000000ffff787224 */ /* 0x001fe400078e00d8 */
.L_x_20122:
[----:B------:R-:W-:Y:S05]  /*7bf0*/  BSYNC B3 ;  /* 0x0000000000037941 */ /* 0x000fea0003800000 */
.L_x_20120:
        /* <DEDUP_REMOVED lines=16> */
.L_x_20126:
[----:B------:R-:W-:Y:S05]  /*7d00*/  BSYNC B4 ;  /* 0x0000000000047941 */ /* 0x000fea0003800000 */
.L_x_20125:
        /* <DEDUP_REMOVED lines=44> */
.L_x_20124:
[----:B------:R-:W-:Y:S05]  /*7fd0*/  BSYNC B3 ;  /* 0x0000000000037941 */ /* 0x000fea0003800000 */
.L_x_20123:
        /* <DEDUP_REMOVED lines=10> */
.L_x_20119:
[----:B-1----:R-:W-:Y:S05]  /*8080*/  BSYNC B2 ;  /* 0x0000000000027941 */ /* 0x002fea0003800000 */
.L_x_20118:
        /* <DEDUP_REMOVED lines=18> */
.L_x_20130:
[----:B0-----:R-:W-:Y:S02]  /*81b0*/  IMAD.MOV.U32 R122, RZ, RZ, R216 ;  /* 0x000000ffff7a7224 */ /* 0x001fe400078e00d8 */
.L_x_20131:
[----:B------:R-:W-:Y:S05]  /*81c0*/  BSYNC B3 ;  /* 0x0000000000037941 */ /* 0x000fea0003800000 */
.L_x_20129:
        /* <DEDUP_REMOVED lines=16> */
.L_x_20135:
[----:B------:R-:W-:Y:S05]  /*82d0*/  BSYNC B4 ;  /* 0x0000000000047941 */ /* 0x000fea0003800000 */
.L_x_20134:
        /* <DEDUP_REMOVED lines=44> */
.L_x_20133:
[----:B------:R-:W-:Y:S05]  /*85a0*/  BSYNC B3 ;  /* 0x0000000000037941 */ /* 0x000fea0003800000 */
.L_x_20132:
        /* <DEDUP_REMOVED lines=10> */
.L_x_20128:
[----:B------:R-:W-:Y:S05]  /*8650*/  BSYNC B2 ;  /* 0x0000000000027941 */ /* 0x000fea0003800000 */
.L_x_20127:
        /* <DEDUP_REMOVED lines=18> */
.L_x_20139:
[----:B0-----:R-:W-:Y:S02]  /*8780*/  IMAD.MOV.U32 R122, RZ, RZ, R216 ;  /* 0x000000ffff7a7224 */ /* 0x001fe400078e00d8 */
.L_x_20140:
[----:B------:R-:W-:Y:S05]  /*8790*/  BSYNC B3 ;  /* 0x0000000000037941 */ /* 0x000fea0003800000 */
.L_x_20138:
        /* <DEDUP_REMOVED lines=16> */
.L_x_20144:
[----:B------:R-:W-:Y:S05]  /*88a0*/  BSYNC B4 ;  /* 0x0000000000047941 */ /* 0x000fea0003800000 */
.L_x_20143:
        /* <DEDUP_REMOVED lines=44> */
.L_x_20142:
[----:B------:R-:W-:Y:S05]  /*8b70*/  BSYNC B3 ;  /* 0x0000000000037941 */ /* 0x000fea0003800000 */
.L_x_20141:
        /* <DEDUP_REMOVED lines=8> */
[----:B------:R-:W-:-:S03]  /*8c00*/  SEL R227, RZ, 0x1, P4 ;  /* 0x00000001ffe37807 */ /* 0x000fc60002000000 */
[----:B------:R-:W-:Y:S02]  /*8c10*/  @P2 FADD.FTZ R74, R46, R74 ;  /* 0x0000004a2e4a2221 */ /* 0x000fe40000010000 */
.L_x_20137:
[----:B------:R-:W-:Y:S05]  /*8c20*/  BSYNC B2 ;  /* 0x0000000000027941 */ /* 0x000fea0003800000 */
.L_x_20136:
        /* <DEDUP_REMOVED lines=18> */
.L_x_20148:
[----:B------:R-:W-:Y:S02]  /*8d50*/  IMAD.MOV.U32 R213, RZ, RZ, R216 ;  /* 0x000000ffffd57224 */ /* 0x000fe400078e00d8 */
.L_x_20149:
[----:B------:R-:W-:Y:S05]  /*8d60*/  BSYNC B3 ;  /* 0x0000000000037941 */ /* 0x000fea0003800000 */
.L_x_20147:
        /* <DEDUP_REMOVED lines=16> */
.L_x_20153:
[----:B------:R-:W-:Y:S05]  /*8e70*/  BSYNC B4 ;  /* 0x0000000000047941 */ /* 0x000fea0003800000 */
.L_x_20152:
        /* <DEDUP_REMOVED lines=44> */
.L_x_20151:
[----:B------:R-:W-:Y:S05]  /*9140*/  BSYNC B3 ;  /* 0x0000000000037941 */ /* 0x000fea0003800000 */
.L_x_20150:
        /* <DEDUP_REMOVED lines=10> */
.L_x_20146:
[----:B------:R-:W-:Y:S05]  /*91f0*/  BSYNC B2 ;  /* 0x0000000000027941 */ /* 0x000fea0003800000 */
.L_x_20145:
        /* <DEDUP_REMOVED lines=18> */
.L_x_20157:
[----:B------:R-:W-:Y:S02]  /*9320*/  IMAD.MOV.U32 R213, RZ, RZ, R216 ;  /* 0x000000ffffd57224 */ /* 0x000fe400078e00d8 */
.L_x_20158:
[----:B------:R-:W-:Y:S05]  /*9330*/  BSYNC B3 ;  /* 0x0000000000037941 */ /* 0x000fea0003800000 */
.L_x_20156:
        /* <DEDUP_REMOVED lines=16> */
.L_x_20162:
[----:B------:R-:W-:Y:S05]  /*9440*/  BSYNC B4 ;  /* 0x0000000000047941 */ /* 0x000fea0003800000 */
.L_x_20161:
        /* <DEDUP_REMOVED lines=44> */
.L_x_20160:
[----:B------:R-:W-:Y:S05]  /*9710*/  BSYNC B3 ;  /* 0x0000000000037941 */ /* 0x000fea0003800000 */
.L_x_20159:
        /* <DEDUP_REMOVED lines=10> */
.L_x_20155:
[----:B------:R-:W-:Y:S05]  /*97c0*/  BSYNC B2 ;  /* 0x0000000000027941 */ /* 0x000fea0003800000 */
.L_x_20154:
        /* <DEDUP_REMOVED lines=18> */
.L_x_20166:
[----:B------:R-:W-:Y:S02]  /*98f0*/  IMAD.MOV.U32 R213, RZ, RZ, R216 ;  /* 0x000000ffffd57224 */ /* 0x000fe400078e00d8 */
.L_x_20167:
[----:B------:R-:W-:Y:S05]  /*9900*/  BSYNC B3 ;  /* 0x0000000000037941 */ /* 0x000fea0003800000 */
.L_x_20165:
        /* <DEDUP_REMOVED lines=16> */
.L_x_20171:
[----:B------:R-:W-:Y:S05]  /*9a10*/  BSYNC B4 ;  /* 0x0000000000047941 */ /* 0x000fea0003800000 */
.L_x_20170:
        /* <DEDUP_REMOVED lines=44> */
.L_x_20169:
[----:B------:R-:W-:Y:S05]  /*9ce0*/  BSYNC B3 ;  /* 0x0000000000037941 */ /* 0x000fea0003800000 */
.L_x_20168:
[----:B------:R-:W1:Y:S01]  /*9cf0*/  I2F.U32 R77, R213 ;  /* 0x000000d5004d7306 */ /* 0x000e620000201000 */
[----:B------:R-:W-:Y:S01]  /*9d00*/  HFMA2.MMA R78, -RZ, RZ, 0.1171875, 0 ;  /* 0x2f800000ff4e7435 */ /* 0x000fe200000001ff */
[----:B0-----:R-:W-:-:S05]  /*9d10*/  PRMT R120, RZ, 0x7610, R54 ;  /* 0x00007610ff787816 */ /* 0x001fca0000000036 */
[----:B------:R-:W-:-:S04]  /*9d20*/  FMUL.FTZ R120, R120, c[0x0][0x1ec] ;  /* 0x00007b0078787a20 */ /* 0x000fc80000410000 */
[----:B------:R-:W-:Y:S02]  /*9d30*/  FMUL.FTZ R120, R120, c[0x0][0x1e8] ;  /* 0x00007a0078787a20 */ /* 0x000fe40000410000 */
[----:B-1----:R-:W-:-:S05]  /*9d40*/  FFMA.FTZ R77, R77, R78, 1.1641532182693481445e-10 ;  /* 0x2f0000004d4d7423 */ /* 0x002fca000001004e */
[----:B------:R-:W-:-:S04]  /*9d50*/  FSETP.GTU.FTZ.AND P4, PT, R77, c[0x0][0x1e4], PT ;  /* 0x000079004d007a0b */ /* 0x000fc80003f9c000 */
[----:B------:R-:W-:Y:S02]  /*9d60*/  FSEL R77, R120, RZ, !P4 ;  /* 0x000000ff784d7208 */ /* 0x000fe40006000000 */
[----:B------:R-:W-:-:S03]  /*9d70*/  SEL R221, RZ, 0x1, P4 ;  /* 0x00000001ffdd7807 */ /* 0x000fc60002000000 */
[----:B------:R-:W-:Y:S02]  /*9d80*/  @P2 FADD.FTZ R77, R57, R77 ;  /* 0x0000004d394d2221 */ /* 0x000fe40000010000 */
.L_x_20164:
[----:B------:R-:W-:Y:S05]  /*9d90*/  BSYNC B2 ;  /* 0x0000000000027941 */ /* 0x000fea0003800000 */
.L_x_20163:
        /* <DEDUP_REMOVED lines=18> */
.L_x_20175:
[----:B------:R-:W-:Y:S02]  /*9ec0*/  IMAD.MOV.U32 R213, RZ, RZ, R216 ;  /* 0x000000ffffd57224 */ /* 0x000fe400078e00d8 */
.L_x_20176:
[----:B------:R-:W-:Y:S05]  /*9ed0*/  BSYNC B3 ;  /* 0x0000000000037941 */ /* 0x000fea0003800000 */
.L_x_20174:
        /* <DEDUP_REMOVED lines=16> */
.L_x_20180:
[----:B------:R-:W-:Y:S05]  /*9fe0*/  BSYNC B4 ;  /* 0x0000000000047941 */ /* 0x000fea0003800000 */
.L_x_20179:
        /* <DEDUP_REMOVED lines=44> */
.L_x_20178:
[----:B------:R-:W-:Y:S05]  /*a2b0*/  BSYNC B3 ;  /* 0x0000000000037941 */ /* 0x000fea0003800000 */
.L_x_20177:
        /* <DEDUP_REMOVED lines=10> */
.L_x_20173:
[----:B------:R-:W-:Y:S05]  /*a360*/  BSYNC B2 ;  /* 0x0000000000027941 */ /* 0x000fea0003800000 */
.L_x_20172:
        /* <DEDUP_REMOVED lines=18> */
.L_x_20184:
[----:B------:R-:W-:Y:S02]  /*a490*/  IMAD.MOV.U32 R236, RZ, RZ, R216 ;  /* 0x000000ffffec7224 */ /* 0x000fe400078e00d8 */
.L_x_20185:
[----:B------:R-:W-:Y:S05]  /*a4a0*/  BSYNC B3 ;  /* 0x0000000000037941 */ /* 0x000fea0003800000 */
.L_x_20183:
        /* <DEDUP_REMOVED lines=16> */
.L_x_20189:
[----:B------:R-:W-:Y:S05]  /*a5b0*/  BSYNC B4 ;  /* 0x0000000000047941 */ /* 0x000fea0003800000 */
.L_x_20188:
        /* <DEDUP_REMOVED lines=44> */
.L_x_20187:
[----:B------:R-:W-:Y:S05]  /*a880*/  BSYNC B3 ;  /* 0x0000000000037941 */ /* 0x000fea0003800000 */
.L_x_20186:
        /* <DEDUP_REMOVED lines=10> */
.L_x_20182:
[----:B------:R-:W-:Y:S05]  /*a930*/  BSYNC B2 ;  /* 0x0000000000027941 */ /* 0x000fea0003800000 */
.L_x_20181:
        /* <DEDUP_REMOVED lines=19> */
[----:B------:R-:W-:Y:S01]  /*aa70*/  LOP3.LUT R239, R123, R239, R231, 0xfe, !PT ;  /* 0x000000ef7bef7212 */ /* 0x000fe200078efee7 */
[----:B------:R-:W-:-:S03]  /*aa80*/  HFMA2.MMA R123, -RZ, RZ, 0, 4.76837158203125e-07 ;  /* 0x00000008ff7b7435 */ /* 0x000fc600000001ff */
[----:B------:R-:W-:Y:S02]  /*aa90*/  LOP3.LUT R122, R120, R230, R122, 0xfe, !PT ;  /* 0x000000e6787a7212 */ /* 0x000fe400078efe7a */
[----:B------:R-:W-:Y:S02]  /*aaa0*/  LOP3.LUT R121, R239, R121, RZ, 0xfc, !PT ;  /* 0x00000079ef797212 */ /* 0x000fe400078efcff */
[----:B------:R-:W-:-:S03]  /*aab0*/  LOP3.LUT R120, R122, 0xff, R229, 0xf8, !PT ;  /* 0x000000ff7a787812 */ /* 0x000fc600078ef8e5 */
[----:B------:R-:W-:-:S05]  /*aac0*/  IMAD.WIDE.U32 R122, R234, R123, c[0x0][0x190] ;  /* 0x00006400ea7a7625 */ /* 0x000fca00078e007b */
[----:B------:R0:W-:Y:S02]  /*aad0*/  STG.E.64 [R122.64], R120 ;  /* 0x000000787a007986 */ /* 0x0001e4000c101b06 */
.L_x_20191:
[----:B------:R-:W-:Y:S05]  /*aae0*/  BSYNC B2 ;  /* 0x0000000000027941 */ /* 0x000fea0003800000 */
.L_x_20190:
[----:B------:R-:W-:Y:S02]  /*aaf0*/  IADD3 R235, R235, 0x20, RZ ;  /* 0x00000020ebeb7810 */ /* 0x000fe40007ffe0ff */
[----:B------:R-:W-:Y:S02]  /*ab00*/  IADD3 R234, R234, 0x20, RZ ;  /* 0x00000020eaea7810 */ /* 0x000fe40007ffe0ff */
.L_x_20117:
[----:B------:R-:W-:Y:S05]  /*ab10*/  BSYNC B1 ;  /* 0x0000000000017941 */ /* 0x000fea0003800000 */
.L_x_20116:
        /* <DEDUP_REMOVED lines=31> */
.L_x_20197:
[----:B0-----:R-:W-:Y:S02]  /*ad10*/  IMAD.MOV.U32 R120, RZ, RZ, R216 ;  /* 0x000000ffff787224 */ /* 0x001fe400078e00d8 */
.L_x_20198:
[----:B------:R-:W-:Y:S05]  /*ad20*/  BSYNC B3 ;  /* 0x0000000000037941 */ /* 0x000fea0003800000 */
.L_x_20196:
        /* <DEDUP_REMOVED lines=16> */
.L_x_20202:
[----:B------:R-:W-:Y:S05]  /*ae30*/  BSYNC B4 ;  /* 0x0000000000047941 */ /* 0x000fea0003800000 */
.L_x_20201:
        /* <DEDUP_REMOVED lines=44> */
.L_x_20200:
[----:B------:R-:W-:Y:S05]  /*b100*/  BSYNC B3 ;  /* 0x0000000000037941 */ /* 0x000fea0003800000 */
.L_x_20199:
        /* <DEDUP_REMOVED lines=10> */
.L_x_20195:
[----:B-1----:R-:W-:Y:S05]  /*b1b0*/  BSYNC B2 ;  /* 0x0000000000027941 */ /* 0x002fea0003800000 */
.L_x_20194:
        /* <DEDUP_REMOVED lines=18> */
.L_x_20206:
[----:B0-----:R-:W-:Y:S02]  /*b2e0*/  IMAD.MOV.U32 R122, RZ, RZ, R216 ;  /* 0x000000ffff7a7224 */ /* 0x001fe400078e00d8 */
.L_x_20207:
[----:B------:R-:W-:Y:S05]  /*b2f0*/  BSYNC B3 ;  /* 0x0000000000037941 */ /* 0x000fea0003800000 */
.L_x_20205:
        /* <DEDUP_REMOVED lines=16> */
.L_x_20211:
[----:B------:R-:W-:Y:S05]  /*b400*/  BSYNC B4 ;  /* 0x0000000000047941 */ /* 0x000fea0003800000 */
.L_x_20210:
        /* <DEDUP_REMOVED lines=44> */
.L_x_20209:
[----:B------:R-:W-:Y:S05]  /*b6d0*/  BSYNC B3 ;  /* 0x0000000000037941 */ /* 0x000fea0003800000 */
.L_x_20208:
        /* <DEDUP_REMOVED lines=10> */
.L_x_20204:
[----:B------:R-:W-:Y:S05]  /*b780*/  BSYNC B2 ;  /* 0x0000000000027941 */ /* 0x000fea0003800000 */
.L_x_20203:
        /* <DEDUP_REMOVED lines=18> */
.L_x_20215:
[----:B0-----:R-:W-:Y:S02]  /*b8b0*/  IMAD.MOV.U32 R122, RZ, RZ, R216 ;  /* 0x000000ffff7a7224 */ /* 0x001fe400078e00d8 */
.L_x_20216:
[----:B------:R-:W-:Y:S05]  /*b8c0*/  BSYNC B3 ;  /* 0x0000000000037941 */ /* 0x000fea0003800000 */
.L_x_20214:
        /* <DEDUP_REMOVED lines=16> */
.L_x_20220:
[----:B------:R-:W-:Y:S05]  /*b9d0*/  BSYNC B4 ;  /* 0x0000000000047941 */ /* 0x000fea0003800000 */
.L_x_20219:
        /* <DEDUP_REMOVED lines=44> */
.L_x_20218:
[----:B------:R-:W-:Y:S05]  /*bca0*/  BSYNC B3 ;  /* 0x0000000000037941 */ /* 0x000fea0003800000 */
.L_x_20217:
        /* <DEDUP_REMOVED lines=10> */
.L_x_20213:
[----:B------:R-:W-:Y:S05]  /*bd50*/  BSYNC B2 ;  /* 0x0000000000027941 */ /* 0x000fea0003800000 */
.L_x_20212:
        /* <DEDUP_REMOVED lines=18> */
.L_x_20224:
[----:B------:R-:W-:Y:S02]  /*be80*/  IMAD.MOV.U32 R213, RZ, RZ, R216 ;  /* 0x000000ffffd57224 */ /* 0x000fe400078e00d8 */
.L_x_20225:
[----:B------:R-:W-:Y:S05]  /*be90*/  BSYNC B3 ;  /* 0x0000000000037941 */ /* 0x000fea0003800000 */
.L_x_20223:
        /* <DEDUP_REMOVED lines=16> */
.L_x_20229:
[----:B------:R-:W-:Y:S05]  /*bfa0*/  BSYNC B4 ;  /* 0x0000000000047941 */ /* 0x000fea0003800000 */
.L_x_20228:
        /* <DEDUP_REMOVED lines=44> */
.L_x_20227:
[----:B------:R-:W-:Y:S05]  /*c270*/  BSYNC B3 ;  /* 0x0000000000037941 */ /* 0x000fea0003800000 */
.L_x_20226:
        /* <DEDUP_REMOVED lines=10> */
.L_x_20222:
[----:B------:R-:W-:Y:S05]  /*c320*/  BSYNC B2 ;  /* 0x0000000000027941 */ /* 0x000fea0003800000 */
.L_x_20221:
        /* <DEDUP_REMOVED lines=18> */
.L_x_20233:
[----:B------:R-:W-:Y:S02]  /*c450*/  IMAD.MOV.U32 R213, RZ, RZ, R216 ;  /* 0x000000ffffd57224 */ /* 0x000fe400078e00d8 */
.L_x_20234:
[----:B------:R-:W-:Y:S05]  /*c460*/  BSYNC B3 ;  /* 0x0000000000037941 */ /* 0x000fea0003800000 */
.L_x_20232:
        /* <DEDUP_REMOVED lines=16> */
.L_x_20238:
[----:B------:R-:W-:Y:S05]  /*c570*/  BSYNC B4 ;  /* 0x0000000000047941 */ /* 0x000fea0003800000 */
.L_x_20237:
        /* <DEDUP_REMOVED lines=44> */
.L_x_20236:
[----:B------:R-:W-:Y:S05]  /*c840*/  BSYNC B3 ;  /* 0x0000000000037941 */ /* 0x000fea0003800000 */
.L_x_20235:
        /* <DEDUP_REMOVED lines=10> */
.L_x_20231:
[----:B------:R-:W-:Y:S05]  /*c8f0*/  BSYNC B2 ;  /* 0x0000000000027941 */ /* 0x000fea0003800000 */
.L_x_20230:
        /* <DEDUP_REMOVED lines=18> */
.L_x_20242:
[----:B------:R-:W-:Y:S02]  /*ca20*/  IMAD.MOV.U32 R213, RZ, RZ, R216 ;  /* 0x000000ffffd57224 */ /* 0x000fe400078e00d8 */
.L_x_20243:
[----:B------:R-:W-:Y:S05]  /*ca30*/  BSYNC B3 ;  /* 0x0000000000037941 */ /* 0x000fea0003800000 */
.L_x_20241:
        /* <DEDUP_REMOVED lines=16> */
.L_x_20247:
[----:B------:R-:W-:Y:S05]  /*cb40*/  BSYNC B4 ;  /* 0x0000000000047941 */ /* 0x000fea0003800000 */
.L_x_20246:
        /* <DEDUP_REMOVED lines=44> */
.L_x_20245:
[----:B------:R-:W-:Y:S05]  /*ce10*/  BSYNC B3 ;  /* 0x0000000000037941 */ /* 0x000fea0003800000 */
.L_x_20244:
        /* <DEDUP_REMOVED lines=10> */
.L_x_20240:
[----:B------:R-:W-:Y:S05]  /*cec0*/  BSYNC B2 ;  /* 0x0000000000027941 */ /* 0x000fea0003800000 */
.L_x_20239:
        /* <DEDUP_REMOVED lines=18> */
.L_x_20251:
[----:B------:R-:W-:Y:S02]  /*cff0*/  IMAD.MOV.U32 R213, RZ, RZ, R216 ;  /* 0x000000ffffd57224 */ /* 0x000fe400078e00d8 */
.L_x_20252:
[----:B------:R-:W-:Y:S05]  /*d000*/  BSYNC B3 ;  /* 0x0000000000037941 */ /* 0x000fea0003800000 */
.L_x_20250:
        /* <DEDUP_REMOVED lines=16> */
.L_x_20256:
[----:B------:R-:W-:Y:S05]  /*d110*/  BSYNC B4 ;  /* 0x0000000000047941 */ /* 0x000fea0003800000 */
.L_x_20255:
        /* <DEDUP_REMOVED lines=44> */
.L_x_20254:
[----:B------:R-:W-:Y:S05]  /*d3e0*/  BSYNC B3 ;  /* 0x0000000000037941 */ /* 0x000fea0003800000 */
.L_x_20253:
        /* <DEDUP_REMOVED lines=10> */
.L_x_20249:
[----:B------:R-:W-:Y:S05]  /*d490*/  BSYNC B2 ;  /* 0x0000000000027941 */ /* 0x000fea0003800000 */
.L_x_20248:
        /* <DEDUP_REMOVED lines=18> */
.L_x_20260:
[----:B------:R-:W-:Y:S02]  /*d5c0*/  IMAD.MOV.U32 R236, RZ, RZ, R216 ;  /* 0x000000ffffec7224 */ /* 0x000fe400078e00d8 */
.L_x_20261:
[----:B------:R-:W-:Y:S05]  /*d5d0*/  BSYNC B3 ;  /* 0x0000000000037941 */ /* 0x000fea0003800000 */
.L_x_20259:
        /* <DEDUP_REMOVED lines=16> */
.L_x_20265:
[----:B------:R-:W-:Y:S05]  /*d6e0*/  BSYNC B4 ;  /* 0x0000000000047941 */ /* 0x000fea0003800000 */
.L_x_20264:
        /* <DEDUP_REMOVED lines=44> */
.L_x_20263:
[----:B------:R-:W-:Y:S05]  /*d9b0*/  BSYNC B3 ;  /* 0x0000000000037941 */ /* 0x000fea0003800000 */
.L_x_20262:
        /* <DEDUP_REMOVED lines=10> */
.L_x_20258:
[----:B------:R-:W-:Y:S05]  /*da60*/  BSYNC B2 ;  /* 0x0000000000027941 */ /* 0x000fea0003800000 */
.L_x_20257:
        /* <DEDUP_REMOVED lines=26> */
.L_x_20267:
[----:B------:R-:W-:Y:S05]  /*dc10*/  BSYNC B2 ;  /* 0x0000000000027941 */ /* 0x000fea0003800000 */
.L_x_20266:
[----:B------:R-:W-:Y:S02]  /*dc20*/  IADD3 R235, R235, 0x20, RZ ;  /* 0x00000020ebeb7810 */ /* 0x000fe40007ffe0ff */
[----:B------:R-:W-:Y:S02]  /*dc30*/  IADD3 R234, R234, 0x20, RZ ;  /* 0x00000020eaea7810 */ /* 0x000fe40007ffe0ff */
.L_x_20193:
[----:B------:R-:W-:Y:S05]  /*dc40*/  BSYNC B1 ;  /* 0x0000000000017941 */ /* 0x000fea0003800000 */
.L_x_20192:
        /* <DEDUP_REMOVED lines=31> */
.L_x_20273:
[----:B0-----:R-:W-:Y:S02]  /*de40*/  IMAD.MOV.U32 R120, RZ, RZ, R216 ;  /* 0x000000ffff787224 */ /* 0x001fe400078e00d8 */
.L_x_20274:
[----:B------:R-:W-:Y:S05]  /*de50*/  BSYNC B3 ;  /* 0x0000000000037941 */ /* 0x000fea0003800000 */
.L_x_20272:
        /* <DEDUP_REMOVED lines=16> */
.L_x_20278:
[----:B------:R-:W-:Y:S05]  /*df60*/  BSYNC B4 ;  /* 0x0000000000047941 */ /* 0x000fea0003800000 */
.L_x_20277:
        /* <DEDUP_REMOVED lines=44> */
.L_x_20276:
[----:B------:R-:W-:Y:S05]  /*e230*/  BSYNC B3 ;  /* 0x0000000000037941 */ /* 0x000fea0003800000 */
.L_x_20275:
        /* <DEDUP_REMOVED lines=10> */
.L_x_20271:
[----:B-1----:R-:W-:Y:S05]  /*e2e0*/  BSYNC B2 ;  /* 0x0000000000027941 */ /* 0x002fea0003800000 */
.L_x_20270:
        /* <DEDUP_REMOVED lines=18> */
.L_x_20282:
[----:B0-----:R-:W-:Y:S02]  /*e410*/  IMAD.MOV.U32 R122, RZ, RZ, R216 ;  /* 0x000000ffff7a7224 */ /* 0x001fe400078e00d8 */
.L_x_20283:
[----:B------:R-:W-:Y:S05]  /*e420*/  BSYNC B3 ;  /* 0x0000000000037941 */ /* 0x000fea0003800000 */
.L_x_20281:
        /* <DEDUP_REMOVED lines=16> */
.L_x_20287:
[----:B------:R-:W-:Y:S05]  /*e530*/  BSYNC B4 ;  /* 0x0000000000047941 */ /* 0x000fea0003800000 */
.L_x_20286:
        /* <DEDUP_REMOVED lines=44> */
.L_x_20285:
[----:B------:R-:W-:Y:S05]  /*e800*/  BSYNC B3 ;  /* 0x0000000000037941 */ /* 0x000fea0003800000 */
.L_x_20284:
        /* <DEDUP_REMOVED lines=10> */
.L_x_20280:
[----:B------:R-:W-:Y:S05]  /*e8b0*/  BSYNC B2 ;  /* 0x0000000000027941 */ /* 0x000fea0003800000 */
.L_x_20279:
        /* <DEDUP_REMOVED lines=18> */
.L_x_20291:
[----:B0-----:R-:W-:Y:S02]  /*e9e0*/  IMAD.MOV.U32 R122, RZ, RZ, R216 ;  /* 0x000000ffff7a7224 */ /* 0x001fe400078e00d8 */
.L_x_20292:
[----:B------:R-:W-:Y:S05]  /*e9f0*/  BSYNC B3 ;  /* 0x0000000000037941 */ /* 0x000fea0003800000 */
.L_x_20290:
        /* <DEDUP_REMOVED lines=16> */
.L_x_20296:
[----:B------:R-:W-:Y:S05]  /*eb00*/  BSYNC B4 ;  /* 0x0000000000047941 */ /* 0x000fea0003800000 */
.L_x_20295:
        /* <DEDUP_REMOVED lines=44> */
.L_x_20294:
[----:B------:R-:W-:Y:S05]  /*edd0*/  BSYNC B3 ;  /* 0x0000000000037941 */ /* 0x000fea0003800000 */
.L_x_20293:
        /* <DEDUP_REMOVED lines=10> */
.L_x_20289:
[----:B------:R-:W-:Y:S05]  /*ee80*/  BSYNC B2 ;  /* 0x0000000000027941 */ /* 0x000fea0003800000 */
.L_x_20288:
        /* <DEDUP_REMOVED lines=18> */
.L_x_20300:
[----:B------:R-:W-:Y:S02]  /*efb0*/  IMAD.MOV.U32 R213, RZ, RZ, R216 ;  /* 0x000000ffffd57224 */ /* 0x000fe400078e00d8 */
.L_x_20301:
[----:B------:R-:W-:Y:S05]  /*efc0*/  BSYNC B3 ;  /* 0x0000000000037941 */ /* 0x000fea0003800000 */
.L_x_20299:
        /* <DEDUP_REMOVED lines=16> */
.L_x_20305:
[----:B------:R-:W-:Y:S05]  /*f0d0*/  BSYNC B4 ;  /* 0x0000000000047941 */ /* 0x000fea0003800000 */
.L_x_20304:
        /* <DEDUP_REMOVED lines=44> */
.L_x_20303:
[----:B------:R-:W-:Y:S05]  /*f3a0*/  BSYNC B3 ;  /* 0x0000000000037941 */ /* 0x000fea0003800000 */
.L_x_20302:
        /* <DEDUP_REMOVED lines=10> */
.L_x_20298:
[----:B------:R-:W-:Y:S05]  /*f450*/  BSYNC B2 ;  /* 0x0000000000027941 */ /* 0x000fea0003800000 */
.L_x_20297:
        /* <DEDUP_REMOVED lines=18> */
.L_x_20309:
[----:B------:R-:W-:Y:S02]  /*f580*/  IMAD.MOV.U32 R213, RZ, RZ, R216 ;  /* 0x000000ffffd57224 */ /* 0x000fe400078e00d8 */
.L_x_20310:
[----:B------:R-:W-:Y:S05]  /*f590*/  BSYNC B3 ;  /* 0x0000000000037941 */ /* 0x000fea0003800000 */
.L_x_20308:
        /* <DEDUP_REMOVED lines=16> */
.L_x_20314:
[----:B------:R-:W-:Y:S05]  /*f6a0*/  BSYNC B4 ;  /* 0x0000000000047941 */ /* 0x000fea0003800000 */
.L_x_20313:
        /* <DEDUP_REMOVED lines=44> */
.L_x_20312:
[----:B------:R-:W-:Y:S05]  /*f970*/  BSYNC B3 ;  /* 0x0000000000037941 */ /* 0x000fea0003800000 */
.L_x_20311:
        /* <DEDUP_REMOVED lines=10> */
.L_x_20307:
[----:B------:R-:W-:Y:S05]  /*fa20*/  BSYNC B2 ;  /* 0x0000000000027941 */ /* 0x000fea0003800000 */
.L_x_20306:
        /* <DEDUP_REMOVED lines=18> */
.L_x_20318:
[----:B------:R-:W-:Y:S02]  /*fb50*/  IMAD.MOV.U32 R213, RZ, RZ, R216 ;  /* 0x000000ffffd57224 */ /* 0x000fe400078e00d8 */
.L_x_20319:
[----:B------:R-:W-:Y:S05]  /*fb60*/  BSYNC B3 ;  /* 0x0000000000037941 */ /* 0x000fea0003800000 */
.L_x_20317:
        /* <DEDUP_REMOVED lines=16> */
.L_x_20323:
[----:B------:R-:W-:Y:S05]  /*fc70*/  BSYNC B4 ;  /* 0x0000000000047941 */ /* 0x000fea0003800000 */
.L_x_20322:
        /* <DEDUP_REMOVED lines=44> */
.L_x_20321:
[----:B------:R-:W-:Y:S05]  /*ff40*/  BSYNC B3 ;  /* 0x0000000000037941 */ /* 0x000fea0003800000 */
.L_x_20320:
        /* <DEDUP_REMOVED lines=10> */
.L_x_20316:
[----:B------:R-:W-:Y:S05]  /*fff0*/  BSYNC B2 ;  /* 0x0000000000027941 */ /* 0x000fea0003800000 */
.L_x_20315:
        /* <DEDUP_REMOVED lines=18> */
.L_x_20327:
[----:B------:R-:W-:Y:S02]  /*10120*/  IMAD.MOV.U32 R213, RZ, RZ, R216 ;  /* 0x000000ffffd57224 */ /* 0x000fe400078e00d8 */
.L_x_20328:
[----:B------:R-:W-:Y:S05]  /*10130*/  BSYNC B3 ;  /* 0x0000000000037941 */ /* 0x000fea0003800000 */
.L_x_20326:
        /* <DEDUP_REMOVED lines=16> */
.L_x_20332:
[----:B------:R-:W-:Y:S05]  /*10240*/  BSYNC B4 ;  /* 0x0000000000047941 */ /* 0x000fea0003800000 */
.L_x_20331:
        /* <DEDUP_REMOVED lines=44> */
.L_x_20330:
[----:B------:R-:W-:Y:S05]  /*10510*/  BSYNC B3 ;  /* 0x0000000000037941 */ /* 0x000fea0003800000 */
.L_x_20329:
        /* <DEDUP_REMOVED lines=10> */
.L_x_20325:
[----:B------:R-:W-:Y:S05]  /*105c0*/  BSYNC B2 ;  /* 0x0000000000027941 */ /* 0x000fea0003800000 */
.L_x_20324:
        /* <DEDUP_REMOVED lines=18> */
.L_x_20336:
[----:B------:R-:W-:Y:S02]  /*106f0*/  IMAD.MOV.U32 R236, RZ, RZ, R216 ;  /* 0x000000ffffec7224 */ /* 0x000fe400078e00d8 */
.L_x_20337:
[----:B------:R-:W-:Y:S05]  /*10700*/  BSYNC B3 ;  /* 0x0000000000037941 */ /* 0x000fea0003800000 */
.L_x_20335:
        /* <DEDUP_REMOVED lines=16> */
.L_x_20341:
[----:B------:R-:W-:Y:S05]  /*10810*/  BSYNC B4 ;  /* 0x0000000000047941 */ /* 0x000fea0003800000 */
.L_x_20340:
        /* <DEDUP_REMOVED lines=44> */
.L_x_20339:
[----:B------:R-:W-:Y:S05]  /*10ae0*/  BSYNC B3 ;  /* 0x0000000000037941 */ /* 0x000fea0003800000 */
.L_x_20338:
        /* <DEDUP_REMOVED lines=10> */
.L_x_20334:
[----:B------:R-:W-:Y:S05]  /*10b90*/  BSYNC B2 ;  /* 0x0000000000027941 */ /* 0x000fea0003800000 */
.L_x_20333:
[----:B------:R-:W-:Y:S01]  /*10ba0*/  IMAD.MOV.U32 R120, RZ, RZ, 0x20 ;  /* 0x00000020ff787424 */ /* 0x000fe200078e00ff */
[----:B------:R-:W-:Y:S03]  /*10bb0*/  BSSY B2, `(.L_x_20342) ;  /* 0x0000019000027945 */ /* 0x000fe60003800000 */
[----:B------:R-:W-:-:S05]  /*10bc0*/  IMAD.WIDE.U32 R120, R235, R120, c[0x0][0x188] ;  /* 0x00006200eb787625 */ /* 0x000fca00078e0078 */
[----:B------:R0:W-:Y:S04]  /*10bd0*/  STG.E.128 [R120.64], R88 ;  /* 0x0000005878007986 */ /* 0x0001e8000c101d06 */
[----:B------:R0:W-:Y:S01]  /*10be0*/  STG.E.128 [R120.64+0x10], R92 ;  /* 0x0000105c78007986 */ /* 0x0001e2000c101d06 */
[----:B------:R-:W-:Y:S05]  /*10bf0*/  @!P1 BRA `(.L_x_20343) ;  /* 0x0000014000009947 */ /* 0x000fea0003800000 */
[----:B0-----:R-:W-:Y:S02]  /*10c00*/  SHF.L.U32 R121, R222, 0x10, RZ ;  /* 0x00000010de797819 */ /* 0x001fe400000006ff */
[----:B------:R-:W-:Y:S02]  /*10c10*/  LOP3.LUT R120, R223, 0xffff, RZ, 0xc0, !PT ;  /* 0x0000ffffdf787812 */ /* 0x000fe400078ec0ff */
[----:B------:R-:W-:Y:S02]  /*10c20*/  LOP3.LUT R121, R121, 0xff0000, RZ, 0xc0, !PT ;  /* 0x00ff000079797812 */ /* 0x000fe400078ec0ff */
[----:B------:R-:W-:-:S02]  /*10c30*/  PRMT R123, R221, 0x7104, RZ ;  /* 0x00007104dd7b7816 */ /* 0x000fc400000000ff */
[----:B------:R-:W-:Y:S02]  /*10c40*/  PRMT R120, R121, 0x4210, R120 ;  /* 0x0000421079787816 */ /* 0x000fe40000000078 */
[----:B------:R-:W-:Y:S02]  /*10c50*/  LOP3.LUT R230, R226, 0xff, RZ, 0xc0, !PT ;  /* 0x000000ffe2e67812 */ /* 0x000fe400078ec0ff */
        /* <DEDUP_REMOVED lines=14> */
.L_x_20343:
[----:B------:R-:W-:Y:S05]  /*10d40*/  BSYNC B2 ;  /* 0x0000000000027941 */ /* 0x000fea0003800000 */
.L_x_20342:
[----:B------:R-:W-:Y:S02]  /*10d50*/  IADD3 R235, R235, 0x20, RZ ;  /* 0x00000020ebeb7810 */ /* 0x000fe40007ffe0ff */
[----:B------:R-:W-:Y:S02]  /*10d60*/  IADD3 R234, R234, 0x20, RZ ;  /* 0x00000020eaea7810 */ /* 0x000fe40007ffe0ff */
.L_x_20269:
[----:B------:R-:W-:Y:S05]  /*10d70*/  BSYNC B1 ;  /* 0x0000000000017941 */ /* 0x000fea0003800000 */
.L_x_20268:
        /* <DEDUP_REMOVED lines=31> */
.L_x_20349:
[----:B0-----:R-:W-:Y:S02]  /*10f70*/  MOV R120, R216 ;  /* 0x000000d800787202 */ /* 0x001fe40000000f00 */
.L_x_20350:
[----:B------:R-:W-:Y:S05]  /*10f80*/  BSYNC B3 ;  /* 0x0000000000037941 */ /* 0x000fea0003800000 */
.L_x_20348:
        /* <DEDUP_REMOVED lines=16> */
.L_x_20354:
[----:B------:R-:W-:Y:S05]  /*11090*/  BSYNC B4 ;  /* 0x0000000000047941 */ /* 0x000fea0003800000 */
.L_x_20353:
        /* <DEDUP_REMOVED lines=44> */
.L_x_20352:
[----:B------:R-:W-:Y:S05]  /*11360*/  BSYNC B3 ;  /* 0x0000000000037941 */ /* 0x000fea0003800000 */
.L_x_20351:
        /* <DEDUP_REMOVED lines=10> */
.L_x_20347:
[----:B-1----:R-:W-:Y:S05]  /*11410*/  BSYNC B2 ;  /* 0x0000000000027941 */ /* 0x002fea0003800000 */
.L_x_20346:
        /* <DEDUP_REMOVED lines=18> */
.L_x_20358:
[----:B0-----:R-:W-:Y:S02]  /*11540*/  IMAD.MOV.U32 R122, RZ, RZ, R216 ;  /* 0x000000ffff7a7224 */ /* 0x001fe400078e00d8 */
.L_x_20359:
[----:B------:R-:W-:Y:S05]  /*11550*/  BSYNC B3 ;  /* 0x0000000000037941 */ /* 0x000fea0003800000 */
.L_x_20357:
        /* <DEDUP_REMOVED lines=16> */
.L_x_20363:
[----:B------:R-:W-:Y:S05]  /*11660*/  BSYNC B4 ;  /* 0x0000000000047941 */ /* 0x000fea0003800000 */
.L_x_20362:
        /* <DEDUP_REMOVED lines=44> */
.L_x_20361:
[----:B------:R-:W-:Y:S05]  /*11930*/  BSYNC B3 ;  /* 0x0000000000037941 */ /* 0x000fea0003800000 */
.L_x_20360:
        /* <DEDUP_REMOVED lines=10> */
.L_x_20356:
[----:B------:R-:W-:Y:S05]  /*119e0*/  BSYNC B2 ;  /* 0x0000000000027941 */ /* 0x000fea0003800000 */
.L_x_20355:
        /* <DEDUP_REMOVED lines=18> */
.L_x_20367:
[----:B0-----:R-:W-:Y:S02]  /*11b10*/  MOV R122, R216 ;  /* 0x000000d8007a7202 */ /* 0x001fe40000000f00 */
.L_x_20368:
[----:B------:R-:W-:Y:S05]  /*11b20*/  BSYNC B3 ;  /* 0x0000000000037941 */ /* 0x000fea0003800000 */
.L_x_20366:
        /* <DEDUP_REMOVED lines=16> */
.L_x_20372:
[----:B------:R-:W-:Y:S05]  /*11c30*/  BSYNC B4 ;  /* 0x0000000000047941 */ /* 0x000fea0003800000 */
.L_x_20371:
        /* <DEDUP_REMOVED lines=44> */
.L_x_20370:
[----:B------:R-:W-:Y:S05]  /*11f00*/  BSYNC B3 ;  /* 0x0000000000037941 */ /* 0x000fea0003800000 */
.L_x_20369:
        /* <DEDUP_REMOVED lines=10> */
.L_x_20365:
[----:B------:R-:W-:Y:S05]  /*11fb0*/  BSYNC B2 ;  /* 0x0000000000027941 */ /* 0x000fea0003800000 */
.L_x_20364:
        /* <DEDUP_REMOVED lines=18> */
.L_x_20376:
[----:B------:R-:W-:Y:S02]  /*120e0*/  IMAD.MOV.U32 R213, RZ, RZ, R216 ;  /* 0x000000ffffd57224 */ /* 0x000fe400078e00d8 */
.L_x_20377:
[----:B------:R-:W-:Y:S05]  /*120f0*/  BSYNC B3 ;  /* 0x0000000000037941 */ /* 0x000fea0003800000 */
.L_x_20375:
        /* <DEDUP_REMOVED lines=16> */
.L_x_20381:
[----:B------:R-:W-:Y:S05]  /*12200*/  BSYNC B4 ;  /* 0x0000000000047941 */ /* 0x000fea0003800000 */
.L_x_20380:
        /* <DEDUP_REMOVED lines=44> */
.L_x_20379:
[----:B------:R-:W-:Y:S05]  /*124d0*/  BSYNC B3 ;  /* 0x0000000000037941 */ /* 0x000fea0003800000 */
.L_x_20378:
        /* <DEDUP_REMOVED lines=10> */
.L_x_20374:
[----:B------:R-:W-:Y:S05]  /*12580*/  BSYNC B2 ;  /* 0x0000000000027941 */ /* 0x000fea0003800000 */
.L_x_20373:
        /* <DEDUP_REMOVED lines=18> */
.L_x_20385:
[----:B------:R-:W-:Y:S02]  /*126b0*/  MOV R213, R216 ;  /* 0x000000d800d57202 */ /* 0x000fe40000000f00 */
.L_x_20386:
[----:B------:R-:W-:Y:S05]  /*126c0*/  BSYNC B3 ;  /* 0x0000000000037941 */ /* 0x000fea0003800000 */
.L_x_20384:
        /* <DEDUP_REMOVED lines=16> */
.L_x_20390:
[----:B------:R-:W-:Y:S05]  /*127d0*/  BSYNC B4 ;  /* 0x0000000000047941 */ /* 0x000fea0003800000 */
.L_x_20389:
        /* <DEDUP_REMOVED lines=44> */
.L_x_20388:
[----:B------:R-:W-:Y:S05]  /*12aa0*/  BSYNC B3 ;  /* 0x0000000000037941 */ /* 0x000fea0003800000 */
.L_x_20387:
        /* <DEDUP_REMOVED lines=10> */
.L_x_20383:
[----:B------:R-:W-:Y:S05]  /*12b50*/  BSYNC B2 ;  /* 0x0000000000027941 */ /* 0x000fea0003800000 */
.L_x_20382:
        /* <DEDUP_REMOVED lines=18> */
.L_x_20394:
[----:B------:R-:W-:Y:S02]  /*12c80*/  IMAD.MOV.U32 R213, RZ, RZ, R216 ;  /* 0x000000ffffd57224 */ /* 0x000fe400078e00d8 */
.L_x_20395:
[----:B------:R-:W-:Y:S05]  /*12c90*/  BSYNC B3 ;  /* 0x0000000000037941 */ /* 0x000fea0003800000 */
.L_x_20393:
        /* <DEDUP_REMOVED lines=16> */
.L_x_20399:
[----:B------:R-:W-:Y:S05]  /*12da0*/  BSYNC B4 ;  /* 0x0000000000047941 */ /* 0x000fea0003800000 */
.L_x_20398:
        /* <DEDUP_REMOVED lines=44> */
.L_x_20397:
[----:B------:R-:W-:Y:S05]  /*13070*/  BSYNC B3 ;  /* 0x0000000000037941 */ /* 0x000fea0003800000 */
.L_x_20396:
        /* <DEDUP_REMOVED lines=10> */
.L_x_20392:
[----:B------:R-:W-:Y:S05]  /*13120*/  BSYNC B2 ;  /* 0x0000000000027941 */ /* 0x000fea0003800000 */
.L_x_20391:
        /* <DEDUP_REMOVED lines=18> */
.L_x_20403:
[----:B------:R-:W-:Y:S02]  /*13250*/  MOV R213, R216 ;  /* 0x000000d800d57202 */ /* 0x000fe40000000f00 */
.L_x_20404:
[----:B------:R-:W-:Y:S05]  /*13260*/  BSYNC B3 ;  /* 0x0000000000037941 */ /* 0x000fea0003800000 */
.L_x_20402:
        /* <DEDUP_REMOVED lines=16> */
.L_x_20408:
[----:B------:R-:W-:Y:S05]  /*13370*/  BSYNC B4 ;  /* 0x0000000000047941 */ /* 0x000fea0003800000 */
.L_x_20407:
        /* <DEDUP_REMOVED lines=44> */
.L_x_20406:
[----:B------:R-:W-:Y:S05]  /*13640*/  BSYNC B3 ;  /* 0x0000000000037941 */ /* 0x000fea0003800000 */
.L_x_20405:
        /* <DEDUP_REMOVED lines=10> */
.L_x_20401:
[----:B------:R-:W-:Y:S05]  /*136f0*/  BSYNC B2 ;  /* 0x0000000000027941 */ /* 0x000fea0003800000 */
.L_x_20400:
        /* <DEDUP_REMOVED lines=18> */
.L_x_20412:
[----:B------:R-:W-:Y:S02]  /*13820*/  IMAD.MOV.U32 R236, RZ, RZ, R216 ;  /* 0x000000ffffec7224 */ /* 0x000fe400078e00d8 */
.L_x_20413:
[----:B------:R-:W-:Y:S05]  /*13830*/  BSYNC B3 ;  /* 0x0000000000037941 */ /* 0x000fea0003800000 */
.L_x_20411:
        /* <DEDUP_REMOVED lines=16> */
.L_x_20417:
[----:B------:R-:W-:Y:S05]  /*13940*/  BSYNC B4 ;  /* 0x0000000000047941 */ /* 0x000fea0003800000 */
.L_x_20416:
        /* <DEDUP_REMOVED lines=44> */
.L_x_20415:
[----:B------:R-:W-:Y:S05]  /*13c10*/  BSYNC B3 ;  /* 0x0000000000037941 */ /* 0x000fea0003800000 */
.L_x_20414:
        /* <DEDUP_REMOVED lines=10> */
.L_x_20410:
[----:B------:R-:W-:Y:S05]  /*13cc0*/  BSYNC B2 ;  /* 0x0000000000027941 */ /* 0x000fea0003800000 */
.L_x_20409:
        /* <DEDUP_REMOVED lines=26> */
.L_x_20419:
[----:B------:R-:W-:Y:S05]  /*13e70*/  BSYNC B2 ;  /* 0x0000000000027941 */ /* 0x000fea0003800000 */
.L_x_20418:
[----:B------:R-:W-:Y:S02]  /*13e80*/  IADD3 R235, R235, 0x20, RZ ;  /* 0x00000020ebeb7810 */ /* 0x000fe40007ffe0ff */
[----:B------:R-:W-:Y:S02]  /*13e90*/  IADD3 R234, R234, 0x20, RZ ;  /* 0x00000020eaea7810 */ /* 0x000fe40007ffe0ff */
.L_x_20345:
[----:B------:R-:W-:Y:S05]  /*13ea0*/  BSYNC B1 ;  /* 0x0000000000017941 */ /* 0x000fea0003800000 */
.L_x_20344:
        /* <DEDUP_REMOVED lines=31> */
.L_x_20425:
[----:B0-----:R-:W-:Y:S02]  /*140a0*/  IMAD.MOV.U32 R120, RZ, RZ, R216 ;  /* 0x000000ffff787224 */ /* 0x001fe400078e00d8 */
.L_x_20426:
[----:B------:R-:W-:Y:S05]  /*140b0*/  BSYNC B3 ;  /* 0x0000000000037941 */ /* 0x000fea0003800000 */
.L_x_20424:
        /* <DEDUP_REMOVED lines=16> */
.L_x_20430:
[----:B------:R-:W-:Y:S05]  /*141c0*/  BSYNC B4 ;  /* 0x0000000000047941 */ /* 0x000fea0003800000 */
.L_x_20429:
        /* <DEDUP_REMOVED lines=44> */
.L_x_20428:
[----:B------:R-:W-:Y:S05]  /*14490*/  BSYNC B3 ;  /* 0x0000000000037941 */ /* 0x000fea0003800000 */
.L_x_20427:
        /* <DEDUP_REMOVED lines=10> */
.L_x_20423:
[----:B-1----:R-:W-:Y:S05]  /*14540*/  BSYNC B2 ;  /* 0x0000000000027941 */ /* 0x002fea0003800000 */
.L_x_20422:
        /* <DEDUP_REMOVED lines=18> */
.L_x_20434:
[----:B0-----:R-:W-:Y:S02]  /*14670*/  IMAD.MOV.U32 R122, RZ, RZ, R216 ;  /* 0x000000ffff7a7224 */ /* 0x001fe400078e00d8 */
.L_x_20435:
[----:B------:R-:W-:Y:S05]  /*14680*/  BSYNC B3 ;  /* 0x0000000000037941 */ /* 0x000fea0003800000 */
.L_x_20433:
        /* <DEDUP_REMOVED lines=16> */
.L_x_20439:
[----:B------:R-:W-:Y:S05]  /*14790*/  BSYNC B4 ;  /* 0x0000000000047941 */ /* 0x000fea0003800000 */
.L_x_20438:
        /* <DEDUP_REMOVED lines=44> */
.L_x_20437:
[----:B------:R-:W-:Y:S05]  /*14a60*/  BSYNC B3 ;  /* 0x0000000000037941 */ /* 0x000fea0003800000 */
.L_x_20436:
        /* <DEDUP_REMOVED lines=10> */
.L_x_20432:
[----:B------:R-:W-:Y:S05]  /*14b10*/  BSYNC B2 ;  /* 0x0000000000027941 */ /* 0x000fea0003800000 */
.L_x_20431:
        /* <DEDUP_REMOVED lines=18> */
.L_x_20443:
[----:B0-----:R-:W-:Y:S02]  /*14c40*/  IMAD.MOV.U32 R122, RZ, RZ, R216 ;  /* 0x000000ffff7a7224 */ /* 0x001fe400078e00d8 */
.L_x_20444:
[----:B------:R-:W-:Y:S05]  /*14c50*/  BSYNC B3 ;  /* 0x0000000000037941 */ /* 0x000fea0003800000 */
.L_x_20442:
        /* <DEDUP_REMOVED lines=16> */
.L_x_20448:
[----:B------:R-:W-:Y:S05]  /*14d60*/  BSYNC B4 ;  /* 0x0000000000047941 */ /* 0x000fea0003800000 */
.L_x_20447:
        /* <DEDUP_REMOVED lines=44> */
.L_x_20446:
[----:B------:R-:W-:Y:S05]  /*15030*/  BSYNC B3 ;  /* 0x0000000000037941 */ /* 0x000fea0003800000 */
.L_x_20445:
        /* <DEDUP_REMOVED lines=10> */
.L_x_20441:
[----:B------:R-:W-:Y:S05]  /*150e0*/  BSYNC B2 ;  /* 0x0000000000027941 */ /* 0x000fea0003800000 */
.L_x_20440:
        /* <DEDUP_REMOVED lines=18> */
.L_x_20452:
[----:B------:R-:W-:Y:S02]  /*15210*/  IMAD.MOV.U32 R213, RZ, RZ, R216 ;  /* 0x000000ffffd57224 */ /* 0x000fe400078e00d8 */
.L_x_20453:
[----:B------:R-:W-:Y:S05]  /*15220*/  BSYNC B3 ;  /* 0x0000000000037941 */ /* 0x000fea0003800000 */
.L_x_20451:
        /* <DEDUP_REMOVED lines=16> */
.L_x_20457:
[----:B------:R-:W-:Y:S05]  /*15330*/  BSYNC B4 ;  /* 0x0000000000047941 */ /* 0x000fea0003800000 */
.L_x_20456:
        /* <DEDUP_REMOVED lines=44> */
.L_x_20455:
[----:B------:R-:W-:Y:S05]  /*15600*/  BSYNC B3 ;  /* 0x0000000000037941 */ /* 0x000fea0003800000 */
.L_x_20454:
[----:B------:R-:W1:Y:S01]  /*15610*/  I2F.U32 R107, R213 ;  /* 0x000000d5006b7306 */ /* 0x000e620000201000 */
[----:B------:R-:W-:Y:S01]  /*15620*/  HFMA2.MMA R108, -RZ, RZ, 0.1171875, 0 ;  /* 0x2f800000ff6c7435 */ /* 0x000fe200000001ff */
[----:B-----5:R-:W-:-:S05]  /*15630*/  PRMT R110, RZ, 0x7610, R53 ;  /* 0x00007610ff6e7816 */ /* 0x020fca0000000035 */
[----:B------:R-:W-:-:S04]  /*15640*/  FMUL.FTZ R110, R110, c[0x0][0x1ec] ;  /* 0x00007b006e6e7a20 */ /* 0x000fc80000410000 */
[----:B------:R-:W-:Y:S02]  /*15650*/  FMUL.FTZ R110, R110, c[0x0][0x1e8] ;  /* 0x00007a006e6e7a20 */ /* 0x000fe40000410000 */
[----:B-1----:R-:W-:-:S05]  /*15660*/  FFMA.FTZ R107, R107, R108, 1.1641532182693481445e-10 ;  /* 0x2f0000006b6b7423 */ /* 0x002fca000001006c */
[----:B------:R-:W-:-:S04]  /*15670*/  FSETP.GTU.FTZ.AND P4, PT, R107, c[0x0][0x1e4], PT ;  /* 0x000079006b007a0b */ /* 0x000fc80003f9c000 */
[----:B------:R-:W-:Y:S02]  /*15680*/  FSEL R107, R110, RZ, !P4 ;  /* 0x000000ff6e6b7208 */ /* 0x000fe40006000000 */
[----:B------:R-:W-:-:S03]  /*15690*/  SEL R226, RZ, 0x1, P4 ;  /* 0x00000001ffe27807 */ /* 0x000fc60002000000 */
[----:B------:R-:W-:Y:S02]  /*156a0*/  @P2 FADD.FTZ R107, R47, R107 ;  /* 0x0000006b2f6b2221 */ /* 0x000fe40000010000 */
.L_x_20450:
[----:B------:R-:W-:Y:S05]  /*156b0*/  BSYNC B2 ;  /* 0x0000000000027941 */ /* 0x000fea0003800000 */
.L_x_20449:
        /* <DEDUP_REMOVED lines=18> */
.L_x_20461:
[----:B------:R-:W-:Y:S02]  /*157e0*/  IMAD.MOV.U32 R213, RZ, RZ, R216 ;  /* 0x000000ffffd57224 */ /* 0x000fe400078e00d8 */
.L_x_20462:
[----:B------:R-:W-:Y:S05]  /*157f0*/  BSYNC B3 ;  /* 0x0000000000037941 */ /* 0x000fea0003800000 */
.L_x_20460:
        /* <DEDUP_REMOVED lines=16> */
.L_x_20466:
[----:B------:R-:W-:Y:S05]  /*15900*/  BSYNC B4 ;  /* 0x0000000000047941 */ /* 0x000fea0003800000 */
.L_x_20465:
        /* <DEDUP_REMOVED lines=44> */
.L_x_20464:
[----:B------:R-:W-:Y:S05]  /*15bd0*/  BSYNC B3 ;  /* 0x0000000000037941 */ /* 0x000fea0003800000 */
.L_x_20463:
        /* <DEDUP_REMOVED lines=10> */
.L_x_20459:
[----:B------:R-:W-:Y:S05]  /*15c80*/  BSYNC B2 ;  /* 0x0000000000027941 */ /* 0x000fea0003800000 */
.L_x_20458:
        /* <DEDUP_REMOVED lines=18> */
.L_x_20470:
[----:B------:R-:W-:Y:S02]  /*15db0*/  IMAD.MOV.U32 R213, RZ, RZ, R216 ;  /* 0x000000ffffd57224 */ /* 0x000fe400078e00d8 */
.L_x_20471:
[----:B------:R-:W-:Y:S05]  /*15dc0*/  BSYNC B3 ;  /* 0x0000000000037941 */ /* 0x000fea0003800000 */
.L_x_20469:
        /* <DEDUP_REMOVED lines=16> */
.L_x_20475:
[----:B------:R-:W-:Y:S05]  /*15ed0*/  BSYNC B4 ;  /* 0x0000000000047941 */ /* 0x000fea0003800000 */
.L_x_20474:
        /* <DEDUP_REMOVED lines=44> */
.L_x_20473:
[----:B------:R-:W-:Y:S05]  /*161a0*/  BSYNC B3 ;  /* 0x0000000000037941 */ /* 0x000fea0003800000 */
.L_x_20472:
        /* <DEDUP_REMOVED lines=10> */
.L_x_20468:
[----:B------:R-:W-:Y:S05]  /*16250*/  BSYNC B2 ;  /* 0x0000000000027941 */ /* 0x000fea0003800000 */
.L_x_20467:
        /* <DEDUP_REMOVED lines=18> */
.L_x_20479:
[----:B------:R-:W-:Y:S02]  /*16380*/  IMAD.MOV.U32 R213, RZ, RZ, R216 ;  /* 0x000000ffffd57224 */ /* 0x000fe400078e00d8 */
.L_x_20480:
[----:B------:R-:W-:Y:S05]  /*16390*/  BSYNC B3 ;  /* 0x0000000000037941 */ /* 0x000fea0003800000 */
.L_x_20478:
        /* <DEDUP_REMOVED lines=16> */
.L_x_20484:
[----:B------:R-:W-:Y:S05]  /*164a0*/  BSYNC B4 ;  /* 0x0000000000047941 */ /* 0x000fea0003800000 */
.L_x_20483:
        /* <DEDUP_REMOVED lines=44> */
.L_x_20482:
[----:B------:R-:W-:Y:S05]  /*16770*/  BSYNC B3 ;  /* 0x0000000000037941 */ /* 0x000fea0003800000 */
.L_x_20481:
        /* <DEDUP_REMOVED lines=10> */
.L_x_20477:
[----:B------:R-:W-:Y:S05]  /*16820*/  BSYNC B2 ;  /* 0x0000000000027941 */ /* 0x000fea0003800000 */
.L_x_20476:
        /* <DEDUP_REMOVED lines=18> */
.L_x_20488:
[----:B------:R-:W-:Y:S02]  /*16950*/  IMAD.MOV.U32 R236, RZ, RZ, R216 ;  /* 0x000000ffffec7224 */ /* 0x000fe400078e00d8 */
.L_x_20489:
[----:B------:R-:W-:Y:S05]  /*16960*/  BSYNC B3 ;  /* 0x0000000000037941 */ /* 0x000fea0003800000 */
.L_x_20487:
        /* <DEDUP_REMOVED lines=16> */
.L_x_20493:
[----:B------:R-:W-:Y:S05]  /*16a70*/  BSYNC B4 ;  /* 0x0000000000047941 */ /* 0x000fea0003800000 */
.L_x_20492:
        /* <DEDUP_REMOVED lines=44> */
.L_x_20491:
[----:B------:R-:W-:Y:S05]  /*16d40*/  BSYNC B3 ;  /* 0x0000000000037941 */ /* 0x000fea0003800000 */
.L_x_20490:
[----:B------:R-:W0:Y:S01]  /*16d50*/  I2F.U32 R111, R236 ;  /* 0x000000ec006f7306 */ /* 0x000e220000201000 */
[----:B------:R-:W-:Y:S01]  /*16d60*/  HFMA2.MMA R120, -RZ, RZ, 0.1171875, 0 ;  /* 0x2f800000ff787435 */ /* 0x000fe200000001ff */
[----:B------:R-:W-:-:S05]  /*16d70*/  PRMT R121, RZ, 0x7610, R55 ;  /* 0x00007610ff797816 */ /* 0x000fca0000000037 */
[----:B------:R-:W-:-:S04]  /*16d80*/  FMUL.FTZ R121, R121, c[0x0][0x1ec] ;  /* 0x00007b0079797a20 */ /* 0x000fc80000410000 */
[----:B------:R-:W-:Y:S02]  /*16d90*/  FMUL.FTZ R121, R121, c[0x0][0x1e8] ;  /* 0x00007a0079797a20 */ /* 0x000fe40000410000 */
[----:B0-----:R-:W-:-:S05]  /*16da0*/  FFMA.FTZ R111, R111, R120, 1.1641532182693481445e-10 ;  /* 0x2f0000006f6f7423 */ /* 0x001fca0000010078 */
[----:B------:R-:W-:-:S04]  /*16db0*/  FSETP.GTU.FTZ.AND P3, PT, R111, c[0x0][0x1e4], PT ;  /* 0x000079006f007a0b */ /* 0x000fc80003f7c000 */
[----:B------:R-:W-:Y:S02]  /*16dc0*/  FSEL R111, R121, RZ, !P3 ;  /* 0x000000ff796f7208 */ /* 0x000fe40005800000 */
[----:B------:R-:W-:-:S03]  /*16dd0*/  SEL R223, RZ, 0x1, P3 ;  /* 0x00000001ffdf7807 */ /* 0x000fc60001800000 */
[----:B------:R-:W-:Y:S02]  /*16de0*/  @P2 FADD.FTZ R111, R59, R111 ;  /* 0x0000006f3b6f2221 */ /* 0x000fe40000010000 */
.L_x_20486:
[----:B------:R-:W-:Y:S05]  /*16df0*/  BSYNC B2 ;  /* 0x0000000000027941 */ /* 0x000fea0003800000 */
.L_x_20485:
        /* <DEDUP_REMOVED lines=26> */
.L_x_20495:
[----:B------:R-:W-:Y:S05]  /*16fa0*/  BSYNC B2 ;  /* 0x0000000000027941 */ /* 0x000fea0003800000 */
.L_x_20494:
[----:B------:R-:W-:Y:S02]  /*16fb0*/  IADD3 R235, R235, 0x20, RZ ;  /* 0x00000020ebeb7810 */ /* 0x000fe40007ffe0ff */
[----:B------:R-:W-:Y:S02]  /*16fc0*/  IADD3 R234, R234, 0x20, RZ ;  /* 0x00000020eaea7810 */ /* 0x000fe40007ffe0ff */
.L_x_20421:
[----:B------:R-:W-:Y:S05]  /*16fd0*/  BSYNC B1 ;  /* 0x0000000000017941 */ /* 0x000fea0003800000 */
.L_x_20420:
        /* <DEDUP_REMOVED lines=31> */
.L_x_20501:
[----:B0-----:R-:W-:Y:S02]  /*171d0*/  IMAD.MOV.U32 R120, RZ, RZ, R216 ;  /* 0x000000ffff787224 */ /* 0x001fe400078e00d8 */
.L_x_20502:
[----:B------:R-:W-:Y:S05]  /*171e0*/  BSYNC B3 ;  /* 0x0000000000037941 */ /* 0x000fea0003800000 */
.L_x_20500:
        /* <DEDUP_REMOVED lines=16> */
.L_x_20506:
[----:B------:R-:W-:Y:S05]  /*172f0*/  BSYNC B4 ;  /* 0x0000000000047941 */ /* 0x000fea0003800000 */
.L_x_20505:
        /* <DEDUP_REMOVED lines=44> */
.L_x_20504:
[----:B------:R-:W-:Y:S05]  /*175c0*/  BSYNC B3 ;  /* 0x0000000000037941 */ /* 0x000fea0003800000 */
.L_x_20503:
        /* <DEDUP_REMOVED lines=10> */
.L_x_20499:
[----:B-1----:R-:W-:Y:S05]  /*17670*/  BSYNC B2 ;  /* 0x0000000000027941 */ /* 0x002fea0003800000 */
.L_x_20498:
        /* <DEDUP_REMOVED lines=18> */
.L_x_20510:
[----:B0-----:R-:W-:Y:S02]  /*177a0*/  IMAD.MOV.U32 R122, RZ, RZ, R216 ;  /* 0x000000ffff7a7224 */ /* 0x001fe400078e00d8 */
.L_x_20511:
[----:B------:R-:W-:Y:S05]  /*177b0*/  BSYNC B3 ;  /* 0x0000000000037941 */ /* 0x000fea0003800000 */
.L_x_20509:
        /* <DEDUP_REMOVED lines=16> */
.L_x_20515:
[----:B------:R-:W-:Y:S05]  /*178c0*/  BSYNC B4 ;  /* 0x0000000000047941 */ /* 0x000fea0003800000 */
.L_x_20514:
        /* <DEDUP_REMOVED lines=44> */
.L_x_20513:
[----:B------:R-:W-:Y:S05]  /*17b90*/  BSYNC B3 ;  /* 0x0000000000037941 */ /* 0x000fea0003800000 */
.L_x_20512:
        /* <DEDUP_REMOVED lines=10> */
.L_x_20508:
[----:B------:R-:W-:Y:S05]  /*17c40*/  BSYNC B2 ;  /* 0x0000000000027941 */ /* 0x000fea0003800000 */
.L_x_20507:
        /* <DEDUP_REMOVED lines=18> */
.L_x_20519:
[----:B0-----:R-:W-:Y:S02]  /*17d70*/  IMAD.MOV.U32 R122, RZ, RZ, R216 ;  /* 0x000000ffff7a7224 */ /* 0x001fe400078e00d8 */
.L_x_20520:
[----:B------:R-:W-:Y:S05]  /*17d80*/  BSYNC B3 ;  /* 0x0000000000037941 */ /* 0x000fea0003800000 */
.L_x_20518:
        /* <DEDUP_REMOVED lines=16> */
.L_x_20524:
[----:B------:R-:W-:Y:S05]  /*17e90*/  BSYNC B4 ;  /* 0x0000000000047941 */ /* 0x000fea0003800000 */
.L_x_20523:
        /* <DEDUP_REMOVED lines=44> */
.L_x_20522:
[----:B------:R-:W-:Y:S05]  /*18160*/  BSYNC B3 ;  /* 0x0000000000037941 */ /* 0x000fea0003800000 */
.L_x_20521:
        /* <DEDUP_REMOVED lines=10> */
.L_x_20517:
[----:B------:R-:W-:Y:S05]  /*18210*/  BSYNC B2 ;  /* 0x0000000000027941 */ /* 0x000fea0003800000 */
.L_x_20516:
        /* <DEDUP_REMOVED lines=18> */
.L_x_20528:
[----:B------:R-:W-:Y:S02]  /*18340*/  IMAD.MOV.U32 R213, RZ, RZ, R216 ;  /* 0x000000ffffd57224 */ /* 0x000fe400078e00d8 */
.L_x_20529:
[----:B------:R-:W-:Y:S05]  /*18350*/  BSYNC B3 ;  /* 0x0000000000037941 */ /* 0x000fea0003800000 */
.L_x_20527:
        /* <DEDUP_REMOVED lines=16> */
.L_x_20533:
[----:B------:R-:W-:Y:S05]  /*18460*/  BSYNC B4 ;  /* 0x0000000000047941 */ /* 0x000fea0003800000 */
.L_x_20532:
        /* <DEDUP_REMOVED lines=44> */
.L_x_20531:
[----:B------:R-:W-:Y:S05]  /*18730*/  BSYNC B3 ;  /* 0x0000000000037941 */ /* 0x000fea0003800000 */
.L_x_20530:
        /* <DEDUP_REMOVED lines=10> */
.L_x_20526:
[----:B------:R-:W-:Y:S05]  /*187e0*/  BSYNC B2 ;  /* 0x0000000000027941 */ /* 0x000fea0003800000 */
.L_x_20525:
        /* <DEDUP_REMOVED lines=18> */
.L_x_20537:
[----:B------:R-:W-:Y:S02]  /*18910*/  IMAD.MOV.U32 R213, RZ, RZ, R216 ;  /* 0x000000ffffd57224 */ /* 0x000fe400078e00d8 */
.L_x_20538:
[----:B------:R-:W-:Y:S05]  /*18920*/  BSYNC B3 ;  /* 0x0000000000037941 */ /* 0x000fea0003800000 */
.L_x_20536:
        /* <DEDUP_REMOVED lines=16> */
.L_x_20542:
[----:B------:R-:W-:Y:S05]  /*18a30*/  BSYNC B4 ;  /* 0x0000000000047941 */ /* 0x000fea0003800000 */
.L_x_20541:
        /* <DEDUP_REMOVED lines=44> */
.L_x_20540:
[----:B------:R-:W-:Y:S05]  /*18d00*/  BSYNC B3 ;  /* 0x0000000000037941 */ /* 0x000fea0003800000 */
.L_x_20539:
        /* <DEDUP_REMOVED lines=10> */
.L_x_20535:
[----:B------:R-:W-:Y:S05]  /*18db0*/  BSYNC B2 ;  /* 0x0000000000027941 */ /* 0x000fea0003800000 */
.L_x_20534:
        /* <DEDUP_REMOVED lines=18> */
.L_x_20546:
[----:B------:R-:W-:Y:S02]  /*18ee0*/  IMAD.MOV.U32 R213, RZ, RZ, R216 ;  /* 0x000000ffffd57224 */ /* 0x000fe400078e00d8 */
.L_x_20547:
[----:B------:R-:W-:Y:S05]  /*18ef0*/  BSYNC B3 ;  /* 0x0000000000037941 */ /* 0x000fea0003800000 */
.L_x_20545:
        /* <DEDUP_REMOVED lines=16> */
.L_x_20551:
[----:B------:R-:W-:Y:S05]  /*19000*/  BSYNC B4 ;  /* 0x0000000000047941 */ /* 0x000fea0003800000 */
.L_x_20550:
        /* <DEDUP_REMOVED lines=44> */
.L_x_20549:
[----:B------:R-:W-:Y:S05]  /*192d0*/  BSYNC B3 ;  /* 0x0000000000037941 */ /* 0x000fea0003800000 */
.L_x_20548:
        /* <DEDUP_REMOVED lines=10> */
.L_x_20544:
[----:B------:R-:W-:Y:S05]  /*19380*/  BSYNC B2 ;  /* 0x0000000000027941 */ /* 0x000fea0003800000 */
.L_x_20543:
        /* <DEDUP_REMOVED lines=18> */
.L_x_20555:
[----:B------:R-:W-:Y:S02]  /*194b0*/  IMAD.MOV.U32 R213, RZ, RZ, R216 ;  /* 0x000000ffffd57224 */ /* 0x000fe400078e00d8 */
.L_x_20556:
[----:B------:R-:W-:Y:S05]  /*194c0*/  BSYNC B3 ;  /* 0x0000000000037941 */ /* 0x000fea0003800000 */
.L_x_20554:
        /* <DEDUP_REMOVED lines=16> */
.L_x_20560:
[----:B------:R-:W-:Y:S05]  /*195d0*/  BSYNC B4 ;  /* 0x0000000000047941 */ /* 0x000fea0003800000 */
.L_x_20559:
        /* <DEDUP_REMOVED lines=44> */
.L_x_20558:
[----:B------:R-:W-:Y:S05]  /*198a0*/  BSYNC B3 ;  /* 0x0000000000037941 */ /* 0x000fea0003800000 */
.L_x_20557:
        /* <DEDUP_REMOVED lines=10> */
.L_x_20553:
[----:B------:R-:W-:Y:S05]  /*19950*/  BSYNC B2 ;  /* 0x0000000000027941 */ /* 0x000fea0003800000 */
.L_x_20552:
        /* <DEDUP_REMOVED lines=18> */
.L_x_20564:
[----:B------:R-:W-:Y:S02]  /*19a80*/  IMAD.MOV.U32 R233, RZ, RZ, R216 ;  /* 0x000000ffffe97224 */ /* 0x000fe400078e00d8 */
.L_x_20565:
[----:B------:R-:W-:Y:S05]  /*19a90*/  BSYNC B3 ;  /* 0x0000000000037941 */ /* 0x000fea0003800000 */
.L_x_20563:
        /* <DEDUP_REMOVED lines=16> */
.L_x_20569:
[----:B------:R-:W-:Y:S05]  /*19ba0*/  BSYNC B4 ;  /* 0x0000000000047941 */ /* 0x000fea0003800000 */
.L_x_20568:
        /* <DEDUP_REMOVED lines=44> */
.L_x_20567:
[----:B------:R-:W-:Y:S05]  /*19e70*/  BSYNC B3 ;  /* 0x0000000000037941 */ /* 0x000fea0003800000 */
.L_x_20566:
        /* <DEDUP_REMOVED lines=10> */
.L_x_20562:
[----:B------:R-:W-:Y:S05]  /*19f20*/  BSYNC B2 ;  /* 0x0000000000027941 */ /* 0x000fea0003800000 */
.L_x_20561:
[----:B------:R-:W-:-:S04]  /*19f30*/  IMAD.MOV.U32 R120, RZ, RZ, 0x20 ;  /* 0x00000020ff787424 */ /* 0x000fc800078e00ff */
[----:B------:R-:W-:-:S05]  /*19f40*/  IMAD.WIDE.U32 R120, R235, R120, c[0x0][0x188] ;  /* 0x00006200eb787625 */ /* 0x000fca00078e0078 */
[----:B------:R0:W-:Y:S04]  /*19f50*/  STG.E.128 [R120.64], R112 ;  /* 0x0000007078007986 */ /* 0x0001e8000c101d06 */
[----:B------:R0:W-:Y:S01]  /*19f60*/  STG.E.128 [R120.64+0x10], R116 ;  /* 0x0000107478007986 */ /* 0x0001e2000c101d06 */
[----:B------:R-:W-:Y:S05]  /*19f70*/  @!P1 BRA `(.L_x_20497) ;  /* 0x0000014000009947 */ /* 0x000fea0003800000 */
[----:B0-----:R-:W-:Y:S01]  /*19f80*/  IMAD.U32 R121, R222, 0x10000, RZ ;  /* 0x00010000de797824 */ /* 0x001fe200078e00ff */
[----:B------:R-:W-:Y:S01]  /*19f90*/  LOP3.LUT R120, R223, 0xffff, RZ, 0xc0, !PT ;  /* 0x0000ffffdf787812 */ /* 0x000fe200078ec0ff */
[----:B------:R-:W-:Y:S01]  /*19fa0*/  HFMA2.MMA R235, -RZ, RZ, 0, 4.76837158203125e-07 ;  /* 0x00000008ffeb7435 */ /* 0x000fe200000001ff */
        /* <DEDUP_REMOVED lines=12> */
[----:B------:R-:W-:Y:S01]  /*1a070*/  IMAD.WIDE.U32 R234, R234, R235, c[0x0][0x190] ;  /* 0x00006400eaea7625 */ /* 0x000fe200078e00eb */
[----:B------:R-:W-:Y:S02]  /*1a080*/  LOP3.LUT R120, R120, R230, R122, 0xfe, !PT ;  /* 0x000000e678787212 */ /* 0x000fe400078efe7a */
[----:B------:R-:W-:Y:S02]  /*1a090*/  LOP3.LUT R121, R233, R121, RZ, 0xfc, !PT ;  /* 0x00000079e9797212 */ /* 0x000fe400078efcff */
[----:B------:R-:W-:-:S05]  /*1a0a0*/  LOP3.LUT R120, R120, 0xff, R229, 0xf8, !PT ;  /* 0x000000ff78787812 */ /* 0x000fca00078ef8e5 */
[----:B------:R0:W-:Y:S02]  /*1a0b0*/  STG.E.64 [R234.64], R120 ;  /* 0x00000078ea007986 */ /* 0x0001e4000c101b06 */
.L_x_20497:
[----:B------:R-:W-:Y:S05]  /*1a0c0*/  BSYNC B1 ;  /* 0x0000000000017941 */ /* 0x000fea0003800000 */
.L_x_20496:
        /* <DEDUP_REMOVED lines=81> */
.L_x_20590:
        /* <DEDUP_REMOVED lines=152> */
.L_x_20591:
[----:B------:R-:W-:Y:S01]  /*1af60*/  LOP3.LUT P2, RZ, R224, 0x1f, RZ, 0xc0, !PT ;  /* 0x0000001fe0ff7812 */ /* 0x000fe2000784c0ff */
[----:B-1----:R-:W-:Y:S01]  /*1af70*/  FADD.FTZ R235, R231, R230 ;  /* 0x000000e6e7eb7221 */ /* 0x002fe20000010000 */
[----:B------:R-:W-:Y:S01]  /*1af80*/  BSSY B1, `(.L_x_20572) ;  /* 0x0000133000017945 */ /* 0x000fe20003800000 */
[----:B0-----:R-:W-:Y:S02]  /*1af90*/  FMUL.FTZ R230, R233, R233 ;  /* 0x000000e9e9e67220 */ /* 0x001fe40000410000 */
[----:B------:R-:W-:-:S08]  /*1afa0*/  IMAD.MOV.U32 R234, RZ, RZ, c[0x0][0x1e0] ;  /* 0x00007800ffea7624 */ /* 0x000fd000078e00ff */
        /* <DEDUP_REMOVED lines=27> */
[----:B------:R-:W-:-:S02]  /*1b160*/  FADD.FTZ R122, R50, -R230 ;  /* 0x800000e6327a7221 */ /* 0x000fc40000010000 */
[--C-:B------:R-:W-:Y:S02]  /*1b170*/  FADD.FTZ R234, R60, -R230.reuse ;  /* 0x800000e63cea7221 */ /* 0x100fe40000010000 */
[--C-:B------:R-:W-:Y:S02]  /*1b180*/  FADD.FTZ R236, R61, -R230.reuse ;  /* 0x800000e63dec7221 */ /* 0x100fe40000010000 */
[----:B------:R-:W-:Y:S02]  /*1b190*/  FFMA.FTZ R120, R40, R120, R33 ;  /* 0x0000007828787223 */ /* 0x000fe40000010021 */
[--C-:B------:R-:W-:Y:S02]  /*1b1a0*/  FADD.FTZ R232, R51, -R230.reuse ;  /* 0x800000e633e87221 */ /* 0x100fe40000010000 */
[--C-:B------:R-:W-:Y:S01]  /*1b1b0*/  FADD.FTZ R238, R62, -R230.reuse ;  /* 0x800000e63eee7221 */ /* 0x100fe20000010000 */
[----:B------:R-:W-:Y:S01]  /*1b1c0*/  F2FP.BF16.PACK_AB R120, R121, R120 ;  /* 0x000000787978723e */ /* 0x000fe200000010ff */
[----:B------:R-:W-:-:S02]  /*1b1d0*/  FADD.FTZ R240, R63, -R230 ;  /* 0x800000e63ff07221 */ /* 0x000fc40000010000 */
[C---:B------:R-:W-:Y:S02]  /*1b1e0*/  FMUL.FTZ R122, R231.reuse, R122 ;  /* 0x0000007ae77a7220 */ /* 0x040fe40000410000 */
[C---:B------:R-:W-:Y:S02]  /*1b1f0*/  FMUL.FTZ R234, R231.reuse, R234 ;  /* 0x000000eae7ea7220 */ /* 0x040fe40000410000 */
[C---:B------:R-:W-:Y:S02]  /*1b200*/  FMUL.FTZ R236, R231.reuse, R236 ;  /* 0x000000ece7ec7220 */ /* 0x040fe40000410000 */
        /* <DEDUP_REMOVED lines=11> */
[----:B------:R-:W-:-:S03]  /*1b2c0*/  IMAD.MOV.U32 R235, RZ, RZ, 0x10 ;  /* 0x00000010ffeb7424 */ /* 0x000fc600078e00ff */
[----:B------:R-:W-:Y:S01]  /*1b2d0*/  F2FP.BF16.PACK_AB R123, R233, R238 ;  /* 0x000000eee97b723e */ /* 0x000fe200000010ff */
[C---:B------:R-:W-:Y:S01]  /*1b2e0*/  IMAD.WIDE.U32 R232, R224.reuse, R235, c[0x0][0x208] ;  /* 0x00008200e0e87625 */ /* 0x040fe200078e00eb */
[----:B------:R-:W-:-:S04]  /*1b2f0*/  IADD3 R224, R224, 0x20, RZ ;  /* 0x00000020e0e07810 */ /* 0x000fc80007ffe0ff */
[----:B------:R0:W-:Y:S03]  /*1b300*/  STG.E.128 [R232.64], R120 ;  /* 0x00000078e8007986 */ /* 0x0001e6000c101d06 */
.L_x_20575:
[----:B------:R-:W-:Y:S05]  /*1b310*/  BSYNC B2 ;  /* 0x0000000000027941 */ /* 0x000fea0003800000 */
.L_x_20574:
        /* <DEDUP_REMOVED lines=35> */
.L_x_20577:
[----:B------:R-:W-:Y:S05]  /*1b550*/  BSYNC B2 ;  /* 0x0000000000027941 */ /* 0x000fea0003800000 */
.L_x_20576:
[----:B------:R-:W-:Y:S01]  /*1b560*/  LOP3.LUT P1, RZ, R43, 0x80, RZ, 0xc0, !PT ;  /* 0x000000802bff7812 */ /* 0x000fe2000782c0ff */
[----:B------:R-:W-:-:S12]  /*1b570*/  BSSY B2, `(.L_x_20578) ;  /* 0x0000022000027945 */ /* 0x000fd80003800000 */
[----:B------:R-:W-:Y:S05]  /*1b580*/  @!P1 BRA `(.L_x_20579) ;  /* 0x0000020000009947 */ /* 0x000fea0003800000 */
[--C-:B0-----:R-:W-:Y:S02]  /*1b590*/  FADD.FTZ R122, R73, -R230.reuse ;  /* 0x800000e6497a7221 */ /* 0x101fe40000010000 */
[--C-:B------:R-:W-:Y:S02]  /*1b5a0*/  FADD.FTZ R120, R72, -R230.reuse ;  /* 0x800000e648787221 */ /* 0x100fe40000010000 */
[C---:B------:R-:W-:Y:S02]  /*1b5b0*/  FMUL.FTZ R122, R231.reuse, R122 ;  /* 0x0000007ae77a7220 */ /* 0x040fe40000410000 */
[----:B------:R-:W-:Y:S02]  /*1b5c0*/  FMUL.FTZ R120, R231, R120 ;  /* 0x00000078e7787220 */ /* 0x000fe40000410000 */
[----:B------:R-:W-:Y:S02]  /*1b5d0*/  FFMA.FTZ R121, R8, R122, R129 ;  /* 0x0000007a08797223 */ /* 0x000fe40000010081 */
[----:B------:R-:W-:-:S02]  /*1b5e0*/  FADD.FTZ R122, R74, -R230 ;  /* 0x800000e64a7a7221 */ /* 0x000fc40000010000 */
[--C-:B------:R-:W-:Y:S02]  /*1b5f0*/  FADD.FTZ R234, R76, -R230.reuse ;  /* 0x800000e64cea7221 */ /* 0x100fe40000010000 */
[----:B------:R-:W-:Y:S02]  /*1b600*/  FADD.FTZ R236, R77, -R230 ;  /* 0x800000e64dec7221 */ /* 0x000fe40000010000 */
        /* <DEDUP_REMOVED lines=24> */
.L_x_20579:
[----:B------:R-:W-:Y:S05]  /*1b790*/  BSYNC B2 ;  /* 0x0000000000027941 */ /* 0x000fea0003800000 */
.L_x_20578:
        /* <DEDUP_REMOVED lines=35> */
.L_x_20581:
[----:B------:R-:W-:Y:S05]  /*1b9d0*/  BSYNC B2 ;  /* 0x0000000000027941 */ /* 0x000fea0003800000 */
.L_x_20580:
        /* <DEDUP_REMOVED lines=35> */
.L_x_20583:
[----:B------:R-:W-:Y:S05]  /*1bc10*/  BSYNC B2 ;  /* 0x0000000000027941 */ /* 0x000fea0003800000 */
.L_x_20582:
        /* <DEDUP_REMOVED lines=35> */
.L_x_20585:
[----:B------:R-:W-:Y:S05]  /*1be50*/  BSYNC B2 ;  /* 0x0000000000027941 */ /* 0x000fea0003800000 */
.L_x_20584:
[----:B------:R-:W-:Y:S01]  /*1be60*/  LOP3.LUT P1, RZ, R43, 0x8, RZ, 0xc0, !PT ;  /* 0x000000082bff7812 */ /* 0x000fe2000782c0ff */
[----:B------:R-:W-:-:S12]  /*1be70*/  BSSY B2, `(.L_x_20586) ;  /* 0x0000022000027945 */ /* 0x000fd80003800000 */
[----:B------:R-:W-:Y:S05]  /*1be80*/  @!P1 BRA `(.L_x_20587) ;  /* 0x0000020000009947 */ /* 0x000fea0003800000 */
[--C-:B0-----:R-:W-:Y:S01]  /*1be90*/  FADD.FTZ R122, R105, -R230.reuse ;  /* 0x800000e6697a7221 */ /* 0x101fe20000010000 */
[----:B------:R-:W-:Y:S01]  /*1bea0*/  MOV R235, 0x10 ;  /* 0x0000001000eb7802 */ /* 0x000fe20000000f00 */
        /* <DEDUP_REMOVED lines=25> */
[----:B------:R-:W-:-:S04]  /*1c040*/  F2FP.BF16.PACK_AB R121, R232, R121 ;  /* 0x00000079e879723e */ /* 0x000fc800000010ff */
[----:B------:R-:W-:Y:S01]  /*1c050*/  F2FP.BF16.PACK_AB R123, R233, R238 ;  /* 0x000000eee97b723e */ /* 0x000fe200000010ff */
[C---:B------:R-:W-:Y:S01]  /*1c060*/  IMAD.WIDE.U32 R232, R224.reuse, R235, c[0x0][0x208] ;  /* 0x00008200e0e87625 */ /* 0x040fe200078e00eb */
[----:B------:R-:W-:-:S04]  /*1c070*/  IADD3 R224, R224, 0x20, RZ ;  /* 0x00000020e0e07810 */ /* 0x000fc80007ffe0ff */
[----:B------:R0:W-:Y:S03]  /*1c080*/  STG.E.128 [R232.64], R120 ;  /* 0x00000078e8007986 */ /* 0x0001e6000c101d06 */
.L_x_20587:
[----:B------:R-:W-:Y:S05]  /*1c090*/  BSYNC B2 ;  /* 0x0000000000027941 */ /* 0x000fea0003800000 */
.L_x_20586:
        /* <DEDUP_REMOVED lines=33> */
.L_x_20573:
[----:B0-----:R-:W-:Y:S05]  /*1c2b0*/  BSYNC B1 ;  /* 0x0000000000017941 */ /* 0x001fea0003800000 */
.L_x_20572:
[----:B------:R-:W-:-:S04]  /*1c2c0*/  IMAD.MOV.U32 R121, RZ, RZ, c[0x0][0x160] ;  /* 0x00005800ff797624 */ /* 0x000fc800078e00ff */
[----:B------:R-:W-:-:S05]  /*1c2d0*/  IMAD R42, R121, 0x4, R42 ;  /* 0x00000004792a7824 */ /* 0x000fca00078e022a */
[----:B------:R-:W-:-:S13]  /*1c2e0*/  ISETP.GE.AND P1, PT, R42, c[0x0][0x164], PT ;  /* 0x000059002a007a0c */ /* 0x000fda0003f26270 */
[----:B------:R-:W-:Y:S01]  /*1c2f0*/  @P1 CALL.REL.NOINC `(.L_x_20588) ;  /* 0x0000001000001944 */ /* 0x000fe20003c00000 */
[----:B------:R-:W-:Y:S05]  /*1c300*/  BRA `(.L_x_20589) ;  /* 0xfffe536000007947 */ /* 0x000fea000383ffff */
.L_x_20588:
[----:B------:R-:W-:Y:S05]  /*1c310*/  BSYNC B0 ;  /* 0x0000000000007941 */ /* 0x000fea0003800000 */
.L_x_19963:
[----:B------:R-:W-:Y:S05]  /*1c320*/  EXIT ;  /* 0x000000000000794d */ /* 0x000fea0003800000 */
.L_x_20570:
[----:B------:R-:W-:Y:S01]  /*1c330*/  IMAD.MOV.U32 R122, RZ, RZ, R123 ;  /* 0x000000ffff7a7224 */ /* 0x000fe200078e007b */
[----:B------:R-:W-:Y:S01]  /*1c340*/  MOV R120, 0x1c390 ;  /* 0x0001c39000787802 */ /* 0x000fe20000000f00 */
[----:B------:R-:W-:Y:S02]  /*1c350*/  IMAD.MOV.U32 R231, RZ, RZ, 0x1 ;  /* 0x00000001ffe77424 */ /* 0x000fe400078e00ff */
[----:B------:R-:W-:Y:S02]  /*1c360*/  IMAD.MOV.U32 R234, RZ, RZ, 0x1f ;  /* 0x0000001fffea7424 */ /* 0x000fe400078e00ff */
[----:B------:R-:W-:Y:S02]  /*1c370*/  IMAD.MOV.U32 R235, RZ, RZ, -0x1 ;  /* 0xffffffffffeb7424 */ /* 0x000fe400078e00ff */
[----:B-----5:R-:W-:Y:S05]  /*1c380*/  CALL.REL.NOINC `($__internal_58_$__cuda_sm70_shflsync_bfly_p) ;  /* 0x00000bf000007944 */ /* 0x020fea0003c00000 */
[----:B-1----:R-:W-:Y:S01]  /*1c390*/  MOV R120, R231 ;  /* 0x000000e700787202 */ /* 0x002fe20000000f00 */
[----:B0-----:R-:W-:Y:S05]  /*1c3a0*/  BRA `(.L_x_20590) ;  /* 0xffffe23000007947 */ /* 0x001fea000383ffff */
.L_x_20571:
[----:B------:R-:W-:Y:S01]  /*1c3b0*/  IMAD.MOV.U32 R122, RZ, RZ, R236 ;  /* 0x000000ffff7a7224 */ /* 0x000fe200078e00ec */
[----:B------:R-:W-:Y:S01]  /*1c3c0*/  MOV R120, 0x1c410 ;  /* 0x0001c41000787802 */ /* 0x000fe20000000f00 */
[----:B------:R-:W-:Y:S02]  /*1c3d0*/  IMAD.MOV.U32 R231, RZ, RZ, 0x2 ;  /* 0x00000002ffe77424 */ /* 0x000fe400078e00ff */
[----:B------:R-:W-:-:S02]  /*1c3e0*/  IMAD.MOV.U32 R234, RZ, RZ, 0x1f ;  /* 0x0000001fffea7424 */ /* 0x000fc400078e00ff */
[----:B------:R-:W-:Y:S02]  /*1c3f0*/  IMAD.MOV.U32 R235, RZ, RZ, -0x1 ;  /* 0xffffffffffeb7424 */ /* 0x000fe400078e00ff */
[----:B0----5:R-:W-:Y:S05]  /*1c400*/  CALL.REL.NOINC `($__internal_58_$__cuda_sm70_shflsync_bfly_p) ;  /* 0x00000b7000007944 */ /* 0x021fea0003c00000 */
[----:B01----:R-:W-:Y:S01]  /*1c410*/  FADD.FTZ R122, R236, R231 ;  /* 0x000000e7ec7a7221 */ /* 0x003fe20000010000 */
[----:B------:R-:W-:Y:S01]  /*1c420*/  MOV R120, 0x1c470 ;  /* 0x0001c47000787802 */ /* 0x000fe20000000f00 */
[----:B------:R-:W-:Y:S02]  /*1c430*/  IMAD.MOV.U32 R231, RZ, RZ, 0x4 ;  /* 0x00000004ffe77424 */ /* 0x000fe400078e00ff */
[----:B------:R-:W-:Y:S02]  /*1c440*/  IMAD.MOV.U32 R234, RZ, RZ, 0x1f ;  /* 0x0000001fffea7424 */ /* 0x000fe400078e00ff */
[----:B------:R-:W-:Y:S02]  /*1c450*/  IMAD.MOV.U32 R235, RZ, RZ, -0x1 ;  /* 0xffffffffffeb7424 */ /* 0x000fe400078e00ff */
[----:B------:R-:W-:Y:S05]  /*1c460*/  CALL.REL.NOINC `($__internal_58_$__cuda_sm70_shflsync_bfly_p) ;  /* 0x00000b1000007944 */ /* 0x000fea0003c00000 */
[----:B01----:R-:W-:Y:S01]  /*1c470*/  FADD.FTZ R122, R122, R231 ;  /* 0x000000e77a7a7221 */ /* 0x003fe20000010000 */
[----:B------:R-:W-:Y:S01]  /*1c480*/  HFMA2.MMA R231, -RZ, RZ, 0, 4.76837158203125e-07 ;  /* 0x00000008ffe77435 */ /* 0x000fe200000001ff */
[----:B------:R-:W-:Y:S01]  /*1c490*/  IMAD.MOV.U32 R234, RZ, RZ, 0x1f ;  /* 0x0000001fffea7424 */ /* 0x000fe200078e00ff */
[----:B------:R-:W-:Y:S01]  /*1c4a0*/  MOV R120, 0x1c4d0 ;  /* 0x0001c4d000787802 */ /* 0x000fe20000000f00 */
[----:B------:R-:W-:-:S03]  /*1c4b0*/  IMAD.MOV.U32 R235, RZ, RZ, -0x1 ;  /* 0xffffffffffeb7424 */ /* 0x000fc600078e00ff */
[----:B------:R-:W-:Y:S05]  /*1c4c0*/  CALL.REL.NOINC `($__internal_58_$__cuda_sm70_shflsync_bfly_p) ;  /* 0x00000ab000007944 */ /* 0x000fea0003c00000 */
[----:B01----:R-:W-:Y:S01]  /*1c4d0*/  FADD.FTZ R122, R122, R231 ;  /* 0x000000e77a7a7221 */ /* 0x003fe20000010000 */
[----:B------:R-:W-:Y:S01]  /*1c4e0*/  MOV R120, 0x1c530 ;  /* 0x0001c53000787802 */ /* 0x000fe20000000f00 */
[----:B------:R-:W-:-:S02]  /*1c4f0*/  IMAD.MOV.U32 R231, RZ, RZ, 0x10 ;  /* 0x00000010ffe77424 */ /* 0x000fc400078e00ff */
[----:B------:R-:W-:Y:S02]  /*1c500*/  IMAD.MOV.U32 R234, RZ, RZ, 0x1f ;  /* 0x0000001fffea7424 */ /* 0x000fe400078e00ff */
[----:B------:R-:W-:Y:S02]  /*1c510*/  IMAD.MOV.U32 R235, RZ, RZ, -0x1 ;  /* 0xffffffffffeb7424 */ /* 0x000fe400078e00ff */
[----:B------:R-:W-:Y:S05]  /*1c520*/  CALL.REL.NOINC `($__internal_58_$__cuda_sm70_shflsync_bfly_p) ;  /* 0x00000a5000007944 */ /* 0x000fea0003c00000 */
[----:B-1----:R-:W-:Y:S01]  /*1c530*/  FADD.FTZ R231, R122, R231 ;  /* 0x000000e77ae77221 */ /* 0x002fe20000010000 */
[----:B------:R-:W-:Y:S02]  /*1c540*/  P2R R230, PR, RZ, 0x40 ;  /* 0x00000040ffe67803 */ /* 0x000fe40000000000 */
[----:B------:R-:W-:Y:S01]  /*1c550*/  LOP3.LUT P6, RZ, R43, 0x1, RZ, 0xc0, !PT ;  /* 0x000000012bff7812 */ /* 0x000fe200078cc0ff */
[----:B------:R-:W-:Y:S01]  /*1c560*/  FMUL.FTZ R233, R231, c[0x0][0x1e0] ;  /* 0x00007800e7e97a20 */ /* 0x000fe20000410000 */
[----:B0-----:R-:W-:Y:S01]  /*1c570*/  MOV R235, 0xffffffff ;  /* 0xffffffff00eb7802 */ /* 0x001fe20000000f00 */
[----:B------:R-:W-:Y:S02]  /*1c580*/  IMAD.MOV.U32 R231, RZ, RZ, 0x1 ;  /* 0x00000001ffe77424 */ /* 0x000fe400078e00ff */
        /* <DEDUP_REMOVED lines=32> */
[----:B------:R-:W-:-:S02]  /*1c790*/  IMAD.MOV.U32 R234, RZ, RZ, 0x1f ;  /* 0x0000001fffea7424 */ /* 0x000fc400078e00ff */
[----:B------:R-:W-:Y:S01]  /*1c7a0*/  @P6 FFMA.FTZ R122, R120, R120, R121 ;  /* 0x00000078787a6223 */ /* 0x000fe20000010079 */
[----:B------:R-:W-:Y:S01]  /*1c7b0*/  ISETP.NE.AND P6, PT, R230, RZ, PT ;  /* 0x000000ffe600720c */ /* 0x000fe20003fc5270 */
[--C-:B------:R-:W-:Y:S02]  /*1c7c0*/  FADD.FTZ R121, R72, -R233.reuse ;  /* 0x800000e948797221 */ /* 0x100fe40000010000 */
[--C-:B------:R-:W-:Y:S02]  /*1c7d0*/  FADD.FTZ R120, R73, -R233.reuse ;  /* 0x800000e949787221 */ /* 0x100fe40000010000 */
        /* <DEDUP_REMOVED lines=95> */
[----:B------:R-:W-:Y:S05]  /*1cdd0*/  CALL.REL.NOINC `($__internal_58_$__cuda_sm70_shflsync_bfly_p) ;  /* 0x000001a000007944 */ /* 0x000fea0003c00000 */
[----:B01----:R-:W-:Y:S01]  /*1cde0*/  FADD.FTZ R122, R122, R231 ;  /* 0x000000e77a7a7221 */ /* 0x003fe20000010000 */
[----:B------:R-:W-:Y:S01]  /*1cdf0*/  MOV R120, 0x1ce40 ;  /* 0x0001ce4000787802 */ /* 0x000fe20000000f00 */
[----:B------:R-:W-:Y:S02]  /*1ce00*/  IMAD.MOV.U32 R231, RZ, RZ, 0x2 ;  /* 0x00000002ffe77424 */ /* 0x000fe400078e00ff */
[----:B------:R-:W-:Y:S02]  /*1ce10*/  IMAD.MOV.U32 R234, RZ, RZ, 0x1f ;  /* 0x0000001fffea7424 */ /* 0x000fe400078e00ff */
[----:B------:R-:W-:Y:S02]  /*1ce20*/  IMAD.MOV.U32 R235, RZ, RZ, -0x1 ;  /* 0xffffffffffeb7424 */ /* 0x000fe400078e00ff */
[----:B------:R-:W-:Y:S05]  /*1ce30*/  CALL.REL.NOINC `($__internal_58_$__cuda_sm70_shflsync_bfly_p) ;  /* 0x0000014000007944 */ /* 0x000fea0003c00000 */
[----:B01----:R-:W-:Y:S01]  /*1ce40*/  FADD.FTZ R122, R122, R231 ;  /* 0x000000e77a7a7221 */ /* 0x003fe20000010000 */
[----:B------:R-:W-:Y:S01]  /*1ce50*/  MOV R120, 0x1cea0 ;  /* 0x0001cea000787802 */ /* 0x000fe20000000f00 */
[----:B------:R-:W-:Y:S02]  /*1ce60*/  IMAD.MOV.U32 R231, RZ, RZ, 0x4 ;  /* 0x00000004ffe77424 */ /* 0x000fe400078e00ff */
[----:B------:R-:W-:-:S02]  /*1ce70*/  IMAD.MOV.U32 R234, RZ, RZ, 0x1f ;  /* 0x0000001fffea7424 */ /* 0x000fc400078e00ff */
[----:B------:R-:W-:Y:S02]  /*1ce80*/  IMAD.MOV.U32 R235, RZ, RZ, -0x1 ;  /* 0xffffffffffeb7424 */ /* 0x000fe400078e00ff */
[----:B------:R-:W-:Y:S05]  /*1ce90*/  CALL.REL.NOINC `($__internal_58_$__cuda_sm70_shflsync_bfly_p) ;  /* 0x000000e000007944 */ /* 0x000fea0003c00000 */
[----:B0-----:R-:W-:Y:S01]  /*1cea0*/  HFMA2.MMA R234, -RZ, RZ, 0, 1.847743988037109375e-06 ;  /* 0x0000001fffea7435 */ /* 0x001fe200000001ff */
[----:B-1----:R-:W-:Y:S01]  /*1ceb0*/  FADD.FTZ R122, R122, R231 ;  /* 0x000000e77a7a7221 */ /* 0x002fe20000010000 */
[----:B------:R-:W-:Y:S01]  /*1cec0*/  MOV R120, 0x1cf00 ;  /* 0x0001cf0000787802 */ /* 0x000fe20000000f00 */
[----:B------:R-:W-:Y:S02]  /*1ced0*/  IMAD.MOV.U32 R231, RZ, RZ, 0x8 ;  /* 0x00000008ffe77424 */ /* 0x000fe400078e00ff */
[----:B------:R-:W-:Y:S02]  /*1cee0*/  IMAD.MOV.U32 R235, RZ, RZ, -0x1 ;  /* 0xffffffffffeb7424 */ /* 0x000fe400078e00ff */
[----:B------:R-:W-:Y:S05]  /*1cef0*/  CALL.REL.NOINC `($__internal_58_$__cuda_sm70_shflsync_bfly_p) ;  /* 0x0000008000007944 */ /* 0x000fea0003c00000 */
[----:B-1----:R-:W-:Y:S01]  /*1cf00*/  FADD.FTZ R230, R122, R231 ;  /* 0x000000e77ae67221 */ /* 0x002fe20000010000 */
[----:B------:R-:W-:Y:S01]  /*1cf10*/  MOV R120, 0x1cf70 ;  /* 0x0001cf7000787802 */ /* 0x000fe20000000f00 */
[----:B------:R-:W-:Y:S02]  /*1cf20*/  IMAD.MOV.U32 R231, RZ, RZ, 0x10 ;  /* 0x00000010ffe77424 */ /* 0x000fe400078e00ff */
[----:B0-----:R-:W-:Y:S02]  /*1cf30*/  IMAD.MOV.U32 R234, RZ, RZ, 0x1f ;  /* 0x0000001fffea7424 */ /* 0x001fe400078e00ff */
[----:B------:R-:W-:-:S02]  /*1cf40*/  IMAD.MOV.U32 R235, RZ, RZ, -0x1 ;  /* 0xffffffffffeb7424 */ /* 0x000fc400078e00ff */
[----:B------:R-:W-:Y:S02]  /*1cf50*/  IMAD.MOV.U32 R122, RZ, RZ, R230 ;  /* 0x000000ffff7a7224 */ /* 0x000fe400078e00e6 */
[----:B------:R-:W-:Y:S05]  /*1cf60*/  CALL.REL.NOINC `($__internal_58_$__cuda_sm70_shflsync_bfly_p) ;  /* 0x0000001000007944 */ /* 0x000fea0003c00000 */
[----:B01----:R-:W-:Y:S05]  /*1cf70*/  BRA `(.L_x_20591) ;  /* 0xffffdfe000007947 */ /* 0x003fea000383ffff */
        .weak           $__internal_58_$__cuda_sm70_shflsync_bfly_p
        .type           $__internal_58_$__cuda_sm70_shflsync_bfly_p,@function
        .size           $__internal_58_$__cuda_sm70_shflsync_bfly_p,(.L_x_57098 - $__internal_58_$__cuda_sm70_shflsync_bfly_p)
$__internal_58_$__cuda_sm70_shflsync_bfly_p:
[----:B------:R-:W-:Y:S01]  /*1cf80*/  IMAD.MOV.U32 R121, RZ, RZ, 0x0 ;  /* 0x00000000ff797424 */ /* 0x000fe200078e00ff */
[----:B------:R-:W-:Y:S04]  /*1cf90*/  WARPSYNC R235 ;  /* 0x000000eb00007348 */ /* 0x000fe80003800000 */
[----:B------:R0:W1:Y:S01]  /*1cfa0*/  SHFL.BFLY PT, R231, R122, R231, R234 ;  /* 0x0c0000e77ae77389 */ /* 0x00006200000e00ea */
[----:B------:R-:W-:Y:S05]  /*1cfb0*/  RET.REL.NODEC R120 `(_ZN10layer_norm13ln_fwd_kernelINS_13Kernel_traitsI13__nv_bfloat16S2_fS2_fjLj2048ELj1ELj4ELj1ELj16ENS_18Kernel_traits_baseILj2048ES2_S2_fS2_fjLj128EEEEELb1ELb0ELb1ELb0EEEvNS_9FwdParamsE) ;  /* 0xfffe304078007950 */ /* 0x000fea0003c3ffff */
.L_x_20592:
        /* <DEDUP_REMOVED lines=12> */
.L_x_57098:


//--------------------- .text._ZN10layer_norm13ln_fwd_kernelINS_13Kernel_traitsI13__nv_bfloat16S2_fS2_fjLj2048ELj1ELj4ELj1ELj16ENS_18Kernel_traits_baseILj2048ES2_S2_fS2_fjLj128EEEEELb1ELb0ELb1ELb1EEEvNS_9FwdParamsE --------------------------
	.section	.text._ZN10layer_norm13ln_fwd_kernelINS_13Kernel_traitsI13__nv_bfloat16S2_fS2_fjLj2048ELj1ELj4ELj1ELj16ENS_18Kernel_traits_baseILj2048ES2_S2_fS2_fjLj128EEEEELb1ELb0ELb1ELb1EEEvNS_9FwdParamsE,"ax",@progbits
	.sectioninfo	@"SHI_REGISTERS=255"
	.align	128
        .global         _ZN10layer_norm13ln_fwd_kernelINS_13Kernel_traitsI13__nv_bfloat16S2_fS2_fjLj2048ELj1ELj4ELj1ELj16ENS_18Kernel_traits_baseILj2048ES2_S2_fS2_fjLj128EEEEELb1ELb0ELb1ELb1EEEvNS_9FwdParamsE
        .type           _ZN10layer_norm13ln_fwd_kernelINS_13Kernel_traitsI13__nv_bfloat16S2_fS2_fjLj2048ELj1ELj4ELj1ELj16ENS_18Kernel_traits_baseILj2048ES2_S2_fS2_fjLj128EEEEELb1ELb0ELb1ELb1EEEvNS_9FwdParamsE,@function
        .size           _ZN10layer_norm13ln_fwd_kernelINS_13Kernel_traitsI13__nv_bfloat16S2_fS2_fjLj2048ELj1ELj4ELj1ELj16ENS_18Kernel_traits_baseILj2048ES2_S2_fS2_fjLj128EEEEELb1ELb0ELb1ELb1EEEvNS_9FwdParamsE,(.L_x_57099 - _ZN10layer_norm13ln_fwd_kernelINS_13Kernel_traitsI13__nv_bfloat16S2_fS2_fjLj2048ELj1ELj4ELj1ELj16ENS_18Kernel_traits_baseILj2048ES2_S2_fS2_fjLj128EEEEELb1ELb0ELb1ELb1EEEvNS_9FwdParamsE)
        .other          _ZN10layer_norm13ln_fwd_kernelINS_13Kernel_traitsI13__nv_bfloat16S2_fS2_fjLj2048ELj1ELj4ELj1ELj16ENS_18Kernel_traits_baseILj2048ES2_S2_fS2_fjLj128EEEEELb1ELb0ELb1ELb1EEEvNS_9FwdParamsE,@"STO_CUDA_ENTRY STV_DEFAULT"
_ZN10layer_norm13ln_fwd_kernelINS_13Kernel_traitsI13__nv_bfloat16S2_fS2_fjLj2048ELj1ELj4ELj1ELj16ENS_18Kernel_traits_baseILj2048ES2_S2_fS2_fjLj128EEEEELb1ELb0ELb1ELb1EEEvNS_9FwdParamsE:
.text._ZN10layer_norm13ln_fwd_kernelINS_13Kernel_traitsI13__nv_bfloat16S2_fS2_fjLj2048ELj1ELj4ELj1ELj16ENS_18Kernel_traits_baseILj2048ES2_S2_fS2_fjLj128EEEEELb1ELb0ELb1ELb1EEEvNS_9FwdParamsE:
        /* <DEDUP_REMOVED lines=12> */
[----:B------:R-:W-:Y:S02]  /*00c0*/  @P1 IMAD.MOV.U32 R2, RZ, RZ, R199 ;  /* 0x000000ffff021224 */ /* 0x000fe400078e00c7 */
[----:B------:R-:W-:Y:S01]  /*00d0*/  @P1 IMAD.MOV.U32 R3, RZ, RZ, R20 ;  /* 0x000000ffff031224 */ /* 0x000fe200078e0014 */
[----:B0-----:R-:W-:-:S04]  /*00e0*/  SHF.L.U32 R0, R203, 0x4, RZ ;  /* 0x00000004cb007819 */ /* 0x001fc800000006ff */
[----:B------:R0:W5:Y:S01]  /*00f0*/  @P1 LDG.E.64 R22, [R2.64] ;  /* 0x0000000402161981 */ /* 0x000162000c1e1b00 */
[----:B------:R-:W-:-:S04]  /*0100*/  LOP3.LUT R18, R0, 0x1f0, RZ, 0xc0, !PT ;  /* 0x000001f000127812 */ /* 0x000fc800078ec0ff */
        /* <DEDUP_REMOVED lines=10> */
[----:B------:R-:W2:Y:S01]  /*01b0*/  S2R R0, SR_CTAID.X ;  /* 0x0000000000007919 */ /* 0x000ea20000002500 */
[----:B------:R-:W-:-:S02]  /*01c0*/  SHF.R.U32.HI R160, RZ, 0x5, R203 ;  /* 0x00000005ffa07819 */ /* 0x000fc400000116cb */
[----:B0-----:R-:W-:-:S03]  /*01d0*/  IADD3 R2, P3, R18, c[0x0][0x1b0], RZ ;  /* 0x00006c0012027a10 */ /* 0x001fc60007f7e0ff */
[----:B--2---:R-:W-:-:S05]  /*01e0*/  IMAD R160, R0, 0x4, R160 ;  /* 0x0000000400a07824 */ /* 0x004fca00078e02a0 */
[----:B------:R-:W-:Y:S01]  /*01f0*/  ISETP.GE.AND P2, PT, R160, c[0x0][0x164], PT ;  /* 0x00005900a0007a0c */ /* 0x000fe20003f46270 */
[----:B------:R-:W-:-:S12]  /*0200*/  IMAD.X R3, RZ, RZ, c[0x0][0x1b4], P3 ;  /* 0x00006d00ff037624 */ /* 0x000fd800018e06ff */
[----:B------:R-:W-:Y:S05]  /*0210*/  @P2 EXIT ;  /* 0x000000000000294d */ /* 0x000fea0003800000 */
[----:B-1---5:R-:W-:Y:S01]  /*0220*/  @P1 IADD3 R199, P2, R22, c[0x0][0x240], RZ ;  /* 0x0000900016c71a10 */ /* 0x022fe20007f5e0ff */
        /* <DEDUP_REMOVED lines=91> */
[----:B------:R-:W-:Y:S01]  /*07e0*/  IMAD.HI.U32 R3, R194, -0x2daee0ad, RZ ;  /* 0xd2511f53c2037827 */ /* 0x000fe200078e00ff */
        /* <DEDUP_REMOVED lines=65> */
.L_x_21190:
[----:B------:R-:W-:-:S04]  /*0c00*/  IMAD.MOV.U32 R87, RZ, RZ, 0x4 ;  /* 0x00000004ff577424 */ /* 0x000fc800078e00ff */
[----:B------:R-:W-:-:S05]  /*0c10*/  IMAD.WIDE R80, R160, R87, c[0x0][0x1d0] ;  /* 0x00007400a0507625 */ /* 0x000fca00078e0257 */
[----:B------:R0:W2:Y:S01]  /*0c20*/  LDG.E R88, [R80.64] ;  /* 0x0000000450587981 */ /* 0x0000a2000c1e1900 */
[----:B------:R-:W-:Y:S01]  /*0c30*/  ISETP.NE.U32.AND P0, PT, RZ, c[0x0][0x180], PT ;  /* 0x00006000ff007a0c */ /* 0x000fe20003f05070 */
[C---:B------:R-:W-:Y:S01]  /*0c40*/  IMAD R82, R160.reuse, c[0x0][0x168], RZ ;  /* 0x00005a00a0527a24 */ /* 0x040fe200078e02ff */
[----:B------:R-:W-:Y:S01]  /*0c50*/  HFMA2.MMA R220, -RZ, RZ, 0, 0 ;  /* 0x00000000ffdc7435 */ /* 0x000fe200000001ff */
[----:B------:R-:W1:Y:S01]  /*0c60*/  S2R R217, SR_TID.X ;  /* 0x0000000000d97919 */ /* 0x000e620000002100 */
[----:B------:R-:W-:Y:S01]  /*0c70*/  ISETP.NE.AND.EX P0, PT, RZ, c[0x0][0x184], PT, P0 ;  /* 0x00006100ff007a0c */ /* 0x000fe20003f05300 */
[----:B------:R-:W-:Y:S01]  /*0c80*/  IMAD.WIDE R86, R160, R87, c[0x0][0x1d8] ;  /* 0x00007600a0567625 */ /* 0x000fe200078e0257 */
[----:B------:R-:W-:-:S04]  /*0c90*/  SHF.R.S32.HI R83, RZ, 0x1f, R82 ;  /* 0x0000001fff537819 */ /* 0x000fc80000011452 */
[----:B------:R-:W-:Y:S01]  /*0ca0*/  LEA.HI R83, R83, R82, RZ, 0x3 ;  /* 0x0000005253537211 */ /* 0x000fe200078f18ff */
[----:B-----5:R3:W5:Y:S06]  /*0cb0*/  LDG.E R218, [R86.64] ;  /* 0x0000000456da7981 */ /* 0x02076c000c1e1900 */
[----:B0-----:R-:W-:Y:S01]  /*0cc0*/  @P0 IMAD.MOV.U32 R81, RZ, RZ, 0x20 ;  /* 0x00000020ff510424 */ /* 0x001fe200078e00ff */
[----:B--2---:R-:W-:-:S13]  /*0cd0*/  ISETP.GE.AND P2, PT, R88, 0x1, PT ;  /* 0x000000015800780c */ /* 0x004fda0003f46270 */
[----:B------:R-:W-:-:S05]  /*0ce0*/  @P2 IADD3 R84, R88, -0x1, RZ ;  /* 0xffffffff58542810 */ /* 0x000fca0007ffe0ff */
[----:B------:R-:W-:Y:S01]  /*0cf0*/  @P2 IMAD R85, R84, c[0x0][0x168], RZ ;  /* 0x00005a0054552a24 */ /* 0x000fe200078e02ff */
[----:B-1----:R-:W-:-:S04]  /*0d00*/  LOP3.LUT R84, R217, 0x1f, RZ, 0xc0, !PT ;  /* 0x0000001fd9547812 */ /* 0x002fc800078ec0ff */
[----:B------:R-:W-:Y:S02]  /*0d10*/  @P2 SHF.R.S32.HI R80, RZ, 0x1f, R85 ;  /* 0x0000001fff502819 */ /* 0x000fe40000011455 */
[----:B------:R-:W-:Y:S02]  /*0d20*/  LEA.HI.SX32 R222, R83, R84, 0x1d ;  /* 0x0000005453de7211 */ /* 0x000fe400078feaff */
[----:B------:R-:W-:-:S03]  /*0d30*/  @P2 LEA.HI R85, R80, R85, RZ, 0x3 ;  /* 0x0000005550552211 */ /* 0x000fc600078f18ff */
[----:B------:R-:W-:Y:S01]  /*0d40*/  @P0 IMAD.WIDE.U32 R82, R222, R81, c[0x0][0x180] ;  /* 0x00006000de520625 */ /* 0x000fe200078e0051 */
[----:B------:R-:W-:-:S03]  /*0d50*/  @P2 LEA.HI.SX32 R220, R85, R84, 0x1d ;  /* 0x0000005455dc2211 */ /* 0x000fc600078feaff */
[----:B------:R-:W-:Y:S01]  /*0d60*/  @P2 IMAD.MOV.U32 R81, RZ, RZ, 0x10 ;  /* 0x00000010ff512424 */ /* 0x000fe200078e00ff */
[----:B------:R-:W2:Y:S03]  /*0d70*/  @P0 LDG.E.128 R68, [R82.64] ;  /* 0x0000000452440981 */ /* 0x000ea6000c1e1d00 */
[----:B------:R-:W-:Y:S01]  /*0d80*/  @P2 IMAD.WIDE.U32 R84, R220, R81, c[0x0][0x170] ;  /* 0x00005c00dc542625 */ /* 0x000fe200078e0051 */
[----:B------:R3:W5:Y:S04]  /*0d90*/  @P0 LDG.E.128 R72, [R82.64+0x10] ;  /* 0x0000100452480981 */ /* 0x000768000c1e1d00 */
[----:B------:R3:W5:Y:S01]  /*0da0*/  @P2 LDG.E.128 R76, [R84.64] ;  /* 0x00000004544c2981 */ /* 0x000762000c1e1d00 */
[----:B------:R-:W-:Y:S01]  /*0db0*/  ISETP.GT.AND P3, PT, R88, RZ, PT ;  /* 0x000000ff5800720c */ /* 0x000fe20003f64270 */
[----:B------:R-:W-:Y:S01]  /*0dc0*/  BSSY B0, `(.L_x_20593) ;  /* 0x000005c000007945 */ /* 0x000fe20003800000 */
[----:B------:R-:W-:-:S11]  /*0dd0*/  SHF.R.S32.HI R219, RZ, 0x1f, R160 ;  /* 0x0000001fffdb7819 */ /* 0x000fd600000114a0 */
[----:B------:R-:W-:-:S04]  /*0de0*/  @!P3 ISETP.NE.U32.AND P1, PT, RZ, c[0x0][0x180], PT ;  /* 0x00006000ff00ba0c */ /* 0x000fc80003f25070 */
[----:B------:R-:W-:Y:S01]  /*0df0*/  @!P3 ISETP.NE.AND.EX P1, PT, RZ, c[0x0][0x184], PT, P1 ;  /* 0x00006100ff00ba0c */ /* 0x000fe20003f25310 */
[----:B------:R-:W-:-:S03]  /*0e00*/  @!P3 IMAD.MOV.U32 R88, RZ, RZ, R199 ;  /* 0x000000ffff58b224 */ /* 0x000fc600078e00c7 */
[----:B--2---:R-:W-:Y:S01]  /*0e10*/  @!P3 FSEL R80, R68, RZ, P1 ;  /* 0x000000ff4450b208 */ /* 0x004fe20000800000 */
[----:B------:R-:W-:Y:S05]  /*0e20*/  @!P3 BRA `(.L_x_20594) ;  /* 0x000005500000b947 */ /* 0x000fea0003800000 */
[C---:B---3--:R-:W-:Y:S01]  /*0e30*/  ISETP.NE.AND P1, PT, R199.reuse, 0x1, PT ;  /* 0x00000001c700780c */ /* 0x048fe20003f25270 */
        /* <DEDUP_REMOVED lines=11> */
.L_x_20596:
[----:B------:R-:W-:Y:S02]  /*0ef0*/  IMAD.MOV.U32 R89, RZ, RZ, R198 ;  /* 0x000000ffff597224 */ /* 0x000fe400078e00c6 */
.L_x_20597:
[----:B------:R-:W-:Y:S05]  /*0f00*/  BSYNC B1 ;  /* 0x0000000000017941 */ /* 0x000fea0003800000 */
.L_x_20595:
        /* <DEDUP_REMOVED lines=16> */
.L_x_20601:
[----:B------:R-:W-:Y:S05]  /*1010*/  BSYNC B2 ;  /* 0x0000000000027941 */ /* 0x000fea0003800000 */
.L_x_20600:
        /* <DEDUP_REMOVED lines=43> */
.L_x_20599:
[----:B------:R-:W-:Y:S05]  /*12d0*/  BSYNC B1 ;  /* 0x0000000000017941 */ /* 0x000fea0003800000 */
.L_x_20598:
        /* <DEDUP_REMOVED lines=9> */
[----:B------:R-:W-:Y:S02]  /*1370*/  @P0 FADD.FTZ R80, R68, R80 ;  /* 0x0000005044500221 */ /* 0x000fe40000010000 */
.L_x_20594:
[----:B---3--:R-:W-:Y:S05]  /*1380*/  BSYNC B0 ;  /* 0x0000000000007941 */ /* 0x008fea0003800000 */
.L_x_20593:
        /* <DEDUP_REMOVED lines=18> */
.L_x_20605:
[----:B------:R-:W-:Y:S02]  /*14b0*/  IMAD.MOV.U32 R90, RZ, RZ, R198 ;  /* 0x000000ffff5a7224 */ /* 0x000fe400078e00c6 */
.L_x_20606:
[----:B------:R-:W-:Y:S05]  /*14c0*/  BSYNC B1 ;  /* 0x0000000000017941 */ /* 0x000fea0003800000 */
.L_x_20604:
        /* <DEDUP_REMOVED lines=16> */
.L_x_20610:
[----:B------:R-:W-:Y:S05]  /*15d0*/  BSYNC B2 ;  /* 0x0000000000027941 */ /* 0x000fea0003800000 */
.L_x_20609:
        /* <DEDUP_REMOVED lines=43> */
.L_x_20608:
[----:B------:R-:W-:Y:S05]  /*1890*/  BSYNC B1 ;  /* 0x0000000000017941 */ /* 0x000fea0003800000 */
.L_x_20607:
        /* <DEDUP_REMOVED lines=10> */
.L_x_20603:
[----:B------:R-:W-:Y:S05]  /*1940*/  BSYNC B0 ;  /* 0x0000000000007941 */ /* 0x000fea0003800000 */
.L_x_20602:
        /* <DEDUP_REMOVED lines=18> */
.L_x_20614:
[----:B------:R-:W-:Y:S02]  /*1a70*/  IMAD.MOV.U32 R90, RZ, RZ, R198 ;  /* 0x000000ffff5a7224 */ /* 0x000fe400078e00c6 */
.L_x_20615:
[----:B------:R-:W-:Y:S05]  /*1a80*/  BSYNC B1 ;  /* 0x0000000000017941 */ /* 0x000fea0003800000 */
.L_x_20613:
        /* <DEDUP_REMOVED lines=16> */
.L_x_20619:
[----:B------:R-:W-:Y:S05]  /*1b90*/  BSYNC B2 ;  /* 0x0000000000027941 */ /* 0x000fea0003800000 */
.L_x_20618:
        /* <DEDUP_REMOVED lines=43> */
.L_x_20617:
[----:B------:R-:W-:Y:S05]  /*1e50*/  BSYNC B1 ;  /* 0x0000000000017941 */ /* 0x000fea0003800000 */
.L_x_20616:
        /* <DEDUP_REMOVED lines=10> */
.L_x_20612:
[----:B------:R-:W-:Y:S05]  /*1f00*/  BSYNC B0 ;  /* 0x0000000000007941 */ /* 0x000fea0003800000 */
.L_x_20611:
        /* <DEDUP_REMOVED lines=18> */
.L_x_20623:
[----:B------:R-:W-:Y:S02]  /*2030*/  IMAD.MOV.U32 R92, RZ, RZ, R198 ;  /* 0x000000ffff5c7224 */ /* 0x000fe400078e00c6 */
.L_x_20624:
[----:B------:R-:W-:Y:S05]  /*2040*/  BSYNC B1 ;  /* 0x0000000000017941 */ /* 0x000fea0003800000 */
.L_x_20622:
        /* <DEDUP_REMOVED lines=16> */
.L_x_20628:
[----:B------:R-:W-:Y:S05]  /*2150*/  BSYNC B2 ;  /* 0x0000000000027941 */ /* 0x000fea0003800000 */
.L_x_20627:
        /* <DEDUP_REMOVED lines=43> */
.L_x_20626:
[----:B------:R-:W-:Y:S05]  /*2410*/  BSYNC B1 ;  /* 0x0000000000017941 */ /* 0x000fea0003800000 */
.L_x_20625:
        /* <DEDUP_REMOVED lines=10> */
.L_x_20621:
[----:B------:R-:W-:Y:S05]  /*24c0*/  BSYNC B0 ;  /* 0x0000000000007941 */ /* 0x000fea0003800000 */
.L_x_20620:
        /* <DEDUP_REMOVED lines=18> */
.L_x_20632:
[----:B------:R-:W-:Y:S02]  /*25f0*/  IMAD.MOV.U32 R92, RZ, RZ, R198 ;  /* 0x000000ffff5c7224 */ /* 0x000fe400078e00c6 */
.L_x_20633:
[----:B------:R-:W-:Y:S05]  /*2600*/  BSYNC B1 ;  /* 0x0000000000017941 */ /* 0x000fea0003800000 */
.L_x_20631:
        /* <DEDUP_REMOVED lines=16> */
.L_x_20637:
[----:B------:R-:W-:Y:S05]  /*2710*/  BSYNC B2 ;  /* 0x0000000000027941 */ /* 0x000fea0003800000 */
.L_x_20636:
        /* <DEDUP_REMOVED lines=43> */
.L_x_20635:
[----:B------:R-:W-:Y:S05]  /*29d0*/  BSYNC B1 ;  /* 0x0000000000017941 */ /* 0x000fea0003800000 */
.L_x_20634:
[----:B------:R-:W0:Y:S01]  /*29e0*/  I2F.U32 R84, R92 ;  /* 0x0000005c00547306 */ /* 0x000e220000201000 */
[----:B------:R-:W-:-:S10]  /*29f0*/  HFMA2.MMA R85, -RZ, RZ, 0.1171875, 0 ;  /* 0x2f800000ff557435 */ /* 0x000fd400000001ff */
[----:B0-----:R-:W-:Y:S01]  /*2a00*/  FFMA.FTZ R84, R84, R85, 1.1641532182693481445e-10 ;  /* 0x2f00000054547423 */ /* 0x001fe20000010055 */
[----:B------:R-:W-:-:S04]  /*2a10*/  PRMT R85, RZ, 0x5410, R78 ;  /* 0x00005410ff557816 */ /* 0x000fc8000000004e */
[----:B------:R-:W-:Y:S01]  /*2a20*/  FSETP.GTU.FTZ.AND P1, PT, R84, c[0x0][0x1e4], PT ;  /* 0x0000790054007a0b */ /* 0x000fe20003f3c000 */
[----:B------:R-:W-:-:S03]  /*2a30*/  FMUL.FTZ R85, R85, c[0x0][0x1ec] ;  /* 0x00007b0055557a20 */ /* 0x000fc60000410000 */
[----:B------:R-:W-:Y:S01]  /*2a40*/  SEL R213, RZ, 0x1, P1 ;  /* 0x00000001ffd57807 */ /* 0x000fe20000800000 */
[----:B------:R-:W-:-:S05]  /*2a50*/  FMUL.FTZ R85, R85, c[0x0][0x1e8] ;  /* 0x00007a0055557a20 */ /* 0x000fca0000410000 */
[----:B------:R-:W-:-:S05]  /*2a60*/  FSEL R84, R85, RZ, !P1 ;  /* 0x000000ff55547208 */ /* 0x000fca0004800000 */
[----:B------:R-:W-:Y:S02]  /*2a70*/  @P0 FADD.FTZ R84, R72, R84 ;  /* 0x0000005448540221 */ /* 0x000fe40000010000 */
.L_x_20630:
[----:B------:R-:W-:Y:S05]  /*2a80*/  BSYNC B0 ;  /* 0x0000000000007941 */ /* 0x000fea0003800000 */
.L_x_20629:
        /* <DEDUP_REMOVED lines=18> */
.L_x_20641:
[----:B------:R-:W-:Y:S02]  /*2bb0*/  IMAD.MOV.U32 R94, RZ, RZ, R198 ;  /* 0x000000ffff5e7224 */ /* 0x000fe400078e00c6 */
.L_x_20642:
[----:B------:R-:W-:Y:S05]  /*2bc0*/  BSYNC B1 ;  /* 0x0000000000017941 */ /* 0x000fea0003800000 */
.L_x_20640:
        /* <DEDUP_REMOVED lines=16> */
.L_x_20646:
[----:B------:R-:W-:Y:S05]  /*2cd0*/  BSYNC B2 ;  /* 0x0000000000027941 */ /* 0x000fea0003800000 */
.L_x_20645:
        /* <DEDUP_REMOVED lines=43> */
.L_x_20644:
[----:B------:R-:W-:Y:S05]  /*2f90*/  BSYNC B1 ;  /* 0x0000000000017941 */ /* 0x000fea0003800000 */
.L_x_20643:
[----:B------:R-:W0:Y:S01]  /*2fa0*/  I2F.U32 R85, R94 ;  /* 0x0000005e00557306 */ /* 0x000e220000201000 */
[----:B------:R-:W-:-:S04]  /*2fb0*/  IMAD.MOV.U32 R86, RZ, RZ, 0x2f800000 ;  /* 0x2f800000ff567424 */ /* 0x000fc800078e00ff */
        /* <DEDUP_REMOVED lines=8> */
.L_x_20639:
[----:B------:R-:W-:Y:S05]  /*3040*/  BSYNC B0 ;  /* 0x0000000000007941 */ /* 0x000fea0003800000 */
.L_x_20638:
        /* <DEDUP_REMOVED lines=18> */
.L_x_20650:
[----:B------:R-:W-:Y:S02]  /*3170*/  MOV R94, R198 ;  /* 0x000000c6005e7202 */ /* 0x000fe40000000f00 */
.L_x_20651:
[----:B------:R-:W-:Y:S05]  /*3180*/  BSYNC B1 ;  /* 0x0000000000017941 */ /* 0x000fea0003800000 */
.L_x_20649:
        /* <DEDUP_REMOVED lines=16> */
.L_x_20655:
[----:B------:R-:W-:Y:S05]  /*3290*/  BSYNC B2 ;  /* 0x0000000000027941 */ /* 0x000fea0003800000 */
.L_x_20654:
        /* <DEDUP_REMOVED lines=43> */
.L_x_20653:
[----:B------:R-:W-:Y:S05]  /*3550*/  BSYNC B1 ;  /* 0x0000000000017941 */ /* 0x000fea0003800000 */
.L_x_20652:
        /* <DEDUP_REMOVED lines=10> */
.L_x_20648:
[----:B------:R-:W-:Y:S05]  /*3600*/  BSYNC B0 ;  /* 0x0000000000007941 */ /* 0x000fea0003800000 */
.L_x_20647:
        /* <DEDUP_REMOVED lines=18> */
.L_x_20659:
[----:B------:R-:W-:Y:S02]  /*3730*/  IMAD.MOV.U32 R97, RZ, RZ, R198 ;  /* 0x000000ffff617224 */ /* 0x000fe400078e00c6 */
.L_x_20660:
[----:B------:R-:W-:Y:S05]  /*3740*/  BSYNC B1 ;  /* 0x0000000000017941 */ /* 0x000fea0003800000 */
.L_x_20658:
        /* <DEDUP_REMOVED lines=16> */
.L_x_20664:
[----:B------:R-:W-:Y:S05]  /*3850*/  BSYNC B2 ;  /* 0x0000000000027941 */ /* 0x000fea0003800000 */
.L_x_20663:
        /* <DEDUP_REMOVED lines=43> */
.L_x_20662:
[----:B------:R-:W-:Y:S05]  /*3b10*/  BSYNC B1 ;  /* 0x0000000000017941 */ /* 0x000fea0003800000 */
.L_x_20661:
        /* <DEDUP_REMOVED lines=10> */
.L_x_20657:
[----:B------:R-:W-:Y:S05]  /*3bc0*/  BSYNC B0 ;  /* 0x0000000000007941 */ /* 0x000fea0003800000 */
.L_x_20656:
[----:B------:R-:W-:Y:S01]  /*3bd0*/  IMAD.MOV.U32 R221, RZ, RZ, 0x20 ;  /* 0x00000020ffdd7424 */ /* 0x000fe200078e00ff */
[----:B------:R-:W-:Y:S01]  /*3be0*/  IADD3 R106, R222, 0x20, RZ ;  /* 0x00000020de6a7810 */ /* 0x000fe20007ffe0ff */
[----:B------:R-:W-:Y:S01]  /*3bf0*/  BSSY B0, `(.L_x_20665) ;  /* 0x000001c000007945 */ /* 0x000fe20003800000 */
[----:B------:R-:W-:Y:S01]  /*3c00*/  IADD3 R104, R220, 0x20, RZ ;  /* 0x00000020dc687810 */ /* 0x000fe20007ffe0ff */
[----:B------:R-:W-:-:S04]  /*3c10*/  IMAD.WIDE.U32 R88, R222, R221, c[0x0][0x188] ;  /* 0x00006200de587625 */ /* 0x000fc800078e00dd */
[----:B------:R-:W-:Y:S01]  /*3c20*/  @P2 IMAD.MOV.U32 R101, RZ, RZ, 0x10 ;  /* 0x00000010ff652424 */ /* 0x000fe200078e00ff */
[----:B------:R0:W-:Y:S01]  /*3c30*/  STG.E.128 [R88.64], R80 ;  /* 0x0000005058007986 */ /* 0x0001e2000c101d04 */
[----:B------:R-:W-:-:S03]  /*3c40*/  @P0 IMAD.WIDE.U32 R90, R106, R221, c[0x0][0x180] ;  /* 0x000060006a5a0625 */ /* 0x000fc600078e00dd */
[----:B------:R0:W-:Y:S01]  /*3c50*/  STG.E.128 [R88.64+0x10], R84 ;  /* 0x0000105458007986 */ /* 0x0001e2000c101d04 */
[----:B------:R-:W-:Y:S05]  /*3c60*/  @!P2 BRA `(.L_x_20666) ;  /* 0x000001400000a947 */ /* 0x000fea0003800000 */
[----:B0-----:R-:W-:Y:S01]  /*3c70*/  IMAD.U32 R89, R215, 0x10000, RZ ;  /* 0x00010000d7597824 */ /* 0x001fe200078e00ff */
[----:B------:R-:W-:Y:S01]  /*3c80*/  LOP3.LUT R88, R216, 0xffff, RZ, 0xc0, !PT ;  /* 0x0000ffffd8587812 */ /* 0x000fe200078ec0ff */
[----:B------:R-:W-:Y:S01]  /*3c90*/  IMAD.MOV.U32 R99, RZ, RZ, 0x8 ;  /* 0x00000008ff637424 */ /* 0x000fe200078e00ff */
        /* <DEDUP_REMOVED lines=17> */
.L_x_20666:
[----:B------:R-:W-:Y:S05]  /*3db0*/  BSYNC B0 ;  /* 0x0000000000007941 */ /* 0x000fea0003800000 */
.L_x_20665:
[----:B0-----:R-:W-:Y:S01]  /*3dc0*/  @P2 IMAD.WIDE.U32 R92, R104, R101, c[0x0][0x170] ;  /* 0x00005c00685c2625 */ /* 0x001fe200078e0065 */
[----:B------:R-:W2:Y:S04]  /*3dd0*/  @P0 LDG.E.128 R68, [R90.64] ;  /* 0x000000045a440981 */ /* 0x000ea8000c1e1d00 */
[----:B------:R0:W5:Y:S04]  /*3de0*/  @P2 LDG.E.128 R76, [R92.64] ;  /* 0x000000045c4c2981 */ /* 0x000168000c1e1d00 */
[----:B------:R0:W5:Y:S01]  /*3df0*/  @P0 LDG.E.128 R72, [R90.64+0x10] ;  /* 0x000010045a480981 */ /* 0x000162000c1e1d00 */
[----:B------:R-:W-:Y:S01]  /*3e00*/  @!P3 ISETP.NE.U32.AND P1, PT, RZ, c[0x0][0x180], PT ;  /* 0x00006000ff00ba0c */ /* 0x000fe20003f25070 */
[----:B------:R-:W-:Y:S01]  /*3e10*/  BSSY B0, `(.L_x_20667) ;  /* 0x000005a000007945 */ /* 0x000fe20003800000 */
[----:B------:R-:W-:-:S02]  /*3e20*/  @!P3 IMAD.MOV.U32 R94, RZ, RZ, R96 ;  /* 0x000000ffff5eb224 */ /* 0x000fc400078e0060 */
[----:B------:R-:W-:-:S04]  /*3e30*/  @!P3 ISETP.NE.AND.EX P1, PT, RZ, c[0x0][0x184], PT, P1 ;  /* 0x00006100ff00ba0c */ /* 0x000fc80003f25310 */
        /* <DEDUP_REMOVED lines=14> */
.L_x_20670:
[----:B------:R-:W-:Y:S02]  /*3f20*/  IMAD.MOV.U32 R97, RZ, RZ, R198 ;  /* 0x000000ffff617224 */ /* 0x000fe400078e00c6 */
.L_x_20671:
[----:B------:R-:W-:Y:S05]  /*3f30*/  BSYNC B1 ;  /* 0x0000000000017941 */ /* 0x000fea0003800000 */
.L_x_20669:
        /* <DEDUP_REMOVED lines=16> */
.L_x_20675:
[----:B------:R-:W-:Y:S05]  /*4040*/  BSYNC B2 ;  /* 0x0000000000027941 */ /* 0x000fea0003800000 */
.L_x_20674:
        /* <DEDUP_REMOVED lines=43> */
.L_x_20673:
[----:B------:R-:W-:Y:S05]  /*4300*/  BSYNC B1 ;  /* 0x0000000000017941 */ /* 0x000fea0003800000 */
.L_x_20672:
        /* <DEDUP_REMOVED lines=10> */
.L_x_20668:
[----:B0-----:R-:W-:Y:S05]  /*43b0*/  BSYNC B0 ;  /* 0x0000000000007941 */ /* 0x001fea0003800000 */
.L_x_20667:
        /* <DEDUP_REMOVED lines=18> */
.L_x_20679:
[----:B------:R-:W-:Y:S02]  /*44e0*/  IMAD.MOV.U32 R98, RZ, RZ, R198 ;  /* 0x000000ffff627224 */ /* 0x000fe400078e00c6 */
.L_x_20680:
[----:B------:R-:W-:Y:S05]  /*44f0*/  BSYNC B1 ;  /* 0x0000000000017941 */ /* 0x000fea0003800000 */
.L_x_20678:
        /* <DEDUP_REMOVED lines=16> */
.L_x_20684:
[----:B------:R-:W-:Y:S05]  /*4600*/  BSYNC B2 ;  /* 0x0000000000027941 */ /* 0x000fea0003800000 */
.L_x_20683:
        /* <DEDUP_REMOVED lines=43> */
.L_x_20682:
[----:B------:R-:W-:Y:S05]  /*48c0*/  BSYNC B1 ;  /* 0x0000000000017941 */ /* 0x000fea0003800000 */
.L_x_20681:
        /* <DEDUP_REMOVED lines=10> */
.L_x_20677:
[----:B------:R-:W-:Y:S05]  /*4970*/  BSYNC B0 ;  /* 0x0000000000007941 */ /* 0x000fea0003800000 */
.L_x_20676:
        /* <DEDUP_REMOVED lines=18> */
.L_x_20688:
[----:B------:R-:W-:Y:S02]  /*4aa0*/  MOV R98, R198 ;  /* 0x000000c600627202 */ /* 0x000fe40000000f00 */
.L_x_20689:
[----:B------:R-:W-:Y:S05]  /*4ab0*/  BSYNC B1 ;  /* 0x0000000000017941 */ /* 0x000fea0003800000 */
.L_x_20687:
        /* <DEDUP_REMOVED lines=16> */
.L_x_20693:
[----:B------:R-:W-:Y:S05]  /*4bc0*/  BSYNC B2 ;  /* 0x0000000000027941 */ /* 0x000fea0003800000 */
.L_x_20692:
        /* <DEDUP_REMOVED lines=43> */
.L_x_20691:
[----:B------:R-:W-:Y:S05]  /*4e80*/  BSYNC B1 ;  /* 0x0000000000017941 */ /* 0x000fea0003800000 */
.L_x_20690:
        /* <DEDUP_REMOVED lines=10> */
.L_x_20686:
[----:B------:R-:W-:Y:S05]  /*4f30*/  BSYNC B0 ;  /* 0x0000000000007941 */ /* 0x000fea0003800000 */
.L_x_20685:
        /* <DEDUP_REMOVED lines=18> */
.L_x_20697:
[----:B------:R-:W-:Y:S02]  /*5060*/  IMAD.MOV.U32 R100, RZ, RZ, R198 ;  /* 0x000000ffff647224 */ /* 0x000fe400078e00c6 */
.L_x_20698:
[----:B------:R-:W-:Y:S05]  /*5070*/  BSYNC B1 ;  /* 0x0000000000017941 */ /* 0x000fea0003800000 */
.L_x_20696:
        /* <DEDUP_REMOVED lines=16> */
.L_x_20702:
[----:B------:R-:W-:Y:S05]  /*5180*/  BSYNC B2 ;  /* 0x0000000000027941 */ /* 0x000fea0003800000 */
.L_x_20701:
        /* <DEDUP_REMOVED lines=43> */
.L_x_20700:
[----:B------:R-:W-:Y:S05]  /*5440*/  BSYNC B1 ;  /* 0x0000000000017941 */ /* 0x000fea0003800000 */
.L_x_20699:
        /* <DEDUP_REMOVED lines=10> */
.L_x_20695:
[----:B------:R-:W-:Y:S05]  /*54f0*/  BSYNC B0 ;  /* 0x0000000000007941 */ /* 0x000fea0003800000 */
.L_x_20694:
        /* <DEDUP_REMOVED lines=18> */
.L_x_20706:
[----:B------:R-:W-:Y:S02]  /*5620*/  IMAD.MOV.U32 R100, RZ, RZ, R198 ;  /* 0x000000ffff647224 */ /* 0x000fe400078e00c6 */
.L_x_20707:
[----:B------:R-:W-:Y:S05]  /*5630*/  BSYNC B1 ;  /* 0x0000000000017941 */ /* 0x000fea0003800000 */
.L_x_20705:
        /* <DEDUP_REMOVED lines=16> */
.L_x_20711:
[----:B------:R-:W-:Y:S05]  /*5740*/  BSYNC B2 ;  /* 0x0000000000027941 */ /* 0x000fea0003800000 */
.L_x_20710:
        /* <DEDUP_REMOVED lines=43> */
.L_x_20709:
[----:B------:R-:W-:Y:S05]  /*5a00*/  BSYNC B1 ;  /* 0x0000000000017941 */ /* 0x000fea0003800000 */
.L_x_20708:
        /* <DEDUP_REMOVED lines=10> */
.L_x_20704:
[----:B------:R-:W-:Y:S05]  /*5ab0*/  BSYNC B0 ;  /* 0x0000000000007941 */ /* 0x000fea0003800000 */
.L_x_20703:
        /* <DEDUP_REMOVED lines=18> */
.L_x_20715:
[----:B------:R-:W-:Y:S02]  /*5be0*/  IMAD.MOV.U32 R102, RZ, RZ, R198 ;  /* 0x000000ffff667224 */ /* 0x000fe400078e00c6 */
.L_x_20716:
[----:B------:R-:W-:Y:S05]  /*5bf0*/  BSYNC B1 ;  /* 0x0000000000017941 */ /* 0x000fea0003800000 */
.L_x_20714:
        /* <DEDUP_REMOVED lines=16> */
.L_x_20720:
[----:B------:R-:W-:Y:S05]  /*5d00*/  BSYNC B2 ;  /* 0x0000000000027941 */ /* 0x000fea0003800000 */
.L_x_20719:
        /* <DEDUP_REMOVED lines=43> */
.L_x_20718:
[----:B------:R-:W-:Y:S05]  /*5fc0*/  BSYNC B1 ;  /* 0x0000000000017941 */ /* 0x000fea0003800000 */
.L_x_20717:
        /* <DEDUP_REMOVED lines=10> */
.L_x_20713:
[----:B------:R-:W-:Y:S05]  /*6070*/  BSYNC B0 ;  /* 0x0000000000007941 */ /* 0x000fea0003800000 */
.L_x_20712:
        /* <DEDUP_REMOVED lines=18> */
.L_x_20724:
[----:B------:R-:W-:Y:S02]  /*61a0*/  IMAD.MOV.U32 R102, RZ, RZ, R198 ;  /* 0x000000ffff667224 */ /* 0x000fe400078e00c6 */
.L_x_20725:
[----:B------:R-:W-:Y:S05]  /*61b0*/  BSYNC B1 ;  /* 0x0000000000017941 */ /* 0x000fea0003800000 */
.L_x_20723:
        /* <DEDUP_REMOVED lines=16> */
.L_x_20729:
[----:B------:R-:W-:Y:S05]  /*62c0*/  BSYNC B2 ;  /* 0x0000000000027941 */ /* 0x000fea0003800000 */
.L_x_20728:
        /* <DEDUP_REMOVED lines=43> */
.L_x_20727:
[----:B------:R-:W-:Y:S05]  /*6580*/  BSYNC B1 ;  /* 0x0000000000017941 */ /* 0x000fea0003800000 */
.L_x_20726:
        /* <DEDUP_REMOVED lines=10> */
.L_x_20722:
[----:B------:R-:W-:Y:S05]  /*6630*/  BSYNC B0 ;  /* 0x0000000000007941 */ /* 0x000fea0003800000 */
.L_x_20721:
        /* <DEDUP_REMOVED lines=18> */
.L_x_20733:
[----:B------:R-:W-:Y:S02]  /*6760*/  IMAD.MOV.U32 R107, RZ, RZ, R198 ;  /* 0x000000ffff6b7224 */ /* 0x000fe400078e00c6 */
.L_x_20734:
[----:B------:R-:W-:Y:S05]  /*6770*/  BSYNC B1 ;  /* 0x0000000000017941 */ /* 0x000fea0003800000 */
.L_x_20732:
        /* <DEDUP_REMOVED lines=16> */
.L_x_20738:
[----:B------:R-:W-:Y:S05]  /*6880*/  BSYNC B2 ;  /* 0x0000000000027941 */ /* 0x000fea0003800000 */
.L_x_20737:
        /* <DEDUP_REMOVED lines=43> */
.L_x_20736:
[----:B------:R-:W-:Y:S05]  /*6b40*/  BSYNC B1 ;  /* 0x0000000000017941 */ /* 0x000fea0003800000 */
.L_x_20735:
        /* <DEDUP_REMOVED lines=10> */
.L_x_20731:
[----:B------:R-:W-:Y:S05]  /*6bf0*/  BSYNC B0 ;  /* 0x0000000000007941 */ /* 0x000fea0003800000 */
.L_x_20730:
[-C--:B------:R-:W-:Y:S01]  /*6c00*/  IMAD.WIDE.U32 R96, R106, R221.reuse, c[0x0][0x188] ;  /* 0x000062006a607625 */ /* 0x080fe200078e00dd */
[----:B------:R-:W-:Y:S01]  /*6c10*/  IADD3 R114, R222, 0x40, RZ ;  /* 0x00000040de727810 */ /* 0x000fe20007ffe0ff */
[----:B------:R-:W-:Y:S01]  /*6c20*/  BSSY B0, `(.L_x_20739) ;  /* 0x000001b000007945 */ /* 0x000fe20003800000 */
[----:B------:R-:W-:Y:S01]  /*6c30*/  IADD3 R112, R220, 0x40, RZ ;  /* 0x00000040dc707810 */ /* 0x000fe20007ffe0ff */
[----:B------:R-:W-:Y:S01]  /*6c40*/  @P2 IMAD.MOV.U32 R111, RZ, RZ, 0x10 ;  /* 0x00000010ff6f2424 */ /* 0x000fe200078e00ff */
[----:B------:R0:W-:Y:S01]  /*6c50*/  STG.E.128 [R96.64], R88 ;  /* 0x0000005860007986 */ /* 0x0001e2000c101d04 */
[----:B------:R-:W-:-:S03]  /*6c60*/  @P0 IMAD.WIDE.U32 R102, R114, R221, c[0x0][0x180] ;  /* 0x0000600072660625 */ /* 0x000fc600078e00dd */
[----:B------:R0:W-:Y:S01]  /*6c70*/  STG.E.128 [R96.64+0x10], R92 ;  /* 0x0000105c60007986 */ /* 0x0001e2000c101d04 */
        /* <DEDUP_REMOVED lines=21> */
.L_x_20740:
[----:B------:R-:W-:Y:S05]  /*6dd0*/  BSYNC B0 ;  /* 0x0000000000007941 */ /* 0x000fea0003800000 */
.L_x_20739:
        /* <DEDUP_REMOVED lines=22> */
.L_x_20744:
[----:B------:R-:W-:Y:S02]  /*6f40*/  IMAD.MOV.U32 R104, RZ, RZ, R198 ;  /* 0x000000ffff687224 */ /* 0x000fe400078e00c6 */
.L_x_20745:
[----:B------:R-:W-:Y:S05]  /*6f50*/  BSYNC B1 ;  /* 0x0000000000017941 */ /* 0x000fea0003800000 */
.L_x_20743:
        /* <DEDUP_REMOVED lines=16> */
.L_x_20749:
[----:B------:R-:W-:Y:S05]  /*7060*/  BSYNC B2 ;  /* 0x0000000000027941 */ /* 0x000fea0003800000 */
.L_x_20748:
        /* <DEDUP_REMOVED lines=43> */
.L_x_20747:
[----:B------:R-:W-:Y:S05]  /*7320*/  BSYNC B1 ;  /* 0x0000000000017941 */ /* 0x000fea0003800000 */
.L_x_20746:
        /* <DEDUP_REMOVED lines=10> */
.L_x_20742:
[----:B0-----:R-:W-:Y:S05]  /*73d0*/  BSYNC B0 ;  /* 0x0000000000007941 */ /* 0x001fea0003800000 */
.L_x_20741:
        /* <DEDUP_REMOVED lines=18> */
.L_x_20753:
[----:B------:R-:W-:Y:S02]  /*7500*/  MOV R106, R198 ;  /* 0x000000c6006a7202 */ /* 0x000fe40000000f00 */
.L_x_20754:
[----:B------:R-:W-:Y:S05]  /*7510*/  BSYNC B1 ;  /* 0x0000000000017941 */ /* 0x000fea0003800000 */
.L_x_20752:
        /* <DEDUP_REMOVED lines=16> */
.L_x_20758:
[----:B------:R-:W-:Y:S05]  /*7620*/  BSYNC B2 ;  /* 0x0000000000027941 */ /* 0x000fea0003800000 */
.L_x_20757:
        /* <DEDUP_REMOVED lines=43> */
.L_x_20756:
[----:B------:R-:W-:Y:S05]  /*78e0*/  BSYNC B1 ;  /* 0x0000000000017941 */ /* 0x000fea0003800000 */
.L_x_20755:
        /* <DEDUP_REMOVED lines=10> */
.L_x_20751:
[----:B------:R-:W-:Y:S05]  /*7990*/  BSYNC B0 ;  /* 0x0000000000007941 */ /* 0x000fea0003800000 */
.L_x_20750:
        /* <DEDUP_REMOVED lines=18> */
.L_x_20762:
[----:B------:R-:W-:Y:S02]  /*7ac0*/  IMAD.MOV.U32 R106, RZ, RZ, R198 ;  /* 0x000000ffff6a7224 */ /* 0x000fe400078e00c6 */
.L_x_20763:
[----:B------:R-:W-:Y:S05]  /*7ad0*/  BSYNC B1 ;  /* 0x0000000000017941 */ /* 0x000fea0003800000 */
.L_x_20761:
        /* <DEDUP_REMOVED lines=16> */
.L_x_20767:
[----:B------:R-:W-:Y:S05]  /*7be0*/  BSYNC B2 ;  /* 0x0000000000027941 */ /* 0x000fea0003800000 */
.L_x_20766:
        /* <DEDUP_REMOVED lines=43> */
.L_x_20765:
[----:B------:R-:W-:Y:S05]  /*7ea0*/  BSYNC B1 ;  /* 0x0000000000017941 */ /* 0x000fea0003800000 */
.L_x_20764:
        /* <DEDUP_REMOVED lines=10> */
.L_x_20760:
[----:B------:R-:W-:Y:S05]  /*7f50*/  BSYNC B0 ;  /* 0x0000000000007941 */ /* 0x000fea0003800000 */
.L_x_20759:
        /* <DEDUP_REMOVED lines=18> */
.L_x_20771:
[----:B------:R-:W-:Y:S02]  /*8080*/  IMAD.MOV.U32 R108, RZ, RZ, R198 ;  /* 0x000000ffff6c7224 */ /* 0x000fe400078e00c6 */
.L_x_20772:
[----:B------:R-:W-:Y:S05]  /*8090*/  BSYNC B1 ;  /* 0x0000000000017941 */ /* 0x000fea0003800000 */
.L_x_20770:
        /* <DEDUP_REMOVED lines=16> */
.L_x_20776:
[----:B------:R-:W-:Y:S05]  /*81a0*/  BSYNC B2 ;  /* 0x0000000000027941 */ /* 0x000fea0003800000 */
.L_x_20775:
        /* <DEDUP_REMOVED lines=43> */
.L_x_20774:
[----:B------:R-:W-:Y:S05]  /*8460*/  BSYNC B1 ;  /* 0x0000000000017941 */ /* 0x000fea0003800000 */
.L_x_20773:
        /* <DEDUP_REMOVED lines=10> */
.L_x_20769:
[----:B------:R-:W-:Y:S05]  /*8510*/  BSYNC B0 ;  /* 0x0000000000007941 */ /* 0x000fea0003800000 */
.L_x_20768:
        /* <DEDUP_REMOVED lines=18> */
.L_x_20780:
[----:B------:R-:W-:Y:S02]  /*8640*/  IMAD.MOV.U32 R108, RZ, RZ, R198 ;  /* 0x000000ffff6c7224 */ /* 0x000fe400078e00c6 */
.L_x_20781:
[----:B------:R-:W-:Y:S05]  /*8650*/  BSYNC B1 ;  /* 0x0000000000017941 */ /* 0x000fea0003800000 */
.L_x_20779:
        /* <DEDUP_REMOVED lines=16> */
.L_x_20785:
[----:B------:R-:W-:Y:S05]  /*8760*/  BSYNC B2 ;  /* 0x0000000000027941 */ /* 0x000fea0003800000 */
.L_x_20784:
        /* <DEDUP_REMOVED lines=43> */
.L_x_20783:
[----:B------:R-:W-:Y:S05]  /*8a20*/  BSYNC B1 ;  /* 0x0000000000017941 */ /* 0x000fea0003800000 */
.L_x_20782:
        /* <DEDUP_REMOVED lines=10> */
.L_x_20778:
[----:B------:R-:W-:Y:S05]  /*8ad0*/  BSYNC B0 ;  /* 0x0000000000007941 */ /* 0x000fea0003800000 */
.L_x_20777:
        /* <DEDUP_REMOVED lines=18> */
.L_x_20789:
[----:B------:R-:W-:Y:S02]  /*8c00*/  IMAD.MOV.U32 R110, RZ, RZ, R198 ;  /* 0x000000ffff6e7224 */ /* 0x000fe400078e00c6 */
.L_x_20790:
[----:B------:R-:W-:Y:S05]  /*8c10*/  BSYNC B1 ;  /* 0x0000000000017941 */ /* 0x000fea0003800000 */
.L_x_20788:
        /* <DEDUP_REMOVED lines=16> */
.L_x_20794:
[----:B------:R-:W-:Y:S05]  /*8d20*/  BSYNC B2 ;  /* 0x0000000000027941 */ /* 0x000fea0003800000 */
.L_x_20793:
        /* <DEDUP_REMOVED lines=43> */
.L_x_20792:
[----:B------:R-:W-:Y:S05]  /*8fe0*/  BSYNC B1 ;  /* 0x0000000000017941 */ /* 0x000fea0003800000 */
.L_x_20791:
        /* <DEDUP_REMOVED lines=10> */
.L_x_20787:
[----:B------:R-:W-:Y:S05]  /*9090*/  BSYNC B0 ;  /* 0x0000000000007941 */ /* 0x000fea0003800000 */
.L_x_20786:
        /* <DEDUP_REMOVED lines=18> */
.L_x_20798:
[----:B------:R-:W-:Y:S02]  /*91c0*/  IMAD.MOV.U32 R110, RZ, RZ, R198 ;  /* 0x000000ffff6e7224 */ /* 0x000fe400078e00c6 */
.L_x_20799:
[----:B------:R-:W-:Y:S05]  /*91d0*/  BSYNC B1 ;  /* 0x0000000000017941 */ /* 0x000fea0003800000 */
.L_x_20797:
        /* <DEDUP_REMOVED lines=16> */
.L_x_20803:
[----:B------:R-:W-:Y:S05]  /*92e0*/  BSYNC B2 ;  /* 0x0000000000027941 */ /* 0x000fea0003800000 */
.L_x_20802:
        /* <DEDUP_REMOVED lines=43> */
.L_x_20801:
[----:B------:R-:W-:Y:S05]  /*95a0*/  BSYNC B1 ;  /* 0x0000000000017941 */ /* 0x000fea0003800000 */
.L_x_20800:
        /* <DEDUP_REMOVED lines=10> */
.L_x_20796:
[----:B------:R-:W-:Y:S05]  /*9650*/  BSYNC B0 ;  /* 0x0000000000007941 */ /* 0x000fea0003800000 */
.L_x_20795:
        /* <DEDUP_REMOVED lines=18> */
.L_x_20807:
[----:B------:R-:W-:Y:S02]  /*9780*/  IMAD.MOV.U32 R115, RZ, RZ, R198 ;  /* 0x000000ffff737224 */ /* 0x000fe400078e00c6 */
.L_x_20808:
[----:B------:R-:W-:Y:S05]  /*9790*/  BSYNC B1 ;  /* 0x0000000000017941 */ /* 0x000fea0003800000 */
.L_x_20806:
        /* <DEDUP_REMOVED lines=16> */
.L_x_20812:
[----:B------:R-:W-:Y:S05]  /*98a0*/  BSYNC B2 ;  /* 0x0000000000027941 */ /* 0x000fea0003800000 */
.L_x_20811:
        /* <DEDUP_REMOVED lines=43> */
.L_x_20810:
[----:B------:R-:W-:Y:S05]  /*9b60*/  BSYNC B1 ;  /* 0x0000000000017941 */ /* 0x000fea0003800000 */
.L_x_20809:
        /* <DEDUP_REMOVED lines=10> */
.L_x_20805:
[----:B------:R-:W-:Y:S05]  /*9c10*/  BSYNC B0 ;  /* 0x0000000000007941 */ /* 0x000fea0003800000 */
.L_x_20804:
        /* <DEDUP_REMOVED lines=29> */
.L_x_20814:
[----:B------:R-:W-:Y:S05]  /*9df0*/  BSYNC B0 ;  /* 0x0000000000007941 */ /* 0x000fea0003800000 */
.L_x_20813:
        /* <DEDUP_REMOVED lines=22> */
.L_x_20818:
[----:B------:R-:W-:Y:S02]  /*9f60*/  MOV R112, R198 ;  /* 0x000000c600707202 */ /* 0x000fe40000000f00 */
.L_x_20819:
[----:B------:R-:W-:Y:S05]  /*9f70*/  BSYNC B1 ;  /* 0x0000000000017941 */ /* 0x000fea0003800000 */
.L_x_20817:
        /* <DEDUP_REMOVED lines=16> */
.L_x_20823:
[----:B------:R-:W-:Y:S05]  /*a080*/  BSYNC B2 ;  /* 0x0000000000027941 */ /* 0x000fea0003800000 */
.L_x_20822:
        /* <DEDUP_REMOVED lines=43> */
.L_x_20821:
[----:B------:R-:W-:Y:S05]  /*a340*/  BSYNC B1 ;  /* 0x0000000000017941 */ /* 0x000fea0003800000 */
.L_x_20820:
        /* <DEDUP_REMOVED lines=10> */
.L_x_20816:
[----:B0-----:R-:W-:Y:S05]  /*a3f0*/  BSYNC B0 ;  /* 0x0000000000007941 */ /* 0x001fea0003800000 */
.L_x_20815:
        /* <DEDUP_REMOVED lines=18> */
.L_x_20827:
[----:B------:R-:W-:Y:S02]  /*a520*/  IMAD.MOV.U32 R114, RZ, RZ, R198 ;  /* 0x000000ffff727224 */ /* 0x000fe400078e00c6 */
.L_x_20828:
[----:B------:R-:W-:Y:S05]  /*a530*/  BSYNC B1 ;  /* 0x0000000000017941 */ /* 0x000fea0003800000 */
.L_x_20826:
        /* <DEDUP_REMOVED lines=16> */
.L_x_20832:
[----:B------:R-:W-:Y:S05]  /*a640*/  BSYNC B2 ;  /* 0x0000000000027941 */ /* 0x000fea0003800000 */
.L_x_20831:
        /* <DEDUP_REMOVED lines=43> */
.L_x_20830:
[----:B------:R-:W-:Y:S05]  /*a900*/  BSYNC B1 ;  /* 0x0000000000017941 */ /* 0x000fea0003800000 */
.L_x_20829:
        /* <DEDUP_REMOVED lines=10> */
.L_x_20825:
[----:B------:R-:W-:Y:S05]  /*a9b0*/  BSYNC B0 ;  /* 0x0000000000007941 */ /* 0x000fea0003800000 */
.L_x_20824:
        /* <DEDUP_REMOVED lines=18> */
.L_x_20836:
[----:B------:R-:W-:Y:S02]  /*aae0*/  IMAD.MOV.U32 R114, RZ, RZ, R198 ;  /* 0x000000ffff727224 */ /* 0x000fe400078e00c6 */
.L_x_20837:
[----:B------:R-:W-:Y:S05]  /*aaf0*/  BSYNC B1 ;  /* 0x0000000000017941 */ /* 0x000fea0003800000 */
.L_x_20835:
        /* <DEDUP_REMOVED lines=16> */
.L_x_20841:
[----:B------:R-:W-:Y:S05]  /*ac00*/  BSYNC B2 ;  /* 0x0000000000027941 */ /* 0x000fea0003800000 */
.L_x_20840:
        /* <DEDUP_REMOVED lines=43> */
.L_x_20839:
[----:B------:R-:W-:Y:S05]  /*aec0*/  BSYNC B1 ;  /* 0x0000000000017941 */ /* 0x000fea0003800000 */
.L_x_20838:
        /* <DEDUP_REMOVED lines=10> */
.L_x_20834:
[----:B------:R-:W-:Y:S05]  /*af70*/  BSYNC B0 ;  /* 0x0000000000007941 */ /* 0x000fea0003800000 */
.L_x_20833:
        /* <DEDUP_REMOVED lines=18> */
.L_x_20845:
[----:B------:R-:W-:Y:S02]  /*b0a0*/  IMAD.MOV.U32 R116, RZ, RZ, R198 ;  /* 0x000000ffff747224 */ /* 0x000fe400078e00c6 */
.L_x_20846:
[----:B------:R-:W-:Y:S05]  /*b0b0*/  BSYNC B1 ;  /* 0x0000000000017941 */ /* 0x000fea0003800000 */
.L_x_20844:
        /* <DEDUP_REMOVED lines=16> */
.L_x_20850:
[----:B------:R-:W-:Y:S05]  /*b1c0*/  BSYNC B2 ;  /* 0x0000000000027941 */ /* 0x000fea0003800000 */
.L_x_20849:
        /* <DEDUP_REMOVED lines=43> */
.L_x_20848:
[----:B------:R-:W-:Y:S05]  /*b480*/  BSYNC B1 ;  /* 0x0000000000017941 */ /* 0x000fea0003800000 */
.L_x_20847:
        /* <DEDUP_REMOVED lines=10> */
.L_x_20843:
[----:B------:R-:W-:Y:S05]  /*b530*/  BSYNC B0 ;  /* 0x0000000000007941 */ /* 0x000fea0003800000 */
.L_x_20842:
        /* <DEDUP_REMOVED lines=18> */
.L_x_20854:
[----:B------:R-:W-:Y:S02]  /*b660*/  IMAD.MOV.U32 R116, RZ, RZ, R198 ;  /* 0x000000ffff747224 */ /* 0x000fe400078e00c6 */
.L_x_20855:
[----:B------:R-:W-:Y:S05]  /*b670*/  BSYNC B1 ;  /* 0x0000000000017941 */ /* 0x000fea0003800000 */
.L_x_20853:
        /* <DEDUP_REMOVED lines=16> */
.L_x_20859:
[----:B------:R-:W-:Y:S05]  /*b780*/  BSYNC B2 ;  /* 0x0000000000027941 */ /* 0x000fea0003800000 */
.L_x_20858:
        /* <DEDUP_REMOVED lines=43> */
.L_x_20857:
[----:B------:R-:W-:Y:S05]  /*ba40*/  BSYNC B1 ;  /* 0x0000000000017941 */ /* 0x000fea0003800000 */
.L_x_20856:
        /* <DEDUP_REMOVED lines=10> */
.L_x_20852:
[----:B------:R-:W-:Y:S05]  /*baf0*/  BSYNC B0 ;  /* 0x0000000000007941 */ /* 0x000fea0003800000 */
.L_x_20851:
        /* <DEDUP_REMOVED lines=18> */
.L_x_20863:
[----:B------:R-:W-:Y:S02]  /*bc20*/  IMAD.MOV.U32 R118, RZ, RZ, R198 ;  /* 0x000000ffff767224 */ /* 0x000fe400078e00c6 */
.L_x_20864:
[----:B------:R-:W-:Y:S05]  /*bc30*/  BSYNC B1 ;  /* 0x0000000000017941 */ /* 0x000fea0003800000 */
.L_x_20862:
        /* <DEDUP_REMOVED lines=16> */
.L_x_20868:
[----:B------:R-:W-:Y:S05]  /*bd40*/  BSYNC B2 ;  /* 0x0000000000027941 */ /* 0x000fea0003800000 */
.L_x_20867:
        /* <DEDUP_REMOVED lines=43> */
.L_x_20866:
[----:B------:R-:W-:Y:S05]  /*c000*/  BSYNC B1 ;  /* 0x0000000000017941 */ /* 0x000fea0003800000 */
.L_x_20865:
        /* <DEDUP_REMOVED lines=10> */
.L_x_20861:
[----:B------:R-:W-:Y:S05]  /*c0b0*/  BSYNC B0 ;  /* 0x0000000000007941 */ /* 0x000fea0003800000 */
.L_x_20860:
        /* <DEDUP_REMOVED lines=18> */
.L_x_20872:
[----:B------:R-:W-:Y:S02]  /*c1e0*/  IMAD.MOV.U32 R118, RZ, RZ, R198 ;  /* 0x000000ffff767224 */ /* 0x000fe400078e00c6 */
.L_x_20873:
[----:B------:R-:W-:Y:S05]  /*c1f0*/  BSYNC B1 ;  /* 0x0000000000017941 */ /* 0x000fea0003800000 */
.L_x_20871:
        /* <DEDUP_REMOVED lines=16> */
.L_x_20877:
[----:B------:R-:W-:Y:S05]  /*c300*/  BSYNC B2 ;  /* 0x0000000000027941 */ /* 0x000fea0003800000 */
.L_x_20876:
        /* <DEDUP_REMOVED lines=43> */
.L_x_20875:
[----:B------:R-:W-:Y:S05]  /*c5c0*/  BSYNC B1 ;  /* 0x0000000000017941 */ /* 0x000fea0003800000 */
.L_x_20874:
        /* <DEDUP_REMOVED lines=10> */
.L_x_20870:
[----:B------:R-:W-:Y:S05]  /*c670*/  BSYNC B0 ;  /* 0x0000000000007941 */ /* 0x000fea0003800000 */
.L_x_20869:
        /* <DEDUP_REMOVED lines=18> */
.L_x_20881:
[----:B------:R-:W-:Y:S02]  /*c7a0*/  IMAD.MOV.U32 R123, RZ, RZ, R198 ;  /* 0x000000ffff7b7224 */ /* 0x000fe400078e00c6 */
.L_x_20882:
[----:B------:R-:W-:Y:S05]  /*c7b0*/  BSYNC B1 ;  /* 0x0000000000017941 */ /* 0x000fea0003800000 */
.L_x_20880:
        /* <DEDUP_REMOVED lines=16> */
.L_x_20886:
[----:B------:R-:W-:Y:S05]  /*c8c0*/  BSYNC B2 ;  /* 0x0000000000027941 */ /* 0x000fea0003800000 */
.L_x_20885:
        /* <DEDUP_REMOVED lines=43> */
.L_x_20884:
[----:B------:R-:W-:Y:S05]  /*cb80*/  BSYNC B1 ;  /* 0x0000000000017941 */ /* 0x000fea0003800000 */
.L_x_20883:
        /* <DEDUP_REMOVED lines=10> */
.L_x_20879:
[----:B------:R-:W-:Y:S05]  /*cc30*/  BSYNC B0 ;  /* 0x0000000000007941 */ /* 0x000fea0003800000 */
.L_x_20878:
        /* <DEDUP_REMOVED lines=29> */
.L_x_20888:
[----:B------:R-:W-:Y:S05]  /*ce10*/  BSYNC B0 ;  /* 0x0000000000007941 */ /* 0x000fea0003800000 */
.L_x_20887:
        /* <DEDUP_REMOVED lines=22> */
.L_x_20892:
[----:B------:R-:W-:Y:S02]  /*cf80*/  IMAD.MOV.U32 R120, RZ, RZ, R198 ;  /* 0x000000ffff787224 */ /* 0x000fe400078e00c6 */
.L_x_20893:
[----:B------:R-:W-:Y:S05]  /*cf90*/  BSYNC B1 ;  /* 0x0000000000017941 */ /* 0x000fea0003800000 */
.L_x_20891:
        /* <DEDUP_REMOVED lines=16> */
.L_x_20897:
[----:B------:R-:W-:Y:S05]  /*d0a0*/  BSYNC B2 ;  /* 0x0000000000027941 */ /* 0x000fea0003800000 */
.L_x_20896:
        /* <DEDUP_REMOVED lines=41> */
[----:B------:R-:W-:Y:S02]  /*d340*/  LOP3.LUT R194, R113, R114, R189, 0x96, !PT ;  /* 0x0000007271c27212 */ /* 0x000fe400078e96bd */
[----:B------:R-:W-:Y:S02]  /*d350*/  MOV R200, R112 ;  /* 0x0000007000c87202 */ /* 0x000fe40000000f00 */
.L_x_20895:
[----:B------:R-:W-:Y:S05]  /*d360*/  BSYNC B1 ;  /* 0x0000000000017941 */ /* 0x000fea0003800000 */
.L_x_20894:
        /* <DEDUP_REMOVED lines=10> */
.L_x_20890:
[----:B0-----:R-:W-:Y:S05]  /*d410*/  BSYNC B0 ;  /* 0x0000000000007941 */ /* 0x001fea0003800000 */
.L_x_20889:
        /* <DEDUP_REMOVED lines=18> */
.L_x_20901:
[----:B------:R-:W-:Y:S02]  /*d540*/  MOV R122, R198 ;  /* 0x000000c6007a7202 */ /* 0x000fe40000000f00 */
.L_x_20902:
[----:B------:R-:W-:Y:S05]  /*d550*/  BSYNC B1 ;  /* 0x0000000000017941 */ /* 0x000fea0003800000 */
.L_x_20900:
        /* <DEDUP_REMOVED lines=16> */
.L_x_20906:
[----:B------:R-:W-:Y:S05]  /*d660*/  BSYNC B2 ;  /* 0x0000000000027941 */ /* 0x000fea0003800000 */
.L_x_20905:
        /* <DEDUP_REMOVED lines=43> */
.L_x_20904:
[----:B------:R-:W-:Y:S05]  /*d920*/  BSYNC B1 ;  /* 0x0000000000017941 */ /* 0x000fea0003800000 */
.L_x_20903:
        /* <DEDUP_REMOVED lines=10> */
.L_x_20899:
[----:B------:R-:W-:Y:S05]  /*d9d0*/  BSYNC B0 ;  /* 0x0000000000007941 */ /* 0x000fea0003800000 */
.L_x_20898:
        /* <DEDUP_REMOVED lines=18> */
.L_x_20910:
[----:B------:R-:W-:Y:S02]  /*db00*/  IMAD.MOV.U32 R122, RZ, RZ, R198 ;  /* 0x000000ffff7a7224 */ /* 0x000fe400078e00c6 */
.L_x_20911:
[----:B------:R-:W-:Y:S05]  /*db10*/  BSYNC B1 ;  /* 0x0000000000017941 */ /* 0x000fea0003800000 */
.L_x_20909:
        /* <DEDUP_REMOVED lines=16> */
.L_x_20915:
[----:B------:R-:W-:Y:S05]  /*dc20*/  BSYNC B2 ;  /* 0x0000000000027941 */ /* 0x000fea0003800000 */
.L_x_20914:
        /* <DEDUP_REMOVED lines=43> */
.L_x_20913:
[----:B------:R-:W-:Y:S05]  /*dee0*/  BSYNC B1 ;  /* 0x0000000000017941 */ /* 0x000fea0003800000 */
.L_x_20912:
        /* <DEDUP_REMOVED lines=10> */
.L_x_20908:
[----:B------:R-:W-:Y:S05]  /*df90*/  BSYNC B0 ;  /* 0x0000000000007941 */ /* 0x000fea0003800000 */
.L_x_20907:
        /* <DEDUP_REMOVED lines=18> */
.L_x_20919:
[----:B------:R-:W-:Y:S02]  /*e0c0*/  IMAD.MOV.U32 R124, RZ, RZ, R198 ;  /* 0x000000ffff7c7224 */ /* 0x000fe400078e00c6 */
.L_x_20920:
[----:B------:R-:W-:Y:S05]  /*e0d0*/  BSYNC B1 ;  /* 0x0000000000017941 */ /* 0x000fea0003800000 */
.L_x_20918:
        /* <DEDUP_REMOVED lines=16> */
.L_x_20924:
[----:B------:R-:W-:Y:S05]  /*e1e0*/  BSYNC B2 ;  /* 0x0000000000027941 */ /* 0x000fea0003800000 */
.L_x_20923:
        /* <DEDUP_REMOVED lines=43> */
.L_x_20922:
[----:B------:R-:W-:Y:S05]  /*e4a0*/  BSYNC B1 ;  /* 0x0000000000017941 */ /* 0x000fea0003800000 */
.L_x_20921:
        /* <DEDUP_REMOVED lines=10> */
.L_x_20917:
[----:B------:R-:W-:Y:S05]  /*e550*/  BSYNC B0 ;  /* 0x0000000000007941 */ /* 0x000fea0003800000 */
.L_x_20916:
        /* <DEDUP_REMOVED lines=18> */
.L_x_20928:
[----:B------:R-:W-:Y:S02]  /*e680*/  IMAD.MOV.U32 R124, RZ, RZ, R198 ;  /* 0x000000ffff7c7224 */ /* 0x000fe400078e00c6 */
.L_x_20929:
[----:B------:R-:W-:Y:S05]  /*e690*/  BSYNC B1 ;  /* 0x0000000000017941 */ /* 0x000fea0003800000 */
.L_x_20927:
        /* <DEDUP_REMOVED lines=16> */
.L_x_20933:
[----:B------:R-:W-:Y:S05]  /*e7a0*/  BSYNC B2 ;  /* 0x0000000000027941 */ /* 0x000fea0003800000 */
.L_x_20932:
        /* <DEDUP_REMOVED lines=43> */
.L_x_20931:
[----:B------:R-:W-:Y:S05]  /*ea60*/  BSYNC B1 ;  /* 0x0000000000017941 */ /* 0x000fea0003800000 */
.L_x_20930:
        /* <DEDUP_REMOVED lines=10> */
.L_x_20926:
[----:B------:R-:W-:Y:S05]  /*eb10*/  BSYNC B0 ;  /* 0x0000000000007941 */ /* 0x000fea0003800000 */
.L_x_20925:
        /* <DEDUP_REMOVED lines=18> */
.L_x_20937:
[----:B------:R-:W-:Y:S02]  /*ec40*/  IMAD.MOV.U32 R126, RZ, RZ, R198 ;  /* 0x000000ffff7e7224 */ /* 0x000fe400078e00c6 */
.L_x_20938:
[----:B------:R-:W-:Y:S05]  /*ec50*/  BSYNC B1 ;  /* 0x0000000000017941 */ /* 0x000fea0003800000 */
.L_x_20936:
        /* <DEDUP_REMOVED lines=16> */
.L_x_20942:
[----:B------:R-:W-:Y:S05]  /*ed60*/  BSYNC B2 ;  /* 0x0000000000027941 */ /* 0x000fea0003800000 */
.L_x_20941:
        /* <DEDUP_REMOVED lines=43> */
.L_x_20940:
[----:B------:R-:W-:Y:S05]  /*f020*/  BSYNC B1 ;  /* 0x0000000000017941 */ /* 0x000fea0003800000 */
.L_x_20939:
        /* <DEDUP_REMOVED lines=10> */
.L_x_20935:
[----:B------:R-:W-:Y:S05]  /*f0d0*/  BSYNC B0 ;  /* 0x0000000000007941 */ /* 0x000fea0003800000 */
.L_x_20934:
        /* <DEDUP_REMOVED lines=18> */
.L_x_20946:
[----:B------:R-:W-:Y:S02]  /*f200*/  IMAD.MOV.U32 R126, RZ, RZ, R198 ;  /* 0x000000ffff7e7224 */ /* 0x000fe400078e00c6 */
.L_x_20947:
[----:B------:R-:W-:Y:S05]  /*f210*/  BSYNC B1 ;  /* 0x0000000000017941 */ /* 0x000fea0003800000 */
.L_x_20945:
        /* <DEDUP_REMOVED lines=16> */
.L_x_20951:
[----:B------:R-:W-:Y:S05]  /*f320*/  BSYNC B2 ;  /* 0x0000000000027941 */ /* 0x000fea0003800000 */
.L_x_20950:
        /* <DEDUP_REMOVED lines=43> */
.L_x_20949:
[----:B------:R-:W-:Y:S05]  /*f5e0*/  BSYNC B1 ;  /* 0x0000000000017941 */ /* 0x000fea0003800000 */
.L_x_20948:
        /* <DEDUP_REMOVED lines=10> */
.L_x_20944:
[----:B------:R-:W-:Y:S05]  /*f690*/  BSYNC B0 ;  /* 0x0000000000007941 */ /* 0x000fea0003800000 */
.L_x_20943:
        /* <DEDUP_REMOVED lines=18> */
.L_x_20955:
[----:B------:R-:W-:Y:S02]  /*f7c0*/  IMAD.MOV.U32 R129, RZ, RZ, R198 ;  /* 0x000000ffff817224 */ /* 0x000fe400078e00c6 */
.L_x_20956:
[----:B------:R-:W-:Y:S05]  /*f7d0*/  BSYNC B1 ;  /* 0x0000000000017941 */ /* 0x000fea0003800000 */
.L_x_20954:
        /* <DEDUP_REMOVED lines=16> */
.L_x_20960:
[----:B------:R-:W-:Y:S05]  /*f8e0*/  BSYNC B2 ;  /* 0x0000000000027941 */ /* 0x000fea0003800000 */
.L_x_20959:
        /* <DEDUP_REMOVED lines=42> */
[----:B------:R-:W-:Y:S02]  /*fb90*/  MOV R200, R120 ;  /* 0x0000007800c87202 */ /* 0x000fe40000000f00 */
.L_x_20958:
[----:B------:R-:W-:Y:S05]  /*fba0*/  BSYNC B1 ;  /* 0x0000000000017941 */ /* 0x000fea0003800000 */
.L_x_20957:
        /* <DEDUP_REMOVED lines=10> */
.L_x_20953:
[----:B------:R-:W-:Y:S05]  /*fc50*/  BSYNC B0 ;  /* 0x0000000000007941 */ /* 0x000fea0003800000 */
.L_x_20952:
        /* <DEDUP_REMOVED lines=29> */
.L_x_20962:
[----:B------:R-:W-:Y:S05]  /*fe30*/  BSYNC B0 ;  /* 0x0000000000007941 */ /* 0x000fea0003800000 */
.L_x_20961:
        /* <DEDUP_REMOVED lines=22> */
.L_x_20966:
[----:B------:R-:W-:Y:S02]  /*ffa0*/  IMAD.MOV.U32 R128, RZ, RZ, R198 ;  /* 0x000000ffff807224 */ /* 0x000fe400078e00c6 */
.L_x_20967:
[----:B------:R-:W-:Y:S05]  /*ffb0*/  BSYNC B1 ;  /* 0x0000000000017941 */ /* 0x000fea0003800000 */
.L_x_20965:
        /* <DEDUP_REMOVED lines=16> */
.L_x_20971:
[----:B------:R-:W-:Y:S05]  /*100c0*/  BSYNC B2 ;  /* 0x0000000000027941 */ /* 0x000fea0003800000 */
.L_x_20970:
        /* <DEDUP_REMOVED lines=43> */
.L_x_20969:
[----:B------:R-:W-:Y:S05]  /*10380*/  BSYNC B1 ;  /* 0x0000000000017941 */ /* 0x000fea0003800000 */
.L_x_20968:
        /* <DEDUP_REMOVED lines=10> */
.L_x_20964:
[----:B0-----:R-:W-:Y:S05]  /*10430*/  BSYNC B0 ;  /* 0x0000000000007941 */ /* 0x001fea0003800000 */
.L_x_20963:
        /* <DEDUP_REMOVED lines=18> */
.L_x_20975:
[----:B------:R-:W-:Y:S02]  /*10560*/  MOV R130, R198 ;  /* 0x000000c600827202 */ /* 0x000fe40000000f00 */
.L_x_20976:
[----:B------:R-:W-:Y:S05]  /*10570*/  BSYNC B1 ;  /* 0x0000000000017941 */ /* 0x000fea0003800000 */
.L_x_20974:
        /* <DEDUP_REMOVED lines=16> */
.L_x_20980:
[----:B------:R-:W-:Y:S05]  /*10680*/  BSYNC B2 ;  /* 0x0000000000027941 */ /* 0x000fea0003800000 */
.L_x_20979:
        /* <DEDUP_REMOVED lines=43> */
.L_x_20978:
[----:B------:R-:W-:Y:S05]  /*10940*/  BSYNC B1 ;  /* 0x0000000000017941 */ /* 0x000fea0003800000 */
.L_x_20977:
        /* <DEDUP_REMOVED lines=10> */
.L_x_20973:
[----:B------:R-:W-:Y:S05]  /*109f0*/  BSYNC B0 ;  /* 0x0000000000007941 */ /* 0x000fea0003800000 */
.L_x_20972:
        /* <DEDUP_REMOVED lines=18> */
.L_x_20984:
[----:B------:R-:W-:Y:S02]  /*10b20*/  IMAD.MOV.U32 R130, RZ, RZ, R198 ;  /* 0x000000ffff827224 */ /* 0x000fe400078e00c6 */
.L_x_20985:
[----:B------:R-:W-:Y:S05]  /*10b30*/  BSYNC B1 ;  /* 0x0000000000017941 */ /* 0x000fea0003800000 */
.L_x_20983:
        /* <DEDUP_REMOVED lines=16> */
.L_x_20989:
[----:B------:R-:W-:Y:S05]  /*10c40*/  BSYNC B2 ;  /* 0x0000000000027941 */ /* 0x000fea0003800000 */
.L_x_20988:
        /* <DEDUP_REMOVED lines=43> */
.L_x_20987:
[----:B------:R-:W-:Y:S05]  /*10f00*/  BSYNC B1 ;  /* 0x0000000000017941 */ /* 0x000fea0003800000 */
.L_x_20986:
        /* <DEDUP_REMOVED lines=10> */
.L_x_20982:
[----:B------:R-:W-:Y:S05]  /*10fb0*/  BSYNC B0 ;  /* 0x0000000000007941 */ /* 0x000fea0003800000 */
.L_x_20981:
        /* <DEDUP_REMOVED lines=18> */
.L_x_20993:
[----:B------:R-:W-:Y:S02]  /*110e0*/  IMAD.MOV.U32 R132, RZ, RZ, R198 ;  /* 0x000000ffff847224 */ /* 0x000fe400078e00c6 */
.L_x_20994:
[----:B------:R-:W-:Y:S05]  /*110f0*/  BSYNC B1 ;  /* 0x0000000000017941 */ /* 0x000fea0003800000 */
.L_x_20992:
        /* <DEDUP_REMOVED lines=16> */
.L_x_20998:
[----:B------:R-:W-:Y:S05]  /*11200*/  BSYNC B2 ;  /* 0x0000000000027941 */ /* 0x000fea0003800000 */
.L_x_20997:
        /* <DEDUP_REMOVED lines=43> */
.L_x_20996:
[----:B------:R-:W-:Y:S05]  /*114c0*/  BSYNC B1 ;  /* 0x0000000000017941 */ /* 0x000fea0003800000 */
.L_x_20995:
        /* <DEDUP_REMOVED lines=10> */
.L_x_20991:
[----:B------:R-:W-:Y:S05]  /*11570*/  BSYNC B0 ;  /* 0x0000000000007941 */ /* 0x000fea0003800000 */
.L_x_20990:
        /* <DEDUP_REMOVED lines=18> */
.L_x_21002:
[----:B------:R-:W-:Y:S02]  /*116a0*/  IMAD.MOV.U32 R132, RZ, RZ, R198 ;  /* 0x000000ffff847224 */ /* 0x000fe400078e00c6 */
.L_x_21003:
[----:B------:R-:W-:Y:S05]  /*116b0*/  BSYNC B1 ;  /* 0x0000000000017941 */ /* 0x000fea0003800000 */
.L_x_21001:
        /* <DEDUP_REMOVED lines=16> */
.L_x_21007:
[----:B------:R-:W-:Y:S05]  /*117c0*/  BSYNC B2 ;  /* 0x0000000000027941 */ /* 0x000fea0003800000 */
.L_x_21006:
        /* <DEDUP_REMOVED lines=43> */
.L_x_21005:
[----:B------:R-:W-:Y:S05]  /*11a80*/  BSYNC B1 ;  /* 0x0000000000017941 */ /* 0x000fea0003800000 */
.L_x_21004:
        /* <DEDUP_REMOVED lines=10> */
.L_x_21000:
[----:B------:R-:W-:Y:S05]  /*11b30*/  BSYNC B0 ;  /* 0x0000000000007941 */ /* 0x000fea0003800000 */
.L_x_20999:
        /* <DEDUP_REMOVED lines=18> */
.L_x_21011:
[----:B------:R-:W-:Y:S02]  /*11c60*/  IMAD.MOV.U32 R134, RZ, RZ, R198 ;  /* 0x000000ffff867224 */ /* 0x000fe400078e00c6 */
.L_x_21012:
[----:B------:R-:W-:Y:S05]  /*11c70*/  BSYNC B1 ;  /* 0x0000000000017941 */ /* 0x000fea0003800000 */
.L_x_21010:
        /* <DEDUP_REMOVED lines=16> */
.L_x_21016:
[----:B------:R-:W-:Y:S05]  /*11d80*/  BSYNC B2 ;  /* 0x0000000000027941 */ /* 0x000fea0003800000 */
.L_x_21015:
        /* <DEDUP_REMOVED lines=43> */
.L_x_21014:
[----:B------:R-:W-:Y:S05]  /*12040*/  BSYNC B1 ;  /* 0x0000000000017941 */ /* 0x000fea0003800000 */
.L_x_21013:
        /* <DEDUP_REMOVED lines=10> */
.L_x_21009:
[----:B------:R-:W-:Y:S05]  /*120f0*/  BSYNC B0 ;  /* 0x0000000000007941 */ /* 0x000fea0003800000 */
.L_x_21008:
        /* <DEDUP_REMOVED lines=18> */
.L_x_21020:
[----:B------:R-:W-:Y:S02]  /*12220*/  IMAD.MOV.U32 R134, RZ, RZ, R198 ;  /* 0x000000ffff867224 */ /* 0x000fe400078e00c6 */
.L_x_21021:
[----:B------:R-:W-:Y:S05]  /*12230*/  BSYNC B1 ;  /* 0x0000000000017941 */ /* 0x000fea0003800000 */
.L_x_21019:
        /* <DEDUP_REMOVED lines=16> */
.L_x_21025:
[----:B------:R-:W-:Y:S05]  /*12340*/  BSYNC B2 ;  /* 0x0000000000027941 */ /* 0x000fea0003800000 */
.L_x_21024:
        /* <DEDUP_REMOVED lines=43> */
.L_x_21023:
[----:B------:R-:W-:Y:S05]  /*12600*/  BSYNC B1 ;  /* 0x0000000000017941 */ /* 0x000fea0003800000 */
.L_x_21022:
        /* <DEDUP_REMOVED lines=10> */
.L_x_21018:
[----:B------:R-:W-:Y:S05]  /*126b0*/  BSYNC B0 ;  /* 0x0000000000007941 */ /* 0x000fea0003800000 */
.L_x_21017:
        /* <DEDUP_REMOVED lines=18> */
.L_x_21029:
[----:B------:R-:W-:Y:S02]  /*127e0*/  IMAD.MOV.U32 R137, RZ, RZ, R198 ;  /* 0x000000ffff897224 */ /* 0x000fe400078e00c6 */
.L_x_21030:
[----:B------:R-:W-:Y:S05]  /*127f0*/  BSYNC B1 ;  /* 0x0000000000017941 */ /* 0x000fea0003800000 */
.L_x_21028:
        /* <DEDUP_REMOVED lines=16> */
.L_x_21034:
[----:B------:R-:W-:Y:S05]  /*12900*/  BSYNC B2 ;  /* 0x0000000000027941 */ /* 0x000fea0003800000 */
.L_x_21033:
        /* <DEDUP_REMOVED lines=43> */
.L_x_21032:
[----:B------:R-:W-:Y:S05]  /*12bc0*/  BSYNC B1 ;  /* 0x0000000000017941 */ /* 0x000fea0003800000 */
.L_x_21031:
        /* <DEDUP_REMOVED lines=10> */
.L_x_21027:
[----:B------:R-:W-:Y:S05]  /*12c70*/  BSYNC B0 ;  /* 0x0000000000007941 */ /* 0x000fea0003800000 */
.L_x_21026:
        /* <DEDUP_REMOVED lines=29> */
.L_x_21036:
[----:B------:R-:W-:Y:S05]  /*12e50*/  BSYNC B0 ;  /* 0x0000000000007941 */ /* 0x000fea0003800000 */
.L_x_21035:
        /* <DEDUP_REMOVED lines=22> */
.L_x_21040:
[----:B------:R-:W-:Y:S02]  /*12fc0*/  IMAD.MOV.U32 R136, RZ, RZ, R198 ;  /* 0x000000ffff887224 */ /* 0x000fe400078e00c6 */
.L_x_21041:
[----:B------:R-:W-:Y:S05]  /*12fd0*/  BSYNC B1 ;  /* 0x0000000000017941 */ /* 0x000fea0003800000 */
.L_x_21039:
        /* <DEDUP_REMOVED lines=16> */
.L_x_21045:
[----:B------:R-:W-:Y:S05]  /*130e0*/  BSYNC B2 ;  /* 0x0000000000027941 */ /* 0x000fea0003800000 */
.L_x_21044:
        /* <DEDUP_REMOVED lines=43> */
.L_x_21043:
[----:B------:R-:W-:Y:S05]  /*133a0*/  BSYNC B1 ;  /* 0x0000000000017941 */ /* 0x000fea0003800000 */
.L_x_21042:
        /* <DEDUP_REMOVED lines=10> */
.L_x_21038:
[----:B0-----:R-:W-:Y:S05]  /*13450*/  BSYNC B0 ;  /* 0x0000000000007941 */ /* 0x001fea0003800000 */
.L_x_21037:
        /* <DEDUP_REMOVED lines=18> */
.L_x_21049:
[----:B------:R-:W-:Y:S02]  /*13580*/  MOV R138, R198 ;  /* 0x000000c6008a7202 */ /* 0x000fe40000000f00 */
.L_x_21050:
[----:B------:R-:W-:Y:S05]  /*13590*/  BSYNC B1 ;  /* 0x0000000000017941 */ /* 0x000fea0003800000 */
.L_x_21048:
        /* <DEDUP_REMOVED lines=16> */
.L_x_21054:
[----:B------:R-:W-:Y:S05]  /*136a0*/  BSYNC B2 ;  /* 0x0000000000027941 */ /* 0x000fea0003800000 */
.L_x_21053:
        /* <DEDUP_REMOVED lines=43> */
.L_x_21052:
[----:B------:R-:W-:Y:S05]  /*13960*/  BSYNC B1 ;  /* 0x0000000000017941 */ /* 0x000fea0003800000 */
.L_x_21051:
        /* <DEDUP_REMOVED lines=10> */
.L_x_21047:
[----:B------:R-:W-:Y:S05]  /*13a10*/  BSYNC B0 ;  /* 0x0000000000007941 */ /* 0x000fea0003800000 */
.L_x_21046:
        /* <DEDUP_REMOVED lines=18> */
.L_x_21058:
[----:B------:R-:W-:Y:S02]  /*13b40*/  IMAD.MOV.U32 R138, RZ, RZ, R198 ;  /* 0x000000ffff8a7224 */ /* 0x000fe400078e00c6 */
.L_x_21059:
[----:B------:R-:W-:Y:S05]  /*13b50*/  BSYNC B1 ;  /* 0x0000000000017941 */ /* 0x000fea0003800000 */
.L_x_21057:
        /* <DEDUP_REMOVED lines=16> */
.L_x_21063:
[----:B------:R-:W-:Y:S05]  /*13c60*/  BSYNC B2 ;  /* 0x0000000000027941 */ /* 0x000fea0003800000 */
.L_x_21062:
        /* <DEDUP_REMOVED lines=43> */
.L_x_21061:
[----:B------:R-:W-:Y:S05]  /*13f20*/  BSYNC B1 ;  /* 0x0000000000017941 */ /* 0x000fea0003800000 */
.L_x_21060:
        /* <DEDUP_REMOVED lines=10> */
.L_x_21056:
[----:B------:R-:W-:Y:S05]  /*13fd0*/  BSYNC B0 ;  /* 0x0000000000007941 */ /* 0x000fea0003800000 */
.L_x_21055:
        /* <DEDUP_REMOVED lines=18> */
.L_x_21067:
[----:B------:R-:W-:Y:S02]  /*14100*/  IMAD.MOV.U32 R140, RZ, RZ, R198 ;  /* 0x000000ffff8c7224 */ /* 0x000fe400078e00c6 */
.L_x_21068:
[----:B------:R-:W-:Y:S05]  /*14110*/  BSYNC B1 ;  /* 0x0000000000017941 */ /* 0x000fea0003800000 */
.L_x_21066:
        /* <DEDUP_REMOVED lines=16> */
.L_x_21072:
[----:B------:R-:W-:Y:S05]  /*14220*/  BSYNC B2 ;  /* 0x0000000000027941 */ /* 0x000fea0003800000 */
.L_x_21071:
        /* <DEDUP_REMOVED lines=43> */
.L_x_21070:
[----:B------:R-:W-:Y:S05]  /*144e0*/  BSYNC B1 ;  /* 0x0000000000017941 */ /* 0x000fea0003800000 */
.L_x_21069:
        /* <DEDUP_REMOVED lines=10> */
.L_x_21065:
[----:B------:R-:W-:Y:S05]  /*14590*/  BSYNC B0 ;  /* 0x0000000000007941 */ /* 0x000fea0003800000 */
.L_x_21064:
        /* <DEDUP_REMOVED lines=18> */
.L_x_21076:
[----:B------:R-:W-:Y:S02]  /*146c0*/  IMAD.MOV.U32 R140, RZ, RZ, R198 ;  /* 0x000000ffff8c7224 */ /* 0x000fe400078e00c6 */
.L_x_21077:
[----:B------:R-:W-:Y:S05]  /*146d0*/  BSYNC B1 ;  /* 0x0000000000017941 */ /* 0x000fea0003800000 */
.L_x_21075:
        /* <DEDUP_REMOVED lines=16> */
.L_x_21081:
[----:B------:R-:W-:Y:S05]  /*147e0*/  BSYNC B2 ;  /* 0x0000000000027941 */ /* 0x000fea0003800000 */
.L_x_21080:
        /* <DEDUP_REMOVED lines=43> */
.L_x_21079:
[----:B------:R-:W-:Y:S05]  /*14aa0*/  BSYNC B1 ;  /* 0x0000000000017941 */ /* 0x000fea0003800000 */
.L_x_21078:
        /* <DEDUP_REMOVED lines=10> */
.L_x_21074:
[----:B------:R-:W-:Y:S05]  /*14b50*/  BSYNC B0 ;  /* 0x0000000000007941 */ /* 0x000fea0003800000 */
.L_x_21073:
        /* <DEDUP_REMOVED lines=18> */
.L_x_21085:
[----:B------:R-:W-:Y:S02]  /*14c80*/  IMAD.MOV.U32 R142, RZ, RZ, R198 ;  /* 0x000000ffff8e7224 */ /* 0x000fe400078e00c6 */
.L_x_21086:
[----:B------:R-:W-:Y:S05]  /*14c90*/  BSYNC B1 ;  /* 0x0000000000017941 */ /* 0x000fea0003800000 */
.L_x_21084:
        /* <DEDUP_REMOVED lines=16> */
.L_x_21090:
[----:B------:R-:W-:Y:S05]  /*14da0*/  BSYNC B2 ;  /* 0x0000000000027941 */ /* 0x000fea0003800000 */
.L_x_21089:
        /* <DEDUP_REMOVED lines=43> */
.L_x_21088:
[----:B------:R-:W-:Y:S05]  /*15060*/  BSYNC B1 ;  /* 0x0000000000017941 */ /* 0x000fea0003800000 */
.L_x_21087:
        /* <DEDUP_REMOVED lines=10> */
.L_x_21083:
[----:B------:R-:W-:Y:S05]  /*15110*/  BSYNC B0 ;  /* 0x0000000000007941 */ /* 0x000fea0003800000 */
.L_x_21082:
        /* <DEDUP_REMOVED lines=18> */
.L_x_21094:
[----:B------:R-:W-:Y:S02]  /*15240*/  IMAD.MOV.U32 R142, RZ, RZ, R198 ;  /* 0x000000ffff8e7224 */ /* 0x000fe400078e00c6 */
.L_x_21095:
[----:B------:R-:W-:Y:S05]  /*15250*/  BSYNC B1 ;  /* 0x0000000000017941 */ /* 0x000fea0003800000 */
.L_x_21093:
        /* <DEDUP_REMOVED lines=16> */
.L_x_21099:
[----:B------:R-:W-:Y:S05]  /*15360*/  BSYNC B2 ;  /* 0x0000000000027941 */ /* 0x000fea0003800000 */
.L_x_21098:
        /* <DEDUP_REMOVED lines=43> */
.L_x_21097:
[----:B------:R-:W-:Y:S05]  /*15620*/  BSYNC B1 ;  /* 0x0000000000017941 */ /* 0x000fea0003800000 */
.L_x_21096:
        /* <DEDUP_REMOVED lines=10> */
.L_x_21092:
[----:B------:R-:W-:Y:S05]  /*156d0*/  BSYNC B0 ;  /* 0x0000000000007941 */ /* 0x000fea0003800000 */
.L_x_21091:
        /* <DEDUP_REMOVED lines=18> */
.L_x_21103:
[----:B------:R-:W-:Y:S02]  /*15800*/  IMAD.MOV.U32 R179, RZ, RZ, R198 ;  /* 0x000000ffffb37224 */ /* 0x000fe400078e00c6 */
.L_x_21104:
[----:B------:R-:W-:Y:S05]  /*15810*/  BSYNC B1 ;  /* 0x0000000000017941 */ /* 0x000fea0003800000 */
.L_x_21102:
        /* <DEDUP_REMOVED lines=16> */
.L_x_21108:
[----:B------:R-:W-:Y:S05]  /*15920*/  BSYNC B2 ;  /* 0x0000000000027941 */ /* 0x000fea0003800000 */
.L_x_21107:
        /* <DEDUP_REMOVED lines=43> */
.L_x_21106:
[----:B------:R-:W-:Y:S05]  /*15be0*/  BSYNC B1 ;  /* 0x0000000000017941 */ /* 0x000fea0003800000 */
.L_x_21105:
        /* <DEDUP_REMOVED lines=10> */
.L_x_21101:
[----:B------:R-:W-:Y:S05]  /*15c90*/  BSYNC B0 ;  /* 0x0000000000007941 */ /* 0x000fea0003800000 */
.L_x_21100:
        /* <DEDUP_REMOVED lines=29> */
.L_x_21110:
[----:B------:R-:W-:Y:S05]  /*15e70*/  BSYNC B0 ;  /* 0x0000000000007941 */ /* 0x000fea0003800000 */
.L_x_21109:
        /* <DEDUP_REMOVED lines=22> */
.L_x_21114:
[----:B------:R-:W-:Y:S02]  /*15fe0*/  IMAD.MOV.U32 R178, RZ, RZ, R198 ;  /* 0x000000ffffb27224 */ /* 0x000fe400078e00c6 */
.L_x_21115:
[----:B------:R-:W-:Y:S05]  /*15ff0*/  BSYNC B1 ;  /* 0x0000000000017941 */ /* 0x000fea0003800000 */
.L_x_21113:
        /* <DEDUP_REMOVED lines=16> */
.L_x_21119:
[----:B------:R-:W-:Y:S05]  /*16100*/  BSYNC B2 ;  /* 0x0000000000027941 */ /* 0x000fea0003800000 */
.L_x_21118:
        /* <DEDUP_REMOVED lines=43> */
.L_x_21117:
[----:B------:R-:W-:Y:S05]  /*163c0*/  BSYNC B1 ;  /* 0x0000000000017941 */ /* 0x000fea0003800000 */
.L_x_21116:
        /* <DEDUP_REMOVED lines=10> */
.L_x_21112:
[----:B0-----:R-:W-:Y:S05]  /*16470*/  BSYNC B0 ;  /* 0x0000000000007941 */ /* 0x001fea0003800000 */
.L_x_21111:
        /* <DEDUP_REMOVED lines=18> */
.L_x_21123:
[----:B------:R-:W-:Y:S02]  /*165a0*/  MOV R180, R198 ;  /* 0x000000c600b47202 */ /* 0x000fe40000000f00 */
.L_x_21124:
[----:B------:R-:W-:Y:S05]  /*165b0*/  BSYNC B1 ;  /* 0x0000000000017941 */ /* 0x000fea0003800000 */
.L_x_21122:
        /* <DEDUP_REMOVED lines=16> */
.L_x_21128:
[----:B------:R-:W-:Y:S05]  /*166c0*/  BSYNC B2 ;  /* 0x0000000000027941 */ /* 0x000fea0003800000 */
.L_x_21127:
        /* <DEDUP_REMOVED lines=43> */
.L_x_21126:
[----:B------:R-:W-:Y:S05]  /*16980*/  BSYNC B1 ;  /* 0x0000000000017941 */ /* 0x000fea0003800000 */
.L_x_21125:
        /* <DEDUP_REMOVED lines=10> */
.L_x_21121:
[----:B------:R-:W-:Y:S05]  /*16a30*/  BSYNC B0 ;  /* 0x0000000000007941 */ /* 0x000fea0003800000 */
.L_x_21120:
        /* <DEDUP_REMOVED lines=18> */
.L_x_21132:
[----:B------:R-:W-:Y:S02]  /*16b60*/  IMAD.MOV.U32 R180, RZ, RZ, R198 ;  /* 0x000000ffffb47224 */ /* 0x000fe400078e00c6 */
.L_x_21133:
[----:B------:R-:W-:Y:S05]  /*16b70*/  BSYNC B1 ;  /* 0x0000000000017941 */ /* 0x000fea0003800000 */
.L_x_21131:
        /* <DEDUP_REMOVED lines=16> */
.L_x_21137:
[----:B------:R-:W-:Y:S05]  /*16c80*/  BSYNC B2 ;  /* 0x0000000000027941 */ /* 0x000fea0003800000 */
.L_x_21136:
        /* <DEDUP_REMOVED lines=43> */
.L_x_21135:
[----:B------:R-:W-:Y:S05]  /*16f40*/  BSYNC B1 ;  /* 0x0000000000017941 */ /* 0x000fea0003800000 */
.L_x_21134:
        /* <DEDUP_REMOVED lines=10> */
.L_x_21130:
[----:B------:R-:W-:Y:S05]  /*16ff0*/  BSYNC B0 ;  /* 0x0000000000007941 */ /* 0x000fea0003800000 */
.L_x_21129:
        /* <DEDUP_REMOVED lines=18> */
.L_x_21141:
[----:B------:R-:W-:Y:S02]  /*17120*/  IMAD.MOV.U32 R182, RZ, RZ, R198 ;  /* 0x000000ffffb67224 */ /* 0x000fe400078e00c6 */
.L_x_21142:
[----:B------:R-:W-:Y:S05]  /*17130*/  BSYNC B1 ;  /* 0x0000000000017941 */ /* 0x000fea0003800000 */
.L_x_21140:
        /* <DEDUP_REMOVED lines=16> */
.L_x_21146:
[----:B------:R-:W-:Y:S05]  /*17240*/  BSYNC B2 ;  /* 0x0000000000027941 */ /* 0x000fea0003800000 */
.L_x_21145:
        /* <DEDUP_REMOVED lines=43> */
.L_x_21144:
[----:B------:R-:W-:Y:S05]  /*17500*/  BSYNC B1 ;  /* 0x0000000000017941 */ /* 0x000fea0003800000 */
.L_x_21143:
        /* <DEDUP_REMOVED lines=10> */
.L_x_21139:
[----:B------:R-:W-:Y:S05]  /*175b0*/  BSYNC B0 ;  /* 0x0000000000007941 */ /* 0x000fea0003800000 */
.L_x_21138:
        /* <DEDUP_REMOVED lines=18> */
.L_x_21150:
[----:B------:R-:W-:Y:S02]  /*176e0*/  IMAD.MOV.U32 R182, RZ, RZ, R198 ;  /* 0x000000ffffb67224 */ /* 0x000fe400078e00c6 */
.L_x_21151:
[----:B------:R-:W-:Y:S05]  /*176f0*/  BSYNC B1 ;  /* 0x0000000000017941 */ /* 0x000fea0003800000 */
.L_x_21149:
        /* <DEDUP_REMOVED lines=16> */
.L_x_21155:
[----:B------:R-:W-:Y:S05]  /*17800*/  BSYNC B2 ;  /* 0x0000000000027941 */ /* 0x000fea0003800000 */
.L_x_21154:
        /* <DEDUP_REMOVED lines=43> */
.L_x_21153:
[----:B------:R-:W-:Y:S05]  /*17ac0*/  BSYNC B1 ;  /* 0x0000000000017941 */ /* 0x000fea0003800000 */
.L_x_21152:
        /* <DEDUP_REMOVED lines=10> */
.L_x_21148:
[----:B------:R-:W-:Y:S05]  /*17b70*/  BSYNC B0 ;  /* 0x0000000000007941 */ /* 0x000fea0003800000 */
.L_x_21147:
        /* <DEDUP_REMOVED lines=18> */
.L_x_21159:
[----:B------:R-:W-:Y:S02]  /*17ca0*/  IMAD.MOV.U32 R223, RZ, RZ, R198 ;  /* 0x000000ffffdf7224 */ /* 0x000fe400078e00c6 */
.L_x_21160:
[----:B------:R-:W-:Y:S05]  /*17cb0*/  BSYNC B1 ;  /* 0x0000000000017941 */ /* 0x000fea0003800000 */
.L_x_21158:
        /* <DEDUP_REMOVED lines=16> */
.L_x_21164:
[----:B------:R-:W-:Y:S05]  /*17dc0*/  BSYNC B2 ;  /* 0x0000000000027941 */ /* 0x000fea0003800000 */
.L_x_21163:
        /* <DEDUP_REMOVED lines=43> */
.L_x_21162:
[----:B------:R-:W-:Y:S05]  /*18080*/  BSYNC B1 ;  /* 0x0000000000017941 */ /* 0x000fea0003800000 */
.L_x_21161:
        /* <DEDUP_REMOVED lines=10> */
.L_x_21157:
[----:B------:R-:W-:Y:S05]  /*18130*/  BSYNC B0 ;  /* 0x0000000000007941 */ /* 0x000fea0003800000 */
.L_x_21156:
        /* <DEDUP_REMOVED lines=18> */
.L_x_21168:
[----:B------:R-:W-:Y:S02]  /*18260*/  IMAD.MOV.U32 R223, RZ, RZ, R198 ;  /* 0x000000ffffdf7224 */ /* 0x000fe400078e00c6 */
.L_x_21169:
[----:B------:R-:W-:Y:S05]  /*18270*/  BSYNC B1 ;  /* 0x0000000000017941 */ /* 0x000fea0003800000 */
.L_x_21167:
        /* <DEDUP_REMOVED lines=16> */
.L_x_21173:
[----:B------:R-:W-:Y:S05]  /*18380*/  BSYNC B2 ;  /* 0x0000000000027941 */ /* 0x000fea0003800000 */
.L_x_21172:
        /* <DEDUP_REMOVED lines=43> */
.L_x_21171:
[----:B------:R-:W-:Y:S05]  /*18640*/  BSYNC B1 ;  /* 0x0000000000017941 */ /* 0x000fea0003800000 */
.L_x_21170:
        /* <DEDUP_REMOVED lines=10> */
.L_x_21166:
[----:B------:R-:W-:Y:S05]  /*186f0*/  BSYNC B0 ;  /* 0x0000000000007941 */ /* 0x000fea0003800000 */
.L_x_21165:
        /* <DEDUP_REMOVED lines=18> */
.L_x_21177:
[----:B------:R-:W-:Y:S02]  /*18820*/  IMAD.MOV.U32 R223, RZ, RZ, R198 ;  /* 0x000000ffffdf7224 */ /* 0x000fe400078e00c6 */
.L_x_21178:
[----:B------:R-:W-:Y:S05]  /*18830*/  BSYNC B1 ;  /* 0x0000000000017941 */ /* 0x000fea0003800000 */
.L_x_21176:
        /* <DEDUP_REMOVED lines=16> */
.L_x_21182:
[----:B------:R-:W-:Y:S05]  /*18940*/  BSYNC B2 ;  /* 0x0000000000027941 */ /* 0x000fea0003800000 */
.L_x_21181:
        /* <DEDUP_REMOVED lines=43> */
.L_x_21180:
[----:B------:R-:W-:Y:S05]  /*18c00*/  BSYNC B1 ;  /* 0x0000000000017941 */ /* 0x000fea0003800000 */
.L_x_21179:
        /* <DEDUP_REMOVED lines=10> */
.L_x_21175:
[----:B------:R-:W-:Y:S05]  /*18cb0*/  BSYNC B0 ;  /* 0x0000000000007941 */ /* 0x000fea0003800000 */
.L_x_21174:
[----:B------:R-:W-:Y:S01]  /*18cc0*/  FADD.FTZ R178, RZ, R80 ;  /* 0x00000050ffb27221 */ /* 0x000fe20000010000 */
[----:B------:R-:W-:Y:S01]  /*18cd0*/  BSSY B0, `(.L_x_21183) ;  /* 0x0000058000007945 */ /* 0x000fe20003800000 */
[----:B------:R-:W-:Y:S02]  /*18ce0*/  LOP3.LUT P0, RZ, R217, 0x1f, RZ, 0xc0, !PT ;  /* 0x0000001fd9ff7812 */ /* 0x000fe4000780c0ff */
        /* <DEDUP_REMOVED lines=86> */
.L_x_21184:
[----:B------:R-:W-:Y:S05]  /*19250*/  BSYNC B0 ;  /* 0x0000000000007941 */ /* 0x000fea0003800000 */
.L_x_21183:
[----:B------:R-:W-:Y:S01]  /*19260*/  FADD.FTZ R183, R222, R143 ;  /* 0x0000008fdeb77221 */ /* 0x000fe20000010000 */
[----:B------:R-:W-:Y:S05]  /*19270*/  BRA.DIV ~URZ, `(.L_x_21185) ;  /* 0x00001ec27f007947 */ /* 0x000fea000b800000 */
[----:B0-----:R0:W1:Y:S02]  /*19280*/  SHFL.BFLY PT, R178, R183, 0x1, 0x1f ;  /* 0x0c201f00b7b27f89 */ /* 0x00106400000e0000 */
.L_x_21191:
        /* <DEDUP_REMOVED lines=148> */
.L_x_21192:
        /* <DEDUP_REMOVED lines=18> */
[----:B------:R-:W-:Y:S02]  /*19cf0*/  PRMT R221, RZ, 0x7610, R58 ;  /* 0x00007610ffdd7816 */ /* 0x000fe4000000003a */
[----:B------:R-:W-:Y:S01]  /*19d00*/  PRMT R181, RZ, 0x7610, R62 ;  /* 0x00007610ffb57816 */ /* 0x000fe2000000003e */
[C---:B------:R-:W-:Y:S01]  /*19d10*/  FADD.FTZ R112, -R178.reuse, R112 ;  /* 0x00000070b2707221 */ /* 0x040fe20000010100 */
[----:B------:R-:W-:Y:S01]  /*19d20*/  PRMT R219, RZ, 0x7610, R60 ;  /* 0x00007610ffdb7816 */ /* 0x000fe2000000003c */
[C---:B------:R-:W-:Y:S02]  /*19d30*/  FADD.FTZ R137, -R178.reuse, R137 ;  /* 0x00000089b2897221 */ /* 0x040fe40000010100 */
[C---:B------:R-:W-:Y:S02]  /*19d40*/  FADD.FTZ R138, -R178.reuse, R138 ;  /* 0x0000008ab28a7221 */ /* 0x040fe40000010100 */
[----:B------:R-:W-:-:S02]  /*19d50*/  FADD.FTZ R250, -R178, R115 ;  /* 0x00000073b2fa7221 */ /* 0x000fc40000010100 */
[C---:B------:R-:W-:Y:S02]  /*19d60*/  FADD.FTZ R88, -R178.reuse, R88 ;  /* 0x00000058b2587221 */ /* 0x040fe40000010100 */
[C---:B------:R-:W-:Y:S02]  /*19d70*/  FMUL.FTZ R115, R183.reuse, R112 ;  /* 0x00000070b7737220 */ /* 0x040fe40000410000 */
[C---:B------:R-:W-:Y:S02]  /*19d80*/  FMUL.FTZ R112, R183.reuse, R137 ;  /* 0x00000089b7707220 */ /* 0x040fe40000410000 */
[C---:B------:R-:W-:Y:S01]  /*19d90*/  FMUL.FTZ R137, R183.reuse, R138 ;  /* 0x0000008ab7897220 */ /* 0x040fe20000410000 */
[----:B------:R-:W-:Y:S01]  /*19da0*/  PRMT R138, RZ, 0x5410, R60 ;  /* 0x00005410ff8a7816 */ /* 0x000fe2000000003c */
[----:B------:R-:W-:Y:S02]  /*19db0*/  FMUL.FTZ R88, R183, R88 ;  /* 0x00000058b7587220 */ /* 0x000fe40000410000 */
[----:B------:R-:W-:-:S02]  /*19dc0*/  FADD.FTZ R102, -R178, R102 ;  /* 0x00000066b2667221 */ /* 0x000fc40000010100 */
[----:B------:R-:W-:Y:S01]  /*19dd0*/  FFMA.FTZ R138, R88, R138, R25 ;  /* 0x0000008a588a7223 */ /* 0x000fe20000010019 */
[----:B------:R-:W-:Y:S01]  /*19de0*/  PRMT R88, RZ, 0x5410, R59 ;  /* 0x00005410ff587816 */ /* 0x000fe2000000003b */
[C---:B------:R-:W-:Y:S02]  /*19df0*/  FMUL.FTZ R102, R183.reuse, R102 ;  /* 0x00000066b7667220 */ /* 0x040fe40000410000 */
        /* <DEDUP_REMOVED lines=24> */
[--C-:B------:R-:W-:Y:S01]  /*19f80*/  PRMT R88, RZ, 0x5410, R54.reuse ;  /* 0x00005410ff587816 */ /* 0x100fe20000000036 */
        /* <DEDUP_REMOVED lines=13> */
[----:B------:R-:W-:Y:S02]  /*1a060*/  FMUL.FTZ R107, R183, R240 ;  /* 0x000000f0b76b7220 */ /* 0x000fe40000410000 */
[----:B------:R-:W-:Y:S01]  /*1a070*/  FFMA.FTZ R109, R109, R88, R6 ;  /* 0x000000586d6d7223 */ /* 0x000fe20000010006 */
[----:B------:R-:W-:Y:S01]  /*1a080*/  PRMT R88, RZ, 0x7610, R52 ;  /* 0x00007610ff587816 */ /* 0x000fe20000000034 */
[C---:B------:R-:W-:Y:S02]  /*1a090*/  FADD.FTZ R118, -R178.reuse, R118 ;  /* 0x00000076b2767221 */ /* 0x040fe40000010100 */
        /* <DEDUP_REMOVED lines=8> */
[----:B------:R-:W-:Y:S01]  /*1a120*/  FADD.FTZ R180, -R178, R81 ;  /* 0x00000051b2b47221 */ /* 0x000fe20000010100 */
[----:B------:R-:W-:Y:S01]  /*1a130*/  IADD3 R81, R218, -0x1, RZ ;  /* 0xffffffffda517810 */ /* 0x000fe20007ffe0ff */
[----:B------:R-:W-:Y:S01]  /*1a140*/  FFMA.FTZ R119, R119, R88, R168 ;  /* 0x0000005877777223 */ /* 0x000fe200000100a8 */
[----:B------:R-:W-:Y:S01]  /*1a150*/  PRMT R88, RZ, 0x5410, R50 ;  /* 0x00005410ff587816 */ /* 0x000fe20000000032 */
[----:B------:R-:W-:-:S02]  /*1a160*/  FMUL.FTZ R116, R183, R116 ;  /* 0x00000074b7747220 */ /* 0x000fc40000410000 */
        /* <DEDUP_REMOVED lines=42> */
[----:B------:R-:W-:Y:S01]  /*1a410*/  FFMA.FTZ R116, R116, R88, R163 ;  /* 0x0000005874747223 */ /* 0x000fe200000100a3 */
[----:B------:R-:W-:Y:S01]  /*1a420*/  PRMT R88, RZ, 0x7610, R50 ;  /* 0x00007610ff587816 */ /* 0x000fe20000000032 */
[----:B------:R-:W-:Y:S02]  /*1a430*/  FADD.FTZ R178, -R178, R143 ;  /* 0x0000008fb2b27221 */ /* 0x000fe40000010100 */
        /* <DEDUP_REMOVED lines=32> */
[----:B------:R-:W-:Y:S02]  /*1a640*/  IMAD R81, R81, c[0x0][0x168], RZ ;  /* 0x00005a0051517a24 */ /* 0x000fe400078e02ff */
        /* <DEDUP_REMOVED lines=8> */
[----:B------:R-:W-:Y:S01]  /*1a6d0*/  FMUL.FTZ R135, R183, R136 ;  /* 0x00000088b7877220 */ /* 0x000fe20000410000 */
[----:B------:R-:W-:Y:S01]  /*1a6e0*/  SHF.R.S32.HI R136, RZ, 0x1f, R81 ;  /* 0x0000001fff887819 */ /* 0x000fe20000011451 */
[----:B------:R-:W-:Y:S01]  /*1a6f0*/  FFMA.FTZ R121, R121, R88, R170 ;  /* 0x0000005879797223 */ /* 0x000fe200000100aa */
[----:B------:R-:W-:Y:S01]  /*1a700*/  PRMT R88, RZ, 0x5410, R43 ;  /* 0x00005410ff587816 */ /* 0x000fe2000000002b */
[C---:B------:R-:W-:Y:S01]  /*1a710*/  FMUL.FTZ R86, R183.reuse, R86 ;  /* 0x00000056b7567220 */ /* 0x040fe20000410000 */
[----:B------:R-:W-:Y:S01]  /*1a720*/  LEA.HI R81, R136, R81, RZ, 0x3 ;  /* 0x0000005188517211 */ /* 0x000fe200078f18ff */
[----:B------:R-:W-:Y:S01]  /*1a730*/  FMUL.FTZ R89, R183, R222 ;  /* 0x000000deb7597220 */ /* 0x000fe20000410000 */
        /* <DEDUP_REMOVED lines=90> */
[----:B------:R-:W-:Y:S01]  /*1ace0*/  LEA.HI.SX32 R135, R81, R88, 0x1d ;  /* 0x0000005851877211 */ /* 0x000fe200078feaff */
[----:B------:R-:W-:Y:S01]  /*1acf0*/  FFMA.FTZ R101, R99, R101, R16 ;  /* 0x0000006563657223 */ /* 0x000fe20000010010 */
[----:B------:R-:W-:Y:S01]  /*1ad00*/  F2FP.BF16.PACK_AB R94, R181, R92 ;  /* 0x0000005cb55e723e */ /* 0x000fe200000010ff */
[----:B------:R-:W-:Y:S01]  /*1ad10*/  FFMA.FTZ R103, R98, R103, R15 ;  /* 0x0000006762677223 */ /* 0x000fe2000001000f */
[----:B------:R-:W-:Y:S01]  /*1ad20*/  F2FP.BF16.PACK_AB R99, R105, R102 ;  /* 0x000000666963723e */ /* 0x000fe200000010ff */
[----:B------:R-:W-:Y:S01]  /*1ad30*/  FFMA.FTZ R93, R93, R90, R22 ;  /* 0x0000005a5d5d7223 */ /* 0x000fe20000010016 */
[----:B------:R-:W-:Y:S01]  /*1ad40*/  F2FP.BF16.PACK_AB R98, R221, R100 ;  /* 0x00000064dd62723e */ /* 0x000fe200000010ff */
[----:B------:R-:W-:Y:S01]  /*1ad50*/  FFMA.FTZ R219, R91, R219, R24 ;  /* 0x000000db5bdb7223 */ /* 0x000fe20000010018 */
[C---:B------:R-:W-:Y:S01]  /*1ad60*/  IADD3 R102, R135.reuse, 0x20, RZ ;  /* 0x0000002087667810 */ /* 0x040fe20007ffe0ff */
[----:B------:R-:W-:Y:S01]  /*1ad70*/  IMAD.MOV.U32 R181, RZ, RZ, 0x10 ;  /* 0x00000010ffb57424 */ /* 0x000fe200078e00ff */
[----:B------:R-:W-:Y:S01]  /*1ad80*/  IADD3 R100, R135, 0x40, RZ ;  /* 0x0000004087647810 */ /* 0x000fe20007ffe0ff */
[----:B------:R-:W-:Y:S01]  /*1ad90*/  FFMA.FTZ R178, R104, R178, R9 ;  /* 0x000000b268b27223 */ /* 0x000fe20000010009 */
[----:B------:R-:W-:Y:S01]  /*1ada0*/  F2FP.BF16.PACK_AB R91, R89, R86 ;  /* 0x00000056595b723e */ /* 0x000fe200000010ff */
[----:B------:R-:W-:Y:S01]  /*1adb0*/  IMAD.WIDE.U32 R104, R135, R181, c[0x0][0x208] ;  /* 0x0000820087687625 */ /* 0x000fe200078e00b5 */
[----:B------:R-:W-:-:S02]  /*1adc0*/  F2FP.BF16.PACK_AB R90, R87, R84 ;  /* 0x00000054575a723e */ /* 0x000fc400000010ff */
[----:B------:R-:W-:Y:S02]  /*1add0*/  F2FP.BF16.PACK_AB R89, R85, R82 ;  /* 0x000000525559723e */ /* 0x000fe400000010ff */
[----:B------:R-:W-:Y:S02]  /*1ade0*/  F2FP.BF16.PACK_AB R88, R83, R80 ;  /* 0x000000505358723e */ /* 0x000fe400000010ff */
[----:B------:R-:W-:Y:S01]  /*1adf0*/  F2FP.BF16.PACK_AB R97, R182, R103 ;  /* 0x00000067b661723e */ /* 0x000fe200000010ff */
[-C--:B------:R-:W-:Y:S01]  /*1ae00*/  IMAD.WIDE.U32 R102, R102, R181.reuse, c[0x0][0x208] ;  /* 0x0000820066667625 */ /* 0x080fe200078e00b5 */
[----:B------:R-:W-:Y:S01]  /*1ae10*/  F2FP.BF16.PACK_AB R93, R93, R136 ;  /* 0x000000885d5d723e */ /* 0x000fe200000010ff */
[----:B------:R0:W-:Y:S01]  /*1ae20*/  STG.E.128 [R104.64], R88 ;  /* 0x0000005868007986 */ /* 0x0001e2000c101d04 */
[----:B------:R-:W-:Y:S02]  /*1ae30*/  F2FP.BF16.PACK_AB R92, R219, R138 ;  /* 0x0000008adb5c723e */ /* 0x000fe400000010ff */
[----:B------:R-:W-:Y:S01]  /*1ae40*/  F2FP.BF16.PACK_AB R96, R101, R96 ;  /* 0x000000606560723e */ /* 0x000fe200000010ff */
[----:B------:R-:W-:Y:S01]  /*1ae50*/  IMAD.WIDE.U32 R100, R100, R181, c[0x0][0x208] ;  /* 0x0000820064647625 */ /* 0x000fe200078e00b5 */
[----:B------:R-:W-:Y:S01]  /*1ae60*/  PRMT R80, RZ, 0x7610, R36 ;  /* 0x00007610ff507816 */ /* 0x000fe20000000024 */
[----:B------:R1:W-:Y:S01]  /*1ae70*/  STG.E.128 [R102.64], R92 ;  /* 0x0000005c66007986 */ /* 0x0003e2000c101d04 */
[----:B------:R-:W-:-:S02]  /*1ae80*/  F2FP.BF16.PACK_AB R82, R111, R108 ;  /* 0x0000006c6f52723e */ /* 0x000fc400000010ff */
[----:B------:R-:W-:Y:S01]  /*1ae90*/  F2FP.BF16.PACK_AB R81, R109, R106 ;  /* 0x0000006a6d51723e */ /* 0x000fe200000010ff */
[----:B------:R2:W-:Y:S01]  /*1aea0*/  STG.E.128 [R100.64], R96 ;  /* 0x0000006064007986 */ /* 0x0005e2000c101d04 */
[C---:B------:R-:W-:Y:S01]  /*1aeb0*/  IADD3 R108, R135.reuse, 0x60, RZ ;  /* 0x00000060876c7810 */ /* 0x040fe20007ffe0ff */
[----:B------:R-:W-:Y:S01]  /*1aec0*/  FFMA.FTZ R112, R112, R80, R195 ;  /* 0x0000005070707223 */ /* 0x000fe200000100c3 */
[----:B------:R-:W-:Y:S02]  /*1aed0*/  IADD3 R106, R135, 0x80, RZ ;  /* 0x00000080876a7810 */ /* 0x000fe40007ffe0ff */
[----:B------:R-:W-:Y:S01]  /*1aee0*/  F2FP.BF16.PACK_AB R83, R113, R110 ;  /* 0x0000006e7153723e */ /* 0x000fe200000010ff */
[-C--:B------:R-:W-:Y:S01]  /*1aef0*/  IMAD.WIDE.U32 R108, R108, R181.reuse, c[0x0][0x208] ;  /* 0x000082006c6c7625 */ /* 0x080fe200078e00b5 */
[----:B------:R-:W-:Y:S02]  /*1af00*/  F2FP.BF16.PACK_AB R80, R107, R178 ;  /* 0x000000b26b50723e */ /* 0x000fe400000010ff */
[----:B0-----:R-:W-:Y:S01]  /*1af10*/  IADD3 R104, R135, 0xa0, RZ ;  /* 0x000000a087687810 */ /* 0x001fe20007ffe0ff */
[-C--:B------:R-:W-:Y:S01]  /*1af20*/  IMAD.WIDE.U32 R106, R106, R181.reuse, c[0x0][0x208] ;  /* 0x000082006a6a7625 */ /* 0x080fe200078e00b5 */
[----:B------:R-:W-:Y:S01]  /*1af30*/  F2FP.BF16.PACK_AB R87, R119, R118 ;  /* 0x000000767757723e */ /* 0x000fe200000010ff */
[----:B------:R0:W-:Y:S01]  /*1af40*/  STG.E.128 [R108.64], R80 ;  /* 0x000000506c007986 */ /* 0x0001e2000c101d04 */
[----:B------:R-:W-:Y:S01]  /*1af50*/  F2FP.BF16.PACK_AB R86, R143, R116 ;  /* 0x000000748f56723e */ /* 0x000fe200000010ff */
[----:B------:R-:W-:Y:S01]  /*1af60*/  IMAD.WIDE.U32 R104, R104, R181, c[0x0][0x208] ;  /* 0x0000820068687625 */ /* 0x000fe200078e00b5 */
[----:B-1----:R-:W-:-:S02]  /*1af70*/  IADD3 R102, R135, 0xc0, RZ ;  /* 0x000000c087667810 */ /* 0x002fc40007ffe0ff */
[----:B------:R-:W-:Y:S02]  /*1af80*/  F2FP.BF16.PACK_AB R85, R141, R114 ;  /* 0x000000728d55723e */ /* 0x000fe400000010ff */
[----:B--2---:R-:W-:Y:S01]  /*1af90*/  IADD3 R100, R135, 0xe0, RZ ;  /* 0x000000e087647810 */ /* 0x004fe20007ffe0ff */
[----:B------:R-:W-:Y:S01]  /*1afa0*/  IMAD.WIDE.U32 R102, R102, R181, c[0x0][0x208] ;  /* 0x0000820066667625 */ /* 0x000fe200078e00b5 */
[----:B------:R-:W-:Y:S02]  /*1afb0*/  F2FP.BF16.PACK_AB R84, R218, R115 ;  /* 0x00000073da54723e */ /* 0x000fe400000010ff */
[----:B------:R-:W-:Y:S01]  /*1afc0*/  F2FP.BF16.PACK_AB R91, R117, R126 ;  /* 0x0000007e755b723e */ /* 0x000fe200000010ff */
[----:B------:R-:W-:Y:S01]  /*1afd0*/  IMAD.WIDE.U32 R100, R100, R181, c[0x0][0x208] ;  /* 0x0000820064647625 */ /* 0x000fe200078e00b5 */
[----:B------:R-:W-:Y:S01]  /*1afe0*/  F2FP.BF16.PACK_AB R90, R125, R124 ;  /* 0x0000007c7d5a723e */ /* 0x000fe200000010ff */
[----:B------:R0:W-:Y:S01]  /*1aff0*/  STG.E.128 [R106.64], R84 ;  /* 0x000000546a007986 */ /* 0x0001e2000c101d04 */
[----:B------:R-:W-:-:S02]  /*1b000*/  F2FP.BF16.PACK_AB R89, R123, R122 ;  /* 0x0000007a7b59723e */ /* 0x000fc400000010ff */
[----:B------:R-:W-:Y:S02]  /*1b010*/  F2FP.BF16.PACK_AB R88, R121, R120 ;  /* 0x000000787958723e */ /* 0x000fe400000010ff */
[----:B------:R-:W-:Y:S02]  /*1b020*/  F2FP.BF16.PACK_AB R95, R134, R133 ;  /* 0x00000085865f723e */ /* 0x000fe400000010ff */
[----:B------:R-:W-:Y:S01]  /*1b030*/  F2FP.BF16.PACK_AB R94, R132, R131 ;  /* 0x00000083845e723e */ /* 0x000fe200000010ff */
[----:B------:R0:W-:Y:S01]  /*1b040*/  STG.E.128 [R104.64], R88 ;  /* 0x0000005868007986 */ /* 0x0001e2000c101d04 */
[----:B------:R-:W-:Y:S02]  /*1b050*/  F2FP.BF16.PACK_AB R93, R130, R129 ;  /* 0x00000081825d723e */ /* 0x000fe400000010ff */
[----:B------:R-:W-:Y:S02]  /*1b060*/  F2FP.BF16.PACK_AB R92, R128, R127 ;  /* 0x0000007f805c723e */ /* 0x000fe400000010ff */
[----:B------:R-:W-:-:S02]  /*1b070*/  F2FP.BF16.PACK_AB R99, R183, R142 ;  /* 0x0000008eb763723e */ /* 0x000fc400000010ff */
[----:B------:R-:W-:Y:S01]  /*1b080*/  F2FP.BF16.PACK_AB R98, R179, R140 ;  /* 0x0000008cb362723e */ /* 0x000fe200000010ff */
[----:B------:R0:W-:Y:S01]  /*1b090*/  STG.E.128 [R102.64], R92 ;  /* 0x0000005c66007986 */ /* 0x0001e2000c101d04 */
[----:B------:R-:W-:Y:S02]  /*1b0a0*/  F2FP.BF16.PACK_AB R97, R180, R137 ;  /* 0x00000089b461723e */ /* 0x000fe400000010ff */
[----:B------:R-:W-:-:S05]  /*1b0b0*/  F2FP.BF16.PACK_AB R96, R112, R139 ;  /* 0x0000008b7060723e */ /* 0x000fca00000010ff */
[----:B------:R0:W-:Y:S02]  /*1b0c0*/  STG.E.128 [R100.64], R96 ;  /* 0x0000006064007986 */ /* 0x0001e4000c101d04 */
.L_x_21188:
[----:B-1----:R-:W-:Y:S05]  /*1b0d0*/  BSYNC B0 ;  /* 0x0000000000007941 */ /* 0x002fea0003800000 */
.L_x_21187:
[----:B0-----:R-:W-:-:S05]  /*1b0e0*/  MOV R81, c[0x0][0x160] ;  /* 0x0000580000517a02 */ /* 0x001fca0000000f00 */
[----:B------:R-:W-:-:S05]  /*1b0f0*/  IMAD R160, R81, 0x4, R160 ;  /* 0x0000000451a07824 */ /* 0x000fca00078e02a0 */
[----:B------:R-:W-:-:S13]  /*1b100*/  ISETP.GE.AND P0, PT, R160, c[0x0][0x164], PT ;  /* 0x00005900a0007a0c */ /* 0x000fda0003f06270 */
[----:B------:R-:W-:Y:S01]  /*1b110*/  @P0 CALL.REL.NOINC `(.L_x_21189) ;  /* 0x0000001000000944 */ /* 0x000fe20003c00000 */
[----:B------:R-:W-:Y:S05]  /*1b120*/  BRA `(.L_x_21190) ;  /* 0xfffe5ad000007947 */ /* 0x000fea000383ffff */
.L_x_21189:
[----:B------:R-:W-:Y:S05]  /*1b130*/  EXIT ;  /* 0x000000000000794d */ /* 0x000fea0003800000 */
.L_x_21185:
[----:B------:R-:W-:Y:S01]  /*1b140*/  IMAD.MOV.U32 R182, RZ, RZ, 0x1 ;  /* 0x00000001ffb67424 */ /* 0x000fe200078e00ff */
[----:B0-----:R-:W-:Y:S01]  /*1b150*/  MOV R178, 0x1b190 ;  /* 0x0001b19000b27802 */ /* 0x001fe20000000f00 */
[----:B------:R-:W-:Y:S02]  /*1b160*/  IMAD.MOV.U32 R180, RZ, RZ, 0x1f ;  /* 0x0000001fffb47424 */ /* 0x000fe400078e00ff */
[----:B------:R-:W-:Y:S02]  /*1b170*/  IMAD.MOV.U32 R181, RZ, RZ, -0x1 ;  /* 0xffffffffffb57424 */ /* 0x000fe400078e00ff */
[----:B------:R-:W-:Y:S05]  /*1b180*/  CALL.REL.NOINC `($__internal_59_$__cuda_sm70_shflsync_bfly_p) ;  /* 0x00000b9000007944 */ /* 0x000fea0003c00000 */
[----:B-1----:R-:W-:Y:S01]  /*1b190*/  IMAD.MOV.U32 R178, RZ, RZ, R182 ;  /* 0x000000ffffb27224 */ /* 0x002fe200078e00b6 */
[----:B0-----:R-:W-:Y:S05]  /*1b1a0*/  BRA `(.L_x_21191) ;  /* 0xffffe0e000007947 */ /* 0x001fea000383ffff */
.L_x_21186:
[----:B------:R-:W-:Y:S01]  /*1b1b0*/  HFMA2.MMA R180, -RZ, RZ, 0, 1.847743988037109375e-06 ;  /* 0x0000001fffb47435 */ /* 0x000fe200000001ff */
[----:B------:R-:W-:Y:S01]  /*1b1c0*/  IMAD.MOV.U32 R182, RZ, RZ, 0x2 ;  /* 0x00000002ffb67424 */ /* 0x000fe200078e00ff */
[----:B------:R-:W-:Y:S01]  /*1b1d0*/  MOV R178, 0x1b200 ;  /* 0x0001b20000b27802 */ /* 0x000fe20000000f00 */
[----:B------:R-:W-:-:S03]  /*1b1e0*/  IMAD.MOV.U32 R181, RZ, RZ, -0x1 ;  /* 0xffffffffffb57424 */ /* 0x000fc600078e00ff */
[----:B------:R-:W-:Y:S05]  /*1b1f0*/  CALL.REL.NOINC `($__internal_59_$__cuda_sm70_shflsync_bfly_p) ;  /* 0x00000b2000007944 */ /* 0x000fea0003c00000 */
[----:B01----:R-:W-:Y:S01]  /*1b200*/  FADD.FTZ R183, R183, R182 ;  /* 0x000000b6b7b77221 */ /* 0x003fe20000010000 */
[----:B------:R-:W-:Y:S01]  /*1b210*/  MOV R178, 0x1b260 ;  /* 0x0001b26000b27802 */ /* 0x000fe20000000f00 */
[----:B------:R-:W-:-:S02]  /*1b220*/  IMAD.MOV.U32 R182, RZ, RZ, 0x4 ;  /* 0x00000004ffb67424 */ /* 0x000fc400078e00ff */
[----:B------:R-:W-:Y:S02]  /*1b230*/  IMAD.MOV.U32 R180, RZ, RZ, 0x1f ;  /* 0x0000001fffb47424 */ /* 0x000fe400078e00ff */
[----:B------:R-:W-:Y:S02]  /*1b240*/  IMAD.MOV.U32 R181, RZ, RZ, -0x1 ;  /* 0xffffffffffb57424 */ /* 0x000fe400078e00ff */
[----:B------:R-:W-:Y:S05]  /*1b250*/  CALL.REL.NOINC `($__internal_59_$__cuda_sm70_shflsync_bfly_p) ;  /* 0x00000ac000007944 */ /* 0x000fea0003c00000 */
[----:B01----:R-:W-:Y:S01]  /*1b260*/  FADD.FTZ R183, R183, R182 ;  /* 0x000000b6b7b77221 */ /* 0x003fe20000010000 */
[----:B------:R-:W-:Y:S01]  /*1b270*/  MOV R181, 0xffffffff ;  /* 0xffffffff00b57802 */ /* 0x000fe20000000f00 */
[----:B------:R-:W-:Y:S01]  /*1b280*/  IMAD.MOV.U32 R182, RZ, RZ, 0x8 ;  /* 0x00000008ffb67424 */ /* 0x000fe200078e00ff */
[----:B------:R-:W-:Y:S01]  /*1b290*/  MOV R178, 0x1b2c0 ;  /* 0x0001b2c000b27802 */ /* 0x000fe20000000f00 */
[----:B------:R-:W-:Y:S02]  /*1b2a0*/  IMAD.MOV.U32 R180, RZ, RZ, 0x1f ;  /* 0x0000001fffb47424 */ /* 0x000fe400078e00ff */
[----:B------:R-:W-:Y:S05]  /*1b2b0*/  CALL.REL.NOINC `($__internal_59_$__cuda_sm70_shflsync_bfly_p) ;  /* 0x00000a6000007944 */ /* 0x000fea0003c00000 */
[----:B01----:R-:W-:Y:S01]  /*1b2c0*/  FADD.FTZ R183, R183, R182 ;  /* 0x000000b6b7b77221 */ /* 0x003fe20000010000 */
[----:B------:R-:W-:Y:S01]  /*1b2d0*/  MOV R178, 0x1b320 ;  /* 0x0001b32000b27802 */ /* 0x000fe20000000f00 */
[----:B------:R-:W-:Y:S02]  /*1b2e0*/  IMAD.MOV.U32 R182, RZ, RZ, 0x10 ;  /* 0x00000010ffb67424 */ /* 0x000fe400078e00ff */
[----:B------:R-:W-:-:S02]  /*1b2f0*/  IMAD.MOV.U32 R180, RZ, RZ, 0x1f ;  /* 0x0000001fffb47424 */ /* 0x000fc400078e00ff */
[----:B------:R-:W-:Y:S02]  /*1b300*/  IMAD.MOV.U32 R181, RZ, RZ, -0x1 ;  /* 0xffffffffffb57424 */ /* 0x000fe400078e00ff */
[----:B------:R-:W-:Y:S05]  /*1b310*/  CALL.REL.NOINC `($__internal_59_$__cuda_sm70_shflsync_bfly_p) ;  /* 0x00000a0000007944 */ /* 0x000fea0003c00000 */
[----:B-1----:R-:W-:Y:S02]  /*1b320*/  FADD.FTZ R182, R183, R182 ;  /* 0x000000b6b7b67221 */ /* 0x002fe40000010000 */
[----:B0-----:R-:W-:Y:S02]  /*1b330*/  IMAD.MOV.U32 R180, RZ, RZ, 0x1f ;  /* 0x0000001fffb47424 */ /* 0x001fe400078e00ff */
[----:B------:R-:W-:Y:S02]  /*1b340*/  FMUL.FTZ R221, R182, c[0x0][0x1e0] ;  /* 0x00007800b6dd7a20 */ /* 0x000fe40000410000 */
[----:B------:R-:W-:Y:S02]  /*1b350*/  IMAD.MOV.U32 R182, RZ, RZ, 0x1 ;  /* 0x00000001ffb67424 */ /* 0x000fe400078e00ff */
[C---:B------:R-:W-:Y:S02]  /*1b360*/  FADD.FTZ R178, -R221.reuse, R80 ;  /* 0x00000050ddb27221 */ /* 0x040fe40000010100 */
[----:B------:R-:W-:-:S02]  /*1b370*/  FADD.FTZ R179, -R221, R81 ;  /* 0x00000051ddb37221 */ /* 0x000fc40000010100 */
[----:B------:R-:W-:Y:S02]  /*1b380*/  FFMA.FTZ R178, R178, R178, RZ ;  /* 0x000000b2b2b27223 */ /* 0x000fe400000100ff */
        /* <DEDUP_REMOVED lines=124> */
[----:B------:R-:W-:-:S02]  /*1bb50*/  IMAD.MOV.U32 R181, RZ, RZ, -0x1 ;  /* 0xffffffffffb57424 */ /* 0x000fc400078e00ff */
[----:B------:R-:W-:Y:S01]  /*1bb60*/  FFMA.FTZ R183, R179, R179, R178 ;  /* 0x000000b3b3b77223 */ /* 0x000fe200000100b2 */
[----:B------:R-:W-:Y:S02]  /*1bb70*/  MOV R178, 0x1bb90 ;  /* 0x0001bb9000b27802 */ /* 0x000fe40000000f00 */
[----:B------:R-:W-:Y:S05]  /*1bb80*/  CALL.REL.NOINC `($__internal_59_$__cuda_sm70_shflsync_bfly_p) ;  /* 0x0000019000007944 */ /* 0x000fea0003c00000 */
[----:B01----:R-:W-:Y:S01]  /*1bb90*/  FADD.FTZ R183, R183, R182 ;  /* 0x000000b6b7b77221 */ /* 0x003fe20000010000 */
[----:B------:R-:W-:Y:S01]  /*1bba0*/  HFMA2.MMA R182, -RZ, RZ, 0, 1.1920928955078125e-07 ;  /* 0x00000002ffb67435 */ /* 0x000fe200000001ff */
[----:B------:R-:W-:Y:S01]  /*1bbb0*/  IMAD.MOV.U32 R180, RZ, RZ, 0x1f ;  /* 0x0000001fffb47424 */ /* 0x000fe200078e00ff */
[----:B------:R-:W-:Y:S01]  /*1bbc0*/  MOV R178, 0x1bbf0 ;  /* 0x0001bbf000b27802 */ /* 0x000fe20000000f00 */
[----:B------:R-:W-:-:S03]  /*1bbd0*/  IMAD.MOV.U32 R181, RZ, RZ, -0x1 ;  /* 0xffffffffffb57424 */ /* 0x000fc600078e00ff */
[----:B------:R-:W-:Y:S05]  /*1bbe0*/  CALL.REL.NOINC `($__internal_59_$__cuda_sm70_shflsync_bfly_p) ;  /* 0x0000013000007944 */ /* 0x000fea0003c00000 */
[----:B01----:R-:W-:Y:S01]  /*1bbf0*/  FADD.FTZ R183, R183, R182 ;  /* 0x000000b6b7b77221 */ /* 0x003fe20000010000 */
[----:B------:R-:W-:Y:S01]  /*1bc00*/  MOV R178, 0x1bc50 ;  /* 0x0001bc5000b27802 */ /* 0x000fe20000000f00 */
[----:B------:R-:W-:Y:S02]  /*1bc10*/  IMAD.MOV.U32 R182, RZ, RZ, 0x4 ;  /* 0x00000004ffb67424 */ /* 0x000fe400078e00ff */
[----:B------:R-:W-:Y:S02]  /*1bc20*/  IMAD.MOV.U32 R180, RZ, RZ, 0x1f ;  /* 0x0000001fffb47424 */ /* 0x000fe400078e00ff */
[----:B------:R-:W-:-:S02]  /*1bc30*/  IMAD.MOV.U32 R181, RZ, RZ, -0x1 ;  /* 0xffffffffffb57424 */ /* 0x000fc400078e00ff */
[----:B------:R-:W-:Y:S05]  /*1bc40*/  CALL.REL.NOINC `($__internal_59_$__cuda_sm70_shflsync_bfly_p) ;  /* 0x000000d000007944 */ /* 0x000fea0003c00000 */
[----:B01----:R-:W-:Y:S01]  /*1bc50*/  FADD.FTZ R183, R183, R182 ;  /* 0x000000b6b7b77221 */ /* 0x003fe20000010000 */
[----:B------:R-:W-:Y:S01]  /*1bc60*/  MOV R180, 0x1f ;  /* 0x0000001f00b47802 */ /* 0x000fe20000000f00 */
[----:B------:R-:W-:Y:S01]  /*1bc70*/  IMAD.MOV.U32 R182, RZ, RZ, 0x8 ;  /* 0x00000008ffb67424 */ /* 0x000fe200078e00ff */
[----:B------:R-:W-:Y:S01]  /*1bc80*/  MOV R178, 0x1bcb0 ;  /* 0x0001bcb000b27802 */ /* 0x000fe20000000f00 */
[----:B------:R-:W-:-:S02]  /*1bc90*/  IMAD.MOV.U32 R181, RZ, RZ, -0x1 ;  /* 0xffffffffffb57424 */ /* 0x000fc400078e00ff */
[----:B------:R-:W-:Y:S05]  /*1bca0*/  CALL.REL.NOINC `($__internal_59_$__cuda_sm70_shflsync_bfly_p) ;  /* 0x0000007000007944 */ /* 0x000fea0003c00000 */
[----:B01----:R-:W-:Y:S01]  /*1bcb0*/  FADD.FTZ R183, R183, R182 ;  /* 0x000000b6b7b77221 */ /* 0x003fe20000010000 */
[----:B------:R-:W-:Y:S01]  /*1bcc0*/  MOV R178, 0x1bd10 ;  /* 0x0001bd1000b27802 */ /* 0x000fe20000000f00 */
[----:B------:R-:W-:-:S02]  /*1bcd0*/  IMAD.MOV.U32 R182, RZ, RZ, 0x10 ;  /* 0x00000010ffb67424 */ /* 0x000fc400078e00ff */
[----:B------:R-:W-:Y:S02]  /*1bce0*/  IMAD.MOV.U32 R180, RZ, RZ, 0x1f ;  /* 0x0000001fffb47424 */ /* 0x000fe400078e00ff */
[----:B------:R-:W-:Y:S02]  /*1bcf0*/  IMAD.MOV.U32 R181, RZ, RZ, -0x1 ;  /* 0xffffffffffb57424 */ /* 0x000fe400078e00ff */
[----:B------:R-:W-:Y:S05]  /*1bd00*/  CALL.REL.NOINC `($__internal_59_$__cuda_sm70_shflsync_bfly_p) ;  /* 0x0000001000007944 */ /* 0x000fea0003c00000 */
[----:B01----:R-:W-:Y:S05]  /*1bd10*/  BRA `(.L_x_21192) ;  /* 0xffffdeb000007947 */ /* 0x003fea000383ffff */
        .weak           $__internal_59_$__cuda_sm70_shflsync_bfly_p
        .type           $__internal_59_$__cuda_sm70_shflsync_bfly_p,@function
        .size           $__internal_59_$__cuda_sm70_shflsync_bfly_p,(.L_x_57099 - $__internal_59_$__cuda_sm70_shflsync_bfly_p)
$__internal_59_$__cuda_sm70_shflsync_bfly_p:
[----:B------:R-:W-:Y:S01]  /*1bd20*/  IMAD.MOV.U32 R179, RZ, RZ, 0x0 ;  /* 0x00000000ffb37424 */ /* 0x000fe200078e00ff */
[----:B------:R-:W-:Y:S04]  /*1bd30*/  WARPSYNC R181 ;  /* 0x000000b500007348 */ /* 0x000fe80003800000 */
[----:B------:R0:W1:Y:S01]  /*1bd40*/  SHFL.BFLY PT, R182, R183, R182, R180 ;  /* 0x0c0000b6b7b67389 */ /* 0x00006200000e00b4 */
[----:B------:R-:W-:Y:S05]  /*1bd50*/  RET.REL.NODEC R178 `(_ZN10layer_norm13ln_fwd_kernelINS_13Kernel_traitsI13__nv_bfloat16S2_fS2_fjLj2048ELj1ELj4ELj1ELj16ENS_18Kernel_traits_baseILj2048ES2_S2_fS2_fjLj128EEEEELb1ELb0ELb1ELb1EEEvNS_9FwdParamsE) ;  /* 0xfffe42a0b2007950 */ /* 0x000fea0003c3ffff */
.L_x_21193:
        /* <DEDUP_REMOVED lines=10> */
.L_x_57099:


//--------------------- .text._ZN10layer_norm13ln_fwd_kernelINS_13Kernel_traitsI13__nv_bfloat16S2_fS2_fjLj2048ELj1ELj4ELj1ELj16ENS_18Kernel_traits_baseILj2048ES2_S2_fS2_fjLj128EEEEELb1ELb1ELb0ELb0EEEvNS_9FwdParamsE --------------------------
	.section	.text._ZN10layer_norm13ln_fwd_kernelINS_13Kernel_traitsI13__nv_bfloat16S2_fS2_fjLj2048ELj1ELj4ELj1ELj16ENS_18Kernel_traits_baseILj2048ES2_S2_fS2_fjLj128EEEEELb1ELb1ELb0ELb0EEEvNS_9FwdParamsE,"ax",@progbits
	.sectioninfo	@"SHI_REGISTERS=255"
	.align	128
        .global         _ZN10layer_norm13ln_fwd_kernelINS_13Kernel_traitsI13__nv_bfloat16S2_fS2_fjLj2048ELj1ELj4ELj1ELj16ENS_18Kernel_traits_baseILj2048ES2_S2_fS2_fjLj128EEEEELb1ELb1ELb0ELb0EEEvNS_9FwdParamsE
        .type           _ZN10layer_norm13ln_fwd_kernelINS_13Kernel_traitsI13__nv_bfloat16S2_fS2_fjLj2048ELj1ELj4ELj1ELj16ENS_18Kernel_traits_baseILj2048ES2_S2_fS2_fjLj128EEEEELb1ELb1ELb0ELb0EEEvNS_9FwdParamsE,@function
        .size           _ZN10layer_norm13ln_fwd_kernelINS_13Kernel_traitsI13__nv_bfloat16S2_fS2_fjLj2048ELj1ELj4ELj1ELj16ENS_18Kernel_traits_baseILj2048ES2_S2_fS2_fjLj128EEEEELb1ELb1ELb0ELb0EEEvNS_9FwdParamsE,(.L_x_57100 - _ZN10layer_norm13ln_fwd_kernelINS_13Kernel_traitsI13__nv_bfloat16S2_fS2_fjLj2048ELj1ELj4ELj1ELj16ENS_18Kernel_traits_baseILj2048ES2_S2_fS2_fjLj128EEEEELb1ELb1ELb0ELb0EEEvNS_9FwdParamsE)
        .other          _ZN10layer_norm13ln_fwd_kernelINS_13Kernel_traitsI13__nv_bfloat16S2_fS2_fjLj2048ELj1ELj4ELj1ELj16ENS_18Kernel_traits_baseILj2048ES2_S2_fS2_fjLj128EEEEELb1ELb1ELb0ELb0EEEvNS_9FwdParamsE,@"STO_CUDA_ENTRY STV_DEFAULT"
_ZN10layer_norm13ln_fwd_kernelINS_13Kernel_traitsI13__nv_bfloat16S2_fS2_fjLj2048ELj1ELj4ELj1ELj16ENS_18Kernel_traits_baseILj2048ES2_S2_fS2_fjLj128EEEEELb1ELb1ELb0ELb0EEEvNS_9FwdParamsE:
.text._ZN10layer_norm13ln_fwd_kernelINS_13Kernel_traitsI13__nv_bfloat16S2_fS2_fjLj2048ELj1ELj4ELj1ELj16ENS_18Kernel_traits_baseILj2048ES2_S2_fS2_fjLj128EEEEELb1ELb1ELb0ELb0EEEvNS_9FwdParamsE:
        /* <DEDUP_REMOVED lines=99> */
.L_x_21195:
[----:B0-----:R-:W-:Y:S05]  /*0630*/  BSYNC B0 ;  /* 0x0000000000007941 */ /* 0x001fea0003800000 */
.L_x_21194:
        /* <DEDUP_REMOVED lines=16> */
.L_x_21197:
[----:B0-----:R-:W-:Y:S05]  /*0740*/  BSYNC B0 ;  /* 0x0000000000007941 */ /* 0x001fea0003800000 */
.L_x_21196:
        /* <DEDUP_REMOVED lines=16> */
.L_x_21199:
[----:B0-----:R-:W-:Y:S05]  /*0850*/  BSYNC B0 ;  /* 0x0000000000007941 */ /* 0x001fea0003800000 */
.L_x_21198:
        /* <DEDUP_REMOVED lines=16> */
.L_x_21201:
[----:B0-----:R-:W-:Y:S05]  /*0960*/  BSYNC B0 ;  /* 0x0000000000007941 */ /* 0x001fea0003800000 */
.L_x_21200:
        /* <DEDUP_REMOVED lines=16> */
.L_x_21203:
[----:B0-----:R-:W-:Y:S05]  /*0a70*/  BSYNC B0 ;  /* 0x0000000000007941 */ /* 0x001fea0003800000 */
.L_x_21202:
        /* <DEDUP_REMOVED lines=26> */
.L_x_21205:
[----:B0-----:R-:W-:Y:S05]  /*0c20*/  BSYNC B0 ;  /* 0x0000000000007941 */ /* 0x001fea0003800000 */
.L_x_21204:
        /* <DEDUP_REMOVED lines=25> */
.L_x_21207:
[----:B0-----:R-:W-:Y:S05]  /*0dc0*/  BSYNC B0 ;  /* 0x0000000000007941 */ /* 0x001fea0003800000 */
.L_x_21206:
        /* <DEDUP_REMOVED lines=20> */
.L_x_21209:
[----:B0-----:R-:W-:Y:S05]  /*0f10*/  BSYNC B0 ;  /* 0x0000000000007941 */ /* 0x001fea0003800000 */
.L_x_21208:
        /* <DEDUP_REMOVED lines=8> */
[----:B------:R-:W-:Y:S01]  /*0fa0*/  PRMT R71, RZ, 0x5410, R93 ;  /* 0x00005410ff477816 */ /* 0x000fe2000000005d */
[----:B------:R0:W-:Y:S01]  /*0fb0*/  STL [R1+0x88], R70 ;  /* 0x0000884601007387 */ /* 0x0001e20000100800 */
[--C-:B------:R-:W-:Y:S01]  /*0fc0*/  PRMT R201, RZ, 0x5410, R189.reuse ;  /* 0x00005410ffc97816 */ /* 0x100fe200000000bd */
[----:B------:R-:W-:Y:S01]  /*0fd0*/  BSSY B0, `(.L_x_21210) ;  /* 0x0001a00000007945 */ /* 0x000fe20003800000 */
[----:B------:R-:W-:Y:S01]  /*0fe0*/  PRMT R199, RZ, 0x7610, R189 ;  /* 0x00007610ffc77816 */ /* 0x000fe200000000bd */
[----:B------:R1:W-:Y:S01]  /*0ff0*/  STL [R1+0x84], R7 ;  /* 0x0000840701007387 */ /* 0x0003e20000100800 */
[--C-:B------:R-:W-:Y:S01]  /*1000*/  PRMT R189, RZ, 0x5410, R172.reuse ;  /* 0x00005410ffbd7816 */ /* 0x100fe200000000ac */
[----:B------:R-:W-:Y:S01]  /*1010*/  IMAD.MOV.U32 R153, RZ, RZ, RZ ;  /* 0x000000ffff997224 */ /* 0x000fe200078e00ff */
[----:B------:R-:W-:Y:S01]  /*1020*/  PRMT R187, RZ, 0x7610, R172 ;  /* 0x00007610ffbb7816 */ /* 0x000fe200000000ac */
[----:B------:R2:W-:Y:S01]  /*1030*/  STL [R1+0x80], R71 ;  /* 0x0000804701007387 */ /* 0x0005e20000100800 */
[----:B------:R-:W-:Y:S01]  /*1040*/  PRMT R181, RZ, 0x5410, R174 ;  /* 0x00005410ffb57816 */ /* 0x000fe200000000ae */
[----:B------:R-:W-:Y:S01]  /*1050*/  ULDC.U8 UR8, c[0x0][0x1f0] ;  /* 0x00007c0000087ab9 */ /* 0x000fe20000000000 */
[----:B0-----:R-:W-:-:S02]  /*1060*/  PRMT R70, RZ, 0x7610, R93 ;  /* 0x00007610ff467816 */ /* 0x001fc4000000005d */
[----:B------:R-:W-:Y:S02]  /*1070*/  PRMT R179, RZ, 0x7610, R174 ;  /* 0x00007610ffb37816 */ /* 0x000fe400000000ae */
        /* <DEDUP_REMOVED lines=53> */
[--C-:B0-----:R-:W-:Y:S02]  /*13d0*/  PRMT R70, RZ, 0x5410, R85.reuse ;  /* 0x00005410ff467816 */ /* 0x101fe40000000055 */
[--C-:B------:R-:W-:Y:S02]  /*13e0*/  PRMT R182, RZ, 0x5410, R18.reuse ;  /* 0x00005410ffb67816 */ /* 0x100fe40000000012 */
        /* <DEDUP_REMOVED lines=20> */
[--C-:B0-----:R-:W-:Y:S02]  /*1530*/  PRMT R70, RZ, 0x5410, R80.reuse ;  /* 0x00005410ff467816 */ /* 0x101fe40000000050 */
        /* <DEDUP_REMOVED lines=31> */
[----:B------:R-:W-:Y:S01]  /*1730*/  PRMT R141, RZ, 0x5410, R45 ;  /* 0x00005410ff8d7816 */ /* 0x000fe2000000002d */
[----:B------:R-:W-:Y:S01]  /*1740*/  IMAD.HI.U32 R44, R152, -0x326172a9, RZ ;  /* 0xcd9e8d57982c7827 */ /* 0x000fe200078e00ff */
[----:B0-----:R-:W-:-:S02]  /*1750*/  PRMT R70, RZ, 0x7610, R76 ;  /* 0x00007610ff467816 */ /* 0x001fc4000000004c */
[----:B------:R-:W-:Y:S01]  /*1760*/  PRMT R142, RZ, 0x7610, R45 ;  /* 0x00007610ff8e7816 */ /* 0x000fe2000000002d */
[----:B------:R-:W-:Y:S01]  /*1770*/  IMAD.HI.U32 R45, R154, -0x2daee0ad, RZ ;  /* 0xd2511f539a2d7827 */ /* 0x000fe200078e00ff */
[----:B-1----:R-:W-:Y:S01]  /*1780*/  PRMT R7, RZ, 0x5410, R77 ;  /* 0x00005410ff077816 */ /* 0x002fe2000000004d */
[----:B------:R-:W-:Y:S01]  /*1790*/  STL [R1+0x4], R70 ;  /* 0x0000044601007387 */ /* 0x000fe20000100800 */
[--C-:B------:R-:W-:Y:S01]  /*17a0*/  PRMT R25, RZ, 0x5410, R29.reuse ;  /* 0x00005410ff197816 */ /* 0x100fe2000000001d */
[----:B------:R-:W-:Y:S01]  /*17b0*/  IMAD R152, R152, -0x326172a9, RZ ;  /* 0xcd9e8d5798987824 */ /* 0x000fe200078e02ff */
[----:B------:R-:W-:Y:S01]  /*17c0*/  PRMT R26, RZ, 0x7610, R29 ;  /* 0x00007610ff1a7816 */ /* 0x000fe2000000001d */
[----:B------:R0:W-:Y:S01]  /*17d0*/  STL [R1], R7 ;  /* 0x0000000701007387 */ /* 0x0001e20000100800 */
[----:B------:R-:W-:Y:S01]  /*17e0*/  PRMT R27, RZ, 0x5410, R30 ;  /* 0x00005410ff1b7816 */ /* 0x000fe2000000001e */
[----:B------:R-:W-:Y:S01]  /*17f0*/  IMAD R154, R154, -0x2daee0ad, RZ ;  /* 0xd2511f539a9a7824 */ /* 0x000fe200078e02ff */
[----:B------:R-:W-:-:S02]  /*1800*/  PRMT R223, RZ, 0x5410, R32 ;  /* 0x00005410ffdf7816 */ /* 0x000fc40000000020 */
[----:B------:R-:W-:Y:S02]  /*1810*/  PRMT R220, RZ, 0x7610, R32 ;  /* 0x00007610ffdc7816 */ /* 0x000fe40000000020 */
[----:B------:R-:W-:Y:S02]  /*1820*/  PRMT R29, RZ, 0x5410, R31 ;  /* 0x00005410ff1d7816 */ /* 0x000fe4000000001f */
[----:B------:R-:W-:Y:S02]  /*1830*/  PRMT R218, RZ, 0x5410, R33 ;  /* 0x00005410ffda7816 */ /* 0x000fe40000000021 */
[----:B0-----:R-:W-:Y:S02]  /*1840*/  PRMT R7, RZ, 0x5410, R10 ;  /* 0x00005410ff077816 */ /* 0x001fe4000000000a */
        /* <DEDUP_REMOVED lines=89> */
[----:B------:R-:W-:Y:S02]  /*1de0*/  LOP3.LUT R151, R151, 0x3, RZ, 0xc0, !PT ;  /* 0x0000000397977812 */ /* 0x000fe400078ec0ff */
[--C-:B------:R-:W-:Y:S02]  /*1df0*/  PRMT R155, RZ, 0x5410, R49.reuse ;  /* 0x00005410ff9b7816 */ /* 0x100fe40000000031 */
[----:B------:R-:W-:-:S02]  /*1e00*/  PRMT R156, RZ, 0x7610, R49 ;  /* 0x00007610ff9c7816 */ /* 0x000fc40000000031 */
[--C-:B------:R-:W-:Y:S02]  /*1e10*/  PRMT R157, RZ, 0x5410, R50.reuse ;  /* 0x00005410ff9d7816 */ /* 0x100fe40000000032 */
[----:B------:R-:W-:Y:S02]  /*1e20*/  PRMT R158, RZ, 0x7610, R50 ;  /* 0x00007610ff9e7816 */ /* 0x000fe40000000032 */
[--C-:B------:R-:W-:Y:S02]  /*1e30*/  PRMT R159, RZ, 0x5410, R51.reuse ;  /* 0x00005410ff9f7816 */ /* 0x100fe40000000033 */
[----:B------:R-:W-:Y:S02]  /*1e40*/  PRMT R160, RZ, 0x7610, R51 ;  /* 0x00007610ffa07816 */ /* 0x000fe40000000033 */
.L_x_21694:
[----:B------:R-:W-:Y:S02]  /*1e50*/  ISETP.NE.U32.AND P0, PT, RZ, c[0x0][0x1c0], PT ;  /* 0x00007000ff007a0c */ /* 0x000fe40003f05070 */
[----:B------:R-:W-:Y:S02]  /*1e60*/  LOP3.LUT P1, RZ, R5, 0x8, RZ, 0xc0, !PT ;  /* 0x0000000805ff7812 */ /* 0x000fe4000782c0ff */
[----:B------:R-:W-:-:S13]  /*1e70*/  ISETP.NE.AND.EX P0, PT, RZ, c[0x0][0x1c4], PT, P0 ;  /* 0x00007100ff007a0c */ /* 0x000fda0003f05300 */
[----:B------:R-:W-:-:S05]  /*1e80*/  @P0 MOV R116, 0x2 ;  /* 0x0000000200740802 */ /* 0x000fca0000000f00 */
[----:B------:R-:W-:-:S06]  /*1e90*/  @P0 IMAD.WIDE R116, R6, R116, c[0x0][0x1c0] ;  /* 0x0000700006740625 */ /* 0x000fcc00078e0274 */
[----:B------:R0:W2:Y:S01]  /*1ea0*/  @P0 LDG.E.U16 R117, [R116.64] ;  /* 0x0000000674750981 */ /* 0x0000a2000c1e1500 */
[----:B------:R-:W-:Y:S01]  /*1eb0*/  BSSY B1, `(.L_x_21211) ;  /* 0x00002e8000017945 */ /* 0x000fe20003800000 */
[----:B0-----:R-:W-:Y:S01]  /*1ec0*/  IMAD.MOV.U32 R116, RZ, RZ, 0x3f800000 ;  /* 0x3f800000ff747424 */ /* 0x001fe200078e00ff */
        /* <DEDUP_REMOVED lines=30> */
.L_x_21214:
[----:B0-----:R-:W-:Y:S02]  /*20b0*/  IMAD.MOV.U32 R117, RZ, RZ, R152 ;  /* 0x000000ffff757224 */ /* 0x001fe400078e0098 */
.L_x_21215:
[----:B------:R-:W-:Y:S05]  /*20c0*/  BSYNC B2 ;  /* 0x0000000000027941 */ /* 0x000fea0003800000 */
.L_x_21213:
        /* <DEDUP_REMOVED lines=16> */
.L_x_21219:
[----:B------:R-:W-:Y:S05]  /*21d0*/  BSYNC B3 ;  /* 0x0000000000037941 */ /* 0x000fea0003800000 */
.L_x_21218:
        /* <DEDUP_REMOVED lines=41> */
[----:B------:R-:W-:-:S04]  /*2470*/  IMAD.WIDE.U32 R52, R119, -0x326172a9, RZ ;  /* 0xcd9e8d5777347825 */ /* 0x000fc800078e00ff */
[----:B------:R-:W-:Y:S01]  /*2480*/  IMAD.MOV.U32 R152, RZ, RZ, R52 ;  /* 0x000000ffff987224 */ /* 0x000fe200078e0034 */
[----:B------:R-:W-:Y:S02]  /*2490*/  LOP3.LUT R147, R53, UR25, R54, 0x96, !PT ;  /* 0x0000001935937c12 */ /* 0x000fe4000f8e9636 */
.L_x_21217:
[----:B------:R-:W-:Y:S05]  /*24a0*/  BSYNC B2 ;  /* 0x0000000000027941 */ /* 0x000fea0003800000 */
.L_x_21216:
[----:B------:R-:W2:Y:S01]  /*24b0*/  LDL R53, [R1+0x88] ;  /* 0x0000880001357983 */ /* 0x000ea20000100800 */
[----:B------:R0:W1:Y:S01]  /*24c0*/  I2F.U32 R52, R117 ;  /* 0x0000007500347306 */ /* 0x0000620000201000 */
[----:B------:R-:W-:Y:S01]  /*24d0*/  LOP3.LUT R5, R5, 0xfffffffb, RZ, 0xc0, !PT ;  /* 0xfffffffb05057812 */ /* 0x000fe200078ec0ff */
[----:B------:R-:W-:Y:S01]  /*24e0*/  BSSY B2, `(.L_x_21220) ;  /* 0x0000019000027945 */ /* 0x000fe20003800000 */
[----:B------:R-:W-:Y:S02]  /*24f0*/  ISETP.NE.U32.AND P0, PT, RZ, c[0x0][0x180], PT ;  /* 0x00006000ff007a0c */ /* 0x000fe40003f05070 */
[----:B------:R-:W-:Y:S02]  /*2500*/  IADD3 R54, R55, 0x1, RZ ;  /* 0x0000000137367810 */ /* 0x000fe40007ffe0ff */
[----:B------:R-:W-:Y:S01]  /*2510*/  ISETP.NE.AND.EX P0, PT, RZ, c[0x0][0x184], PT, P0 ;  /* 0x00006100ff007a0c */ /* 0x000fe20003f05300 */
[----:B0-----:R-:W-:-:S04]  /*2520*/  IMAD.MOV.U32 R117, RZ, RZ, 0x2f800000 ;  /* 0x2f800000ff757424 */ /* 0x001fc800078e00ff */
        /* <DEDUP_REMOVED lines=19> */
.L_x_21221:
[----:B------:R-:W-:Y:S02]  /*2660*/  IMAD.MOV.U32 R53, RZ, RZ, R152 ;  /* 0x000000ffff357224 */ /* 0x000fe400078e0098 */
.L_x_21222:
[----:B------:R-:W-:Y:S05]  /*2670*/  BSYNC B2 ;  /* 0x0000000000027941 */ /* 0x000fea0003800000 */
.L_x_21220:
        /* <DEDUP_REMOVED lines=16> */
.L_x_21226:
[----:B------:R-:W-:Y:S05]  /*2780*/  BSYNC B3 ;  /* 0x0000000000037941 */ /* 0x000fea0003800000 */
.L_x_21225:
        /* <DEDUP_REMOVED lines=44> */
.L_x_21224:
[----:B------:R-:W-:Y:S05]  /*2a50*/  BSYNC B2 ;  /* 0x0000000000027941 */ /* 0x000fea0003800000 */
.L_x_21223:
[----:B------:R-:W2:Y:S01]  /*2a60*/  LDL R55, [R1+0x84] ;  /* 0x0000840001377983 */ /* 0x000ea20000100800 */
        /* <DEDUP_REMOVED lines=9> */
[----:B------:R-:W-:-:S09]  /*2b00*/  FSEL R56, R56, RZ, !P1 ;  /* 0x000000ff38387208 */ /* 0x000fd20004800000 */
[----:B------:R-:W-:Y:S02]  /*2b10*/  @P1 LOP3.LUT R5, R5, 0x2, RZ, 0xfc, !PT ;  /* 0x0000000205051812 */ /* 0x000fe400078efcff */
[----:B------:R-:W-:Y:S01]  /*2b20*/  ISETP.NE.AND P1, PT, R54, 0x1, PT ;  /* 0x000000013600780c */ /* 0x000fe20003f25270 */
[----:B--2---:R-:W-:-:S04]  /*2b30*/  FMUL.FTZ R53, R55, R56 ;  /* 0x0000003837357220 */ /* 0x004fc80000410000 */
        /* <DEDUP_REMOVED lines=10> */
.L_x_21228:
[----:B------:R-:W-:Y:S02]  /*2be0*/  IMAD.MOV.U32 R56, RZ, RZ, R152 ;  /* 0x000000ffff387224 */ /* 0x000fe400078e0098 */
.L_x_21229:
[----:B------:R-:W-:Y:S05]  /*2bf0*/  BSYNC B2 ;  /* 0x0000000000027941 */ /* 0x000fea0003800000 */
.L_x_21227:
        /* <DEDUP_REMOVED lines=16> */
.L_x_21233:
[----:B------:R-:W-:Y:S05]  /*2d00*/  BSYNC B3 ;  /* 0x0000000000037941 */ /* 0x000fea0003800000 */
.L_x_21232:
        /* <DEDUP_REMOVED lines=44> */
.L_x_21231:
[----:B------:R-:W-:Y:S05]  /*2fd0*/  BSYNC B2 ;  /* 0x0000000000027941 */ /* 0x000fea0003800000 */
.L_x_21230:
        /* <DEDUP_REMOVED lines=22> */
.L_x_21235:
[----:B------:R-:W-:Y:S02]  /*3140*/  IMAD.MOV.U32 R55, RZ, RZ, R152 ;  /* 0x000000ffff377224 */ /* 0x000fe400078e0098 */
.L_x_21236:
[----:B------:R-:W-:Y:S05]  /*3150*/  BSYNC B2 ;  /* 0x0000000000027941 */ /* 0x000fea0003800000 */
.L_x_21234:
        /* <DEDUP_REMOVED lines=16> */
.L_x_21240:
[----:B------:R-:W-:Y:S05]  /*3260*/  BSYNC B3 ;  /* 0x0000000000037941 */ /* 0x000fea0003800000 */
.L_x_21239:
        /* <DEDUP_REMOVED lines=44> */
.L_x_21238:
[----:B------:R-:W-:Y:S05]  /*3530*/  BSYNC B2 ;  /* 0x0000000000027941 */ /* 0x000fea0003800000 */
.L_x_21237:
        /* <DEDUP_REMOVED lines=22> */
.L_x_21242:
[----:B------:R-:W-:Y:S02]  /*36a0*/  IMAD.MOV.U32 R151, RZ, RZ, R152 ;  /* 0x000000ffff977224 */ /* 0x000fe400078e0098 */
.L_x_21243:
[----:B------:R-:W-:Y:S05]  /*36b0*/  BSYNC B2 ;  /* 0x0000000000027941 */ /* 0x000fea0003800000 */
.L_x_21241:
        /* <DEDUP_REMOVED lines=16> */
.L_x_21247:
[----:B------:R-:W-:Y:S05]  /*37c0*/  BSYNC B3 ;  /* 0x0000000000037941 */ /* 0x000fea0003800000 */
.L_x_21246:
        /* <DEDUP_REMOVED lines=44> */
.L_x_21245:
[----:B------:R-:W-:Y:S05]  /*3a90*/  BSYNC B2 ;  /* 0x0000000000027941 */ /* 0x000fea0003800000 */
.L_x_21244:
        /* <DEDUP_REMOVED lines=22> */
.L_x_21249:
[----:B------:R-:W-:Y:S02]  /*3c00*/  IMAD.MOV.U32 R57, RZ, RZ, R152 ;  /* 0x000000ffff397224 */ /* 0x000fe400078e0098 */
.L_x_21250:
[----:B------:R-:W-:Y:S05]  /*3c10*/  BSYNC B2 ;  /* 0x0000000000027941 */ /* 0x000fea0003800000 */
.L_x_21248:
        /* <DEDUP_REMOVED lines=16> */
.L_x_21254:
[----:B------:R-:W-:Y:S05]  /*3d20*/  BSYNC B3 ;  /* 0x0000000000037941 */ /* 0x000fea0003800000 */
.L_x_21253:
        /* <DEDUP_REMOVED lines=44> */
.L_x_21252:
[----:B------:R-:W-:Y:S05]  /*3ff0*/  BSYNC B2 ;  /* 0x0000000000027941 */ /* 0x000fea0003800000 */
.L_x_21251:
        /* <DEDUP_REMOVED lines=22> */
.L_x_21256:
[----:B------:R-:W-:Y:S02]  /*4160*/  IMAD.MOV.U32 R58, RZ, RZ, R152 ;  /* 0x000000ffff3a7224 */ /* 0x000fe400078e0098 */
.L_x_21257:
[----:B------:R-:W-:Y:S05]  /*4170*/  BSYNC B2 ;  /* 0x0000000000027941 */ /* 0x000fea0003800000 */
.L_x_21255:
        /* <DEDUP_REMOVED lines=16> */
.L_x_21261:
[----:B------:R-:W-:Y:S05]  /*4280*/  BSYNC B3 ;  /* 0x0000000000037941 */ /* 0x000fea0003800000 */
.L_x_21260:
        /* <DEDUP_REMOVED lines=44> */
.L_x_21259:
[----:B------:R-:W-:Y:S05]  /*4550*/  BSYNC B2 ;  /* 0x0000000000027941 */ /* 0x000fea0003800000 */
.L_x_21258:
        /* <DEDUP_REMOVED lines=22> */
.L_x_21263:
[----:B------:R-:W-:Y:S02]  /*46c0*/  IMAD.MOV.U32 R169, RZ, RZ, R152 ;  /* 0x000000ffffa97224 */ /* 0x000fe400078e0098 */
.L_x_21264:
[----:B------:R-:W-:Y:S05]  /*46d0*/  BSYNC B2 ;  /* 0x0000000000027941 */ /* 0x000fea0003800000 */
.L_x_21262:
        /* <DEDUP_REMOVED lines=19> */
.L_x_21268:
[----:B------:R-:W-:Y:S05]  /*4810*/  BSYNC B3 ;  /* 0x0000000000037941 */ /* 0x000fea0003800000 */
.L_x_21267:
        /* <DEDUP_REMOVED lines=44> */
.L_x_21266:
[----:B------:R-:W-:Y:S05]  /*4ae0*/  BSYNC B2 ;  /* 0x0000000000027941 */ /* 0x000fea0003800000 */
.L_x_21265:
[----:B------:R-:W2:Y:S01]  /*4af0*/  LDL R222, [R1+0x6c] ;  /* 0x00006c0001de7983 */ /* 0x000ea20000100800 */
[----:B------:R-:W0:Y:S01]  /*4b00*/  I2F.U32 R162, R169 ;  /* 0x000000a900a27306 */ /* 0x000e220000201000 */
[----:B------:R-:W-:Y:S02]  /*4b10*/  SEL R118, RZ, 0x10000, P5 ;  /* 0x00010000ff767807 */ /* 0x000fe40002800000 */
[----:B------:R-:W-:Y:S02]  /*4b20*/  SEL R119, RZ, 0x100, P4 ;  /* 0x00000100ff777807 */ /* 0x000fe40002000000 */
[----:B------:R-:W-:Y:S02]  /*4b30*/  PRMT R59, RZ, 0x7610, R59 ;  /* 0x00007610ff3b7816 */ /* 0x000fe4000000003b */
[----:B------:R-:W-:Y:S02]  /*4b40*/  SEL R163, RZ, 0x1, P3 ;  /* 0x00000001ffa37807 */ /* 0x000fe40001800000 */
[----:B------:R-:W-:Y:S01]  /*4b50*/  LOP3.LUT P5, RZ, R5, 0x2, RZ, 0xc0, !PT ;  /* 0x0000000205ff7812 */ /* 0x000fe200078ac0ff */
[----:B------:R-:W-:Y:S01]  /*4b60*/  FMUL.FTZ R59, R59, R116 ;  /* 0x000000743b3b7220 */ /* 0x000fe20000410000 */
[----:B------:R-:W-:-:S02]  /*4b70*/  LOP3.LUT P6, RZ, R5, 0x4, RZ, 0xc0, !PT ;  /* 0x0000000405ff7812 */ /* 0x000fc400078cc0ff */
[----:B------:R-:W-:Y:S01]  /*4b80*/  SEL R164, RZ, 0x1, P5 ;  /* 0x00000001ffa47807 */ /* 0x000fe20002800000 */
[----:B------:R-:W-:Y:S02]  /*4b90*/  FMUL.FTZ R59, R59, c[0x0][0x1e8] ;  /* 0x00007a003b3b7a20 */ /* 0x000fe40000410000 */
[----:B0-----:R-:W-:Y:S01]  /*4ba0*/  FFMA.FTZ R162, R162, R117, 1.1641532182693481445e-10 ;  /* 0x2f000000a2a27423 */ /* 0x001fe20000010075 */
[----:B------:R-:W-:Y:S01]  /*4bb0*/  SEL R117, RZ, 0x1, P2 ;  /* 0x00000001ff757807 */ /* 0x000fe20001000000 */
[----:B------:R-:W-:-:S03]  /*4bc0*/  IMAD.WIDE.U32 R164, R164, 0x100, RZ ;  /* 0x00000100a4a47825 */ /* 0x000fc600078e00ff */
[----:B------:R-:W-:-:S04]  /*4bd0*/  FSETP.GTU.FTZ.AND P2, PT, R162, c[0x0][0x1e4], PT ;  /* 0x00007900a2007a0b */ /* 0x000fc80003f5c000 */
[----:B------:R-:W-:Y:S02]  /*4be0*/  SEL R162, RZ, 0x1000000, P2 ;  /* 0x01000000ffa27807 */ /* 0x000fe40001000000 */
[----:B------:R-:W-:Y:S02]  /*4bf0*/  FSEL R59, R59, RZ, !P2 ;  /* 0x000000ff3b3b7208 */ /* 0x000fe40005000000 */
[----:B------:R-:W-:Y:S01]  /*4c00*/  LOP3.LUT R162, R119, R162, R118, 0xfe, !PT ;  /* 0x000000a277a27212 */ /* 0x000fe200078efe76 */
[----:B------:R-:W-:-:S05]  /*4c10*/  IMAD.WIDE.U32 R118, R117, 0x1000000, RZ ;  /* 0x0100000075767825 */ /* 0x000fca00078e00ff */
[----:B------:R-:W-:Y:S02]  /*4c20*/  LOP3.LUT R119, R119, R162, R163, 0xfe, !PT ;  /* 0x000000a277777212 */ /* 0x000fe400078efea3 */
[----:B------:R-:W-:-:S05]  /*4c30*/  SEL R162, RZ, 0x1, P1 ;  /* 0x00000001ffa27807 */ /* 0x000fca0000800000 */
[----:B------:R-:W-:-:S05]  /*4c40*/  IMAD.WIDE.U32 R162, R162, 0x10000, RZ ;  /* 0x00010000a2a27825 */ /* 0x000fca00078e00ff */
[----:B------:R-:W-:Y:S02]  /*4c50*/  LOP3.LUT R117, R164, R118, R162, 0xfe, !PT ;  /* 0x00000076a4757212 */ /* 0x000fe400078efea2 */
[----:B------:R-:W-:Y:S02]  /*4c60*/  LEA R118, P1, R161, c[0x0][0x188], 0x5 ;  /* 0x00006200a1767a11 */ /* 0x000fe400078228ff */
[----:B------:R-:W-:Y:S02]  /*4c70*/  LOP3.LUT R163, R165, R119, R163, 0xfe, !PT ;  /* 0x00000077a5a37212 */ /* 0x000fe400078efea3 */
[----:B------:R-:W-:-:S05]  /*4c80*/  LEA.HI.X R119, R161, c[0x0][0x18c], RZ, 0x5, P1 ;  /* 0x00006300a1777a11 */ /* 0x000fca00008f2cff */
[----:B------:R-:W-:Y:S01]  /*4c90*/  STG.E.128 [R118.64], R52 ;  /* 0x0000003476007986 */ /* 0x000fe2000c101d06 */
[----:B--2---:R-:W-:-:S04]  /*4ca0*/  FMUL.FTZ R59, R222, R59 ;  /* 0x0000003bde3b7220 */ /* 0x004fc80000410000 */
[----:B------:R-:W-:-:S05]  /*4cb0*/  @P0 FADD.FTZ R59, R51, R59 ;  /* 0x0000003b333b0221 */ /* 0x000fca0000010000 */
[----:B------:R0:W-:Y:S02]  /*4cc0*/  STG.E.128 [R118.64+0x10], R56 ;  /* 0x0000103876007986 */ /* 0x0001e4000c101d06 */
[----:B0-----:R-:W-:-:S04]  /*4cd0*/  SEL R118, RZ, 0x1, P6 ;  /* 0x00000001ff767807 */ /* 0x001fc80003000000 */
[----:B------:R-:W-:Y:S02]  /*4ce0*/  LOP3.LUT R162, R117, R118, RZ, 0xfc, !PT ;  /* 0x0000007675a27212 */ /* 0x000fe400078efcff */
[C---:B------:R-:W-:Y:S02]  /*4cf0*/  LEA R118, P0, R161.reuse, c[0x0][0x190], 0x3 ;  /* 0x00006400a1767a11 */ /* 0x040fe400078018ff */
[C---:B------:R-:W-:Y:S02]  /*4d00*/  IADD3 R117, R161.reuse, 0x20, RZ ;  /* 0x00000020a1757810 */ /* 0x040fe40007ffe0ff */
[----:B------:R-:W-:-:S05]  /*4d10*/  LEA.HI.X R119, R161, c[0x0][0x194], RZ, 0x3, P0 ;  /* 0x00006500a1777a11 */ /* 0x000fca00000f1cff */
[----:B------:R0:W-:Y:S04]  /*4d20*/  STG.E.64 [R118.64], R162 ;  /* 0x000000a276007986 */ /* 0x0001e8000c101b06 */
.L_x_21212:
[----:B------:R-:W-:Y:S05]  /*4d30*/  BSYNC B1 ;  /* 0x0000000000017941 */ /* 0x000fea0003800000 */
.L_x_21211:
        /* <DEDUP_REMOVED lines=16> */
[----:B-1----:R-:W-:Y:S01]  /*4e40*/  ISETP.NE.AND P0, PT, R151, 0x2, PT ;  /* 0x000000029700780c */ /* 0x002fe20003f05270 */
[----:B0-----:R-:W-:-:S12]  /*4e50*/  IMAD.MOV.U32 R162, RZ, RZ, R148 ;  /* 0x000000ffffa27224 */ /* 0x001fd800078e0094 */
[----:B------:R-:W-:Y:S05]  /*4e60*/  @!P0 BRA `(.L_x_21273) ;  /* 0x0000006000008947 */ /* 0x000fea0003800000 */
[----:B------:R-:W-:Y:S01]  /*4e70*/  ISETP.NE.AND P0, PT, R151, 0x3, PT ;  /* 0x000000039700780c */ /* 0x000fe20003f05270 */
[----:B------:R-:W-:-:S12]  /*4e80*/  IMAD.MOV.U32 R162, RZ, RZ, R147 ;  /* 0x000000ffffa27224 */ /* 0x000fd800078e0093 */
[----:B------:R-:W-:Y:S05]  /*4e90*/  @P0 BRA `(.L_x_21273) ;  /* 0x0000003000000947 */ /* 0x000fea0003800000 */
[----:B------:R-:W-:Y:S01]  /*4ea0*/  IMAD.MOV.U32 R162, RZ, RZ, R154 ;  /* 0x000000ffffa27224 */ /* 0x000fe200078e009a */
[----:B------:R-:W-:Y:S05]  /*4eb0*/  BRA `(.L_x_21273) ;  /* 0x0000001000007947 */ /* 0x000fea0003800000 */
.L_x_21272:
[----:B01----:R-:W-:Y:S02]  /*4ec0*/  IMAD.MOV.U32 R162, RZ, RZ, R152 ;  /* 0x000000ffffa27224 */ /* 0x003fe400078e0098 */
.L_x_21273:
[----:B------:R-:W-:Y:S05]  /*4ed0*/  BSYNC B2 ;  /* 0x0000000000027941 */ /* 0x000fea0003800000 */
.L_x_21271:
        /* <DEDUP_REMOVED lines=16> */
.L_x_21277:
[----:B------:R-:W-:Y:S05]  /*4fe0*/  BSYNC B3 ;  /* 0x0000000000037941 */ /* 0x000fea0003800000 */
.L_x_21276:
        /* <DEDUP_REMOVED lines=44> */
.L_x_21275:
[----:B------:R-:W-:Y:S05]  /*52b0*/  BSYNC B2 ;  /* 0x0000000000027941 */ /* 0x000fea0003800000 */
.L_x_21274:
[----:B------:R-:W2:Y:S01]  /*52c0*/  LDL R61, [R1+0x68] ;  /* 0x00006800013d7983 */ /* 0x000ea20000100800 */
[----:B------:R-:W0:Y:S01]  /*52d0*/  I2F.U32 R60, R162 ;  /* 0x000000a2003c7306 */ /* 0x000e220000201000 */
[----:B------:R-:W-:Y:S01]  /*52e0*/  IMAD.MOV.U32 R169, RZ, RZ, 0x2f800000 ;  /* 0x2f800000ffa97424 */ /* 0x000fe200078e00ff */
[----:B------:R-:W-:Y:S01]  /*52f0*/  LOP3.LUT R5, R5, 0xfffffffb, RZ, 0xc0, !PT ;  /* 0xfffffffb05057812 */ /* 0x000fe200078ec0ff */
[----:B------:R-:W-:Y:S01]  /*5300*/  BSSY B2, `(.L_x_21278) ;  /* 0x0000018000027945 */ /* 0x000fe20003800000 */
[----:B------:R-:W-:Y:S02]  /*5310*/  ISETP.NE.U32.AND P0, PT, RZ, c[0x0][0x180], PT ;  /* 0x00006000ff007a0c */ /* 0x000fe40003f05070 */
[----:B------:R-:W-:Y:S02]  /*5320*/  IADD3 R62, R63, 0x1, RZ ;  /* 0x000000013f3e7810 */ /* 0x000fe40007ffe0ff */
[----:B------:R-:W-:Y:S01]  /*5330*/  ISETP.NE.AND.EX P0, PT, RZ, c[0x0][0x184], PT, P0 ;  /* 0x00006100ff007a0c */ /* 0x000fe20003f05300 */
        /* <DEDUP_REMOVED lines=19> */
.L_x_21279:
[----:B------:R-:W-:Y:S02]  /*5470*/  MOV R61, R152 ;  /* 0x00000098003d7202 */ /* 0x000fe40000000f00 */
.L_x_21280:
[----:B------:R-:W-:Y:S05]  /*5480*/  BSYNC B2 ;  /* 0x0000000000027941 */ /* 0x000fea0003800000 */
.L_x_21278:
        /* <DEDUP_REMOVED lines=16> */
.L_x_21284:
[----:B------:R-:W-:Y:S05]  /*5590*/  BSYNC B3 ;  /* 0x0000000000037941 */ /* 0x000fea0003800000 */
.L_x_21283:
        /* <DEDUP_REMOVED lines=44> */
.L_x_21282:
[----:B------:R-:W-:Y:S05]  /*5860*/  BSYNC B2 ;  /* 0x0000000000027941 */ /* 0x000fea0003800000 */
.L_x_21281:
        /* <DEDUP_REMOVED lines=24> */
.L_x_21286:
[----:B------:R-:W-:Y:S02]  /*59f0*/  MOV R64, R152 ;  /* 0x0000009800407202 */ /* 0x000fe40000000f00 */
.L_x_21287:
[----:B------:R-:W-:Y:S05]  /*5a00*/  BSYNC B2 ;  /* 0x0000000000027941 */ /* 0x000fea0003800000 */
.L_x_21285:
        /* <DEDUP_REMOVED lines=16> */
.L_x_21291:
[----:B------:R-:W-:Y:S05]  /*5b10*/  BSYNC B3 ;  /* 0x0000000000037941 */ /* 0x000fea0003800000 */
.L_x_21290:
        /* <DEDUP_REMOVED lines=44> */
.L_x_21289:
[----:B------:R-:W-:Y:S05]  /*5de0*/  BSYNC B2 ;  /* 0x0000000000027941 */ /* 0x000fea0003800000 */
.L_x_21288:
        /* <DEDUP_REMOVED lines=22> */
.L_x_21293:
[----:B------:R-:W-:Y:S02]  /*5f50*/  MOV R63, R152 ;  /* 0x00000098003f7202 */ /* 0x000fe40000000f00 */
.L_x_21294:
[----:B------:R-:W-:Y:S05]  /*5f60*/  BSYNC B2 ;  /* 0x0000000000027941 */ /* 0x000fea0003800000 */
.L_x_21292:
        /* <DEDUP_REMOVED lines=16> */
.L_x_21298:
[----:B------:R-:W-:Y:S05]  /*6070*/  BSYNC B3 ;  /* 0x0000000000037941 */ /* 0x000fea0003800000 */
.L_x_21297:
        /* <DEDUP_REMOVED lines=44> */
.L_x_21296:
[----:B------:R-:W-:Y:S05]  /*6340*/  BSYNC B2 ;  /* 0x0000000000027941 */ /* 0x000fea0003800000 */
.L_x_21295:
        /* <DEDUP_REMOVED lines=22> */
.L_x_21300:
[----:B------:R-:W-:Y:S02]  /*64b0*/  MOV R151, R152 ;  /* 0x0000009800977202 */ /* 0x000fe40000000f00 */
.L_x_21301:
[----:B------:R-:W-:Y:S05]  /*64c0*/  BSYNC B2 ;  /* 0x0000000000027941 */ /* 0x000fea0003800000 */
.L_x_21299:
        /* <DEDUP_REMOVED lines=16> */
.L_x_21305:
[----:B------:R-:W-:Y:S05]  /*65d0*/  BSYNC B3 ;  /* 0x0000000000037941 */ /* 0x000fea0003800000 */
.L_x_21304:
        /* <DEDUP_REMOVED lines=44> */
.L_x_21303:
[----:B------:R-:W-:Y:S05]  /*68a0*/  BSYNC B2 ;  /* 0x0000000000027941 */ /* 0x000fea0003800000 */
.L_x_21302:
        /* <DEDUP_REMOVED lines=22> */
.L_x_21307:
[----:B------:R-:W-:Y:S02]  /*6a10*/  MOV R65, R152 ;  /* 0x0000009800417202 */ /* 0x000fe40000000f00 */
.L_x_21308:
[----:B------:R-:W-:Y:S05]  /*6a20*/  BSYNC B2 ;  /* 0x0000000000027941 */ /* 0x000fea0003800000 */
.L_x_21306:
        /* <DEDUP_REMOVED lines=16> */
.L_x_21312:
[----:B------:R-:W-:Y:S05]  /*6b30*/  BSYNC B3 ;  /* 0x0000000000037941 */ /* 0x000fea0003800000 */
.L_x_21311:
        /* <DEDUP_REMOVED lines=44> */
.L_x_21310:
[----:B------:R-:W-:Y:S05]  /*6e00*/  BSYNC B2 ;  /* 0x0000000000027941 */ /* 0x000fea0003800000 */
.L_x_21309:
        /* <DEDUP_REMOVED lines=22> */
.L_x_21314:
[----:B------:R-:W-:Y:S02]  /*6f70*/  MOV R66, R152 ;  /* 0x0000009800427202 */ /* 0x000fe40000000f00 */
.L_x_21315:
[----:B------:R-:W-:Y:S05]  /*6f80*/  BSYNC B2 ;  /* 0x0000000000027941 */ /* 0x000fea0003800000 */
.L_x_21313:
        /* <DEDUP_REMOVED lines=16> */
.L_x_21319:
[----:B------:R-:W-:Y:S05]  /*7090*/  BSYNC B3 ;  /* 0x0000000000037941 */ /* 0x000fea0003800000 */
.L_x_21318:
        /* <DEDUP_REMOVED lines=44> */
.L_x_21317:
[----:B------:R-:W-:Y:S05]  /*7360*/  BSYNC B2 ;  /* 0x0000000000027941 */ /* 0x000fea0003800000 */
.L_x_21316:
        /* <DEDUP_REMOVED lines=22> */
.L_x_21321:
[----:B------:R-:W-:Y:S02]  /*74d0*/  MOV R222, R152 ;  /* 0x0000009800de7202 */ /* 0x000fe40000000f00 */
.L_x_21322:
[----:B------:R-:W-:Y:S05]  /*74e0*/  BSYNC B2 ;  /* 0x0000000000027941 */ /* 0x000fea0003800000 */
.L_x_21320:
        /* <DEDUP_REMOVED lines=19> */
.L_x_21326:
[----:B------:R-:W-:Y:S05]  /*7620*/  BSYNC B3 ;  /* 0x0000000000037941 */ /* 0x000fea0003800000 */
.L_x_21325:
        /* <DEDUP_REMOVED lines=44> */
.L_x_21324:
[----:B------:R-:W-:Y:S05]  /*78f0*/  BSYNC B2 ;  /* 0x0000000000027941 */ /* 0x000fea0003800000 */
.L_x_21323:
[----:B------:R0:W1:Y:S01]  /*7900*/  I2F.U32 R162, R222 ;  /* 0x000000de00a27306 */ /* 0x0000620000201000 */
[----:B------:R-:W-:Y:S02]  /*7910*/  SEL R118, RZ, 0x10000, P5 ;  /* 0x00010000ff767807 */ /* 0x000fe40002800000 */
[----:B------:R-:W-:Y:S02]  /*7920*/  SEL R119, RZ, 0x100, P4 ;  /* 0x00000100ff777807 */ /* 0x000fe40002000000 */
[----:B------:R-:W-:Y:S02]  /*7930*/  PRMT R67, RZ, 0x7610, R67 ;  /* 0x00007610ff437816 */ /* 0x000fe40000000043 */
[----:B------:R-:W-:Y:S01]  /*7940*/  SEL R164, RZ, 0x1, P3 ;  /* 0x00000001ffa47807 */ /* 0x000fe20001800000 */
[----:B0-----:R-:W2:Y:S01]  /*7950*/  LDL R222, [R1+0x4c] ;  /* 0x00004c0001de7983 */ /* 0x001ea20000100800 */
[----:B------:R-:W-:-:S02]  /*7960*/  LOP3.LUT P5, RZ, R5, 0x2, RZ, 0xc0, !PT ;  /* 0x0000000205ff7812 */ /* 0x000fc400078ac0ff */
[----:B------:R-:W-:Y:S01]  /*7970*/  LOP3.LUT P6, RZ, R5, 0x4, RZ, 0xc0, !PT ;  /* 0x0000000405ff7812 */ /* 0x000fe200078cc0ff */
[----:B-1----:R-:W-:Y:S01]  /*7980*/  FFMA.FTZ R169, R162, R169, 1.1641532182693481445e-10 ;  /* 0x2f000000a2a97423 */ /* 0x002fe200000100a9 */
[----:B------:R-:W-:-:S04]  /*7990*/  SEL R162, RZ, 0x1, P2 ;  /* 0x00000001ffa27807 */ /* 0x000fc80001000000 */
[----:B------:R-:W-:-:S04]  /*79a0*/  FSETP.GTU.FTZ.AND P2, PT, R169, c[0x0][0x1e4], PT ;  /* 0x00007900a9007a0b */ /* 0x000fc80003f5c000 */
[----:B------:R-:W-:-:S04]  /*79b0*/  SEL R163, RZ, 0x1000000, P2 ;  /* 0x01000000ffa37807 */ /* 0x000fc80001000000 */
[----:B------:R-:W-:Y:S01]  /*79c0*/  LOP3.LUT R163, R119, R163, R118, 0xfe, !PT ;  /* 0x000000a377a37212 */ /* 0x000fe200078efe76 */
[----:B------:R-:W-:Y:S01]  /*79d0*/  IMAD.WIDE.U32 R118, R162, 0x1000000, RZ ;  /* 0x01000000a2767825 */ /* 0x000fe200078e00ff */
[----:B------:R-:W-:-:S03]  /*79e0*/  SEL R162, RZ, 0x1, P1 ;  /* 0x00000001ffa27807 */ /* 0x000fc60000800000 */
[----:B------:R-:W-:Y:S01]  /*79f0*/  FMUL.FTZ R67, R67, R116 ;  /* 0x0000007443437220 */ /* 0x000fe20000410000 */
[----:B------:R-:W-:Y:S02]  /*7a00*/  LOP3.LUT R119, R119, R163, R164, 0xfe, !PT ;  /* 0x000000a377777212 */ /* 0x000fe400078efea4 */
[----:B------:R-:W-:Y:S01]  /*7a10*/  SEL R164, RZ, 0x1, P5 ;  /* 0x00000001ffa47807 */ /* 0x000fe20002800000 */
[----:B------:R-:W-:Y:S02]  /*7a20*/  FMUL.FTZ R67, R67, c[0x0][0x1e8] ;  /* 0x00007a0043437a20 */ /* 0x000fe40000410000 */
[----:B------:R-:W-:-:S03]  /*7a30*/  IMAD.WIDE.U32 R162, R162, 0x10000, RZ ;  /* 0x00010000a2a27825 */ /* 0x000fc600078e00ff */
[----:B------:R-:W-:Y:S01]  /*7a40*/  FSEL R67, R67, RZ, !P2 ;  /* 0x000000ff43437208 */ /* 0x000fe20005000000 */
        /* <DEDUP_REMOVED lines=11> */
[----:B------:R-:W-:-:S04]  /*7b00*/  LEA R118, P0, R117, c[0x0][0x190], 0x3 ;  /* 0x0000640075767a11 */ /* 0x000fc800078018ff */
[----:B------:R-:W-:-:S05]  /*7b10*/  LEA.HI.X R119, R117, c[0x0][0x194], RZ, 0x3, P0 ;  /* 0x0000650075777a11 */ /* 0x000fca00000f1cff */
[----:B------:R0:W-:Y:S01]  /*7b20*/  STG.E.64 [R118.64], R162 ;  /* 0x000000a276007986 */ /* 0x0001e2000c101b06 */
[----:B------:R-:W-:-:S03]  /*7b30*/  IADD3 R117, R117, 0x20, RZ ;  /* 0x0000002075757810 */ /* 0x000fc60007ffe0ff */
.L_x_21270:
[----:B------:R-:W-:Y:S05]  /*7b40*/  BSYNC B1 ;  /* 0x0000000000017941 */ /* 0x000fea0003800000 */
.L_x_21269:
        /* <DEDUP_REMOVED lines=22> */
[----:B------:R-:W-:Y:S01]  /*7cb0*/  MOV R162, R154 ;  /* 0x0000009a00a27202 */ /* 0x000fe20000000f00 */
[----:B------:R-:W-:Y:S05]  /*7cc0*/  BRA `(.L_x_21331) ;  /* 0x0000001000007947 */ /* 0x000fea0003800000 */
.L_x_21330:
[----:B01----:R-:W-:Y:S02]  /*7cd0*/  IMAD.MOV.U32 R162, RZ, RZ, R152 ;  /* 0x000000ffffa27224 */ /* 0x003fe400078e0098 */
.L_x_21331:
[----:B------:R-:W-:Y:S05]  /*7ce0*/  BSYNC B2 ;  /* 0x0000000000027941 */ /* 0x000fea0003800000 */
.L_x_21329:
        /* <DEDUP_REMOVED lines=16> */
.L_x_21335:
[----:B------:R-:W-:Y:S05]  /*7df0*/  BSYNC B3 ;  /* 0x0000000000037941 */ /* 0x000fea0003800000 */
.L_x_21334:
        /* <DEDUP_REMOVED lines=44> */
.L_x_21333:
[----:B------:R-:W-:Y:S05]  /*80c0*/  BSYNC B2 ;  /* 0x0000000000027941 */ /* 0x000fea0003800000 */
.L_x_21332:
        /* <DEDUP_REMOVED lines=27> */
.L_x_21337:
[----:B------:R-:W-:Y:S02]  /*8280*/  IMAD.MOV.U32 R69, RZ, RZ, R152 ;  /* 0x000000ffff457224 */ /* 0x000fe400078e0098 */
.L_x_21338:
[----:B------:R-:W-:Y:S05]  /*8290*/  BSYNC B2 ;  /* 0x0000000000027941 */ /* 0x000fea0003800000 */
.L_x_21336:
        /* <DEDUP_REMOVED lines=16> */
.L_x_21342:
[----:B------:R-:W-:Y:S05]  /*83a0*/  BSYNC B3 ;  /* 0x0000000000037941 */ /* 0x000fea0003800000 */
.L_x_21341:
        /* <DEDUP_REMOVED lines=44> */
.L_x_21340:
[----:B------:R-:W-:Y:S05]  /*8670*/  BSYNC B2 ;  /* 0x0000000000027941 */ /* 0x000fea0003800000 */
.L_x_21339:
        /* <DEDUP_REMOVED lines=24> */
.L_x_21344:
[----:B------:R-:W-:Y:S02]  /*8800*/  IMAD.MOV.U32 R72, RZ, RZ, R152 ;  /* 0x000000ffff487224 */ /* 0x000fe400078e0098 */
.L_x_21345:
[----:B------:R-:W-:Y:S05]  /*8810*/  BSYNC B2 ;  /* 0x0000000000027941 */ /* 0x000fea0003800000 */
.L_x_21343:
        /* <DEDUP_REMOVED lines=16> */
.L_x_21349:
[----:B------:R-:W-:Y:S05]  /*8920*/  BSYNC B3 ;  /* 0x0000000000037941 */ /* 0x000fea0003800000 */
.L_x_21348:
        /* <DEDUP_REMOVED lines=44> */
.L_x_21347:
[----:B------:R-:W-:Y:S05]  /*8bf0*/  BSYNC B2 ;  /* 0x0000000000027941 */ /* 0x000fea0003800000 */
.L_x_21346:
        /* <DEDUP_REMOVED lines=22> */
.L_x_21351:
[----:B------:R-:W-:Y:S02]  /*8d60*/  IMAD.MOV.U32 R71, RZ, RZ, R152 ;  /* 0x000000ffff477224 */ /* 0x000fe400078e0098 */
.L_x_21352:
[----:B------:R-:W-:Y:S05]  /*8d70*/  BSYNC B2 ;  /* 0x0000000000027941 */ /* 0x000fea0003800000 */
.L_x_21350:
        /* <DEDUP_REMOVED lines=16> */
.L_x_21356:
[----:B------:R-:W-:Y:S05]  /*8e80*/  BSYNC B3 ;  /* 0x0000000000037941 */ /* 0x000fea0003800000 */
.L_x_21355:
        /* <DEDUP_REMOVED lines=44> */
.L_x_21354:
[----:B------:R-:W-:Y:S05]  /*9150*/  BSYNC B2 ;  /* 0x0000000000027941 */ /* 0x000fea0003800000 */
.L_x_21353:
        /* <DEDUP_REMOVED lines=22> */
.L_x_21358:
[----:B------:R-:W-:Y:S02]  /*92c0*/  IMAD.MOV.U32 R151, RZ, RZ, R152 ;  /* 0x000000ffff977224 */ /* 0x000fe400078e0098 */
.L_x_21359:
[----:B------:R-:W-:Y:S05]  /*92d0*/  BSYNC B2 ;  /* 0x0000000000027941 */ /* 0x000fea0003800000 */
.L_x_21357:
        /* <DEDUP_REMOVED lines=16> */
.L_x_21363:
[----:B------:R-:W-:Y:S05]  /*93e0*/  BSYNC B3 ;  /* 0x0000000000037941 */ /* 0x000fea0003800000 */
.L_x_21362:
        /* <DEDUP_REMOVED lines=44> */
.L_x_21361:
[----:B------:R-:W-:Y:S05]  /*96b0*/  BSYNC B2 ;  /* 0x0000000000027941 */ /* 0x000fea0003800000 */
.L_x_21360:
        /* <DEDUP_REMOVED lines=22> */
.L_x_21365:
[----:B------:R-:W-:Y:S02]  /*9820*/  IMAD.MOV.U32 R73, RZ, RZ, R152 ;  /* 0x000000ffff497224 */ /* 0x000fe400078e0098 */
.L_x_21366:
[----:B------:R-:W-:Y:S05]  /*9830*/  BSYNC B2 ;  /* 0x0000000000027941 */ /* 0x000fea0003800000 */
.L_x_21364:
        /* <DEDUP_REMOVED lines=16> */
.L_x_21370:
[----:B------:R-:W-:Y:S05]  /*9940*/  BSYNC B3 ;  /* 0x0000000000037941 */ /* 0x000fea0003800000 */
.L_x_21369:
        /* <DEDUP_REMOVED lines=44> */
.L_x_21368:
[----:B------:R-:W-:Y:S05]  /*9c10*/  BSYNC B2 ;  /* 0x0000000000027941 */ /* 0x000fea0003800000 */
.L_x_21367:
        /* <DEDUP_REMOVED lines=22> */
.L_x_21372:
[----:B------:R-:W-:Y:S02]  /*9d80*/  IMAD.MOV.U32 R74, RZ, RZ, R152 ;  /* 0x000000ffff4a7224 */ /* 0x000fe400078e0098 */
.L_x_21373:
[----:B------:R-:W-:Y:S05]  /*9d90*/  BSYNC B2 ;  /* 0x0000000000027941 */ /* 0x000fea0003800000 */
.L_x_21371:
        /* <DEDUP_REMOVED lines=16> */
.L_x_21377:
[----:B------:R-:W-:Y:S05]  /*9ea0*/  BSYNC B3 ;  /* 0x0000000000037941 */ /* 0x000fea0003800000 */
.L_x_21376:
        /* <DEDUP_REMOVED lines=44> */
.L_x_21375:
[----:B------:R-:W-:Y:S05]  /*a170*/  BSYNC B2 ;  /* 0x0000000000027941 */ /* 0x000fea0003800000 */
.L_x_21374:
        /* <DEDUP_REMOVED lines=22> */
.L_x_21379:
[----:B------:R-:W-:Y:S02]  /*a2e0*/  IMAD.MOV.U32 R222, RZ, RZ, R152 ;  /* 0x000000ffffde7224 */ /* 0x000fe400078e0098 */
.L_x_21380:
[----:B------:R-:W-:Y:S05]  /*a2f0*/  BSYNC B2 ;  /* 0x0000000000027941 */ /* 0x000fea0003800000 */
.L_x_21378:
        /* <DEDUP_REMOVED lines=19> */
.L_x_21384:
[----:B------:R-:W-:Y:S05]  /*a430*/  BSYNC B3 ;  /* 0x0000000000037941 */ /* 0x000fea0003800000 */
.L_x_21383:
        /* <DEDUP_REMOVED lines=44> */
.L_x_21382:
[----:B------:R-:W-:Y:S05]  /*a700*/  BSYNC B2 ;  /* 0x0000000000027941 */ /* 0x000fea0003800000 */
.L_x_21381:
        /* <DEDUP_REMOVED lines=36> */
.L_x_21328:
[----:B------:R-:W-:Y:S05]  /*a950*/  BSYNC B1 ;  /* 0x0000000000017941 */ /* 0x000fea0003800000 */
.L_x_21327:
        /* <DEDUP_REMOVED lines=16> */
[----:B-1----:R-:W-:Y:S02]  /*aa60*/  ISETP.NE.AND P0, PT, R151, 0x2, PT ;  /* 0x000000029700780c */ /* 0x002fe40003f05270 */
[----:B0-----:R-:W-:-:S11]  /*aa70*/  MOV R162, R148 ;  /* 0x0000009400a27202 */ /* 0x001fd60000000f00 */
[----:B------:R-:W-:Y:S05]  /*aa80*/  @!P0 BRA `(.L_x_21389) ;  /* 0x0000006000008947 */ /* 0x000fea0003800000 */
[----:B------:R-:W-:Y:S01]  /*aa90*/  ISETP.NE.AND P0, PT, R151, 0x3, PT ;  /* 0x000000039700780c */ /* 0x000fe20003f05270 */
[----:B------:R-:W-:-:S12]  /*aaa0*/  IMAD.MOV.U32 R162, RZ, RZ, R147 ;  /* 0x000000ffffa27224 */ /* 0x000fd800078e0093 */
[----:B------:R-:W-:Y:S05]  /*aab0*/  @P0 BRA `(.L_x_21389) ;  /* 0x0000003000000947 */ /* 0x000fea0003800000 */
[----:B------:R-:W-:Y:S01]  /*aac0*/  IMAD.MOV.U32 R162, RZ, RZ, R154 ;  /* 0x000000ffffa27224 */ /* 0x000fe200078e009a */
[----:B------:R-:W-:Y:S05]  /*aad0*/  BRA `(.L_x_21389) ;  /* 0x0000001000007947 */ /* 0x000fea0003800000 */
.L_x_21388:
[----:B01----:R-:W-:Y:S02]  /*aae0*/  IMAD.MOV.U32 R162, RZ, RZ, R152 ;  /* 0x000000ffffa27224 */ /* 0x003fe400078e0098 */
.L_x_21389:
[----:B------:R-:W-:Y:S05]  /*aaf0*/  BSYNC B2 ;  /* 0x0000000000027941 */ /* 0x000fea0003800000 */
.L_x_21387:
        /* <DEDUP_REMOVED lines=16> */
.L_x_21393:
[----:B------:R-:W-:Y:S05]  /*ac00*/  BSYNC B3 ;  /* 0x0000000000037941 */ /* 0x000fea0003800000 */
.L_x_21392:
        /* <DEDUP_REMOVED lines=44> */
.L_x_21391:
[----:B------:R-:W-:Y:S05]  /*aed0*/  BSYNC B2 ;  /* 0x0000000000027941 */ /* 0x000fea0003800000 */
.L_x_21390:
[----:B------:R-:W2:Y:S01]  /*aee0*/  LDL R77, [R1+0x28] ;  /* 0x00002800014d7983 */ /* 0x000ea20000100800 */
[----:B------:R-:W0:Y:S01]  /*aef0*/  I2F.U32 R76, R162 ;  /* 0x000000a2004c7306 */ /* 0x000e220000201000 */
[----:B------:R-:W-:Y:S01]  /*af00*/  HFMA2.MMA R169, -RZ, RZ, 0.1171875, 0 ;  /* 0x2f800000ffa97435 */ /* 0x000fe200000001ff */
[----:B------:R-:W-:Y:S01]  /*af10*/  LOP3.LUT R5, R5, 0xfffffffb, RZ, 0xc0, !PT ;  /* 0xfffffffb05057812 */ /* 0x000fe200078ec0ff */
[----:B------:R-:W-:Y:S01]  /*af20*/  BSSY B2, `(.L_x_21394) ;  /* 0x0000018000027945 */ /* 0x000fe20003800000 */
[----:B------:R-:W-:Y:S02]  /*af30*/  ISETP.NE.U32.AND P0, PT, RZ, c[0x0][0x180], PT ;  /* 0x00006000ff007a0c */ /* 0x000fe40003f05070 */
[----:B------:R-:W-:Y:S02]  /*af40*/  IADD3 R78, R79, 0x1, RZ ;  /* 0x000000014f4e7810 */ /* 0x000fe40007ffe0ff */
[----:B------:R-:W-:-:S03]  /*af50*/  ISETP.NE.AND.EX P0, PT, RZ, c[0x0][0x184], PT, P0 ;  /* 0x00006100ff007a0c */ /* 0x000fc60003f05300 */
        /* <DEDUP_REMOVED lines=19> */
.L_x_21395:
[----:B------:R-:W-:Y:S02]  /*b090*/  IMAD.MOV.U32 R77, RZ, RZ, R152 ;  /* 0x000000ffff4d7224 */ /* 0x000fe400078e0098 */
.L_x_21396:
[----:B------:R-:W-:Y:S05]  /*b0a0*/  BSYNC B2 ;  /* 0x0000000000027941 */ /* 0x000fea0003800000 */
.L_x_21394:
        /* <DEDUP_REMOVED lines=16> */
.L_x_21400:
[----:B------:R-:W-:Y:S05]  /*b1b0*/  BSYNC B3 ;  /* 0x0000000000037941 */ /* 0x000fea0003800000 */
.L_x_21399:
        /* <DEDUP_REMOVED lines=43> */
[----:B------:R-:W-:Y:S02]  /*b470*/  MOV R78, RZ ;  /* 0x000000ff004e7202 */ /* 0x000fe40000000f00 */
.L_x_21398:
[----:B------:R-:W-:Y:S05]  /*b480*/  BSYNC B2 ;  /* 0x0000000000027941 */ /* 0x000fea0003800000 */
.L_x_21397:
        /* <DEDUP_REMOVED lines=24> */
.L_x_21402:
[----:B------:R-:W-:Y:S02]  /*b610*/  IMAD.MOV.U32 R80, RZ, RZ, R152 ;  /* 0x000000ffff507224 */ /* 0x000fe400078e0098 */
.L_x_21403:
[----:B------:R-:W-:Y:S05]  /*b620*/  BSYNC B2 ;  /* 0x0000000000027941 */ /* 0x000fea0003800000 */
.L_x_21401:
        /* <DEDUP_REMOVED lines=16> */
.L_x_21407:
[----:B------:R-:W-:Y:S05]  /*b730*/  BSYNC B3 ;  /* 0x0000000000037941 */ /* 0x000fea0003800000 */
.L_x_21406:
        /* <DEDUP_REMOVED lines=44> */
.L_x_21405:
[----:B------:R-:W-:Y:S05]  /*ba00*/  BSYNC B2 ;  /* 0x0000000000027941 */ /* 0x000fea0003800000 */
.L_x_21404:
        /* <DEDUP_REMOVED lines=22> */
.L_x_21409:
[----:B------:R-:W-:Y:S02]  /*bb70*/  IMAD.MOV.U32 R79, RZ, RZ, R152 ;  /* 0x000000ffff4f7224 */ /* 0x000fe400078e0098 */
.L_x_21410:
[----:B------:R-:W-:Y:S05]  /*bb80*/  BSYNC B2 ;  /* 0x0000000000027941 */ /* 0x000fea0003800000 */
.L_x_21408:
        /* <DEDUP_REMOVED lines=16> */
.L_x_21414:
[----:B------:R-:W-:Y:S05]  /*bc90*/  BSYNC B3 ;  /* 0x0000000000037941 */ /* 0x000fea0003800000 */
.L_x_21413:
        /* <DEDUP_REMOVED lines=41> */
[----:B------:R-:W-:-:S03]  /*bf30*/  MOV R80, RZ ;  /* 0x000000ff00507202 */ /* 0x000fc60000000f00 */
[----:B------:R-:W-:Y:S01]  /*bf40*/  IMAD.MOV.U32 R152, RZ, RZ, R118 ;  /* 0x000000ffff987224 */ /* 0x000fe200078e0076 */
[----:B------:R-:W-:Y:S02]  /*bf50*/  LOP3.LUT R147, R119, UR25, R162, 0x96, !PT ;  /* 0x0000001977937c12 */ /* 0x000fe4000f8e96a2 */
.L_x_21412:
[----:B------:R-:W-:Y:S05]  /*bf60*/  BSYNC B2 ;  /* 0x0000000000027941 */ /* 0x000fea0003800000 */
.L_x_21411:
        /* <DEDUP_REMOVED lines=22> */
.L_x_21416:
[----:B------:R-:W-:Y:S02]  /*c0d0*/  IMAD.MOV.U32 R151, RZ, RZ, R152 ;  /* 0x000000ffff977224 */ /* 0x000fe400078e0098 */
.L_x_21417:
[----:B------:R-:W-:Y:S05]  /*c0e0*/  BSYNC B2 ;  /* 0x0000000000027941 */ /* 0x000fea0003800000 */
.L_x_21415:
        /* <DEDUP_REMOVED lines=16> */
.L_x_21421:
[----:B------:R-:W-:Y:S05]  /*c1f0*/  BSYNC B3 ;  /* 0x0000000000037941 */ /* 0x000fea0003800000 */
.L_x_21420:
        /* <DEDUP_REMOVED lines=44> */
.L_x_21419:
[----:B------:R-:W-:Y:S05]  /*c4c0*/  BSYNC B2 ;  /* 0x0000000000027941 */ /* 0x000fea0003800000 */
.L_x_21418:
        /* <DEDUP_REMOVED lines=22> */
.L_x_21423:
[----:B------:R-:W-:Y:S02]  /*c630*/  IMAD.MOV.U32 R81, RZ, RZ, R152 ;  /* 0x000000ffff517224 */ /* 0x000fe400078e0098 */
.L_x_21424:
[----:B------:R-:W-:Y:S05]  /*c640*/  BSYNC B2 ;  /* 0x0000000000027941 */ /* 0x000fea0003800000 */
.L_x_21422:
        /* <DEDUP_REMOVED lines=16> */
.L_x_21428:
[----:B------:R-:W-:Y:S05]  /*c750*/  BSYNC B3 ;  /* 0x0000000000037941 */ /* 0x000fea0003800000 */
.L_x_21427:
        /* <DEDUP_REMOVED lines=44> */
.L_x_21426:
[----:B------:R-:W-:Y:S05]  /*ca20*/  BSYNC B2 ;  /* 0x0000000000027941 */ /* 0x000fea0003800000 */
.L_x_21425:
        /* <DEDUP_REMOVED lines=22> */
.L_x_21430:
[----:B------:R-:W-:Y:S02]  /*cb90*/  IMAD.MOV.U32 R82, RZ, RZ, R152 ;  /* 0x000000ffff527224 */ /* 0x000fe400078e0098 */
.L_x_21431:
[----:B------:R-:W-:Y:S05]  /*cba0*/  BSYNC B2 ;  /* 0x0000000000027941 */ /* 0x000fea0003800000 */
.L_x_21429:
        /* <DEDUP_REMOVED lines=16> */
.L_x_21435:
[----:B------:R-:W-:Y:S05]  /*ccb0*/  BSYNC B3 ;  /* 0x0000000000037941 */ /* 0x000fea0003800000 */
.L_x_21434:
        /* <DEDUP_REMOVED lines=44> */
.L_x_21433:
[----:B------:R-:W-:Y:S05]  /*cf80*/  BSYNC B2 ;  /* 0x0000000000027941 */ /* 0x000fea0003800000 */
.L_x_21432:
        /* <DEDUP_REMOVED lines=22> */
.L_x_21437:
[----:B------:R-:W-:Y:S02]  /*d0f0*/  IMAD.MOV.U32 R222, RZ, RZ, R152 ;  /* 0x000000ffffde7224 */ /* 0x000fe400078e0098 */
.L_x_21438:
[----:B------:R-:W-:Y:S05]  /*d100*/  BSYNC B2 ;  /* 0x0000000000027941 */ /* 0x000fea0003800000 */
.L_x_21436:
        /* <DEDUP_REMOVED lines=19> */
.L_x_21442:
[----:B------:R-:W-:Y:S05]  /*d240*/  BSYNC B3 ;  /* 0x0000000000037941 */ /* 0x000fea0003800000 */
.L_x_21441:
[----:B------:R-:W-:Y:S01]  /*d250*/  LOP3.LUT R118, R118, UR5, R153, 0x96, !PT ;  /* 0x0000000576767c12 */ /* 0x000fe2000f8e9699 */
[----:B------:R-:W-:Y:S01]  /*d260*/  IMAD.HI.U32 R162, R0, -0x326172a9, RZ ;  /* 0xcd9e8d5700a27827 */ /* 0x000fe200078e00ff */
[----:B------:R-:W-:-:S03]  /*d270*/  MOV R151, RZ ;  /* 0x000000ff00977202 */ /* 0x000fc60000000f00 */
        /* <DEDUP_REMOVED lines=41> */
.L_x_21440:
[----:B------:R-:W-:Y:S05]  /*d510*/  BSYNC B2 ;  /* 0x0000000000027941 */ /* 0x000fea0003800000 */
.L_x_21439:
        /* <DEDUP_REMOVED lines=36> */
.L_x_21386:
[----:B------:R-:W-:Y:S05]  /*d760*/  BSYNC B1 ;  /* 0x0000000000017941 */ /* 0x000fea0003800000 */
.L_x_21385:
        /* <DEDUP_REMOVED lines=24> */
.L_x_21446:
[----:B01----:R-:W-:Y:S02]  /*d8f0*/  IMAD.MOV.U32 R162, RZ, RZ, R152 ;  /* 0x000000ffffa27224 */ /* 0x003fe400078e0098 */
.L_x_21447:
[----:B------:R-:W-:Y:S05]  /*d900*/  BSYNC B2 ;  /* 0x0000000000027941 */ /* 0x000fea0003800000 */
.L_x_21445:
        /* <DEDUP_REMOVED lines=16> */
.L_x_21451:
[----:B------:R-:W-:Y:S05]  /*da10*/  BSYNC B3 ;  /* 0x0000000000037941 */ /* 0x000fea0003800000 */
.L_x_21450:
        /* <DEDUP_REMOVED lines=44> */
.L_x_21449:
[----:B------:R-:W-:Y:S05]  /*dce0*/  BSYNC B2 ;  /* 0x0000000000027941 */ /* 0x000fea0003800000 */
.L_x_21448:
        /* <DEDUP_REMOVED lines=27> */
.L_x_21453:
[----:B------:R-:W-:Y:S02]  /*dea0*/  IMAD.MOV.U32 R85, RZ, RZ, R152 ;  /* 0x000000ffff557224 */ /* 0x000fe400078e0098 */
.L_x_21454:
[----:B------:R-:W-:Y:S05]  /*deb0*/  BSYNC B2 ;  /* 0x0000000000027941 */ /* 0x000fea0003800000 */
.L_x_21452:
        /* <DEDUP_REMOVED lines=16> */
.L_x_21458:
[----:B------:R-:W-:Y:S05]  /*dfc0*/  BSYNC B3 ;  /* 0x0000000000037941 */ /* 0x000fea0003800000 */
.L_x_21457:
        /* <DEDUP_REMOVED lines=44> */
.L_x_21456:
[----:B------:R-:W-:Y:S05]  /*e290*/  BSYNC B2 ;  /* 0x0000000000027941 */ /* 0x000fea0003800000 */
.L_x_21455:
        /* <DEDUP_REMOVED lines=24> */
.L_x_21460:
[----:B------:R-:W-:Y:S02]  /*e420*/  IMAD.MOV.U32 R88, RZ, RZ, R152 ;  /* 0x000000ffff587224 */ /* 0x000fe400078e0098 */
.L_x_21461:
[----:B------:R-:W-:Y:S05]  /*e430*/  BSYNC B2 ;  /* 0x0000000000027941 */ /* 0x000fea0003800000 */
.L_x_21459:
        /* <DEDUP_REMOVED lines=16> */
.L_x_21465:
[----:B------:R-:W-:Y:S05]  /*e540*/  BSYNC B3 ;  /* 0x0000000000037941 */ /* 0x000fea0003800000 */
.L_x_21464:
        /* <DEDUP_REMOVED lines=44> */
.L_x_21463:
[----:B------:R-:W-:Y:S05]  /*e810*/  BSYNC B2 ;  /* 0x0000000000027941 */ /* 0x000fea0003800000 */
.L_x_21462:
[----:B------:R-:W2:Y:S01]  /*e820*/  LDL R87, [R1] ;  /* 0x0000000001577983 */ /* 0x000ea20000100800 */
        /* <DEDUP_REMOVED lines=21> */
.L_x_21467:
[----:B------:R-:W-:Y:S02]  /*e980*/  IMAD.MOV.U32 R87, RZ, RZ, R152 ;  /* 0x000000ffff577224 */ /* 0x000fe400078e0098 */
.L_x_21468:
[----:B------:R-:W-:Y:S05]  /*e990*/  BSYNC B2 ;  /* 0x0000000000027941 */ /* 0x000fea0003800000 */
.L_x_21466:
        /* <DEDUP_REMOVED lines=16> */
.L_x_21472:
[----:B------:R-:W-:Y:S05]  /*eaa0*/  BSYNC B3 ;  /* 0x0000000000037941 */ /* 0x000fea0003800000 */
.L_x_21471:
        /* <DEDUP_REMOVED lines=44> */
.L_x_21470:
[----:B------:R-:W-:Y:S05]  /*ed70*/  BSYNC B2 ;  /* 0x0000000000027941 */ /* 0x000fea0003800000 */
.L_x_21469:
        /* <DEDUP_REMOVED lines=21> */
.L_x_21474:
[----:B------:R-:W-:Y:S02]  /*eed0*/  IMAD.MOV.U32 R151, RZ, RZ, R152 ;  /* 0x000000ffff977224 */ /* 0x000fe400078e0098 */
.L_x_21475:
[----:B------:R-:W-:Y:S05]  /*eee0*/  BSYNC B2 ;  /* 0x0000000000027941 */ /* 0x000fea0003800000 */
.L_x_21473:
        /* <DEDUP_REMOVED lines=16> */
.L_x_21479:
[----:B------:R-:W-:Y:S05]  /*eff0*/  BSYNC B3 ;  /* 0x0000000000037941 */ /* 0x000fea0003800000 */
.L_x_21478:
        /* <DEDUP_REMOVED lines=44> */
.L_x_21477:
[----:B------:R-:W-:Y:S05]  /*f2c0*/  BSYNC B2 ;  /* 0x0000000000027941 */ /* 0x000fea0003800000 */
.L_x_21476:
        /* <DEDUP_REMOVED lines=21> */
.L_x_21481:
[----:B------:R-:W-:Y:S02]  /*f420*/  IMAD.MOV.U32 R89, RZ, RZ, R152 ;  /* 0x000000ffff597224 */ /* 0x000fe400078e0098 */
.L_x_21482:
[----:B------:R-:W-:Y:S05]  /*f430*/  BSYNC B2 ;  /* 0x0000000000027941 */ /* 0x000fea0003800000 */
.L_x_21480:
        /* <DEDUP_REMOVED lines=16> */
.L_x_21486:
[----:B------:R-:W-:Y:S05]  /*f540*/  BSYNC B3 ;  /* 0x0000000000037941 */ /* 0x000fea0003800000 */
.L_x_21485:
        /* <DEDUP_REMOVED lines=44> */
.L_x_21484:
[----:B------:R-:W-:Y:S05]  /*f810*/  BSYNC B2 ;  /* 0x0000000000027941 */ /* 0x000fea0003800000 */
.L_x_21483:
        /* <DEDUP_REMOVED lines=21> */
.L_x_21488:
[----:B------:R-:W-:Y:S02]  /*f970*/  IMAD.MOV.U32 R90, RZ, RZ, R152 ;  /* 0x000000ffff5a7224 */ /* 0x000fe400078e0098 */
.L_x_21489:
[----:B------:R-:W-:Y:S05]  /*f980*/  BSYNC B2 ;  /* 0x0000000000027941 */ /* 0x000fea0003800000 */
.L_x_21487:
        /* <DEDUP_REMOVED lines=16> */
.L_x_21493:
[----:B------:R-:W-:Y:S05]  /*fa90*/  BSYNC B3 ;  /* 0x0000000000037941 */ /* 0x000fea0003800000 */
.L_x_21492:
        /* <DEDUP_REMOVED lines=44> */
.L_x_21491:
[----:B------:R-:W-:Y:S05]  /*fd60*/  BSYNC B2 ;  /* 0x0000000000027941 */ /* 0x000fea0003800000 */
.L_x_21490:
        /* <DEDUP_REMOVED lines=21> */
.L_x_21495:
[----:B------:R-:W-:Y:S02]  /*fec0*/  MOV R222, R152 ;  /* 0x0000009800de7202 */ /* 0x000fe40000000f00 */
.L_x_21496:
[----:B------:R-:W-:Y:S05]  /*fed0*/  BSYNC B2 ;  /* 0x0000000000027941 */ /* 0x000fea0003800000 */
.L_x_21494:
        /* <DEDUP_REMOVED lines=19> */
.L_x_21500:
[----:B------:R-:W-:Y:S05]  /*10010*/  BSYNC B3 ;  /* 0x0000000000037941 */ /* 0x000fea0003800000 */
.L_x_21499:
        /* <DEDUP_REMOVED lines=44> */
.L_x_21498:
[----:B------:R-:W-:Y:S05]  /*102e0*/  BSYNC B2 ;  /* 0x0000000000027941 */ /* 0x000fea0003800000 */
.L_x_21497:
[----:B------:R-:W0:Y:S01]  /*102f0*/  I2F.U32 R162, R222 ;  /* 0x000000de00a27306 */ /* 0x000e220000201000 */
[----:B------:R-:W-:Y:S02]  /*10300*/  SEL R118, RZ, 0x10000, P5 ;  /* 0x00010000ff767807 */ /* 0x000fe40002800000 */
[----:B------:R-:W-:Y:S02]  /*10310*/  SEL R119, RZ, 0x100, P4 ;  /* 0x00000100ff777807 */ /* 0x000fe40002000000 */
[----:B------:R-:W-:Y:S02]  /*10320*/  PRMT R91, RZ, 0x7610, R91 ;  /* 0x00007610ff5b7816 */ /* 0x000fe4000000005b */
[----:B------:R-:W-:Y:S02]  /*10330*/  SEL R164, RZ, 0x1, P3 ;  /* 0x00000001ffa47807 */ /* 0x000fe40001800000 */
[----:B------:R-:W-:Y:S01]  /*10340*/  LOP3.LUT P5, RZ, R5, 0x2, RZ, 0xc0, !PT ;  /* 0x0000000205ff7812 */ /* 0x000fe200078ac0ff */
[----:B------:R-:W-:Y:S01]  /*10350*/  FMUL.FTZ R91, R91, R116 ;  /* 0x000000745b5b7220 */ /* 0x000fe20000410000 */
[----:B------:R-:W-:-:S03]  /*10360*/  LOP3.LUT P6, RZ, R5, 0x4, RZ, 0xc0, !PT ;  /* 0x0000000405ff7812 */ /* 0x000fc600078cc0ff */
[----:B------:R-:W-:Y:S02]  /*10370*/  FMUL.FTZ R91, R91, c[0x0][0x1e8] ;  /* 0x00007a005b5b7a20 */ /* 0x000fe40000410000 */
[----:B0-----:R-:W-:Y:S01]  /*10380*/  FFMA.FTZ R169, R162, R169, 1.1641532182693481445e-10 ;  /* 0x2f000000a2a97423 */ /* 0x001fe200000100a9 */
[----:B------:R-:W-:-:S04]  /*10390*/  SEL R162, RZ, 0x1, P2 ;  /* 0x00000001ffa27807 */ /* 0x000fc80001000000 */
[----:B------:R-:W-:-:S04]  /*103a0*/  FSETP.GTU.FTZ.AND P2, PT, R169, c[0x0][0x1e4], PT ;  /* 0x00007900a9007a0b */ /* 0x000fc80003f5c000 */
[----:B------:R-:W-:Y:S02]  /*103b0*/  SEL R163, RZ, 0x1000000, P2 ;  /* 0x01000000ffa37807 */ /* 0x000fe40001000000 */
[----:B------:R-:W-:Y:S02]  /*103c0*/  FSEL R91, R91, RZ, !P2 ;  /* 0x000000ff5b5b7208 */ /* 0x000fe40005000000 */
[----:B------:R-:W-:Y:S01]  /*103d0*/  LOP3.LUT R163, R119, R163, R118, 0xfe, !PT ;  /* 0x000000a377a37212 */ /* 0x000fe200078efe76 */
[----:B------:R-:W-:Y:S01]  /*103e0*/  IMAD.WIDE.U32 R118, R162, 0x1000000, RZ ;  /* 0x01000000a2767825 */ /* 0x000fe200078e00ff */
[----:B------:R-:W-:-:S03]  /*103f0*/  SEL R162, RZ, 0x1, P1 ;  /* 0x00000001ffa27807 */ /* 0x000fc60000800000 */
[----:B------:R-:W-:Y:S01]  /*10400*/  FMUL.FTZ R91, R248, R91 ;  /* 0x0000005bf85b7220 */ /* 0x000fe20000410000 */
[----:B------:R-:W-:Y:S01]  /*10410*/  LOP3.LUT R119, R119, R163, R164, 0xfe, !PT ;  /* 0x000000a377777212 */ /* 0x000fe200078efea4 */
[----:B------:R-:W-:Y:S01]  /*10420*/  IMAD.WIDE.U32 R162, R162, 0x10000, RZ ;  /* 0x00010000a2a27825 */ /* 0x000fe200078e00ff */
[----:B------:R-:W-:-:S03]  /*10430*/  SEL R164, RZ, 0x1, P5 ;  /* 0x00000001ffa47807 */ /* 0x000fc60002800000 */
[----:B------:R-:W-:Y:S02]  /*10440*/  @P0 FADD.FTZ R91, R51, R91 ;  /* 0x0000005b335b0221 */ /* 0x000fe40000010000 */
[----:B------:R-:W-:-:S05]  /*10450*/  IMAD.WIDE.U32 R164, R164, 0x100, RZ ;  /* 0x00000100a4a47825 */ /* 0x000fca00078e00ff */
[----:B------:R-:W-:Y:S02]  /*10460*/  LOP3.LUT R162, R164, R118, R162, 0xfe, !PT ;  /* 0x00000076a4a27212 */ /* 0x000fe400078efea2 */
[----:B------:R-:W-:Y:S02]  /*10470*/  LEA R118, P1, R117, c[0x0][0x188], 0x5 ;  /* 0x0000620075767a11 */ /* 0x000fe400078228ff */
[----:B------:R-:W-:Y:S02]  /*10480*/  LOP3.LUT R163, R165, R119, R163, 0xfe, !PT ;  /* 0x00000077a5a37212 */ /* 0x000fe400078efea3 */
[----:B------:R-:W-:-:S05]  /*10490*/  LEA.HI.X R119, R117, c[0x0][0x18c], RZ, 0x5, P1 ;  /* 0x0000630075777a11 */ /* 0x000fca00008f2cff */
[----:B------:R-:W-:Y:S04]  /*104a0*/  STG.E.128 [R118.64], R84 ;  /* 0x0000005476007986 */ /* 0x000fe8000c101d06 */
[----:B------:R0:W-:Y:S02]  /*104b0*/  STG.E.128 [R118.64+0x10], R88 ;  /* 0x0000105876007986 */ /* 0x0001e4000c101d06 */
[----:B0-----:R-:W-:-:S04]  /*104c0*/  SEL R118, RZ, 0x1, P6 ;  /* 0x00000001ff767807 */ /* 0x001fc80003000000 */
[----:B------:R-:W-:Y:S02]  /*104d0*/  LOP3.LUT R162, R162, R118, RZ, 0xfc, !PT ;  /* 0x00000076a2a27212 */ /* 0x000fe400078efcff */
[----:B------:R-:W-:-:S04]  /*104e0*/  LEA R118, P0, R117, c[0x0][0x190], 0x3 ;  /* 0x0000640075767a11 */ /* 0x000fc800078018ff */
[C---:B------:R-:W-:Y:S02]  /*104f0*/  LEA.HI.X R119, R117.reuse, c[0x0][0x194], RZ, 0x3, P0 ;  /* 0x0000650075777a11 */ /* 0x040fe400000f1cff */
[----:B------:R-:W-:-:S03]  /*10500*/  IADD3 R117, R117, 0x20, RZ ;  /* 0x0000002075757810 */ /* 0x000fc60007ffe0ff */
[----:B------:R0:W-:Y:S04]  /*10510*/  STG.E.64 [R118.64], R162 ;  /* 0x000000a276007986 */ /* 0x0001e8000c101b06 */
.L_x_21444:
[----:B------:R-:W-:Y:S05]  /*10520*/  BSYNC B1 ;  /* 0x0000000000017941 */ /* 0x000fea0003800000 */
.L_x_21443:
        /* <DEDUP_REMOVED lines=19> */
[----:B------:R-:W-:Y:S02]  /*10660*/  ISETP.NE.AND P0, PT, R151, 0x3, PT ;  /* 0x000000039700780c */ /* 0x000fe40003f05270 */
[----:B------:R-:W-:-:S11]  /*10670*/  MOV R162, R147 ;  /* 0x0000009300a27202 */ /* 0x000fd60000000f00 */
[----:B------:R-:W-:Y:S05]  /*10680*/  @P0 BRA `(.L_x_21505) ;  /* 0x0000003000000947 */ /* 0x000fea0003800000 */
[----:B------:R-:W-:Y:S01]  /*10690*/  IMAD.MOV.U32 R162, RZ, RZ, R154 ;  /* 0x000000ffffa27224 */ /* 0x000fe200078e009a */
[----:B------:R-:W-:Y:S05]  /*106a0*/  BRA `(.L_x_21505) ;  /* 0x0000001000007947 */ /* 0x000fea0003800000 */
.L_x_21504:
[----:B01----:R-:W-:Y:S02]  /*106b0*/  IMAD.MOV.U32 R162, RZ, RZ, R152 ;  /* 0x000000ffffa27224 */ /* 0x003fe400078e0098 */
.L_x_21505:
[----:B------:R-:W-:Y:S05]  /*106c0*/  BSYNC B2 ;  /* 0x0000000000027941 */ /* 0x000fea0003800000 */
.L_x_21503:
        /* <DEDUP_REMOVED lines=16> */
.L_x_21509:
[----:B------:R-:W-:Y:S05]  /*107d0*/  BSYNC B3 ;  /* 0x0000000000037941 */ /* 0x000fea0003800000 */
.L_x_21508:
        /* <DEDUP_REMOVED lines=44> */
.L_x_21507:
[----:B------:R-:W-:Y:S05]  /*10aa0*/  BSYNC B2 ;  /* 0x0000000000027941 */ /* 0x000fea0003800000 */
.L_x_21506:
        /* <DEDUP_REMOVED lines=26> */
.L_x_21511:
[----:B------:R-:W-:Y:S02]  /*10c50*/  IMAD.MOV.U32 R93, RZ, RZ, R152 ;  /* 0x000000ffff5d7224 */ /* 0x000fe400078e0098 */
.L_x_21512:
[----:B------:R-:W-:Y:S05]  /*10c60*/  BSYNC B2 ;  /* 0x0000000000027941 */ /* 0x000fea0003800000 */
.L_x_21510:
        /* <DEDUP_REMOVED lines=16> */
.L_x_21516:
[----:B------:R-:W-:Y:S05]  /*10d70*/  BSYNC B3 ;  /* 0x0000000000037941 */ /* 0x000fea0003800000 */
.L_x_21515:
        /* <DEDUP_REMOVED lines=44> */
.L_x_21514:
[----:B------:R-:W-:Y:S05]  /*11040*/  BSYNC B2 ;  /* 0x0000000000027941 */ /* 0x000fea0003800000 */
.L_x_21513:
        /* <DEDUP_REMOVED lines=23> */
.L_x_21518:
[----:B------:R-:W-:Y:S02]  /*111c0*/  IMAD.MOV.U32 R96, RZ, RZ, R152 ;  /* 0x000000ffff607224 */ /* 0x000fe400078e0098 */
.L_x_21519:
[----:B------:R-:W-:Y:S05]  /*111d0*/  BSYNC B2 ;  /* 0x0000000000027941 */ /* 0x000fea0003800000 */
.L_x_21517:
        /* <DEDUP_REMOVED lines=16> */
.L_x_21523:
[----:B------:R-:W-:Y:S05]  /*112e0*/  BSYNC B3 ;  /* 0x0000000000037941 */ /* 0x000fea0003800000 */
.L_x_21522:
        /* <DEDUP_REMOVED lines=44> */
.L_x_21521:
[----:B------:R-:W-:Y:S05]  /*115b0*/  BSYNC B2 ;  /* 0x0000000000027941 */ /* 0x000fea0003800000 */
.L_x_21520:
        /* <DEDUP_REMOVED lines=21> */
.L_x_21525:
[----:B------:R-:W-:Y:S02]  /*11710*/  IMAD.MOV.U32 R95, RZ, RZ, R152 ;  /* 0x000000ffff5f7224 */ /* 0x000fe400078e0098 */
.L_x_21526:
[----:B------:R-:W-:Y:S05]  /*11720*/  BSYNC B2 ;  /* 0x0000000000027941 */ /* 0x000fea0003800000 */
.L_x_21524:
        /* <DEDUP_REMOVED lines=16> */
.L_x_21530:
[----:B------:R-:W-:Y:S05]  /*11830*/  BSYNC B3 ;  /* 0x0000000000037941 */ /* 0x000fea0003800000 */
.L_x_21529:
        /* <DEDUP_REMOVED lines=44> */
.L_x_21528:
[----:B------:R-:W-:Y:S05]  /*11b00*/  BSYNC B2 ;  /* 0x0000000000027941 */ /* 0x000fea0003800000 */
.L_x_21527:
        /* <DEDUP_REMOVED lines=21> */
.L_x_21532:
[----:B------:R-:W-:Y:S02]  /*11c60*/  IMAD.MOV.U32 R151, RZ, RZ, R152 ;  /* 0x000000ffff977224 */ /* 0x000fe400078e0098 */
.L_x_21533:
[----:B------:R-:W-:Y:S05]  /*11c70*/  BSYNC B2 ;  /* 0x0000000000027941 */ /* 0x000fea0003800000 */
.L_x_21531:
        /* <DEDUP_REMOVED lines=16> */
.L_x_21537:
[----:B------:R-:W-:Y:S05]  /*11d80*/  BSYNC B3 ;  /* 0x0000000000037941 */ /* 0x000fea0003800000 */
.L_x_21536:
        /* <DEDUP_REMOVED lines=44> */
.L_x_21535:
[----:B------:R-:W-:Y:S05]  /*12050*/  BSYNC B2 ;  /* 0x0000000000027941 */ /* 0x000fea0003800000 */
.L_x_21534:
        /* <DEDUP_REMOVED lines=21> */
.L_x_21539:
[----:B------:R-:W-:Y:S02]  /*121b0*/  IMAD.MOV.U32 R97, RZ, RZ, R152 ;  /* 0x000000ffff617224 */ /* 0x000fe400078e0098 */
.L_x_21540:
[----:B------:R-:W-:Y:S05]  /*121c0*/  BSYNC B2 ;  /* 0x0000000000027941 */ /* 0x000fea0003800000 */
.L_x_21538:
        /* <DEDUP_REMOVED lines=16> */
.L_x_21544:
[----:B------:R-:W-:Y:S05]  /*122d0*/  BSYNC B3 ;  /* 0x0000000000037941 */ /* 0x000fea0003800000 */
.L_x_21543:
        /* <DEDUP_REMOVED lines=44> */
.L_x_21542:
[----:B------:R-:W-:Y:S05]  /*125a0*/  BSYNC B2 ;  /* 0x0000000000027941 */ /* 0x000fea0003800000 */
.L_x_21541:
        /* <DEDUP_REMOVED lines=21> */
.L_x_21546:
[----:B------:R-:W-:Y:S02]  /*12700*/  MOV R98, R152 ;  /* 0x0000009800627202 */ /* 0x000fe40000000f00 */
.L_x_21547:
[----:B------:R-:W-:Y:S05]  /*12710*/  BSYNC B2 ;  /* 0x0000000000027941 */ /* 0x000fea0003800000 */
.L_x_21545:
        /* <DEDUP_REMOVED lines=16> */
.L_x_21551:
[----:B------:R-:W-:Y:S05]  /*12820*/  BSYNC B3 ;  /* 0x0000000000037941 */ /* 0x000fea0003800000 */
.L_x_21550:
        /* <DEDUP_REMOVED lines=44> */
.L_x_21549:
[----:B------:R-:W-:Y:S05]  /*12af0*/  BSYNC B2 ;  /* 0x0000000000027941 */ /* 0x000fea0003800000 */
.L_x_21548:
        /* <DEDUP_REMOVED lines=21> */
.L_x_21553:
[----:B------:R-:W-:Y:S02]  /*12c50*/  IMAD.MOV.U32 R222, RZ, RZ, R152 ;  /* 0x000000ffffde7224 */ /* 0x000fe400078e0098 */
.L_x_21554:
[----:B------:R-:W-:Y:S05]  /*12c60*/  BSYNC B2 ;  /* 0x0000000000027941 */ /* 0x000fea0003800000 */
.L_x_21552:
        /* <DEDUP_REMOVED lines=19> */
.L_x_21558:
[----:B------:R-:W-:Y:S05]  /*12da0*/  BSYNC B3 ;  /* 0x0000000000037941 */ /* 0x000fea0003800000 */
.L_x_21557:
        /* <DEDUP_REMOVED lines=44> */
.L_x_21556:
[----:B------:R-:W-:Y:S05]  /*13070*/  BSYNC B2 ;  /* 0x0000000000027941 */ /* 0x000fea0003800000 */
.L_x_21555:
        /* <DEDUP_REMOVED lines=35> */
.L_x_21502:
[----:B------:R-:W-:Y:S05]  /*132b0*/  BSYNC B1 ;  /* 0x0000000000017941 */ /* 0x000fea0003800000 */
.L_x_21501:
        /* <DEDUP_REMOVED lines=24> */
.L_x_21562:
[----:B01----:R-:W-:Y:S02]  /*13440*/  IMAD.MOV.U32 R162, RZ, RZ, R152 ;  /* 0x000000ffffa27224 */ /* 0x003fe400078e0098 */
.L_x_21563:
[----:B------:R-:W-:Y:S05]  /*13450*/  BSYNC B2 ;  /* 0x0000000000027941 */ /* 0x000fea0003800000 */
.L_x_21561:
        /* <DEDUP_REMOVED lines=16> */
.L_x_21567:
[----:B------:R-:W-:Y:S05]  /*13560*/  BSYNC B3 ;  /* 0x0000000000037941 */ /* 0x000fea0003800000 */
.L_x_21566:
        /* <DEDUP_REMOVED lines=37> */
[----:B------:R-:W-:-:S04]  /*137c0*/  HFMA2.MMA R103, -RZ, RZ, 0, 0 ;  /* 0x00000000ff677435 */ /* 0x000fc800000001ff */
[----:B------:R-:W-:-:S04]  /*137d0*/  IMAD.WIDE.U32 R100, R100, -0x2daee0ad, RZ ;  /* 0xd2511f5364647825 */ /* 0x000fc800078e00ff */
[----:B------:R-:W-:Y:S01]  /*137e0*/  IMAD.MOV.U32 R154, RZ, RZ, R100 ;  /* 0x000000ffff9a7224 */ /* 0x000fe200078e0064 */
[----:B------:R-:W-:Y:S01]  /*137f0*/  LOP3.LUT R148, R101, UR26, R118, 0x96, !PT ;  /* 0x0000001a65947c12 */ /* 0x000fe2000f8e9676 */
[----:B------:R-:W-:-:S04]  /*13800*/  IMAD.WIDE.U32 R100, R119, -0x326172a9, RZ ;  /* 0xcd9e8d5777647825 */ /* 0x000fc800078e00ff */
[----:B------:R-:W-:Y:S01]  /*13810*/  IMAD.MOV.U32 R152, RZ, RZ, R100 ;  /* 0x000000ffff987224 */ /* 0x000fe200078e0064 */
[----:B------:R-:W-:Y:S02]  /*13820*/  LOP3.LUT R147, R101, UR25, R102, 0x96, !PT ;  /* 0x0000001965937c12 */ /* 0x000fe4000f8e9666 */
.L_x_21565:
[----:B------:R-:W-:Y:S05]  /*13830*/  BSYNC B2 ;  /* 0x0000000000027941 */ /* 0x000fea0003800000 */
.L_x_21564:
        /* <DEDUP_REMOVED lines=26> */
.L_x_21569:
[----:B------:R-:W-:Y:S02]  /*139e0*/  IMAD.MOV.U32 R101, RZ, RZ, R152 ;  /* 0x000000ffff657224 */ /* 0x000fe400078e0098 */
.L_x_21570:
[----:B------:R-:W-:Y:S05]  /*139f0*/  BSYNC B2 ;  /* 0x0000000000027941 */ /* 0x000fea0003800000 */
.L_x_21568:
        /* <DEDUP_REMOVED lines=16> */
.L_x_21574:
[----:B------:R-:W-:Y:S05]  /*13b00*/  BSYNC B3 ;  /* 0x0000000000037941 */ /* 0x000fea0003800000 */
.L_x_21573:
        /* <DEDUP_REMOVED lines=44> */
.L_x_21572:
[----:B------:R-:W-:Y:S05]  /*13dd0*/  BSYNC B2 ;  /* 0x0000000000027941 */ /* 0x000fea0003800000 */
.L_x_21571:
        /* <DEDUP_REMOVED lines=23> */
.L_x_21576:
[----:B------:R-:W-:Y:S02]  /*13f50*/  IMAD.MOV.U32 R104, RZ, RZ, R152 ;  /* 0x000000ffff687224 */ /* 0x000fe400078e0098 */
.L_x_21577:
[----:B------:R-:W-:Y:S05]  /*13f60*/  BSYNC B2 ;  /* 0x0000000000027941 */ /* 0x000fea0003800000 */
.L_x_21575:
        /* <DEDUP_REMOVED lines=16> */
.L_x_21581:
[----:B------:R-:W-:Y:S05]  /*14070*/  BSYNC B3 ;  /* 0x0000000000037941 */ /* 0x000fea0003800000 */
.L_x_21580:
        /* <DEDUP_REMOVED lines=44> */
.L_x_21579:
[----:B------:R-:W-:Y:S05]  /*14340*/  BSYNC B2 ;  /* 0x0000000000027941 */ /* 0x000fea0003800000 */
.L_x_21578:
        /* <DEDUP_REMOVED lines=21> */
.L_x_21583:
[----:B------:R-:W-:Y:S02]  /*144a0*/  IMAD.MOV.U32 R103, RZ, RZ, R152 ;  /* 0x000000ffff677224 */ /* 0x000fe400078e0098 */
.L_x_21584:
[----:B------:R-:W-:Y:S05]  /*144b0*/  BSYNC B2 ;  /* 0x0000000000027941 */ /* 0x000fea0003800000 */
.L_x_21582:
        /* <DEDUP_REMOVED lines=16> */
.L_x_21588:
[----:B------:R-:W-:Y:S05]  /*145c0*/  BSYNC B3 ;  /* 0x0000000000037941 */ /* 0x000fea0003800000 */
.L_x_21587:
        /* <DEDUP_REMOVED lines=44> */
.L_x_21586:
[----:B------:R-:W-:Y:S05]  /*14890*/  BSYNC B2 ;  /* 0x0000000000027941 */ /* 0x000fea0003800000 */
.L_x_21585:
        /* <DEDUP_REMOVED lines=21> */
.L_x_21590:
[----:B------:R-:W-:Y:S02]  /*149f0*/  IMAD.MOV.U32 R151, RZ, RZ, R152 ;  /* 0x000000ffff977224 */ /* 0x000fe400078e0098 */
.L_x_21591:
[----:B------:R-:W-:Y:S05]  /*14a00*/  BSYNC B2 ;  /* 0x0000000000027941 */ /* 0x000fea0003800000 */
.L_x_21589:
        /* <DEDUP_REMOVED lines=16> */
.L_x_21595:
[----:B------:R-:W-:Y:S05]  /*14b10*/  BSYNC B3 ;  /* 0x0000000000037941 */ /* 0x000fea0003800000 */
.L_x_21594:
        /* <DEDUP_REMOVED lines=44> */
.L_x_21593:
[----:B------:R-:W-:Y:S05]  /*14de0*/  BSYNC B2 ;  /* 0x0000000000027941 */ /* 0x000fea0003800000 */
.L_x_21592:
        /* <DEDUP_REMOVED lines=21> */
.L_x_21597:
[----:B------:R-:W-:Y:S02]  /*14f40*/  MOV R105, R152 ;  /* 0x0000009800697202 */ /* 0x000fe40000000f00 */
.L_x_21598:
[----:B------:R-:W-:Y:S05]  /*14f50*/  BSYNC B2 ;  /* 0x0000000000027941 */ /* 0x000fea0003800000 */
.L_x_21596:
        /* <DEDUP_REMOVED lines=16> */
.L_x_21602:
[----:B------:R-:W-:Y:S05]  /*15060*/  BSYNC B3 ;  /* 0x0000000000037941 */ /* 0x000fea0003800000 */
.L_x_21601:
        /* <DEDUP_REMOVED lines=44> */
.L_x_21600:
[----:B------:R-:W-:Y:S05]  /*15330*/  BSYNC B2 ;  /* 0x0000000000027941 */ /* 0x000fea0003800000 */
.L_x_21599:
        /* <DEDUP_REMOVED lines=21> */
.L_x_21604:
[----:B------:R-:W-:Y:S02]  /*15490*/  IMAD.MOV.U32 R106, RZ, RZ, R152 ;  /* 0x000000ffff6a7224 */ /* 0x000fe400078e0098 */
.L_x_21605:
[----:B------:R-:W-:Y:S05]  /*154a0*/  BSYNC B2 ;  /* 0x0000000000027941 */ /* 0x000fea0003800000 */
.L_x_21603:
        /* <DEDUP_REMOVED lines=16> */
.L_x_21609:
[----:B------:R-:W-:Y:S05]  /*155b0*/  BSYNC B3 ;  /* 0x0000000000037941 */ /* 0x000fea0003800000 */
.L_x_21608:
        /* <DEDUP_REMOVED lines=44> */
.L_x_21607:
[----:B------:R-:W-:Y:S05]  /*15880*/  BSYNC B2 ;  /* 0x0000000000027941 */ /* 0x000fea0003800000 */
.L_x_21606:
        /* <DEDUP_REMOVED lines=21> */
.L_x_21611:
[----:B------:R-:W-:Y:S02]  /*159e0*/  IMAD.MOV.U32 R222, RZ, RZ, R152 ;  /* 0x000000ffffde7224 */ /* 0x000fe400078e0098 */
.L_x_21612:
[----:B------:R-:W-:Y:S05]  /*159f0*/  BSYNC B2 ;  /* 0x0000000000027941 */ /* 0x000fea0003800000 */
.L_x_21610:
        /* <DEDUP_REMOVED lines=19> */
.L_x_21616:
[----:B------:R-:W-:Y:S05]  /*15b30*/  BSYNC B3 ;  /* 0x0000000000037941 */ /* 0x000fea0003800000 */
.L_x_21615:
        /* <DEDUP_REMOVED lines=44> */
.L_x_21614:
[----:B------:R-:W-:Y:S05]  /*15e00*/  BSYNC B2 ;  /* 0x0000000000027941 */ /* 0x000fea0003800000 */
.L_x_21613:
        /* <DEDUP_REMOVED lines=35> */
.L_x_21560:
[----:B------:R-:W-:Y:S05]  /*16040*/  BSYNC B1 ;  /* 0x0000000000017941 */ /* 0x000fea0003800000 */
.L_x_21559:
[----:B------:R-:W-:Y:S01]  /*16050*/  LOP3.LUT P0, RZ, R5, 0x10, RZ, 0xc0, !PT ;  /* 0x0000001005ff7812 */ /* 0x000fe2000780c0ff */
[----:B------:R-:W-:-:S12]  /*16060*/  BSSY B1, `(.L_x_21617) ;  /* 0x00002d6000017945 */ /* 0x000fd80003800000 */
[----:B------:R-:W-:Y:S05]  /*16070*/  @!P0 BRA `(.L_x_21618) ;  /* 0x00002d4000008947 */ /* 0x000fea0003800000 */
[----:B------:R-:W-:Y:S01]  /*16080*/  HFMA2.MMA R112, -RZ, RZ, 0, 9.5367431640625e-07 ;  /* 0x00000010ff707435 */ /* 0x000fe200000001ff */
[----:B------:R-:W-:-:S04]  /*16090*/  ISETP.NE.U32.AND P0, PT, RZ, c[0x0][0x180], PT ;  /* 0x00006000ff007a0c */ /* 0x000fc80003f05070 */
[----:B------:R-:W-:-:S05]  /*160a0*/  ISETP.NE.AND.EX P0, PT, RZ, c[0x0][0x184], PT, P0 ;  /* 0x00006100ff007a0c */ /* 0x000fca0003f05300 */
[----:B------:R-:W-:-:S06]  /*160b0*/  IMAD.WIDE.U32 R112, R117, R112, c[0x0][0x170] ;  /* 0x00005c0075707625 */ /* 0x000fcc00078e0070 */
[----:B------:R-:W5:Y:S02]  /*160c0*/  LDG.E.128 R112, [R112.64] ;  /* 0x0000000670707981 */ /* 0x000f64000c1e1d00 */
        /* <DEDUP_REMOVED lines=16> */
.L_x_21620:
[----:B01----:R-:W-:Y:S02]  /*161d0*/  IMAD.MOV.U32 R162, RZ, RZ, R152 ;  /* 0x000000ffffa27224 */ /* 0x003fe400078e0098 */
.L_x_21621:
[----:B------:R-:W-:Y:S05]  /*161e0*/  BSYNC B2 ;  /* 0x0000000000027941 */ /* 0x000fea0003800000 */
.L_x_21619:
        /* <DEDUP_REMOVED lines=16> */
.L_x_21625:
[----:B------:R-:W-:Y:S05]  /*162f0*/  BSYNC B3 ;  /* 0x0000000000037941 */ /* 0x000fea0003800000 */
.L_x_21624:
        /* <DEDUP_REMOVED lines=44> */
.L_x_21623:
[----:B------:R-:W-:Y:S05]  /*165c0*/  BSYNC B2 ;  /* 0x0000000000027941 */ /* 0x000fea0003800000 */
.L_x_21622:
        /* <DEDUP_REMOVED lines=26> */
.L_x_21627:
[----:B------:R-:W-:Y:S02]  /*16770*/  IMAD.MOV.U32 R109, RZ, RZ, R152 ;  /* 0x000000ffff6d7224 */ /* 0x000fe400078e0098 */
.L_x_21628:
[----:B------:R-:W-:Y:S05]  /*16780*/  BSYNC B2 ;  /* 0x0000000000027941 */ /* 0x000fea0003800000 */
.L_x_21626:
        /* <DEDUP_REMOVED lines=16> */
.L_x_21632:
[----:B------:R-:W-:Y:S05]  /*16890*/  BSYNC B3 ;  /* 0x0000000000037941 */ /* 0x000fea0003800000 */
.L_x_21631:
        /* <DEDUP_REMOVED lines=44> */
.L_x_21630:
[----:B------:R-:W-:Y:S05]  /*16b60*/  BSYNC B2 ;  /* 0x0000000000027941 */ /* 0x000fea0003800000 */
.L_x_21629:
        /* <DEDUP_REMOVED lines=23> */
.L_x_21634:
[----:B------:R-:W-:Y:S02]  /*16ce0*/  IMAD.MOV.U32 R112, RZ, RZ, R152 ;  /* 0x000000ffff707224 */ /* 0x000fe400078e0098 */
.L_x_21635:
[----:B------:R-:W-:Y:S05]  /*16cf0*/  BSYNC B2 ;  /* 0x0000000000027941 */ /* 0x000fea0003800000 */
.L_x_21633:
        /* <DEDUP_REMOVED lines=16> */
.L_x_21639:
[----:B------:R-:W-:Y:S05]  /*16e00*/  BSYNC B3 ;  /* 0x0000000000037941 */ /* 0x000fea0003800000 */
.L_x_21638:
        /* <DEDUP_REMOVED lines=44> */
.L_x_21637:
[----:B------:R-:W-:Y:S05]  /*170d0*/  BSYNC B2 ;  /* 0x0000000000027941 */ /* 0x000fea0003800000 */
.L_x_21636:
        /* <DEDUP_REMOVED lines=21> */
.L_x_21641:
[----:B------:R-:W-:Y:S02]  /*17230*/  IMAD.MOV.U32 R111, RZ, RZ, R152 ;  /* 0x000000ffff6f7224 */ /* 0x000fe400078e0098 */
.L_x_21642:
[----:B------:R-:W-:Y:S05]  /*17240*/  BSYNC B2 ;  /* 0x0000000000027941 */ /* 0x000fea0003800000 */
.L_x_21640:
        /* <DEDUP_REMOVED lines=16> */
.L_x_21646:
[----:B------:R-:W-:Y:S05]  /*17350*/  BSYNC B3 ;  /* 0x0000000000037941 */ /* 0x000fea0003800000 */
.L_x_21645:
        /* <DEDUP_REMOVED lines=44> */
.L_x_21644:
[----:B------:R-:W-:Y:S05]  /*17620*/  BSYNC B2 ;  /* 0x0000000000027941 */ /* 0x000fea0003800000 */
.L_x_21643:
        /* <DEDUP_REMOVED lines=21> */
.L_x_21648:
[----:B------:R-:W-:Y:S02]  /*17780*/  MOV R151, R152 ;  /* 0x0000009800977202 */ /* 0x000fe40000000f00 */
.L_x_21649:
[----:B------:R-:W-:Y:S05]  /*17790*/  BSYNC B2 ;  /* 0x0000000000027941 */ /* 0x000fea0003800000 */
.L_x_21647:
        /* <DEDUP_REMOVED lines=16> */
.L_x_21653:
[----:B------:R-:W-:Y:S05]  /*178a0*/  BSYNC B3 ;  /* 0x0000000000037941 */ /* 0x000fea0003800000 */
.L_x_21652:
        /* <DEDUP_REMOVED lines=44> */
.L_x_21651:
[----:B------:R-:W-:Y:S05]  /*17b70*/  BSYNC B2 ;  /* 0x0000000000027941 */ /* 0x000fea0003800000 */
.L_x_21650:
        /* <DEDUP_REMOVED lines=21> */
.L_x_21655:
[----:B------:R-:W-:Y:S02]  /*17cd0*/  IMAD.MOV.U32 R113, RZ, RZ, R152 ;  /* 0x000000ffff717224 */ /* 0x000fe400078e0098 */
.L_x_21656:
[----:B------:R-:W-:Y:S05]  /*17ce0*/  BSYNC B2 ;  /* 0x0000000000027941 */ /* 0x000fea0003800000 */
.L_x_21654:
        /* <DEDUP_REMOVED lines=16> */
.L_x_21660:
[----:B------:R-:W-:Y:S05]  /*17df0*/  BSYNC B3 ;  /* 0x0000000000037941 */ /* 0x000fea0003800000 */
.L_x_21659:
        /* <DEDUP_REMOVED lines=44> */
.L_x_21658:
[----:B------:R-:W-:Y:S05]  /*180c0*/  BSYNC B2 ;  /* 0x0000000000027941 */ /* 0x000fea0003800000 */
.L_x_21657:
        /* <DEDUP_REMOVED lines=21> */
.L_x_21662:
[----:B------:R-:W-:Y:S02]  /*18220*/  IMAD.MOV.U32 R114, RZ, RZ, R152 ;  /* 0x000000ffff727224 */ /* 0x000fe400078e0098 */
.L_x_21663:
[----:B------:R-:W-:Y:S05]  /*18230*/  BSYNC B2 ;  /* 0x0000000000027941 */ /* 0x000fea0003800000 */
.L_x_21661:
        /* <DEDUP_REMOVED lines=16> */
.L_x_21667:
[----:B------:R-:W-:Y:S05]  /*18340*/  BSYNC B3 ;  /* 0x0000000000037941 */ /* 0x000fea0003800000 */
.L_x_21666:
        /* <DEDUP_REMOVED lines=44> */
.L_x_21665:
[----:B------:R-:W-:Y:S05]  /*18610*/  BSYNC B2 ;  /* 0x0000000000027941 */ /* 0x000fea0003800000 */
.L_x_21664:
        /* <DEDUP_REMOVED lines=21> */
.L_x_21669:
[----:B------:R-:W-:Y:S02]  /*18770*/  IMAD.MOV.U32 R222, RZ, RZ, R152 ;  /* 0x000000ffffde7224 */ /* 0x000fe400078e0098 */
.L_x_21670:
[----:B------:R-:W-:Y:S05]  /*18780*/  BSYNC B2 ;  /* 0x0000000000027941 */ /* 0x000fea0003800000 */
.L_x_21668:
        /* <DEDUP_REMOVED lines=19> */
.L_x_21674:
[----:B------:R-:W-:Y:S05]  /*188c0*/  BSYNC B3 ;  /* 0x0000000000037941 */ /* 0x000fea0003800000 */
.L_x_21673:
        /* <DEDUP_REMOVED lines=44> */
.L_x_21672:
[----:B------:R-:W-:Y:S05]  /*18b90*/  BSYNC B2 ;  /* 0x0000000000027941 */ /* 0x000fea0003800000 */
.L_x_21671:
[----:B------:R-:W0:Y:S01]  /*18ba0*/  I2F.U32 R118, R222 ;  /* 0x000000de00767306 */ /* 0x000e220000201000 */
        /* <DEDUP_REMOVED lines=14> */
[----:B------:R-:W-:Y:S02]  /*18c90*/  LOP3.LUT R162, R118, R119, R162, 0xfe, !PT ;  /* 0x0000007776a27212 */ /* 0x000fe400078efea2 */
[----:B------:R-:W-:Y:S01]  /*18ca0*/  SEL R118, RZ, 0x1, P2 ;  /* 0x00000001ff767807 */ /* 0x000fe20001000000 */
[----:B------:R-:W-:-:S04]  /*18cb0*/  FMUL.FTZ R115, R224, R115 ;  /* 0x00000073e0737220 */ /* 0x000fc80000410000 */
[----:B------:R-:W-:-:S04]  /*18cc0*/  IMAD.WIDE.U32 R118, R118, 0x1000000, RZ ;  /* 0x0100000076767825 */ /* 0x000fc800078e00ff */
[----:B------:R-:W-:Y:S01]  /*18cd0*/  @P0 FADD.FTZ R115, R51, R115 ;  /* 0x0000007333730221 */ /* 0x000fe20000010000 */
[----:B------:R-:W-:Y:S02]  /*18ce0*/  LOP3.LUT R116, R119, R162, R163, 0xfe, !PT ;  /* 0x000000a277747212 */ /* 0x000fe400078efea3 */
[----:B------:R-:W-:-:S05]  /*18cf0*/  SEL R162, RZ, 0x1, P1 ;  /* 0x00000001ffa27807 */ /* 0x000fca0000800000 */
[----:B------:R-:W-:-:S05]  /*18d00*/  IMAD.WIDE.U32 R162, R162, 0x10000, RZ ;  /* 0x00010000a2a27825 */ /* 0x000fca00078e00ff */
[----:B------:R-:W-:Y:S02]  /*18d10*/  LOP3.LUT R162, R164, R118, R162, 0xfe, !PT ;  /* 0x00000076a4a27212 */ /* 0x000fe400078efea2 */
[----:B------:R-:W-:Y:S02]  /*18d20*/  LEA R118, P1, R117, c[0x0][0x188], 0x5 ;  /* 0x0000620075767a11 */ /* 0x000fe400078228ff */
[----:B------:R-:W-:Y:S02]  /*18d30*/  LOP3.LUT R163, R165, R116, R163, 0xfe, !PT ;  /* 0x00000074a5a37212 */ /* 0x000fe400078efea3 */
[C---:B------:R-:W-:Y:S02]  /*18d40*/  LEA.HI.X R119, R117.reuse, c[0x0][0x18c], RZ, 0x5, P1 ;  /* 0x0000630075777a11 */ /* 0x040fe400008f2cff */
[----:B------:R-:W-:-:S03]  /*18d50*/  LEA R116, P0, R117, c[0x0][0x190], 0x3 ;  /* 0x0000640075747a11 */ /* 0x000fc600078018ff */
[----:B------:R-:W-:Y:S01]  /*18d60*/  STG.E.128 [R118.64], R108 ;  /* 0x0000006c76007986 */ /* 0x000fe2000c101d06 */
[----:B------:R-:W-:-:S03]  /*18d70*/  LEA.HI.X R117, R117, c[0x0][0x194], RZ, 0x3, P0 ;  /* 0x0000650075757a11 */ /* 0x000fc600000f1cff */
[----:B------:R0:W-:Y:S02]  /*18d80*/  STG.E.128 [R118.64+0x10], R112 ;  /* 0x0000107076007986 */ /* 0x0001e4000c101d06 */
[----:B0-----:R-:W-:-:S04]  /*18d90*/  SEL R118, RZ, 0x1, P6 ;  /* 0x00000001ff767807 */ /* 0x001fc80003000000 */
[----:B------:R-:W-:-:S05]  /*18da0*/  LOP3.LUT R162, R162, R118, RZ, 0xfc, !PT ;  /* 0x00000076a2a27212 */ /* 0x000fca00078efcff */
[----:B------:R0:W-:Y:S02]  /*18db0*/  STG.E.64 [R116.64], R162 ;  /* 0x000000a274007986 */ /* 0x0001e4000c101b06 */
.L_x_21618:
[----:B------:R-:W-:Y:S05]  /*18dc0*/  BSYNC B1 ;  /* 0x0000000000017941 */ /* 0x000fea0003800000 */
.L_x_21617:
[----:B0-----:R-:W-:Y:S01]  /*18dd0*/  FADD.FTZ R116, RZ, R52 ;  /* 0x00000034ff747221 */ /* 0x001fe20000010000 */
[C---:B------:R-:W-:Y:S01]  /*18de0*/  LOP3.LUT P0, RZ, R5.reuse, 0x8, RZ, 0xc0, !PT ;  /* 0x0000000805ff7812 */ /* 0x040fe2000780c0ff */
[----:B------:R-:W0:Y:S01]  /*18df0*/  S2R R117, SR_TID.X ;  /* 0x0000000000757919 */ /* 0x000e220000002100 */
        /* <DEDUP_REMOVED lines=77> */
.L_x_21695:
        /* <DEDUP_REMOVED lines=157> */
.L_x_21696:
        /* <DEDUP_REMOVED lines=50> */
.L_x_21678:
[----:B------:R-:W-:Y:S05]  /*19fc0*/  BSYNC B1 ;  /* 0x0000000000017941 */ /* 0x000fea0003800000 */
.L_x_21677:
        /* <DEDUP_REMOVED lines=35> */
.L_x_21680:
[----:B------:R-:W-:Y:S05]  /*1a200*/  BSYNC B1 ;  /* 0x0000000000017941 */ /* 0x000fea0003800000 */
.L_x_21679:
        /* <DEDUP_REMOVED lines=35> */
.L_x_21682:
[----:B------:R-:W-:Y:S05]  /*1a440*/  BSYNC B1 ;  /* 0x0000000000017941 */ /* 0x000fea0003800000 */
.L_x_21681:
        /* <DEDUP_REMOVED lines=35> */
.L_x_21684:
[----:B------:R-:W-:Y:S05]  /*1a680*/  BSYNC B1 ;  /* 0x0000000000017941 */ /* 0x000fea0003800000 */
.L_x_21683:
        /* <DEDUP_REMOVED lines=35> */
.L_x_21686:
[----:B------:R-:W-:Y:S05]  /*1a8c0*/  BSYNC B1 ;  /* 0x0000000000017941 */ /* 0x000fea0003800000 */
.L_x_21685:
        /* <DEDUP_REMOVED lines=35> */
.L_x_21688:
[----:B------:R-:W-:Y:S05]  /*1ab00*/  BSYNC B1 ;  /* 0x0000000000017941 */ /* 0x000fea0003800000 */
.L_x_21687:
        /* <DEDUP_REMOVED lines=35> */
.L_x_21690:
[----:B------:R-:W-:Y:S05]  /*1ad40*/  BSYNC B1 ;  /* 0x0000000000017941 */ /* 0x000fea0003800000 */
.L_x_21689:
        /* <DEDUP_REMOVED lines=34> */
.L_x_21692:
[----:B------:R-:W-:Y:S05]  /*1af70*/  BSYNC B1 ;  /* 0x0000000000017941 */ /* 0x000fea0003800000 */
.L_x_21691:
[----:B0-----:R-:W-:-:S04]  /*1af80*/  IMAD.MOV.U32 R116, RZ, RZ, 0x4 ;  /* 0x00000004ff747424 */ /* 0x001fc800078e00ff */
[----:B------:R-:W-:-:S05]  /*1af90*/  IMAD R6, R116, c[0x0][0x160], R6 ;  /* 0x0000580074067a24 */ /* 0x000fca00078e0206 */
[----:B------:R-:W-:-:S13]  /*1afa0*/  ISETP.GE.AND P0, PT, R6, c[0x0][0x164], PT ;  /* 0x0000590006007a0c */ /* 0x000fda0003f06270 */
[----:B------:R-:W-:Y:S01]  /*1afb0*/  @P0 CALL.REL.NOINC `(.L_x_21693) ;  /* 0x0000001000000944 */ /* 0x000fe20003c00000 */
[----:B------:R-:W-:Y:S05]  /*1afc0*/  BRA `(.L_x_21694) ;  /* 0xfffe6e8000007947 */ /* 0x000fea000383ffff */
.L_x_21693:
[----:B------:R-:W-:Y:S05]  /*1afd0*/  BSYNC B0 ;  /* 0x0000000000007941 */ /* 0x000fea0003800000 */
.L_x_21210:
[----:B------:R-:W-:Y:S05]  /*1afe0*/  EXIT ;  /* 0x000000000000794d */ /* 0x000fea0003800000 */
.L_x_21675:
[----:B------:R-:W-:Y:S01]  /*1aff0*/  IMAD.MOV.U32 R118, RZ, RZ, 0x1 ;  /* 0x00000001ff767424 */ /* 0x000fe200078e00ff */
[----:B------:R-:W-:Y:S01]  /*1b000*/  MOV R116, 0x1b040 ;  /* 0x0001b04000747802 */ /* 0x000fe20000000f00 */
[----:B------:R-:W-:Y:S02]  /*1b010*/  IMAD.MOV.U32 R162, RZ, RZ, 0x1f ;  /* 0x0000001fffa27424 */ /* 0x000fe400078e00ff */
[----:B------:R-:W-:Y:S02]  /*1b020*/  IMAD.MOV.U32 R117, RZ, RZ, -0x1 ;  /* 0xffffffffff757424 */ /* 0x000fe400078e00ff */
[----:B------:R-:W-:Y:S05]  /*1b030*/  CALL.REL.NOINC `($__internal_60_$__cuda_sm70_shflsync_bfly_p) ;  /* 0x00000c1000007944 */ /* 0x000fea0003c00000 */
[----:B-1----:R-:W-:Y:S05]  /*1b040*/  BRA `(.L_x_21695) ;  /* 0xffffe28000007947 */ /* 0x002fea000383ffff */
.L_x_21676:
[----:B------:R-:W-:Y:S01]  /*1b050*/  IMAD.MOV.U32 R118, RZ, RZ, 0x2 ;  /* 0x00000002ff767424 */ /* 0x000fe200078e00ff */
[----:B------:R-:W-:Y:S01]  /*1b060*/  MOV R117, 0xffffffff ;  /* 0xffffffff00757802 */ /* 0x000fe20000000f00 */
[----:B------:R-:W-:Y:S01]  /*1b070*/  IMAD.MOV.U32 R162, RZ, RZ, 0x1f ;  /* 0x0000001fffa27424 */ /* 0x000fe200078e00ff */
[----:B------:R-:W-:Y:S02]  /*1b080*/  MOV R116, 0x1b0a0 ;  /* 0x0001b0a000747802 */ /* 0x000fe40000000f00 */
[----:B------:R-:W-:Y:S05]  /*1b090*/  CALL.REL.NOINC `($__internal_60_$__cuda_sm70_shflsync_bfly_p) ;  /* 0x00000bb000007944 */ /* 0x000fea0003c00000 */
[----:B-1----:R-:W-:Y:S01]  /*1b0a0*/  FADD.FTZ R119, R119, R118 ;  /* 0x0000007677777221 */ /* 0x002fe20000010000 */
[----:B------:R-:W-:Y:S01]  /*1b0b0*/  MOV R116, 0x1b100 ;  /* 0x0001b10000747802 */ /* 0x000fe20000000f00 */
[----:B------:R-:W-:Y:S02]  /*1b0c0*/  IMAD.MOV.U32 R118, RZ, RZ, 0x4 ;  /* 0x00000004ff767424 */ /* 0x000fe400078e00ff */
[----:B------:R-:W-:-:S02]  /*1b0d0*/  IMAD.MOV.U32 R162, RZ, RZ, 0x1f ;  /* 0x0000001fffa27424 */ /* 0x000fc400078e00ff */
[----:B------:R-:W-:Y:S02]  /*1b0e0*/  IMAD.MOV.U32 R117, RZ, RZ, -0x1 ;  /* 0xffffffffff757424 */ /* 0x000fe400078e00ff */
[----:B------:R-:W-:Y:S05]  /*1b0f0*/  CALL.REL.NOINC `($__internal_60_$__cuda_sm70_shflsync_bfly_p) ;  /* 0x00000b5000007944 */ /* 0x000fea0003c00000 */
[----:B-1----:R-:W-:Y:S01]  /*1b100*/  FADD.FTZ R119, R119, R118 ;  /* 0x0000007677777221 */ /* 0x002fe20000010000 */
[----:B------:R-:W-:Y:S01]  /*1b110*/  MOV R116, 0x1b160 ;  /* 0x0001b16000747802 */ /* 0x000fe20000000f00 */
[----:B------:R-:W-:Y:S02]  /*1b120*/  IMAD.MOV.U32 R118, RZ, RZ, 0x8 ;  /* 0x00000008ff767424 */ /* 0x000fe400078e00ff */
[----:B------:R-:W-:Y:S02]  /*1b130*/  IMAD.MOV.U32 R162, RZ, RZ, 0x1f ;  /* 0x0000001fffa27424 */ /* 0x000fe400078e00ff */
[----:B------:R-:W-:Y:S02]  /*1b140*/  IMAD.MOV.U32 R117, RZ, RZ, -0x1 ;  /* 0xffffffffff757424 */ /* 0x000fe400078e00ff */
[----:B------:R-:W-:Y:S05]  /*1b150*/  CALL.REL.NOINC `($__internal_60_$__cuda_sm70_shflsync_bfly_p) ;  /* 0x00000af000007944 */ /* 0x000fea0003c00000 */
[----:B-1----:R-:W-:Y:S01]  /*1b160*/  FADD.FTZ R119, R119, R118 ;  /* 0x0000007677777221 */ /* 0x002fe20000010000 */
[----:B------:R-:W-:Y:S01]  /*1b170*/  MOV R117, 0xffffffff ;  /* 0xffffffff00757802 */ /* 0x000fe20000000f00 */
[----:B------:R-:W-:Y:S01]  /*1b180*/  IMAD.MOV.U32 R118, RZ, RZ, 0x10 ;  /* 0x00000010ff767424 */ /* 0x000fe200078e00ff */
[----:B------:R-:W-:Y:S01]  /*1b190*/  MOV R116, 0x1b1c0 ;  /* 0x0001b1c000747802 */ /* 0x000fe20000000f00 */
[----:B------:R-:W-:-:S02]  /*1b1a0*/  IMAD.MOV.U32 R162, RZ, RZ, 0x1f ;  /* 0x0000001fffa27424 */ /* 0x000fc400078e00ff */
[----:B------:R-:W-:Y:S05]  /*1b1b0*/  CALL.REL.NOINC `($__internal_60_$__cuda_sm70_shflsync_bfly_p) ;  /* 0x00000a9000007944 */ /* 0x000fea0003c00000 */
        /* <DEDUP_REMOVED lines=157> */
[----:B------:R-:W-:Y:S01]  /*1bb90*/  MOV R116, 0x1bbe0 ;  /* 0x0001bbe000747802 */ /* 0x000fe20000000f00 */
[----:B------:R-:W-:-:S02]  /*1bba0*/  IMAD.MOV.U32 R118, RZ, RZ, 0x8 ;  /* 0x00000008ff767424 */ /* 0x000fc400078e00ff */
[----:B------:R-:W-:Y:S02]  /*1bbb0*/  IMAD.MOV.U32 R162, RZ, RZ, 0x1f ;  /* 0x0000001fffa27424 */ /* 0x000fe400078e00ff */
        /* <DEDUP_REMOVED lines=8> */
[----:B-1----:R-:W-:Y:S05]  /*1bc40*/  BRA `(.L_x_21696) ;  /* 0xffffe05000007947 */ /* 0x002fea000383ffff */
        .weak           $__internal_60_$__cuda_sm70_shflsync_bfly_p
        .type           $__internal_60_$__cuda_sm70_shflsync_bfly_p,@function
        .size           $__internal_60_$__cuda_sm70_shflsync_bfly_p,(.L_x_57100 - $__internal_60_$__cuda_sm70_shflsync_bfly_p)
$__internal_60_$__cuda_sm70_shflsync_bfly_p:
[----:B------:R-:W-:Y:S04]  /*1bc50*/  WARPSYNC R117 ;  /* 0x0000007500007348 */ /* 0x000fe80003800000 */
[----:B------:R0:W1:Y:S02]  /*1bc60*/  SHFL.BFLY PT, R118, R119, R118, R162 ;  /* 0x0c00007677767389 */ /* 0x00006400000e00a2 */
[----:B0-----:R-:W-:-:S04]  /*1bc70*/  IMAD.MOV.U32 R117, RZ, RZ, 0x0 ;  /* 0x00000000ff757424 */ /* 0x001fc800078e00ff */
[----:B------:R-:W-:Y:S05]  /*1bc80*/  RET.REL.NODEC R116 `(_ZN10layer_norm13ln_fwd_kernelINS_13Kernel_traitsI13__nv_bfloat16S2_fS2_fjLj2048ELj1ELj4ELj1ELj16ENS_18Kernel_traits_baseILj2048ES2_S2_fS2_fjLj128EEEEELb1ELb1ELb0ELb0EEEvNS_9FwdParamsE) ;  /* 0xfffe437074007950 */ /* 0x000fea0003c3ffff */
.L_x_21697:
        /* <DEDUP_REMOVED lines=15> */
.L_x_57100:


//--------------------- .text._ZN10layer_norm13ln_fwd_kernelINS_13Kernel_traitsI13__nv_bfloat16S2_fS2_fjLj2048ELj1ELj4ELj1ELj16ENS_18Kernel_traits_baseILj2048ES2_S2_fS2_fjLj128EEEEELb1ELb1ELb0ELb1EEEvNS_9FwdParamsE --------------------------
	.section	.text._ZN10layer_norm13ln_fwd_kernelINS_13Kernel_traitsI13__nv_bfloat16S2_fS2_fjLj2048ELj1ELj4ELj1ELj16ENS_18Kernel_traits_baseILj2048ES2_S2_fS2_fjLj128EEEEELb1ELb1ELb0ELb1EEEvNS_9FwdParamsE,"ax",@progbits
	.sectioninfo	@"SHI_REGISTERS=244"
	.align	128
        .global         _ZN10layer_norm13ln_fwd_kernelINS_13Kernel_traitsI13__nv_bfloat16S2_fS2_fjLj2048ELj1ELj4ELj1ELj16ENS_18Kernel_traits_baseILj2048ES2_S2_fS2_fjLj128EEEEELb1ELb1ELb0ELb1EEEvNS_9FwdParamsE
        .type           _ZN10layer_norm13ln_fwd_kernelINS_13Kernel_traitsI13__nv_bfloat16S2_fS2_fjLj2048ELj1ELj4ELj1ELj16ENS_18Kernel_traits_baseILj2048ES2_S2_fS2_fjLj128EEEEELb1ELb1ELb0ELb1EEEvNS_9FwdParamsE,@function
        .size           _ZN10layer_norm13ln_fwd_kernelINS_13Kernel_traitsI13__nv_bfloat16S2_fS2_fjLj2048ELj1ELj4ELj1ELj16ENS_18Kernel_traits_baseILj2048ES2_S2_fS2_fjLj128EEEEELb1ELb1ELb0ELb1EEEvNS_9FwdParamsE,(.L_x_57101 - _ZN10layer_norm13ln_fwd_kernelINS_13Kernel_traitsI13__nv_bfloat16S2_fS2_fjLj2048ELj1ELj4ELj1ELj16ENS_18Kernel_traits_baseILj2048ES2_S2_fS2_fjLj128EEEEELb1ELb1ELb0ELb1EEEvNS_9FwdParamsE)
        .other          _ZN10layer_norm13ln_fwd_kernelINS_13Kernel_traitsI13__nv_bfloat16S2_fS2_fjLj2048ELj1ELj4ELj1ELj16ENS_18Kernel_traits_baseILj2048ES2_S2_fS2_fjLj128EEEEELb1ELb1ELb0ELb1EEEvNS_9FwdParamsE,@"STO_CUDA_ENTRY STV_DEFAULT"
_ZN10layer_norm13ln_fwd_kernelINS_13Kernel_traitsI13__nv_bfloat16S2_fS2_fjLj2048ELj1ELj4ELj1ELj16ENS_18Kernel_traits_baseILj2048ES2_S2_fS2_fjLj128EEEEELb1ELb1ELb0ELb1EEEvNS_9FwdParamsE:
.text._ZN10layer_norm13ln_fwd_kernelINS_13Kernel_traitsI13__nv_bfloat16S2_fS2_fjLj2048ELj1ELj4ELj1ELj16ENS_18Kernel_traits_baseILj2048ES2_S2_fS2_fjLj128EEEEELb1ELb1ELb0ELb1EEEvNS_9FwdParamsE:
[----:B------:R-:W-:Y:S02]  /*0000*/  IMAD.MOV.U32 R1, RZ, RZ, c[0x0][0x28] ;  /* 0x00000a00ff017624 */ /* 0x000fe400078e00ff */
[----:B------:R-:W-:Y:S02]  /*0010*/  ULDC.U8 UR4, c[0x0][0x244] ;  /* 0x0000910000047ab9 */ /* 0x000fe40000000000 */
[----:B------:R-:W-:Y:S01]  /*0020*/  ISETP.NE.AND P1, PT, RZ, UR4, PT ;  /* 0x00000004ff007c0c */ /* 0x000fe2000bf25270 */
[----:B------:R-:W-:Y:S01]  /*0030*/  ULDC.64 UR4, c[0x0][0x230] ;  /* 0x00008c0000047ab9 */ /* 0x000fe20000000a00 */
[----:B------:R-:W-:Y:S01]  /*0040*/  MOV R217, c[0x0][0x238] ;  /* 0x00008e0000d97a02 */ /* 0x000fe20000000f00 */
[----:B------:R-:W-:Y:S01]  /*0050*/  IMAD.U32 R2, RZ, RZ, UR4 ;  /* 0x00000004ff027e24 */ /* 0x000fe2000f8e00ff */
[----:B------:R-:W-:Y:S01]  /*0060*/  ULDC.64 UR6, c[0x0][0x118] ;  /* 0x0000460000067ab9 */ /* 0x000fe20000000a00 */
[----:B------:R-:W-:Y:S02]  /*0070*/  IMAD.U32 R3, RZ, RZ, UR5 ;  /* 0x00000005ff037e24 */ /* 0x000fe4000f8e00ff */
[----:B------:R-:W-:-:S06]  /*0080*/  IMAD.MOV.U32 R0, RZ, RZ, c[0x0][0x23c] ;  /* 0x00008f00ff007624 */ /* 0x000fcc00078e00ff */
[----:B------:R-:W-:Y:S01]  /*0090*/  @P1 IMAD.MOV.U32 R4, RZ, RZ, R217 ;  /* 0x000000ffff041224 */ /* 0x000fe200078e00d9 */
[----:B------:R-:W2:Y:S01]  /*00a0*/  @P1 LDG.E.64 R2, [R2.64] ;  /* 0x0000000602021981 */ /* 0x000ea2000c1e1b00 */
[----:B------:R-:W-:-:S06]  /*00b0*/  @P1 IMAD.MOV.U32 R5, RZ, RZ, R0 ;  /* 0x000000ffff051224 */ /* 0x000fcc00078e0000 */
        /* <DEDUP_REMOVED lines=203> */
.L_x_22150:
[----:B------:R-:W-:Y:S01]  /*0d70*/  ISETP.NE.U32.AND P0, PT, RZ, c[0x0][0x1c0], PT ;  /* 0x00007000ff007a0c */ /* 0x000fe20003f05070 */
[----:B------:R-:W-:Y:S01]  /*0d80*/  IMAD R32, R204, c[0x0][0x168], RZ ;  /* 0x00005a00cc207a24 */ /* 0x000fe200078e02ff */
[----:B------:R-:W-:Y:S01]  /*0d90*/  ISETP.NE.U32.AND P1, PT, RZ, c[0x0][0x180], PT ;  /* 0x00006000ff007a0c */ /* 0x000fe20003f25070 */
[----:B------:R-:W-:Y:S01]  /*0da0*/  IMAD.MOV.U32 R161, RZ, RZ, 0x10 ;  /* 0x00000010ffa17424 */ /* 0x000fe200078e00ff */
[----:B------:R-:W-:Y:S02]  /*0db0*/  ISETP.NE.AND.EX P0, PT, RZ, c[0x0][0x1c4], PT, P0 ;  /* 0x00007100ff007a0c */ /* 0x000fe40003f05300 */
[----:B------:R-:W-:-:S02]  /*0dc0*/  ISETP.NE.AND.EX P2, PT, RZ, c[0x0][0x184], PT, P1 ;  /* 0x00006100ff007a0c */ /* 0x000fc40003f45310 */
[----:B------:R-:W-:Y:S02]  /*0dd0*/  SHF.R.S32.HI R33, RZ, 0x1f, R32 ;  /* 0x0000001fff217819 */ /* 0x000fe40000011420 */
[----:B------:R-:W-:Y:S02]  /*0de0*/  LOP3.LUT R215, R215, 0xfffffff7, RZ, 0xc0, !PT ;  /* 0xfffffff7d7d77812 */ /* 0x000fe400078ec0ff */
[----:B------:R-:W-:-:S04]  /*0df0*/  LEA.HI R33, R33, R32, RZ, 0x3 ;  /* 0x0000002021217211 */ /* 0x000fc800078f18ff */
[----:B------:R-:W-:Y:S01]  /*0e00*/  LEA.HI.SX32 R216, R33, R174, 0x1d ;  /* 0x000000ae21d87211 */ /* 0x000fe200078feaff */
[----:B------:R-:W-:Y:S02]  /*0e10*/  @P0 IMAD.MOV.U32 R37, RZ, RZ, 0x2 ;  /* 0x00000002ff250424 */ /* 0x000fe400078e00ff */
[----:B------:R-:W-:Y:S02]  /*0e20*/  @P2 MOV R39, 0x20 ;  /* 0x0000002000272802 */ /* 0x000fe40000000f00 */
[----:B------:R-:W-:Y:S01]  /*0e30*/  @P0 IMAD.WIDE R36, R204, R37, c[0x0][0x1c0] ;  /* 0x00007000cc240625 */ /* 0x000fe200078e0225 */
[----:B------:R-:W-:Y:S01]  /*0e40*/  ISETP.NE.AND P1, PT, R217, 0x1, PT ;  /* 0x00000001d900780c */ /* 0x000fe20003f25270 */
[----:B------:R-:W-:Y:S01]  /*0e50*/  BSSY B1, `(.L_x_21699) ;  /* 0x0000015000017945 */ /* 0x000fe20003800000 */
[----:B------:R-:W-:Y:S01]  /*0e60*/  @P2 LOP3.LUT R215, R215, 0x8, RZ, 0xfc, !PT ;  /* 0x00000008d7d72812 */ /* 0x000fe200078efcff */
[C---:B------:R-:W-:Y:S02]  /*0e70*/  IMAD.WIDE.U32 R32, R216.reuse, R161, c[0x0][0x170] ;  /* 0x00005c00d8207625 */ /* 0x040fe400078e00a1 */
[----:B------:R-:W2:Y:S02]  /*0e80*/  @P0 LDG.E.U16 R36, [R36.64] ;  /* 0x0000000624240981 */ /* 0x000ea4000c1e1500 */
[----:B------:R-:W-:-:S02]  /*0e90*/  @P2 IMAD.WIDE.U32 R38, R216, R39, c[0x0][0x180] ;  /* 0x00006000d8262625 */ /* 0x000fc400078e0027 */
[----:B-----5:R-:W5:Y:S04]  /*0ea0*/  LDG.E.128 R32, [R32.64] ;  /* 0x0000000620207981 */ /* 0x020f68000c1e1d00 */
[----:B------:R0:W5:Y:S04]  /*0eb0*/  @P2 LDG.E.128 R96, [R38.64] ;  /* 0x0000000626602981 */ /* 0x000168000c1e1d00 */
[----:B------:R0:W5:Y:S01]  /*0ec0*/  @P2 LDG.E.128 R92, [R38.64+0x10] ;  /* 0x00001006265c2981 */ /* 0x000162000c1e1d00 */
[----:B------:R-:W-:Y:S01]  /*0ed0*/  IMAD.MOV.U32 R219, RZ, RZ, 0x3f800000 ;  /* 0x3f800000ffdb7424 */ /* 0x000fe200078e00ff */
[----:B------:R-:W-:-:S02]  /*0ee0*/  IADD3 R40, R217, 0x1, RZ ;  /* 0x00000001d9287810 */ /* 0x000fc40007ffe0ff */
[----:B--2---:R-:W-:Y:S01]  /*0ef0*/  @P0 PRMT R219, RZ, 0x5410, R36 ;  /* 0x00005410ffdb0816 */ /* 0x004fe20000000024 */
        /* <DEDUP_REMOVED lines=9> */
.L_x_21700:
[----:B0-----:R-:W-:Y:S02]  /*0f90*/  IMAD.MOV.U32 R46, RZ, RZ, R202 ;  /* 0x000000ffff2e7224 */ /* 0x001fe400078e00ca */
.L_x_21701:
[----:B------:R-:W-:Y:S05]  /*0fa0*/  BSYNC B1 ;  /* 0x0000000000017941 */ /* 0x000fea0003800000 */
.L_x_21699:
        /* <DEDUP_REMOVED lines=16> */
.L_x_21705:
[----:B------:R-:W-:Y:S05]  /*10b0*/  BSYNC B2 ;  /* 0x0000000000027941 */ /* 0x000fea0003800000 */
.L_x_21704:
        /* <DEDUP_REMOVED lines=44> */
.L_x_21703:
[----:B------:R-:W-:Y:S05]  /*1380*/  BSYNC B1 ;  /* 0x0000000000017941 */ /* 0x000fea0003800000 */
.L_x_21702:
[----:B------:R-:W0:Y:S01]  /*1390*/  I2F.U32 R37, R46 ;  /* 0x0000002e00257306 */ /* 0x000e220000201000 */
[----:B-----5:R-:W-:Y:S01]  /*13a0*/  PRMT R36, RZ, 0x5410, R32 ;  /* 0x00005410ff247816 */ /* 0x020fe20000000020 */
[----:B------:R-:W-:Y:S01]  /*13b0*/  IMAD.MOV.U32 R220, RZ, RZ, 0x2f800000 ;  /* 0x2f800000ffdc7424 */ /* 0x000fe200078e00ff */
[----:B------:R-:W-:Y:S01]  /*13c0*/  ISETP.NE.U32.AND P0, PT, RZ, c[0x0][0x180], PT ;  /* 0x00006000ff007a0c */ /* 0x000fe20003f05070 */
[----:B------:R-:W-:Y:S01]  /*13d0*/  BSSY B1, `(.L_x_21706) ;  /* 0x0000019000017945 */ /* 0x000fe20003800000 */
[----:B------:R-:W-:Y:S01]  /*13e0*/  LOP3.LUT R215, R215, 0xfffffffb, RZ, 0xc0, !PT ;  /* 0xfffffffbd7d77812 */ /* 0x000fe200078ec0ff */
[----:B------:R-:W-:Y:S01]  /*13f0*/  FMUL.FTZ R36, R36, R219 ;  /* 0x000000db24247220 */ /* 0x000fe20000410000 */
[----:B------:R-:W-:-:S02]  /*1400*/  ISETP.NE.AND.EX P6, PT, RZ, c[0x0][0x184], PT, P0 ;  /* 0x00006100ff007a0c */ /* 0x000fc40003fc5300 */
[----:B------:R-:W-:Y:S01]  /*1410*/  ISETP.NE.AND P0, PT, R40, 0x1, PT ;  /* 0x000000012800780c */ /* 0x000fe20003f05270 */
[----:B------:R-:W-:Y:S02]  /*1420*/  FMUL.FTZ R36, R36, c[0x0][0x1e8] ;  /* 0x00007a0024247a20 */ /* 0x000fe40000410000 */
[----:B0-----:R-:W-:-:S08]  /*1430*/  FFMA.FTZ R37, R37, R220, 1.1641532182693481445e-10 ;  /* 0x2f00000025257423 */ /* 0x001fd000000100dc */
[----:B------:R-:W-:Y:S02]  /*1440*/  @P6 LOP3.LUT R215, R215, 0x4, RZ, 0xfc, !PT ;  /* 0x00000004d7d76812 */ /* 0x000fe400078efcff */
[----:B------:R-:W-:Y:S02]  /*1450*/  FSETP.GTU.FTZ.AND P1, PT, R37, c[0x0][0x1e4], PT ;  /* 0x0000790025007a0b */ /* 0x000fe40003f3c000 */
[----:B------:R-:W-:Y:S02]  /*1460*/  PRMT R37, RZ, 0x5410, R156 ;  /* 0x00005410ff257816 */ /* 0x000fe4000000009c */
[----:B------:R-:W-:Y:S02]  /*1470*/  FSEL R36, R36, RZ, !P1 ;  /* 0x000000ff24247208 */ /* 0x000fe40004800000 */
[----:B------:R-:W-:-:S03]  /*1480*/  P2R R42, PR, RZ, 0x2 ;  /* 0x00000002ff2a7803 */ /* 0x000fc60000000000 */
        /* <DEDUP_REMOVED lines=12> */
.L_x_21707:
[----:B------:R-:W-:Y:S02]  /*1550*/  IMAD.MOV.U32 R43, RZ, RZ, R202 ;  /* 0x000000ffff2b7224 */ /* 0x000fe400078e00ca */
.L_x_21708:
[----:B------:R-:W-:Y:S05]  /*1560*/  BSYNC B1 ;  /* 0x0000000000017941 */ /* 0x000fea0003800000 */
.L_x_21706:
        /* <DEDUP_REMOVED lines=16> */
.L_x_21712:
[----:B------:R-:W-:Y:S05]  /*1670*/  BSYNC B2 ;  /* 0x0000000000027941 */ /* 0x000fea0003800000 */
.L_x_21711:
        /* <DEDUP_REMOVED lines=44> */
.L_x_21710:
[----:B------:R-:W-:Y:S05]  /*1940*/  BSYNC B1 ;  /* 0x0000000000017941 */ /* 0x000fea0003800000 */
.L_x_21709:
        /* <DEDUP_REMOVED lines=22> */
.L_x_21714:
[----:B------:R-:W-:Y:S02]  /*1ab0*/  IMAD.MOV.U32 R43, RZ, RZ, R202 ;  /* 0x000000ffff2b7224 */ /* 0x000fe400078e00ca */
.L_x_21715:
[----:B------:R-:W-:Y:S05]  /*1ac0*/  BSYNC B1 ;  /* 0x0000000000017941 */ /* 0x000fea0003800000 */
.L_x_21713:
        /* <DEDUP_REMOVED lines=16> */
.L_x_21719:
[----:B------:R-:W-:Y:S05]  /*1bd0*/  BSYNC B2 ;  /* 0x0000000000027941 */ /* 0x000fea0003800000 */
.L_x_21718:
        /* <DEDUP_REMOVED lines=44> */
.L_x_21717:
[----:B------:R-:W-:Y:S05]  /*1ea0*/  BSYNC B1 ;  /* 0x0000000000017941 */ /* 0x000fea0003800000 */
.L_x_21716:
        /* <DEDUP_REMOVED lines=8> */
[----:B------:R-:W-:Y:S02]  /*1f30*/  PRMT R37, RZ, 0x5410, R157 ;  /* 0x00005410ff257816 */ /* 0x000fe4000000009d */
        /* <DEDUP_REMOVED lines=13> */
.L_x_21721:
[----:B------:R-:W-:Y:S02]  /*2010*/  IMAD.MOV.U32 R43, RZ, RZ, R202 ;  /* 0x000000ffff2b7224 */ /* 0x000fe400078e00ca */
.L_x_21722:
[----:B------:R-:W-:Y:S05]  /*2020*/  BSYNC B1 ;  /* 0x0000000000017941 */ /* 0x000fea0003800000 */
.L_x_21720:
        /* <DEDUP_REMOVED lines=16> */
.L_x_21726:
[----:B------:R-:W-:Y:S05]  /*2130*/  BSYNC B2 ;  /* 0x0000000000027941 */ /* 0x000fea0003800000 */
.L_x_21725:
        /* <DEDUP_REMOVED lines=44> */
.L_x_21724:
[----:B------:R-:W-:Y:S05]  /*2400*/  BSYNC B1 ;  /* 0x0000000000017941 */ /* 0x000fea0003800000 */
.L_x_21723:
        /* <DEDUP_REMOVED lines=22> */
.L_x_21728:
[----:B------:R-:W-:Y:S02]  /*2570*/  IMAD.MOV.U32 R43, RZ, RZ, R202 ;  /* 0x000000ffff2b7224 */ /* 0x000fe400078e00ca */
.L_x_21729:
[----:B------:R-:W-:Y:S05]  /*2580*/  BSYNC B1 ;  /* 0x0000000000017941 */ /* 0x000fea0003800000 */
.L_x_21727:
        /* <DEDUP_REMOVED lines=16> */
.L_x_21733:
[----:B------:R-:W-:Y:S05]  /*2690*/  BSYNC B2 ;  /* 0x0000000000027941 */ /* 0x000fea0003800000 */
.L_x_21732:
        /* <DEDUP_REMOVED lines=44> */
.L_x_21731:
[----:B------:R-:W-:Y:S05]  /*2960*/  BSYNC B1 ;  /* 0x0000000000017941 */ /* 0x000fea0003800000 */
.L_x_21730:
        /* <DEDUP_REMOVED lines=22> */
.L_x_21735:
[----:B------:R-:W-:Y:S02]  /*2ad0*/  IMAD.MOV.U32 R43, RZ, RZ, R202 ;  /* 0x000000ffff2b7224 */ /* 0x000fe400078e00ca */
.L_x_21736:
[----:B------:R-:W-:Y:S05]  /*2ae0*/  BSYNC B1 ;  /* 0x0000000000017941 */ /* 0x000fea0003800000 */
.L_x_21734:
        /* <DEDUP_REMOVED lines=16> */
.L_x_21740:
[----:B------:R-:W-:Y:S05]  /*2bf0*/  BSYNC B2 ;  /* 0x0000000000027941 */ /* 0x000fea0003800000 */
.L_x_21739:
        /* <DEDUP_REMOVED lines=44> */
.L_x_21738:
[----:B------:R-:W-:Y:S05]  /*2ec0*/  BSYNC B1 ;  /* 0x0000000000017941 */ /* 0x000fea0003800000 */
.L_x_21737:
        /* <DEDUP_REMOVED lines=22> */
.L_x_21742:
[----:B------:R-:W-:Y:S02]  /*3030*/  IMAD.MOV.U32 R34, RZ, RZ, R202 ;  /* 0x000000ffff227224 */ /* 0x000fe400078e00ca */
.L_x_21743:
[----:B------:R-:W-:Y:S05]  /*3040*/  BSYNC B1 ;  /* 0x0000000000017941 */ /* 0x000fea0003800000 */
.L_x_21741:
        /* <DEDUP_REMOVED lines=16> */
.L_x_21747:
[----:B------:R-:W-:Y:S05]  /*3150*/  BSYNC B2 ;  /* 0x0000000000027941 */ /* 0x000fea0003800000 */
.L_x_21746:
        /* <DEDUP_REMOVED lines=44> */
.L_x_21745:
[----:B------:R-:W-:Y:S05]  /*3420*/  BSYNC B1 ;  /* 0x0000000000017941 */ /* 0x000fea0003800000 */
.L_x_21744:
        /* <DEDUP_REMOVED lines=8> */
[----:B------:R-:W-:Y:S02]  /*34b0*/  FSETP.GTU.FTZ.AND P5, PT, R33, c[0x0][0x1e4], PT ;  /* 0x0000790021007a0b */ /* 0x000fe40003fbc000 */
[----:B------:R-:W-:Y:S02]  /*34c0*/  PRMT R33, RZ, 0x5410, R159 ;  /* 0x00005410ff217816 */ /* 0x000fe4000000009f */
[----:B------:R-:W-:-:S05]  /*34d0*/  FSEL R36, R36, RZ, !P5 ;  /* 0x000000ff24247208 */ /* 0x000fca0006800000 */
[----:B------:R-:W-:-:S04]  /*34e0*/  FMUL.FTZ R86, R36, R33 ;  /* 0x0000002124567220 */ /* 0x000fc80000410000 */
        /* <DEDUP_REMOVED lines=11> */
.L_x_21749:
[----:B------:R-:W-:Y:S02]  /*35a0*/  IMAD.MOV.U32 R43, RZ, RZ, R202 ;  /* 0x000000ffff2b7224 */ /* 0x000fe400078e00ca */
.L_x_21750:
[----:B------:R-:W-:Y:S05]  /*35b0*/  BSYNC B1 ;  /* 0x0000000000017941 */ /* 0x000fea0003800000 */
.L_x_21748:
        /* <DEDUP_REMOVED lines=18> */
.L_x_21754:
[----:B------:R-:W-:Y:S05]  /*36e0*/  BSYNC B2 ;  /* 0x0000000000027941 */ /* 0x000fea0003800000 */
.L_x_21753:
        /* <DEDUP_REMOVED lines=44> */
.L_x_21752:
[----:B------:R-:W-:Y:S05]  /*39b0*/  BSYNC B1 ;  /* 0x0000000000017941 */ /* 0x000fea0003800000 */
.L_x_21751:
[----:B------:R-:W0:Y:S01]  /*39c0*/  I2F.U32 R33, R43 ;  /* 0x0000002b00217306 */ /* 0x000e220000201000 */
[----:B------:R-:W-:Y:S01]  /*39d0*/  PRMT R32, RZ, 0x7610, R35 ;  /* 0x00007610ff207816 */ /* 0x000fe20000000023 */
[----:B------:R-:W-:Y:S01]  /*39e0*/  HFMA2.MMA R221, -RZ, RZ, 0, 1.9073486328125e-06 ;  /* 0x00000020ffdd7435 */ /* 0x000fe200000001ff */
[----:B------:R-:W-:Y:S01]  /*39f0*/  SEL R36, RZ, 0x1, P2 ;  /* 0x00000001ff247807 */ /* 0x000fe20001000000 */
[----:B------:R-:W-:Y:S01]  /*3a00*/  IMAD.MOV.U32 R225, RZ, RZ, 0x8 ;  /* 0x00000008ffe17424 */ /* 0x000fe200078e00ff */
[----:B------:R-:W-:Y:S01]  /*3a10*/  LOP3.LUT P6, RZ, R215, 0x4, RZ, 0xc0, !PT ;  /* 0x00000004d7ff7812 */ /* 0x000fe200078cc0ff */
[----:B------:R-:W-:Y:S01]  /*3a20*/  FMUL.FTZ R38, R32, R219 ;  /* 0x000000db20267220 */ /* 0x000fe20000410000 */
[----:B------:R-:W-:Y:S01]  /*3a30*/  SEL R39, RZ, 0x10000, P5 ;  /* 0x00010000ff277807 */ /* 0x000fe20002800000 */
[----:B------:R-:W-:Y:S01]  /*3a40*/  IMAD.WIDE.U32 R36, R36, 0x1000000, RZ ;  /* 0x0100000024247825 */ /* 0x000fe200078e00ff */
[----:B------:R-:W-:-:S02]  /*3a50*/  SEL R40, RZ, 0x100, P4 ;  /* 0x00000100ff287807 */ /* 0x000fc40002000000 */
[----:B------:R-:W-:Y:S01]  /*3a60*/  SEL R34, RZ, 0x1, P1 ;  /* 0x00000001ff227807 */ /* 0x000fe20000800000 */
[----:B------:R-:W-:Y:S01]  /*3a70*/  FMUL.FTZ R38, R38, c[0x0][0x1e8] ;  /* 0x00007a0026267a20 */ /* 0x000fe20000410000 */
[----:B------:R-:W-:Y:S02]  /*3a80*/  LOP3.LUT P5, RZ, R215, 0x8, RZ, 0xc0, !PT ;  /* 0x00000008d7ff7812 */ /* 0x000fe400078ac0ff */
[----:B------:R-:W-:Y:S01]  /*3a90*/  PRMT R87, RZ, 0x7610, R159 ;  /* 0x00007610ff577816 */ /* 0x000fe2000000009f */
[----:B0-----:R-:W-:Y:S01]  /*3aa0*/  FFMA.FTZ R33, R33, R220, 1.1641532182693481445e-10 ;  /* 0x2f00000021217423 */ /* 0x001fe200000100dc */
[----:B------:R-:W-:Y:S01]  /*3ab0*/  ISETP.NE.AND P4, PT, R42, RZ, PT ;  /* 0x000000ff2a00720c */ /* 0x000fe20003f85270 */
[----:B------:R-:W-:Y:S01]  /*3ac0*/  IMAD.WIDE.U32 R34, R34, 0x10000, RZ ;  /* 0x0001000022227825 */ /* 0x000fe200078e00ff */
[C---:B------:R-:W-:Y:S02]  /*3ad0*/  IADD3 R46, R216.reuse, 0x20, RZ ;  /* 0x00000020d82e7810 */ /* 0x040fe40007ffe0ff */
[----:B------:R-:W-:Y:S01]  /*3ae0*/  FSETP.GTU.FTZ.AND P2, PT, R33, c[0x0][0x1e4], PT ;  /* 0x0000790021007a0b */ /* 0x000fe20003f5c000 */
[----:B------:R-:W-:Y:S01]  /*3af0*/  IMAD.WIDE.U32 R42, R216, R221, c[0x0][0x188] ;  /* 0x00006200d82a7625 */ /* 0x000fe200078e00dd */
[----:B------:R-:W-:-:S02]  /*3b00*/  SEL R33, RZ, 0x1, P0 ;  /* 0x00000001ff217807 */ /* 0x000fc40000000000 */
[----:B------:R-:W-:Y:S02]  /*3b10*/  SEL R41, RZ, 0x1000000, P2 ;  /* 0x01000000ff297807 */ /* 0x000fe40001000000 */
[----:B------:R-:W-:Y:S01]  /*3b20*/  FSEL R38, R38, RZ, !P2 ;  /* 0x000000ff26267208 */ /* 0x000fe20005000000 */
[----:B------:R-:W-:Y:S01]  /*3b30*/  IMAD.WIDE.U32 R32, R33, 0x100, RZ ;  /* 0x0000010021207825 */ /* 0x000fe200078e00ff */
[----:B------:R-:W-:Y:S01]  /*3b40*/  LOP3.LUT R40, R40, R41, R39, 0xfe, !PT ;  /* 0x0000002928287212 */ /* 0x000fe200078efe27 */
[----:B------:R0:W-:Y:S01]  /*3b50*/  STG.E.128 [R42.64], R88 ;  /* 0x000000582a007986 */ /* 0x0001e2000c101d06 */
[----:B------:R-:W-:Y:S01]  /*3b60*/  SEL R41, RZ, 0x1, P3 ;  /* 0x00000001ff297807 */ /* 0x000fe20001800000 */
[----:B------:R-:W-:Y:S01]  /*3b70*/  FMUL.FTZ R87, R38, R87 ;  /* 0x0000005726577220 */ /* 0x000fe20000410000 */
[----:B------:R-:W-:Y:S02]  /*3b80*/  SEL R39, RZ, 0x1, P4 ;  /* 0x00000001ff277807 */ /* 0x000fe40002000000 */
[----:B------:R-:W-:Y:S01]  /*3b90*/  LOP3.LUT R37, R37, R40, R41, 0xfe, !PT ;  /* 0x0000002825257212 */ /* 0x000fe200078efe29 */
[----:B------:R-:W-:Y:S01]  /*3ba0*/  @P6 FADD.FTZ R87, R95, R87 ;  /* 0x000000575f576221 */ /* 0x000fe20000010000 */
[----:B------:R-:W-:Y:S01]  /*3bb0*/  LOP3.LUT R36, R32, R36, R34, 0xfe, !PT ;  /* 0x0000002420247212 */ /* 0x000fe200078efe22 */
[----:B------:R-:W-:Y:S01]  /*3bc0*/  IMAD.WIDE.U32 R40, R216, R225, c[0x0][0x190] ;  /* 0x00006400d8287625 */ /* 0x000fe200078e00e1 */
[----:B------:R-:W-:-:S02]  /*3bd0*/  LOP3.LUT R37, R33, R37, R35, 0xfe, !PT ;  /* 0x0000002521257212 */ /* 0x000fc400078efe23 */
[----:B------:R-:W-:Y:S01]  /*3be0*/  LOP3.LUT R36, R36, R39, RZ, 0xfc, !PT ;  /* 0x0000002724247212 */ /* 0x000fe200078efcff */
[C---:B------:R-:W-:Y:S01]  /*3bf0*/  IMAD.WIDE.U32 R32, R46.reuse, R161, c[0x0][0x170] ;  /* 0x00005c002e207625 */ /* 0x040fe200078e00a1 */
[----:B------:R0:W-:Y:S03]  /*3c00*/  STG.E.128 [R42.64+0x10], R84 ;  /* 0x000010542a007986 */ /* 0x0001e6000c101d06 */
        /* <DEDUP_REMOVED lines=17> */
.L_x_21756:
[----:B0-----:R-:W-:Y:S02]  /*3d20*/  IMAD.MOV.U32 R47, RZ, RZ, R202 ;  /* 0x000000ffff2f7224 */ /* 0x001fe400078e00ca */
.L_x_21757:
[----:B------:R-:W-:Y:S05]  /*3d30*/  BSYNC B1 ;  /* 0x0000000000017941 */ /* 0x000fea0003800000 */
.L_x_21755:
        /* <DEDUP_REMOVED lines=16> */
.L_x_21761:
[----:B------:R-:W-:Y:S05]  /*3e40*/  BSYNC B2 ;  /* 0x0000000000027941 */ /* 0x000fea0003800000 */
.L_x_21760:
        /* <DEDUP_REMOVED lines=44> */
.L_x_21759:
[----:B------:R-:W-:Y:S05]  /*4110*/  BSYNC B1 ;  /* 0x0000000000017941 */ /* 0x000fea0003800000 */
.L_x_21758:
[----:B------:R-:W0:Y:S01]  /*4120*/  I2F.U32 R37, R47 ;  /* 0x0000002f00257306 */ /* 0x000e220000201000 */
[----:B-----5:R-:W-:Y:S01]  /*4130*/  PRMT R36, RZ, 0x5410, R32 ;  /* 0x00005410ff247816 */ /* 0x020fe20000000020 */
[----:B------:R-:W-:Y:S04]  /*4140*/  BSSY B1, `(.L_x_21762) ;  /* 0x0000016000017945 */ /* 0x000fe80003800000 */
[----:B------:R-:W-:-:S04]  /*4150*/  FMUL.FTZ R36, R36, R219 ;  /* 0x000000db24247220 */ /* 0x000fc80000410000 */
[----:B------:R-:W-:Y:S02]  /*4160*/  FMUL.FTZ R36, R36, c[0x0][0x1e8] ;  /* 0x00007a0024247a20 */ /* 0x000fe40000410000 */
[----:B0-----:R-:W-:-:S05]  /*4170*/  FFMA.FTZ R37, R37, R220, 1.1641532182693481445e-10 ;  /* 0x2f00000025257423 */ /* 0x001fca00000100dc */
[----:B------:R-:W-:Y:S02]  /*4180*/  FSETP.GTU.FTZ.AND P0, PT, R37, c[0x0][0x1e4], PT ;  /* 0x0000790025007a0b */ /* 0x000fe40003f1c000 */
[----:B------:R-:W-:Y:S02]  /*4190*/  PRMT R37, RZ, 0x5410, R152 ;  /* 0x00005410ff257816 */ /* 0x000fe40000000098 */
[----:B------:R-:W-:Y:S02]  /*41a0*/  P2R R42, PR, RZ, 0x1 ;  /* 0x00000001ff2a7803 */ /* 0x000fe40000000000 */
[----:B------:R-:W-:Y:S02]  /*41b0*/  FSEL R36, R36, RZ, !P0 ;  /* 0x000000ff24247208 */ /* 0x000fe40004000000 */
[----:B------:R-:W-:-:S03]  /*41c0*/  ISETP.NE.AND P0, PT, R45, 0x1, PT ;  /* 0x000000012d00780c */ /* 0x000fc60003f05270 */
[----:B------:R-:W-:Y:S01]  /*41d0*/  FMUL.FTZ R80, R36, R37 ;  /* 0x0000002524507220 */ /* 0x000fe20000410000 */
[----:B------:R-:W-:-:S03]  /*41e0*/  IADD3 R36, R45, 0x1, RZ ;  /* 0x000000012d247810 */ /* 0x000fc60007ffe0ff */
        /* <DEDUP_REMOVED lines=10> */
.L_x_21763:
[----:B------:R-:W-:Y:S02]  /*4290*/  IMAD.MOV.U32 R43, RZ, RZ, R202 ;  /* 0x000000ffff2b7224 */ /* 0x000fe400078e00ca */
.L_x_21764:
[----:B------:R-:W-:Y:S05]  /*42a0*/  BSYNC B1 ;  /* 0x0000000000017941 */ /* 0x000fea0003800000 */
.L_x_21762:
        /* <DEDUP_REMOVED lines=16> */
.L_x_21768:
[----:B------:R-:W-:Y:S05]  /*43b0*/  BSYNC B2 ;  /* 0x0000000000027941 */ /* 0x000fea0003800000 */
.L_x_21767:
        /* <DEDUP_REMOVED lines=44> */
.L_x_21766:
[----:B------:R-:W-:Y:S05]  /*4680*/  BSYNC B1 ;  /* 0x0000000000017941 */ /* 0x000fea0003800000 */
.L_x_21765:
        /* <DEDUP_REMOVED lines=22> */
.L_x_21770:
[----:B------:R-:W-:Y:S02]  /*47f0*/  IMAD.MOV.U32 R43, RZ, RZ, R202 ;  /* 0x000000ffff2b7224 */ /* 0x000fe400078e00ca */
.L_x_21771:
[----:B------:R-:W-:Y:S05]  /*4800*/  BSYNC B1 ;  /* 0x0000000000017941 */ /* 0x000fea0003800000 */
.L_x_21769:
        /* <DEDUP_REMOVED lines=16> */
.L_x_21775:
[----:B------:R-:W-:Y:S05]  /*4910*/  BSYNC B2 ;  /* 0x0000000000027941 */ /* 0x000fea0003800000 */
.L_x_21774:
        /* <DEDUP_REMOVED lines=44> */
.L_x_21773:
[----:B------:R-:W-:Y:S05]  /*4be0*/  BSYNC B1 ;  /* 0x0000000000017941 */ /* 0x000fea0003800000 */
.L_x_21772:
        /* <DEDUP_REMOVED lines=22> */
.L_x_21777:
[----:B------:R-:W-:Y:S02]  /*4d50*/  IMAD.MOV.U32 R43, RZ, RZ, R202 ;  /* 0x000000ffff2b7224 */ /* 0x000fe400078e00ca */
.L_x_21778:
[----:B------:R-:W-:Y:S05]  /*4d60*/  BSYNC B1 ;  /* 0x0000000000017941 */ /* 0x000fea0003800000 */
.L_x_21776:
        /* <DEDUP_REMOVED lines=16> */
.L_x_21782:
[----:B------:R-:W-:Y:S05]  /*4e70*/  BSYNC B2 ;  /* 0x0000000000027941 */ /* 0x000fea0003800000 */
.L_x_21781:
        /* <DEDUP_REMOVED lines=44> */
.L_x_21780:
[----:B------:R-:W-:Y:S05]  /*5140*/  BSYNC B1 ;  /* 0x0000000000017941 */ /* 0x000fea0003800000 */
.L_x_21779:
        /* <DEDUP_REMOVED lines=22> */
.L_x_21784:
[----:B------:R-:W-:Y:S02]  /*52b0*/  IMAD.MOV.U32 R43, RZ, RZ, R202 ;  /* 0x000000ffff2b7224 */ /* 0x000fe400078e00ca */
.L_x_21785:
[----:B------:R-:W-:Y:S05]  /*52c0*/  BSYNC B1 ;  /* 0x0000000000017941 */ /* 0x000fea0003800000 */
.L_x_21783:
        /* <DEDUP_REMOVED lines=16> */
.L_x_21789:
[----:B------:R-:W-:Y:S05]  /*53d0*/  BSYNC B2 ;  /* 0x0000000000027941 */ /* 0x000fea0003800000 */
.L_x_21788:
        /* <DEDUP_REMOVED lines=44> */
.L_x_21787:
[----:B------:R-:W-:Y:S05]  /*56a0*/  BSYNC B1 ;  /* 0x0000000000017941 */ /* 0x000fea0003800000 */
.L_x_21786:
        /* <DEDUP_REMOVED lines=22> */
.L_x_21791:
[----:B------:R-:W-:Y:S02]  /*5810*/  IMAD.MOV.U32 R43, RZ, RZ, R202 ;  /* 0x000000ffff2b7224 */ /* 0x000fe400078e00ca */
.L_x_21792:
[----:B------:R-:W-:Y:S05]  /*5820*/  BSYNC B1 ;  /* 0x0000000000017941 */ /* 0x000fea0003800000 */
.L_x_21790:
        /* <DEDUP_REMOVED lines=16> */
.L_x_21796:
[----:B------:R-:W-:Y:S05]  /*5930*/  BSYNC B2 ;  /* 0x0000000000027941 */ /* 0x000fea0003800000 */
.L_x_21795:
        /* <DEDUP_REMOVED lines=44> */
.L_x_21794:
[----:B------:R-:W-:Y:S05]  /*5c00*/  BSYNC B1 ;  /* 0x0000000000017941 */ /* 0x000fea0003800000 */
.L_x_21793:
        /* <DEDUP_REMOVED lines=22> */
.L_x_21798:
[----:B------:R-:W-:Y:S02]  /*5d70*/  IMAD.MOV.U32 R34, RZ, RZ, R202 ;  /* 0x000000ffff227224 */ /* 0x000fe400078e00ca */
.L_x_21799:
[----:B------:R-:W-:Y:S05]  /*5d80*/  BSYNC B1 ;  /* 0x0000000000017941 */ /* 0x000fea0003800000 */
.L_x_21797:
        /* <DEDUP_REMOVED lines=16> */
.L_x_21803:
[----:B------:R-:W-:Y:S05]  /*5e90*/  BSYNC B2 ;  /* 0x0000000000027941 */ /* 0x000fea0003800000 */
.L_x_21802:
        /* <DEDUP_REMOVED lines=44> */
.L_x_21801:
[----:B------:R-:W-:Y:S05]  /*6160*/  BSYNC B1 ;  /* 0x0000000000017941 */ /* 0x000fea0003800000 */
.L_x_21800:
        /* <DEDUP_REMOVED lines=23> */
.L_x_21805:
[----:B------:R-:W-:Y:S02]  /*62e0*/  IMAD.MOV.U32 R43, RZ, RZ, R202 ;  /* 0x000000ffff2b7224 */ /* 0x000fe400078e00ca */
.L_x_21806:
[----:B------:R-:W-:Y:S05]  /*62f0*/  BSYNC B1 ;  /* 0x0000000000017941 */ /* 0x000fea0003800000 */
.L_x_21804:
        /* <DEDUP_REMOVED lines=18> */
.L_x_21810:
[----:B------:R-:W-:Y:S05]  /*6420*/  BSYNC B2 ;  /* 0x0000000000027941 */ /* 0x000fea0003800000 */
.L_x_21809:
        /* <DEDUP_REMOVED lines=44> */
.L_x_21808:
[----:B------:R-:W-:Y:S05]  /*66f0*/  BSYNC B1 ;  /* 0x0000000000017941 */ /* 0x000fea0003800000 */
.L_x_21807:
[----:B------:R-:W0:Y:S01]  /*6700*/  I2F.U32 R33, R43 ;  /* 0x0000002b00217306 */ /* 0x000e220000201000 */
[----:B------:R-:W-:Y:S02]  /*6710*/  PRMT R32, RZ, 0x7610, R35 ;  /* 0x00007610ff207816 */ /* 0x000fe40000000023 */
[----:B------:R-:W-:Y:S02]  /*6720*/  SEL R36, RZ, 0x1, P2 ;  /* 0x00000001ff247807 */ /* 0x000fe40001000000 */
[----:B------:R-:W-:Y:S01]  /*6730*/  SEL R34, RZ, 0x1, P1 ;  /* 0x00000001ff227807 */ /* 0x000fe20000800000 */
[----:B------:R-:W-:Y:S01]  /*6740*/  FMUL.FTZ R38, R32, R219 ;  /* 0x000000db20267220 */ /* 0x000fe20000410000 */
[----:B------:R-:W-:Y:S01]  /*6750*/  SEL R39, RZ, 0x1, P0 ;  /* 0x00000001ff277807 */ /* 0x000fe20000000000 */
[----:B------:R-:W-:Y:S01]  /*6760*/  IMAD.WIDE.U32 R36, R36, 0x1000000, RZ ;  /* 0x0100000024247825 */ /* 0x000fe200078e00ff */
[----:B------:R-:W-:-:S02]  /*6770*/  ISETP.NE.AND P2, PT, R42, RZ, PT ;  /* 0x000000ff2a00720c */ /* 0x000fc40003f45270 */
[----:B------:R-:W-:Y:S01]  /*6780*/  LOP3.LUT P6, RZ, R215, 0x4, RZ, 0xc0, !PT ;  /* 0x00000004d7ff7812 */ /* 0x000fe200078cc0ff */
[----:B------:R-:W-:Y:S01]  /*6790*/  IMAD.WIDE.U32 R34, R34, 0x10000, RZ ;  /* 0x0001000022227825 */ /* 0x000fe200078e00ff */
[----:B------:R-:W-:Y:S02]  /*67a0*/  SEL R41, RZ, 0x10000, P5 ;  /* 0x00010000ff297807 */ /* 0x000fe40002800000 */
[----:B------:R-:W-:Y:S01]  /*67b0*/  SEL R40, RZ, 0x100, P4 ;  /* 0x00000100ff287807 */ /* 0x000fe20002000000 */
[----:B0-----:R-:W-:Y:S01]  /*67c0*/  FFMA.FTZ R33, R33, R220, 1.1641532182693481445e-10 ;  /* 0x2f00000021217423 */ /* 0x001fe200000100dc */
[----:B------:R-:W-:Y:S01]  /*67d0*/  LOP3.LUT P5, RZ, R215, 0x8, RZ, 0xc0, !PT ;  /* 0x00000008d7ff7812 */ /* 0x000fe200078ac0ff */
[----:B------:R-:W-:Y:S01]  /*67e0*/  FMUL.FTZ R38, R38, c[0x0][0x1e8] ;  /* 0x00007a0026267a20 */ /* 0x000fe20000410000 */
[----:B------:R-:W-:Y:S02]  /*67f0*/  PRMT R79, RZ, 0x7610, R155 ;  /* 0x00007610ff4f7816 */ /* 0x000fe4000000009b */
[----:B------:R-:W-:Y:S01]  /*6800*/  FSETP.GTU.FTZ.AND P0, PT, R33, c[0x0][0x1e4], PT ;  /* 0x0000790021007a0b */ /* 0x000fe20003f1c000 */
[----:B------:R-:W-:Y:S01]  /*6810*/  IMAD.WIDE.U32 R32, R39, 0x100, RZ ;  /* 0x0000010027207825 */ /* 0x000fe200078e00ff */
[----:B------:R-:W-:-:S02]  /*6820*/  IADD3 R44, R216, 0x40, RZ ;  /* 0x00000040d82c7810 */ /* 0x000fc40007ffe0ff */
[----:B------:R-:W-:Y:S02]  /*6830*/  SEL R42, RZ, 0x1000000, P0 ;  /* 0x01000000ff2a7807 */ /* 0x000fe40000000000 */
[----:B------:R-:W-:Y:S02]  /*6840*/  LOP3.LUT R36, R32, R36, R34, 0xfe, !PT ;  /* 0x0000002420247212 */ /* 0x000fe400078efe22 */
[----:B------:R-:W-:Y:S02]  /*6850*/  FSEL R38, R38, RZ, !P0 ;  /* 0x000000ff26267208 */ /* 0x000fe40004000000 */
[----:B------:R-:W-:Y:S01]  /*6860*/  LOP3.LUT R32, R40, R42, R41, 0xfe, !PT ;  /* 0x0000002a28207212 */ /* 0x000fe200078efe29 */
[----:B------:R-:W-:Y:S01]  /*6870*/  IMAD.WIDE.U32 R42, R46, R221, c[0x0][0x188] ;  /* 0x000062002e2a7625 */ /* 0x000fe200078e00dd */
[----:B------:R-:W-:Y:S02]  /*6880*/  SEL R41, RZ, 0x1, P3 ;  /* 0x00000001ff297807 */ /* 0x000fe40001800000 */
[----:B------:R-:W-:Y:S01]  /*6890*/  SEL R39, RZ, 0x1, P2 ;  /* 0x00000001ff277807 */ /* 0x000fe20001000000 */
[----:B------:R-:W-:Y:S01]  /*68a0*/  FMUL.FTZ R79, R38, R79 ;  /* 0x0000004f264f7220 */ /* 0x000fe20000410000 */
        /* <DEDUP_REMOVED lines=25> */
.L_x_21812:
[----:B0-----:R-:W-:Y:S02]  /*6a40*/  IMAD.MOV.U32 R47, RZ, RZ, R202 ;  /* 0x000000ffff2f7224 */ /* 0x001fe400078e00ca */
.L_x_21813:
[----:B------:R-:W-:Y:S05]  /*6a50*/  BSYNC B1 ;  /* 0x0000000000017941 */ /* 0x000fea0003800000 */
.L_x_21811:
        /* <DEDUP_REMOVED lines=16> */
.L_x_21817:
[----:B------:R-:W-:Y:S05]  /*6b60*/  BSYNC B2 ;  /* 0x0000000000027941 */ /* 0x000fea0003800000 */
.L_x_21816:
        /* <DEDUP_REMOVED lines=44> */
.L_x_21815:
[----:B------:R-:W-:Y:S05]  /*6e30*/  BSYNC B1 ;  /* 0x0000000000017941 */ /* 0x000fea0003800000 */
.L_x_21814:
        /* <DEDUP_REMOVED lines=23> */
.L_x_21819:
[----:B------:R-:W-:Y:S02]  /*6fb0*/  IMAD.MOV.U32 R43, RZ, RZ, R202 ;  /* 0x000000ffff2b7224 */ /* 0x000fe400078e00ca */
.L_x_21820:
[----:B------:R-:W-:Y:S05]  /*6fc0*/  BSYNC B1 ;  /* 0x0000000000017941 */ /* 0x000fea0003800000 */
.L_x_21818:
        /* <DEDUP_REMOVED lines=16> */
.L_x_21824:
[----:B------:R-:W-:Y:S05]  /*70d0*/  BSYNC B2 ;  /* 0x0000000000027941 */ /* 0x000fea0003800000 */
.L_x_21823:
        /* <DEDUP_REMOVED lines=44> */
.L_x_21822:
[----:B------:R-:W-:Y:S05]  /*73a0*/  BSYNC B1 ;  /* 0x0000000000017941 */ /* 0x000fea0003800000 */
.L_x_21821:
        /* <DEDUP_REMOVED lines=22> */
.L_x_21826:
[----:B------:R-:W-:Y:S02]  /*7510*/  IMAD.MOV.U32 R43, RZ, RZ, R202 ;  /* 0x000000ffff2b7224 */ /* 0x000fe400078e00ca */
.L_x_21827:
[----:B------:R-:W-:Y:S05]  /*7520*/  BSYNC B1 ;  /* 0x0000000000017941 */ /* 0x000fea0003800000 */
.L_x_21825:
        /* <DEDUP_REMOVED lines=16> */
.L_x_21831:
[----:B------:R-:W-:Y:S05]  /*7630*/  BSYNC B2 ;  /* 0x0000000000027941 */ /* 0x000fea0003800000 */
.L_x_21830:
        /* <DEDUP_REMOVED lines=44> */
.L_x_21829:
[----:B------:R-:W-:Y:S05]  /*7900*/  BSYNC B1 ;  /* 0x0000000000017941 */ /* 0x000fea0003800000 */
.L_x_21828:
        /* <DEDUP_REMOVED lines=22> */
.L_x_21833:
[----:B------:R-:W-:Y:S02]  /*7a70*/  IMAD.MOV.U32 R43, RZ, RZ, R202 ;  /* 0x000000ffff2b7224 */ /* 0x000fe400078e00ca */
.L_x_21834:
[----:B------:R-:W-:Y:S05]  /*7a80*/  BSYNC B1 ;  /* 0x0000000000017941 */ /* 0x000fea0003800000 */
.L_x_21832:
        /* <DEDUP_REMOVED lines=16> */
.L_x_21838:
[----:B------:R-:W-:Y:S05]  /*7b90*/  BSYNC B2 ;  /* 0x0000000000027941 */ /* 0x000fea0003800000 */
.L_x_21837:
        /* <DEDUP_REMOVED lines=44> */
.L_x_21836:
[----:B------:R-:W-:Y:S05]  /*7e60*/  BSYNC B1 ;  /* 0x0000000000017941 */ /* 0x000fea0003800000 */
.L_x_21835:
        /* <DEDUP_REMOVED lines=22> */
.L_x_21840:
[----:B------:R-:W-:Y:S02]  /*7fd0*/  IMAD.MOV.U32 R43, RZ, RZ, R202 ;  /* 0x000000ffff2b7224 */ /* 0x000fe400078e00ca */
.L_x_21841:
[----:B------:R-:W-:Y:S05]  /*7fe0*/  BSYNC B1 ;  /* 0x0000000000017941 */ /* 0x000fea0003800000 */
.L_x_21839:
        /* <DEDUP_REMOVED lines=16> */
.L_x_21845:
[----:B------:R-:W-:Y:S05]  /*80f0*/  BSYNC B2 ;  /* 0x0000000000027941 */ /* 0x000fea0003800000 */
.L_x_21844:
        /* <DEDUP_REMOVED lines=44> */
.L_x_21843:
[----:B------:R-:W-:Y:S05]  /*83c0*/  BSYNC B1 ;  /* 0x0000000000017941 */ /* 0x000fea0003800000 */
.L_x_21842:
        /* <DEDUP_REMOVED lines=22> */
.L_x_21847:
[----:B------:R-:W-:Y:S02]  /*8530*/  IMAD.MOV.U32 R43, RZ, RZ, R202 ;  /* 0x000000ffff2b7224 */ /* 0x000fe400078e00ca */
.L_x_21848:
[----:B------:R-:W-:Y:S05]  /*8540*/  BSYNC B1 ;  /* 0x0000000000017941 */ /* 0x000fea0003800000 */
.L_x_21846:
        /* <DEDUP_REMOVED lines=16> */
.L_x_21852:
[----:B------:R-:W-:Y:S05]  /*8650*/  BSYNC B2 ;  /* 0x0000000000027941 */ /* 0x000fea0003800000 */
.L_x_21851:
        /* <DEDUP_REMOVED lines=44> */
.L_x_21850:
[----:B------:R-:W-:Y:S05]  /*8920*/  BSYNC B1 ;  /* 0x0000000000017941 */ /* 0x000fea0003800000 */
.L_x_21849:
        /* <DEDUP_REMOVED lines=22> */
.L_x_21854:
[----:B------:R-:W-:Y:S02]  /*8a90*/  IMAD.MOV.U32 R34, RZ, RZ, R202 ;  /* 0x000000ffff227224 */ /* 0x000fe400078e00ca */
.L_x_21855:
[----:B------:R-:W-:Y:S05]  /*8aa0*/  BSYNC B1 ;  /* 0x0000000000017941 */ /* 0x000fea0003800000 */
.L_x_21853:
        /* <DEDUP_REMOVED lines=16> */
.L_x_21859:
[----:B------:R-:W-:Y:S05]  /*8bb0*/  BSYNC B2 ;  /* 0x0000000000027941 */ /* 0x000fea0003800000 */
.L_x_21858:
        /* <DEDUP_REMOVED lines=44> */
.L_x_21857:
[----:B------:R-:W-:Y:S05]  /*8e80*/  BSYNC B1 ;  /* 0x0000000000017941 */ /* 0x000fea0003800000 */
.L_x_21856:
        /* <DEDUP_REMOVED lines=23> */
.L_x_21861:
[----:B------:R-:W-:Y:S02]  /*9000*/  IMAD.MOV.U32 R43, RZ, RZ, R202 ;  /* 0x000000ffff2b7224 */ /* 0x000fe400078e00ca */
.L_x_21862:
[----:B------:R-:W-:Y:S05]  /*9010*/  BSYNC B1 ;  /* 0x0000000000017941 */ /* 0x000fea0003800000 */
.L_x_21860:
        /* <DEDUP_REMOVED lines=18> */
.L_x_21866:
[----:B------:R-:W-:Y:S05]  /*9140*/  BSYNC B2 ;  /* 0x0000000000027941 */ /* 0x000fea0003800000 */
.L_x_21865:
        /* <DEDUP_REMOVED lines=44> */
.L_x_21864:
[----:B------:R-:W-:Y:S05]  /*9410*/  BSYNC B1 ;  /* 0x0000000000017941 */ /* 0x000fea0003800000 */
.L_x_21863:
        /* <DEDUP_REMOVED lines=52> */
.L_x_21868:
[----:B0-----:R-:W-:Y:S02]  /*9760*/  IMAD.MOV.U32 R47, RZ, RZ, R202 ;  /* 0x000000ffff2f7224 */ /* 0x001fe400078e00ca */
.L_x_21869:
[----:B------:R-:W-:Y:S05]  /*9770*/  BSYNC B1 ;  /* 0x0000000000017941 */ /* 0x000fea0003800000 */
.L_x_21867:
        /* <DEDUP_REMOVED lines=16> */
.L_x_21873:
[----:B------:R-:W-:Y:S05]  /*9880*/  BSYNC B2 ;  /* 0x0000000000027941 */ /* 0x000fea0003800000 */
.L_x_21872:
        /* <DEDUP_REMOVED lines=44> */
.L_x_21871:
[----:B------:R-:W-:Y:S05]  /*9b50*/  BSYNC B1 ;  /* 0x0000000000017941 */ /* 0x000fea0003800000 */
.L_x_21870:
[----:B------:R-:W0:Y:S01]  /*9b60*/  I2F.U32 R37, R47 ;  /* 0x0000002f00257306 */ /* 0x000e220000201000 */
[----:B-----5:R-:W-:Y:S01]  /*9b70*/  PRMT R36, RZ, 0x5410, R32 ;  /* 0x00005410ff247816 */ /* 0x020fe20000000020 */
[----:B------:R-:W-:Y:S01]  /*9b80*/  BSSY B1, `(.L_x_21874) ;  /* 0x0000017000017945 */ /* 0x000fe20003800000 */
[----:B------:R-:W-:-:S03]  /*9b90*/  LOP3.LUT R215, R215, 0xfffffffd, RZ, 0xc0, !PT ;  /* 0xfffffffdd7d77812 */ /* 0x000fc600078ec0ff */
        /* <DEDUP_REMOVED lines=20> */
.L_x_21875:
[----:B------:R-:W-:Y:S02]  /*9ce0*/  IMAD.MOV.U32 R45, RZ, RZ, R202 ;  /* 0x000000ffff2d7224 */ /* 0x000fe400078e00ca */
.L_x_21876:
[----:B------:R-:W-:Y:S05]  /*9cf0*/  BSYNC B1 ;  /* 0x0000000000017941 */ /* 0x000fea0003800000 */
.L_x_21874:
        /* <DEDUP_REMOVED lines=16> */
.L_x_21880:
[----:B------:R-:W-:Y:S05]  /*9e00*/  BSYNC B2 ;  /* 0x0000000000027941 */ /* 0x000fea0003800000 */
.L_x_21879:
        /* <DEDUP_REMOVED lines=44> */
.L_x_21878:
[----:B------:R-:W-:Y:S05]  /*a0d0*/  BSYNC B1 ;  /* 0x0000000000017941 */ /* 0x000fea0003800000 */
.L_x_21877:
        /* <DEDUP_REMOVED lines=22> */
.L_x_21882:
[----:B------:R-:W-:Y:S02]  /*a240*/  IMAD.MOV.U32 R44, RZ, RZ, R202 ;  /* 0x000000ffff2c7224 */ /* 0x000fe400078e00ca */
.L_x_21883:
[----:B------:R-:W-:Y:S05]  /*a250*/  BSYNC B1 ;  /* 0x0000000000017941 */ /* 0x000fea0003800000 */
.L_x_21881:
        /* <DEDUP_REMOVED lines=16> */
.L_x_21887:
[----:B------:R-:W-:Y:S05]  /*a360*/  BSYNC B2 ;  /* 0x0000000000027941 */ /* 0x000fea0003800000 */
.L_x_21886:
        /* <DEDUP_REMOVED lines=44> */
.L_x_21885:
[----:B------:R-:W-:Y:S05]  /*a630*/  BSYNC B1 ;  /* 0x0000000000017941 */ /* 0x000fea0003800000 */
.L_x_21884:
        /* <DEDUP_REMOVED lines=22> */
.L_x_21889:
[----:B------:R-:W-:Y:S02]  /*a7a0*/  IMAD.MOV.U32 R44, RZ, RZ, R202 ;  /* 0x000000ffff2c7224 */ /* 0x000fe400078e00ca */
.L_x_21890:
[----:B------:R-:W-:Y:S05]  /*a7b0*/  BSYNC B1 ;  /* 0x0000000000017941 */ /* 0x000fea0003800000 */
.L_x_21888:
        /* <DEDUP_REMOVED lines=16> */
.L_x_21894:
[----:B------:R-:W-:Y:S05]  /*a8c0*/  BSYNC B2 ;  /* 0x0000000000027941 */ /* 0x000fea0003800000 */
.L_x_21893:
        /* <DEDUP_REMOVED lines=44> */
.L_x_21892:
[----:B------:R-:W-:Y:S05]  /*ab90*/  BSYNC B1 ;  /* 0x0000000000017941 */ /* 0x000fea0003800000 */
.L_x_21891:
        /* <DEDUP_REMOVED lines=22> */
.L_x_21896:
[----:B------:R-:W-:Y:S02]  /*ad00*/  IMAD.MOV.U32 R42, RZ, RZ, R202 ;  /* 0x000000ffff2a7224 */ /* 0x000fe400078e00ca */
.L_x_21897:
[----:B------:R-:W-:Y:S05]  /*ad10*/  BSYNC B1 ;  /* 0x0000000000017941 */ /* 0x000fea0003800000 */
.L_x_21895:
        /* <DEDUP_REMOVED lines=16> */
.L_x_21901:
[----:B------:R-:W-:Y:S05]  /*ae20*/  BSYNC B2 ;  /* 0x0000000000027941 */ /* 0x000fea0003800000 */
.L_x_21900:
        /* <DEDUP_REMOVED lines=44> */
.L_x_21899:
[----:B------:R-:W-:Y:S05]  /*b0f0*/  BSYNC B1 ;  /* 0x0000000000017941 */ /* 0x000fea0003800000 */
.L_x_21898:
        /* <DEDUP_REMOVED lines=22> */
.L_x_21903:
[----:B------:R-:W-:Y:S02]  /*b260*/  IMAD.MOV.U32 R42, RZ, RZ, R202 ;  /* 0x000000ffff2a7224 */ /* 0x000fe400078e00ca */
.L_x_21904:
[----:B------:R-:W-:Y:S05]  /*b270*/  BSYNC B1 ;  /* 0x0000000000017941 */ /* 0x000fea0003800000 */
.L_x_21902:
        /* <DEDUP_REMOVED lines=16> */
.L_x_21908:
[----:B------:R-:W-:Y:S05]  /*b380*/  BSYNC B2 ;  /* 0x0000000000027941 */ /* 0x000fea0003800000 */
.L_x_21907:
        /* <DEDUP_REMOVED lines=44> */
.L_x_21906:
[----:B------:R-:W-:Y:S05]  /*b650*/  BSYNC B1 ;  /* 0x0000000000017941 */ /* 0x000fea0003800000 */
.L_x_21905:
        /* <DEDUP_REMOVED lines=22> */
.L_x_21910:
[----:B------:R-:W-:Y:S02]  /*b7c0*/  IMAD.MOV.U32 R34, RZ, RZ, R202 ;  /* 0x000000ffff227224 */ /* 0x000fe400078e00ca */
.L_x_21911:
[----:B------:R-:W-:Y:S05]  /*b7d0*/  BSYNC B1 ;  /* 0x0000000000017941 */ /* 0x000fea0003800000 */
.L_x_21909:
        /* <DEDUP_REMOVED lines=16> */
.L_x_21915:
[----:B------:R-:W-:Y:S05]  /*b8e0*/  BSYNC B2 ;  /* 0x0000000000027941 */ /* 0x000fea0003800000 */
.L_x_21914:
        /* <DEDUP_REMOVED lines=44> */
.L_x_21913:
[----:B------:R-:W-:Y:S05]  /*bbb0*/  BSYNC B1 ;  /* 0x0000000000017941 */ /* 0x000fea0003800000 */
.L_x_21912:
        /* <DEDUP_REMOVED lines=23> */
.L_x_21917:
[----:B------:R-:W-:Y:S02]  /*bd30*/  IMAD.MOV.U32 R42, RZ, RZ, R202 ;  /* 0x000000ffff2a7224 */ /* 0x000fe400078e00ca */
.L_x_21918:
[----:B------:R-:W-:Y:S05]  /*bd40*/  BSYNC B1 ;  /* 0x0000000000017941 */ /* 0x000fea0003800000 */
.L_x_21916:
        /* <DEDUP_REMOVED lines=18> */
.L_x_21922:
[----:B------:R-:W-:Y:S05]  /*be70*/  BSYNC B2 ;  /* 0x0000000000027941 */ /* 0x000fea0003800000 */
.L_x_21921:
        /* <DEDUP_REMOVED lines=44> */
.L_x_21920:
[----:B------:R-:W-:Y:S05]  /*c140*/  BSYNC B1 ;  /* 0x0000000000017941 */ /* 0x000fea0003800000 */
.L_x_21919:
[----:B------:R-:W0:Y:S01]  /*c150*/  I2F.U32 R33, R42 ;  /* 0x0000002a00217306 */ /* 0x000e220000201000 */
[----:B------:R-:W-:Y:S02]  /*c160*/  PRMT R32, RZ, 0x7610, R35 ;  /* 0x00007610ff207816 */ /* 0x000fe40000000023 */
[----:B------:R-:W-:Y:S02]  /*c170*/  SEL R36, RZ, 0x1, P2 ;  /* 0x00000001ff247807 */ /* 0x000fe40001000000 */
[----:B------:R-:W-:Y:S01]  /*c180*/  SEL R34, RZ, 0x1, P1 ;  /* 0x00000001ff227807 */ /* 0x000fe20000800000 */
[----:B------:R-:W-:Y:S01]  /*c190*/  FMUL.FTZ R38, R32, R219 ;  /* 0x000000db20267220 */ /* 0x000fe20000410000 */
[----:B------:R-:W-:Y:S01]  /*c1a0*/  SEL R39, RZ, 0x1, P0 ;  /* 0x00000001ff277807 */ /* 0x000fe20000000000 */
[----:B------:R-:W-:Y:S01]  /*c1b0*/  IMAD.WIDE.U32 R36, R36, 0x1000000, RZ ;  /* 0x0100000024247825 */ /* 0x000fe200078e00ff */
[----:B------:R-:W-:-:S02]  /*c1c0*/  LOP3.LUT P6, RZ, R215, 0x4, RZ, 0xc0, !PT ;  /* 0x00000004d7ff7812 */ /* 0x000fc400078cc0ff */
[----:B------:R-:W-:Y:S01]  /*c1d0*/  SEL R41, RZ, 0x10000, P5 ;  /* 0x00010000ff297807 */ /* 0x000fe20002800000 */
[----:B------:R-:W-:Y:S01]  /*c1e0*/  IMAD.WIDE.U32 R34, R34, 0x10000, RZ ;  /* 0x0001000022227825 */ /* 0x000fe200078e00ff */
[----:B------:R-:W-:Y:S02]  /*c1f0*/  SEL R40, RZ, 0x100, P4 ;  /* 0x00000100ff287807 */ /* 0x000fe40002000000 */
[----:B------:R-:W-:Y:S01]  /*c200*/  LOP3.LUT P5, RZ, R215, 0x8, RZ, 0xc0, !PT ;  /* 0x00000008d7ff7812 */ /* 0x000fe200078ac0ff */
[----:B0-----:R-:W-:Y:S01]  /*c210*/  FFMA.FTZ R33, R33, R220, 1.1641532182693481445e-10 ;  /* 0x2f00000021217423 */ /* 0x001fe200000100dc */
[----:B------:R-:W-:Y:S01]  /*c220*/  PRMT R63, RZ, 0x7610, R147 ;  /* 0x00007610ff3f7816 */ /* 0x000fe20000000093 */
[----:B------:R-:W-:Y:S01]  /*c230*/  FMUL.FTZ R38, R38, c[0x0][0x1e8] ;  /* 0x00007a0026267a20 */ /* 0x000fe20000410000 */
[----:B------:R-:W-:Y:S02]  /*c240*/  LOP3.LUT P2, RZ, R215, 0x2, RZ, 0xc0, !PT ;  /* 0x00000002d7ff7812 */ /* 0x000fe4000784c0ff */
        /* <DEDUP_REMOVED lines=36> */
.L_x_21924:
[----:B0-----:R-:W-:Y:S02]  /*c490*/  IMAD.MOV.U32 R45, RZ, RZ, R202 ;  /* 0x000000ffff2d7224 */ /* 0x001fe400078e00ca */
.L_x_21925:
[----:B------:R-:W-:Y:S05]  /*c4a0*/  BSYNC B1 ;  /* 0x0000000000017941 */ /* 0x000fea0003800000 */
.L_x_21923:
        /* <DEDUP_REMOVED lines=16> */
.L_x_21929:
[----:B------:R-:W-:Y:S05]  /*c5b0*/  BSYNC B2 ;  /* 0x0000000000027941 */ /* 0x000fea0003800000 */
.L_x_21928:
        /* <DEDUP_REMOVED lines=44> */
.L_x_21927:
[----:B------:R-:W-:Y:S05]  /*c880*/  BSYNC B1 ;  /* 0x0000000000017941 */ /* 0x000fea0003800000 */
.L_x_21926:
        /* <DEDUP_REMOVED lines=24> */
.L_x_21931:
[----:B------:R-:W-:Y:S02]  /*ca10*/  IMAD.MOV.U32 R45, RZ, RZ, R202 ;  /* 0x000000ffff2d7224 */ /* 0x000fe400078e00ca */
.L_x_21932:
[----:B------:R-:W-:Y:S05]  /*ca20*/  BSYNC B1 ;  /* 0x0000000000017941 */ /* 0x000fea0003800000 */
.L_x_21930:
        /* <DEDUP_REMOVED lines=16> */
.L_x_21936:
[----:B------:R-:W-:Y:S05]  /*cb30*/  BSYNC B2 ;  /* 0x0000000000027941 */ /* 0x000fea0003800000 */
.L_x_21935:
        /* <DEDUP_REMOVED lines=44> */
.L_x_21934:
[----:B------:R-:W-:Y:S05]  /*ce00*/  BSYNC B1 ;  /* 0x0000000000017941 */ /* 0x000fea0003800000 */
.L_x_21933:
        /* <DEDUP_REMOVED lines=22> */
.L_x_21938:
[----:B------:R-:W-:Y:S02]  /*cf70*/  IMAD.MOV.U32 R32, RZ, RZ, R202 ;  /* 0x000000ffff207224 */ /* 0x000fe400078e00ca */
.L_x_21939:
[----:B------:R-:W-:Y:S05]  /*cf80*/  BSYNC B1 ;  /* 0x0000000000017941 */ /* 0x000fea0003800000 */
.L_x_21937:
        /* <DEDUP_REMOVED lines=16> */
.L_x_21943:
[----:B------:R-:W-:Y:S05]  /*d090*/  BSYNC B2 ;  /* 0x0000000000027941 */ /* 0x000fea0003800000 */
.L_x_21942:
        /* <DEDUP_REMOVED lines=44> */
.L_x_21941:
[----:B------:R-:W-:Y:S05]  /*d360*/  BSYNC B1 ;  /* 0x0000000000017941 */ /* 0x000fea0003800000 */
.L_x_21940:
        /* <DEDUP_REMOVED lines=22> */
.L_x_21945:
[----:B------:R-:W-:Y:S02]  /*d4d0*/  IMAD.MOV.U32 R32, RZ, RZ, R202 ;  /* 0x000000ffff207224 */ /* 0x000fe400078e00ca */
.L_x_21946:
[----:B------:R-:W-:Y:S05]  /*d4e0*/  BSYNC B1 ;  /* 0x0000000000017941 */ /* 0x000fea0003800000 */
.L_x_21944:
        /* <DEDUP_REMOVED lines=16> */
.L_x_21950:
[----:B------:R-:W-:Y:S05]  /*d5f0*/  BSYNC B2 ;  /* 0x0000000000027941 */ /* 0x000fea0003800000 */
.L_x_21949:
        /* <DEDUP_REMOVED lines=44> */
.L_x_21948:
[----:B------:R-:W-:Y:S05]  /*d8c0*/  BSYNC B1 ;  /* 0x0000000000017941 */ /* 0x000fea0003800000 */
.L_x_21947:
[----:B------:R0:W1:Y:S01]  /*d8d0*/  I2F.U32 R37, R32 ;  /* 0x0000002000257306 */ /* 0x0000620000201000 */
[----:B------:R-:W-:Y:S01]  /*d8e0*/  ISETP.NE.AND P3, PT, R36, 0x1, PT ;  /* 0x000000012400780c */ /* 0x000fe20003f65270 */
[----:B------:R-:W-:Y:S01]  /*d8f0*/  BSSY B1, `(.L_x_21951) ;  /* 0x0000015000017945 */ /* 0x000fe20003800000 */
[----:B0-----:R-:W-:-:S05]  /*d900*/  PRMT R32, RZ, 0x7610, R33 ;  /* 0x00007610ff207816 */ /* 0x001fca0000000021 */
[----:B------:R-:W-:Y:S01]  /*d910*/  FMUL.FTZ R33, R32, R219 ;  /* 0x000000db20217220 */ /* 0x000fe20000410000 */
[----:B------:R-:W-:Y:S01]  /*d920*/  PRMT R32, RZ, 0x7610, R141 ;  /* 0x00007610ff207816 */ /* 0x000fe2000000008d */
[----:B-1----:R-:W-:Y:S02]  /*d930*/  FFMA.FTZ R37, R37, R220, 1.1641532182693481445e-10 ;  /* 0x2f00000025257423 */ /* 0x002fe400000100dc */
[----:B------:R-:W-:-:S03]  /*d940*/  FMUL.FTZ R33, R33, c[0x0][0x1e8] ;  /* 0x00007a0021217a20 */ /* 0x000fc60000410000 */
        /* <DEDUP_REMOVED lines=14> */
.L_x_21952:
[----:B------:R-:W-:Y:S02]  /*da30*/  IMAD.MOV.U32 R42, RZ, RZ, R202 ;  /* 0x000000ffff2a7224 */ /* 0x000fe400078e00ca */
.L_x_21953:
[----:B------:R-:W-:Y:S05]  /*da40*/  BSYNC B1 ;  /* 0x0000000000017941 */ /* 0x000fea0003800000 */
.L_x_21951:
        /* <DEDUP_REMOVED lines=16> */
.L_x_21957:
[----:B------:R-:W-:Y:S05]  /*db50*/  BSYNC B2 ;  /* 0x0000000000027941 */ /* 0x000fea0003800000 */
.L_x_21956:
        /* <DEDUP_REMOVED lines=44> */
.L_x_21955:
[----:B------:R-:W-:Y:S05]  /*de20*/  BSYNC B1 ;  /* 0x0000000000017941 */ /* 0x000fea0003800000 */
.L_x_21954:
        /* <DEDUP_REMOVED lines=22> */
.L_x_21959:
[----:B------:R-:W-:Y:S02]  /*df90*/  IMAD.MOV.U32 R42, RZ, RZ, R202 ;  /* 0x000000ffff2a7224 */ /* 0x000fe400078e00ca */
.L_x_21960:
[----:B------:R-:W-:Y:S05]  /*dfa0*/  BSYNC B1 ;  /* 0x0000000000017941 */ /* 0x000fea0003800000 */
.L_x_21958:
        /* <DEDUP_REMOVED lines=16> */
.L_x_21964:
[----:B------:R-:W-:Y:S05]  /*e0b0*/  BSYNC B2 ;  /* 0x0000000000027941 */ /* 0x000fea0003800000 */
.L_x_21963:
        /* <DEDUP_REMOVED lines=44> */
.L_x_21962:
[----:B------:R-:W-:Y:S05]  /*e380*/  BSYNC B1 ;  /* 0x0000000000017941 */ /* 0x000fea0003800000 */
.L_x_21961:
        /* <DEDUP_REMOVED lines=22> */
.L_x_21966:
[----:B------:R-:W-:Y:S02]  /*e4f0*/  IMAD.MOV.U32 R34, RZ, RZ, R202 ;  /* 0x000000ffff227224 */ /* 0x000fe400078e00ca */
.L_x_21967:
[----:B------:R-:W-:Y:S05]  /*e500*/  BSYNC B1 ;  /* 0x0000000000017941 */ /* 0x000fea0003800000 */
.L_x_21965:
        /* <DEDUP_REMOVED lines=16> */
.L_x_21971:
[----:B------:R-:W-:Y:S05]  /*e610*/  BSYNC B2 ;  /* 0x0000000000027941 */ /* 0x000fea0003800000 */
.L_x_21970:
        /* <DEDUP_REMOVED lines=44> */
.L_x_21969:
[----:B------:R-:W-:Y:S05]  /*e8e0*/  BSYNC B1 ;  /* 0x0000000000017941 */ /* 0x000fea0003800000 */
.L_x_21968:
        /* <DEDUP_REMOVED lines=23> */
.L_x_21973:
[----:B------:R-:W-:Y:S02]  /*ea60*/  IMAD.MOV.U32 R42, RZ, RZ, R202 ;  /* 0x000000ffff2a7224 */ /* 0x000fe400078e00ca */
.L_x_21974:
[----:B------:R-:W-:Y:S05]  /*ea70*/  BSYNC B1 ;  /* 0x0000000000017941 */ /* 0x000fea0003800000 */
.L_x_21972:
        /* <DEDUP_REMOVED lines=18> */
.L_x_21978:
[----:B------:R-:W-:Y:S05]  /*eba0*/  BSYNC B2 ;  /* 0x0000000000027941 */ /* 0x000fea0003800000 */
.L_x_21977:
        /* <DEDUP_REMOVED lines=44> */
.L_x_21976:
[----:B------:R-:W-:Y:S05]  /*ee70*/  BSYNC B1 ;  /* 0x0000000000017941 */ /* 0x000fea0003800000 */
.L_x_21975:
        /* <DEDUP_REMOVED lines=52> */
.L_x_21980:
[----:B0-----:R-:W-:Y:S02]  /*f1c0*/  IMAD.MOV.U32 R44, RZ, RZ, R202 ;  /* 0x000000ffff2c7224 */ /* 0x001fe400078e00ca */
.L_x_21981:
[----:B------:R-:W-:Y:S05]  /*f1d0*/  BSYNC B1 ;  /* 0x0000000000017941 */ /* 0x000fea0003800000 */
.L_x_21979:
        /* <DEDUP_REMOVED lines=16> */
.L_x_21985:
[----:B------:R-:W-:Y:S05]  /*f2e0*/  BSYNC B2 ;  /* 0x0000000000027941 */ /* 0x000fea0003800000 */
.L_x_21984:
        /* <DEDUP_REMOVED lines=44> */
.L_x_21983:
[----:B------:R-:W-:Y:S05]  /*f5b0*/  BSYNC B1 ;  /* 0x0000000000017941 */ /* 0x000fea0003800000 */
.L_x_21982:
        /* <DEDUP_REMOVED lines=24> */
.L_x_21987:
[----:B------:R-:W-:Y:S02]  /*f740*/  IMAD.MOV.U32 R44, RZ, RZ, R202 ;  /* 0x000000ffff2c7224 */ /* 0x000fe400078e00ca */
.L_x_21988:
[----:B------:R-:W-:Y:S05]  /*f750*/  BSYNC B1 ;  /* 0x0000000000017941 */ /* 0x000fea0003800000 */
.L_x_21986:
        /* <DEDUP_REMOVED lines=16> */
.L_x_21992:
[----:B------:R-:W-:Y:S05]  /*f860*/  BSYNC B2 ;  /* 0x0000000000027941 */ /* 0x000fea0003800000 */
.L_x_21991:
        /* <DEDUP_REMOVED lines=44> */
.L_x_21990:
[----:B------:R-:W-:Y:S05]  /*fb30*/  BSYNC B1 ;  /* 0x0000000000017941 */ /* 0x000fea0003800000 */
.L_x_21989:
        /* <DEDUP_REMOVED lines=22> */
.L_x_21994:
[----:B------:R-:W-:Y:S02]  /*fca0*/  IMAD.MOV.U32 R32, RZ, RZ, R202 ;  /* 0x000000ffff207224 */ /* 0x000fe400078e00ca */
.L_x_21995:
[----:B------:R-:W-:Y:S05]  /*fcb0*/  BSYNC B1 ;  /* 0x0000000000017941 */ /* 0x000fea0003800000 */
.L_x_21993:
        /* <DEDUP_REMOVED lines=16> */
.L_x_21999:
[----:B------:R-:W-:Y:S05]  /*fdc0*/  BSYNC B2 ;  /* 0x0000000000027941 */ /* 0x000fea0003800000 */
.L_x_21998:
        /* <DEDUP_REMOVED lines=44> */
.L_x_21997:
[----:B------:R-:W-:Y:S05]  /*10090*/  BSYNC B1 ;  /* 0x0000000000017941 */ /* 0x000fea0003800000 */
.L_x_21996:
        /* <DEDUP_REMOVED lines=22> */
.L_x_22001:
[----:B------:R-:W-:Y:S02]  /*10200*/  IMAD.MOV.U32 R32, RZ, RZ, R202 ;  /* 0x000000ffff207224 */ /* 0x000fe400078e00ca */
.L_x_22002:
[----:B------:R-:W-:Y:S05]  /*10210*/  BSYNC B1 ;  /* 0x0000000000017941 */ /* 0x000fea0003800000 */
.L_x_22000:
        /* <DEDUP_REMOVED lines=16> */
.L_x_22006:
[----:B------:R-:W-:Y:S05]  /*10320*/  BSYNC B2 ;  /* 0x0000000000027941 */ /* 0x000fea0003800000 */
.L_x_22005:
        /* <DEDUP_REMOVED lines=44> */
.L_x_22004:
[----:B------:R-:W-:Y:S05]  /*105f0*/  BSYNC B1 ;  /* 0x0000000000017941 */ /* 0x000fea0003800000 */
.L_x_22003:
        /* <DEDUP_REMOVED lines=22> */
.L_x_22008:
[----:B------:R-:W-:Y:S02]  /*10760*/  IMAD.MOV.U32 R42, RZ, RZ, R202 ;  /* 0x000000ffff2a7224 */ /* 0x000fe400078e00ca */
.L_x_22009:
[----:B------:R-:W-:Y:S05]  /*10770*/  BSYNC B1 ;  /* 0x0000000000017941 */ /* 0x000fea0003800000 */
.L_x_22007:
        /* <DEDUP_REMOVED lines=16> */
.L_x_22013:
[----:B------:R-:W-:Y:S05]  /*10880*/  BSYNC B2 ;  /* 0x0000000000027941 */ /* 0x000fea0003800000 */
.L_x_22012:
        /* <DEDUP_REMOVED lines=44> */
.L_x_22011:
[----:B------:R-:W-:Y:S05]  /*10b50*/  BSYNC B1 ;  /* 0x0000000000017941 */ /* 0x000fea0003800000 */
.L_x_22010:
        /* <DEDUP_REMOVED lines=22> */
.L_x_22015:
[----:B------:R-:W-:Y:S02]  /*10cc0*/  IMAD.MOV.U32 R42, RZ, RZ, R202 ;  /* 0x000000ffff2a7224 */ /* 0x000fe400078e00ca */
.L_x_22016:
[----:B------:R-:W-:Y:S05]  /*10cd0*/  BSYNC B1 ;  /* 0x0000000000017941 */ /* 0x000fea0003800000 */
.L_x_22014:
        /* <DEDUP_REMOVED lines=16> */
.L_x_22020:
[----:B------:R-:W-:Y:S05]  /*10de0*/  BSYNC B2 ;  /* 0x0000000000027941 */ /* 0x000fea0003800000 */
.L_x_22019:
        /* <DEDUP_REMOVED lines=44> */
.L_x_22018:
[----:B------:R-:W-:Y:S05]  /*110b0*/  BSYNC B1 ;  /* 0x0000000000017941 */ /* 0x000fea0003800000 */
.L_x_22017:
        /* <DEDUP_REMOVED lines=22> */
.L_x_22022:
[----:B------:R-:W-:Y:S02]  /*11220*/  IMAD.MOV.U32 R34, RZ, RZ, R202 ;  /* 0x000000ffff227224 */ /* 0x000fe400078e00ca */
.L_x_22023:
[----:B------:R-:W-:Y:S05]  /*11230*/  BSYNC B1 ;  /* 0x0000000000017941 */ /* 0x000fea0003800000 */
.L_x_22021:
        /* <DEDUP_REMOVED lines=16> */
.L_x_22027:
[----:B------:R-:W-:Y:S05]  /*11340*/  BSYNC B2 ;  /* 0x0000000000027941 */ /* 0x000fea0003800000 */
.L_x_22026:
        /* <DEDUP_REMOVED lines=44> */
.L_x_22025:
[----:B------:R-:W-:Y:S05]  /*11610*/  BSYNC B1 ;  /* 0x0000000000017941 */ /* 0x000fea0003800000 */
.L_x_22024:
        /* <DEDUP_REMOVED lines=23> */
.L_x_22029:
[----:B------:R-:W-:Y:S02]  /*11790*/  IMAD.MOV.U32 R42, RZ, RZ, R202 ;  /* 0x000000ffff2a7224 */ /* 0x000fe400078e00ca */
.L_x_22030:
[----:B------:R-:W-:Y:S05]  /*117a0*/  BSYNC B1 ;  /* 0x0000000000017941 */ /* 0x000fea0003800000 */
.L_x_22028:
        /* <DEDUP_REMOVED lines=18> */
.L_x_22034:
[----:B------:R-:W-:Y:S05]  /*118d0*/  BSYNC B2 ;  /* 0x0000000000027941 */ /* 0x000fea0003800000 */
.L_x_22033:
        /* <DEDUP_REMOVED lines=44> */
.L_x_22032:
[----:B------:R-:W-:Y:S05]  /*11ba0*/  BSYNC B1 ;  /* 0x0000000000017941 */ /* 0x000fea0003800000 */
.L_x_22031:
        /* <DEDUP_REMOVED lines=52> */
.L_x_22036:
[----:B0-----:R-:W-:Y:S02]  /*11ef0*/  IMAD.MOV.U32 R162, RZ, RZ, R202 ;  /* 0x000000ffffa27224 */ /* 0x001fe400078e00ca */
.L_x_22037:
[----:B------:R-:W-:Y:S05]  /*11f00*/  BSYNC B1 ;  /* 0x0000000000017941 */ /* 0x000fea0003800000 */
.L_x_22035:
        /* <DEDUP_REMOVED lines=16> */
.L_x_22041:
[----:B------:R-:W-:Y:S05]  /*12010*/  BSYNC B2 ;  /* 0x0000000000027941 */ /* 0x000fea0003800000 */
.L_x_22040:
        /* <DEDUP_REMOVED lines=44> */
.L_x_22039:
[----:B------:R-:W-:Y:S05]  /*122e0*/  BSYNC B1 ;  /* 0x0000000000017941 */ /* 0x000fea0003800000 */
.L_x_22038:
        /* <DEDUP_REMOVED lines=24> */
.L_x_22043:
[----:B------:R-:W-:Y:S02]  /*12470*/  IMAD.MOV.U32 R217, RZ, RZ, R202 ;  /* 0x000000ffffd97224 */ /* 0x000fe400078e00ca */
.L_x_22044:
[----:B------:R-:W-:Y:S05]  /*12480*/  BSYNC B1 ;  /* 0x0000000000017941 */ /* 0x000fea0003800000 */
.L_x_22042:
        /* <DEDUP_REMOVED lines=16> */
.L_x_22048:
[----:B------:R-:W-:Y:S05]  /*12590*/  BSYNC B2 ;  /* 0x0000000000027941 */ /* 0x000fea0003800000 */
.L_x_22047:
        /* <DEDUP_REMOVED lines=44> */
.L_x_22046:
[----:B------:R-:W-:Y:S05]  /*12860*/  BSYNC B1 ;  /* 0x0000000000017941 */ /* 0x000fea0003800000 */
.L_x_22045:
        /* <DEDUP_REMOVED lines=22> */
.L_x_22050:
[----:B------:R-:W-:Y:S02]  /*129d0*/  IMAD.MOV.U32 R32, RZ, RZ, R202 ;  /* 0x000000ffff207224 */ /* 0x000fe400078e00ca */
.L_x_22051:
[----:B------:R-:W-:Y:S05]  /*129e0*/  BSYNC B1 ;  /* 0x0000000000017941 */ /* 0x000fea0003800000 */
.L_x_22049:
        /* <DEDUP_REMOVED lines=16> */
.L_x_22055:
[----:B------:R-:W-:Y:S05]  /*12af0*/  BSYNC B2 ;  /* 0x0000000000027941 */ /* 0x000fea0003800000 */
.L_x_22054:
        /* <DEDUP_REMOVED lines=44> */
.L_x_22053:
[----:B------:R-:W-:Y:S05]  /*12dc0*/  BSYNC B1 ;  /* 0x0000000000017941 */ /* 0x000fea0003800000 */
.L_x_22052:
        /* <DEDUP_REMOVED lines=22> */
.L_x_22057:
[----:B------:R-:W-:Y:S02]  /*12f30*/  IMAD.MOV.U32 R32, RZ, RZ, R202 ;  /* 0x000000ffff207224 */ /* 0x000fe400078e00ca */
.L_x_22058:
[----:B------:R-:W-:Y:S05]  /*12f40*/  BSYNC B1 ;  /* 0x0000000000017941 */ /* 0x000fea0003800000 */
.L_x_22056:
        /* <DEDUP_REMOVED lines=16> */
.L_x_22062:
[----:B------:R-:W-:Y:S05]  /*13050*/  BSYNC B2 ;  /* 0x0000000000027941 */ /* 0x000fea0003800000 */
.L_x_22061:
        /* <DEDUP_REMOVED lines=44> */
.L_x_22060:
[----:B------:R-:W-:Y:S05]  /*13320*/  BSYNC B1 ;  /* 0x0000000000017941 */ /* 0x000fea0003800000 */
.L_x_22059:
        /* <DEDUP_REMOVED lines=22> */
.L_x_22064:
[----:B------:R-:W-:Y:S02]  /*13490*/  IMAD.MOV.U32 R217, RZ, RZ, R202 ;  /* 0x000000ffffd97224 */ /* 0x000fe400078e00ca */
.L_x_22065:
[----:B------:R-:W-:Y:S05]  /*134a0*/  BSYNC B1 ;  /* 0x0000000000017941 */ /* 0x000fea0003800000 */
.L_x_22063:
        /* <DEDUP_REMOVED lines=16> */
.L_x_22069:
[----:B------:R-:W-:Y:S05]  /*135b0*/  BSYNC B2 ;  /* 0x0000000000027941 */ /* 0x000fea0003800000 */
.L_x_22068:
        /* <DEDUP_REMOVED lines=44> */
.L_x_22067:
[----:B------:R-:W-:Y:S05]  /*13880*/  BSYNC B1 ;  /* 0x0000000000017941 */ /* 0x000fea0003800000 */
.L_x_22066:
        /* <DEDUP_REMOVED lines=22> */
.L_x_22071:
[----:B------:R-:W-:Y:S02]  /*139f0*/  IMAD.MOV.U32 R217, RZ, RZ, R202 ;  /* 0x000000ffffd97224 */ /* 0x000fe400078e00ca */
.L_x_22072:
[----:B------:R-:W-:Y:S05]  /*13a00*/  BSYNC B1 ;  /* 0x0000000000017941 */ /* 0x000fea0003800000 */
.L_x_22070:
        /* <DEDUP_REMOVED lines=16> */
.L_x_22076:
[----:B------:R-:W-:Y:S05]  /*13b10*/  BSYNC B2 ;  /* 0x0000000000027941 */ /* 0x000fea0003800000 */
.L_x_22075:
        /* <DEDUP_REMOVED lines=44> */
.L_x_22074:
[----:B------:R-:W-:Y:S05]  /*13de0*/  BSYNC B1 ;  /* 0x0000000000017941 */ /* 0x000fea0003800000 */
.L_x_22073:
        /* <DEDUP_REMOVED lines=22> */
.L_x_22078:
[----:B------:R-:W-:Y:S02]  /*13f50*/  IMAD.MOV.U32 R34, RZ, RZ, R202 ;  /* 0x000000ffff227224 */ /* 0x000fe400078e00ca */
.L_x_22079:
[----:B------:R-:W-:Y:S05]  /*13f60*/  BSYNC B1 ;  /* 0x0000000000017941 */ /* 0x000fea0003800000 */
.L_x_22077:
        /* <DEDUP_REMOVED lines=16> */
.L_x_22083:
[----:B------:R-:W-:Y:S05]  /*14070*/  BSYNC B2 ;  /* 0x0000000000027941 */ /* 0x000fea0003800000 */
.L_x_22082:
        /* <DEDUP_REMOVED lines=44> */
.L_x_22081:
[----:B------:R-:W-:Y:S05]  /*14340*/  BSYNC B1 ;  /* 0x0000000000017941 */ /* 0x000fea0003800000 */
.L_x_22080:
        /* <DEDUP_REMOVED lines=23> */
.L_x_22085:
[----:B------:R-:W-:Y:S02]  /*144c0*/  IMAD.MOV.U32 R39, RZ, RZ, R202 ;  /* 0x000000ffff277224 */ /* 0x000fe400078e00ca */
.L_x_22086:
[----:B------:R-:W-:Y:S05]  /*144d0*/  BSYNC B1 ;  /* 0x0000000000017941 */ /* 0x000fea0003800000 */
.L_x_22084:
        /* <DEDUP_REMOVED lines=18> */
.L_x_22090:
[----:B------:R-:W-:Y:S05]  /*14600*/  BSYNC B2 ;  /* 0x0000000000027941 */ /* 0x000fea0003800000 */
.L_x_22089:
        /* <DEDUP_REMOVED lines=44> */
.L_x_22088:
[----:B------:R-:W-:Y:S05]  /*148d0*/  BSYNC B1 ;  /* 0x0000000000017941 */ /* 0x000fea0003800000 */
.L_x_22087:
[----:B------:R-:W0:Y:S01]  /*148e0*/  I2F.U32 R33, R39 ;  /* 0x0000002700217306 */ /* 0x000e220000201000 */
[----:B------:R-:W-:Y:S01]  /*148f0*/  PRMT R32, RZ, 0x7610, R35 ;  /* 0x00007610ff207816 */ /* 0x000fe20000000023 */
[----:B------:R-:W-:Y:S01]  /*14900*/  IMAD.WIDE.U32 R226, R160, R221, c[0x0][0x188] ;  /* 0x00006200a0e27625 */ /* 0x000fe200078e00dd */
[----:B------:R-:W-:Y:S02]  /*14910*/  SEL R162, RZ, 0x1, P2 ;  /* 0x00000001ffa27807 */ /* 0x000fe40001000000 */
[----:B------:R-:W-:Y:S01]  /*14920*/  SEL R34, RZ, 0x1, P1 ;  /* 0x00000001ff227807 */ /* 0x000fe20000800000 */
[----:B------:R-:W-:Y:S01]  /*14930*/  FMUL.FTZ R217, R32, R219 ;  /* 0x000000db20d97220 */ /* 0x000fe20000410000 */
[----:B------:R-:W-:Y:S01]  /*14940*/  SEL R218, RZ, 0x1, P0 ;  /* 0x00000001ffda7807 */ /* 0x000fe20000000000 */
[----:B------:R-:W-:Y:S01]  /*14950*/  IMAD.WIDE.U32 R162, R162, 0x1000000, RZ ;  /* 0x01000000a2a27825 */ /* 0x000fe200078e00ff */
[C---:B------:R-:W-:Y:S01]  /*14960*/  LOP3.LUT P6, RZ, R215.reuse, 0x4, RZ, 0xc0, !PT ;  /* 0x00000004d7ff7812 */ /* 0x040fe200078cc0ff */
[----:B------:R1:W-:Y:S01]  /*14970*/  STG.E.128 [R226.64], R40 ;  /* 0x00000028e2007986 */ /* 0x0003e2000c101d06 */
[----:B------:R-:W-:Y:S01]  /*14980*/  LOP3.LUT P2, RZ, R215, 0x2, RZ, 0xc0, !PT ;  /* 0x00000002d7ff7812 */ /* 0x000fe2000784c0ff */
[----:B------:R-:W-:Y:S01]  /*14990*/  IMAD.WIDE.U32 R34, R34, 0x10000, RZ ;  /* 0x0001000022227825 */ /* 0x000fe200078e00ff */
[----:B------:R-:W-:-:S02]  /*149a0*/  SEL R222, RZ, 0x10000, P5 ;  /* 0x00010000ffde7807 */ /* 0x000fc40002800000 */
[----:B------:R-:W-:Y:S01]  /*149b0*/  LOP3.LUT P5, RZ, R215, 0x8, RZ, 0xc0, !PT ;  /* 0x00000008d7ff7812 */ /* 0x000fe200078ac0ff */
[----:B0-----:R-:W-:Y:S01]  /*149c0*/  FFMA.FTZ R33, R33, R220, 1.1641532182693481445e-10 ;  /* 0x2f00000021217423 */ /* 0x001fe200000100dc */
[----:B------:R-:W-:Y:S01]  /*149d0*/  SEL R223, RZ, 0x100, P4 ;  /* 0x00000100ffdf7807 */ /* 0x000fe20002000000 */
[----:B------:R-:W-:Y:S01]  /*149e0*/  FMUL.FTZ R217, R217, c[0x0][0x1e8] ;  /* 0x00007a00d9d97a20 */ /* 0x000fe20000410000 */
[----:B------:R-:W-:Y:S02]  /*149f0*/  SEL R39, RZ, 0x1, P2 ;  /* 0x00000001ff277807 */ /* 0x000fe40001000000 */
[----:B------:R-:W-:Y:S01]  /*14a00*/  FSETP.GTU.FTZ.AND P0, PT, R33, c[0x0][0x1e4], PT ;  /* 0x0000790021007a0b */ /* 0x000fe20003f1c000 */
[----:B------:R-:W-:-:S03]  /*14a10*/  IMAD.WIDE.U32 R32, R218, 0x100, RZ ;  /* 0x00000100da207825 */ /* 0x000fc600078e00ff */
[----:B------:R-:W-:Y:S02]  /*14a20*/  SEL R218, RZ, 0x1000000, P0 ;  /* 0x01000000ffda7807 */ /* 0x000fe40000000000 */
[----:B------:R-:W-:Y:S02]  /*14a30*/  LOP3.LUT R32, R32, R162, R34, 0xfe, !PT ;  /* 0x000000a220207212 */ /* 0x000fe400078efe22 */
[----:B------:R-:W-:Y:S02]  /*14a40*/  FSEL R217, R217, RZ, !P0 ;  /* 0x000000ffd9d97208 */ /* 0x000fe40004000000 */
[----:B------:R-:W-:Y:S02]  /*14a50*/  PRMT R34, RZ, 0x7610, R135 ;  /* 0x00007610ff227816 */ /* 0x000fe40000000087 */
[----:B------:R-:W-:Y:S02]  /*14a60*/  LOP3.LUT R223, R223, R218, R222, 0xfe, !PT ;  /* 0x000000dadfdf7212 */ /* 0x000fe400078efede */
[----:B------:R-:W-:-:S02]  /*14a70*/  SEL R162, RZ, 0x1, P3 ;  /* 0x00000001ffa27807 */ /* 0x000fc40001800000 */
[----:B------:R-:W-:Y:S01]  /*14a80*/  LOP3.LUT R32, R32, R39, RZ, 0xfc, !PT ;  /* 0x0000002720207212 */ /* 0x000fe200078efcff */
[----:B------:R-:W-:Y:S01]  /*14a90*/  FMUL.FTZ R39, R217, R34 ;  /* 0x00000022d9277220 */ /* 0x000fe20000410000 */
[----:B------:R-:W-:Y:S02]  /*14aa0*/  IADD3 R218, R216, 0xe0, RZ ;  /* 0x000000e0d8da7810 */ /* 0x000fe40007ffe0ff */
[----:B------:R-:W-:Y:S01]  /*14ab0*/  LOP3.LUT R163, R163, R223, R162, 0xfe, !PT ;  /* 0x000000dfa3a37212 */ /* 0x000fe200078efea2 */
[----:B------:R-:W-:Y:S02]  /*14ac0*/  @P6 FADD.FTZ R39, R95, R39 ;  /* 0x000000275f276221 */ /* 0x000fe40000010000 */
[----:B------:R-:W-:Y:S01]  /*14ad0*/  IMAD.WIDE.U32 R222, R160, R225, c[0x0][0x190] ;  /* 0x00006400a0de7625 */ /* 0x000fe200078e00e1 */
[----:B------:R-:W-:Y:S02]  /*14ae0*/  LOP3.LUT R33, R33, R163, R35, 0xfe, !PT ;  /* 0x000000a321217212 */ /* 0x000fe400078efe23 */
[----:B------:R1:W-:Y:S01]  /*14af0*/  STG.E.128 [R226.64+0x10], R36 ;  /* 0x00001024e2007986 */ /* 0x0003e2000c101d06 */
[----:B------:R-:W-:-:S03]  /*14b00*/  IMAD.WIDE.U32 R160, R218, R161, c[0x0][0x170] ;  /* 0x00005c00daa07625 */ /* 0x000fc600078e00a1 */
[----:B------:R1:W-:Y:S01]  /*14b10*/  STG.E.64 [R222.64], R32 ;  /* 0x00000020de007986 */ /* 0x0003e2000c101b06 */
[----:B------:R-:W-:-:S03]  /*14b20*/  @P5 IMAD.WIDE.U32 R34, R221, R218, c[0x0][0x180] ;  /* 0x00006000dd225625 */ /* 0x000fc600078e00da */
[----:B------:R-:W5:Y:S04]  /*14b30*/  LDG.E.128 R160, [R160.64] ;  /* 0x00000006a0a07981 */ /* 0x000f68000c1e1d00 */
[----:B------:R1:W5:Y:S04]  /*14b40*/  @P5 LDG.E.128 R96, [R34.64] ;  /* 0x0000000622605981 */ /* 0x000368000c1e1d00 */
[----:B------:R1:W5:Y:S01]  /*14b50*/  @P5 LDG.E.128 R92, [R34.64+0x10] ;  /* 0x00001006225c5981 */ /* 0x000362000c1e1d00 */
[C---:B------:R-:W-:Y:S01]  /*14b60*/  ISETP.NE.AND P0, PT, R224.reuse, 0x1, PT ;  /* 0x00000001e000780c */ /* 0x040fe20003f05270 */
[----:B------:R-:W-:Y:S01]  /*14b70*/  BSSY B1, `(.L_x_22091) ;  /* 0x000000c000017945 */ /* 0x000fe20003800000 */
[----:B------:R-:W-:-:S11]  /*14b80*/  IADD3 R228, R224, 0x1, RZ ;  /* 0x00000001e0e47810 */ /* 0x000fd60007ffe0ff */
[----:B------:R-:W-:Y:S05]  /*14b90*/  @!P0 BRA `(.L_x_22092) ;  /* 0x0000008000008947 */ /* 0x000fea0003800000 */
[----:B-1----:R-:W-:Y:S01]  /*14ba0*/  ISETP.NE.AND P0, PT, R224, 0x2, PT ;  /* 0x00000002e000780c */ /* 0x002fe20003f05270 */
[----:B------:R-:W-:-:S12]  /*14bb0*/  IMAD.MOV.U32 R217, RZ, RZ, R199 ;  /* 0x000000ffffd97224 */ /* 0x000fd800078e00c7 */
[----:B------:R-:W-:Y:S05]  /*14bc0*/  @!P0 BRA `(.L_x_22093) ;  /* 0x0000006000008947 */ /* 0x000fea0003800000 */
[----:B------:R-:W-:Y:S01]  /*14bd0*/  ISETP.NE.AND P0, PT, R224, 0x3, PT ;  /* 0x00000003e000780c */ /* 0x000fe20003f05270 */
[----:B------:R-:W-:-:S12]  /*14be0*/  IMAD.MOV.U32 R217, RZ, RZ, R198 ;  /* 0x000000ffffd97224 */ /* 0x000fd800078e00c6 */
[----:B------:R-:W-:Y:S05]  /*14bf0*/  @P0 BRA `(.L_x_22093) ;  /* 0x0000003000000947 */ /* 0x000fea0003800000 */
[----:B------:R-:W-:Y:S01]  /*14c00*/  MOV R217, R200 ;  /* 0x000000c800d97202 */ /* 0x000fe20000000f00 */
[----:B------:R-:W-:Y:S05]  /*14c10*/  BRA `(.L_x_22093) ;  /* 0x0000001000007947 */ /* 0x000fea0003800000 */
.L_x_22092:
[----:B-1----:R-:W-:Y:S02]  /*14c20*/  IMAD.MOV.U32 R217, RZ, RZ, R202 ;  /* 0x000000ffffd97224 */ /* 0x002fe400078e00ca */
.L_x_22093:
[----:B------:R-:W-:Y:S05]  /*14c30*/  BSYNC B1 ;  /* 0x0000000000017941 */ /* 0x000fea0003800000 */
.L_x_22091:
        /* <DEDUP_REMOVED lines=16> */
.L_x_22097:
[----:B------:R-:W-:Y:S05]  /*14d40*/  BSYNC B2 ;  /* 0x0000000000027941 */ /* 0x000fea0003800000 */
.L_x_22096:
        /* <DEDUP_REMOVED lines=44> */
.L_x_22095:
[----:B------:R-:W-:Y:S05]  /*15010*/  BSYNC B1 ;  /* 0x0000000000017941 */ /* 0x000fea0003800000 */
.L_x_22094:
        /* <DEDUP_REMOVED lines=23> */
.L_x_22099:
[----:B------:R-:W-:Y:S02]  /*15190*/  IMAD.MOV.U32 R217, RZ, RZ, R202 ;  /* 0x000000ffffd97224 */ /* 0x000fe400078e00ca */
.L_x_22100:
[----:B------:R-:W-:Y:S05]  /*151a0*/  BSYNC B1 ;  /* 0x0000000000017941 */ /* 0x000fea0003800000 */
.L_x_22098:
        /* <DEDUP_REMOVED lines=16> */
.L_x_22104:
[----:B------:R-:W-:Y:S05]  /*152b0*/  BSYNC B2 ;  /* 0x0000000000027941 */ /* 0x000fea0003800000 */
.L_x_22103:
        /* <DEDUP_REMOVED lines=44> */
.L_x_22102:
[----:B------:R-:W-:Y:S05]  /*15580*/  BSYNC B1 ;  /* 0x0000000000017941 */ /* 0x000fea0003800000 */
.L_x_22101:
        /* <DEDUP_REMOVED lines=21> */
.L_x_22106:
[----:B------:R-:W-:Y:S02]  /*156e0*/  IMAD.MOV.U32 R160, RZ, RZ, R202 ;  /* 0x000000ffffa07224 */ /* 0x000fe400078e00ca */
.L_x_22107:
[----:B------:R-:W-:Y:S05]  /*156f0*/  BSYNC B1 ;  /* 0x0000000000017941 */ /* 0x000fea0003800000 */
.L_x_22105:
        /* <DEDUP_REMOVED lines=16> */
.L_x_22111:
[----:B------:R-:W-:Y:S05]  /*15800*/  BSYNC B2 ;  /* 0x0000000000027941 */ /* 0x000fea0003800000 */
.L_x_22110:
        /* <DEDUP_REMOVED lines=44> */
.L_x_22109:
[----:B------:R-:W-:Y:S05]  /*15ad0*/  BSYNC B1 ;  /* 0x0000000000017941 */ /* 0x000fea0003800000 */
.L_x_22108:
        /* <DEDUP_REMOVED lines=21> */
.L_x_22113:
[----:B------:R-:W-:Y:S02]  /*15c30*/  IMAD.MOV.U32 R160, RZ, RZ, R202 ;  /* 0x000000ffffa07224 */ /* 0x000fe400078e00ca */
.L_x_22114:
[----:B------:R-:W-:Y:S05]  /*15c40*/  BSYNC B1 ;  /* 0x0000000000017941 */ /* 0x000fea0003800000 */
.L_x_22112:
        /* <DEDUP_REMOVED lines=16> */
.L_x_22118:
[----:B------:R-:W-:Y:S05]  /*15d50*/  BSYNC B2 ;  /* 0x0000000000027941 */ /* 0x000fea0003800000 */
.L_x_22117:
        /* <DEDUP_REMOVED lines=44> */
.L_x_22116:
[----:B------:R-:W-:Y:S05]  /*16020*/  BSYNC B1 ;  /* 0x0000000000017941 */ /* 0x000fea0003800000 */
.L_x_22115:
        /* <DEDUP_REMOVED lines=21> */
.L_x_22120:
[----:B------:R-:W-:Y:S02]  /*16180*/  IMAD.MOV.U32 R217, RZ, RZ, R202 ;  /* 0x000000ffffd97224 */ /* 0x000fe400078e00ca */
.L_x_22121:
[----:B------:R-:W-:Y:S05]  /*16190*/  BSYNC B1 ;  /* 0x0000000000017941 */ /* 0x000fea0003800000 */
.L_x_22119:
        /* <DEDUP_REMOVED lines=16> */
.L_x_22125:
[----:B------:R-:W-:Y:S05]  /*162a0*/  BSYNC B2 ;  /* 0x0000000000027941 */ /* 0x000fea0003800000 */
.L_x_22124:
        /* <DEDUP_REMOVED lines=44> */
.L_x_22123:
[----:B------:R-:W-:Y:S05]  /*16570*/  BSYNC B1 ;  /* 0x0000000000017941 */ /* 0x000fea0003800000 */
.L_x_22122:
        /* <DEDUP_REMOVED lines=21> */
.L_x_22127:
[----:B------:R-:W-:Y:S02]  /*166d0*/  IMAD.MOV.U32 R217, RZ, RZ, R202 ;  /* 0x000000ffffd97224 */ /* 0x000fe400078e00ca */
.L_x_22128:
[----:B------:R-:W-:Y:S05]  /*166e0*/  BSYNC B1 ;  /* 0x0000000000017941 */ /* 0x000fea0003800000 */
.L_x_22126:
        /* <DEDUP_REMOVED lines=16> */
.L_x_22132:
[----:B------:R-:W-:Y:S05]  /*167f0*/  BSYNC B2 ;  /* 0x0000000000027941 */ /* 0x000fea0003800000 */
.L_x_22131:
        /* <DEDUP_REMOVED lines=44> */
.L_x_22130:
[----:B------:R-:W-:Y:S05]  /*16ac0*/  BSYNC B1 ;  /* 0x0000000000017941 */ /* 0x000fea0003800000 */
.L_x_22129:
        /* <DEDUP_REMOVED lines=21> */
.L_x_22134:
[----:B------:R-:W-:Y:S02]  /*16c20*/  IMAD.MOV.U32 R224, RZ, RZ, R202 ;  /* 0x000000ffffe07224 */ /* 0x000fe400078e00ca */
.L_x_22135:
[----:B------:R-:W-:Y:S05]  /*16c30*/  BSYNC B1 ;  /* 0x0000000000017941 */ /* 0x000fea0003800000 */
.L_x_22133:
        /* <DEDUP_REMOVED lines=16> */
.L_x_22139:
[----:B------:R-:W-:Y:S05]  /*16d40*/  BSYNC B2 ;  /* 0x0000000000027941 */ /* 0x000fea0003800000 */
.L_x_22138:
        /* <DEDUP_REMOVED lines=44> */
.L_x_22137:
[----:B------:R-:W-:Y:S05]  /*17010*/  BSYNC B1 ;  /* 0x0000000000017941 */ /* 0x000fea0003800000 */
.L_x_22136:
[----:B------:R-:W0:Y:S01]  /*17020*/  I2F.U32 R217, R224 ;  /* 0x000000e000d97306 */ /* 0x000e220000201000 */
[----:B------:R-:W-:Y:S01]  /*17030*/  PRMT R162, RZ, 0x5410, R163 ;  /* 0x00005410ffa27816 */ /* 0x000fe200000000a3 */
[----:B------:R-:W-:Y:S01]  /*17040*/  BSSY B1, `(.L_x_22140) ;  /* 0x0000015000017945 */ /* 0x000fe20003800000 */
[----:B------:R-:W-:-:S03]  /*17050*/  LOP3.LUT P6, RZ, R215, 0x4, RZ, 0xc0, !PT ;  /* 0x00000004d7ff7812 */ /* 0x000fc600078cc0ff */
        /* <DEDUP_REMOVED lines=18> */
.L_x_22141:
[----:B------:R-:W-:Y:S02]  /*17180*/  IMAD.MOV.U32 R224, RZ, RZ, R202 ;  /* 0x000000ffffe07224 */ /* 0x000fe400078e00ca */
.L_x_22142:
[----:B------:R-:W-:Y:S05]  /*17190*/  BSYNC B1 ;  /* 0x0000000000017941 */ /* 0x000fea0003800000 */
.L_x_22140:
        /* <DEDUP_REMOVED lines=18> */
.L_x_22146:
[----:B------:R-:W-:Y:S05]  /*172c0*/  BSYNC B2 ;  /* 0x0000000000027941 */ /* 0x000fea0003800000 */
.L_x_22145:
        /* <DEDUP_REMOVED lines=44> */
.L_x_22144:
[----:B------:R-:W-:Y:S05]  /*17590*/  BSYNC B1 ;  /* 0x0000000000017941 */ /* 0x000fea0003800000 */
.L_x_22143:
[----:B------:R-:W-:Y:S01]  /*175a0*/  FADD.FTZ R222, RZ, R88 ;  /* 0x00000058ffde7221 */ /* 0x000fe20000010000 */
[----:B------:R-:W-:Y:S02]  /*175b0*/  SEL R228, RZ, 0x1, P2 ;  /* 0x00000001ffe47807 */ /* 0x000fe40001000000 */
[----:B------:R-:W-:Y:S01]  /*175c0*/  SEL R226, RZ, 0x1, P1 ;  /* 0x00000001ffe27807 */ /* 0x000fe20000800000 */
[----:B------:R-:W-:Y:S01]  /*175d0*/  FADD.FTZ R223, R89, R222 ;  /* 0x000000de59df7221 */ /* 0x000fe20000010000 */
[----:B------:R-:W-:Y:S01]  /*175e0*/  LOP3.LUT P6, RZ, R215, 0x4, RZ, 0xc0, !PT ;  /* 0x00000004d7ff7812 */ /* 0x000fe200078cc0ff */
[----:B------:R-:W-:Y:S01]  /*175f0*/  IMAD.WIDE.U32 R228, R228, 0x1000000, RZ ;  /* 0x01000000e4e47825 */ /* 0x000fe200078e00ff */
[----:B------:R-:W-:-:S02]  /*17600*/  SEL R230, RZ, 0x10000, P5 ;  /* 0x00010000ffe67807 */ /* 0x000fc40002800000 */
[----:B------:R-:W-:Y:S01]  /*17610*/  SEL R233, RZ, 0x100, P4 ;  /* 0x00000100ffe97807 */ /* 0x000fe20002000000 */
[----:B------:R-:W-:Y:S01]  /*17620*/  FADD.FTZ R222, R90, R223 ;  /* 0x000000df5ade7221 */ /* 0x000fe20000010000 */
[----:B------:R-:W-:Y:S02]  /*17630*/  LOP3.LUT P5, RZ, R215, 0x2, RZ, 0xc0, !PT ;  /* 0x00000002d7ff7812 */ /* 0x000fe400078ac0ff */
[----:B------:R-:W-:Y:S01]  /*17640*/  ISETP.NE.AND P1, PT, R174, RZ, PT ;  /* 0x000000ffae00720c */ /* 0x000fe20003f25270 */
        /* <DEDUP_REMOVED lines=49> */
[----:B------:R-:W-:Y:S01]  /*17960*/  PRMT R220, RZ, 0x7610, R163 ;  /* 0x00007610ffdc7816 */ /* 0x000fe200000000a3 */
[----:B------:R-:W-:-:S03]  /*17970*/  FADD.FTZ R227, R41, R222 ;  /* 0x000000de29e37221 */ /* 0x000fc60000010000 */
[----:B------:R-:W-:Y:S01]  /*17980*/  FSETP.GTU.FTZ.AND P2, PT, R223, c[0x0][0x1e4], PT ;  /* 0x00007900df007a0b */ /* 0x000fe20003f5c000 */
[----:B------:R-:W-:Y:S02]  /*17990*/  FADD.FTZ R222, R42, R227 ;  /* 0x000000e32ade7221 */ /* 0x000fe40000010000 */
[----:B------:R-:W-:Y:S01]  /*179a0*/  FMUL.FTZ R220, R220, R219 ;  /* 0x000000dbdcdc7220 */ /* 0x000fe20000410000 */
[----:B------:R-:W-:Y:S01]  /*179b0*/  SEL R219, RZ, 0x1000000, P2 ;  /* 0x01000000ffdb7807 */ /* 0x000fe20001000000 */
[----:B------:R-:W-:Y:S01]  /*179c0*/  FADD.FTZ R163, R43, R222 ;  /* 0x000000de2ba37221 */ /* 0x000fe20000010000 */
[----:B------:R-:W-:Y:S01]  /*179d0*/  SEL R222, RZ, 0x1, P0 ;  /* 0x00000001ffde7807 */ /* 0x000fe20000000000 */
[----:B------:R-:W-:Y:S01]  /*179e0*/  FMUL.FTZ R220, R220, c[0x0][0x1e8] ;  /* 0x00007a00dcdc7a20 */ /* 0x000fe20000410000 */
[----:B------:R-:W-:Y:S01]  /*179f0*/  LOP3.LUT R233, R233, R219, R230, 0xfe, !PT ;  /* 0x000000dbe9e97212 */ /* 0x000fe200078efee6 */
[----:B------:R-:W-:Y:S02]  /*17a00*/  FADD.FTZ R224, R36, R163 ;  /* 0x000000a324e07221 */ /* 0x000fe40000010000 */
[----:B------:R-:W-:-:S04]  /*17a10*/  IMAD.WIDE.U32 R226, R226, 0x10000, RZ ;  /* 0x00010000e2e27825 */ /* 0x000fc800078e00ff */
[----:B------:R-:W-:Y:S02]  /*17a20*/  FADD.FTZ R163, R37, R224 ;  /* 0x000000e025a37221 */ /* 0x000fe40000010000 */
[----:B------:R-:W-:-:S04]  /*17a30*/  IMAD.WIDE.U32 R222, R222, 0x100, RZ ;  /* 0x00000100dede7825 */ /* 0x000fc800078e00ff */
[----:B------:R-:W-:Y:S01]  /*17a40*/  FADD.FTZ R224, R38, R163 ;  /* 0x000000a326e07221 */ /* 0x000fe20000010000 */
[----:B------:R-:W-:Y:S01]  /*17a50*/  FSEL R163, R220, RZ, !P2 ;  /* 0x000000ffdca37208 */ /* 0x000fe20005000000 */
[----:B------:R-:W-:Y:S01]  /*17a60*/  IMAD.WIDE.U32 R220, R218, R221, c[0x0][0x188] ;  /* 0x00006200dadc7625 */ /* 0x000fe200078e00dd */
[----:B------:R-:W-:Y:S02]  /*17a70*/  LOP3.LUT R222, R222, R228, R226, 0xfe, !PT ;  /* 0x000000e4dede7212 */ /* 0x000fe400078efee2 */
[----:B------:R-:W-:Y:S01]  /*17a80*/  SEL R228, RZ, 0x1, P3 ;  /* 0x00000001ffe47807 */ /* 0x000fe20001800000 */
[----:B------:R-:W-:Y:S01]  /*17a90*/  FADD.FTZ R219, R39, R224 ;  /* 0x000000e027db7221 */ /* 0x000fe20000010000 */
[----:B------:R-:W-:Y:S01]  /*17aa0*/  LOP3.LUT R222, R222, R231, RZ, 0xfc, !PT ;  /* 0x000000e7dede7212 */ /* 0x000fe200078efcff */
[----:B------:R-:W-:Y:S01]  /*17ab0*/  FMUL.FTZ R163, R214, R163 ;  /* 0x000000a3d6a37220 */ /* 0x000fe20000410000 */
[----:B------:R-:W-:Y:S01]  /*17ac0*/  LOP3.LUT R229, R229, R233, R228, 0xfe, !PT ;  /* 0x000000e9e5e57212 */ /* 0x000fe200078efee4 */
[----:B------:R-:W-:Y:S01]  /*17ad0*/  FADD.FTZ R224, R32, R219 ;  /* 0x000000db20e07221 */ /* 0x000fe20000010000 */
[----:B------:R0:W-:Y:S01]  /*17ae0*/  STG.E.128 [R220.64], R32 ;  /* 0x00000020dc007986 */ /* 0x0001e2000c101d06 */
[----:B------:R-:W-:Y:S01]  /*17af0*/  @P6 FADD.FTZ R163, R95, R163 ;  /* 0x000000a35fa36221 */ /* 0x000fe20000010000 */
[----:B------:R-:W-:Y:S01]  /*17b00*/  LOP3.LUT R223, R223, R229, R227, 0xfe, !PT ;  /* 0x000000e5dfdf7212 */ /* 0x000fe200078efee3 */
[----:B------:R-:W-:-:S02]  /*17b10*/  FADD.FTZ R219, R33, R224 ;  /* 0x000000e021db7221 */ /* 0x000fc40000010000 */
[----:B------:R-:W-:Y:S01]  /*17b20*/  IMAD.WIDE.U32 R224, R218, R225, c[0x0][0x190] ;  /* 0x00006400dae07625 */ /* 0x000fe200078e00e1 */
[----:B------:R0:W-:Y:S03]  /*17b30*/  STG.E.128 [R220.64+0x10], R160 ;  /* 0x000010a0dc007986 */ /* 0x0001e6000c101d06 */
        /* <DEDUP_REMOVED lines=9> */
.L_x_22151:
        /* <DEDUP_REMOVED lines=148> */
.L_x_22152:
[----:B------:R-:W-:Y:S01]  /*18510*/  ULDC.U8 UR8, c[0x0][0x1f0] ;  /* 0x00007c0000087ab9 */ /* 0x000fe20000000000 */
[----:B-12---:R-:W-:Y:S01]  /*18520*/  FADD.FTZ R224, R223, R224 ;  /* 0x000000e0dfe07221 */ /* 0x006fe20000010000 */
[----:B------:R-:W-:Y:S01]  /*18530*/  ISETP.NE.AND P0, PT, RZ, UR8, PT ;  /* 0x00000008ff007c0c */ /* 0x000fe2000bf05270 */
[----:B------:R-:W-:Y:S01]  /*18540*/  IMAD.MOV.U32 R221, RZ, RZ, c[0x0][0x1e0] ;  /* 0x00007800ffdd7624 */ /* 0x000fe200078e00ff */
[----:B------:R-:W-:Y:S01]  /*18550*/  PRMT R239, RZ, 0x7610, R103 ;  /* 0x00007610ffef7816 */ /* 0x000fe20000000067 */
[----:B------:R-:W-:Y:S01]  /*18560*/  FMUL.FTZ R220, R225, R225 ;  /* 0x000000e1e1dc7220 */ /* 0x000fe20000410000 */
[----:B------:R-:W-:Y:S01]  /*18570*/  PRMT R229, RZ, 0x7610, R108 ;  /* 0x00007610ffe57816 */ /* 0x000fe2000000006c */
[----:B------:R-:W-:Y:S01]  /*18580*/  FFMA.FTZ R221, R224, R221, c[0x0][0x228] ;  /* 0x00008a00e0dd7623 */ /* 0x000fe200000100dd */
[----:B------:R-:W-:Y:S01]  /*18590*/  PRMT R235, RZ, 0x7610, R105 ;  /* 0x00007610ffeb7816 */ /* 0x000fe20000000069 */
[----:B------:R-:W-:Y:S01]  /*185a0*/  IMAD.MOV.U32 R219, RZ, RZ, 0x4 ;  /* 0x00000004ffdb7424 */ /* 0x000fe200078e00ff */
[----:B------:R-:W-:-:S02]  /*185b0*/  FSEL R224, R220, RZ, P0 ;  /* 0x000000ffdce07208 */ /* 0x000fc40000000000 */
[----:B------:R-:W-:Y:S01]  /*185c0*/  FSEL R220, R225, RZ, !P0 ;  /* 0x000000ffe1dc7208 */ /* 0x000fe20004000000 */
[-C--:B------:R-:W-:Y:S01]  /*185d0*/  @!P1 IMAD.WIDE R222, R204, R219.reuse, c[0x0][0x1a0] ;  /* 0x00006800ccde9625 */ /* 0x080fe200078e02db */
[----:B------:R-:W-:Y:S02]  /*185e0*/  PRMT R231, RZ, 0x7610, R107 ;  /* 0x00007610ffe77816 */ /* 0x000fe4000000006b */
[----:B------:R-:W-:Y:S01]  /*185f0*/  PRMT R233, RZ, 0x7610, R106 ;  /* 0x00007610ffe97816 */ /* 0x000fe2000000006a */
[----:B------:R-:W-:Y:S01]  /*18600*/  FADD.FTZ R221, R221, R224 ;  /* 0x000000e0dddd7221 */ /* 0x000fe20000010000 */
[----:B------:R1:W-:Y:S01]  /*18610*/  @!P1 STG.E [R222.64], R225 ;  /* 0x000000e1de009986 */ /* 0x0003e2000c101906 */
[----:B------:R-:W-:Y:S01]  /*18620*/  FADD.FTZ R228, R32, -R220 ;  /* 0x800000dc20e47221 */ /* 0x000fe20000010000 */
[----:B------:R-:W-:Y:S01]  /*18630*/  PRMT R236, RZ, 0x5410, R104 ;  /* 0x00005410ffec7816 */ /* 0x000fe20000000068 */
[----:B------:R-:W-:Y:S01]  /*18640*/  FADD.FTZ R230, R33, -R220 ;  /* 0x800000dc21e67221 */ /* 0x000fe20000010000 */
[----:B------:R-:W-:Y:S01]  /*18650*/  PRMT R237, RZ, 0x7610, R104 ;  /* 0x00007610ffed7816 */ /* 0x000fe20000000068 */
[----:B------:R-:W2:Y:S01]  /*18660*/  MUFU.RSQ R221, R221 ;  /* 0x000000dd00dd7308 */ /* 0x000ea20000001400 */
[----:B------:R-:W-:Y:S01]  /*18670*/  @!P1 IMAD.WIDE R32, R204, R219, c[0x0][0x1a8] ;  /* 0x00006a00cc209625 */ /* 0x000fe200078e02db */
[----:B------:R-:W-:-:S02]  /*18680*/  PRMT R241, RZ, 0x7610, R100 ;  /* 0x00007610fff17816 */ /* 0x000fc40000000064 */
[----:B------:R-:W-:Y:S01]  /*18690*/  PRMT R227, RZ, 0x7610, R109 ;  /* 0x00007610ffe37816 */ /* 0x000fe2000000006d */
[--C-:B------:R-:W-:Y:S02]  /*186a0*/  FADD.FTZ R48, R48, -R220.reuse ;  /* 0x800000dc30307221 */ /* 0x100fe40000010000 */
[----:B------:R-:W-:Y:S01]  /*186b0*/  FADD.FTZ R89, R89, -R220 ;  /* 0x800000dc59597221 */ /* 0x000fe20000010000 */
[----:B-1----:R-:W-:Y:S01]  /*186c0*/  PRMT R225, RZ, 0x7610, R110 ;  /* 0x00007610ffe17816 */ /* 0x002fe2000000006e */
[--C-:B------:R-:W-:Y:S01]  /*186d0*/  FADD.FTZ R78, R78, -R220.reuse ;  /* 0x800000dc4e4e7221 */ /* 0x100fe20000010000 */
[----:B------:R-:W-:Y:S01]  /*186e0*/  PRMT R223, RZ, 0x7610, R111 ;  /* 0x00007610ffdf7816 */ /* 0x000fe2000000006f */
[--C-:B------:R-:W-:Y:S02]  /*186f0*/  FADD.FTZ R79, R79, -R220.reuse ;  /* 0x800000dc4f4f7221 */ /* 0x100fe40000010000 */
[--C-:B------:R-:W-:Y:S02]  /*18700*/  FADD.FTZ R76, R76, -R220.reuse ;  /* 0x800000dc4c4c7221 */ /* 0x100fe40000010000 */
[----:B------:R-:W-:Y:S01]  /*18710*/  FADD.FTZ R77, R77, -R220 ;  /* 0x800000dc4d4d7221 */ /* 0x000fe20000010000 */
[----:B--2---:R1:W-:Y:S01]  /*18720*/  @!P1 STG.E [R32.64], R221 ;  /* 0x000000dd20009986 */ /* 0x0043e2000c101906 */
[----:B------:R-:W-:-:S02]  /*18730*/  FMUL.FTZ R89, R221, R89 ;  /* 0x00000059dd597220 */ /* 0x000fc40000410000 */
[C---:B------:R-:W-:Y:S02]  /*18740*/  FMUL.FTZ R78, R221.reuse, R78 ;  /* 0x0000004edd4e7220 */ /* 0x040fe40000410000 */
[C---:B------:R-:W-:Y:S02]  /*18750*/  FMUL.FTZ R79, R221.reuse, R79 ;  /* 0x0000004fdd4f7220 */ /* 0x040fe40000410000 */
[C---:B------:R-:W-:Y:S02]  /*18760*/  FMUL.FTZ R76, R221.reuse, R76 ;  /* 0x0000004cdd4c7220 */ /* 0x040fe40000410000 */
[C---:B------:R-:W-:Y:S02]  /*18770*/  FMUL.FTZ R77, R221.reuse, R77 ;  /* 0x0000004ddd4d7220 */ /* 0x040fe40000410000 */
[----:B------:R-:W-:Y:S01]  /*18780*/  FADD.FTZ R82, R82, -R220 ;  /* 0x800000dc52527221 */ /* 0x000fe20000010000 */
[----:B-1----:R-:W-:Y:S01]  /*18790*/  PRMT R32, RZ, 0x5410, R131 ;  /* 0x00005410ff207816 */ /* 0x002fe20000000083 */
[C---:B------:R-:W-:Y:S01]  /*187a0*/  FMUL.FTZ R33, R221.reuse, R48 ;  /* 0x00000030dd217220 */ /* 0x040fe20000410000 */
[----:B------:R-:W-:Y:S01]  /*187b0*/  PRMT R48, RZ, 0x7610, R128 ;  /* 0x00007610ff307816 */ /* 0x000fe20000000080 */
[----:B------:R-:W-:-:S02]  /*187c0*/  FMUL.FTZ R82, R221, R82 ;  /* 0x00000052dd527220 */ /* 0x000fc40000410000 */
[----:B------:R-:W-:Y:S02]  /*187d0*/  FADD.FTZ R83, R83, -R220 ;  /* 0x800000dc53537221 */ /* 0x000fe40000010000 */
[----:B------:R-:W-:Y:S01]  /*187e0*/  FFMA.FTZ R89, R89, R48, R172 ;  /* 0x0000003059597223 */ /* 0x000fe200000100ac */
[----:B------:R-:W-:Y:S01]  /*187f0*/  PRMT R48, RZ, 0x5410, R127 ;  /* 0x00005410ff307816 */ /* 0x000fe2000000007f */
[C---:B------:R-:W-:Y:S02]  /*18800*/  FMUL.FTZ R83, R221.reuse, R83 ;  /* 0x00000053dd537220 */ /* 0x040fe40000410000 */
[----:B------:R-:W-:Y:S02]  /*18810*/  FADD.FTZ R80, R80, -R220 ;  /* 0x800000dc50507221 */ /* 0x000fe40000010000 */
[----:B------:R-:W-:Y:S01]  /*18820*/  FFMA.FTZ R78, R78, R48, R27 ;  /* 0x000000304e4e7223 */ /* 0x000fe2000001001b */
        /* <DEDUP_REMOVED lines=69> */
[----:B------:R-:W-:Y:S02]  /*18c80*/  FADD.FTZ R86, R86, -R220 ;  /* 0x800000dc56567221 */ /* 0x000fe40000010000 */
[C---:B------:R-:W-:Y:S02]  /*18c90*/  FMUL.FTZ R65, R221.reuse, R65 ;  /* 0x00000041dd417220 */ /* 0x040fe40000410000 */
[----:B------:R-:W-:Y:S01]  /*18ca0*/  FFMA.FTZ R60, R60, R48, R13 ;  /* 0x000000303c3c7223 */ /* 0x000fe2000001000d */
[----:B------:R-:W-:Y:S01]  /*18cb0*/  PRMT R48, RZ, 0x7610, R118 ;  /* 0x00007610ff307816 */ /* 0x000fe20000000076 */
[----:B------:R-:W-:-:S02]  /*18cc0*/  FMUL.FTZ R86, R221, R86 ;  /* 0x00000056dd567220 */ /* 0x000fc40000410000 */
[----:B------:R-:W-:Y:S02]  /*18cd0*/  FADD.FTZ R54, R54, -R220 ;  /* 0x800000dc36367221 */ /* 0x000fe40000010000 */
[----:B------:R-:W-:Y:S01]  /*18ce0*/  FFMA.FTZ R61, R61, R48, R12 ;  /* 0x000000303d3d7223 */ /* 0x000fe2000001000c */
[----:B------:R-:W-:Y:S01]  /*18cf0*/  PRMT R48, RZ, 0x5410, R117 ;  /* 0x00005410ff307816 */ /* 0x000fe20000000075 */
[----:B------:R-:W-:Y:S02]  /*18d00*/  FADD.FTZ R87, R87, -R220 ;  /* 0x800000dc57577221 */ /* 0x000fe40000010000 */
        /* <DEDUP_REMOVED lines=12> */
[----:B0-----:R-:W-:-:S02]  /*18dd0*/  FADD.FTZ R226, R39, -R220 ;  /* 0x800000dc27e27221 */ /* 0x001fc40000010000 */
[----:B------:R-:W-:Y:S01]  /*18de0*/  FFMA.FTZ R87, R87, R32, R166 ;  /* 0x0000002057577223 */ /* 0x000fe200000100a6 */
[----:B------:R-:W-:Y:S01]  /*18df0*/  PRMT R32, RZ, 0x5410, R130 ;  /* 0x00005410ff207816 */ /* 0x000fe20000000082 */
[----:B------:R-:W-:Y:S01]  /*18e00*/  FFMA.FTZ R65, R65, R48, R16 ;  /* 0x0000003041417223 */ /* 0x000fe20000010010 */
[----:B------:R-:W-:Y:S01]  /*18e10*/  PRMT R48, RZ, 0x5410, R115 ;  /* 0x00005410ff307816 */ /* 0x000fe20000000073 */
[C---:B------:R-:W-:Y:S02]  /*18e20*/  FMUL.FTZ R55, R221.reuse, R55 ;  /* 0x00000037dd377220 */ /* 0x040fe40000410000 */
[----:B------:R-:W-:Y:S02]  /*18e30*/  FMUL.FTZ R84, R221, R84 ;  /* 0x00000054dd547220 */ /* 0x000fe40000410000 */
[----:B------:R-:W-:Y:S01]  /*18e40*/  FFMA.FTZ R54, R54, R48, R3 ;  /* 0x0000003036367223 */ /* 0x000fe20000010003 */
[----:B------:R-:W-:Y:S01]  /*18e50*/  PRMT R48, RZ, 0x7610, R115 ;  /* 0x00007610ff307816 */ /* 0x000fe20000000073 */
[----:B------:R-:W-:-:S02]  /*18e60*/  FADD.FTZ R52, R52, -R220 ;  /* 0x800000dc34347221 */ /* 0x000fc40000010000 */
[----:B------:R-:W-:Y:S01]  /*18e70*/  FMUL.FTZ R39, R221, R226 ;  /* 0x000000e2dd277220 */ /* 0x000fe20000410000 */
[----:B------:R-:W-:Y:S01]  /*18e80*/  PRMT R226, RZ, 0x5410, R108 ;  /* 0x00005410ffe27816 */ /* 0x000fe2000000006c */
[----:B------:R-:W-:Y:S02]  /*18e90*/  FADD.FTZ R85, R85, -R220 ;  /* 0x800000dc55557221 */ /* 0x000fe40000010000 */
[----:B------:R-:W-:Y:S01]  /*18ea0*/  FFMA.FTZ R55, R55, R48, R2 ;  /* 0x0000003037377223 */ /* 0x000fe20000010002 */
[----:B------:R-:W-:Y:S01]  /*18eb0*/  PRMT R48, RZ, 0x5410, R114 ;  /* 0x00005410ff307816 */ /* 0x000fe20000000072 */
[----:B------:R-:W-:Y:S01]  /*18ec0*/  FFMA.FTZ R84, R84, R32, R169 ;  /* 0x0000002054547223 */ /* 0x000fe200000100a9 */
[----:B------:R-:W-:Y:S01]  /*18ed0*/  PRMT R32, RZ, 0x7610, R130 ;  /* 0x00007610ff207816 */ /* 0x000fe20000000082 */
[----:B------:R-:W-:Y:S02]  /*18ee0*/  FADD.FTZ R162, R162, -R220 ;  /* 0x800000dca2a27221 */ /* 0x000fe40000010000 */
[----:B------:R-:W-:-:S02]  /*18ef0*/  FMUL.FTZ R52, R221, R52 ;  /* 0x00000034dd347220 */ /* 0x000fc40000410000 */
[----:B------:R-:W-:Y:S02]  /*18f00*/  FMUL.FTZ R85, R221, R85 ;  /* 0x00000055dd557220 */ /* 0x000fe40000410000 */
[----:B------:R-:W-:Y:S02]  /*18f10*/  FADD.FTZ R53, R53, -R220 ;  /* 0x800000dc35357221 */ /* 0x000fe40000010000 */
        /* <DEDUP_REMOVED lines=9> */
[C---:B------:R-:W-:Y:S02]  /*18fb0*/  FMUL.FTZ R53, R221.reuse, R53 ;  /* 0x00000035dd357220 */ /* 0x040fe40000410000 */
[----:B------:R-:W-:Y:S02]  /*18fc0*/  FMUL.FTZ R90, R221, R90 ;  /* 0x0000005add5a7220 */ /* 0x000fe40000410000 */
[----:B------:R-:W-:Y:S02]  /*18fd0*/  FADD.FTZ R58, R58, -R220 ;  /* 0x800000dc3a3a7221 */ /* 0x000fe40000010000 */
[----:B------:R-:W-:Y:S01]  /*18fe0*/  FFMA.FTZ R162, R162, R33, R195 ;  /* 0x00000021a2a27223 */ /* 0x000fe200000100c3 */
[----:B------:R-:W-:Y:S01]  /*18ff0*/  PRMT R33, RZ, 0x5410, R102 ;  /* 0x00005410ff217816 */ /* 0x000fe20000000066 */
[----:B------:R-:W-:Y:S02]  /*19000*/  FADD.FTZ R91, R91, -R220 ;  /* 0x800000dc5b5b7221 */ /* 0x000fe40000010000 */
[----:B------:R-:W-:-:S02]  /*19010*/  FMUL.FTZ R160, R221, R160 ;  /* 0x000000a0dda07220 */ /* 0x000fc40000410000 */
[----:B------:R-:W-:Y:S01]  /*19020*/  FFMA.FTZ R53, R53, R48, R4 ;  /* 0x0000003035357223 */ /* 0x000fe20000010004 */
[----:B------:R-:W-:Y:S01]  /*19030*/  PRMT R48, RZ, 0x5410, R113 ;  /* 0x00005410ff307816 */ /* 0x000fe20000000071 */
[----:B------:R-:W-:Y:S01]  /*19040*/  FFMA.FTZ R90, R90, R32, R171 ;  /* 0x000000205a5a7223 */ /* 0x000fe200000100ab */
[----:B------:R-:W-:Y:S01]  /*19050*/  PRMT R32, RZ, 0x7610, R129 ;  /* 0x00007610ff207816 */ /* 0x000fe20000000081 */
[--C-:B------:R-:W-:Y:S02]  /*19060*/  FADD.FTZ R234, R161, -R220.reuse ;  /* 0x800000dca1ea7221 */ /* 0x100fe40000010000 */
[C---:B------:R-:W-:Y:S02]  /*19070*/  FMUL.FTZ R58, R221.reuse, R58 ;  /* 0x0000003add3a7220 */ /* 0x040fe40000410000 */
[----:B------:R-:W-:Y:S02]  /*19080*/  FMUL.FTZ R91, R221, R91 ;  /* 0x0000005bdd5b7220 */ /* 0x000fe40000410000 */
        /* <DEDUP_REMOVED lines=19> */
[----:B------:R-:W-:Y:S02]  /*191c0*/  FADD.FTZ R232, R35, -R220 ;  /* 0x800000dc23e87221 */ /* 0x000fe40000010000 */
[----:B------:R-:W-:Y:S01]  /*191d0*/  FFMA.FTZ R160, R160, R33, R193 ;  /* 0x00000021a0a07223 */ /* 0x000fe200000100c1 */
[----:B------:R-:W-:Y:S01]  /*191e0*/  PRMT R33, RZ, 0x7610, R102 ;  /* 0x00007610ff217816 */ /* 0x000fe20000000066 */
[----:B------:R-:W-:Y:S02]  /*191f0*/  FADD.FTZ R220, R163, -R220 ;  /* 0x800000dca3dc7221 */ /* 0x000fe40000010000 */
[----:B------:R-:W-:Y:S01]  /*19200*/  FMUL.FTZ R163, R221, R234 ;  /* 0x000000eadda37220 */ /* 0x000fe20000410000 */
[----:B------:R-:W-:Y:S01]  /*19210*/  PRMT R234, RZ, 0x5410, R105 ;  /* 0x00005410ffea7816 */ /* 0x000fe20000000069 */
[----:B------:R-:W-:Y:S01]  /*19220*/  FFMA.FTZ R58, R58, R48, R7 ;  /* 0x000000303a3a7223 */ /* 0x000fe20000010007 */
[----:B------:R-:W-:Y:S01]  /*19230*/  PRMT R48, RZ, 0x7610, R113 ;  /* 0x00007610ff307816 */ /* 0x000fe20000000071 */
[----:B------:R-:W-:Y:S01]  /*19240*/  FFMA.FTZ R91, R91, R32, R170 ;  /* 0x000000205b5b7223 */ /* 0x000fe200000100aa */
[----:B------:R-:W-:Y:S01]  /*19250*/  PRMT R32, RZ, 0x5410, R128 ;  /* 0x00005410ff207816 */ /* 0x000fe20000000080 */
[----:B------:R-:W-:-:S02]  /*19260*/  FMUL.FTZ R59, R221, R59 ;  /* 0x0000003bdd3b7220 */ /* 0x000fc40000410000 */
[C---:B------:R-:W-:Y:S02]  /*19270*/  FMUL.FTZ R45, R221.reuse, R45 ;  /* 0x0000002ddd2d7220 */ /* 0x040fe40000410000 */
[----:B------:R-:W-:Y:S02]  /*19280*/  FMUL.FTZ R88, R221, R88 ;  /* 0x00000058dd587220 */ /* 0x000fe40000410000 */
[----:B------:R-:W-:Y:S01]  /*19290*/  FFMA.FTZ R163, R163, R33, R196 ;  /* 0x00000021a3a37223 */ /* 0x000fe200000100c4 */
[----:B------:R-:W-:Y:S01]  /*192a0*/  PRMT R33, RZ, 0x7610, R101 ;  /* 0x00007610ff217816 */ /* 0x000fe20000000065 */
[C---:B------:R-:W-:Y:S01]  /*192b0*/  FMUL.FTZ R161, R221.reuse, R232 ;  /* 0x000000e8dda17220 */ /* 0x040fe20000410000 */
[----:B------:R-:W-:Y:S01]  /*192c0*/  PRMT R232, RZ, 0x5410, R106 ;  /* 0x00005410ffe87816 */ /* 0x000fe2000000006a */
[----:B------:R-:W-:Y:S02]  /*192d0*/  FMUL.FTZ R220, R221, R220 ;  /* 0x000000dcdddc7220 */ /* 0x000fe40000410000 */
[----:B------:R-:W-:Y:S01]  /*192e0*/  FFMA.FTZ R59, R59, R48, R6 ;  /* 0x000000303b3b7223 */ /* 0x000fe20000010006 */
[----:B------:R-:W-:Y:S01]  /*192f0*/  PRMT R48, RZ, 0x5410, R112 ;  /* 0x00005410ff307816 */ /* 0x000fe20000000070 */
[----:B------:R-:W-:Y:S01]  /*19300*/  FFMA.FTZ R225, R45, R225, R180 ;  /* 0x000000e12de17223 */ /* 0x000fe200000100b4 */
[----:B------:R-:W-:Y:S01]  /*19310*/  F2FP.BF16.PACK_AB R45, R67, R66 ;  /* 0x00000042432d723e */ /* 0x000fe200000010ff */
[----:B------:R-:W-:Y:S01]  /*19320*/  FFMA.FTZ R32, R88, R32, R173 ;  /* 0x0000002058207223 */ /* 0x000fe200000100ad */
[----:B------:R-:W-:Y:S01]  /*19330*/  PRMT R88, RZ, 0x5410, R111 ;  /* 0x00005410ff587816 */ /* 0x000fe2000000006f */
[C---:B------:R-:W-:Y:S01]  /*19340*/  FMUL.FTZ R56, R221.reuse, R56 ;  /* 0x00000038dd387220 */ /* 0x040fe20000410000 */
[----:B------:R-:W-:Y:S01]  /*19350*/  HFMA2.MMA R67, -RZ, RZ, 0, 9.5367431640625e-07 ;  /* 0x00000010ff437435 */ /* 0x000fe200000001ff */
[----:B------:R-:W-:Y:S01]  /*19360*/  FMUL.FTZ R49, R221, R49 ;  /* 0x00000031dd317220 */ /* 0x000fe20000410000 */
        /* <DEDUP_REMOVED lines=26> */
[C---:B------:R-:W-:Y:S01]  /*19510*/  LEA R56, P0, R216.reuse, c[0x0][0x208], 0x4 ;  /* 0x00008200d8387a11 */ /* 0x040fe200078020ff */
        /* <DEDUP_REMOVED lines=33> */
[----:B------:R-:W-:Y:S01]  /*19730*/  F2FP.BF16.PACK_AB R41, R75, R74 ;  /* 0x0000004a4b29723e */ /* 0x000fe200000010ff */
[----:B------:R0:W-:Y:S01]  /*19740*/  STG.E.128 [R56.64], R32 ;  /* 0x0000002038007986 */ /* 0x0001e2000c101d06 */
[----:B------:R-:W-:Y:S01]  /*19750*/  F2FP.BF16.PACK_AB R40, R73, R72 ;  /* 0x000000484928723e */ /* 0x000fe200000010ff */
[-C--:B------:R-:W-:Y:S01]  /*19760*/  IMAD.WIDE.U32 R62, R62, R67.reuse, c[0x0][0x208] ;  /* 0x000082003e3e7625 */ /* 0x080fe200078e0043 */
[----:B------:R-:W-:Y:S01]  /*19770*/  F2FP.BF16.PACK_AB R49, R59, R58 ;  /* 0x0000003a3b31723e */ /* 0x000fe200000010ff */
[----:B------:R-:W-:Y:S01]  /*19780*/  STG.E.128 [R64.64], R36 ;  /* 0x0000002440007986 */ /* 0x000fe2000c101d06 */
[----:B------:R-:W-:Y:S01]  /*19790*/  F2FP.BF16.PACK_AB R48, R221, R48 ;  /* 0x00000030dd30723e */ /* 0x000fe200000010ff */
[----:B------:R-:W-:-:S02]  /*197a0*/  IMAD.WIDE.U32 R60, R60, R67, c[0x0][0x208] ;  /* 0x000082003c3c7625 */ /* 0x000fc400078e0043 */
[----:B------:R1:W-:Y:S02]  /*197b0*/  STG.E.128 [R62.64], R40 ;  /* 0x000000283e007986 */ /* 0x0003e4000c101d06 */
[----:B------:R-:W-:Y:S01]  /*197c0*/  FFMA.FTZ R224, R50, R224, R175 ;  /* 0x000000e032e07223 */ /* 0x000fe200000100af */
[----:B------:R-:W-:Y:S01]  /*197d0*/  F2FP.BF16.PACK_AB R50, R53, R52 ;  /* 0x000000343532723e */ /* 0x000fe200000010ff */
[----:B------:R2:W-:Y:S01]  /*197e0*/  STG.E.128 [R60.64], R44 ;  /* 0x0000002c3c007986 */ /* 0x0005e2000c101d06 */
[----:B------:R-:W-:Y:S01]  /*197f0*/  FFMA.FTZ R227, R51, R227, R178 ;  /* 0x000000e333e37223 */ /* 0x000fe200000100b2 */
[----:B------:R-:W-:Y:S01]  /*19800*/  F2FP.BF16.PACK_AB R51, R55, R54 ;  /* 0x000000363733723e */ /* 0x000fe200000010ff */
[----:B------:R-:W-:Y:S01]  /*19810*/  IMAD R204, R219, c[0x0][0x160], R204 ;  /* 0x00005800dbcc7a24 */ /* 0x000fe200078e02cc */
[----:B------:R-:W-:Y:S02]  /*19820*/  F2FP.BF16.PACK_AB R55, R223, R88 ;  /* 0x00000058df37723e */ /* 0x000fe400000010ff */
[----:B------:R-:W-:-:S02]  /*19830*/  F2FP.BF16.PACK_AB R54, R225, R222 ;  /* 0x000000dee136723e */ /* 0x000fc400000010ff */
[----:B------:R-:W-:Y:S02]  /*19840*/  F2FP.BF16.PACK_AB R53, R227, R224 ;  /* 0x000000e0e335723e */ /* 0x000fe400000010ff */
[----:B------:R-:W-:Y:S02]  /*19850*/  F2FP.BF16.PACK_AB R52, R229, R226 ;  /* 0x000000e2e534723e */ /* 0x000fe400000010ff */
[----:B0-----:R-:W-:Y:S02]  /*19860*/  F2FP.BF16.PACK_AB R35, R231, R230 ;  /* 0x000000e6e723723e */ /* 0x001fe400000010ff */
        /* <DEDUP_REMOVED lines=15> */
[----:B------:R-:W-:-:S02]  /*19960*/  LEA.HI.X R41, R218, c[0x0][0x20c], RZ, 0x4, P0 ;  /* 0x00008300da297a11 */ /* 0x000fc400000f24ff */
[----:B------:R-:W-:Y:S01]  /*19970*/  F2FP.BF16.PACK_AB R36, R241, R228 ;  /* 0x000000e4f124723e */ /* 0x000fe200000010ff */
[----:B------:R0:W-:Y:S01]  /*19980*/  STG.E.128 [R42.64], R32 ;  /* 0x000000202a007986 */ /* 0x0001e2000c101d06 */
[----:B------:R-:W-:-:S03]  /*19990*/  ISETP.GE.AND P0, PT, R204, c[0x0][0x164], PT ;  /* 0x00005900cc007a0c */ /* 0x000fc60003f06270 */
[----:B------:R0:W-:Y:S10]  /*199a0*/  STG.E.128 [R40.64], R36 ;  /* 0x0000002428007986 */ /* 0x0001f4000c101d06 */
[----:B0-----:R-:W-:Y:S01]  /*199b0*/  @P0 CALL.REL.NOINC `(.L_x_22149) ;  /* 0x0000001000000944 */ /* 0x001fe20003c00000 */
[----:B------:R-:W-:Y:S05]  /*199c0*/  BRA `(.L_x_22150) ;  /* 0xfffe73a000007947 */ /* 0x000fea000383ffff */
.L_x_22149:
[----:B------:R-:W-:Y:S05]  /*199d0*/  BSYNC B0 ;  /* 0x0000000000007941 */ /* 0x000fea0003800000 */
.L_x_21698:
[----:B------:R-:W-:Y:S05]  /*199e0*/  EXIT ;  /* 0x000000000000794d */ /* 0x000fea0003800000 */
.L_x_22147:
[----:B0-----:R-:W-:Y:S01]  /*199f0*/  IMAD.MOV.U32 R224, RZ, RZ, R226 ;  /* 0x000000ffffe07224 */ /* 0x001fe200078e00e2 */
[----:B------:R-:W-:Y:S01]  /*19a00*/  MOV R223, 0xffffffff ;  /* 0xffffffff00df7802 */ /* 0x000fe20000000f00 */
[----:B------:R-:W-:Y:S01]  /*19a10*/  IMAD.MOV.U32 R219, RZ, RZ, 0x1 ;  /* 0x00000001ffdb7424 */ /* 0x000fe200078e00ff */
[----:B------:R-:W-:Y:S01]  /*19a20*/  MOV R220, 0x19a50 ;  /* 0x00019a5000dc7802 */ /* 0x000fe20000000f00 */
[----:B------:R-:W-:-:S02]  /*19a30*/  IMAD.MOV.U32 R222, RZ, RZ, 0x1f ;  /* 0x0000001fffde7424 */ /* 0x000fc400078e00ff */
[----:B------:R-:W-:Y:S05]  /*19a40*/  CALL.REL.NOINC `($__internal_61_$__cuda_sm70_shflsync_bfly_p) ;  /* 0x00000b9000007944 */ /* 0x000fea0003c00000 */
[----:B01----:R-:W-:Y:S05]  /*19a50*/  BRA `(.L_x_22151) ;  /* 0xffffe17000007947 */ /* 0x003fea000383ffff */
.L_x_22148:
[----:B------:R-:W-:Y:S01]  /*19a60*/  IMAD.MOV.U32 R219, RZ, RZ, 0x2 ;  /* 0x00000002ffdb7424 */ /* 0x000fe200078e00ff */
[----:B------:R-:W-:Y:S01]  /*19a70*/  MOV R220, 0x19ab0 ;  /* 0x00019ab000dc7802 */ /* 0x000fe20000000f00 */
[----:B------:R-:W-:-:S02]  /*19a80*/  IMAD.MOV.U32 R222, RZ, RZ, 0x1f ;  /* 0x0000001fffde7424 */ /* 0x000fc400078e00ff */
[----:B------:R-:W-:Y:S02]  /*19a90*/  IMAD.MOV.U32 R223, RZ, RZ, -0x1 ;  /* 0xffffffffffdf7424 */ /* 0x000fe400078e00ff */
[----:B0-----:R-:W-:Y:S05]  /*19aa0*/  CALL.REL.NOINC `($__internal_61_$__cuda_sm70_shflsync_bfly_p) ;  /* 0x00000b3000007944 */ /* 0x001fea0003c00000 */
[----:B01----:R-:W-:Y:S01]  /*19ab0*/  FADD.FTZ R224, R224, R219 ;  /* 0x000000dbe0e07221 */ /* 0x003fe20000010000 */
[----:B------:R-:W-:Y:S01]  /*19ac0*/  HFMA2.MMA R219, -RZ, RZ, 0, 2.384185791015625e-07 ;  /* 0x00000004ffdb7435 */ /* 0x000fe200000001ff */
[----:B------:R-:W-:Y:S01]  /*19ad0*/  IMAD.MOV.U32 R222, RZ, RZ, 0x1f ;  /* 0x0000001fffde7424 */ /* 0x000fe200078e00ff */
[----:B------:R-:W-:Y:S01]  /*19ae0*/  MOV R220, 0x19b10 ;  /* 0x00019b1000dc7802 */ /* 0x000fe20000000f00 */
[----:B------:R-:W-:-:S03]  /*19af0*/  IMAD.MOV.U32 R223, RZ, RZ, -0x1 ;  /* 0xffffffffffdf7424 */ /* 0x000fc600078e00ff */
[----:B------:R-:W-:Y:S05]  /*19b00*/  CALL.REL.NOINC `($__internal_61_$__cuda_sm70_shflsync_bfly_p) ;  /* 0x00000ad000007944 */ /* 0x000fea0003c00000 */
[----:B01----:R-:W-:Y:S01]  /*19b10*/  FADD.FTZ R224, R224, R219 ;  /* 0x000000dbe0e07221 */ /* 0x003fe20000010000 */
[----:B------:R-:W-:Y:S01]  /*19b20*/  MOV R222, 0x1f ;  /* 0x0000001f00de7802 */ /* 0x000fe20000000f00 */
[----:B------:R-:W-:Y:S01]  /*19b30*/  IMAD.MOV.U32 R219, RZ, RZ, 0x8 ;  /* 0x00000008ffdb7424 */ /* 0x000fe200078e00ff */
[----:B------:R-:W-:Y:S01]  /*19b40*/  MOV R220, 0x19b70 ;  /* 0x00019b7000dc7802 */ /* 0x000fe20000000f00 */
[----:B------:R-:W-:Y:S02]  /*19b50*/  IMAD.MOV.U32 R223, RZ, RZ, -0x1 ;  /* 0xffffffffffdf7424 */ /* 0x000fe400078e00ff */
[----:B------:R-:W-:Y:S05]  /*19b60*/  CALL.REL.NOINC `($__internal_61_$__cuda_sm70_shflsync_bfly_p) ;  /* 0x00000a7000007944 */ /* 0x000fea0003c00000 */
[----:B01----:R-:W-:Y:S01]  /*19b70*/  FADD.FTZ R224, R224, R219 ;  /* 0x000000dbe0e07221 */ /* 0x003fe20000010000 */
[----:B------:R-:W-:Y:S01]  /*19b80*/  MOV R223, 0xffffffff ;  /* 0xffffffff00df7802 */ /* 0x000fe20000000f00 */
[----:B------:R-:W-:Y:S01]  /*19b90*/  IMAD.MOV.U32 R219, RZ, RZ, 0x10 ;  /* 0x00000010ffdb7424 */ /* 0x000fe200078e00ff */
[----:B------:R-:W-:Y:S01]  /*19ba0*/  MOV R220, 0x19bd0 ;  /* 0x00019bd000dc7802 */ /* 0x000fe20000000f00 */
[----:B------:R-:W-:-:S02]  /*19bb0*/  IMAD.MOV.U32 R222, RZ, RZ, 0x1f ;  /* 0x0000001fffde7424 */ /* 0x000fc400078e00ff */
[----:B------:R-:W-:Y:S05]  /*19bc0*/  CALL.REL.NOINC `($__internal_61_$__cuda_sm70_shflsync_bfly_p) ;  /* 0x00000a1000007944 */ /* 0x000fea0003c00000 */
[----:B-1----:R-:W-:Y:S02]  /*19bd0*/  FADD.FTZ R219, R224, R219 ;  /* 0x000000dbe0db7221 */ /* 0x002fe40000010000 */
[----:B0-----:R-:W-:-:S02]  /*19be0*/  IMAD.MOV.U32 R223, RZ, RZ, -0x1 ;  /* 0xffffffffffdf7424 */ /* 0x001fc400078e00ff */
        /* <DEDUP_REMOVED lines=128> */
[----:B------:R-:W-:Y:S02]  /*1a3f0*/  IMAD.MOV.U32 R222, RZ, RZ, 0x1f ;  /* 0x0000001fffde7424 */ /* 0x000fe400078e00ff */
[----:B------:R-:W-:Y:S01]  /*1a400*/  FFMA.FTZ R224, R220, R220, R219 ;  /* 0x000000dcdce07223 */ /* 0x000fe200000100db */
[----:B------:R-:W-:Y:S01]  /*1a410*/  MOV R220, 0x1a440 ;  /* 0x0001a44000dc7802 */ /* 0x000fe20000000f00 */
[----:B------:R-:W-:Y:S02]  /*1a420*/  IMAD.MOV.U32 R219, RZ, RZ, 0x1 ;  /* 0x00000001ffdb7424 */ /* 0x000fe400078e00ff */
[----:B------:R-:W-:Y:S05]  /*1a430*/  CALL.REL.NOINC `($__internal_61_$__cuda_sm70_shflsync_bfly_p) ;  /* 0x000001a000007944 */ /* 0x000fea0003c00000 */
[----:B01----:R-:W-:Y:S01]  /*1a440*/  FADD.FTZ R224, R224, R219 ;  /* 0x000000dbe0e07221 */ /* 0x003fe20000010000 */
[----:B------:R-:W-:Y:S01]  /*1a450*/  HFMA2.MMA R219, -RZ, RZ, 0, 1.1920928955078125e-07 ;  /* 0x00000002ffdb7435 */ /* 0x000fe200000001ff */
        /* <DEDUP_REMOVED lines=8> */
[----:B------:R-:W-:-:S02]  /*1a4e0*/  IMAD.MOV.U32 R223, RZ, RZ, -0x1 ;  /* 0xffffffffffdf7424 */ /* 0x000fc400078e00ff */
[----:B------:R-:W-:Y:S05]  /*1a4f0*/  CALL.REL.NOINC `($__internal_61_$__cuda_sm70_shflsync_bfly_p) ;  /* 0x000000e000007944 */ /* 0x000fea0003c00000 */
[----:B01----:R-:W-:Y:S01]  /*1a500*/  FADD.FTZ R224, R224, R219 ;  /* 0x000000dbe0e07221 */ /* 0x003fe20000010000 */
[----:B------:R-:W-:Y:S01]  /*1a510*/  HFMA2.MMA R219, -RZ, RZ, 0, 4.76837158203125e-07 ;  /* 0x00000008ffdb7435 */ /* 0x000fe200000001ff */
        /* <DEDUP_REMOVED lines=10> */
[----:B01----:R-:W-:Y:S01]  /*1a5c0*/  MOV R223, R219 ;  /* 0x000000db00df7202 */ /* 0x003fe20000000f00 */
[----:B------:R-:W-:Y:S05]  /*1a5d0*/  BRA `(.L_x_22152) ;  /* 0xffffdf3000007947 */ /* 0x000fea000383ffff */
        .weak           $__internal_61_$__cuda_sm70_shflsync_bfly_p
        .type           $__internal_61_$__cuda_sm70_shflsync_bfly_p,@function
        .size           $__internal_61_$__cuda_sm70_shflsync_bfly_p,(.L_x_57101 - $__internal_61_$__cuda_sm70_shflsync_bfly_p)
$__internal_61_$__cuda_sm70_shflsync_bfly_p:
[----:B------:R-:W-:Y:S01]  /*1a5e0*/  IMAD.MOV.U32 R221, RZ, RZ, 0x0 ;  /* 0x00000000ffdd7424 */ /* 0x000fe200078e00ff */
[----:B------:R-:W-:Y:S04]  /*1a5f0*/  WARPSYNC R223 ;  /* 0x000000df00007348 */ /* 0x000fe80003800000 */
[----:B------:R0:W1:Y:S01]  /*1a600*/  SHFL.BFLY PT, R219, R224, R219, R222 ;  /* 0x0c0000dbe0db7389 */ /* 0x00006200000e00de */
[----:B------:R-:W-:Y:S05]  /*1a610*/  RET.REL.NODEC R220 `(_ZN10layer_norm13ln_fwd_kernelINS_13Kernel_traitsI13__nv_bfloat16S2_fS2_fjLj2048ELj1ELj4ELj1ELj16ENS_18Kernel_traits_baseILj2048ES2_S2_fS2_fjLj128EEEEELb1ELb1ELb0ELb1EEEvNS_9FwdParamsE) ;  /* 0xfffe59e0dc007950 */ /* 0x000fea0003c3ffff */
.L_x_22153:
        /* <DEDUP_REMOVED lines=14> */
.L_x_57101:


//--------------------- .text._ZN10layer_norm13ln_fwd_kernelINS_13Kernel_traitsI13__nv_bfloat16S2_fS2_fjLj2048ELj1ELj4ELj1ELj16ENS_18Kernel_traits_baseILj2048ES2_S2_fS2_fjLj128EEEEELb1ELb1ELb1ELb0EEEvNS_9FwdParamsE --------------------------
	.section	.text._ZN10layer_norm13ln_fwd_kernelINS_13Kernel_traitsI13__nv_bfloat16S2_fS2_fjLj2048ELj1ELj4ELj1ELj16ENS_18Kernel_traits_baseILj2048ES2_S2_fS2_fjLj128EEEEELb1ELb1ELb1ELb0EEEvNS_9FwdParamsE,"ax",@progbits
	.sectioninfo	@"SHI_REGISTERS=255"
	.align	128
        .global         _ZN10layer_norm13ln_fwd_kernelINS_13Kernel_traitsI13__nv_bfloat16S2_fS2_fjLj2048ELj1ELj4ELj1ELj16ENS_18Kernel_traits_baseILj2048ES2_S2_fS2_fjLj128EEEEELb1ELb1ELb1ELb0EEEvNS_9FwdParamsE
        .type           _ZN10layer_norm13ln_fwd_kernelINS_13Kernel_traitsI13__nv_bfloat16S2_fS2_fjLj2048ELj1ELj4ELj1ELj16ENS_18Kernel_traits_baseILj2048ES2_S2_fS2_fjLj128EEEEELb1ELb1ELb1ELb0EEEvNS_9FwdParamsE,@function
        .size           _ZN10layer_norm13ln_fwd_kernelINS_13Kernel_traitsI13__nv_bfloat16S2_fS2_fjLj2048ELj1ELj4ELj1ELj16ENS_18Kernel_traits_baseILj2048ES2_S2_fS2_fjLj128EEEEELb1ELb1ELb1ELb0EEEvNS_9FwdParamsE,(.L_x_57102 - _ZN10layer_norm13ln_fwd_kernelINS_13Kernel_traitsI13__nv_bfloat16S2_fS2_fjLj2048ELj1ELj4ELj1ELj16ENS_18Kernel_traits_baseILj2048ES2_S2_fS2_fjLj128EEEEELb1ELb1ELb1ELb0EEEvNS_9FwdParamsE)
        .other          _ZN10layer_norm13ln_fwd_kernelINS_13Kernel_traitsI13__nv_bfloat16S2_fS2_fjLj2048ELj1ELj4ELj1ELj16ENS_18Kernel_traits_baseILj2048ES2_S2_fS2_fjLj128EEEEELb1ELb1ELb1ELb0EEEvNS_9FwdParamsE,@"STO_CUDA_ENTRY STV_DEFAULT"
_ZN10layer_norm13ln_fwd_kernelINS_13Kernel_traitsI13__nv_bfloat16S2_fS2_fjLj2048ELj1ELj4ELj1ELj16ENS_18Kernel_traits_baseILj2048ES2_S2_fS2_fjLj128EEEEELb1ELb1ELb1ELb0EEEvNS_9FwdParamsE:
.text._ZN10layer_norm13ln_fwd_kernelINS_13Kernel_traitsI13__nv_bfloat16S2_fS2_fjLj2048ELj1ELj4ELj1ELj16ENS_18Kernel_traits_baseILj2048ES2_S2_fS2_fjLj128EEEEELb1ELb1ELb1ELb0EEEvNS_9FwdParamsE:
        /* <DEDUP_REMOVED lines=97> */
.L_x_22155:
[----:B0-----:R-:W-:Y:S05]  /*0610*/  BSYNC B0 ;  /* 0x0000000000007941 */ /* 0x001fea0003800000 */
.L_x_22154:
        /* <DEDUP_REMOVED lines=16> */
.L_x_22157:
[----:B0-----:R-:W-:Y:S05]  /*0720*/  BSYNC B0 ;  /* 0x0000000000007941 */ /* 0x001fea0003800000 */
.L_x_22156:
        /* <DEDUP_REMOVED lines=16> */
.L_x_22159:
[----:B0-----:R-:W-:Y:S05]  /*0830*/  BSYNC B0 ;  /* 0x0000000000007941 */ /* 0x001fea0003800000 */
.L_x_22158:
        /* <DEDUP_REMOVED lines=16> */
.L_x_22161:
[----:B0-----:R-:W-:Y:S05]  /*0940*/  BSYNC B0 ;  /* 0x0000000000007941 */ /* 0x001fea0003800000 */
.L_x_22160:
        /* <DEDUP_REMOVED lines=16> */
.L_x_22163:
[----:B0-----:R-:W-:Y:S05]  /*0a50*/  BSYNC B0 ;  /* 0x0000000000007941 */ /* 0x001fea0003800000 */
.L_x_22162:
        /* <DEDUP_REMOVED lines=26> */
.L_x_22165:
[----:B0-----:R-:W-:Y:S05]  /*0c00*/  BSYNC B0 ;  /* 0x0000000000007941 */ /* 0x001fea0003800000 */
.L_x_22164:
        /* <DEDUP_REMOVED lines=25> */
.L_x_22167:
[----:B0-----:R-:W-:Y:S05]  /*0da0*/  BSYNC B0 ;  /* 0x0000000000007941 */ /* 0x001fea0003800000 */
.L_x_22166:
        /* <DEDUP_REMOVED lines=20> */
.L_x_22169:
[----:B0-----:R-:W-:Y:S05]  /*0ef0*/  BSYNC B0 ;  /* 0x0000000000007941 */ /* 0x001fea0003800000 */
.L_x_22168:
        /* <DEDUP_REMOVED lines=11> */
[----:B------:R-:W-:Y:S01]  /*0fb0*/  IMAD.HI.U32 R142, R148, -0x326172a9, RZ ;  /* 0xcd9e8d57948e7827 */ /* 0x000fe200078e00ff */
[----:B------:R-:W-:Y:S01]  /*0fc0*/  PRMT R184, RZ, 0x7610, R8 ;  /* 0x00007610ffb87816 */ /* 0x000fe20000000008 */
[----:B------:R1:W-:Y:S01]  /*0fd0*/  STL [R1+0xb8], R82 ;  /* 0x0000b85201007387 */ /* 0x0003e20000100800 */
[--C-:B------:R-:W-:Y:S01]  /*0fe0*/  PRMT R182, RZ, 0x5410, R9.reuse ;  /* 0x00005410ffb67816 */ /* 0x100fe20000000009 */
[----:B------:R-:W-:Y:S01]  /*0ff0*/  IMAD.HI.U32 R143, R150, -0x2daee0ad, RZ ;  /* 0xd2511f53968f7827 */ /* 0x000fe200078e00ff */
[----:B------:R-:W-:Y:S01]  /*1000*/  PRMT R180, RZ, 0x7610, R9 ;  /* 0x00007610ffb47816 */ /* 0x000fe20000000009 */
[----:B------:R2:W-:Y:S01]  /*1010*/  STL [R1+0xb4], R7 ;  /* 0x0000b40701007387 */ /* 0x0005e20000100800 */
[--C-:B------:R-:W-:Y:S01]  /*1020*/  PRMT R178, RZ, 0x5410, R10.reuse ;  /* 0x00005410ffb27816 */ /* 0x100fe2000000000a */
[----:B------:R-:W-:Y:S01]  /*1030*/  BSSY B0, `(.L_x_22170) ;  /* 0x0001c2b000007945 */ /* 0x000fe20003800000 */
[----:B0-----:R-:W-:Y:S01]  /*1040*/  PRMT R83, RZ, 0x7610, R105 ;  /* 0x00007610ff537816 */ /* 0x001fe20000000069 */
[----:B------:R-:W-:Y:S01]  /*1050*/  IMAD R148, R148, -0x326172a9, RZ ;  /* 0xcd9e8d5794947824 */ /* 0x000fe200078e02ff */
[----:B------:R-:W-:Y:S01]  /*1060*/  PRMT R176, RZ, 0x7610, R10 ;  /* 0x00007610ffb07816 */ /* 0x000fe2000000000a */
[----:B------:R-:W-:Y:S01]  /*1070*/  IMAD R150, R150, -0x2daee0ad, RZ ;  /* 0xd2511f5396967824 */ /* 0x000fe200078e02ff */
[--C-:B-1----:R-:W-:Y:S01]  /*1080*/  PRMT R82, RZ, 0x5410, R106.reuse ;  /* 0x00005410ff527816 */ /* 0x102fe2000000006a */
[----:B------:R0:W-:Y:S01]  /*1090*/  STL [R1+0xb0], R83 ;  /* 0x0000b05301007387 */ /* 0x0001e20000100800 */
[--C-:B------:R-:W-:Y:S01]  /*10a0*/  PRMT R174, RZ, 0x5410, R11.reuse ;  /* 0x00005410ffae7816 */ /* 0x100fe2000000000b */
[----:B------:R-:W-:Y:S01]  /*10b0*/  IMAD.MOV.U32 R147, RZ, RZ, RZ ;  /* 0x000000ffff937224 */ /* 0x000fe200078e00ff */
[----:B--2---:R-:W-:Y:S01]  /*10c0*/  PRMT R7, RZ, 0x7610, R106 ;  /* 0x00007610ff077816 */ /* 0x004fe2000000006a */
[----:B------:R1:W-:Y:S01]  /*10d0*/  STL [R1+0xac], R82 ;  /* 0x0000ac5201007387 */ /* 0x0003e20000100800 */
[----:B------:R-:W-:Y:S01]  /*10e0*/  PRMT R172, RZ, 0x7610, R11 ;  /* 0x00007610ffac7816 */ /* 0x000fe2000000000b */
[----:B------:R-:W-:Y:S01]  /*10f0*/  ULDC.U8 UR8, c[0x0][0x1f0] ;  /* 0x00007c0000087ab9 */ /* 0x000fe20000000000 */
        /* <DEDUP_REMOVED lines=47> */
[--C-:B0-----:R-:W-:Y:S02]  /*13f0*/  PRMT R83, RZ, 0x5410, R97.reuse ;  /* 0x00005410ff537816 */ /* 0x101fe40000000061 */
        /* <DEDUP_REMOVED lines=75> */
[--C-:B------:R-:W-:Y:S02]  /*18b0*/  PRMT R251, RZ, 0x5410, R76.reuse ;  /* 0x00005410fffb7816 */ /* 0x100fe4000000004c */
[----:B0-----:R-:W-:Y:S02]  /*18c0*/  PRMT R83, RZ, 0x7610, R91 ;  /* 0x00007610ff537816 */ /* 0x001fe4000000005b */
[----:B------:R-:W-:-:S02]  /*18d0*/  PRMT R250, RZ, 0x7610, R76 ;  /* 0x00007610fffa7816 */ /* 0x000fc4000000004c */
[--C-:B-1----:R-:W-:Y:S01]  /*18e0*/  PRMT R82, RZ, 0x5410, R84.reuse ;  /* 0x00005410ff527816 */ /* 0x102fe20000000054 */
        /* <DEDUP_REMOVED lines=22> */
[----:B------:R-:W-:Y:S01]  /*1a50*/  STL [R1+0x8], R83 ;  /* 0x0000085301007387 */ /* 0x000fe20000100800 */
[----:B------:R-:W-:-:S02]  /*1a60*/  PRMT R239, RZ, 0x5410, R74 ;  /* 0x00005410ffef7816 */ /* 0x000fc4000000004a */
[----:B--2---:R-:W-:Y:S01]  /*1a70*/  PRMT R7, RZ, 0x7610, R87 ;  /* 0x00007610ff077816 */ /* 0x004fe20000000057 */
[----:B------:R-:W-:Y:S01]  /*1a80*/  STL [R1+0x4], R82 ;  /* 0x0000045201007387 */ /* 0x000fe20000100800 */
[----:B------:R-:W-:Y:S02]  /*1a90*/  PRMT R238, RZ, 0x7610, R74 ;  /* 0x00007610ffee7816 */ /* 0x000fe4000000004a */
[--C-:B------:R-:W-:Y:S01]  /*1aa0*/  PRMT R237, RZ, 0x5410, R75.reuse ;  /* 0x00005410ffed7816 */ /* 0x100fe2000000004b */
[----:B------:R0:W-:Y:S01]  /*1ab0*/  STL [R1], R7 ;  /* 0x0000000701007387 */ /* 0x0001e20000100800 */
[----:B------:R-:W-:Y:S02]  /*1ac0*/  PRMT R236, RZ, 0x7610, R75 ;  /* 0x00007610ffec7816 */ /* 0x000fe4000000004b */
[--C-:B------:R-:W-:Y:S02]  /*1ad0*/  PRMT R235, RZ, 0x5410, R68.reuse ;  /* 0x00005410ffeb7816 */ /* 0x100fe40000000044 */
[----:B------:R-:W-:-:S02]  /*1ae0*/  PRMT R233, RZ, 0x7610, R68 ;  /* 0x00007610ffe97816 */ /* 0x000fc40000000044 */
[--C-:B------:R-:W-:Y:S02]  /*1af0*/  PRMT R231, RZ, 0x5410, R69.reuse ;  /* 0x00005410ffe77816 */ /* 0x100fe40000000045 */
[----:B------:R-:W-:Y:S02]  /*1b00*/  PRMT R229, RZ, 0x7610, R69 ;  /* 0x00007610ffe57816 */ /* 0x000fe40000000045 */
[----:B0-----:R-:W-:Y:S02]  /*1b10*/  PRMT R7, RZ, 0x7610, R12 ;  /* 0x00007610ff077816 */ /* 0x001fe4000000000c */
        /* <DEDUP_REMOVED lines=51> */
[----:B------:R-:W-:Y:S02]  /*1e50*/  LOP3.LUT R142, R142, UR25, R81, 0x96, !PT ;  /* 0x000000198e8e7c12 */ /* 0x000fe4000f8e9651 */
[----:B------:R-:W-:Y:S02]  /*1e60*/  LOP3.LUT R143, R143, UR26, R80, 0x96, !PT ;  /* 0x0000001a8f8f7c12 */ /* 0x000fe4000f8e9650 */
[--C-:B------:R-:W-:Y:S02]  /*1e70*/  PRMT R144, RZ, 0x5410, R44.reuse ;  /* 0x00005410ff907816 */ /* 0x100fe4000000002c */
[----:B------:R-:W-:Y:S02]  /*1e80*/  PRMT R145, RZ, 0x7610, R44 ;  /* 0x00007610ff917816 */ /* 0x000fe4000000002c */
[----:B------:R-:W-:Y:S02]  /*1e90*/  LOP3.LUT R146, R146, 0x3, RZ, 0xc0, !PT ;  /* 0x0000000392927812 */ /* 0x000fe400078ec0ff */
[----:B------:R-:W-:-:S02]  /*1ea0*/  PRMT R149, RZ, 0x5410, R45 ;  /* 0x00005410ff957816 */ /* 0x000fc4000000002d */
[----:B------:R-:W-:Y:S02]  /*1eb0*/  PRMT R151, RZ, 0x7610, R45 ;  /* 0x00007610ff977816 */ /* 0x000fe4000000002d */
[--C-:B------:R-:W-:Y:S02]  /*1ec0*/  PRMT R152, RZ, 0x5410, R46.reuse ;  /* 0x00005410ff987816 */ /* 0x100fe4000000002e */
[----:B------:R-:W-:Y:S02]  /*1ed0*/  PRMT R153, RZ, 0x7610, R46 ;  /* 0x00007610ff997816 */ /* 0x000fe4000000002e */
[--C-:B------:R-:W-:Y:S02]  /*1ee0*/  PRMT R154, RZ, 0x5410, R47.reuse ;  /* 0x00005410ff9a7816 */ /* 0x100fe4000000002f */
[----:B------:R-:W-:Y:S02]  /*1ef0*/  PRMT R155, RZ, 0x7610, R47 ;  /* 0x00007610ff9b7816 */ /* 0x000fe4000000002f */
.L_x_22796:
[----:B------:R-:W-:-:S10]  /*1f00*/  HFMA2.MMA R123, -RZ, RZ, 0, 2.384185791015625e-07 ;  /* 0x00000004ff7b7435 */ /* 0x000fd400000001ff */
[----:B------:R-:W-:-:S06]  /*1f10*/  IMAD.WIDE R170, R6, R123, c[0x0][0x1d0] ;  /* 0x0000740006aa7625 */ /* 0x000fcc00078e027b */
[----:B------:R0:W2:Y:S04]  /*1f20*/  LDG.E R170, [R170.64] ;  /* 0x00000006aaaa7981 */ /* 0x0000a8000c1e1900 */
[----:B------:R-:W1:Y:S01]  /*1f30*/  S2R R122, SR_TID.X ;  /* 0x00000000007a7919 */ /* 0x000e620000002100 */
[----:B0-----:R-:W-:-:S05]  /*1f40*/  IMAD R171, R6, c[0x0][0x168], RZ ;  /* 0x00005a0006ab7a24 */ /* 0x001fca00078e02ff */
[----:B------:R-:W-:-:S04]  /*1f50*/  SHF.R.S32.HI R120, RZ, 0x1f, R171 ;  /* 0x0000001fff787819 */ /* 0x000fc800000114ab */
[----:B------:R-:W-:Y:S02]  /*1f60*/  LEA.HI R171, R120, R171, RZ, 0x3 ;  /* 0x000000ab78ab7211 */ /* 0x000fe400078f18ff */
[----:B-1----:R-:W-:-:S04]  /*1f70*/  LOP3.LUT R122, R122, 0x1f, RZ, 0xc0, !PT ;  /* 0x0000001f7a7a7812 */ /* 0x002fc800078ec0ff */
[----:B------:R-:W-:Y:S02]  /*1f80*/  LEA.HI.SX32 R171, R171, R122, 0x1d ;  /* 0x0000007aabab7211 */ /* 0x000fe400078feaff */
[----:B--2---:R-:W-:-:S13]  /*1f90*/  ISETP.GE.AND P1, PT, R170, 0x1, PT ;  /* 0x00000001aa00780c */ /* 0x004fda0003f26270 */
[----:B------:R-:W-:-:S05]  /*1fa0*/  @P1 IADD3 R121, R170, -0x1, RZ ;  /* 0xffffffffaa791810 */ /* 0x000fca0007ffe0ff */
[----:B------:R-:W-:-:S05]  /*1fb0*/  @P1 IMAD R121, R121, c[0x0][0x168], RZ ;  /* 0x00005a0079791a24 */ /* 0x000fca00078e02ff */
[----:B------:R-:W-:-:S04]  /*1fc0*/  @P1 SHF.R.S32.HI R120, RZ, 0x1f, R121 ;  /* 0x0000001fff781819 */ /* 0x000fc80000011479 */
[----:B------:R-:W-:Y:S01]  /*1fd0*/  @P1 LEA.HI R121, R120, R121, RZ, 0x3 ;  /* 0x0000007978791211 */ /* 0x000fe200078f18ff */
[----:B------:R-:W-:-:S03]  /*1fe0*/  IMAD.MOV.U32 R120, RZ, RZ, RZ ;  /* 0x000000ffff787224 */ /* 0x000fc600078e00ff */
[----:B------:R-:W-:Y:S01]  /*1ff0*/  @P1 LEA.HI.SX32 R120, R121, R122, 0x1d ;  /* 0x0000007a79781211 */ /* 0x000fe200078feaff */
[----:B------:R-:W-:-:S05]  /*2000*/  IMAD.WIDE R122, R6, R123, c[0x0][0x1d8] ;  /* 0x00007600067a7625 */ /* 0x000fca00078e027b */
[----:B------:R0:W5:Y:S01]  /*2010*/  LDG.E R121, [R122.64] ;  /* 0x000000067a797981 */ /* 0x000162000c1e1900 */
[----:B------:R-:W-:Y:S01]  /*2020*/  BSSY B1, `(.L_x_22171) ;  /* 0x0000322000017945 */ /* 0x000fe20003800000 */
[----:B------:R-:W-:Y:S01]  /*2030*/  SHF.R.S32.HI R168, RZ, 0x1f, R6 ;  /* 0x0000001fffa87819 */ /* 0x000fe20000011406 */
[----:B------:R-:W-:Y:S05]  /*2040*/  @!P0 BRA `(.L_x_22172) ;  /* 0x000031f000008947 */ /* 0x000fea0003800000 */
[----:B------:R-:W-:Y:S01]  /*2050*/  ISETP.NE.U32.AND P2, PT, RZ, c[0x0][0x180], PT ;  /* 0x00006000ff007a0c */ /* 0x000fe20003f45070 */
[----:B------:R-:W-:-:S03]  /*2060*/  @P1 IMAD.MOV.U32 R56, RZ, RZ, 0x10 ;  /* 0x00000010ff381424 */ /* 0x000fc600078e00ff */
[----:B------:R-:W-:Y:S01]  /*2070*/  ISETP.NE.AND.EX P2, PT, RZ, c[0x0][0x184], PT, P2 ;  /* 0x00006100ff007a0c */ /* 0x000fe20003f45320 */
[----:B------:R-:W-:-:S05]  /*2080*/  @P1 IMAD.WIDE.U32 R56, R120, R56, c[0x0][0x170] ;  /* 0x00005c0078381625 */ /* 0x000fca00078e0038 */
[----:B------:R1:W5:Y:S07]  /*2090*/  @P1 LDG.E.128 R44, [R56.64] ;  /* 0x00000006382c1981 */ /* 0x00036e000c1e1d00 */
[----:B-1----:R-:W-:-:S04]  /*20a0*/  @P2 IMAD.MOV.U32 R56, RZ, RZ, 0x20 ;  /* 0x00000020ff382424 */ /* 0x002fc800078e00ff */
[----:B------:R-:W-:-:S05]  /*20b0*/  @P2 IMAD.WIDE.U32 R56, R171, R56, c[0x0][0x180] ;  /* 0x00006000ab382625 */ /* 0x000fca00078e0038 */
[----:B------:R-:W2:Y:S01]  /*20c0*/  @P2 LDG.E.128 R48, [R56.64] ;  /* 0x0000000638302981 */ /* 0x000ea2000c1e1d00 */
[----:B------:R-:W-:Y:S01]  /*20d0*/  ISETP.GT.AND P3, PT, R170, RZ, PT ;  /* 0x000000ffaa00720c */ /* 0x000fe20003f64270 */
[----:B------:R-:W-:Y:S02]  /*20e0*/  BSSY B2, `(.L_x_22173) ;  /* 0x000005f000027945 */ /* 0x000fe40003800000 */
[----:B------:R2:W5:Y:S10]  /*20f0*/  @P2 LDG.E.128 R52, [R56.64+0x10] ;  /* 0x0000100638342981 */ /* 0x000574000c1e1d00 */
[----:B------:R-:W-:Y:S01]  /*2100*/  @!P3 ISETP.NE.U32.AND P4, PT, RZ, c[0x0][0x180], PT ;  /* 0x00006000ff00ba0c */ /* 0x000fe20003f85070 */
[----:B------:R-:W-:-:S03]  /*2110*/  @!P3 IMAD.MOV.U32 R58, RZ, RZ, R146 ;  /* 0x000000ffff3ab224 */ /* 0x000fc600078e0092 */
[----:B------:R-:W-:-:S04]  /*2120*/  @!P3 ISETP.NE.AND.EX P4, PT, RZ, c[0x0][0x184], PT, P4 ;  /* 0x00006100ff00ba0c */ /* 0x000fc80003f85340 */
[----:B--2---:R-:W-:Y:S01]  /*2130*/  @!P3 FSEL R56, R48, RZ, P4 ;  /* 0x000000ff3038b208 */ /* 0x004fe20002000000 */
        /* <DEDUP_REMOVED lines=13> */
.L_x_22176:
[----:B------:R-:W-:Y:S02]  /*2210*/  IMAD.MOV.U32 R62, RZ, RZ, R148 ;  /* 0x000000ffff3e7224 */ /* 0x000fe400078e0094 */
.L_x_22177:
[----:B------:R-:W-:Y:S05]  /*2220*/  BSYNC B3 ;  /* 0x0000000000037941 */ /* 0x000fea0003800000 */
.L_x_22175:
        /* <DEDUP_REMOVED lines=16> */
.L_x_22181:
[----:B------:R-:W-:Y:S05]  /*2330*/  BSYNC B4 ;  /* 0x0000000000047941 */ /* 0x000fea0003800000 */
.L_x_22180:
        /* <DEDUP_REMOVED lines=40> */
[----:B------:R-:W-:-:S04]  /*25c0*/  IMAD.WIDE.U32 R56, R60, -0x326172a9, RZ ;  /* 0xcd9e8d573c387825 */ /* 0x000fc800078e00ff */
[----:B------:R-:W-:Y:S01]  /*25d0*/  IMAD.MOV.U32 R148, RZ, RZ, R56 ;  /* 0x000000ffff947224 */ /* 0x000fe200078e0038 */
[----:B------:R-:W-:Y:S01]  /*25e0*/  LOP3.LUT R142, R57, UR25, R142, 0x96, !PT ;  /* 0x00000019398e7c12 */ /* 0x000fe2000f8e968e */
[----:B------:R-:W-:Y:S02]  /*25f0*/  IMAD.MOV.U32 R58, RZ, RZ, RZ ;  /* 0x000000ffff3a7224 */ /* 0x000fe400078e00ff */
.L_x_22179:
[----:B------:R-:W-:Y:S05]  /*2600*/  BSYNC B3 ;  /* 0x0000000000037941 */ /* 0x000fea0003800000 */
.L_x_22178:
[----:B------:R-:W2:Y:S01]  /*2610*/  LDL R59, [R1+0xbc] ;  /* 0x0000bc00013b7983 */ /* 0x000ea20000100800 */
[----:B------:R-:W1:Y:S01]  /*2620*/  I2F.U32 R56, R62 ;  /* 0x0000003e00387306 */ /* 0x000e620000201000 */
[----:B------:R-:W-:-:S04]  /*2630*/  IMAD.MOV.U32 R57, RZ, RZ, 0x2f800000 ;  /* 0x2f800000ff397424 */ /* 0x000fc800078e00ff */
[----:B-1----:R-:W-:-:S05]  /*2640*/  FFMA.FTZ R56, R56, R57, 1.1641532182693481445e-10 ;  /* 0x2f00000038387423 */ /* 0x002fca0000010039 */
[----:B------:R-:W-:Y:S02]  /*2650*/  FSETP.GTU.FTZ.AND P4, PT, R56, c[0x0][0x1e4], PT ;  /* 0x0000790038007a0b */ /* 0x000fe40003f9c000 */
[----:B-----5:R-:W-:Y:S02]  /*2660*/  PRMT R56, RZ, 0x5410, R44 ;  /* 0x00005410ff387816 */ /* 0x020fe4000000002c */
[----:B------:R-:W-:-:S03]  /*2670*/  SEL R156, RZ, 0x1, P4 ;  /* 0x00000001ff9c7807 */ /* 0x000fc60002000000 */
[----:B------:R-:W-:-:S04]  /*2680*/  FMUL.FTZ R56, R56, c[0x0][0x1ec] ;  /* 0x00007b0038387a20 */ /* 0x000fc80000410000 */
[----:B------:R-:W-:-:S05]  /*2690*/  FMUL.FTZ R56, R56, c[0x0][0x1e8] ;  /* 0x00007a0038387a20 */ /* 0x000fca0000410000 */
[----:B------:R-:W-:-:S05]  /*26a0*/  FSEL R56, R56, RZ, !P4 ;  /* 0x000000ff38387208 */ /* 0x000fca0006000000 */
[----:B--2---:R-:W-:-:S04]  /*26b0*/  FMUL.FTZ R56, R59, R56 ;  /* 0x000000383b387220 */ /* 0x004fc80000410000 */
[----:B------:R-:W-:Y:S02]  /*26c0*/  @P2 FADD.FTZ R56, R48, R56 ;  /* 0x0000003830382221 */ /* 0x000fe40000010000 */
.L_x_22174:
[----:B------:R-:W-:Y:S05]  /*26d0*/  BSYNC B2 ;  /* 0x0000000000027941 */ /* 0x000fea0003800000 */
.L_x_22173:
        /* <DEDUP_REMOVED lines=18> */
.L_x_22185:
[----:B------:R-:W-:Y:S02]  /*2800*/  MOV R57, R148 ;  /* 0x0000009400397202 */ /* 0x000fe40000000f00 */
.L_x_22186:
[----:B------:R-:W-:Y:S05]  /*2810*/  BSYNC B3 ;  /* 0x0000000000037941 */ /* 0x000fea0003800000 */
.L_x_22184:
        /* <DEDUP_REMOVED lines=16> */
.L_x_22190:
[----:B------:R-:W-:Y:S05]  /*2920*/  BSYNC B4 ;  /* 0x0000000000047941 */ /* 0x000fea0003800000 */
.L_x_22189:
        /* <DEDUP_REMOVED lines=44> */
.L_x_22188:
[----:B------:R-:W-:Y:S05]  /*2bf0*/  BSYNC B3 ;  /* 0x0000000000037941 */ /* 0x000fea0003800000 */
.L_x_22187:
        /* <DEDUP_REMOVED lines=12> */
.L_x_22183:
[----:B------:R-:W-:Y:S05]  /*2cc0*/  BSYNC B2 ;  /* 0x0000000000027941 */ /* 0x000fea0003800000 */
.L_x_22182:
        /* <DEDUP_REMOVED lines=18> */
.L_x_22194:
[----:B0-----:R-:W-:Y:S02]  /*2df0*/  IMAD.MOV.U32 R122, RZ, RZ, R148 ;  /* 0x000000ffff7a7224 */ /* 0x001fe400078e0094 */
.L_x_22195:
[----:B------:R-:W-:Y:S05]  /*2e00*/  BSYNC B3 ;  /* 0x0000000000037941 */ /* 0x000fea0003800000 */
.L_x_22193:
        /* <DEDUP_REMOVED lines=16> */
.L_x_22199:
[----:B------:R-:W-:Y:S05]  /*2f10*/  BSYNC B4 ;  /* 0x0000000000047941 */ /* 0x000fea0003800000 */
.L_x_22198:
        /* <DEDUP_REMOVED lines=44> */
.L_x_22197:
[----:B------:R-:W-:Y:S05]  /*31e0*/  BSYNC B3 ;  /* 0x0000000000037941 */ /* 0x000fea0003800000 */
.L_x_22196:
        /* <DEDUP_REMOVED lines=12> */
.L_x_22192:
[----:B------:R-:W-:Y:S05]  /*32b0*/  BSYNC B2 ;  /* 0x0000000000027941 */ /* 0x000fea0003800000 */
.L_x_22191:
        /* <DEDUP_REMOVED lines=18> */
.L_x_22203:
[----:B------:R-:W-:Y:S02]  /*33e0*/  IMAD.MOV.U32 R59, RZ, RZ, R148 ;  /* 0x000000ffff3b7224 */ /* 0x000fe400078e0094 */
.L_x_22204:
[----:B------:R-:W-:Y:S05]  /*33f0*/  BSYNC B3 ;  /* 0x0000000000037941 */ /* 0x000fea0003800000 */
.L_x_22202:
        /* <DEDUP_REMOVED lines=16> */
.L_x_22208:
[----:B------:R-:W-:Y:S05]  /*3500*/  BSYNC B4 ;  /* 0x0000000000047941 */ /* 0x000fea0003800000 */
.L_x_22207:
[----:B------:R-:W-:Y:S01]  /*3510*/  LOP3.LUT R60, R60, UR5, R147, 0x96, !PT ;  /* 0x000000053c3c7c12 */ /* 0x000fe2000f8e9693 */
[----:B0-----:R-:W-:-:S04]  /*3520*/  IMAD.HI.U32 R122, R0, -0x326172a9, RZ ;  /* 0xcd9e8d57007a7827 */ /* 0x001fc800078e00ff */
        /* <DEDUP_REMOVED lines=41> */
[----:B------:R-:W-:-:S06]  /*37c0*/  HFMA2.MMA R61, -RZ, RZ, 0, 0 ;  /* 0x00000000ff3d7435 */ /* 0x000fcc00000001ff */
.L_x_22206:
[----:B------:R-:W-:Y:S05]  /*37d0*/  BSYNC B3 ;  /* 0x0000000000037941 */ /* 0x000fea0003800000 */
.L_x_22205:
        /* <DEDUP_REMOVED lines=12> */
.L_x_22201:
[----:B------:R-:W-:Y:S05]  /*38a0*/  BSYNC B2 ;  /* 0x0000000000027941 */ /* 0x000fea0003800000 */
.L_x_22200:
        /* <DEDUP_REMOVED lines=18> */
.L_x_22212:
[----:B------:R-:W-:Y:S02]  /*39d0*/  IMAD.MOV.U32 R146, RZ, RZ, R148 ;  /* 0x000000ffff927224 */ /* 0x000fe400078e0094 */
.L_x_22213:
[----:B------:R-:W-:Y:S05]  /*39e0*/  BSYNC B3 ;  /* 0x0000000000037941 */ /* 0x000fea0003800000 */
.L_x_22211:
        /* <DEDUP_REMOVED lines=16> */
.L_x_22217:
[----:B------:R-:W-:Y:S05]  /*3af0*/  BSYNC B4 ;  /* 0x0000000000047941 */ /* 0x000fea0003800000 */
.L_x_22216:
        /* <DEDUP_REMOVED lines=39> */
[----:B------:R-:W-:Y:S01]  /*3d70*/  IMAD.MOV.U32 R62, RZ, RZ, RZ ;  /* 0x000000ffff3e7224 */ /* 0x000fe200078e00ff */
[----:B------:R-:W-:Y:S01]  /*3d80*/  MOV R150, R60 ;  /* 0x0000003c00967202 */ /* 0x000fe20000000f00 */
[----:B------:R-:W-:-:S04]  /*3d90*/  IMAD.WIDE.U32 R60, R122, -0x326172a9, RZ ;  /* 0xcd9e8d577a3c7825 */ /* 0x000fc800078e00ff */
[----:B------:R-:W-:Y:S01]  /*3da0*/  IMAD.MOV.U32 R148, RZ, RZ, R60 ;  /* 0x000000ffff947224 */ /* 0x000fe200078e003c */
[----:B------:R-:W-:Y:S02]  /*3db0*/  LOP3.LUT R142, R61, UR25, R142, 0x96, !PT ;  /* 0x000000193d8e7c12 */ /* 0x000fe4000f8e968e */
.L_x_22215:
[----:B------:R-:W-:Y:S05]  /*3dc0*/  BSYNC B3 ;  /* 0x0000000000037941 */ /* 0x000fea0003800000 */
.L_x_22214:
[----:B------:R-:W2:Y:S01]  /*3dd0*/  LDL R63, [R1+0xac] ;  /* 0x0000ac00013f7983 */ /* 0x000ea20000100800 */
[----:B------:R-:W1:Y:S01]  /*3de0*/  I2F.U32 R60, R146 ;  /* 0x00000092003c7306 */ /* 0x000e620000201000 */
[----:B------:R-:W-:-:S04]  /*3df0*/  IMAD.MOV.U32 R61, RZ, RZ, 0x2f800000 ;  /* 0x2f800000ff3d7424 */ /* 0x000fc800078e00ff */
[----:B-1----:R-:W-:-:S05]  /*3e00*/  FFMA.FTZ R60, R60, R61, 1.1641532182693481445e-10 ;  /* 0x2f0000003c3c7423 */ /* 0x002fca000001003d */
[----:B------:R-:W-:Y:S02]  /*3e10*/  FSETP.GTU.FTZ.AND P4, PT, R60, c[0x0][0x1e4], PT ;  /* 0x000079003c007a0b */ /* 0x000fe40003f9c000 */
[----:B------:R-:W-:Y:S02]  /*3e20*/  PRMT R60, RZ, 0x5410, R46 ;  /* 0x00005410ff3c7816 */ /* 0x000fe4000000002e */
[----:B------:R-:W-:-:S03]  /*3e30*/  SEL R160, RZ, 0x1, P4 ;  /* 0x00000001ffa07807 */ /* 0x000fc60002000000 */
[----:B------:R-:W-:-:S04]  /*3e40*/  FMUL.FTZ R60, R60, c[0x0][0x1ec] ;  /* 0x00007b003c3c7a20 */ /* 0x000fc80000410000 */
[----:B------:R-:W-:-:S05]  /*3e50*/  FMUL.FTZ R60, R60, c[0x0][0x1e8] ;  /* 0x00007a003c3c7a20 */ /* 0x000fca0000410000 */
[----:B------:R-:W-:-:S05]  /*3e60*/  FSEL R60, R60, RZ, !P4 ;  /* 0x000000ff3c3c7208 */ /* 0x000fca0006000000 */
[----:B--2---:R-:W-:-:S04]  /*3e70*/  FMUL.FTZ R60, R63, R60 ;  /* 0x0000003c3f3c7220 */ /* 0x004fc80000410000 */
[----:B------:R-:W-:Y:S02]  /*3e80*/  @P2 FADD.FTZ R60, R52, R60 ;  /* 0x0000003c343c2221 */ /* 0x000fe40000010000 */
.L_x_22210:
[----:B------:R-:W-:Y:S05]  /*3e90*/  BSYNC B2 ;  /* 0x0000000000027941 */ /* 0x000fea0003800000 */
.L_x_22209:
        /* <DEDUP_REMOVED lines=18> */
.L_x_22221:
[----:B------:R-:W-:Y:S02]  /*3fc0*/  IMAD.MOV.U32 R61, RZ, RZ, R148 ;  /* 0x000000ffff3d7224 */ /* 0x000fe400078e0094 */
.L_x_22222:
[----:B------:R-:W-:Y:S05]  /*3fd0*/  BSYNC B3 ;  /* 0x0000000000037941 */ /* 0x000fea0003800000 */
.L_x_22220:
        /* <DEDUP_REMOVED lines=16> */
.L_x_22226:
[----:B------:R-:W-:Y:S05]  /*40e0*/  BSYNC B4 ;  /* 0x0000000000047941 */ /* 0x000fea0003800000 */
.L_x_22225:
[----:B------:R-:W-:Y:S01]  /*40f0*/  LOP3.LUT R62, R62, UR5, R147, 0x96, !PT ;  /* 0x000000053e3e7c12 */ /* 0x000fe2000f8e9693 */
[----:B------:R-:W-:-:S04]  /*4100*/  IMAD.HI.U32 R142, R0, -0x326172a9, RZ ;  /* 0xcd9e8d57008e7827 */ /* 0x000fc800078e00ff */
[----:B0-----:R-:W-:Y:S01]  /*4110*/  IMAD R122, R0, -0x326172a9, RZ ;  /* 0xcd9e8d57007a7824 */ /* 0x001fe200078e02ff */
        /* <DEDUP_REMOVED lines=41> */
.L_x_22224:
[----:B------:R-:W-:Y:S05]  /*43b0*/  BSYNC B3 ;  /* 0x0000000000037941 */ /* 0x000fea0003800000 */
.L_x_22223:
[----:B0-----:R-:W2:Y:S01]  /*43c0*/  LDL R122, [R1+0xa8] ;  /* 0x0000a800017a7983 */ /* 0x001ea20000100800 */
[----:B------:R-:W0:Y:S01]  /*43d0*/  I2F.U32 R61, R61 ;  /* 0x0000003d003d7306 */ /* 0x000e220000201000 */
[----:B------:R-:W-:-:S04]  /*43e0*/  IMAD.MOV.U32 R62, RZ, RZ, 0x2f800000 ;  /* 0x2f800000ff3e7424 */ /* 0x000fc800078e00ff */
[----:B0-----:R-:W-:-:S05]  /*43f0*/  FFMA.FTZ R61, R61, R62, 1.1641532182693481445e-10 ;  /* 0x2f0000003d3d7423 */ /* 0x001fca000001003e */
        /* <DEDUP_REMOVED lines=8> */
.L_x_22219:
[----:B------:R-:W-:Y:S05]  /*4480*/  BSYNC B2 ;  /* 0x0000000000027941 */ /* 0x000fea0003800000 */
.L_x_22218:
        /* <DEDUP_REMOVED lines=18> */
.L_x_22230:
[----:B------:R-:W-:Y:S02]  /*45b0*/  MOV R146, R148 ;  /* 0x0000009400927202 */ /* 0x000fe40000000f00 */
.L_x_22231:
[----:B------:R-:W-:Y:S05]  /*45c0*/  BSYNC B3 ;  /* 0x0000000000037941 */ /* 0x000fea0003800000 */
.L_x_22229:
        /* <DEDUP_REMOVED lines=16> */
.L_x_22235:
[----:B------:R-:W-:Y:S05]  /*46d0*/  BSYNC B4 ;  /* 0x0000000000047941 */ /* 0x000fea0003800000 */
.L_x_22234:
        /* <DEDUP_REMOVED lines=44> */
.L_x_22233:
[----:B------:R-:W-:Y:S05]  /*49a0*/  BSYNC B3 ;  /* 0x0000000000037941 */ /* 0x000fea0003800000 */
.L_x_22232:
[----:B------:R-:W2:Y:S01]  /*49b0*/  LDL R123, [R1+0xa4] ;  /* 0x0000a400017b7983 */ /* 0x000ea20000100800 */
        /* <DEDUP_REMOVED lines=11> */
.L_x_22228:
[----:B------:R-:W-:Y:S05]  /*4a70*/  BSYNC B2 ;  /* 0x0000000000027941 */ /* 0x000fea0003800000 */
.L_x_22227:
        /* <DEDUP_REMOVED lines=18> */
.L_x_22239:
[----:B------:R-:W-:Y:S02]  /*4ba0*/  IMAD.MOV.U32 R63, RZ, RZ, R148 ;  /* 0x000000ffff3f7224 */ /* 0x000fe400078e0094 */
.L_x_22240:
[----:B------:R-:W-:Y:S05]  /*4bb0*/  BSYNC B3 ;  /* 0x0000000000037941 */ /* 0x000fea0003800000 */
.L_x_22238:
        /* <DEDUP_REMOVED lines=16> */
.L_x_22244:
[----:B------:R-:W-:Y:S05]  /*4cc0*/  BSYNC B4 ;  /* 0x0000000000047941 */ /* 0x000fea0003800000 */
.L_x_22243:
        /* <DEDUP_REMOVED lines=44> */
.L_x_22242:
[----:B------:R-:W-:Y:S05]  /*4f90*/  BSYNC B3 ;  /* 0x0000000000037941 */ /* 0x000fea0003800000 */
.L_x_22241:
        /* <DEDUP_REMOVED lines=12> */
.L_x_22237:
[----:B------:R-:W-:Y:S05]  /*5060*/  BSYNC B2 ;  /* 0x0000000000027941 */ /* 0x000fea0003800000 */
.L_x_22236:
[----:B------:R-:W-:Y:S01]  /*5070*/  HFMA2.MMA R122, -RZ, RZ, 0, 1.9073486328125e-06 ;  /* 0x00000020ff7a7435 */ /* 0x000fe200000001ff */
[----:B------:R-:W-:Y:S09]  /*5080*/  BSSY B2, `(.L_x_22245) ;  /* 0x0000019000027945 */ /* 0x000ff20003800000 */
        /* <DEDUP_REMOVED lines=24> */
.L_x_22246:
[----:B------:R-:W-:Y:S05]  /*5210*/  BSYNC B2 ;  /* 0x0000000000027941 */ /* 0x000fea0003800000 */
.L_x_22245:
[----:B------:R-:W-:Y:S02]  /*5220*/  IADD3 R171, R171, 0x20, RZ ;  /* 0x00000020abab7810 */ /* 0x000fe40007ffe0ff */
[----:B------:R-:W-:Y:S02]  /*5230*/  IADD3 R120, R120, 0x20, RZ ;  /* 0x0000002078787810 */ /* 0x000fe40007ffe0ff */
.L_x_22172:
[----:B------:R-:W-:Y:S05]  /*5240*/  BSYNC B1 ;  /* 0x0000000000017941 */ /* 0x000fea0003800000 */
.L_x_22171:
[----:B------:R-:W-:Y:S01]  /*5250*/  LOP3.LUT P2, RZ, R5, 0x100, RZ, 0xc0, !PT ;  /* 0x0000010005ff7812 */ /* 0x000fe2000784c0ff */
[----:B------:R-:W-:-:S12]  /*5260*/  BSSY B1, `(.L_x_22247) ;  /* 0x0000321000017945 */ /* 0x000fd80003800000 */
        /* <DEDUP_REMOVED lines=29> */
.L_x_22252:
[----:B------:R-:W-:Y:S02]  /*5440*/  IMAD.MOV.U32 R70, RZ, RZ, R148 ;  /* 0x000000ffff467224 */ /* 0x000fe400078e0094 */
.L_x_22253:
[----:B------:R-:W-:Y:S05]  /*5450*/  BSYNC B3 ;  /* 0x0000000000037941 */ /* 0x000fea0003800000 */
.L_x_22251:
        /* <DEDUP_REMOVED lines=16> */
.L_x_22257:
[----:B------:R-:W-:Y:S05]  /*5560*/  BSYNC B4 ;  /* 0x0000000000047941 */ /* 0x000fea0003800000 */
.L_x_22256:
        /* <DEDUP_REMOVED lines=44> */
.L_x_22255:
[----:B------:R-:W-:Y:S05]  /*5830*/  BSYNC B3 ;  /* 0x0000000000037941 */ /* 0x000fea0003800000 */
.L_x_22254:
        /* <DEDUP_REMOVED lines=12> */
.L_x_22250:
[----:B------:R-:W-:Y:S05]  /*5900*/  BSYNC B2 ;  /* 0x0000000000027941 */ /* 0x000fea0003800000 */
.L_x_22249:
        /* <DEDUP_REMOVED lines=18> */
.L_x_22261:
[----:B------:R-:W-:Y:S02]  /*5a30*/  IMAD.MOV.U32 R65, RZ, RZ, R148 ;  /* 0x000000ffff417224 */ /* 0x000fe400078e0094 */
.L_x_22262:
[----:B------:R-:W-:Y:S05]  /*5a40*/  BSYNC B3 ;  /* 0x0000000000037941 */ /* 0x000fea0003800000 */
.L_x_22260:
        /* <DEDUP_REMOVED lines=16> */
.L_x_22266:
[----:B------:R-:W-:Y:S05]  /*5b50*/  BSYNC B4 ;  /* 0x0000000000047941 */ /* 0x000fea0003800000 */
.L_x_22265:
        /* <DEDUP_REMOVED lines=44> */
.L_x_22264:
[----:B------:R-:W-:Y:S05]  /*5e20*/  BSYNC B3 ;  /* 0x0000000000037941 */ /* 0x000fea0003800000 */
.L_x_22263:
        /* <DEDUP_REMOVED lines=12> */
.L_x_22259:
[----:B------:R-:W-:Y:S05]  /*5ef0*/  BSYNC B2 ;  /* 0x0000000000027941 */ /* 0x000fea0003800000 */
.L_x_22258:
        /* <DEDUP_REMOVED lines=18> */
.L_x_22270:
[----:B0-----:R-:W-:Y:S02]  /*6020*/  IMAD.MOV.U32 R122, RZ, RZ, R148 ;  /* 0x000000ffff7a7224 */ /* 0x001fe400078e0094 */
.L_x_22271:
[----:B------:R-:W-:Y:S05]  /*6030*/  BSYNC B3 ;  /* 0x0000000000037941 */ /* 0x000fea0003800000 */
.L_x_22269:
        /* <DEDUP_REMOVED lines=16> */
.L_x_22275:
[----:B------:R-:W-:Y:S05]  /*6140*/  BSYNC B4 ;  /* 0x0000000000047941 */ /* 0x000fea0003800000 */
.L_x_22274:
        /* <DEDUP_REMOVED lines=44> */
.L_x_22273:
[----:B------:R-:W-:Y:S05]  /*6410*/  BSYNC B3 ;  /* 0x0000000000037941 */ /* 0x000fea0003800000 */
.L_x_22272:
        /* <DEDUP_REMOVED lines=12> */
.L_x_22268:
[----:B------:R-:W-:Y:S05]  /*64e0*/  BSYNC B2 ;  /* 0x0000000000027941 */ /* 0x000fea0003800000 */
.L_x_22267:
        /* <DEDUP_REMOVED lines=18> */
.L_x_22279:
[----:B------:R-:W-:Y:S02]  /*6610*/  IMAD.MOV.U32 R67, RZ, RZ, R148 ;  /* 0x000000ffff437224 */ /* 0x000fe400078e0094 */
.L_x_22280:
[----:B------:R-:W-:Y:S05]  /*6620*/  BSYNC B3 ;  /* 0x0000000000037941 */ /* 0x000fea0003800000 */
.L_x_22278:
        /* <DEDUP_REMOVED lines=16> */
.L_x_22284:
[----:B------:R-:W-:Y:S05]  /*6730*/  BSYNC B4 ;  /* 0x0000000000047941 */ /* 0x000fea0003800000 */
.L_x_22283:
        /* <DEDUP_REMOVED lines=40> */
[----:B------:R-:W-:-:S05]  /*69c0*/  IMAD.WIDE.U32 R68, R122, -0x326172a9, RZ ;  /* 0xcd9e8d577a447825 */ /* 0x000fca00078e00ff */
[----:B------:R-:W-:Y:S01]  /*69d0*/  LOP3.LUT R142, R69, UR25, R142, 0x96, !PT ;  /* 0x00000019458e7c12 */ /* 0x000fe2000f8e968e */
[----:B------:R-:W-:Y:S01]  /*69e0*/  IMAD.MOV.U32 R69, RZ, RZ, RZ ;  /* 0x000000ffff457224 */ /* 0x000fe200078e00ff */
[----:B------:R-:W-:Y:S02]  /*69f0*/  MOV R148, R68 ;  /* 0x0000004400947202 */ /* 0x000fe40000000f00 */
.L_x_22282:
[----:B------:R-:W-:Y:S05]  /*6a00*/  BSYNC B3 ;  /* 0x0000000000037941 */ /* 0x000fea0003800000 */
.L_x_22281:
        /* <DEDUP_REMOVED lines=12> */
.L_x_22277:
[----:B------:R-:W-:Y:S05]  /*6ad0*/  BSYNC B2 ;  /* 0x0000000000027941 */ /* 0x000fea0003800000 */
.L_x_22276:
        /* <DEDUP_REMOVED lines=18> */
.L_x_22288:
[----:B------:R-:W-:Y:S02]  /*6c00*/  IMAD.MOV.U32 R146, RZ, RZ, R148 ;  /* 0x000000ffff927224 */ /* 0x000fe400078e0094 */
.L_x_22289:
[----:B------:R-:W-:Y:S05]  /*6c10*/  BSYNC B3 ;  /* 0x0000000000037941 */ /* 0x000fea0003800000 */
.L_x_22287:
        /* <DEDUP_REMOVED lines=16> */
.L_x_22293:
[----:B------:R-:W-:Y:S05]  /*6d20*/  BSYNC B4 ;  /* 0x0000000000047941 */ /* 0x000fea0003800000 */
.L_x_22292:
        /* <DEDUP_REMOVED lines=44> */
.L_x_22291:
[----:B------:R-:W-:Y:S05]  /*6ff0*/  BSYNC B3 ;  /* 0x0000000000037941 */ /* 0x000fea0003800000 */
.L_x_22290:
        /* <DEDUP_REMOVED lines=12> */
.L_x_22286:
[----:B------:R-:W-:Y:S05]  /*70c0*/  BSYNC B2 ;  /* 0x0000000000027941 */ /* 0x000fea0003800000 */
.L_x_22285:
        /* <DEDUP_REMOVED lines=18> */
.L_x_22297:
[----:B------:R-:W-:Y:S02]  /*71f0*/  IMAD.MOV.U32 R69, RZ, RZ, R148 ;  /* 0x000000ffff457224 */ /* 0x000fe400078e0094 */
.L_x_22298:
[----:B------:R-:W-:Y:S05]  /*7200*/  BSYNC B3 ;  /* 0x0000000000037941 */ /* 0x000fea0003800000 */
.L_x_22296:
        /* <DEDUP_REMOVED lines=16> */
.L_x_22302:
[----:B------:R-:W-:Y:S05]  /*7310*/  BSYNC B4 ;  /* 0x0000000000047941 */ /* 0x000fea0003800000 */
.L_x_22301:
        /* <DEDUP_REMOVED lines=44> */
.L_x_22300:
[----:B------:R-:W-:Y:S05]  /*75e0*/  BSYNC B3 ;  /* 0x0000000000037941 */ /* 0x000fea0003800000 */
.L_x_22299:
        /* <DEDUP_REMOVED lines=12> */
.L_x_22295:
[----:B------:R-:W-:Y:S05]  /*76b0*/  BSYNC B2 ;  /* 0x0000000000027941 */ /* 0x000fea0003800000 */
.L_x_22294:
        /* <DEDUP_REMOVED lines=18> */
.L_x_22306:
[----:B------:R-:W-:Y:S02]  /*77e0*/  IMAD.MOV.U32 R146, RZ, RZ, R148 ;  /* 0x000000ffff927224 */ /* 0x000fe400078e0094 */
.L_x_22307:
[----:B------:R-:W-:Y:S05]  /*77f0*/  BSYNC B3 ;  /* 0x0000000000037941 */ /* 0x000fea0003800000 */
.L_x_22305:
        /* <DEDUP_REMOVED lines=16> */
.L_x_22311:
[----:B------:R-:W-:Y:S05]  /*7900*/  BSYNC B4 ;  /* 0x0000000000047941 */ /* 0x000fea0003800000 */
.L_x_22310:
        /* <DEDUP_REMOVED lines=44> */
.L_x_22309:
[----:B------:R-:W-:Y:S05]  /*7bd0*/  BSYNC B3 ;  /* 0x0000000000037941 */ /* 0x000fea0003800000 */
.L_x_22308:
        /* <DEDUP_REMOVED lines=12> */
.L_x_22304:
[----:B------:R-:W-:Y:S05]  /*7ca0*/  BSYNC B2 ;  /* 0x0000000000027941 */ /* 0x000fea0003800000 */
.L_x_22303:
        /* <DEDUP_REMOVED lines=18> */
.L_x_22315:
[----:B------:R-:W-:Y:S02]  /*7dd0*/  IMAD.MOV.U32 R71, RZ, RZ, R148 ;  /* 0x000000ffff477224 */ /* 0x000fe400078e0094 */
.L_x_22316:
[----:B------:R-:W-:Y:S05]  /*7de0*/  BSYNC B3 ;  /* 0x0000000000037941 */ /* 0x000fea0003800000 */
.L_x_22314:
        /* <DEDUP_REMOVED lines=16> */
.L_x_22320:
[----:B------:R-:W-:Y:S05]  /*7ef0*/  BSYNC B4 ;  /* 0x0000000000047941 */ /* 0x000fea0003800000 */
.L_x_22319:
        /* <DEDUP_REMOVED lines=44> */
.L_x_22318:
[----:B------:R-:W-:Y:S05]  /*81c0*/  BSYNC B3 ;  /* 0x0000000000037941 */ /* 0x000fea0003800000 */
.L_x_22317:
[----:B------:R-:W2:Y:S01]  /*81d0*/  LDL R123, [R1+0x80] ;  /* 0x00008000017b7983 */ /* 0x000ea20000100800 */
[----:B------:R-:W0:Y:S01]  /*81e0*/  I2F.U32 R71, R71 ;  /* 0x0000004700477306 */ /* 0x000e220000201000 */
[----:B------:R-:W-:-:S10]  /*81f0*/  HFMA2.MMA R122, -RZ, RZ, 0.1171875, 0 ;  /* 0x2f800000ff7a7435 */ /* 0x000fd400000001ff */
        /* <DEDUP_REMOVED lines=9> */
.L_x_22313:
[----:B------:R-:W-:Y:S05]  /*8290*/  BSYNC B2 ;  /* 0x0000000000027941 */ /* 0x000fea0003800000 */
.L_x_22312:
        /* <DEDUP_REMOVED lines=26> */
.L_x_22322:
[----:B------:R-:W-:Y:S05]  /*8440*/  BSYNC B2 ;  /* 0x0000000000027941 */ /* 0x000fea0003800000 */
.L_x_22321:
[----:B------:R-:W-:Y:S02]  /*8450*/  IADD3 R171, R171, 0x20, RZ ;  /* 0x00000020abab7810 */ /* 0x000fe40007ffe0ff */
[----:B------:R-:W-:Y:S02]  /*8460*/  IADD3 R120, R120, 0x20, RZ ;  /* 0x0000002078787810 */ /* 0x000fe40007ffe0ff */
.L_x_22248:
[----:B------:R-:W-:Y:S05]  /*8470*/  BSYNC B1 ;  /* 0x0000000000017941 */ /* 0x000fea0003800000 */
.L_x_22247:
        /* <DEDUP_REMOVED lines=31> */
.L_x_22328:
[----:B------:R-:W-:Y:S02]  /*8670*/  MOV R78, R148 ;  /* 0x00000094004e7202 */ /* 0x000fe40000000f00 */
.L_x_22329:
[----:B------:R-:W-:Y:S05]  /*8680*/  BSYNC B3 ;  /* 0x0000000000037941 */ /* 0x000fea0003800000 */
.L_x_22327:
        /* <DEDUP_REMOVED lines=16> */
.L_x_22333:
[----:B------:R-:W-:Y:S05]  /*8790*/  BSYNC B4 ;  /* 0x0000000000047941 */ /* 0x000fea0003800000 */
.L_x_22332:
        /* <DEDUP_REMOVED lines=44> */
.L_x_22331:
[----:B------:R-:W-:Y:S05]  /*8a60*/  BSYNC B3 ;  /* 0x0000000000037941 */ /* 0x000fea0003800000 */
.L_x_22330:
        /* <DEDUP_REMOVED lines=12> */
.L_x_22326:
[----:B------:R-:W-:Y:S05]  /*8b30*/  BSYNC B2 ;  /* 0x0000000000027941 */ /* 0x000fea0003800000 */
.L_x_22325:
        /* <DEDUP_REMOVED lines=18> */
.L_x_22337:
[----:B------:R-:W-:Y:S02]  /*8c60*/  IMAD.MOV.U32 R73, RZ, RZ, R148 ;  /* 0x000000ffff497224 */ /* 0x000fe400078e0094 */
.L_x_22338:
[----:B------:R-:W-:Y:S05]  /*8c70*/  BSYNC B3 ;  /* 0x0000000000037941 */ /* 0x000fea0003800000 */
.L_x_22336:
        /* <DEDUP_REMOVED lines=16> */
.L_x_22342:
[----:B------:R-:W-:Y:S05]  /*8d80*/  BSYNC B4 ;  /* 0x0000000000047941 */ /* 0x000fea0003800000 */
.L_x_22341:
        /* <DEDUP_REMOVED lines=44> */
.L_x_22340:
[----:B------:R-:W-:Y:S05]  /*9050*/  BSYNC B3 ;  /* 0x0000000000037941 */ /* 0x000fea0003800000 */
.L_x_22339:
        /* <DEDUP_REMOVED lines=12> */
.L_x_22335:
[----:B------:R-:W-:Y:S05]  /*9120*/  BSYNC B2 ;  /* 0x0000000000027941 */ /* 0x000fea0003800000 */
.L_x_22334:
        /* <DEDUP_REMOVED lines=18> */
.L_x_22346:
[----:B0-----:R-:W-:Y:S02]  /*9250*/  IMAD.MOV.U32 R122, RZ, RZ, R148 ;  /* 0x000000ffff7a7224 */ /* 0x001fe400078e0094 */
.L_x_22347:
[----:B------:R-:W-:Y:S05]  /*9260*/  BSYNC B3 ;  /* 0x0000000000037941 */ /* 0x000fea0003800000 */
.L_x_22345:
        /* <DEDUP_REMOVED lines=16> */
.L_x_22351:
[----:B------:R-:W-:Y:S05]  /*9370*/  BSYNC B4 ;  /* 0x0000000000047941 */ /* 0x000fea0003800000 */
.L_x_22350:
        /* <DEDUP_REMOVED lines=40> */
[----:B------:R-:W-:Y:S01]  /*9600*/  IMAD.WIDE.U32 R74, R78, -0x326172a9, RZ ;  /* 0xcd9e8d574e4a7825 */ /* 0x000fe200078e00ff */
[----:B------:R-:W-:-:S03]  /*9610*/  HFMA2.MMA R76, -RZ, RZ, 0, 0 ;  /* 0x00000000ff4c7435 */ /* 0x000fc600000001ff */
[----:B------:R-:W-:Y:S01]  /*9620*/  IMAD.MOV.U32 R148, RZ, RZ, R74 ;  /* 0x000000ffff947224 */ /* 0x000fe200078e004a */
[----:B------:R-:W-:Y:S02]  /*9630*/  LOP3.LUT R142, R75, UR25, R142, 0x96, !PT ;  /* 0x000000194b8e7c12 */ /* 0x000fe4000f8e968e */
.L_x_22349:
[----:B------:R-:W-:Y:S05]  /*9640*/  BSYNC B3 ;  /* 0x0000000000037941 */ /* 0x000fea0003800000 */
.L_x_22348:
        /* <DEDUP_REMOVED lines=12> */
.L_x_22344:
[----:B------:R-:W-:Y:S05]  /*9710*/  BSYNC B2 ;  /* 0x0000000000027941 */ /* 0x000fea0003800000 */
.L_x_22343:
        /* <DEDUP_REMOVED lines=18> */
.L_x_22355:
[----:B------:R-:W-:Y:S02]  /*9840*/  IMAD.MOV.U32 R75, RZ, RZ, R148 ;  /* 0x000000ffff4b7224 */ /* 0x000fe400078e0094 */
.L_x_22356:
[----:B------:R-:W-:Y:S05]  /*9850*/  BSYNC B3 ;  /* 0x0000000000037941 */ /* 0x000fea0003800000 */
.L_x_22354:
        /* <DEDUP_REMOVED lines=16> */
.L_x_22360:
[----:B------:R-:W-:Y:S05]  /*9960*/  BSYNC B4 ;  /* 0x0000000000047941 */ /* 0x000fea0003800000 */
.L_x_22359:
        /* <DEDUP_REMOVED lines=39> */
[----:B------:R-:W-:Y:S01]  /*9be0*/  MOV R150, R76 ;  /* 0x0000004c00967202 */ /* 0x000fe20000000f00 */
[----:B------:R-:W-:-:S04]  /*9bf0*/  IMAD.WIDE.U32 R76, R122, -0x326172a9, RZ ;  /* 0xcd9e8d577a4c7825 */ /* 0x000fc800078e00ff */
[----:B------:R-:W-:Y:S01]  /*9c00*/  IMAD.MOV.U32 R148, RZ, RZ, R76 ;  /* 0x000000ffff947224 */ /* 0x000fe200078e004c */
[----:B------:R-:W-:Y:S01]  /*9c10*/  LOP3.LUT R142, R77, UR25, R142, 0x96, !PT ;  /* 0x000000194d8e7c12 */ /* 0x000fe2000f8e968e */
[----:B------:R-:W-:Y:S02]  /*9c20*/  IMAD.MOV.U32 R77, RZ, RZ, RZ ;  /* 0x000000ffff4d7224 */ /* 0x000fe400078e00ff */
.L_x_22358:
[----:B------:R-:W-:Y:S05]  /*9c30*/  BSYNC B3 ;  /* 0x0000000000037941 */ /* 0x000fea0003800000 */
.L_x_22357:
        /* <DEDUP_REMOVED lines=12> */
.L_x_22353:
[----:B------:R-:W-:Y:S05]  /*9d00*/  BSYNC B2 ;  /* 0x0000000000027941 */ /* 0x000fea0003800000 */
.L_x_22352:
        /* <DEDUP_REMOVED lines=18> */
.L_x_22364:
[----:B------:R-:W-:Y:S02]  /*9e30*/  IMAD.MOV.U32 R146, RZ, RZ, R148 ;  /* 0x000000ffff927224 */ /* 0x000fe400078e0094 */
.L_x_22365:
[----:B------:R-:W-:Y:S05]  /*9e40*/  BSYNC B3 ;  /* 0x0000000000037941 */ /* 0x000fea0003800000 */
.L_x_22363:
        /* <DEDUP_REMOVED lines=16> */
.L_x_22369:
[----:B------:R-:W-:Y:S05]  /*9f50*/  BSYNC B4 ;  /* 0x0000000000047941 */ /* 0x000fea0003800000 */
.L_x_22368:
        /* <DEDUP_REMOVED lines=44> */
.L_x_22367:
[----:B------:R-:W-:Y:S05]  /*a220*/  BSYNC B3 ;  /* 0x0000000000037941 */ /* 0x000fea0003800000 */
.L_x_22366:
        /* <DEDUP_REMOVED lines=12> */
.L_x_22362:
[----:B------:R-:W-:Y:S05]  /*a2f0*/  BSYNC B2 ;  /* 0x0000000000027941 */ /* 0x000fea0003800000 */
.L_x_22361:
        /* <DEDUP_REMOVED lines=18> */
.L_x_22373:
[----:B------:R-:W-:Y:S02]  /*a420*/  MOV R77, R148 ;  /* 0x00000094004d7202 */ /* 0x000fe40000000f00 */
.L_x_22374:
[----:B------:R-:W-:Y:S05]  /*a430*/  BSYNC B3 ;  /* 0x0000000000037941 */ /* 0x000fea0003800000 */
.L_x_22372:
        /* <DEDUP_REMOVED lines=16> */
.L_x_22378:
[----:B------:R-:W-:Y:S05]  /*a540*/  BSYNC B4 ;  /* 0x0000000000047941 */ /* 0x000fea0003800000 */
.L_x_22377:
        /* <DEDUP_REMOVED lines=44> */
.L_x_22376:
[----:B------:R-:W-:Y:S05]  /*a810*/  BSYNC B3 ;  /* 0x0000000000037941 */ /* 0x000fea0003800000 */
.L_x_22375:
        /* <DEDUP_REMOVED lines=12> */
.L_x_22371:
[----:B------:R-:W-:Y:S05]  /*a8e0*/  BSYNC B2 ;  /* 0x0000000000027941 */ /* 0x000fea0003800000 */
.L_x_22370:
        /* <DEDUP_REMOVED lines=18> */
.L_x_22382:
[----:B------:R-:W-:Y:S02]  /*aa10*/  IMAD.MOV.U32 R146, RZ, RZ, R148 ;  /* 0x000000ffff927224 */ /* 0x000fe400078e0094 */
.L_x_22383:
[----:B------:R-:W-:Y:S05]  /*aa20*/  BSYNC B3 ;  /* 0x0000000000037941 */ /* 0x000fea0003800000 */
.L_x_22381:
        /* <DEDUP_REMOVED lines=16> */
.L_x_22387:
[----:B------:R-:W-:Y:S05]  /*ab30*/  BSYNC B4 ;  /* 0x0000000000047941 */ /* 0x000fea0003800000 */
.L_x_22386:
        /* <DEDUP_REMOVED lines=44> */
.L_x_22385:
[----:B------:R-:W-:Y:S05]  /*ae00*/  BSYNC B3 ;  /* 0x0000000000037941 */ /* 0x000fea0003800000 */
.L_x_22384:
        /* <DEDUP_REMOVED lines=12> */
.L_x_22380:
[----:B------:R-:W-:Y:S05]  /*aed0*/  BSYNC B2 ;  /* 0x0000000000027941 */ /* 0x000fea0003800000 */
.L_x_22379:
        /* <DEDUP_REMOVED lines=18> */
.L_x_22391:
[----:B------:R-:W-:Y:S02]  /*b000*/  IMAD.MOV.U32 R79, RZ, RZ, R148 ;  /* 0x000000ffff4f7224 */ /* 0x000fe400078e0094 */
.L_x_22392:
[----:B------:R-:W-:Y:S05]  /*b010*/  BSYNC B3 ;  /* 0x0000000000037941 */ /* 0x000fea0003800000 */
.L_x_22390:
        /* <DEDUP_REMOVED lines=16> */
.L_x_22396:
[----:B------:R-:W-:Y:S05]  /*b120*/  BSYNC B4 ;  /* 0x0000000000047941 */ /* 0x000fea0003800000 */
.L_x_22395:
        /* <DEDUP_REMOVED lines=44> */
.L_x_22394:
[----:B------:R-:W-:Y:S05]  /*b3f0*/  BSYNC B3 ;  /* 0x0000000000037941 */ /* 0x000fea0003800000 */
.L_x_22393:
        /* <DEDUP_REMOVED lines=12> */
.L_x_22389:
[----:B------:R-:W-:Y:S05]  /*b4c0*/  BSYNC B2 ;  /* 0x0000000000027941 */ /* 0x000fea0003800000 */
.L_x_22388:
        /* <DEDUP_REMOVED lines=26> */
.L_x_22398:
[----:B------:R-:W-:Y:S05]  /*b670*/  BSYNC B2 ;  /* 0x0000000000027941 */ /* 0x000fea0003800000 */
.L_x_22397:
[----:B------:R-:W-:Y:S02]  /*b680*/  IADD3 R171, R171, 0x20, RZ ;  /* 0x00000020abab7810 */ /* 0x000fe40007ffe0ff */
[----:B------:R-:W-:Y:S02]  /*b690*/  IADD3 R120, R120, 0x20, RZ ;  /* 0x0000002078787810 */ /* 0x000fe40007ffe0ff */
.L_x_22324:
[----:B------:R-:W-:Y:S05]  /*b6a0*/  BSYNC B1 ;  /* 0x0000000000017941 */ /* 0x000fea0003800000 */
.L_x_22323:
        /* <DEDUP_REMOVED lines=31> */
.L_x_22404:
[----:B------:R-:W-:Y:S02]  /*b8a0*/  IMAD.MOV.U32 R86, RZ, RZ, R148 ;  /* 0x000000ffff567224 */ /* 0x000fe400078e0094 */
.L_x_22405:
[----:B------:R-:W-:Y:S05]  /*b8b0*/  BSYNC B3 ;  /* 0x0000000000037941 */ /* 0x000fea0003800000 */
.L_x_22403:
        /* <DEDUP_REMOVED lines=16> */
.L_x_22409:
[----:B------:R-:W-:Y:S05]  /*b9c0*/  BSYNC B4 ;  /* 0x0000000000047941 */ /* 0x000fea0003800000 */
.L_x_22408:
        /* <DEDUP_REMOVED lines=44> */
.L_x_22407:
[----:B------:R-:W-:Y:S05]  /*bc90*/  BSYNC B3 ;  /* 0x0000000000037941 */ /* 0x000fea0003800000 */
.L_x_22406:
        /* <DEDUP_REMOVED lines=12> */
.L_x_22402:
[----:B------:R-:W-:Y:S05]  /*bd60*/  BSYNC B2 ;  /* 0x0000000000027941 */ /* 0x000fea0003800000 */
.L_x_22401:
        /* <DEDUP_REMOVED lines=18> */
.L_x_22413:
[----:B------:R-:W-:Y:S02]  /*be90*/  IMAD.MOV.U32 R81, RZ, RZ, R148 ;  /* 0x000000ffff517224 */ /* 0x000fe400078e0094 */
.L_x_22414:
[----:B------:R-:W-:Y:S05]  /*bea0*/  BSYNC B3 ;  /* 0x0000000000037941 */ /* 0x000fea0003800000 */
.L_x_22412:
        /* <DEDUP_REMOVED lines=16> */
.L_x_22418:
[----:B------:R-:W-:Y:S05]  /*bfb0*/  BSYNC B4 ;  /* 0x0000000000047941 */ /* 0x000fea0003800000 */
.L_x_22417:
        /* <DEDUP_REMOVED lines=44> */
.L_x_22416:
[----:B------:R-:W-:Y:S05]  /*c280*/  BSYNC B3 ;  /* 0x0000000000037941 */ /* 0x000fea0003800000 */
.L_x_22415:
[----:B------:R-:W2:Y:S01]  /*c290*/  LDL R84, [R1+0x58] ;  /* 0x0000580001547983 */ /* 0x000ea20000100800 */
[----:B------:R-:W1:Y:S01]  /*c2a0*/  I2F.U32 R81, R81 ;  /* 0x0000005100517306 */ /* 0x000e620000201000 */
[----:B------:R-:W-:-:S10]  /*c2b0*/  HFMA2.MMA R82, -RZ, RZ, 0.1171875, 0 ;  /* 0x2f800000ff527435 */ /* 0x000fd400000001ff */
        /* <DEDUP_REMOVED lines=9> */
.L_x_22411:
[----:B------:R-:W-:Y:S05]  /*c350*/  BSYNC B2 ;  /* 0x0000000000027941 */ /* 0x000fea0003800000 */
.L_x_22410:
        /* <DEDUP_REMOVED lines=18> */
.L_x_22422:
[----:B0-----:R-:W-:Y:S02]  /*c480*/  IMAD.MOV.U32 R122, RZ, RZ, R148 ;  /* 0x000000ffff7a7224 */ /* 0x001fe400078e0094 */
.L_x_22423:
[----:B------:R-:W-:Y:S05]  /*c490*/  BSYNC B3 ;  /* 0x0000000000037941 */ /* 0x000fea0003800000 */
.L_x_22421:
        /* <DEDUP_REMOVED lines=16> */
.L_x_22427:
[----:B------:R-:W-:Y:S05]  /*c5a0*/  BSYNC B4 ;  /* 0x0000000000047941 */ /* 0x000fea0003800000 */
.L_x_22426:
        /* <DEDUP_REMOVED lines=41> */
[----:B------:R-:W-:Y:S01]  /*c840*/  IMAD.MOV.U32 R84, RZ, RZ, RZ ;  /* 0x000000ffff547224 */ /* 0x000fe200078e00ff */
[----:B------:R-:W-:Y:S02]  /*c850*/  LOP3.LUT R142, R83, UR25, R142, 0x96, !PT ;  /* 0x00000019538e7c12 */ /* 0x000fe4000f8e968e */
[----:B------:R-:W-:Y:S02]  /*c860*/  MOV R148, R82 ;  /* 0x0000005200947202 */ /* 0x000fe40000000f00 */
.L_x_22425:
[----:B------:R-:W-:Y:S05]  /*c870*/  BSYNC B3 ;  /* 0x0000000000037941 */ /* 0x000fea0003800000 */
.L_x_22424:
        /* <DEDUP_REMOVED lines=12> */
.L_x_22420:
[----:B------:R-:W-:Y:S05]  /*c940*/  BSYNC B2 ;  /* 0x0000000000027941 */ /* 0x000fea0003800000 */
.L_x_22419:
        /* <DEDUP_REMOVED lines=18> */
.L_x_22431:
[----:B------:R-:W-:Y:S02]  /*ca70*/  IMAD.MOV.U32 R83, RZ, RZ, R148 ;  /* 0x000000ffff537224 */ /* 0x000fe400078e0094 */
.L_x_22432:
[----:B------:R-:W-:Y:S05]  /*ca80*/  BSYNC B3 ;  /* 0x0000000000037941 */ /* 0x000fea0003800000 */
.L_x_22430:
        /* <DEDUP_REMOVED lines=16> */
.L_x_22436:
[----:B------:R-:W-:Y:S05]  /*cb90*/  BSYNC B4 ;  /* 0x0000000000047941 */ /* 0x000fea0003800000 */
.L_x_22435:
        /* <DEDUP_REMOVED lines=44> */
.L_x_22434:
[----:B------:R-:W-:Y:S05]  /*ce60*/  BSYNC B3 ;  /* 0x0000000000037941 */ /* 0x000fea0003800000 */
.L_x_22433:
        /* <DEDUP_REMOVED lines=12> */
.L_x_22429:
[----:B------:R-:W-:Y:S05]  /*cf30*/  BSYNC B2 ;  /* 0x0000000000027941 */ /* 0x000fea0003800000 */
.L_x_22428:
        /* <DEDUP_REMOVED lines=18> */
.L_x_22440:
[----:B------:R-:W-:Y:S02]  /*d060*/  IMAD.MOV.U32 R146, RZ, RZ, R148 ;  /* 0x000000ffff927224 */ /* 0x000fe400078e0094 */
.L_x_22441:
[----:B------:R-:W-:Y:S05]  /*d070*/  BSYNC B3 ;  /* 0x0000000000037941 */ /* 0x000fea0003800000 */
.L_x_22439:
        /* <DEDUP_REMOVED lines=16> */
.L_x_22445:
[----:B------:R-:W-:Y:S05]  /*d180*/  BSYNC B4 ;  /* 0x0000000000047941 */ /* 0x000fea0003800000 */
.L_x_22444:
        /* <DEDUP_REMOVED lines=44> */
.L_x_22443:
[----:B------:R-:W-:Y:S05]  /*d450*/  BSYNC B3 ;  /* 0x0000000000037941 */ /* 0x000fea0003800000 */
.L_x_22442:
        /* <DEDUP_REMOVED lines=12> */
.L_x_22438:
[----:B------:R-:W-:Y:S05]  /*d520*/  BSYNC B2 ;  /* 0x0000000000027941 */ /* 0x000fea0003800000 */
.L_x_22437:
        /* <DEDUP_REMOVED lines=18> */
.L_x_22449:
[----:B------:R-:W-:Y:S02]  /*d650*/  IMAD.MOV.U32 R85, RZ, RZ, R148 ;  /* 0x000000ffff557224 */ /* 0x000fe400078e0094 */
.L_x_22450:
[----:B------:R-:W-:Y:S05]  /*d660*/  BSYNC B3 ;  /* 0x0000000000037941 */ /* 0x000fea0003800000 */
.L_x_22448:
        /* <DEDUP_REMOVED lines=16> */
.L_x_22454:
[----:B------:R-:W-:Y:S05]  /*d770*/  BSYNC B4 ;  /* 0x0000000000047941 */ /* 0x000fea0003800000 */
.L_x_22453:
        /* <DEDUP_REMOVED lines=44> */
.L_x_22452:
[----:B------:R-:W-:Y:S05]  /*da40*/  BSYNC B3 ;  /* 0x0000000000037941 */ /* 0x000fea0003800000 */
.L_x_22451:
        /* <DEDUP_REMOVED lines=12> */
.L_x_22447:
[----:B------:R-:W-:Y:S05]  /*db10*/  BSYNC B2 ;  /* 0x0000000000027941 */ /* 0x000fea0003800000 */
.L_x_22446:
        /* <DEDUP_REMOVED lines=18> */
.L_x_22458:
[----:B------:R-:W-:Y:S02]  /*dc40*/  IMAD.MOV.U32 R146, RZ, RZ, R148 ;  /* 0x000000ffff927224 */ /* 0x000fe400078e0094 */
.L_x_22459:
[----:B------:R-:W-:Y:S05]  /*dc50*/  BSYNC B3 ;  /* 0x0000000000037941 */ /* 0x000fea0003800000 */
.L_x_22457:
        /* <DEDUP_REMOVED lines=16> */
.L_x_22463:
[----:B------:R-:W-:Y:S05]  /*dd60*/  BSYNC B4 ;  /* 0x0000000000047941 */ /* 0x000fea0003800000 */
.L_x_22462:
        /* <DEDUP_REMOVED lines=44> */
.L_x_22461:
[----:B------:R-:W-:Y:S05]  /*e030*/  BSYNC B3 ;  /* 0x0000000000037941 */ /* 0x000fea0003800000 */
.L_x_22460:
        /* <DEDUP_REMOVED lines=12> */
.L_x_22456:
[----:B------:R-:W-:Y:S05]  /*e100*/  BSYNC B2 ;  /* 0x0000000000027941 */ /* 0x000fea0003800000 */
.L_x_22455:
        /* <DEDUP_REMOVED lines=18> */
.L_x_22467:
[----:B------:R-:W-:Y:S02]  /*e230*/  IMAD.MOV.U32 R87, RZ, RZ, R148 ;  /* 0x000000ffff577224 */ /* 0x000fe400078e0094 */
.L_x_22468:
[----:B------:R-:W-:Y:S05]  /*e240*/  BSYNC B3 ;  /* 0x0000000000037941 */ /* 0x000fea0003800000 */
.L_x_22466:
        /* <DEDUP_REMOVED lines=16> */
.L_x_22472:
[----:B------:R-:W-:Y:S05]  /*e350*/  BSYNC B4 ;  /* 0x0000000000047941 */ /* 0x000fea0003800000 */
.L_x_22471:
        /* <DEDUP_REMOVED lines=44> */
.L_x_22470:
[----:B------:R-:W-:Y:S05]  /*e620*/  BSYNC B3 ;  /* 0x0000000000037941 */ /* 0x000fea0003800000 */
.L_x_22469:
        /* <DEDUP_REMOVED lines=12> */
.L_x_22465:
[----:B------:R-:W-:Y:S05]  /*e6f0*/  BSYNC B2 ;  /* 0x0000000000027941 */ /* 0x000fea0003800000 */
.L_x_22464:
        /* <DEDUP_REMOVED lines=26> */
.L_x_22474:
[----:B------:R-:W-:Y:S05]  /*e8a0*/  BSYNC B2 ;  /* 0x0000000000027941 */ /* 0x000fea0003800000 */
.L_x_22473:
[----:B------:R-:W-:Y:S02]  /*e8b0*/  IADD3 R171, R171, 0x20, RZ ;  /* 0x00000020abab7810 */ /* 0x000fe40007ffe0ff */
[----:B------:R-:W-:Y:S02]  /*e8c0*/  IADD3 R120, R120, 0x20, RZ ;  /* 0x0000002078787810 */ /* 0x000fe40007ffe0ff */
.L_x_22400:
[----:B------:R-:W-:Y:S05]  /*e8d0*/  BSYNC B1 ;  /* 0x0000000000017941 */ /* 0x000fea0003800000 */
.L_x_22399:
        /* <DEDUP_REMOVED lines=31> */
.L_x_22480:
[----:B------:R-:W-:Y:S02]  /*ead0*/  MOV R94, R148 ;  /* 0x00000094005e7202 */ /* 0x000fe40000000f00 */
.L_x_22481:
[----:B------:R-:W-:Y:S05]  /*eae0*/  BSYNC B3 ;  /* 0x0000000000037941 */ /* 0x000fea0003800000 */
.L_x_22479:
        /* <DEDUP_REMOVED lines=16> */
.L_x_22485:
[----:B------:R-:W-:Y:S05]  /*ebf0*/  BSYNC B4 ;  /* 0x0000000000047941 */ /* 0x000fea0003800000 */
.L_x_22484:
        /* <DEDUP_REMOVED lines=44> */
.L_x_22483:
[----:B------:R-:W-:Y:S05]  /*eec0*/  BSYNC B3 ;  /* 0x0000000000037941 */ /* 0x000fea0003800000 */
.L_x_22482:
        /* <DEDUP_REMOVED lines=12> */
.L_x_22478:
[----:B------:R-:W-:Y:S05]  /*ef90*/  BSYNC B2 ;  /* 0x0000000000027941 */ /* 0x000fea0003800000 */
.L_x_22477:
        /* <DEDUP_REMOVED lines=18> */
.L_x_22489:
[----:B------:R-:W-:Y:S02]  /*f0c0*/  IMAD.MOV.U32 R89, RZ, RZ, R148 ;  /* 0x000000ffff597224 */ /* 0x000fe400078e0094 */
.L_x_22490:
[----:B------:R-:W-:Y:S05]  /*f0d0*/  BSYNC B3 ;  /* 0x0000000000037941 */ /* 0x000fea0003800000 */
.L_x_22488:
        /* <DEDUP_REMOVED lines=16> */
.L_x_22494:
[----:B------:R-:W-:Y:S05]  /*f1e0*/  BSYNC B4 ;  /* 0x0000000000047941 */ /* 0x000fea0003800000 */
.L_x_22493:
        /* <DEDUP_REMOVED lines=44> */
.L_x_22492:
[----:B------:R-:W-:Y:S05]  /*f4b0*/  BSYNC B3 ;  /* 0x0000000000037941 */ /* 0x000fea0003800000 */
.L_x_22491:
        /* <DEDUP_REMOVED lines=12> */
.L_x_22487:
[----:B------:R-:W-:Y:S05]  /*f580*/  BSYNC B2 ;  /* 0x0000000000027941 */ /* 0x000fea0003800000 */
.L_x_22486:
        /* <DEDUP_REMOVED lines=18> */
.L_x_22498:
[----:B0-----:R-:W-:Y:S02]  /*f6b0*/  IMAD.MOV.U32 R122, RZ, RZ, R148 ;  /* 0x000000ffff7a7224 */ /* 0x001fe400078e0094 */
.L_x_22499:
[----:B------:R-:W-:Y:S05]  /*f6c0*/  BSYNC B3 ;  /* 0x0000000000037941 */ /* 0x000fea0003800000 */
.L_x_22497:
        /* <DEDUP_REMOVED lines=16> */
.L_x_22503:
[----:B------:R-:W-:Y:S05]  /*f7d0*/  BSYNC B4 ;  /* 0x0000000000047941 */ /* 0x000fea0003800000 */
.L_x_22502:
        /* <DEDUP_REMOVED lines=44> */
.L_x_22501:
[----:B------:R-:W-:Y:S05]  /*faa0*/  BSYNC B3 ;  /* 0x0000000000037941 */ /* 0x000fea0003800000 */
.L_x_22500:
        /* <DEDUP_REMOVED lines=12> */
.L_x_22496:
[----:B------:R-:W-:Y:S05]  /*fb70*/  BSYNC B2 ;  /* 0x0000000000027941 */ /* 0x000fea0003800000 */
.L_x_22495:
        /* <DEDUP_REMOVED lines=18> */
.L_x_22507:
[----:B------:R-:W-:Y:S02]  /*fca0*/  MOV R91, R148 ;  /* 0x00000094005b7202 */ /* 0x000fe40000000f00 */
.L_x_22508:
[----:B------:R-:W-:Y:S05]  /*fcb0*/  BSYNC B3 ;  /* 0x0000000000037941 */ /* 0x000fea0003800000 */
.L_x_22506:
        /* <DEDUP_REMOVED lines=16> */
.L_x_22512:
[----:B------:R-:W-:Y:S05]  /*fdc0*/  BSYNC B4 ;  /* 0x0000000000047941 */ /* 0x000fea0003800000 */
.L_x_22511:
        /* <DEDUP_REMOVED lines=44> */
.L_x_22510:
[----:B------:R-:W-:Y:S05]  /*10090*/  BSYNC B3 ;  /* 0x0000000000037941 */ /* 0x000fea0003800000 */
.L_x_22509:
        /* <DEDUP_REMOVED lines=12> */
.L_x_22505:
[----:B------:R-:W-:Y:S05]  /*10160*/  BSYNC B2 ;  /* 0x0000000000027941 */ /* 0x000fea0003800000 */
.L_x_22504:
        /* <DEDUP_REMOVED lines=18> */
.L_x_22516:
[----:B------:R-:W-:Y:S02]  /*10290*/  IMAD.MOV.U32 R146, RZ, RZ, R148 ;  /* 0x000000ffff927224 */ /* 0x000fe400078e0094 */
.L_x_22517:
[----:B------:R-:W-:Y:S05]  /*102a0*/  BSYNC B3 ;  /* 0x0000000000037941 */ /* 0x000fea0003800000 */
.L_x_22515:
        /* <DEDUP_REMOVED lines=16> */
.L_x_22521:
[----:B------:R-:W-:Y:S05]  /*103b0*/  BSYNC B4 ;  /* 0x0000000000047941 */ /* 0x000fea0003800000 */
.L_x_22520:
        /* <DEDUP_REMOVED lines=44> */
.L_x_22519:
[----:B------:R-:W-:Y:S05]  /*10680*/  BSYNC B3 ;  /* 0x0000000000037941 */ /* 0x000fea0003800000 */
.L_x_22518:
        /* <DEDUP_REMOVED lines=12> */
.L_x_22514:
[----:B------:R-:W-:Y:S05]  /*10750*/  BSYNC B2 ;  /* 0x0000000000027941 */ /* 0x000fea0003800000 */
.L_x_22513:
        /* <DEDUP_REMOVED lines=18> */
.L_x_22525:
[----:B------:R-:W-:Y:S02]  /*10880*/  IMAD.MOV.U32 R93, RZ, RZ, R148 ;  /* 0x000000ffff5d7224 */ /* 0x000fe400078e0094 */
.L_x_22526:
[----:B------:R-:W-:Y:S05]  /*10890*/  BSYNC B3 ;  /* 0x0000000000037941 */ /* 0x000fea0003800000 */
.L_x_22524:
        /* <DEDUP_REMOVED lines=16> */
.L_x_22530:
[----:B------:R-:W-:Y:S05]  /*109a0*/  BSYNC B4 ;  /* 0x0000000000047941 */ /* 0x000fea0003800000 */
.L_x_22529:
        /* <DEDUP_REMOVED lines=44> */
.L_x_22528:
[----:B------:R-:W-:Y:S05]  /*10c70*/  BSYNC B3 ;  /* 0x0000000000037941 */ /* 0x000fea0003800000 */
.L_x_22527:
        /* <DEDUP_REMOVED lines=12> */
.L_x_22523:
[----:B------:R-:W-:Y:S05]  /*10d40*/  BSYNC B2 ;  /* 0x0000000000027941 */ /* 0x000fea0003800000 */
.L_x_22522:
        /* <DEDUP_REMOVED lines=18> */
.L_x_22534:
[----:B------:R-:W-:Y:S02]  /*10e70*/  MOV R146, R148 ;  /* 0x0000009400927202 */ /* 0x000fe40000000f00 */
.L_x_22535:
[----:B------:R-:W-:Y:S05]  /*10e80*/  BSYNC B3 ;  /* 0x0000000000037941 */ /* 0x000fea0003800000 */
.L_x_22533:
        /* <DEDUP_REMOVED lines=16> */
.L_x_22539:
[----:B------:R-:W-:Y:S05]  /*10f90*/  BSYNC B4 ;  /* 0x0000000000047941 */ /* 0x000fea0003800000 */
.L_x_22538:
        /* <DEDUP_REMOVED lines=44> */
.L_x_22537:
[----:B------:R-:W-:Y:S05]  /*11260*/  BSYNC B3 ;  /* 0x0000000000037941 */ /* 0x000fea0003800000 */
.L_x_22536:
        /* <DEDUP_REMOVED lines=12> */
.L_x_22532:
[----:B------:R-:W-:Y:S05]  /*11330*/  BSYNC B2 ;  /* 0x0000000000027941 */ /* 0x000fea0003800000 */
.L_x_22531:
        /* <DEDUP_REMOVED lines=18> */
.L_x_22543:
[----:B------:R-:W-:Y:S02]  /*11460*/  IMAD.MOV.U32 R95, RZ, RZ, R148 ;  /* 0x000000ffff5f7224 */ /* 0x000fe400078e0094 */
.L_x_22544:
[----:B------:R-:W-:Y:S05]  /*11470*/  BSYNC B3 ;  /* 0x0000000000037941 */ /* 0x000fea0003800000 */
.L_x_22542:
        /* <DEDUP_REMOVED lines=16> */
.L_x_22548:
[----:B------:R-:W-:Y:S05]  /*11580*/  BSYNC B4 ;  /* 0x0000000000047941 */ /* 0x000fea0003800000 */
.L_x_22547:
        /* <DEDUP_REMOVED lines=44> */
.L_x_22546:
[----:B------:R-:W-:Y:S05]  /*11850*/  BSYNC B3 ;  /* 0x0000000000037941 */ /* 0x000fea0003800000 */
.L_x_22545:
        /* <DEDUP_REMOVED lines=12> */
.L_x_22541:
[----:B------:R-:W-:Y:S05]  /*11920*/  BSYNC B2 ;  /* 0x0000000000027941 */ /* 0x000fea0003800000 */
.L_x_22540:
        /* <DEDUP_REMOVED lines=26> */
.L_x_22550:
[----:B------:R-:W-:Y:S05]  /*11ad0*/  BSYNC B2 ;  /* 0x0000000000027941 */ /* 0x000fea0003800000 */
.L_x_22549:
[----:B------:R-:W-:Y:S02]  /*11ae0*/  IADD3 R171, R171, 0x20, RZ ;  /* 0x00000020abab7810 */ /* 0x000fe40007ffe0ff */
[----:B------:R-:W-:Y:S02]  /*11af0*/  IADD3 R120, R120, 0x20, RZ ;  /* 0x0000002078787810 */ /* 0x000fe40007ffe0ff */
.L_x_22476:
[----:B------:R-:W-:Y:S05]  /*11b00*/  BSYNC B1 ;  /* 0x0000000000017941 */ /* 0x000fea0003800000 */
.L_x_22475:
        /* <DEDUP_REMOVED lines=31> */
.L_x_22556:
[----:B------:R-:W-:Y:S02]  /*11d00*/  IMAD.MOV.U32 R102, RZ, RZ, R148 ;  /* 0x000000ffff667224 */ /* 0x000fe400078e0094 */
.L_x_22557:
[----:B------:R-:W-:Y:S05]  /*11d10*/  BSYNC B3 ;  /* 0x0000000000037941 */ /* 0x000fea0003800000 */
.L_x_22555:
        /* <DEDUP_REMOVED lines=16> */
.L_x_22561:
[----:B------:R-:W-:Y:S05]  /*11e20*/  BSYNC B4 ;  /* 0x0000000000047941 */ /* 0x000fea0003800000 */
.L_x_22560:
        /* <DEDUP_REMOVED lines=44> */
.L_x_22559:
[----:B------:R-:W-:Y:S05]  /*120f0*/  BSYNC B3 ;  /* 0x0000000000037941 */ /* 0x000fea0003800000 */
.L_x_22558:
        /* <DEDUP_REMOVED lines=12> */
.L_x_22554:
[----:B------:R-:W-:Y:S05]  /*121c0*/  BSYNC B2 ;  /* 0x0000000000027941 */ /* 0x000fea0003800000 */
.L_x_22553:
        /* <DEDUP_REMOVED lines=18> */
.L_x_22565:
[----:B------:R-:W-:Y:S02]  /*122f0*/  IMAD.MOV.U32 R97, RZ, RZ, R148 ;  /* 0x000000ffff617224 */ /* 0x000fe400078e0094 */
.L_x_22566:
[----:B------:R-:W-:Y:S05]  /*12300*/  BSYNC B3 ;  /* 0x0000000000037941 */ /* 0x000fea0003800000 */
.L_x_22564:
        /* <DEDUP_REMOVED lines=16> */
.L_x_22570:
[----:B------:R-:W-:Y:S05]  /*12410*/  BSYNC B4 ;  /* 0x0000000000047941 */ /* 0x000fea0003800000 */
.L_x_22569:
        /* <DEDUP_REMOVED lines=44> */
.L_x_22568:
[----:B------:R-:W-:Y:S05]  /*126e0*/  BSYNC B3 ;  /* 0x0000000000037941 */ /* 0x000fea0003800000 */
.L_x_22567:
        /* <DEDUP_REMOVED lines=12> */
.L_x_22563:
[----:B------:R-:W-:Y:S05]  /*127b0*/  BSYNC B2 ;  /* 0x0000000000027941 */ /* 0x000fea0003800000 */
.L_x_22562:
        /* <DEDUP_REMOVED lines=18> */
.L_x_22574:
[----:B0-----:R-:W-:Y:S02]  /*128e0*/  IMAD.MOV.U32 R122, RZ, RZ, R148 ;  /* 0x000000ffff7a7224 */ /* 0x001fe400078e0094 */
.L_x_22575:
[----:B------:R-:W-:Y:S05]  /*128f0*/  BSYNC B3 ;  /* 0x0000000000037941 */ /* 0x000fea0003800000 */
.L_x_22573:
        /* <DEDUP_REMOVED lines=16> */
.L_x_22579:
[----:B------:R-:W-:Y:S05]  /*12a00*/  BSYNC B4 ;  /* 0x0000000000047941 */ /* 0x000fea0003800000 */
.L_x_22578:
        /* <DEDUP_REMOVED lines=44> */
.L_x_22577:
[----:B------:R-:W-:Y:S05]  /*12cd0*/  BSYNC B3 ;  /* 0x0000000000037941 */ /* 0x000fea0003800000 */
.L_x_22576:
        /* <DEDUP_REMOVED lines=12> */
.L_x_22572:
[----:B------:R-:W-:Y:S05]  /*12da0*/  BSYNC B2 ;  /* 0x0000000000027941 */ /* 0x000fea0003800000 */
.L_x_22571:
        /* <DEDUP_REMOVED lines=18> */
.L_x_22583:
[----:B------:R-:W-:Y:S02]  /*12ed0*/  IMAD.MOV.U32 R99, RZ, RZ, R148 ;  /* 0x000000ffff637224 */ /* 0x000fe400078e0094 */
.L_x_22584:
[----:B------:R-:W-:Y:S05]  /*12ee0*/  BSYNC B3 ;  /* 0x0000000000037941 */ /* 0x000fea0003800000 */
.L_x_22582:
        /* <DEDUP_REMOVED lines=16> */
.L_x_22588:
[----:B------:R-:W-:Y:S05]  /*12ff0*/  BSYNC B4 ;  /* 0x0000000000047941 */ /* 0x000fea0003800000 */
.L_x_22587:
        /* <DEDUP_REMOVED lines=44> */
.L_x_22586:
[----:B------:R-:W-:Y:S05]  /*132c0*/  BSYNC B3 ;  /* 0x0000000000037941 */ /* 0x000fea0003800000 */
.L_x_22585:
        /* <DEDUP_REMOVED lines=12> */
.L_x_22581:
[----:B------:R-:W-:Y:S05]  /*13390*/  BSYNC B2 ;  /* 0x0000000000027941 */ /* 0x000fea0003800000 */
.L_x_22580:
        /* <DEDUP_REMOVED lines=18> */
.L_x_22592:
[----:B------:R-:W-:Y:S02]  /*134c0*/  IMAD.MOV.U32 R146, RZ, RZ, R148 ;  /* 0x000000ffff927224 */ /* 0x000fe400078e0094 */
.L_x_22593:
[----:B------:R-:W-:Y:S05]  /*134d0*/  BSYNC B3 ;  /* 0x0000000000037941 */ /* 0x000fea0003800000 */
.L_x_22591:
        /* <DEDUP_REMOVED lines=16> */
.L_x_22597:
[----:B------:R-:W-:Y:S05]  /*135e0*/  BSYNC B4 ;  /* 0x0000000000047941 */ /* 0x000fea0003800000 */
.L_x_22596:
        /* <DEDUP_REMOVED lines=44> */
.L_x_22595:
[----:B------:R-:W-:Y:S05]  /*138b0*/  BSYNC B3 ;  /* 0x0000000000037941 */ /* 0x000fea0003800000 */
.L_x_22594:
        /* <DEDUP_REMOVED lines=12> */
.L_x_22590:
[----:B------:R-:W-:Y:S05]  /*13980*/  BSYNC B2 ;  /* 0x0000000000027941 */ /* 0x000fea0003800000 */
.L_x_22589:
        /* <DEDUP_REMOVED lines=18> */
.L_x_22601:
[----:B------:R-:W-:Y:S02]  /*13ab0*/  IMAD.MOV.U32 R101, RZ, RZ, R148 ;  /* 0x000000ffff657224 */ /* 0x000fe400078e0094 */
.L_x_22602:
[----:B------:R-:W-:Y:S05]  /*13ac0*/  BSYNC B3 ;  /* 0x0000000000037941 */ /* 0x000fea0003800000 */
.L_x_22600:
        /* <DEDUP_REMOVED lines=16> */
.L_x_22606:
[----:B------:R-:W-:Y:S05]  /*13bd0*/  BSYNC B4 ;  /* 0x0000000000047941 */ /* 0x000fea0003800000 */
.L_x_22605:
        /* <DEDUP_REMOVED lines=44> */
.L_x_22604:
[----:B------:R-:W-:Y:S05]  /*13ea0*/  BSYNC B3 ;  /* 0x0000000000037941 */ /* 0x000fea0003800000 */
.L_x_22603:
        /* <DEDUP_REMOVED lines=12> */
.L_x_22599:
[----:B------:R-:W-:Y:S05]  /*13f70*/  BSYNC B2 ;  /* 0x0000000000027941 */ /* 0x000fea0003800000 */
.L_x_22598:
        /* <DEDUP_REMOVED lines=18> */
.L_x_22610:
[----:B------:R-:W-:Y:S02]  /*140a0*/  IMAD.MOV.U32 R146, RZ, RZ, R148 ;  /* 0x000000ffff927224 */ /* 0x000fe400078e0094 */
.L_x_22611:
[----:B------:R-:W-:Y:S05]  /*140b0*/  BSYNC B3 ;  /* 0x0000000000037941 */ /* 0x000fea0003800000 */
.L_x_22609:
        /* <DEDUP_REMOVED lines=16> */
.L_x_22615:
[----:B------:R-:W-:Y:S05]  /*141c0*/  BSYNC B4 ;  /* 0x0000000000047941 */ /* 0x000fea0003800000 */
.L_x_22614:
        /* <DEDUP_REMOVED lines=44> */
.L_x_22613:
[----:B------:R-:W-:Y:S05]  /*14490*/  BSYNC B3 ;  /* 0x0000000000037941 */ /* 0x000fea0003800000 */
.L_x_22612:
        /* <DEDUP_REMOVED lines=12> */
.L_x_22608:
[----:B------:R-:W-:Y:S05]  /*14560*/  BSYNC B2 ;  /* 0x0000000000027941 */ /* 0x000fea0003800000 */
.L_x_22607:
        /* <DEDUP_REMOVED lines=18> */
.L_x_22619:
[----:B------:R-:W-:Y:S02]  /*14690*/  IMAD.MOV.U32 R103, RZ, RZ, R148 ;  /* 0x000000ffff677224 */ /* 0x000fe400078e0094 */
.L_x_22620:
[----:B------:R-:W-:Y:S05]  /*146a0*/  BSYNC B3 ;  /* 0x0000000000037941 */ /* 0x000fea0003800000 */
.L_x_22618:
        /* <DEDUP_REMOVED lines=16> */
.L_x_22624:
[----:B------:R-:W-:Y:S05]  /*147b0*/  BSYNC B4 ;  /* 0x0000000000047941 */ /* 0x000fea0003800000 */
.L_x_22623:
        /* <DEDUP_REMOVED lines=44> */
.L_x_22622:
[----:B------:R-:W-:Y:S05]  /*14a80*/  BSYNC B3 ;  /* 0x0000000000037941 */ /* 0x000fea0003800000 */
.L_x_22621:
[----:B------:R-:W2:Y:S01]  /*14a90*/  LDL R123, [R1] ;  /* 0x00000000017b7983 */ /* 0x000ea20000100800 */
        /* <DEDUP_REMOVED lines=11> */
.L_x_22617:
[----:B------:R-:W-:Y:S05]  /*14b50*/  BSYNC B2 ;  /* 0x0000000000027941 */ /* 0x000fea0003800000 */
.L_x_22616:
        /* <DEDUP_REMOVED lines=26> */
.L_x_22626:
[----:B------:R-:W-:Y:S05]  /*14d00*/  BSYNC B2 ;  /* 0x0000000000027941 */ /* 0x000fea0003800000 */
.L_x_22625:
[----:B------:R-:W-:Y:S02]  /*14d10*/  IADD3 R171, R171, 0x20, RZ ;  /* 0x00000020abab7810 */ /* 0x000fe40007ffe0ff */
[----:B------:R-:W-:Y:S02]  /*14d20*/  IADD3 R120, R120, 0x20, RZ ;  /* 0x0000002078787810 */ /* 0x000fe40007ffe0ff */
.L_x_22552:
[----:B------:R-:W-:Y:S05]  /*14d30*/  BSYNC B1 ;  /* 0x0000000000017941 */ /* 0x000fea0003800000 */
.L_x_22551:
        /* <DEDUP_REMOVED lines=14> */
[----:B------:R-:W-:-:S02]  /*14e20*/  @!P3 ISETP.NE.U32.AND P4, PT, RZ, c[0x0][0x180], PT ;  /* 0x00006000ff00ba0c */ /* 0x000fc40003f85070 */
[----:B------:R-:W-:Y:S02]  /*14e30*/  @!P3 MOV R106, R146 ;  /* 0x00000092006ab202 */ /* 0x000fe40000000f00 */
        /* <DEDUP_REMOVED lines=15> */
.L_x_22632:
[----:B------:R-:W-:Y:S02]  /*14f30*/  IMAD.MOV.U32 R110, RZ, RZ, R148 ;  /* 0x000000ffff6e7224 */ /* 0x000fe400078e0094 */
.L_x_22633:
[----:B------:R-:W-:Y:S05]  /*14f40*/  BSYNC B3 ;  /* 0x0000000000037941 */ /* 0x000fea0003800000 */
.L_x_22631:
        /* <DEDUP_REMOVED lines=16> */
.L_x_22637:
[----:B------:R-:W-:Y:S05]  /*15050*/  BSYNC B4 ;  /* 0x0000000000047941 */ /* 0x000fea0003800000 */
.L_x_22636:
        /* <DEDUP_REMOVED lines=44> */
.L_x_22635:
[----:B------:R-:W-:Y:S05]  /*15320*/  BSYNC B3 ;  /* 0x0000000000037941 */ /* 0x000fea0003800000 */
.L_x_22634:
        /* <DEDUP_REMOVED lines=9> */
[----:B------:R-:W-:-:S04]  /*153c0*/  FMUL.FTZ R104, R251, R104 ;  /* 0x00000068fb687220 */ /* 0x000fc80000410000 */
[----:B------:R-:W-:Y:S02]  /*153d0*/  @P2 FADD.FTZ R104, R48, R104 ;  /* 0x0000006830682221 */ /* 0x000fe40000010000 */
.L_x_22630:
[----:B------:R-:W-:Y:S05]  /*153e0*/  BSYNC B2 ;  /* 0x0000000000027941 */ /* 0x000fea0003800000 */
.L_x_22629:
        /* <DEDUP_REMOVED lines=18> */
.L_x_22641:
[----:B------:R-:W-:Y:S02]  /*15510*/  IMAD.MOV.U32 R105, RZ, RZ, R148 ;  /* 0x000000ffff697224 */ /* 0x000fe400078e0094 */
.L_x_22642:
[----:B------:R-:W-:Y:S05]  /*15520*/  BSYNC B3 ;  /* 0x0000000000037941 */ /* 0x000fea0003800000 */
.L_x_22640:
        /* <DEDUP_REMOVED lines=16> */
.L_x_22646:
[----:B------:R-:W-:Y:S05]  /*15630*/  BSYNC B4 ;  /* 0x0000000000047941 */ /* 0x000fea0003800000 */
.L_x_22645:
        /* <DEDUP_REMOVED lines=44> */
.L_x_22644:
[----:B------:R-:W-:Y:S05]  /*15900*/  BSYNC B3 ;  /* 0x0000000000037941 */ /* 0x000fea0003800000 */
.L_x_22643:
        /* <DEDUP_REMOVED lines=11> */
.L_x_22639:
[----:B------:R-:W-:Y:S05]  /*159c0*/  BSYNC B2 ;  /* 0x0000000000027941 */ /* 0x000fea0003800000 */
.L_x_22638:
        /* <DEDUP_REMOVED lines=18> */
.L_x_22650:
[----:B0-----:R-:W-:Y:S02]  /*15af0*/  IMAD.MOV.U32 R122, RZ, RZ, R148 ;  /* 0x000000ffff7a7224 */ /* 0x001fe400078e0094 */
.L_x_22651:
[----:B------:R-:W-:Y:S05]  /*15b00*/  BSYNC B3 ;  /* 0x0000000000037941 */ /* 0x000fea0003800000 */
.L_x_22649:
        /* <DEDUP_REMOVED lines=16> */
.L_x_22655:
[----:B------:R-:W-:Y:S05]  /*15c10*/  BSYNC B4 ;  /* 0x0000000000047941 */ /* 0x000fea0003800000 */
.L_x_22654:
        /* <DEDUP_REMOVED lines=44> */
.L_x_22653:
[----:B------:R-:W-:Y:S05]  /*15ee0*/  BSYNC B3 ;  /* 0x0000000000037941 */ /* 0x000fea0003800000 */
.L_x_22652:
        /* <DEDUP_REMOVED lines=11> */
.L_x_22648:
[----:B------:R-:W-:Y:S05]  /*15fa0*/  BSYNC B2 ;  /* 0x0000000000027941 */ /* 0x000fea0003800000 */
.L_x_22647:
        /* <DEDUP_REMOVED lines=18> */
.L_x_22659:
[----:B------:R-:W-:Y:S02]  /*160d0*/  IMAD.MOV.U32 R107, RZ, RZ, R148 ;  /* 0x000000ffff6b7224 */ /* 0x000fe400078e0094 */
.L_x_22660:
[----:B------:R-:W-:Y:S05]  /*160e0*/  BSYNC B3 ;  /* 0x0000000000037941 */ /* 0x000fea0003800000 */
.L_x_22658:
        /* <DEDUP_REMOVED lines=16> */
.L_x_22664:
[----:B------:R-:W-:Y:S05]  /*161f0*/  BSYNC B4 ;  /* 0x0000000000047941 */ /* 0x000fea0003800000 */
.L_x_22663:
        /* <DEDUP_REMOVED lines=44> */
.L_x_22662:
[----:B------:R-:W-:Y:S05]  /*164c0*/  BSYNC B3 ;  /* 0x0000000000037941 */ /* 0x000fea0003800000 */
.L_x_22661:
        /* <DEDUP_REMOVED lines=11> */
.L_x_22657:
[----:B------:R-:W-:Y:S05]  /*16580*/  BSYNC B2 ;  /* 0x0000000000027941 */ /* 0x000fea0003800000 */
.L_x_22656:
        /* <DEDUP_REMOVED lines=18> */
.L_x_22668:
[----:B------:R-:W-:Y:S02]  /*166b0*/  IMAD.MOV.U32 R146, RZ, RZ, R148 ;  /* 0x000000ffff927224 */ /* 0x000fe400078e0094 */
.L_x_22669:
[----:B------:R-:W-:Y:S05]  /*166c0*/  BSYNC B3 ;  /* 0x0000000000037941 */ /* 0x000fea0003800000 */
.L_x_22667:
        /* <DEDUP_REMOVED lines=16> */
.L_x_22673:
[----:B------:R-:W-:Y:S05]  /*167d0*/  BSYNC B4 ;  /* 0x0000000000047941 */ /* 0x000fea0003800000 */
.L_x_22672:
        /* <DEDUP_REMOVED lines=44> */
.L_x_22671:
[----:B------:R-:W-:Y:S05]  /*16aa0*/  BSYNC B3 ;  /* 0x0000000000037941 */ /* 0x000fea0003800000 */
.L_x_22670:
        /* <DEDUP_REMOVED lines=9> */
[----:B------:R-:W-:-:S04]  /*16b40*/  FMUL.FTZ R108, R247, R108 ;  /* 0x0000006cf76c7220 */ /* 0x000fc80000410000 */
[----:B------:R-:W-:Y:S02]  /*16b50*/  @P2 FADD.FTZ R108, R52, R108 ;  /* 0x0000006c346c2221 */ /* 0x000fe40000010000 */
.L_x_22666:
[----:B------:R-:W-:Y:S05]  /*16b60*/  BSYNC B2 ;  /* 0x0000000000027941 */ /* 0x000fea0003800000 */
.L_x_22665:
        /* <DEDUP_REMOVED lines=18> */
.L_x_22677:
[----:B------:R-:W-:Y:S02]  /*16c90*/  IMAD.MOV.U32 R109, RZ, RZ, R148 ;  /* 0x000000ffff6d7224 */ /* 0x000fe400078e0094 */
.L_x_22678:
[----:B------:R-:W-:Y:S05]  /*16ca0*/  BSYNC B3 ;  /* 0x0000000000037941 */ /* 0x000fea0003800000 */
.L_x_22676:
        /* <DEDUP_REMOVED lines=16> */
.L_x_22682:
[----:B------:R-:W-:Y:S05]  /*16db0*/  BSYNC B4 ;  /* 0x0000000000047941 */ /* 0x000fea0003800000 */
.L_x_22681:
        /* <DEDUP_REMOVED lines=44> */
.L_x_22680:
[----:B------:R-:W-:Y:S05]  /*17080*/  BSYNC B3 ;  /* 0x0000000000037941 */ /* 0x000fea0003800000 */
.L_x_22679:
        /* <DEDUP_REMOVED lines=11> */
.L_x_22675:
[----:B------:R-:W-:Y:S05]  /*17140*/  BSYNC B2 ;  /* 0x0000000000027941 */ /* 0x000fea0003800000 */
.L_x_22674:
[----:B------:R-:W-:Y:S01]  /*17150*/  @!P3 ISETP.NE.U32.AND P4, PT, RZ, c[0x0][0x180], PT ;  /* 0x00006000ff00ba0c */ /* 0x000fe20003f85070 */
[----:B------:R-:W-:Y:S01]  /*17160*/  BSSY B2, `(.L_x_22683) ;  /* 0x000005c000027945 */ /* 0x000fe20003800000 */
[----:B0-----:R-:W-:Y:S02]  /*17170*/  @!P3 MOV R122, R111 ;  /* 0x0000006f007ab202 */ /* 0x001fe40000000f00 */
        /* <DEDUP_REMOVED lines=15> */
.L_x_22686:
[----:B------:R-:W-:Y:S02]  /*17270*/  IMAD.MOV.U32 R146, RZ, RZ, R148 ;  /* 0x000000ffff927224 */ /* 0x000fe400078e0094 */
.L_x_22687:
[----:B------:R-:W-:Y:S05]  /*17280*/  BSYNC B3 ;  /* 0x0000000000037941 */ /* 0x000fea0003800000 */
.L_x_22685:
        /* <DEDUP_REMOVED lines=16> */
.L_x_22691:
[----:B------:R-:W-:Y:S05]  /*17390*/  BSYNC B4 ;  /* 0x0000000000047941 */ /* 0x000fea0003800000 */
.L_x_22690:
        /* <DEDUP_REMOVED lines=44> */
.L_x_22689:
[----:B------:R-:W-:Y:S05]  /*17660*/  BSYNC B3 ;  /* 0x0000000000037941 */ /* 0x000fea0003800000 */
.L_x_22688:
        /* <DEDUP_REMOVED lines=11> */
.L_x_22684:
[----:B------:R-:W-:Y:S05]  /*17720*/  BSYNC B2 ;  /* 0x0000000000027941 */ /* 0x000fea0003800000 */
.L_x_22683:
        /* <DEDUP_REMOVED lines=18> */
.L_x_22695:
[----:B------:R-:W-:Y:S02]  /*17850*/  IMAD.MOV.U32 R111, RZ, RZ, R148 ;  /* 0x000000ffff6f7224 */ /* 0x000fe400078e0094 */
.L_x_22696:
[----:B------:R-:W-:Y:S05]  /*17860*/  BSYNC B3 ;  /* 0x0000000000037941 */ /* 0x000fea0003800000 */
.L_x_22694:
        /* <DEDUP_REMOVED lines=16> */
.L_x_22700:
[----:B------:R-:W-:Y:S05]  /*17970*/  BSYNC B4 ;  /* 0x0000000000047941 */ /* 0x000fea0003800000 */
.L_x_22699:
        /* <DEDUP_REMOVED lines=44> */
.L_x_22698:
[----:B------:R-:W-:Y:S05]  /*17c40*/  BSYNC B3 ;  /* 0x0000000000037941 */ /* 0x000fea0003800000 */
.L_x_22697:
        /* <DEDUP_REMOVED lines=11> */
.L_x_22693:
[----:B------:R-:W-:Y:S05]  /*17d00*/  BSYNC B2 ;  /* 0x0000000000027941 */ /* 0x000fea0003800000 */
.L_x_22692:
        /* <DEDUP_REMOVED lines=26> */
.L_x_22702:
[----:B------:R-:W-:Y:S05]  /*17eb0*/  BSYNC B2 ;  /* 0x0000000000027941 */ /* 0x000fea0003800000 */
.L_x_22701:
[----:B------:R-:W-:Y:S02]  /*17ec0*/  IADD3 R171, R171, 0x20, RZ ;  /* 0x00000020abab7810 */ /* 0x000fe40007ffe0ff */
[----:B------:R-:W-:Y:S02]  /*17ed0*/  IADD3 R120, R120, 0x20, RZ ;  /* 0x0000002078787810 */ /* 0x000fe40007ffe0ff */
.L_x_22628:
[----:B------:R-:W-:Y:S05]  /*17ee0*/  BSYNC B1 ;  /* 0x0000000000017941 */ /* 0x000fea0003800000 */
.L_x_22627:
[----:B------:R-:W-:Y:S01]  /*17ef0*/  LOP3.LUT P2, RZ, R5, 0x2, RZ, 0xc0, !PT ;  /* 0x0000000205ff7812 */ /* 0x000fe2000784c0ff */
[----:B------:R-:W-:-:S12]  /*17f00*/  BSSY B1, `(.L_x_22703) ;  /* 0x0000315000017945 */ /* 0x000fd80003800000 */
[----:B------:R-:W-:Y:S05]  /*17f10*/  @!P2 BRA `(.L_x_22704) ;  /* 0x000031300000a947 */ /* 0x000fea0003800000 */
[----:B------:R-:W-:Y:S02]  /*17f20*/  ISETP.NE.U32.AND P2, PT, RZ, c[0x0][0x180], PT ;  /* 0x00006000ff007a0c */ /* 0x000fe40003f45070 */
[----:B------:R-:W-:Y:S02]  /*17f30*/  @P1 MOV R112, 0x10 ;  /* 0x0000001000701802 */ /* 0x000fe40000000f00 */
[----:B------:R-:W-:-:S03]  /*17f40*/  ISETP.NE.AND.EX P2, PT, RZ, c[0x0][0x184], PT, P2 ;  /* 0x00006100ff007a0c */ /* 0x000fc60003f45320 */
[----:B------:R-:W-:-:S05]  /*17f50*/  @P1 IMAD.WIDE.U32 R112, R120, R112, c[0x0][0x170] ;  /* 0x00005c0078701625 */ /* 0x000fca00078e0070 */
[----:B------:R1:W5:Y:S05]  /*17f60*/  @P1 LDG.E.128 R44, [R112.64] ;  /* 0x00000006702c1981 */ /* 0x00036a000c1e1d00 */
        /* <DEDUP_REMOVED lines=23> */
.L_x_22708:
[----:B------:R-:W-:Y:S02]  /*180e0*/  IMAD.MOV.U32 R118, RZ, RZ, R148 ;  /* 0x000000ffff767224 */ /* 0x000fe400078e0094 */
.L_x_22709:
[----:B------:R-:W-:Y:S05]  /*180f0*/  BSYNC B3 ;  /* 0x0000000000037941 */ /* 0x000fea0003800000 */
.L_x_22707:
        /* <DEDUP_REMOVED lines=16> */
.L_x_22713:
[----:B------:R-:W-:Y:S05]  /*18200*/  BSYNC B4 ;  /* 0x0000000000047941 */ /* 0x000fea0003800000 */
.L_x_22712:
        /* <DEDUP_REMOVED lines=44> */
.L_x_22711:
[----:B------:R-:W-:Y:S05]  /*184d0*/  BSYNC B3 ;  /* 0x0000000000037941 */ /* 0x000fea0003800000 */
.L_x_22710:
        /* <DEDUP_REMOVED lines=11> */
.L_x_22706:
[----:B------:R-:W-:Y:S05]  /*18590*/  BSYNC B2 ;  /* 0x0000000000027941 */ /* 0x000fea0003800000 */
.L_x_22705:
        /* <DEDUP_REMOVED lines=18> */
.L_x_22717:
[----:B------:R-:W-:Y:S02]  /*186c0*/  MOV R113, R148 ;  /* 0x0000009400717202 */ /* 0x000fe40000000f00 */
.L_x_22718:
[----:B------:R-:W-:Y:S05]  /*186d0*/  BSYNC B3 ;  /* 0x0000000000037941 */ /* 0x000fea0003800000 */
.L_x_22716:
        /* <DEDUP_REMOVED lines=16> */
.L_x_22722:
[----:B------:R-:W-:Y:S05]  /*187e0*/  BSYNC B4 ;  /* 0x0000000000047941 */ /* 0x000fea0003800000 */
.L_x_22721:
        /* <DEDUP_REMOVED lines=44> */
.L_x_22720:
[----:B------:R-:W-:Y:S05]  /*18ab0*/  BSYNC B3 ;  /* 0x0000000000037941 */ /* 0x000fea0003800000 */
.L_x_22719:
        /* <DEDUP_REMOVED lines=11> */
.L_x_22715:
[----:B------:R-:W-:Y:S05]  /*18b70*/  BSYNC B2 ;  /* 0x0000000000027941 */ /* 0x000fea0003800000 */
.L_x_22714:
        /* <DEDUP_REMOVED lines=18> */
.L_x_22726:
[----:B0-----:R-:W-:Y:S02]  /*18ca0*/  IMAD.MOV.U32 R122, RZ, RZ, R148 ;  /* 0x000000ffff7a7224 */ /* 0x001fe400078e0094 */
.L_x_22727:
[----:B------:R-:W-:Y:S05]  /*18cb0*/  BSYNC B3 ;  /* 0x0000000000037941 */ /* 0x000fea0003800000 */
.L_x_22725:
        /* <DEDUP_REMOVED lines=16> */
.L_x_22731:
[----:B------:R-:W-:Y:S05]  /*18dc0*/  BSYNC B4 ;  /* 0x0000000000047941 */ /* 0x000fea0003800000 */
.L_x_22730:
        /* <DEDUP_REMOVED lines=44> */
.L_x_22729:
[----:B------:R-:W-:Y:S05]  /*19090*/  BSYNC B3 ;  /* 0x0000000000037941 */ /* 0x000fea0003800000 */
.L_x_22728:
        /* <DEDUP_REMOVED lines=11> */
.L_x_22724:
[----:B------:R-:W-:Y:S05]  /*19150*/  BSYNC B2 ;  /* 0x0000000000027941 */ /* 0x000fea0003800000 */
.L_x_22723:
        /* <DEDUP_REMOVED lines=18> */
.L_x_22735:
[----:B------:R-:W-:Y:S02]  /*19280*/  IMAD.MOV.U32 R115, RZ, RZ, R148 ;  /* 0x000000ffff737224 */ /* 0x000fe400078e0094 */
.L_x_22736:
[----:B------:R-:W-:Y:S05]  /*19290*/  BSYNC B3 ;  /* 0x0000000000037941 */ /* 0x000fea0003800000 */
.L_x_22734:
        /* <DEDUP_REMOVED lines=16> */
.L_x_22740:
[----:B------:R-:W-:Y:S05]  /*193a0*/  BSYNC B4 ;  /* 0x0000000000047941 */ /* 0x000fea0003800000 */
.L_x_22739:
        /* <DEDUP_REMOVED lines=44> */
.L_x_22738:
[----:B------:R-:W-:Y:S05]  /*19670*/  BSYNC B3 ;  /* 0x0000000000037941 */ /* 0x000fea0003800000 */
.L_x_22737:
        /* <DEDUP_REMOVED lines=11> */
.L_x_22733:
[----:B------:R-:W-:Y:S05]  /*19730*/  BSYNC B2 ;  /* 0x0000000000027941 */ /* 0x000fea0003800000 */
.L_x_22732:
        /* <DEDUP_REMOVED lines=18> */
.L_x_22744:
[----:B------:R-:W-:Y:S02]  /*19860*/  MOV R146, R148 ;  /* 0x0000009400927202 */ /* 0x000fe40000000f00 */
.L_x_22745:
[----:B------:R-:W-:Y:S05]  /*19870*/  BSYNC B3 ;  /* 0x0000000000037941 */ /* 0x000fea0003800000 */
.L_x_22743:
        /* <DEDUP_REMOVED lines=16> */
.L_x_22749:
[----:B------:R-:W-:Y:S05]  /*19980*/  BSYNC B4 ;  /* 0x0000000000047941 */ /* 0x000fea0003800000 */
.L_x_22748:
        /* <DEDUP_REMOVED lines=44> */
.L_x_22747:
[----:B------:R-:W-:Y:S05]  /*19c50*/  BSYNC B3 ;  /* 0x0000000000037941 */ /* 0x000fea0003800000 */
.L_x_22746:
        /* <DEDUP_REMOVED lines=11> */
.L_x_22742:
[----:B------:R-:W-:Y:S05]  /*19d10*/  BSYNC B2 ;  /* 0x0000000000027941 */ /* 0x000fea0003800000 */
.L_x_22741:
        /* <DEDUP_REMOVED lines=18> */
.L_x_22753:
[----:B------:R-:W-:Y:S02]  /*19e40*/  IMAD.MOV.U32 R117, RZ, RZ, R148 ;  /* 0x000000ffff757224 */ /* 0x000fe400078e0094 */
.L_x_22754:
[----:B------:R-:W-:Y:S05]  /*19e50*/  BSYNC B3 ;  /* 0x0000000000037941 */ /* 0x000fea0003800000 */
.L_x_22752:
        /* <DEDUP_REMOVED lines=16> */
.L_x_22758:
[----:B------:R-:W-:Y:S05]  /*19f60*/  BSYNC B4 ;  /* 0x0000000000047941 */ /* 0x000fea0003800000 */
.L_x_22757:
        /* <DEDUP_REMOVED lines=44> */
.L_x_22756:
[----:B------:R-:W-:Y:S05]  /*1a230*/  BSYNC B3 ;  /* 0x0000000000037941 */ /* 0x000fea0003800000 */
.L_x_22755:
        /* <DEDUP_REMOVED lines=11> */
.L_x_22751:
[----:B------:R-:W-:Y:S05]  /*1a2f0*/  BSYNC B2 ;  /* 0x0000000000027941 */ /* 0x000fea0003800000 */
.L_x_22750:
        /* <DEDUP_REMOVED lines=18> */
.L_x_22762:
[----:B------:R-:W-:Y:S02]  /*1a420*/  IMAD.MOV.U32 R146, RZ, RZ, R148 ;  /* 0x000000ffff927224 */ /* 0x000fe400078e0094 */
.L_x_22763:
[----:B------:R-:W-:Y:S05]  /*1a430*/  BSYNC B3 ;  /* 0x0000000000037941 */ /* 0x000fea0003800000 */
.L_x_22761:
        /* <DEDUP_REMOVED lines=16> */
.L_x_22767:
[----:B------:R-:W-:Y:S05]  /*1a540*/  BSYNC B4 ;  /* 0x0000000000047941 */ /* 0x000fea0003800000 */
.L_x_22766:
        /* <DEDUP_REMOVED lines=44> */
.L_x_22765:
[----:B------:R-:W-:Y:S05]  /*1a810*/  BSYNC B3 ;  /* 0x0000000000037941 */ /* 0x000fea0003800000 */
.L_x_22764:
        /* <DEDUP_REMOVED lines=11> */
.L_x_22760:
[----:B------:R-:W-:Y:S05]  /*1a8d0*/  BSYNC B2 ;  /* 0x0000000000027941 */ /* 0x000fea0003800000 */
.L_x_22759:
        /* <DEDUP_REMOVED lines=18> */
.L_x_22771:
[----:B------:R-:W-:Y:S02]  /*1aa00*/  MOV R119, R148 ;  /* 0x0000009400777202 */ /* 0x000fe40000000f00 */
.L_x_22772:
[----:B------:R-:W-:Y:S05]  /*1aa10*/  BSYNC B3 ;  /* 0x0000000000037941 */ /* 0x000fea0003800000 */
.L_x_22770:
        /* <DEDUP_REMOVED lines=16> */
.L_x_22776:
[----:B------:R-:W-:Y:S05]  /*1ab20*/  BSYNC B4 ;  /* 0x0000000000047941 */ /* 0x000fea0003800000 */
.L_x_22775:
        /* <DEDUP_REMOVED lines=44> */
.L_x_22774:
[----:B------:R-:W-:Y:S05]  /*1adf0*/  BSYNC B3 ;  /* 0x0000000000037941 */ /* 0x000fea0003800000 */
.L_x_22773:
        /* <DEDUP_REMOVED lines=11> */
.L_x_22769:
[----:B------:R-:W-:Y:S05]  /*1aeb0*/  BSYNC B2 ;  /* 0x0000000000027941 */ /* 0x000fea0003800000 */
.L_x_22768:
[----:B------:R-:W-:-:S04]  /*1aec0*/  IMAD.MOV.U32 R122, RZ, RZ, 0x20 ;  /* 0x00000020ff7a7424 */ /* 0x000fc800078e00ff */
        /* <DEDUP_REMOVED lines=24> */
.L_x_22704:
[----:B------:R-:W-:Y:S05]  /*1b050*/  BSYNC B1 ;  /* 0x0000000000017941 */ /* 0x000fea0003800000 */
.L_x_22703:
[----:B------:R-:W-:Y:S01]  /*1b060*/  FADD.FTZ R120, RZ, R56 ;  /* 0x00000038ff787221 */ /* 0x000fe20000010000 */
[C---:B------:R-:W-:Y:S01]  /*1b070*/  ISETP.GT.U32.AND P1, PT, R4.reuse, 0x3f, PT ;  /* 0x0000003f0400780c */ /* 0x040fe20003f24070 */
[----:B0-----:R-:W0:Y:S01]  /*1b080*/  S2R R122, SR_TID.X ;  /* 0x00000000007a7919 */ /* 0x001e220000002100 */
[----:B------:R-:W-:Y:S01]  /*1b090*/  LOP3.LUT R5, R5, 0xfffffdff, RZ, 0xc0, !PT ;  /* 0xfffffdff05057812 */ /* 0x000fe200078ec0ff */
[----:B------:R-:W-:Y:S01]  /*1b0a0*/  FADD.FTZ R120, R57, R120 ;  /* 0x0000007839787221 */ /* 0x000fe20000010000 */
[----:B------:R-:W-:Y:S02]  /*1b0b0*/  ISETP.GT.U32.AND P2, PT, R4, 0x7f, PT ;  /* 0x0000007f0400780c */ /* 0x000fe40003f44070 */
        /* <DEDUP_REMOVED lines=77> */
.L_x_22797:
        /* <DEDUP_REMOVED lines=153> */
.L_x_22798:
[----:B------:R-:W2:Y:S01]  /*1bf20*/  S2R R166, SR_TID.X ;  /* 0x0000000000a67919 */ /* 0x000ea20000002100 */
[----:B01----:R-:W-:Y:S01]  /*1bf30*/  FADD.FTZ R164, R120, R164 ;  /* 0x000000a478a47221 */ /* 0x003fe20000010000 */
[----:B------:R-:W-:Y:S01]  /*1bf40*/  BSSY B1, `(.L_x_22779) ;  /* 0x0000134000017945 */ /* 0x000fe20003800000 */
[----:B------:R-:W-:-:S04]  /*1bf50*/  IMAD.MOV.U32 R120, RZ, RZ, c[0x0][0x1e0] ;  /* 0x00007800ff787624 */ /* 0x000fc800078e00ff */
[----:B------:R-:W-:Y:S02]  /*1bf60*/  FFMA.FTZ R164, R164, R120, c[0x0][0x228] ;  /* 0x00008a00a4a47623 */ /* 0x000fe40000010078 */
[----:B------:R-:W-:Y:S01]  /*1bf70*/  FMUL.FTZ R120, R165, R165 ;  /* 0x000000a5a5787220 */ /* 0x000fe20000410000 */
[----:B--2---:R-:W-:-:S13]  /*1bf80*/  LOP3.LUT P3, RZ, R166, 0x1f, RZ, 0xc0, !PT ;  /* 0x0000001fa6ff7812 */ /* 0x004fda000786c0ff */
[----:B------:R-:W-:-:S04]  /*1bf90*/  @!P3 LEA R122, P1, R6, c[0x0][0x1a0], 0x2 ;  /* 0x00006800067aba11 */ /* 0x000fc800078210ff */
[----:B------:R-:W-:Y:S02]  /*1bfa0*/  @!P3 LEA.HI.X R123, R6, c[0x0][0x1a4], R168, 0x2, P1 ;  /* 0x00006900067bba11 */ /* 0x000fe400008f14a8 */
[----:B------:R-:W-:-:S03]  /*1bfb0*/  ISETP.NE.AND P1, PT, RZ, UR8, PT ;  /* 0x00000008ff007c0c */ /* 0x000fc6000bf25270 */
[----:B------:R0:W-:Y:S01]  /*1bfc0*/  @!P3 STG.E [R122.64], R165 ;  /* 0x000000a57a00b986 */ /* 0x0001e2000c101906 */
[----:B------:R-:W-:-:S05]  /*1bfd0*/  FSEL R120, R120, RZ, P1 ;  /* 0x000000ff78787208 */ /* 0x000fca0000800000 */
[----:B------:R-:W-:-:S06]  /*1bfe0*/  FADD.FTZ R167, R164, R120 ;  /* 0x00000078a4a77221 */ /* 0x000fcc0000010000 */
[----:B------:R-:W1:Y:S01]  /*1bff0*/  MUFU.RSQ R167, R167 ;  /* 0x000000a700a77308 */ /* 0x000e620000001400 */
[----:B0-----:R-:W-:-:S04]  /*1c000*/  @!P3 LEA R122, P2, R6, c[0x0][0x1a8], 0x2 ;  /* 0x00006a00067aba11 */ /* 0x001fc800078410ff */
[----:B------:R-:W-:Y:S02]  /*1c010*/  @!P3 LEA.HI.X R123, R6, c[0x0][0x1ac], R168, 0x2, P2 ;  /* 0x00006b00067bba11 */ /* 0x000fe400010f14a8 */
[----:B-----5:R-:W-:-:S03]  /*1c020*/  ISETP.GE.AND P2, PT, R121, 0x1, PT ;  /* 0x000000017900780c */ /* 0x020fc60003f46270 */
[----:B-1----:R0:W-:Y:S10]  /*1c030*/  @!P3 STG.E [R122.64], R167 ;  /* 0x000000a77a00b986 */ /* 0x0021f4000c101906 */
[----:B------:R-:W-:Y:S05]  /*1c040*/  @!P2 BRA `(.L_x_22780) ;  /* 0x000012300000a947 */ /* 0x000fea0003800000 */
[----:B------:R-:W-:Y:S01]  /*1c050*/  IADD3 R120, R121, -0x1, RZ ;  /* 0xffffffff79787810 */ /* 0x000fe20007ffe0ff */
        /* <DEDUP_REMOVED lines=14> */
[--C-:B0-----:R-:W-:Y:S02]  /*1c140*/  FADD.FTZ R122, R59, -R168.reuse ;  /* 0x800000a83b7a7221 */ /* 0x101fe40000010000 */
        /* <DEDUP_REMOVED lines=25> */
.L_x_22782:
[----:B------:R-:W-:Y:S05]  /*1c2e0*/  BSYNC B2 ;  /* 0x0000000000027941 */ /* 0x000fea0003800000 */
.L_x_22781:
        /* <DEDUP_REMOVED lines=35> */
.L_x_22784:
[----:B------:R-:W-:Y:S05]  /*1c520*/  BSYNC B2 ;  /* 0x0000000000027941 */ /* 0x000fea0003800000 */
.L_x_22783:
        /* <DEDUP_REMOVED lines=35> */
.L_x_22786:
[----:B------:R-:W-:Y:S05]  /*1c760*/  BSYNC B2 ;  /* 0x0000000000027941 */ /* 0x000fea0003800000 */
.L_x_22785:
        /* <DEDUP_REMOVED lines=35> */
.L_x_22788:
[----:B------:R-:W-:Y:S05]  /*1c9a0*/  BSYNC B2 ;  /* 0x0000000000027941 */ /* 0x000fea0003800000 */
.L_x_22787:
        /* <DEDUP_REMOVED lines=35> */
.L_x_22790:
[----:B------:R-:W-:Y:S05]  /*1cbe0*/  BSYNC B2 ;  /* 0x0000000000027941 */ /* 0x000fea0003800000 */
.L_x_22789:
        /* <DEDUP_REMOVED lines=35> */
.L_x_22792:
[----:B------:R-:W-:Y:S05]  /*1ce20*/  BSYNC B2 ;  /* 0x0000000000027941 */ /* 0x000fea0003800000 */
.L_x_22791:
        /* <DEDUP_REMOVED lines=35> */
.L_x_22794:
[----:B------:R-:W-:Y:S05]  /*1d060*/  BSYNC B2 ;  /* 0x0000000000027941 */ /* 0x000fea0003800000 */
.L_x_22793:
        /* <DEDUP_REMOVED lines=33> */
.L_x_22780:
[----:B------:R-:W-:Y:S05]  /*1d280*/  BSYNC B1 ;  /* 0x0000000000017941 */ /* 0x000fea0003800000 */
.L_x_22779:
[----:B0-----:R-:W-:-:S04]  /*1d290*/  IMAD.MOV.U32 R120, RZ, RZ, c[0x0][0x160] ;  /* 0x00005800ff787624 */ /* 0x001fc800078e00ff */
[----:B------:R-:W-:-:S05]  /*1d2a0*/  IMAD R6, R120, 0x4, R6 ;  /* 0x0000000478067824 */ /* 0x000fca00078e0206 */
[----:B------:R-:W-:-:S13]  /*1d2b0*/  ISETP.GE.AND P1, PT, R6, c[0x0][0x164], PT ;  /* 0x0000590006007a0c */ /* 0x000fda0003f26270 */
[----:B------:R-:W-:Y:S01]  /*1d2c0*/  @P1 CALL.REL.NOINC `(.L_x_22795) ;  /* 0x0000001000001944 */ /* 0x000fe20003c00000 */
[----:B------:R-:W-:Y:S05]  /*1d2d0*/  BRA `(.L_x_22796) ;  /* 0xfffe4c2000007947 */ /* 0x000fea000383ffff */
.L_x_22795:
[----:B------:R-:W-:Y:S05]  /*1d2e0*/  BSYNC B0 ;  /* 0x0000000000007941 */ /* 0x000fea0003800000 */
.L_x_22170:
[----:B------:R-:W-:Y:S05]  /*1d2f0*/  EXIT ;  /* 0x000000000000794d */ /* 0x000fea0003800000 */
.L_x_22777:
[----:B------:R-:W-:Y:S01]  /*1d300*/  IMAD.MOV.U32 R120, RZ, RZ, 0x1 ;  /* 0x00000001ff787424 */ /* 0x000fe200078e00ff */
[----:B------:R-:W-:Y:S01]  /*1d310*/  MOV R122, 0x1d350 ;  /* 0x0001d350007a7802 */ /* 0x000fe20000000f00 */
[----:B------:R-:W-:Y:S02]  /*1d320*/  IMAD.MOV.U32 R166, RZ, RZ, 0x1f ;  /* 0x0000001fffa67424 */ /* 0x000fe400078e00ff */
[----:B------:R-:W-:Y:S02]  /*1d330*/  IMAD.MOV.U32 R123, RZ, RZ, -0x1 ;  /* 0xffffffffff7b7424 */ /* 0x000fe400078e00ff */
[----:B-----5:R-:W-:Y:S05]  /*1d340*/  CALL.REL.NOINC `($__internal_62_$__cuda_sm70_shflsync_bfly_p) ;  /* 0x00000bd000007944 */ /* 0x020fea0003c00000 */
[----:B-1----:R-:W-:Y:S05]  /*1d350*/  BRA `(.L_x_22797) ;  /* 0xffffe23000007947 */ /* 0x002fea000383ffff */
.L_x_22778:
[----:B------:R-:W-:Y:S01]  /*1d360*/  IMAD.MOV.U32 R120, RZ, RZ, 0x2 ;  /* 0x00000002ff787424 */ /* 0x000fe200078e00ff */
[----:B------:R-:W-:Y:S01]  /*1d370*/  MOV R123, 0xffffffff ;  /* 0xffffffff007b7802 */ /* 0x000fe20000000f00 */
[----:B------:R-:W-:Y:S01]  /*1d380*/  IMAD.MOV.U32 R166, RZ, RZ, 0x1f ;  /* 0x0000001fffa67424 */ /* 0x000fe200078e00ff */
[----:B------:R-:W-:Y:S02]  /*1d390*/  MOV R122, 0x1d3b0 ;  /* 0x0001d3b0007a7802 */ /* 0x000fe40000000f00 */
[----:B-----5:R-:W-:Y:S05]  /*1d3a0*/  CALL.REL.NOINC `($__internal_62_$__cuda_sm70_shflsync_bfly_p) ;  /* 0x00000b7000007944 */ /* 0x020fea0003c00000 */
[----:B-1----:R-:W-:Y:S01]  /*1d3b0*/  FADD.FTZ R164, R164, R120 ;  /* 0x00000078a4a47221 */ /* 0x002fe20000010000 */
[----:B------:R-:W-:Y:S01]  /*1d3c0*/  MOV R122, 0x1d410 ;  /* 0x0001d410007a7802 */ /* 0x000fe20000000f00 */
[----:B------:R-:W-:Y:S02]  /*1d3d0*/  IMAD.MOV.U32 R120, RZ, RZ, 0x4 ;  /* 0x00000004ff787424 */ /* 0x000fe400078e00ff */
[----:B------:R-:W-:-:S02]  /*1d3e0*/  IMAD.MOV.U32 R166, RZ, RZ, 0x1f ;  /* 0x0000001fffa67424 */ /* 0x000fc400078e00ff */
[----:B------:R-:W-:Y:S02]  /*1d3f0*/  IMAD.MOV.U32 R123, RZ, RZ, -0x1 ;  /* 0xffffffffff7b7424 */ /* 0x000fe400078e00ff */
[----:B------:R-:W-:Y:S05]  /*1d400*/  CALL.REL.NOINC `($__internal_62_$__cuda_sm70_shflsync_bfly_p) ;  /* 0x00000b1000007944 */ /* 0x000fea0003c00000 */
[----:B-1----:R-:W-:Y:S01]  /*1d410*/  FADD.FTZ R164, R164, R120 ;  /* 0x00000078a4a47221 */ /* 0x002fe20000010000 */
[----:B------:R-:W-:Y:S01]  /*1d420*/  MOV R122, 0x1d470 ;  /* 0x0001d470007a7802 */ /* 0x000fe20000000f00 */
[----:B------:R-:W-:Y:S02]  /*1d430*/  IMAD.MOV.U32 R120, RZ, RZ, 0x8 ;  /* 0x00000008ff787424 */ /* 0x000fe400078e00ff */
[----:B------:R-:W-:Y:S02]  /*1d440*/  IMAD.MOV.U32 R166, RZ, RZ, 0x1f ;  /* 0x0000001fffa67424 */ /* 0x000fe400078e00ff */
[----:B------:R-:W-:Y:S02]  /*1d450*/  IMAD.MOV.U32 R123, RZ, RZ, -0x1 ;  /* 0xffffffffff7b7424 */ /* 0x000fe400078e00ff */
[----:B------:R-:W-:Y:S05]  /*1d460*/  CALL.REL.NOINC `($__internal_62_$__cuda_sm70_shflsync_bfly_p) ;  /* 0x00000ab000007944 */ /* 0x000fea0003c00000 */
[----:B-1----:R-:W-:Y:S01]  /*1d470*/  FADD.FTZ R164, R164, R120 ;  /* 0x00000078a4a47221 */ /* 0x002fe20000010000 */
[----:B------:R-:W-:Y:S01]  /*1d480*/  MOV R123, 0xffffffff ;  /* 0xffffffff007b7802 */ /* 0x000fe20000000f00 */
[----:B------:R-:W-:Y:S01]  /*1d490*/  IMAD.MOV.U32 R120, RZ, RZ, 0x10 ;  /* 0x00000010ff787424 */ /* 0x000fe200078e00ff */
[----:B------:R-:W-:Y:S01]  /*1d4a0*/  MOV R122, 0x1d4d0 ;  /* 0x0001d4d0007a7802 */ /* 0x000fe20000000f00 */
[----:B------:R-:W-:-:S02]  /*1d4b0*/  IMAD.MOV.U32 R166, RZ, RZ, 0x1f ;  /* 0x0000001fffa67424 */ /* 0x000fc400078e00ff */
[----:B------:R-:W-:Y:S05]  /*1d4c0*/  CALL.REL.NOINC `($__internal_62_$__cuda_sm70_shflsync_bfly_p) ;  /* 0x00000a5000007944 */ /* 0x000fea0003c00000 */
[----:B-1----:R-:W-:Y:S01]  /*1d4d0*/  FADD.FTZ R120, R164, R120 ;  /* 0x00000078a4787221 */ /* 0x002fe20000010000 */
[----:B------:R-:W-:Y:S01]  /*1d4e0*/  LOP3.LUT R5, R5, 0xfffffdff, RZ, 0xc0, !PT ;  /* 0xfffffdff05057812 */ /* 0x000fe200078ec0ff */
[----:B------:R-:W-:-:S02]  /*1d4f0*/  IMAD.MOV.U32 R166, RZ, RZ, 0x1f ;  /* 0x0000001fffa67424 */ /* 0x000fc400078e00ff */
[----:B------:R-:W-:Y:S01]  /*1d500*/  FMUL.FTZ R165, R120, c[0x0][0x1e0] ;  /* 0x0000780078a57a20 */ /* 0x000fe20000410000 */
[----:B------:R-:W-:Y:S01]  /*1d510*/  @P6 LOP3.LUT R5, R5, 0x200, RZ, 0xfc, !PT ;  /* 0x0000020005056812 */ /* 0x000fe200078efcff */
[----:B------:R-:W-:Y:S02]  /*1d520*/  IMAD.MOV.U32 R123, RZ, RZ, -0x1 ;  /* 0xffffffffff7b7424 */ /* 0x000fe400078e00ff */
        /* <DEDUP_REMOVED lines=132> */
[----:B------:R-:W-:Y:S02]  /*1dd70*/  IMAD.MOV.U32 R120, RZ, RZ, 0x1 ;  /* 0x00000001ff787424 */ /* 0x000fe400078e00ff */
        /* <DEDUP_REMOVED lines=14> */
[----:B------:R-:W-:Y:S01]  /*1de60*/  MOV R122, 0x1deb0 ;  /* 0x0001deb0007a7802 */ /* 0x000fe20000000f00 */
[----:B------:R-:W-:-:S02]  /*1de70*/  IMAD.MOV.U32 R120, RZ, RZ, 0x8 ;  /* 0x00000008ff787424 */ /* 0x000fc400078e00ff */
[----:B------:R-:W-:Y:S02]  /*1de80*/  IMAD.MOV.U32 R166, RZ, RZ, 0x1f ;  /* 0x0000001fffa67424 */ /* 0x000fe400078e00ff */
        /* <DEDUP_REMOVED lines=8> */
[----:B-1----:R-:W-:Y:S05]  /*1df10*/  BRA `(.L_x_22798) ;  /* 0xffffe00000007947 */ /* 0x002fea000383ffff */
        .weak           $__internal_62_$__cuda_sm70_shflsync_bfly_p
        .type           $__internal_62_$__cuda_sm70_shflsync_bfly_p,@function
        .size           $__internal_62_$__cuda_sm70_shflsync_bfly_p,(.L_x_57102 - $__internal_62_$__cuda_sm70_shflsync_bfly_p)
$__internal_62_$__cuda_sm70_shflsync_bfly_p:
[----:B------:R-:W-:Y:S04]  /*1df20*/  WARPSYNC R123 ;  /* 0x0000007b00007348 */ /* 0x000fe80003800000 */
[----:B------:R0:W1:Y:S02]  /*1df30*/  SHFL.BFLY PT, R120, R164, R120, R166 ;  /* 0x0c000078a4787389 */ /* 0x00006400000e00a6 */
[----:B0-----:R-:W-:-:S04]  /*1df40*/  IMAD.MOV.U32 R123, RZ, RZ, 0x0 ;  /* 0x00000000ff7b7424 */ /* 0x001fc800078e00ff */
[----:B------:R-:W-:Y:S05]  /*1df50*/  RET.REL.NODEC R122 `(_ZN10layer_norm13ln_fwd_kernelINS_13Kernel_traitsI13__nv_bfloat16S2_fS2_fjLj2048ELj1ELj4ELj1ELj16ENS_18Kernel_traits_baseILj2048ES2_S2_fS2_fjLj128EEEEELb1ELb1ELb1ELb0EEEvNS_9FwdParamsE) ;  /* 0xfffe20a07a007950 */ /* 0x000fea0003c3ffff */
.L_x_22799:
        /* <DEDUP_REMOVED lines=10> */
.L_x_57102:


//--------------------- .text._ZN10layer_norm13ln_fwd_kernelINS_13Kernel_traitsI13__nv_bfloat16S2_fS2_fjLj2048ELj1ELj4ELj1ELj16ENS_18Kernel_traits_baseILj2048ES2_S2_fS2_fjLj128EEEEELb1ELb1ELb1ELb1EEEvNS_9FwdParamsE --------------------------
	.section	.text._ZN10layer_norm13ln_fwd_kernelINS_13Kernel_traitsI13__nv_bfloat16S2_fS2_fjLj2048ELj1ELj4ELj1ELj16ENS_18Kernel_traits_baseILj2048ES2_S2_fS2_fjLj128EEEEELb1ELb1ELb1ELb1EEEvNS_9FwdParamsE,"ax",@progbits
	.sectioninfo	@"SHI_REGISTERS=255"
	.align	128
        .global         _ZN10layer_norm13ln_fwd_kernelINS_13Kernel_traitsI13__nv_bfloat16S2_fS2_fjLj2048ELj1ELj4ELj1ELj16ENS_18Kernel_traits_baseILj2048ES2_S2_fS2_fjLj128EEEEELb1ELb1ELb1ELb1EEEvNS_9FwdParamsE
        .type           _ZN10layer_norm13ln_fwd_kernelINS_13Kernel_traitsI13__nv_bfloat16S2_fS2_fjLj2048ELj1ELj4ELj1ELj16ENS_18Kernel_traits_baseILj2048ES2_S2_fS2_fjLj128EEEEELb1ELb1ELb1ELb1EEEvNS_9FwdParamsE,@function
        .size           _ZN10layer_norm13ln_fwd_kernelINS_13Kernel_traitsI13__nv_bfloat16S2_fS2_fjLj2048ELj1ELj4ELj1ELj16ENS_18Kernel_traits_baseILj2048ES2_S2_fS2_fjLj128EEEEELb1ELb1ELb1ELb1EEEvNS_9FwdParamsE,(.L_x_57103 - _ZN10layer_norm13ln_fwd_kernelINS_13Kernel_traitsI13__nv_bfloat16S2_fS2_fjLj2048ELj1ELj4ELj1ELj16ENS_18Kernel_traits_baseILj2048ES2_S2_fS2_fjLj128EEEEELb1ELb1ELb1ELb1EEEvNS_9FwdParamsE)
        .other          _ZN10layer_norm13ln_fwd_kernelINS_13Kernel_traitsI13__nv_bfloat16S2_fS2_fjLj2048ELj1ELj4ELj1ELj16ENS_18Kernel_traits_baseILj2048ES2_S2_fS2_fjLj128EEEEELb1ELb1ELb1ELb1EEEvNS_9FwdParamsE,@"STO_CUDA_ENTRY STV_DEFAULT"
_ZN10layer_norm13ln_fwd_kernelINS_13Kernel_traitsI13__nv_bfloat16S2_fS2_fjLj2048ELj1ELj4ELj1ELj16ENS_18Kernel_traits_baseILj2048ES2_S2_fS2_fjLj128EEEEELb1ELb1ELb1ELb1EEEvNS_9FwdParamsE:
.text._ZN10layer_norm13ln_fwd_kernelINS_13Kernel_traitsI13__nv_bfloat16S2_fS2_fjLj2048ELj1ELj4ELj1ELj16ENS_18Kernel_traits_baseILj2048ES2_S2_fS2_fjLj128EEEEELb1ELb1ELb1ELb1EEEvNS_9FwdParamsE:
[----:B------:R-:W-:Y:S02]  /*0000*/  IMAD.MOV.U32 R1, RZ, RZ, c[0x0][0x28] ;  /* 0x00000a00ff017624 */ /* 0x000fe400078e00ff */
[----:B------:R-:W-:Y:S01]  /*0010*/  ULDC.U8 UR4, c[0x0][0x244] ;  /* 0x0000910000047ab9 */ /* 0x000fe20000000000 */
[----:B------:R-:W-:Y:S01]  /*0020*/  IMAD.MOV.U32 R201, RZ, RZ, c[0x0][0x238] ;  /* 0x00008e00ffc97624 */ /* 0x000fe200078e00ff */
[----:B------:R-:W-:Y:S01]  /*0030*/  ISETP.NE.AND P1, PT, RZ, UR4, PT ;  /* 0x00000004ff007c0c */ /* 0x000fe2000bf25270 */
[----:B------:R-:W-:Y:S01]  /*0040*/  ULDC.64 UR4, c[0x0][0x230] ;  /* 0x00008c0000047ab9 */ /* 0x000fe20000000a00 */
[----:B------:R-:W-:Y:S01]  /*0050*/  IMAD.MOV.U32 R204, RZ, RZ, c[0x0][0x23c] ;  /* 0x00008f00ffcc7624 */ /* 0x000fe200078e00ff */
[----:B------:R-:W-:Y:S01]  /*0060*/  ULDC.64 UR6, c[0x0][0x118] ;  /* 0x0000460000067ab9 */ /* 0x000fe20000000a00 */
        /* <DEDUP_REMOVED lines=20> */
[----:B--2---:R1:W2:Y:S08]  /*01b0*/  @P1 R2UR UR4, R2 ;  /* 0x00000000020413c2 */ /* 0x0042b000000e0000 */
[----:B------:R1:W4:Y:S01]  /*01c0*/  @P1 R2UR UR5, R3 ;  /* 0x00000000030513c2 */ /* 0x00032200000e0000 */
[----:B---3--:R-:W-:-:S04]  /*01d0*/  @P1 IADD3 R201, P2, R4, c[0x0][0x240], RZ ;  /* 0x0000900004c91a10 */ /* 0x008fc80007f5e0ff */
[----:B------:R-:W-:Y:S01]  /*01e0*/  @P1 IADD3.X R204, RZ, R5, RZ, P2, !PT ;  /* 0x00000005ffcc1210 */ /* 0x000fe200017fe4ff */
[----:B------:R-:W-:-:S03]  /*01f0*/  IMAD.WIDE.U32 R4, R206, -0x326172a9, RZ ;  /* 0xcd9e8d57ce047825 */ /* 0x000fc600078e00ff */
[--C-:B------:R-:W-:Y:S02]  /*0200*/  SHF.R.U64 R205, R201, 0x2, R204.reuse ;  /* 0x00000002c9cd7819 */ /* 0x100fe400000012cc */
[----:B------:R-:W-:-:S03]  /*0210*/  SHF.R.U32.HI R204, RZ, 0x2, R204 ;  /* 0x00000002ffcc7819 */ /* 0x000fc600000116cc */
[----:B-1----:R-:W-:Y:S01]  /*0220*/  IMAD.WIDE.U32 R2, R205, -0x2daee0ad, RZ ;  /* 0xd2511f53cd027825 */ /* 0x002fe200078e00ff */
[----:B--2---:R-:W-:Y:S01]  /*0230*/  LOP3.LUT R6, R5, UR4, R204, 0x96, !PT ;  /* 0x0000000405067c12 */ /* 0x004fe2000f8e96cc */
[----:B------:R-:W-:-:S03]  /*0240*/  UIADD3 UR9, UR4, -0x61c88647, URZ ;  /* 0x9e3779b904097890 */ /* 0x000fc6000fffe03f */
[----:B----4-:R-:W-:Y:S01]  /*0250*/  LOP3.LUT R20, R3, UR5, RZ, 0x3c, !PT ;  /* 0x0000000503147c12 */ /* 0x010fe2000f8e3cff */
[----:B------:R-:W-:Y:S01]  /*0260*/  UIADD3 UR10, UR5, -0x4498517b, URZ ;  /* 0xbb67ae85050a7890 */ /* 0x000fe2000fffe03f */
[----:B------:R-:W-:-:S04]  /*0270*/  IMAD.WIDE.U32 R6, R6, -0x2daee0ad, RZ ;  /* 0xd2511f5306067825 */ /* 0x000fc800078e00ff */
[----:B------:R-:W-:Y:S01]  /*0280*/  IMAD.WIDE.U32 R20, R20, -0x326172a9, RZ ;  /* 0xcd9e8d5714147825 */ /* 0x000fe200078e00ff */
[----:B------:R-:W-:Y:S01]  /*0290*/  LOP3.LUT R5, R7, UR10, R2, 0x96, !PT ;  /* 0x0000000a07057c12 */ /* 0x000fe2000f8e9602 */
[----:B------:R-:W-:-:S03]  /*02a0*/  UIADD3 UR11, UR4, 0x3c6ef372, URZ ;  /* 0x3c6ef372040b7890 */ /* 0x000fc6000fffe03f */
[----:B------:R-:W-:Y:S01]  /*02b0*/  LOP3.LUT R2, R21, UR9, R4, 0x96, !PT ;  /* 0x0000000915027c12 */ /* 0x000fe2000f8e9604 */
        /* <DEDUP_REMOVED lines=9> */
[----:B------:R-:W-:-:S04]  /*0350*/  LOP3.LUT R24, R21, UR14, R2, 0x96, !PT ;  /* 0x0000000e15187c12 */ /* 0x000fc8000f8e9602 */
[----:B------:R-:W-:Y:S02]  /*0360*/  LOP3.LUT R2, R23, UR13, R4, 0x96, !PT ;  /* 0x0000000d17027c12 */ /* 0x000fe4000f8e9604 */
[----:B------:R0:W5:Y:S04]  /*0370*/  @P0 LDG.E.128 R4, [R92.64+0x600] ;  /* 0x000600065c040981 */ /* 0x000168000c1e1d00 */
[----:B0-----:R-:W5:Y:S01]  /*0380*/  @P0 LDG.E.128 R92, [R92.64+0xe00] ;  /* 0x000e00065c5c0981 */ /* 0x001f62000c1e1d00 */
[----:B------:R-:W-:Y:S01]  /*0390*/  UIADD3 UR15, UR4, 0x78dde6e4, URZ ;  /* 0x78dde6e4040f7890 */ /* 0x000fe2000fffe03f */
        /* <DEDUP_REMOVED lines=9> */
[----:B------:R-:W-:-:S04]  /*0430*/  LOP3.LUT R25, R21, UR18, R2, 0x96, !PT ;  /* 0x0000001215197c12 */ /* 0x000fc8000f8e9602 */
[----:B------:R-:W-:Y:S01]  /*0440*/  LOP3.LUT R2, R23, UR17, R24, 0x96, !PT ;  /* 0x0000001117027c12 */ /* 0x000fe2000f8e9618 */
[----:B------:R-:W-:-:S04]  /*0450*/  UIADD3 UR20, UR5, 0x646e171e, URZ ;  /* 0x646e171e05147890 */ /* 0x000fc8000fffe03f */
[----:B------:R-:W-:Y:S01]  /*0460*/  IMAD.WIDE.U32 R2, R2, -0x2daee0ad, RZ ;  /* 0xd2511f5302027825 */ /* 0x000fe200078e00ff */
[----:B------:R-:W-:-:S03]  /*0470*/  UIADD3 UR19, UR4, -0x4ab325aa, URZ ;  /* 0xb54cda5604137890 */ /* 0x000fc6000fffe03f */
[----:B------:R-:W-:Y:S01]  /*0480*/  IMAD.WIDE.U32 R24, R25, -0x326172a9, RZ ;  /* 0xcd9e8d5719187825 */ /* 0x000fe200078e00ff */
[----:B------:R-:W-:Y:S02]  /*0490*/  LOP3.LUT R26, R3, UR20, R20, 0x96, !PT ;  /* 0x00000014031a7c12 */ /* 0x000fe4000f8e9614 */
[----:B------:R-:W-:Y:S02]  /*04a0*/  SHF.R.U32.HI R3, RZ, 0x5, R27 ;  /* 0x00000005ff037819 */ /* 0x000fe4000001161b */
[----:B------:R-:W-:-:S03]  /*04b0*/  LOP3.LUT R22, R25, UR19, R22, 0x96, !PT ;  /* 0x0000001319167c12 */ /* 0x000fc6000f8e9616 */
[----:B------:R-:W-:Y:S01]  /*04c0*/  IMAD R203, R28, 0x4, R3 ;  /* 0x000000041ccb7824 */ /* 0x000fe200078e0203 */
[----:B------:R-:W-:Y:S01]  /*04d0*/  UIADD3 UR21, UR4, 0x5384540f, URZ ;  /* 0x5384540f04157890 */ /* 0x000fe2000fffe03f */
[----:B------:R-:W-:Y:S01]  /*04e0*/  IMAD.SHL.U32 R0, R27, 0x10, RZ ;  /* 0x000000101b007824 */ /* 0x000fe200078e00ff */
[----:B------:R-:W-:Y:S01]  /*04f0*/  UIADD3 UR22, UR5, 0x1fd5c5a3, URZ ;  /* 0x1fd5c5a305167890 */ /* 0x000fe2000fffe03f */
[----:B------:R-:W-:Y:S01]  /*0500*/  IMAD.WIDE.U32 R22, R22, -0x2daee0ad, RZ ;  /* 0xd2511f5316167825 */ /* 0x000fe200078e00ff */
[----:B------:R-:W-:-:S03]  /*0510*/  ISETP.GE.AND P1, PT, R203, c[0x0][0x164], PT ;  /* 0x00005900cb007a0c */ /* 0x000fc60003f26270 */
[----:B------:R-:W-:Y:S01]  /*0520*/  IMAD.WIDE.U32 R26, R26, -0x326172a9, RZ ;  /* 0xcd9e8d571a1a7825 */ /* 0x000fe200078e00ff */
[----:B------:R-:W-:Y:S02]  /*0530*/  LOP3.LUT R208, R23, UR22, R2, 0x96, !PT ;  /* 0x0000001617d07c12 */ /* 0x000fe4000f8e9602 */
[----:B------:R-:W-:Y:S02]  /*0540*/  LOP3.LUT R0, R0, 0x1f0, RZ, 0xc0, !PT ;  /* 0x000001f000007812 */ /* 0x000fe400078ec0ff */
[----:B------:R-:W-:Y:S01]  /*0550*/  LOP3.LUT R207, R27, UR21, R24, 0x96, !PT ;  /* 0x000000151bcf7c12 */ /* 0x000fe2000f8e9618 */
[----:B------:R-:W-:Y:S01]  /*0560*/  UIADD3 UR23, UR4, -0xe443238, URZ ;  /* 0xf1bbcdc804177890 */ /* 0x000fe2000fffe03f */
[----:B------:R-:W-:Y:S01]  /*0570*/  LEA R20, P2, R182, c[0x0][0x1c8], 0x4 ;  /* 0x00007200b6147a11 */ /* 0x000fe200078420ff */
[----:B------:R-:W-:Y:S01]  /*0580*/  UIADD3 UR24, UR5, -0x24c28bd8, URZ ;  /* 0xdb3d742805187890 */ /* 0x000fe2000fffe03f */
[----:B------:R-:W-:Y:S01]  /*0590*/  IADD3 R60, P3, R0, c[0x0][0x1c8], RZ ;  /* 0x00007200003c7a10 */ /* 0x000fe20007f7e0ff */
[----:B------:R-:W-:-:S04]  /*05a0*/  IMAD.HI.U32 R23, R208, -0x326172a9, RZ ;  /* 0xcd9e8d57d0177827 */ /* 0x000fc800078e00ff */
[----:B------:R-:W-:Y:S01]  /*05b0*/  IMAD.HI.U32 R3, R207, -0x2daee0ad, RZ ;  /* 0xd2511f53cf037827 */ /* 0x000fe200078e00ff */
[----:B------:R-:W-:-:S03]  /*05c0*/  LOP3.LUT R200, R23, UR23, R26, 0x96, !PT ;  /* 0x0000001717c87c12 */ /* 0x000fc6000f8e961a */
[----:B------:R-:W-:Y:S01]  /*05d0*/  IMAD.X R21, RZ, RZ, c[0x0][0x1cc], P2 ;  /* 0x00007300ff157624 */ /* 0x000fe200010e06ff */
[----:B------:R-:W-:Y:S01]  /*05e0*/  LOP3.LUT R202, R3, UR24, R22, 0x96, !PT ;  /* 0x0000001803ca7c12 */ /* 0x000fe2000f8e9616 */
[----:B------:R-:W-:Y:S01]  /*05f0*/  IMAD.X R61, RZ, RZ, c[0x0][0x1cc], P3 ;  /* 0x00007300ff3d7624 */ /* 0x000fe200018e06ff */
[----:B------:R-:W-:Y:S06]  /*0600*/  @P1 EXIT ;  /* 0x000000000000194d */ /* 0x000fec0003800000 */
[----:B------:R-:W5:Y:S02]  /*0610*/  LDG.E.128 R60, [R60.64+0xe00] ;  /* 0x000e00063c3c7981 */ /* 0x000f64000c1e1d00 */
        /* <DEDUP_REMOVED lines=23> */
[----:B------:R-:W-:Y:S01]  /*0790*/  IMAD R207, R207, -0x2daee0ad, RZ ;  /* 0xd2511f53cfcf7824 */ /* 0x000fe200078e02ff */
[----:B------:R0:W5:Y:S01]  /*07a0*/  LDG.E.128 R88, [R20.64] ;  /* 0x0000000614587981 */ /* 0x000162000c1e1d00 */
[----:B------:R-:W-:-:S02]  /*07b0*/  IMAD R208, R208, -0x326172a9, RZ ;  /* 0xcd9e8d57d0d07824 */ /* 0x000fc400078e02ff */
[----:B------:R-:W-:Y:S01]  /*07c0*/  IMAD.HI.U32 R97, R202, -0x326172a9, RZ ;  /* 0xcd9e8d57ca617827 */ /* 0x000fe200078e00ff */
[----:B------:R0:W5:Y:S01]  /*07d0*/  LDG.E.128 R84, [R20.64+0x200] ;  /* 0x0002000614547981 */ /* 0x000162000c1e1d00 */
[--C-:B------:R-:W-:Y:S02]  /*07e0*/  PRMT R177, RZ, 0x5410, R18.reuse ;  /* 0x00005410ffb17816 */ /* 0x100fe40000000012 */
[----:B------:R-:W-:Y:S01]  /*07f0*/  IMAD.HI.U32 R96, R200, -0x2daee0ad, RZ ;  /* 0xd2511f53c8607827 */ /* 0x000fe200078e00ff */
[----:B------:R0:W5:Y:S01]  /*0800*/  LDG.E.128 R80, [R20.64+0x400] ;  /* 0x0004000614507981 */ /* 0x000162000c1e1d00 */
[----:B------:R-:W-:Y:S01]  /*0810*/  PRMT R176, RZ, 0x7610, R18 ;  /* 0x00007610ffb07816 */ /* 0x000fe20000000012 */
[----:B------:R-:W-:Y:S01]  /*0820*/  BSSY B0, `(.L_x_22800) ;  /* 0x0001b27000007945 */ /* 0x000fe20003800000 */
        /* <DEDUP_REMOVED lines=13> */
[----:B------:R1:W5:Y:S01]  /*0900*/  LDG.E.128 R56, [R2.64] ;  /* 0x0000000602387981 */ /* 0x000362000c1e1d00 */
[----:B------:R-:W-:Y:S02]  /*0910*/  PRMT R170, RZ, 0x7610, R13 ;  /* 0x00007610ffaa7816 */ /* 0x000fe4000000000d */
[--C-:B------:R-:W-:Y:S01]  /*0920*/  PRMT R169, RZ, 0x5410, R14.reuse ;  /* 0x00005410ffa97816 */ /* 0x100fe2000000000e */
[----:B------:R1:W5:Y:S01]  /*0930*/  LDG.E.128 R52, [R2.64+0x200] ;  /* 0x0002000602347981 */ /* 0x000362000c1e1d00 */
[----:B------:R-:W-:Y:S02]  /*0940*/  PRMT R168, RZ, 0x7610, R14 ;  /* 0x00007610ffa87816 */ /* 0x000fe4000000000e */
[--C-:B------:R-:W-:Y:S01]  /*0950*/  PRMT R27, RZ, 0x5410, R15.reuse ;  /* 0x00005410ff1b7816 */ /* 0x100fe2000000000f */
[----:B------:R1:W5:Y:S01]  /*0960*/  LDG.E.128 R48, [R2.64+0x400] ;  /* 0x0004000602307981 */ /* 0x000362000c1e1d00 */
[----:B------:R-:W-:-:S02]  /*0970*/  PRMT R26, RZ, 0x7610, R15 ;  /* 0x00007610ff1a7816 */ /* 0x000fc4000000000f */
[--C-:B0-----:R-:W-:Y:S01]  /*0980*/  PRMT R21, RZ, 0x5410, R10.reuse ;  /* 0x00005410ff157816 */ /* 0x101fe2000000000a */
        /* <DEDUP_REMOVED lines=10> */
[--C-:B------:R-:W-:Y:S01]  /*0a30*/  PRMT R23, RZ, 0x5410, R9.reuse ;  /* 0x00005410ff177816 */ /* 0x100fe20000000009 */
        /* <DEDUP_REMOVED lines=34> */
[----:B------:R-:W-:Y:S02]  /*0c60*/  LOP3.LUT R201, R201, 0x3, RZ, 0xc0, !PT ;  /* 0x00000003c9c97812 */ /* 0x000fe400078ec0ff */
        /* <DEDUP_REMOVED lines=8> */
.L_x_23398:
[----:B------:R-:W-:-:S04]  /*0cf0*/  IMAD.MOV.U32 R110, RZ, RZ, 0x4 ;  /* 0x00000004ff6e7424 */ /* 0x000fc800078e00ff */
[----:B------:R-:W-:-:S06]  /*0d00*/  IMAD.WIDE R104, R203, R110, c[0x0][0x1d0] ;  /* 0x00007400cb687625 */ /* 0x000fcc00078e026e */
[----:B------:R-:W2:Y:S01]  /*0d10*/  LDG.E R104, [R104.64] ;  /* 0x0000000668687981 */ /* 0x000ea2000c1e1900 */
[----:B------:R-:W-:Y:S01]  /*0d20*/  ISETP.NE.U32.AND P0, PT, RZ, c[0x0][0x180], PT ;  /* 0x00006000ff007a0c */ /* 0x000fe20003f05070 */
[C---:B------:R-:W-:Y:S02]  /*0d30*/  IMAD R106, R203.reuse, c[0x0][0x168], RZ ;  /* 0x00005a00cb6a7a24 */ /* 0x040fe400078e02ff */
[----:B------:R-:W-:Y:S01]  /*0d40*/  IMAD.MOV.U32 R225, RZ, RZ, RZ ;  /* 0x000000ffffe17224 */ /* 0x000fe200078e00ff */
[----:B------:R-:W-:Y:S01]  /*0d50*/  ISETP.NE.AND.EX P0, PT, RZ, c[0x0][0x184], PT, P0 ;  /* 0x00006100ff007a0c */ /* 0x000fe20003f05300 */
[----:B------:R-:W-:Y:S01]  /*0d60*/  IMAD.WIDE R110, R203, R110, c[0x0][0x1d8] ;  /* 0x00007600cb6e7625 */ /* 0x000fe200078e026e */
[----:B------:R-:W-:-:S04]  /*0d70*/  SHF.R.S32.HI R107, RZ, 0x1f, R106 ;  /* 0x0000001fff6b7819 */ /* 0x000fc8000001146a */
[----:B------:R-:W-:Y:S01]  /*0d80*/  LEA.HI R107, R107, R106, RZ, 0x3 ;  /* 0x0000006a6b6b7211 */ /* 0x000fe200078f18ff */
[----:B-----5:R0:W5:Y:S03]  /*0d90*/  LDG.E R224, [R110.64] ;  /* 0x000000066ee07981 */ /* 0x020166000c1e1900 */
[----:B------:R-:W-:-:S03]  /*0da0*/  LEA.HI.SX32 R233, R107, R182, 0x1d ;  /* 0x000000b66be97211 */ /* 0x000fc600078feaff */
[----:B------:R-:W-:-:S05]  /*0db0*/  @P0 MOV R106, 0x20 ;  /* 0x00000020006a0802 */ /* 0x000fca0000000f00 */
[----:B------:R-:W-:-:S05]  /*0dc0*/  @P0 IMAD.WIDE.U32 R106, R233, R106, c[0x0][0x180] ;  /* 0x00006000e96a0625 */ /* 0x000fca00078e006a */
[----:B------:R-:W3:Y:S04]  /*0dd0*/  @P0 LDG.E.128 R92, [R106.64] ;  /* 0x000000066a5c0981 */ /* 0x000ee8000c1e1d00 */
[----:B------:R0:W5:Y:S01]  /*0de0*/  @P0 LDG.E.128 R96, [R106.64+0x10] ;  /* 0x000010066a600981 */ /* 0x000162000c1e1d00 */
[----:B--2---:R-:W-:-:S13]  /*0df0*/  ISETP.GE.AND P2, PT, R104, 0x1, PT ;  /* 0x000000016800780c */ /* 0x004fda0003f46270 */
[----:B------:R-:W-:-:S05]  /*0e00*/  @P2 IADD3 R108, R104, -0x1, RZ ;  /* 0xffffffff686c2810 */ /* 0x000fca0007ffe0ff */
[----:B------:R-:W-:-:S05]  /*0e10*/  @P2 IMAD R108, R108, c[0x0][0x168], RZ ;  /* 0x00005a006c6c2a24 */ /* 0x000fca00078e02ff */
[----:B------:R-:W-:-:S04]  /*0e20*/  @P2 SHF.R.S32.HI R109, RZ, 0x1f, R108 ;  /* 0x0000001fff6d2819 */ /* 0x000fc8000001146c */
[----:B------:R-:W-:Y:S01]  /*0e30*/  @P2 LEA.HI R109, R109, R108, RZ, 0x3 ;  /* 0x0000006c6d6d2211 */ /* 0x000fe200078f18ff */
[----:B------:R-:W-:-:S03]  /*0e40*/  @P2 IMAD.MOV.U32 R108, RZ, RZ, 0x10 ;  /* 0x00000010ff6c2424 */ /* 0x000fc600078e00ff */
[----:B------:R-:W-:-:S05]  /*0e50*/  @P2 LEA.HI.SX32 R225, R109, R182, 0x1d ;  /* 0x000000b66de12211 */ /* 0x000fca00078feaff */
[----:B------:R-:W-:-:S05]  /*0e60*/  @P2 IMAD.WIDE.U32 R108, R225, R108, c[0x0][0x170] ;  /* 0x00005c00e16c2625 */ /* 0x000fca00078e006c */
[----:B------:R0:W5:Y:S01]  /*0e70*/  @P2 LDG.E.128 R100, [R108.64] ;  /* 0x000000066c642981 */ /* 0x000162000c1e1d00 */
[----:B------:R-:W-:Y:S01]  /*0e80*/  ISETP.GT.AND P3, PT, R104, RZ, PT ;  /* 0x000000ff6800720c */ /* 0x000fe20003f64270 */
[----:B------:R-:W-:Y:S01]  /*0e90*/  BSSY B1, `(.L_x_22801) ;  /* 0x000005e000017945 */ /* 0x000fe20003800000 */
[----:B------:R-:W-:-:S11]  /*0ea0*/  SHF.R.S32.HI R232, RZ, 0x1f, R203 ;  /* 0x0000001fffe87819 */ /* 0x000fd600000114cb */
[----:B------:R-:W-:-:S04]  /*0eb0*/  @!P3 ISETP.NE.U32.AND P1, PT, RZ, c[0x0][0x180], PT ;  /* 0x00006000ff00ba0c */ /* 0x000fc80003f25070 */
[----:B------:R-:W-:Y:S01]  /*0ec0*/  @!P3 ISETP.NE.AND.EX P1, PT, RZ, c[0x0][0x184], PT, P1 ;  /* 0x00006100ff00ba0c */ /* 0x000fe20003f25310 */
[----:B------:R-:W-:-:S03]  /*0ed0*/  @!P3 IMAD.MOV.U32 R112, RZ, RZ, R201 ;  /* 0x000000ffff70b224 */ /* 0x000fc600078e00c9 */
[----:B---3--:R-:W-:Y:S01]  /*0ee0*/  @!P3 FSEL R104, R92, RZ, P1 ;  /* 0x000000ff5c68b208 */ /* 0x008fe20000800000 */
        /* <DEDUP_REMOVED lines=13> */
.L_x_22804:
[----:B------:R-:W-:Y:S02]  /*0fc0*/  IMAD.MOV.U32 R113, RZ, RZ, R202 ;  /* 0x000000ffff717224 */ /* 0x000fe400078e00ca */
.L_x_22805:
[----:B------:R-:W-:Y:S05]  /*0fd0*/  BSYNC B2 ;  /* 0x0000000000027941 */ /* 0x000fea0003800000 */
.L_x_22803:
        /* <DEDUP_REMOVED lines=16> */
.L_x_22809:
[----:B------:R-:W-:Y:S05]  /*10e0*/  BSYNC B3 ;  /* 0x0000000000037941 */ /* 0x000fea0003800000 */
.L_x_22808:
        /* <DEDUP_REMOVED lines=43> */
.L_x_22807:
[----:B------:R-:W-:Y:S05]  /*13a0*/  BSYNC B2 ;  /* 0x0000000000027941 */ /* 0x000fea0003800000 */
.L_x_22806:
        /* <DEDUP_REMOVED lines=10> */
[----:B------:R-:W-:-:S04]  /*1450*/  FMUL.FTZ R104, R105, R104 ;  /* 0x0000006869687220 */ /* 0x000fc80000410000 */
[----:B------:R-:W-:Y:S02]  /*1460*/  @P0 FADD.FTZ R104, R92, R104 ;  /* 0x000000685c680221 */ /* 0x000fe40000010000 */
.L_x_22802:
[----:B0-----:R-:W-:Y:S05]  /*1470*/  BSYNC B1 ;  /* 0x0000000000017941 */ /* 0x001fea0003800000 */
.L_x_22801:
        /* <DEDUP_REMOVED lines=18> */
.L_x_22813:
[----:B------:R-:W-:Y:S02]  /*15a0*/  IMAD.MOV.U32 R116, RZ, RZ, R202 ;  /* 0x000000ffff747224 */ /* 0x000fe400078e00ca */
.L_x_22814:
[----:B------:R-:W-:Y:S05]  /*15b0*/  BSYNC B2 ;  /* 0x0000000000027941 */ /* 0x000fea0003800000 */
.L_x_22812:
        /* <DEDUP_REMOVED lines=16> */
.L_x_22818:
[----:B------:R-:W-:Y:S05]  /*16c0*/  BSYNC B3 ;  /* 0x0000000000037941 */ /* 0x000fea0003800000 */
.L_x_22817:
        /* <DEDUP_REMOVED lines=43> */
.L_x_22816:
[----:B------:R-:W-:Y:S05]  /*1980*/  BSYNC B2 ;  /* 0x0000000000027941 */ /* 0x000fea0003800000 */
.L_x_22815:
        /* <DEDUP_REMOVED lines=12> */
.L_x_22811:
[----:B------:R-:W-:Y:S05]  /*1a50*/  BSYNC B1 ;  /* 0x0000000000017941 */ /* 0x000fea0003800000 */
.L_x_22810:
        /* <DEDUP_REMOVED lines=18> */
.L_x_22822:
[----:B------:R-:W-:Y:S02]  /*1b80*/  IMAD.MOV.U32 R116, RZ, RZ, R202 ;  /* 0x000000ffff747224 */ /* 0x000fe400078e00ca */
.L_x_22823:
[----:B------:R-:W-:Y:S05]  /*1b90*/  BSYNC B2 ;  /* 0x0000000000027941 */ /* 0x000fea0003800000 */
.L_x_22821:
        /* <DEDUP_REMOVED lines=16> */
.L_x_22827:
[----:B------:R-:W-:Y:S05]  /*1ca0*/  BSYNC B3 ;  /* 0x0000000000037941 */ /* 0x000fea0003800000 */
.L_x_22826:
        /* <DEDUP_REMOVED lines=43> */
.L_x_22825:
[----:B------:R-:W-:Y:S05]  /*1f60*/  BSYNC B2 ;  /* 0x0000000000027941 */ /* 0x000fea0003800000 */
.L_x_22824:
        /* <DEDUP_REMOVED lines=12> */
.L_x_22820:
[----:B------:R-:W-:Y:S05]  /*2030*/  BSYNC B1 ;  /* 0x0000000000017941 */ /* 0x000fea0003800000 */
.L_x_22819:
        /* <DEDUP_REMOVED lines=18> */
.L_x_22831:
[----:B------:R-:W-:Y:S02]  /*2160*/  MOV R116, R202 ;  /* 0x000000ca00747202 */ /* 0x000fe40000000f00 */
.L_x_22832:
[----:B------:R-:W-:Y:S05]  /*2170*/  BSYNC B2 ;  /* 0x0000000000027941 */ /* 0x000fea0003800000 */
.L_x_22830:
        /* <DEDUP_REMOVED lines=16> */
.L_x_22836:
[----:B------:R-:W-:Y:S05]  /*2280*/  BSYNC B3 ;  /* 0x0000000000037941 */ /* 0x000fea0003800000 */
.L_x_22835:
        /* <DEDUP_REMOVED lines=43> */
.L_x_22834:
[----:B------:R-:W-:Y:S05]  /*2540*/  BSYNC B2 ;  /* 0x0000000000027941 */ /* 0x000fea0003800000 */
.L_x_22833:
        /* <DEDUP_REMOVED lines=12> */
.L_x_22829:
[----:B------:R-:W-:Y:S05]  /*2610*/  BSYNC B1 ;  /* 0x0000000000017941 */ /* 0x000fea0003800000 */
.L_x_22828:
        /* <DEDUP_REMOVED lines=18> */
.L_x_22840:
[----:B------:R-:W-:Y:S02]  /*2740*/  IMAD.MOV.U32 R116, RZ, RZ, R202 ;  /* 0x000000ffff747224 */ /* 0x000fe400078e00ca */
.L_x_22841:
[----:B------:R-:W-:Y:S05]  /*2750*/  BSYNC B2 ;  /* 0x0000000000027941 */ /* 0x000fea0003800000 */
.L_x_22839:
        /* <DEDUP_REMOVED lines=16> */
.L_x_22845:
[----:B------:R-:W-:Y:S05]  /*2860*/  BSYNC B3 ;  /* 0x0000000000037941 */ /* 0x000fea0003800000 */
.L_x_22844:
        /* <DEDUP_REMOVED lines=43> */
.L_x_22843:
[----:B------:R-:W-:Y:S05]  /*2b20*/  BSYNC B2 ;  /* 0x0000000000027941 */ /* 0x000fea0003800000 */
.L_x_22842:
[----:B------:R-:W0:Y:S01]  /*2b30*/  I2F.U32 R108, R116 ;  /* 0x00000074006c7306 */ /* 0x000e220000201000 */
[----:B------:R-:W-:Y:S01]  /*2b40*/  PRMT R109, RZ, 0x5410, R102 ;  /* 0x00005410ff6d7816 */ /* 0x000fe20000000066 */
        /* <DEDUP_REMOVED lines=10> */
.L_x_22838:
[----:B------:R-:W-:Y:S05]  /*2bf0*/  BSYNC B1 ;  /* 0x0000000000017941 */ /* 0x000fea0003800000 */
.L_x_22837:
        /* <DEDUP_REMOVED lines=18> */
.L_x_22849:
[----:B------:R-:W-:Y:S02]  /*2d20*/  IMAD.MOV.U32 R118, RZ, RZ, R202 ;  /* 0x000000ffff767224 */ /* 0x000fe400078e00ca */
.L_x_22850:
[----:B------:R-:W-:Y:S05]  /*2d30*/  BSYNC B2 ;  /* 0x0000000000027941 */ /* 0x000fea0003800000 */
.L_x_22848:
        /* <DEDUP_REMOVED lines=16> */
.L_x_22854:
[----:B------:R-:W-:Y:S05]  /*2e40*/  BSYNC B3 ;  /* 0x0000000000037941 */ /* 0x000fea0003800000 */
.L_x_22853:
        /* <DEDUP_REMOVED lines=43> */
.L_x_22852:
[----:B------:R-:W-:Y:S05]  /*3100*/  BSYNC B2 ;  /* 0x0000000000027941 */ /* 0x000fea0003800000 */
.L_x_22851:
[----:B------:R-:W0:Y:S01]  /*3110*/  I2F.U32 R109, R118 ;  /* 0x00000076006d7306 */ /* 0x000e220000201000 */
[----:B------:R-:W-:Y:S01]  /*3120*/  HFMA2.MMA R112, -RZ, RZ, 0.1171875, 0 ;  /* 0x2f800000ff707435 */ /* 0x000fe200000001ff */
[----:B------:R-:W-:-:S05]  /*3130*/  PRMT R110, RZ, 0x7610, R102 ;  /* 0x00007610ff6e7816 */ /* 0x000fca0000000066 */
        /* <DEDUP_REMOVED lines=9> */
.L_x_22847:
[----:B------:R-:W-:Y:S05]  /*31d0*/  BSYNC B1 ;  /* 0x0000000000017941 */ /* 0x000fea0003800000 */
.L_x_22846:
        /* <DEDUP_REMOVED lines=18> */
.L_x_22858:
[----:B------:R-:W-:Y:S02]  /*3300*/  IMAD.MOV.U32 R118, RZ, RZ, R202 ;  /* 0x000000ffff767224 */ /* 0x000fe400078e00ca */
.L_x_22859:
[----:B------:R-:W-:Y:S05]  /*3310*/  BSYNC B2 ;  /* 0x0000000000027941 */ /* 0x000fea0003800000 */
.L_x_22857:
        /* <DEDUP_REMOVED lines=16> */
.L_x_22863:
[----:B------:R-:W-:Y:S05]  /*3420*/  BSYNC B3 ;  /* 0x0000000000037941 */ /* 0x000fea0003800000 */
.L_x_22862:
        /* <DEDUP_REMOVED lines=43> */
.L_x_22861:
[----:B------:R-:W-:Y:S05]  /*36e0*/  BSYNC B2 ;  /* 0x0000000000027941 */ /* 0x000fea0003800000 */
.L_x_22860:
        /* <DEDUP_REMOVED lines=12> */
.L_x_22856:
[----:B------:R-:W-:Y:S05]  /*37b0*/  BSYNC B1 ;  /* 0x0000000000017941 */ /* 0x000fea0003800000 */
.L_x_22855:
        /* <DEDUP_REMOVED lines=18> */
.L_x_22867:
[----:B------:R-:W-:Y:S02]  /*38e0*/  IMAD.MOV.U32 R121, RZ, RZ, R202 ;  /* 0x000000ffff797224 */ /* 0x000fe400078e00ca */
.L_x_22868:
[----:B------:R-:W-:Y:S05]  /*38f0*/  BSYNC B2 ;  /* 0x0000000000027941 */ /* 0x000fea0003800000 */
.L_x_22866:
        /* <DEDUP_REMOVED lines=16> */
.L_x_22872:
[----:B------:R-:W-:Y:S05]  /*3a00*/  BSYNC B3 ;  /* 0x0000000000037941 */ /* 0x000fea0003800000 */
.L_x_22871:
        /* <DEDUP_REMOVED lines=43> */
.L_x_22870:
[----:B------:R-:W-:Y:S05]  /*3cc0*/  BSYNC B2 ;  /* 0x0000000000027941 */ /* 0x000fea0003800000 */
.L_x_22869:
        /* <DEDUP_REMOVED lines=12> */
.L_x_22865:
[----:B------:R-:W-:Y:S05]  /*3d90*/  BSYNC B1 ;  /* 0x0000000000017941 */ /* 0x000fea0003800000 */
.L_x_22864:
        /* <DEDUP_REMOVED lines=30> */
.L_x_22874:
[----:B------:R-:W-:Y:S05]  /*3f80*/  BSYNC B1 ;  /* 0x0000000000017941 */ /* 0x000fea0003800000 */
.L_x_22873:
        /* <DEDUP_REMOVED lines=22> */
.L_x_22878:
[----:B------:R-:W-:Y:S02]  /*40f0*/  IMAD.MOV.U32 R121, RZ, RZ, R202 ;  /* 0x000000ffff797224 */ /* 0x000fe400078e00ca */
.L_x_22879:
[----:B------:R-:W-:Y:S05]  /*4100*/  BSYNC B2 ;  /* 0x0000000000027941 */ /* 0x000fea0003800000 */
.L_x_22877:
        /* <DEDUP_REMOVED lines=16> */
.L_x_22883:
[----:B------:R-:W-:Y:S05]  /*4210*/  BSYNC B3 ;  /* 0x0000000000037941 */ /* 0x000fea0003800000 */
.L_x_22882:
        /* <DEDUP_REMOVED lines=43> */
.L_x_22881:
[----:B------:R-:W-:Y:S05]  /*44d0*/  BSYNC B2 ;  /* 0x0000000000027941 */ /* 0x000fea0003800000 */
.L_x_22880:
        /* <DEDUP_REMOVED lines=10> */
[----:B------:R-:W-:-:S04]  /*4580*/  FMUL.FTZ R112, R112, R113 ;  /* 0x0000007170707220 */ /* 0x000fc80000410000 */
[----:B------:R-:W-:Y:S02]  /*4590*/  @P0 FADD.FTZ R112, R92, R112 ;  /* 0x000000705c700221 */ /* 0x000fe40000010000 */
.L_x_22876:
[----:B0-----:R-:W-:Y:S05]  /*45a0*/  BSYNC B1 ;  /* 0x0000000000017941 */ /* 0x001fea0003800000 */
.L_x_22875:
        /* <DEDUP_REMOVED lines=18> */
.L_x_22887:
[----:B------:R-:W-:Y:S02]  /*46d0*/  MOV R122, R202 ;  /* 0x000000ca007a7202 */ /* 0x000fe40000000f00 */
.L_x_22888:
[----:B------:R-:W-:Y:S05]  /*46e0*/  BSYNC B2 ;  /* 0x0000000000027941 */ /* 0x000fea0003800000 */
.L_x_22886:
        /* <DEDUP_REMOVED lines=16> */
.L_x_22892:
[----:B------:R-:W-:Y:S05]  /*47f0*/  BSYNC B3 ;  /* 0x0000000000037941 */ /* 0x000fea0003800000 */
.L_x_22891:
        /* <DEDUP_REMOVED lines=43> */
.L_x_22890:
[----:B------:R-:W-:Y:S05]  /*4ab0*/  BSYNC B2 ;  /* 0x0000000000027941 */ /* 0x000fea0003800000 */
.L_x_22889:
        /* <DEDUP_REMOVED lines=12> */
.L_x_22885:
[----:B------:R-:W-:Y:S05]  /*4b80*/  BSYNC B1 ;  /* 0x0000000000017941 */ /* 0x000fea0003800000 */
.L_x_22884:
        /* <DEDUP_REMOVED lines=18> */
.L_x_22896:
[----:B------:R-:W-:Y:S02]  /*4cb0*/  IMAD.MOV.U32 R122, RZ, RZ, R202 ;  /* 0x000000ffff7a7224 */ /* 0x000fe400078e00ca */
.L_x_22897:
[----:B------:R-:W-:Y:S05]  /*4cc0*/  BSYNC B2 ;  /* 0x0000000000027941 */ /* 0x000fea0003800000 */
.L_x_22895:
        /* <DEDUP_REMOVED lines=16> */
.L_x_22901:
[----:B------:R-:W-:Y:S05]  /*4dd0*/  BSYNC B3 ;  /* 0x0000000000037941 */ /* 0x000fea0003800000 */
.L_x_22900:
        /* <DEDUP_REMOVED lines=43> */
.L_x_22899:
[----:B------:R-:W-:Y:S05]  /*5090*/  BSYNC B2 ;  /* 0x0000000000027941 */ /* 0x000fea0003800000 */
.L_x_22898:
        /* <DEDUP_REMOVED lines=12> */
.L_x_22894:
[----:B------:R-:W-:Y:S05]  /*5160*/  BSYNC B1 ;  /* 0x0000000000017941 */ /* 0x000fea0003800000 */
.L_x_22893:
        /* <DEDUP_REMOVED lines=18> */
.L_x_22905:
[----:B------:R-:W-:Y:S02]  /*5290*/  IMAD.MOV.U32 R124, RZ, RZ, R202 ;  /* 0x000000ffff7c7224 */ /* 0x000fe400078e00ca */
.L_x_22906:
[----:B------:R-:W-:Y:S05]  /*52a0*/  BSYNC B2 ;  /* 0x0000000000027941 */ /* 0x000fea0003800000 */
.L_x_22904:
        /* <DEDUP_REMOVED lines=16> */
.L_x_22910:
[----:B------:R-:W-:Y:S05]  /*53b0*/  BSYNC B3 ;  /* 0x0000000000037941 */ /* 0x000fea0003800000 */
.L_x_22909:
        /* <DEDUP_REMOVED lines=43> */
.L_x_22908:
[----:B------:R-:W-:Y:S05]  /*5670*/  BSYNC B2 ;  /* 0x0000000000027941 */ /* 0x000fea0003800000 */
.L_x_22907:
        /* <DEDUP_REMOVED lines=12> */
.L_x_22903:
[----:B------:R-:W-:Y:S05]  /*5740*/  BSYNC B1 ;  /* 0x0000000000017941 */ /* 0x000fea0003800000 */
.L_x_22902:
        /* <DEDUP_REMOVED lines=18> */
.L_x_22914:
[----:B------:R-:W-:Y:S02]  /*5870*/  IMAD.MOV.U32 R124, RZ, RZ, R202 ;  /* 0x000000ffff7c7224 */ /* 0x000fe400078e00ca */
.L_x_22915:
[----:B------:R-:W-:Y:S05]  /*5880*/  BSYNC B2 ;  /* 0x0000000000027941 */ /* 0x000fea0003800000 */
.L_x_22913:
        /* <DEDUP_REMOVED lines=16> */
.L_x_22919:
[----:B------:R-:W-:Y:S05]  /*5990*/  BSYNC B3 ;  /* 0x0000000000037941 */ /* 0x000fea0003800000 */
.L_x_22918:
        /* <DEDUP_REMOVED lines=43> */
.L_x_22917:
[----:B------:R-:W-:Y:S05]  /*5c50*/  BSYNC B2 ;  /* 0x0000000000027941 */ /* 0x000fea0003800000 */
.L_x_22916:
[----:B------:R-:W0:Y:S01]  /*5c60*/  I2F.U32 R116, R124 ;  /* 0x0000007c00747306 */ /* 0x000e220000201000 */
[----:B------:R-:W-:Y:S01]  /*5c70*/  PRMT R119, RZ, 0x5410, R102 ;  /* 0x00005410ff777816 */ /* 0x000fe20000000066 */
        /* <DEDUP_REMOVED lines=10> */
.L_x_22912:
[----:B------:R-:W-:Y:S05]  /*5d20*/  BSYNC B1 ;  /* 0x0000000000017941 */ /* 0x000fea0003800000 */
.L_x_22911:
        /* <DEDUP_REMOVED lines=18> */
.L_x_22923:
[----:B------:R-:W-:Y:S02]  /*5e50*/  IMAD.MOV.U32 R126, RZ, RZ, R202 ;  /* 0x000000ffff7e7224 */ /* 0x000fe400078e00ca */
.L_x_22924:
[----:B------:R-:W-:Y:S05]  /*5e60*/  BSYNC B2 ;  /* 0x0000000000027941 */ /* 0x000fea0003800000 */
.L_x_22922:
        /* <DEDUP_REMOVED lines=16> */
.L_x_22928:
[----:B------:R-:W-:Y:S05]  /*5f70*/  BSYNC B3 ;  /* 0x0000000000037941 */ /* 0x000fea0003800000 */
.L_x_22927:
        /* <DEDUP_REMOVED lines=43> */
.L_x_22926:
[----:B------:R-:W-:Y:S05]  /*6230*/  BSYNC B2 ;  /* 0x0000000000027941 */ /* 0x000fea0003800000 */
.L_x_22925:
        /* <DEDUP_REMOVED lines=12> */
.L_x_22921:
[----:B------:R-:W-:Y:S05]  /*6300*/  BSYNC B1 ;  /* 0x0000000000017941 */ /* 0x000fea0003800000 */
.L_x_22920:
        /* <DEDUP_REMOVED lines=18> */
.L_x_22932:
[----:B------:R-:W-:Y:S02]  /*6430*/  IMAD.MOV.U32 R126, RZ, RZ, R202 ;  /* 0x000000ffff7e7224 */ /* 0x000fe400078e00ca */
.L_x_22933:
[----:B------:R-:W-:Y:S05]  /*6440*/  BSYNC B2 ;  /* 0x0000000000027941 */ /* 0x000fea0003800000 */
.L_x_22931:
        /* <DEDUP_REMOVED lines=16> */
.L_x_22937:
[----:B------:R-:W-:Y:S05]  /*6550*/  BSYNC B3 ;  /* 0x0000000000037941 */ /* 0x000fea0003800000 */
.L_x_22936:
        /* <DEDUP_REMOVED lines=43> */
.L_x_22935:
[----:B------:R-:W-:Y:S05]  /*6810*/  BSYNC B2 ;  /* 0x0000000000027941 */ /* 0x000fea0003800000 */
.L_x_22934:
        /* <DEDUP_REMOVED lines=12> */
.L_x_22930:
[----:B------:R-:W-:Y:S05]  /*68e0*/  BSYNC B1 ;  /* 0x0000000000017941 */ /* 0x000fea0003800000 */
.L_x_22929:
        /* <DEDUP_REMOVED lines=18> */
.L_x_22941:
[----:B------:R-:W-:Y:S02]  /*6a10*/  IMAD.MOV.U32 R131, RZ, RZ, R202 ;  /* 0x000000ffff837224 */ /* 0x000fe400078e00ca */
.L_x_22942:
[----:B------:R-:W-:Y:S05]  /*6a20*/  BSYNC B2 ;  /* 0x0000000000027941 */ /* 0x000fea0003800000 */
.L_x_22940:
        /* <DEDUP_REMOVED lines=16> */
.L_x_22946:
[----:B------:R-:W-:Y:S05]  /*6b30*/  BSYNC B3 ;  /* 0x0000000000037941 */ /* 0x000fea0003800000 */
.L_x_22945:
        /* <DEDUP_REMOVED lines=42> */
[----:B------:R-:W-:Y:S02]  /*6de0*/  LOP3.LUT R207, R201, UR26, R120, 0x96, !PT ;  /* 0x0000001ac9cf7c12 */ /* 0x000fe4000f8e9678 */
.L_x_22944:
[----:B------:R-:W-:Y:S05]  /*6df0*/  BSYNC B2 ;  /* 0x0000000000027941 */ /* 0x000fea0003800000 */
.L_x_22943:
        /* <DEDUP_REMOVED lines=12> */
.L_x_22939:
[----:B------:R-:W-:Y:S05]  /*6ec0*/  BSYNC B1 ;  /* 0x0000000000017941 */ /* 0x000fea0003800000 */
.L_x_22938:
        /* <DEDUP_REMOVED lines=29> */
.L_x_22948:
[----:B------:R-:W-:Y:S05]  /*70a0*/  BSYNC B1 ;  /* 0x0000000000017941 */ /* 0x000fea0003800000 */
.L_x_22947:
        /* <DEDUP_REMOVED lines=22> */
.L_x_22952:
[----:B------:R-:W-:Y:S02]  /*7210*/  IMAD.MOV.U32 R128, RZ, RZ, R202 ;  /* 0x000000ffff807224 */ /* 0x000fe400078e00ca */
.L_x_22953:
[----:B------:R-:W-:Y:S05]  /*7220*/  BSYNC B2 ;  /* 0x0000000000027941 */ /* 0x000fea0003800000 */
.L_x_22951:
        /* <DEDUP_REMOVED lines=16> */
.L_x_22957:
[----:B------:R-:W-:Y:S05]  /*7330*/  BSYNC B3 ;  /* 0x0000000000037941 */ /* 0x000fea0003800000 */
.L_x_22956:
        /* <DEDUP_REMOVED lines=41> */
[----:B------:R-:W-:Y:S01]  /*75d0*/  IMAD.MOV.U32 R124, RZ, RZ, RZ ;  /* 0x000000ffff7c7224 */ /* 0x000fe200078e00ff */
[----:B------:R-:W-:Y:S02]  /*75e0*/  LOP3.LUT R207, R201, UR26, R120, 0x96, !PT ;  /* 0x0000001ac9cf7c12 */ /* 0x000fe4000f8e9678 */
.L_x_22955:
[----:B------:R-:W-:Y:S05]  /*75f0*/  BSYNC B2 ;  /* 0x0000000000027941 */ /* 0x000fea0003800000 */
.L_x_22954:
        /* <DEDUP_REMOVED lines=12> */
.L_x_22950:
[----:B0-----:R-:W-:Y:S05]  /*76c0*/  BSYNC B1 ;  /* 0x0000000000017941 */ /* 0x001fea0003800000 */
.L_x_22949:
        /* <DEDUP_REMOVED lines=18> */
.L_x_22961:
[----:B------:R-:W-:Y:S02]  /*77f0*/  MOV R130, R202 ;  /* 0x000000ca00827202 */ /* 0x000fe40000000f00 */
.L_x_22962:
[----:B------:R-:W-:Y:S05]  /*7800*/  BSYNC B2 ;  /* 0x0000000000027941 */ /* 0x000fea0003800000 */
.L_x_22960:
        /* <DEDUP_REMOVED lines=16> */
.L_x_22966:
[----:B------:R-:W-:Y:S05]  /*7910*/  BSYNC B3 ;  /* 0x0000000000037941 */ /* 0x000fea0003800000 */
.L_x_22965:
        /* <DEDUP_REMOVED lines=43> */
.L_x_22964:
[----:B------:R-:W-:Y:S05]  /*7bd0*/  BSYNC B2 ;  /* 0x0000000000027941 */ /* 0x000fea0003800000 */
.L_x_22963:
        /* <DEDUP_REMOVED lines=12> */
.L_x_22959:
[----:B------:R-:W-:Y:S05]  /*7ca0*/  BSYNC B1 ;  /* 0x0000000000017941 */ /* 0x000fea0003800000 */
.L_x_22958:
        /* <DEDUP_REMOVED lines=18> */
.L_x_22970:
[----:B------:R-:W-:Y:S02]  /*7dd0*/  IMAD.MOV.U32 R130, RZ, RZ, R202 ;  /* 0x000000ffff827224 */ /* 0x000fe400078e00ca */
.L_x_22971:
[----:B------:R-:W-:Y:S05]  /*7de0*/  BSYNC B2 ;  /* 0x0000000000027941 */ /* 0x000fea0003800000 */
.L_x_22969:
        /* <DEDUP_REMOVED lines=16> */
.L_x_22975:
[----:B------:R-:W-:Y:S05]  /*7ef0*/  BSYNC B3 ;  /* 0x0000000000037941 */ /* 0x000fea0003800000 */
.L_x_22974:
        /* <DEDUP_REMOVED lines=43> */
.L_x_22973:
[----:B------:R-:W-:Y:S05]  /*81b0*/  BSYNC B2 ;  /* 0x0000000000027941 */ /* 0x000fea0003800000 */
.L_x_22972:
        /* <DEDUP_REMOVED lines=12> */
.L_x_22968:
[----:B------:R-:W-:Y:S05]  /*8280*/  BSYNC B1 ;  /* 0x0000000000017941 */ /* 0x000fea0003800000 */
.L_x_22967:
        /* <DEDUP_REMOVED lines=18> */
.L_x_22979:
[----:B------:R-:W-:Y:S02]  /*83b0*/  IMAD.MOV.U32 R132, RZ, RZ, R202 ;  /* 0x000000ffff847224 */ /* 0x000fe400078e00ca */
.L_x_22980:
[----:B------:R-:W-:Y:S05]  /*83c0*/  BSYNC B2 ;  /* 0x0000000000027941 */ /* 0x000fea0003800000 */
.L_x_22978:
        /* <DEDUP_REMOVED lines=16> */
.L_x_22984:
[----:B------:R-:W-:Y:S05]  /*84d0*/  BSYNC B3 ;  /* 0x0000000000037941 */ /* 0x000fea0003800000 */
.L_x_22983:
        /* <DEDUP_REMOVED lines=43> */
.L_x_22982:
[----:B------:R-:W-:Y:S05]  /*8790*/  BSYNC B2 ;  /* 0x0000000000027941 */ /* 0x000fea0003800000 */
.L_x_22981:
        /* <DEDUP_REMOVED lines=12> */
.L_x_22977:
[----:B------:R-:W-:Y:S05]  /*8860*/  BSYNC B1 ;  /* 0x0000000000017941 */ /* 0x000fea0003800000 */
.L_x_22976:
        /* <DEDUP_REMOVED lines=18> */
.L_x_22988:
[----:B------:R-:W-:Y:S02]  /*8990*/  IMAD.MOV.U32 R132, RZ, RZ, R202 ;  /* 0x000000ffff847224 */ /* 0x000fe400078e00ca */
.L_x_22989:
[----:B------:R-:W-:Y:S05]  /*89a0*/  BSYNC B2 ;  /* 0x0000000000027941 */ /* 0x000fea0003800000 */
.L_x_22987:
        /* <DEDUP_REMOVED lines=16> */
.L_x_22993:
[----:B------:R-:W-:Y:S05]  /*8ab0*/  BSYNC B3 ;  /* 0x0000000000037941 */ /* 0x000fea0003800000 */
.L_x_22992:
        /* <DEDUP_REMOVED lines=43> */
.L_x_22991:
[----:B------:R-:W-:Y:S05]  /*8d70*/  BSYNC B2 ;  /* 0x0000000000027941 */ /* 0x000fea0003800000 */
.L_x_22990:
        /* <DEDUP_REMOVED lines=12> */
.L_x_22986:
[----:B------:R-:W-:Y:S05]  /*8e40*/  BSYNC B1 ;  /* 0x0000000000017941 */ /* 0x000fea0003800000 */
.L_x_22985:
        /* <DEDUP_REMOVED lines=18> */
.L_x_22997:
[----:B------:R-:W-:Y:S02]  /*8f70*/  IMAD.MOV.U32 R134, RZ, RZ, R202 ;  /* 0x000000ffff867224 */ /* 0x000fe400078e00ca */
.L_x_22998:
[----:B------:R-:W-:Y:S05]  /*8f80*/  BSYNC B2 ;  /* 0x0000000000027941 */ /* 0x000fea0003800000 */
.L_x_22996:
        /* <DEDUP_REMOVED lines=16> */
.L_x_23002:
[----:B------:R-:W-:Y:S05]  /*9090*/  BSYNC B3 ;  /* 0x0000000000037941 */ /* 0x000fea0003800000 */
.L_x_23001:
        /* <DEDUP_REMOVED lines=43> */
.L_x_23000:
[----:B------:R-:W-:Y:S05]  /*9350*/  BSYNC B2 ;  /* 0x0000000000027941 */ /* 0x000fea0003800000 */
.L_x_22999:
        /* <DEDUP_REMOVED lines=12> */
.L_x_22995:
[----:B------:R-:W-:Y:S05]  /*9420*/  BSYNC B1 ;  /* 0x0000000000017941 */ /* 0x000fea0003800000 */
.L_x_22994:
        /* <DEDUP_REMOVED lines=18> */
.L_x_23006:
[----:B------:R-:W-:Y:S02]  /*9550*/  IMAD.MOV.U32 R134, RZ, RZ, R202 ;  /* 0x000000ffff867224 */ /* 0x000fe400078e00ca */
.L_x_23007:
[----:B------:R-:W-:Y:S05]  /*9560*/  BSYNC B2 ;  /* 0x0000000000027941 */ /* 0x000fea0003800000 */
.L_x_23005:
        /* <DEDUP_REMOVED lines=16> */
.L_x_23011:
[----:B------:R-:W-:Y:S05]  /*9670*/  BSYNC B3 ;  /* 0x0000000000037941 */ /* 0x000fea0003800000 */
.L_x_23010:
        /* <DEDUP_REMOVED lines=43> */
.L_x_23009:
[----:B------:R-:W-:Y:S05]  /*9930*/  BSYNC B2 ;  /* 0x0000000000027941 */ /* 0x000fea0003800000 */
.L_x_23008:
        /* <DEDUP_REMOVED lines=12> */
.L_x_23004:
[----:B------:R-:W-:Y:S05]  /*9a00*/  BSYNC B1 ;  /* 0x0000000000017941 */ /* 0x000fea0003800000 */
.L_x_23003:
        /* <DEDUP_REMOVED lines=18> */
.L_x_23015:
[----:B------:R-:W-:Y:S02]  /*9b30*/  IMAD.MOV.U32 R139, RZ, RZ, R202 ;  /* 0x000000ffff8b7224 */ /* 0x000fe400078e00ca */
.L_x_23016:
[----:B------:R-:W-:Y:S05]  /*9b40*/  BSYNC B2 ;  /* 0x0000000000027941 */ /* 0x000fea0003800000 */
.L_x_23014:
        /* <DEDUP_REMOVED lines=16> */
.L_x_23020:
[----:B------:R-:W-:Y:S05]  /*9c50*/  BSYNC B3 ;  /* 0x0000000000037941 */ /* 0x000fea0003800000 */
.L_x_23019:
        /* <DEDUP_REMOVED lines=43> */
.L_x_23018:
[----:B------:R-:W-:Y:S05]  /*9f10*/  BSYNC B2 ;  /* 0x0000000000027941 */ /* 0x000fea0003800000 */
.L_x_23017:
        /* <DEDUP_REMOVED lines=12> */
.L_x_23013:
[----:B------:R-:W-:Y:S05]  /*9fe0*/  BSYNC B1 ;  /* 0x0000000000017941 */ /* 0x000fea0003800000 */
.L_x_23012:
        /* <DEDUP_REMOVED lines=29> */
.L_x_23022:
[----:B------:R-:W-:Y:S05]  /*a1c0*/  BSYNC B1 ;  /* 0x0000000000017941 */ /* 0x000fea0003800000 */
.L_x_23021:
        /* <DEDUP_REMOVED lines=22> */
.L_x_23026:
[----:B------:R-:W-:Y:S02]  /*a330*/  IMAD.MOV.U32 R136, RZ, RZ, R202 ;  /* 0x000000ffff887224 */ /* 0x000fe400078e00ca */
.L_x_23027:
[----:B------:R-:W-:Y:S05]  /*a340*/  BSYNC B2 ;  /* 0x0000000000027941 */ /* 0x000fea0003800000 */
.L_x_23025:
        /* <DEDUP_REMOVED lines=16> */
.L_x_23031:
[----:B------:R-:W-:Y:S05]  /*a450*/  BSYNC B3 ;  /* 0x0000000000037941 */ /* 0x000fea0003800000 */
.L_x_23030:
        /* <DEDUP_REMOVED lines=43> */
.L_x_23029:
[----:B------:R-:W-:Y:S05]  /*a710*/  BSYNC B2 ;  /* 0x0000000000027941 */ /* 0x000fea0003800000 */
.L_x_23028:
        /* <DEDUP_REMOVED lines=12> */
.L_x_23024:
[----:B0-----:R-:W-:Y:S05]  /*a7e0*/  BSYNC B1 ;  /* 0x0000000000017941 */ /* 0x001fea0003800000 */
.L_x_23023:
        /* <DEDUP_REMOVED lines=18> */
.L_x_23035:
[----:B------:R-:W-:Y:S02]  /*a910*/  MOV R138, R202 ;  /* 0x000000ca008a7202 */ /* 0x000fe40000000f00 */
.L_x_23036:
[----:B------:R-:W-:Y:S05]  /*a920*/  BSYNC B2 ;  /* 0x0000000000027941 */ /* 0x000fea0003800000 */
.L_x_23034:
        /* <DEDUP_REMOVED lines=16> */
.L_x_23040:
[----:B------:R-:W-:Y:S05]  /*aa30*/  BSYNC B3 ;  /* 0x0000000000037941 */ /* 0x000fea0003800000 */
.L_x_23039:
        /* <DEDUP_REMOVED lines=43> */
.L_x_23038:
[----:B------:R-:W-:Y:S05]  /*acf0*/  BSYNC B2 ;  /* 0x0000000000027941 */ /* 0x000fea0003800000 */
.L_x_23037:
        /* <DEDUP_REMOVED lines=12> */
.L_x_23033:
[----:B------:R-:W-:Y:S05]  /*adc0*/  BSYNC B1 ;  /* 0x0000000000017941 */ /* 0x000fea0003800000 */
.L_x_23032:
        /* <DEDUP_REMOVED lines=18> */
.L_x_23044:
[----:B------:R-:W-:Y:S02]  /*aef0*/  IMAD.MOV.U32 R138, RZ, RZ, R202 ;  /* 0x000000ffff8a7224 */ /* 0x000fe400078e00ca */
.L_x_23045:
[----:B------:R-:W-:Y:S05]  /*af00*/  BSYNC B2 ;  /* 0x0000000000027941 */ /* 0x000fea0003800000 */
.L_x_23043:
        /* <DEDUP_REMOVED lines=16> */
.L_x_23049:
[----:B------:R-:W-:Y:S05]  /*b010*/  BSYNC B3 ;  /* 0x0000000000037941 */ /* 0x000fea0003800000 */
.L_x_23048:
        /* <DEDUP_REMOVED lines=43> */
.L_x_23047:
[----:B------:R-:W-:Y:S05]  /*b2d0*/  BSYNC B2 ;  /* 0x0000000000027941 */ /* 0x000fea0003800000 */
.L_x_23046:
        /* <DEDUP_REMOVED lines=12> */
.L_x_23042:
[----:B------:R-:W-:Y:S05]  /*b3a0*/  BSYNC B1 ;  /* 0x0000000000017941 */ /* 0x000fea0003800000 */
.L_x_23041:
        /* <DEDUP_REMOVED lines=18> */
.L_x_23053:
[----:B------:R-:W-:Y:S02]  /*b4d0*/  IMAD.MOV.U32 R140, RZ, RZ, R202 ;  /* 0x000000ffff8c7224 */ /* 0x000fe400078e00ca */
.L_x_23054:
[----:B------:R-:W-:Y:S05]  /*b4e0*/  BSYNC B2 ;  /* 0x0000000000027941 */ /* 0x000fea0003800000 */
.L_x_23052:
        /* <DEDUP_REMOVED lines=16> */
.L_x_23058:
[----:B------:R-:W-:Y:S05]  /*b5f0*/  BSYNC B3 ;  /* 0x0000000000037941 */ /* 0x000fea0003800000 */
.L_x_23057:
        /* <DEDUP_REMOVED lines=43> */
.L_x_23056:
[----:B------:R-:W-:Y:S05]  /*b8b0*/  BSYNC B2 ;  /* 0x0000000000027941 */ /* 0x000fea0003800000 */
.L_x_23055:
        /* <DEDUP_REMOVED lines=12> */
.L_x_23051:
[----:B------:R-:W-:Y:S05]  /*b980*/  BSYNC B1 ;  /* 0x0000000000017941 */ /* 0x000fea0003800000 */
.L_x_23050:
        /* <DEDUP_REMOVED lines=18> */
.L_x_23062:
[----:B------:R-:W-:Y:S02]  /*bab0*/  IMAD.MOV.U32 R140, RZ, RZ, R202 ;  /* 0x000000ffff8c7224 */ /* 0x000fe400078e00ca */
.L_x_23063:
[----:B------:R-:W-:Y:S05]  /*bac0*/  BSYNC B2 ;  /* 0x0000000000027941 */ /* 0x000fea0003800000 */
.L_x_23061:
        /* <DEDUP_REMOVED lines=16> */
.L_x_23067:
[----:B------:R-:W-:Y:S05]  /*bbd0*/  BSYNC B3 ;  /* 0x0000000000037941 */ /* 0x000fea0003800000 */
.L_x_23066:
        /* <DEDUP_REMOVED lines=43> */
.L_x_23065:
[----:B------:R-:W-:Y:S05]  /*be90*/  BSYNC B2 ;  /* 0x0000000000027941 */ /* 0x000fea0003800000 */
.L_x_23064:
        /* <DEDUP_REMOVED lines=12> */
.L_x_23060:
[----:B------:R-:W-:Y:S05]  /*bf60*/  BSYNC B1 ;  /* 0x0000000000017941 */ /* 0x000fea0003800000 */
.L_x_23059:
        /* <DEDUP_REMOVED lines=18> */
.L_x_23071:
[----:B------:R-:W-:Y:S02]  /*c090*/  IMAD.MOV.U32 R142, RZ, RZ, R202 ;  /* 0x000000ffff8e7224 */ /* 0x000fe400078e00ca */
.L_x_23072:
[----:B------:R-:W-:Y:S05]  /*c0a0*/  BSYNC B2 ;  /* 0x0000000000027941 */ /* 0x000fea0003800000 */
.L_x_23070:
        /* <DEDUP_REMOVED lines=16> */
.L_x_23076:
[----:B------:R-:W-:Y:S05]  /*c1b0*/  BSYNC B3 ;  /* 0x0000000000037941 */ /* 0x000fea0003800000 */
.L_x_23075:
        /* <DEDUP_REMOVED lines=43> */
.L_x_23074:
[----:B------:R-:W-:Y:S05]  /*c470*/  BSYNC B2 ;  /* 0x0000000000027941 */ /* 0x000fea0003800000 */
.L_x_23073:
        /* <DEDUP_REMOVED lines=12> */
.L_x_23069:
[----:B------:R-:W-:Y:S05]  /*c540*/  BSYNC B1 ;  /* 0x0000000000017941 */ /* 0x000fea0003800000 */
.L_x_23068:
        /* <DEDUP_REMOVED lines=18> */
.L_x_23080:
[----:B------:R-:W-:Y:S02]  /*c670*/  IMAD.MOV.U32 R142, RZ, RZ, R202 ;  /* 0x000000ffff8e7224 */ /* 0x000fe400078e00ca */
.L_x_23081:
[----:B------:R-:W-:Y:S05]  /*c680*/  BSYNC B2 ;  /* 0x0000000000027941 */ /* 0x000fea0003800000 */
.L_x_23079:
        /* <DEDUP_REMOVED lines=16> */
.L_x_23085:
[----:B------:R-:W-:Y:S05]  /*c790*/  BSYNC B3 ;  /* 0x0000000000037941 */ /* 0x000fea0003800000 */
.L_x_23084:
        /* <DEDUP_REMOVED lines=43> */
.L_x_23083:
[----:B------:R-:W-:Y:S05]  /*ca50*/  BSYNC B2 ;  /* 0x0000000000027941 */ /* 0x000fea0003800000 */
.L_x_23082:
        /* <DEDUP_REMOVED lines=12> */
.L_x_23078:
[----:B------:R-:W-:Y:S05]  /*cb20*/  BSYNC B1 ;  /* 0x0000000000017941 */ /* 0x000fea0003800000 */
.L_x_23077:
        /* <DEDUP_REMOVED lines=18> */
.L_x_23089:
[----:B------:R-:W-:Y:S02]  /*cc50*/  IMAD.MOV.U32 R146, RZ, RZ, R202 ;  /* 0x000000ffff927224 */ /* 0x000fe400078e00ca */
.L_x_23090:
[----:B------:R-:W-:Y:S05]  /*cc60*/  BSYNC B2 ;  /* 0x0000000000027941 */ /* 0x000fea0003800000 */
.L_x_23088:
        /* <DEDUP_REMOVED lines=16> */
.L_x_23094:
[----:B------:R-:W-:Y:S05]  /*cd70*/  BSYNC B3 ;  /* 0x0000000000037941 */ /* 0x000fea0003800000 */
.L_x_23093:
        /* <DEDUP_REMOVED lines=43> */
.L_x_23092:
[----:B------:R-:W-:Y:S05]  /*d030*/  BSYNC B2 ;  /* 0x0000000000027941 */ /* 0x000fea0003800000 */
.L_x_23091:
        /* <DEDUP_REMOVED lines=12> */
.L_x_23087:
[----:B------:R-:W-:Y:S05]  /*d100*/  BSYNC B1 ;  /* 0x0000000000017941 */ /* 0x000fea0003800000 */
.L_x_23086:
        /* <DEDUP_REMOVED lines=29> */
.L_x_23096:
[----:B------:R-:W-:Y:S05]  /*d2e0*/  BSYNC B1 ;  /* 0x0000000000017941 */ /* 0x000fea0003800000 */
.L_x_23095:
        /* <DEDUP_REMOVED lines=22> */
.L_x_23100:
[----:B------:R-:W-:Y:S02]  /*d450*/  IMAD.MOV.U32 R144, RZ, RZ, R202 ;  /* 0x000000ffff907224 */ /* 0x000fe400078e00ca */
.L_x_23101:
[----:B------:R-:W-:Y:S05]  /*d460*/  BSYNC B2 ;  /* 0x0000000000027941 */ /* 0x000fea0003800000 */
.L_x_23099:
        /* <DEDUP_REMOVED lines=16> */
.L_x_23105:
[----:B------:R-:W-:Y:S05]  /*d570*/  BSYNC B3 ;  /* 0x0000000000037941 */ /* 0x000fea0003800000 */
.L_x_23104:
        /* <DEDUP_REMOVED lines=43> */
.L_x_23103:
[----:B------:R-:W-:Y:S05]  /*d830*/  BSYNC B2 ;  /* 0x0000000000027941 */ /* 0x000fea0003800000 */
.L_x_23102:
        /* <DEDUP_REMOVED lines=12> */
.L_x_23098:
[----:B0-----:R-:W-:Y:S05]  /*d900*/  BSYNC B1 ;  /* 0x0000000000017941 */ /* 0x001fea0003800000 */
.L_x_23097:
        /* <DEDUP_REMOVED lines=18> */
.L_x_23109:
[----:B------:R-:W-:Y:S02]  /*da30*/  MOV R146, R202 ;  /* 0x000000ca00927202 */ /* 0x000fe40000000f00 */
.L_x_23110:
[----:B------:R-:W-:Y:S05]  /*da40*/  BSYNC B2 ;  /* 0x0000000000027941 */ /* 0x000fea0003800000 */
.L_x_23108:
        /* <DEDUP_REMOVED lines=16> */
.L_x_23114:
[----:B------:R-:W-:Y:S05]  /*db50*/  BSYNC B3 ;  /* 0x0000000000037941 */ /* 0x000fea0003800000 */
.L_x_23113:
        /* <DEDUP_REMOVED lines=43> */
.L_x_23112:
[----:B------:R-:W-:Y:S05]  /*de10*/  BSYNC B2 ;  /* 0x0000000000027941 */ /* 0x000fea0003800000 */
.L_x_23111:
        /* <DEDUP_REMOVED lines=12> */
.L_x_23107:
[----:B------:R-:W-:Y:S05]  /*dee0*/  BSYNC B1 ;  /* 0x0000000000017941 */ /* 0x000fea0003800000 */
.L_x_23106:
        /* <DEDUP_REMOVED lines=18> */
.L_x_23118:
[----:B------:R-:W-:Y:S02]  /*e010*/  IMAD.MOV.U32 R146, RZ, RZ, R202 ;  /* 0x000000ffff927224 */ /* 0x000fe400078e00ca */
.L_x_23119:
[----:B------:R-:W-:Y:S05]  /*e020*/  BSYNC B2 ;  /* 0x0000000000027941 */ /* 0x000fea0003800000 */
.L_x_23117:
        /* <DEDUP_REMOVED lines=16> */
.L_x_23123:
[----:B------:R-:W-:Y:S05]  /*e130*/  BSYNC B3 ;  /* 0x0000000000037941 */ /* 0x000fea0003800000 */
.L_x_23122:
        /* <DEDUP_REMOVED lines=43> */
.L_x_23121:
[----:B------:R-:W-:Y:S05]  /*e3f0*/  BSYNC B2 ;  /* 0x0000000000027941 */ /* 0x000fea0003800000 */
.L_x_23120:
        /* <DEDUP_REMOVED lines=12> */
.L_x_23116:
[----:B------:R-:W-:Y:S05]  /*e4c0*/  BSYNC B1 ;  /* 0x0000000000017941 */ /* 0x000fea0003800000 */
.L_x_23115:
        /* <DEDUP_REMOVED lines=18> */
.L_x_23127:
[----:B------:R-:W-:Y:S02]  /*e5f0*/  IMAD.MOV.U32 R148, RZ, RZ, R202 ;  /* 0x000000ffff947224 */ /* 0x000fe400078e00ca */
.L_x_23128:
[----:B------:R-:W-:Y:S05]  /*e600*/  BSYNC B2 ;  /* 0x0000000000027941 */ /* 0x000fea0003800000 */
.L_x_23126:
        /* <DEDUP_REMOVED lines=16> */
.L_x_23132:
[----:B------:R-:W-:Y:S05]  /*e710*/  BSYNC B3 ;  /* 0x0000000000037941 */ /* 0x000fea0003800000 */
.L_x_23131:
        /* <DEDUP_REMOVED lines=43> */
.L_x_23130:
[----:B------:R-:W-:Y:S05]  /*e9d0*/  BSYNC B2 ;  /* 0x0000000000027941 */ /* 0x000fea0003800000 */
.L_x_23129:
        /* <DEDUP_REMOVED lines=12> */
.L_x_23125:
[----:B------:R-:W-:Y:S05]  /*eaa0*/  BSYNC B1 ;  /* 0x0000000000017941 */ /* 0x000fea0003800000 */
.L_x_23124:
        /* <DEDUP_REMOVED lines=18> */
.L_x_23136:
[----:B------:R-:W-:Y:S02]  /*ebd0*/  IMAD.MOV.U32 R148, RZ, RZ, R202 ;  /* 0x000000ffff947224 */ /* 0x000fe400078e00ca */
.L_x_23137:
[----:B------:R-:W-:Y:S05]  /*ebe0*/  BSYNC B2 ;  /* 0x0000000000027941 */ /* 0x000fea0003800000 */
.L_x_23135:
        /* <DEDUP_REMOVED lines=16> */
.L_x_23141:
[----:B------:R-:W-:Y:S05]  /*ecf0*/  BSYNC B3 ;  /* 0x0000000000037941 */ /* 0x000fea0003800000 */
.L_x_23140:
        /* <DEDUP_REMOVED lines=43> */
.L_x_23139:
[----:B------:R-:W-:Y:S05]  /*efb0*/  BSYNC B2 ;  /* 0x0000000000027941 */ /* 0x000fea0003800000 */
.L_x_23138:
        /* <DEDUP_REMOVED lines=12> */
.L_x_23134:
[----:B------:R-:W-:Y:S05]  /*f080*/  BSYNC B1 ;  /* 0x0000000000017941 */ /* 0x000fea0003800000 */
.L_x_23133:
        /* <DEDUP_REMOVED lines=18> */
.L_x_23145:
[----:B------:R-:W-:Y:S02]  /*f1b0*/  IMAD.MOV.U32 R150, RZ, RZ, R202 ;  /* 0x000000ffff967224 */ /* 0x000fe400078e00ca */
.L_x_23146:
[----:B------:R-:W-:Y:S05]  /*f1c0*/  BSYNC B2 ;  /* 0x0000000000027941 */ /* 0x000fea0003800000 */
.L_x_23144:
        /* <DEDUP_REMOVED lines=16> */
.L_x_23150:
[----:B------:R-:W-:Y:S05]  /*f2d0*/  BSYNC B3 ;  /* 0x0000000000037941 */ /* 0x000fea0003800000 */
.L_x_23149:
        /* <DEDUP_REMOVED lines=43> */
.L_x_23148:
[----:B------:R-:W-:Y:S05]  /*f590*/  BSYNC B2 ;  /* 0x0000000000027941 */ /* 0x000fea0003800000 */
.L_x_23147:
        /* <DEDUP_REMOVED lines=12> */
.L_x_23143:
[----:B------:R-:W-:Y:S05]  /*f660*/  BSYNC B1 ;  /* 0x0000000000017941 */ /* 0x000fea0003800000 */
.L_x_23142:
        /* <DEDUP_REMOVED lines=18> */
.L_x_23154:
[----:B------:R-:W-:Y:S02]  /*f790*/  IMAD.MOV.U32 R150, RZ, RZ, R202 ;  /* 0x000000ffff967224 */ /* 0x000fe400078e00ca */
.L_x_23155:
[----:B------:R-:W-:Y:S05]  /*f7a0*/  BSYNC B2 ;  /* 0x0000000000027941 */ /* 0x000fea0003800000 */
.L_x_23153:
        /* <DEDUP_REMOVED lines=16> */
.L_x_23159:
[----:B------:R-:W-:Y:S05]  /*f8b0*/  BSYNC B3 ;  /* 0x0000000000037941 */ /* 0x000fea0003800000 */
.L_x_23158:
        /* <DEDUP_REMOVED lines=43> */
.L_x_23157:
[----:B------:R-:W-:Y:S05]  /*fb70*/  BSYNC B2 ;  /* 0x0000000000027941 */ /* 0x000fea0003800000 */
.L_x_23156:
        /* <DEDUP_REMOVED lines=12> */
.L_x_23152:
[----:B------:R-:W-:Y:S05]  /*fc40*/  BSYNC B1 ;  /* 0x0000000000017941 */ /* 0x000fea0003800000 */
.L_x_23151:
        /* <DEDUP_REMOVED lines=18> */
.L_x_23163:
[----:B------:R-:W-:Y:S02]  /*fd70*/  IMAD.MOV.U32 R154, RZ, RZ, R202 ;  /* 0x000000ffff9a7224 */ /* 0x000fe400078e00ca */
.L_x_23164:
[----:B------:R-:W-:Y:S05]  /*fd80*/  BSYNC B2 ;  /* 0x0000000000027941 */ /* 0x000fea0003800000 */
.L_x_23162:
        /* <DEDUP_REMOVED lines=16> */
.L_x_23168:
[----:B------:R-:W-:Y:S05]  /*fe90*/  BSYNC B3 ;  /* 0x0000000000037941 */ /* 0x000fea0003800000 */
.L_x_23167:
        /* <DEDUP_REMOVED lines=43> */
.L_x_23166:
[----:B------:R-:W-:Y:S05]  /*10150*/  BSYNC B2 ;  /* 0x0000000000027941 */ /* 0x000fea0003800000 */
.L_x_23165:
        /* <DEDUP_REMOVED lines=12> */
.L_x_23161:
[----:B------:R-:W-:Y:S05]  /*10220*/  BSYNC B1 ;  /* 0x0000000000017941 */ /* 0x000fea0003800000 */
.L_x_23160:
        /* <DEDUP_REMOVED lines=29> */
.L_x_23170:
[----:B------:R-:W-:Y:S05]  /*10400*/  BSYNC B1 ;  /* 0x0000000000017941 */ /* 0x000fea0003800000 */
.L_x_23169:
        /* <DEDUP_REMOVED lines=22> */
.L_x_23174:
[----:B------:R-:W-:Y:S02]  /*10570*/  IMAD.MOV.U32 R152, RZ, RZ, R202 ;  /* 0x000000ffff987224 */ /* 0x000fe400078e00ca */
.L_x_23175:
[----:B------:R-:W-:Y:S05]  /*10580*/  BSYNC B2 ;  /* 0x0000000000027941 */ /* 0x000fea0003800000 */
.L_x_23173:
        /* <DEDUP_REMOVED lines=16> */
.L_x_23179:
[----:B------:R-:W-:Y:S05]  /*10690*/  BSYNC B3 ;  /* 0x0000000000037941 */ /* 0x000fea0003800000 */
.L_x_23178:
        /* <DEDUP_REMOVED lines=43> */
.L_x_23177:
[----:B------:R-:W-:Y:S05]  /*10950*/  BSYNC B2 ;  /* 0x0000000000027941 */ /* 0x000fea0003800000 */
.L_x_23176:
        /* <DEDUP_REMOVED lines=12> */
.L_x_23172:
[----:B0-----:R-:W-:Y:S05]  /*10a20*/  BSYNC B1 ;  /* 0x0000000000017941 */ /* 0x001fea0003800000 */
.L_x_23171:
        /* <DEDUP_REMOVED lines=18> */
.L_x_23183:
[----:B------:R-:W-:Y:S02]  /*10b50*/  MOV R154, R202 ;  /* 0x000000ca009a7202 */ /* 0x000fe40000000f00 */
.L_x_23184:
[----:B------:R-:W-:Y:S05]  /*10b60*/  BSYNC B2 ;  /* 0x0000000000027941 */ /* 0x000fea0003800000 */
.L_x_23182:
        /* <DEDUP_REMOVED lines=16> */
.L_x_23188:
[----:B------:R-:W-:Y:S05]  /*10c70*/  BSYNC B3 ;  /* 0x0000000000037941 */ /* 0x000fea0003800000 */
.L_x_23187:
        /* <DEDUP_REMOVED lines=43> */
.L_x_23186:
[----:B------:R-:W-:Y:S05]  /*10f30*/  BSYNC B2 ;  /* 0x0000000000027941 */ /* 0x000fea0003800000 */
.L_x_23185:
        /* <DEDUP_REMOVED lines=12> */
.L_x_23181:
[----:B------:R-:W-:Y:S05]  /*11000*/  BSYNC B1 ;  /* 0x0000000000017941 */ /* 0x000fea0003800000 */
.L_x_23180:
        /* <DEDUP_REMOVED lines=18> */
.L_x_23192:
[----:B------:R-:W-:Y:S02]  /*11130*/  IMAD.MOV.U32 R154, RZ, RZ, R202 ;  /* 0x000000ffff9a7224 */ /* 0x000fe400078e00ca */
.L_x_23193:
[----:B------:R-:W-:Y:S05]  /*11140*/  BSYNC B2 ;  /* 0x0000000000027941 */ /* 0x000fea0003800000 */
.L_x_23191:
        /* <DEDUP_REMOVED lines=16> */
.L_x_23197:
[----:B------:R-:W-:Y:S05]  /*11250*/  BSYNC B3 ;  /* 0x0000000000037941 */ /* 0x000fea0003800000 */
.L_x_23196:
        /* <DEDUP_REMOVED lines=43> */
.L_x_23195:
[----:B------:R-:W-:Y:S05]  /*11510*/  BSYNC B2 ;  /* 0x0000000000027941 */ /* 0x000fea0003800000 */
.L_x_23194:
        /* <DEDUP_REMOVED lines=12> */
.L_x_23190:
[----:B------:R-:W-:Y:S05]  /*115e0*/  BSYNC B1 ;  /* 0x0000000000017941 */ /* 0x000fea0003800000 */
.L_x_23189:
        /* <DEDUP_REMOVED lines=18> */
.L_x_23201:
[----:B------:R-:W-:Y:S02]  /*11710*/  IMAD.MOV.U32 R156, RZ, RZ, R202 ;  /* 0x000000ffff9c7224 */ /* 0x000fe400078e00ca */
.L_x_23202:
[----:B------:R-:W-:Y:S05]  /*11720*/  BSYNC B2 ;  /* 0x0000000000027941 */ /* 0x000fea0003800000 */
.L_x_23200:
        /* <DEDUP_REMOVED lines=16> */
.L_x_23206:
[----:B------:R-:W-:Y:S05]  /*11830*/  BSYNC B3 ;  /* 0x0000000000037941 */ /* 0x000fea0003800000 */
.L_x_23205:
        /* <DEDUP_REMOVED lines=43> */
.L_x_23204:
[----:B------:R-:W-:Y:S05]  /*11af0*/  BSYNC B2 ;  /* 0x0000000000027941 */ /* 0x000fea0003800000 */
.L_x_23203:
        /* <DEDUP_REMOVED lines=12> */
.L_x_23199:
[----:B------:R-:W-:Y:S05]  /*11bc0*/  BSYNC B1 ;  /* 0x0000000000017941 */ /* 0x000fea0003800000 */
.L_x_23198:
        /* <DEDUP_REMOVED lines=18> */
.L_x_23210:
[----:B------:R-:W-:Y:S02]  /*11cf0*/  IMAD.MOV.U32 R156, RZ, RZ, R202 ;  /* 0x000000ffff9c7224 */ /* 0x000fe400078e00ca */
.L_x_23211:
[----:B------:R-:W-:Y:S05]  /*11d00*/  BSYNC B2 ;  /* 0x0000000000027941 */ /* 0x000fea0003800000 */
.L_x_23209:
        /* <DEDUP_REMOVED lines=16> */
.L_x_23215:
[----:B------:R-:W-:Y:S05]  /*11e10*/  BSYNC B3 ;  /* 0x0000000000037941 */ /* 0x000fea0003800000 */
.L_x_23214:
        /* <DEDUP_REMOVED lines=43> */
.L_x_23213:
[----:B------:R-:W-:Y:S05]  /*120d0*/  BSYNC B2 ;  /* 0x0000000000027941 */ /* 0x000fea0003800000 */
.L_x_23212:
        /* <DEDUP_REMOVED lines=12> */
.L_x_23208:
[----:B------:R-:W-:Y:S05]  /*121a0*/  BSYNC B1 ;  /* 0x0000000000017941 */ /* 0x000fea0003800000 */
.L_x_23207:
        /* <DEDUP_REMOVED lines=18> */
.L_x_23219:
[----:B------:R-:W-:Y:S02]  /*122d0*/  IMAD.MOV.U32 R158, RZ, RZ, R202 ;  /* 0x000000ffff9e7224 */ /* 0x000fe400078e00ca */
.L_x_23220:
[----:B------:R-:W-:Y:S05]  /*122e0*/  BSYNC B2 ;  /* 0x0000000000027941 */ /* 0x000fea0003800000 */
.L_x_23218:
        /* <DEDUP_REMOVED lines=16> */
.L_x_23224:
[----:B------:R-:W-:Y:S05]  /*123f0*/  BSYNC B3 ;  /* 0x0000000000037941 */ /* 0x000fea0003800000 */
.L_x_23223:
        /* <DEDUP_REMOVED lines=43> */
.L_x_23222:
[----:B------:R-:W-:Y:S05]  /*126b0*/  BSYNC B2 ;  /* 0x0000000000027941 */ /* 0x000fea0003800000 */
.L_x_23221:
        /* <DEDUP_REMOVED lines=12> */
.L_x_23217:
[----:B------:R-:W-:Y:S05]  /*12780*/  BSYNC B1 ;  /* 0x0000000000017941 */ /* 0x000fea0003800000 */
.L_x_23216:
        /* <DEDUP_REMOVED lines=18> */
.L_x_23228:
[----:B------:R-:W-:Y:S02]  /*128b0*/  IMAD.MOV.U32 R158, RZ, RZ, R202 ;  /* 0x000000ffff9e7224 */ /* 0x000fe400078e00ca */
.L_x_23229:
[----:B------:R-:W-:Y:S05]  /*128c0*/  BSYNC B2 ;  /* 0x0000000000027941 */ /* 0x000fea0003800000 */
.L_x_23227:
        /* <DEDUP_REMOVED lines=16> */
.L_x_23233:
[----:B------:R-:W-:Y:S05]  /*129d0*/  BSYNC B3 ;  /* 0x0000000000037941 */ /* 0x000fea0003800000 */
.L_x_23232:
        /* <DEDUP_REMOVED lines=43> */
.L_x_23231:
[----:B------:R-:W-:Y:S05]  /*12c90*/  BSYNC B2 ;  /* 0x0000000000027941 */ /* 0x000fea0003800000 */
.L_x_23230:
        /* <DEDUP_REMOVED lines=12> */
.L_x_23226:
[----:B------:R-:W-:Y:S05]  /*12d60*/  BSYNC B1 ;  /* 0x0000000000017941 */ /* 0x000fea0003800000 */
.L_x_23225:
        /* <DEDUP_REMOVED lines=18> */
.L_x_23237:
[----:B------:R-:W-:Y:S02]  /*12e90*/  IMAD.MOV.U32 R162, RZ, RZ, R202 ;  /* 0x000000ffffa27224 */ /* 0x000fe400078e00ca */
.L_x_23238:
[----:B------:R-:W-:Y:S05]  /*12ea0*/  BSYNC B2 ;  /* 0x0000000000027941 */ /* 0x000fea0003800000 */
.L_x_23236:
        /* <DEDUP_REMOVED lines=16> */
.L_x_23242:
[----:B------:R-:W-:Y:S05]  /*12fb0*/  BSYNC B3 ;  /* 0x0000000000037941 */ /* 0x000fea0003800000 */
.L_x_23241:
        /* <DEDUP_REMOVED lines=43> */
.L_x_23240:
[----:B------:R-:W-:Y:S05]  /*13270*/  BSYNC B2 ;  /* 0x0000000000027941 */ /* 0x000fea0003800000 */
.L_x_23239:
        /* <DEDUP_REMOVED lines=12> */
.L_x_23235:
[----:B------:R-:W-:Y:S05]  /*13340*/  BSYNC B1 ;  /* 0x0000000000017941 */ /* 0x000fea0003800000 */
.L_x_23234:
        /* <DEDUP_REMOVED lines=29> */
.L_x_23244:
[----:B------:R-:W-:Y:S05]  /*13520*/  BSYNC B1 ;  /* 0x0000000000017941 */ /* 0x000fea0003800000 */
.L_x_23243:
        /* <DEDUP_REMOVED lines=22> */
.L_x_23248:
[----:B------:R-:W-:Y:S02]  /*13690*/  IMAD.MOV.U32 R160, RZ, RZ, R202 ;  /* 0x000000ffffa07224 */ /* 0x000fe400078e00ca */
.L_x_23249:
[----:B------:R-:W-:Y:S05]  /*136a0*/  BSYNC B2 ;  /* 0x0000000000027941 */ /* 0x000fea0003800000 */
.L_x_23247:
        /* <DEDUP_REMOVED lines=16> */
.L_x_23253:
[----:B------:R-:W-:Y:S05]  /*137b0*/  BSYNC B3 ;  /* 0x0000000000037941 */ /* 0x000fea0003800000 */
.L_x_23252:
        /* <DEDUP_REMOVED lines=43> */
.L_x_23251:
[----:B------:R-:W-:Y:S05]  /*13a70*/  BSYNC B2 ;  /* 0x0000000000027941 */ /* 0x000fea0003800000 */
.L_x_23250:
        /* <DEDUP_REMOVED lines=12> */
.L_x_23246:
[----:B0-----:R-:W-:Y:S05]  /*13b40*/  BSYNC B1 ;  /* 0x0000000000017941 */ /* 0x001fea0003800000 */
.L_x_23245:
        /* <DEDUP_REMOVED lines=18> */
.L_x_23257:
[----:B------:R-:W-:Y:S02]  /*13c70*/  MOV R162, R202 ;  /* 0x000000ca00a27202 */ /* 0x000fe40000000f00 */
.L_x_23258:
[----:B------:R-:W-:Y:S05]  /*13c80*/  BSYNC B2 ;  /* 0x0000000000027941 */ /* 0x000fea0003800000 */
.L_x_23256:
        /* <DEDUP_REMOVED lines=16> */
.L_x_23262:
[----:B------:R-:W-:Y:S05]  /*13d90*/  BSYNC B3 ;  /* 0x0000000000037941 */ /* 0x000fea0003800000 */
.L_x_23261:
        /* <DEDUP_REMOVED lines=43> */
.L_x_23260:
[----:B------:R-:W-:Y:S05]  /*14050*/  BSYNC B2 ;  /* 0x0000000000027941 */ /* 0x000fea0003800000 */
.L_x_23259:
        /* <DEDUP_REMOVED lines=12> */
.L_x_23255:
[----:B------:R-:W-:Y:S05]  /*14120*/  BSYNC B1 ;  /* 0x0000000000017941 */ /* 0x000fea0003800000 */
.L_x_23254:
        /* <DEDUP_REMOVED lines=18> */
.L_x_23266:
[----:B------:R-:W-:Y:S02]  /*14250*/  IMAD.MOV.U32 R162, RZ, RZ, R202 ;  /* 0x000000ffffa27224 */ /* 0x000fe400078e00ca */
.L_x_23267:
[----:B------:R-:W-:Y:S05]  /*14260*/  BSYNC B2 ;  /* 0x0000000000027941 */ /* 0x000fea0003800000 */
.L_x_23265:
        /* <DEDUP_REMOVED lines=16> */
.L_x_23271:
[----:B------:R-:W-:Y:S05]  /*14370*/  BSYNC B3 ;  /* 0x0000000000037941 */ /* 0x000fea0003800000 */
.L_x_23270:
        /* <DEDUP_REMOVED lines=43> */
.L_x_23269:
[----:B------:R-:W-:Y:S05]  /*14630*/  BSYNC B2 ;  /* 0x0000000000027941 */ /* 0x000fea0003800000 */
.L_x_23268:
        /* <DEDUP_REMOVED lines=12> */
.L_x_23264:
[----:B------:R-:W-:Y:S05]  /*14700*/  BSYNC B1 ;  /* 0x0000000000017941 */ /* 0x000fea0003800000 */
.L_x_23263:
        /* <DEDUP_REMOVED lines=18> */
.L_x_23275:
[----:B------:R-:W-:Y:S02]  /*14830*/  IMAD.MOV.U32 R164, RZ, RZ, R202 ;  /* 0x000000ffffa47224 */ /* 0x000fe400078e00ca */
.L_x_23276:
[----:B------:R-:W-:Y:S05]  /*14840*/  BSYNC B2 ;  /* 0x0000000000027941 */ /* 0x000fea0003800000 */
.L_x_23274:
        /* <DEDUP_REMOVED lines=16> */
.L_x_23280:
[----:B------:R-:W-:Y:S05]  /*14950*/  BSYNC B3 ;  /* 0x0000000000037941 */ /* 0x000fea0003800000 */
.L_x_23279:
        /* <DEDUP_REMOVED lines=43> */
.L_x_23278:
[----:B------:R-:W-:Y:S05]  /*14c10*/  BSYNC B2 ;  /* 0x0000000000027941 */ /* 0x000fea0003800000 */
.L_x_23277:
        /* <DEDUP_REMOVED lines=12> */
.L_x_23273:
[----:B------:R-:W-:Y:S05]  /*14ce0*/  BSYNC B1 ;  /* 0x0000000000017941 */ /* 0x000fea0003800000 */
.L_x_23272:
        /* <DEDUP_REMOVED lines=18> */
.L_x_23284:
[----:B------:R-:W-:Y:S02]  /*14e10*/  IMAD.MOV.U32 R164, RZ, RZ, R202 ;  /* 0x000000ffffa47224 */ /* 0x000fe400078e00ca */
.L_x_23285:
[----:B------:R-:W-:Y:S05]  /*14e20*/  BSYNC B2 ;  /* 0x0000000000027941 */ /* 0x000fea0003800000 */
.L_x_23283:
        /* <DEDUP_REMOVED lines=16> */
.L_x_23289:
[----:B------:R-:W-:Y:S05]  /*14f30*/  BSYNC B3 ;  /* 0x0000000000037941 */ /* 0x000fea0003800000 */
.L_x_23288:
        /* <DEDUP_REMOVED lines=43> */
.L_x_23287:
[----:B------:R-:W-:Y:S05]  /*151f0*/  BSYNC B2 ;  /* 0x0000000000027941 */ /* 0x000fea0003800000 */
.L_x_23286:
        /* <DEDUP_REMOVED lines=12> */
.L_x_23282:
[----:B------:R-:W-:Y:S05]  /*152c0*/  BSYNC B1 ;  /* 0x0000000000017941 */ /* 0x000fea0003800000 */
.L_x_23281:
        /* <DEDUP_REMOVED lines=18> */
.L_x_23293:
[----:B------:R-:W-:Y:S02]  /*153f0*/  IMAD.MOV.U32 R166, RZ, RZ, R202 ;  /* 0x000000ffffa67224 */ /* 0x000fe400078e00ca */
.L_x_23294:
[----:B------:R-:W-:Y:S05]  /*15400*/  BSYNC B2 ;  /* 0x0000000000027941 */ /* 0x000fea0003800000 */
.L_x_23292:
        /* <DEDUP_REMOVED lines=16> */
.L_x_23298:
[----:B------:R-:W-:Y:S05]  /*15510*/  BSYNC B3 ;  /* 0x0000000000037941 */ /* 0x000fea0003800000 */
.L_x_23297:
        /* <DEDUP_REMOVED lines=43> */
.L_x_23296:
[----:B------:R-:W-:Y:S05]  /*157d0*/  BSYNC B2 ;  /* 0x0000000000027941 */ /* 0x000fea0003800000 */
.L_x_23295:
        /* <DEDUP_REMOVED lines=12> */
.L_x_23291:
[----:B------:R-:W-:Y:S05]  /*158a0*/  BSYNC B1 ;  /* 0x0000000000017941 */ /* 0x000fea0003800000 */
.L_x_23290:
        /* <DEDUP_REMOVED lines=18> */
.L_x_23302:
[----:B------:R-:W-:Y:S02]  /*159d0*/  IMAD.MOV.U32 R166, RZ, RZ, R202 ;  /* 0x000000ffffa67224 */ /* 0x000fe400078e00ca */
.L_x_23303:
[----:B------:R-:W-:Y:S05]  /*159e0*/  BSYNC B2 ;  /* 0x0000000000027941 */ /* 0x000fea0003800000 */
.L_x_23301:
        /* <DEDUP_REMOVED lines=16> */
.L_x_23307:
[----:B------:R-:W-:Y:S05]  /*15af0*/  BSYNC B3 ;  /* 0x0000000000037941 */ /* 0x000fea0003800000 */
.L_x_23306:
        /* <DEDUP_REMOVED lines=43> */
.L_x_23305:
[----:B------:R-:W-:Y:S05]  /*15db0*/  BSYNC B2 ;  /* 0x0000000000027941 */ /* 0x000fea0003800000 */
.L_x_23304:
        /* <DEDUP_REMOVED lines=12> */
.L_x_23300:
[----:B------:R-:W-:Y:S05]  /*15e80*/  BSYNC B1 ;  /* 0x0000000000017941 */ /* 0x000fea0003800000 */
.L_x_23299:
        /* <DEDUP_REMOVED lines=18> */
.L_x_23311:
[----:B------:R-:W-:Y:S02]  /*15fb0*/  IMAD.MOV.U32 R220, RZ, RZ, R202 ;  /* 0x000000ffffdc7224 */ /* 0x000fe400078e00ca */
.L_x_23312:
[----:B------:R-:W-:Y:S05]  /*15fc0*/  BSYNC B2 ;  /* 0x0000000000027941 */ /* 0x000fea0003800000 */
.L_x_23310:
        /* <DEDUP_REMOVED lines=16> */
.L_x_23316:
[----:B------:R-:W-:Y:S05]  /*160d0*/  BSYNC B3 ;  /* 0x0000000000037941 */ /* 0x000fea0003800000 */
.L_x_23315:
        /* <DEDUP_REMOVED lines=43> */
.L_x_23314:
[----:B------:R-:W-:Y:S05]  /*16390*/  BSYNC B2 ;  /* 0x0000000000027941 */ /* 0x000fea0003800000 */
.L_x_23313:
[----:B------:R-:W0:Y:S01]  /*163a0*/  I2F.U32 R159, R220 ;  /* 0x000000dc009f7306 */ /* 0x000e220000201000 */
[----:B------:R-:W-:Y:S01]  /*163b0*/  PRMT R161, RZ, 0x7610, R103 ;  /* 0x00007610ffa17816 */ /* 0x000fe20000000067 */
        /* <DEDUP_REMOVED lines=9> */
[----:B------:R-:W-:-:S03]  /*16450*/  PRMT R220, R160, 0x7610, R220 ;  /* 0x00007610a0dc7816 */ /* 0x000fc600000000dc */
[----:B------:R-:W-:Y:S02]  /*16460*/  @P0 FADD.FTZ R159, R99, R159 ;  /* 0x0000009f639f0221 */ /* 0x000fe40000010000 */
.L_x_23309:
[----:B------:R-:W-:Y:S05]  /*16470*/  BSYNC B1 ;  /* 0x0000000000017941 */ /* 0x000fea0003800000 */
.L_x_23308:
        /* <DEDUP_REMOVED lines=29> */
.L_x_23318:
[----:B------:R-:W-:Y:S05]  /*16650*/  BSYNC B1 ;  /* 0x0000000000017941 */ /* 0x000fea0003800000 */
.L_x_23317:
        /* <DEDUP_REMOVED lines=22> */
.L_x_23322:
[----:B------:R-:W-:Y:S02]  /*167c0*/  IMAD.MOV.U32 R223, RZ, RZ, R202 ;  /* 0x000000ffffdf7224 */ /* 0x000fe400078e00ca */
.L_x_23323:
[----:B------:R-:W-:Y:S05]  /*167d0*/  BSYNC B2 ;  /* 0x0000000000027941 */ /* 0x000fea0003800000 */
.L_x_23321:
        /* <DEDUP_REMOVED lines=16> */
.L_x_23327:
[----:B------:R-:W-:Y:S05]  /*168e0*/  BSYNC B3 ;  /* 0x0000000000037941 */ /* 0x000fea0003800000 */
.L_x_23326:
        /* <DEDUP_REMOVED lines=43> */
.L_x_23325:
[----:B------:R-:W-:Y:S05]  /*16ba0*/  BSYNC B2 ;  /* 0x0000000000027941 */ /* 0x000fea0003800000 */
.L_x_23324:
        /* <DEDUP_REMOVED lines=13> */
.L_x_23320:
[----:B0-----:R-:W-:Y:S05]  /*16c80*/  BSYNC B1 ;  /* 0x0000000000017941 */ /* 0x001fea0003800000 */
.L_x_23319:
        /* <DEDUP_REMOVED lines=18> */
.L_x_23331:
[----:B------:R-:W-:Y:S02]  /*16db0*/  MOV R222, R202 ;  /* 0x000000ca00de7202 */ /* 0x000fe40000000f00 */
.L_x_23332:
[----:B------:R-:W-:Y:S05]  /*16dc0*/  BSYNC B2 ;  /* 0x0000000000027941 */ /* 0x000fea0003800000 */
.L_x_23330:
        /* <DEDUP_REMOVED lines=16> */
.L_x_23336:
[----:B------:R-:W-:Y:S05]  /*16ed0*/  BSYNC B3 ;  /* 0x0000000000037941 */ /* 0x000fea0003800000 */
.L_x_23335:
        /* <DEDUP_REMOVED lines=43> */
.L_x_23334:
[----:B------:R-:W-:Y:S05]  /*17190*/  BSYNC B2 ;  /* 0x0000000000027941 */ /* 0x000fea0003800000 */
.L_x_23333:
        /* <DEDUP_REMOVED lines=11> */
[----:B------:R-:W-:-:S03]  /*17250*/  PRMT R222, R162, 0x7610, R222 ;  /* 0x00007610a2de7816 */ /* 0x000fc600000000de */
[----:B------:R-:W-:Y:S02]  /*17260*/  @P0 FADD.FTZ R161, R93, R161 ;  /* 0x000000a15da10221 */ /* 0x000fe40000010000 */
.L_x_23329:
[----:B------:R-:W-:Y:S05]  /*17270*/  BSYNC B1 ;  /* 0x0000000000017941 */ /* 0x000fea0003800000 */
.L_x_23328:
        /* <DEDUP_REMOVED lines=18> */
.L_x_23340:
[----:B------:R-:W-:Y:S02]  /*173a0*/  IMAD.MOV.U32 R221, RZ, RZ, R202 ;  /* 0x000000ffffdd7224 */ /* 0x000fe400078e00ca */
.L_x_23341:
[----:B------:R-:W-:Y:S05]  /*173b0*/  BSYNC B2 ;  /* 0x0000000000027941 */ /* 0x000fea0003800000 */
.L_x_23339:
        /* <DEDUP_REMOVED lines=16> */
.L_x_23345:
[----:B------:R-:W-:Y:S05]  /*174c0*/  BSYNC B3 ;  /* 0x0000000000037941 */ /* 0x000fea0003800000 */
.L_x_23344:
        /* <DEDUP_REMOVED lines=43> */
.L_x_23343:
[----:B------:R-:W-:Y:S05]  /*17780*/  BSYNC B2 ;  /* 0x0000000000027941 */ /* 0x000fea0003800000 */
.L_x_23342:
        /* <DEDUP_REMOVED lines=13> */
.L_x_23338:
[----:B------:R-:W-:Y:S05]  /*17860*/  BSYNC B1 ;  /* 0x0000000000017941 */ /* 0x000fea0003800000 */
.L_x_23337:
        /* <DEDUP_REMOVED lines=18> */
.L_x_23349:
[----:B------:R-:W-:Y:S02]  /*17990*/  IMAD.MOV.U32 R216, RZ, RZ, R202 ;  /* 0x000000ffffd87224 */ /* 0x000fe400078e00ca */
.L_x_23350:
[----:B------:R-:W-:Y:S05]  /*179a0*/  BSYNC B2 ;  /* 0x0000000000027941 */ /* 0x000fea0003800000 */
.L_x_23348:
        /* <DEDUP_REMOVED lines=16> */
.L_x_23354:
[----:B------:R-:W-:Y:S05]  /*17ab0*/  BSYNC B3 ;  /* 0x0000000000037941 */ /* 0x000fea0003800000 */
.L_x_23353:
        /* <DEDUP_REMOVED lines=43> */
.L_x_23352:
[----:B------:R-:W-:Y:S05]  /*17d70*/  BSYNC B2 ;  /* 0x0000000000027941 */ /* 0x000fea0003800000 */
.L_x_23351:
        /* <DEDUP_REMOVED lines=13> */
.L_x_23347:
[----:B------:R-:W-:Y:S05]  /*17e50*/  BSYNC B1 ;  /* 0x0000000000017941 */ /* 0x000fea0003800000 */
.L_x_23346:
        /* <DEDUP_REMOVED lines=18> */
.L_x_23358:
[----:B------:R-:W-:Y:S02]  /*17f80*/  IMAD.MOV.U32 R217, RZ, RZ, R202 ;  /* 0x000000ffffd97224 */ /* 0x000fe400078e00ca */
.L_x_23359:
[----:B------:R-:W-:Y:S05]  /*17f90*/  BSYNC B2 ;  /* 0x0000000000027941 */ /* 0x000fea0003800000 */
.L_x_23357:
        /* <DEDUP_REMOVED lines=16> */
.L_x_23363:
[----:B------:R-:W-:Y:S05]  /*180a0*/  BSYNC B3 ;  /* 0x0000000000037941 */ /* 0x000fea0003800000 */
.L_x_23362:
        /* <DEDUP_REMOVED lines=43> */
.L_x_23361:
[----:B------:R-:W-:Y:S05]  /*18360*/  BSYNC B2 ;  /* 0x0000000000027941 */ /* 0x000fea0003800000 */
.L_x_23360:
        /* <DEDUP_REMOVED lines=13> */
.L_x_23356:
[----:B------:R-:W-:Y:S05]  /*18440*/  BSYNC B1 ;  /* 0x0000000000017941 */ /* 0x000fea0003800000 */
.L_x_23355:
        /* <DEDUP_REMOVED lines=18> */
.L_x_23367:
[----:B------:R-:W-:Y:S02]  /*18570*/  IMAD.MOV.U32 R218, RZ, RZ, R202 ;  /* 0x000000ffffda7224 */ /* 0x000fe400078e00ca */
.L_x_23368:
[----:B------:R-:W-:Y:S05]  /*18580*/  BSYNC B2 ;  /* 0x0000000000027941 */ /* 0x000fea0003800000 */
.L_x_23366:
        /* <DEDUP_REMOVED lines=16> */
.L_x_23372:
[----:B------:R-:W-:Y:S05]  /*18690*/  BSYNC B3 ;  /* 0x0000000000037941 */ /* 0x000fea0003800000 */
.L_x_23371:
        /* <DEDUP_REMOVED lines=43> */
.L_x_23370:
[----:B------:R-:W-:Y:S05]  /*18950*/  BSYNC B2 ;  /* 0x0000000000027941 */ /* 0x000fea0003800000 */
.L_x_23369:
[----:B------:R0:W1:Y:S01]  /*18960*/  I2F.U32 R165, R218 ;  /* 0x000000da00a57306 */ /* 0x0000620000201000 */
[----:B------:R-:W-:Y:S01]  /*18970*/  PRMT R201, RZ, 0x7610, R102 ;  /* 0x00007610ffc97816 */ /* 0x000fe20000000066 */
[----:B------:R-:W-:-:S04]  /*18980*/  IMAD.MOV.U32 R166, RZ, RZ, 0x2f800000 ;  /* 0x2f800000ffa67424 */ /* 0x000fc800078e00ff */
[----:B------:R-:W-:Y:S01]  /*18990*/  FMUL.FTZ R201, R201, c[0x0][0x1ec] ;  /* 0x00007b00c9c97a20 */ /* 0x000fe20000410000 */
[----:B0-----:R-:W-:-:S03]  /*189a0*/  PRMT R218, RZ, 0x7610, R62 ;  /* 0x00007610ffda7816 */ /* 0x001fc6000000003e */
[----:B------:R-:W-:Y:S02]  /*189b0*/  FMUL.FTZ R201, R201, c[0x0][0x1e8] ;  /* 0x00007a00c9c97a20 */ /* 0x000fe40000410000 */
[----:B-1----:R-:W-:-:S05]  /*189c0*/  FFMA.FTZ R165, R165, R166, 1.1641532182693481445e-10 ;  /* 0x2f000000a5a57423 */ /* 0x002fca00000100a6 */
[----:B------:R-:W-:-:S04]  /*189d0*/  FSETP.GTU.FTZ.AND P1, PT, R165, c[0x0][0x1e4], PT ;  /* 0x00007900a5007a0b */ /* 0x000fc80003f3c000 */
[----:B------:R-:W-:Y:S02]  /*189e0*/  FSEL R165, R201, RZ, !P1 ;  /* 0x000000ffc9a57208 */ /* 0x000fe40004800000 */
[----:B------:R-:W-:-:S03]  /*189f0*/  SEL R166, RZ, 0x1, P1 ;  /* 0x00000001ffa67807 */ /* 0x000fc60000800000 */
[----:B------:R-:W-:Y:S01]  /*18a00*/  FMUL.FTZ R165, R165, R218 ;  /* 0x000000daa5a57220 */ /* 0x000fe20000410000 */
[----:B------:R-:W-:-:S03]  /*18a10*/  PRMT R218, R166, 0x7610, R218 ;  /* 0x00007610a6da7816 */ /* 0x000fc600000000da */
[----:B------:R-:W-:Y:S02]  /*18a20*/  @P0 FADD.FTZ R165, R97, R165 ;  /* 0x000000a561a50221 */ /* 0x000fe40000010000 */
.L_x_23365:
[----:B------:R-:W-:Y:S05]  /*18a30*/  BSYNC B1 ;  /* 0x0000000000017941 */ /* 0x000fea0003800000 */
.L_x_23364:
        /* <DEDUP_REMOVED lines=18> */
.L_x_23376:
[----:B------:R-:W-:Y:S02]  /*18b60*/  IMAD.MOV.U32 R219, RZ, RZ, R202 ;  /* 0x000000ffffdb7224 */ /* 0x000fe400078e00ca */
.L_x_23377:
[----:B------:R-:W-:Y:S05]  /*18b70*/  BSYNC B2 ;  /* 0x0000000000027941 */ /* 0x000fea0003800000 */
.L_x_23375:
        /* <DEDUP_REMOVED lines=16> */
.L_x_23381:
[----:B------:R-:W-:Y:S05]  /*18c80*/  BSYNC B3 ;  /* 0x0000000000037941 */ /* 0x000fea0003800000 */
.L_x_23380:
        /* <DEDUP_REMOVED lines=43> */
.L_x_23379:
[----:B------:R-:W-:Y:S05]  /*18f40*/  BSYNC B2 ;  /* 0x0000000000027941 */ /* 0x000fea0003800000 */
.L_x_23378:
        /* <DEDUP_REMOVED lines=13> */
.L_x_23374:
[----:B------:R-:W-:Y:S05]  /*19020*/  BSYNC B1 ;  /* 0x0000000000017941 */ /* 0x000fea0003800000 */
.L_x_23373:
        /* <DEDUP_REMOVED lines=18> */
.L_x_23385:
[----:B------:R-:W-:Y:S02]  /*19150*/  IMAD.MOV.U32 R220, RZ, RZ, R202 ;  /* 0x000000ffffdc7224 */ /* 0x000fe400078e00ca */
.L_x_23386:
[----:B------:R-:W-:Y:S05]  /*19160*/  BSYNC B2 ;  /* 0x0000000000027941 */ /* 0x000fea0003800000 */
.L_x_23384:
        /* <DEDUP_REMOVED lines=16> */
.L_x_23390:
[----:B------:R-:W-:Y:S05]  /*19270*/  BSYNC B3 ;  /* 0x0000000000037941 */ /* 0x000fea0003800000 */
.L_x_23389:
        /* <DEDUP_REMOVED lines=43> */
.L_x_23388:
[----:B------:R-:W-:Y:S05]  /*19530*/  BSYNC B2 ;  /* 0x0000000000027941 */ /* 0x000fea0003800000 */
.L_x_23387:
[----:B------:R0:W1:Y:S01]  /*19540*/  I2F.U32 R167, R220 ;  /* 0x000000dc00a77306 */ /* 0x0000620000201000 */
[----:B------:R-:W-:Y:S01]  /*19550*/  IMAD.MOV.U32 R226, RZ, RZ, 0x2f800000 ;  /* 0x2f800000ffe27424 */ /* 0x000fe200078e00ff */
[----:B0-----:R-:W-:-:S03]  /*19560*/  PRMT R220, RZ, 0x7610, R103 ;  /* 0x00007610ffdc7816 */ /* 0x001fc60000000067 */
[----:B-1----:R-:W-:Y:S02]  /*19570*/  FFMA.FTZ R167, R167, R226, 1.1641532182693481445e-10 ;  /* 0x2f000000a7a77423 */ /* 0x002fe400000100e2 */
[----:B------:R-:W-:Y:S01]  /*19580*/  FMUL.FTZ R226, R220, c[0x0][0x1ec] ;  /* 0x00007b00dce27a20 */ /* 0x000fe20000410000 */
[----:B------:R-:W-:Y:S02]  /*19590*/  PRMT R220, RZ, 0x7610, R63 ;  /* 0x00007610ffdc7816 */ /* 0x000fe4000000003f */
[----:B------:R-:W-:Y:S01]  /*195a0*/  FSETP.GTU.FTZ.AND P1, PT, R167, c[0x0][0x1e4], PT ;  /* 0x00007900a7007a0b */ /* 0x000fe20003f3c000 */
[----:B------:R-:W-:-:S05]  /*195b0*/  FMUL.FTZ R226, R226, c[0x0][0x1e8] ;  /* 0x00007a00e2e27a20 */ /* 0x000fca0000410000 */
[----:B------:R-:W-:Y:S02]  /*195c0*/  FSEL R167, R226, RZ, !P1 ;  /* 0x000000ffe2a77208 */ /* 0x000fe40004800000 */
[----:B------:R-:W-:-:S03]  /*195d0*/  SEL R226, RZ, 0x1, P1 ;  /* 0x00000001ffe27807 */ /* 0x000fc60000800000 */
[----:B------:R-:W-:Y:S01]  /*195e0*/  FMUL.FTZ R167, R167, R220 ;  /* 0x000000dca7a77220 */ /* 0x000fe20000410000 */
[----:B------:R-:W-:-:S03]  /*195f0*/  PRMT R220, R226, 0x7610, R220 ;  /* 0x00007610e2dc7816 */ /* 0x000fc600000000dc */
[----:B------:R-:W-:Y:S02]  /*19600*/  @P0 FADD.FTZ R167, R99, R167 ;  /* 0x000000a763a70221 */ /* 0x000fe40000010000 */
.L_x_23383:
[----:B------:R-:W-:Y:S05]  /*19610*/  BSYNC B1 ;  /* 0x0000000000017941 */ /* 0x000fea0003800000 */
.L_x_23382:
[----:B------:R-:W-:Y:S01]  /*19620*/  FADD.FTZ R226, RZ, R104 ;  /* 0x00000068ffe27221 */ /* 0x000fe20000010000 */
[----:B------:R-:W-:Y:S01]  /*19630*/  BSSY B1, `(.L_x_23391) ;  /* 0x0000058000017945 */ /* 0x000fe20003800000 */
[----:B------:R-:W-:Y:S01]  /*19640*/  IMAD.WIDE.U32 R234, R233, R234, c[0x0][0x188] ;  /* 0x00006200e9ea7625 */ /* 0x000fe200078e00ea */
[----:B------:R-:W-:-:S03]  /*19650*/  ISETP.NE.AND P1, PT, R182, RZ, PT ;  /* 0x000000ffb600720c */ /* 0x000fc60003f25270 */
        /* <DEDUP_REMOVED lines=85> */
.L_x_23392:
[----:B0-----:R-:W-:Y:S05]  /*19bb0*/  BSYNC B1 ;  /* 0x0000000000017941 */ /* 0x001fea0003800000 */
.L_x_23391:
[----:B------:R-:W-:Y:S01]  /*19bc0*/  FADD.FTZ R230, R236, R167 ;  /* 0x000000a7ece67221 */ /* 0x000fe20000010000 */
[----:B------:R-:W-:Y:S05]  /*19bd0*/  BRA.DIV ~URZ, `(.L_x_23393) ;  /* 0x00001ed27f007947 */ /* 0x000fea000b800000 */
[----:B------:R0:W1:Y:S02]  /*19be0*/  SHFL.BFLY PT, R225, R230, 0x1, 0x1f ;  /* 0x0c201f00e6e17f89 */ /* 0x00006400000e0000 */
.L_x_23399:
        /* <DEDUP_REMOVED lines=148> */
.L_x_23400:
[----:B------:R-:W-:Y:S01]  /*1a530*/  ULDC.U8 UR8, c[0x0][0x1f0] ;  /* 0x00007c0000087ab9 */ /* 0x000fe20000000000 */
[----:B------:R-:W-:Y:S01]  /*1a540*/  FMUL.FTZ R225, R231, R231 ;  /* 0x000000e7e7e17220 */ /* 0x000fe20000410000 */
[----:B------:R-:W-:Y:S01]  /*1a550*/  ISETP.NE.AND P0, PT, RZ, UR8, PT ;  /* 0x00000008ff007c0c */ /* 0x000fe2000bf05270 */
[----:B------:R-:W-:Y:S01]  /*1a560*/  IMAD.MOV.U32 R227, RZ, RZ, c[0x0][0x1e0] ;  /* 0x00007800ffe37624 */ /* 0x000fe200078e00ff */
[----:B------:R-:W-:Y:S01]  /*1a570*/  @!P1 LEA R228, P2, R203, c[0x0][0x1a0], 0x2 ;  /* 0x00006800cbe49a11 */ /* 0x000fe200078410ff */
[----:B01----:R-:W-:Y:S01]  /*1a580*/  FADD.FTZ R230, R229, R230 ;  /* 0x000000e6e5e67221 */ /* 0x003fe20000010000 */
[----:B------:R-:W-:Y:S01]  /*1a590*/  FSEL R226, R225, RZ, P0 ;  /* 0x000000ffe1e27208 */ /* 0x000fe20000000000 */
[----:B------:R-:W-:Y:S01]  /*1a5a0*/  BSSY B1, `(.L_x_23395) ;  /* 0x0000149000017945 */ /* 0x000fe20003800000 */
[----:B------:R-:W-:Y:S01]  /*1a5b0*/  @!P1 LEA.HI.X R229, R203, c[0x0][0x1a4], R232, 0x2, P2 ;  /* 0x00006900cbe59a11 */ /* 0x000fe200010f14e8 */
[----:B------:R-:W-:-:S04]  /*1a5c0*/  FFMA.FTZ R225, R230, R227, c[0x0][0x228] ;  /* 0x00008a00e6e17623 */ /* 0x000fc800000100e3 */
[----:B------:R-:W-:Y:S01]  /*1a5d0*/  FADD.FTZ R225, R225, R226 ;  /* 0x000000e2e1e17221 */ /* 0x000fe20000010000 */
[C---:B------:R-:W-:Y:S01]  /*1a5e0*/  @!P1 LEA R226, P3, R203.reuse, c[0x0][0x1a8], 0x2 ;  /* 0x00006a00cbe29a11 */ /* 0x040fe200078610ff */
[----:B------:R0:W-:Y:S03]  /*1a5f0*/  @!P1 STG.E [R228.64], R231 ;  /* 0x000000e7e4009986 */ /* 0x0001e6000c101906 */
        /* <DEDUP_REMOVED lines=10> */
[C---:B------:R-:W-:Y:S01]  /*1a6a0*/  FADD.FTZ R161, -R226.reuse, R161 ;  /* 0x000000a1e2a17221 */ /* 0x040fe20000010100 */
[----:B------:R-:W-:Y:S01]  /*1a6b0*/  PRMT R233, RZ, 0x7610, R48 ;  /* 0x00007610ffe97816 */ /* 0x000fe20000000030 */
        /* <DEDUP_REMOVED lines=95> */
[--C-:B------:R-:W-:Y:S01]  /*1acb0*/  PRMT R112, RZ, 0x5410, R46.reuse ;  /* 0x00005410ff707816 */ /* 0x100fe2000000002e */
        /* <DEDUP_REMOVED lines=37> */
[----:B------:R-:W-:Y:S01]  /*1af10*/  FMUL.FTZ R163, R225, R164 ;  /* 0x000000a4e1a37220 */ /* 0x000fe20000410000 */
[----:B------:R-:W-:Y:S01]  /*1af20*/  PRMT R164, RZ, 0x5410, R59 ;  /* 0x00005410ffa47816 */ /* 0x000fe2000000003b */
[----:B------:R-:W-:Y:S01]  /*1af30*/  FFMA.FTZ R141, R141, R112, R4 ;  /* 0x000000708d8d7223 */ /* 0x000fe20000010004 */
[----:B------:R-:W-:Y:S01]  /*1af40*/  PRMT R112, RZ, 0x5410, R41 ;  /* 0x00005410ff707816 */ /* 0x000fe20000000029 */
[C---:B------:R-:W-:Y:S02]  /*1af50*/  FMUL.FTZ R110, R225.reuse, R110 ;  /* 0x0000006ee16e7220 */ /* 0x040fe40000410000 */
[C---:B------:R-:W-:Y:S02]  /*1af60*/  FMUL.FTZ R111, R225.reuse, R234 ;  /* 0x000000eae16f7220 */ /* 0x040fe40000410000 */
        /* <DEDUP_REMOVED lines=25> */
[--C-:B------:R-:W-:Y:S01]  /*1b100*/  PRMT R112, RZ, 0x5410, R38.reuse ;  /* 0x00005410ff707816 */ /* 0x100fe20000000026 */
[----:B------:R-:W-:Y:S01]  /*1b110*/  FFMA.FTZ R106, R106, R164, R179 ;  /* 0x000000a46a6a7223 */ /* 0x000fe200000100b3 */
[----:B------:R-:W-:Y:S01]  /*1b120*/  PRMT R164, RZ, 0x7610, R57 ;  /* 0x00007610ffa47816 */ /* 0x000fe20000000039 */
[C---:B------:R-:W-:Y:S02]  /*1b130*/  FMUL.FTZ R152, R225.reuse, R152 ;  /* 0x00000098e1987220 */ /* 0x040fe40000410000 */
[----:B------:R-:W-:Y:S01]  /*1b140*/  FFMA.FTZ R148, R148, R112, R185 ;  /* 0x0000007094947223 */ /* 0x000fe200000100b9 */
[----:B------:R-:W-:Y:S01]  /*1b150*/  PRMT R112, RZ, 0x7610, R38 ;  /* 0x00007610ff707816 */ /* 0x000fe20000000026 */
[C---:B------:R-:W-:Y:S01]  /*1b160*/  FMUL.FTZ R107, R225.reuse, R230 ;  /* 0x000000e6e16b7220 */ /* 0x040fe20000410000 */
        /* <DEDUP_REMOVED lines=20> */
[----:B------:R-:W-:-:S02]  /*1b2b0*/  FMUL.FTZ R116, R225, R116 ;  /* 0x00000074e1747220 */ /* 0x000fc40000410000 */
[----:B------:R-:W-:Y:S01]  /*1b2c0*/  FFMA.FTZ R157, R157, R112, R196 ;  /* 0x000000709d9d7223 */ /* 0x000fe200000100c4 */
[----:B------:R-:W-:Y:S01]  /*1b2d0*/  PRMT R112, RZ, 0x7610, R35 ;  /* 0x00007610ff707816 */ /* 0x000fe20000000023 */
[----:B------:R-:W-:Y:S01]  /*1b2e0*/  FFMA.FTZ R119, R119, R164, R26 ;  /* 0x000000a477777223 */ /* 0x000fe2000001001a */
[----:B------:R-:W-:Y:S01]  /*1b2f0*/  PRMT R164, RZ, 0x5410, R54 ;  /* 0x00005410ffa47816 */ /* 0x000fe20000000036 */
[----:B------:R-:W-:Y:S02]  /*1b300*/  IMAD R224, R224, c[0x0][0x168], RZ ;  /* 0x00005a00e0e07a24 */ /* 0x000fe400078e02ff */
[----:B------:R-:W-:Y:S01]  /*1b310*/  FFMA.FTZ R158, R158, R112, R197 ;  /* 0x000000709e9e7223 */ /* 0x000fe200000100c5 */
[----:B------:R-:W-:Y:S01]  /*1b320*/  PRMT R112, RZ, 0x5410, R34 ;  /* 0x00005410ff707816 */ /* 0x000fe20000000022 */
[C---:B------:R-:W-:Y:S01]  /*1b330*/  FMUL.FTZ R113, R225.reuse, R236 ;  /* 0x000000ece1717220 */ /* 0x040fe20000410000 */
[----:B------:R-:W-:Y:S01]  /*1b340*/  SHF.R.S32.HI R227, RZ, 0x1f, R224 ;  /* 0x0000001fffe37819 */ /* 0x000fe200000114e0 */
[----:B------:R-:W-:Y:S01]  /*1b350*/  FMUL.FTZ R114, R225, R114 ;  /* 0x00000072e1727220 */ /* 0x000fe20000410000 */
[----:B------:R-:W-:Y:S01]  /*1b360*/  F2FP.BF16.PACK_AB R119, R119, R118 ;  /* 0x000000767777723e */ /* 0x000fe200000010ff */
        /* <DEDUP_REMOVED lines=41> */
[----:B------:R-:W-:Y:S01]  /*1b600*/  LEA.HI.SX32 R227, R105, R182, 0x1d ;  /* 0x000000b669e37211 */ /* 0x000fe200078feaff */
[----:B------:R-:W-:Y:S01]  /*1b610*/  FFMA.FTZ R162, R162, R112, R213 ;  /* 0x00000070a2a27223 */ /* 0x000fe200000100d5 */
[--C-:B------:R-:W-:Y:S01]  /*1b620*/  PRMT R112, RZ, 0x5410, R29.reuse ;  /* 0x00005410ff707816 */ /* 0x100fe2000000001d */
[----:B------:R-:W-:Y:S01]  /*1b630*/  IMAD.MOV.U32 R164, RZ, RZ, 0x10 ;  /* 0x00000010ffa47424 */ /* 0x000fe200078e00ff */
[----:B------:R-:W-:Y:S01]  /*1b640*/  F2FP.BF16.PACK_AB R123, R127, R126 ;  /* 0x0000007e7f7b723e */ /* 0x000fe200000010ff */
[----:B------:R-:W-:Y:S01]  /*1b650*/  FFMA.FTZ R233, R121, R233, R24 ;  /* 0x000000e979e97223 */ /* 0x000fe20000010018 */
[----:B------:R-:W-:Y:S01]  /*1b660*/  IADD3 R127, R227, 0x20, RZ ;  /* 0x00000020e37f7810 */ /* 0x000fe20007ffe0ff */
[----:B------:R-:W-:Y:S01]  /*1b670*/  FFMA.FTZ R161, R161, R112, R210 ;  /* 0x00000070a1a17223 */ /* 0x000fe200000100d2 */
[----:B------:R-:W-:Y:S01]  /*1b680*/  PRMT R112, RZ, 0x7610, R29 ;  /* 0x00007610ff707816 */ /* 0x000fe2000000001d */
[----:B------:R-:W-:Y:S01]  /*1b690*/  FFMA.FTZ R230, R145, R230, R184 ;  /* 0x000000e691e67223 */ /* 0x000fe200000100b8 */
[----:B------:R-:W-:Y:S01]  /*1b6a0*/  IADD3 R105, R227, 0x40, RZ ;  /* 0x00000040e3697810 */ /* 0x000fe20007ffe0ff */
[----:B------:R-:W-:Y:S01]  /*1b6b0*/  IMAD.WIDE.U32 R126, R127, R164, c[0x0][0x208] ;  /* 0x000082007f7e7625 */ /* 0x000fe200078e00a4 */
[----:B------:R-:W-:-:S02]  /*1b6c0*/  F2FP.BF16.PACK_AB R121, R224, R125 ;  /* 0x0000007de079723e */ /* 0x000fc400000010ff */
[----:B------:R-:W-:Y:S01]  /*1b6d0*/  F2FP.BF16.PACK_AB R115, R111, R110 ;  /* 0x0000006e6f73723e */ /* 0x000fe200000010ff */
[----:B------:R-:W-:Y:S01]  /*1b6e0*/  FFMA.FTZ R160, R160, R112, R211 ;  /* 0x00000070a0a07223 */ /* 0x000fe200000100d3 */
[----:B------:R-:W-:Y:S02]  /*1b6f0*/  PRMT R112, RZ, 0x5410, R28 ;  /* 0x00005410ff707816 */ /* 0x000fe4000000001c */
[----:B------:R-:W-:Y:S02]  /*1b700*/  F2FP.BF16.PACK_AB R114, R109, R108 ;  /* 0x0000006c6d72723e */ /* 0x000fe400000010ff */
[----:B------:R-:W-:Y:S01]  /*1b710*/  F2FP.BF16.PACK_AB R113, R107, R106 ;  /* 0x0000006a6b71723e */ /* 0x000fe200000010ff */
[----:B------:R-:W-:Y:S01]  /*1b720*/  FFMA.FTZ R159, R159, R112, R198 ;  /* 0x000000709f9f7223 */ /* 0x000fe200000100c6 */
[----:B------:R-:W-:Y:S01]  /*1b730*/  F2FP.BF16.PACK_AB R112, R225, R104 ;  /* 0x00000068e170723e */ /* 0x000fe200000010ff */
[----:B------:R-:W-:Y:S01]  /*1b740*/  IMAD.WIDE.U32 R224, R227, R164, c[0x0][0x208] ;  /* 0x00008200e3e07625 */ /* 0x000fe200078e00a4 */
[----:B------:R-:W-:-:S02]  /*1b750*/  PRMT R104, RZ, 0x7610, R28 ;  /* 0x00007610ff687816 */ /* 0x000fc4000000001c */
[----:B------:R-:W-:Y:S02]  /*1b760*/  F2FP.BF16.PACK_AB R116, R229, R166 ;  /* 0x000000a6e574723e */ /* 0x000fe400000010ff */
[----:B------:R-:W-:Y:S01]  /*1b770*/  F2FP.BF16.PACK_AB R122, R231, R124 ;  /* 0x0000007ce77a723e */ /* 0x000fe200000010ff */
[----:B------:R-:W-:Y:S01]  /*1b780*/  IMAD.WIDE.U32 R124, R105, R164, c[0x0][0x208] ;  /* 0x00008200697c7625 */ /* 0x000fe200078e00a4 */
[----:B------:R-:W-:Y:S01]  /*1b790*/  PRMT R145, RZ, 0x7610, R34 ;  /* 0x00007610ff917816 */ /* 0x000fe20000000022 */
[----:B------:R-:W-:Y:S01]  /*1b7a0*/  STG.E.128 [R224.64], R112 ;  /* 0x00000070e0007986 */ /* 0x000fe2000c101d06 */
[----:B------:R-:W-:Y:S01]  /*1b7b0*/  F2FP.BF16.PACK_AB R120, R233, R120 ;  /* 0x00000078e978723e */ /* 0x000fe200000010ff */
[----:B------:R-:W-:Y:S01]  /*1b7c0*/  FFMA.FTZ R144, R144, R104, R209 ;  /* 0x0000006890907223 */ /* 0x000fe200000100d1 */
[----:B------:R-:W-:Y:S01]  /*1b7d0*/  F2FP.BF16.PACK_AB R106, R133, R132 ;  /* 0x00000084856a723e */ /* 0x000fe200000010ff */
[----:B------:R0:W-:Y:S01]  /*1b7e0*/  STG.E.128 [R126.64], R116 ;  /* 0x000000747e007986 */ /* 0x0001e2000c101d06 */
[----:B------:R-:W-:Y:S01]  /*1b7f0*/  F2FP.BF16.PACK_AB R105, R131, R130 ;  /* 0x000000828369723e */ /* 0x000fe200000010ff */
[----:B------:R-:W-:Y:S01]  /*1b800*/  FFMA.FTZ R145, R228, R145, R195 ;  /* 0x00000091e4917223 */ /* 0x000fe200000100c3 */
        /* <DEDUP_REMOVED lines=34> */
.L_x_23396:
[----:B0-----:R-:W-:Y:S05]  /*1ba30*/  BSYNC B1 ;  /* 0x0000000000017941 */ /* 0x001fea0003800000 */
.L_x_23395:
[----:B--2---:R-:W-:-:S05]  /*1ba40*/  MOV R104, c[0x0][0x160] ;  /* 0x0000580000687a02 */ /* 0x004fca0000000f00 */
[----:B------:R-:W-:-:S05]  /*1ba50*/  IMAD R203, R104, 0x4, R203 ;  /* 0x0000000468cb7824 */ /* 0x000fca00078e02cb */
[----:B------:R-:W-:-:S13]  /*1ba60*/  ISETP.GE.AND P0, PT, R203, c[0x0][0x164], PT ;  /* 0x00005900cb007a0c */ /* 0x000fda0003f06270 */
[----:B------:R-:W-:Y:S01]  /*1ba70*/  @P0 CALL.REL.NOINC `(.L_x_23397) ;  /* 0x0000001000000944 */ /* 0x000fe20003c00000 */
[----:B------:R-:W-:Y:S05]  /*1ba80*/  BRA `(.L_x_23398) ;  /* 0xfffe526000007947 */ /* 0x000fea000383ffff */
.L_x_23397:
[----:B------:R-:W-:Y:S05]  /*1ba90*/  BSYNC B0 ;  /* 0x0000000000007941 */ /* 0x000fea0003800000 */
.L_x_22800:
[----:B------:R-:W-:Y:S05]  /*1baa0*/  EXIT ;  /* 0x000000000000794d */ /* 0x000fea0003800000 */
.L_x_23393:
[----:B------:R-:W-:Y:S01]  /*1bab0*/  IMAD.MOV.U32 R225, RZ, RZ, 0x1 ;  /* 0x00000001ffe17424 */ /* 0x000fe200078e00ff */
[----:B------:R-:W-:Y:S01]  /*1bac0*/  MOV R226, 0x1bb00 ;  /* 0x0001bb0000e27802 */ /* 0x000fe20000000f00 */
[----:B------:R-:W-:Y:S02]  /*1bad0*/  IMAD.MOV.U32 R228, RZ, RZ, 0x1f ;  /* 0x0000001fffe47424 */ /* 0x000fe400078e00ff */
[----:B------:R-:W-:Y:S02]  /*1bae0*/  IMAD.MOV.U32 R229, RZ, RZ, -0x1 ;  /* 0xffffffffffe57424 */ /* 0x000fe400078e00ff */
[----:B------:R-:W-:Y:S05]  /*1baf0*/  CALL.REL.NOINC `($__internal_63_$__cuda_sm70_shflsync_bfly_p) ;  /* 0x00000b9000007944 */ /* 0x000fea0003c00000 */
[----:B01----:R-:W-:Y:S05]  /*1bb00*/  BRA `(.L_x_23399) ;  /* 0xffffe0e000007947 */ /* 0x003fea000383ffff */
.L_x_23394:
[----:B------:R-:W-:Y:S01]  /*1bb10*/  IMAD.MOV.U32 R225, RZ, RZ, 0x2 ;  /* 0x00000002ffe17424 */ /* 0x000fe200078e00ff */
[----:B------:R-:W-:Y:S01]  /*1bb20*/  MOV R229, 0xffffffff ;  /* 0xffffffff00e57802 */ /* 0x000fe20000000f00 */
[----:B------:R-:W-:Y:S01]  /*1bb30*/  IMAD.MOV.U32 R228, RZ, RZ, 0x1f ;  /* 0x0000001fffe47424 */ /* 0x000fe200078e00ff */
[----:B------:R-:W-:Y:S02]  /*1bb40*/  MOV R226, 0x1bb60 ;  /* 0x0001bb6000e27802 */ /* 0x000fe40000000f00 */
[----:B------:R-:W-:Y:S05]  /*1bb50*/  CALL.REL.NOINC `($__internal_63_$__cuda_sm70_shflsync_bfly_p) ;  /* 0x00000b3000007944 */ /* 0x000fea0003c00000 */
[----:B01----:R-:W-:Y:S01]  /*1bb60*/  FADD.FTZ R230, R230, R225 ;  /* 0x000000e1e6e67221 */ /* 0x003fe20000010000 */
[----:B------:R-:W-:Y:S01]  /*1bb70*/  MOV R226, 0x1bbc0 ;  /* 0x0001bbc000e27802 */ /* 0x000fe20000000f00 */
[----:B------:R-:W-:Y:S02]  /*1bb80*/  IMAD.MOV.U32 R225, RZ, RZ, 0x4 ;  /* 0x00000004ffe17424 */ /* 0x000fe400078e00ff */
[----:B------:R-:W-:-:S02]  /*1bb90*/  IMAD.MOV.U32 R228, RZ, RZ, 0x1f ;  /* 0x0000001fffe47424 */ /* 0x000fc400078e00ff */
[----:B------:R-:W-:Y:S02]  /*1bba0*/  IMAD.MOV.U32 R229, RZ, RZ, -0x1 ;  /* 0xffffffffffe57424 */ /* 0x000fe400078e00ff */
[----:B------:R-:W-:Y:S05]  /*1bbb0*/  CALL.REL.NOINC `($__internal_63_$__cuda_sm70_shflsync_bfly_p) ;  /* 0x00000ad000007944 */ /* 0x000fea0003c00000 */
[----:B01----:R-:W-:Y:S01]  /*1bbc0*/  FADD.FTZ R230, R230, R225 ;  /* 0x000000e1e6e67221 */ /* 0x003fe20000010000 */
[----:B------:R-:W-:Y:S01]  /*1bbd0*/  MOV R226, 0x1bc20 ;  /* 0x0001bc2000e27802 */ /* 0x000fe20000000f00 */
[----:B------:R-:W-:Y:S02]  /*1bbe0*/  IMAD.MOV.U32 R225, RZ, RZ, 0x8 ;  /* 0x00000008ffe17424 */ /* 0x000fe400078e00ff */
[----:B------:R-:W-:Y:S02]  /*1bbf0*/  IMAD.MOV.U32 R228, RZ, RZ, 0x1f ;  /* 0x0000001fffe47424 */ /* 0x000fe400078e00ff */
[----:B------:R-:W-:Y:S02]  /*1bc00*/  IMAD.MOV.U32 R229, RZ, RZ, -0x1 ;  /* 0xffffffffffe57424 */ /* 0x000fe400078e00ff */
[----:B------:R-:W-:Y:S05]  /*1bc10*/  CALL.REL.NOINC `($__internal_63_$__cuda_sm70_shflsync_bfly_p) ;  /* 0x00000a7000007944 */ /* 0x000fea0003c00000 */
[----:B01----:R-:W-:Y:S01]  /*1bc20*/  FADD.FTZ R230, R230, R225 ;  /* 0x000000e1e6e67221 */ /* 0x003fe20000010000 */
[----:B------:R-:W-:Y:S01]  /*1bc30*/  HFMA2.MMA R225, -RZ, RZ, 0, 9.5367431640625e-07 ;  /* 0x00000010ffe17435 */ /* 0x000fe200000001ff */
[----:B------:R-:W-:Y:S01]  /*1bc40*/  IMAD.MOV.U32 R228, RZ, RZ, 0x1f ;  /* 0x0000001fffe47424 */ /* 0x000fe200078e00ff */
[----:B------:R-:W-:Y:S01]  /*1bc50*/  MOV R226, 0x1bc80 ;  /* 0x0001bc8000e27802 */ /* 0x000fe20000000f00 */
[----:B------:R-:W-:-:S03]  /*1bc60*/  IMAD.MOV.U32 R229, RZ, RZ, -0x1 ;  /* 0xffffffffffe57424 */ /* 0x000fc600078e00ff */
[----:B------:R-:W-:Y:S05]  /*1bc70*/  CALL.REL.NOINC `($__internal_63_$__cuda_sm70_shflsync_bfly_p) ;  /* 0x00000a1000007944 */ /* 0x000fea0003c00000 */
        /* <DEDUP_REMOVED lines=130> */
[----:B------:R-:W-:Y:S02]  /*1c4a0*/  IMAD.MOV.U32 R228, RZ, RZ, 0x1f ;  /* 0x0000001fffe47424 */ /* 0x000fe400078e00ff */
[----:B------:R-:W-:Y:S01]  /*1c4b0*/  FFMA.FTZ R230, R226, R226, R225 ;  /* 0x000000e2e2e67223 */ /* 0x000fe200000100e1 */
[----:B------:R-:W-:Y:S01]  /*1c4c0*/  MOV R226, 0x1c4f0 ;  /* 0x0001c4f000e27802 */ /* 0x000fe20000000f00 */
[----:B------:R-:W-:Y:S02]  /*1c4d0*/  IMAD.MOV.U32 R225, RZ, RZ, 0x1 ;  /* 0x00000001ffe17424 */ /* 0x000fe400078e00ff */
[----:B------:R-:W-:Y:S05]  /*1c4e0*/  CALL.REL.NOINC `($__internal_63_$__cuda_sm70_shflsync_bfly_p) ;  /* 0x000001a000007944 */ /* 0x000fea0003c00000 */
[----:B01----:R-:W-:Y:S01]  /*1c4f0*/  FADD.FTZ R230, R230, R225 ;  /* 0x000000e1e6e67221 */ /* 0x003fe20000010000 */
[----:B------:R-:W-:Y:S01]  /*1c500*/  MOV R228, 0x1f ;  /* 0x0000001f00e47802 */ /* 0x000fe20000000f00 */
[----:B------:R-:W-:Y:S01]  /*1c510*/  IMAD.MOV.U32 R225, RZ, RZ, 0x2 ;  /* 0x00000002ffe17424 */ /* 0x000fe200078e00ff */
[----:B------:R-:W-:Y:S01]  /*1c520*/  MOV R226, 0x1c550 ;  /* 0x0001c55000e27802 */ /* 0x000fe20000000f00 */
[----:B------:R-:W-:-:S02]  /*1c530*/  IMAD.MOV.U32 R229, RZ, RZ, -0x1 ;  /* 0xffffffffffe57424 */ /* 0x000fc400078e00ff */
[----:B------:R-:W-:Y:S05]  /*1c540*/  CALL.REL.NOINC `($__internal_63_$__cuda_sm70_shflsync_bfly_p) ;  /* 0x0000014000007944 */ /* 0x000fea0003c00000 */
[----:B01----:R-:W-:Y:S01]  /*1c550*/  FADD.FTZ R230, R230, R225 ;  /* 0x000000e1e6e67221 */ /* 0x003fe20000010000 */
[----:B------:R-:W-:Y:S01]  /*1c560*/  MOV R226, 0x1c5b0 ;  /* 0x0001c5b000e27802 */ /* 0x000fe20000000f00 */
[----:B------:R-:W-:-:S02]  /*1c570*/  IMAD.MOV.U32 R225, RZ, RZ, 0x4 ;  /* 0x00000004ffe17424 */ /* 0x000fc400078e00ff */
[----:B------:R-:W-:Y:S02]  /*1c580*/  IMAD.MOV.U32 R228, RZ, RZ, 0x1f ;  /* 0x0000001fffe47424 */ /* 0x000fe400078e00ff */
[----:B------:R-:W-:Y:S02]  /*1c590*/  IMAD.MOV.U32 R229, RZ, RZ, -0x1 ;  /* 0xffffffffffe57424 */ /* 0x000fe400078e00ff */
[----:B------:R-:W-:Y:S05]  /*1c5a0*/  CALL.REL.NOINC `($__internal_63_$__cuda_sm70_shflsync_bfly_p) ;  /* 0x000000e000007944 */ /* 0x000fea0003c00000 */
[----:B01----:R-:W-:Y:S01]  /*1c5b0*/  FADD.FTZ R230, R230, R225 ;  /* 0x000000e1e6e67221 */ /* 0x003fe20000010000 */
[----:B------:R-:W-:Y:S01]  /*1c5c0*/  MOV R229, 0xffffffff ;  /* 0xffffffff00e57802 */ /* 0x000fe20000000f00 */
[----:B------:R-:W-:Y:S01]  /*1c5d0*/  IMAD.MOV.U32 R225, RZ, RZ, 0x8 ;  /* 0x00000008ffe17424 */ /* 0x000fe200078e00ff */
[----:B------:R-:W-:Y:S01]  /*1c5e0*/  MOV R226, 0x1c610 ;  /* 0x0001c61000e27802 */ /* 0x000fe20000000f00 */
[----:B------:R-:W-:Y:S02]  /*1c5f0*/  IMAD.MOV.U32 R228, RZ, RZ, 0x1f ;  /* 0x0000001fffe47424 */ /* 0x000fe400078e00ff */
[----:B------:R-:W-:Y:S05]  /*1c600*/  CALL.REL.NOINC `($__internal_63_$__cuda_sm70_shflsync_bfly_p) ;  /* 0x0000008000007944 */ /* 0x000fea0003c00000 */
[----:B01----:R-:W-:Y:S01]  /*1c610*/  FADD.FTZ R230, R230, R225 ;  /* 0x000000e1e6e67221 */ /* 0x003fe20000010000 */
[----:B------:R-:W-:Y:S01]  /*1c620*/  MOV R226, 0x1c670 ;  /* 0x0001c67000e27802 */ /* 0x000fe20000000f00 */
[----:B------:R-:W-:Y:S02]  /*1c630*/  IMAD.MOV.U32 R225, RZ, RZ, 0x10 ;  /* 0x00000010ffe17424 */ /* 0x000fe400078e00ff */
[----:B------:R-:W-:-:S02]  /*1c640*/  IMAD.MOV.U32 R228, RZ, RZ, 0x1f ;  /* 0x0000001fffe47424 */ /* 0x000fc400078e00ff */
[----:B------:R-:W-:Y:S02]  /*1c650*/  IMAD.MOV.U32 R229, RZ, RZ, -0x1 ;  /* 0xffffffffffe57424 */ /* 0x000fe400078e00ff */
[----:B------:R-:W-:Y:S05]  /*1c660*/  CALL.REL.NOINC `($__internal_63_$__cuda_sm70_shflsync_bfly_p) ;  /* 0x0000002000007944 */ /* 0x000fea0003c00000 */
[----:B01----:R-:W-:Y:S01]  /*1c670*/  IMAD.MOV.U32 R229, RZ, RZ, R225 ;  /* 0x000000ffffe57224 */ /* 0x003fe200078e00e1 */
[----:B------:R-:W-:Y:S05]  /*1c680*/  BRA `(.L_x_23400) ;  /* 0xffffdea000007947 */ /* 0x000fea000383ffff */
        .weak           $__internal_63_$__cuda_sm70_shflsync_bfly_p
        .type           $__internal_63_$__cuda_sm70_shflsync_bfly_p,@function
        .size           $__internal_63_$__cuda_sm70_shflsync_bfly_p,(.L_x_57103 - $__internal_63_$__cuda_sm70_shflsync_bfly_p)
$__internal_63_$__cuda_sm70_shflsync_bfly_p:
[----:B------:R-:W-:Y:S01]  /*1c690*/  IMAD.MOV.U32 R227, RZ, RZ, 0x0 ;  /* 0x00000000ffe37424 */ /* 0x000fe200078e00ff */
[----:B------:R-:W-:Y:S04]  /*1c6a0*/  WARPSYNC R229 ;  /* 0x000000e500007348 */ /* 0x000fe80003800000 */
[----:B------:R0:W1:Y:S01]  /*1c6b0*/  SHFL.BFLY PT, R225, R230, R225, R228 ;  /* 0x0c0000e1e6e17389 */ /* 0x00006200000e00e4 */
[----:B------:R-:W-:Y:S05]  /*1c6c0*/  RET.REL.NODEC R226 `(_ZN10layer_norm13ln_fwd_kernelINS_13Kernel_traitsI13__nv_bfloat16S2_fS2_fjLj2048ELj1ELj4ELj1ELj16ENS_18Kernel_traits_baseILj2048ES2_S2_fS2_fjLj128EEEEELb1ELb1ELb1ELb1EEEvNS_9FwdParamsE) ;  /* 0xfffe3930e2007950 */ /* 0x000fea0003c3ffff */
.L_x_23401:
        /* <DEDUP_REMOVED lines=11> */
.L_x_57103:


//--------------------- .text._ZN10layer_norm13ln_fwd_kernelINS_13Kernel_traitsIf13__nv_bfloat16fS2_fjLj2048ELj1ELj4ELj1ELj16ENS_18Kernel_traits_baseILj2048EfS2_fS2_fjLj128EEEEELb0ELb0ELb0ELb0EEEvNS_9FwdParamsE --------------------------
	.section	.text._ZN10layer_norm13ln_fwd_kernelINS_13Kernel_traitsIf13__nv_bfloat16fS2_fjLj2048ELj1ELj4ELj1ELj16ENS_18Kernel_traits_baseILj2048EfS2_fS2_fjLj128EEEEELb0ELb0ELb0ELb0EEEvNS_9FwdParamsE,"ax",@progbits
	.sectioninfo	@"SHI_REGISTERS=224"
	.align	128
        .global         _ZN10layer_norm13ln_fwd_kernelINS_13Kernel_traitsIf13__nv_bfloat16fS2_fjLj2048ELj1ELj4ELj1ELj16ENS_18Kernel_traits_baseILj2048EfS2_fS2_fjLj128EEEEELb0ELb0ELb0ELb0EEEvNS_9FwdParamsE
        .type           _ZN10layer_norm13ln_fwd_kernelINS_13Kernel_traitsIf13__nv_bfloat16fS2_fjLj2048ELj1ELj4ELj1ELj16ENS_18Kernel_traits_baseILj2048EfS2_fS2_fjLj128EEEEELb0ELb0ELb0ELb0EEEvNS_9FwdParamsE,@function
        .size           _ZN10layer_norm13ln_fwd_kernelINS_13Kernel_traitsIf13__nv_bfloat16fS2_fjLj2048ELj1ELj4ELj1ELj16ENS_18Kernel_traits_baseILj2048EfS2_fS2_fjLj128EEEEELb0ELb0ELb0ELb0EEEvNS_9FwdParamsE,(.L_x_57104 - _ZN10layer_norm13ln_fwd_kernelINS_13Kernel_traitsIf13__nv_bfloat16fS2_fjLj2048ELj1ELj4ELj1ELj16ENS_18Kernel_traits_baseILj2048EfS2_fS2_fjLj128EEEEELb0ELb0ELb0ELb0EEEvNS_9FwdParamsE)
        .other          _ZN10layer_norm13ln_fwd_kernelINS_13Kernel_traitsIf13__nv_bfloat16fS2_fjLj2048ELj1ELj4ELj1ELj16ENS_18Kernel_traits_baseILj2048EfS2_fS2_fjLj128EEEEELb0ELb0ELb0ELb0EEEvNS_9FwdParamsE,@"STO_CUDA_ENTRY STV_DEFAULT"
_ZN10layer_norm13ln_fwd_kernelINS_13Kernel_traitsIf13__nv_bfloat16fS2_fjLj2048ELj1ELj4ELj1ELj16ENS_18Kernel_traits_baseILj2048EfS2_fS2_fjLj128EEEEELb0ELb0ELb0ELb0EEEvNS_9FwdParamsE:
.text._ZN10layer_norm13ln_fwd_kernelINS_13Kernel_traitsIf13__nv_bfloat16fS2_fjLj2048ELj1ELj4ELj1ELj16ENS_18Kernel_traits_baseILj2048EfS2_fS2_fjLj128EEEEELb0ELb0ELb0ELb0EEEvNS_9FwdParamsE:
        /* <DEDUP_REMOVED lines=40> */
.L_x_23403:
[----:B-1----:R-:W-:Y:S05]  /*0280*/  BSYNC B0 ;  /* 0x0000000000007941 */ /* 0x002fea0003800000 */
.L_x_23402:
[----:B------:R-:W-:Y:S01]  /*0290*/  BSSY B0, `(.L_x_23404) ;  /* 0x0000011000007945 */ /* 0x000fe20003800000 */
[----:B------:R-:W-:Y:S05]  /*02a0*/  @!P6 BRA `(.L_x_23405) ;  /* 0x000000f00000e947 */ /* 0x000fea0003800000 */
[----:B------:R-:W-:Y:S01]  /*02b0*/  ISETP.NE.U32.AND P1, PT, RZ, c[0x0][0x218], PT ;  /* 0x00008600ff007a0c */ /* 0x000fe20003f25070 */
[----:B------:R-:W-:Y:S01]  /*02c0*/  CS2R R22, SRZ ;  /* 0x0000000000167805 */ /* 0x000fe2000001ff00 */
[----:B------:R-:W-:Y:S01]  /*02d0*/  MOV R37, 0x20 ;  /* 0x0000002000257802 */ /* 0x000fe20000000f00 */
[----:B0-----:R-:W-:Y:S01]  /*02e0*/  CS2R R20, SRZ ;  /* 0x0000000000147805 */ /* 0x001fe2000001ff00 */
        /* <DEDUP_REMOVED lines=11> */
.L_x_23405:
[----:B------:R-:W-:Y:S05]  /*03a0*/  BSYNC B0 ;  /* 0x0000000000007941 */ /* 0x000fea0003800000 */
.L_x_23404:
[----:B------:R-:W-:Y:S01]  /*03b0*/  BSSY B0, `(.L_x_23406) ;  /* 0x0000011000007945 */ /* 0x000fe20003800000 */
[----:B------:R-:W-:Y:S05]  /*03c0*/  @!P5 BRA `(.L_x_23407) ;  /* 0x000000f00000d947 */ /* 0x000fea0003800000 */
[----:B------:R-:W-:Y:S01]  /*03d0*/  ISETP.NE.U32.AND P1, PT, RZ, c[0x0][0x218], PT ;  /* 0x00008600ff007a0c */ /* 0x000fe20003f25070 */
[----:B------:R-:W-:Y:S01]  /*03e0*/  HFMA2.MMA R53, -RZ, RZ, 0, 1.9073486328125e-06 ;  /* 0x00000020ff357435 */ /* 0x000fe200000001ff */
[----:B------:R-:W-:Y:S01]  /*03f0*/  CS2R R38, SRZ ;  /* 0x0000000000267805 */ /* 0x000fe2000001ff00 */
[----:B0-----:R-:W-:Y:S01]  /*0400*/  CS2R R36, SRZ ;  /* 0x0000000000247805 */ /* 0x001fe2000001ff00 */
        /* <DEDUP_REMOVED lines=11> */
.L_x_23407:
[----:B------:R-:W-:Y:S05]  /*04c0*/  BSYNC B0 ;  /* 0x0000000000007941 */ /* 0x000fea0003800000 */
.L_x_23406:
        /* <DEDUP_REMOVED lines=17> */
.L_x_23409:
[----:B------:R-:W-:Y:S05]  /*05e0*/  BSYNC B0 ;  /* 0x0000000000007941 */ /* 0x000fea0003800000 */
.L_x_23408:
        /* <DEDUP_REMOVED lines=17> */
.L_x_23411:
[----:B------:R-:W-:Y:S05]  /*0700*/  BSYNC B0 ;  /* 0x0000000000007941 */ /* 0x000fea0003800000 */
.L_x_23410:
[----:B------:R-:W-:Y:S01]  /*0710*/  ISETP.GE.U32.AND P1, PT, R0, 0xc0, PT ;  /* 0x000000c00000780c */ /* 0x000fe20003f26070 */
[----:B------:R-:W-:Y:S01]  /*0720*/  BSSY B0, `(.L_x_23412) ;  /* 0x0000013000007945 */ /* 0x000fe20003800000 */
[----:B------:R-:W-:-:S11]  /*0730*/  LOP3.LUT R212, R212, 0xffffffef, RZ, 0xc0, !PT ;  /* 0xffffffefd4d47812 */ /* 0x000fd600078ec0ff */
[----:B------:R-:W-:Y:S01]  /*0740*/  @P1 LOP3.LUT R212, R212, 0x10, RZ, 0xfc, !PT ;  /* 0x00000010d4d41812 */ /* 0x000fe200078efcff */
        /* <DEDUP_REMOVED lines=16> */
.L_x_23413:
[----:B------:R-:W-:Y:S05]  /*0850*/  BSYNC B0 ;  /* 0x0000000000007941 */ /* 0x000fea0003800000 */
.L_x_23412:
        /* <DEDUP_REMOVED lines=22> */
.L_x_23415:
[----:B------:R-:W-:Y:S05]  /*09c0*/  BSYNC B0 ;  /* 0x0000000000007941 */ /* 0x000fea0003800000 */
.L_x_23414:
[----:B------:R-:W-:Y:S01]  /*09d0*/  ISETP.GE.U32.AND P1, PT, R0, 0x100, PT ;  /* 0x000001000000780c */ /* 0x000fe20003f26070 */
[----:B------:R-:W-:Y:S01]  /*09e0*/  BSSY B0, `(.L_x_23416) ;  /* 0x0000012000007945 */ /* 0x000fe20003800000 */
[----:B------:R-:W-:-:S11]  /*09f0*/  LOP3.LUT R212, R212, 0xfffffffb, RZ, 0xc0, !PT ;  /* 0xfffffffbd4d47812 */ /* 0x000fd600078ec0ff */
[----:B------:R-:W-:Y:S01]  /*0a00*/  @P1 LOP3.LUT R212, R212, 0x4, RZ, 0xfc, !PT ;  /* 0x00000004d4d41812 */ /* 0x000fe200078efcff */
[----:B------:R-:W-:Y:S05]  /*0a10*/  @!P1 BRA `(.L_x_23417) ;  /* 0x000000e000009947 */ /* 0x000fea0003800000 */
[----:B------:R-:W-:Y:S01]  /*0a20*/  ISETP.NE.U32.AND P1, PT, RZ, c[0x0][0x218], PT ;  /* 0x00008600ff007a0c */ /* 0x000fe20003f25070 */
[----:B------:R-:W-:Y:S01]  /*0a30*/  CS2R R118, SRZ ;  /* 0x0000000000767805 */ /* 0x000fe2000001ff00 */
[----:B0-----:R-:W-:Y:S01]  /*0a40*/  CS2R R116, SRZ ;  /* 0x0000000000747805 */ /* 0x001fe2000001ff00 */
[----:B------:R-:W-:Y:S01]  /*0a50*/  CS2R R122, SRZ ;  /* 0x00000000007a7805 */ /* 0x000fe2000001ff00 */
[----:B------:R-:W-:Y:S01]  /*0a60*/  ISETP.NE.AND.EX P1, PT, RZ, c[0x0][0x21c], PT, P1 ;  /* 0x00008700ff007a0c */ /* 0x000fe20003f25310 */
[----:B------:R-:W-:Y:S01]  /*0a70*/  CS2R R120, SRZ ;  /* 0x0000000000787805 */ /* 0x000fe2000001ff00 */
[----:B------:R-:W-:-:S05]  /*0a80*/  MOV R3, 0x20 ;  /* 0x0000002000037802 */ /* 0x000fca0000000f00 */
[----:B------:R-:W-:-:S05]  /*0a90*/  IMAD.WIDE.U32 R2, R124, R3, c[0x0][0x1b0] ;  /* 0x00006c007c027625 */ /* 0x000fca00078e0003 */
[----:B------:R0:W5:Y:S01]  /*0aa0*/  LDG.E.128 R128, [R2.64+0x10] ;  /* 0x0000100402807981 */ /* 0x000162000c1e1d00 */
[----:B------:R-:W-:-:S04]  /*0ab0*/  @P1 LEA R132, P2, R124, c[0x0][0x218], 0x5 ;  /* 0x000086007c841a11 */ /* 0x000fc800078428ff */
[----:B------:R-:W-:Y:S02]  /*0ac0*/  @P1 LEA.HI.X R133, R124, c[0x0][0x21c], RZ, 0x5, P2 ;  /* 0x000087007c851a11 */ /* 0x000fe400010f2cff */
[----:B------:R0:W5:Y:S04]  /*0ad0*/  LDG.E.128 R124, [R2.64] ;  /* 0x00000004027c7981 */ /* 0x000168000c1e1d00 */
[----:B------:R0:W5:Y:S04]  /*0ae0*/  @P1 LDG.E.128 R116, [R132.64] ;  /* 0x0000000484741981 */ /* 0x000168000c1e1d00 */
[----:B------:R0:W5:Y:S02]  /*0af0*/  @P1 LDG.E.128 R120, [R132.64+0x10] ;  /* 0x0000100484781981 */ /* 0x000164000c1e1d00 */
.L_x_23417:
[----:B------:R-:W-:Y:S05]  /*0b00*/  BSYNC B0 ;  /* 0x0000000000007941 */ /* 0x000fea0003800000 */
.L_x_23416:
[----:B------:R-:W-:-:S13]  /*0b10*/  ISETP.GE.AND P1, PT, R134, c[0x0][0x164], PT ;  /* 0x0000590086007a0c */ /* 0x000fda0003f26270 */
[----:B------:R-:W-:Y:S05]  /*0b20*/  @P1 EXIT ;  /* 0x000000000000194d */ /* 0x000fea0003800000 */
[----:B0-----:R-:W-:Y:S01]  /*0b30*/  MOV R2, R134 ;  /* 0x0000008600027202 */ /* 0x001fe20000000f00 */
[----:B------:R-:W-:Y:S02]  /*0b40*/  ULDC.U8 UR6, c[0x0][0x1f0] ;  /* 0x00007c0000067ab9 */ /* 0x000fe40000000000 */
.L_x_23453:
        /* <DEDUP_REMOVED lines=56> */
.L_x_23419:
[----:B------:R-:W-:Y:S05]  /*0ed0*/  BSYNC B0 ;  /* 0x0000000000007941 */ /* 0x000fea0003800000 */
.L_x_23418:
        /* <DEDUP_REMOVED lines=43> */
.L_x_23421:
[----:B------:R-:W-:Y:S05]  /*1190*/  BSYNC B0 ;  /* 0x0000000000007941 */ /* 0x000fea0003800000 */
.L_x_23420:
        /* <DEDUP_REMOVED lines=43> */
.L_x_23423:
[----:B------:R-:W-:Y:S05]  /*1450*/  BSYNC B0 ;  /* 0x0000000000007941 */ /* 0x000fea0003800000 */
.L_x_23422:
        /* <DEDUP_REMOVED lines=43> */
.L_x_23425:
[----:B------:R-:W-:Y:S05]  /*1710*/  BSYNC B0 ;  /* 0x0000000000007941 */ /* 0x000fea0003800000 */
.L_x_23424:
        /* <DEDUP_REMOVED lines=43> */
.L_x_23427:
[----:B------:R-:W-:Y:S05]  /*19d0*/  BSYNC B0 ;  /* 0x0000000000007941 */ /* 0x000fea0003800000 */
.L_x_23426:
        /* <DEDUP_REMOVED lines=43> */
.L_x_23429:
[----:B------:R-:W-:Y:S05]  /*1c90*/  BSYNC B0 ;  /* 0x0000000000007941 */ /* 0x000fea0003800000 */
.L_x_23428:
        /* <DEDUP_REMOVED lines=43> */
.L_x_23431:
[----:B------:R-:W-:Y:S05]  /*1f50*/  BSYNC B0 ;  /* 0x0000000000007941 */ /* 0x000fea0003800000 */
.L_x_23430:
        /* <DEDUP_REMOVED lines=42> */
.L_x_23433:
[----:B------:R-:W-:Y:S05]  /*2200*/  BSYNC B0 ;  /* 0x0000000000007941 */ /* 0x000fea0003800000 */
.L_x_23432:
[----:B------:R-:W-:Y:S01]  /*2210*/  FADD.FTZ R204, RZ, R164 ;  /* 0x000000a4ffcc7221 */ /* 0x000fe20000010000 */
[----:B------:R-:W-:-:S02]  /*2220*/  ISETP.GT.U32.AND P1, PT, R0, 0x3f, PT ;  /* 0x0000003f0000780c */ /* 0x000fc40003f24070 */
        /* <DEDUP_REMOVED lines=17> */
[----:B0-----:R-:W-:-:S04]  /*2340*/  FADD.FTZ R209, R173, R204 ;  /* 0x000000ccadd17221 */ /* 0x001fc80000010000 */
        /* <DEDUP_REMOVED lines=59> */
.L_x_23454:
        /* <DEDUP_REMOVED lines=9> */
[----:B01----:R-:W-:-:S05]  /*2790*/  FADD.FTZ R207, R205, R206 ;  /* 0x000000cecdcf7221 */ /* 0x003fca0000010000 */
        /* <DEDUP_REMOVED lines=20> */
[----:B------:R-:W-:-:S03]  /*28e0*/  FADD.FTZ R210, R174, -R206 ;  /* 0x800000ceaed27221 */ /* 0x000fc60000010000 */
[----:B------:R-:W-:Y:S01]  /*28f0*/  FSEL R204, R208, RZ, P0 ;  /* 0x000000ffd0cc7208 */ /* 0x000fe20000000000 */
[----:B------:R-:W-:-:S04]  /*2900*/  FADD.FTZ R208, R173, -R206 ;  /* 0x800000ceadd07221 */ /* 0x000fc80000010000 */
[----:B------:R-:W-:-:S04]  /*2910*/  FFMA.FTZ R205, R205, R205, R204 ;  /* 0x000000cdcdcd7223 */ /* 0x000fc800000100cc */
        /* <DEDUP_REMOVED lines=46> */
[----:B------:R-:W-:Y:S02]  /*2c00*/  @P1 FFMA.FTZ R204, R208, R208, R205 ;  /* 0x000000d0d0cc1223 */ /* 0x000fe400000100cd */
        /* <DEDUP_REMOVED lines=72> */
.L_x_23455:
[----:B------:R-:W-:Y:S01]  /*3090*/  FMUL.FTZ R204, R206, R206 ;  /* 0x000000cececc7220 */ /* 0x000fe20000410000 */
[----:B------:R-:W-:Y:S01]  /*30a0*/  ISETP.NE.AND P1, PT, RZ, UR6, PT ;  /* 0x00000006ff007c0c */ /* 0x000fe2000bf25270 */
[----:B-1----:R-:W-:Y:S01]  /*30b0*/  FADD.FTZ R209, R209, R210 ;  /* 0x000000d2d1d17221 */ /* 0x002fe20000010000 */
[----:B------:R-:W-:Y:S01]  /*30c0*/  @!P6 MOV R211, 0x4 ;  /* 0x0000000400d3e802 */ /* 0x000fe20000000f00 */
[----:B------:R-:W-:Y:S01]  /*30d0*/  BSSY B0, `(.L_x_23436) ;  /* 0x000002d000007945 */ /* 0x000fe20003800000 */
[----:B------:R-:W-:Y:S02]  /*30e0*/  FSEL R207, R204, RZ, P1 ;  /* 0x000000ffcccf7208 */ /* 0x000fe40000800000 */
[----:B------:R-:W-:Y:S01]  /*30f0*/  MOV R204, c[0x0][0x1e0] ;  /* 0x0000780000cc7a02 */ /* 0x000fe20000000f00 */
[----:B0-----:R-:W-:Y:S01]  /*3100*/  @!P6 IMAD.WIDE R210, R2, R211, c[0x0][0x1a8] ;  /* 0x00006a0002d2e625 */ /* 0x001fe200078e02d3 */
[----:B------:R-:W-:-:S03]  /*3110*/  FSEL R205, R206, RZ, !P1 ;  /* 0x000000ffcecd7208 */ /* 0x000fc60004800000 */
[----:B------:R-:W-:Y:S01]  /*3120*/  FFMA.FTZ R204, R209, R204, c[0x0][0x228] ;  /* 0x00008a00d1cc7623 */ /* 0x000fe200000100cc */
[----:B------:R-:W-:-:S03]  /*3130*/  @!P6 MOV R209, 0x4 ;  /* 0x0000000400d1e802 */ /* 0x000fc60000000f00 */
[----:B------:R-:W-:Y:S02]  /*3140*/  FADD.FTZ R204, R204, R207 ;  /* 0x000000cfcccc7221 */ /* 0x000fe40000010000 */
[----:B------:R-:W-:-:S04]  /*3150*/  @!P6 IMAD.WIDE R208, R2, R209, c[0x0][0x1a0] ;  /* 0x0000680002d0e625 */ /* 0x000fc800078e02d1 */
[----:B------:R-:W0:Y:S01]  /*3160*/  MUFU.RSQ R204, R204 ;  /* 0x000000cc00cc7308 */ /* 0x000e220000001400 */
[----:B------:R1:W-:Y:S04]  /*3170*/  @!P6 STG.E [R208.64], R206 ;  /* 0x000000ced000e986 */ /* 0x0003e8000c101904 */
[----:B0-----:R1:W-:Y:S01]  /*3180*/  @!P6 STG.E [R210.64], R204 ;  /* 0x000000ccd200e986 */ /* 0x0013e2000c101904 */
[----:B------:R-:W-:Y:S05]  /*3190*/  @!P0 BRA `(.L_x_23437) ;  /* 0x0000020000008947 */ /* 0x000fea0003800000 */
[--C-:B------:R-:W-:Y:S01]  /*31a0*/  FADD.FTZ R207, R164, -R205.reuse ;  /* 0x800000cda4cf7221 */ /* 0x100fe20000010000 */
[----:B------:R-:W-:Y:S01]  /*31b0*/  HFMA2.MMA R218, -RZ, RZ, 0, 9.5367431640625e-07 ;  /* 0x00000010ffda7435 */ /* 0x000fe200000001ff */
[--C-:B-1----:R-:W-:Y:S02]  /*31c0*/  FADD.FTZ R209, R165, -R205.reuse ;  /* 0x800000cda5d17221 */ /* 0x102fe40000010000 */
[----:B------:R-:W-:-:S02]  /*31d0*/  FADD.FTZ R211, R166, -R205 ;  /* 0x800000cda6d37221 */ /* 0x000fc40000010000 */
[--C-:B------:R-:W-:Y:S02]  /*31e0*/  FADD.FTZ R213, R167, -R205.reuse ;  /* 0x800000cda7d57221 */ /* 0x100fe40000010000 */
[--C-:B------:R-:W-:Y:S02]  /*31f0*/  FADD.FTZ R215, R168, -R205.reuse ;  /* 0x800000cda8d77221 */ /* 0x100fe40000010000 */
[--C-:B------:R-:W-:Y:S02]  /*3200*/  FADD.FTZ R217, R169, -R205.reuse ;  /* 0x800000cda9d97221 */ /* 0x100fe40000010000 */
[--C-:B------:R-:W-:Y:S02]  /*3210*/  FADD.FTZ R219, R170, -R205.reuse ;  /* 0x800000cdaadb7221 */ /* 0x100fe40000010000 */
[----:B------:R-:W-:Y:S02]  /*3220*/  FADD.FTZ R221, R171, -R205 ;  /* 0x800000cdabdd7221 */ /* 0x000fe40000010000 */
        /* <DEDUP_REMOVED lines=8> */
[----:B-----5:R-:W-:Y:S02]  /*32b0*/  FFMA.FTZ R207, R12, R207, R4 ;  /* 0x000000cf0ccf7223 */ /* 0x020fe40000010004 */
        /* <DEDUP_REMOVED lines=10> */
[C---:B------:R-:W-:Y:S01]  /*3360*/  IMAD.WIDE.U32 R206, R3.reuse, R218, c[0x0][0x208] ;  /* 0x0000820003ce7625 */ /* 0x040fe200078e00da */
[----:B------:R-:W-:Y:S02]  /*3370*/  IADD3 R3, R3, 0x20, RZ ;  /* 0x0000002003037810 */ /* 0x000fe40007ffe0ff */
[----:B------:R-:W-:-:S05]  /*3380*/  F2FP.BF16.PACK_AB R211, R216, R211 ;  /* 0x000000d3d8d3723e */ /* 0x000fca00000010ff */
[----:B------:R0:W-:Y:S02]  /*3390*/  STG.E.128 [R206.64], R208 ;  /* 0x000000d0ce007986 */ /* 0x0001e4000c101d04 */
.L_x_23437:
[----:B------:R-:W-:Y:S05]  /*33a0*/  BSYNC B0 ;  /* 0x0000000000007941 */ /* 0x000fea0003800000 */
.L_x_23436:
[----:B------:R-:W-:Y:S01]  /*33b0*/  ISETP.GE.U32.AND P1, PT, R0, 0x40, PT ;  /* 0x000000400000780c */ /* 0x000fe20003f26070 */
[----:B------:R-:W-:-:S12]  /*33c0*/  BSSY B0, `(.L_x_23438) ;  /* 0x0000022000007945 */ /* 0x000fd80003800000 */
[----:B------:R-:W-:Y:S05]  /*33d0*/  @!P1 BRA `(.L_x_23439) ;  /* 0x0000020000009947 */ /* 0x000fea0003800000 */
[--C-:B0-----:R-:W-:Y:S01]  /*33e0*/  FADD.FTZ R207, R172, -R205.reuse ;  /* 0x800000cdaccf7221 */ /* 0x101fe20000010000 */
[----:B------:R-:W-:Y:S01]  /*33f0*/  MOV R218, 0x10 ;  /* 0x0000001000da7802 */ /* 0x000fe20000000f00 */
[--C-:B-1----:R-:W-:Y:S02]  /*3400*/  FADD.FTZ R209, R173, -R205.reuse ;  /* 0x800000cdadd17221 */ /* 0x102fe40000010000 */
        /* <DEDUP_REMOVED lines=29> */
.L_x_23439:
[----:B------:R-:W-:Y:S05]  /*35e0*/  BSYNC B0 ;  /* 0x0000000000007941 */ /* 0x000fea0003800000 */
.L_x_23438:
[----:B------:R-:W-:Y:S01]  /*35f0*/  ISETP.GE.U32.AND P1, PT, R0, 0x60, PT ;  /* 0x000000600000780c */ /* 0x000fe20003f26070 */
[----:B------:R-:W-:-:S12]  /*3600*/  BSSY B0, `(.L_x_23440) ;  /* 0x0000022000007945 */ /* 0x000fd80003800000 */
[----:B------:R-:W-:Y:S05]  /*3610*/  @!P1 BRA `(.L_x_23441) ;  /* 0x0000020000009947 */ /* 0x000fea0003800000 */
[--C-:B0-----:R-:W-:Y:S01]  /*3620*/  FADD.FTZ R207, R180, -R205.reuse ;  /* 0x800000cdb4cf7221 */ /* 0x101fe20000010000 */
[----:B------:R-:W-:Y:S01]  /*3630*/  HFMA2.MMA R218, -RZ, RZ, 0, 9.5367431640625e-07 ;  /* 0x00000010ffda7435 */ /* 0x000fe200000001ff */
        /* <DEDUP_REMOVED lines=30> */
.L_x_23441:
[----:B------:R-:W-:Y:S05]  /*3820*/  BSYNC B0 ;  /* 0x0000000000007941 */ /* 0x000fea0003800000 */
.L_x_23440:
        /* <DEDUP_REMOVED lines=35> */
.L_x_23443:
[----:B------:R-:W-:Y:S05]  /*3a60*/  BSYNC B0 ;  /* 0x0000000000007941 */ /* 0x000fea0003800000 */
.L_x_23442:
        /* <DEDUP_REMOVED lines=35> */
.L_x_23445:
[----:B------:R-:W-:Y:S05]  /*3ca0*/  BSYNC B0 ;  /* 0x0000000000007941 */ /* 0x000fea0003800000 */
.L_x_23444:
        /* <DEDUP_REMOVED lines=35> */
.L_x_23447:
[----:B------:R-:W-:Y:S05]  /*3ee0*/  BSYNC B0 ;  /* 0x0000000000007941 */ /* 0x000fea0003800000 */
.L_x_23446:
        /* <DEDUP_REMOVED lines=35> */
.L_x_23449:
[----:B------:R-:W-:Y:S05]  /*4120*/  BSYNC B0 ;  /* 0x0000000000007941 */ /* 0x000fea0003800000 */
.L_x_23448:
        /* <DEDUP_REMOVED lines=30> */
[----:B------:R-:W-:Y:S01]  /*4310*/  IMAD.WIDE.U32 R208, R3, R216, c[0x0][0x208] ;  /* 0x0000820003d07625 */ /* 0x000fe200078e00d8 */
[----:B------:R-:W-:Y:S02]  /*4320*/  F2FP.BF16.PACK_AB R207, R214, R207 ;  /* 0x000000cfd6cf723e */ /* 0x000fe400000010ff */
[----:B------:R-:W-:-:S05]  /*4330*/  F2FP.BF16.PACK_AB R206, R210, R215 ;  /* 0x000000d7d2ce723e */ /* 0x000fca00000010ff */
[----:B------:R0:W-:Y:S02]  /*4340*/  STG.E.128 [R208.64], R204 ;  /* 0x000000ccd0007986 */ /* 0x0001e4000c101d04 */
.L_x_23451:
[----:B------:R-:W-:Y:S05]  /*4350*/  BSYNC B0 ;  /* 0x0000000000007941 */ /* 0x000fea0003800000 */
.L_x_23450:
[----:B------:R-:W-:-:S10]  /*4360*/  HFMA2.MMA R3, -RZ, RZ, 0, 2.384185791015625e-07 ;  /* 0x00000004ff037435 */ /* 0x000fd400000001ff */
[----:B------:R-:W-:-:S05]  /*4370*/  IMAD R2, R3, c[0x0][0x160], R2 ;  /* 0x0000580003027a24 */ /* 0x000fca00078e0202 */
[----:B------:R-:W-:-:S13]  /*4380*/  ISETP.GE.AND P1, PT, R2, c[0x0][0x164], PT ;  /* 0x0000590002007a0c */ /* 0x000fda0003f26270 */
[----:B01---5:R-:W-:Y:S01]  /*4390*/  @P1 CALL.REL.NOINC `(.L_x_23452) ;  /* 0x0000001000001944 */ /* 0x023fe20003c00000 */
[----:B------:R-:W-:Y:S05]  /*43a0*/  BRA `(.L_x_23453) ;  /* 0xffffc7a000007947 */ /* 0x000fea000383ffff */
.L_x_23452:
[----:B------:R-:W-:Y:S05]  /*43b0*/  EXIT ;  /* 0x000000000000794d */ /* 0x000fea0003800000 */
.L_x_23434:
[----:B------:R-:W-:Y:S01]  /*43c0*/  HFMA2.MMA R205, -RZ, RZ, 0, 5.9604644775390625e-08 ;  /* 0x00000001ffcd7435 */ /* 0x000fe200000001ff */
[----:B------:R-:W-:Y:S02]  /*43d0*/  MOV R204, R207 ;  /* 0x000000cf00cc7202 */ /* 0x000fe40000000f00 */
[----:B------:R-:W-:Y:S02]  /*43e0*/  MOV R211, 0x1f ;  /* 0x0000001f00d37802 */ /* 0x000fe40000000f00 */
[----:B------:R-:W-:Y:S02]  /*43f0*/  MOV R214, 0xffffffff ;  /* 0xffffffff00d67802 */ /* 0x000fe40000000f00 */
[----:B------:R-:W-:Y:S02]  /*4400*/  MOV R208, 0x4420 ;  /* 0x0000442000d07802 */ /* 0x000fe40000000f00 */
[----:B-----5:R-:W-:Y:S05]  /*4410*/  CALL.REL.NOINC `($__internal_64_$__cuda_sm70_shflsync_bfly_p) ;  /* 0x00000c1000007944 */ /* 0x020fea0003c00000 */
[----:B01----:R-:W-:Y:S01]  /*4420*/  MOV R204, R205 ;  /* 0x000000cd00cc7202 */ /* 0x003fe20000000f00 */
[----:B------:R-:W-:Y:S05]  /*4430*/  BRA `(.L_x_23454) ;  /* 0xffffe2c000007947 */ /* 0x000fea000383ffff */
.L_x_23435:
[----:B------:R-:W-:Y:S01]  /*4440*/  HFMA2.MMA R205, -RZ, RZ, 0, 1.1920928955078125e-07 ;  /* 0x00000002ffcd7435 */ /* 0x000fe200000001ff */
[----:B------:R-:W-:Y:S02]  /*4450*/  MOV R204, R210 ;  /* 0x000000d200cc7202 */ /* 0x000fe40000000f00 */
[----:B------:R-:W-:-:S02]  /*4460*/  MOV R211, 0x1f ;  /* 0x0000001f00d37802 */ /* 0x000fc40000000f00 */
[----:B------:R-:W-:Y:S02]  /*4470*/  MOV R214, 0xffffffff ;  /* 0xffffffff00d67802 */ /* 0x000fe40000000f00 */
[----:B------:R-:W-:Y:S02]  /*4480*/  MOV R208, 0x44a0 ;  /* 0x000044a000d07802 */ /* 0x000fe40000000f00 */
[----:B0----5:R-:W-:Y:S05]  /*4490*/  CALL.REL.NOINC `($__internal_64_$__cuda_sm70_shflsync_bfly_p) ;  /* 0x00000b9000007944 */ /* 0x021fea0003c00000 */
[----:B01----:R-:W-:Y:S01]  /*44a0*/  FADD.FTZ R204, R210, R205 ;  /* 0x000000cdd2cc7221 */ /* 0x003fe20000010000 */
[----:B------:R-:W-:Y:S01]  /*44b0*/  HFMA2.MMA R205, -RZ, RZ, 0, 2.384185791015625e-07 ;  /* 0x00000004ffcd7435 */ /* 0x000fe200000001ff */
[----:B------:R-:W-:Y:S02]  /*44c0*/  MOV R211, 0x1f ;  /* 0x0000001f00d37802 */ /* 0x000fe40000000f00 */
[----:B------:R-:W-:Y:S02]  /*44d0*/  MOV R214, 0xffffffff ;  /* 0xffffffff00d67802 */ /* 0x000fe40000000f00 */
[----:B------:R-:W-:Y:S02]  /*44e0*/  MOV R208, 0x4500 ;  /* 0x0000450000d07802 */ /* 0x000fe40000000f00 */
[----:B------:R-:W-:Y:S05]  /*44f0*/  CALL.REL.NOINC `($__internal_64_$__cuda_sm70_shflsync_bfly_p) ;  /* 0x00000b3000007944 */ /* 0x000fea0003c00000 */
[----:B01----:R-:W-:Y:S01]  /*4500*/  FADD.FTZ R204, R204, R205 ;  /* 0x000000cdcccc7221 */ /* 0x003fe20000010000 */
[----:B------:R-:W-:Y:S01]  /*4510*/  HFMA2.MMA R205, -RZ, RZ, 0, 4.76837158203125e-07 ;  /* 0x00000008ffcd7435 */ /* 0x000fe200000001ff */
[----:B------:R-:W-:-:S02]  /*4520*/  MOV R211, 0x1f ;  /* 0x0000001f00d37802 */ /* 0x000fc40000000f00 */
[----:B------:R-:W-:Y:S02]  /*4530*/  MOV R214, 0xffffffff ;  /* 0xffffffff00d67802 */ /* 0x000fe40000000f00 */
[----:B------:R-:W-:Y:S02]  /*4540*/  MOV R208, 0x4560 ;  /* 0x0000456000d07802 */ /* 0x000fe40000000f00 */
[----:B------:R-:W-:Y:S05]  /*4550*/  CALL.REL.NOINC `($__internal_64_$__cuda_sm70_shflsync_bfly_p) ;  /* 0x00000ad000007944 */ /* 0x000fea0003c00000 */
[----:B01----:R-:W-:Y:S01]  /*4560*/  FADD.FTZ R204, R204, R205 ;  /* 0x000000cdcccc7221 */ /* 0x003fe20000010000 */
[----:B------:R-:W-:Y:S01]  /*4570*/  HFMA2.MMA R205, -RZ, RZ, 0, 9.5367431640625e-07 ;  /* 0x00000010ffcd7435 */ /* 0x000fe200000001ff */
[----:B------:R-:W-:Y:S02]  /*4580*/  MOV R211, 0x1f ;  /* 0x0000001f00d37802 */ /* 0x000fe40000000f00 */
[----:B------:R-:W-:Y:S02]  /*4590*/  MOV R214, 0xffffffff ;  /* 0xffffffff00d67802 */ /* 0x000fe40000000f00 */
[----:B------:R-:W-:Y:S02]  /*45a0*/  MOV R208, 0x45c0 ;  /* 0x000045c000d07802 */ /* 0x000fe40000000f00 */
[----:B------:R-:W-:Y:S05]  /*45b0*/  CALL.REL.NOINC `($__internal_64_$__cuda_sm70_shflsync_bfly_p) ;  /* 0x00000a7000007944 */ /* 0x000fea0003c00000 */
[----:B-1----:R-:W-:Y:S01]  /*45c0*/  FADD.FTZ R205, R204, R205 ;  /* 0x000000cdcccd7221 */ /* 0x002fe20000010000 */
[----:B------:R-:W-:Y:S02]  /*45d0*/  P2R R209, PR, RZ, 0x40 ;  /* 0x00000040ffd17803 */ /* 0x000fe40000000000 */
[----:B------:R-:W-:Y:S01]  /*45e0*/  ISETP.GT.U32.AND P6, PT, R0, 0x3f, PT ;  /* 0x0000003f0000780c */ /* 0x000fe20003fc4070 */
[----:B------:R-:W-:Y:S01]  /*45f0*/  FMUL.FTZ R206, R205, c[0x0][0x1e0] ;  /* 0x00007800cdce7a20 */ /* 0x000fe20000410000 */
[----:B0-----:R-:W-:-:S02]  /*4600*/  MOV R211, 0x1f ;  /* 0x0000001f00d37802 */ /* 0x001fc40000000f00 */
[----:B------:R-:W-:Y:S01]  /*4610*/  MOV R214, 0xffffffff ;  /* 0xffffffff00d67802 */ /* 0x000fe20000000f00 */
        /* <DEDUP_REMOVED lines=130> */
[----:B------:R-:W-:Y:S01]  /*4e40*/  @P5 FFMA.FTZ R204, R208, R208, R205 ;  /* 0x000000d0d0cc5223 */ /* 0x000fe200000100cd */
[----:B------:R-:W-:Y:S01]  /*4e50*/  HFMA2.MMA R205, -RZ, RZ, 0, 5.9604644775390625e-08 ;  /* 0x00000001ffcd7435 */ /* 0x000fe200000001ff */
[----:B------:R-:W-:-:S05]  /*4e60*/  MOV R208, 0x4e80 ;  /* 0x00004e8000d07802 */ /* 0x000fca0000000f00 */
[----:B------:R-:W-:Y:S05]  /*4e70*/  CALL.REL.NOINC `($__internal_64_$__cuda_sm70_shflsync_bfly_p) ;  /* 0x000001b000007944 */ /* 0x000fea0003c00000 */
[----:B01----:R-:W-:Y:S01]  /*4e80*/  FADD.FTZ R204, R204, R205 ;  /* 0x000000cdcccc7221 */ /* 0x003fe20000010000 */
[----:B------:R-:W-:Y:S01]  /*4e90*/  HFMA2.MMA R205, -RZ, RZ, 0, 1.1920928955078125e-07 ;  /* 0x00000002ffcd7435 */ /* 0x000fe200000001ff */
[----:B------:R-:W-:Y:S02]  /*4ea0*/  MOV R211, 0x1f ;  /* 0x0000001f00d37802 */ /* 0x000fe40000000f00 */
[----:B------:R-:W-:Y:S02]  /*4eb0*/  MOV R214, 0xffffffff ;  /* 0xffffffff00d67802 */ /* 0x000fe40000000f00 */
[----:B------:R-:W-:Y:S02]  /*4ec0*/  MOV R208, 0x4ee0 ;  /* 0x00004ee000d07802 */ /* 0x000fe40000000f00 */
[----:B------:R-:W-:Y:S05]  /*4ed0*/  CALL.REL.NOINC `($__internal_64_$__cuda_sm70_shflsync_bfly_p) ;  /* 0x0000015000007944 */ /* 0x000fea0003c00000 */
[----:B01----:R-:W-:Y:S01]  /*4ee0*/  FADD.FTZ R204, R204, R205 ;  /* 0x000000cdcccc7221 */ /* 0x003fe20000010000 */
[----:B------:R-:W-:Y:S01]  /*4ef0*/  HFMA2.MMA R205, -RZ, RZ, 0, 2.384185791015625e-07 ;  /* 0x00000004ffcd7435 */ /* 0x000fe200000001ff */
[----:B------:R-:W-:-:S02]  /*4f00*/  MOV R211, 0x1f ;  /* 0x0000001f00d37802 */ /* 0x000fc40000000f00 */
[----:B------:R-:W-:Y:S02]  /*4f10*/  MOV R214, 0xffffffff ;  /* 0xffffffff00d67802 */ /* 0x000fe40000000f00 */
[----:B------:R-:W-:Y:S02]  /*4f20*/  MOV R208, 0x4f40 ;  /* 0x00004f4000d07802 */ /* 0x000fe40000000f00 */
[----:B------:R-:W-:Y:S05]  /*4f30*/  CALL.REL.NOINC `($__internal_64_$__cuda_sm70_shflsync_bfly_p) ;  /* 0x000000f000007944 */ /* 0x000fea0003c00000 */
[----:B01----:R-:W-:Y:S01]  /*4f40*/  FADD.FTZ R204, R204, R205 ;  /* 0x000000cdcccc7221 */ /* 0x003fe20000010000 */
[----:B------:R-:W-:Y:S01]  /*4f50*/  HFMA2.MMA R205, -RZ, RZ, 0, 4.76837158203125e-07 ;  /* 0x00000008ffcd7435 */ /* 0x000fe200000001ff */
[----:B------:R-:W-:Y:S02]  /*4f60*/  MOV R211, 0x1f ;  /* 0x0000001f00d37802 */ /* 0x000fe40000000f00 */
[----:B------:R-:W-:Y:S02]  /*4f70*/  MOV R214, 0xffffffff ;  /* 0xffffffff00d67802 */ /* 0x000fe40000000f00 */
[----:B------:R-:W-:Y:S02]  /*4f80*/  MOV R208, 0x4fa0 ;  /* 0x00004fa000d07802 */ /* 0x000fe40000000f00 */
[----:B------:R-:W-:Y:S05]  /*4f90*/  CALL.REL.NOINC `($__internal_64_$__cuda_sm70_shflsync_bfly_p) ;  /* 0x0000009000007944 */ /* 0x000fea0003c00000 */
[----:B-1----:R-:W-:Y:S01]  /*4fa0*/  FADD.FTZ R210, R204, R205 ;  /* 0x000000cdccd27221 */ /* 0x002fe20000010000 */
[----:B------:R-:W-:Y:S01]  /*4fb0*/  HFMA2.MMA R205, -RZ, RZ, 0, 9.5367431640625e-07 ;  /* 0x00000010ffcd7435 */ /* 0x000fe200000001ff */
[----:B0-----:R-:W-:-:S02]  /*4fc0*/  MOV R211, 0x1f ;  /* 0x0000001f00d37802 */ /* 0x001fc40000000f00 */
[----:B------:R-:W-:Y:S02]  /*4fd0*/  MOV R214, 0xffffffff ;  /* 0xffffffff00d67802 */ /* 0x000fe40000000f00 */
[----:B------:R-:W-:Y:S02]  /*4fe0*/  MOV R204, R210 ;  /* 0x000000d200cc7202 */ /* 0x000fe40000000f00 */
[----:B------:R-:W-:Y:S02]  /*4ff0*/  MOV R208, 0x5010 ;  /* 0x0000501000d07802 */ /* 0x000fe40000000f00 */
[----:B------:R-:W-:Y:S05]  /*5000*/  CALL.REL.NOINC `($__internal_64_$__cuda_sm70_shflsync_bfly_p) ;  /* 0x0000002000007944 */ /* 0x000fea0003c00000 */
[----:B-1----:R-:W-:Y:S01]  /*5010*/  MOV R209, R205 ;  /* 0x000000cd00d17202 */ /* 0x002fe20000000f00 */
[----:B0-----:R-:W-:Y:S05]  /*5020*/  BRA `(.L_x_23455) ;  /* 0xffffe06000007947 */ /* 0x001fea000383ffff */
        .weak           $__internal_64_$__cuda_sm70_shflsync_bfly_p
        .type           $__internal_64_$__cuda_sm70_shflsync_bfly_p,@function
        .size           $__internal_64_$__cuda_sm70_shflsync_bfly_p,(.L_x_57104 - $__internal_64_$__cuda_sm70_shflsync_bfly_p)
$__internal_64_$__cuda_sm70_shflsync_bfly_p:
[----:B------:R-:W-:Y:S01]  /*5030*/  HFMA2.MMA R209, -RZ, RZ, 0, 0 ;  /* 0x00000000ffd17435 */ /* 0x000fe200000001ff */
[----:B------:R-:W-:Y:S04]  /*5040*/  WARPSYNC R214 ;  /* 0x000000d600007348 */ /* 0x000fe80003800000 */
[----:B------:R0:W1:Y:S01]  /*5050*/  SHFL.BFLY PT, R205, R204, R205, R211 ;  /* 0x0c0000cdcccd7389 */ /* 0x00006200000e00d3 */
[----:B------:R-:W-:Y:S05]  /*5060*/  RET.REL.NODEC R208 `(_ZN10layer_norm13ln_fwd_kernelINS_13Kernel_traitsIf13__nv_bfloat16fS2_fjLj2048ELj1ELj4ELj1ELj16ENS_18Kernel_traits_baseILj2048EfS2_fS2_fjLj128EEEEELb0ELb0ELb0ELb0EEEvNS_9FwdParamsE) ;  /* 0xffffaf90d0007950 */ /* 0x000fea0003c3ffff */
.L_x_23456:
        /* <DEDUP_REMOVED lines=9> */
.L_x_57104:


//--------------------- .text._ZN10layer_norm13ln_fwd_kernelINS_13Kernel_traitsIf13__nv_bfloat16fS2_fjLj2048ELj1ELj4ELj1ELj16ENS_18Kernel_traits_baseILj2048EfS2_fS2_fjLj128EEEEELb0ELb0ELb0ELb1EEEvNS_9FwdParamsE --------------------------
	.section	.text._ZN10layer_norm13ln_fwd_kernelINS_13Kernel_traitsIf13__nv_bfloat16fS2_fjLj2048ELj1ELj4ELj1ELj16ENS_18Kernel_traits_baseILj2048EfS2_fS2_fjLj128EEEEELb0ELb0ELb0ELb1EEEvNS_9FwdParamsE,"ax",@progbits
	.sectioninfo	@"SHI_REGISTERS=245"
	.align	128
        .global         _ZN10layer_norm13ln_fwd_kernelINS_13Kernel_traitsIf13__nv_bfloat16fS2_fjLj2048ELj1ELj4ELj1ELj16ENS_18Kernel_traits_baseILj2048EfS2_fS2_fjLj128EEEEELb0ELb0ELb0ELb1EEEvNS_9FwdParamsE
        .type           _ZN10layer_norm13ln_fwd_kernelINS_13Kernel_traitsIf13__nv_bfloat16fS2_fjLj2048ELj1ELj4ELj1ELj16ENS_18Kernel_traits_baseILj2048EfS2_fS2_fjLj128EEEEELb0ELb0ELb0ELb1EEEvNS_9FwdParamsE,@function
        .size           _ZN10layer_norm13ln_fwd_kernelINS_13Kernel_traitsIf13__nv_bfloat16fS2_fjLj2048ELj1ELj4ELj1ELj16ENS_18Kernel_traits_baseILj2048EfS2_fS2_fjLj128EEEEELb0ELb0ELb0ELb1EEEvNS_9FwdParamsE,(.L_x_57105 - _ZN10layer_norm13ln_fwd_kernelINS_13Kernel_traitsIf13__nv_bfloat16fS2_fjLj2048ELj1ELj4ELj1ELj16ENS_18Kernel_traits_baseILj2048EfS2_fS2_fjLj128EEEEELb0ELb0ELb0ELb1EEEvNS_9FwdParamsE)
        .other          _ZN10layer_norm13ln_fwd_kernelINS_13Kernel_traitsIf13__nv_bfloat16fS2_fjLj2048ELj1ELj4ELj1ELj16ENS_18Kernel_traits_baseILj2048EfS2_fS2_fjLj128EEEEELb0ELb0ELb0ELb1EEEvNS_9FwdParamsE,@"STO_CUDA_ENTRY STV_DEFAULT"
_ZN10layer_norm13ln_fwd_kernelINS_13Kernel_traitsIf13__nv_bfloat16fS2_fjLj2048ELj1ELj4ELj1ELj16ENS_18Kernel_traits_baseILj2048EfS2_fS2_fjLj128EEEEELb0ELb0ELb0ELb1EEEvNS_9FwdParamsE:
.text._ZN10layer_norm13ln_fwd_kernelINS_13Kernel_traitsIf13__nv_bfloat16fS2_fjLj2048ELj1ELj4ELj1ELj16ENS_18Kernel_traits_baseILj2048EfS2_fS2_fjLj128EEEEELb0ELb0ELb0ELb1EEEvNS_9FwdParamsE:
        /* <DEDUP_REMOVED lines=80> */
[----:B0-----:R-:W-:Y:S01]  /*0500*/  MOV R3, R134 ;  /* 0x0000008600037202 */ /* 0x001fe20000000f00 */
[----:B------:R-:W-:-:S02]  /*0510*/  ULDC.U8 UR6, c[0x0][0x1f0] ;  /* 0x00007c0000067ab9 */ /* 0x000fc40000000000 */
.L_x_23460:
[----:B------:R-:W0:Y:S01]  /*0520*/  S2R R210, SR_TID.X ;  /* 0x0000000000d27919 */ /* 0x000e220000002100 */
[----:B------:R-:W-:Y:S01]  /*0530*/  ISETP.NE.U32.AND P1, PT, RZ, c[0x0][0x1c0], PT ;  /* 0x00007000ff007a0c */ /* 0x000fe20003f25070 */
[----:B------:R-:W-:Y:S01]  /*0540*/  IMAD R0, R3, c[0x0][0x168], RZ ;  /* 0x00005a0003007a24 */ /* 0x000fe200078e02ff */
[----:B------:R-:W-:-:S02]  /*0550*/  ISETP.NE.U32.AND P0, PT, RZ, c[0x0][0x180], PT ;  /* 0x00006000ff007a0c */ /* 0x000fc40003f05070 */
[----:B------:R-:W-:Y:S02]  /*0560*/  ISETP.NE.AND.EX P1, PT, RZ, c[0x0][0x1c4], PT, P1 ;  /* 0x00007100ff007a0c */ /* 0x000fe40003f25310 */
[----:B------:R-:W-:-:S04]  /*0570*/  SHF.R.S32.HI R141, RZ, 0x1f, R0 ;  /* 0x0000001fff8d7819 */ /* 0x000fc80000011400 */
[----:B------:R-:W-:Y:S01]  /*0580*/  LEA.HI R143, R141, R0, RZ, 0x3 ;  /* 0x000000008d8f7211 */ /* 0x000fe200078f18ff */
[----:B------:R-:W-:-:S06]  /*0590*/  HFMA2.MMA R141, -RZ, RZ, 0, 9.5367431640625e-07 ;  /* 0x00000010ff8d7435 */ /* 0x000fcc00000001ff */
[----:B------:R-:W-:Y:S02]  /*05a0*/  @P1 MOV R142, 0x2 ;  /* 0x00000002008e1802 */ /* 0x000fe40000000f00 */
[----:B0-----:R-:W-:-:S04]  /*05b0*/  LOP3.LUT R210, R210, 0x1f, RZ, 0xc0, !PT ;  /* 0x0000001fd2d27812 */ /* 0x001fc800078ec0ff */
[----:B------:R-:W-:Y:S01]  /*05c0*/  LEA.HI.SX32 R2, R143, R210, 0x1d ;  /* 0x000000d28f027211 */ /* 0x000fe200078feaff */
[----:B------:R-:W-:Y:S01]  /*05d0*/  @P1 IMAD.WIDE R142, R3, R142, c[0x0][0x1c0] ;  /* 0x00007000038e1625 */ /* 0x000fe200078e028e */
[----:B------:R-:W-:-:S03]  /*05e0*/  ISETP.NE.AND.EX P0, PT, RZ, c[0x0][0x184], PT, P0 ;  /* 0x00006100ff007a0c */ /* 0x000fc60003f05300 */
[----:B------:R-:W-:Y:S02]  /*05f0*/  IMAD.WIDE.U32 R144, R2, R141, c[0x0][0x170] ;  /* 0x00005c0002907625 */ /* 0x000fe400078e008d */
[----:B------:R-:W2:Y:S01]  /*0600*/  @P1 LDG.E.U16 R142, [R142.64] ;  /* 0x000000048e8e1981 */ /* 0x000ea2000c1e1500 */
[----:B------:R-:W-:-:S03]  /*0610*/  MOV R211, 0x20 ;  /* 0x0000002000d37802 */ /* 0x000fc60000000f00 */
[----:B------:R-:W3:Y:S04]  /*0620*/  LDG.E.128 R200, [R144.64] ;  /* 0x0000000490c87981 */ /* 0x000ee8000c1e1d00 */
[----:B------:R-:W-:-:S05]  /*0630*/  @P0 IMAD.WIDE.U32 R146, R2, R211, c[0x0][0x180] ;  /* 0x0000600002920625 */ /* 0x000fca00078e00d3 */
[----:B-1----:R3:W4:Y:S04]  /*0640*/  @P0 LDG.E.128 R132, [R146.64] ;  /* 0x0000000492840981 */ /* 0x002728000c1e1d00 */
[----:B------:R3:W4:Y:S01]  /*0650*/  @P0 LDG.E.128 R136, [R146.64+0x10] ;  /* 0x0000100492880981 */ /* 0x000722000c1e1d00 */
[----:B------:R-:W-:Y:S01]  /*0660*/  HFMA2.MMA R220, -RZ, RZ, 1.875, 0 ;  /* 0x3f800000ffdc7435 */ /* 0x000fe200000001ff */
[----:B------:R-:W-:Y:S02]  /*0670*/  ISETP.NE.U32.AND P2, PT, RZ, c[0x0][0x180], PT ;  /* 0x00006000ff007a0c */ /* 0x000fe40003f45070 */
[----:B------:R-:W-:-:S03]  /*0680*/  IADD3 R0, R2, 0x20, RZ ;  /* 0x0000002002007810 */ /* 0x000fc60007ffe0ff */
[----:B--2---:R-:W-:Y:S01]  /*0690*/  @P1 PRMT R220, RZ, 0x5410, R142 ;  /* 0x00005410ffdc1816 */ /* 0x004fe2000000008e */
[----:B------:R-:W-:Y:S01]  /*06a0*/  IMAD.WIDE.U32 R142, R2, R211, c[0x0][0x188] ;  /* 0x00006200028e7625 */ /* 0x000fe200078e00d3 */
[----:B------:R-:W-:Y:S02]  /*06b0*/  ISETP.NE.AND.EX P1, PT, RZ, c[0x0][0x184], PT, P2 ;  /* 0x00006100ff007a0c */ /* 0x000fe40003f25320 */
[--C-:B---3--:R-:W-:Y:S02]  /*06c0*/  PRMT R147, RZ, 0x5410, R201.reuse ;  /* 0x00005410ff937816 */ /* 0x108fe400000000c9 */
[----:B------:R-:W-:Y:S02]  /*06d0*/  PRMT R195, RZ, 0x7610, R201 ;  /* 0x00007610ffc37816 */ /* 0x000fe400000000c9 */
[----:B------:R-:W-:Y:S01]  /*06e0*/  PRMT R151, RZ, 0x5410, R203 ;  /* 0x00005410ff977816 */ /* 0x000fe200000000cb */
[-C--:B------:R-:W-:Y:S01]  /*06f0*/  FMUL.FTZ R194, R147, R220.reuse ;  /* 0x000000dc93c27220 */ /* 0x080fe20000410000 */
[--C-:B------:R-:W-:Y:S01]  /*0700*/  PRMT R145, RZ, 0x5410, R200.reuse ;  /* 0x00005410ff917816 */ /* 0x100fe200000000c8 */
[----:B------:R-:W-:Y:S01]  /*0710*/  FMUL.FTZ R195, R195, R220 ;  /* 0x000000dcc3c37220 */ /* 0x000fe20000410000 */
[----:B------:R-:W-:-:S02]  /*0720*/  PRMT R193, RZ, 0x7610, R200 ;  /* 0x00007610ffc17816 */ /* 0x000fc400000000c8 */
[--C-:B------:R-:W-:Y:S01]  /*0730*/  PRMT R149, RZ, 0x5410, R202.reuse ;  /* 0x00005410ff957816 */ /* 0x100fe200000000ca */
[-C--:B------:R-:W-:Y:S01]  /*0740*/  FMUL.FTZ R192, R145, R220.reuse ;  /* 0x000000dc91c07220 */ /* 0x080fe20000410000 */
[----:B------:R-:W-:Y:S01]  /*0750*/  PRMT R201, RZ, 0x7610, R202 ;  /* 0x00007610ffc97816 */ /* 0x000fe200000000ca */
[-C--:B------:R-:W-:Y:S01]  /*0760*/  FMUL.FTZ R193, R193, R220.reuse ;  /* 0x000000dcc1c17220 */ /* 0x080fe20000410000 */
[----:B------:R-:W-:Y:S01]  /*0770*/  PRMT R203, RZ, 0x7610, R203 ;  /* 0x00007610ffcb7816 */ /* 0x000fe200000000cb */
[-C--:B------:R-:W-:Y:S02]  /*0780*/  FMUL.FTZ R200, R149, R220.reuse ;  /* 0x000000dc95c87220 */ /* 0x080fe40000410000 */
[-C--:B------:R-:W-:Y:S02]  /*0790*/  FMUL.FTZ R201, R201, R220.reuse ;  /* 0x000000dcc9c97220 */ /* 0x080fe40000410000 */
[-C--:B------:R-:W-:Y:S02]  /*07a0*/  FMUL.FTZ R202, R151, R220.reuse ;  /* 0x000000dc97ca7220 */ /* 0x080fe40000410000 */
[----:B------:R-:W-:-:S02]  /*07b0*/  FMUL.FTZ R203, R203, R220 ;  /* 0x000000dccbcb7220 */ /* 0x000fc40000410000 */
[----:B----4-:R-:W-:Y:S02]  /*07c0*/  @P1 FADD.FTZ R192, R132, R192 ;  /* 0x000000c084c01221 */ /* 0x010fe40000010000 */
[----:B------:R-:W-:Y:S02]  /*07d0*/  @P1 FADD.FTZ R193, R133, R193 ;  /* 0x000000c185c11221 */ /* 0x000fe40000010000 */
[----:B------:R-:W-:Y:S02]  /*07e0*/  @P1 FADD.FTZ R194, R134, R194 ;  /* 0x000000c286c21221 */ /* 0x000fe40000010000 */
[----:B------:R-:W-:Y:S02]  /*07f0*/  @P1 FADD.FTZ R195, R135, R195 ;  /* 0x000000c387c31221 */ /* 0x000fe40000010000 */
[----:B------:R-:W-:Y:S02]  /*0800*/  @P1 FADD.FTZ R200, R136, R200 ;  /* 0x000000c888c81221 */ /* 0x000fe40000010000 */
[----:B------:R-:W-:Y:S01]  /*0810*/  @P1 FADD.FTZ R201, R137, R201 ;  /* 0x000000c989c91221 */ /* 0x000fe20000010000 */
[----:B------:R-:W-:Y:S01]  /*0820*/  STG.E.128 [R142.64], R192 ;  /* 0x000000c08e007986 */ /* 0x000fe2000c101d04 */
[----:B------:R-:W-:-:S02]  /*0830*/  @P1 FADD.FTZ R202, R138, R202 ;  /* 0x000000ca8aca1221 */ /* 0x000fc40000010000 */
[----:B------:R-:W-:Y:S02]  /*0840*/  @P1 FADD.FTZ R203, R139, R203 ;  /* 0x000000cb8bcb1221 */ /* 0x000fe40000010000 */
[----:B------:R-:W-:-:S03]  /*0850*/  IMAD.WIDE.U32 R144, R0, R141, c[0x0][0x170] ;  /* 0x00005c0000907625 */ /* 0x000fc600078e008d */
[----:B------:R0:W-:Y:S04]  /*0860*/  STG.E.128 [R142.64+0x10], R200 ;  /* 0x000010c88e007986 */ /* 0x0001e8000c101d04 */
[----:B------:R-:W2:Y:S01]  /*0870*/  LDG.E.128 R184, [R144.64] ;  /* 0x0000000490b87981 */ /* 0x000ea2000c1e1d00 */
[----:B------:R-:W-:Y:S01]  /*0880*/  MOV R216, R132 ;  /* 0x0000008400d87202 */ /* 0x000fe20000000f00 */
[----:B------:R-:W-:Y:S01]  /*0890*/  @P0 IMAD.WIDE.U32 R146, R211, R0, c[0x0][0x180] ;  /* 0x00006000d3920625 */ /* 0x000fe200078e0000 */
[----:B------:R-:W-:Y:S02]  /*08a0*/  MOV R217, R133 ;  /* 0x0000008500d97202 */ /* 0x000fe40000000f00 */
[----:B------:R-:W-:Y:S02]  /*08b0*/  MOV R218, R134 ;  /* 0x0000008600da7202 */ /* 0x000fe40000000f00 */
[----:B------:R-:W-:-:S02]  /*08c0*/  MOV R219, R135 ;  /* 0x0000008700db7202 */ /* 0x000fc40000000f00 */
[----:B------:R-:W-:Y:S02]  /*08d0*/  MOV R212, R136 ;  /* 0x0000008800d47202 */ /* 0x000fe40000000f00 */
[----:B------:R-:W-:Y:S02]  /*08e0*/  MOV R213, R137 ;  /* 0x0000008900d57202 */ /* 0x000fe40000000f00 */
[----:B------:R-:W-:Y:S01]  /*08f0*/  MOV R214, R138 ;  /* 0x0000008a00d67202 */ /* 0x000fe20000000f00 */
[----:B------:R2:W3:Y:S01]  /*0900*/  @P0 LDG.E.128 R216, [R146.64] ;  /* 0x0000000492d80981 */ /* 0x0004e2000c1e1d00 */
[----:B------:R-:W-:-:S06]  /*0910*/  MOV R215, R139 ;  /* 0x0000008b00d77202 */ /* 0x000fcc0000000f00 */
[----:B------:R2:W4:Y:S01]  /*0920*/  @P0 LDG.E.128 R212, [R146.64+0x10] ;  /* 0x0000100492d40981 */ /* 0x000522000c1e1d00 */
[----:B------:R-:W-:Y:S01]  /*0930*/  IADD3 R204, R2, 0x40, RZ ;  /* 0x0000004002cc7810 */ /* 0x000fe20007ffe0ff */
[----:B0-----:R-:W-:Y:S01]  /*0940*/  IMAD.WIDE.U32 R142, R211, R0, c[0x0][0x188] ;  /* 0x00006200d38e7625 */ /* 0x001fe200078e0000 */
[--C-:B--2---:R-:W-:Y:S02]  /*0950*/  PRMT R147, RZ, 0x5410, R185.reuse ;  /* 0x00005410ff937816 */ /* 0x104fe400000000b9 */
[----:B------:R-:W-:Y:S02]  /*0960*/  PRMT R199, RZ, 0x7610, R185 ;  /* 0x00007610ffc77816 */ /* 0x000fe400000000b9 */
        /* <DEDUP_REMOVED lines=38> */
[----:B0-----:R-:W-:Y:S01]  /*0bd0*/  IMAD.WIDE.U32 R142, R211, R204, c[0x0][0x188] ;  /* 0x00006200d38e7625 */ /* 0x001fe200078e00cc */
[--C-:B--2---:R-:W-:Y:S02]  /*0be0*/  PRMT R147, RZ, 0x5410, R177.reuse ;  /* 0x00005410ff937816 */ /* 0x104fe400000000b1 */
[----:B------:R-:W-:Y:S02]  /*0bf0*/  PRMT R191, RZ, 0x7610, R177 ;  /* 0x00007610ffbf7816 */ /* 0x000fe400000000b1 */
[----:B------:R-:W-:Y:S02]  /*0c00*/  PRMT R151, RZ, 0x5410, R179 ;  /* 0x00005410ff977816 */ /* 0x000fe400000000b3 */
[----:B------:R-:W-:-:S02]  /*0c10*/  PRMT R145, RZ, 0x5410, R176 ;  /* 0x00005410ff917816 */ /* 0x000fc400000000b0 */
[----:B------:R-:W-:Y:S02]  /*0c20*/  PRMT R189, RZ, 0x7610, R176 ;  /* 0x00007610ffbd7816 */ /* 0x000fe400000000b0 */
[--C-:B------:R-:W-:Y:S02]  /*0c30*/  PRMT R149, RZ, 0x5410, R178.reuse ;  /* 0x00005410ff957816 */ /* 0x100fe400000000b2 */
[----:B------:R-:W-:Y:S02]  /*0c40*/  PRMT R177, RZ, 0x7610, R178 ;  /* 0x00007610ffb17816 */ /* 0x000fe400000000b2 */
        /* <DEDUP_REMOVED lines=75> */
[----:B--2---:R-:W-:Y:S02]  /*1100*/  PRMT R151, RZ, 0x5410, R145 ;  /* 0x00005410ff977816 */ /* 0x004fe40000000091 */
[----:B------:R-:W-:Y:S02]  /*1110*/  PRMT R155, RZ, 0x5410, R147 ;  /* 0x00005410ff9b7816 */ /* 0x000fe40000000093 */
[--C-:B-1----:R-:W-:Y:S02]  /*1120*/  PRMT R149, RZ, 0x5410, R144.reuse ;  /* 0x00005410ff957816 */ /* 0x102fe40000000090 */
        /* <DEDUP_REMOVED lines=42> */
[--C-:B-1----:R-:W-:Y:S02]  /*13d0*/  PRMT R149, RZ, 0x5410, R144.reuse ;  /* 0x00005410ff957816 */ /* 0x102fe40000000090 */
[----:B------:R-:W-:Y:S02]  /*13e0*/  PRMT R161, RZ, 0x7610, R144 ;  /* 0x00007610ffa17816 */ /* 0x000fe40000000090 */
        /* <DEDUP_REMOVED lines=34> */
[----:B------:R-:W-:-:S04]  /*1610*/  IMAD.WIDE.U32 R150, R211, R208, c[0x0][0x188] ;  /* 0x00006200d3967625 */ /* 0x000fc800078e00d0 */
[----:B------:R-:W-:Y:S01]  /*1620*/  IMAD.WIDE.U32 R140, R209, R141, c[0x0][0x170] ;  /* 0x00005c00d18c7625 */ /* 0x000fe200078e008d */
[--C-:B--2---:R-:W-:Y:S02]  /*1630*/  PRMT R149, RZ, 0x5410, R145.reuse ;  /* 0x00005410ff957816 */ /* 0x104fe40000000091 */
[----:B------:R-:W-:Y:S02]  /*1640*/  PRMT R145, RZ, 0x7610, R145 ;  /* 0x00007610ff917816 */ /* 0x000fe40000000091 */
[----:B------:R-:W-:Y:S02]  /*1650*/  PRMT R225, RZ, 0x5410, R147 ;  /* 0x00005410ffe17816 */ /* 0x000fe40000000093 */
[--C-:B0-----:R-:W-:Y:S02]  /*1660*/  PRMT R143, RZ, 0x5410, R144.reuse ;  /* 0x00005410ff8f7816 */ /* 0x101fe40000000090 */
[----:B------:R-:W-:Y:S02]  /*1670*/  PRMT R173, RZ, 0x7610, R144 ;  /* 0x00007610ffad7816 */ /* 0x000fe40000000090 */
[----:B------:R-:W-:-:S02]  /*1680*/  PRMT R221, RZ, 0x5410, R146 ;  /* 0x00005410ffdd7816 */ /* 0x000fc40000000092 */
[----:B------:R-:W-:Y:S02]  /*1690*/  PRMT R223, RZ, 0x7610, R146 ;  /* 0x00007610ffdf7816 */ /* 0x000fe40000000092 */
[----:B------:R-:W-:Y:S01]  /*16a0*/  PRMT R147, RZ, 0x7610, R147 ;  /* 0x00007610ff937816 */ /* 0x000fe20000000093 */
[-C--:B------:R-:W-:Y:S02]  /*16b0*/  FMUL.FTZ R175, R145, R220.reuse ;  /* 0x000000dc91af7220 */ /* 0x080fe40000410000 */
[-C--:B------:R-:W-:Y:S02]  /*16c0*/  FMUL.FTZ R172, R143, R220.reuse ;  /* 0x000000dc8fac7220 */ /* 0x080fe40000410000 */
[-C--:B------:R-:W-:Y:S02]  /*16d0*/  FMUL.FTZ R173, R173, R220.reuse ;  /* 0x000000dcadad7220 */ /* 0x080fe40000410000 */
[-C--:B------:R-:W-:Y:S02]  /*16e0*/  FMUL.FTZ R174, R149, R220.reuse ;  /* 0x000000dc95ae7220 */ /* 0x080fe40000410000 */
[----:B------:R-:W-:-:S02]  /*16f0*/  FMUL.FTZ R144, R221, R220 ;  /* 0x000000dcdd907220 */ /* 0x000fc40000410000 */
[-C--:B------:R-:W-:Y:S02]  /*1700*/  FMUL.FTZ R145, R223, R220.reuse ;  /* 0x000000dcdf917220 */ /* 0x080fe40000410000 */
[-C--:B------:R-:W-:Y:S02]  /*1710*/  FMUL.FTZ R146, R225, R220.reuse ;  /* 0x000000dce1927220 */ /* 0x080fe40000410000 */
[----:B------:R-:W-:Y:S02]  /*1720*/  FMUL.FTZ R147, R147, R220 ;  /* 0x000000dc93937220 */ /* 0x000fe40000410000 */
[----:B---3--:R-:W-:Y:S02]  /*1730*/  @P1 FADD.FTZ R172, R216, R172 ;  /* 0x000000acd8ac1221 */ /* 0x008fe40000010000 */
[----:B------:R-:W-:Y:S02]  /*1740*/  @P1 FADD.FTZ R173, R217, R173 ;  /* 0x000000add9ad1221 */ /* 0x000fe40000010000 */
[----:B------:R-:W-:-:S02]  /*1750*/  @P1 FADD.FTZ R174, R218, R174 ;  /* 0x000000aedaae1221 */ /* 0x000fc40000010000 */
[----:B------:R-:W-:Y:S02]  /*1760*/  @P1 FADD.FTZ R175, R219, R175 ;  /* 0x000000afdbaf1221 */ /* 0x000fe40000010000 */
[----:B----4-:R-:W-:Y:S02]  /*1770*/  @P1 FADD.FTZ R144, R212, R144 ;  /* 0x00000090d4901221 */ /* 0x010fe40000010000 */
[----:B------:R-:W-:Y:S02]  /*1780*/  @P1 FADD.FTZ R145, R213, R145 ;  /* 0x00000091d5911221 */ /* 0x000fe40000010000 */
[----:B------:R-:W-:Y:S02]  /*1790*/  @P1 FADD.FTZ R146, R214, R146 ;  /* 0x00000092d6921221 */ /* 0x000fe40000010000 */
[----:B------:R-:W-:Y:S01]  /*17a0*/  @P1 FADD.FTZ R147, R215, R147 ;  /* 0x00000093d7931221 */ /* 0x000fe20000010000 */
[----:B------:R-:W-:Y:S04]  /*17b0*/  STG.E.128 [R150.64], R172 ;  /* 0x000000ac96007986 */ /* 0x000fe8000c101d04 */
[----:B------:R0:W-:Y:S04]  /*17c0*/  STG.E.128 [R150.64+0x10], R144 ;  /* 0x0000109096007986 */ /* 0x0001e8000c101d04 */
[----:B------:R-:W2:Y:S01]  /*17d0*/  LDG.E.128 R140, [R140.64] ;  /* 0x000000048c8c7981 */ /* 0x000ea2000c1e1d00 */
[----:B------:R-:W-:Y:S01]  /*17e0*/  @P0 MOV R132, R216 ;  /* 0x000000d800840202 */ /* 0x000fe20000000f00 */
[----:B------:R-:W-:Y:S01]  /*17f0*/  @P0 IMAD.WIDE.U32 R148, R211, R209, c[0x0][0x180] ;  /* 0x00006000d3940625 */ /* 0x000fe200078e00d1 */
[----:B------:R-:W-:-:S02]  /*1800*/  @P0 MOV R133, R217 ;  /* 0x000000d900850202 */ /* 0x000fc40000000f00 */
[----:B------:R-:W-:Y:S02]  /*1810*/  @P0 MOV R134, R218 ;  /* 0x000000da00860202 */ /* 0x000fe40000000f00 */
[----:B------:R-:W-:Y:S02]  /*1820*/  @P0 MOV R135, R219 ;  /* 0x000000db00870202 */ /* 0x000fe40000000f00 */
[----:B------:R-:W-:Y:S02]  /*1830*/  @P0 MOV R136, R212 ;  /* 0x000000d400880202 */ /* 0x000fe40000000f00 */
[----:B------:R-:W-:Y:S02]  /*1840*/  @P0 MOV R137, R213 ;  /* 0x000000d500890202 */ /* 0x000fe40000000f00 */
[----:B------:R1:W3:Y:S01]  /*1850*/  @P0 LDG.E.128 R132, [R148.64] ;  /* 0x0000000494840981 */ /* 0x0002e2000c1e1d00 */
        /* <DEDUP_REMOVED lines=55> */
[----:B------:R-:W-:-:S04]  /*1bd0*/  FADD.FTZ R229, R173, R140 ;  /* 0x0000008cade57221 */ /* 0x000fc80000010000 */
[----:B------:R-:W-:Y:S02]  /*1be0*/  FADD.FTZ R140, R174, R229 ;  /* 0x000000e5ae8c7221 */ /* 0x000fe40000010000 */
[----:B------:R-:W-:Y:S02]  /*1bf0*/  FMUL.FTZ R150, R221, R220 ;  /* 0x000000dcdd967220 */ /* 0x000fe40000410000 */
[----:B------:R-:W-:Y:S01]  /*1c00*/  FADD.FTZ R221, R175, R140 ;  /* 0x0000008cafdd7221 */ /* 0x000fe20000010000 */
[----:B---3--:R-:W-:-:S03]  /*1c10*/  @P0 MOV R216, R132 ;  /* 0x0000008400d80202 */ /* 0x008fc60000000f00 */
[----:B------:R-:W-:Y:S02]  /*1c20*/  FADD.FTZ R222, R144, R221 ;  /* 0x000000dd90de7221 */ /* 0x000fe40000010000 */
[-C--:B------:R-:W-:Y:S02]  /*1c30*/  FMUL.FTZ R148, R149, R220.reuse ;  /* 0x000000dc95947220 */ /* 0x080fe40000410000 */
[----:B------:R-:W-:Y:S01]  /*1c40*/  FADD.FTZ R221, R145, R222 ;  /* 0x000000de91dd7221 */ /* 0x000fe20000010000 */
[----:B------:R-:W-:Y:S01]  /*1c50*/  PRMT R223, RZ, 0x5410, R142 ;  /* 0x00005410ffdf7816 */ /* 0x000fe2000000008e */
[-C--:B------:R-:W-:Y:S01]  /*1c60*/  FMUL.FTZ R149, R151, R220.reuse ;  /* 0x000000dc97957220 */ /* 0x080fe20000410000 */
[----:B------:R-:W-:Y:S01]  /*1c70*/  @P0 MOV R217, R133 ;  /* 0x0000008500d90202 */ /* 0x000fe20000000f00 */
[----:B------:R-:W-:Y:S02]  /*1c80*/  @P1 FADD.FTZ R148, R148, R216 ;  /* 0x000000d894941221 */ /* 0x000fe40000010000 */
[----:B------:R-:W-:Y:S01]  /*1c90*/  FADD.FTZ R216, R146, R221 ;  /* 0x000000dd92d87221 */ /* 0x000fe20000010000 */
[----:B------:R-:W-:Y:S01]  /*1ca0*/  PRMT R141, RZ, 0x7610, R141 ;  /* 0x00007610ff8d7816 */ /* 0x000fe2000000008d */
[----:B------:R-:W-:Y:S01]  /*1cb0*/  FMUL.FTZ R140, R223, R220 ;  /* 0x000000dcdf8c7220 */ /* 0x000fe20000410000 */
[----:B----4-:R-:W-:Y:S01]  /*1cc0*/  @P0 MOV R212, R136 ;  /* 0x0000008800d40202 */ /* 0x010fe20000000f00 */
[----:B------:R-:W-:Y:S01]  /*1cd0*/  @P1 FADD.FTZ R149, R149, R217 ;  /* 0x000000d995951221 */ /* 0x000fe20000010000 */
[----:B------:R-:W-:Y:S01]  /*1ce0*/  PRMT R225, RZ, 0x7610, R142 ;  /* 0x00007610ffe17816 */ /* 0x000fe2000000008e */
[----:B------:R-:W-:Y:S01]  /*1cf0*/  FADD.FTZ R217, R147, R216 ;  /* 0x000000d893d97221 */ /* 0x000fe20000010000 */
[----:B------:R-:W-:-:S02]  /*1d00*/  PRMT R227, RZ, 0x5410, R143 ;  /* 0x00005410ffe37816 */ /* 0x000fc4000000008f */
[----:B------:R-:W-:Y:S01]  /*1d10*/  PRMT R143, RZ, 0x7610, R143 ;  /* 0x00007610ff8f7816 */ /* 0x000fe2000000008f */
[----:B------:R-:W-:Y:S01]  /*1d20*/  FMUL.FTZ R151, R141, R220 ;  /* 0x000000dc8d977220 */ /* 0x000fe20000410000 */
[----:B------:R-:W-:Y:S01]  /*1d30*/  @P0 MOV R213, R137 ;  /* 0x0000008900d50202 */ /* 0x000fe20000000f00 */
[----:B------:R-:W-:Y:S01]  /*1d40*/  @P1 FADD.FTZ R140, R140, R212 ;  /* 0x000000d48c8c1221 */ /* 0x000fe20000010000 */
[----:B------:R-:W-:Y:S01]  /*1d50*/  @P0 MOV R218, R134 ;  /* 0x0000008600da0202 */ /* 0x000fe20000000f00 */
[----:B------:R-:W-:Y:S01]  /*1d60*/  FMUL.FTZ R141, R225, R220 ;  /* 0x000000dce18d7220 */ /* 0x000fe20000410000 */
[----:B------:R-:W-:Y:S01]  /*1d70*/  @P0 MOV R219, R135 ;  /* 0x0000008700db0202 */ /* 0x000fe20000000f00 */
[----:B------:R-:W-:Y:S01]  /*1d80*/  FADD.FTZ R212, R148, R217 ;  /* 0x000000d994d47221 */ /* 0x000fe20000010000 */
        /* <DEDUP_REMOVED lines=9> */
[----:B------:R-:W-:-:S04]  /*1e20*/  IMAD.WIDE.U32 R212, R211, R209, c[0x0][0x188] ;  /* 0x00006200d3d47625 */ /* 0x000fc800078e00d1 */
[----:B------:R-:W-:Y:S01]  /*1e30*/  @P1 FADD.FTZ R143, R143, R215 ;  /* 0x000000d78f8f1221 */ /* 0x000fe20000010000 */
[----:B------:R0:W-:Y:S01]  /*1e40*/  STG.E.128 [R212.64], R148 ;  /* 0x00000094d4007986 */ /* 0x0001e2000c101d04 */
[----:B------:R-:W-:-:S03]  /*1e50*/  FADD.FTZ R214, R150, R217 ;  /* 0x000000d996d67221 */ /* 0x000fc60000010000 */
[----:B------:R0:W-:Y:S01]  /*1e60*/  STG.E.128 [R212.64+0x10], R140 ;  /* 0x0000108cd4007986 */ /* 0x0001e2000c101d04 */
[----:B------:R-:W-:-:S04]  /*1e70*/  FADD.FTZ R211, R151, R214 ;  /* 0x000000d697d37221 */ /* 0x000fc80000010000 */
[----:B------:R-:W-:Y:S01]  /*1e80*/  FADD.FTZ R214, R140, R211 ;  /* 0x000000d38cd67221 */ /* 0x000fe20000010000 */
[----:B------:R-:W-:-:S03]  /*1e90*/  ISETP.NE.AND P1, PT, R210, RZ, PT ;  /* 0x000000ffd200720c */ /* 0x000fc60003f25270 */
[----:B------:R-:W-:-:S04]  /*1ea0*/  FADD.FTZ R211, R141, R214 ;  /* 0x000000d68dd37221 */ /* 0x000fc80000010000 */
[----:B------:R-:W-:-:S04]  /*1eb0*/  FADD.FTZ R210, R142, R211 ;  /* 0x000000d38ed27221 */ /* 0x000fc80000010000 */
[----:B------:R-:W-:Y:S01]  /*1ec0*/  FADD.FTZ R219, R143, R210 ;  /* 0x000000d28fdb7221 */ /* 0x000fe20000010000 */
[----:B------:R-:W-:Y:S05]  /*1ed0*/  BRA.DIV ~URZ, `(.L_x_23457) ;  /* 0x000019927f007947 */ /* 0x000fea000b800000 */
[----:B0-----:R0:W1:Y:S02]  /*1ee0*/  SHFL.BFLY PT, R210, R219, 0x1, 0x1f ;  /* 0x0c201f00dbd27f89 */ /* 0x00106400000e0000 */
.L_x_23461:
        /* <DEDUP_REMOVED lines=148> */
.L_x_23462:
        /* <DEDUP_REMOVED lines=20> */
[----:B------:R-:W-:-:S02]  /*2970*/  FMUL.FTZ R149, R217, R202 ;  /* 0x000000cad9957220 */ /* 0x000fc40000410000 */
[----:B------:R-:W-:Y:S02]  /*2980*/  FMUL.FTZ R148, R217, R203 ;  /* 0x000000cbd9947220 */ /* 0x000fe40000410000 */
[--C-:B------:R-:W-:Y:S02]  /*2990*/  FADD.FTZ R195, R195, -R211.reuse ;  /* 0x800000d3c3c37221 */ /* 0x100fe40000010000 */
[----:B------:R-:W-:Y:S02]  /*29a0*/  FMUL.FTZ R146, R217, R201 ;  /* 0x000000c9d9927220 */ /* 0x000fe40000410000 */
[----:B------:R-:W-:Y:S02]  /*29b0*/  FADD.FTZ R236, R142, -R211 ;  /* 0x800000d38eec7221 */ /* 0x000fe40000010000 */
[----:B------:R-:W-:-:S04]  /*29c0*/  @!P1 IMAD.WIDE R214, R3, R210, c[0x0][0x1a0] ;  /* 0x0000680003d69625 */ /* 0x000fc800078e02d2 */
[--C-:B------:R-:W-:Y:S01]  /*29d0*/  FADD.FTZ R212, R140, -R211.reuse ;  /* 0x800000d38cd47221 */ /* 0x100fe20000010000 */
[----:B------:R0:W-:Y:S01]  /*29e0*/  @!P1 STG.E [R214.64], R213 ;  /* 0x000000d5d6009986 */ /* 0x0001e2000c101904 */
[----:B------:R-:W-:Y:S02]  /*29f0*/  FADD.FTZ R240, R141, -R211 ;  /* 0x800000d38df07221 */ /* 0x000fe40000010000 */
[----:B-----5:R-:W-:Y:S02]  /*2a00*/  FFMA.FTZ R142, R72, R147, R8 ;  /* 0x00000093488e7223 */ /* 0x020fe40000010008 */
[----:B------:R-:W-:Y:S02]  /*2a10*/  FFMA.FTZ R149, R74, R149, R10 ;  /* 0x000000954a957223 */ /* 0x000fe4000001000a */
[----:B------:R-:W-:Y:S02]  /*2a20*/  FFMA.FTZ R148, R75, R148, R11 ;  /* 0x000000944b947223 */ /* 0x000fe4000001000b */
[----:B------:R-:W-:-:S02]  /*2a30*/  FMUL.FTZ R141, R217, R194 ;  /* 0x000000c2d98d7220 */ /* 0x000fc40000410000 */
[----:B------:R-:W-:Y:S02]  /*2a40*/  FMUL.FTZ R140, R217, R195 ;  /* 0x000000c3d98c7220 */ /* 0x000fe40000410000 */
[----:B------:R-:W-:Y:S02]  /*2a50*/  FFMA.FTZ R147, R73, R146, R9 ;  /* 0x0000009249937223 */ /* 0x000fe40000010009 */
[--C-:B------:R-:W-:Y:S02]  /*2a60*/  FADD.FTZ R193, R193, -R211.reuse ;  /* 0x800000d3c1c17221 */ /* 0x100fe40000010000 */
[--C-:B------:R-:W-:Y:S01]  /*2a70*/  FADD.FTZ R196, R196, -R211.reuse ;  /* 0x800000d3c4c47221 */ /* 0x100fe20000010000 */
[----:B------:R-:W-:Y:S01]  /*2a80*/  F2FP.BF16.PACK_AB R142, R147, R142 ;  /* 0x0000008e938e723e */ /* 0x000fe200000010ff */
        /* <DEDUP_REMOVED lines=8> */
[----:B------:R-:W-:-:S04]  /*2b10*/  @!P1 IMAD.WIDE R144, R3, R210, c[0x0][0x1a8] ;  /* 0x00006a0003909625 */ /* 0x000fc800078e02d2 */
[----:B------:R-:W-:Y:S01]  /*2b20*/  FADD.FTZ R194, R143, -R211 ;  /* 0x800000d38fc27221 */ /* 0x000fe20000010000 */
[----:B------:R-:W-:Y:S01]  /*2b30*/  F2FP.BF16.PACK_AB R143, R148, R149 ;  /* 0x00000095948f723e */ /* 0x000fe200000010ff */
[----:B------:R-:W-:Y:S01]  /*2b40*/  FFMA.FTZ R141, R70, R141, R6 ;  /* 0x0000008d468d7223 */ /* 0x000fe20000010006 */
[----:B------:R1:W-:Y:S01]  /*2b50*/  @!P1 STG.E [R144.64], R217 ;  /* 0x000000d990009986 */ /* 0x0003e2000c101904 */
[----:B------:R-:W-:Y:S02]  /*2b60*/  FFMA.FTZ R140, R71, R140, R7 ;  /* 0x0000008c478c7223 */ /* 0x000fe40000010007 */
[----:B0-----:R-:W-:Y:S02]  /*2b70*/  FADD.FTZ R214, R153, -R211 ;  /* 0x800000d399d67221 */ /* 0x001fe40000010000 */
[C---:B------:R-:W-:Y:S01]  /*2b80*/  FMUL.FTZ R146, R217.reuse, R193 ;  /* 0x000000c1d9927220 */ /* 0x040fe20000410000 */
[----:B------:R-:W-:Y:S01]  /*2b90*/  F2FP.BF16.PACK_AB R141, R140, R141 ;  /* 0x0000008d8c8d723e */ /* 0x000fe200000010ff */
[----:B------:R-:W-:-:S02]  /*2ba0*/  FMUL.FTZ R149, R217, R196 ;  /* 0x000000c4d9957220 */ /* 0x000fc40000410000 */
[--C-:B------:R-:W-:Y:S02]  /*2bb0*/  FADD.FTZ R213, R152, -R211.reuse ;  /* 0x800000d398d57221 */ /* 0x100fe40000010000 */
[--C-:B------:R-:W-:Y:S02]  /*2bc0*/  FADD.FTZ R234, R150, -R211.reuse ;  /* 0x800000d396ea7221 */ /* 0x100fe40000010000 */
[----:B------:R-:W-:Y:S02]  /*2bd0*/  FADD.FTZ R238, R151, -R211 ;  /* 0x800000d397ee7221 */ /* 0x000fe40000010000 */
[C---:B------:R-:W-:Y:S02]  /*2be0*/  FMUL.FTZ R147, R217.reuse, R192 ;  /* 0x000000c0d9937220 */ /* 0x040fe40000410000 */
[C---:B------:R-:W-:Y:S02]  /*2bf0*/  FMUL.FTZ R148, R217.reuse, R197 ;  /* 0x000000c5d9947220 */ /* 0x040fe40000410000 */
[----:B------:R-:W-:-:S02]  /*2c00*/  FMUL.FTZ R153, R217, R184 ;  /* 0x000000b8d9997220 */ /* 0x000fc40000410000 */
[--C-:B------:R-:W-:Y:S02]  /*2c10*/  FADD.FTZ R186, R186, -R211.reuse ;  /* 0x800000d3baba7221 */ /* 0x100fe40000010000 */
[----:B------:R-:W-:Y:S02]  /*2c20*/  FADD.FTZ R187, R187, -R211 ;  /* 0x800000d3bbbb7221 */ /* 0x000fe40000010000 */
[C---:B------:R-:W-:Y:S02]  /*2c30*/  FMUL.FTZ R151, R217.reuse, R198 ;  /* 0x000000c6d9977220 */ /* 0x040fe40000410000 */
[C---:B------:R-:W-:Y:S02]  /*2c40*/  FMUL.FTZ R150, R217.reuse, R199 ;  /* 0x000000c7d9967220 */ /* 0x040fe40000410000 */
[----:B------:R-:W-:Y:S02]  /*2c50*/  FMUL.FTZ R152, R217, R185 ;  /* 0x000000b9d9987220 */ /* 0x000fe40000410000 */
[----:B-1----:R-:W-:-:S02]  /*2c60*/  FFMA.FTZ R145, R69, R146, R5 ;  /* 0x0000009245917223 */ /* 0x002fc40000010005 */
[----:B------:R-:W-:Y:S02]  /*2c70*/  FFMA.FTZ R144, R76, R149, R12 ;  /* 0x000000954c907223 */ /* 0x000fe4000001000c */
[--C-:B------:R-:W-:Y:S02]  /*2c80*/  FADD.FTZ R215, R154, -R211.reuse ;  /* 0x800000d39ad77221 */ /* 0x100fe40000010000 */
[----:B------:R-:W-:Y:S02]  /*2c90*/  FADD.FTZ R216, R155, -R211 ;  /* 0x800000d39bd87221 */ /* 0x000fe40000010000 */
[----:B------:R-:W-:Y:S02]  /*2ca0*/  FFMA.FTZ R140, R68, R147, R4 ;  /* 0x00000093448c7223 */ /* 0x000fe40000010004 */
[----:B------:R-:W-:Y:S02]  /*2cb0*/  FFMA.FTZ R146, R80, R153, R16 ;  /* 0x0000009950927223 */ /* 0x000fe40000010010 */
[----:B------:R-:W-:Y:S01]  /*2cc0*/  FFMA.FTZ R149, R77, R148, R13 ;  /* 0x000000944d957223 */ /* 0x000fe2000001000d */
[----:B------:R-:W-:Y:S01]  /*2cd0*/  F2FP.BF16.PACK_AB R140, R145, R140 ;  /* 0x0000008c918c723e */ /* 0x000fe200000010ff */
[----:B------:R-:W-:-:S02]  /*2ce0*/  FMUL.FTZ R155, R217, R186 ;  /* 0x000000bad99b7220 */ /* 0x000fc40000410000 */
[----:B------:R-:W-:Y:S01]  /*2cf0*/  FMUL.FTZ R154, R217, R187 ;  /* 0x000000bbd99a7220 */ /* 0x000fe20000410000 */
[----:B------:R-:W-:Y:S01]  /*2d00*/  F2FP.BF16.PACK_AB R144, R149, R144 ;  /* 0x000000909590723e */ /* 0x000fe200000010ff */
[----:B------:R-:W-:Y:S02]  /*2d10*/  FFMA.FTZ R151, R78, R151, R14 ;  /* 0x000000974e977223 */ /* 0x000fe4000001000e */
[----:B------:R-:W-:Y:S02]  /*2d20*/  FFMA.FTZ R153, R81, R152, R17 ;  /* 0x0000009851997223 */ /* 0x000fe40000010011 */
[----:B------:R-:W-:Y:S02]  /*2d30*/  FFMA.FTZ R150, R79, R150, R15 ;  /* 0x000000964f967223 */ /* 0x000fe4000001000f */
[--C-:B------:R-:W-:Y:S01]  /*2d40*/  FADD.FTZ R188, R188, -R211.reuse ;  /* 0x800000d3bcbc7221 */ /* 0x100fe20000010000 */
[----:B------:R-:W-:Y:S01]  /*2d50*/  F2FP.BF16.PACK_AB R146, R153, R146 ;  /* 0x000000929992723e */ /* 0x000fe200000010ff */
[--C-:B------:R-:W-:Y:S01]  /*2d60*/  FADD.FTZ R190, R190, -R211.reuse ;  /* 0x800000d3bebe7221 */ /* 0x100fe20000010000 */
[----:B------:R-:W-:Y:S01]  /*2d70*/  F2FP.BF16.PACK_AB R145, R150, R151 ;  /* 0x000000979691723e */ /* 0x000fe200000010ff */
[----:B------:R-:W-:-:S02]  /*2d80*/  FADD.FTZ R176, R176, -R211 ;  /* 0x800000d3b0b07221 */ /* 0x000fc40000010000 */
[--C-:B------:R-:W-:Y:S02]  /*2d90*/  FADD.FTZ R189, R189, -R211.reuse ;  /* 0x800000d3bdbd7221 */ /* 0x100fe40000010000 */
[--C-:B------:R-:W-:Y:S02]  /*2da0*/  FADD.FTZ R191, R191, -R211.reuse ;  /* 0x800000d3bfbf7221 */ /* 0x100fe40000010000 */
[--C-:B------:R-:W-:Y:S02]  /*2db0*/  FADD.FTZ R178, R178, -R211.reuse ;  /* 0x800000d3b2b27221 */ /* 0x100fe40000010000 */
[----:B------:R-:W-:Y:S02]  /*2dc0*/  FADD.FTZ R177, R177, -R211 ;  /* 0x800000d3b1b17221 */ /* 0x000fe40000010000 */
[----:B------:R-:W-:Y:S02]  /*2dd0*/  FFMA.FTZ R147, R82, R155, R18 ;  /* 0x0000009b52937223 */ /* 0x000fe40000010012 */
[----:B------:R-:W-:-:S02]  /*2de0*/  FFMA.FTZ R154, R83, R154, R19 ;  /* 0x0000009a539a7223 */ /* 0x000fc40000010013 */
[C---:B------:R-:W-:Y:S02]  /*2df0*/  FMUL.FTZ R149, R217.reuse, R188 ;  /* 0x000000bcd9957220 */ /* 0x040fe40000410000 */
[C---:B------:R-:W-:Y:S01]  /*2e00*/  FMUL.FTZ R151, R217.reuse, R190 ;  /* 0x000000bed9977220 */ /* 0x040fe20000410000 */
[----:B------:R-:W-:Y:S01]  /*2e10*/  F2FP.BF16.PACK_AB R147, R154, R147 ;  /* 0x000000939a93723e */ /* 0x000fe200000010ff */
[C---:B------:R-:W-:Y:S02]  /*2e20*/  FMUL.FTZ R153, R217.reuse, R176 ;  /* 0x000000b0d9997220 */ /* 0x040fe40000410000 */
[----:B------:R-:W-:Y:S02]  /*2e30*/  FADD.FTZ R218, R172, -R211 ;  /* 0x800000d3acda7221 */ /* 0x000fe40000010000 */
[C---:B------:R-:W-:Y:S02]  /*2e40*/  FMUL.FTZ R150, R217.reuse, R189 ;  /* 0x000000bdd9967220 */ /* 0x040fe40000410000 */
[----:B------:R-:W-:-:S02]  /*2e50*/  FMUL.FTZ R152, R217, R191 ;  /* 0x000000bfd9987220 */ /* 0x000fc40000410000 */
[C---:B------:R-:W-:Y:S02]  /*2e60*/  FMUL.FTZ R155, R217.reuse, R178 ;  /* 0x000000b2d99b7220 */ /* 0x040fe40000410000 */
[----:B------:R-:W-:Y:S02]  /*2e70*/  FMUL.FTZ R172, R217, R177 ;  /* 0x000000b1d9ac7220 */ /* 0x000fe40000410000 */
[----:B------:R-:W-:Y:S02]  /*2e80*/  FFMA.FTZ R148, R84, R149, R20 ;  /* 0x0000009554947223 */ /* 0x000fe40000010014 */
[----:B------:R-:W-:Y:S02]  /*2e90*/  FFMA.FTZ R149, R86, R151, R22 ;  /* 0x0000009756957223 */ /* 0x000fe40000010016 */
[----:B------:R-:W-:Y:S02]  /*2ea0*/  FFMA.FTZ R154, R88, R153, R24 ;  /* 0x00000099589a7223 */ /* 0x000fe40000010018 */
[----:B------:R-:W-:-:S02]  /*2eb0*/  FADD.FTZ R179, R179, -R211 ;  /* 0x800000d3b3b37221 */ /* 0x000fc40000010000 */
[----:B------:R-:W-:Y:S01]  /*2ec0*/  FADD.FTZ R222, R175, -R211 ;  /* 0x800000d3afde7221 */ /* 0x000fe20000010000 */
[----:B------:R-:W-:Y:S01]  /*2ed0*/  MOV R175, 0x10 ;  /* 0x0000001000af7802 */ /* 0x000fe20000000f00 */
[----:B------:R-:W-:Y:S02]  /*2ee0*/  FFMA.FTZ R151, R90, R155, R26 ;  /* 0x0000009b5a977223 */ /* 0x000fe4000001001a */
[----:B------:R-:W-:Y:S02]  /*2ef0*/  FFMA.FTZ R152, R87, R152, R23 ;  /* 0x0000009857987223 */ /* 0x000fe40000010017 */
[----:B------:R-:W-:Y:S02]  /*2f00*/  FFMA.FTZ R153, R85, R150, R21 ;  /* 0x0000009655997223 */ /* 0x000fe40000010015 */
[----:B------:R-:W-:Y:S01]  /*2f10*/  FFMA.FTZ R155, R89, R172, R25 ;  /* 0x000000ac599b7223 */ /* 0x000fe20000010019 */
[----:B------:R-:W-:Y:S01]  /*2f20*/  F2FP.BF16.PACK_AB R149, R152, R149 ;  /* 0x000000959895723e */ /* 0x000fe200000010ff */
[--C-:B------:R-:W-:Y:S01]  /*2f30*/  FADD.FTZ R168, R168, -R211.reuse ;  /* 0x800000d3a8a87221 */ /* 0x100fe20000010000 */
[----:B------:R-:W-:Y:S01]  /*2f40*/  F2FP.BF16.PACK_AB R148, R153, R148 ;  /* 0x000000949994723e */ /* 0x000fe200000010ff */
[----:B------:R-:W-:Y:S01]  /*2f50*/  FMUL.FTZ R176, R217, R179 ;  /* 0x000000b3d9b07220 */ /* 0x000fe20000410000 */
[----:B------:R-:W-:Y:S01]  /*2f60*/  F2FP.BF16.PACK_AB R150, R155, R154 ;  /* 0x0000009a9b96723e */ /* 0x000fe200000010ff */
[----:B------:R-:W-:-:S02]  /*2f70*/  FADD.FTZ R169, R169, -R211 ;  /* 0x800000d3a9a97221 */ /* 0x000fc40000010000 */
[----:B------:R-:W-:Y:S02]  /*2f80*/  FADD.FTZ R170, R170, -R211 ;  /* 0x800000d3aaaa7221 */ /* 0x000fe40000010000 */
[----:B------:R-:W-:-:S04]  /*2f90*/  IMAD.WIDE.U32 R152, R2, R175, c[0x0][0x208] ;  /* 0x0000820002987625 */ /* 0x000fc800078e00af */
[----:B------:R-:W-:Y:S01]  /*2fa0*/  FADD.FTZ R171, R171, -R211 ;  /* 0x800000d3abab7221 */ /* 0x000fe20000010000 */
[----:B------:R-:W-:Y:S01]  /*2fb0*/  STG.E.128 [R152.64], R140 ;  /* 0x0000008c98007986 */ /* 0x000fe2000c101d04 */
[----:B------:R-:W-:-:S04]  /*2fc0*/  IMAD.WIDE.U32 R154, R0, R175, c[0x0][0x208] ;  /* 0x00008200009a7625 */ /* 0x000fc800078e00af */
[----:B------:R-:W-:Y:S01]  /*2fd0*/  FADD.FTZ R156, R156, -R211 ;  /* 0x800000d39c9c7221 */ /* 0x000fe20000010000 */
[----:B------:R0:W-:Y:S01]  /*2fe0*/  STG.E.128 [R154.64], R144 ;  /* 0x000000909a007986 */ /* 0x0001e2000c101d04 */
[----:B------:R-:W-:Y:S02]  /*2ff0*/  FFMA.FTZ R176, R91, R176, R27 ;  /* 0x000000b05bb07223 */ /* 0x000fe4000001001b */
[----:B------:R-:W-:Y:S02]  /*3000*/  FMUL.FTZ R185, R217, R168 ;  /* 0x000000a8d9b97220 */ /* 0x000fe40000410000 */
[--C-:B------:R-:W-:Y:S01]  /*3010*/  FADD.FTZ R157, R157, -R211.reuse ;  /* 0x800000d39d9d7221 */ /* 0x100fe20000010000 */
[----:B------:R-:W-:Y:S01]  /*3020*/  F2FP.BF16.PACK_AB R151, R176, R151 ;  /* 0x00000097b097723e */ /* 0x000fe200000010ff */
[----:B------:R-:W-:Y:S02]  /*3030*/  FADD.FTZ R158, R158, -R211 ;  /* 0x800000d39e9e7221 */ /* 0x000fe40000010000 */
[----:B------:R-:W-:-:S02]  /*3040*/  FMUL.FTZ R168, R217, R169 ;  /* 0x000000a9d9a87220 */ /* 0x000fc40000410000 */
[--C-:B------:R-:W-:Y:S02]  /*3050*/  FADD.FTZ R181, R181, -R211.reuse ;  /* 0x800000d3b5b57221 */ /* 0x100fe40000010000 */
[--C-:B------:R-:W-:Y:S02]  /*3060*/  FADD.FTZ R183, R183, -R211.reuse ;  /* 0x800000d3b7b77221 */ /* 0x100fe40000010000 */
[--C-:B------:R-:W-:Y:S02]  /*3070*/  FADD.FTZ R159, R159, -R211.reuse ;  /* 0x800000d39f9f7221 */ /* 0x100fe40000010000 */
[----:B------:R-:W-:Y:S02]  /*3080*/  FMUL.FTZ R187, R217, R170 ;  /* 0x000000aad9bb7220 */ /* 0x000fe40000410000 */
[--C-:B------:R-:W-:Y:S02]  /*3090*/  FADD.FTZ R164, R164, -R211.reuse ;  /* 0x800000d3a4a47221 */ /* 0x100fe40000010000 */
[----:B------:R-:W-:-:S02]  /*30a0*/  FADD.FTZ R166, R166, -R211 ;  /* 0x800000d3a6a67221 */ /* 0x000fc40000010000 */
[--C-:B------:R-:W-:Y:S02]  /*30b0*/  FADD.FTZ R162, R162, -R211.reuse ;  /* 0x800000d3a2a27221 */ /* 0x100fe40000010000 */
[--C-:B------:R-:W-:Y:S02]  /*30c0*/  FADD.FTZ R220, R173, -R211.reuse ;  /* 0x800000d3addc7221 */ /* 0x100fe40000010000 */
[----:B------:R-:W-:Y:S02]  /*30d0*/  FMUL.FTZ R170, R217, R171 ;  /* 0x000000abd9aa7220 */ /* 0x000fe40000410000 */
[--C-:B------:R-:W-:Y:S02]  /*30e0*/  FADD.FTZ R180, R180, -R211.reuse ;  /* 0x800000d3b4b47221 */ /* 0x100fe40000010000 */
[--C-:B------:R-:W-:Y:S02]  /*30f0*/  FADD.FTZ R182, R182, -R211.reuse ;  /* 0x800000d3b6b67221 */ /* 0x100fe40000010000 */
[----:B------:R-:W-:-:S02]  /*3100*/  FADD.FTZ R165, R165, -R211 ;  /* 0x800000d3a5a57221 */ /* 0x000fc40000010000 */
[--C-:B------:R-:W-:Y:S02]  /*3110*/  FADD.FTZ R167, R167, -R211.reuse ;  /* 0x800000d3a7a77221 */ /* 0x100fe40000010000 */
[--C-:B------:R-:W-:Y:S02]  /*3120*/  FADD.FTZ R161, R161, -R211.reuse ;  /* 0x800000d3a1a17221 */ /* 0x100fe40000010000 */
[C---:B------:R-:W-:Y:S02]  /*3130*/  FMUL.FTZ R171, R217.reuse, R156 ;  /* 0x0000009cd9ab7220 */ /* 0x040fe40000410000 */
[C---:B------:R-:W-:Y:S02]  /*3140*/  FMUL.FTZ R213, R217.reuse, R213 ;  /* 0x000000d5d9d57220 */ /* 0x040fe40000410000 */
[----:B------:R-:W-:Y:S02]  /*3150*/  FMUL.FTZ R214, R217, R214 ;  /* 0x000000d6d9d67220 */ /* 0x000fe40000410000 */
[----:B------:R-:W-:-:S02]  /*3160*/  FADD.FTZ R163, R163, -R211 ;  /* 0x800000d3a3a37221 */ /* 0x000fc40000010000 */
[C---:B------:R-:W-:Y:S02]  /*3170*/  FMUL.FTZ R156, R217.reuse, R157 ;  /* 0x0000009dd99c7220 */ /* 0x040fe40000410000 */
[----:B------:R-:W-:Y:S02]  /*3180*/  FMUL.FTZ R189, R217, R158 ;  /* 0x0000009ed9bd7220 */ /* 0x000fe40000410000 */
[----:B0-----:R-:W-:Y:S02]  /*3190*/  FFMA.FTZ R144, R100, R185, R36 ;  /* 0x000000b964907223 */ /* 0x001fe40000010024 */
[----:B------:R-:W-:Y:S02]  /*31a0*/  FFMA.FTZ R141, R101, R168, R37 ;  /* 0x000000a8658d7223 */ /* 0x000fe40000010025 */
[----:B------:R-:W-:Y:S02]  /*31b0*/  FADD.FTZ R160, R160, -R211 ;  /* 0x800000d3a0a07221 */ /* 0x000fe40000010000 */
[----:B------:R-:W-:Y:S01]  /*31c0*/  FMUL.FTZ R176, R217, R181 ;  /* 0x000000b5d9b07220 */ /* 0x000fe20000410000 */
[----:B------:R-:W-:Y:S01]  /*31d0*/  F2FP.BF16.PACK_AB R144, R141, R144 ;  /* 0x000000908d90723e */ /* 0x000fe200000010ff */
[----:B------:R-:W-:-:S02]  /*31e0*/  FMUL.FTZ R178, R217, R183 ;  /* 0x000000b7d9b27220 */ /* 0x000fc40000410000 */
[C---:B------:R-:W-:Y:S02]  /*31f0*/  FMUL.FTZ R158, R217.reuse, R159 ;  /* 0x0000009fd99e7220 */ /* 0x040fe40000410000 */
[C---:B------:R-:W-:Y:S02]  /*3200*/  FMUL.FTZ R157, R217.reuse, R218 ;  /* 0x000000dad99d7220 */ /* 0x040fe40000410000 */
        /* <DEDUP_REMOVED lines=15> */
[----:B------:R-:W-:Y:S01]  /*3300*/  FMUL.FTZ R161, R217, R242 ;  /* 0x000000f2d9a17220 */ /* 0x000fe20000410000 */
[----:B------:R-:W-:Y:S01]  /*3310*/  F2FP.BF16.PACK_AB R142, R153, R142 ;  /* 0x0000008e998e723e */ /* 0x000fe200000010ff */
[----:B------:R-:W-:-:S02]  /*3320*/  FMUL.FTZ R232, R217, R232 ;  /* 0x000000e8d9e87220 */ /* 0x000fc40000410000 */
[C---:B------:R-:W-:Y:S02]  /*3330*/  FMUL.FTZ R165, R217.reuse, R160 ;  /* 0x000000a0d9a57220 */ /* 0x040fe40000410000 */
[C---:B------:R-:W-:Y:S02]  /*3340*/  FMUL.FTZ R215, R217.reuse, R215 ;  /* 0x000000d7d9d77220 */ /* 0x040fe40000410000 */
[C---:B------:R-:W-:Y:S02]  /*3350*/  FMUL.FTZ R216, R217.reuse, R216 ;  /* 0x000000d8d9d87220 */ /* 0x040fe40000410000 */
[C---:B------:R-:W-:Y:S02]  /*3360*/  FMUL.FTZ R163, R217.reuse, R234 ;  /* 0x000000ead9a37220 */ /* 0x040fe40000410000 */
[----:B------:R-:W-:Y:S02]  /*3370*/  FMUL.FTZ R238, R217, R238 ;  /* 0x000000eed9ee7220 */ /* 0x000fe40000410000 */
[----:B------:R-:W-:-:S02]  /*3380*/  FFMA.FTZ R152, R116, R157, R52 ;  /* 0x0000009d74987223 */ /* 0x000fc40000010034 */
[----:B------:R-:W-:-:S04]  /*3390*/  IMAD.WIDE.U32 R172, R204, R175, c[0x0][0x208] ;  /* 0x00008200ccac7625 */ /* 0x000fc800078e00af */
[C---:B------:R-:W-:Y:S01]  /*33a0*/  FMUL.FTZ R191, R217.reuse, R174 ;  /* 0x000000aed9bf7220 */ /* 0x040fe20000410000 */
[----:B------:R0:W-:Y:S01]  /*33b0*/  STG.E.128 [R172.64], R148 ;  /* 0x00000094ac007986 */ /* 0x0001e2000c101d04 */
[C---:B------:R-:W-:Y:S02]  /*33c0*/  FMUL.FTZ R222, R217.reuse, R222 ;  /* 0x000000ded9de7220 */ /* 0x040fe40000410000 */
[C---:B------:R-:W-:Y:S02]  /*33d0*/  FMUL.FTZ R195, R217.reuse, R228 ;  /* 0x000000e4d9c37220 */ /* 0x040fe40000410000 */
[----:B------:R-:W-:Y:S02]  /*33e0*/  FMUL.FTZ R230, R217, R230 ;  /* 0x000000e6d9e67220 */ /* 0x000fe40000410000 */
[----:B------:R-:W-:Y:S02]  /*33f0*/  FFMA.FTZ R141, R110, R159, R46 ;  /* 0x0000009f6e8d7223 */ /* 0x000fe4000001002e */
[----:B------:R-:W-:-:S02]  /*3400*/  FFMA.FTZ R157, R117, R220, R53 ;  /* 0x000000dc759d7223 */ /* 0x000fc40000010035 */
[C---:B------:R-:W-:Y:S02]  /*3410*/  FMUL.FTZ R167, R217.reuse, R212 ;  /* 0x000000d4d9a77220 */ /* 0x040fe40000410000 */
[----:B------:R-:W-:Y:S01]  /*3420*/  FMUL.FTZ R240, R217, R240 ;  /* 0x000000f0d9f07220 */ /* 0x000fe20000410000 */
[----:B------:R-:W-:Y:S01]  /*3430*/  F2FP.BF16.PACK_AB R152, R157, R152 ;  /* 0x000000989d98723e */ /* 0x000fe200000010ff */
[C---:B------:R-:W-:Y:S02]  /*3440*/  FMUL.FTZ R169, R217.reuse, R236 ;  /* 0x000000ecd9a97220 */ /* 0x040fe40000410000 */
[----:B------:R-:W-:Y:S02]  /*3450*/  FMUL.FTZ R194, R217, R194 ;  /* 0x000000c2d9c27220 */ /* 0x000fe40000410000 */
[----:B------:R-:W-:Y:S02]  /*3460*/  FFMA.FTZ R177, R92, R177, R28 ;  /* 0x000000b15cb17223 */ /* 0x000fe4000001001c */
[----:B------:R-:W-:-:S02]  /*3470*/  FFMA.FTZ R176, R93, R176, R29 ;  /* 0x000000b05db07223 */ /* 0x000fc4000001001d */
[----:B------:R-:W-:Y:S02]  /*3480*/  FFMA.FTZ R179, R94, R179, R30 ;  /* 0x000000b35eb37223 */ /* 0x000fe4000001001e */
[----:B------:R-:W-:Y:S01]  /*3490*/  FFMA.FTZ R181, R96, R181, R32 ;  /* 0x000000b560b57223 */ /* 0x000fe20000010020 */
[----:B0-----:R-:W-:Y:S01]  /*34a0*/  F2FP.BF16.PACK_AB R148, R176, R177 ;  /* 0x000000b1b094723e */ /* 0x001fe200000010ff */
        /* <DEDUP_REMOVED lines=30> */
[----:B------:R-:W-:Y:S01]  /*3690*/  FFMA.FTZ R238, R127, R238, R63 ;  /* 0x000000ee7fee7223 */ /* 0x000fe2000001003f */
[----:B------:R-:W-:Y:S01]  /*36a0*/  F2FP.BF16.PACK_AB R141, R2, R141 ;  /* 0x0000008d028d723e */ /* 0x000fe200000010ff */
[----:B------:R-:W-:Y:S02]  /*36b0*/  FFMA.FTZ R191, R118, R191, R54 ;  /* 0x000000bf76bf7223 */ /* 0x000fe40000010036 */
[----:B------:R-:W-:Y:S01]  /*36c0*/  FFMA.FTZ R155, R122, R195, R58 ;  /* 0x000000c37a9b7223 */ /* 0x000fe2000001003a */
[----:B------:R-:W-:Y:S01]  /*36d0*/  F2FP.BF16.PACK_AB R233, R238, R163 ;  /* 0x000000a3eee9723e */ /* 0x000fe200000010ff */
[----:B------:R-:W-:Y:S02]  /*36e0*/  FFMA.FTZ R230, R123, R230, R59 ;  /* 0x000000e67be67223 */ /* 0x000fe4000001003b */
[----:B------:R-:W-:-:S02]  /*36f0*/  FFMA.FTZ R222, R119, R222, R55 ;  /* 0x000000de77de7223 */ /* 0x000fc40000010037 */
[----:B------:R-:W-:Y:S01]  /*3700*/  FFMA.FTZ R167, R128, R167, R64 ;  /* 0x000000a780a77223 */ /* 0x000fe20000010040 */
[----:B------:R-:W-:Y:S01]  /*3710*/  F2FP.BF16.PACK_AB R155, R230, R155 ;  /* 0x0000009be69b723e */ /* 0x000fe200000010ff */
[----:B------:R-:W-:Y:S01]  /*3720*/  FFMA.FTZ R169, R130, R169, R66 ;  /* 0x000000a982a97223 */ /* 0x000fe20000010042 */
[----:B------:R-:W-:Y:S01]  /*3730*/  F2FP.BF16.PACK_AB R153, R222, R191 ;  /* 0x000000bfde99723e */ /* 0x000fe200000010ff */
[----:B------:R-:W-:Y:S02]  /*3740*/  FFMA.FTZ R194, R131, R194, R67 ;  /* 0x000000c283c27223 */ /* 0x000fe40000010043 */
[----:B------:R-:W-:Y:S02]  /*3750*/  FFMA.FTZ R240, R129, R240, R65 ;  /* 0x000000f081f07223 */ /* 0x000fe40000010041 */
        /* <DEDUP_REMOVED lines=14> */
[----:B0-----:R-:W-:Y:S01]  /*3840*/  @P0 CALL.REL.NOINC `(.L_x_23459) ;  /* 0x0000001000000944 */ /* 0x001fe20003c00000 */
[----:B------:R-:W-:Y:S05]  /*3850*/  BRA `(.L_x_23460) ;  /* 0xffffccc000007947 */ /* 0x000fea000383ffff */
.L_x_23459:
[----:B------:R-:W-:Y:S05]  /*3860*/  EXIT ;  /* 0x000000000000794d */ /* 0x000fea0003800000 */
.L_x_23457:
[----:B0-----:R-:W-:Y:S02]  /*3870*/  MOV R212, R219 ;  /* 0x000000db00d47202 */ /* 0x001fe40000000f00 */
[----:B------:R-:W-:Y:S02]  /*3880*/  MOV R217, 0x1 ;  /* 0x0000000100d97802 */ /* 0x000fe40000000f00 */
[----:B------:R-:W-:Y:S02]  /*3890*/  MOV R214, 0x1f ;  /* 0x0000001f00d67802 */ /* 0x000fe40000000f00 */
[----:B------:R-:W-:Y:S02]  /*38a0*/  MOV R215, 0xffffffff ;  /* 0xffffffff00d77802 */ /* 0x000fe40000000f00 */
[----:B------:R-:W-:Y:S02]  /*38b0*/  MOV R210, 0x38d0 ;  /* 0x000038d000d27802 */ /* 0x000fe40000000f00 */
[----:B-----5:R-:W-:Y:S05]  /*38c0*/  CALL.REL.NOINC `($__internal_65_$__cuda_sm70_shflsync_bfly_p) ;  /* 0x00000ba000007944 */ /* 0x020fea0003c00000 */
[----:B-1----:R-:W-:Y:S01]  /*38d0*/  MOV R210, R217 ;  /* 0x000000d900d27202 */ /* 0x002fe20000000f00 */
[----:B0-----:R-:W-:Y:S05]  /*38e0*/  BRA `(.L_x_23461) ;  /* 0xffffe60000007947 */ /* 0x001fea000383ffff */
.L_x_23458:
[----:B------:R-:W-:Y:S01]  /*38f0*/  HFMA2.MMA R217, -RZ, RZ, 0, 1.1920928955078125e-07 ;  /* 0x00000002ffd97435 */ /* 0x000fe200000001ff */
[----:B------:R-:W-:-:S02]  /*3900*/  MOV R212, R219 ;  /* 0x000000db00d47202 */ /* 0x000fc40000000f00 */
[----:B------:R-:W-:Y:S02]  /*3910*/  MOV R214, 0x1f ;  /* 0x0000001f00d67802 */ /* 0x000fe40000000f00 */
[----:B------:R-:W-:Y:S02]  /*3920*/  MOV R215, 0xffffffff ;  /* 0xffffffff00d77802 */ /* 0x000fe40000000f00 */
[----:B------:R-:W-:Y:S02]  /*3930*/  MOV R210, 0x3950 ;  /* 0x0000395000d27802 */ /* 0x000fe40000000f00 */
[----:B-----5:R-:W-:Y:S05]  /*3940*/  CALL.REL.NOINC `($__internal_65_$__cuda_sm70_shflsync_bfly_p) ;  /* 0x00000b2000007944 */ /* 0x020fea0003c00000 */
[----:B01----:R-:W-:Y:S01]  /*3950*/  FADD.FTZ R212, R219, R217 ;  /* 0x000000d9dbd47221 */ /* 0x003fe20000010000 */
[----:B------:R-:W-:Y:S01]  /*3960*/  HFMA2.MMA R217, -RZ, RZ, 0, 2.384185791015625e-07 ;  /* 0x00000004ffd97435 */ /* 0x000fe200000001ff */
[----:B------:R-:W-:Y:S02]  /*3970*/  MOV R214, 0x1f ;  /* 0x0000001f00d67802 */ /* 0x000fe40000000f00 */
[----:B------:R-:W-:Y:S02]  /*3980*/  MOV R215, 0xffffffff ;  /* 0xffffffff00d77802 */ /* 0x000fe40000000f00 */
[----:B------:R-:W-:-:S02]  /*3990*/  MOV R210, 0x39b0 ;  /* 0x000039b000d27802 */ /* 0x000fc40000000f00 */
[----:B------:R-:W-:Y:S05]  /*39a0*/  CALL.REL.NOINC `($__internal_65_$__cuda_sm70_shflsync_bfly_p) ;  /* 0x00000ac000007944 */ /* 0x000fea0003c00000 */
[----:B01----:R-:W-:Y:S01]  /*39b0*/  FADD.FTZ R212, R212, R217 ;  /* 0x000000d9d4d47221 */ /* 0x003fe20000010000 */
[----:B------:R-:W-:Y:S01]  /*39c0*/  HFMA2.MMA R217, -RZ, RZ, 0, 4.76837158203125e-07 ;  /* 0x00000008ffd97435 */ /* 0x000fe200000001ff */
[----:B------:R-:W-:-:S02]  /*39d0*/  MOV R214, 0x1f ;  /* 0x0000001f00d67802 */ /* 0x000fc40000000f00 */
[----:B------:R-:W-:Y:S02]  /*39e0*/  MOV R215, 0xffffffff ;  /* 0xffffffff00d77802 */ /* 0x000fe40000000f00 */
[----:B------:R-:W-:Y:S02]  /*39f0*/  MOV R210, 0x3a10 ;  /* 0x00003a1000d27802 */ /* 0x000fe40000000f00 */
[----:B------:R-:W-:Y:S05]  /*3a00*/  CALL.REL.NOINC `($__internal_65_$__cuda_sm70_shflsync_bfly_p) ;  /* 0x00000a6000007944 */ /* 0x000fea0003c00000 */
[----:B01----:R-:W-:Y:S01]  /*3a10*/  FADD.FTZ R212, R212, R217 ;  /* 0x000000d9d4d47221 */ /* 0x003fe20000010000 */
[----:B------:R-:W-:Y:S01]  /*3a20*/  HFMA2.MMA R217, -RZ, RZ, 0, 9.5367431640625e-07 ;  /* 0x00000010ffd97435 */ /* 0x000fe200000001ff */
[----:B------:R-:W-:Y:S02]  /*3a30*/  MOV R214, 0x1f ;  /* 0x0000001f00d67802 */ /* 0x000fe40000000f00 */
[----:B------:R-:W-:Y:S02]  /*3a40*/  MOV R215, 0xffffffff ;  /* 0xffffffff00d77802 */ /* 0x000fe40000000f00 */
[----:B------:R-:W-:Y:S02]  /*3a50*/  MOV R210, 0x3a70 ;  /* 0x00003a7000d27802 */ /* 0x000fe40000000f00 */
[----:B------:R-:W-:Y:S05]  /*3a60*/  CALL.REL.NOINC `($__internal_65_$__cuda_sm70_shflsync_bfly_p) ;  /* 0x00000a0000007944 */ /* 0x000fea0003c00000 */
[----:B-1----:R-:W-:Y:S01]  /*3a70*/  FADD.FTZ R213, R212, R217 ;  /* 0x000000d9d4d57221 */ /* 0x002fe20000010000 */
[----:B------:R-:W-:Y:S01]  /*3a80*/  HFMA2.MMA R217, -RZ, RZ, 0, 5.9604644775390625e-08 ;  /* 0x00000001ffd97435 */ /* 0x000fe200000001ff */
[----:B0-----:R-:W-:-:S02]  /*3a90*/  MOV R214, 0x1f ;  /* 0x0000001f00d67802 */ /* 0x001fc40000000f00 */
        /* <DEDUP_REMOVED lines=131> */
[----:B------:R-:W-:Y:S05]  /*42d0*/  CALL.REL.NOINC `($__internal_65_$__cuda_sm70_shflsync_bfly_p) ;  /* 0x0000019000007944 */ /* 0x000fea0003c00000 */
[----:B01----:R-:W-:Y:S01]  /*42e0*/  FADD.FTZ R212, R212, R217 ;  /* 0x000000d9d4d47221 */ /* 0x003fe20000010000 */
[----:B------:R-:W-:Y:S01]  /*42f0*/  HFMA2.MMA R217, -RZ, RZ, 0, 1.1920928955078125e-07 ;  /* 0x00000002ffd97435 */ /* 0x000fe200000001ff */
[----:B------:R-:W-:Y:S02]  /*4300*/  MOV R214, 0x1f ;  /* 0x0000001f00d67802 */ /* 0x000fe40000000f00 */
[----:B------:R-:W-:Y:S02]  /*4310*/  MOV R215, 0xffffffff ;  /* 0xffffffff00d77802 */ /* 0x000fe40000000f00 */
[----:B------:R-:W-:Y:S02]  /*4320*/  MOV R210, 0x4340 ;  /* 0x0000434000d27802 */ /* 0x000fe40000000f00 */
[----:B------:R-:W-:Y:S05]  /*4330*/  CALL.REL.NOINC `($__internal_65_$__cuda_sm70_shflsync_bfly_p) ;  /* 0x0000013000007944 */ /* 0x000fea0003c00000 */
[----:B01----:R-:W-:Y:S01]  /*4340*/  FADD.FTZ R212, R212, R217 ;  /* 0x000000d9d4d47221 */ /* 0x003fe20000010000 */
[----:B------:R-:W-:Y:S01]  /*4350*/  HFMA2.MMA R217, -RZ, RZ, 0, 2.384185791015625e-07 ;  /* 0x00000004ffd97435 */ /* 0x000fe200000001ff */
[----:B------:R-:W-:Y:S02]  /*4360*/  MOV R214, 0x1f ;  /* 0x0000001f00d67802 */ /* 0x000fe40000000f00 */
[----:B------:R-:W-:-:S02]  /*4370*/  MOV R215, 0xffffffff ;  /* 0xffffffff00d77802 */ /* 0x000fc40000000f00 */
[----:B------:R-:W-:Y:S02]  /*4380*/  MOV R210, 0x43a0 ;  /* 0x000043a000d27802 */ /* 0x000fe40000000f00 */
[----:B------:R-:W-:Y:S05]  /*4390*/  CALL.REL.NOINC `($__internal_65_$__cuda_sm70_shflsync_bfly_p) ;  /* 0x000000d000007944 */ /* 0x000fea0003c00000 */
[----:B01----:R-:W-:Y:S01]  /*43a0*/  FADD.FTZ R212, R212, R217 ;  /* 0x000000d9d4d47221 */ /* 0x003fe20000010000 */
[----:B------:R-:W-:Y:S01]  /*43b0*/  HFMA2.MMA R217, -RZ, RZ, 0, 4.76837158203125e-07 ;  /* 0x00000008ffd97435 */ /* 0x000fe200000001ff */
[----:B------:R-:W-:Y:S02]  /*43c0*/  MOV R214, 0x1f ;  /* 0x0000001f00d67802 */ /* 0x000fe40000000f00 */
[----:B------:R-:W-:Y:S02]  /*43d0*/  MOV R215, 0xffffffff ;  /* 0xffffffff00d77802 */ /* 0x000fe40000000f00 */
[----:B------:R-:W-:Y:S02]  /*43e0*/  MOV R210, 0x4400 ;  /* 0x0000440000d27802 */ /* 0x000fe40000000f00 */
[----:B------:R-:W-:Y:S05]  /*43f0*/  CALL.REL.NOINC `($__internal_65_$__cuda_sm70_shflsync_bfly_p) ;  /* 0x0000007000007944 */ /* 0x000fea0003c00000 */
[----:B01----:R-:W-:Y:S01]  /*4400*/  FADD.FTZ R212, R212, R217 ;  /* 0x000000d9d4d47221 */ /* 0x003fe20000010000 */
[----:B------:R-:W-:Y:S01]  /*4410*/  HFMA2.MMA R217, -RZ, RZ, 0, 9.5367431640625e-07 ;  /* 0x00000010ffd97435 */ /* 0x000fe200000001ff */
[----:B------:R-:W-:Y:S02]  /*4420*/  MOV R214, 0x1f ;  /* 0x0000001f00d67802 */ /* 0x000fe40000000f00 */
[----:B------:R-:W-:-:S02]  /*4430*/  MOV R215, 0xffffffff ;  /* 0xffffffff00d77802 */ /* 0x000fc40000000f00 */
[----:B------:R-:W-:Y:S02]  /*4440*/  MOV R210, 0x4460 ;  /* 0x0000446000d27802 */ /* 0x000fe40000000f00 */
[----:B------:R-:W-:Y:S05]  /*4450*/  CALL.REL.NOINC `($__internal_65_$__cuda_sm70_shflsync_bfly_p) ;  /* 0x0000001000007944 */ /* 0x000fea0003c00000 */
[----:B01----:R-:W-:Y:S05]  /*4460*/  BRA `(.L_x_23462) ;  /* 0xffffe3c000007947 */ /* 0x003fea000383ffff */
        .weak           $__internal_65_$__cuda_sm70_shflsync_bfly_p
        .type           $__internal_65_$__cuda_sm70_shflsync_bfly_p,@function
        .size           $__internal_65_$__cuda_sm70_shflsync_bfly_p,(.L_x_57105 - $__internal_65_$__cuda_sm70_shflsync_bfly_p)
$__internal_65_$__cuda_sm70_shflsync_bfly_p:
[----:B------:R-:W-:Y:S01]  /*4470*/  HFMA2.MMA R211, -RZ, RZ, 0, 0 ;  /* 0x00000000ffd37435 */ /* 0x000fe200000001ff */
[----:B------:R-:W-:Y:S04]  /*4480*/  WARPSYNC R215 ;  /* 0x000000d700007348 */ /* 0x000fe80003800000 */
[----:B------:R0:W1:Y:S01]  /*4490*/  SHFL.BFLY PT, R217, R212, R217, R214 ;  /* 0x0c0000d9d4d97389 */ /* 0x00006200000e00d6 */
[----:B------:R-:W-:Y:S05]  /*44a0*/  RET.REL.NODEC R210 `(_ZN10layer_norm13ln_fwd_kernelINS_13Kernel_traitsIf13__nv_bfloat16fS2_fjLj2048ELj1ELj4ELj1ELj16ENS_18Kernel_traits_baseILj2048EfS2_fS2_fjLj128EEEEELb0ELb0ELb0ELb1EEEvNS_9FwdParamsE) ;  /* 0xffffbb50d2007950 */ /* 0x000fea0003c3ffff */
.L_x_23463:
        /* <DEDUP_REMOVED lines=13> */
.L_x_57105:


//--------------------- .text._ZN10layer_norm13ln_fwd_kernelINS_13Kernel_traitsIf13__nv_bfloat16fS2_fjLj2048ELj1ELj4ELj1ELj16ENS_18Kernel_traits_baseILj2048EfS2_fS2_fjLj128EEEEELb0ELb0ELb1ELb0EEEvNS_9FwdParamsE --------------------------
	.section	.text._ZN10layer_norm13ln_fwd_kernelINS_13Kernel_traitsIf13__nv_bfloat16fS2_fjLj2048ELj1ELj4ELj1ELj16ENS_18Kernel_traits_baseILj2048EfS2_fS2_fjLj128EEEEELb0ELb0ELb1ELb0EEEvNS_9FwdParamsE,"ax",@progbits
	.sectioninfo	@"SHI_REGISTERS=229"
	.align	128
        .global         _ZN10layer_norm13ln_fwd_kernelINS_13Kernel_traitsIf13__nv_bfloat16fS2_fjLj2048ELj1ELj4ELj1ELj16ENS_18Kernel_traits_baseILj2048EfS2_fS2_fjLj128EEEEELb0ELb0ELb1ELb0EEEvNS_9FwdParamsE
        .type           _ZN10layer_norm13ln_fwd_kernelINS_13Kernel_traitsIf13__nv_bfloat16fS2_fjLj2048ELj1ELj4ELj1ELj16ENS_18Kernel_traits_baseILj2048EfS2_fS2_fjLj128EEEEELb0ELb0ELb1ELb0EEEvNS_9FwdParamsE,@function
        .size           _ZN10layer_norm13ln_fwd_kernelINS_13Kernel_traitsIf13__nv_bfloat16fS2_fjLj2048ELj1ELj4ELj1ELj16ENS_18Kernel_traits_baseILj2048EfS2_fS2_fjLj128EEEEELb0ELb0ELb1ELb0EEEvNS_9FwdParamsE,(.L_x_57106 - _ZN10layer_norm13ln_fwd_kernelINS_13Kernel_traitsIf13__nv_bfloat16fS2_fjLj2048ELj1ELj4ELj1ELj16ENS_18Kernel_traits_baseILj2048EfS2_fS2_fjLj128EEEEELb0ELb0ELb1ELb0EEEvNS_9FwdParamsE)
        .other          _ZN10layer_norm13ln_fwd_kernelINS_13Kernel_traitsIf13__nv_bfloat16fS2_fjLj2048ELj1ELj4ELj1ELj16ENS_18Kernel_traits_baseILj2048EfS2_fS2_fjLj128EEEEELb0ELb0ELb1ELb0EEEvNS_9FwdParamsE,@"STO_CUDA_ENTRY STV_DEFAULT"
_ZN10layer_norm13ln_fwd_kernelINS_13Kernel_traitsIf13__nv_bfloat16fS2_fjLj2048ELj1ELj4ELj1ELj16ENS_18Kernel_traits_baseILj2048EfS2_fS2_fjLj128EEEEELb0ELb0ELb1ELb0EEEvNS_9FwdParamsE:
.text._ZN10layer_norm13ln_fwd_kernelINS_13Kernel_traitsIf13__nv_bfloat16fS2_fjLj2048ELj1ELj4ELj1ELj16ENS_18Kernel_traits_baseILj2048EfS2_fS2_fjLj128EEEEELb0ELb0ELb1ELb0EEEvNS_9FwdParamsE:
        /* <DEDUP_REMOVED lines=40> */
.L_x_23465:
[----:B-1----:R-:W-:Y:S05]  /*0280*/  BSYNC B0 ;  /* 0x0000000000007941 */ /* 0x002fea0003800000 */
.L_x_23464:
        /* <DEDUP_REMOVED lines=17> */
.L_x_23467:
[----:B------:R-:W-:Y:S05]  /*03a0*/  BSYNC B0 ;  /* 0x0000000000007941 */ /* 0x000fea0003800000 */
.L_x_23466:
        /* <DEDUP_REMOVED lines=17> */
.L_x_23469:
[----:B------:R-:W-:Y:S05]  /*04c0*/  BSYNC B0 ;  /* 0x0000000000007941 */ /* 0x000fea0003800000 */
.L_x_23468:
        /* <DEDUP_REMOVED lines=17> */
.L_x_23471:
[----:B------:R-:W-:Y:S05]  /*05e0*/  BSYNC B0 ;  /* 0x0000000000007941 */ /* 0x000fea0003800000 */
.L_x_23470:
        /* <DEDUP_REMOVED lines=17> */
.L_x_23473:
[----:B------:R-:W-:Y:S05]  /*0700*/  BSYNC B0 ;  /* 0x0000000000007941 */ /* 0x000fea0003800000 */
.L_x_23472:
        /* <DEDUP_REMOVED lines=20> */
.L_x_23475:
[----:B------:R-:W-:Y:S05]  /*0850*/  BSYNC B0 ;  /* 0x0000000000007941 */ /* 0x000fea0003800000 */
.L_x_23474:
        /* <DEDUP_REMOVED lines=22> */
.L_x_23477:
[----:B------:R-:W-:Y:S05]  /*09c0*/  BSYNC B0 ;  /* 0x0000000000007941 */ /* 0x000fea0003800000 */
.L_x_23476:
        /* <DEDUP_REMOVED lines=19> */
.L_x_23479:
[----:B------:R-:W-:Y:S05]  /*0b00*/  BSYNC B0 ;  /* 0x0000000000007941 */ /* 0x000fea0003800000 */
.L_x_23478:
[----:B------:R-:W-:-:S13]  /*0b10*/  ISETP.GE.AND P1, PT, R7, c[0x0][0x164], PT ;  /* 0x0000590007007a0c */ /* 0x000fda0003f26270 */
[----:B------:R-:W-:Y:S05]  /*0b20*/  @P1 EXIT ;  /* 0x000000000000194d */ /* 0x000fea0003800000 */
[----:B0-----:R-:W-:Y:S01]  /*0b30*/  MOV R2, R7 ;  /* 0x0000000700027202 */ /* 0x001fe20000000f00 */
[----:B------:R-:W-:Y:S02]  /*0b40*/  ULDC.U8 UR6, c[0x0][0x1f0] ;  /* 0x00007c0000067ab9 */ /* 0x000fe40000000000 */
.L_x_23643:
[----:B------:R-:W-:-:S10]  /*0b50*/  HFMA2.MMA R209, -RZ, RZ, 0, 2.384185791015625e-07 ;  /* 0x00000004ffd17435 */ /* 0x000fd400000001ff */
[----:B------:R-:W-:-:S06]  /*0b60*/  IMAD.WIDE R206, R2, R209, c[0x0][0x1d0] ;  /* 0x0000740002ce7625 */ /* 0x000fcc00078e02d1 */
[----:B------:R-:W2:Y:S04]  /*0b70*/  LDG.E R206, [R206.64] ;  /* 0x00000004cece7981 */ /* 0x000ea8000c1e1900 */
[----:B------:R-:W0:Y:S01]  /*0b80*/  S2R R204, SR_TID.X ;  /* 0x0000000000cc7919 */ /* 0x000e220000002100 */
[C---:B------:R-:W-:Y:S02]  /*0b90*/  IMAD R205, R2.reuse, c[0x0][0x168], RZ ;  /* 0x00005a0002cd7a24 */ /* 0x040fe400078e02ff */
[----:B------:R-:W-:Y:S01]  /*0ba0*/  IMAD.WIDE R208, R2, R209, c[0x0][0x1d8] ;  /* 0x0000760002d07625 */ /* 0x000fe200078e02d1 */
[----:B------:R-:W-:Y:S04]  /*0bb0*/  BSSY B0, `(.L_x_23480) ;  /* 0x0000067000007945 */ /* 0x000fe80003800000 */
[----:B-----5:R1:W5:Y:S02]  /*0bc0*/  LDG.E R3, [R208.64] ;  /* 0x00000004d0037981 */ /* 0x020364000c1e1900 */
[----:B-1----:R-:W-:-:S02]  /*0bd0*/  MOV R208, RZ ;  /* 0x000000ff00d07202 */ /* 0x002fc40000000f00 */
        /* <DEDUP_REMOVED lines=9> */
[----:B------:R-:W-:Y:S02]  /*0c70*/  @P1 LEA.HI.SX32 R208, R218, R205, 0x1d ;  /* 0x000000cddad01211 */ /* 0x000fe400078feaff */
[----:B------:R-:W-:Y:S01]  /*0c80*/  SHF.R.S32.HI R205, RZ, 0x1f, R2 ;  /* 0x0000001fffcd7819 */ /* 0x000fe20000011402 */
[----:B------:R-:W-:Y:S05]  /*0c90*/  @!P0 BRA `(.L_x_23481) ;  /* 0x0000058000008947 */ /* 0x000fea0003800000 */
[----:B------:R-:W-:-:S04]  /*0ca0*/  ISETP.NE.U32.AND P2, PT, RZ, c[0x0][0x180], PT ;  /* 0x00006000ff007a0c */ /* 0x000fc80003f45070 */
        /* <DEDUP_REMOVED lines=38> */
.L_x_23483:
[----:B0-----:R-:W-:Y:S05]  /*0f10*/  BSYNC B1 ;  /* 0x0000000000017941 */ /* 0x001fea0003800000 */
.L_x_23482:
[----:B------:R-:W-:Y:S01]  /*0f20*/  BSSY B1, `(.L_x_23484) ;  /* 0x0000005000017945 */ /* 0x000fe20003800000 */
[----:B------:R-:W-:Y:S05]  /*0f30*/  @!P3 BRA `(.L_x_23485) ;  /* 0x000000300000b947 */ /* 0x000fea0003800000 */
[----:B-----5:R-:W-:-:S05]  /*0f40*/  PRMT R69, RZ, 0x7610, R212 ;  /* 0x00007610ff457816 */ /* 0x020fca00000000d4 */
[----:B------:R-:W-:-:S04]  /*0f50*/  FMUL.FTZ R69, R69, c[0x0][0x1ec] ;  /* 0x00007b0045457a20 */ /* 0x000fc80000410000 */
[----:B------:R-:W-:Y:S02]  /*0f60*/  @P2 FADD.FTZ R69, R73, R69 ;  /* 0x0000004549452221 */ /* 0x000fe40000010000 */
.L_x_23485:
[----:B------:R-:W-:Y:S05]  /*0f70*/  BSYNC B1 ;  /* 0x0000000000017941 */ /* 0x000fea0003800000 */
.L_x_23484:
[----:B------:R-:W-:Y:S01]  /*0f80*/  BSSY B1, `(.L_x_23486) ;  /* 0x0000005000017945 */ /* 0x000fe20003800000 */
[----:B------:R-:W-:Y:S05]  /*0f90*/  @!P3 BRA `(.L_x_23487) ;  /* 0x000000300000b947 */ /* 0x000fea0003800000 */
[----:B-----5:R-:W-:-:S05]  /*0fa0*/  PRMT R70, RZ, 0x5410, R213 ;  /* 0x00005410ff467816 */ /* 0x020fca00000000d5 */
[----:B------:R-:W-:-:S04]  /*0fb0*/  FMUL.FTZ R70, R70, c[0x0][0x1ec] ;  /* 0x00007b0046467a20 */ /* 0x000fc80000410000 */
[----:B------:R-:W-:Y:S02]  /*0fc0*/  @P2 FADD.FTZ R70, R74, R70 ;  /* 0x000000464a462221 */ /* 0x000fe40000010000 */
.L_x_23487:
[----:B------:R-:W-:Y:S05]  /*0fd0*/  BSYNC B1 ;  /* 0x0000000000017941 */ /* 0x000fea0003800000 */
.L_x_23486:
[----:B------:R-:W-:Y:S01]  /*0fe0*/  BSSY B1, `(.L_x_23488) ;  /* 0x0000005000017945 */ /* 0x000fe20003800000 */
[----:B------:R-:W-:Y:S05]  /*0ff0*/  @!P3 BRA `(.L_x_23489) ;  /* 0x000000300000b947 */ /* 0x000fea0003800000 */
[----:B-----5:R-:W-:-:S05]  /*1000*/  PRMT R71, RZ, 0x7610, R213 ;  /* 0x00007610ff477816 */ /* 0x020fca00000000d5 */
[----:B------:R-:W-:-:S04]  /*1010*/  FMUL.FTZ R71, R71, c[0x0][0x1ec] ;  /* 0x00007b0047477a20 */ /* 0x000fc80000410000 */
[----:B------:R-:W-:Y:S02]  /*1020*/  @P2 FADD.FTZ R71, R75, R71 ;  /* 0x000000474b472221 */ /* 0x000fe40000010000 */
.L_x_23489:
[----:B------:R-:W-:Y:S05]  /*1030*/  BSYNC B1 ;  /* 0x0000000000017941 */ /* 0x000fea0003800000 */
.L_x_23488:
[----:B------:R-:W-:Y:S01]  /*1040*/  BSSY B1, `(.L_x_23490) ;  /* 0x0000005000017945 */ /* 0x000fe20003800000 */
[----:B------:R-:W-:Y:S05]  /*1050*/  @!P3 BRA `(.L_x_23491) ;  /* 0x000000300000b947 */ /* 0x000fea0003800000 */
[----:B-----5:R-:W-:-:S05]  /*1060*/  PRMT R60, RZ, 0x5410, R214 ;  /* 0x00005410ff3c7816 */ /* 0x020fca00000000d6 */
[----:B------:R-:W-:-:S04]  /*1070*/  FMUL.FTZ R60, R60, c[0x0][0x1ec] ;  /* 0x00007b003c3c7a20 */ /* 0x000fc80000410000 */
[----:B------:R-:W-:Y:S02]  /*1080*/  @P2 FADD.FTZ R60, R64, R60 ;  /* 0x0000003c403c2221 */ /* 0x000fe40000010000 */
.L_x_23491:
[----:B------:R-:W-:Y:S05]  /*1090*/  BSYNC B1 ;  /* 0x0000000000017941 */ /* 0x000fea0003800000 */
.L_x_23490:
[----:B------:R-:W-:Y:S01]  /*10a0*/  BSSY B1, `(.L_x_23492) ;  /* 0x0000005000017945 */ /* 0x000fe20003800000 */
[----:B------:R-:W-:Y:S05]  /*10b0*/  @!P3 BRA `(.L_x_23493) ;  /* 0x000000300000b947 */ /* 0x000fea0003800000 */
[----:B-----5:R-:W-:-:S05]  /*10c0*/  PRMT R61, RZ, 0x7610, R214 ;  /* 0x00007610ff3d7816 */ /* 0x020fca00000000d6 */
[----:B------:R-:W-:-:S04]  /*10d0*/  FMUL.FTZ R61, R61, c[0x0][0x1ec] ;  /* 0x00007b003d3d7a20 */ /* 0x000fc80000410000 */
[----:B------:R-:W-:Y:S02]  /*10e0*/  @P2 FADD.FTZ R61, R65, R61 ;  /* 0x0000003d413d2221 */ /* 0x000fe40000010000 */
.L_x_23493:
[----:B------:R-:W-:Y:S05]  /*10f0*/  BSYNC B1 ;  /* 0x0000000000017941 */ /* 0x000fea0003800000 */
.L_x_23492:
[----:B------:R-:W-:Y:S01]  /*1100*/  BSSY B1, `(.L_x_23494) ;  /* 0x0000005000017945 */ /* 0x000fe20003800000 */
[----:B------:R-:W-:Y:S05]  /*1110*/  @!P3 BRA `(.L_x_23495) ;  /* 0x000000300000b947 */ /* 0x000fea0003800000 */
[----:B-----5:R-:W-:-:S05]  /*1120*/  PRMT R62, RZ, 0x5410, R215 ;  /* 0x00005410ff3e7816 */ /* 0x020fca00000000d7 */
[----:B------:R-:W-:-:S04]  /*1130*/  FMUL.FTZ R62, R62, c[0x0][0x1ec] ;  /* 0x00007b003e3e7a20 */ /* 0x000fc80000410000 */
[----:B------:R-:W-:Y:S02]  /*1140*/  @P2 FADD.FTZ R62, R66, R62 ;  /* 0x0000003e423e2221 */ /* 0x000fe40000010000 */
.L_x_23495:
[----:B------:R-:W-:Y:S05]  /*1150*/  BSYNC B1 ;  /* 0x0000000000017941 */ /* 0x000fea0003800000 */
.L_x_23494:
[----:B------:R-:W-:Y:S01]  /*1160*/  BSSY B1, `(.L_x_23496) ;  /* 0x0000005000017945 */ /* 0x000fe20003800000 */
[----:B------:R-:W-:Y:S05]  /*1170*/  @!P3 BRA `(.L_x_23497) ;  /* 0x000000300000b947 */ /* 0x000fea0003800000 */
[----:B-----5:R-:W-:-:S05]  /*1180*/  PRMT R63, RZ, 0x7610, R215 ;  /* 0x00007610ff3f7816 */ /* 0x020fca00000000d7 */
[----:B------:R-:W-:-:S04]  /*1190*/  FMUL.FTZ R63, R63, c[0x0][0x1ec] ;  /* 0x00007b003f3f7a20 */ /* 0x000fc80000410000 */
[----:B------:R-:W-:Y:S02]  /*11a0*/  @P2 FADD.FTZ R63, R67, R63 ;  /* 0x0000003f433f2221 */ /* 0x000fe40000010000 */
.L_x_23497:
[----:B------:R-:W-:Y:S05]  /*11b0*/  BSYNC B1 ;  /* 0x0000000000017941 */ /* 0x000fea0003800000 */
.L_x_23496:
[----:B------:R-:W-:Y:S01]  /*11c0*/  HFMA2.MMA R210, -RZ, RZ, 0, 1.9073486328125e-06 ;  /* 0x00000020ffd27435 */ /* 0x000fe200000001ff */
[----:B------:R-:W-:-:S09]  /*11d0*/  IADD3 R208, R208, 0x20, RZ ;  /* 0x00000020d0d07810 */ /* 0x000fd20007ffe0ff */
[C---:B------:R-:W-:Y:S01]  /*11e0*/  IMAD.WIDE.U32 R210, R207.reuse, R210, c[0x0][0x188] ;  /* 0x00006200cfd27625 */ /* 0x040fe200078e00d2 */
[----:B------:R-:W-:-:S04]  /*11f0*/  IADD3 R207, R207, 0x20, RZ ;  /* 0x00000020cfcf7810 */ /* 0x000fc80007ffe0ff */
[----:B------:R0:W-:Y:S04]  /*1200*/  STG.E.128 [R210.64], R68 ;  /* 0x00000044d2007986 */ /* 0x0001e8000c101d04 */
[----:B------:R0:W-:Y:S02]  /*1210*/  STG.E.128 [R210.64+0x10], R60 ;  /* 0x0000103cd2007986 */ /* 0x0001e4000c101d04 */
.L_x_23481:
[----:B------:R-:W-:Y:S05]  /*1220*/  BSYNC B0 ;  /* 0x0000000000007941 */ /* 0x000fea0003800000 */
.L_x_23480:
        /* <DEDUP_REMOVED lines=42> */
.L_x_23501:
[----:B0-----:R-:W-:Y:S05]  /*14d0*/  BSYNC B1 ;  /* 0x0000000000017941 */ /* 0x001fea0003800000 */
.L_x_23500:
[----:B------:R-:W-:Y:S01]  /*14e0*/  BSSY B1, `(.L_x_23502) ;  /* 0x0000005000017945 */ /* 0x000fe20003800000 */
[----:B------:R-:W-:Y:S05]  /*14f0*/  @!P3 BRA `(.L_x_23503) ;  /* 0x000000300000b947 */ /* 0x000fea0003800000 */
[----:B-----5:R-:W-:-:S05]  /*1500*/  PRMT R57, RZ, 0x7610, R212 ;  /* 0x00007610ff397816 */ /* 0x020fca00000000d4 */
[----:B------:R-:W-:-:S04]  /*1510*/  FMUL.FTZ R57, R57, c[0x0][0x1ec] ;  /* 0x00007b0039397a20 */ /* 0x000fc80000410000 */
[----:B------:R-:W-:Y:S02]  /*1520*/  @P2 FADD.FTZ R57, R73, R57 ;  /* 0x0000003949392221 */ /* 0x000fe40000010000 */
.L_x_23503:
[----:B------:R-:W-:Y:S05]  /*1530*/  BSYNC B1 ;  /* 0x0000000000017941 */ /* 0x000fea0003800000 */
.L_x_23502:
[----:B------:R-:W-:Y:S01]  /*1540*/  BSSY B1, `(.L_x_23504) ;  /* 0x0000005000017945 */ /* 0x000fe20003800000 */
[----:B------:R-:W-:Y:S05]  /*1550*/  @!P3 BRA `(.L_x_23505) ;  /* 0x000000300000b947 */ /* 0x000fea0003800000 */
[----:B-----5:R-:W-:-:S05]  /*1560*/  PRMT R58, RZ, 0x5410, R213 ;  /* 0x00005410ff3a7816 */ /* 0x020fca00000000d5 */
[----:B------:R-:W-:-:S04]  /*1570*/  FMUL.FTZ R58, R58, c[0x0][0x1ec] ;  /* 0x00007b003a3a7a20 */ /* 0x000fc80000410000 */
[----:B------:R-:W-:Y:S02]  /*1580*/  @P2 FADD.FTZ R58, R74, R58 ;  /* 0x0000003a4a3a2221 */ /* 0x000fe40000010000 */
.L_x_23505:
[----:B------:R-:W-:Y:S05]  /*1590*/  BSYNC B1 ;  /* 0x0000000000017941 */ /* 0x000fea0003800000 */
.L_x_23504:
[----:B------:R-:W-:Y:S01]  /*15a0*/  BSSY B1, `(.L_x_23506) ;  /* 0x0000005000017945 */ /* 0x000fe20003800000 */
[----:B------:R-:W-:Y:S05]  /*15b0*/  @!P3 BRA `(.L_x_23507) ;  /* 0x000000300000b947 */ /* 0x000fea0003800000 */
[----:B-----5:R-:W-:-:S05]  /*15c0*/  PRMT R59, RZ, 0x7610, R213 ;  /* 0x00007610ff3b7816 */ /* 0x020fca00000000d5 */
[----:B------:R-:W-:-:S04]  /*15d0*/  FMUL.FTZ R59, R59, c[0x0][0x1ec] ;  /* 0x00007b003b3b7a20 */ /* 0x000fc80000410000 */
[----:B------:R-:W-:Y:S02]  /*15e0*/  @P2 FADD.FTZ R59, R75, R59 ;  /* 0x0000003b4b3b2221 */ /* 0x000fe40000010000 */
.L_x_23507:
[----:B------:R-:W-:Y:S05]  /*15f0*/  BSYNC B1 ;  /* 0x0000000000017941 */ /* 0x000fea0003800000 */
.L_x_23506:
[----:B------:R-:W-:Y:S01]  /*1600*/  BSSY B1, `(.L_x_23508) ;  /* 0x0000005000017945 */ /* 0x000fe20003800000 */
[----:B------:R-:W-:Y:S05]  /*1610*/  @!P3 BRA `(.L_x_23509) ;  /* 0x000000300000b947 */ /* 0x000fea0003800000 */
[----:B-----5:R-:W-:-:S05]  /*1620*/  PRMT R52, RZ, 0x5410, R214 ;  /* 0x00005410ff347816 */ /* 0x020fca00000000d6 */
[----:B------:R-:W-:-:S04]  /*1630*/  FMUL.FTZ R52, R52, c[0x0][0x1ec] ;  /* 0x00007b0034347a20 */ /* 0x000fc80000410000 */
[----:B------:R-:W-:Y:S02]  /*1640*/  @P2 FADD.FTZ R52, R64, R52 ;  /* 0x0000003440342221 */ /* 0x000fe40000010000 */
.L_x_23509:
[----:B------:R-:W-:Y:S05]  /*1650*/  BSYNC B1 ;  /* 0x0000000000017941 */ /* 0x000fea0003800000 */
.L_x_23508:
[----:B------:R-:W-:Y:S01]  /*1660*/  BSSY B1, `(.L_x_23510) ;  /* 0x0000005000017945 */ /* 0x000fe20003800000 */
[----:B------:R-:W-:Y:S05]  /*1670*/  @!P3 BRA `(.L_x_23511) ;  /* 0x000000300000b947 */ /* 0x000fea0003800000 */
[----:B-----5:R-:W-:-:S05]  /*1680*/  PRMT R53, RZ, 0x7610, R214 ;  /* 0x00007610ff357816 */ /* 0x020fca00000000d6 */
[----:B------:R-:W-:-:S04]  /*1690*/  FMUL.FTZ R53, R53, c[0x0][0x1ec] ;  /* 0x00007b0035357a20 */ /* 0x000fc80000410000 */
[----:B------:R-:W-:Y:S02]  /*16a0*/  @P2 FADD.FTZ R53, R65, R53 ;  /* 0x0000003541352221 */ /* 0x000fe40000010000 */
.L_x_23511:
[----:B------:R-:W-:Y:S05]  /*16b0*/  BSYNC B1 ;  /* 0x0000000000017941 */ /* 0x000fea0003800000 */
.L_x_23510:
[----:B------:R-:W-:Y:S01]  /*16c0*/  BSSY B1, `(.L_x_23512) ;  /* 0x0000005000017945 */ /* 0x000fe20003800000 */
[----:B------:R-:W-:Y:S05]  /*16d0*/  @!P3 BRA `(.L_x_23513) ;  /* 0x000000300000b947 */ /* 0x000fea0003800000 */
[----:B-----5:R-:W-:-:S05]  /*16e0*/  PRMT R54, RZ, 0x5410, R215 ;  /* 0x00005410ff367816 */ /* 0x020fca00000000d7 */
[----:B------:R-:W-:-:S04]  /*16f0*/  FMUL.FTZ R54, R54, c[0x0][0x1ec] ;  /* 0x00007b0036367a20 */ /* 0x000fc80000410000 */
[----:B------:R-:W-:Y:S02]  /*1700*/  @P2 FADD.FTZ R54, R66, R54 ;  /* 0x0000003642362221 */ /* 0x000fe40000010000 */
.L_x_23513:
[----:B------:R-:W-:Y:S05]  /*1710*/  BSYNC B1 ;  /* 0x0000000000017941 */ /* 0x000fea0003800000 */
.L_x_23512:
[----:B------:R-:W-:Y:S01]  /*1720*/  BSSY B1, `(.L_x_23514) ;  /* 0x0000005000017945 */ /* 0x000fe20003800000 */
[----:B------:R-:W-:Y:S05]  /*1730*/  @!P3 BRA `(.L_x_23515) ;  /* 0x000000300000b947 */ /* 0x000fea0003800000 */
[----:B-----5:R-:W-:-:S05]  /*1740*/  PRMT R55, RZ, 0x7610, R215 ;  /* 0x00007610ff377816 */ /* 0x020fca00000000d7 */
[----:B------:R-:W-:-:S04]  /*1750*/  FMUL.FTZ R55, R55, c[0x0][0x1ec] ;  /* 0x00007b0037377a20 */ /* 0x000fc80000410000 */
[----:B------:R-:W-:Y:S02]  /*1760*/  @P2 FADD.FTZ R55, R67, R55 ;  /* 0x0000003743372221 */ /* 0x000fe40000010000 */
.L_x_23515:
[----:B------:R-:W-:Y:S05]  /*1770*/  BSYNC B1 ;  /* 0x0000000000017941 */ /* 0x000fea0003800000 */
.L_x_23514:
[----:B------:R-:W-:Y:S01]  /*1780*/  HFMA2.MMA R210, -RZ, RZ, 0, 1.9073486328125e-06 ;  /* 0x00000020ffd27435 */ /* 0x000fe200000001ff */
[----:B------:R-:W-:-:S09]  /*1790*/  IADD3 R208, R208, 0x20, RZ ;  /* 0x00000020d0d07810 */ /* 0x000fd20007ffe0ff */
[C---:B------:R-:W-:Y:S01]  /*17a0*/  IMAD.WIDE.U32 R210, R207.reuse, R210, c[0x0][0x188] ;  /* 0x00006200cfd27625 */ /* 0x040fe200078e00d2 */
[----:B------:R-:W-:-:S04]  /*17b0*/  IADD3 R207, R207, 0x20, RZ ;  /* 0x00000020cfcf7810 */ /* 0x000fc80007ffe0ff */
[----:B------:R0:W-:Y:S04]  /*17c0*/  STG.E.128 [R210.64], R56 ;  /* 0x00000038d2007986 */ /* 0x0001e8000c101d04 */
[----:B------:R0:W-:Y:S02]  /*17d0*/  STG.E.128 [R210.64+0x10], R52 ;  /* 0x00001034d2007986 */ /* 0x0001e4000c101d04 */
.L_x_23499:
[----:B------:R-:W-:Y:S05]  /*17e0*/  BSYNC B0 ;  /* 0x0000000000007941 */ /* 0x000fea0003800000 */
.L_x_23498:
        /* <DEDUP_REMOVED lines=42> */
.L_x_23519:
[----:B0-----:R-:W-:Y:S05]  /*1a90*/  BSYNC B1 ;  /* 0x0000000000017941 */ /* 0x001fea0003800000 */
.L_x_23518:
[----:B------:R-:W-:Y:S01]  /*1aa0*/  BSSY B1, `(.L_x_23520) ;  /* 0x0000005000017945 */ /* 0x000fe20003800000 */
[----:B------:R-:W-:Y:S05]  /*1ab0*/  @!P3 BRA `(.L_x_23521) ;  /* 0x000000300000b947 */ /* 0x000fea0003800000 */
[----:B-----5:R-:W-:-:S05]  /*1ac0*/  PRMT R49, RZ, 0x7610, R212 ;  /* 0x00007610ff317816 */ /* 0x020fca00000000d4 */
[----:B------:R-:W-:-:S04]  /*1ad0*/  FMUL.FTZ R49, R49, c[0x0][0x1ec] ;  /* 0x00007b0031317a20 */ /* 0x000fc80000410000 */
[----:B------:R-:W-:Y:S02]  /*1ae0*/  @P2 FADD.FTZ R49, R73, R49 ;  /* 0x0000003149312221 */ /* 0x000fe40000010000 */
.L_x_23521:
[----:B------:R-:W-:Y:S05]  /*1af0*/  BSYNC B1 ;  /* 0x0000000000017941 */ /* 0x000fea0003800000 */
.L_x_23520:
[----:B------:R-:W-:Y:S01]  /*1b00*/  BSSY B1, `(.L_x_23522) ;  /* 0x0000005000017945 */ /* 0x000fe20003800000 */
[----:B------:R-:W-:Y:S05]  /*1b10*/  @!P3 BRA `(.L_x_23523) ;  /* 0x000000300000b947 */ /* 0x000fea0003800000 */
[----:B-----5:R-:W-:-:S05]  /*1b20*/  PRMT R50, RZ, 0x5410, R213 ;  /* 0x00005410ff327816 */ /* 0x020fca00000000d5 */
[----:B------:R-:W-:-:S04]  /*1b30*/  FMUL.FTZ R50, R50, c[0x0][0x1ec] ;  /* 0x00007b0032327a20 */ /* 0x000fc80000410000 */
[----:B------:R-:W-:Y:S02]  /*1b40*/  @P2 FADD.FTZ R50, R74, R50 ;  /* 0x000000324a322221 */ /* 0x000fe40000010000 */
.L_x_23523:
[----:B------:R-:W-:Y:S05]  /*1b50*/  BSYNC B1 ;  /* 0x0000000000017941 */ /* 0x000fea0003800000 */
.L_x_23522:
[----:B------:R-:W-:Y:S01]  /*1b60*/  BSSY B1, `(.L_x_23524) ;  /* 0x0000005000017945 */ /* 0x000fe20003800000 */
[----:B------:R-:W-:Y:S05]  /*1b70*/  @!P3 BRA `(.L_x_23525) ;  /* 0x000000300000b947 */ /* 0x000fea0003800000 */
[----:B-----5:R-:W-:-:S05]  /*1b80*/  PRMT R51, RZ, 0x7610, R213 ;  /* 0x00007610ff337816 */ /* 0x020fca00000000d5 */
[----:B------:R-:W-:-:S04]  /*1b90*/  FMUL.FTZ R51, R51, c[0x0][0x1ec] ;  /* 0x00007b0033337a20 */ /* 0x000fc80000410000 */
[----:B------:R-:W-:Y:S02]  /*1ba0*/  @P2 FADD.FTZ R51, R75, R51 ;  /* 0x000000334b332221 */ /* 0x000fe40000010000 */
.L_x_23525:
[----:B------:R-:W-:Y:S05]  /*1bb0*/  BSYNC B1 ;  /* 0x0000000000017941 */ /* 0x000fea0003800000 */
.L_x_23524:
[----:B------:R-:W-:Y:S01]  /*1bc0*/  BSSY B1, `(.L_x_23526) ;  /* 0x0000005000017945 */ /* 0x000fe20003800000 */
[----:B------:R-:W-:Y:S05]  /*1bd0*/  @!P3 BRA `(.L_x_23527) ;  /* 0x000000300000b947 */ /* 0x000fea0003800000 */
[----:B-----5:R-:W-:-:S05]  /*1be0*/  PRMT R44, RZ, 0x5410, R214 ;  /* 0x00005410ff2c7816 */ /* 0x020fca00000000d6 */
[----:B------:R-:W-:-:S04]  /*1bf0*/  FMUL.FTZ R44, R44, c[0x0][0x1ec] ;  /* 0x00007b002c2c7a20 */ /* 0x000fc80000410000 */
[----:B------:R-:W-:Y:S02]  /*1c00*/  @P2 FADD.FTZ R44, R64, R44 ;  /* 0x0000002c402c2221 */ /* 0x000fe40000010000 */
.L_x_23527:
[----:B------:R-:W-:Y:S05]  /*1c10*/  BSYNC B1 ;  /* 0x0000000000017941 */ /* 0x000fea0003800000 */
.L_x_23526:
[----:B------:R-:W-:Y:S01]  /*1c20*/  BSSY B1, `(.L_x_23528) ;  /* 0x0000005000017945 */ /* 0x000fe20003800000 */
[----:B------:R-:W-:Y:S05]  /*1c30*/  @!P3 BRA `(.L_x_23529) ;  /* 0x000000300000b947 */ /* 0x000fea0003800000 */
[----:B-----5:R-:W-:-:S05]  /*1c40*/  PRMT R45, RZ, 0x7610, R214 ;  /* 0x00007610ff2d7816 */ /* 0x020fca00000000d6 */
[----:B------:R-:W-:-:S04]  /*1c50*/  FMUL.FTZ R45, R45, c[0x0][0x1ec] ;  /* 0x00007b002d2d7a20 */ /* 0x000fc80000410000 */
[----:B------:R-:W-:Y:S02]  /*1c60*/  @P2 FADD.FTZ R45, R65, R45 ;  /* 0x0000002d412d2221 */ /* 0x000fe40000010000 */
.L_x_23529:
[----:B------:R-:W-:Y:S05]  /*1c70*/  BSYNC B1 ;  /* 0x0000000000017941 */ /* 0x000fea0003800000 */
.L_x_23528:
[----:B------:R-:W-:Y:S01]  /*1c80*/  BSSY B1, `(.L_x_23530) ;  /* 0x0000005000017945 */ /* 0x000fe20003800000 */
[----:B------:R-:W-:Y:S05]  /*1c90*/  @!P3 BRA `(.L_x_23531) ;  /* 0x000000300000b947 */ /* 0x000fea0003800000 */
[----:B-----5:R-:W-:-:S05]  /*1ca0*/  PRMT R46, RZ, 0x5410, R215 ;  /* 0x00005410ff2e7816 */ /* 0x020fca00000000d7 */
[----:B------:R-:W-:-:S04]  /*1cb0*/  FMUL.FTZ R46, R46, c[0x0][0x1ec] ;  /* 0x00007b002e2e7a20 */ /* 0x000fc80000410000 */
[----:B------:R-:W-:Y:S02]  /*1cc0*/  @P2 FADD.FTZ R46, R66, R46 ;  /* 0x0000002e422e2221 */ /* 0x000fe40000010000 */
.L_x_23531:
[----:B------:R-:W-:Y:S05]  /*1cd0*/  BSYNC B1 ;  /* 0x0000000000017941 */ /* 0x000fea0003800000 */
.L_x_23530:
[----:B------:R-:W-:Y:S01]  /*1ce0*/  BSSY B1, `(.L_x_23532) ;  /* 0x0000005000017945 */ /* 0x000fe20003800000 */
[----:B------:R-:W-:Y:S05]  /*1cf0*/  @!P3 BRA `(.L_x_23533) ;  /* 0x000000300000b947 */ /* 0x000fea0003800000 */
[----:B-----5:R-:W-:-:S05]  /*1d00*/  PRMT R47, RZ, 0x7610, R215 ;  /* 0x00007610ff2f7816 */ /* 0x020fca00000000d7 */
[----:B------:R-:W-:-:S04]  /*1d10*/  FMUL.FTZ R47, R47, c[0x0][0x1ec] ;  /* 0x00007b002f2f7a20 */ /* 0x000fc80000410000 */
[----:B------:R-:W-:Y:S02]  /*1d20*/  @P2 FADD.FTZ R47, R67, R47 ;  /* 0x0000002f432f2221 */ /* 0x000fe40000010000 */
.L_x_23533:
[----:B------:R-:W-:Y:S05]  /*1d30*/  BSYNC B1 ;  /* 0x0000000000017941 */ /* 0x000fea0003800000 */
.L_x_23532:
[----:B------:R-:W-:Y:S01]  /*1d40*/  HFMA2.MMA R210, -RZ, RZ, 0, 1.9073486328125e-06 ;  /* 0x00000020ffd27435 */ /* 0x000fe200000001ff */
[----:B------:R-:W-:-:S09]  /*1d50*/  IADD3 R208, R208, 0x20, RZ ;  /* 0x00000020d0d07810 */ /* 0x000fd20007ffe0ff */
[C---:B------:R-:W-:Y:S01]  /*1d60*/  IMAD.WIDE.U32 R210, R207.reuse, R210, c[0x0][0x188] ;  /* 0x00006200cfd27625 */ /* 0x040fe200078e00d2 */
[----:B------:R-:W-:-:S04]  /*1d70*/  IADD3 R207, R207, 0x20, RZ ;  /* 0x00000020cfcf7810 */ /* 0x000fc80007ffe0ff */
[----:B------:R0:W-:Y:S04]  /*1d80*/  STG.E.128 [R210.64], R48 ;  /* 0x00000030d2007986 */ /* 0x0001e8000c101d04 */
[----:B------:R0:W-:Y:S02]  /*1d90*/  STG.E.128 [R210.64+0x10], R44 ;  /* 0x0000102cd2007986 */ /* 0x0001e4000c101d04 */
.L_x_23517:
[----:B------:R-:W-:Y:S05]  /*1da0*/  BSYNC B0 ;  /* 0x0000000000007941 */ /* 0x000fea0003800000 */
.L_x_23516:
        /* <DEDUP_REMOVED lines=42> */
.L_x_23537:
[----:B0-----:R-:W-:Y:S05]  /*2050*/  BSYNC B1 ;  /* 0x0000000000017941 */ /* 0x001fea0003800000 */
.L_x_23536:
[----:B------:R-:W-:Y:S01]  /*2060*/  BSSY B1, `(.L_x_23538) ;  /* 0x0000005000017945 */ /* 0x000fe20003800000 */
[----:B------:R-:W-:Y:S05]  /*2070*/  @!P3 BRA `(.L_x_23539) ;  /* 0x000000300000b947 */ /* 0x000fea0003800000 */
[----:B-----5:R-:W-:-:S05]  /*2080*/  PRMT R41, RZ, 0x7610, R212 ;  /* 0x00007610ff297816 */ /* 0x020fca00000000d4 */
[----:B------:R-:W-:-:S04]  /*2090*/  FMUL.FTZ R41, R41, c[0x0][0x1ec] ;  /* 0x00007b0029297a20 */ /* 0x000fc80000410000 */
[----:B------:R-:W-:Y:S02]  /*20a0*/  @P2 FADD.FTZ R41, R73, R41 ;  /* 0x0000002949292221 */ /* 0x000fe40000010000 */
.L_x_23539:
[----:B------:R-:W-:Y:S05]  /*20b0*/  BSYNC B1 ;  /* 0x0000000000017941 */ /* 0x000fea0003800000 */
.L_x_23538:
[----:B------:R-:W-:Y:S01]  /*20c0*/  BSSY B1, `(.L_x_23540) ;  /* 0x0000005000017945 */ /* 0x000fe20003800000 */
[----:B------:R-:W-:Y:S05]  /*20d0*/  @!P3 BRA `(.L_x_23541) ;  /* 0x000000300000b947 */ /* 0x000fea0003800000 */
[----:B-----5:R-:W-:-:S05]  /*20e0*/  PRMT R42, RZ, 0x5410, R213 ;  /* 0x00005410ff2a7816 */ /* 0x020fca00000000d5 */
[----:B------:R-:W-:-:S04]  /*20f0*/  FMUL.FTZ R42, R42, c[0x0][0x1ec] ;  /* 0x00007b002a2a7a20 */ /* 0x000fc80000410000 */
[----:B------:R-:W-:Y:S02]  /*2100*/  @P2 FADD.FTZ R42, R74, R42 ;  /* 0x0000002a4a2a2221 */ /* 0x000fe40000010000 */
.L_x_23541:
[----:B------:R-:W-:Y:S05]  /*2110*/  BSYNC B1 ;  /* 0x0000000000017941 */ /* 0x000fea0003800000 */
.L_x_23540:
[----:B------:R-:W-:Y:S01]  /*2120*/  BSSY B1, `(.L_x_23542) ;  /* 0x0000005000017945 */ /* 0x000fe20003800000 */
[----:B------:R-:W-:Y:S05]  /*2130*/  @!P3 BRA `(.L_x_23543) ;  /* 0x000000300000b947 */ /* 0x000fea0003800000 */
[----:B-----5:R-:W-:-:S05]  /*2140*/  PRMT R43, RZ, 0x7610, R213 ;  /* 0x00007610ff2b7816 */ /* 0x020fca00000000d5 */
[----:B------:R-:W-:-:S04]  /*2150*/  FMUL.FTZ R43, R43, c[0x0][0x1ec] ;  /* 0x00007b002b2b7a20 */ /* 0x000fc80000410000 */
[----:B------:R-:W-:Y:S02]  /*2160*/  @P2 FADD.FTZ R43, R75, R43 ;  /* 0x0000002b4b2b2221 */ /* 0x000fe40000010000 */
.L_x_23543:
[----:B------:R-:W-:Y:S05]  /*2170*/  BSYNC B1 ;  /* 0x0000000000017941 */ /* 0x000fea0003800000 */
.L_x_23542:
[----:B------:R-:W-:Y:S01]  /*2180*/  BSSY B1, `(.L_x_23544) ;  /* 0x0000005000017945 */ /* 0x000fe20003800000 */
[----:B------:R-:W-:Y:S05]  /*2190*/  @!P3 BRA `(.L_x_23545) ;  /* 0x000000300000b947 */ /* 0x000fea0003800000 */
[----:B-----5:R-:W-:-:S05]  /*21a0*/  PRMT R36, RZ, 0x5410, R214 ;  /* 0x00005410ff247816 */ /* 0x020fca00000000d6 */
[----:B------:R-:W-:-:S04]  /*21b0*/  FMUL.FTZ R36, R36, c[0x0][0x1ec] ;  /* 0x00007b0024247a20 */ /* 0x000fc80000410000 */
[----:B------:R-:W-:Y:S02]  /*21c0*/  @P2 FADD.FTZ R36, R64, R36 ;  /* 0x0000002440242221 */ /* 0x000fe40000010000 */
.L_x_23545:
[----:B------:R-:W-:Y:S05]  /*21d0*/  BSYNC B1 ;  /* 0x0000000000017941 */ /* 0x000fea0003800000 */
.L_x_23544:
[----:B------:R-:W-:Y:S01]  /*21e0*/  BSSY B1, `(.L_x_23546) ;  /* 0x0000005000017945 */ /* 0x000fe20003800000 */
[----:B------:R-:W-:Y:S05]  /*21f0*/  @!P3 BRA `(.L_x_23547) ;  /* 0x000000300000b947 */ /* 0x000fea0003800000 */
[----:B-----5:R-:W-:-:S05]  /*2200*/  PRMT R37, RZ, 0x7610, R214 ;  /* 0x00007610ff257816 */ /* 0x020fca00000000d6 */
[----:B------:R-:W-:-:S04]  /*2210*/  FMUL.FTZ R37, R37, c[0x0][0x1ec] ;  /* 0x00007b0025257a20 */ /* 0x000fc80000410000 */
[----:B------:R-:W-:Y:S02]  /*2220*/  @P2 FADD.FTZ R37, R65, R37 ;  /* 0x0000002541252221 */ /* 0x000fe40000010000 */
.L_x_23547:
[----:B------:R-:W-:Y:S05]  /*2230*/  BSYNC B1 ;  /* 0x0000000000017941 */ /* 0x000fea0003800000 */
.L_x_23546:
[----:B------:R-:W-:Y:S01]  /*2240*/  BSSY B1, `(.L_x_23548) ;  /* 0x0000005000017945 */ /* 0x000fe20003800000 */
[----:B------:R-:W-:Y:S05]  /*2250*/  @!P3 BRA `(.L_x_23549) ;  /* 0x000000300000b947 */ /* 0x000fea0003800000 */
[----:B-----5:R-:W-:-:S05]  /*2260*/  PRMT R38, RZ, 0x5410, R215 ;  /* 0x00005410ff267816 */ /* 0x020fca00000000d7 */
[----:B------:R-:W-:-:S04]  /*2270*/  FMUL.FTZ R38, R38, c[0x0][0x1ec] ;  /* 0x00007b0026267a20 */ /* 0x000fc80000410000 */
[----:B------:R-:W-:Y:S02]  /*2280*/  @P2 FADD.FTZ R38, R66, R38 ;  /* 0x0000002642262221 */ /* 0x000fe40000010000 */
.L_x_23549:
[----:B------:R-:W-:Y:S05]  /*2290*/  BSYNC B1 ;  /* 0x0000000000017941 */ /* 0x000fea0003800000 */
.L_x_23548:
[----:B------:R-:W-:Y:S01]  /*22a0*/  BSSY B1, `(.L_x_23550) ;  /* 0x0000005000017945 */ /* 0x000fe20003800000 */
[----:B------:R-:W-:Y:S05]  /*22b0*/  @!P3 BRA `(.L_x_23551) ;  /* 0x000000300000b947 */ /* 0x000fea0003800000 */
[----:B-----5:R-:W-:-:S05]  /*22c0*/  PRMT R39, RZ, 0x7610, R215 ;  /* 0x00007610ff277816 */ /* 0x020fca00000000d7 */
[----:B------:R-:W-:-:S04]  /*22d0*/  FMUL.FTZ R39, R39, c[0x0][0x1ec] ;  /* 0x00007b0027277a20 */ /* 0x000fc80000410000 */
[----:B------:R-:W-:Y:S02]  /*22e0*/  @P2 FADD.FTZ R39, R67, R39 ;  /* 0x0000002743272221 */ /* 0x000fe40000010000 */
.L_x_23551:
[----:B------:R-:W-:Y:S05]  /*22f0*/  BSYNC B1 ;  /* 0x0000000000017941 */ /* 0x000fea0003800000 */
.L_x_23550:
[----:B------:R-:W-:Y:S01]  /*2300*/  HFMA2.MMA R210, -RZ, RZ, 0, 1.9073486328125e-06 ;  /* 0x00000020ffd27435 */ /* 0x000fe200000001ff */
[----:B------:R-:W-:-:S09]  /*2310*/  IADD3 R208, R208, 0x20, RZ ;  /* 0x00000020d0d07810 */ /* 0x000fd20007ffe0ff */
[C---:B------:R-:W-:Y:S01]  /*2320*/  IMAD.WIDE.U32 R210, R207.reuse, R210, c[0x0][0x188] ;  /* 0x00006200cfd27625 */ /* 0x040fe200078e00d2 */
[----:B------:R-:W-:-:S04]  /*2330*/  IADD3 R207, R207, 0x20, RZ ;  /* 0x00000020cfcf7810 */ /* 0x000fc80007ffe0ff */
[----:B------:R0:W-:Y:S04]  /*2340*/  STG.E.128 [R210.64], R40 ;  /* 0x00000028d2007986 */ /* 0x0001e8000c101d04 */
[----:B------:R0:W-:Y:S02]  /*2350*/  STG.E.128 [R210.64+0x10], R36 ;  /* 0x00001024d2007986 */ /* 0x0001e4000c101d04 */
.L_x_23535:
[----:B------:R-:W-:Y:S05]  /*2360*/  BSYNC B0 ;  /* 0x0000000000007941 */ /* 0x000fea0003800000 */
.L_x_23534:
        /* <DEDUP_REMOVED lines=42> */
.L_x_23555:
[----:B0-----:R-:W-:Y:S05]  /*2610*/  BSYNC B1 ;  /* 0x0000000000017941 */ /* 0x001fea0003800000 */
.L_x_23554:
[----:B------:R-:W-:Y:S01]  /*2620*/  BSSY B1, `(.L_x_23556) ;  /* 0x0000005000017945 */ /* 0x000fe20003800000 */
[----:B------:R-:W-:Y:S05]  /*2630*/  @!P3 BRA `(.L_x_23557) ;  /* 0x000000300000b947 */ /* 0x000fea0003800000 */
[----:B-----5:R-:W-:-:S05]  /*2640*/  PRMT R33, RZ, 0x7610, R212 ;  /* 0x00007610ff217816 */ /* 0x020fca00000000d4 */
[----:B------:R-:W-:-:S04]  /*2650*/  FMUL.FTZ R33, R33, c[0x0][0x1ec] ;  /* 0x00007b0021217a20 */ /* 0x000fc80000410000 */
[----:B------:R-:W-:Y:S02]  /*2660*/  @P2 FADD.FTZ R33, R73, R33 ;  /* 0x0000002149212221 */ /* 0x000fe40000010000 */
.L_x_23557:
[----:B------:R-:W-:Y:S05]  /*2670*/  BSYNC B1 ;  /* 0x0000000000017941 */ /* 0x000fea0003800000 */
.L_x_23556:
[----:B------:R-:W-:Y:S01]  /*2680*/  BSSY B1, `(.L_x_23558) ;  /* 0x0000005000017945 */ /* 0x000fe20003800000 */
[----:B------:R-:W-:Y:S05]  /*2690*/  @!P3 BRA `(.L_x_23559) ;  /* 0x000000300000b947 */ /* 0x000fea0003800000 */
[----:B-----5:R-:W-:-:S05]  /*26a0*/  PRMT R34, RZ, 0x5410, R213 ;  /* 0x00005410ff227816 */ /* 0x020fca00000000d5 */
[----:B------:R-:W-:-:S04]  /*26b0*/  FMUL.FTZ R34, R34, c[0x0][0x1ec] ;  /* 0x00007b0022227a20 */ /* 0x000fc80000410000 */
[----:B------:R-:W-:Y:S02]  /*26c0*/  @P2 FADD.FTZ R34, R74, R34 ;  /* 0x000000224a222221 */ /* 0x000fe40000010000 */
.L_x_23559:
[----:B------:R-:W-:Y:S05]  /*26d0*/  BSYNC B1 ;  /* 0x0000000000017941 */ /* 0x000fea0003800000 */
.L_x_23558:
[----:B------:R-:W-:Y:S01]  /*26e0*/  BSSY B1, `(.L_x_23560) ;  /* 0x0000005000017945 */ /* 0x000fe20003800000 */
[----:B------:R-:W-:Y:S05]  /*26f0*/  @!P3 BRA `(.L_x_23561) ;  /* 0x000000300000b947 */ /* 0x000fea0003800000 */
[----:B-----5:R-:W-:-:S05]  /*2700*/  PRMT R35, RZ, 0x7610, R213 ;  /* 0x00007610ff237816 */ /* 0x020fca00000000d5 */
[----:B------:R-:W-:-:S04]  /*2710*/  FMUL.FTZ R35, R35, c[0x0][0x1ec] ;  /* 0x00007b0023237a20 */ /* 0x000fc80000410000 */
[----:B------:R-:W-:Y:S02]  /*2720*/  @P2 FADD.FTZ R35, R75, R35 ;  /* 0x000000234b232221 */ /* 0x000fe40000010000 */
.L_x_23561:
[----:B------:R-:W-:Y:S05]  /*2730*/  BSYNC B1 ;  /* 0x0000000000017941 */ /* 0x000fea0003800000 */
.L_x_23560:
[----:B------:R-:W-:Y:S01]  /*2740*/  BSSY B1, `(.L_x_23562) ;  /* 0x0000005000017945 */ /* 0x000fe20003800000 */
[----:B------:R-:W-:Y:S05]  /*2750*/  @!P3 BRA `(.L_x_23563) ;  /* 0x000000300000b947 */ /* 0x000fea0003800000 */
[----:B-----5:R-:W-:-:S05]  /*2760*/  PRMT R28, RZ, 0x5410, R214 ;  /* 0x00005410ff1c7816 */ /* 0x020fca00000000d6 */
[----:B------:R-:W-:-:S04]  /*2770*/  FMUL.FTZ R28, R28, c[0x0][0x1ec] ;  /* 0x00007b001c1c7a20 */ /* 0x000fc80000410000 */
[----:B------:R-:W-:Y:S02]  /*2780*/  @P2 FADD.FTZ R28, R64, R28 ;  /* 0x0000001c401c2221 */ /* 0x000fe40000010000 */
.L_x_23563:
[----:B------:R-:W-:Y:S05]  /*2790*/  BSYNC B1 ;  /* 0x0000000000017941 */ /* 0x000fea0003800000 */
.L_x_23562:
[----:B------:R-:W-:Y:S01]  /*27a0*/  BSSY B1, `(.L_x_23564) ;  /* 0x0000005000017945 */ /* 0x000fe20003800000 */
[----:B------:R-:W-:Y:S05]  /*27b0*/  @!P3 BRA `(.L_x_23565) ;  /* 0x000000300000b947 */ /* 0x000fea0003800000 */
[----:B-----5:R-:W-:-:S05]  /*27c0*/  PRMT R29, RZ, 0x7610, R214 ;  /* 0x00007610ff1d7816 */ /* 0x020fca00000000d6 */
[----:B------:R-:W-:-:S04]  /*27d0*/  FMUL.FTZ R29, R29, c[0x0][0x1ec] ;  /* 0x00007b001d1d7a20 */ /* 0x000fc80000410000 */
[----:B------:R-:W-:Y:S02]  /*27e0*/  @P2 FADD.FTZ R29, R65, R29 ;  /* 0x0000001d411d2221 */ /* 0x000fe40000010000 */
.L_x_23565:
[----:B------:R-:W-:Y:S05]  /*27f0*/  BSYNC B1 ;  /* 0x0000000000017941 */ /* 0x000fea0003800000 */
.L_x_23564:
[----:B------:R-:W-:Y:S01]  /*2800*/  BSSY B1, `(.L_x_23566) ;  /* 0x0000005000017945 */ /* 0x000fe20003800000 */
[----:B------:R-:W-:Y:S05]  /*2810*/  @!P3 BRA `(.L_x_23567) ;  /* 0x000000300000b947 */ /* 0x000fea0003800000 */
[----:B-----5:R-:W-:-:S05]  /*2820*/  PRMT R30, RZ, 0x5410, R215 ;  /* 0x00005410ff1e7816 */ /* 0x020fca00000000d7 */
[----:B------:R-:W-:-:S04]  /*2830*/  FMUL.FTZ R30, R30, c[0x0][0x1ec] ;  /* 0x00007b001e1e7a20 */ /* 0x000fc80000410000 */
[----:B------:R-:W-:Y:S02]  /*2840*/  @P2 FADD.FTZ R30, R66, R30 ;  /* 0x0000001e421e2221 */ /* 0x000fe40000010000 */
.L_x_23567:
[----:B------:R-:W-:Y:S05]  /*2850*/  BSYNC B1 ;  /* 0x0000000000017941 */ /* 0x000fea0003800000 */
.L_x_23566:
[----:B------:R-:W-:Y:S01]  /*2860*/  BSSY B1, `(.L_x_23568) ;  /* 0x0000005000017945 */ /* 0x000fe20003800000 */
[----:B------:R-:W-:Y:S05]  /*2870*/  @!P3 BRA `(.L_x_23569) ;  /* 0x000000300000b947 */ /* 0x000fea0003800000 */
[----:B-----5:R-:W-:-:S05]  /*2880*/  PRMT R31, RZ, 0x7610, R215 ;  /* 0x00007610ff1f7816 */ /* 0x020fca00000000d7 */
[----:B------:R-:W-:-:S04]  /*2890*/  FMUL.FTZ R31, R31, c[0x0][0x1ec] ;  /* 0x00007b001f1f7a20 */ /* 0x000fc80000410000 */
[----:B------:R-:W-:Y:S02]  /*28a0*/  @P2 FADD.FTZ R31, R67, R31 ;  /* 0x0000001f431f2221 */ /* 0x000fe40000010000 */
.L_x_23569:
[----:B------:R-:W-:Y:S05]  /*28b0*/  BSYNC B1 ;  /* 0x0000000000017941 */ /* 0x000fea0003800000 */
.L_x_23568:
[----:B------:R-:W-:Y:S01]  /*28c0*/  HFMA2.MMA R210, -RZ, RZ, 0, 1.9073486328125e-06 ;  /* 0x00000020ffd27435 */ /* 0x000fe200000001ff */
[----:B------:R-:W-:-:S09]  /*28d0*/  IADD3 R208, R208, 0x20, RZ ;  /* 0x00000020d0d07810 */ /* 0x000fd20007ffe0ff */
[C---:B------:R-:W-:Y:S01]  /*28e0*/  IMAD.WIDE.U32 R210, R207.reuse, R210, c[0x0][0x188] ;  /* 0x00006200cfd27625 */ /* 0x040fe200078e00d2 */
[----:B------:R-:W-:-:S04]  /*28f0*/  IADD3 R207, R207, 0x20, RZ ;  /* 0x00000020cfcf7810 */ /* 0x000fc80007ffe0ff */
[----:B------:R0:W-:Y:S04]  /*2900*/  STG.E.128 [R210.64], R32 ;  /* 0x00000020d2007986 */ /* 0x0001e8000c101d04 */
[----:B------:R0:W-:Y:S02]  /*2910*/  STG.E.128 [R210.64+0x10], R28 ;  /* 0x0000101cd2007986 */ /* 0x0001e4000c101d04 */
.L_x_23553:
[----:B------:R-:W-:Y:S05]  /*2920*/  BSYNC B0 ;  /* 0x0000000000007941 */ /* 0x000fea0003800000 */
.L_x_23552:
        /* <DEDUP_REMOVED lines=42> */
.L_x_23573:
[----:B0-----:R-:W-:Y:S05]  /*2bd0*/  BSYNC B1 ;  /* 0x0000000000017941 */ /* 0x001fea0003800000 */
.L_x_23572:
[----:B------:R-:W-:Y:S01]  /*2be0*/  BSSY B1, `(.L_x_23574) ;  /* 0x0000005000017945 */ /* 0x000fe20003800000 */
[----:B------:R-:W-:Y:S05]  /*2bf0*/  @!P3 BRA `(.L_x_23575) ;  /* 0x000000300000b947 */ /* 0x000fea0003800000 */
[----:B-----5:R-:W-:-:S05]  /*2c00*/  PRMT R25, RZ, 0x7610, R212 ;  /* 0x00007610ff197816 */ /* 0x020fca00000000d4 */
[----:B------:R-:W-:-:S04]  /*2c10*/  FMUL.FTZ R25, R25, c[0x0][0x1ec] ;  /* 0x00007b0019197a20 */ /* 0x000fc80000410000 */
[----:B------:R-:W-:Y:S02]  /*2c20*/  @P2 FADD.FTZ R25, R73, R25 ;  /* 0x0000001949192221 */ /* 0x000fe40000010000 */
.L_x_23575:
[----:B------:R-:W-:Y:S05]  /*2c30*/  BSYNC B1 ;  /* 0x0000000000017941 */ /* 0x000fea0003800000 */
.L_x_23574:
[----:B------:R-:W-:Y:S01]  /*2c40*/  BSSY B1, `(.L_x_23576) ;  /* 0x0000005000017945 */ /* 0x000fe20003800000 */
[----:B------:R-:W-:Y:S05]  /*2c50*/  @!P3 BRA `(.L_x_23577) ;  /* 0x000000300000b947 */ /* 0x000fea0003800000 */
[----:B-----5:R-:W-:-:S05]  /*2c60*/  PRMT R26, RZ, 0x5410, R213 ;  /* 0x00005410ff1a7816 */ /* 0x020fca00000000d5 */
[----:B------:R-:W-:-:S04]  /*2c70*/  FMUL.FTZ R26, R26, c[0x0][0x1ec] ;  /* 0x00007b001a1a7a20 */ /* 0x000fc80000410000 */
[----:B------:R-:W-:Y:S02]  /*2c80*/  @P2 FADD.FTZ R26, R74, R26 ;  /* 0x0000001a4a1a2221 */ /* 0x000fe40000010000 */
.L_x_23577:
[----:B------:R-:W-:Y:S05]  /*2c90*/  BSYNC B1 ;  /* 0x0000000000017941 */ /* 0x000fea0003800000 */
.L_x_23576:
[----:B------:R-:W-:Y:S01]  /*2ca0*/  BSSY B1, `(.L_x_23578) ;  /* 0x0000005000017945 */ /* 0x000fe20003800000 */
[----:B------:R-:W-:Y:S05]  /*2cb0*/  @!P3 BRA `(.L_x_23579) ;  /* 0x000000300000b947 */ /* 0x000fea0003800000 */
[----:B-----5:R-:W-:-:S05]  /*2cc0*/  PRMT R27, RZ, 0x7610, R213 ;  /* 0x00007610ff1b7816 */ /* 0x020fca00000000d5 */
[----:B------:R-:W-:-:S04]  /*2cd0*/  FMUL.FTZ R27, R27, c[0x0][0x1ec] ;  /* 0x00007b001b1b7a20 */ /* 0x000fc80000410000 */
[----:B------:R-:W-:Y:S02]  /*2ce0*/  @P2 FADD.FTZ R27, R75, R27 ;  /* 0x0000001b4b1b2221 */ /* 0x000fe40000010000 */
.L_x_23579:
[----:B------:R-:W-:Y:S05]  /*2cf0*/  BSYNC B1 ;  /* 0x0000000000017941 */ /* 0x000fea0003800000 */
.L_x_23578:
[----:B------:R-:W-:Y:S01]  /*2d00*/  BSSY B1, `(.L_x_23580) ;  /* 0x0000005000017945 */ /* 0x000fe20003800000 */
[----:B------:R-:W-:Y:S05]  /*2d10*/  @!P3 BRA `(.L_x_23581) ;  /* 0x000000300000b947 */ /* 0x000fea0003800000 */
[----:B-----5:R-:W-:-:S05]  /*2d20*/  PRMT R20, RZ, 0x5410, R214 ;  /* 0x00005410ff147816 */ /* 0x020fca00000000d6 */
[----:B------:R-:W-:-:S04]  /*2d30*/  FMUL.FTZ R20, R20, c[0x0][0x1ec] ;  /* 0x00007b0014147a20 */ /* 0x000fc80000410000 */
[----:B------:R-:W-:Y:S02]  /*2d40*/  @P2 FADD.FTZ R20, R64, R20 ;  /* 0x0000001440142221 */ /* 0x000fe40000010000 */
.L_x_23581:
[----:B------:R-:W-:Y:S05]  /*2d50*/  BSYNC B1 ;  /* 0x0000000000017941 */ /* 0x000fea0003800000 */
.L_x_23580:
[----:B------:R-:W-:Y:S01]  /*2d60*/  BSSY B1, `(.L_x_23582) ;  /* 0x0000005000017945 */ /* 0x000fe20003800000 */
[----:B------:R-:W-:Y:S05]  /*2d70*/  @!P3 BRA `(.L_x_23583) ;  /* 0x000000300000b947 */ /* 0x000fea0003800000 */
[----:B-----5:R-:W-:-:S05]  /*2d80*/  PRMT R21, RZ, 0x7610, R214 ;  /* 0x00007610ff157816 */ /* 0x020fca00000000d6 */
[----:B------:R-:W-:-:S04]  /*2d90*/  FMUL.FTZ R21, R21, c[0x0][0x1ec] ;  /* 0x00007b0015157a20 */ /* 0x000fc80000410000 */
[----:B------:R-:W-:Y:S02]  /*2da0*/  @P2 FADD.FTZ R21, R65, R21 ;  /* 0x0000001541152221 */ /* 0x000fe40000010000 */
.L_x_23583:
[----:B------:R-:W-:Y:S05]  /*2db0*/  BSYNC B1 ;  /* 0x0000000000017941 */ /* 0x000fea0003800000 */
.L_x_23582:
[----:B------:R-:W-:Y:S01]  /*2dc0*/  BSSY B1, `(.L_x_23584) ;  /* 0x0000005000017945 */ /* 0x000fe20003800000 */
[----:B------:R-:W-:Y:S05]  /*2dd0*/  @!P3 BRA `(.L_x_23585) ;  /* 0x000000300000b947 */ /* 0x000fea0003800000 */
[----:B-----5:R-:W-:-:S05]  /*2de0*/  PRMT R22, RZ, 0x5410, R215 ;  /* 0x00005410ff167816 */ /* 0x020fca00000000d7 */
[----:B------:R-:W-:-:S04]  /*2df0*/  FMUL.FTZ R22, R22, c[0x0][0x1ec] ;  /* 0x00007b0016167a20 */ /* 0x000fc80000410000 */
[----:B------:R-:W-:Y:S02]  /*2e00*/  @P2 FADD.FTZ R22, R66, R22 ;  /* 0x0000001642162221 */ /* 0x000fe40000010000 */
.L_x_23585:
[----:B------:R-:W-:Y:S05]  /*2e10*/  BSYNC B1 ;  /* 0x0000000000017941 */ /* 0x000fea0003800000 */
.L_x_23584:
[----:B------:R-:W-:Y:S01]  /*2e20*/  BSSY B1, `(.L_x_23586) ;  /* 0x0000005000017945 */ /* 0x000fe20003800000 */
[----:B------:R-:W-:Y:S05]  /*2e30*/  @!P3 BRA `(.L_x_23587) ;  /* 0x000000300000b947 */ /* 0x000fea0003800000 */
[----:B-----5:R-:W-:-:S05]  /*2e40*/  PRMT R23, RZ, 0x7610, R215 ;  /* 0x00007610ff177816 */ /* 0x020fca00000000d7 */
[----:B------:R-:W-:-:S04]  /*2e50*/  FMUL.FTZ R23, R23, c[0x0][0x1ec] ;  /* 0x00007b0017177a20 */ /* 0x000fc80000410000 */
[----:B------:R-:W-:Y:S02]  /*2e60*/  @P2 FADD.FTZ R23, R67, R23 ;  /* 0x0000001743172221 */ /* 0x000fe40000010000 */
.L_x_23587:
[----:B------:R-:W-:Y:S05]  /*2e70*/  BSYNC B1 ;  /* 0x0000000000017941 */ /* 0x000fea0003800000 */
.L_x_23586:
[----:B------:R-:W-:Y:S01]  /*2e80*/  HFMA2.MMA R210, -RZ, RZ, 0, 1.9073486328125e-06 ;  /* 0x00000020ffd27435 */ /* 0x000fe200000001ff */
[----:B------:R-:W-:-:S09]  /*2e90*/  IADD3 R208, R208, 0x20, RZ ;  /* 0x00000020d0d07810 */ /* 0x000fd20007ffe0ff */
[C---:B------:R-:W-:Y:S01]  /*2ea0*/  IMAD.WIDE.U32 R210, R207.reuse, R210, c[0x0][0x188] ;  /* 0x00006200cfd27625 */ /* 0x040fe200078e00d2 */
[----:B------:R-:W-:-:S04]  /*2eb0*/  IADD3 R207, R207, 0x20, RZ ;  /* 0x00000020cfcf7810 */ /* 0x000fc80007ffe0ff */
[----:B------:R0:W-:Y:S04]  /*2ec0*/  STG.E.128 [R210.64], R24 ;  /* 0x00000018d2007986 */ /* 0x0001e8000c101d04 */
[----:B------:R0:W-:Y:S02]  /*2ed0*/  STG.E.128 [R210.64+0x10], R20 ;  /* 0x00001014d2007986 */ /* 0x0001e4000c101d04 */
.L_x_23571:
[----:B------:R-:W-:Y:S05]  /*2ee0*/  BSYNC B0 ;  /* 0x0000000000007941 */ /* 0x000fea0003800000 */
.L_x_23570:
        /* <DEDUP_REMOVED lines=42> */
.L_x_23591:
[----:B0-----:R-:W-:Y:S05]  /*3190*/  BSYNC B1 ;  /* 0x0000000000017941 */ /* 0x001fea0003800000 */
.L_x_23590:
[----:B------:R-:W-:Y:S01]  /*31a0*/  BSSY B1, `(.L_x_23592) ;  /* 0x0000005000017945 */ /* 0x000fe20003800000 */
[----:B------:R-:W-:Y:S05]  /*31b0*/  @!P3 BRA `(.L_x_23593) ;  /* 0x000000300000b947 */ /* 0x000fea0003800000 */
[----:B-----5:R-:W-:-:S05]  /*31c0*/  PRMT R17, RZ, 0x7610, R212 ;  /* 0x00007610ff117816 */ /* 0x020fca00000000d4 */
[----:B------:R-:W-:-:S04]  /*31d0*/  FMUL.FTZ R17, R17, c[0x0][0x1ec] ;  /* 0x00007b0011117a20 */ /* 0x000fc80000410000 */
[----:B------:R-:W-:Y:S02]  /*31e0*/  @P2 FADD.FTZ R17, R73, R17 ;  /* 0x0000001149112221 */ /* 0x000fe40000010000 */
.L_x_23593:
[----:B------:R-:W-:Y:S05]  /*31f0*/  BSYNC B1 ;  /* 0x0000000000017941 */ /* 0x000fea0003800000 */
.L_x_23592:
[----:B------:R-:W-:Y:S01]  /*3200*/  BSSY B1, `(.L_x_23594) ;  /* 0x0000005000017945 */ /* 0x000fe20003800000 */
[----:B------:R-:W-:Y:S05]  /*3210*/  @!P3 BRA `(.L_x_23595) ;  /* 0x000000300000b947 */ /* 0x000fea0003800000 */
[----:B-----5:R-:W-:-:S05]  /*3220*/  PRMT R18, RZ, 0x5410, R213 ;  /* 0x00005410ff127816 */ /* 0x020fca00000000d5 */
[----:B------:R-:W-:-:S04]  /*3230*/  FMUL.FTZ R18, R18, c[0x0][0x1ec] ;  /* 0x00007b0012127a20 */ /* 0x000fc80000410000 */
[----:B------:R-:W-:Y:S02]  /*3240*/  @P2 FADD.FTZ R18, R74, R18 ;  /* 0x000000124a122221 */ /* 0x000fe40000010000 */
.L_x_23595:
[----:B------:R-:W-:Y:S05]  /*3250*/  BSYNC B1 ;  /* 0x0000000000017941 */ /* 0x000fea0003800000 */
.L_x_23594:
[----:B------:R-:W-:Y:S01]  /*3260*/  BSSY B1, `(.L_x_23596) ;  /* 0x0000005000017945 */ /* 0x000fe20003800000 */
[----:B------:R-:W-:Y:S05]  /*3270*/  @!P3 BRA `(.L_x_23597) ;  /* 0x000000300000b947 */ /* 0x000fea0003800000 */
[----:B-----5:R-:W-:-:S05]  /*3280*/  PRMT R19, RZ, 0x7610, R213 ;  /* 0x00007610ff137816 */ /* 0x020fca00000000d5 */
[----:B------:R-:W-:-:S04]  /*3290*/  FMUL.FTZ R19, R19, c[0x0][0x1ec] ;  /* 0x00007b0013137a20 */ /* 0x000fc80000410000 */
[----:B------:R-:W-:Y:S02]  /*32a0*/  @P2 FADD.FTZ R19, R75, R19 ;  /* 0x000000134b132221 */ /* 0x000fe40000010000 */
.L_x_23597:
[----:B------:R-:W-:Y:S05]  /*32b0*/  BSYNC B1 ;  /* 0x0000000000017941 */ /* 0x000fea0003800000 */
.L_x_23596:
[----:B------:R-:W-:Y:S01]  /*32c0*/  BSSY B1, `(.L_x_23598) ;  /* 0x0000005000017945 */ /* 0x000fe20003800000 */
[----:B------:R-:W-:Y:S05]  /*32d0*/  @!P3 BRA `(.L_x_23599) ;  /* 0x000000300000b947 */ /* 0x000fea0003800000 */
[----:B-----5:R-:W-:-:S05]  /*32e0*/  PRMT R12, RZ, 0x5410, R214 ;  /* 0x00005410ff0c7816 */ /* 0x020fca00000000d6 */
[----:B------:R-:W-:-:S04]  /*32f0*/  FMUL.FTZ R12, R12, c[0x0][0x1ec] ;  /* 0x00007b000c0c7a20 */ /* 0x000fc80000410000 */
[----:B------:R-:W-:Y:S02]  /*3300*/  @P2 FADD.FTZ R12, R64, R12 ;  /* 0x0000000c400c2221 */ /* 0x000fe40000010000 */
.L_x_23599:
[----:B------:R-:W-:Y:S05]  /*3310*/  BSYNC B1 ;  /* 0x0000000000017941 */ /* 0x000fea0003800000 */
.L_x_23598:
[----:B------:R-:W-:Y:S01]  /*3320*/  BSSY B1, `(.L_x_23600) ;  /* 0x0000005000017945 */ /* 0x000fe20003800000 */
[----:B------:R-:W-:Y:S05]  /*3330*/  @!P3 BRA `(.L_x_23601) ;  /* 0x000000300000b947 */ /* 0x000fea0003800000 */
[----:B-----5:R-:W-:-:S05]  /*3340*/  PRMT R13, RZ, 0x7610, R214 ;  /* 0x00007610ff0d7816 */ /* 0x020fca00000000d6 */
[----:B------:R-:W-:-:S04]  /*3350*/  FMUL.FTZ R13, R13, c[0x0][0x1ec] ;  /* 0x00007b000d0d7a20 */ /* 0x000fc80000410000 */
[----:B------:R-:W-:Y:S02]  /*3360*/  @P2 FADD.FTZ R13, R65, R13 ;  /* 0x0000000d410d2221 */ /* 0x000fe40000010000 */
.L_x_23601:
[----:B------:R-:W-:Y:S05]  /*3370*/  BSYNC B1 ;  /* 0x0000000000017941 */ /* 0x000fea0003800000 */
.L_x_23600:
[----:B------:R-:W-:Y:S01]  /*3380*/  BSSY B1, `(.L_x_23602) ;  /* 0x0000005000017945 */ /* 0x000fe20003800000 */
[----:B------:R-:W-:Y:S05]  /*3390*/  @!P3 BRA `(.L_x_23603) ;  /* 0x000000300000b947 */ /* 0x000fea0003800000 */
[----:B-----5:R-:W-:-:S05]  /*33a0*/  PRMT R14, RZ, 0x5410, R215 ;  /* 0x00005410ff0e7816 */ /* 0x020fca00000000d7 */
[----:B------:R-:W-:-:S04]  /*33b0*/  FMUL.FTZ R14, R14, c[0x0][0x1ec] ;  /* 0x00007b000e0e7a20 */ /* 0x000fc80000410000 */
[----:B------:R-:W-:Y:S02]  /*33c0*/  @P2 FADD.FTZ R14, R66, R14 ;  /* 0x0000000e420e2221 */ /* 0x000fe40000010000 */
.L_x_23603:
[----:B------:R-:W-:Y:S05]  /*33d0*/  BSYNC B1 ;  /* 0x0000000000017941 */ /* 0x000fea0003800000 */
.L_x_23602:
[----:B------:R-:W-:Y:S01]  /*33e0*/  BSSY B1, `(.L_x_23604) ;  /* 0x0000005000017945 */ /* 0x000fe20003800000 */
[----:B------:R-:W-:Y:S05]  /*33f0*/  @!P3 BRA `(.L_x_23605) ;  /* 0x000000300000b947 */ /* 0x000fea0003800000 */
[----:B-----5:R-:W-:-:S05]  /*3400*/  PRMT R15, RZ, 0x7610, R215 ;  /* 0x00007610ff0f7816 */ /* 0x020fca00000000d7 */
[----:B------:R-:W-:-:S04]  /*3410*/  FMUL.FTZ R15, R15, c[0x0][0x1ec] ;  /* 0x00007b000f0f7a20 */ /* 0x000fc80000410000 */
[----:B------:R-:W-:Y:S02]  /*3420*/  @P2 FADD.FTZ R15, R67, R15 ;  /* 0x0000000f430f2221 */ /* 0x000fe40000010000 */
.L_x_23605:
[----:B------:R-:W-:Y:S05]  /*3430*/  BSYNC B1 ;  /* 0x0000000000017941 */ /* 0x000fea0003800000 */
.L_x_23604:
[----:B------:R-:W-:Y:S01]  /*3440*/  HFMA2.MMA R210, -RZ, RZ, 0, 1.9073486328125e-06 ;  /* 0x00000020ffd27435 */ /* 0x000fe200000001ff */
[----:B------:R-:W-:-:S09]  /*3450*/  IADD3 R208, R208, 0x20, RZ ;  /* 0x00000020d0d07810 */ /* 0x000fd20007ffe0ff */
[C---:B------:R-:W-:Y:S01]  /*3460*/  IMAD.WIDE.U32 R210, R207.reuse, R210, c[0x0][0x188] ;  /* 0x00006200cfd27625 */ /* 0x040fe200078e00d2 */
[----:B------:R-:W-:-:S04]  /*3470*/  IADD3 R207, R207, 0x20, RZ ;  /* 0x00000020cfcf7810 */ /* 0x000fc80007ffe0ff */
[----:B------:R0:W-:Y:S04]  /*3480*/  STG.E.128 [R210.64], R16 ;  /* 0x00000010d2007986 */ /* 0x0001e8000c101d04 */
[----:B------:R0:W-:Y:S02]  /*3490*/  STG.E.128 [R210.64+0x10], R12 ;  /* 0x0000100cd2007986 */ /* 0x0001e4000c101d04 */
.L_x_23589:
[----:B------:R-:W-:Y:S05]  /*34a0*/  BSYNC B0 ;  /* 0x0000000000007941 */ /* 0x000fea0003800000 */
.L_x_23588:
        /* <DEDUP_REMOVED lines=39> */
[----:B-1---5:R-:W-:-:S05]  /*3720*/  PRMT R8, RZ, 0x5410, R212 ;  /* 0x00005410ff087816 */ /* 0x022fca00000000d4 */
[----:B------:R-:W-:-:S04]  /*3730*/  FMUL.FTZ R8, R8, c[0x0][0x1ec] ;  /* 0x00007b0008087a20 */ /* 0x000fc80000410000 */
[----:B------:R-:W-:Y:S02]  /*3740*/  @P1 FADD.FTZ R8, R72, R8 ;  /* 0x0000000848081221 */ /* 0x000fe40000010000 */
.L_x_23609:
[----:B-1----:R-:W-:Y:S05]  /*3750*/  BSYNC B1 ;  /* 0x0000000000017941 */ /* 0x002fea0003800000 */
.L_x_23608:
[----:B------:R-:W-:Y:S01]  /*3760*/  BSSY B1, `(.L_x_23610) ;  /* 0x0000005000017945 */ /* 0x000fe20003800000 */
[----:B------:R-:W-:Y:S05]  /*3770*/  @!P2 BRA `(.L_x_23611) ;  /* 0x000000300000a947 */ /* 0x000fea0003800000 */
[----:B-----5:R-:W-:-:S05]  /*3780*/  PRMT R9, RZ, 0x7610, R212 ;  /* 0x00007610ff097816 */ /* 0x020fca00000000d4 */
[----:B------:R-:W-:-:S04]  /*3790*/  FMUL.FTZ R9, R9, c[0x0][0x1ec] ;  /* 0x00007b0009097a20 */ /* 0x000fc80000410000 */
[----:B------:R-:W-:Y:S02]  /*37a0*/  @P1 FADD.FTZ R9, R73, R9 ;  /* 0x0000000949091221 */ /* 0x000fe40000010000 */
.L_x_23611:
[----:B------:R-:W-:Y:S05]  /*37b0*/  BSYNC B1 ;  /* 0x0000000000017941 */ /* 0x000fea0003800000 */
.L_x_23610:
[----:B------:R-:W-:Y:S01]  /*37c0*/  BSSY B1, `(.L_x_23612) ;  /* 0x0000005000017945 */ /* 0x000fe20003800000 */
[----:B------:R-:W-:Y:S05]  /*37d0*/  @!P2 BRA `(.L_x_23613) ;  /* 0x000000300000a947 */ /* 0x000fea0003800000 */
[----:B-----5:R-:W-:-:S05]  /*37e0*/  PRMT R10, RZ, 0x5410, R213 ;  /* 0x00005410ff0a7816 */ /* 0x020fca00000000d5 */
[----:B------:R-:W-:-:S04]  /*37f0*/  FMUL.FTZ R10, R10, c[0x0][0x1ec] ;  /* 0x00007b000a0a7a20 */ /* 0x000fc80000410000 */
[----:B------:R-:W-:Y:S02]  /*3800*/  @P1 FADD.FTZ R10, R74, R10 ;  /* 0x0000000a4a0a1221 */ /* 0x000fe40000010000 */
.L_x_23613:
[----:B------:R-:W-:Y:S05]  /*3810*/  BSYNC B1 ;  /* 0x0000000000017941 */ /* 0x000fea0003800000 */
.L_x_23612:
[----:B------:R-:W-:Y:S01]  /*3820*/  BSSY B1, `(.L_x_23614) ;  /* 0x0000005000017945 */ /* 0x000fe20003800000 */
[----:B------:R-:W-:Y:S05]  /*3830*/  @!P2 BRA `(.L_x_23615) ;  /* 0x000000300000a947 */ /* 0x000fea0003800000 */
[----:B-----5:R-:W-:-:S05]  /*3840*/  PRMT R11, RZ, 0x7610, R213 ;  /* 0x00007610ff0b7816 */ /* 0x020fca00000000d5 */
[----:B------:R-:W-:-:S04]  /*3850*/  FMUL.FTZ R11, R11, c[0x0][0x1ec] ;  /* 0x00007b000b0b7a20 */ /* 0x000fc80000410000 */
[----:B------:R-:W-:Y:S02]  /*3860*/  @P1 FADD.FTZ R11, R75, R11 ;  /* 0x0000000b4b0b1221 */ /* 0x000fe40000010000 */
.L_x_23615:
[----:B------:R-:W-:Y:S05]  /*3870*/  BSYNC B1 ;  /* 0x0000000000017941 */ /* 0x000fea0003800000 */
.L_x_23614:
[----:B------:R-:W-:Y:S01]  /*3880*/  BSSY B1, `(.L_x_23616) ;  /* 0x0000005000017945 */ /* 0x000fe20003800000 */
[----:B------:R-:W-:Y:S05]  /*3890*/  @!P2 BRA `(.L_x_23617) ;  /* 0x000000300000a947 */ /* 0x000fea0003800000 */
[----:B-----5:R-:W-:-:S05]  /*38a0*/  PRMT R4, RZ, 0x5410, R214 ;  /* 0x00005410ff047816 */ /* 0x020fca00000000d6 */
[----:B------:R-:W-:-:S04]  /*38b0*/  FMUL.FTZ R4, R4, c[0x0][0x1ec] ;  /* 0x00007b0004047a20 */ /* 0x000fc80000410000 */
[----:B------:R-:W-:Y:S02]  /*38c0*/  @P1 FADD.FTZ R4, R64, R4 ;  /* 0x0000000440041221 */ /* 0x000fe40000010000 */
.L_x_23617:
[----:B------:R-:W-:Y:S05]  /*38d0*/  BSYNC B1 ;  /* 0x0000000000017941 */ /* 0x000fea0003800000 */
.L_x_23616:
[----:B------:R-:W-:Y:S01]  /*38e0*/  BSSY B1, `(.L_x_23618) ;  /* 0x0000005000017945 */ /* 0x000fe20003800000 */
[----:B------:R-:W-:Y:S05]  /*38f0*/  @!P2 BRA `(.L_x_23619) ;  /* 0x000000300000a947 */ /* 0x000fea0003800000 */
[----:B-----5:R-:W-:-:S05]  /*3900*/  PRMT R5, RZ, 0x7610, R214 ;  /* 0x00007610ff057816 */ /* 0x020fca00000000d6 */
[----:B------:R-:W-:-:S04]  /*3910*/  FMUL.FTZ R5, R5, c[0x0][0x1ec] ;  /* 0x00007b0005057a20 */ /* 0x000fc80000410000 */
[----:B------:R-:W-:Y:S02]  /*3920*/  @P1 FADD.FTZ R5, R65, R5 ;  /* 0x0000000541051221 */ /* 0x000fe40000010000 */
.L_x_23619:
[----:B------:R-:W-:Y:S05]  /*3930*/  BSYNC B1 ;  /* 0x0000000000017941 */ /* 0x000fea0003800000 */
.L_x_23618:
[----:B------:R-:W-:Y:S01]  /*3940*/  BSSY B1, `(.L_x_23620) ;  /* 0x0000005000017945 */ /* 0x000fe20003800000 */
[----:B------:R-:W-:Y:S05]  /*3950*/  @!P2 BRA `(.L_x_23621) ;  /* 0x000000300000a947 */ /* 0x000fea0003800000 */
[----:B-----5:R-:W-:-:S05]  /*3960*/  PRMT R6, RZ, 0x5410, R215 ;  /* 0x00005410ff067816 */ /* 0x020fca00000000d7 */
[----:B------:R-:W-:-:S04]  /*3970*/  FMUL.FTZ R6, R6, c[0x0][0x1ec] ;  /* 0x00007b0006067a20 */ /* 0x000fc80000410000 */
[----:B------:R-:W-:Y:S02]  /*3980*/  @P1 FADD.FTZ R6, R66, R6 ;  /* 0x0000000642061221 */ /* 0x000fe40000010000 */
.L_x_23621:
[----:B------:R-:W-:Y:S05]  /*3990*/  BSYNC B1 ;  /* 0x0000000000017941 */ /* 0x000fea0003800000 */
.L_x_23620:
[----:B------:R-:W-:Y:S01]  /*39a0*/  BSSY B1, `(.L_x_23622) ;  /* 0x0000005000017945 */ /* 0x000fe20003800000 */
[----:B------:R-:W-:Y:S05]  /*39b0*/  @!P2 BRA `(.L_x_23623) ;  /* 0x000000300000a947 */ /* 0x000fea0003800000 */
[----:B-----5:R-:W-:-:S05]  /*39c0*/  PRMT R7, RZ, 0x7610, R215 ;  /* 0x00007610ff077816 */ /* 0x020fca00000000d7 */
[----:B------:R-:W-:-:S04]  /*39d0*/  FMUL.FTZ R7, R7, c[0x0][0x1ec] ;  /* 0x00007b0007077a20 */ /* 0x000fc80000410000 */
[----:B------:R-:W-:Y:S02]  /*39e0*/  @P1 FADD.FTZ R7, R67, R7 ;  /* 0x0000000743071221 */ /* 0x000fe40000010000 */
.L_x_23623:
[----:B------:R-:W-:Y:S05]  /*39f0*/  BSYNC B1 ;  /* 0x0000000000017941 */ /* 0x000fea0003800000 */
.L_x_23622:
[----:B------:R-:W-:-:S10]  /*3a00*/  HFMA2.MMA R206, -RZ, RZ, 0, 1.9073486328125e-06 ;  /* 0x00000020ffce7435 */ /* 0x000fd400000001ff */
[----:B------:R-:W-:-:S05]  /*3a10*/  IMAD.WIDE.U32 R206, R207, R206, c[0x0][0x188] ;  /* 0x00006200cfce7625 */ /* 0x000fca00078e00ce */
[----:B------:R0:W-:Y:S04]  /*3a20*/  STG.E.128 [R206.64], R8 ;  /* 0x00000008ce007986 */ /* 0x0001e8000c101d04 */
[----:B------:R0:W-:Y:S02]  /*3a30*/  STG.E.128 [R206.64+0x10], R4 ;  /* 0x00001004ce007986 */ /* 0x0001e4000c101d04 */
.L_x_23607:
[----:B------:R-:W-:Y:S05]  /*3a40*/  BSYNC B0 ;  /* 0x0000000000007941 */ /* 0x000fea0003800000 */
.L_x_23606:
[----:B0-----:R-:W-:Y:S01]  /*3a50*/  FADD.FTZ R206, RZ, R68 ;  /* 0x00000044ffce7221 */ /* 0x001fe20000010000 */
[----:B------:R-:W-:Y:S02]  /*3a60*/  ISETP.GT.U32.AND P1, PT, R0, 0x3f, PT ;  /* 0x0000003f0000780c */ /* 0x000fe40003f24070 */
[----:B------:R-:W-:Y:S01]  /*3a70*/  LOP3.LUT R216, R216, 0xfffffffe, RZ, 0xc0, !PT ;  /* 0xfffffffed8d87812 */ /* 0x000fe200078ec0ff */
[----:B------:R-:W-:Y:S01]  /*3a80*/  FADD.FTZ R207, R69, R206 ;  /* 0x000000ce45cf7221 */ /* 0x000fe20000010000 */
[C---:B------:R-:W-:Y:S02]  /*3a90*/  ISETP.GT.U32.AND P2, PT, R0.reuse, 0x7f, PT ;  /* 0x0000007f0000780c */ /* 0x040fe40003f44070 */
[----:B------:R-:W-:Y:S01]  /*3aa0*/  ISETP.GT.U32.AND P3, PT, R0, 0x9f, PT ;  /* 0x0000009f0000780c */ /* 0x000fe20003f64070 */
        /* <DEDUP_REMOVED lines=75> */
.L_x_23644:
[----:B01----:R-:W-:Y:S01]  /*3f60*/  FADD.FTZ R207, R207, R206 ;  /* 0x000000cecfcf7221 */ /* 0x003fe20000010000 */
[----:B------:R-:W-:Y:S05]  /*3f70*/  BRA.DIV ~URZ, `(.L_x_23625) ;  /* 0x00001d927f007947 */ /* 0x000fea000b800000 */
[----:B------:R-:W0:Y:S01]  /*3f80*/  SHFL.BFLY PT, R206, R207, 0x2, 0x1f ;  /* 0x0c401f00cfce7f89 */ /* 0x000e2200000e0000 */
[----:B------:R-:W-:Y:S02]  /*3f90*/  P2R R218, PR, RZ, 0x40 ;  /* 0x00000040ffda7803 */ /* 0x000fe40000000000 */
        /* <DEDUP_REMOVED lines=148> */
.L_x_23645:
[----:B------:R-:W-:Y:S01]  /*48e0*/  LOP3.LUT P2, RZ, R204, 0x1f, RZ, 0xc0, !PT ;  /* 0x0000001fccff7812 */ /* 0x000fe2000784c0ff */
[----:B-1----:R-:W-:Y:S01]  /*48f0*/  FADD.FTZ R220, R218, R217 ;  /* 0x000000d9dadc7221 */ /* 0x002fe20000010000 */
[----:B------:R-:W-:Y:S01]  /*4900*/  MOV R207, c[0x0][0x1e0] ;  /* 0x0000780000cf7a02 */ /* 0x000fe20000000f00 */
[----:B------:R-:W-:Y:S10]  /*4910*/  BSSY B0, `(.L_x_23626) ;  /* 0x0000132000007945 */ /* 0x000ff40003800000 */
        /* <DEDUP_REMOVED lines=10> */
[----:B------:R-:W2:Y:S02]  /*49c0*/  MUFU.RSQ R205, R205 ;  /* 0x000000cd00cd7308 */ /* 0x000ea40000001400 */
[----:B--2---:R1:W-:Y:S01]  /*49d0*/  @!P2 STG.E [R210.64], R205 ;  /* 0x000000cdd200a986 */ /* 0x0043e2000c101904 */
        /* <DEDUP_REMOVED lines=19> */
[C---:B------:R-:W-:Y:S01]  /*4b10*/  FMUL.FTZ R207, R205.reuse, R204 ;  /* 0x000000cccdcf7220 */ /* 0x040fe20000410000 */
[----:B------:R-:W-:Y:S01]  /*4b20*/  HFMA2.MMA R204, -RZ, RZ, 0, 9.5367431640625e-07 ;  /* 0x00000010ffcc7435 */ /* 0x000fe200000001ff */
[C---:B------:R-:W-:Y:S02]  /*4b30*/  FMUL.FTZ R211, R205.reuse, R220 ;  /* 0x000000dccdd37220 */ /* 0x040fe40000410000 */
[C---:B------:R-:W-:Y:S02]  /*4b40*/  FMUL.FTZ R209, R205.reuse, R210 ;  /* 0x000000d2cdd17220 */ /* 0x040fe40000410000 */
[----:B------:R-:W-:-:S02]  /*4b50*/  FMUL.FTZ R218, R205, R218 ;  /* 0x000000dacdda7220 */ /* 0x000fc40000410000 */
[C---:B------:R-:W-:Y:S02]  /*4b60*/  FMUL.FTZ R222, R205.reuse, R222 ;  /* 0x000000decdde7220 */ /* 0x040fe40000410000 */
[C---:B------:R-:W-:Y:S02]  /*4b70*/  FMUL.FTZ R208, R205.reuse, R208 ;  /* 0x000000d0cdd07220 */ /* 0x040fe40000410000 */
[C---:B0-----:R-:W-:Y:S02]  /*4b80*/  FMUL.FTZ R217, R205.reuse, R224 ;  /* 0x000000e0cdd97220 */ /* 0x041fe40000410000 */
        /* <DEDUP_REMOVED lines=16> */
.L_x_23629:
[----:B------:R-:W-:Y:S05]  /*4c90*/  BSYNC B1 ;  /* 0x0000000000017941 */ /* 0x000fea0003800000 */
.L_x_23628:
[----:B------:R-:W-:Y:S01]  /*4ca0*/  ISETP.GE.U32.AND P1, PT, R0, 0x40, PT ;  /* 0x000000400000780c */ /* 0x000fe20003f26070 */
[----:B------:R-:W-:-:S12]  /*4cb0*/  BSSY B1, `(.L_x_23630) ;  /* 0x0000022000017945 */ /* 0x000fd80003800000 */
[----:B------:R-:W-:Y:S05]  /*4cc0*/  @!P1 BRA `(.L_x_23631) ;  /* 0x0000020000009947 */ /* 0x000fea0003800000 */
[--C-:B------:R-:W-:Y:S02]  /*4cd0*/  FADD.FTZ R220, R52, -R206.reuse ;  /* 0x800000ce34dc7221 */ /* 0x100fe40000010000 */
[--C-:B0-----:R-:W-:Y:S02]  /*4ce0*/  FADD.FTZ R210, R58, -R206.reuse ;  /* 0x800000ce3ad27221 */ /* 0x101fe40000010000 */
        /* <DEDUP_REMOVED lines=10> */
[C---:B------:R-:W-:Y:S01]  /*4d90*/  FMUL.FTZ R207, R205.reuse, R204 ;  /* 0x000000cccdcf7220 */ /* 0x040fe20000410000 */
[----:B------:R-:W-:Y:S01]  /*4da0*/  MOV R204, 0x10 ;  /* 0x0000001000cc7802 */ /* 0x000fe20000000f00 */
        /* <DEDUP_REMOVED lines=18> */
.L_x_23631:
[----:B------:R-:W-:Y:S05]  /*4ed0*/  BSYNC B1 ;  /* 0x0000000000017941 */ /* 0x000fea0003800000 */
.L_x_23630:
[----:B------:R-:W-:Y:S01]  /*4ee0*/  ISETP.GE.U32.AND P1, PT, R0, 0x60, PT ;  /* 0x000000600000780c */ /* 0x000fe20003f26070 */
[----:B------:R-:W-:-:S12]  /*4ef0*/  BSSY B1, `(.L_x_23632) ;  /* 0x0000022000017945 */ /* 0x000fd80003800000 */
[----:B------:R-:W-:Y:S05]  /*4f00*/  @!P1 BRA `(.L_x_23633) ;  /* 0x0000020000009947 */ /* 0x000fea0003800000 */
[--C-:B------:R-:W-:Y:S02]  /*4f10*/  FADD.FTZ R204, R48, -R206.reuse ;  /* 0x800000ce30cc7221 */ /* 0x100fe40000010000 */
[--C-:B------:R-:W-:Y:S02]  /*4f20*/  FADD.FTZ R220, R44, -R206.reuse ;  /* 0x800000ce2cdc7221 */ /* 0x100fe40000010000 */
[--C-:B0-----:R-:W-:Y:S02]  /*4f30*/  FADD.FTZ R210, R50, -R206.reuse ;  /* 0x800000ce32d27221 */ /* 0x101fe40000010000 */
        /* <DEDUP_REMOVED lines=29> */
.L_x_23633:
[----:B------:R-:W-:Y:S05]  /*5110*/  BSYNC B1 ;  /* 0x0000000000017941 */ /* 0x000fea0003800000 */
.L_x_23632:
        /* <DEDUP_REMOVED lines=35> */
.L_x_23635:
[----:B------:R-:W-:Y:S05]  /*5350*/  BSYNC B1 ;  /* 0x0000000000017941 */ /* 0x000fea0003800000 */
.L_x_23634:
        /* <DEDUP_REMOVED lines=35> */
.L_x_23637:
[----:B------:R-:W-:Y:S05]  /*5590*/  BSYNC B1 ;  /* 0x0000000000017941 */ /* 0x000fea0003800000 */
.L_x_23636:
        /* <DEDUP_REMOVED lines=35> */
.L_x_23639:
[----:B------:R-:W-:Y:S05]  /*57d0*/  BSYNC B1 ;  /* 0x0000000000017941 */ /* 0x000fea0003800000 */
.L_x_23638:
        /* <DEDUP_REMOVED lines=35> */
.L_x_23641:
[----:B------:R-:W-:Y:S05]  /*5a10*/  BSYNC B1 ;  /* 0x0000000000017941 */ /* 0x000fea0003800000 */
.L_x_23640:
        /* <DEDUP_REMOVED lines=23> */
[----:B------:R-:W-:Y:S02]  /*5b90*/  FFMA.FTZ R207, R78, R217, R86 ;  /* 0x000000d94ecf7223 */ /* 0x000fe40000010056 */
[----:B------:R-:W-:Y:S01]  /*5ba0*/  FFMA.FTZ R210, R79, R210, R87 ;  /* 0x000000d24fd27223 */ /* 0x000fe20000010057 */
[----:B------:R-:W-:Y:S01]  /*5bb0*/  F2FP.BF16.PACK_AB R204, R209, R204 ;  /* 0x000000ccd1cc723e */ /* 0x000fe200000010ff */
[----:B------:R-:W-:Y:S02]  /*5bc0*/  FFMA.FTZ R211, R77, R222, R85 ;  /* 0x000000de4dd37223 */ /* 0x000fe40000010055 */
[----:B------:R-:W-:Y:S01]  /*5bd0*/  FFMA.FTZ R218, R83, R218, R91 ;  /* 0x000000da53da7223 */ /* 0x000fe2000001005b */
[----:B------:R-:W-:Y:S01]  /*5be0*/  F2FP.BF16.PACK_AB R207, R210, R207 ;  /* 0x000000cfd2cf723e */ /* 0x000fe200000010ff */
[----:B------:R-:W-:Y:S01]  /*5bf0*/  IMAD.WIDE.U32 R208, R3, R208, c[0x0][0x208] ;  /* 0x0000820003d07625 */ /* 0x000fe200078e00d0 */
[----:B------:R-:W-:-:S02]  /*5c00*/  F2FP.BF16.PACK_AB R206, R211, R206 ;  /* 0x000000ced3ce723e */ /* 0x000fc400000010ff */
[----:B------:R-:W-:-:S05]  /*5c10*/  F2FP.BF16.PACK_AB R205, R218, R205 ;  /* 0x000000cddacd723e */ /* 0x000fca00000010ff */
[----:B------:R0:W-:Y:S02]  /*5c20*/  STG.E.128 [R208.64], R204 ;  /* 0x000000ccd0007986 */ /* 0x0001e4000c101d04 */
.L_x_23627:
[----:B-1----:R-:W-:Y:S05]  /*5c30*/  BSYNC B0 ;  /* 0x0000000000007941 */ /* 0x002fea0003800000 */
.L_x_23626:
[----:B------:R-:W-:-:S04]  /*5c40*/  MOV R3, c[0x0][0x160] ;  /* 0x0000580000037a02 */ /* 0x000fc80000000f00 */
[----:B------:R-:W-:-:S04]  /*5c50*/  LEA R2, R3, R2, 0x2 ;  /* 0x0000000203027211 */ /* 0x000fc800078e10ff */
[----:B------:R-:W-:-:S13]  /*5c60*/  ISETP.GE.AND P1, PT, R2, c[0x0][0x164], PT ;  /* 0x0000590002007a0c */ /* 0x000fda0003f26270 */
[----:B0-----:R-:W-:Y:S01]  /*5c70*/  @P1 CALL.REL.NOINC `(.L_x_23642) ;  /* 0x0000001000001944 */ /* 0x001fe20003c00000 */
[----:B------:R-:W-:Y:S05]  /*5c80*/  BRA `(.L_x_23643) ;  /* 0xffffaec000007947 */ /* 0x000fea000383ffff */
.L_x_23642:
[----:B------:R-:W-:Y:S05]  /*5c90*/  EXIT ;  /* 0x000000000000794d */ /* 0x000fea0003800000 */
.L_x_23624:
[----:B------:R-:W-:Y:S01]  /*5ca0*/  HFMA2.MMA R218, -RZ, RZ, 0, 5.9604644775390625e-08 ;  /* 0x00000001ffda7435 */ /* 0x000fe200000001ff */
[----:B------:R-:W-:Y:S02]  /*5cb0*/  MOV R210, 0x1f ;  /* 0x0000001f00d27802 */ /* 0x000fe40000000f00 */
[----:B------:R-:W-:Y:S02]  /*5cc0*/  MOV R211, 0xffffffff ;  /* 0xffffffff00d37802 */ /* 0x000fe40000000f00 */
[----:B------:R-:W-:Y:S02]  /*5cd0*/  MOV R208, 0x5cf0 ;  /* 0x00005cf000d07802 */ /* 0x000fe40000000f00 */
[----:B-----5:R-:W-:Y:S05]  /*5ce0*/  CALL.REL.NOINC `($__internal_66_$__cuda_sm70_shflsync_bfly_p) ;  /* 0x00000be000007944 */ /* 0x020fea0003c00000 */
[----:B-1----:R-:W-:Y:S01]  /*5cf0*/  MOV R206, R218 ;  /* 0x000000da00ce7202 */ /* 0x002fe20000000f00 */
[----:B0-----:R-:W-:Y:S05]  /*5d00*/  BRA `(.L_x_23644) ;  /* 0xffffe25000007947 */ /* 0x001fea000383ffff */
.L_x_23625:
[----:B------:R-:W-:Y:S01]  /*5d10*/  HFMA2.MMA R218, -RZ, RZ, 0, 1.1920928955078125e-07 ;  /* 0x00000002ffda7435 */ /* 0x000fe200000001ff */
[----:B------:R-:W-:Y:S02]  /*5d20*/  MOV R210, 0x1f ;  /* 0x0000001f00d27802 */ /* 0x000fe40000000f00 */
[----:B------:R-:W-:Y:S02]  /*5d30*/  MOV R211, 0xffffffff ;  /* 0xffffffff00d37802 */ /* 0x000fe40000000f00 */
[----:B------:R-:W-:-:S02]  /*5d40*/  MOV R208, 0x5d60 ;  /* 0x00005d6000d07802 */ /* 0x000fc40000000f00 */
[----:B-----5:R-:W-:Y:S05]  /*5d50*/  CALL.REL.NOINC `($__internal_66_$__cuda_sm70_shflsync_bfly_p) ;  /* 0x00000b7000007944 */ /* 0x020fea0003c00000 */
[----:B01----:R-:W-:Y:S01]  /*5d60*/  FADD.FTZ R207, R207, R218 ;  /* 0x000000dacfcf7221 */ /* 0x003fe20000010000 */
[----:B------:R-:W-:Y:S01]  /*5d70*/  HFMA2.MMA R218, -RZ, RZ, 0, 2.384185791015625e-07 ;  /* 0x00000004ffda7435 */ /* 0x000fe200000001ff */
[----:B------:R-:W-:-:S02]  /*5d80*/  MOV R210, 0x1f ;  /* 0x0000001f00d27802 */ /* 0x000fc40000000f00 */
[----:B------:R-:W-:Y:S02]  /*5d90*/  MOV R211, 0xffffffff ;  /* 0xffffffff00d37802 */ /* 0x000fe40000000f00 */
[----:B------:R-:W-:Y:S02]  /*5da0*/  MOV R208, 0x5dc0 ;  /* 0x00005dc000d07802 */ /* 0x000fe40000000f00 */
[----:B------:R-:W-:Y:S05]  /*5db0*/  CALL.REL.NOINC `($__internal_66_$__cuda_sm70_shflsync_bfly_p) ;  /* 0x00000b1000007944 */ /* 0x000fea0003c00000 */
[----:B01----:R-:W-:Y:S01]  /*5dc0*/  FADD.FTZ R207, R207, R218 ;  /* 0x000000dacfcf7221 */ /* 0x003fe20000010000 */
[----:B------:R-:W-:Y:S01]  /*5dd0*/  HFMA2.MMA R218, -RZ, RZ, 0, 4.76837158203125e-07 ;  /* 0x00000008ffda7435 */ /* 0x000fe200000001ff */
[----:B------:R-:W-:Y:S02]  /*5de0*/  MOV R210, 0x1f ;  /* 0x0000001f00d27802 */ /* 0x000fe40000000f00 */
[----:B------:R-:W-:Y:S02]  /*5df0*/  MOV R211, 0xffffffff ;  /* 0xffffffff00d37802 */ /* 0x000fe40000000f00 */
[----:B------:R-:W-:Y:S02]  /*5e00*/  MOV R208, 0x5e20 ;  /* 0x00005e2000d07802 */ /* 0x000fe40000000f00 */
[----:B------:R-:W-:Y:S05]  /*5e10*/  CALL.REL.NOINC `($__internal_66_$__cuda_sm70_shflsync_bfly_p) ;  /* 0x00000ab000007944 */ /* 0x000fea0003c00000 */
[----:B01----:R-:W-:Y:S01]  /*5e20*/  FADD.FTZ R207, R207, R218 ;  /* 0x000000dacfcf7221 */ /* 0x003fe20000010000 */
[----:B------:R-:W-:Y:S01]  /*5e30*/  HFMA2.MMA R218, -RZ, RZ, 0, 9.5367431640625e-07 ;  /* 0x00000010ffda7435 */ /* 0x000fe200000001ff */
[----:B------:R-:W-:-:S02]  /*5e40*/  MOV R210, 0x1f ;  /* 0x0000001f00d27802 */ /* 0x000fc40000000f00 */
[----:B------:R-:W-:Y:S02]  /*5e50*/  MOV R211, 0xffffffff ;  /* 0xffffffff00d37802 */ /* 0x000fe40000000f00 */
[----:B------:R-:W-:Y:S02]  /*5e60*/  MOV R208, 0x5e80 ;  /* 0x00005e8000d07802 */ /* 0x000fe40000000f00 */
[----:B------:R-:W-:Y:S05]  /*5e70*/  CALL.REL.NOINC `($__internal_66_$__cuda_sm70_shflsync_bfly_p) ;  /* 0x00000a5000007944 */ /* 0x000fea0003c00000 */
[----:B-1----:R-:W-:Y:S01]  /*5e80*/  FADD.FTZ R206, R207, R218 ;  /* 0x000000dacfce7221 */ /* 0x002fe20000010000 */
[----:B------:R-:W-:Y:S01]  /*5e90*/  P2R R217, PR, RZ, 0x40 ;  /* 0x00000040ffd97803 */ /* 0x000fe20000000000 */
[----:B------:R-:W-:Y:S01]  /*5ea0*/  HFMA2.MMA R218, -RZ, RZ, 0, 5.9604644775390625e-08 ;  /* 0x00000001ffda7435 */ /* 0x000fe200000001ff */
[----:B------:R-:W-:Y:S01]  /*5eb0*/  ISETP.GT.U32.AND P6, PT, R0, 0x3f, PT ;  /* 0x0000003f0000780c */ /* 0x000fe20003fc4070 */
[----:B------:R-:W-:-:S04]  /*5ec0*/  FMUL.FTZ R206, R206, c[0x0][0x1e0] ;  /* 0x00007800cece7a20 */ /* 0x000fc80000410000 */
[--C-:B0-----:R-:W-:Y:S02]  /*5ed0*/  FADD.FTZ R207, R68, -R206.reuse ;  /* 0x800000ce44cf7221 */ /* 0x101fe40000010000 */
        /* <DEDUP_REMOVED lines=128> */
[----:B------:R-:W-:Y:S01]  /*66e0*/  FFMA.FTZ R208, R211, R211, R208 ;  /* 0x000000d3d3d07223 */ /* 0x000fe200000100d0 */
[----:B------:R-:W-:-:S03]  /*66f0*/  MOV R211, 0xffffffff ;  /* 0xffffffff00d37802 */ /* 0x000fc60000000f00 */
[----:B------:R-:W-:Y:S01]  /*6700*/  @P6 FFMA.FTZ R207, R209, R209, R208 ;  /* 0x000000d1d1cf6223 */ /* 0x000fe200000100d0 */
[----:B------:R-:W-:Y:S02]  /*6710*/  MOV R208, 0x6730 ;  /* 0x0000673000d07802 */ /* 0x000fe40000000f00 */
[----:B------:R-:W-:Y:S05]  /*6720*/  CALL.REL.NOINC `($__internal_66_$__cuda_sm70_shflsync_bfly_p) ;  /* 0x000001a000007944 */ /* 0x000fea0003c00000 */
[----:B01----:R-:W-:Y:S01]  /*6730*/  FADD.FTZ R207, R207, R218 ;  /* 0x000000dacfcf7221 */ /* 0x003fe20000010000 */
[----:B------:R-:W-:Y:S01]  /*6740*/  HFMA2.MMA R218, -RZ, RZ, 0, 1.1920928955078125e-07 ;  /* 0x00000002ffda7435 */ /* 0x000fe200000001ff */
[----:B------:R-:W-:Y:S02]  /*6750*/  MOV R210, 0x1f ;  /* 0x0000001f00d27802 */ /* 0x000fe40000000f00 */
[----:B------:R-:W-:Y:S02]  /*6760*/  MOV R211, 0xffffffff ;  /* 0xffffffff00d37802 */ /* 0x000fe40000000f00 */
[----:B------:R-:W-:Y:S02]  /*6770*/  MOV R208, 0x6790 ;  /* 0x0000679000d07802 */ /* 0x000fe40000000f00 */
[----:B------:R-:W-:Y:S05]  /*6780*/  CALL.REL.NOINC `($__internal_66_$__cuda_sm70_shflsync_bfly_p) ;  /* 0x0000014000007944 */ /* 0x000fea0003c00000 */
[----:B01----:R-:W-:Y:S01]  /*6790*/  FADD.FTZ R207, R207, R218 ;  /* 0x000000dacfcf7221 */ /* 0x003fe20000010000 */
[----:B------:R-:W-:Y:S01]  /*67a0*/  HFMA2.MMA R218, -RZ, RZ, 0, 2.384185791015625e-07 ;  /* 0x00000004ffda7435 */ /* 0x000fe200000001ff */
[----:B------:R-:W-:Y:S02]  /*67b0*/  MOV R210, 0x1f ;  /* 0x0000001f00d27802 */ /* 0x000fe40000000f00 */
[----:B------:R-:W-:-:S02]  /*67c0*/  MOV R211, 0xffffffff ;  /* 0xffffffff00d37802 */ /* 0x000fc40000000f00 */
        /* <DEDUP_REMOVED lines=8> */
[----:B-1----:R-:W-:Y:S01]  /*6850*/  FADD.FTZ R217, R207, R218 ;  /* 0x000000dacfd97221 */ /* 0x002fe20000010000 */
[----:B------:R-:W-:Y:S01]  /*6860*/  HFMA2.MMA R218, -RZ, RZ, 0, 9.5367431640625e-07 ;  /* 0x00000010ffda7435 */ /* 0x000fe200000001ff */
[----:B0-----:R-:W-:Y:S02]  /*6870*/  MOV R210, 0x1f ;  /* 0x0000001f00d27802 */ /* 0x001fe40000000f00 */
[----:B------:R-:W-:-:S02]  /*6880*/  MOV R211, 0xffffffff ;  /* 0xffffffff00d37802 */ /* 0x000fc40000000f00 */
[----:B------:R-:W-:Y:S02]  /*6890*/  MOV R207, R217 ;  /* 0x000000d900cf7202 */ /* 0x000fe40000000f00 */
[----:B------:R-:W-:Y:S02]  /*68a0*/  MOV R208, 0x68c0 ;  /* 0x000068c000d07802 */ /* 0x000fe40000000f00 */
[----:B------:R-:W-:Y:S05]  /*68b0*/  CALL.REL.NOINC `($__internal_66_$__cuda_sm70_shflsync_bfly_p) ;  /* 0x0000001000007944 */ /* 0x000fea0003c00000 */
[----:B01----:R-:W-:Y:S05]  /*68c0*/  BRA `(.L_x_23645) ;  /* 0xffffe01000007947 */ /* 0x003fea000383ffff */
        .weak           $__internal_66_$__cuda_sm70_shflsync_bfly_p
        .type           $__internal_66_$__cuda_sm70_shflsync_bfly_p,@function
        .size           $__internal_66_$__cuda_sm70_shflsync_bfly_p,(.L_x_57106 - $__internal_66_$__cuda_sm70_shflsync_bfly_p)
$__internal_66_$__cuda_sm70_shflsync_bfly_p:
[----:B------:R-:W-:Y:S01]  /*68d0*/  HFMA2.MMA R209, -RZ, RZ, 0, 0 ;  /* 0x00000000ffd17435 */ /* 0x000fe200000001ff */
[----:B------:R-:W-:Y:S04]  /*68e0*/  WARPSYNC R211 ;  /* 0x000000d300007348 */ /* 0x000fe80003800000 */
[----:B------:R0:W1:Y:S01]  /*68f0*/  SHFL.BFLY PT, R218, R207, R218, R210 ;  /* 0x0c0000dacfda7389 */ /* 0x00006200000e00d2 */
[----:B------:R-:W-:Y:S05]  /*6900*/  RET.REL.NODEC R208 `(_ZN10layer_norm13ln_fwd_kernelINS_13Kernel_traitsIf13__nv_bfloat16fS2_fjLj2048ELj1ELj4ELj1ELj16ENS_18Kernel_traits_baseILj2048EfS2_fS2_fjLj128EEEEELb0ELb0ELb1ELb0EEEvNS_9FwdParamsE) ;  /* 0xffff96f0d0007950 */ /* 0x000fea0003c3ffff */
.L_x_23646:
        /* <DEDUP_REMOVED lines=15> */
.L_x_57106:


//--------------------- .text._ZN10layer_norm13ln_fwd_kernelINS_13Kernel_traitsIf13__nv_bfloat16fS2_fjLj2048ELj1ELj4ELj1ELj16ENS_18Kernel_traits_baseILj2048EfS2_fS2_fjLj128EEEEELb0ELb0ELb1ELb1EEEvNS_9FwdParamsE --------------------------
	.section	.text._ZN10layer_norm13ln_fwd_kernelINS_13Kernel_traitsIf13__nv_bfloat16fS2_fjLj2048ELj1ELj4ELj1ELj16ENS_18Kernel_traits_baseILj2048EfS2_fS2_fjLj128EEEEELb0ELb0ELb1ELb1EEEvNS_9FwdParamsE,"ax",@progbits
	.sectioninfo	@"SHI_REGISTERS=254"
	.align	128
        .global         _ZN10layer_norm13ln_fwd_kernelINS_13Kernel_traitsIf13__nv_bfloat16fS2_fjLj2048ELj1ELj4ELj1ELj16ENS_18Kernel_traits_baseILj2048EfS2_fS2_fjLj128EEEEELb0ELb0ELb1ELb1EEEvNS_9FwdParamsE
        .type           _ZN10layer_norm13ln_fwd_kernelINS_13Kernel_traitsIf13__nv_bfloat16fS2_fjLj2048ELj1ELj4ELj1ELj16ENS_18Kernel_traits_baseILj2048EfS2_fS2_fjLj128EEEEELb0ELb0ELb1ELb1EEEvNS_9FwdParamsE,@function
        .size           _ZN10layer_norm13ln_fwd_kernelINS_13Kernel_traitsIf13__nv_bfloat16fS2_fjLj2048ELj1ELj4ELj1ELj16ENS_18Kernel_traits_baseILj2048EfS2_fS2_fjLj128EEEEELb0ELb0ELb1ELb1EEEvNS_9FwdParamsE,(.L_x_57107 - _ZN10layer_norm13ln_fwd_kernelINS_13Kernel_traitsIf13__nv_bfloat16fS2_fjLj2048ELj1ELj4ELj1ELj16ENS_18Kernel_traits_baseILj2048EfS2_fS2_fjLj128EEEEELb0ELb0ELb1ELb1EEEvNS_9FwdParamsE)
        .other          _ZN10layer_norm13ln_fwd_kernelINS_13Kernel_traitsIf13__nv_bfloat16fS2_fjLj2048ELj1ELj4ELj1ELj16ENS_18Kernel_traits_baseILj2048EfS2_fS2_fjLj128EEEEELb0ELb0ELb1ELb1EEEvNS_9FwdParamsE,@"STO_CUDA_ENTRY STV_DEFAULT"
_ZN10layer_norm13ln_fwd_kernelINS_13Kernel_traitsIf13__nv_bfloat16fS2_fjLj2048ELj1ELj4ELj1ELj16ENS_18Kernel_traits_baseILj2048EfS2_fS2_fjLj128EEEEELb0ELb0ELb1ELb1EEEvNS_9FwdParamsE:
.text._ZN10layer_norm13ln_fwd_kernelINS_13Kernel_traitsIf13__nv_bfloat16fS2_fjLj2048ELj1ELj4ELj1ELj16ENS_18Kernel_traits_baseILj2048EfS2_fS2_fjLj128EEEEELb0ELb0ELb1ELb1EEEvNS_9FwdParamsE:
        /* <DEDUP_REMOVED lines=82> */
.L_x_23780:
[----:B------:R-:W-:-:S10]  /*0520*/  HFMA2.MMA R149, -RZ, RZ, 0, 2.384185791015625e-07 ;  /* 0x00000004ff957435 */ /* 0x000fd400000001ff */
[----:B0-----:R-:W-:-:S05]  /*0530*/  IMAD.WIDE R2, R0, R149, c[0x0][0x1d0] ;  /* 0x0000740000027625 */ /* 0x001fca00078e0295 */
[----:B------:R0:W2:Y:S01]  /*0540*/  LDG.E R150, [R2.64] ;  /* 0x0000000402967981 */ /* 0x0000a2000c1e1900 */
[----:B------:R-:W-:Y:S01]  /*0550*/  ISETP.NE.U32.AND P0, PT, RZ, c[0x0][0x180], PT ;  /* 0x00006000ff007a0c */ /* 0x000fe20003f05070 */
[----:B------:R-:W-:Y:S02]  /*0560*/  IMAD R144, R0, c[0x0][0x168], RZ ;  /* 0x00005a0000907a24 */ /* 0x000fe400078e02ff */
[----:B------:R-:W1:Y:S01]  /*0570*/  S2R R208, SR_TID.X ;  /* 0x0000000000d07919 */ /* 0x000e620000002100 */
[----:B------:R-:W-:Y:S02]  /*0580*/  ISETP.NE.AND.EX P0, PT, RZ, c[0x0][0x184], PT, P0 ;  /* 0x00006100ff007a0c */ /* 0x000fe40003f05300 */
[----:B------:R-:W-:-:S04]  /*0590*/  SHF.R.S32.HI R145, RZ, 0x1f, R144 ;  /* 0x0000001fff917819 */ /* 0x000fc80000011490 */
[----:B------:R-:W-:Y:S01]  /*05a0*/  LEA.HI R145, R145, R144, RZ, 0x3 ;  /* 0x0000009091917211 */ /* 0x000fe200078f18ff */
[----:B0-----:R-:W-:-:S06]  /*05b0*/  IMAD.WIDE R2, R0, R149, c[0x0][0x1d8] ;  /* 0x0000760000027625 */ /* 0x001fcc00078e0295 */
[----:B------:R-:W-:Y:S01]  /*05c0*/  @P0 MOV R146, 0x20 ;  /* 0x0000002000920802 */ /* 0x000fe20000000f00 */
[----:B-----5:R0:W5:Y:S01]  /*05d0*/  LDG.E R3, [R2.64] ;  /* 0x0000000402037981 */ /* 0x020162000c1e1900 */
[----:B-1----:R-:W-:-:S04]  /*05e0*/  LOP3.LUT R144, R208, 0x1f, RZ, 0xc0, !PT ;  /* 0x0000001fd0907812 */ /* 0x002fc800078ec0ff */
[----:B------:R-:W-:-:S05]  /*05f0*/  LEA.HI.SX32 R145, R145, R144, 0x1d ;  /* 0x0000009091917211 */ /* 0x000fca00078feaff */
[----:B------:R-:W-:-:S05]  /*0600*/  @P0 IMAD.WIDE.U32 R146, R145, R146, c[0x0][0x180] ;  /* 0x0000600091920625 */ /* 0x000fca00078e0092 */
[----:B------:R1:W3:Y:S04]  /*0610*/  @P0 LDG.E.128 R132, [R146.64] ;  /* 0x0000000492840981 */ /* 0x0002e8000c1e1d00 */
[----:B------:R1:W4:Y:S01]  /*0620*/  @P0 LDG.E.128 R136, [R146.64+0x10] ;  /* 0x0000100492880981 */ /* 0x000322000c1e1d00 */
[----:B--2---:R-:W-:-:S13]  /*0630*/  ISETP.GE.AND P5, PT, R150, 0x1, PT ;  /* 0x000000019600780c */ /* 0x004fda0003fa6270 */
[----:B------:R-:W-:-:S05]  /*0640*/  @P5 IADD3 R148, R150, -0x1, RZ ;  /* 0xffffffff96945810 */ /* 0x000fca0007ffe0ff */
[----:B------:R-:W-:-:S05]  /*0650*/  @P5 IMAD R148, R148, c[0x0][0x168], RZ ;  /* 0x00005a0094945a24 */ /* 0x000fca00078e02ff */
[----:B------:R-:W-:-:S04]  /*0660*/  @P5 SHF.R.S32.HI R149, RZ, 0x1f, R148 ;  /* 0x0000001fff955819 */ /* 0x000fc80000011494 */
[----:B------:R-:W-:Y:S01]  /*0670*/  @P5 LEA.HI R149, R149, R148, RZ, 0x3 ;  /* 0x0000009495955211 */ /* 0x000fe200078f18ff */
[----:B------:R-:W-:Y:S01]  /*0680*/  HFMA2.MMA R148, -RZ, RZ, 0, 0 ;  /* 0x00000000ff947435 */ /* 0x000fe200000001ff */
[----:B-1----:R-:W-:-:S05]  /*0690*/  @P5 MOV R147, 0x10 ;  /* 0x0000001000935802 */ /* 0x002fca0000000f00 */
[----:B------:R-:W-:-:S05]  /*06a0*/  @P5 LEA.HI.SX32 R148, R149, R144, 0x1d ;  /* 0x0000009095945211 */ /* 0x000fca00078feaff */
[----:B------:R-:W-:-:S05]  /*06b0*/  @P5 IMAD.WIDE.U32 R146, R148, R147, c[0x0][0x170] ;  /* 0x00005c0094925625 */ /* 0x000fca00078e0093 */
[----:B------:R1:W5:Y:S01]  /*06c0*/  @P5 LDG.E.128 R140, [R146.64] ;  /* 0x00000004928c5981 */ /* 0x000362000c1e1d00 */
[----:B------:R-:W-:Y:S01]  /*06d0*/  ISETP.GT.AND P6, PT, R150, RZ, PT ;  /* 0x000000ff9600720c */ /* 0x000fe20003fc4270 */
[----:B0-----:R-:W-:-:S12]  /*06e0*/  HFMA2.MMA R2, -RZ, RZ, 0, 1.9073486328125e-06 ;  /* 0x00000020ff027435 */ /* 0x001fd800000001ff */
        /* <DEDUP_REMOVED lines=16> */
[----:B------:R-:W-:Y:S01]  /*07f0*/  IADD3 R149, R145, 0x20, RZ ;  /* 0x0000002091957810 */ /* 0x000fe20007ffe0ff */
[----:B------:R-:W-:Y:S01]  /*0800*/  BSSY B0, `(.L_x_23647) ;  /* 0x000000f000007945 */ /* 0x000fe20003800000 */
[----:B------:R-:W-:-:S02]  /*0810*/  @!P6 ISETP.NE.AND.EX P2, PT, RZ, c[0x0][0x184], PT, P2 ;  /* 0x00006100ff00ea0c */ /* 0x000fc40003f45320 */
[----:B------:R-:W-:Y:S02]  /*0820*/  @!P6 ISETP.NE.AND.EX P4, PT, RZ, c[0x0][0x184], PT, P4 ;  /* 0x00006100ff00ea0c */ /* 0x000fe40003f85340 */
[----:B------:R-:W-:Y:S02]  /*0830*/  @!P6 ISETP.NE.AND.EX P3, PT, RZ, c[0x0][0x184], PT, P3 ;  /* 0x00006100ff00ea0c */ /* 0x000fe40003f65330 */
[----:B------:R-:W-:Y:S01]  /*0840*/  @!P6 ISETP.NE.AND.EX P1, PT, RZ, c[0x0][0x184], PT, P1 ;  /* 0x00006100ff00ea0c */ /* 0x000fe20003f25310 */
[-C--:B------:R-:W-:Y:S01]  /*0850*/  IMAD.WIDE.U32 R150, R145, R2.reuse, c[0x0][0x188] ;  /* 0x0000620091967625 */ /* 0x080fe200078e0002 */
[----:B------:R-:W-:Y:S02]  /*0860*/  @!P6 FSEL R201, R137, RZ, P2 ;  /* 0x000000ff89c9e208 */ /* 0x000fe40001000000 */
[----:B------:R-:W-:Y:S01]  /*0870*/  @!P6 FSEL R202, R138, RZ, P4 ;  /* 0x000000ff8acae208 */ /* 0x000fe20002000000 */
[----:B------:R-:W-:Y:S01]  /*0880*/  @P0 IMAD.WIDE.U32 R152, R149, R2, c[0x0][0x180] ;  /* 0x0000600095980625 */ /* 0x000fe200078e0002 */
[----:B------:R-:W-:-:S02]  /*0890*/  @!P6 FSEL R203, R139, RZ, P3 ;  /* 0x000000ff8bcbe208 */ /* 0x000fc40001800000 */
[----:B------:R-:W-:Y:S01]  /*08a0*/  @!P6 FSEL R204, R132, RZ, P1 ;  /* 0x000000ff84cce208 */ /* 0x000fe20000800000 */
[----:B------:R-:W-:Y:S05]  /*08b0*/  @!P6 BRA `(.L_x_23648) ;  /* 0x000000300000e947 */ /* 0x000fea0003800000 */
[----:B-1---5:R-:W-:-:S05]  /*08c0*/  PRMT R204, RZ, 0x5410, R140 ;  /* 0x00005410ffcc7816 */ /* 0x022fca000000008c */
[----:B------:R-:W-:-:S04]  /*08d0*/  FMUL.FTZ R204, R204, c[0x0][0x1ec] ;  /* 0x00007b00cccc7a20 */ /* 0x000fc80000410000 */
[----:B------:R-:W-:Y:S02]  /*08e0*/  @P0 FADD.FTZ R204, R132, R204 ;  /* 0x000000cc84cc0221 */ /* 0x000fe40000010000 */
.L_x_23648:
[----:B-1----:R-:W-:Y:S05]  /*08f0*/  BSYNC B0 ;  /* 0x0000000000007941 */ /* 0x002fea0003800000 */
.L_x_23647:
[----:B------:R-:W-:Y:S01]  /*0900*/  BSSY B0, `(.L_x_23649) ;  /* 0x0000005000007945 */ /* 0x000fe20003800000 */
[----:B------:R-:W-:Y:S05]  /*0910*/  @!P6 BRA `(.L_x_23650) ;  /* 0x000000300000e947 */ /* 0x000fea0003800000 */
[----:B-----5:R-:W-:-:S05]  /*0920*/  PRMT R205, RZ, 0x7610, R140 ;  /* 0x00007610ffcd7816 */ /* 0x020fca000000008c */
[----:B------:R-:W-:-:S04]  /*0930*/  FMUL.FTZ R205, R205, c[0x0][0x1ec] ;  /* 0x00007b00cdcd7a20 */ /* 0x000fc80000410000 */
[----:B------:R-:W-:Y:S02]  /*0940*/  @P0 FADD.FTZ R205, R133, R205 ;  /* 0x000000cd85cd0221 */ /* 0x000fe40000010000 */
.L_x_23650:
[----:B------:R-:W-:Y:S05]  /*0950*/  BSYNC B0 ;  /* 0x0000000000007941 */ /* 0x000fea0003800000 */
.L_x_23649:
[----:B------:R-:W-:Y:S01]  /*0960*/  BSSY B0, `(.L_x_23651) ;  /* 0x0000005000007945 */ /* 0x000fe20003800000 */
[----:B------:R-:W-:Y:S05]  /*0970*/  @!P6 BRA `(.L_x_23652) ;  /* 0x000000300000e947 */ /* 0x000fea0003800000 */
[----:B-----5:R-:W-:-:S05]  /*0980*/  PRMT R206, RZ, 0x5410, R141 ;  /* 0x00005410ffce7816 */ /* 0x020fca000000008d */
[----:B------:R-:W-:-:S04]  /*0990*/  FMUL.FTZ R206, R206, c[0x0][0x1ec] ;  /* 0x00007b00cece7a20 */ /* 0x000fc80000410000 */
[----:B------:R-:W-:Y:S02]  /*09a0*/  @P0 FADD.FTZ R206, R134, R206 ;  /* 0x000000ce86ce0221 */ /* 0x000fe40000010000 */
.L_x_23652:
[----:B------:R-:W-:Y:S05]  /*09b0*/  BSYNC B0 ;  /* 0x0000000000007941 */ /* 0x000fea0003800000 */
.L_x_23651:
[----:B------:R-:W-:Y:S01]  /*09c0*/  BSSY B0, `(.L_x_23653) ;  /* 0x0000005000007945 */ /* 0x000fe20003800000 */
[----:B------:R-:W-:Y:S05]  /*09d0*/  @!P6 BRA `(.L_x_23654) ;  /* 0x000000300000e947 */ /* 0x000fea0003800000 */
[----:B-----5:R-:W-:-:S05]  /*09e0*/  PRMT R207, RZ, 0x7610, R141 ;  /* 0x00007610ffcf7816 */ /* 0x020fca000000008d */
[----:B------:R-:W-:-:S04]  /*09f0*/  FMUL.FTZ R207, R207, c[0x0][0x1ec] ;  /* 0x00007b00cfcf7a20 */ /* 0x000fc80000410000 */
[----:B------:R-:W-:Y:S02]  /*0a00*/  @P0 FADD.FTZ R207, R135, R207 ;  /* 0x000000cf87cf0221 */ /* 0x000fe40000010000 */
.L_x_23654:
[----:B------:R-:W-:Y:S05]  /*0a10*/  BSYNC B0 ;  /* 0x0000000000007941 */ /* 0x000fea0003800000 */
.L_x_23653:
[----:B------:R-:W-:Y:S01]  /*0a20*/  BSSY B0, `(.L_x_23655) ;  /* 0x0000005000007945 */ /* 0x000fe20003800000 */
[----:B------:R-:W-:Y:S05]  /*0a30*/  @!P6 BRA `(.L_x_23656) ;  /* 0x000000300000e947 */ /* 0x000fea0003800000 */
[----:B-----5:R-:W-:-:S05]  /*0a40*/  PRMT R200, RZ, 0x5410, R142 ;  /* 0x00005410ffc87816 */ /* 0x020fca000000008e */
[----:B------:R-:W-:-:S04]  /*0a50*/  FMUL.FTZ R200, R200, c[0x0][0x1ec] ;  /* 0x00007b00c8c87a20 */ /* 0x000fc80000410000 */
[----:B------:R-:W-:Y:S02]  /*0a60*/  @P0 FADD.FTZ R200, R136, R200 ;  /* 0x000000c888c80221 */ /* 0x000fe40000010000 */
.L_x_23656:
[----:B------:R-:W-:Y:S05]  /*0a70*/  BSYNC B0 ;  /* 0x0000000000007941 */ /* 0x000fea0003800000 */
.L_x_23655:
[----:B------:R-:W-:Y:S01]  /*0a80*/  BSSY B0, `(.L_x_23657) ;  /* 0x0000005000007945 */ /* 0x000fe20003800000 */
[----:B------:R-:W-:Y:S05]  /*0a90*/  @!P6 BRA `(.L_x_23658) ;  /* 0x000000300000e947 */ /* 0x000fea0003800000 */
[----:B-----5:R-:W-:-:S05]  /*0aa0*/  PRMT R201, RZ, 0x7610, R142 ;  /* 0x00007610ffc97816 */ /* 0x020fca000000008e */
[----:B------:R-:W-:-:S04]  /*0ab0*/  FMUL.FTZ R201, R201, c[0x0][0x1ec] ;  /* 0x00007b00c9c97a20 */ /* 0x000fc80000410000 */
[----:B------:R-:W-:Y:S02]  /*0ac0*/  @P0 FADD.FTZ R201, R137, R201 ;  /* 0x000000c989c90221 */ /* 0x000fe40000010000 */
.L_x_23658:
[----:B------:R-:W-:Y:S05]  /*0ad0*/  BSYNC B0 ;  /* 0x0000000000007941 */ /* 0x000fea0003800000 */
.L_x_23657:
[----:B------:R-:W-:Y:S01]  /*0ae0*/  BSSY B0, `(.L_x_23659) ;  /* 0x0000005000007945 */ /* 0x000fe20003800000 */
[----:B------:R-:W-:Y:S05]  /*0af0*/  @!P6 BRA `(.L_x_23660) ;  /* 0x000000300000e947 */ /* 0x000fea0003800000 */
[----:B-----5:R-:W-:-:S05]  /*0b00*/  PRMT R202, RZ, 0x5410, R143 ;  /* 0x00005410ffca7816 */ /* 0x020fca000000008f */
[----:B------:R-:W-:-:S04]  /*0b10*/  FMUL.FTZ R202, R202, c[0x0][0x1ec] ;  /* 0x00007b00caca7a20 */ /* 0x000fc80000410000 */
[----:B------:R-:W-:Y:S02]  /*0b20*/  @P0 FADD.FTZ R202, R138, R202 ;  /* 0x000000ca8aca0221 */ /* 0x000fe40000010000 */
.L_x_23660:
[----:B------:R-:W-:Y:S05]  /*0b30*/  BSYNC B0 ;  /* 0x0000000000007941 */ /* 0x000fea0003800000 */
.L_x_23659:
[----:B------:R-:W-:Y:S01]  /*0b40*/  BSSY B0, `(.L_x_23661) ;  /* 0x0000005000007945 */ /* 0x000fe20003800000 */
[----:B------:R-:W-:Y:S05]  /*0b50*/  @!P6 BRA `(.L_x_23662) ;  /* 0x000000300000e947 */ /* 0x000fea0003800000 */
[----:B-----5:R-:W-:-:S05]  /*0b60*/  PRMT R203, RZ, 0x7610, R143 ;  /* 0x00007610ffcb7816 */ /* 0x020fca000000008f */
[----:B------:R-:W-:-:S04]  /*0b70*/  FMUL.FTZ R203, R203, c[0x0][0x1ec] ;  /* 0x00007b00cbcb7a20 */ /* 0x000fc80000410000 */
[----:B------:R-:W-:Y:S02]  /*0b80*/  @P0 FADD.FTZ R203, R139, R203 ;  /* 0x000000cb8bcb0221 */ /* 0x000fe40000010000 */
.L_x_23662:
[----:B------:R-:W-:Y:S05]  /*0b90*/  BSYNC B0 ;  /* 0x0000000000007941 */ /* 0x000fea0003800000 */
.L_x_23661:
[----:B------:R0:W-:Y:S04]  /*0ba0*/  STG.E.128 [R150.64], R204 ;  /* 0x000000cc96007986 */ /* 0x0001e8000c101d04 */
[----:B------:R0:W-:Y:S04]  /*0bb0*/  STG.E.128 [R150.64+0x10], R200 ;  /* 0x000010c896007986 */ /* 0x0001e8000c101d04 */
[----:B------:R1:W2:Y:S04]  /*0bc0*/  @P0 LDG.E.128 R132, [R152.64] ;  /* 0x0000000498840981 */ /* 0x0002a8000c1e1d00 */
[----:B------:R1:W3:Y:S01]  /*0bd0*/  @P0 LDG.E.128 R136, [R152.64+0x10] ;  /* 0x0000100498880981 */ /* 0x0002e2000c1e1d00 */
        /* <DEDUP_REMOVED lines=13> */
[-C--:B-1----:R-:W-:Y:S01]  /*0cb0*/  @P0 IMAD.WIDE.U32 R152, R155, R2.reuse, c[0x0][0x180] ;  /* 0x000060009b980625 */ /* 0x082fe200078e0002 */
[----:B-----5:R1:W5:Y:S03]  /*0cc0*/  @P5 LDG.E.128 R140, [R146.64] ;  /* 0x00000004928c5981 */ /* 0x020366000c1e1d00 */
[----:B-1----:R-:W-:Y:S01]  /*0cd0*/  IMAD.WIDE.U32 R146, R149, R2, c[0x0][0x188] ;  /* 0x0000620095927625 */ /* 0x002fe200078e0002 */
        /* <DEDUP_REMOVED lines=17> */
[----:B0----5:R-:W-:-:S05]  /*0df0*/  PRMT R196, RZ, 0x5410, R140 ;  /* 0x00005410ffc47816 */ /* 0x021fca000000008c */
[----:B------:R-:W-:-:S04]  /*0e00*/  FMUL.FTZ R196, R196, c[0x0][0x1ec] ;  /* 0x00007b00c4c47a20 */ /* 0x000fc80000410000 */
[----:B------:R-:W-:Y:S02]  /*0e10*/  @P0 FADD.FTZ R196, R132, R196 ;  /* 0x000000c484c40221 */ /* 0x000fe40000010000 */
.L_x_23664:
[----:B0-----:R-:W-:Y:S05]  /*0e20*/  BSYNC B0 ;  /* 0x0000000000007941 */ /* 0x001fea0003800000 */
.L_x_23663:
[----:B------:R-:W-:Y:S01]  /*0e30*/  BSSY B0, `(.L_x_23665) ;  /* 0x0000005000007945 */ /* 0x000fe20003800000 */
[----:B------:R-:W-:Y:S05]  /*0e40*/  @!P6 BRA `(.L_x_23666) ;  /* 0x000000300000e947 */ /* 0x000fea0003800000 */
[----:B-----5:R-:W-:-:S05]  /*0e50*/  PRMT R197, RZ, 0x7610, R140 ;  /* 0x00007610ffc57816 */ /* 0x020fca000000008c */
[----:B------:R-:W-:-:S04]  /*0e60*/  FMUL.FTZ R197, R197, c[0x0][0x1ec] ;  /* 0x00007b00c5c57a20 */ /* 0x000fc80000410000 */
[----:B------:R-:W-:Y:S02]  /*0e70*/  @P0 FADD.FTZ R197, R133, R197 ;  /* 0x000000c585c50221 */ /* 0x000fe40000010000 */
.L_x_23666:
[----:B------:R-:W-:Y:S05]  /*0e80*/  BSYNC B0 ;  /* 0x0000000000007941 */ /* 0x000fea0003800000 */
.L_x_23665:
[----:B------:R-:W-:Y:S01]  /*0e90*/  BSSY B0, `(.L_x_23667) ;  /* 0x0000005000007945 */ /* 0x000fe20003800000 */
[----:B------:R-:W-:Y:S05]  /*0ea0*/  @!P6 BRA `(.L_x_23668) ;  /* 0x000000300000e947 */ /* 0x000fea0003800000 */
[----:B-----5:R-:W-:-:S05]  /*0eb0*/  PRMT R198, RZ, 0x5410, R141 ;  /* 0x00005410ffc67816 */ /* 0x020fca000000008d */
[----:B------:R-:W-:-:S04]  /*0ec0*/  FMUL.FTZ R198, R198, c[0x0][0x1ec] ;  /* 0x00007b00c6c67a20 */ /* 0x000fc80000410000 */
[----:B------:R-:W-:Y:S02]  /*0ed0*/  @P0 FADD.FTZ R198, R134, R198 ;  /* 0x000000c686c60221 */ /* 0x000fe40000010000 */
.L_x_23668:
[----:B------:R-:W-:Y:S05]  /*0ee0*/  BSYNC B0 ;  /* 0x0000000000007941 */ /* 0x000fea0003800000 */
.L_x_23667:
[----:B------:R-:W-:Y:S01]  /*0ef0*/  BSSY B0, `(.L_x_23669) ;  /* 0x0000005000007945 */ /* 0x000fe20003800000 */
[----:B------:R-:W-:Y:S05]  /*0f00*/  @!P6 BRA `(.L_x_23670) ;  /* 0x000000300000e947 */ /* 0x000fea0003800000 */
[----:B-----5:R-:W-:-:S05]  /*0f10*/  PRMT R199, RZ, 0x7610, R141 ;  /* 0x00007610ffc77816 */ /* 0x020fca000000008d */
[----:B------:R-:W-:-:S04]  /*0f20*/  FMUL.FTZ R199, R199, c[0x0][0x1ec] ;  /* 0x00007b00c7c77a20 */ /* 0x000fc80000410000 */
[----:B------:R-:W-:Y:S02]  /*0f30*/  @P0 FADD.FTZ R199, R135, R199 ;  /* 0x000000c787c70221 */ /* 0x000fe40000010000 */
.L_x_23670:
[----:B------:R-:W-:Y:S05]  /*0f40*/  BSYNC B0 ;  /* 0x0000000000007941 */ /* 0x000fea0003800000 */
.L_x_23669:
[----:B------:R-:W-:Y:S01]  /*0f50*/  BSSY B0, `(.L_x_23671) ;  /* 0x0000005000007945 */ /* 0x000fe20003800000 */
[----:B------:R-:W-:Y:S05]  /*0f60*/  @!P6 BRA `(.L_x_23672) ;  /* 0x000000300000e947 */ /* 0x000fea0003800000 */
[----:B-----5:R-:W-:-:S05]  /*0f70*/  PRMT R188, RZ, 0x5410, R142 ;  /* 0x00005410ffbc7816 */ /* 0x020fca000000008e */
[----:B------:R-:W-:-:S04]  /*0f80*/  FMUL.FTZ R188, R188, c[0x0][0x1ec] ;  /* 0x00007b00bcbc7a20 */ /* 0x000fc80000410000 */
[----:B------:R-:W-:Y:S02]  /*0f90*/  @P0 FADD.FTZ R188, R136, R188 ;  /* 0x000000bc88bc0221 */ /* 0x000fe40000010000 */
.L_x_23672:
[----:B------:R-:W-:Y:S05]  /*0fa0*/  BSYNC B0 ;  /* 0x0000000000007941 */ /* 0x000fea0003800000 */
.L_x_23671:
[----:B------:R-:W-:Y:S01]  /*0fb0*/  BSSY B0, `(.L_x_23673) ;  /* 0x0000005000007945 */ /* 0x000fe20003800000 */
[----:B------:R-:W-:Y:S05]  /*0fc0*/  @!P6 BRA `(.L_x_23674) ;  /* 0x000000300000e947 */ /* 0x000fea0003800000 */
[----:B-----5:R-:W-:-:S05]  /*0fd0*/  PRMT R189, RZ, 0x7610, R142 ;  /* 0x00007610ffbd7816 */ /* 0x020fca000000008e */
[----:B------:R-:W-:-:S04]  /*0fe0*/  FMUL.FTZ R189, R189, c[0x0][0x1ec] ;  /* 0x00007b00bdbd7a20 */ /* 0x000fc80000410000 */
[----:B------:R-:W-:Y:S02]  /*0ff0*/  @P0 FADD.FTZ R189, R137, R189 ;  /* 0x000000bd89bd0221 */ /* 0x000fe40000010000 */
.L_x_23674:
[----:B------:R-:W-:Y:S05]  /*1000*/  BSYNC B0 ;  /* 0x0000000000007941 */ /* 0x000fea0003800000 */
.L_x_23673:
[----:B------:R-:W-:Y:S01]  /*1010*/  BSSY B0, `(.L_x_23675) ;  /* 0x0000005000007945 */ /* 0x000fe20003800000 */
[----:B------:R-:W-:Y:S05]  /*1020*/  @!P6 BRA `(.L_x_23676) ;  /* 0x000000300000e947 */ /* 0x000fea0003800000 */
[----:B-----5:R-:W-:-:S05]  /*1030*/  PRMT R190, RZ, 0x5410, R143 ;  /* 0x00005410ffbe7816 */ /* 0x020fca000000008f */
[----:B------:R-:W-:-:S04]  /*1040*/  FMUL.FTZ R190, R190, c[0x0][0x1ec] ;  /* 0x00007b00bebe7a20 */ /* 0x000fc80000410000 */
[----:B------:R-:W-:Y:S02]  /*1050*/  @P0 FADD.FTZ R190, R138, R190 ;  /* 0x000000be8abe0221 */ /* 0x000fe40000010000 */
.L_x_23676:
[----:B------:R-:W-:Y:S05]  /*1060*/  BSYNC B0 ;  /* 0x0000000000007941 */ /* 0x000fea0003800000 */
.L_x_23675:
[----:B------:R-:W-:Y:S01]  /*1070*/  BSSY B0, `(.L_x_23677) ;  /* 0x0000005000007945 */ /* 0x000fe20003800000 */
[----:B------:R-:W-:Y:S05]  /*1080*/  @!P6 BRA `(.L_x_23678) ;  /* 0x000000300000e947 */ /* 0x000fea0003800000 */
[----:B-----5:R-:W-:-:S05]  /*1090*/  PRMT R191, RZ, 0x7610, R143 ;  /* 0x00007610ffbf7816 */ /* 0x020fca000000008f */
[----:B------:R-:W-:-:S04]  /*10a0*/  FMUL.FTZ R191, R191, c[0x0][0x1ec] ;  /* 0x00007b00bfbf7a20 */ /* 0x000fc80000410000 */
[----:B------:R-:W-:Y:S02]  /*10b0*/  @P0 FADD.FTZ R191, R139, R191 ;  /* 0x000000bf8bbf0221 */ /* 0x000fe40000010000 */
.L_x_23678:
[----:B------:R-:W-:Y:S05]  /*10c0*/  BSYNC B0 ;  /* 0x0000000000007941 */ /* 0x000fea0003800000 */
.L_x_23677:
        /* <DEDUP_REMOVED lines=40> */
.L_x_23680:
[----:B----4-:R-:W-:Y:S05]  /*1350*/  BSYNC B0 ;  /* 0x0000000000007941 */ /* 0x010fea0003800000 */
.L_x_23679:
[----:B------:R-:W-:Y:S01]  /*1360*/  BSSY B0, `(.L_x_23681) ;  /* 0x0000005000007945 */ /* 0x000fe20003800000 */
[----:B------:R-:W-:Y:S05]  /*1370*/  @!P6 BRA `(.L_x_23682) ;  /* 0x000000300000e947 */ /* 0x000fea0003800000 */
[----:B-----5:R-:W-:-:S05]  /*1380*/  PRMT R193, RZ, 0x7610, R140 ;  /* 0x00007610ffc17816 */ /* 0x020fca000000008c */
[----:B------:R-:W-:-:S04]  /*1390*/  FMUL.FTZ R193, R193, c[0x0][0x1ec] ;  /* 0x00007b00c1c17a20 */ /* 0x000fc80000410000 */
[----:B------:R-:W-:Y:S02]  /*13a0*/  @P0 FADD.FTZ R193, R133, R193 ;  /* 0x000000c185c10221 */ /* 0x000fe40000010000 */
.L_x_23682:
[----:B------:R-:W-:Y:S05]  /*13b0*/  BSYNC B0 ;  /* 0x0000000000007941 */ /* 0x000fea0003800000 */
.L_x_23681:
[----:B------:R-:W-:Y:S01]  /*13c0*/  BSSY B0, `(.L_x_23683) ;  /* 0x0000005000007945 */ /* 0x000fe20003800000 */
[----:B------:R-:W-:Y:S05]  /*13d0*/  @!P6 BRA `(.L_x_23684) ;  /* 0x000000300000e947 */ /* 0x000fea0003800000 */
[----:B-----5:R-:W-:-:S05]  /*13e0*/  PRMT R194, RZ, 0x5410, R141 ;  /* 0x00005410ffc27816 */ /* 0x020fca000000008d */
[----:B------:R-:W-:-:S04]  /*13f0*/  FMUL.FTZ R194, R194, c[0x0][0x1ec] ;  /* 0x00007b00c2c27a20 */ /* 0x000fc80000410000 */
[----:B------:R-:W-:Y:S02]  /*1400*/  @P0 FADD.FTZ R194, R134, R194 ;  /* 0x000000c286c20221 */ /* 0x000fe40000010000 */
.L_x_23684:
[----:B------:R-:W-:Y:S05]  /*1410*/  BSYNC B0 ;  /* 0x0000000000007941 */ /* 0x000fea0003800000 */
.L_x_23683:
[----:B------:R-:W-:Y:S01]  /*1420*/  BSSY B0, `(.L_x_23685) ;  /* 0x0000005000007945 */ /* 0x000fe20003800000 */
[----:B------:R-:W-:Y:S05]  /*1430*/  @!P6 BRA `(.L_x_23686) ;  /* 0x000000300000e947 */ /* 0x000fea0003800000 */
[----:B-----5:R-:W-:-:S05]  /*1440*/  PRMT R195, RZ, 0x7610, R141 ;  /* 0x00007610ffc37816 */ /* 0x020fca000000008d */
[----:B------:R-:W-:-:S04]  /*1450*/  FMUL.FTZ R195, R195, c[0x0][0x1ec] ;  /* 0x00007b00c3c37a20 */ /* 0x000fc80000410000 */
[----:B------:R-:W-:Y:S02]  /*1460*/  @P0 FADD.FTZ R195, R135, R195 ;  /* 0x000000c387c30221 */ /* 0x000fe40000010000 */
.L_x_23686:
[----:B------:R-:W-:Y:S05]  /*1470*/  BSYNC B0 ;  /* 0x0000000000007941 */ /* 0x000fea0003800000 */
.L_x_23685:
[----:B------:R-:W-:Y:S01]  /*1480*/  BSSY B0, `(.L_x_23687) ;  /* 0x0000005000007945 */ /* 0x000fe20003800000 */
[----:B------:R-:W-:Y:S05]  /*1490*/  @!P6 BRA `(.L_x_23688) ;  /* 0x000000300000e947 */ /* 0x000fea0003800000 */
[----:B-----5:R-:W-:-:S05]  /*14a0*/  PRMT R180, RZ, 0x5410, R142 ;  /* 0x00005410ffb47816 */ /* 0x020fca000000008e */
[----:B------:R-:W-:-:S04]  /*14b0*/  FMUL.FTZ R180, R180, c[0x0][0x1ec] ;  /* 0x00007b00b4b47a20 */ /* 0x000fc80000410000 */
[----:B------:R-:W-:Y:S02]  /*14c0*/  @P0 FADD.FTZ R180, R136, R180 ;  /* 0x000000b488b40221 */ /* 0x000fe40000010000 */
.L_x_23688:
[----:B------:R-:W-:Y:S05]  /*14d0*/  BSYNC B0 ;  /* 0x0000000000007941 */ /* 0x000fea0003800000 */
.L_x_23687:
[----:B------:R-:W-:Y:S01]  /*14e0*/  BSSY B0, `(.L_x_23689) ;  /* 0x0000005000007945 */ /* 0x000fe20003800000 */
[----:B------:R-:W-:Y:S05]  /*14f0*/  @!P6 BRA `(.L_x_23690) ;  /* 0x000000300000e947 */ /* 0x000fea0003800000 */
[----:B-----5:R-:W-:-:S05]  /*1500*/  PRMT R181, RZ, 0x7610, R142 ;  /* 0x00007610ffb57816 */ /* 0x020fca000000008e */
[----:B------:R-:W-:-:S04]  /*1510*/  FMUL.FTZ R181, R181, c[0x0][0x1ec] ;  /* 0x00007b00b5b57a20 */ /* 0x000fc80000410000 */
[----:B------:R-:W-:Y:S02]  /*1520*/  @P0 FADD.FTZ R181, R137, R181 ;  /* 0x000000b589b50221 */ /* 0x000fe40000010000 */
.L_x_23690:
[----:B------:R-:W-:Y:S05]  /*1530*/  BSYNC B0 ;  /* 0x0000000000007941 */ /* 0x000fea0003800000 */
.L_x_23689:
[----:B------:R-:W-:Y:S01]  /*1540*/  BSSY B0, `(.L_x_23691) ;  /* 0x0000005000007945 */ /* 0x000fe20003800000 */
[----:B------:R-:W-:Y:S05]  /*1550*/  @!P6 BRA `(.L_x_23692) ;  /* 0x000000300000e947 */ /* 0x000fea0003800000 */
[----:B-----5:R-:W-:-:S05]  /*1560*/  PRMT R182, RZ, 0x5410, R143 ;  /* 0x00005410ffb67816 */ /* 0x020fca000000008f */
[----:B------:R-:W-:-:S04]  /*1570*/  FMUL.FTZ R182, R182, c[0x0][0x1ec] ;  /* 0x00007b00b6b67a20 */ /* 0x000fc80000410000 */
[----:B------:R-:W-:Y:S02]  /*1580*/  @P0 FADD.FTZ R182, R138, R182 ;  /* 0x000000b68ab60221 */ /* 0x000fe40000010000 */
.L_x_23692:
[----:B------:R-:W-:Y:S05]  /*1590*/  BSYNC B0 ;  /* 0x0000000000007941 */ /* 0x000fea0003800000 */
.L_x_23691:
[----:B------:R-:W-:Y:S01]  /*15a0*/  BSSY B0, `(.L_x_23693) ;  /* 0x0000005000007945 */ /* 0x000fe20003800000 */
[----:B------:R-:W-:Y:S05]  /*15b0*/  @!P6 BRA `(.L_x_23694) ;  /* 0x000000300000e947 */ /* 0x000fea0003800000 */
[----:B-----5:R-:W-:-:S05]  /*15c0*/  PRMT R183, RZ, 0x7610, R143 ;  /* 0x00007610ffb77816 */ /* 0x020fca000000008f */
[----:B------:R-:W-:-:S04]  /*15d0*/  FMUL.FTZ R183, R183, c[0x0][0x1ec] ;  /* 0x00007b00b7b77a20 */ /* 0x000fc80000410000 */
[----:B------:R-:W-:Y:S02]  /*15e0*/  @P0 FADD.FTZ R183, R139, R183 ;  /* 0x000000b78bb70221 */ /* 0x000fe40000010000 */
.L_x_23694:
[----:B------:R-:W-:Y:S05]  /*15f0*/  BSYNC B0 ;  /* 0x0000000000007941 */ /* 0x000fea0003800000 */
.L_x_23693:
        /* <DEDUP_REMOVED lines=40> */
.L_x_23696:
[----:B----4-:R-:W-:Y:S05]  /*1880*/  BSYNC B0 ;  /* 0x0000000000007941 */ /* 0x010fea0003800000 */
.L_x_23695:
[----:B------:R-:W-:Y:S01]  /*1890*/  BSSY B0, `(.L_x_23697) ;  /* 0x0000005000007945 */ /* 0x000fe20003800000 */
[----:B------:R-:W-:Y:S05]  /*18a0*/  @!P6 BRA `(.L_x_23698) ;  /* 0x000000300000e947 */ /* 0x000fea0003800000 */
[----:B-----5:R-:W-:-:S05]  /*18b0*/  PRMT R185, RZ, 0x7610, R140 ;  /* 0x00007610ffb97816 */ /* 0x020fca000000008c */
[----:B------:R-:W-:-:S04]  /*18c0*/  FMUL.FTZ R185, R185, c[0x0][0x1ec] ;  /* 0x00007b00b9b97a20 */ /* 0x000fc80000410000 */
[----:B------:R-:W-:Y:S02]  /*18d0*/  @P0 FADD.FTZ R185, R133, R185 ;  /* 0x000000b985b90221 */ /* 0x000fe40000010000 */
.L_x_23698:
[----:B------:R-:W-:Y:S05]  /*18e0*/  BSYNC B0 ;  /* 0x0000000000007941 */ /* 0x000fea0003800000 */
.L_x_23697:
[----:B------:R-:W-:Y:S01]  /*18f0*/  BSSY B0, `(.L_x_23699) ;  /* 0x0000005000007945 */ /* 0x000fe20003800000 */
[----:B------:R-:W-:Y:S05]  /*1900*/  @!P6 BRA `(.L_x_23700) ;  /* 0x000000300000e947 */ /* 0x000fea0003800000 */
[----:B-----5:R-:W-:-:S05]  /*1910*/  PRMT R186, RZ, 0x5410, R141 ;  /* 0x00005410ffba7816 */ /* 0x020fca000000008d */
[----:B------:R-:W-:-:S04]  /*1920*/  FMUL.FTZ R186, R186, c[0x0][0x1ec] ;  /* 0x00007b00baba7a20 */ /* 0x000fc80000410000 */
[----:B------:R-:W-:Y:S02]  /*1930*/  @P0 FADD.FTZ R186, R134, R186 ;  /* 0x000000ba86ba0221 */ /* 0x000fe40000010000 */
.L_x_23700:
[----:B------:R-:W-:Y:S05]  /*1940*/  BSYNC B0 ;  /* 0x0000000000007941 */ /* 0x000fea0003800000 */
.L_x_23699:
[----:B------:R-:W-:Y:S01]  /*1950*/  BSSY B0, `(.L_x_23701) ;  /* 0x0000005000007945 */ /* 0x000fe20003800000 */
[----:B------:R-:W-:Y:S05]  /*1960*/  @!P6 BRA `(.L_x_23702) ;  /* 0x000000300000e947 */ /* 0x000fea0003800000 */
[----:B-----5:R-:W-:-:S05]  /*1970*/  PRMT R187, RZ, 0x7610, R141 ;  /* 0x00007610ffbb7816 */ /* 0x020fca000000008d */
[----:B------:R-:W-:-:S04]  /*1980*/  FMUL.FTZ R187, R187, c[0x0][0x1ec] ;  /* 0x00007b00bbbb7a20 */ /* 0x000fc80000410000 */
[----:B------:R-:W-:Y:S02]  /*1990*/  @P0 FADD.FTZ R187, R135, R187 ;  /* 0x000000bb87bb0221 */ /* 0x000fe40000010000 */
.L_x_23702:
[----:B------:R-:W-:Y:S05]  /*19a0*/  BSYNC B0 ;  /* 0x0000000000007941 */ /* 0x000fea0003800000 */
.L_x_23701:
[----:B------:R-:W-:Y:S01]  /*19b0*/  BSSY B0, `(.L_x_23703) ;  /* 0x0000005000007945 */ /* 0x000fe20003800000 */
[----:B------:R-:W-:Y:S05]  /*19c0*/  @!P6 BRA `(.L_x_23704) ;  /* 0x000000300000e947 */ /* 0x000fea0003800000 */
[----:B-----5:R-:W-:-:S05]  /*19d0*/  PRMT R168, RZ, 0x5410, R142 ;  /* 0x00005410ffa87816 */ /* 0x020fca000000008e */
[----:B------:R-:W-:-:S04]  /*19e0*/  FMUL.FTZ R168, R168, c[0x0][0x1ec] ;  /* 0x00007b00a8a87a20 */ /* 0x000fc80000410000 */
[----:B------:R-:W-:Y:S02]  /*19f0*/  @P0 FADD.FTZ R168, R136, R168 ;  /* 0x000000a888a80221 */ /* 0x000fe40000010000 */
.L_x_23704:
[----:B------:R-:W-:Y:S05]  /*1a00*/  BSYNC B0 ;  /* 0x0000000000007941 */ /* 0x000fea0003800000 */
.L_x_23703:
[----:B------:R-:W-:Y:S01]  /*1a10*/  BSSY B0, `(.L_x_23705) ;  /* 0x0000005000007945 */ /* 0x000fe20003800000 */
[----:B------:R-:W-:Y:S05]  /*1a20*/  @!P6 BRA `(.L_x_23706) ;  /* 0x000000300000e947 */ /* 0x000fea0003800000 */
[----:B-----5:R-:W-:-:S05]  /*1a30*/  PRMT R169, RZ, 0x7610, R142 ;  /* 0x00007610ffa97816 */ /* 0x020fca000000008e */
[----:B------:R-:W-:-:S04]  /*1a40*/  FMUL.FTZ R169, R169, c[0x0][0x1ec] ;  /* 0x00007b00a9a97a20 */ /* 0x000fc80000410000 */
[----:B------:R-:W-:Y:S02]  /*1a50*/  @P0 FADD.FTZ R169, R137, R169 ;  /* 0x000000a989a90221 */ /* 0x000fe40000010000 */
.L_x_23706:
[----:B------:R-:W-:Y:S05]  /*1a60*/  BSYNC B0 ;  /* 0x0000000000007941 */ /* 0x000fea0003800000 */
.L_x_23705:
[----:B------:R-:W-:Y:S01]  /*1a70*/  BSSY B0, `(.L_x_23707) ;  /* 0x0000005000007945 */ /* 0x000fe20003800000 */
[----:B------:R-:W-:Y:S05]  /*1a80*/  @!P6 BRA `(.L_x_23708) ;  /* 0x000000300000e947 */ /* 0x000fea0003800000 */
[----:B-----5:R-:W-:-:S05]  /*1a90*/  PRMT R170, RZ, 0x5410, R143 ;  /* 0x00005410ffaa7816 */ /* 0x020fca000000008f */
[----:B------:R-:W-:-:S04]  /*1aa0*/  FMUL.FTZ R170, R170, c[0x0][0x1ec] ;  /* 0x00007b00aaaa7a20 */ /* 0x000fc80000410000 */
[----:B------:R-:W-:Y:S02]  /*1ab0*/  @P0 FADD.FTZ R170, R138, R170 ;  /* 0x000000aa8aaa0221 */ /* 0x000fe40000010000 */
.L_x_23708:
[----:B------:R-:W-:Y:S05]  /*1ac0*/  BSYNC B0 ;  /* 0x0000000000007941 */ /* 0x000fea0003800000 */
.L_x_23707:
[----:B------:R-:W-:Y:S01]  /*1ad0*/  BSSY B0, `(.L_x_23709) ;  /* 0x0000005000007945 */ /* 0x000fe20003800000 */
[----:B------:R-:W-:Y:S05]  /*1ae0*/  @!P6 BRA `(.L_x_23710) ;  /* 0x000000300000e947 */ /* 0x000fea0003800000 */
[----:B-----5:R-:W-:-:S05]  /*1af0*/  PRMT R171, RZ, 0x7610, R143 ;  /* 0x00007610ffab7816 */ /* 0x020fca000000008f */
[----:B------:R-:W-:-:S04]  /*1b00*/  FMUL.FTZ R171, R171, c[0x0][0x1ec] ;  /* 0x00007b00abab7a20 */ /* 0x000fc80000410000 */
[----:B------:R-:W-:Y:S02]  /*1b10*/  @P0 FADD.FTZ R171, R139, R171 ;  /* 0x000000ab8bab0221 */ /* 0x000fe40000010000 */
.L_x_23710:
[----:B------:R-:W-:Y:S05]  /*1b20*/  BSYNC B0 ;  /* 0x0000000000007941 */ /* 0x000fea0003800000 */
.L_x_23709:
        /* <DEDUP_REMOVED lines=40> */
.L_x_23712:
[----:B----4-:R-:W-:Y:S05]  /*1db0*/  BSYNC B0 ;  /* 0x0000000000007941 */ /* 0x010fea0003800000 */
.L_x_23711:
[----:B------:R-:W-:Y:S01]  /*1dc0*/  BSSY B0, `(.L_x_23713) ;  /* 0x0000005000007945 */ /* 0x000fe20003800000 */
[----:B------:R-:W-:Y:S05]  /*1dd0*/  @!P6 BRA `(.L_x_23714) ;  /* 0x000000300000e947 */ /* 0x000fea0003800000 */
[----:B-----5:R-:W-:-:S05]  /*1de0*/  PRMT R173, RZ, 0x7610, R140 ;  /* 0x00007610ffad7816 */ /* 0x020fca000000008c */
[----:B------:R-:W-:-:S04]  /*1df0*/  FMUL.FTZ R173, R173, c[0x0][0x1ec] ;  /* 0x00007b00adad7a20 */ /* 0x000fc80000410000 */
[----:B------:R-:W-:Y:S02]  /*1e00*/  @P0 FADD.FTZ R173, R133, R173 ;  /* 0x000000ad85ad0221 */ /* 0x000fe40000010000 */
.L_x_23714:
[----:B------:R-:W-:Y:S05]  /*1e10*/  BSYNC B0 ;  /* 0x0000000000007941 */ /* 0x000fea0003800000 */
.L_x_23713:
[----:B------:R-:W-:Y:S01]  /*1e20*/  BSSY B0, `(.L_x_23715) ;  /* 0x0000005000007945 */ /* 0x000fe20003800000 */
[----:B------:R-:W-:Y:S05]  /*1e30*/  @!P6 BRA `(.L_x_23716) ;  /* 0x000000300000e947 */ /* 0x000fea0003800000 */
[----:B-----5:R-:W-:-:S05]  /*1e40*/  PRMT R174, RZ, 0x5410, R141 ;  /* 0x00005410ffae7816 */ /* 0x020fca000000008d */
[----:B------:R-:W-:-:S04]  /*1e50*/  FMUL.FTZ R174, R174, c[0x0][0x1ec] ;  /* 0x00007b00aeae7a20 */ /* 0x000fc80000410000 */
[----:B------:R-:W-:Y:S02]  /*1e60*/  @P0 FADD.FTZ R174, R134, R174 ;  /* 0x000000ae86ae0221 */ /* 0x000fe40000010000 */
.L_x_23716:
[----:B------:R-:W-:Y:S05]  /*1e70*/  BSYNC B0 ;  /* 0x0000000000007941 */ /* 0x000fea0003800000 */
.L_x_23715:
[----:B------:R-:W-:Y:S01]  /*1e80*/  BSSY B0, `(.L_x_23717) ;  /* 0x0000005000007945 */ /* 0x000fe20003800000 */
[----:B------:R-:W-:Y:S05]  /*1e90*/  @!P6 BRA `(.L_x_23718) ;  /* 0x000000300000e947 */ /* 0x000fea0003800000 */
[----:B-----5:R-:W-:-:S05]  /*1ea0*/  PRMT R175, RZ, 0x7610, R141 ;  /* 0x00007610ffaf7816 */ /* 0x020fca000000008d */
[----:B------:R-:W-:-:S04]  /*1eb0*/  FMUL.FTZ R175, R175, c[0x0][0x1ec] ;  /* 0x00007b00afaf7a20 */ /* 0x000fc80000410000 */
[----:B------:R-:W-:Y:S02]  /*1ec0*/  @P0 FADD.FTZ R175, R135, R175 ;  /* 0x000000af87af0221 */ /* 0x000fe40000010000 */
.L_x_23718:
[----:B------:R-:W-:Y:S05]  /*1ed0*/  BSYNC B0 ;  /* 0x0000000000007941 */ /* 0x000fea0003800000 */
.L_x_23717:
[----:B------:R-:W-:Y:S01]  /*1ee0*/  BSSY B0, `(.L_x_23719) ;  /* 0x0000005000007945 */ /* 0x000fe20003800000 */
[----:B------:R-:W-:Y:S05]  /*1ef0*/  @!P6 BRA `(.L_x_23720) ;  /* 0x000000300000e947 */ /* 0x000fea0003800000 */
[----:B-----5:R-:W-:-:S05]  /*1f00*/  PRMT R160, RZ, 0x5410, R142 ;  /* 0x00005410ffa07816 */ /* 0x020fca000000008e */
[----:B------:R-:W-:-:S04]  /*1f10*/  FMUL.FTZ R160, R160, c[0x0][0x1ec] ;  /* 0x00007b00a0a07a20 */ /* 0x000fc80000410000 */
[----:B------:R-:W-:Y:S02]  /*1f20*/  @P0 FADD.FTZ R160, R136, R160 ;  /* 0x000000a088a00221 */ /* 0x000fe40000010000 */
.L_x_23720:
[----:B------:R-:W-:Y:S05]  /*1f30*/  BSYNC B0 ;  /* 0x0000000000007941 */ /* 0x000fea0003800000 */
.L_x_23719:
[----:B------:R-:W-:Y:S01]  /*1f40*/  BSSY B0, `(.L_x_23721) ;  /* 0x0000005000007945 */ /* 0x000fe20003800000 */
[----:B------:R-:W-:Y:S05]  /*1f50*/  @!P6 BRA `(.L_x_23722) ;  /* 0x000000300000e947 */ /* 0x000fea0003800000 */
[----:B-----5:R-:W-:-:S05]  /*1f60*/  PRMT R161, RZ, 0x7610, R142 ;  /* 0x00007610ffa17816 */ /* 0x020fca000000008e */
[----:B------:R-:W-:-:S04]  /*1f70*/  FMUL.FTZ R161, R161, c[0x0][0x1ec] ;  /* 0x00007b00a1a17a20 */ /* 0x000fc80000410000 */
[----:B------:R-:W-:Y:S02]  /*1f80*/  @P0 FADD.FTZ R161, R137, R161 ;  /* 0x000000a189a10221 */ /* 0x000fe40000010000 */
.L_x_23722:
[----:B------:R-:W-:Y:S05]  /*1f90*/  BSYNC B0 ;  /* 0x0000000000007941 */ /* 0x000fea0003800000 */
.L_x_23721:
[----:B------:R-:W-:Y:S01]  /*1fa0*/  BSSY B0, `(.L_x_23723) ;  /* 0x0000005000007945 */ /* 0x000fe20003800000 */
[----:B------:R-:W-:Y:S05]  /*1fb0*/  @!P6 BRA `(.L_x_23724) ;  /* 0x000000300000e947 */ /* 0x000fea0003800000 */
[----:B-----5:R-:W-:-:S05]  /*1fc0*/  PRMT R162, RZ, 0x5410, R143 ;  /* 0x00005410ffa27816 */ /* 0x020fca000000008f */
[----:B------:R-:W-:-:S04]  /*1fd0*/  FMUL.FTZ R162, R162, c[0x0][0x1ec] ;  /* 0x00007b00a2a27a20 */ /* 0x000fc80000410000 */
[----:B------:R-:W-:Y:S02]  /*1fe0*/  @P0 FADD.FTZ R162, R138, R162 ;  /* 0x000000a28aa20221 */ /* 0x000fe40000010000 */
.L_x_23724:
[----:B------:R-:W-:Y:S05]  /*1ff0*/  BSYNC B0 ;  /* 0x0000000000007941 */ /* 0x000fea0003800000 */
.L_x_23723:
[----:B------:R-:W-:Y:S01]  /*2000*/  BSSY B0, `(.L_x_23725) ;  /* 0x0000005000007945 */ /* 0x000fe20003800000 */
[----:B------:R-:W-:Y:S05]  /*2010*/  @!P6 BRA `(.L_x_23726) ;  /* 0x000000300000e947 */ /* 0x000fea0003800000 */
[----:B-----5:R-:W-:-:S05]  /*2020*/  PRMT R163, RZ, 0x7610, R143 ;  /* 0x00007610ffa37816 */ /* 0x020fca000000008f */
[----:B------:R-:W-:-:S04]  /*2030*/  FMUL.FTZ R163, R163, c[0x0][0x1ec] ;  /* 0x00007b00a3a37a20 */ /* 0x000fc80000410000 */
[----:B------:R-:W-:Y:S02]  /*2040*/  @P0 FADD.FTZ R163, R139, R163 ;  /* 0x000000a38ba30221 */ /* 0x000fe40000010000 */
.L_x_23726:
[----:B------:R-:W-:Y:S05]  /*2050*/  BSYNC B0 ;  /* 0x0000000000007941 */ /* 0x000fea0003800000 */
.L_x_23725:
[----:B------:R-:W-:Y:S04]  /*2060*/  STG.E.128 [R146.64], R172 ;  /* 0x000000ac92007986 */ /* 0x000fe8000c101d04 */
[----:B------:R0:W-:Y:S01]  /*2070*/  STG.E.128 [R146.64+0x10], R160 ;  /* 0x000010a092007986 */ /* 0x0001e2000c101d04 */
[----:B------:R-:W-:-:S03]  /*2080*/  @P5 MOV R151, 0x10 ;  /* 0x0000001000975802 */ /* 0x000fc60000000f00 */
[----:B------:R-:W2:Y:S01]  /*2090*/  @P0 LDG.E.128 R132, [R152.64] ;  /* 0x0000000498840981 */ /* 0x000ea2000c1e1d00 */
[----:B------:R-:W-:-:S03]  /*20a0*/  @P5 IADD3 R150, R148, 0xa0, RZ ;  /* 0x000000a094965810 */ /* 0x000fc60007ffe0ff */
[----:B------:R-:W3:Y:S01]  /*20b0*/  @P0 LDG.E.128 R136, [R152.64+0x10] ;  /* 0x0000100498880981 */ /* 0x000ee2000c1e1d00 */
        /* <DEDUP_REMOVED lines=13> */
[----:B------:R-:W-:Y:S01]  /*2190*/  @P0 IMAD.WIDE.U32 R156, R177, R2, c[0x0][0x180] ;  /* 0x00006000b19c0625 */ /* 0x000fe200078e0002 */
        /* <DEDUP_REMOVED lines=17> */
[----:B-1---5:R-:W-:-:S05]  /*22b0*/  PRMT R164, RZ, 0x5410, R140 ;  /* 0x00005410ffa47816 */ /* 0x022fca000000008c */
[----:B------:R-:W-:-:S04]  /*22c0*/  FMUL.FTZ R164, R164, c[0x0][0x1ec] ;  /* 0x00007b00a4a47a20 */ /* 0x000fc80000410000 */
[----:B------:R-:W-:Y:S02]  /*22d0*/  @P0 FADD.FTZ R164, R132, R164 ;  /* 0x000000a484a40221 */ /* 0x000fe40000010000 */
.L_x_23728:
[----:B-1----:R-:W-:Y:S05]  /*22e0*/  BSYNC B0 ;  /* 0x0000000000007941 */ /* 0x002fea0003800000 */
.L_x_23727:
[----:B------:R-:W-:Y:S01]  /*22f0*/  BSSY B0, `(.L_x_23729) ;  /* 0x0000005000007945 */ /* 0x000fe20003800000 */
[----:B------:R-:W-:Y:S05]  /*2300*/  @!P6 BRA `(.L_x_23730) ;  /* 0x000000300000e947 */ /* 0x000fea0003800000 */
[----:B-----5:R-:W-:-:S05]  /*2310*/  PRMT R165, RZ, 0x7610, R140 ;  /* 0x00007610ffa57816 */ /* 0x020fca000000008c */
[----:B------:R-:W-:-:S04]  /*2320*/  FMUL.FTZ R165, R165, c[0x0][0x1ec] ;  /* 0x00007b00a5a57a20 */ /* 0x000fc80000410000 */
[----:B------:R-:W-:Y:S02]  /*2330*/  @P0 FADD.FTZ R165, R133, R165 ;  /* 0x000000a585a50221 */ /* 0x000fe40000010000 */
.L_x_23730:
[----:B------:R-:W-:Y:S05]  /*2340*/  BSYNC B0 ;  /* 0x0000000000007941 */ /* 0x000fea0003800000 */
.L_x_23729:
[----:B------:R-:W-:Y:S01]  /*2350*/  BSSY B0, `(.L_x_23731) ;  /* 0x0000005000007945 */ /* 0x000fe20003800000 */
[----:B------:R-:W-:Y:S05]  /*2360*/  @!P6 BRA `(.L_x_23732) ;  /* 0x000000300000e947 */ /* 0x000fea0003800000 */
[----:B-----5:R-:W-:-:S05]  /*2370*/  PRMT R166, RZ, 0x5410, R141 ;  /* 0x00005410ffa67816 */ /* 0x020fca000000008d */
[----:B------:R-:W-:-:S04]  /*2380*/  FMUL.FTZ R166, R166, c[0x0][0x1ec] ;  /* 0x00007b00a6a67a20 */ /* 0x000fc80000410000 */
[----:B------:R-:W-:Y:S02]  /*2390*/  @P0 FADD.FTZ R166, R134, R166 ;  /* 0x000000a686a60221 */ /* 0x000fe40000010000 */
.L_x_23732:
[----:B------:R-:W-:Y:S05]  /*23a0*/  BSYNC B0 ;  /* 0x0000000000007941 */ /* 0x000fea0003800000 */
.L_x_23731:
[----:B------:R-:W-:Y:S01]  /*23b0*/  BSSY B0, `(.L_x_23733) ;  /* 0x0000005000007945 */ /* 0x000fe20003800000 */
[----:B------:R-:W-:Y:S05]  /*23c0*/  @!P6 BRA `(.L_x_23734) ;  /* 0x000000300000e947 */ /* 0x000fea0003800000 */
[----:B-----5:R-:W-:-:S05]  /*23d0*/  PRMT R167, RZ, 0x7610, R141 ;  /* 0x00007610ffa77816 */ /* 0x020fca000000008d */
[----:B------:R-:W-:-:S04]  /*23e0*/  FMUL.FTZ R167, R167, c[0x0][0x1ec] ;  /* 0x00007b00a7a77a20 */ /* 0x000fc80000410000 */
[----:B------:R-:W-:Y:S02]  /*23f0*/  @P0 FADD.FTZ R167, R135, R167 ;  /* 0x000000a787a70221 */ /* 0x000fe40000010000 */
.L_x_23734:
[----:B------:R-:W-:Y:S05]  /*2400*/  BSYNC B0 ;  /* 0x0000000000007941 */ /* 0x000fea0003800000 */
.L_x_23733:
[----:B------:R-:W-:Y:S01]  /*2410*/  BSSY B0, `(.L_x_23735) ;  /* 0x0000005000007945 */ /* 0x000fe20003800000 */
[----:B------:R-:W-:Y:S05]  /*2420*/  @!P6 BRA `(.L_x_23736) ;  /* 0x000000300000e947 */ /* 0x000fea0003800000 */
[----:B-----5:R-:W-:-:S05]  /*2430*/  PRMT R152, RZ, 0x5410, R142 ;  /* 0x00005410ff987816 */ /* 0x020fca000000008e */
[----:B------:R-:W-:-:S04]  /*2440*/  FMUL.FTZ R152, R152, c[0x0][0x1ec] ;  /* 0x00007b0098987a20 */ /* 0x000fc80000410000 */
[----:B------:R-:W-:Y:S02]  /*2450*/  @P0 FADD.FTZ R152, R136, R152 ;  /* 0x0000009888980221 */ /* 0x000fe40000010000 */
.L_x_23736:
[----:B------:R-:W-:Y:S05]  /*2460*/  BSYNC B0 ;  /* 0x0000000000007941 */ /* 0x000fea0003800000 */
.L_x_23735:
[----:B------:R-:W-:Y:S01]  /*2470*/  BSSY B0, `(.L_x_23737) ;  /* 0x0000005000007945 */ /* 0x000fe20003800000 */
[----:B------:R-:W-:Y:S05]  /*2480*/  @!P6 BRA `(.L_x_23738) ;  /* 0x000000300000e947 */ /* 0x000fea0003800000 */
[----:B-----5:R-:W-:-:S05]  /*2490*/  PRMT R153, RZ, 0x7610, R142 ;  /* 0x00007610ff997816 */ /* 0x020fca000000008e */
[----:B------:R-:W-:-:S04]  /*24a0*/  FMUL.FTZ R153, R153, c[0x0][0x1ec] ;  /* 0x00007b0099997a20 */ /* 0x000fc80000410000 */
[----:B------:R-:W-:Y:S02]  /*24b0*/  @P0 FADD.FTZ R153, R137, R153 ;  /* 0x0000009989990221 */ /* 0x000fe40000010000 */
.L_x_23738:
[----:B------:R-:W-:Y:S05]  /*24c0*/  BSYNC B0 ;  /* 0x0000000000007941 */ /* 0x000fea0003800000 */
.L_x_23737:
[----:B------:R-:W-:Y:S01]  /*24d0*/  BSSY B0, `(.L_x_23739) ;  /* 0x0000005000007945 */ /* 0x000fe20003800000 */
[----:B------:R-:W-:Y:S05]  /*24e0*/  @!P6 BRA `(.L_x_23740) ;  /* 0x000000300000e947 */ /* 0x000fea0003800000 */
[----:B-----5:R-:W-:-:S05]  /*24f0*/  PRMT R154, RZ, 0x5410, R143 ;  /* 0x00005410ff9a7816 */ /* 0x020fca000000008f */
[----:B------:R-:W-:-:S04]  /*2500*/  FMUL.FTZ R154, R154, c[0x0][0x1ec] ;  /* 0x00007b009a9a7a20 */ /* 0x000fc80000410000 */
[----:B------:R-:W-:Y:S02]  /*2510*/  @P0 FADD.FTZ R154, R138, R154 ;  /* 0x0000009a8a9a0221 */ /* 0x000fe40000010000 */
.L_x_23740:
[----:B------:R-:W-:Y:S05]  /*2520*/  BSYNC B0 ;  /* 0x0000000000007941 */ /* 0x000fea0003800000 */
.L_x_23739:
[----:B------:R-:W-:Y:S01]  /*2530*/  BSSY B0, `(.L_x_23741) ;  /* 0x0000005000007945 */ /* 0x000fe20003800000 */
[----:B------:R-:W-:Y:S05]  /*2540*/  @!P6 BRA `(.L_x_23742) ;  /* 0x000000300000e947 */ /* 0x000fea0003800000 */
[----:B-----5:R-:W-:-:S05]  /*2550*/  PRMT R155, RZ, 0x7610, R143 ;  /* 0x00007610ff9b7816 */ /* 0x020fca000000008f */
[----:B------:R-:W-:-:S04]  /*2560*/  FMUL.FTZ R155, R155, c[0x0][0x1ec] ;  /* 0x00007b009b9b7a20 */ /* 0x000fc80000410000 */
[----:B------:R-:W-:Y:S02]  /*2570*/  @P0 FADD.FTZ R155, R139, R155 ;  /* 0x0000009b8b9b0221 */ /* 0x000fe40000010000 */
.L_x_23742:
[----:B------:R-:W-:Y:S05]  /*2580*/  BSYNC B0 ;  /* 0x0000000000007941 */ /* 0x000fea0003800000 */
.L_x_23741:
[----:B------:R-:W-:Y:S04]  /*2590*/  STG.E.128 [R146.64], R164 ;  /* 0x000000a492007986 */ /* 0x000fe8000c101d04 */
[----:B------:R0:W-:Y:S04]  /*25a0*/  STG.E.128 [R146.64+0x10], R152 ;  /* 0x0000109892007986 */ /* 0x0001e8000c101d04 */
[----:B------:R-:W2:Y:S04]  /*25b0*/  @P0 LDG.E.128 R132, [R156.64] ;  /* 0x000000049c840981 */ /* 0x000ea8000c1e1d00 */
        /* <DEDUP_REMOVED lines=14> */
[-C--:B------:R-:W-:Y:S01]  /*26a0*/  @P0 IMAD.WIDE.U32 R178, R209, R2.reuse, c[0x0][0x180] ;  /* 0x00006000d1b20625 */ /* 0x080fe200078e0002 */
        /* <DEDUP_REMOVED lines=19> */
[----:B-----5:R-:W-:-:S05]  /*27e0*/  PRMT R156, RZ, 0x5410, R140 ;  /* 0x00005410ff9c7816 */ /* 0x020fca000000008c */
[----:B------:R-:W-:-:S04]  /*27f0*/  FMUL.FTZ R156, R156, c[0x0][0x1ec] ;  /* 0x00007b009c9c7a20 */ /* 0x000fc80000410000 */
[----:B------:R-:W-:Y:S02]  /*2800*/  @P0 FADD.FTZ R156, R132, R156 ;  /* 0x0000009c849c0221 */ /* 0x000fe40000010000 */
.L_x_23744:
[----:B------:R-:W-:Y:S05]  /*2810*/  BSYNC B0 ;  /* 0x0000000000007941 */ /* 0x000fea0003800000 */
.L_x_23743:
[----:B------:R-:W-:Y:S01]  /*2820*/  BSSY B0, `(.L_x_23745) ;  /* 0x0000005000007945 */ /* 0x000fe20003800000 */
[----:B------:R-:W-:Y:S05]  /*2830*/  @!P6 BRA `(.L_x_23746) ;  /* 0x000000300000e947 */ /* 0x000fea0003800000 */
[----:B-----5:R-:W-:-:S05]  /*2840*/  PRMT R157, RZ, 0x7610, R140 ;  /* 0x00007610ff9d7816 */ /* 0x020fca000000008c */
[----:B------:R-:W-:-:S04]  /*2850*/  FMUL.FTZ R157, R157, c[0x0][0x1ec] ;  /* 0x00007b009d9d7a20 */ /* 0x000fc80000410000 */
[----:B------:R-:W-:Y:S02]  /*2860*/  @P0 FADD.FTZ R157, R133, R157 ;  /* 0x0000009d859d0221 */ /* 0x000fe40000010000 */
.L_x_23746:
[----:B------:R-:W-:Y:S05]  /*2870*/  BSYNC B0 ;  /* 0x0000000000007941 */ /* 0x000fea0003800000 */
.L_x_23745:
[----:B------:R-:W-:Y:S01]  /*2880*/  BSSY B0, `(.L_x_23747) ;  /* 0x0000005000007945 */ /* 0x000fe20003800000 */
[----:B------:R-:W-:Y:S05]  /*2890*/  @!P6 BRA `(.L_x_23748) ;  /* 0x000000300000e947 */ /* 0x000fea0003800000 */
[----:B-----5:R-:W-:-:S05]  /*28a0*/  PRMT R158, RZ, 0x5410, R141 ;  /* 0x00005410ff9e7816 */ /* 0x020fca000000008d */
[----:B------:R-:W-:-:S04]  /*28b0*/  FMUL.FTZ R158, R158, c[0x0][0x1ec] ;  /* 0x00007b009e9e7a20 */ /* 0x000fc80000410000 */
[----:B------:R-:W-:Y:S02]  /*28c0*/  @P0 FADD.FTZ R158, R134, R158 ;  /* 0x0000009e869e0221 */ /* 0x000fe40000010000 */
.L_x_23748:
[----:B------:R-:W-:Y:S05]  /*28d0*/  BSYNC B0 ;  /* 0x0000000000007941 */ /* 0x000fea0003800000 */
.L_x_23747:
[----:B------:R-:W-:Y:S01]  /*28e0*/  BSSY B0, `(.L_x_23749) ;  /* 0x0000005000007945 */ /* 0x000fe20003800000 */
[----:B------:R-:W-:Y:S05]  /*28f0*/  @!P6 BRA `(.L_x_23750) ;  /* 0x000000300000e947 */ /* 0x000fea0003800000 */
[----:B-----5:R-:W-:-:S05]  /*2900*/  PRMT R159, RZ, 0x7610, R141 ;  /* 0x00007610ff9f7816 */ /* 0x020fca000000008d */
[----:B------:R-:W-:-:S04]  /*2910*/  FMUL.FTZ R159, R159, c[0x0][0x1ec] ;  /* 0x00007b009f9f7a20 */ /* 0x000fc80000410000 */
[----:B------:R-:W-:Y:S02]  /*2920*/  @P0 FADD.FTZ R159, R135, R159 ;  /* 0x0000009f879f0221 */ /* 0x000fe40000010000 */
.L_x_23750:
[----:B------:R-:W-:Y:S05]  /*2930*/  BSYNC B0 ;  /* 0x0000000000007941 */ /* 0x000fea0003800000 */
.L_x_23749:
[----:B------:R-:W-:Y:S01]  /*2940*/  BSSY B0, `(.L_x_23751) ;  /* 0x0000005000007945 */ /* 0x000fe20003800000 */
[----:B------:R-:W-:Y:S05]  /*2950*/  @!P6 BRA `(.L_x_23752) ;  /* 0x000000300000e947 */ /* 0x000fea0003800000 */
[----:B-----5:R-:W-:-:S05]  /*2960*/  PRMT R144, RZ, 0x5410, R142 ;  /* 0x00005410ff907816 */ /* 0x020fca000000008e */
[----:B------:R-:W-:-:S04]  /*2970*/  FMUL.FTZ R144, R144, c[0x0][0x1ec] ;  /* 0x00007b0090907a20 */ /* 0x000fc80000410000 */
[----:B------:R-:W-:Y:S02]  /*2980*/  @P0 FADD.FTZ R144, R136, R144 ;  /* 0x0000009088900221 */ /* 0x000fe40000010000 */
.L_x_23752:
[----:B------:R-:W-:Y:S05]  /*2990*/  BSYNC B0 ;  /* 0x0000000000007941 */ /* 0x000fea0003800000 */
.L_x_23751:
[----:B------:R-:W-:Y:S01]  /*29a0*/  BSSY B0, `(.L_x_23753) ;  /* 0x0000005000007945 */ /* 0x000fe20003800000 */
[----:B------:R-:W-:Y:S05]  /*29b0*/  @!P6 BRA `(.L_x_23754) ;  /* 0x000000300000e947 */ /* 0x000fea0003800000 */
[----:B-----5:R-:W-:-:S05]  /*29c0*/  PRMT R145, RZ, 0x7610, R142 ;  /* 0x00007610ff917816 */ /* 0x020fca000000008e */
[----:B------:R-:W-:-:S04]  /*29d0*/  FMUL.FTZ R145, R145, c[0x0][0x1ec] ;  /* 0x00007b0091917a20 */ /* 0x000fc80000410000 */
[----:B------:R-:W-:Y:S02]  /*29e0*/  @P0 FADD.FTZ R145, R137, R145 ;  /* 0x0000009189910221 */ /* 0x000fe40000010000 */
.L_x_23754:
[----:B------:R-:W-:Y:S05]  /*29f0*/  BSYNC B0 ;  /* 0x0000000000007941 */ /* 0x000fea0003800000 */
.L_x_23753:
[----:B------:R-:W-:Y:S01]  /*2a00*/  BSSY B0, `(.L_x_23755) ;  /* 0x0000005000007945 */ /* 0x000fe20003800000 */
[----:B------:R-:W-:Y:S05]  /*2a10*/  @!P6 BRA `(.L_x_23756) ;  /* 0x000000300000e947 */ /* 0x000fea0003800000 */
[----:B-----5:R-:W-:-:S05]  /*2a20*/  PRMT R146, RZ, 0x5410, R143 ;  /* 0x00005410ff927816 */ /* 0x020fca000000008f */
[----:B------:R-:W-:-:S04]  /*2a30*/  FMUL.FTZ R146, R146, c[0x0][0x1ec] ;  /* 0x00007b0092927a20 */ /* 0x000fc80000410000 */
[----:B------:R-:W-:Y:S02]  /*2a40*/  @P0 FADD.FTZ R146, R138, R146 ;  /* 0x000000928a920221 */ /* 0x000fe40000010000 */
.L_x_23756:
[----:B------:R-:W-:Y:S05]  /*2a50*/  BSYNC B0 ;  /* 0x0000000000007941 */ /* 0x000fea0003800000 */
.L_x_23755:
[----:B------:R-:W-:Y:S01]  /*2a60*/  BSSY B0, `(.L_x_23757) ;  /* 0x0000005000007945 */ /* 0x000fe20003800000 */
[----:B------:R-:W-:Y:S05]  /*2a70*/  @!P6 BRA `(.L_x_23758) ;  /* 0x000000300000e947 */ /* 0x000fea0003800000 */
[----:B-----5:R-:W-:-:S05]  /*2a80*/  PRMT R147, RZ, 0x7610, R143 ;  /* 0x00007610ff937816 */ /* 0x020fca000000008f */
[----:B------:R-:W-:-:S04]  /*2a90*/  FMUL.FTZ R147, R147, c[0x0][0x1ec] ;  /* 0x00007b0093937a20 */ /* 0x000fc80000410000 */
[----:B------:R-:W-:Y:S02]  /*2aa0*/  @P0 FADD.FTZ R147, R139, R147 ;  /* 0x000000938b930221 */ /* 0x000fe40000010000 */
.L_x_23758:
[----:B------:R-:W-:Y:S05]  /*2ab0*/  BSYNC B0 ;  /* 0x0000000000007941 */ /* 0x000fea0003800000 */
.L_x_23757:
        /* <DEDUP_REMOVED lines=20> */
[----:B0-----:R-:W-:Y:S02]  /*2c00*/  @!P6 FSEL R150, R134, RZ, P3 ;  /* 0x000000ff8696e208 */ /* 0x001fe40001800000 */
        /* <DEDUP_REMOVED lines=13> */
[----:B-----5:R-:W-:-:S05]  /*2ce0*/  PRMT R148, RZ, 0x5410, R140 ;  /* 0x00005410ff947816 */ /* 0x020fca000000008c */
[----:B------:R-:W-:-:S04]  /*2cf0*/  FMUL.FTZ R148, R148, c[0x0][0x1ec] ;  /* 0x00007b0094947a20 */ /* 0x000fc80000410000 */
[----:B------:R-:W-:Y:S02]  /*2d00*/  @P0 FADD.FTZ R148, R132, R148 ;  /* 0x0000009484940221 */ /* 0x000fe40000010000 */
.L_x_23760:
[----:B------:R-:W-:Y:S05]  /*2d10*/  BSYNC B0 ;  /* 0x0000000000007941 */ /* 0x000fea0003800000 */
.L_x_23759:
[----:B------:R-:W-:Y:S01]  /*2d20*/  BSSY B0, `(.L_x_23761) ;  /* 0x0000005000007945 */ /* 0x000fe20003800000 */
[----:B------:R-:W-:Y:S05]  /*2d30*/  @!P6 BRA `(.L_x_23762) ;  /* 0x000000300000e947 */ /* 0x000fea0003800000 */
[----:B-----5:R-:W-:-:S05]  /*2d40*/  PRMT R149, RZ, 0x7610, R140 ;  /* 0x00007610ff957816 */ /* 0x020fca000000008c */
[----:B------:R-:W-:-:S04]  /*2d50*/  FMUL.FTZ R149, R149, c[0x0][0x1ec] ;  /* 0x00007b0095957a20 */ /* 0x000fc80000410000 */
[----:B------:R-:W-:Y:S02]  /*2d60*/  @P0 FADD.FTZ R149, R133, R149 ;  /* 0x0000009585950221 */ /* 0x000fe40000010000 */
.L_x_23762:
[----:B------:R-:W-:Y:S05]  /*2d70*/  BSYNC B0 ;  /* 0x0000000000007941 */ /* 0x000fea0003800000 */
.L_x_23761:
[----:B------:R-:W-:Y:S01]  /*2d80*/  BSSY B0, `(.L_x_23763) ;  /* 0x0000005000007945 */ /* 0x000fe20003800000 */
[----:B------:R-:W-:Y:S05]  /*2d90*/  @!P6 BRA `(.L_x_23764) ;  /* 0x000000300000e947 */ /* 0x000fea0003800000 */
[----:B-----5:R-:W-:-:S05]  /*2da0*/  PRMT R150, RZ, 0x5410, R141 ;  /* 0x00005410ff967816 */ /* 0x020fca000000008d */
[----:B------:R-:W-:-:S04]  /*2db0*/  FMUL.FTZ R150, R150, c[0x0][0x1ec] ;  /* 0x00007b0096967a20 */ /* 0x000fc80000410000 */
[----:B------:R-:W-:Y:S02]  /*2dc0*/  @P0 FADD.FTZ R150, R134, R150 ;  /* 0x0000009686960221 */ /* 0x000fe40000010000 */
.L_x_23764:
[----:B------:R-:W-:Y:S05]  /*2dd0*/  BSYNC B0 ;  /* 0x0000000000007941 */ /* 0x000fea0003800000 */
.L_x_23763:
[----:B------:R-:W-:Y:S01]  /*2de0*/  BSSY B0, `(.L_x_23765) ;  /* 0x0000005000007945 */ /* 0x000fe20003800000 */
[----:B------:R-:W-:Y:S05]  /*2df0*/  @!P6 BRA `(.L_x_23766) ;  /* 0x000000300000e947 */ /* 0x000fea0003800000 */
[----:B-----5:R-:W-:-:S05]  /*2e00*/  PRMT R151, RZ, 0x7610, R141 ;  /* 0x00007610ff977816 */ /* 0x020fca000000008d */
[----:B------:R-:W-:-:S04]  /*2e10*/  FMUL.FTZ R151, R151, c[0x0][0x1ec] ;  /* 0x00007b0097977a20 */ /* 0x000fc80000410000 */
[----:B------:R-:W-:Y:S02]  /*2e20*/  @P0 FADD.FTZ R151, R135, R151 ;  /* 0x0000009787970221 */ /* 0x000fe40000010000 */
.L_x_23766:
[----:B------:R-:W-:Y:S05]  /*2e30*/  BSYNC B0 ;  /* 0x0000000000007941 */ /* 0x000fea0003800000 */
.L_x_23765:
[----:B------:R-:W-:Y:S01]  /*2e40*/  BSSY B0, `(.L_x_23767) ;  /* 0x0000005000007945 */ /* 0x000fe20003800000 */
[----:B------:R-:W-:Y:S05]  /*2e50*/  @!P6 BRA `(.L_x_23768) ;  /* 0x000000300000e947 */ /* 0x000fea0003800000 */
[----:B-----5:R-:W-:-:S05]  /*2e60*/  PRMT R176, RZ, 0x5410, R142 ;  /* 0x00005410ffb07816 */ /* 0x020fca000000008e */
[----:B------:R-:W-:-:S04]  /*2e70*/  FMUL.FTZ R176, R176, c[0x0][0x1ec] ;  /* 0x00007b00b0b07a20 */ /* 0x000fc80000410000 */
[----:B------:R-:W-:Y:S02]  /*2e80*/  @P0 FADD.FTZ R176, R136, R176 ;  /* 0x000000b088b00221 */ /* 0x000fe40000010000 */
.L_x_23768:
[----:B------:R-:W-:Y:S05]  /*2e90*/  BSYNC B0 ;  /* 0x0000000000007941 */ /* 0x000fea0003800000 */
.L_x_23767:
[----:B------:R-:W-:Y:S01]  /*2ea0*/  BSSY B0, `(.L_x_23769) ;  /* 0x0000005000007945 */ /* 0x000fe20003800000 */
[----:B------:R-:W-:Y:S05]  /*2eb0*/  @!P6 BRA `(.L_x_23770) ;  /* 0x000000300000e947 */ /* 0x000fea0003800000 */
[----:B-----5:R-:W-:-:S05]  /*2ec0*/  PRMT R177, RZ, 0x7610, R142 ;  /* 0x00007610ffb17816 */ /* 0x020fca000000008e */
[----:B------:R-:W-:-:S04]  /*2ed0*/  FMUL.FTZ R177, R177, c[0x0][0x1ec] ;  /* 0x00007b00b1b17a20 */ /* 0x000fc80000410000 */
[----:B------:R-:W-:Y:S02]  /*2ee0*/  @P0 FADD.FTZ R177, R137, R177 ;  /* 0x000000b189b10221 */ /* 0x000fe40000010000 */
.L_x_23770:
[----:B------:R-:W-:Y:S05]  /*2ef0*/  BSYNC B0 ;  /* 0x0000000000007941 */ /* 0x000fea0003800000 */
.L_x_23769:
[----:B------:R-:W-:Y:S01]  /*2f00*/  BSSY B0, `(.L_x_23771) ;  /* 0x0000005000007945 */ /* 0x000fe20003800000 */
[----:B------:R-:W-:Y:S05]  /*2f10*/  @!P6 BRA `(.L_x_23772) ;  /* 0x000000300000e947 */ /* 0x000fea0003800000 */
[----:B-----5:R-:W-:-:S05]  /*2f20*/  PRMT R178, RZ, 0x5410, R143 ;  /* 0x00005410ffb27816 */ /* 0x020fca000000008f */
[----:B------:R-:W-:-:S04]  /*2f30*/  FMUL.FTZ R178, R178, c[0x0][0x1ec] ;  /* 0x00007b00b2b27a20 */ /* 0x000fc80000410000 */
[----:B------:R-:W-:Y:S02]  /*2f40*/  @P0 FADD.FTZ R178, R138, R178 ;  /* 0x000000b28ab20221 */ /* 0x000fe40000010000 */
.L_x_23772:
[----:B------:R-:W-:Y:S05]  /*2f50*/  BSYNC B0 ;  /* 0x0000000000007941 */ /* 0x000fea0003800000 */
.L_x_23771:
[----:B------:R-:W-:Y:S01]  /*2f60*/  BSSY B0, `(.L_x_23773) ;  /* 0x0000005000007945 */ /* 0x000fe20003800000 */
[----:B------:R-:W-:Y:S05]  /*2f70*/  @!P6 BRA `(.L_x_23774) ;  /* 0x000000300000e947 */ /* 0x000fea0003800000 */
[----:B-----5:R-:W-:-:S05]  /*2f80*/  PRMT R179, RZ, 0x7610, R143 ;  /* 0x00007610ffb37816 */ /* 0x020fca000000008f */
[----:B------:R-:W-:-:S04]  /*2f90*/  FMUL.FTZ R179, R179, c[0x0][0x1ec] ;  /* 0x00007b00b3b37a20 */ /* 0x000fc80000410000 */
[----:B------:R-:W-:Y:S02]  /*2fa0*/  @P0 FADD.FTZ R179, R139, R179 ;  /* 0x000000b38bb30221 */ /* 0x000fe40000010000 */
.L_x_23774:
[----:B------:R-:W-:Y:S05]  /*2fb0*/  BSYNC B0 ;  /* 0x0000000000007941 */ /* 0x000fea0003800000 */
.L_x_23773:
[----:B------:R-:W-:Y:S01]  /*2fc0*/  FADD.FTZ R210, RZ, R204 ;  /* 0x000000ccffd27221 */ /* 0x000fe20000010000 */
[----:B------:R-:W-:-:S03]  /*2fd0*/  LOP3.LUT P0, RZ, R208, 0x1f, RZ, 0xc0, !PT ;  /* 0x0000001fd0ff7812 */ /* 0x000fc6000780c0ff */
        /* <DEDUP_REMOVED lines=68> */
[----:B------:R1:W2:Y:S02]  /*3420*/  SHFL.BFLY PT, R2, R215, 0x1, 0x1f ;  /* 0x0c201f00d7027f89 */ /* 0x0002a400000e0000 */
.L_x_23781:
[----:B-12---:R-:W-:Y:S01]  /*3430*/  FADD.FTZ R215, R215, R2 ;  /* 0x00000002d7d77221 */ /* 0x006fe20000010000 */
[----:B------:R-:W-:Y:S05]  /*3440*/  BRA.DIV ~URZ, `(.L_x_23776) ;  /* 0x00001af27f007947 */ /* 0x000fea000b800000 */
[----:B------:R-:W1:Y:S02]  /*3450*/  SHFL.BFLY PT, R2, R215, 0x2, 0x1f ;  /* 0x0c401f00d7027f89 */ /* 0x000e6400000e0000 */
[----:B-1----:R-:W-:-:S05]  /*3460*/  FADD.FTZ R2, R215, R2 ;  /* 0x00000002d7027221 */ /* 0x002fca0000010000 */
[----:B0-----:R-:W0:Y:S02]  /*3470*/  SHFL.BFLY PT, R211, R2, 0x4, 0x1f ;  /* 0x0c801f0002d37f89 */ /* 0x001e2400000e0000 */
        /* <DEDUP_REMOVED lines=143> */
.L_x_23782:
[----:B------:R-:W-:Y:S01]  /*3d70*/  FMUL.FTZ R2, R210, R210 ;  /* 0x000000d2d2027220 */ /* 0x000fe20000410000 */
[----:B------:R-:W-:Y:S01]  /*3d80*/  ISETP.NE.AND P1, PT, RZ, UR6, PT ;  /* 0x00000006ff007c0c */ /* 0x000fe2000bf25270 */
[----:B01----:R-:W-:Y:S01]  /*3d90*/  FADD.FTZ R215, R214, R215 ;  /* 0x000000d7d6d77221 */ /* 0x003fe20000010000 */
[----:B------:R-:W-:Y:S01]  /*3da0*/  MOV R212, c[0x0][0x1e0] ;  /* 0x0000780000d47a02 */ /* 0x000fe20000000f00 */
[----:B------:R-:W-:Y:S01]  /*3db0*/  BSSY B0, `(.L_x_23777) ;  /* 0x000010c000007945 */ /* 0x000fe20003800000 */
[----:B------:R-:W-:Y:S02]  /*3dc0*/  FSEL R211, R2, RZ, P1 ;  /* 0x000000ff02d37208 */ /* 0x000fe40000800000 */
[C---:B------:R-:W-:Y:S01]  /*3dd0*/  @!P0 LEA R214, P3, R0.reuse, c[0x0][0x1a8], 0x2 ;  /* 0x00006a0000d68a11 */ /* 0x040fe200078610ff */
[----:B------:R-:W-:Y:S01]  /*3de0*/  FFMA.FTZ R2, R215, R212, c[0x0][0x228] ;  /* 0x00008a00d7027623 */ /* 0x000fe200000100d4 */
[C---:B------:R-:W-:Y:S02]  /*3df0*/  @!P0 LEA R212, P2, R0.reuse, c[0x0][0x1a0], 0x2 ;  /* 0x0000680000d48a11 */ /* 0x040fe400078410ff */
[----:B------:R-:W-:Y:S01]  /*3e00*/  @!P0 LEA.HI.X R215, R0, c[0x0][0x1ac], R209, 0x2, P3 ;  /* 0x00006b0000d78a11 */ /* 0x000fe200018f14d1 */
[----:B------:R-:W-:Y:S01]  /*3e10*/  FADD.FTZ R2, R2, R211 ;  /* 0x000000d302027221 */ /* 0x000fe20000010000 */
[----:B------:R-:W-:-:S05]  /*3e20*/  @!P0 LEA.HI.X R213, R0, c[0x0][0x1a4], R209, 0x2, P2 ;  /* 0x0000690000d58a11 */ /* 0x000fca00010f14d1 */
[----:B------:R-:W0:Y:S01]  /*3e30*/  MUFU.RSQ R2, R2 ;  /* 0x0000000200027308 */ /* 0x000e220000001400 */
[----:B------:R1:W-:Y:S04]  /*3e40*/  @!P0 STG.E [R212.64], R210 ;  /* 0x000000d2d4008986 */ /* 0x0003e8000c101904 */
[----:B0-----:R1:W-:Y:S01]  /*3e50*/  @!P0 STG.E [R214.64], R2 ;  /* 0x00000002d6008986 */ /* 0x0013e2000c101904 */
[----:B------:R-:W-:-:S13]  /*3e60*/  ISETP.GE.AND P0, PT, R3, 0x1, PT ;  /* 0x000000010300780c */ /* 0x000fda0003f06270 */
[----:B------:R-:W-:Y:S05]  /*3e70*/  @!P0 BRA `(.L_x_23778) ;  /* 0x00000ff000008947 */ /* 0x000fea0003800000 */
[----:B-1----:R-:W-:Y:S02]  /*3e80*/  FSEL R210, R210, RZ, !P1 ;  /* 0x000000ffd2d27208 */ /* 0x002fe40004800000 */
[----:B------:R-:W-:Y:S02]  /*3e90*/  IADD3 R3, R3, -0x1, RZ ;  /* 0xffffffff03037810 */ /* 0x000fe40007ffe0ff */
[----:B------:R-:W-:Y:S01]  /*3ea0*/  LOP3.LUT R208, R208, 0x1f, RZ, 0xc0, !PT ;  /* 0x0000001fd0d07812 */ /* 0x000fe200078ec0ff */
[C---:B------:R-:W-:Y:S02]  /*3eb0*/  FADD.FTZ R217, -R210.reuse, R202 ;  /* 0x000000cad2d97221 */ /* 0x040fe40000010100 */
[C---:B------:R-:W-:Y:S02]  /*3ec0*/  FADD.FTZ R219, -R210.reuse, R203 ;  /* 0x000000cbd2db7221 */ /* 0x040fe40000010100 */
[C---:B------:R-:W-:Y:S02]  /*3ed0*/  FADD.FTZ R237, -R210.reuse, R183 ;  /* 0x000000b7d2ed7221 */ /* 0x040fe40000010100 */
[----:B------:R-:W-:-:S02]  /*3ee0*/  FADD.FTZ R183, -R210, R186 ;  /* 0x000000bad2b77221 */ /* 0x000fc40000010100 */
[----:B------:R-:W-:Y:S02]  /*3ef0*/  IMAD R3, R3, c[0x0][0x168], RZ ;  /* 0x00005a0003037a24 */ /* 0x000fe400078e02ff */
[----:B------:R-:W-:Y:S02]  /*3f00*/  FADD.FTZ R186, -R210, R148 ;  /* 0x00000094d2ba7221 */ /* 0x000fe40000010100 */
[C---:B------:R-:W-:Y:S02]  /*3f10*/  FMUL.FTZ R217, R2.reuse, R217 ;  /* 0x000000d902d97220 */ /* 0x040fe40000410000 */
[----:B------:R-:W-:Y:S02]  /*3f20*/  FMUL.FTZ R148, R2, R219 ;  /* 0x000000db02947220 */ /* 0x000fe40000410000 */
[C---:B------:R-:W-:Y:S02]  /*3f30*/  FADD.FTZ R213, -R210.reuse, R200 ;  /* 0x000000c8d2d57221 */ /* 0x040fe40000010100 */
[----:B------:R-:W-:-:S02]  /*3f40*/  FADD.FTZ R235, -R210, R168 ;  /* 0x000000a8d2eb7221 */ /* 0x000fc40000010100 */
[C---:B------:R-:W-:Y:S02]  /*3f50*/  FADD.FTZ R243, -R210.reuse, R174 ;  /* 0x000000aed2f37221 */ /* 0x040fe40000010100 */
[C---:B------:R-:W-:Y:S01]  /*3f60*/  FADD.FTZ R168, -R210.reuse, R144 ;  /* 0x00000090d2a87221 */ /* 0x040fe20000010100 */
[----:B------:R-:W-:Y:S01]  /*3f70*/  SHF.R.S32.HI R144, RZ, 0x1f, R3 ;  /* 0x0000001fff907819 */ /* 0x000fe20000011403 */
[----:B------:R-:W-:Y:S02]  /*3f80*/  FADD.FTZ R174, -R210, R147 ;  /* 0x00000093d2ae7221 */ /* 0x000fe40000010100 */
[----:B------:R-:W-:Y:S01]  /*3f90*/  FFMA.FTZ R147, R74, R217, R10 ;  /* 0x000000d94a937223 */ /* 0x000fe2000001000a */
[----:B------:R-:W-:Y:S01]  /*3fa0*/  LEA.HI R3, R144, R3, RZ, 0x3 ;  /* 0x0000000390037211 */ /* 0x000fe200078f18ff */
[----:B------:R-:W-:Y:S02]  /*3fb0*/  FFMA.FTZ R148, R75, R148, R11 ;  /* 0x000000944b947223 */ /* 0x000fe4000001000b */
[C---:B------:R-:W-:Y:S01]  /*3fc0*/  FADD.FTZ R215, -R210.reuse, R201 ;  /* 0x000000c9d2d77221 */ /* 0x040fe20000010100 */
[----:B------:R-:W-:Y:S01]  /*3fd0*/  LEA.HI.SX32 R3, R3, R208, 0x1d ;  /* 0x000000d003037211 */ /* 0x000fe200078feaff */
[----:B------:R-:W-:Y:S01]  /*3fe0*/  FADD.FTZ R209, -R210, R204 ;  /* 0x000000ccd2d17221 */ /* 0x000fe20000010100 */
[----:B------:R-:W-:Y:S01]  /*3ff0*/  F2FP.BF16.PACK_AB R147, R148, R147 ;  /* 0x000000939493723e */ /* 0x000fe200000010ff */
[----:B------:R-:W-:-:S02]  /*4000*/  FADD.FTZ R205, -R210, R205 ;  /* 0x000000cdd2cd7221 */ /* 0x000fc40000010100 */
[----:B------:R-:W-:Y:S02]  /*4010*/  FMUL.FTZ R213, R2, R213 ;  /* 0x000000d502d57220 */ /* 0x000fe40000410000 */
[C---:B------:R-:W-:Y:S02]  /*4020*/  FADD.FTZ R203, -R210.reuse, R198 ;  /* 0x000000c6d2cb7221 */ /* 0x040fe40000010100 */
[C---:B------:R-:W-:Y:S02]  /*4030*/  FADD.FTZ R199, -R210.reuse, R199 ;  /* 0x000000c7d2c77221 */ /* 0x040fe40000010100 */
[C---:B------:R-:W-:Y:S02]  /*4040*/  FADD.FTZ R225, -R210.reuse, R190 ;  /* 0x000000bed2e17221 */ /* 0x040fe40000010100 */
[C---:B------:R-:W-:Y:S02]  /*4050*/  FADD.FTZ R229, -R210.reuse, R191 ;  /* 0x000000bfd2e57221 */ /* 0x040fe40000010100 */
[----:B------:R-:W-:-:S02]  /*4060*/  FADD.FTZ R241, -R210, R172 ;  /* 0x000000acd2f17221 */ /* 0x000fc40000010100 */
[----:B------:R-:W-:Y:S02]  /*4070*/  FADD.FTZ R172, -R210, R146 ;  /* 0x00000092d2ac7221 */ /* 0x000fe40000010100 */
[----:B------:R-:W-:Y:S02]  /*4080*/  FMUL.FTZ R144, R2, R215 ;  /* 0x000000d702907220 */ /* 0x000fe40000410000 */
[----:B------:R-:W-:Y:S02]  /*4090*/  FADD.FTZ R251, -R210, R152 ;  /* 0x00000098d2fb7221 */ /* 0x000fe40000010100 */
[----:B------:R-:W-:Y:S02]  /*40a0*/  FFMA.FTZ R146, R72, R213, R8 ;  /* 0x000000d548927223 */ /* 0x000fe40000010008 */
[C---:B------:R-:W-:Y:S02]  /*40b0*/  FMUL.FTZ R209, R2.reuse, R209 ;  /* 0x000000d102d17220 */ /* 0x040fe40000410000 */
[----:B------:R-:W-:-:S02]  /*40c0*/  FMUL.FTZ R148, R2, R205 ;  /* 0x000000cd02947220 */ /* 0x000fc40000410000 */
[C---:B------:R-:W-:Y:S02]  /*40d0*/  FADD.FTZ R239, -R210.reuse, R170 ;  /* 0x000000aad2ef7221 */ /* 0x040fe40000010100 */
[----:B------:R-:W-:Y:S02]  /*40e0*/  FADD.FTZ R213, -R210, R178 ;  /* 0x000000b2d2d57221 */ /* 0x000fe40000010100 */
[C---:B------:R-:W-:Y:S02]  /*40f0*/  FMUL.FTZ R203, R2.reuse, R203 ;  /* 0x000000cb02cb7220 */ /* 0x040fe40000410000 */
[----:B------:R-:W-:Y:S02]  /*4100*/  FMUL.FTZ R152, R2, R199 ;  /* 0x000000c702987220 */ /* 0x000fe40000410000 */
[C---:B------:R-:W-:Y:S02]  /*4110*/  FADD.FTZ R227, -R210.reuse, R180 ;  /* 0x000000b4d2e37221 */ /* 0x040fe40000010100 */
[----:B------:R-:W-:-:S02]  /*4120*/  FADD.FTZ R170, -R210, R145 ;  /* 0x00000091d2aa7221 */ /* 0x000fc40000010100 */
[C---:B------:R-:W-:Y:S02]  /*4130*/  FMUL.FTZ R225, R2.reuse, R225 ;  /* 0x000000e102e17220 */ /* 0x040fe40000410000 */
[----:B------:R-:W-:Y:S02]  /*4140*/  FMUL.FTZ R178, R2, R229 ;  /* 0x000000e502b27220 */ /* 0x000fe40000410000 */
[C---:B------:R-:W-:Y:S02]  /*4150*/  FADD.FTZ R231, -R210.reuse, R181 ;  /* 0x000000b5d2e77221 */ /* 0x040fe40000010100 */
[C---:B------:R-:W-:Y:S02]  /*4160*/  FADD.FTZ R180, -R210.reuse, R149 ;  /* 0x00000095d2b47221 */ /* 0x040fe40000010100 */
[----:B------:R-:W-:Y:S02]  /*4170*/  FFMA.FTZ R145, R73, R144, R9 ;  /* 0x0000009049917223 */ /* 0x000fe40000010009 */
[----:B------:R-:W-:-:S02]  /*4180*/  FADD.FTZ R181, -R210, R184 ;  /* 0x000000b8d2b57221 */ /* 0x000fc40000010100 */
[----:B------:R-:W-:Y:S01]  /*4190*/  FFMA.FTZ R144, R68, R209, R4 ;  /* 0x000000d144907223 */ /* 0x000fe20000010004 */
[----:B------:R-:W-:Y:S01]  /*41a0*/  F2FP.BF16.PACK_AB R146, R145, R146 ;  /* 0x000000929192723e */ /* 0x000fe200000010ff */
[----:B------:R-:W-:Y:S02]  /*41b0*/  FFMA.FTZ R149, R69, R148, R5 ;  /* 0x0000009445957223 */ /* 0x000fe40000010005 */
[----:B------:R-:W-:Y:S02]  /*41c0*/  FADD.FTZ R184, -R210, R151 ;  /* 0x00000097d2b87221 */ /* 0x000fe40000010100 */
[----:B------:R-:W-:Y:S01]  /*41d0*/  FFMA.FTZ R203, R78, R203, R14 ;  /* 0x000000cb4ecb7223 */ /* 0x000fe2000001000e */
[----:B------:R-:W-:Y:S01]  /*41e0*/  F2FP.BF16.PACK_AB R144, R149, R144 ;  /* 0x000000909590723e */ /* 0x000fe200000010ff */
[----:B------:R-:W-:Y:S02]  /*41f0*/  FFMA.FTZ R152, R79, R152, R15 ;  /* 0x000000984f987223 */ /* 0x000fe4000001000f */
[----:B------:R-:W-:-:S02]  /*4200*/  FFMA.FTZ R151, R82, R225, R18 ;  /* 0x000000e152977223 */ /* 0x000fc40000010012 */
[----:B------:R-:W-:Y:S01]  /*4210*/  FFMA.FTZ R178, R83, R178, R19 ;  /* 0x000000b253b27223 */ /* 0x000fe20000010013 */
[----:B------:R-:W-:Y:S01]  /*4220*/  F2FP.BF16.PACK_AB R149, R152, R203 ;  /* 0x000000cb9895723e */ /* 0x000fe200000010ff */
[C---:B------:R-:W-:Y:S02]  /*4230*/  FADD.FTZ R211, -R210.reuse, R206 ;  /* 0x000000ced2d37221 */ /* 0x040fe40000010100 */
[----:B------:R-:W-:Y:S01]  /*4240*/  FADD.FTZ R207, -R210, R207 ;  /* 0x000000cfd2cf7221 */ /* 0x000fe20000010100 */
[----:B------:R-:W-:Y:S01]  /*4250*/  F2FP.BF16.PACK_AB R151, R178, R151 ;  /* 0x00000097b297723e */ /* 0x000fe200000010ff */
        /* <DEDUP_REMOVED lines=18> */
[C---:B------:R-:W-:Y:S02]  /*4380*/  FADD.FTZ R245, -R210.reuse, R160 ;  /* 0x000000a0d2f57221 */ /* 0x040fe40000010100 */
[----:B------:R-:W-:Y:S02]  /*4390*/  FADD.FTZ R160, -R210, R153 ;  /* 0x00000099d2a07221 */ /* 0x000fe40000010100 */
[----:B------:R-:W-:-:S02]  /*43a0*/  FFMA.FTZ R145, R70, R211, R6 ;  /* 0x000000d346917223 */ /* 0x000fc40000010006 */
[----:B------:R-:W-:Y:S02]  /*43b0*/  FFMA.FTZ R150, R71, R150, R7 ;  /* 0x0000009647967223 */ /* 0x000fe40000010007 */
        /* <DEDUP_REMOVED lines=9> */
[C---:B------:R-:W-:Y:S02]  /*4450*/  FADD.FTZ R189, -R210.reuse, R192 ;  /* 0x000000c0d2bd7221 */ /* 0x040fe40000010100 */
[----:B------:R-:W-:Y:S01]  /*4460*/  FADD.FTZ R193, -R210, R193 ;  /* 0x000000c1d2c17221 */ /* 0x000fe20000010100 */
[----:B------:R-:W-:Y:S01]  /*4470*/  F2FP.BF16.PACK_AB R153, R178, R191 ;  /* 0x000000bfb299723e */ /* 0x000fe200000010ff */
[C---:B------:R-:W-:Y:S01]  /*4480*/  FMUL.FTZ R189, R2.reuse, R189 ;  /* 0x000000bd02bd7220 */ /* 0x040fe20000410000 */
[----:B------:R-:W-:Y:S01]  /*4490*/  HFMA2.MMA R178, -RZ, RZ, 0, 9.5367431640625e-07 ;  /* 0x00000010ffb27435 */ /* 0x000fe200000001ff */
[----:B------:R-:W-:Y:S02]  /*44a0*/  FMUL.FTZ R154, R2, R193 ;  /* 0x000000c1029a7220 */ /* 0x000fe40000410000 */
[----:B------:R-:W-:-:S02]  /*44b0*/  FADD.FTZ R173, -R210, R173 ;  /* 0x000000add2ad7221 */ /* 0x000fc40000010100 */
[C---:B------:R-:W-:Y:S02]  /*44c0*/  FADD.FTZ R187, -R210.reuse, R187 ;  /* 0x000000bbd2bb7221 */ /* 0x040fe40000010100 */
[----:B------:R-:W-:Y:S02]  /*44d0*/  FADD.FTZ R158, -R210, R158 ;  /* 0x0000009ed29e7221 */ /* 0x000fe40000010100 */
[----:B------:R-:W-:Y:S02]  /*44e0*/  FFMA.FTZ R152, R84, R189, R20 ;  /* 0x000000bd54987223 */ /* 0x000fe40000010014 */
[C---:B------:R-:W-:Y:S02]  /*44f0*/  FADD.FTZ R159, -R210.reuse, R159 ;  /* 0x0000009fd29f7221 */ /* 0x040fe40000010100 */
[----:B------:R-:W-:Y:S02]  /*4500*/  FFMA.FTZ R189, R85, R154, R21 ;  /* 0x0000009a55bd7223 */ /* 0x000fe40000010015 */
[----:B------:R-:W-:-:S02]  /*4510*/  FADD.FTZ R169, -R210, R169 ;  /* 0x000000a9d2a97221 */ /* 0x000fc40000010100 */
[----:B------:R-:W-:Y:S01]  /*4520*/  FADD.FTZ R175, -R210, R175 ;  /* 0x000000afd2af7221 */ /* 0x000fe20000010100 */
[----:B------:R-:W-:Y:S01]  /*4530*/  F2FP.BF16.PACK_AB R152, R189, R152 ;  /* 0x00000098bd98723e */ /* 0x000fe200000010ff */
[C---:B------:R-:W-:Y:S01]  /*4540*/  FMUL.FTZ R198, R2.reuse, R173 ;  /* 0x000000ad02c67220 */ /* 0x040fe20000410000 */
[----:B------:R-:W-:Y:S01]  /*4550*/  IADD3 R173, R3, 0x20, RZ ;  /* 0x0000002003ad7810 */ /* 0x000fe20007ffe0ff */
[C---:B------:R-:W-:Y:S02]  /*4560*/  FMUL.FTZ R227, R2.reuse, R227 ;  /* 0x000000e302e37220 */ /* 0x040fe40000410000 */
[C---:B------:R-:W-:Y:S02]  /*4570*/  FMUL.FTZ R188, R2.reuse, R231 ;  /* 0x000000e702bc7220 */ /* 0x040fe40000410000 */
[C---:B------:R-:W-:Y:S02]  /*4580*/  FMUL.FTZ R233, R2.reuse, R233 ;  /* 0x000000e902e97220 */ /* 0x040fe40000410000 */
[----:B------:R-:W-:-:S02]  /*4590*/  FMUL.FTZ R190, R2, R237 ;  /* 0x000000ed02be7220 */ /* 0x000fc40000410000 */
[C---:B------:R-:W-:Y:S02]  /*45a0*/  FMUL.FTZ R192, R2.reuse, R187 ;  /* 0x000000bb02c07220 */ /* 0x040fe40000410000 */
[----:B------:R-:W-:Y:S02]  /*45b0*/  FMUL.FTZ R187, R2, R158 ;  /* 0x0000009e02bb7220 */ /* 0x000fe40000410000 */
[----:B------:R-:W-:Y:S02]  /*45c0*/  FADD.FTZ R249, -R210, R166 ;  /* 0x000000a6d2f97221 */ /* 0x000fe40000010100 */
[----:B------:R-:W-:Y:S02]  /*45d0*/  FMUL.FTZ R158, R2, R159 ;  /* 0x0000009f029e7220 */ /* 0x000fe40000410000 */
[C---:B------:R-:W-:Y:S02]  /*45e0*/  FADD.FTZ R161, -R210.reuse, R161 ;  /* 0x000000a1d2a17221 */ /* 0x040fe40000010100 */
[----:B------:R-:W-:-:S02]  /*45f0*/  FADD.FTZ R166, -R210, R155 ;  /* 0x0000009bd2a67221 */ /* 0x000fc40000010100 */
[C---:B------:R-:W-:Y:S02]  /*4600*/  FMUL.FTZ R194, R2.reuse, R169 ;  /* 0x000000a902c27220 */ /* 0x040fe40000410000 */
[C---:B------:R-:W-:Y:S01]  /*4610*/  FMUL.FTZ R200, R2.reuse, R175 ;  /* 0x000000af02c87220 */ /* 0x040fe20000410000 */
[----:B------:R-:W-:Y:S01]  /*4620*/  IADD3 R175, R3, 0x40, RZ ;  /* 0x0000004003af7810 */ /* 0x000fe20007ffe0ff */
[----:B------:R-:W-:Y:S02]  /*4630*/  FMUL.FTZ R159, R2, R168 ;  /* 0x000000a8029f7220 */ /* 0x000fe40000410000 */
[C---:B------:R-:W-:Y:S02]  /*4640*/  FADD.FTZ R163, -R210.reuse, R163 ;  /* 0x000000a3d2a37221 */ /* 0x040fe40000010100 */
[----:B------:R-:W-:Y:S02]  /*4650*/  FADD.FTZ R156, -R210, R156 ;  /* 0x0000009cd29c7221 */ /* 0x000fe40000010100 */
[----:B------:R-:W-:-:S02]  /*4660*/  FFMA.FTZ R227, R88, R227, R24 ;  /* 0x000000e358e37223 */ /* 0x000fc40000010018 */
[----:B------:R-:W-:Y:S02]  /*4670*/  FFMA.FTZ R155, R90, R233, R26 ;  /* 0x000000e95a9b7223 */ /* 0x000fe4000001001a */
[----:B------:R-:W-:Y:S02]  /*4680*/  FFMA.FTZ R190, R91, R190, R27 ;  /* 0x000000be5bbe7223 */ /* 0x000fe4000001001b */
[----:B------:R-:W-:Y:S02]  /*4690*/  FFMA.FTZ R188, R89, R188, R25 ;  /* 0x000000bc59bc7223 */ /* 0x000fe40000010019 */
[----:B------:R-:W-:Y:S01]  /*46a0*/  FMUL.FTZ R189, R2, R172 ;  /* 0x000000ac02bd7220 */ /* 0x000fe20000410000 */
[----:B------:R-:W-:Y:S01]  /*46b0*/  F2FP.BF16.PACK_AB R155, R190, R155 ;  /* 0x0000009bbe9b723e */ /* 0x000fe200000010ff */
[----:B------:R-:W-:Y:S01]  /*46c0*/  IMAD.WIDE.U32 R168, R3, R178, c[0x0][0x208] ;  /* 0x0000820003a87625 */ /* 0x000fe200078e00b2 */
[----:B------:R-:W-:-:S03]  /*46d0*/  F2FP.BF16.PACK_AB R154, R188, R227 ;  /* 0x000000e3bc9a723e */ /* 0x000fc600000010ff */
[C---:B------:R-:W-:Y:S01]  /*46e0*/  FADD.FTZ R164, -R210.reuse, R164 ;  /* 0x000000a4d2a47221 */ /* 0x040fe20000010100 */
[----:B------:R-:W-:Y:S01]  /*46f0*/  STG.E.128 [R168.64], R144 ;  /* 0x00000090a8007986 */ /* 0x000fe2000c101d04 */
[----:B------:R-:W-:Y:S02]  /*4700*/  FADD.FTZ R157, -R210, R157 ;  /* 0x0000009dd29d7221 */ /* 0x000fe40000010100 */
[----:B------:R-:W-:-:S04]  /*4710*/  IMAD.WIDE.U32 R172, R173, R178, c[0x0][0x208] ;  /* 0x00008200adac7625 */ /* 0x000fc800078e00b2 */
[C---:B------:R-:W-:Y:S01]  /*4720*/  FADD.FTZ R165, -R210.reuse, R165 ;  /* 0x000000a5d2a57221 */ /* 0x040fe20000010100 */
[----:B------:R0:W-:Y:S01]  /*4730*/  STG.E.128 [R172.64], R148 ;  /* 0x00000094ac007986 */ /* 0x0001e2000c101d04 */
[C---:B------:R-:W-:Y:S02]  /*4740*/  FADD.FTZ R185, -R210.reuse, R185 ;  /* 0x000000b9d2b97221 */ /* 0x040fe40000010100 */
[----:B------:R-:W-:Y:S02]  /*4750*/  FADD.FTZ R167, -R210, R167 ;  /* 0x000000a7d2a77221 */ /* 0x000fe40000010100 */
        /* <DEDUP_REMOVED lines=8> */
[----:B------:R-:W-:-:S04]  /*47e0*/  IMAD.WIDE.U32 R174, R175, R178, c[0x0][0x208] ;  /* 0x00008200afae7625 */ /* 0x000fc800078e00b2 */
[----:B------:R-:W-:Y:S01]  /*47f0*/  FADD.FTZ R171, -R210, R171 ;  /* 0x000000abd2ab7221 */ /* 0x000fe20000010100 */
[----:B------:R1:W-:Y:S01]  /*4800*/  STG.E.128 [R174.64], R152 ;  /* 0x00000098ae007986 */ /* 0x0003e2000c101d04 */
[C---:B------:R-:W-:Y:S02]  /*4810*/  FMUL.FTZ R164, R2.reuse, R165 ;  /* 0x000000a502a47220 */ /* 0x040fe40000410000 */
[----:B------:R-:W-:Y:S02]  /*4820*/  FMUL.FTZ R170, R2, R170 ;  /* 0x000000aa02aa7220 */ /* 0x000fe40000410000 */
[C---:B------:R-:W-:Y:S02]  /*4830*/  FADD.FTZ R176, -R210.reuse, R176 ;  /* 0x000000b0d2b07221 */ /* 0x040fe40000010100 */
[----:B------:R-:W-:Y:S02]  /*4840*/  FADD.FTZ R177, -R210, R177 ;  /* 0x000000b1d2b17221 */ /* 0x000fe40000010100 */
[----:B------:R-:W-:-:S02]  /*4850*/  FMUL.FTZ R181, R2, R181 ;  /* 0x000000b502b57220 */ /* 0x000fc40000410000 */
[C---:B------:R-:W-:Y:S02]  /*4860*/  FMUL.FTZ R190, R2.reuse, R185 ;  /* 0x000000b902be7220 */ /* 0x040fe40000410000 */
[C---:B------:R-:W-:Y:S02]  /*4870*/  FMUL.FTZ R241, R2.reuse, R241 ;  /* 0x000000f102f17220 */ /* 0x040fe40000410000 */
[C---:B------:R-:W-:Y:S02]  /*4880*/  FMUL.FTZ R188, R2.reuse, R167 ;  /* 0x000000a702bc7220 */ /* 0x040fe40000410000 */
[C---:B------:R-:W-:Y:S02]  /*4890*/  FMUL.FTZ R165, R2.reuse, R186 ;  /* 0x000000ba02a57220 */ /* 0x040fe40000410000 */
[----:B------:R-:W-:Y:S02]  /*48a0*/  FMUL.FTZ R180, R2, R180 ;  /* 0x000000b402b47220 */ /* 0x000fe40000410000 */
[----:B0-----:R-:W-:-:S02]  /*48b0*/  FFMA.FTZ R150, R112, R251, R48 ;  /* 0x000000fb70967223 */ /* 0x001fc40000010030 */
[----:B------:R-:W-:Y:S02]  /*48c0*/  FFMA.FTZ R157, R113, R206, R49 ;  /* 0x000000ce719d7223 */ /* 0x000fe40000010031 */
[C---:B------:R-:W-:Y:S02]  /*48d0*/  FMUL.FTZ R167, R2.reuse, R182 ;  /* 0x000000b602a77220 */ /* 0x040fe40000410000 */
[----:B------:R-:W-:Y:S01]  /*48e0*/  FMUL.FTZ R184, R2, R184 ;  /* 0x000000b802b87220 */ /* 0x000fe20000410000 */
[----:B------:R-:W-:Y:S01]  /*48f0*/  F2FP.BF16.PACK_AB R150, R157, R150 ;  /* 0x000000969d96723e */ /* 0x000fe200000010ff */
[----:B------:R-:W-:Y:S02]  /*4900*/  FADD.FTZ R179, -R210, R179 ;  /* 0x000000b3d2b37221 */ /* 0x000fe40000010100 */
[----:B------:R-:W-:Y:S02]  /*4910*/  FMUL.FTZ R185, R2, R162 ;  /* 0x000000a202b97220 */ /* 0x000fe40000410000 */
[----:B------:R-:W-:-:S02]  /*4920*/  FFMA.FTZ R148, R108, R163, R44 ;  /* 0x000000a36c947223 */ /* 0x000fc4000001002c */
[----:B------:R-:W-:Y:S02]  /*4930*/  FFMA.FTZ R161, R116, R161, R52 ;  /* 0x000000a174a17223 */ /* 0x000fe40000010034 */
[----:B------:R-:W-:Y:S02]  /*4940*/  FFMA.FTZ R156, R117, R156, R53 ;  /* 0x0000009c759c7223 */ /* 0x000fe40000010035 */
[----:B------:R-:W-:Y:S02]  /*4950*/  FMUL.FTZ R196, R2, R171 ;  /* 0x000000ab02c47220 */ /* 0x000fe40000410000 */
[----:B------:R-:W-:Y:S01]  /*4960*/  FFMA.FTZ R162, R120, R159, R56 ;  /* 0x0000009f78a27223 */ /* 0x000fe20000010038 */
[----:B------:R-:W-:Y:S01]  /*4970*/  F2FP.BF16.PACK_AB R156, R156, R161 ;  /* 0x000000a19c9c723e */ /* 0x000fe200000010ff */
[----:B------:R-:W-:Y:S01]  /*4980*/  FFMA.FTZ R163, R121, R170, R57 ;  /* 0x000000aa79a37223 */ /* 0x000fe20000010039 */
[----:B------:R-:W-:Y:S01]  /*4990*/  IADD3 R161, R3, 0x60, RZ ;  /* 0x0000006003a17810 */ /* 0x000fe20007ffe0ff */
[----:B------:R-:W-:-:S02]  /*49a0*/  FMUL.FTZ R183, R2, R183 ;  /* 0x000000b702b77220 */ /* 0x000fc40000410000 */
[C---:B------:R-:W-:Y:S02]  /*49b0*/  FMUL.FTZ R235, R2.reuse, R235 ;  /* 0x000000eb02eb7220 */ /* 0x040fe40000410000 */
        /* <DEDUP_REMOVED lines=9> */
[----:B------:R-:W-:Y:S01]  /*4a50*/  FFMA.FTZ R180, R125, R180, R61 ;  /* 0x000000b47db47223 */ /* 0x000fe2000001003d */
[----:B------:R-:W-:Y:S01]  /*4a60*/  F2FP.BF16.PACK_AB R152, R149, R152 ;  /* 0x000000989598723e */ /* 0x000fe200000010ff */
[C---:B------:R-:W-:Y:S02]  /*4a70*/  FMUL.FTZ R243, R2.reuse, R243 ;  /* 0x000000f302f37220 */ /* 0x040fe40000410000 */
[----:B------:R-:W-:Y:S01]  /*4a80*/  FMUL.FTZ R245, R2, R245 ;  /* 0x000000f502f57220 */ /* 0x000fe20000410000 */
[----:B------:R-:W-:Y:S01]  /*4a90*/  F2FP.BF16.PACK_AB R180, R180, R165 ;  /* 0x000000a5b4b4723e */ /* 0x000fe200000010ff */
[----:B------:R-:W-:Y:S01]  /*4aa0*/  FMUL.FTZ R247, R2, R247 ;  /* 0x000000f702f77220 */ /* 0x000fe20000410000 */
[----:B------:R-:W-:Y:S01]  /*4ab0*/  IADD3 R165, R3, 0xa0, RZ ;  /* 0x000000a003a57810 */ /* 0x000fe20007ffe0ff */
[----:B------:R-:W-:-:S02]  /*4ac0*/  FFMA.FTZ R167, R126, R167, R62 ;  /* 0x000000a77ea77223 */ /* 0x000fc4000001003e */
[----:B------:R-:W-:Y:S02]  /*4ad0*/  FFMA.FTZ R184, R127, R184, R63 ;  /* 0x000000b87fb87223 */ /* 0x000fe4000001003f */
[C---:B------:R-:W-:Y:S02]  /*4ae0*/  FMUL.FTZ R249, R2.reuse, R249 ;  /* 0x000000f902f97220 */ /* 0x040fe40000410000 */
[----:B------:R-:W-:Y:S01]  /*4af0*/  FMUL.FTZ R166, R2, R166 ;  /* 0x000000a602a67220 */ /* 0x000fe20000410000 */
[----:B------:R-:W-:Y:S01]  /*4b00*/  F2FP.BF16.PACK_AB R181, R184, R167 ;  /* 0x000000a7b8b5723e */ /* 0x000fe200000010ff */
[C---:B------:R-:W-:Y:S01]  /*4b10*/  FMUL.FTZ R213, R2.reuse, R213 ;  /* 0x000000d502d57220 */ /* 0x040fe20000410000 */
[C---:B------:R-:W-:Y:S01]  /*4b20*/  IADD3 R167, R3.reuse, 0xc0, RZ ;  /* 0x000000c003a77810 */ /* 0x040fe20007ffe0ff */
[----:B------:R-:W-:Y:S01]  /*4b30*/  FMUL.FTZ R176, R2, R179 ;  /* 0x000000b302b07220 */ /* 0x000fe20000410000 */
[----:B------:R-:W-:Y:S01]  /*4b40*/  IADD3 R179, R3, 0xe0, RZ ;  /* 0x000000e003b37810 */ /* 0x000fe20007ffe0ff */
[----:B------:R-:W-:-:S02]  /*4b50*/  FFMA.FTZ R157, R109, R164, R45 ;  /* 0x000000a46d9d7223 */ /* 0x000fc4000001002d */
        /* <DEDUP_REMOVED lines=49> */
.L_x_23778:
[----:B-1----:R-:W-:Y:S05]  /*4e70*/  BSYNC B0 ;  /* 0x0000000000007941 */ /* 0x002fea0003800000 */
.L_x_23777:
[----:B0-----:R-:W-:-:S04]  /*4e80*/  MOV R3, c[0x0][0x160] ;  /* 0x0000580000037a02 */ /* 0x001fc80000000f00 */
[----:B------:R-:W-:-:S04]  /*4e90*/  LEA R0, R3, R0, 0x2 ;  /* 0x0000000003007211 */ /* 0x000fc800078e10ff */
[----:B------:R-:W-:-:S13]  /*4ea0*/  ISETP.GE.AND P0, PT, R0, c[0x0][0x164], PT ;  /* 0x0000590000007a0c */ /* 0x000fda0003f06270 */
[----:B-----5:R-:W-:Y:S01]  /*4eb0*/  @P0 CALL.REL.NOINC `(.L_x_23779) ;  /* 0x0000001000000944 */ /* 0x020fe20003c00000 */
[----:B------:R-:W-:Y:S05]  /*4ec0*/  BRA `(.L_x_23780) ;  /* 0xffffb65000007947 */ /* 0x000fea000383ffff */
.L_x_23779:
[----:B------:R-:W-:Y:S05]  /*4ed0*/  EXIT ;  /* 0x000000000000794d */ /* 0x000fea0003800000 */
.L_x_23775:
[----:B------:R-:W-:Y:S01]  /*4ee0*/  HFMA2.MMA R2, -RZ, RZ, 0, 5.9604644775390625e-08 ;  /* 0x00000001ff027435 */ /* 0x000fe200000001ff */
[----:B0-----:R-:W-:Y:S02]  /*4ef0*/  MOV R211, 0x1f ;  /* 0x0000001f00d37802 */ /* 0x001fe40000000f00 */
[----:B------:R-:W-:Y:S02]  /*4f00*/  MOV R214, 0xffffffff ;  /* 0xffffffff00d67802 */ /* 0x000fe40000000f00 */
[----:B------:R-:W-:Y:S02]  /*4f10*/  MOV R212, 0x4f30 ;  /* 0x00004f3000d47802 */ /* 0x000fe40000000f00 */
[----:B-----5:R-:W-:Y:S05]  /*4f20*/  CALL.REL.NOINC `($__internal_67_$__cuda_sm70_shflsync_bfly_p) ;  /* 0x00000b9000007944 */ /* 0x020fea0003c00000 */
[----:B01----:R-:W-:Y:S05]  /*4f30*/  BRA `(.L_x_23781) ;  /* 0xffffe4f000007947 */ /* 0x003fea000383ffff */
.L_x_23776:
[----:B------:R-:W-:Y:S01]  /*4f40*/  HFMA2.MMA R2, -RZ, RZ, 0, 1.1920928955078125e-07 ;  /* 0x00000002ff027435 */ /* 0x000fe200000001ff */
[----:B0-----:R-:W-:Y:S02]  /*4f50*/  MOV R211, 0x1f ;  /* 0x0000001f00d37802 */ /* 0x001fe40000000f00 */
[----:B------:R-:W-:Y:S02]  /*4f60*/  MOV R214, 0xffffffff ;  /* 0xffffffff00d67802 */ /* 0x000fe40000000f00 */
[----:B------:R-:W-:-:S02]  /*4f70*/  MOV R212, 0x4f90 ;  /* 0x00004f9000d47802 */ /* 0x000fc40000000f00 */
[----:B-----5:R-:W-:Y:S05]  /*4f80*/  CALL.REL.NOINC `($__internal_67_$__cuda_sm70_shflsync_bfly_p) ;  /* 0x00000b3000007944 */ /* 0x020fea0003c00000 */
[----:B01----:R-:W-:Y:S01]  /*4f90*/  FADD.FTZ R215, R215, R2 ;  /* 0x00000002d7d77221 */ /* 0x003fe20000010000 */
[----:B------:R-:W-:Y:S01]  /*4fa0*/  HFMA2.MMA R2, -RZ, RZ, 0, 2.384185791015625e-07 ;  /* 0x00000004ff027435 */ /* 0x000fe200000001ff */
[----:B------:R-:W-:-:S02]  /*4fb0*/  MOV R211, 0x1f ;  /* 0x0000001f00d37802 */ /* 0x000fc40000000f00 */
[----:B------:R-:W-:Y:S02]  /*4fc0*/  MOV R214, 0xffffffff ;  /* 0xffffffff00d67802 */ /* 0x000fe40000000f00 */
[----:B------:R-:W-:Y:S02]  /*4fd0*/  MOV R212, 0x4ff0 ;  /* 0x00004ff000d47802 */ /* 0x000fe40000000f00 */
[----:B------:R-:W-:Y:S05]  /*4fe0*/  CALL.REL.NOINC `($__internal_67_$__cuda_sm70_shflsync_bfly_p) ;  /* 0x00000ad000007944 */ /* 0x000fea0003c00000 */
[----:B01----:R-:W-:Y:S01]  /*4ff0*/  FADD.FTZ R215, R215, R2 ;  /* 0x00000002d7d77221 */ /* 0x003fe20000010000 */
[----:B------:R-:W-:Y:S01]  /*5000*/  HFMA2.MMA R2, -RZ, RZ, 0, 4.76837158203125e-07 ;  /* 0x00000008ff027435 */ /* 0x000fe200000001ff */
[----:B------:R-:W-:Y:S02]  /*5010*/  MOV R211, 0x1f ;  /* 0x0000001f00d37802 */ /* 0x000fe40000000f00 */
[----:B------:R-:W-:Y:S02]  /*5020*/  MOV R214, 0xffffffff ;  /* 0xffffffff00d67802 */ /* 0x000fe40000000f00 */
[----:B------:R-:W-:Y:S02]  /*5030*/  MOV R212, 0x5050 ;  /* 0x0000505000d47802 */ /* 0x000fe40000000f00 */
[----:B------:R-:W-:Y:S05]  /*5040*/  CALL.REL.NOINC `($__internal_67_$__cuda_sm70_shflsync_bfly_p) ;  /* 0x00000a7000007944 */ /* 0x000fea0003c00000 */
[----:B01----:R-:W-:Y:S01]  /*5050*/  FADD.FTZ R215, R215, R2 ;  /* 0x00000002d7d77221 */ /* 0x003fe20000010000 */
[----:B------:R-:W-:Y:S01]  /*5060*/  HFMA2.MMA R2, -RZ, RZ, 0, 9.5367431640625e-07 ;  /* 0x00000010ff027435 */ /* 0x000fe200000001ff */
[----:B------:R-:W-:-:S02]  /*5070*/  MOV R211, 0x1f ;  /* 0x0000001f00d37802 */ /* 0x000fc40000000f00 */
[----:B------:R-:W-:Y:S02]  /*5080*/  MOV R214, 0xffffffff ;  /* 0xffffffff00d67802 */ /* 0x000fe40000000f00 */
[----:B------:R-:W-:Y:S02]  /*5090*/  MOV R212, 0x50b0 ;  /* 0x000050b000d47802 */ /* 0x000fe40000000f00 */
[----:B------:R-:W-:Y:S05]  /*50a0*/  CALL.REL.NOINC `($__internal_67_$__cuda_sm70_shflsync_bfly_p) ;  /* 0x00000a1000007944 */ /* 0x000fea0003c00000 */
[----:B-1----:R-:W-:Y:S01]  /*50b0*/  FADD.FTZ R2, R215, R2 ;  /* 0x00000002d7027221 */ /* 0x002fe20000010000 */
[----:B0-----:R-:W-:Y:S02]  /*50c0*/  MOV R214, 0xffffffff ;  /* 0xffffffff00d67802 */ /* 0x001fe40000000f00 */
[----:B------:R-:W-:Y:S01]  /*50d0*/  MOV R212, 0x5920 ;  /* 0x0000592000d47802 */ /* 0x000fe20000000f00 */
        /* <DEDUP_REMOVED lines=128> */
[----:B------:R-:W-:Y:S01]  /*58e0*/  FFMA.FTZ R215, R211, R211, R2 ;  /* 0x000000d3d3d77223 */ /* 0x000fe20000010002 */
[----:B------:R-:W-:Y:S01]  /*58f0*/  HFMA2.MMA R2, -RZ, RZ, 0, 5.9604644775390625e-08 ;  /* 0x00000001ff027435 */ /* 0x000fe200000001ff */
[----:B------:R-:W-:-:S05]  /*5900*/  MOV R211, 0x1f ;  /* 0x0000001f00d37802 */ /* 0x000fca0000000f00 */
[----:B------:R-:W-:Y:S05]  /*5910*/  CALL.REL.NOINC `($__internal_67_$__cuda_sm70_shflsync_bfly_p) ;  /* 0x000001a000007944 */ /* 0x000fea0003c00000 */
[----:B01----:R-:W-:Y:S01]  /*5920*/  FADD.FTZ R215, R215, R2 ;  /* 0x00000002d7d77221 */ /* 0x003fe20000010000 */
[----:B------:R-:W-:Y:S01]  /*5930*/  HFMA2.MMA R2, -RZ, RZ, 0, 1.1920928955078125e-07 ;  /* 0x00000002ff027435 */ /* 0x000fe200000001ff */
[----:B------:R-:W-:Y:S02]  /*5940*/  MOV R211, 0x1f ;  /* 0x0000001f00d37802 */ /* 0x000fe40000000f00 */
[----:B------:R-:W-:Y:S02]  /*5950*/  MOV R214, 0xffffffff ;  /* 0xffffffff00d67802 */ /* 0x000fe40000000f00 */
[----:B------:R-:W-:Y:S02]  /*5960*/  MOV R212, 0x5980 ;  /* 0x0000598000d47802 */ /* 0x000fe40000000f00 */
[----:B------:R-:W-:Y:S05]  /*5970*/  CALL.REL.NOINC `($__internal_67_$__cuda_sm70_shflsync_bfly_p) ;  /* 0x0000014000007944 */ /* 0x000fea0003c00000 */
        /* <DEDUP_REMOVED lines=18> */
[----:B01----:R-:W-:Y:S01]  /*5aa0*/  MOV R214, R2 ;  /* 0x0000000200d67202 */ /* 0x003fe20000000f00 */
[----:B------:R-:W-:Y:S05]  /*5ab0*/  BRA `(.L_x_23782) ;  /* 0xffffe2b000007947 */ /* 0x000fea000383ffff */
        .weak           $__internal_67_$__cuda_sm70_shflsync_bfly_p
        .type           $__internal_67_$__cuda_sm70_shflsync_bfly_p,@function
        .size           $__internal_67_$__cuda_sm70_shflsync_bfly_p,(.L_x_57107 - $__internal_67_$__cuda_sm70_shflsync_bfly_p)
$__internal_67_$__cuda_sm70_shflsync_bfly_p:
[----:B------:R-:W-:Y:S01]  /*5ac0*/  HFMA2.MMA R213, -RZ, RZ, 0, 0 ;  /* 0x00000000ffd57435 */ /* 0x000fe200000001ff */
[----:B------:R-:W-:Y:S04]  /*5ad0*/  WARPSYNC R214 ;  /* 0x000000d600007348 */ /* 0x000fe80003800000 */
[----:B------:R0:W1:Y:S01]  /*5ae0*/  SHFL.BFLY PT, R2, R215, R2, R211 ;  /* 0x0c000002d7027389 */ /* 0x00006200000e00d3 */
[----:B------:R-:W-:Y:S05]  /*5af0*/  RET.REL.NODEC R212 `(_ZN10layer_norm13ln_fwd_kernelINS_13Kernel_traitsIf13__nv_bfloat16fS2_fjLj2048ELj1ELj4ELj1ELj16ENS_18Kernel_traits_baseILj2048EfS2_fS2_fjLj128EEEEELb0ELb0ELb1ELb1EEEvNS_9FwdParamsE) ;  /* 0xffffa500d4007950 */ /* 0x000fea0003c3ffff */
.L_x_23783:
        /* <DEDUP_REMOVED lines=16> */
.L_x_57107:


//--------------------- .text._ZN10layer_norm13ln_fwd_kernelINS_13Kernel_traitsIf13__nv_bfloat16fS2_fjLj2048ELj1ELj4ELj1ELj16ENS_18Kernel_traits_baseILj2048EfS2_fS2_fjLj128EEEEELb0ELb1ELb0ELb0EEEvNS_9FwdParamsE --------------------------
	.section	.text._ZN10layer_norm13ln_fwd_kernelINS_13Kernel_traitsIf13__nv_bfloat16fS2_fjLj2048ELj1ELj4ELj1ELj16ENS_18Kernel_traits_baseILj2048EfS2_fS2_fjLj128EEEEELb0ELb1ELb0ELb0EEEvNS_9FwdParamsE,"ax",@progbits
	.sectioninfo	@"SHI_REGISTERS=255"
	.align	128
        .global         _ZN10layer_norm13ln_fwd_kernelINS_13Kernel_traitsIf13__nv_bfloat16fS2_fjLj2048ELj1ELj4ELj1ELj16ENS_18Kernel_traits_baseILj2048EfS2_fS2_fjLj128EEEEELb0ELb1ELb0ELb0EEEvNS_9FwdParamsE
        .type           _ZN10layer_norm13ln_fwd_kernelINS_13Kernel_traitsIf13__nv_bfloat16fS2_fjLj2048ELj1ELj4ELj1ELj16ENS_18Kernel_traits_baseILj2048EfS2_fS2_fjLj128EEEEELb0ELb1ELb0ELb0EEEvNS_9FwdParamsE,@function
        .size           _ZN10layer_norm13ln_fwd_kernelINS_13Kernel_traitsIf13__nv_bfloat16fS2_fjLj2048ELj1ELj4ELj1ELj16ENS_18Kernel_traits_baseILj2048EfS2_fS2_fjLj128EEEEELb0ELb1ELb0ELb0EEEvNS_9FwdParamsE,(.L_x_57108 - _ZN10layer_norm13ln_fwd_kernelINS_13Kernel_traitsIf13__nv_bfloat16fS2_fjLj2048ELj1ELj4ELj1ELj16ENS_18Kernel_traits_baseILj2048EfS2_fS2_fjLj128EEEEELb0ELb1ELb0ELb0EEEvNS_9FwdParamsE)
        .other          _ZN10layer_norm13ln_fwd_kernelINS_13Kernel_traitsIf13__nv_bfloat16fS2_fjLj2048ELj1ELj4ELj1ELj16ENS_18Kernel_traits_baseILj2048EfS2_fS2_fjLj128EEEEELb0ELb1ELb0ELb0EEEvNS_9FwdParamsE,@"STO_CUDA_ENTRY STV_DEFAULT"
_ZN10layer_norm13ln_fwd_kernelINS_13Kernel_traitsIf13__nv_bfloat16fS2_fjLj2048ELj1ELj4ELj1ELj16ENS_18Kernel_traits_baseILj2048EfS2_fS2_fjLj128EEEEELb0ELb1ELb0ELb0EEEvNS_9FwdParamsE:
.text._ZN10layer_norm13ln_fwd_kernelINS_13Kernel_traitsIf13__nv_bfloat16fS2_fjLj2048ELj1ELj4ELj1ELj16ENS_18Kernel_traits_baseILj2048EfS2_fS2_fjLj128EEEEELb0ELb1ELb0ELb0EEEvNS_9FwdParamsE:
        /* <DEDUP_REMOVED lines=53> */
.L_x_23785:
[----:B-1----:R-:W-:Y:S05]  /*0350*/  BSYNC B0 ;  /* 0x0000000000007941 */ /* 0x002fea0003800000 */
.L_x_23784:
[----:B------:R-:W-:Y:S01]  /*0360*/  BSSY B0, `(.L_x_23786) ;  /* 0x0000019000007945 */ /* 0x000fe20003800000 */
[----:B------:R-:W-:Y:S05]  /*0370*/  @!P6 BRA `(.L_x_23787) ;  /* 0x000001700000e947 */ /* 0x000fea0003800000 */
[----:B------:R-:W-:Y:S01]  /*0380*/  ISETP.NE.U32.AND P1, PT, RZ, c[0x0][0x218], PT ;  /* 0x00008600ff007a0c */ /* 0x000fe20003f25070 */
[----:B------:R-:W-:Y:S01]  /*0390*/  CS2R R18, SRZ ;  /* 0x0000000000127805 */ /* 0x000fe2000001ff00 */
[----:B------:R-:W-:Y:S01]  /*03a0*/  MOV R32, 0x20 ;  /* 0x0000002000207802 */ /* 0x000fe20000000f00 */
[----:B------:R-:W-:Y:S01]  /*03b0*/  CS2R R16, SRZ ;  /* 0x0000000000107805 */ /* 0x000fe2000001ff00 */
[----:B------:R-:W-:Y:S01]  /*03c0*/  ISETP.NE.AND.EX P1, PT, RZ, c[0x0][0x21c], PT, P1 ;  /* 0x00008700ff007a0c */ /* 0x000fe20003f25310 */
[----:B0-----:R-:W-:Y:S01]  /*03d0*/  CS2R R22, SRZ ;  /* 0x0000000000167805 */ /* 0x001fe2000001ff00 */
        /* <DEDUP_REMOVED lines=10> */
[----:B0-----:R1:W2:Y:S04]  /*0480*/  LDG.E.128 R32, [R6.64] ;  /* 0x0000000406207981 */ /* 0x0012a8000c1e1d00 */
[----:B-1----:R-:W3:Y:S01]  /*0490*/  LDG.E.128 R4, [R6.64+0x10] ;  /* 0x0000100406047981 */ /* 0x002ee2000c1e1d00 */
[----:B------:R-:W-:-:S03]  /*04a0*/  IADD3 R3, R3, 0x20, RZ ;  /* 0x0000002003037810 */ /* 0x000fc60007ffe0ff */
[----:B---3--:R0:W-:Y:S04]  /*04b0*/  STL.64 [R1], R4 ;  /* 0x0000000401007387 */ /* 0x0081e80000100a00 */
[----:B------:R0:W-:Y:S04]  /*04c0*/  STL.64 [R1+0x8], R6 ;  /* 0x0000080601007387 */ /* 0x0001e80000100a00 */
[----:B--2---:R0:W-:Y:S04]  /*04d0*/  STL.64 [R1+0x10], R32 ;  /* 0x0000102001007387 */ /* 0x0041e80000100a00 */
[----:B------:R0:W-:Y:S02]  /*04e0*/  STL.64 [R1+0x18], R34 ;  /* 0x0000182201007387 */ /* 0x0001e40000100a00 */
.L_x_23787:
[----:B------:R-:W-:Y:S05]  /*04f0*/  BSYNC B0 ;  /* 0x0000000000007941 */ /* 0x000fea0003800000 */
.L_x_23786:
[----:B------:R-:W-:Y:S01]  /*0500*/  BSSY B0, `(.L_x_23788) ;  /* 0x0000015000007945 */ /* 0x000fe20003800000 */
[----:B------:R-:W-:Y:S05]  /*0510*/  @!P5 BRA `(.L_x_23789) ;  /* 0x000001300000d947 */ /* 0x000fea0003800000 */
[----:B------:R-:W-:Y:S01]  /*0520*/  ISETP.NE.U32.AND P1, PT, RZ, c[0x0][0x218], PT ;  /* 0x00008600ff007a0c */ /* 0x000fe20003f25070 */
[----:B------:R-:W-:Y:S01]  /*0530*/  HFMA2.MMA R48, -RZ, RZ, 0, 1.9073486328125e-06 ;  /* 0x00000020ff307435 */ /* 0x000fe200000001ff */
[----:B0-----:R-:W-:Y:S01]  /*0540*/  CS2R R34, SRZ ;  /* 0x0000000000227805 */ /* 0x001fe2000001ff00 */
        /* <DEDUP_REMOVED lines=16> */
.L_x_23789:
[----:B------:R-:W-:Y:S05]  /*0650*/  BSYNC B0 ;  /* 0x0000000000007941 */ /* 0x000fea0003800000 */
.L_x_23788:
        /* <DEDUP_REMOVED lines=21> */
.L_x_23791:
[----:B------:R-:W-:Y:S05]  /*07b0*/  BSYNC B0 ;  /* 0x0000000000007941 */ /* 0x000fea0003800000 */
.L_x_23790:
        /* <DEDUP_REMOVED lines=21> */
.L_x_23793:
[----:B------:R-:W-:Y:S05]  /*0910*/  BSYNC B0 ;  /* 0x0000000000007941 */ /* 0x000fea0003800000 */
.L_x_23792:
        /* <DEDUP_REMOVED lines=11> */
[----:B------:R-:W-:-:S11]  /*09d0*/  MOV R112, 0x20 ;  /* 0x0000002000707802 */ /* 0x000fd60000000f00 */
        /* <DEDUP_REMOVED lines=12> */
.L_x_23795:
[----:B------:R-:W-:Y:S05]  /*0aa0*/  BSYNC B0 ;  /* 0x0000000000007941 */ /* 0x000fea0003800000 */
.L_x_23794:
[----:B------:R-:W-:Y:S01]  /*0ab0*/  ISETP.GE.U32.AND P1, PT, R0, 0xe0, PT ;  /* 0x000000e00000780c */ /* 0x000fe20003f26070 */
[----:B------:R-:W-:Y:S01]  /*0ac0*/  BSSY B0, `(.L_x_23796) ;  /* 0x0000019000007945 */ /* 0x000fe20003800000 */
[----:B0-----:R-:W-:-:S02]  /*0ad0*/  SHF.R.U32.HI R4, RZ, 0x5, R114 ;  /* 0x00000005ff047819 */ /* 0x001fc40000011672 */
        /* <DEDUP_REMOVED lines=23> */
.L_x_23797:
[----:B------:R-:W-:Y:S05]  /*0c50*/  BSYNC B0 ;  /* 0x0000000000007941 */ /* 0x000fea0003800000 */
.L_x_23796:
[----:B------:R-:W-:Y:S01]  /*0c60*/  ISETP.GE.U32.AND P1, PT, R0, 0x100, PT ;  /* 0x000001000000780c */ /* 0x000fe20003f26070 */
[----:B------:R-:W-:Y:S01]  /*0c70*/  BSSY B0, `(.L_x_23798) ;  /* 0x0000016000007945 */ /* 0x000fe20003800000 */
[----:B------:R-:W-:-:S11]  /*0c80*/  LOP3.LUT R2, R2, 0xfffffffb, RZ, 0xc0, !PT ;  /* 0xfffffffb02027812 */ /* 0x000fd600078ec0ff */
[----:B------:R-:W-:Y:S01]  /*0c90*/  @P1 LOP3.LUT R2, R2, 0x4, RZ, 0xfc, !PT ;  /* 0x0000000402021812 */ /* 0x000fe200078efcff */
[----:B------:R-:W-:Y:S05]  /*0ca0*/  @!P1 BRA `(.L_x_23799) ;  /* 0x0000012000009947 */ /* 0x000fea0003800000 */
[C---:B------:R-:W-:Y:S01]  /*0cb0*/  LEA R160, P1, R3.reuse, c[0x0][0x1c8], 0x5 ;  /* 0x0000720003a07a11 */ /* 0x040fe200078228ff */
[----:B------:R-:W-:Y:S01]  /*0cc0*/  CS2R R138, SRZ ;  /* 0x00000000008a7805 */ /* 0x000fe2000001ff00 */
[----:B0-----:R-:W-:Y:S01]  /*0cd0*/  CS2R R136, SRZ ;  /* 0x0000000000887805 */ /* 0x001fe2000001ff00 */
        /* <DEDUP_REMOVED lines=15> */
.L_x_23799:
[----:B------:R-:W-:Y:S05]  /*0dd0*/  BSYNC B0 ;  /* 0x0000000000007941 */ /* 0x000fea0003800000 */
.L_x_23798:
[----:B------:R-:W-:-:S13]  /*0de0*/  ISETP.GE.AND P1, PT, R252, c[0x0][0x164], PT ;  /* 0x00005900fc007a0c */ /* 0x000fda0003f26270 */
[----:B------:R-:W-:Y:S05]  /*0df0*/  @P1 EXIT ;  /* 0x000000000000194d */ /* 0x000fea0003800000 */
[----:B------:R-:W-:Y:S02]  /*0e00*/  ULDC.U8 UR6, c[0x0][0x1f0] ;  /* 0x00007c0000067ab9 */ /* 0x000fe40000000000 */
.L_x_23835:
[----:B------:R-:W-:-:S04]  /*0e10*/  ISETP.NE.U32.AND P1, PT, RZ, c[0x0][0x1c0], PT ;  /* 0x00007000ff007a0c */ /* 0x000fc80003f25070 */
[----:B------:R-:W-:-:S13]  /*0e20*/  ISETP.NE.AND.EX P1, PT, RZ, c[0x0][0x1c4], PT, P1 ;  /* 0x00007100ff007a0c */ /* 0x000fda0003f25310 */
[----:B------:R-:W-:-:S05]  /*0e30*/  @P1 MOV R3, 0x2 ;  /* 0x0000000200031802 */ /* 0x000fca0000000f00 */
[----:B0-----:R-:W-:-:S06]  /*0e40*/  @P1 IMAD.WIDE R4, R252, R3, c[0x0][0x1c0] ;  /* 0x00007000fc041625 */ /* 0x001fcc00078e0203 */
[----:B------:R-:W2:Y:S01]  /*0e50*/  @P1 LDG.E.U16 R4, [R4.64] ;  /* 0x0000000404041981 */ /* 0x000ea2000c1e1500 */
[----:B------:R-:W-:Y:S01]  /*0e60*/  HFMA2.MMA R3, -RZ, RZ, 1.875, 0 ;  /* 0x3f800000ff037435 */ /* 0x000fe200000001ff */
[----:B------:R-:W-:Y:S05]  /*0e70*/  BSSY B0, `(.L_x_23800) ;  /* 0x0000048000007945 */ /* 0x000fea0003800000 */
[----:B--2---:R-:W-:Y:S01]  /*0e80*/  @P1 PRMT R3, RZ, 0x5410, R4 ;  /* 0x00005410ff031816 */ /* 0x004fe20000000004 */
[----:B------:R-:W-:-:S05]  /*0e90*/  IMAD R4, R252, c[0x0][0x168], RZ ;  /* 0x00005a00fc047a24 */ /* 0x000fca00078e02ff */
[----:B------:R-:W-:-:S04]  /*0ea0*/  SHF.R.S32.HI R5, RZ, 0x1f, R4 ;  /* 0x0000001fff057819 */ /* 0x000fc80000011404 */
[----:B------:R-:W-:Y:S02]  /*0eb0*/  LEA.HI R5, R5, R4, RZ, 0x3 ;  /* 0x0000000405057211 */ /* 0x000fe400078f18ff */
[----:B------:R-:W0:Y:S02]  /*0ec0*/  S2R R4, SR_TID.X ;  /* 0x0000000000047919 */ /* 0x000e240000002100 */
[----:B0-----:R-:W-:-:S04]  /*0ed0*/  LOP3.LUT R6, R4, 0x1f, RZ, 0xc0, !PT ;  /* 0x0000001f04067812 */ /* 0x001fc800078ec0ff */
[----:B------:R-:W-:-:S04]  /*0ee0*/  LEA.HI.SX32 R5, R5, R6, 0x1d ;  /* 0x0000000605057211 */ /* 0x000fc800078feaff */
[----:B------:R-:W-:Y:S01]  /*0ef0*/  MOV R4, R5 ;  /* 0x0000000500047202 */ /* 0x000fe20000000f00 */
[----:B------:R-:W-:Y:S05]  /*0f00*/  @!P0 BRA `(.L_x_23801) ;  /* 0x000003e000008947 */ /* 0x000fea0003800000 */
[----:B------:R-:W-:Y:S01]  /*0f10*/  MOV R168, 0x10 ;  /* 0x0000001000a87802 */ /* 0x000fe20000000f00 */
[----:B-----5:R0:W-:Y:S04]  /*0f20*/  STL [R1+0x68], R8 ;  /* 0x0000680801007387 */ /* 0x0201e80000100800 */
[----:B------:R-:W-:-:S06]  /*0f30*/  IMAD.WIDE.U32 R168, R5, R168, c[0x0][0x170] ;  /* 0x00005c0005a87625 */ /* 0x000fcc00078e00a8 */
[----:B------:R-:W2:Y:S04]  /*0f40*/  LDG.E.128 R168, [R168.64] ;  /* 0x00000004a8a87981 */ /* 0x000ea8000c1e1d00 */
[----:B0-----:R-:W3:Y:S04]  /*0f50*/  LDL R8, [R1+0x30] ;  /* 0x0000300001087983 */ /* 0x001ee80000100800 */
[----:B------:R0:W-:Y:S04]  /*0f60*/  STL [R1+0x64], R2 ;  /* 0x0000640201007387 */ /* 0x0001e80000100800 */
[----:B0-----:R-:W4:Y:S04]  /*0f70*/  LDL R2, [R1+0x34] ;  /* 0x0000340001027983 */ /* 0x001f280000100800 */
[----:B------:R0:W-:Y:S01]  /*0f80*/  STL [R1+0x60], R0 ;  /* 0x0000600001007387 */ /* 0x0001e20000100800 */
[----:B------:R-:W-:-:S03]  /*0f90*/  ISETP.NE.U32.AND P1, PT, RZ, c[0x0][0x180], PT ;  /* 0x00006000ff007a0c */ /* 0x000fc60003f25070 */
[----:B------:R-:W3:Y:S04]  /*0fa0*/  LDL R235, [R1+0x2c] ;  /* 0x00002c0001eb7983 */ /* 0x000ee80000100800 */
[----:B0-----:R-:W3:Y:S01]  /*0fb0*/  LDL R0, [R1+0x38] ;  /* 0x0000380001007983 */ /* 0x001ee20000100800 */
[----:B------:R-:W-:-:S13]  /*0fc0*/  ISETP.NE.AND.EX P1, PT, RZ, c[0x0][0x184], PT, P1 ;  /* 0x00006100ff007a0c */ /* 0x000fda0003f25310 */
[----:B------:R-:W-:-:S04]  /*0fd0*/  @P1 LEA R6, P2, R5, c[0x0][0x180], 0x5 ;  /* 0x0000600005061a11 */ /* 0x000fc800078428ff */
[----:B------:R-:W-:-:S05]  /*0fe0*/  @P1 LEA.HI.X R7, R5, c[0x0][0x184], RZ, 0x5, P2 ;  /* 0x0000610005071a11 */ /* 0x000fca00010f2cff */
[----:B------:R0:W4:Y:S04]  /*0ff0*/  @P1 LDG.E.128 R160, [R6.64] ;  /* 0x0000000406a01981 */ /* 0x000128000c1e1d00 */
[----:B------:R0:W4:Y:S01]  /*1000*/  @P1 LDG.E.128 R164, [R6.64+0x10] ;  /* 0x0000100406a41981 */ /* 0x000122000c1e1d00 */
[--C-:B--2---:R-:W-:Y:S02]  /*1010*/  PRMT R173, RZ, 0x7610, R169.reuse ;  /* 0x00007610ffad7816 */ /* 0x104fe400000000a9 */
[--C-:B------:R-:W-:Y:S02]  /*1020*/  PRMT R174, RZ, 0x5410, R168.reuse ;  /* 0x00005410ffae7816 */ /* 0x100fe400000000a8 */
[----:B------:R-:W-:Y:S02]  /*1030*/  PRMT R175, RZ, 0x7610, R168 ;  /* 0x00007610ffaf7816 */ /* 0x000fe400000000a8 */
        /* <DEDUP_REMOVED lines=8> */
[-C--:B------:R-:W-:Y:S01]  /*10c0*/  FMUL.FTZ R170, R172, R3.reuse ;  /* 0x00000003acaa7220 */ /* 0x080fe20000410000 */
[----:B------:R-:W2:Y:S01]  /*10d0*/  LDL R175, [R1+0x28] ;  /* 0x0000280001af7983 */ /* 0x000ea20000100800 */
[-C--:B------:R-:W-:Y:S02]  /*10e0*/  FMUL.FTZ R173, R4, R3.reuse ;  /* 0x0000000304ad7220 */ /* 0x080fe40000410000 */
[-C--:B------:R-:W-:Y:S02]  /*10f0*/  FMUL.FTZ R172, R232, R3.reuse ;  /* 0x00000003e8ac7220 */ /* 0x080fe40000410000 */
[-C--:B------:R-:W-:Y:S01]  /*1100*/  FMUL.FTZ R174, R234, R3.reuse ;  /* 0x00000003eaae7220 */ /* 0x080fe20000410000 */
[----:B------:R-:W2:Y:S01]  /*1110*/  LDL R232, [R1+0x24] ;  /* 0x0000240001e87983 */ /* 0x000ea20000100800 */
[----:B------:R-:W-:-:S03]  /*1120*/  FMUL.FTZ R4, R233, R3 ;  /* 0x00000003e9047220 */ /* 0x000fc60000410000 */
[----:B------:R-:W2:Y:S04]  /*1130*/  LDL R234, [R1+0x20] ;  /* 0x0000200001ea7983 */ /* 0x000ea80000100800 */
[----:B------:R-:W2:Y:S01]  /*1140*/  LDL R233, [R1+0x3c] ;  /* 0x00003c0001e97983 */ /* 0x000ea20000100800 */
[----:B---3--:R-:W-:Y:S02]  /*1150*/  FMUL.FTZ R168, R8, R168 ;  /* 0x000000a808a87220 */ /* 0x008fe40000410000 */
[----:B----4-:R-:W-:Y:S01]  /*1160*/  FMUL.FTZ R169, R2, R169 ;  /* 0x000000a902a97220 */ /* 0x010fe20000410000 */
[----:B------:R1:W5:Y:S01]  /*1170*/  LDL.LU R8, [R1+0x68] ;  /* 0x0000680001087983 */ /* 0x0003620000300800 */
[----:B------:R-:W-:-:S03]  /*1180*/  FMUL.FTZ R170, R0, R170 ;  /* 0x000000aa00aa7220 */ /* 0x000fc60000410000 */
[----:B------:R1:W5:Y:S04]  /*1190*/  LDL.LU R2, [R1+0x64] ;  /* 0x0000640001027983 */ /* 0x0003680000300800 */
[----:B------:R1:W5:Y:S01]  /*11a0*/  LDL.LU R0, [R1+0x60] ;  /* 0x0000600001007983 */ /* 0x0003620000300800 */
[----:B0-----:R-:W-:-:S04]  /*11b0*/  LEA R6, P1, R5, c[0x0][0x188], 0x5 ;  /* 0x0000620005067a11 */ /* 0x001fc800078228ff */
[----:B------:R-:W-:Y:S02]  /*11c0*/  LEA.HI.X R7, R5, c[0x0][0x18c], RZ, 0x5, P1 ;  /* 0x0000630005077a11 */ /* 0x000fe400008f2cff */
[----:B------:R-:W-:-:S04]  /*11d0*/  ISETP.NE.U32.AND P1, PT, RZ, c[0x0][0x180], PT ;  /* 0x00006000ff007a0c */ /* 0x000fc80003f25070 */
[----:B------:R-:W-:-:S13]  /*11e0*/  ISETP.NE.AND.EX P1, PT, RZ, c[0x0][0x184], PT, P1 ;  /* 0x00006100ff007a0c */ /* 0x000fda0003f25310 */
[----:B------:R-:W-:Y:S02]  /*11f0*/  @P1 FADD.FTZ R168, R160, R168 ;  /* 0x000000a8a0a81221 */ /* 0x000fe40000010000 */
[----:B------:R-:W-:Y:S02]  /*1200*/  @P1 FADD.FTZ R169, R161, R169 ;  /* 0x000000a9a1a91221 */ /* 0x000fe40000010000 */
[----:B------:R-:W-:Y:S02]  /*1210*/  @P1 FADD.FTZ R170, R162, R170 ;  /* 0x000000aaa2aa1221 */ /* 0x000fe40000010000 */
[----:B--2---:R-:W-:Y:S02]  /*1220*/  FMUL.FTZ R174, R175, R174 ;  /* 0x000000aeafae7220 */ /* 0x004fe40000410000 */
[----:B------:R-:W-:Y:S02]  /*1230*/  FMUL.FTZ R175, R235, R4 ;  /* 0x00000004ebaf7220 */ /* 0x000fe40000410000 */
[----:B------:R-:W-:-:S02]  /*1240*/  FMUL.FTZ R173, R232, R173 ;  /* 0x000000ade8ad7220 */ /* 0x000fc40000410000 */
[----:B------:R-:W-:Y:S02]  /*1250*/  FMUL.FTZ R172, R234, R172 ;  /* 0x000000aceaac7220 */ /* 0x000fe40000410000 */
[----:B------:R-:W-:Y:S02]  /*1260*/  FMUL.FTZ R171, R233, R171 ;  /* 0x000000abe9ab7220 */ /* 0x000fe40000410000 */
[----:B------:R-:W-:Y:S02]  /*1270*/  @P1 FADD.FTZ R172, R164, R172 ;  /* 0x000000aca4ac1221 */ /* 0x000fe40000010000 */
[----:B------:R-:W-:Y:S02]  /*1280*/  @P1 FADD.FTZ R171, R163, R171 ;  /* 0x000000aba3ab1221 */ /* 0x000fe40000010000 */
[----:B------:R-:W-:Y:S02]  /*1290*/  @P1 FADD.FTZ R173, R165, R173 ;  /* 0x000000ada5ad1221 */ /* 0x000fe40000010000 */
[----:B------:R-:W-:-:S02]  /*12a0*/  @P1 FADD.FTZ R174, R166, R174 ;  /* 0x000000aea6ae1221 */ /* 0x000fc40000010000 */
[----:B------:R-:W-:Y:S01]  /*12b0*/  @P1 FADD.FTZ R175, R167, R175 ;  /* 0x000000afa7af1221 */ /* 0x000fe20000010000 */
[----:B------:R1:W-:Y:S04]  /*12c0*/  STG.E.128 [R6.64], R168 ;  /* 0x000000a806007986 */ /* 0x0003e8000c101d04 */
[----:B------:R1:W-:Y:S01]  /*12d0*/  STG.E.128 [R6.64+0x10], R172 ;  /* 0x000010ac06007986 */ /* 0x0003e2000c101d04 */
[----:B------:R-:W-:-:S03]  /*12e0*/  IADD3 R4, R5, 0x20, RZ ;  /* 0x0000002005047810 */ /* 0x000fc60007ffe0ff */
.L_x_23801:
[----:B------:R-:W-:Y:S05]  /*12f0*/  BSYNC B0 ;  /* 0x0000000000007941 */ /* 0x000fea0003800000 */
.L_x_23800:
[----:B-----5:R-:W-:Y:S01]  /*1300*/  ISETP.GE.U32.AND P1, PT, R0, 0x40, PT ;  /* 0x000000400000780c */ /* 0x020fe20003f26070 */
[----:B------:R-:W-:-:S12]  /*1310*/  BSSY B0, `(.L_x_23802) ;  /* 0x0000042000007945 */ /* 0x000fd80003800000 */
[----:B------:R-:W-:Y:S05]  /*1320*/  @!P1 BRA `(.L_x_23803) ;  /* 0x0000040000009947 */ /* 0x000fea0003800000 */
[----:B------:R-:W-:Y:S01]  /*1330*/  HFMA2.MMA R176, -RZ, RZ, 0, 9.5367431640625e-07 ;  /* 0x00000010ffb07435 */ /* 0x000fe200000001ff */
[----:B------:R0:W-:Y:S09]  /*1340*/  STL [R1+0x6c], R8 ;  /* 0x00006c0801007387 */ /* 0x0001f20000100800 */
[----:B------:R-:W-:Y:S01]  /*1350*/  IMAD.WIDE.U32 R176, R4, R176, c[0x0][0x170] ;  /* 0x00005c0004b07625 */ /* 0x000fe200078e00b0 */
[----:B0-----:R-:W2:Y:S04]  /*1360*/  LDL R8, [R1+0x10] ;  /* 0x0000100001087983 */ /* 0x001ea80000100800 */
[----:B------:R0:W-:Y:S04]  /*1370*/  STL [R1+0x68], R5 ;  /* 0x0000680501007387 */ /* 0x0001e80000100800 */
[----:B------:R-:W3:Y:S04]  /*1380*/  LDG.E.128 R176, [R176.64] ;  /* 0x00000004b0b07981 */ /* 0x000ee8000c1e1d00 */
[----:B0-----:R-:W4:Y:S04]  /*1390*/  LDL R5, [R1+0x14] ;  /* 0x0000140001057983 */ /* 0x001f280000100800 */
[----:B------:R0:W-:Y:S04]  /*13a0*/  STL [R1+0x64], R2 ;  /* 0x0000640201007387 */ /* 0x0001e80000100800 */
[----:B0-----:R-:W2:Y:S04]  /*13b0*/  LDL R2, [R1+0x18] ;  /* 0x0000180001027983 */ /* 0x001ea80000100800 */
[----:B------:R0:W-:Y:S04]  /*13c0*/  STL [R1+0x60], R0 ;  /* 0x0000600001007387 */ /* 0x0001e80000100800 */
[----:B0-----:R-:W2:Y:S01]  /*13d0*/  LDL R0, [R1+0x1c] ;  /* 0x00001c0001007983 */ /* 0x001ea20000100800 */
[----:B------:R-:W-:-:S04]  /*13e0*/  ISETP.NE.U32.AND P1, PT, RZ, c[0x0][0x180], PT ;  /* 0x00006000ff007a0c */ /* 0x000fc80003f25070 */
[----:B------:R-:W-:-:S13]  /*13f0*/  ISETP.NE.AND.EX P1, PT, RZ, c[0x0][0x184], PT, P1 ;  /* 0x00006100ff007a0c */ /* 0x000fda0003f25310 */
[----:B-1----:R-:W-:-:S04]  /*1400*/  @P1 LEA R6, P2, R4, c[0x0][0x180], 0x5 ;  /* 0x0000600004061a11 */ /* 0x002fc800078428ff */
[----:B------:R-:W-:-:S05]  /*1410*/  @P1 LEA.HI.X R7, R4, c[0x0][0x184], RZ, 0x5, P2 ;  /* 0x0000610004071a11 */ /* 0x000fca00010f2cff */
[----:B------:R0:W4:Y:S04]  /*1420*/  @P1 LDG.E.128 R160, [R6.64] ;  /* 0x0000000406a01981 */ /* 0x000128000c1e1d00 */
[----:B------:R0:W4:Y:S02]  /*1430*/  @P1 LDG.E.128 R164, [R6.64+0x10] ;  /* 0x0000100406a41981 */ /* 0x000124000c1e1d00 */
[----:B0-----:R-:W-:-:S04]  /*1440*/  LEA R6, P1, R4, c[0x0][0x188], 0x5 ;  /* 0x0000620004067a11 */ /* 0x001fc800078228ff */
[----:B------:R-:W-:Y:S02]  /*1450*/  LEA.HI.X R7, R4, c[0x0][0x18c], RZ, 0x5, P1 ;  /* 0x0000630004077a11 */ /* 0x000fe400008f2cff */
[--C-:B---3--:R-:W-:Y:S02]  /*1460*/  PRMT R182, RZ, 0x5410, R176.reuse ;  /* 0x00005410ffb67816 */ /* 0x108fe400000000b0 */
        /* <DEDUP_REMOVED lines=12> */
[-C--:B------:R-:W-:Y:S01]  /*1530*/  FMUL.FTZ R181, R232, R3.reuse ;  /* 0x00000003e8b57220 */ /* 0x080fe20000410000 */
[----:B------:R-:W3:Y:S01]  /*1540*/  LDL R233, [R1+0xc] ;  /* 0x00000c0001e97983 */ /* 0x000ee20000100800 */
[-C--:B------:R-:W-:Y:S02]  /*1550*/  FMUL.FTZ R182, R235, R3.reuse ;  /* 0x00000003ebb67220 */ /* 0x080fe40000410000 */
[----:B------:R-:W-:Y:S01]  /*1560*/  FMUL.FTZ R183, R234, R3 ;  /* 0x00000003eab77220 */ /* 0x000fe20000410000 */
[----:B------:R-:W3:Y:S04]  /*1570*/  LDL R232, [R1+0x8] ;  /* 0x0000080001e87983 */ /* 0x000ee80000100800 */
[----:B------:R-:W3:Y:S04]  /*1580*/  LDL R235, [R1+0x4] ;  /* 0x0000040001eb7983 */ /* 0x000ee80000100800 */
[----:B------:R-:W3:Y:S01]  /*1590*/  LDL R234, [R1] ;  /* 0x0000000001ea7983 */ /* 0x000ee20000100800 */
[----:B--2---:R-:W-:-:S02]  /*15a0*/  FMUL.FTZ R176, R8, R176 ;  /* 0x000000b008b07220 */ /* 0x004fc40000410000 */
[----:B----4-:R-:W-:Y:S01]  /*15b0*/  FMUL.FTZ R177, R5, R177 ;  /* 0x000000b105b17220 */ /* 0x010fe20000410000 */
[----:B------:R0:W5:Y:S01]  /*15c0*/  LDL.LU R8, [R1+0x6c] ;  /* 0x00006c0001087983 */ /* 0x0001620000300800 */
[----:B------:R-:W-:Y:S02]  /*15d0*/  FMUL.FTZ R178, R2, R178 ;  /* 0x000000b202b27220 */ /* 0x000fe40000410000 */
[----:B------:R-:W-:Y:S01]  /*15e0*/  FMUL.FTZ R179, R0, R179 ;  /* 0x000000b300b37220 */ /* 0x000fe20000410000 */
[----:B------:R0:W5:Y:S04]  /*15f0*/  LDL.LU R5, [R1+0x68] ;  /* 0x0000680001057983 */ /* 0x0001680000300800 */
[----:B------:R0:W5:Y:S04]  /*1600*/  LDL.LU R2, [R1+0x64] ;  /* 0x0000640001027983 */ /* 0x0001680000300800 */
[----:B------:R0:W5:Y:S01]  /*1610*/  LDL.LU R0, [R1+0x60] ;  /* 0x0000600001007983 */ /* 0x0001620000300800 */
[----:B------:R-:W-:-:S04]  /*1620*/  ISETP.NE.U32.AND P1, PT, RZ, c[0x0][0x180], PT ;  /* 0x00006000ff007a0c */ /* 0x000fc80003f25070 */
[----:B------:R-:W-:-:S13]  /*1630*/  ISETP.NE.AND.EX P1, PT, RZ, c[0x0][0x184], PT, P1 ;  /* 0x00006100ff007a0c */ /* 0x000fda0003f25310 */
[----:B------:R-:W-:Y:S02]  /*1640*/  @P1 FADD.FTZ R176, R160, R176 ;  /* 0x000000b0a0b01221 */ /* 0x000fe40000010000 */
[----:B------:R-:W-:Y:S02]  /*1650*/  @P1 FADD.FTZ R177, R161, R177 ;  /* 0x000000b1a1b11221 */ /* 0x000fe40000010000 */
[----:B------:R-:W-:Y:S02]  /*1660*/  @P1 FADD.FTZ R178, R162, R178 ;  /* 0x000000b2a2b21221 */ /* 0x000fe40000010000 */
[----:B------:R-:W-:-:S05]  /*1670*/  @P1 FADD.FTZ R179, R163, R179 ;  /* 0x000000b3a3b31221 */ /* 0x000fca0000010000 */
[----:B------:R0:W-:Y:S01]  /*1680*/  STG.E.128 [R6.64], R176 ;  /* 0x000000b006007986 */ /* 0x0001e2000c101d04 */
[----:B------:R-:W-:Y:S01]  /*1690*/  IADD3 R4, R4, 0x20, RZ ;  /* 0x0000002004047810 */ /* 0x000fe20007ffe0ff */
[----:B---3--:R-:W-:Y:S02]  /*16a0*/  FMUL.FTZ R183, R233, R183 ;  /* 0x000000b7e9b77220 */ /* 0x008fe40000410000 */
[----:B------:R-:W-:Y:S02]  /*16b0*/  FMUL.FTZ R182, R232, R182 ;  /* 0x000000b6e8b67220 */ /* 0x000fe40000410000 */
[----:B------:R-:W-:Y:S02]  /*16c0*/  FMUL.FTZ R181, R235, R181 ;  /* 0x000000b5ebb57220 */ /* 0x000fe40000410000 */
[----:B------:R-:W-:Y:S02]  /*16d0*/  FMUL.FTZ R180, R234, R180 ;  /* 0x000000b4eab47220 */ /* 0x000fe40000410000 */
[----:B------:R-:W-:-:S02]  /*16e0*/  @P1 FADD.FTZ R181, R165, R181 ;  /* 0x000000b5a5b51221 */ /* 0x000fc40000010000 */
[----:B------:R-:W-:Y:S02]  /*16f0*/  @P1 FADD.FTZ R180, R164, R180 ;  /* 0x000000b4a4b41221 */ /* 0x000fe40000010000 */
[----:B------:R-:W-:Y:S02]  /*1700*/  @P1 FADD.FTZ R182, R166, R182 ;  /* 0x000000b6a6b61221 */ /* 0x000fe40000010000 */
[----:B------:R-:W-:-:S05]  /*1710*/  @P1 FADD.FTZ R183, R167, R183 ;  /* 0x000000b7a7b71221 */ /* 0x000fca0000010000 */
[----:B------:R0:W-:Y:S02]  /*1720*/  STG.E.128 [R6.64+0x10], R180 ;  /* 0x000010b406007986 */ /* 0x0001e4000c101d04 */
.L_x_23803:
[----:B------:R-:W-:Y:S05]  /*1730*/  BSYNC B0 ;  /* 0x0000000000007941 */ /* 0x000fea0003800000 */
.L_x_23802:
[----:B-----5:R-:W-:Y:S01]  /*1740*/  ISETP.GE.U32.AND P1, PT, R0, 0x60, PT ;  /* 0x000000600000780c */ /* 0x020fe20003f26070 */
[----:B------:R-:W-:-:S12]  /*1750*/  BSSY B0, `(.L_x_23804) ;  /* 0x0000032000007945 */ /* 0x000fd80003800000 */
[----:B------:R-:W-:Y:S05]  /*1760*/  @!P1 BRA `(.L_x_23805) ;  /* 0x0000030000009947 */ /* 0x000fea0003800000 */
[----:B------:R-:W-:Y:S02]  /*1770*/  ISETP.NE.U32.AND P1, PT, RZ, c[0x0][0x180], PT ;  /* 0x00006000ff007a0c */ /* 0x000fe40003f25070 */
[----:B------:R-:W-:Y:S02]  /*1780*/  MOV R184, 0x10 ;  /* 0x0000001000b87802 */ /* 0x000fe40000000f00 */
[----:B------:R-:W-:-:S03]  /*1790*/  ISETP.NE.AND.EX P1, PT, RZ, c[0x0][0x184], PT, P1 ;  /* 0x00006100ff007a0c */ /* 0x000fc60003f25310 */
[----:B------:R-:W-:-:S06]  /*17a0*/  IMAD.WIDE.U32 R184, R4, R184, c[0x0][0x170] ;  /* 0x00005c0004b87625 */ /* 0x000fcc00078e00b8 */
[----:B------:R-:W2:Y:S04]  /*17b0*/  LDG.E.128 R184, [R184.64] ;  /* 0x00000004b8b87981 */ /* 0x000ea8000c1e1d00 */
[----:B01----:R-:W-:-:S04]  /*17c0*/  @P1 LEA R6, P2, R4, c[0x0][0x180], 0x5 ;  /* 0x0000600004061a11 */ /* 0x003fc800078428ff */
[----:B------:R-:W-:-:S05]  /*17d0*/  @P1 LEA.HI.X R7, R4, c[0x0][0x184], RZ, 0x5, P2 ;  /* 0x0000610004071a11 */ /* 0x000fca00010f2cff */
[----:B------:R0:W3:Y:S04]  /*17e0*/  @P1 LDG.E.128 R160, [R6.64] ;  /* 0x0000000406a01981 */ /* 0x0000e8000c1e1d00 */
[----:B------:R0:W4:Y:S02]  /*17f0*/  @P1 LDG.E.128 R164, [R6.64+0x10] ;  /* 0x0000100406a41981 */ /* 0x000124000c1e1d00 */
[----:B0-----:R-:W-:-:S04]  /*1800*/  LEA R6, P1, R4, c[0x0][0x188], 0x5 ;  /* 0x0000620004067a11 */ /* 0x001fc800078228ff */
[----:B------:R-:W-:Y:S02]  /*1810*/  LEA.HI.X R7, R4, c[0x0][0x18c], RZ, 0x5, P1 ;  /* 0x0000630004077a11 */ /* 0x000fe400008f2cff */
        /* <DEDUP_REMOVED lines=19> */
[----:B------:R-:W-:-:S02]  /*1950*/  FMUL.FTZ R184, R248, R184 ;  /* 0x000000b8f8b87220 */ /* 0x000fc40000410000 */
[----:B------:R-:W-:Y:S02]  /*1960*/  FMUL.FTZ R185, R249, R185 ;  /* 0x000000b9f9b97220 */ /* 0x000fe40000410000 */
[----:B------:R-:W-:Y:S02]  /*1970*/  FMUL.FTZ R186, R250, R186 ;  /* 0x000000bafaba7220 */ /* 0x000fe40000410000 */
[----:B------:R-:W-:Y:S02]  /*1980*/  FMUL.FTZ R187, R251, R187 ;  /* 0x000000bbfbbb7220 */ /* 0x000fe40000410000 */
[----:B------:R-:W-:Y:S02]  /*1990*/  FMUL.FTZ R188, R244, R188 ;  /* 0x000000bcf4bc7220 */ /* 0x000fe40000410000 */
[----:B------:R-:W-:Y:S02]  /*19a0*/  FMUL.FTZ R189, R245, R189 ;  /* 0x000000bdf5bd7220 */ /* 0x000fe40000410000 */
[----:B------:R-:W-:-:S02]  /*19b0*/  FMUL.FTZ R190, R246, R190 ;  /* 0x000000bef6be7220 */ /* 0x000fc40000410000 */
[----:B------:R-:W-:Y:S02]  /*19c0*/  FMUL.FTZ R191, R247, R191 ;  /* 0x000000bff7bf7220 */ /* 0x000fe40000410000 */
[----:B---3--:R-:W-:Y:S02]  /*19d0*/  @P1 FADD.FTZ R184, R160, R184 ;  /* 0x000000b8a0b81221 */ /* 0x008fe40000010000 */
[----:B------:R-:W-:Y:S02]  /*19e0*/  @P1 FADD.FTZ R185, R161, R185 ;  /* 0x000000b9a1b91221 */ /* 0x000fe40000010000 */
[----:B------:R-:W-:Y:S02]  /*19f0*/  @P1 FADD.FTZ R186, R162, R186 ;  /* 0x000000baa2ba1221 */ /* 0x000fe40000010000 */
[----:B------:R-:W-:Y:S02]  /*1a00*/  @P1 FADD.FTZ R187, R163, R187 ;  /* 0x000000bba3bb1221 */ /* 0x000fe40000010000 */
[----:B----4-:R-:W-:-:S02]  /*1a10*/  @P1 FADD.FTZ R188, R164, R188 ;  /* 0x000000bca4bc1221 */ /* 0x010fc40000010000 */
[----:B------:R-:W-:Y:S02]  /*1a20*/  @P1 FADD.FTZ R189, R165, R189 ;  /* 0x000000bda5bd1221 */ /* 0x000fe40000010000 */
[----:B------:R-:W-:Y:S02]  /*1a30*/  @P1 FADD.FTZ R190, R166, R190 ;  /* 0x000000bea6be1221 */ /* 0x000fe40000010000 */
[----:B------:R-:W-:Y:S01]  /*1a40*/  @P1 FADD.FTZ R191, R167, R191 ;  /* 0x000000bfa7bf1221 */ /* 0x000fe20000010000 */
[----:B------:R0:W-:Y:S04]  /*1a50*/  STG.E.128 [R6.64], R184 ;  /* 0x000000b806007986 */ /* 0x0001e8000c101d04 */
[----:B------:R0:W-:Y:S02]  /*1a60*/  STG.E.128 [R6.64+0x10], R188 ;  /* 0x000010bc06007986 */ /* 0x0001e4000c101d04 */
.L_x_23805:
[----:B------:R-:W-:Y:S05]  /*1a70*/  BSYNC B0 ;  /* 0x0000000000007941 */ /* 0x000fea0003800000 */
.L_x_23804:
[----:B------:R-:W-:Y:S01]  /*1a80*/  ISETP.GE.U32.AND P1, PT, R0, 0x80, PT ;  /* 0x000000800000780c */ /* 0x000fe20003f26070 */
[----:B------:R-:W-:-:S12]  /*1a90*/  BSSY B0, `(.L_x_23806) ;  /* 0x0000032000007945 */ /* 0x000fd80003800000 */
[----:B------:R-:W-:Y:S05]  /*1aa0*/  @!P1 BRA `(.L_x_23807) ;  /* 0x0000030000009947 */ /* 0x000fea0003800000 */
[----:B------:R-:W-:Y:S01]  /*1ab0*/  HFMA2.MMA R192, -RZ, RZ, 0, 9.5367431640625e-07 ;  /* 0x00000010ffc07435 */ /* 0x000fe200000001ff */
[----:B------:R-:W-:-:S04]  /*1ac0*/  ISETP.NE.U32.AND P1, PT, RZ, c[0x0][0x180], PT ;  /* 0x00006000ff007a0c */ /* 0x000fc80003f25070 */
[----:B------:R-:W-:-:S05]  /*1ad0*/  ISETP.NE.AND.EX P1, PT, RZ, c[0x0][0x184], PT, P1 ;  /* 0x00006100ff007a0c */ /* 0x000fca0003f25310 */
[----:B------:R-:W-:-:S06]  /*1ae0*/  IMAD.WIDE.U32 R192, R4, R192, c[0x0][0x170] ;  /* 0x00005c0004c07625 */ /* 0x000fcc00078e00c0 */
[----:B------:R-:W2:Y:S02]  /*1af0*/  LDG.E.128 R192, [R192.64] ;  /* 0x00000004c0c07981 */ /* 0x000ea4000c1e1d00 */
        /* <DEDUP_REMOVED lines=43> */
.L_x_23807:
[----:B------:R-:W-:Y:S05]  /*1db0*/  BSYNC B0 ;  /* 0x0000000000007941 */ /* 0x000fea0003800000 */
.L_x_23806:
        /* <DEDUP_REMOVED lines=51> */
.L_x_23809:
[----:B------:R-:W-:Y:S05]  /*20f0*/  BSYNC B0 ;  /* 0x0000000000007941 */ /* 0x000fea0003800000 */
.L_x_23808:
        /* <DEDUP_REMOVED lines=51> */
.L_x_23811:
[----:B------:R-:W-:Y:S05]  /*2430*/  BSYNC B0 ;  /* 0x0000000000007941 */ /* 0x000fea0003800000 */
.L_x_23810:
        /* <DEDUP_REMOVED lines=51> */
.L_x_23813:
[----:B------:R-:W-:Y:S05]  /*2770*/  BSYNC B0 ;  /* 0x0000000000007941 */ /* 0x000fea0003800000 */
.L_x_23812:
        /* <DEDUP_REMOVED lines=16> */
[--C-:B--2---:R-:W-:Y:S02]  /*2880*/  PRMT R229, RZ, 0x7610, R225.reuse ;  /* 0x00007610ffe57816 */ /* 0x104fe400000000e1 */
[----:B------:R-:W-:Y:S02]  /*2890*/  PRMT R228, RZ, 0x5410, R225 ;  /* 0x00005410ffe47816 */ /* 0x000fe400000000e1 */
[----:B------:R-:W-:Y:S02]  /*28a0*/  PRMT R4, RZ, 0x7610, R226 ;  /* 0x00007610ff047816 */ /* 0x000fe400000000e2 */
[--C-:B------:R-:W-:Y:S02]  /*28b0*/  PRMT R230, RZ, 0x5410, R224.reuse ;  /* 0x00005410ffe67816 */ /* 0x100fe400000000e0 */
        /* <DEDUP_REMOVED lines=20> */
[----:B---3--:R-:W-:Y:S02]  /*2a00*/  @P1 FADD.FTZ R224, R160, R224 ;  /* 0x000000e0a0e01221 */ /* 0x008fe40000010000 */
[----:B------:R-:W-:Y:S02]  /*2a10*/  @P1 FADD.FTZ R225, R161, R225 ;  /* 0x000000e1a1e11221 */ /* 0x000fe40000010000 */
[----:B------:R-:W-:Y:S02]  /*2a20*/  @P1 FADD.FTZ R226, R162, R226 ;  /* 0x000000e2a2e21221 */ /* 0x000fe40000010000 */
[----:B------:R-:W-:Y:S02]  /*2a30*/  @P1 FADD.FTZ R227, R163, R227 ;  /* 0x000000e3a3e31221 */ /* 0x000fe40000010000 */
[----:B----4-:R-:W-:Y:S02]  /*2a40*/  @P1 FADD.FTZ R228, R164, R228 ;  /* 0x000000e4a4e41221 */ /* 0x010fe40000010000 */
[----:B------:R-:W-:-:S02]  /*2a50*/  @P1 FADD.FTZ R229, R165, R229 ;  /* 0x000000e5a5e51221 */ /* 0x000fc40000010000 */
[----:B------:R-:W-:Y:S02]  /*2a60*/  @P1 FADD.FTZ R230, R166, R230 ;  /* 0x000000e6a6e61221 */ /* 0x000fe40000010000 */
[----:B------:R-:W-:Y:S01]  /*2a70*/  @P1 FADD.FTZ R231, R167, R231 ;  /* 0x000000e7a7e71221 */ /* 0x000fe20000010000 */
[----:B------:R0:W-:Y:S04]  /*2a80*/  STG.E.128 [R6.64], R224 ;  /* 0x000000e006007986 */ /* 0x0001e8000c101d04 */
[----:B------:R0:W-:Y:S02]  /*2a90*/  STG.E.128 [R6.64+0x10], R228 ;  /* 0x000010e406007986 */ /* 0x0001e4000c101d04 */
.L_x_23815:
[----:B------:R-:W-:Y:S05]  /*2aa0*/  BSYNC B0 ;  /* 0x0000000000007941 */ /* 0x000fea0003800000 */
.L_x_23814:
[----:B------:R-:W-:Y:S01]  /*2ab0*/  FADD.FTZ R3, RZ, R168 ;  /* 0x000000a8ff037221 */ /* 0x000fe20000010000 */
[----:B------:R-:W-:Y:S01]  /*2ac0*/  ISETP.GT.U32.AND P1, PT, R0, 0x3f, PT ;  /* 0x0000003f0000780c */ /* 0x000fe20003f24070 */
[----:B01----:R-:W0:Y:S01]  /*2ad0*/  S2R R6, SR_TID.X ;  /* 0x0000000000067919 */ /* 0x003e220000002100 */
[----:B------:R-:W-:Y:S01]  /*2ae0*/  LOP3.LUT R2, R2, 0xfffffffd, RZ, 0xc0, !PT ;  /* 0xfffffffd02027812 */ /* 0x000fe200078ec0ff */
[----:B------:R-:W-:Y:S01]  /*2af0*/  FADD.FTZ R3, R169, R3 ;  /* 0x00000003a9037221 */ /* 0x000fe20000010000 */
[----:B------:R-:W-:-:S02]  /*2b00*/  ISETP.GT.U32.AND P2, PT, R0, 0x9f, PT ;  /* 0x0000009f0000780c */ /* 0x000fc40003f44070 */
[----:B------:R-:W-:Y:S01]  /*2b10*/  ISETP.GT.U32.AND P3, PT, R0, 0xbf, PT ;  /* 0x000000bf0000780c */ /* 0x000fe20003f64070 */
[----:B------:R-:W-:Y:S01]  /*2b20*/  FADD.FTZ R3, R170, R3 ;  /* 0x00000003aa037221 */ /* 0x000fe20000010000 */
[C---:B------:R-:W-:Y:S02]  /*2b30*/  ISETP.GT.U32.AND P4, PT, R0.reuse, 0xdf, PT ;  /* 0x000000df0000780c */ /* 0x040fe40003f84070 */
[----:B------:R-:W-:Y:S01]  /*2b40*/  ISETP.GT.U32.AND P5, PT, R0, 0xff, PT ;  /* 0x000000ff0000780c */ /* 0x000fe20003fa4070 */
[----:B------:R-:W-:Y:S02]  /*2b50*/  FADD.FTZ R3, R171, R3 ;  /* 0x00000003ab037221 */ /* 0x000fe40000010000 */
[----:B------:R-:W-:Y:S02]  /*2b60*/  @P1 LOP3.LUT R2, R2, 0x2, RZ, 0xfc, !PT ;  /* 0x0000000202021812 */ /* 0x000fe400078efcff */
[----:B------:R-:W-:Y:S02]  /*2b70*/  FADD.FTZ R3, R172, R3 ;  /* 0x00000003ac037221 */ /* 0x000fe40000010000 */
[----:B------:R-:W-:-:S02]  /*2b80*/  LOP3.LUT R2, R2, 0xfffffffe, RZ, 0xc0, !PT ;  /* 0xfffffffe02027812 */ /* 0x000fc400078ec0ff */
[----:B------:R-:W-:-:S04]  /*2b90*/  FADD.FTZ R3, R173, R3 ;  /* 0x00000003ad037221 */ /* 0x000fc80000010000 */
[----:B------:R-:W-:Y:S01]  /*2ba0*/  FADD.FTZ R3, R174, R3 ;  /* 0x00000003ae037221 */ /* 0x000fe20000010000 */
[----:B0-----:R-:W-:-:S03]  /*2bb0*/  LOP3.LUT R6, R6, 0x1f, RZ, 0xc0, !PT ;  /* 0x0000001f06067812 */ /* 0x001fc600078ec0ff */
[----:B------:R-:W-:Y:S01]  /*2bc0*/  FADD.FTZ R3, R175, R3 ;  /* 0x00000003af037221 */ /* 0x000fe20000010000 */
[----:B------:R-:W-:-:S04]  /*2bd0*/  ISETP.NE.AND P6, PT, R6, RZ, PT ;  /* 0x000000ff0600720c */ /* 0x000fc80003fc5270 */
        /* <DEDUP_REMOVED lines=62> */
.L_x_23836:
        /* <DEDUP_REMOVED lines=154> */
.L_x_23837:
[----:B------:R-:W-:Y:S01]  /*3960*/  @!P6 MOV R6, 0x4 ;  /* 0x000000040006e802 */ /* 0x000fe20000000f00 */
[----:B-1----:R-:W-:Y:S01]  /*3970*/  FADD.FTZ R4, R4, R232 ;  /* 0x000000e804047221 */ /* 0x002fe20000010000 */
[----:B------:R-:W-:Y:S01]  /*3980*/  ISETP.NE.AND P1, PT, RZ, UR6, PT ;  /* 0x00000006ff007c0c */ /* 0x000fe2000bf25270 */
[----:B------:R-:W-:Y:S02]  /*3990*/  BSSY B0, `(.L_x_23818) ;  /* 0x000003e000007945 */ /* 0x000fe40003800000 */
[----:B------:R-:W-:-:S05]  /*39a0*/  @!P6 IMAD.WIDE R6, R252, R6, c[0x0][0x1a0] ;  /* 0x00006800fc06e625 */ /* 0x000fca00078e0206 */
[----:B------:R1:W-:Y:S02]  /*39b0*/  @!P6 STG.E [R6.64], R3 ;  /* 0x000000030600e986 */ /* 0x0003e4000c101904 */
[----:B-1----:R-:W-:-:S05]  /*39c0*/  MOV R6, c[0x0][0x1e0] ;  /* 0x0000780000067a02 */ /* 0x002fca0000000f00 */
[----:B------:R-:W-:Y:S02]  /*39d0*/  FFMA.FTZ R4, R4, R6, c[0x0][0x228] ;  /* 0x00008a0004047623 */ /* 0x000fe40000010006 */
[C---:B------:R-:W-:Y:S01]  /*39e0*/  FMUL.FTZ R6, R3.reuse, R3 ;  /* 0x0000000303067220 */ /* 0x040fe20000410000 */
[----:B------:R-:W-:-:S04]  /*39f0*/  FSEL R3, R3, RZ, !P1 ;  /* 0x000000ff03037208 */ /* 0x000fc80004800000 */
[----:B------:R-:W-:-:S05]  /*3a00*/  FSEL R6, R6, RZ, P1 ;  /* 0x000000ff06067208 */ /* 0x000fca0000800000 */
[----:B------:R-:W-:Y:S01]  /*3a10*/  FADD.FTZ R4, R4, R6 ;  /* 0x0000000604047221 */ /* 0x000fe20000010000 */
[----:B------:R-:W-:-:S05]  /*3a20*/  @!P6 MOV R6, 0x4 ;  /* 0x000000040006e802 */ /* 0x000fca0000000f00 */
[----:B------:R-:W1:Y:S01]  /*3a30*/  MUFU.RSQ R4, R4 ;  /* 0x0000000400047308 */ /* 0x000e620000001400 */
[----:B------:R-:W-:-:S05]  /*3a40*/  @!P6 IMAD.WIDE R6, R252, R6, c[0x0][0x1a8] ;  /* 0x00006a00fc06e625 */ /* 0x000fca00078e0206 */
[----:B-1----:R1:W-:Y:S01]  /*3a50*/  @!P6 STG.E [R6.64], R4 ;  /* 0x000000040600e986 */ /* 0x0023e2000c101904 */
[----:B------:R-:W-:Y:S05]  /*3a60*/  @!P0 BRA `(.L_x_23819) ;  /* 0x0000030000008947 */ /* 0x000fea0003800000 */
[----:B------:R2:W-:Y:S04]  /*3a70*/  STL [R1+0x6c], R17 ;  /* 0x00006c1101007387 */ /* 0x0005e80000100800 */
[----:B0-----:R-:W3:Y:S04]  /*3a80*/  LDL R232, [R1+0x54] ;  /* 0x0000540001e87983 */ /* 0x001ee80000100800 */
[----:B--2---:R-:W2:Y:S04]  /*3a90*/  LDL R17, [R1+0x50] ;  /* 0x0000500001117983 */ /* 0x004ea80000100800 */
[----:B------:R0:W-:Y:S04]  /*3aa0*/  STL [R1+0x68], R16 ;  /* 0x0000681001007387 */ /* 0x0001e80000100800 */
[----:B------:R-:W4:Y:S04]  /*3ab0*/  LDL R233, [R1+0x5c] ;  /* 0x00005c0001e97983 */ /* 0x000f280000100800 */
[----:B0-----:R-:W4:Y:S04]  /*3ac0*/  LDL R16, [R1+0x58] ;  /* 0x0000580001107983 */ /* 0x001f280000100800 */
[----:B------:R0:W-:Y:S04]  /*3ad0*/  STL [R1+0x64], R2 ;  /* 0x0000640201007387 */ /* 0x0001e80000100800 */
[----:B------:R-:W4:Y:S04]  /*3ae0*/  LDL R234, [R1+0x44] ;  /* 0x0000440001ea7983 */ /* 0x000f280000100800 */
[----:B0-----:R-:W4:Y:S04]  /*3af0*/  LDL R2, [R1+0x40] ;  /* 0x0000400001027983 */ /* 0x001f280000100800 */
[----:B------:R0:W-:Y:S01]  /*3b00*/  STL [R1+0x60], R0 ;  /* 0x0000600001007387 */ /* 0x0001e20000100800 */
[----:B-1----:R-:W-:-:S02]  /*3b10*/  FADD.FTZ R6, R168, -R3 ;  /* 0x80000003a8067221 */ /* 0x002fc40000010000 */
[----:B------:R-:W-:Y:S01]  /*3b20*/  FADD.FTZ R7, R169, -R3 ;  /* 0x80000003a9077221 */ /* 0x000fe20000010000 */
[----:B------:R-:W4:Y:S04]  /*3b30*/  LDL R235, [R1+0x4c] ;  /* 0x00004c0001eb7983 */ /* 0x000f280000100800 */
[----:B0-----:R-:W4:Y:S01]  /*3b40*/  LDL R0, [R1+0x48] ;  /* 0x0000480001007983 */ /* 0x001f220000100800 */
[C---:B------:R-:W-:Y:S02]  /*3b50*/  FMUL.FTZ R6, R4.reuse, R6 ;  /* 0x0000000604067220 */ /* 0x040fe40000410000 */
[----:B------:R-:W-:-:S04]  /*3b60*/  FMUL.FTZ R7, R4, R7 ;  /* 0x0000000704077220 */ /* 0x000fc80000410000 */
[----:B---3--:R-:W-:Y:S02]  /*3b70*/  FFMA.FTZ R7, R232, R7, R9 ;  /* 0x00000007e8077223 */ /* 0x008fe40000010009 */
[----:B--2---:R-:W-:Y:S02]  /*3b80*/  FFMA.FTZ R6, R17, R6, R8 ;  /* 0x0000000611067223 */ /* 0x004fe40000010008 */
[----:B------:R0:W5:Y:S03]  /*3b90*/  LDL.LU R17, [R1+0x6c] ;  /* 0x00006c0001117983 */ /* 0x0001660000300800 */
[----:B------:R-:W-:Y:S01]  /*3ba0*/  F2FP.BF16.PACK_AB R232, R7, R6 ;  /* 0x0000000607e8723e */ /* 0x000fe200000010ff */
[--C-:B------:R-:W-:Y:S02]  /*3bb0*/  FADD.FTZ R7, R170, -R3.reuse ;  /* 0x80000003aa077221 */ /* 0x100fe40000010000 */
[----:B------:R-:W-:-:S02]  /*3bc0*/  FADD.FTZ R6, R171, -R3 ;  /* 0x80000003ab067221 */ /* 0x000fc40000010000 */
[C---:B------:R-:W-:Y:S02]  /*3bd0*/  FMUL.FTZ R7, R4.reuse, R7 ;  /* 0x0000000704077220 */ /* 0x040fe40000410000 */
[----:B------:R-:W-:Y:S02]  /*3be0*/  FMUL.FTZ R6, R4, R6 ;  /* 0x0000000604067220 */ /* 0x000fe40000410000 */
[----:B----4-:R-:W-:Y:S02]  /*3bf0*/  FFMA.FTZ R7, R16, R7, R10 ;  /* 0x0000000710077223 */ /* 0x010fe4000001000a */
[----:B------:R-:W-:Y:S01]  /*3c00*/  FFMA.FTZ R6, R233, R6, R11 ;  /* 0x00000006e9067223 */ /* 0x000fe2000001000b */
[----:B------:R0:W5:Y:S04]  /*3c10*/  LDL.LU R16, [R1+0x68] ;  /* 0x0000680001107983 */ /* 0x0001680000300800 */
[----:B------:R-:W-:Y:S01]  /*3c20*/  F2FP.BF16.PACK_AB R233, R6, R7 ;  /* 0x0000000706e9723e */ /* 0x000fe200000010ff */
[----:B------:R-:W-:-:S02]  /*3c30*/  FADD.FTZ R7, R172, -R3 ;  /* 0x80000003ac077221 */ /* 0x000fc40000010000 */
[----:B------:R-:W-:Y:S02]  /*3c40*/  FADD.FTZ R6, R173, -R3 ;  /* 0x80000003ad067221 */ /* 0x000fe40000010000 */
[C---:B------:R-:W-:Y:S02]  /*3c50*/  FMUL.FTZ R7, R4.reuse, R7 ;  /* 0x0000000704077220 */ /* 0x040fe40000410000 */
[----:B------:R-:W-:Y:S02]  /*3c60*/  FMUL.FTZ R6, R4, R6 ;  /* 0x0000000604067220 */ /* 0x000fe40000410000 */
[----:B------:R-:W-:Y:S02]  /*3c70*/  FFMA.FTZ R7, R2, R7, R12 ;  /* 0x0000000702077223 */ /* 0x000fe4000001000c */
[----:B------:R-:W-:Y:S01]  /*3c80*/  FFMA.FTZ R6, R234, R6, R13 ;  /* 0x00000006ea067223 */ /* 0x000fe2000001000d */
[----:B------:R0:W5:Y:S04]  /*3c90*/  LDL.LU R2, [R1+0x64] ;  /* 0x0000640001027983 */ /* 0x0001680000300800 */
[----:B------:R-:W-:Y:S01]  /*3ca0*/  F2FP.BF16.PACK_AB R234, R6, R7 ;  /* 0x0000000706ea723e */ /* 0x000fe200000010ff */
[----:B------:R-:W-:-:S04]  /*3cb0*/  FADD.FTZ R7, R174, -R3 ;  /* 0x80000003ae077221 */ /* 0x000fc80000010000 */
[----:B------:R-:W-:-:S04]  /*3cc0*/  FMUL.FTZ R7, R4, R7 ;  /* 0x0000000704077220 */ /* 0x000fc80000410000 */
[----:B------:R-:W-:Y:S02]  /*3cd0*/  FFMA.FTZ R7, R0, R7, R14 ;  /* 0x0000000700077223 */ /* 0x000fe4000001000e */
[----:B------:R0:W5:Y:S01]  /*3ce0*/  LDL.LU R0, [R1+0x60] ;  /* 0x0000600001007983 */ /* 0x0001620000300800 */
[----:B------:R-:W-:-:S04]  /*3cf0*/  FADD.FTZ R6, R175, -R3 ;  /* 0x80000003af067221 */ /* 0x000fc80000010000 */
[----:B------:R-:W-:-:S04]  /*3d00*/  FMUL.FTZ R6, R4, R6 ;  /* 0x0000000604067220 */ /* 0x000fc80000410000 */
[----:B------:R-:W-:-:S05]  /*3d10*/  FFMA.FTZ R6, R235, R6, R15 ;  /* 0x00000006eb067223 */ /* 0x000fca000001000f */
[----:B------:R-:W-:Y:S01]  /*3d20*/  F2FP.BF16.PACK_AB R235, R6, R7 ;  /* 0x0000000706eb723e */ /* 0x000fe200000010ff */
[----:B------:R-:W-:-:S10]  /*3d30*/  HFMA2.MMA R6, -RZ, RZ, 0, 9.5367431640625e-07 ;  /* 0x00000010ff067435 */ /* 0x000fd400000001ff */
[----:B------:R-:W-:-:S05]  /*3d40*/  IMAD.WIDE.U32 R6, R5, R6, c[0x0][0x208] ;  /* 0x0000820005067625 */ /* 0x000fca00078e0006 */
[----:B------:R0:W-:Y:S01]  /*3d50*/  STG.E.128 [R6.64], R232 ;  /* 0x000000e806007986 */ /* 0x0001e2000c101d04 */
[----:B------:R-:W-:-:S03]  /*3d60*/  IADD3 R5, R5, 0x20, RZ ;  /* 0x0000002005057810 */ /* 0x000fc60007ffe0ff */
.L_x_23819:
[----:B------:R-:W-:Y:S05]  /*3d70*/  BSYNC B0 ;  /* 0x0000000000007941 */ /* 0x000fea0003800000 */
.L_x_23818:
[----:B-----5:R-:W-:Y:S01]  /*3d80*/  ISETP.GE.U32.AND P1, PT, R0, 0x40, PT ;  /* 0x000000400000780c */ /* 0x020fe20003f26070 */
[----:B------:R-:W-:-:S12]  /*3d90*/  BSSY B0, `(.L_x_23820) ;  /* 0x0000022000007945 */ /* 0x000fd80003800000 */
[----:B------:R-:W-:Y:S05]  /*3da0*/  @!P1 BRA `(.L_x_23821) ;  /* 0x0000020000009947 */ /* 0x000fea0003800000 */
[--C-:B01----:R-:W-:Y:S02]  /*3db0*/  FADD.FTZ R6, R176, -R3.reuse ;  /* 0x80000003b0067221 */ /* 0x103fe40000010000 */
[----:B------:R-:W-:Y:S02]  /*3dc0*/  FADD.FTZ R7, R177, -R3 ;  /* 0x80000003b1077221 */ /* 0x000fe40000010000 */
[C---:B------:R-:W-:Y:S02]  /*3dd0*/  FMUL.FTZ R6, R4.reuse, R6 ;  /* 0x0000000604067220 */ /* 0x040fe40000410000 */
[----:B------:R-:W-:Y:S02]  /*3de0*/  FMUL.FTZ R7, R4, R7 ;  /* 0x0000000704077220 */ /* 0x000fe40000410000 */
[----:B------:R-:W-:Y:S02]  /*3df0*/  FFMA.FTZ R6, R24, R6, R16 ;  /* 0x0000000618067223 */ /* 0x000fe40000010010 */
[----:B------:R-:W-:-:S05]  /*3e00*/  FFMA.FTZ R7, R25, R7, R17 ;  /* 0x0000000719077223 */ /* 0x000fca0000010011 */
[----:B------:R-:W-:Y:S01]  /*3e10*/  F2FP.BF16.PACK_AB R232, R7, R6 ;  /* 0x0000000607e8723e */ /* 0x000fe200000010ff */
[--C-:B------:R-:W-:Y:S02]  /*3e20*/  FADD.FTZ R7, R178, -R3.reuse ;  /* 0x80000003b2077221 */ /* 0x100fe40000010000 */
        /* <DEDUP_REMOVED lines=19> */
[----:B------:R-:W-:Y:S02]  /*3f60*/  F2FP.BF16.PACK_AB R235, R6, R7 ;  /* 0x0000000706eb723e */ /* 0x000fe400000010ff */
[----:B------:R-:W-:-:S05]  /*3f70*/  MOV R6, 0x10 ;  /* 0x0000001000067802 */ /* 0x000fca0000000f00 */
[C---:B------:R-:W-:Y:S01]  /*3f80*/  IMAD.WIDE.U32 R6, R5.reuse, R6, c[0x0][0x208] ;  /* 0x0000820005067625 */ /* 0x040fe200078e0006 */
[----:B------:R-:W-:-:S04]  /*3f90*/  IADD3 R5, R5, 0x20, RZ ;  /* 0x0000002005057810 */ /* 0x000fc80007ffe0ff */
[----:B------:R0:W-:Y:S03]  /*3fa0*/  STG.E.128 [R6.64], R232 ;  /* 0x000000e806007986 */ /* 0x0001e6000c101d04 */
.L_x_23821:
[----:B------:R-:W-:Y:S05]  /*3fb0*/  BSYNC B0 ;  /* 0x0000000000007941 */ /* 0x000fea0003800000 */
.L_x_23820:
[----:B------:R-:W-:Y:S01]  /*3fc0*/  ISETP.GE.U32.AND P1, PT, R0, 0x60, PT ;  /* 0x000000600000780c */ /* 0x000fe20003f26070 */
        /* <DEDUP_REMOVED lines=34> */
.L_x_23823:
[----:B------:R-:W-:Y:S05]  /*41f0*/  BSYNC B0 ;  /* 0x0000000000007941 */ /* 0x000fea0003800000 */
.L_x_23822:
        /* <DEDUP_REMOVED lines=35> */
.L_x_23825:
[----:B------:R-:W-:Y:S05]  /*4430*/  BSYNC B0 ;  /* 0x0000000000007941 */ /* 0x000fea0003800000 */
.L_x_23824:
        /* <DEDUP_REMOVED lines=35> */
.L_x_23827:
[----:B------:R-:W-:Y:S05]  /*4670*/  BSYNC B0 ;  /* 0x0000000000007941 */ /* 0x000fea0003800000 */
.L_x_23826:
        /* <DEDUP_REMOVED lines=35> */
.L_x_23829:
[----:B------:R-:W-:Y:S05]  /*48b0*/  BSYNC B0 ;  /* 0x0000000000007941 */ /* 0x000fea0003800000 */
.L_x_23828:
        /* <DEDUP_REMOVED lines=35> */
.L_x_23831:
[----:B------:R-:W-:Y:S05]  /*4af0*/  BSYNC B0 ;  /* 0x0000000000007941 */ /* 0x000fea0003800000 */
.L_x_23830:
[----:B------:R-:W-:Y:S01]  /*4b00*/  ISETP.GE.U32.AND P1, PT, R0, 0x100, PT ;  /* 0x000001000000780c */ /* 0x000fe20003f26070 */
[----:B------:R-:W-:-:S12]  /*4b10*/  BSSY B0, `(.L_x_23832) ;  /* 0x000002a000007945 */ /* 0x000fd80003800000 */
[----:B------:R-:W-:Y:S05]  /*4b20*/  @!P1 BRA `(.L_x_23833) ;  /* 0x0000028000009947 */ /* 0x000fea0003800000 */
[----:B------:R2:W-:Y:S01]  /*4b30*/  STL [R1+0x64], R2 ;  /* 0x0000640201007387 */ /* 0x0005e20000100800 */
[--C-:B0-----:R-:W-:Y:S02]  /*4b40*/  FADD.FTZ R233, R225, -R3.reuse ;  /* 0x80000003e1e97221 */ /* 0x101fe40000010000 */
[--C-:B------:R-:W-:Y:S01]  /*4b50*/  FADD.FTZ R232, R226, -R3.reuse ;  /* 0x80000003e2e87221 */ /* 0x100fe20000010000 */
[----:B------:R0:W-:Y:S01]  /*4b60*/  STL [R1+0x60], R0 ;  /* 0x0000600001007387 */ /* 0x0001e20000100800 */
[--C-:B------:R-:W-:Y:S02]  /*4b70*/  FADD.FTZ R234, R224, -R3.reuse ;  /* 0x80000003e0ea7221 */ /* 0x100fe40000010000 */
[--C-:B-1----:R-:W-:Y:S02]  /*4b80*/  FADD.FTZ R6, R227, -R3.reuse ;  /* 0x80000003e3067221 */ /* 0x102fe40000010000 */
[--C-:B------:R-:W-:Y:S02]  /*4b90*/  FADD.FTZ R7, R228, -R3.reuse ;  /* 0x80000003e4077221 */ /* 0x100fe40000010000 */
[----:B------:R-:W-:-:S02]  /*4ba0*/  FADD.FTZ R235, R229, -R3 ;  /* 0x80000003e5eb7221 */ /* 0x000fc40000010000 */
[--C-:B--2---:R-:W-:Y:S02]  /*4bb0*/  FADD.FTZ R2, R231, -R3.reuse ;  /* 0x80000003e7027221 */ /* 0x104fe40000010000 */
[----:B0-----:R-:W-:Y:S02]  /*4bc0*/  FADD.FTZ R0, R230, -R3 ;  /* 0x80000003e6007221 */ /* 0x001fe40000010000 */
[C---:B------:R-:W-:Y:S02]  /*4bd0*/  FMUL.FTZ R234, R4.reuse, R234 ;  /* 0x000000ea04ea7220 */ /* 0x040fe40000410000 */
[C---:B------:R-:W-:Y:S01]  /*4be0*/  FMUL.FTZ R7, R4.reuse, R7 ;  /* 0x0000000704077220 */ /* 0x040fe20000410000 */
[----:B------:R-:W-:Y:S01]  /*4bf0*/  MOV R3, R0 ;  /* 0x0000000000037202 */ /* 0x000fe20000000f00 */
[C---:B------:R-:W-:Y:S02]  /*4c00*/  FMUL.FTZ R0, R4.reuse, R233 ;  /* 0x000000e904007220 */ /* 0x040fe40000410000 */
[----:B------:R-:W-:-:S02]  /*4c10*/  FMUL.FTZ R233, R4, R232 ;  /* 0x000000e804e97220 */ /* 0x000fc40000410000 */
[C---:B------:R-:W-:Y:S01]  /*4c20*/  FMUL.FTZ R232, R4.reuse, R6 ;  /* 0x0000000604e87220 */ /* 0x040fe20000410000 */
[----:B------:R-:W-:Y:S01]  /*4c30*/  MOV R6, R3 ;  /* 0x0000000300067202 */ /* 0x000fe20000000f00 */
[C---:B------:R-:W-:Y:S01]  /*4c40*/  FMUL.FTZ R3, R4.reuse, R235 ;  /* 0x000000eb04037220 */ /* 0x040fe20000410000 */
[----:B------:R-:W-:Y:S02]  /*4c50*/  MOV R235, R2 ;  /* 0x0000000200eb7202 */ /* 0x000fe40000000f00 */
[----:B------:R0:W5:Y:S01]  /*4c60*/  LDL.LU R2, [R1+0x64] ;  /* 0x0000640001027983 */ /* 0x0001620000300800 */
[C---:B------:R-:W-:Y:S02]  /*4c70*/  FMUL.FTZ R6, R4.reuse, R6 ;  /* 0x0000000604067220 */ /* 0x040fe40000410000 */
[----:B------:R-:W-:Y:S02]  /*4c80*/  FMUL.FTZ R4, R4, R235 ;  /* 0x000000eb04047220 */ /* 0x000fe40000410000 */
[----:B------:R-:W-:-:S02]  /*4c90*/  FFMA.FTZ R6, R150, R6, R142 ;  /* 0x0000000696067223 */ /* 0x000fc4000001008e */
[----:B------:R-:W-:Y:S02]  /*4ca0*/  FFMA.FTZ R4, R151, R4, R143 ;  /* 0x0000000497047223 */ /* 0x000fe4000001008f */
[----:B------:R-:W-:-:S03]  /*4cb0*/  FFMA.FTZ R233, R146, R233, R138 ;  /* 0x000000e992e97223 */ /* 0x000fc6000001008a */
[----:B------:R-:W-:Y:S01]  /*4cc0*/  F2FP.BF16.PACK_AB R235, R4, R6 ;  /* 0x0000000604eb723e */ /* 0x000fe200000010ff */
[----:B------:R-:W-:Y:S01]  /*4cd0*/  FFMA.FTZ R6, R149, R3, R141 ;  /* 0x0000000395067223 */ /* 0x000fe2000001008d */
[----:B------:R-:W-:Y:S01]  /*4ce0*/  MOV R4, R232 ;  /* 0x000000e800047202 */ /* 0x000fe20000000f00 */
[----:B------:R-:W-:-:S03]  /*4cf0*/  FFMA.FTZ R232, R144, R234, R136 ;  /* 0x000000ea90e87223 */ /* 0x000fc60000010088 */
[----:B------:R-:W-:Y:S01]  /*4d00*/  MOV R234, R4 ;  /* 0x0000000400ea7202 */ /* 0x000fe20000000f00 */
[----:B------:R-:W-:Y:S02]  /*4d10*/  FFMA.FTZ R4, R148, R7, R140 ;  /* 0x0000000794047223 */ /* 0x000fe4000001008c */
[----:B------:R-:W-:Y:S02]  /*4d20*/  FFMA.FTZ R7, R145, R0, R137 ;  /* 0x0000000091077223 */ /* 0x000fe40000010089 */
[----:B------:R0:W5:Y:S01]  /*4d30*/  LDL.LU R0, [R1+0x60] ;  /* 0x0000600001007983 */ /* 0x0001620000300800 */
[----:B------:R-:W-:Y:S01]  /*4d40*/  FFMA.FTZ R3, R147, R234, R139 ;  /* 0x000000ea93037223 */ /* 0x000fe2000001008b */
[----:B------:R-:W-:Y:S01]  /*4d50*/  F2FP.BF16.PACK_AB R234, R6, R4 ;  /* 0x0000000406ea723e */ /* 0x000fe200000010ff */
[----:B------:R-:W-:Y:S01]  /*4d60*/  HFMA2.MMA R4, -RZ, RZ, 0, 9.5367431640625e-07 ;  /* 0x00000010ff047435 */ /* 0x000fe200000001ff */
[----:B------:R-:W-:Y:S02]  /*4d70*/  F2FP.BF16.PACK_AB R232, R7, R232 ;  /* 0x000000e807e8723e */ /* 0x000fe400000010ff */
[----:B------:R-:W-:-:S07]  /*4d80*/  F2FP.BF16.PACK_AB R233, R3, R233 ;  /* 0x000000e903e9723e */ /* 0x000fce00000010ff */
[----:B------:R-:W-:-:S05]  /*4d90*/  IMAD.WIDE.U32 R4, R5, R4, c[0x0][0x208] ;  /* 0x0000820005047625 */ /* 0x000fca00078e0004 */
[----:B------:R0:W-:Y:S02]  /*4da0*/  STG.E.128 [R4.64], R232 ;  /* 0x000000e804007986 */ /* 0x0001e4000c101d04 */
.L_x_23833:
[----:B------:R-:W-:Y:S05]  /*4db0*/  BSYNC B0 ;  /* 0x0000000000007941 */ /* 0x000fea0003800000 */
.L_x_23832:
[----:B------:R-:W-:-:S05]  /*4dc0*/  MOV R3, 0x4 ;  /* 0x0000000400037802 */ /* 0x000fca0000000f00 */
[----:B------:R-:W-:-:S05]  /*4dd0*/  IMAD R252, R3, c[0x0][0x160], R252 ;  /* 0x0000580003fc7a24 */ /* 0x000fca00078e02fc */
[----:B------:R-:W-:-:S13]  /*4de0*/  ISETP.GE.AND P1, PT, R252, c[0x0][0x164], PT ;  /* 0x00005900fc007a0c */ /* 0x000fda0003f26270 */
[----:B01---5:R-:W-:Y:S01]  /*4df0*/  @P1 CALL.REL.NOINC `(.L_x_23834) ;  /* 0x0000001000001944 */ /* 0x023fe20003c00000 */
[----:B------:R-:W-:Y:S05]  /*4e00*/  BRA `(.L_x_23835) ;  /* 0xffffc00000007947 */ /* 0x000fea000383ffff */
.L_x_23834:
[----:B------:R-:W-:Y:S05]  /*4e10*/  EXIT ;  /* 0x000000000000794d */ /* 0x000fea0003800000 */
.L_x_23816:
[----:B------:R-:W-:Y:S01]  /*4e20*/  HFMA2.MMA R4, -RZ, RZ, 0, 5.9604644775390625e-08 ;  /* 0x00000001ff047435 */ /* 0x000fe200000001ff */
[----:B------:R-:W-:Y:S02]  /*4e30*/  MOV R232, R3 ;  /* 0x0000000300e87202 */ /* 0x000fe40000000f00 */
[----:B------:R-:W-:Y:S02]  /*4e40*/  MOV R233, 0x1f ;  /* 0x0000001f00e97802 */ /* 0x000fe40000000f00 */
[----:B------:R-:W-:Y:S02]  /*4e50*/  MOV R7, 0xffffffff ;  /* 0xffffffff00077802 */ /* 0x000fe40000000f00 */
[----:B------:R-:W-:Y:S02]  /*4e60*/  MOV R6, 0x4e80 ;  /* 0x00004e8000067802 */ /* 0x000fe40000000f00 */
[----:B------:R-:W-:Y:S05]  /*4e70*/  CALL.REL.NOINC `($__internal_68_$__cuda_sm70_shflsync_bfly_p) ;  /* 0x00000c2000007944 */ /* 0x000fea0003c00000 */
[----:B-1----:R-:W-:Y:S05]  /*4e80*/  BRA `(.L_x_23836) ;  /* 0xffffe13000007947 */ /* 0x002fea000383ffff */
.L_x_23817:
[----:B------:R-:W-:Y:S01]  /*4e90*/  HFMA2.MMA R4, -RZ, RZ, 0, 1.1920928955078125e-07 ;  /* 0x00000002ff047435 */ /* 0x000fe200000001ff */
[----:B------:R-:W-:Y:S02]  /*4ea0*/  MOV R232, R3 ;  /* 0x0000000300e87202 */ /* 0x000fe40000000f00 */
[----:B------:R-:W-:-:S02]  /*4eb0*/  MOV R233, 0x1f ;  /* 0x0000001f00e97802 */ /* 0x000fc40000000f00 */
[----:B------:R-:W-:Y:S02]  /*4ec0*/  MOV R7, 0xffffffff ;  /* 0xffffffff00077802 */ /* 0x000fe40000000f00 */
[----:B------:R-:W-:Y:S02]  /*4ed0*/  MOV R6, 0x4ef0 ;  /* 0x00004ef000067802 */ /* 0x000fe40000000f00 */
[----:B------:R-:W-:Y:S05]  /*4ee0*/  CALL.REL.NOINC `($__internal_68_$__cuda_sm70_shflsync_bfly_p) ;  /* 0x00000bb000007944 */ /* 0x000fea0003c00000 */
[----:B-1----:R-:W-:Y:S01]  /*4ef0*/  FADD.FTZ R3, R3, R4 ;  /* 0x0000000403037221 */ /* 0x002fe20000010000 */
[----:B------:R-:W-:Y:S01]  /*4f00*/  HFMA2.MMA R4, -RZ, RZ, 0, 2.384185791015625e-07 ;  /* 0x00000004ff047435 */ /* 0x000fe200000001ff */
[----:B------:R-:W-:Y:S02]  /*4f10*/  MOV R233, 0x1f ;  /* 0x0000001f00e97802 */ /* 0x000fe40000000f00 */
[----:B------:R-:W-:Y:S02]  /*4f20*/  MOV R7, 0xffffffff ;  /* 0xffffffff00077802 */ /* 0x000fe40000000f00 */
[----:B------:R-:W-:Y:S02]  /*4f30*/  MOV R232, R3 ;  /* 0x0000000300e87202 */ /* 0x000fe40000000f00 */
[----:B------:R-:W-:-:S02]  /*4f40*/  MOV R6, 0x4f60 ;  /* 0x00004f6000067802 */ /* 0x000fc40000000f00 */
[----:B------:R-:W-:Y:S05]  /*4f50*/  CALL.REL.NOINC `($__internal_68_$__cuda_sm70_shflsync_bfly_p) ;  /* 0x00000b4000007944 */ /* 0x000fea0003c00000 */
[----:B-1----:R-:W-:Y:S01]  /*4f60*/  FADD.FTZ R3, R3, R4 ;  /* 0x0000000403037221 */ /* 0x002fe20000010000 */
[----:B------:R-:W-:Y:S01]  /*4f70*/  HFMA2.MMA R4, -RZ, RZ, 0, 4.76837158203125e-07 ;  /* 0x00000008ff047435 */ /* 0x000fe200000001ff */
[----:B------:R-:W-:-:S02]  /*4f80*/  MOV R233, 0x1f ;  /* 0x0000001f00e97802 */ /* 0x000fc40000000f00 */
[----:B------:R-:W-:Y:S02]  /*4f90*/  MOV R7, 0xffffffff ;  /* 0xffffffff00077802 */ /* 0x000fe40000000f00 */
[----:B------:R-:W-:Y:S02]  /*4fa0*/  MOV R232, R3 ;  /* 0x0000000300e87202 */ /* 0x000fe40000000f00 */
[----:B------:R-:W-:Y:S02]  /*4fb0*/  MOV R6, 0x4fd0 ;  /* 0x00004fd000067802 */ /* 0x000fe40000000f00 */
[----:B------:R-:W-:Y:S05]  /*4fc0*/  CALL.REL.NOINC `($__internal_68_$__cuda_sm70_shflsync_bfly_p) ;  /* 0x00000ad000007944 */ /* 0x000fea0003c00000 */
[----:B-1----:R-:W-:Y:S01]  /*4fd0*/  FADD.FTZ R3, R3, R4 ;  /* 0x0000000403037221 */ /* 0x002fe20000010000 */
[----:B------:R-:W-:Y:S01]  /*4fe0*/  HFMA2.MMA R4, -RZ, RZ, 0, 9.5367431640625e-07 ;  /* 0x00000010ff047435 */ /* 0x000fe200000001ff */
[----:B------:R-:W-:Y:S02]  /*4ff0*/  MOV R233, 0x1f ;  /* 0x0000001f00e97802 */ /* 0x000fe40000000f00 */
[----:B------:R-:W-:Y:S02]  /*5000*/  MOV R7, 0xffffffff ;  /* 0xffffffff00077802 */ /* 0x000fe40000000f00 */
[----:B------:R-:W-:-:S02]  /*5010*/  MOV R232, R3 ;  /* 0x0000000300e87202 */ /* 0x000fc40000000f00 */
[----:B------:R-:W-:Y:S02]  /*5020*/  MOV R6, 0x5040 ;  /* 0x0000504000067802 */ /* 0x000fe40000000f00 */
[----:B------:R-:W-:Y:S05]  /*5030*/  CALL.REL.NOINC `($__internal_68_$__cuda_sm70_shflsync_bfly_p) ;  /* 0x00000a6000007944 */ /* 0x000fea0003c00000 */
[----:B-1----:R-:W-:Y:S01]  /*5040*/  FADD.FTZ R3, R3, R4 ;  /* 0x0000000403037221 */ /* 0x002fe20000010000 */
[----:B------:R-:W-:Y:S02]  /*5050*/  LOP3.LUT R2, R2, 0xfffffdff, RZ, 0xc0, !PT ;  /* 0xfffffdff02027812 */ /* 0x000fe400078ec0ff */
[----:B------:R-:W-:Y:S01]  /*5060*/  MOV R233, 0x1f ;  /* 0x0000001f00e97802 */ /* 0x000fe20000000f00 */
[----:B------:R-:W-:Y:S01]  /*5070*/  FMUL.FTZ R3, R3, c[0x0][0x1e0] ;  /* 0x0000780003037a20 */ /* 0x000fe20000410000 */
[----:B------:R-:W-:Y:S02]  /*5080*/  @P6 LOP3.LUT R2, R2, 0x200, RZ, 0xfc, !PT ;  /* 0x0000020002026812 */ /* 0x000fe400078efcff */
[----:B------:R-:W-:Y:S01]  /*5090*/  ISETP.GT.U32.AND P6, PT, R0, 0x3f, PT ;  /* 0x0000003f0000780c */ /* 0x000fe20003fc4070 */
[--C-:B------:R-:W-:Y:S01]  /*50a0*/  FADD.FTZ R4, R168, -R3.reuse ;  /* 0x80000003a8047221 */ /* 0x100fe20000010000 */
[----:B------:R-:W-:Y:S01]  /*50b0*/  MOV R7, 0xffffffff ;  /* 0xffffffff00077802 */ /* 0x000fe20000000f00 */
        /* <DEDUP_REMOVED lines=130> */
[----:B------:R-:W-:Y:S01]  /*58e0*/  HFMA2.MMA R4, -RZ, RZ, 0, 5.9604644775390625e-08 ;  /* 0x00000001ff047435 */ /* 0x000fe200000001ff */
[----:B------:R-:W-:-:S05]  /*58f0*/  MOV R6, 0x5910 ;  /* 0x0000591000067802 */ /* 0x000fca0000000f00 */
[----:B------:R-:W-:Y:S05]  /*5900*/  CALL.REL.NOINC `($__internal_68_$__cuda_sm70_shflsync_bfly_p) ;  /* 0x0000019000007944 */ /* 0x000fea0003c00000 */
[----:B-1----:R-:W-:Y:S01]  /*5910*/  FADD.FTZ R232, R232, R4 ;  /* 0x00000004e8e87221 */ /* 0x002fe20000010000 */
[----:B------:R-:W-:Y:S01]  /*5920*/  HFMA2.MMA R4, -RZ, RZ, 0, 1.1920928955078125e-07 ;  /* 0x00000002ff047435 */ /* 0x000fe200000001ff */
[----:B------:R-:W-:Y:S02]  /*5930*/  MOV R233, 0x1f ;  /* 0x0000001f00e97802 */ /* 0x000fe40000000f00 */
[----:B------:R-:W-:Y:S02]  /*5940*/  MOV R7, 0xffffffff ;  /* 0xffffffff00077802 */ /* 0x000fe40000000f00 */
[----:B------:R-:W-:Y:S02]  /*5950*/  MOV R6, 0x5970 ;  /* 0x0000597000067802 */ /* 0x000fe40000000f00 */
[----:B------:R-:W-:Y:S05]  /*5960*/  CALL.REL.NOINC `($__internal_68_$__cuda_sm70_shflsync_bfly_p) ;  /* 0x0000013000007944 */ /* 0x000fea0003c00000 */
[----:B-1----:R-:W-:Y:S01]  /*5970*/  FADD.FTZ R232, R232, R4 ;  /* 0x00000004e8e87221 */ /* 0x002fe20000010000 */
[----:B------:R-:W-:Y:S01]  /*5980*/  HFMA2.MMA R4, -RZ, RZ, 0, 2.384185791015625e-07 ;  /* 0x00000004ff047435 */ /* 0x000fe200000001ff */
[----:B------:R-:W-:-:S02]  /*5990*/  MOV R233, 0x1f ;  /* 0x0000001f00e97802 */ /* 0x000fc40000000f00 */
[----:B------:R-:W-:Y:S02]  /*59a0*/  MOV R7, 0xffffffff ;  /* 0xffffffff00077802 */ /* 0x000fe40000000f00 */
[----:B------:R-:W-:Y:S02]  /*59b0*/  MOV R6, 0x59d0 ;  /* 0x000059d000067802 */ /* 0x000fe40000000f00 */
[----:B------:R-:W-:Y:S05]  /*59c0*/  CALL.REL.NOINC `($__internal_68_$__cuda_sm70_shflsync_bfly_p) ;  /* 0x000000d000007944 */ /* 0x000fea0003c00000 */
[----:B-1----:R-:W-:Y:S01]  /*59d0*/  FADD.FTZ R232, R232, R4 ;  /* 0x00000004e8e87221 */ /* 0x002fe20000010000 */
[----:B------:R-:W-:Y:S01]  /*59e0*/  HFMA2.MMA R4, -RZ, RZ, 0, 4.76837158203125e-07 ;  /* 0x00000008ff047435 */ /* 0x000fe200000001ff */
[----:B------:R-:W-:Y:S02]  /*59f0*/  MOV R233, 0x1f ;  /* 0x0000001f00e97802 */ /* 0x000fe40000000f00 */
[----:B------:R-:W-:Y:S02]  /*5a00*/  MOV R7, 0xffffffff ;  /* 0xffffffff00077802 */ /* 0x000fe40000000f00 */
[----:B------:R-:W-:Y:S02]  /*5a10*/  MOV R6, 0x5a30 ;  /* 0x00005a3000067802 */ /* 0x000fe40000000f00 */
[----:B------:R-:W-:Y:S05]  /*5a20*/  CALL.REL.NOINC `($__internal_68_$__cuda_sm70_shflsync_bfly_p) ;  /* 0x0000007000007944 */ /* 0x000fea0003c00000 */
[----:B-1----:R-:W-:Y:S01]  /*5a30*/  FADD.FTZ R232, R232, R4 ;  /* 0x00000004e8e87221 */ /* 0x002fe20000010000 */
[----:B------:R-:W-:Y:S01]  /*5a40*/  HFMA2.MMA R4, -RZ, RZ, 0, 9.5367431640625e-07 ;  /* 0x00000010ff047435 */ /* 0x000fe200000001ff */
[----:B------:R-:W-:-:S02]  /*5a50*/  MOV R233, 0x1f ;  /* 0x0000001f00e97802 */ /* 0x000fc40000000f00 */
[----:B------:R-:W-:Y:S02]  /*5a60*/  MOV R7, 0xffffffff ;  /* 0xffffffff00077802 */ /* 0x000fe40000000f00 */
[----:B------:R-:W-:Y:S02]  /*5a70*/  MOV R6, 0x5a90 ;  /* 0x00005a9000067802 */ /* 0x000fe40000000f00 */
[----:B------:R-:W-:Y:S05]  /*5a80*/  CALL.REL.NOINC `($__internal_68_$__cuda_sm70_shflsync_bfly_p) ;  /* 0x0000001000007944 */ /* 0x000fea0003c00000 */
[----:B-1----:R-:W-:Y:S05]  /*5a90*/  BRA `(.L_x_23837) ;  /* 0xffffdec000007947 */ /* 0x002fea000383ffff */
        .weak           $__internal_68_$__cuda_sm70_shflsync_bfly_p
        .type           $__internal_68_$__cuda_sm70_shflsync_bfly_p,@function
        .size           $__internal_68_$__cuda_sm70_shflsync_bfly_p,(.L_x_57108 - $__internal_68_$__cuda_sm70_shflsync_bfly_p)
$__internal_68_$__cuda_sm70_shflsync_bfly_p:
[----:B------:R-:W-:Y:S04]  /*5aa0*/  WARPSYNC R7 ;  /* 0x0000000700007348 */ /* 0x000fe80003800000 */
[----:B------:R0:W1:Y:S02]  /*5ab0*/  SHFL.BFLY PT, R4, R232, R4, R233 ;  /* 0x0c000004e8047389 */ /* 0x00006400000e00e9 */
[----:B0-----:R-:W-:-:S06]  /*5ac0*/  HFMA2.MMA R7, -RZ, RZ, 0, 0 ;  /* 0x00000000ff077435 */ /* 0x001fcc00000001ff */
[----:B------:R-:W-:Y:S05]  /*5ad0*/  RET.REL.NODEC R6 `(_ZN10layer_norm13ln_fwd_kernelINS_13Kernel_traitsIf13__nv_bfloat16fS2_fjLj2048ELj1ELj4ELj1ELj16ENS_18Kernel_traits_baseILj2048EfS2_fS2_fjLj128EEEEELb0ELb1ELb0ELb0EEEvNS_9FwdParamsE) ;  /* 0xffffa52006007950 */ /* 0x000fea0003c3ffff */
.L_x_23838:
        /* <DEDUP_REMOVED lines=10> */
.L_x_57108:


//--------------------- .text._ZN10layer_norm13ln_fwd_kernelINS_13Kernel_traitsIf13__nv_bfloat16fS2_fjLj2048ELj1ELj4ELj1ELj16ENS_18Kernel_traits_baseILj2048EfS2_fS2_fjLj128EEEEELb0ELb1ELb0ELb1EEEvNS_9FwdParamsE --------------------------
	.section	.text._ZN10layer_norm13ln_fwd_kernelINS_13Kernel_traitsIf13__nv_bfloat16fS2_fjLj2048ELj1ELj4ELj1ELj16ENS_18Kernel_traits_baseILj2048EfS2_fS2_fjLj128EEEEELb0ELb1ELb0ELb1EEEvNS_9FwdParamsE,"ax",@progbits
	.sectioninfo	@"SHI_REGISTERS=255"
	.align	128
        .global         _ZN10layer_norm13ln_fwd_kernelINS_13Kernel_traitsIf13__nv_bfloat16fS2_fjLj2048ELj1ELj4ELj1ELj16ENS_18Kernel_traits_baseILj2048EfS2_fS2_fjLj128EEEEELb0ELb1ELb0ELb1EEEvNS_9FwdParamsE
        .type           _ZN10layer_norm13ln_fwd_kernelINS_13Kernel_traitsIf13__nv_bfloat16fS2_fjLj2048ELj1ELj4ELj1ELj16ENS_18Kernel_traits_baseILj2048EfS2_fS2_fjLj128EEEEELb0ELb1ELb0ELb1EEEvNS_9FwdParamsE,@function
        .size           _ZN10layer_norm13ln_fwd_kernelINS_13Kernel_traitsIf13__nv_bfloat16fS2_fjLj2048ELj1ELj4ELj1ELj16ENS_18Kernel_traits_baseILj2048EfS2_fS2_fjLj128EEEEELb0ELb1ELb0ELb1EEEvNS_9FwdParamsE,(.L_x_57109 - _ZN10layer_norm13ln_fwd_kernelINS_13Kernel_traitsIf13__nv_bfloat16fS2_fjLj2048ELj1ELj4ELj1ELj16ENS_18Kernel_traits_baseILj2048EfS2_fS2_fjLj128EEEEELb0ELb1ELb0ELb1EEEvNS_9FwdParamsE)
        .other          _ZN10layer_norm13ln_fwd_kernelINS_13Kernel_traitsIf13__nv_bfloat16fS2_fjLj2048ELj1ELj4ELj1ELj16ENS_18Kernel_traits_baseILj2048EfS2_fS2_fjLj128EEEEELb0ELb1ELb0ELb1EEEvNS_9FwdParamsE,@"STO_CUDA_ENTRY STV_DEFAULT"
_ZN10layer_norm13ln_fwd_kernelINS_13Kernel_traitsIf13__nv_bfloat16fS2_fjLj2048ELj1ELj4ELj1ELj16ENS_18Kernel_traits_baseILj2048EfS2_fS2_fjLj128EEEEELb0ELb1ELb0ELb1EEEvNS_9FwdParamsE:
.text._ZN10layer_norm13ln_fwd_kernelINS_13Kernel_traitsIf13__nv_bfloat16fS2_fjLj2048ELj1ELj4ELj1ELj16ENS_18Kernel_traits_baseILj2048EfS2_fS2_fjLj128EEEEELb0ELb1ELb0ELb1EEEvNS_9FwdParamsE:
        /* <DEDUP_REMOVED lines=72> */
[----:B------:R-:W4:Y:S04]  /*0480*/  LDG.E.128 R12, [R6.64+0x10] ;  /* 0x00001004060c7981 */ /* 0x000f28000c1e1d00 */
[----:B------:R-:W4:Y:S04]  /*0490*/  LDG.E.128 R16, [R6.64] ;  /* 0x0000000406107981 */ /* 0x000f28000c1e1d00 */
        /* <DEDUP_REMOVED lines=27> */
[----:B-1----:R-:W-:-:S02]  /*0650*/  MOV R2, R8 ;  /* 0x0000000800027202 */ /* 0x002fc40000000f00 */
        /* <DEDUP_REMOVED lines=11> */
[----:B------:R0:W-:Y:S02]  /*0710*/  STL.64 [R1+0x48], R18 ;  /* 0x0000481201007387 */ /* 0x0001e40000100a00 */
.L_x_23842:
[----:B0-----:R-:W0:Y:S01]  /*0720*/  S2R R4, SR_TID.X ;  /* 0x0000000000047919 */ /* 0x001e220000002100 */
[----:B------:R-:W-:Y:S01]  /*0730*/  ISETP.NE.U32.AND P0, PT, RZ, c[0x0][0x1c0], PT ;  /* 0x00007000ff007a0c */ /* 0x000fe20003f05070 */
[----:B------:R-:W-:Y:S01]  /*0740*/  IMAD R0, R2, c[0x0][0x168], RZ ;  /* 0x00005a0002007a24 */ /* 0x000fe200078e02ff */
[----:B------:R-:W-:Y:S01]  /*0750*/  HFMA2.MMA R248, -RZ, RZ, 0, 9.5367431640625e-07 ;  /* 0x00000010fff87435 */ /* 0x000fe200000001ff */
[----:B-----5:R-:W-:Y:S01]  /*0760*/  STL [R1+0x7c], R135 ;  /* 0x00007c8701007387 */ /* 0x020fe20000100800 */
[----:B------:R-:W-:-:S02]  /*0770*/  ISETP.NE.AND.EX P0, PT, RZ, c[0x0][0x1c4], PT, P0 ;  /* 0x00007100ff007a0c */ /* 0x000fc40003f05300 */
[----:B------:R-:W-:Y:S01]  /*0780*/  SHF.R.S32.HI R3, RZ, 0x1f, R0 ;  /* 0x0000001fff037819 */ /* 0x000fe20000011400 */
[----:B------:R-:W-:Y:S03]  /*0790*/  STL [R1+0x78], R134 ;  /* 0x0000788601007387 */ /* 0x000fe60000100800 */
[----:B------:R-:W-:Y:S01]  /*07a0*/  LEA.HI R0, R3, R0, RZ, 0x3 ;  /* 0x0000000003007211 */ /* 0x000fe200078f18ff */
[----:B------:R1:W-:Y:S01]  /*07b0*/  STL [R1+0x74], R133 ;  /* 0x0000748501007387 */ /* 0x0003e20000100800 */
[----:B------:R-:W-:-:S03]  /*07c0*/  ISETP.NE.U32.AND P1, PT, RZ, c[0x0][0x180], PT ;  /* 0x00006000ff007a0c */ /* 0x000fc60003f25070 */
[----:B------:R-:W-:Y:S02]  /*07d0*/  STL [R1+0x70], R132 ;  /* 0x0000708401007387 */ /* 0x000fe40000100800 */
[----:B------:R-:W-:Y:S02]  /*07e0*/  @P0 MOV R9, 0x2 ;  /* 0x0000000200090802 */ /* 0x000fe40000000f00 */
[----:B0-----:R-:W-:-:S03]  /*07f0*/  LOP3.LUT R4, R4, 0x1f, RZ, 0xc0, !PT ;  /* 0x0000001f04047812 */ /* 0x001fc600078ec0ff */
[----:B------:R-:W-:Y:S01]  /*0800*/  @P0 IMAD.WIDE R8, R2, R9, c[0x0][0x1c0] ;  /* 0x0000700002080625 */ /* 0x000fe200078e0209 */
[----:B------:R-:W-:Y:S01]  /*0810*/  ISETP.NE.AND.EX P1, PT, RZ, c[0x0][0x184], PT, P1 ;  /* 0x00006100ff007a0c */ /* 0x000fe20003f25310 */
[----:B------:R-:W2:Y:S01]  /*0820*/  LDL R25, [R1+0x40] ;  /* 0x0000400001197983 */ /* 0x000ea20000100800 */
[----:B------:R-:W-:-:S03]  /*0830*/  LEA.HI.SX32 R0, R0, R4, 0x1d ;  /* 0x0000000400007211 */ /* 0x000fc600078feaff */
[----:B------:R-:W3:Y:S02]  /*0840*/  @P0 LDG.E.U16 R8, [R8.64] ;  /* 0x0000000408080981 */ /* 0x000ee4000c1e1500 */
[C---:B------:R-:W-:Y:S01]  /*0850*/  IMAD.WIDE.U32 R4, R0.reuse, R248, c[0x0][0x170] ;  /* 0x00005c0000047625 */ /* 0x040fe200078e00f8 */
[----:B-1----:R-:W-:Y:S01]  /*0860*/  MOV R133, 0x20 ;  /* 0x0000002000857802 */ /* 0x002fe20000000f00 */
[----:B------:R-:W4:Y:S04]  /*0870*/  LDL R24, [R1+0x44] ;  /* 0x0000440001187983 */ /* 0x000f280000100800 */
[----:B------:R-:W2:Y:S01]  /*0880*/  LDG.E.128 R4, [R4.64] ;  /* 0x0000000404047981 */ /* 0x000ea2000c1e1d00 */
[----:B------:R-:W-:-:S03]  /*0890*/  @P1 IMAD.WIDE.U32 R10, R0, R133, c[0x0][0x180] ;  /* 0x00006000000a1625 */ /* 0x000fc600078e0085 */
[----:B------:R-:W4:Y:S04]  /*08a0*/  LDL R23, [R1+0x48] ;  /* 0x0000480001177983 */ /* 0x000f280000100800 */
[----:B------:R-:W4:Y:S04]  /*08b0*/  LDL R22, [R1+0x4c] ;  /* 0x00004c0001167983 */ /* 0x000f280000100800 */
[----:B------:R-:W4:Y:S04]  /*08c0*/  LDL R21, [R1+0x30] ;  /* 0x0000300001157983 */ /* 0x000f280000100800 */
[----:B------:R-:W4:Y:S04]  /*08d0*/  LDL R19, [R1+0x34] ;  /* 0x0000340001137983 */ /* 0x000f280000100800 */
[----:B------:R-:W4:Y:S04]  /*08e0*/  LDL R17, [R1+0x38] ;  /* 0x0000380001117983 */ /* 0x000f280000100800 */
[----:B------:R-:W4:Y:S04]  /*08f0*/  LDL R15, [R1+0x3c] ;  /* 0x00003c00010f7983 */ /* 0x000f280000100800 */
[----:B------:R2:W4:Y:S04]  /*0900*/  @P1 LDG.E.128 R72, [R10.64] ;  /* 0x000000040a481981 */ /* 0x000528000c1e1d00 */
[----:B------:R2:W4:Y:S01]  /*0910*/  @P1 LDG.E.128 R68, [R10.64+0x10] ;  /* 0x000010040a441981 */ /* 0x000522000c1e1d00 */
[----:B------:R-:W-:Y:S01]  /*0920*/  HFMA2.MMA R3, -RZ, RZ, 1.875, 0 ;  /* 0x3f800000ff037435 */ /* 0x000fe200000001ff */
[----:B------:R-:W-:-:S05]  /*0930*/  IADD3 R13, R0, 0x20, RZ ;  /* 0x00000020000d7810 */ /* 0x000fca0007ffe0ff */
[----:B---3--:R-:W-:Y:S02]  /*0940*/  @P0 PRMT R3, RZ, 0x5410, R8 ;  /* 0x00005410ff030816 */ /* 0x008fe40000000008 */
[----:B------:R-:W-:-:S04]  /*0950*/  ISETP.NE.U32.AND P0, PT, RZ, c[0x0][0x180], PT ;  /* 0x00006000ff007a0c */ /* 0x000fc80003f05070 */
[----:B------:R-:W-:Y:S02]  /*0960*/  ISETP.NE.AND.EX P0, PT, RZ, c[0x0][0x184], PT, P0 ;  /* 0x00006100ff007a0c */ /* 0x000fe40003f05300 */
[----:B--2---:R-:W-:Y:S02]  /*0970*/  PRMT R10, RZ, 0x5410, R4 ;  /* 0x00005410ff0a7816 */ /* 0x004fe40000000004 */
        /* <DEDUP_REMOVED lines=16> */
[----:B----4-:R-:W-:-:S02]  /*0a80*/  FMUL.FTZ R65, R24, R4 ;  /* 0x0000000418417220 */ /* 0x010fc40000410000 */
[----:B------:R-:W-:Y:S02]  /*0a90*/  FMUL.FTZ R66, R23, R12 ;  /* 0x0000000c17427220 */ /* 0x000fe40000410000 */
[----:B------:R-:W-:Y:S02]  /*0aa0*/  FMUL.FTZ R67, R22, R14 ;  /* 0x0000000e16437220 */ /* 0x000fe40000410000 */
[----:B------:R-:W-:Y:S02]  /*0ab0*/  FMUL.FTZ R60, R21, R16 ;  /* 0x00000010153c7220 */ /* 0x000fe40000410000 */
[----:B------:R-:W-:Y:S02]  /*0ac0*/  FMUL.FTZ R61, R19, R6 ;  /* 0x00000006133d7220 */ /* 0x000fe40000410000 */
[----:B------:R-:W-:Y:S02]  /*0ad0*/  FMUL.FTZ R62, R17, R18 ;  /* 0x00000012113e7220 */ /* 0x000fe40000410000 */
[----:B------:R-:W-:-:S02]  /*0ae0*/  FMUL.FTZ R63, R15, R20 ;  /* 0x000000140f3f7220 */ /* 0x000fc40000410000 */
[----:B------:R-:W-:-:S04]  /*0af0*/  IMAD.WIDE.U32 R8, R0, R133, c[0x0][0x188] ;  /* 0x0000620000087625 */ /* 0x000fc800078e0085 */
[----:B------:R-:W-:Y:S02]  /*0b00*/  @P0 FADD.FTZ R64, R72, R64 ;  /* 0x0000004048400221 */ /* 0x000fe40000010000 */
        /* <DEDUP_REMOVED lines=22> */
[----:B0-----:R-:W-:-:S03]  /*0c70*/  IMAD.WIDE.U32 R8, R133, R13, c[0x0][0x188] ;  /* 0x0000620085087625 */ /* 0x001fc600078e000d */
[----:B------:R0:W-:Y:S01]  /*0c80*/  STL [R1+0xc], R13 ;  /* 0x00000c0d01007387 */ /* 0x0001e20000100800 */
[----:B------:R-:W-:Y:S02]  /*0c90*/  IADD3 R17, R0, 0x40, RZ ;  /* 0x0000004000117810 */ /* 0x000fe40007ffe0ff */
        /* <DEDUP_REMOVED lines=14> */
[-C--:B0-----:R-:W-:Y:S02]  /*0d80*/  FMUL.FTZ R13, R18, R3.reuse ;  /* 0x00000003120d7220 */ /* 0x081fe40000410000 */
        /* <DEDUP_REMOVED lines=32> */
[----:B------:R-:W-:Y:S02]  /*0f90*/  IADD3 R15, R0, 0x60, RZ ;  /* 0x00000060000f7810 */ /* 0x000fe40007ffe0ff */
[----:B--2---:R-:W-:Y:S02]  /*0fa0*/  PRMT R16, RZ, 0x5410, R6 ;  /* 0x00005410ff107816 */ /* 0x004fe40000000006 */
[--C-:B0-----:R-:W-:Y:S02]  /*0fb0*/  PRMT R8, RZ, 0x5410, R4.reuse ;  /* 0x00005410ff087816 */ /* 0x101fe40000000004 */
[----:B-1----:R-:W-:Y:S02]  /*0fc0*/  PRMT R10, RZ, 0x7610, R4 ;  /* 0x00007610ff0a7816 */ /* 0x002fe40000000004 */
[----:B------:R-:W-:-:S02]  /*0fd0*/  PRMT R12, RZ, 0x5410, R5 ;  /* 0x00005410ff0c7816 */ /* 0x000fc40000000005 */
[----:B------:R-:W-:Y:S02]  /*0fe0*/  PRMT R14, RZ, 0x7610, R5 ;  /* 0x00007610ff0e7816 */ /* 0x000fe40000000005 */
        /* <DEDUP_REMOVED lines=30> */
[----:B------:R0:W-:Y:S01]  /*11d0*/  STG.E.128 [R4.64+0x10], R40 ;  /* 0x0000102804007986 */ /* 0x0001e2000c101d04 */
[----:B------:R-:W-:Y:S01]  /*11e0*/  @P1 IMAD.WIDE.U32 R8, R133, R15, c[0x0][0x180] ;  /* 0x0000600085081625 */ /* 0x000fe200078e000f */
[----:B------:R-:W-:-:S02]  /*11f0*/  @P1 MOV R72, R244 ;  /* 0x000000f400481202 */ /* 0x000fc40000000f00 */
[----:B------:R-:W-:Y:S01]  /*1200*/  @P1 MOV R73, R245 ;  /* 0x000000f500491202 */ /* 0x000fe20000000f00 */
[----:B0-----:R-:W2:Y:S01]  /*1210*/  LDG.E.128 R4, [R6.64] ;  /* 0x0000000406047981 */ /* 0x001ea2000c1e1d00 */
        /* <DEDUP_REMOVED lines=105> */
[----:B------:R2:W4:Y:S04]  /*18b0*/  @P1 LDG.E.128 R56, [R8.64+0x10] ;  /* 0x0000100408381981 */ /* 0x000528000c1e1d00 */
[----:B------:R0:W-:Y:S01]  /*18c0*/  STL [R1+0x8], R17 ;  /* 0x0000081101007387 */ /* 0x0001e20000100800 */
[----:B------:R-:W-:Y:S02]  /*18d0*/  IADD3 R250, R0, 0xc0, RZ ;  /* 0x000000c000fa7810 */ /* 0x000fe40007ffe0ff */
[--C-:B--2---:R-:W-:Y:S02]  /*18e0*/  PRMT R9, RZ, 0x5410, R6.reuse ;  /* 0x00005410ff097816 */ /* 0x104fe40000000006 */
[----:B------:R-:W-:-:S02]  /*18f0*/  PRMT R8, RZ, 0x7610, R6 ;  /* 0x00007610ff087816 */ /* 0x000fc40000000006 */
[----:B------:R-:W-:Y:S02]  /*1900*/  PRMT R6, RZ, 0x5410, R7 ;  /* 0x00005410ff067816 */ /* 0x000fe40000000007 */
[--C-:B------:R-:W-:Y:S02]  /*1910*/  PRMT R13, RZ, 0x5410, R4.reuse ;  /* 0x00005410ff0d7816 */ /* 0x100fe40000000004 */
[----:B------:R-:W-:Y:S02]  /*1920*/  PRMT R12, RZ, 0x7610, R4 ;  /* 0x00007610ff0c7816 */ /* 0x000fe40000000004 */
[--C-:B------:R-:W-:Y:S02]  /*1930*/  PRMT R11, RZ, 0x5410, R5.reuse ;  /* 0x00005410ff0b7816 */ /* 0x100fe40000000005 */
[----:B------:R-:W-:Y:S02]  /*1940*/  PRMT R10, RZ, 0x7610, R5 ;  /* 0x00007610ff0a7816 */ /* 0x000fe40000000005 */
[----:B------:R-:W-:Y:S01]  /*1950*/  PRMT R14, RZ, 0x7610, R7 ;  /* 0x00007610ff0e7816 */ /* 0x000fe20000000007 */
[----:B------:R-:W-:-:S02]  /*1960*/  FMUL.FTZ R7, R6, R3 ;  /* 0x0000000306077220 */ /* 0x000fc40000410000 */
[-C--:B------:R-:W-:Y:S02]  /*1970*/  FMUL.FTZ R13, R13, R3.reuse ;  /* 0x000000030d0d7220 */ /* 0x080fe40000410000 */
[-C--:B------:R-:W-:Y:S02]  /*1980*/  FMUL.FTZ R12, R12, R3.reuse ;  /* 0x000000030c0c7220 */ /* 0x080fe40000410000 */
[-C--:B------:R-:W-:Y:S02]  /*1990*/  FMUL.FTZ R11, R11, R3.reuse ;  /* 0x000000030b0b7220 */ /* 0x080fe40000410000 */
[-C--:B------:R-:W-:Y:S02]  /*19a0*/  FMUL.FTZ R10, R10, R3.reuse ;  /* 0x000000030a0a7220 */ /* 0x080fe40000410000 */
[-C--:B------:R-:W-:Y:S02]  /*19b0*/  FMUL.FTZ R9, R9, R3.reuse ;  /* 0x0000000309097220 */ /* 0x080fe40000410000 */
[----:B------:R-:W-:-:S02]  /*19c0*/  FMUL.FTZ R8, R8, R3 ;  /* 0x0000000308087220 */ /* 0x000fc40000410000 */
[----:B------:R-:W-:Y:S02]  /*19d0*/  FMUL.FTZ R6, R14, R3 ;  /* 0x000000030e067220 */ /* 0x000fe40000410000 */
[----:B------:R-:W-:Y:S02]  /*19e0*/  FMUL.FTZ R20, R96, R13 ;  /* 0x0000000d60147220 */ /* 0x000fe40000410000 */
[----:B------:R-:W-:Y:S02]  /*19f0*/  FMUL.FTZ R21, R97, R12 ;  /* 0x0000000c61157220 */ /* 0x000fe40000410000 */
[----:B------:R-:W-:Y:S02]  /*1a00*/  FMUL.FTZ R22, R98, R11 ;  /* 0x0000000b62167220 */ /* 0x000fe40000410000 */
[----:B------:R-:W-:Y:S02]  /*1a10*/  FMUL.FTZ R23, R99, R10 ;  /* 0x0000000a63177220 */ /* 0x000fe40000410000 */
[----:B------:R-:W-:-:S02]  /*1a20*/  FMUL.FTZ R16, R92, R9 ;  /* 0x000000095c107220 */ /* 0x000fc40000410000 */
[----:B0-----:R-:W-:Y:S02]  /*1a30*/  FMUL.FTZ R17, R93, R8 ;  /* 0x000000085d117220 */ /* 0x001fe40000410000 */
        /* <DEDUP_REMOVED lines=11> */
[----:B------:R-:W-:Y:S04]  /*1af0*/  STG.E.128 [R4.64], R20 ;  /* 0x0000001404007986 */ /* 0x000fe8000c101d04 */
[----:B------:R0:W-:Y:S01]  /*1b00*/  STG.E.128 [R4.64+0x10], R16 ;  /* 0x0000101004007986 */ /* 0x0001e2000c101d04 */
[----:B------:R-:W-:-:S04]  /*1b10*/  @P1 IMAD.WIDE.U32 R8, R133, R250, c[0x0][0x180] ;  /* 0x0000600085081625 */ /* 0x000fc800078e00fa */
[----:B0-----:R-:W-:-:S06]  /*1b20*/  IMAD.WIDE.U32 R4, R250, R248, c[0x0][0x170] ;  /* 0x00005c00fa047625 */ /* 0x001fcc00078e00f8 */
[----:B------:R-:W2:Y:S01]  /*1b30*/  LDG.E.128 R4, [R4.64] ;  /* 0x0000000404047981 */ /* 0x000ea2000c1e1d00 */
[----:B------:R-:W-:Y:S02]  /*1b40*/  @P1 MOV R72, R244 ;  /* 0x000000f400481202 */ /* 0x000fe40000000f00 */
[----:B------:R-:W-:Y:S02]  /*1b50*/  @P1 MOV R73, R245 ;  /* 0x000000f500491202 */ /* 0x000fe40000000f00 */
[----:B------:R-:W-:Y:S02]  /*1b60*/  @P1 MOV R74, R246 ;  /* 0x000000f6004a1202 */ /* 0x000fe40000000f00 */
[----:B------:R-:W-:Y:S02]  /*1b70*/  @P1 MOV R75, R247 ;  /* 0x000000f7004b1202 */ /* 0x000fe40000000f00 */
[----:B------:R-:W-:Y:S01]  /*1b80*/  @P1 MOV R68, R56 ;  /* 0x0000003800441202 */ /* 0x000fe20000000f00 */
[----:B------:R2:W3:Y:S01]  /*1b90*/  @P1 LDG.E.128 R244, [R8.64] ;  /* 0x0000000408f41981 */ /* 0x0004e2000c1e1d00 */
[----:B------:R-:W-:-:S02]  /*1ba0*/  @P1 MOV R69, R57 ;  /* 0x0000003900451202 */ /* 0x000fc40000000f00 */
[----:B------:R-:W-:Y:S02]  /*1bb0*/  @P1 MOV R70, R58 ;  /* 0x0000003a00461202 */ /* 0x000fe40000000f00 */
[----:B------:R-:W-:Y:S02]  /*1bc0*/  @P1 MOV R71, R59 ;  /* 0x0000003b00471202 */ /* 0x000fe40000000f00 */
[----:B------:R2:W4:Y:S04]  /*1bd0*/  @P1 LDG.E.128 R56, [R8.64+0x10] ;  /* 0x0000100408381981 */ /* 0x000528000c1e1d00 */
[----:B------:R0:W-:Y:S01]  /*1be0*/  STL [R1+0x4], R15 ;  /* 0x0000040f01007387 */ /* 0x0001e20000100800 */
[----:B------:R-:W-:Y:S02]  /*1bf0*/  IADD3 R132, R0, 0xe0, RZ ;  /* 0x000000e000847810 */ /* 0x000fe40007ffe0ff */
[----:B--2---:R-:W-:-:S02]  /*1c00*/  PRMT R9, RZ, 0x5410, R5 ;  /* 0x00005410ff097816 */ /* 0x004fc40000000005 */
[----:B------:R-:W-:Y:S02]  /*1c10*/  PRMT R8, RZ, 0x7610, R5 ;  /* 0x00007610ff087816 */ /* 0x000fe40000000005 */
[--C-:B------:R-:W-:Y:S02]  /*1c20*/  PRMT R11, RZ, 0x5410, R4.reuse ;  /* 0x00005410ff0b7816 */ /* 0x100fe40000000004 */
[----:B------:R-:W-:Y:S02]  /*1c30*/  PRMT R10, RZ, 0x7610, R4 ;  /* 0x00007610ff0a7816 */ /* 0x000fe40000000004 */
[--C-:B------:R-:W-:Y:S02]  /*1c40*/  PRMT R5, RZ, 0x5410, R6.reuse ;  /* 0x00005410ff057816 */ /* 0x100fe40000000006 */
[----:B------:R-:W-:Y:S02]  /*1c50*/  PRMT R6, RZ, 0x7610, R6 ;  /* 0x00007610ff067816 */ /* 0x000fe40000000006 */
[----:B------:R-:W-:-:S02]  /*1c60*/  PRMT R12, RZ, 0x5410, R7 ;  /* 0x00005410ff0c7816 */ /* 0x000fc40000000007 */
[----:B------:R-:W-:Y:S01]  /*1c70*/  PRMT R4, RZ, 0x7610, R7 ;  /* 0x00007610ff047816 */ /* 0x000fe20000000007 */
[-C--:B------:R-:W-:Y:S02]  /*1c80*/  FMUL.FTZ R11, R11, R3.reuse ;  /* 0x000000030b0b7220 */ /* 0x080fe40000410000 */
[-C--:B------:R-:W-:Y:S02]  /*1c90*/  FMUL.FTZ R10, R10, R3.reuse ;  /* 0x000000030a0a7220 */ /* 0x080fe40000410000 */
[-C--:B------:R-:W-:Y:S02]  /*1ca0*/  FMUL.FTZ R9, R9, R3.reuse ;  /* 0x0000000309097220 */ /* 0x080fe40000410000 */
[-C--:B------:R-:W-:Y:S02]  /*1cb0*/  FMUL.FTZ R8, R8, R3.reuse ;  /* 0x0000000308087220 */ /* 0x080fe40000410000 */
[-C--:B------:R-:W-:Y:S02]  /*1cc0*/  FMUL.FTZ R7, R5, R3.reuse ;  /* 0x0000000305077220 */ /* 0x080fe40000410000 */
[----:B------:R-:W-:-:S02]  /*1cd0*/  FMUL.FTZ R6, R6, R3 ;  /* 0x0000000306067220 */ /* 0x000fc40000410000 */
[-C--:B------:R-:W-:Y:S02]  /*1ce0*/  FMUL.FTZ R5, R12, R3.reuse ;  /* 0x000000030c057220 */ /* 0x080fe40000410000 */
[----:B------:R-:W-:Y:S02]  /*1cf0*/  FMUL.FTZ R4, R4, R3 ;  /* 0x0000000304047220 */ /* 0x000fe40000410000 */
[----:B------:R-:W-:Y:S02]  /*1d00*/  FMUL.FTZ R12, R88, R11 ;  /* 0x0000000b580c7220 */ /* 0x000fe40000410000 */
[----:B------:R-:W-:Y:S02]  /*1d10*/  FMUL.FTZ R13, R89, R10 ;  /* 0x0000000a590d7220 */ /* 0x000fe40000410000 */
[----:B------:R-:W-:Y:S02]  /*1d20*/  FMUL.FTZ R14, R90, R9 ;  /* 0x000000095a0e7220 */ /* 0x000fe40000410000 */
[----:B0-----:R-:W-:-:S02]  /*1d30*/  FMUL.FTZ R15, R91, R8 ;  /* 0x000000085b0f7220 */ /* 0x001fc40000410000 */
[----:B------:R-:W-:Y:S02]  /*1d40*/  FMUL.FTZ R8, R84, R7 ;  /* 0x0000000754087220 */ /* 0x000fe40000410000 */
        /* <DEDUP_REMOVED lines=11> */
[----:B------:R-:W-:-:S05]  /*1e00*/  IMAD.WIDE.U32 R4, R133, R250, c[0x0][0x188] ;  /* 0x0000620085047625 */ /* 0x000fca00078e00fa */
[----:B------:R-:W-:Y:S04]  /*1e10*/  STG.E.128 [R4.64], R12 ;  /* 0x0000000c04007986 */ /* 0x000fe8000c101d04 */
[----:B------:R0:W-:Y:S01]  /*1e20*/  STG.E.128 [R4.64+0x10], R8 ;  /* 0x0000100804007986 */ /* 0x0001e2000c101d04 */
[----:B------:R-:W-:Y:S02]  /*1e30*/  @P1 MOV R72, R244 ;  /* 0x000000f400481202 */ /* 0x000fe40000000f00 */
[----:B------:R-:W-:Y:S02]  /*1e40*/  @P1 MOV R73, R245 ;  /* 0x000000f500491202 */ /* 0x000fe40000000f00 */
[----:B------:R-:W-:Y:S02]  /*1e50*/  @P1 MOV R74, R246 ;  /* 0x000000f6004a1202 */ /* 0x000fe40000000f00 */
[----:B------:R-:W-:Y:S01]  /*1e60*/  @P1 MOV R75, R247 ;  /* 0x000000f7004b1202 */ /* 0x000fe20000000f00 */
[----:B0-----:R-:W-:-:S06]  /*1e70*/  IMAD.WIDE.U32 R4, R132, R248, c[0x0][0x170] ;  /* 0x00005c0084047625 */ /* 0x001fcc00078e00f8 */
[----:B------:R-:W2:Y:S01]  /*1e80*/  LDG.E.128 R4, [R4.64] ;  /* 0x0000000404047981 */ /* 0x000ea2000c1e1d00 */
[----:B------:R-:W-:-:S05]  /*1e90*/  @P1 IMAD.WIDE.U32 R248, R133, R132, c[0x0][0x180] ;  /* 0x0000600085f81625 */ /* 0x000fca00078e0084 */
[----:B------:R0:W3:Y:S01]  /*1ea0*/  @P1 LDG.E.128 R72, [R248.64] ;  /* 0x00000004f8481981 */ /* 0x0000e2000c1e1d00 */
[----:B------:R-:W-:Y:S02]  /*1eb0*/  @P1 MOV R68, R56 ;  /* 0x0000003800441202 */ /* 0x000fe40000000f00 */
[----:B------:R-:W-:Y:S02]  /*1ec0*/  @P1 MOV R69, R57 ;  /* 0x0000003900451202 */ /* 0x000fe40000000f00 */
[----:B------:R-:W-:Y:S02]  /*1ed0*/  @P1 MOV R70, R58 ;  /* 0x0000003a00461202 */ /* 0x000fe40000000f00 */
[----:B------:R-:W-:-:S06]  /*1ee0*/  @P1 MOV R71, R59 ;  /* 0x0000003b00471202 */ /* 0x000fcc0000000f00 */
[----:B------:R0:W4:Y:S04]  /*1ef0*/  @P1 LDG.E.128 R68, [R248.64+0x10] ;  /* 0x00001004f8441981 */ /* 0x000128000c1e1d00 */
[----:B------:R1:W-:Y:S01]  /*1f00*/  STL [R1], R132 ;  /* 0x0000008401007387 */ /* 0x0003e20000100800 */
[--C-:B--2---:R-:W-:Y:S02]  /*1f10*/  PRMT R133, RZ, 0x5410, R5.reuse ;  /* 0x00005410ff857816 */ /* 0x104fe40000000005 */
[--C-:B0-----:R-:W-:Y:S02]  /*1f20*/  PRMT R249, RZ, 0x5410, R4.reuse ;  /* 0x00005410fff97816 */ /* 0x101fe40000000004 */
[----:B------:R-:W-:Y:S02]  /*1f30*/  PRMT R248, RZ, 0x7610, R4 ;  /* 0x00007610fff87816 */ /* 0x000fe40000000004 */
[----:B------:R-:W-:-:S02]  /*1f40*/  PRMT R4, RZ, 0x7610, R5 ;  /* 0x00007610ff047816 */ /* 0x000fc40000000005 */
[--C-:B------:R-:W-:Y:S02]  /*1f50*/  PRMT R5, RZ, 0x5410, R6.reuse ;  /* 0x00005410ff057816 */ /* 0x100fe40000000006 */
[----:B------:R-:W-:Y:S02]  /*1f60*/  PRMT R135, RZ, 0x7610, R6 ;  /* 0x00007610ff877816 */ /* 0x000fe40000000006 */
[----:B------:R-:W-:Y:S02]  /*1f70*/  MOV R6, R133 ;  /* 0x0000008500067202 */ /* 0x000fe40000000f00 */
[--C-:B------:R-:W-:Y:S02]  /*1f80*/  PRMT R133, RZ, 0x5410, R7.reuse ;  /* 0x00005410ff857816 */ /* 0x100fe40000000007 */
[----:B------:R-:W-:Y:S02]  /*1f90*/  PRMT R134, RZ, 0x7610, R7 ;  /* 0x00007610ff867816 */ /* 0x000fe40000000007 */
[----:B------:R-:W-:Y:S01]  /*1fa0*/  MOV R7, R4 ;  /* 0x0000000400077202 */ /* 0x000fe20000000f00 */
[----:B------:R-:W-:Y:S01]  /*1fb0*/  FMUL.FTZ R4, R249, R3 ;  /* 0x00000003f9047220 */ /* 0x000fe20000410000 */
[----:B------:R-:W-:Y:S01]  /*1fc0*/  MOV R249, R5 ;  /* 0x0000000500f97202 */ /* 0x000fe20000000f00 */
[----:B------:R-:W-:Y:S01]  /*1fd0*/  FMUL.FTZ R5, R248, R3 ;  /* 0x00000003f8057220 */ /* 0x000fe20000410000 */
[----:B---3--:R-:W-:Y:S01]  /*1fe0*/  @P1 MOV R244, R72 ;  /* 0x0000004800f41202 */ /* 0x008fe20000000f00 */
[----:B------:R-:W-:-:S02]  /*1ff0*/  FMUL.FTZ R4, R80, R4 ;  /* 0x0000000450047220 */ /* 0x000fc40000410000 */
[----:B------:R-:W-:Y:S01]  /*2000*/  FMUL.FTZ R248, R249, R3 ;  /* 0x00000003f9f87220 */ /* 0x000fe20000410000 */
[----:B------:R-:W-:Y:S01]  /*2010*/  @P1 MOV R245, R73 ;  /* 0x0000004900f51202 */ /* 0x000fe20000000f00 */
[----:B------:R-:W-:Y:S02]  /*2020*/  @P0 FADD.FTZ R4, R4, R244 ;  /* 0x000000f404040221 */ /* 0x000fe40000010000 */
[----:B------:R-:W-:Y:S01]  /*2030*/  FMUL.FTZ R244, R76, R248 ;  /* 0x000000f84cf47220 */ /* 0x000fe20000410000 */
[----:B------:R-:W-:Y:S01]  /*2040*/  HFMA2.MMA R248, -RZ, RZ, 0, 1.9073486328125e-06 ;  /* 0x00000020fff87435 */ /* 0x000fe200000001ff */
[----:B------:R-:W-:Y:S02]  /*2050*/  FMUL.FTZ R6, R6, R3 ;  /* 0x0000000306067220 */ /* 0x000fe40000410000 */
[----:B------:R-:W-:Y:S02]  /*2060*/  FMUL.FTZ R5, R81, R5 ;  /* 0x0000000551057220 */ /* 0x000fe40000410000 */
[-C--:B------:R-:W-:Y:S01]  /*2070*/  FMUL.FTZ R249, R135, R3.reuse ;  /* 0x0000000387f97220 */ /* 0x080fe20000410000 */
[----:B------:R-:W-:Y:S01]  /*2080*/  @P1 MOV R246, R74 ;  /* 0x0000004a00f61202 */ /* 0x000fe20000000f00 */
[----:B------:R-:W-:Y:S01]  /*2090*/  FMUL.FTZ R133, R133, R3 ;  /* 0x0000000385857220 */ /* 0x000fe20000410000 */
[----:B----4-:R-:W-:Y:S01]  /*20a0*/  @P1 MOV R56, R68 ;  /* 0x0000004400381202 */ /* 0x010fe20000000f00 */
[----:B------:R-:W-:Y:S01]  /*20b0*/  @P0 FADD.FTZ R5, R5, R245 ;  /* 0x000000f505050221 */ /* 0x000fe20000010000 */
[----:B------:R-:W-:Y:S01]  /*20c0*/  @P1 MOV R57, R69 ;  /* 0x0000004500391202 */ /* 0x000fe20000000f00 */
[----:B------:R-:W-:Y:S01]  /*20d0*/  FMUL.FTZ R6, R82, R6 ;  /* 0x0000000652067220 */ /* 0x000fe20000410000 */
[----:B------:R0:W5:Y:S01]  /*20e0*/  LDL.LU R135, [R1+0x7c] ;  /* 0x00007c0001877983 */ /* 0x0001620000300800 */
[----:B------:R-:W-:-:S02]  /*20f0*/  FMUL.FTZ R245, R77, R249 ;  /* 0x000000f94df57220 */ /* 0x000fc40000410000 */
[-C--:B------:R-:W-:Y:S02]  /*2100*/  FMUL.FTZ R7, R7, R3.reuse ;  /* 0x0000000307077220 */ /* 0x080fe40000410000 */
[----:B------:R-:W-:Y:S02]  /*2110*/  FMUL.FTZ R3, R134, R3 ;  /* 0x0000000386037220 */ /* 0x000fe40000410000 */
[----:B------:R-:W-:Y:S01]  /*2120*/  @P0 FADD.FTZ R6, R6, R246 ;  /* 0x000000f606060221 */ /* 0x000fe20000010000 */
[----:B------:R0:W5:Y:S01]  /*2130*/  LDL.LU R134, [R1+0x78] ;  /* 0x0000780001867983 */ /* 0x0001620000300800 */
[----:B------:R-:W-:Y:S02]  /*2140*/  @P0 FADD.FTZ R244, R244, R56 ;  /* 0x00000038f4f40221 */ /* 0x000fe40000010000 */
[----:B------:R-:W-:Y:S02]  /*2150*/  @P0 FADD.FTZ R245, R245, R57 ;  /* 0x00000039f5f50221 */ /* 0x000fe40000010000 */
[----:B------:R-:W-:-:S02]  /*2160*/  FMUL.FTZ R246, R78, R133 ;  /* 0x000000854ef67220 */ /* 0x000fc40000410000 */
[----:B------:R0:W5:Y:S01]  /*2170*/  LDL.LU R133, [R1+0x74] ;  /* 0x0000740001857983 */ /* 0x0001620000300800 */
[----:B------:R-:W-:-:S03]  /*2180*/  IMAD.WIDE.U32 R56, R248, R132, c[0x0][0x188] ;  /* 0x00006200f8387625 */ /* 0x000fc600078e0084 */
[----:B-1----:R0:W5:Y:S01]  /*2190*/  LDL.LU R132, [R1+0x70] ;  /* 0x0000700001847983 */ /* 0x0021620000300800 */
[----:B------:R-:W-:Y:S01]  /*21a0*/  @P1 MOV R247, R75 ;  /* 0x0000004b00f71202 */ /* 0x000fe20000000f00 */
[----:B------:R-:W-:-:S04]  /*21b0*/  FMUL.FTZ R7, R83, R7 ;  /* 0x0000000753077220 */ /* 0x000fc80000410000 */
[----:B------:R-:W-:Y:S02]  /*21c0*/  @P0 FADD.FTZ R7, R7, R247 ;  /* 0x000000f707070221 */ /* 0x000fe40000010000 */
[----:B------:R-:W-:Y:S02]  /*21d0*/  FMUL.FTZ R247, R79, R3 ;  /* 0x000000034ff77220 */ /* 0x000fe40000410000 */
[----:B------:R-:W-:-:S04]  /*21e0*/  FADD.FTZ R3, RZ, R64 ;  /* 0x00000040ff037221 */ /* 0x000fc80000010000 */
        /* <DEDUP_REMOVED lines=54> */
[----:B------:R-:W-:-:S03]  /*2550*/  @P1 MOV R58, R70 ;  /* 0x00000046003a1202 */ /* 0x000fc60000000f00 */
[----:B------:R-:W-:Y:S01]  /*2560*/  FADD.FTZ R3, R11, R3 ;  /* 0x000000030b037221 */ /* 0x000fe20000010000 */
[----:B------:R-:W-:Y:S01]  /*2570*/  @P1 MOV R59, R71 ;  /* 0x00000047003b1202 */ /* 0x000fe20000000f00 */
[----:B------:R-:W1:Y:S02]  /*2580*/  S2R R248, SR_TID.X ;  /* 0x0000000000f87919 */ /* 0x000e640000002100 */
[----:B------:R-:W-:Y:S02]  /*2590*/  FADD.FTZ R3, R4, R3 ;  /* 0x0000000304037221 */ /* 0x000fe40000010000 */
[----:B------:R-:W-:Y:S02]  /*25a0*/  @P0 FADD.FTZ R246, R246, R58 ;  /* 0x0000003af6f60221 */ /* 0x000fe40000010000 */
[----:B------:R-:W-:Y:S02]  /*25b0*/  @P0 FADD.FTZ R247, R247, R59 ;  /* 0x0000003bf7f70221 */ /* 0x000fe40000010000 */
[----:B------:R-:W-:Y:S01]  /*25c0*/  FADD.FTZ R3, R5, R3 ;  /* 0x0000000305037221 */ /* 0x000fe20000010000 */
[----:B------:R0:W-:Y:S03]  /*25d0*/  STG.E.128 [R56.64], R4 ;  /* 0x0000000438007986 */ /* 0x0001e6000c101d04 */
[----:B------:R-:W-:Y:S01]  /*25e0*/  FADD.FTZ R3, R6, R3 ;  /* 0x0000000306037221 */ /* 0x000fe20000010000 */
[----:B------:R0:W-:Y:S03]  /*25f0*/  STG.E.128 [R56.64+0x10], R244 ;  /* 0x000010f438007986 */ /* 0x0001e6000c101d04 */
[----:B------:R-:W-:-:S04]  /*2600*/  FADD.FTZ R3, R7, R3 ;  /* 0x0000000307037221 */ /* 0x000fc80000010000 */
[----:B------:R-:W-:-:S04]  /*2610*/  FADD.FTZ R3, R244, R3 ;  /* 0x00000003f4037221 */ /* 0x000fc80000010000 */
[----:B------:R-:W-:Y:S01]  /*2620*/  FADD.FTZ R3, R245, R3 ;  /* 0x00000003f5037221 */ /* 0x000fe20000010000 */
[----:B-1----:R-:W-:-:S03]  /*2630*/  LOP3.LUT R248, R248, 0x1f, RZ, 0xc0, !PT ;  /* 0x0000001ff8f87812 */ /* 0x002fc600078ec0ff */
[----:B------:R-:W-:Y:S01]  /*2640*/  FADD.FTZ R3, R246, R3 ;  /* 0x00000003f6037221 */ /* 0x000fe20000010000 */
[----:B------:R-:W-:-:S03]  /*2650*/  ISETP.NE.AND P1, PT, R248, RZ, PT ;  /* 0x000000fff800720c */ /* 0x000fc60003f25270 */
[----:B------:R-:W-:Y:S01]  /*2660*/  FADD.FTZ R58, R247, R3 ;  /* 0x00000003f73a7221 */ /* 0x000fe20000010000 */
[----:B------:R-:W-:Y:S07]  /*2670*/  BRA.DIV ~URZ, `(.L_x_23839) ;  /* 0x00001af27f007947 */ /* 0x000fee000b800000 */
[----:B0-----:R0:W1:Y:S02]  /*2680*/  SHFL.BFLY PT, R3, R58, 0x1, 0x1f ;  /* 0x0c201f003a037f89 */ /* 0x00106400000e0000 */
.L_x_23843:
        /* <DEDUP_REMOVED lines=148> */
.L_x_23844:
[----:B------:R-:W2:Y:S04]  /*2fd0*/  LDL R59, [R1+0x5c] ;  /* 0x00005c00013b7983 */ /* 0x000ea80000100800 */
[----:B------:R3:W-:Y:S04]  /*2fe0*/  STL [R1+0x70], R68 ;  /* 0x0000704401007387 */ /* 0x0007e80000100800 */
[----:B---3--:R-:W3:Y:S01]  /*2ff0*/  LDL R68, [R1+0x58] ;  /* 0x0000580001447983 */ /* 0x008ee20000100800 */
[----:B------:R-:W-:Y:S01]  /*3000*/  MOV R56, c[0x0][0x1e0] ;  /* 0x0000780000387a02 */ /* 0x000fe20000000f00 */
[----:B-1----:R-:W-:Y:S01]  /*3010*/  FADD.FTZ R3, R3, R58 ;  /* 0x0000003a03037221 */ /* 0x002fe20000010000 */
[----:B------:R-:W-:-:S03]  /*3020*/  ISETP.NE.AND P0, PT, RZ, UR6, PT ;  /* 0x00000006ff007c0c */ /* 0x000fc6000bf05270 */
[----:B------:R-:W-:Y:S02]  /*3030*/  FFMA.FTZ R3, R3, R56, c[0x0][0x228] ;  /* 0x00008a0003037623 */ /* 0x000fe40000010038 */
[----:B------:R-:W-:-:S05]  /*3040*/  FMUL.FTZ R56, R249, R249 ;  /* 0x000000f9f9387220 */ /* 0x000fca0000410000 */
[----:B------:R-:W-:-:S05]  /*3050*/  FSEL R56, R56, RZ, P0 ;  /* 0x000000ff38387208 */ /* 0x000fca0000000000 */
[----:B------:R-:W-:-:S04]  /*3060*/  FADD.FTZ R3, R3, R56 ;  /* 0x0000003803037221 */ /* 0x000fc80000010000 */
[----:B------:R1:W4:Y:S02]  /*3070*/  MUFU.RSQ R248, R3 ;  /* 0x0000000300f87308 */ /* 0x0003240000001400 */
[----:B-1----:R-:W-:-:S05]  /*3080*/  FSEL R3, R249, RZ, !P0 ;  /* 0x000000fff9037208 */ /* 0x002fca0004000000 */
[--C-:B------:R-:W-:Y:S02]  /*3090*/  FADD.FTZ R56, R62, -R3.reuse ;  /* 0x800000033e387221 */ /* 0x100fe40000010000 */
[--C-:B------:R-:W-:Y:S02]  /*30a0*/  FADD.FTZ R57, R63, -R3.reuse ;  /* 0x800000033f397221 */ /* 0x100fe40000010000 */
[C---:B----4-:R-:W-:Y:S02]  /*30b0*/  FMUL.FTZ R56, R248.reuse, R56 ;  /* 0x00000038f8387220 */ /* 0x050fe40000410000 */
[----:B------:R-:W-:Y:S02]  /*30c0*/  FMUL.FTZ R57, R248, R57 ;  /* 0x00000039f8397220 */ /* 0x000fe40000410000 */
[--C-:B------:R-:W-:Y:S02]  /*30d0*/  FADD.FTZ R62, R67, -R3.reuse ;  /* 0x80000003433e7221 */ /* 0x100fe40000010000 */
[----:B------:R-:W4:Y:S01]  /*30e0*/  LDL R67, [R1+0x50] ;  /* 0x0000500001437983 */ /* 0x000f220000100800 */
[----:B0-----:R-:W-:-:S03]  /*30f0*/  FADD.FTZ R58, R66, -R3 ;  /* 0x80000003423a7221 */ /* 0x001fc60000010000 */
[----:B------:R-:W4:Y:S01]  /*3100*/  LDL R66, [R1+0x54] ;  /* 0x0000540001427983 */ /* 0x000f220000100800 */
[----:B--2---:R-:W-:Y:S02]  /*3110*/  FFMA.FTZ R57, R59, R57, R239 ;  /* 0x000000393b397223 */ /* 0x004fe400000100ef */
[----:B---3--:R-:W-:Y:S02]  /*3120*/  FFMA.FTZ R56, R68, R56, R238 ;  /* 0x0000003844387223 */ /* 0x008fe400000100ee */
[----:B------:R-:W2:Y:S03]  /*3130*/  LDL R68, [R1+0x60] ;  /* 0x0000600001447983 */ /* 0x000ea60000100800 */
[----:B------:R-:W-:Y:S01]  /*3140*/  F2FP.BF16.PACK_AB R59, R57, R56 ;  /* 0x00000038393b723e */ /* 0x000fe200000010ff */
[--C-:B------:R-:W-:Y:S02]  /*3150*/  FADD.FTZ R57, R65, -R3.reuse ;  /* 0x8000000341397221 */ /* 0x100fe40000010000 */
[----:B------:R-:W-:Y:S01]  /*3160*/  FADD.FTZ R56, R64, -R3 ;  /* 0x8000000340387221 */ /* 0x000fe20000010000 */
[----:B------:R-:W3:Y:S01]  /*3170*/  LDL R65, [R1+0x6c] ;  /* 0x00006c0001417983 */ /* 0x000ee20000100800 */
[----:B------:R-:W-:-:S02]  /*3180*/  FMUL.FTZ R63, R248, R57 ;  /* 0x00000039f83f7220 */ /* 0x000fc40000410000 */
[----:B------:R-:W-:Y:S01]  /*3190*/  FMUL.FTZ R57, R248, R62 ;  /* 0x0000003ef8397220 */ /* 0x000fe20000410000 */
[----:B------:R-:W3:Y:S04]  /*31a0*/  LDL R64, [R1+0x64] ;  /* 0x0000640001407983 */ /* 0x000ee80000100800 */
[----:B------:R-:W3:Y:S01]  /*31b0*/  LDL R62, [R1+0x68] ;  /* 0x00006800013e7983 */ /* 0x000ee20000100800 */
[----:B------:R-:W-:Y:S02]  /*31c0*/  FADD.FTZ R60, R60, -R3 ;  /* 0x800000033c3c7221 */ /* 0x000fe40000010000 */
[C---:B------:R-:W-:Y:S02]  /*31d0*/  FMUL.FTZ R58, R248.reuse, R58 ;  /* 0x0000003af83a7220 */ /* 0x040fe40000410000 */
[----:B------:R-:W-:-:S02]  /*31e0*/  FMUL.FTZ R60, R248, R60 ;  /* 0x0000003cf83c7220 */ /* 0x000fc40000410000 */
[----:B------:R-:W-:Y:S02]  /*31f0*/  FADD.FTZ R61, R61, -R3 ;  /* 0x800000033d3d7221 */ /* 0x000fe40000010000 */
[C---:B------:R-:W-:Y:S02]  /*3200*/  FMUL.FTZ R56, R248.reuse, R56 ;  /* 0x00000038f8387220 */ /* 0x040fe40000410000 */
[----:B------:R-:W-:-:S04]  /*3210*/  FMUL.FTZ R61, R248, R61 ;  /* 0x0000003df83d7220 */ /* 0x000fc80000410000 */
[----:B----4-:R-:W-:Y:S02]  /*3220*/  FFMA.FTZ R61, R66, R61, R237 ;  /* 0x0000003d423d7223 */ /* 0x010fe400000100ed */
[----:B--2---:R-:W-:Y:S02]  /*3230*/  FFMA.FTZ R56, R68, R56, R240 ;  /* 0x0000003844387223 */ /* 0x004fe400000100f0 */
[----:B------:R0:W5:Y:S04]  /*3240*/  LDL.LU R68, [R1+0x70] ;  /* 0x0000700001447983 */ /* 0x0001680000300800 */
[----:B------:R-:W2:Y:S01]  /*3250*/  LDL R66, [R1+0x2c] ;  /* 0x00002c0001427983 */ /* 0x000ea20000100800 */
[----:B---3--:R-:W-:Y:S02]  /*3260*/  FFMA.FTZ R62, R62, R58, R242 ;  /* 0x0000003a3e3e7223 */ /* 0x008fe400000100f2 */
[----:B------:R-:W-:-:S02]  /*3270*/  FFMA.FTZ R58, R67, R60, R236 ;  /* 0x0000003c433a7223 */ /* 0x000fc400000100ec */
[----:B------:R-:W-:Y:S01]  /*3280*/  FFMA.FTZ R60, R64, R63, R241 ;  /* 0x0000003f403c7223 */ /* 0x000fe200000100f1 */
[----:B------:R-:W-:Y:S01]  /*3290*/  HFMA2.MMA R63, -RZ, RZ, 0, 2.384185791015625e-07 ;  /* 0x00000004ff3f7435 */ /* 0x000fe200000001ff */
[----:B------:R-:W-:Y:S01]  /*32a0*/  FFMA.FTZ R57, R65, R57, R243 ;  /* 0x0000003941397223 */ /* 0x000fe200000100f3 */
[----:B------:R-:W-:Y:S01]  /*32b0*/  F2FP.BF16.PACK_AB R58, R61, R58 ;  /* 0x0000003a3d3a723e */ /* 0x000fe200000010ff */
[----:B------:R-:W3:Y:S01]  /*32c0*/  LDL R67, [R1+0x14] ;  /* 0x0000140001437983 */ /* 0x000ee20000100800 */
[----:B------:R-:W-:-:S03]  /*32d0*/  F2FP.BF16.PACK_AB R56, R60, R56 ;  /* 0x000000383c38723e */ /* 0x000fc600000010ff */
[----:B------:R-:W4:Y:S03]  /*32e0*/  LDL R65, [R1+0x24] ;  /* 0x0000240001417983 */ /* 0x000f260000100800 */
[----:B------:R-:W-:Y:S01]  /*32f0*/  @!P1 IMAD.WIDE R60, R2, R63, c[0x0][0x1a0] ;  /* 0x00006800023c9625 */ /* 0x000fe200078e023f */
[----:B------:R-:W-:Y:S01]  /*3300*/  F2FP.BF16.PACK_AB R57, R57, R62 ;  /* 0x0000003e3939723e */ /* 0x000fe200000010ff */
[----:B------:R-:W4:Y:S01]  /*3310*/  LDL.LU R64, [R1+0xc] ;  /* 0x00000c0001407983 */ /* 0x000f220000300800 */
[----:B------:R-:W-:-:S03]  /*3320*/  MOV R62, 0x10 ;  /* 0x00000010003e7802 */ /* 0x000fc60000000f00 */
[----:B------:R1:W-:Y:S02]  /*3330*/  @!P1 STG.E [R60.64], R249 ;  /* 0x000000f93c009986 */ /* 0x0003e4000c101904 */
[----:B-1----:R-:W-:Y:S02]  /*3340*/  @!P1 IMAD.WIDE R60, R2, R63, c[0x0][0x1a8] ;  /* 0x00006a00023c9625 */ /* 0x002fe400078e023f */
[----:B------:R-:W4:Y:S04]  /*3350*/  LDL R249, [R1+0x10] ;  /* 0x0000100001f97983 */ /* 0x000f280000100800 */
[----:B------:R1:W-:Y:S02]  /*3360*/  @!P1 STG.E [R60.64], R248 ;  /* 0x000000f83c009986 */ /* 0x0003e4000c101904 */
[----:B-1----:R-:W-:-:S05]  /*3370*/  IMAD.WIDE.U32 R60, R0, R62, c[0x0][0x208] ;  /* 0x00008200003c7625 */ /* 0x002fca00078e003e */
[----:B------:R1:W-:Y:S04]  /*3380*/  STG.E.128 [R60.64], R56 ;  /* 0x000000383c007986 */ /* 0x0003e8000c101d04 */
[----:B-1----:R-:W4:Y:S04]  /*3390*/  LDL R58, [R1+0x18] ;  /* 0x00001800013a7983 */ /* 0x002f280000100800 */
[----:B------:R-:W4:Y:S04]  /*33a0*/  LDL R59, [R1+0x1c] ;  /* 0x00001c00013b7983 */ /* 0x000f280000100800 */
[----:B------:R-:W4:Y:S04]  /*33b0*/  LDL R61, [R1+0x28] ;  /* 0x00002800013d7983 */ /* 0x000f280000100800 */
[----:B------:R-:W4:Y:S01]  /*33c0*/  LDL R60, [R1+0x20] ;  /* 0x00002000013c7983 */ /* 0x000f220000100800 */
[----:B------:R-:W-:-:S02]  /*33d0*/  FADD.FTZ R0, R50, -R3 ;  /* 0x8000000332007221 */ /* 0x000fc40000010000 */
[--C-:B------:R-:W-:Y:S02]  /*33e0*/  FADD.FTZ R51, R51, -R3.reuse ;  /* 0x8000000333337221 */ /* 0x100fe40000010000 */
[--C-:B------:R-:W-:Y:S02]  /*33f0*/  FADD.FTZ R48, R48, -R3.reuse ;  /* 0x8000000330307221 */ /* 0x100fe40000010000 */
[--C-:B------:R-:W-:Y:S02]  /*3400*/  FADD.FTZ R49, R49, -R3.reuse ;  /* 0x8000000331317221 */ /* 0x100fe40000010000 */
[C---:B------:R-:W-:Y:S02]  /*3410*/  FMUL.FTZ R0, R248.reuse, R0 ;  /* 0x00000000f8007220 */ /* 0x040fe40000410000 */
[----:B------:R-:W-:Y:S02]  /*3420*/  FMUL.FTZ R51, R248, R51 ;  /* 0x00000033f8337220 */ /* 0x000fe40000410000 */
[----:B------:R-:W-:-:S02]  /*3430*/  FADD.FTZ R54, R54, -R3 ;  /* 0x8000000336367221 */ /* 0x000fc40000010000 */
[--C-:B------:R-:W-:Y:S02]  /*3440*/  FADD.FTZ R55, R55, -R3.reuse ;  /* 0x8000000337377221 */ /* 0x100fe40000010000 */
[----:B------:R-:W-:Y:S02]  /*3450*/  FADD.FTZ R50, R53, -R3 ;  /* 0x8000000335327221 */ /* 0x000fe40000010000 */
[C---:B------:R-:W-:Y:S02]  /*3460*/  FMUL.FTZ R48, R248.reuse, R48 ;  /* 0x00000030f8307220 */ /* 0x040fe40000410000 */
[C---:B------:R-:W-:Y:S02]  /*3470*/  FMUL.FTZ R49, R248.reuse, R49 ;  /* 0x00000031f8317220 */ /* 0x040fe40000410000 */
[C---:B------:R-:W-:Y:S02]  /*3480*/  FMUL.FTZ R54, R248.reuse, R54 ;  /* 0x00000036f8367220 */ /* 0x040fe40000410000 */
[----:B------:R-:W-:-:S02]  /*3490*/  FMUL.FTZ R55, R248, R55 ;  /* 0x00000037f8377220 */ /* 0x000fc40000410000 */
[----:B------:R-:W-:Y:S02]  /*34a0*/  FMUL.FTZ R50, R248, R50 ;  /* 0x00000032f8327220 */ /* 0x000fe40000410000 */
[----:B--2---:R-:W-:Y:S02]  /*34b0*/  FFMA.FTZ R55, R66, R55, R235 ;  /* 0x0000003742377223 */ /* 0x004fe400000100eb */
[----:B---3--:R-:W-:Y:S02]  /*34c0*/  FFMA.FTZ R49, R67, R49, R229 ;  /* 0x0000003143317223 */ /* 0x008fe400000100e5 */
[----:B----4-:R-:W-:Y:S02]  /*34d0*/  FFMA.FTZ R48, R249, R48, R228 ;  /* 0x00000030f9307223 */ /* 0x010fe400000100e4 */
[----:B------:R-:W-:Y:S02]  /*34e0*/  FFMA.FTZ R0, R58, R0, R230 ;  /* 0x000000003a007223 */ /* 0x000fe400000100e6 */
[----:B------:R-:W-:-:S02]  /*34f0*/  FFMA.FTZ R51, R59, R51, R231 ;  /* 0x000000333b337223 */ /* 0x000fc400000100e7 */
[----:B------:R-:W-:-:S03]  /*3500*/  FFMA.FTZ R54, R61, R54, R234 ;  /* 0x000000363d367223 */ /* 0x000fc600000100ea */
[----:B------:R-:W-:Y:S01]  /*3510*/  F2FP.BF16.PACK_AB R51, R51, R0 ;  /* 0x000000003333723e */ /* 0x000fe200000010ff */
[----:B------:R-:W-:Y:S02]  /*3520*/  FADD.FTZ R0, R52, -R3 ;  /* 0x8000000334007221 */ /* 0x000fe40000010000 */
[----:B------:R-:W-:Y:S01]  /*3530*/  FFMA.FTZ R52, R65, R50, R233 ;  /* 0x0000003241347223 */ /* 0x000fe200000100e9 */
[----:B------:R-:W-:Y:S02]  /*3540*/  F2FP.BF16.PACK_AB R50, R49, R48 ;  /* 0x000000303132723e */ /* 0x000fe400000010ff */
[----:B------:R-:W-:Y:S02]  /*3550*/  F2FP.BF16.PACK_AB R49, R55, R54 ;  /* 0x000000363731723e */ /* 0x000fe400000010ff */
[----:B------:R-:W2:Y:S01]  /*3560*/  LDL.LU R54, [R1+0x8] ;  /* 0x0000080001367983 */ /* 0x000ea20000300800 */
[----:B------:R-:W-:Y:S02]  /*3570*/  FMUL.FTZ R0, R248, R0 ;  /* 0x00000000f8007220 */ /* 0x000fe40000410000 */
[----:B------:R-:W-:Y:S01]  /*3580*/  FADD.FTZ R40, R40, -R3 ;  /* 0x8000000328287221 */ /* 0x000fe20000010000 */
[----:B------:R-:W3:Y:S01]  /*3590*/  LDL.LU R55, [R1+0x4] ;  /* 0x0000040001377983 */ /* 0x000ee20000300800 */
[----:B------:R-:W-:-:S05]  /*35a0*/  FFMA.FTZ R0, R60, R0, R232 ;  /* 0x000000003c007223 */ /* 0x000fca00000100e8 */
[----:B------:R-:W-:Y:S01]  /*35b0*/  F2FP.BF16.PACK_AB R48, R52, R0 ;  /* 0x000000003430723e */ /* 0x000fe200000010ff */
[----:B------:R-:W-:-:S04]  /*35c0*/  IMAD.WIDE.U32 R52, R64, R62, c[0x0][0x208] ;  /* 0x0000820040347625 */ /* 0x000fc800078e003e */
[--C-:B------:R-:W-:Y:S01]  /*35d0*/  FADD.FTZ R41, R41, -R3.reuse ;  /* 0x8000000329297221 */ /* 0x100fe20000010000 */
[----:B------:R1:W-:Y:S01]  /*35e0*/  STG.E.128 [R52.64], R48 ;  /* 0x0000003034007986 */ /* 0x0003e2000c101d04 */
[--C-:B------:R-:W-:Y:S02]  /*35f0*/  FADD.FTZ R0, R44, -R3.reuse ;  /* 0x800000032c007221 */ /* 0x100fe40000010000 */
[--C-:B------:R-:W-:Y:S02]  /*3600*/  FADD.FTZ R42, R42, -R3.reuse ;  /* 0x800000032a2a7221 */ /* 0x100fe40000010000 */
[--C-:B------:R-:W-:Y:S02]  /*3610*/  FADD.FTZ R44, R8, -R3.reuse ;  /* 0x80000003082c7221 */ /* 0x100fe40000010000 */
[----:B------:R-:W-:Y:S02]  /*3620*/  FADD.FTZ R47, R47, -R3 ;  /* 0x800000032f2f7221 */ /* 0x000fe40000010000 */
[----:B------:R-:W-:-:S04]  /*3630*/  FMUL.FTZ R8, R248, R40 ;  /* 0x00000028f8087220 */ /* 0x000fc80000410000 */
[----:B------:R-:W-:Y:S02]  /*3640*/  FFMA.FTZ R8, R172, R8, R220 ;  /* 0x00000008ac087223 */ /* 0x000fe400000100dc */
[--C-:B-1----:R-:W-:Y:S02]  /*3650*/  FADD.FTZ R48, R9, -R3.reuse ;  /* 0x8000000309307221 */ /* 0x102fe40000010000 */
[----:B------:R-:W-:Y:S02]  /*3660*/  FMUL.FTZ R9, R248, R41 ;  /* 0x00000029f8097220 */ /* 0x000fe40000410000 */
[--C-:B------:R-:W-:Y:S02]  /*3670*/  FADD.FTZ R49, R4, -R3.reuse ;  /* 0x8000000304317221 */ /* 0x100fe40000010000 */
[----:B------:R-:W-:Y:S02]  /*3680*/  FMUL.FTZ R4, R248, R42 ;  /* 0x0000002af8047220 */ /* 0x000fe40000410000 */
[----:B------:R-:W-:-:S02]  /*3690*/  FADD.FTZ R42, R6, -R3 ;  /* 0x80000003062a7221 */ /* 0x000fc40000010000 */
[----:B------:R-:W-:Y:S02]  /*36a0*/  FMUL.FTZ R6, R248, R47 ;  /* 0x0000002ff8067220 */ /* 0x000fe40000410000 */
[----:B------:R-:W-:Y:S02]  /*36b0*/  FFMA.FTZ R9, R173, R9, R221 ;  /* 0x00000009ad097223 */ /* 0x000fe400000100dd */
[----:B------:R-:W-:-:S03]  /*36c0*/  FFMA.FTZ R40, R179, R6, R227 ;  /* 0x00000006b3287223 */ /* 0x000fc600000100e3 */
[----:B------:R-:W-:Y:S01]  /*36d0*/  F2FP.BF16.PACK_AB R6, R9, R8 ;  /* 0x000000080906723e */ /* 0x000fe200000010ff */
[----:B--2---:R-:W-:Y:S02]  /*36e0*/  IMAD.WIDE.U32 R8, R54, R62, c[0x0][0x208] ;  /* 0x0000820036087625 */ /* 0x004fe400078e003e */
[----:B------:R-:W2:Y:S02]  /*36f0*/  LDL.LU R54, [R1] ;  /* 0x0000000001367983 */ /* 0x000ea40000300800 */
[--C-:B------:R-:W-:Y:S02]  /*3700*/  FADD.FTZ R43, R43, -R3.reuse ;  /* 0x800000032b2b7221 */ /* 0x100fe40000010000 */
[--C-:B------:R-:W-:Y:S02]  /*3710*/  FADD.FTZ R50, R5, -R3.reuse ;  /* 0x8000000305327221 */ /* 0x100fe40000010000 */
[----:B------:R-:W-:Y:S02]  /*3720*/  FMUL.FTZ R5, R248, R43 ;  /* 0x0000002bf8057220 */ /* 0x000fe40000410000 */
[----:B------:R-:W-:-:S02]  /*3730*/  FADD.FTZ R43, R7, -R3 ;  /* 0x80000003072b7221 */ /* 0x000fc40000010000 */
[----:B------:R-:W-:Y:S02]  /*3740*/  FFMA.FTZ R7, R174, R4, R222 ;  /* 0x00000004ae077223 */ /* 0x000fe400000100de */
[----:B------:R-:W-:Y:S02]  /*3750*/  FFMA.FTZ R4, R175, R5, R223 ;  /* 0x00000005af047223 */ /* 0x000fe400000100df */
[--C-:B------:R-:W-:Y:S02]  /*3760*/  FADD.FTZ R45, R45, -R3.reuse ;  /* 0x800000032d2d7221 */ /* 0x100fe40000010000 */
[----:B------:R-:W-:Y:S01]  /*3770*/  FADD.FTZ R46, R46, -R3 ;  /* 0x800000032e2e7221 */ /* 0x000fe20000010000 */
[----:B------:R-:W-:Y:S01]  /*3780*/  F2FP.BF16.PACK_AB R7, R4, R7 ;  /* 0x000000070407723e */ /* 0x000fe200000010ff */
[C---:B------:R-:W-:Y:S02]  /*3790*/  FMUL.FTZ R0, R248.reuse, R0 ;  /* 0x00000000f8007220 */ /* 0x040fe40000410000 */
[----:B------:R-:W-:-:S02]  /*37a0*/  FMUL.FTZ R4, R248, R45 ;  /* 0x0000002df8047220 */ /* 0x000fc40000410000 */
[----:B------:R-:W-:Y:S02]  /*37b0*/  FMUL.FTZ R5, R248, R46 ;  /* 0x0000002ef8057220 */ /* 0x000fe40000410000 */
[----:B------:R-:W-:Y:S02]  /*37c0*/  FFMA.FTZ R0, R176, R0, R224 ;  /* 0x00000000b0007223 */ /* 0x000fe400000100e0 */
[----:B------:R-:W-:Y:S02]  /*37d0*/  FFMA.FTZ R5, R178, R5, R226 ;  /* 0x00000005b2057223 */ /* 0x000fe400000100e2 */
[----:B------:R-:W-:Y:S02]  /*37e0*/  FFMA.FTZ R4, R177, R4, R225 ;  /* 0x00000004b1047223 */ /* 0x000fe400000100e1 */
[--C-:B------:R-:W-:Y:S02]  /*37f0*/  FADD.FTZ R18, R18, -R3.reuse ;  /* 0x8000000312127221 */ /* 0x100fe40000010000 */
[----:B------:R-:W-:-:S02]  /*3800*/  FADD.FTZ R19, R19, -R3 ;  /* 0x8000000313137221 */ /* 0x000fc40000010000 */
[--C-:B------:R-:W-:Y:S02]  /*3810*/  FADD.FTZ R36, R36, -R3.reuse ;  /* 0x8000000324247221 */ /* 0x100fe40000010000 */
[--C-:B------:R-:W-:Y:S02]  /*3820*/  FADD.FTZ R37, R37, -R3.reuse ;  /* 0x8000000325257221 */ /* 0x100fe40000010000 */
[--C-:B------:R-:W-:Y:S02]  /*3830*/  FADD.FTZ R16, R16, -R3.reuse ;  /* 0x8000000310107221 */ /* 0x100fe40000010000 */
[----:B------:R-:W-:Y:S01]  /*3840*/  FADD.FTZ R17, R17, -R3 ;  /* 0x8000000311117221 */ /* 0x000fe20000010000 */
[----:B------:R-:W-:Y:S01]  /*3850*/  F2FP.BF16.PACK_AB R5, R40, R5 ;  /* 0x000000052805723e */ /* 0x000fe200000010ff */
[----:B------:R-:W-:Y:S01]  /*3860*/  FMUL.FTZ R18, R248, R18 ;  /* 0x00000012f8127220 */ /* 0x000fe20000410000 */
[----:B------:R-:W-:Y:S01]  /*3870*/  F2FP.BF16.PACK_AB R4, R4, R0 ;  /* 0x000000000404723e */ /* 0x000fe200000010ff */
[----:B------:R-:W-:-:S02]  /*3880*/  FMUL.FTZ R19, R248, R19 ;  /* 0x00000013f8137220 */ /* 0x000fc40000410000 */
[C---:B------:R-:W-:Y:S02]  /*3890*/  FMUL.FTZ R0, R248.reuse, R36 ;  /* 0x00000024f8007220 */ /* 0x040fe40000410000 */
[C---:B------:R-:W-:Y:S02]  /*38a0*/  FMUL.FTZ R37, R248.reuse, R37 ;  /* 0x00000025f8257220 */ /* 0x040fe40000410000 */
[C---:B------:R-:W-:Y:S02]  /*38b0*/  FMUL.FTZ R16, R248.reuse, R16 ;  /* 0x00000010f8107220 */ /* 0x040fe40000410000 */
[----:B------:R-:W-:Y:S01]  /*38c0*/  FMUL.FTZ R17, R248, R17 ;  /* 0x00000011f8117220 */ /* 0x000fe20000410000 */
[----:B------:R1:W-:Y:S01]  /*38d0*/  STG.E.128 [R8.64], R4 ;  /* 0x0000000408007986 */ /* 0x0003e2000c101d04 */
        /* <DEDUP_REMOVED lines=8> */
[----:B------:R-:W-:Y:S02]  /*3960*/  FFMA.FTZ R18, R150, R18, R198 ;  /* 0x0000001296127223 */ /* 0x000fe400000100c6 */
[----:B------:R-:W-:Y:S02]  /*3970*/  FFMA.FTZ R19, R151, R19, R199 ;  /* 0x0000001397137223 */ /* 0x000fe400000100c7 */
[----:B------:R-:W-:Y:S02]  /*3980*/  FFMA.FTZ R0, R168, R0, R216 ;  /* 0x00000000a8007223 */ /* 0x000fe400000100d8 */
[----:B-1----:R-:W-:Y:S02]  /*3990*/  FFMA.FTZ R4, R169, R37, R217 ;  /* 0x00000025a9047223 */ /* 0x002fe400000100d9 */
[----:B------:R-:W-:Y:S02]  /*39a0*/  FFMA.FTZ R16, R148, R16, R196 ;  /* 0x0000001094107223 */ /* 0x000fe400000100c4 */
[----:B------:R-:W-:-:S02]  /*39b0*/  FFMA.FTZ R17, R149, R17, R197 ;  /* 0x0000001195117223 */ /* 0x000fc400000100c5 */
[----:B------:R-:W-:Y:S02]  /*39c0*/  FADD.FTZ R10, R10, -R3 ;  /* 0x800000030a0a7221 */ /* 0x000fe40000010000 */
[C---:B------:R-:W-:Y:S02]  /*39d0*/  FMUL.FTZ R30, R248.reuse, R30 ;  /* 0x0000001ef81e7220 */ /* 0x040fe40000410000 */
[C---:B------:R-:W-:Y:S02]  /*39e0*/  FMUL.FTZ R31, R248.reuse, R31 ;  /* 0x0000001ff81f7220 */ /* 0x040fe40000410000 */
[C---:B------:R-:W-:Y:S02]  /*39f0*/  FMUL.FTZ R20, R248.reuse, R20 ;  /* 0x00000014f8147220 */ /* 0x040fe40000410000 */
[C---:B------:R-:W-:Y:S01]  /*3a00*/  FMUL.FTZ R21, R248.reuse, R21 ;  /* 0x00000015f8157220 */ /* 0x040fe20000410000 */
[----:B------:R-:W-:Y:S01]  /*3a10*/  F2FP.BF16.PACK_AB R19, R19, R18 ;  /* 0x000000121313723e */ /* 0x000fe200000010ff */
[----:B------:R-:W-:-:S02]  /*3a20*/  FMUL.FTZ R24, R248, R24 ;  /* 0x00000018f8187220 */ /* 0x000fc40000410000 */
[C---:B------:R-:W-:Y:S02]  /*3a30*/  FMUL.FTZ R25, R248.reuse, R25 ;  /* 0x00000019f8197220 */ /* 0x040fe40000410000 */
[C---:B------:R-:W-:Y:S02]  /*3a40*/  FMUL.FTZ R14, R248.reuse, R14 ;  /* 0x0000000ef80e7220 */ /* 0x040fe40000410000 */
[----:B------:R-:W-:Y:S01]  /*3a50*/  FMUL.FTZ R15, R248, R15 ;  /* 0x0000000ff80f7220 */ /* 0x000fe20000410000 */
[----:B------:R-:W-:Y:S01]  /*3a60*/  F2FP.BF16.PACK_AB R4, R4, R0 ;  /* 0x000000000404723e */ /* 0x000fe200000010ff */
        /* <DEDUP_REMOVED lines=20> */
[C---:B------:R-:W-:Y:S02]  /*3bb0*/  FMUL.FTZ R36, R248.reuse, R44 ;  /* 0x0000002cf8247220 */ /* 0x040fe40000410000 */
[----:B------:R-:W-:-:S02]  /*3bc0*/  FMUL.FTZ R44, R248, R10 ;  /* 0x0000000af82c7220 */ /* 0x000fc40000410000 */
[----:B------:R-:W-:Y:S02]  /*3bd0*/  FFMA.FTZ R9, R162, R30, R210 ;  /* 0x0000001ea2097223 */ /* 0x000fe400000100d2 */
[----:B------:R-:W-:Y:S02]  /*3be0*/  FFMA.FTZ R0, R163, R31, R211 ;  /* 0x0000001fa3007223 */ /* 0x000fe400000100d3 */
[----:B------:R-:W-:Y:S02]  /*3bf0*/  FFMA.FTZ R16, R152, R20, R200 ;  /* 0x0000001498107223 */ /* 0x000fe400000100c8 */
[----:B------:R-:W-:Y:S02]  /*3c00*/  FFMA.FTZ R21, R153, R21, R201 ;  /* 0x0000001599157223 */ /* 0x000fe400000100c9 */
[----:B------:R-:W-:Y:S02]  /*3c10*/  FFMA.FTZ R10, R156, R24, R204 ;  /* 0x000000189c0a7223 */ /* 0x000fe400000100cc */
[----:B------:R-:W-:-:S02]  /*3c20*/  FFMA.FTZ R25, R157, R25, R205 ;  /* 0x000000199d197223 */ /* 0x000fc400000100cd */
[----:B------:R-:W-:Y:S02]  /*3c30*/  FFMA.FTZ R14, R146, R14, R194 ;  /* 0x0000000e920e7223 */ /* 0x000fe400000100c2 */
[----:B------:R-:W-:Y:S02]  /*3c40*/  FFMA.FTZ R15, R147, R15, R195 ;  /* 0x0000000f930f7223 */ /* 0x000fe400000100c3 */
[C---:B------:R-:W-:Y:S02]  /*3c50*/  FMUL.FTZ R22, R248.reuse, R22 ;  /* 0x00000016f8167220 */ /* 0x040fe40000410000 */
[C---:B------:R-:W-:Y:S02]  /*3c60*/  FMUL.FTZ R23, R248.reuse, R23 ;  /* 0x00000017f8177220 */ /* 0x040fe40000410000 */
[C---:B------:R-:W-:Y:S02]  /*3c70*/  FMUL.FTZ R41, R248.reuse, R49 ;  /* 0x00000031f8297220 */ /* 0x040fe40000410000 */
[----:B------:R-:W-:-:S02]  /*3c80*/  FMUL.FTZ R40, R248, R48 ;  /* 0x00000030f8287220 */ /* 0x000fc40000410000 */
[C---:B------:R-:W-:Y:S02]  /*3c90*/  FMUL.FTZ R49, R248.reuse, R53 ;  /* 0x00000035f8317220 */ /* 0x040fe40000410000 */
[----:B------:R-:W-:Y:S01]  /*3ca0*/  FMUL.FTZ R3, R248, R3 ;  /* 0x00000003f8037220 */ /* 0x000fe20000410000 */
[----:B------:R-:W-:Y:S01]  /*3cb0*/  F2FP.BF16.PACK_AB R9, R0, R9 ;  /* 0x000000090009723e */ /* 0x000fe200000010ff */
[C---:B------:R-:W-:Y:S01]  /*3cc0*/  FMUL.FTZ R38, R248.reuse, R38 ;  /* 0x00000026f8267220 */ /* 0x040fe20000410000 */
[----:B------:R-:W-:Y:S01]  /*3cd0*/  F2FP.BF16.PACK_AB R16, R21, R16 ;  /* 0x000000101510723e */ /* 0x000fe200000010ff */
[C---:B------:R-:W-:Y:S02]  /*3ce0*/  FMUL.FTZ R39, R248.reuse, R39 ;  /* 0x00000027f8277220 */ /* 0x040fe40000410000 */
[C---:B------:R-:W-:Y:S02]  /*3cf0*/  FMUL.FTZ R32, R248.reuse, R32 ;  /* 0x00000020f8207220 */ /* 0x040fe40000410000 */
[----:B------:R-:W-:-:S02]  /*3d00*/  FMUL.FTZ R33, R248, R33 ;  /* 0x00000021f8217220 */ /* 0x000fc40000410000 */
[C---:B------:R-:W-:Y:S02]  /*3d10*/  FMUL.FTZ R34, R248.reuse, R34 ;  /* 0x00000022f8227220 */ /* 0x040fe40000410000 */
[C---:B------:R-:W-:Y:S02]  /*3d20*/  FMUL.FTZ R35, R248.reuse, R35 ;  /* 0x00000023f8237220 */ /* 0x040fe40000410000 */
[C---:B------:R-:W-:Y:S02]  /*3d30*/  FMUL.FTZ R26, R248.reuse, R26 ;  /* 0x0000001af81a7220 */ /* 0x040fe40000410000 */
[C---:B------:R-:W-:Y:S01]  /*3d40*/  FMUL.FTZ R27, R248.reuse, R27 ;  /* 0x0000001bf81b7220 */ /* 0x040fe20000410000 */
[----:B------:R-:W-:Y:S01]  /*3d50*/  F2FP.BF16.PACK_AB R10, R25, R10 ;  /* 0x0000000a190a723e */ /* 0x000fe200000010ff */
[C---:B------:R-:W-:Y:S01]  /*3d60*/  FMUL.FTZ R28, R248.reuse, R28 ;  /* 0x0000001cf81c7220 */ /* 0x040fe20000410000 */
[----:B------:R-:W-:Y:S01]  /*3d70*/  F2FP.BF16.PACK_AB R21, R15, R14 ;  /* 0x0000000e0f15723e */ /* 0x000fe200000010ff */
[----:B------:R-:W-:-:S02]  /*3d80*/  FMUL.FTZ R29, R248, R29 ;  /* 0x0000001df81d7220 */ /* 0x000fc40000410000 */
[----:B------:R-:W-:Y:S02]  /*3d90*/  FMUL.FTZ R47, R248, R11 ;  /* 0x0000000bf82f7220 */ /* 0x000fe40000410000 */
[----:B------:R-:W-:Y:S02]  /*3da0*/  FFMA.FTZ R17, R154, R22, R202 ;  /* 0x000000169a117223 */ /* 0x000fe400000100ca */
[----:B------:R-:W-:Y:S02]  /*3db0*/  FFMA.FTZ R0, R155, R23, R203 ;  /* 0x000000179b007223 */ /* 0x000fe400000100cb */
[C---:B------:R-:W-:Y:S02]  /*3dc0*/  FMUL.FTZ R12, R248.reuse, R12 ;  /* 0x0000000cf80c7220 */ /* 0x040fe40000410000 */
[----:B------:R-:W-:Y:S02]  /*3dd0*/  FMUL.FTZ R13, R248, R13 ;  /* 0x0000000df80d7220 */ /* 0x000fe40000410000 */
[----:B------:R-:W-:-:S02]  /*3de0*/  FFMA.FTZ R22, R140, R36, R188 ;  /* 0x000000248c167223 */ /* 0x000fc400000100bc */
[----:B------:R-:W-:Y:S02]  /*3df0*/  FFMA.FTZ R25, R141, R40, R189 ;  /* 0x000000288d197223 */ /* 0x000fe400000100bd */
[----:B-----5:R-:W-:Y:S02]  /*3e00*/  FFMA.FTZ R15, R134, R49, R182 ;  /* 0x00000031860f7223 */ /* 0x020fe400000100b6 */
[----:B------:R-:W-:Y:S02]  /*3e10*/  FFMA.FTZ R24, R135, R3, R183 ;  /* 0x0000000387187223 */ /* 0x000fe400000100b7 */
        /* <DEDUP_REMOVED lines=33> */
[----:B---3--:R-:W-:Y:S01]  /*4030*/  IMAD.WIDE.U32 R24, R55, R62, c[0x0][0x208] ;  /* 0x0000820037187625 */ /* 0x008fe200078e003e */
[----:B------:R-:W-:-:S03]  /*4040*/  F2FP.BF16.PACK_AB R23, R20, R23 ;  /* 0x000000171417723e */ /* 0x000fc600000010ff */
[----:B------:R-:W-:Y:S01]  /*4050*/  IMAD.WIDE.U32 R26, R252, R62, c[0x0][0x208] ;  /* 0x00008200fc1a7625 */ /* 0x000fe200078e003e */
[----:B------:R-:W-:-:S03]  /*4060*/  F2FP.BF16.PACK_AB R20, R13, R12 ;  /* 0x0000000c0d14723e */ /* 0x000fc600000010ff */
[----:B------:R-:W-:Y:S01]  /*4070*/  IMAD.WIDE.U32 R28, R251, R62, c[0x0][0x208] ;  /* 0x00008200fb1c7625 */ /* 0x000fe200078e003e */
[----:B------:R-:W-:Y:S01]  /*4080*/  F2FP.BF16.PACK_AB R14, R3, R14 ;  /* 0x0000000e030e723e */ /* 0x000fe200000010ff */
[----:B------:R0:W-:Y:S01]  /*4090*/  STG.E.128 [R24.64], R4 ;  /* 0x0000000418007986 */ /* 0x0001e2000c101d04 */
[----:B------:R-:W-:Y:S01]  /*40a0*/  F2FP.BF16.PACK_AB R13, R43, R42 ;  /* 0x0000002a2b0d723e */ /* 0x000fe200000010ff */
[-C--:B------:R-:W-:Y:S01]  /*40b0*/  IMAD.WIDE.U32 R250, R250, R62.reuse, c[0x0][0x208] ;  /* 0x00008200fafa7625 */ /* 0x080fe200078e003e */
[----:B------:R-:W-:Y:S01]  /*40c0*/  F2FP.BF16.PACK_AB R12, R0, R41 ;  /* 0x00000029000c723e */ /* 0x000fe200000010ff */
[----:B------:R0:W-:Y:S02]  /*40d0*/  STG.E.128 [R26.64], R8 ;  /* 0x000000081a007986 */ /* 0x0001e4000c101d04 */
[----:B------:R-:W-:Y:S02]  /*40e0*/  IMAD R2, R63, c[0x0][0x160], R2 ;  /* 0x000058003f027a24 */ /* 0x000fe400078e0202 */
[----:B------:R0:W-:Y:S04]  /*40f0*/  STG.E.128 [R28.64], R16 ;  /* 0x000000101c007986 */ /* 0x0001e8000c101d04 */
[----:B------:R0:W-:Y:S01]  /*4100*/  STG.E.128 [R250.64], R20 ;  /* 0x00000014fa007986 */ /* 0x0001e2000c101d04 */
[----:B------:R-:W-:Y:S01]  /*4110*/  ISETP.GE.AND P0, PT, R2, c[0x0][0x164], PT ;  /* 0x0000590002007a0c */ /* 0x000fe20003f06270 */
[----:B--2---:R-:W-:-:S05]  /*4120*/  IMAD.WIDE.U32 R30, R54, R62, c[0x0][0x208] ;  /* 0x00008200361e7625 */ /* 0x004fca00078e003e */
[----:B------:R0:W-:Y:S07]  /*4130*/  STG.E.128 [R30.64], R12 ;  /* 0x0000000c1e007986 */ /* 0x0001ee000c101d04 */
[----:B0-----:R-:W-:Y:S01]  /*4140*/  @P0 CALL.REL.NOINC `(.L_x_23841) ;  /* 0x0000001000000944 */ /* 0x001fe20003c00000 */
[----:B------:R-:W-:Y:S05]  /*4150*/  BRA `(.L_x_23842) ;  /* 0xffffc5c000007947 */ /* 0x000fea000383ffff */
.L_x_23841:
[----:B------:R-:W-:Y:S05]  /*4160*/  EXIT ;  /* 0x000000000000794d */ /* 0x000fea0003800000 */
.L_x_23839:
[----:B0-----:R-:W-:Y:S02]  /*4170*/  MOV R57, R58 ;  /* 0x0000003a00397202 */ /* 0x001fe40000000f00 */
[----:B------:R-:W-:Y:S02]  /*4180*/  MOV R3, 0x1 ;  /* 0x0000000100037802 */ /* 0x000fe40000000f00 */
[----:B------:R-:W-:-:S02]  /*4190*/  MOV R248, 0x1f ;  /* 0x0000001f00f87802 */ /* 0x000fc40000000f00 */
[----:B------:R-:W-:Y:S02]  /*41a0*/  MOV R59, 0xffffffff ;  /* 0xffffffff003b7802 */ /* 0x000fe40000000f00 */
[----:B------:R-:W-:Y:S02]  /*41b0*/  MOV R56, 0x41d0 ;  /* 0x000041d000387802 */ /* 0x000fe40000000f00 */
[----:B-----5:R-:W-:Y:S05]  /*41c0*/  CALL.REL.NOINC `($__internal_69_$__cuda_sm70_shflsync_bfly_p) ;  /* 0x00000c1000007944 */ /* 0x020fea0003c00000 */
[----:B-1----:R-:W-:Y:S05]  /*41d0*/  BRA `(.L_x_23843) ;  /* 0xffffe4b000007947 */ /* 0x002fea000383ffff */
.L_x_23840:
[----:B------:R-:W-:Y:S01]  /*41e0*/  HFMA2.MMA R3, -RZ, RZ, 0, 1.1920928955078125e-07 ;  /* 0x00000002ff037435 */ /* 0x000fe200000001ff */
[----:B------:R-:W-:Y:S02]  /*41f0*/  MOV R57, R58 ;  /* 0x0000003a00397202 */ /* 0x000fe40000000f00 */
[----:B------:R-:W-:Y:S02]  /*4200*/  MOV R248, 0x1f ;  /* 0x0000001f00f87802 */ /* 0x000fe40000000f00 */
[----:B------:R-:W-:Y:S02]  /*4210*/  MOV R59, 0xffffffff ;  /* 0xffffffff003b7802 */ /* 0x000fe40000000f00 */
[----:B------:R-:W-:Y:S02]  /*4220*/  MOV R56, 0x4240 ;  /* 0x0000424000387802 */ /* 0x000fe40000000f00 */
[----:B-----5:R-:W-:Y:S05]  /*4230*/  CALL.REL.NOINC `($__internal_69_$__cuda_sm70_shflsync_bfly_p) ;  /* 0x00000ba000007944 */ /* 0x020fea0003c00000 */
[----:B-1----:R-:W-:Y:S01]  /*4240*/  FADD.FTZ R58, R58, R3 ;  /* 0x000000033a3a7221 */ /* 0x002fe20000010000 */
[----:B------:R-:W-:Y:S01]  /*4250*/  HFMA2.MMA R3, -RZ, RZ, 0, 2.384185791015625e-07 ;  /* 0x00000004ff037435 */ /* 0x000fe200000001ff */
[----:B------:R-:W-:-:S02]  /*4260*/  MOV R248, 0x1f ;  /* 0x0000001f00f87802 */ /* 0x000fc40000000f00 */
[----:B------:R-:W-:Y:S02]  /*4270*/  MOV R59, 0xffffffff ;  /* 0xffffffff003b7802 */ /* 0x000fe40000000f00 */
[----:B------:R-:W-:Y:S02]  /*4280*/  MOV R57, R58 ;  /* 0x0000003a00397202 */ /* 0x000fe40000000f00 */
[----:B------:R-:W-:Y:S02]  /*4290*/  MOV R56, 0x42b0 ;  /* 0x000042b000387802 */ /* 0x000fe40000000f00 */
[----:B------:R-:W-:Y:S05]  /*42a0*/  CALL.REL.NOINC `($__internal_69_$__cuda_sm70_shflsync_bfly_p) ;  /* 0x00000b3000007944 */ /* 0x000fea0003c00000 */
[----:B-1----:R-:W-:Y:S01]  /*42b0*/  FADD.FTZ R58, R58, R3 ;  /* 0x000000033a3a7221 */ /* 0x002fe20000010000 */
[----:B------:R-:W-:Y:S01]  /*42c0*/  HFMA2.MMA R3, -RZ, RZ, 0, 4.76837158203125e-07 ;  /* 0x00000008ff037435 */ /* 0x000fe200000001ff */
[----:B------:R-:W-:Y:S02]  /*42d0*/  MOV R248, 0x1f ;  /* 0x0000001f00f87802 */ /* 0x000fe40000000f00 */
[----:B------:R-:W-:Y:S02]  /*42e0*/  MOV R59, 0xffffffff ;  /* 0xffffffff003b7802 */ /* 0x000fe40000000f00 */
[----:B------:R-:W-:-:S02]  /*42f0*/  MOV R57, R58 ;  /* 0x0000003a00397202 */ /* 0x000fc40000000f00 */
[----:B------:R-:W-:Y:S02]  /*4300*/  MOV R56, 0x4320 ;  /* 0x0000432000387802 */ /* 0x000fe40000000f00 */
[----:B------:R-:W-:Y:S05]  /*4310*/  CALL.REL.NOINC `($__internal_69_$__cuda_sm70_shflsync_bfly_p) ;  /* 0x00000ac000007944 */ /* 0x000fea0003c00000 */
[----:B-1----:R-:W-:Y:S01]  /*4320*/  FADD.FTZ R58, R58, R3 ;  /* 0x000000033a3a7221 */ /* 0x002fe20000010000 */
[----:B------:R-:W-:Y:S01]  /*4330*/  HFMA2.MMA R3, -RZ, RZ, 0, 9.5367431640625e-07 ;  /* 0x00000010ff037435 */ /* 0x000fe200000001ff */
[----:B------:R-:W-:Y:S02]  /*4340*/  MOV R248, 0x1f ;  /* 0x0000001f00f87802 */ /* 0x000fe40000000f00 */
[----:B------:R-:W-:Y:S02]  /*4350*/  MOV R59, 0xffffffff ;  /* 0xffffffff003b7802 */ /* 0x000fe40000000f00 */
[----:B------:R-:W-:Y:S02]  /*4360*/  MOV R57, R58 ;  /* 0x0000003a00397202 */ /* 0x000fe40000000f00 */
[----:B------:R-:W-:Y:S02]  /*4370*/  MOV R56, 0x4390 ;  /* 0x0000439000387802 */ /* 0x000fe40000000f00 */
[----:B------:R-:W-:Y:S05]  /*4380*/  CALL.REL.NOINC `($__internal_69_$__cuda_sm70_shflsync_bfly_p) ;  /* 0x00000a5000007944 */ /* 0x000fea0003c00000 */
[----:B-1----:R-:W-:Y:S01]  /*4390*/  FADD.FTZ R3, R58, R3 ;  /* 0x000000033a037221 */ /* 0x002fe20000010000 */
[----:B------:R-:W-:Y:S02]  /*43a0*/  MOV R248, 0x1f ;  /* 0x0000001f00f87802 */ /* 0x000fe40000000f00 */
[----:B------:R-:W-:Y:S01]  /*43b0*/  MOV R59, 0xffffffff ;  /* 0xffffffff003b7802 */ /* 0x000fe20000000f00 */
        /* <DEDUP_REMOVED lines=127> */
[----:B------:R-:W-:Y:S01]  /*4bb0*/  FFMA.FTZ R3, R56, R56, R3 ;  /* 0x0000003838037223 */ /* 0x000fe20000010003 */
[----:B------:R-:W-:-:S03]  /*4bc0*/  MOV R56, 0x4c10 ;  /* 0x00004c1000387802 */ /* 0x000fc60000000f00 */
[----:B------:R-:W-:Y:S01]  /*4bd0*/  FFMA.FTZ R58, R58, R58, R3 ;  /* 0x0000003a3a3a7223 */ /* 0x000fe20000010003 */
[----:B------:R-:W-:-:S04]  /*4be0*/  HFMA2.MMA R3, -RZ, RZ, 0, 5.9604644775390625e-08 ;  /* 0x00000001ff037435 */ /* 0x000fc800000001ff */
[----:B------:R-:W-:Y:S02]  /*4bf0*/  MOV R57, R58 ;  /* 0x0000003a00397202 */ /* 0x000fe40000000f00 */
[----:B------:R-:W-:Y:S05]  /*4c00*/  CALL.REL.NOINC `($__internal_69_$__cuda_sm70_shflsync_bfly_p) ;  /* 0x000001d000007944 */ /* 0x000fea0003c00000 */
[----:B-1----:R-:W-:Y:S01]  /*4c10*/  FADD.FTZ R58, R58, R3 ;  /* 0x000000033a3a7221 */ /* 0x002fe20000010000 */
[----:B------:R-:W-:Y:S01]  /*4c20*/  HFMA2.MMA R3, -RZ, RZ, 0, 1.1920928955078125e-07 ;  /* 0x00000002ff037435 */ /* 0x000fe200000001ff */
[----:B------:R-:W-:Y:S02]  /*4c30*/  MOV R248, 0x1f ;  /* 0x0000001f00f87802 */ /* 0x000fe40000000f00 */
[----:B------:R-:W-:Y:S02]  /*4c40*/  MOV R59, 0xffffffff ;  /* 0xffffffff003b7802 */ /* 0x000fe40000000f00 */
[----:B------:R-:W-:Y:S02]  /*4c50*/  MOV R57, R58 ;  /* 0x0000003a00397202 */ /* 0x000fe40000000f00 */
[----:B------:R-:W-:Y:S02]  /*4c60*/  MOV R56, 0x4c80 ;  /* 0x00004c8000387802 */ /* 0x000fe40000000f00 */
[----:B------:R-:W-:Y:S05]  /*4c70*/  CALL.REL.NOINC `($__internal_69_$__cuda_sm70_shflsync_bfly_p) ;  /* 0x0000016000007944 */ /* 0x000fea0003c00000 */
        /* <DEDUP_REMOVED lines=21> */
[----:B-1----:R-:W-:Y:S05]  /*4dd0*/  BRA `(.L_x_23844) ;  /* 0xffffe1f000007947 */ /* 0x002fea000383ffff */
        .weak           $__internal_69_$__cuda_sm70_shflsync_bfly_p
        .type           $__internal_69_$__cuda_sm70_shflsync_bfly_p,@function
        .size           $__internal_69_$__cuda_sm70_shflsync_bfly_p,(.L_x_57109 - $__internal_69_$__cuda_sm70_shflsync_bfly_p)
$__internal_69_$__cuda_sm70_shflsync_bfly_p:
[----:B------:R-:W-:Y:S04]  /*4de0*/  WARPSYNC R59 ;  /* 0x0000003b00007348 */ /* 0x000fe80003800000 */
[----:B------:R0:W1:Y:S02]  /*4df0*/  SHFL.BFLY PT, R3, R57, R3, R248 ;  /* 0x0c00000339037389 */ /* 0x00006400000e00f8 */
[----:B0-----:R-:W-:-:S06]  /*4e00*/  HFMA2.MMA R57, -RZ, RZ, 0, 0 ;  /* 0x00000000ff397435 */ /* 0x001fcc00000001ff */
[----:B------:R-:W-:Y:S05]  /*4e10*/  RET.REL.NODEC R56 `(_ZN10layer_norm13ln_fwd_kernelINS_13Kernel_traitsIf13__nv_bfloat16fS2_fjLj2048ELj1ELj4ELj1ELj16ENS_18Kernel_traits_baseILj2048EfS2_fS2_fjLj128EEEEELb0ELb1ELb0ELb1EEEvNS_9FwdParamsE) ;  /* 0xffffb1e038007950 */ /* 0x000fea0003c3ffff */
.L_x_23845:
        /* <DEDUP_REMOVED lines=14> */
.L_x_57109:


//--------------------- .text._ZN10layer_norm13ln_fwd_kernelINS_13Kernel_traitsIf13__nv_bfloat16fS2_fjLj2048ELj1ELj4ELj1ELj16ENS_18Kernel_traits_baseILj2048EfS2_fS2_fjLj128EEEEELb0ELb1ELb1ELb0EEEvNS_9FwdParamsE --------------------------
	.section	.text._ZN10layer_norm13ln_fwd_kernelINS_13Kernel_traitsIf13__nv_bfloat16fS2_fjLj2048ELj1ELj4ELj1ELj16ENS_18Kernel_traits_baseILj2048EfS2_fS2_fjLj128EEEEELb0ELb1ELb1ELb0EEEvNS_9FwdParamsE,"ax",@progbits
	.sectioninfo	@"SHI_REGISTERS=255"
	.align	128
        .global         _ZN10layer_norm13ln_fwd_kernelINS_13Kernel_traitsIf13__nv_bfloat16fS2_fjLj2048ELj1ELj4ELj1ELj16ENS_18Kernel_traits_baseILj2048EfS2_fS2_fjLj128EEEEELb0ELb1ELb1ELb0EEEvNS_9FwdParamsE
        .type           _ZN10layer_norm13ln_fwd_kernelINS_13Kernel_traitsIf13__nv_bfloat16fS2_fjLj2048ELj1ELj4ELj1ELj16ENS_18Kernel_traits_baseILj2048EfS2_fS2_fjLj128EEEEELb0ELb1ELb1ELb0EEEvNS_9FwdParamsE,@function
        .size           _ZN10layer_norm13ln_fwd_kernelINS_13Kernel_traitsIf13__nv_bfloat16fS2_fjLj2048ELj1ELj4ELj1ELj16ENS_18Kernel_traits_baseILj2048EfS2_fS2_fjLj128EEEEELb0ELb1ELb1ELb0EEEvNS_9FwdParamsE,(.L_x_57110 - _ZN10layer_norm13ln_fwd_kernelINS_13Kernel_traitsIf13__nv_bfloat16fS2_fjLj2048ELj1ELj4ELj1ELj16ENS_18Kernel_traits_baseILj2048EfS2_fS2_fjLj128EEEEELb0ELb1ELb1ELb0EEEvNS_9FwdParamsE)
        .other          _ZN10layer_norm13ln_fwd_kernelINS_13Kernel_traitsIf13__nv_bfloat16fS2_fjLj2048ELj1ELj4ELj1ELj16ENS_18Kernel_traits_baseILj2048EfS2_fS2_fjLj128EEEEELb0ELb1ELb1ELb0EEEvNS_9FwdParamsE,@"STO_CUDA_ENTRY STV_DEFAULT"
_ZN10layer_norm13ln_fwd_kernelINS_13Kernel_traitsIf13__nv_bfloat16fS2_fjLj2048ELj1ELj4ELj1ELj16ENS_18Kernel_traits_baseILj2048EfS2_fS2_fjLj128EEEEELb0ELb1ELb1ELb0EEEvNS_9FwdParamsE:
.text._ZN10layer_norm13ln_fwd_kernelINS_13Kernel_traitsIf13__nv_bfloat16fS2_fjLj2048ELj1ELj4ELj1ELj16ENS_18Kernel_traits_baseILj2048EfS2_fS2_fjLj128EEEEELb0ELb1ELb1ELb0EEEvNS_9FwdParamsE:
        /* <DEDUP_REMOVED lines=53> */
.L_x_23847:
[----:B-1----:R-:W-:Y:S05]  /*0350*/  BSYNC B0 ;  /* 0x0000000000007941 */ /* 0x002fea0003800000 */
.L_x_23846:
        /* <DEDUP_REMOVED lines=18> */
[----:B0-----:R1:W2:Y:S04]  /*0480*/  LDG.E.128 R32, [R6.64+0x10] ;  /* 0x0000100406207981 */ /* 0x0012a8000c1e1d00 */
[----:B-1----:R-:W3:Y:S01]  /*0490*/  LDG.E.128 R4, [R6.64] ;  /* 0x0000000406047981 */ /* 0x002ee2000c1e1d00 */
[----:B------:R-:W-:-:S03]  /*04a0*/  IADD3 R3, R3, 0x20, RZ ;  /* 0x0000002003037810 */ /* 0x000fc60007ffe0ff */
[----:B---3--:R0:W-:Y:S04]  /*04b0*/  STL.64 [R1+0x18], R4 ;  /* 0x0000180401007387 */ /* 0x0081e80000100a00 */
[----:B------:R0:W-:Y:S04]  /*04c0*/  STL.64 [R1+0x20], R6 ;  /* 0x0000200601007387 */ /* 0x0001e80000100a00 */
[----:B--2---:R0:W-:Y:S04]  /*04d0*/  STL.64 [R1+0x28], R32 ;  /* 0x0000282001007387 */ /* 0x0041e80000100a00 */
[----:B------:R0:W-:Y:S02]  /*04e0*/  STL.64 [R1+0x30], R34 ;  /* 0x0000302201007387 */ /* 0x0001e40000100a00 */
.L_x_23849:
[----:B------:R-:W-:Y:S05]  /*04f0*/  BSYNC B0 ;  /* 0x0000000000007941 */ /* 0x000fea0003800000 */
.L_x_23848:
        /* <DEDUP_REMOVED lines=18> */
[----:B0-----:R-:W2:Y:S04]  /*0620*/  LDG.E.128 R48, [R6.64+0x10] ;  /* 0x0000100406307981 */ /* 0x001ea8000c1e1d00 */
[----:B------:R1:W5:Y:S01]  /*0630*/  LDG.E.128 R248, [R6.64] ;  /* 0x0000000406f87981 */ /* 0x000362000c1e1d00 */
[----:B------:R-:W-:-:S03]  /*0640*/  IADD3 R3, R3, 0x20, RZ ;  /* 0x0000002003037810 */ /* 0x000fc60007ffe0ff */
[----:B--2---:R1:W-:Y:S04]  /*0650*/  STL.64 [R1+0x8], R48 ;  /* 0x0000083001007387 */ /* 0x0043e80000100a00 */
[----:B------:R1:W-:Y:S02]  /*0660*/  STL.64 [R1+0x10], R50 ;  /* 0x0000103201007387 */ /* 0x0003e40000100a00 */
.L_x_23851:
[----:B------:R-:W-:Y:S05]  /*0670*/  BSYNC B0 ;  /* 0x0000000000007941 */ /* 0x000fea0003800000 */
.L_x_23850:
[----:B------:R-:W-:Y:S01]  /*0680*/  BSSY B0, `(.L_x_23852) ;  /* 0x0000015000007945 */ /* 0x000fe20003800000 */
[----:B------:R-:W-:Y:S05]  /*0690*/  @!P4 BRA `(.L_x_23853) ;  /* 0x000001300000c947 */ /* 0x000fea0003800000 */
[----:B------:R-:W-:Y:S01]  /*06a0*/  ISETP.NE.U32.AND P1, PT, RZ, c[0x0][0x218], PT ;  /* 0x00008600ff007a0c */ /* 0x000fe20003f25070 */
[----:B-1----:R-:W-:Y:S01]  /*06b0*/  CS2R R50, SRZ ;  /* 0x0000000000327805 */ /* 0x002fe2000001ff00 */
        /* <DEDUP_REMOVED lines=17> */
.L_x_23853:
[----:B------:R-:W-:Y:S05]  /*07d0*/  BSYNC B0 ;  /* 0x0000000000007941 */ /* 0x000fea0003800000 */
.L_x_23852:
[----:B------:R-:W-:Y:S01]  /*07e0*/  BSSY B0, `(.L_x_23854) ;  /* 0x0000015000007945 */ /* 0x000fe20003800000 */
[----:B------:R-:W-:Y:S05]  /*07f0*/  @!P3 BRA `(.L_x_23855) ;  /* 0x000001300000b947 */ /* 0x000fea0003800000 */
[----:B------:R-:W-:Y:S01]  /*0800*/  ISETP.NE.U32.AND P1, PT, RZ, c[0x0][0x218], PT ;  /* 0x00008600ff007a0c */ /* 0x000fe20003f25070 */
[----:B------:R-:W-:Y:S01]  /*0810*/  HFMA2.MMA R80, -RZ, RZ, 0, 1.9073486328125e-06 ;  /* 0x00000020ff507435 */ /* 0x000fe200000001ff */
[----:B------:R-:W-:Y:S01]  /*0820*/  CS2R R66, SRZ ;  /* 0x0000000000427805 */ /* 0x000fe2000001ff00 */
[----:B-1----:R-:W-:Y:S01]  /*0830*/  CS2R R64, SRZ ;  /* 0x0000000000407805 */ /* 0x002fe2000001ff00 */
        /* <DEDUP_REMOVED lines=15> */
.L_x_23855:
[----:B------:R-:W-:Y:S05]  /*0930*/  BSYNC B0 ;  /* 0x0000000000007941 */ /* 0x000fea0003800000 */
.L_x_23854:
[----:B------:R-:W-:Y:S01]  /*0940*/  ISETP.GE.U32.AND P1, PT, R0, 0xc0, PT ;  /* 0x000000c00000780c */ /* 0x000fe20003f26070 */
[----:B------:R-:W-:Y:S01]  /*0950*/  BSSY B0, `(.L_x_23856) ;  /* 0x0000017000007945 */ /* 0x000fe20003800000 */
[----:B------:R-:W-:-:S11]  /*0960*/  LOP3.LUT R2, R2, 0xffffffef, RZ, 0xc0, !PT ;  /* 0xffffffef02027812 */ /* 0x000fd600078ec0ff */
[----:B------:R-:W-:Y:S01]  /*0970*/  @P1 LOP3.LUT R2, R2, 0x10, RZ, 0xfc, !PT ;  /* 0x0000001002021812 */ /* 0x000fe200078efcff */
[----:B------:R-:W-:Y:S05]  /*0980*/  @!P1 BRA `(.L_x_23857) ;  /* 0x0000013000009947 */ /* 0x000fea0003800000 */
[----:B------:R-:W-:Y:S01]  /*0990*/  ISETP.NE.U32.AND P1, PT, RZ, c[0x0][0x218], PT ;  /* 0x00008600ff007a0c */ /* 0x000fe20003f25070 */
[----:B------:R-:W-:Y:S01]  /*09a0*/  CS2R R82, SRZ ;  /* 0x0000000000527805 */ /* 0x000fe2000001ff00 */
[----:B-1----:R-:W-:Y:S01]  /*09b0*/  CS2R R80, SRZ ;  /* 0x0000000000507805 */ /* 0x002fe2000001ff00 */
[----:B------:R-:W-:Y:S01]  /*09c0*/  CS2R R86, SRZ ;  /* 0x0000000000567805 */ /* 0x000fe2000001ff00 */
[----:B------:R-:W-:Y:S01]  /*09d0*/  ISETP.NE.AND.EX P1, PT, RZ, c[0x0][0x21c], PT, P1 ;  /* 0x00008700ff007a0c */ /* 0x000fe20003f25310 */
[----:B------:R-:W-:Y:S01]  /*09e0*/  CS2R R84, SRZ ;  /* 0x0000000000547805 */ /* 0x000fe2000001ff00 */
[----:B------:R-:W-:-:S11]  /*09f0*/  MOV R104, 0x20 ;  /* 0x0000002000687802 */ /* 0x000fd60000000f00 */
        /* <DEDUP_REMOVED lines=12> */
.L_x_23857:
[----:B------:R-:W-:Y:S05]  /*0ac0*/  BSYNC B0 ;  /* 0x0000000000007941 */ /* 0x000fea0003800000 */
.L_x_23856:
        /* <DEDUP_REMOVED lines=26> */
.L_x_23859:
[----:B------:R-:W-:Y:S05]  /*0c70*/  BSYNC B0 ;  /* 0x0000000000007941 */ /* 0x000fea0003800000 */
.L_x_23858:
        /* <DEDUP_REMOVED lines=23> */
.L_x_23861:
[----:B------:R-:W-:Y:S05]  /*0df0*/  BSYNC B0 ;  /* 0x0000000000007941 */ /* 0x000fea0003800000 */
.L_x_23860:
[----:B------:R-:W-:-:S13]  /*0e00*/  ISETP.GE.AND P1, PT, R154, c[0x0][0x164], PT ;  /* 0x000059009a007a0c */ /* 0x000fda0003f26270 */
[----:B------:R-:W-:Y:S05]  /*0e10*/  @P1 EXIT ;  /* 0x000000000000194d */ /* 0x000fea0003800000 */
[----:B------:R-:W-:Y:S01]  /*0e20*/  MOV R3, R154 ;  /* 0x0000009a00037202 */ /* 0x000fe20000000f00 */
[----:B------:R-:W-:Y:S02]  /*0e30*/  ULDC.U8 UR6, c[0x0][0x1f0] ;  /* 0x00007c0000067ab9 */ /* 0x000fe40000000000 */
.L_x_24025:
[----:B------:R-:W-:-:S10]  /*0e40*/  HFMA2.MMA R229, -RZ, RZ, 0, 2.384185791015625e-07 ;  /* 0x00000004ffe57435 */ /* 0x000fd400000001ff */
[----:B0-----:R-:W-:-:S06]  /*0e50*/  IMAD.WIDE R4, R3, R229, c[0x0][0x1d0] ;  /* 0x0000740003047625 */ /* 0x001fcc00078e02e5 */
[----:B------:R0:W2:Y:S01]  /*0e60*/  LDG.E R4, [R4.64] ;  /* 0x0000000404047981 */ /* 0x0000a2000c1e1900 */
[----:B------:R-:W-:-:S03]  /*0e70*/  MOV R228, RZ ;  /* 0x000000ff00e47202 */ /* 0x000fc60000000f00 */
        /* <DEDUP_REMOVED lines=13> */
[----:B-----5:R0:W5:Y:S01]  /*0f50*/  LDG.E R229, [R6.64] ;  /* 0x0000000406e57981 */ /* 0x020162000c1e1900 */
[----:B------:R-:W-:Y:S01]  /*0f60*/  BSSY B0, `(.L_x_23862) ;  /* 0x000006b000007945 */ /* 0x000fe20003800000 */
[----:B------:R-:W-:Y:S01]  /*0f70*/  SHF.R.S32.HI R230, RZ, 0x1f, R3 ;  /* 0x0000001fffe67819 */ /* 0x000fe20000011403 */
        /* <DEDUP_REMOVED lines=42> */
.L_x_23865:
[----:B0-----:R-:W-:Y:S05]  /*1220*/  BSYNC B1 ;  /* 0x0000000000017941 */ /* 0x001fea0003800000 */
.L_x_23864:
[----:B------:R-:W-:Y:S01]  /*1230*/  BSSY B1, `(.L_x_23866) ;  /* 0x0000007000017945 */ /* 0x000fe20003800000 */
[----:B------:R-:W-:Y:S05]  /*1240*/  @!P3 BRA `(.L_x_23867) ;  /* 0x000000500000b947 */ /* 0x000fea0003800000 */
[----:B------:R-:W2:Y:S01]  /*1250*/  LDL R7, [R1+0x3c] ;  /* 0x00003c0001077983 */ /* 0x000ea20000100800 */
[----:B-----5:R-:W-:-:S05]  /*1260*/  PRMT R6, RZ, 0x7610, R168 ;  /* 0x00007610ff067816 */ /* 0x020fca00000000a8 */
[----:B------:R-:W-:-:S04]  /*1270*/  FMUL.FTZ R6, R6, c[0x0][0x1ec] ;  /* 0x00007b0006067a20 */ /* 0x000fc80000410000 */
[----:B--2---:R-:W-:-:S04]  /*1280*/  FMUL.FTZ R157, R7, R6 ;  /* 0x00000006079d7220 */ /* 0x004fc80000410000 */
[----:B------:R-:W-:Y:S02]  /*1290*/  @P2 FADD.FTZ R157, R153, R157 ;  /* 0x0000009d999d2221 */ /* 0x000fe40000010000 */
.L_x_23867:
[----:B------:R-:W-:Y:S05]  /*12a0*/  BSYNC B1 ;  /* 0x0000000000017941 */ /* 0x000fea0003800000 */
.L_x_23866:
[----:B------:R-:W-:Y:S01]  /*12b0*/  BSSY B1, `(.L_x_23868) ;  /* 0x0000007000017945 */ /* 0x000fe20003800000 */
[----:B------:R-:W-:Y:S05]  /*12c0*/  @!P3 BRA `(.L_x_23869) ;  /* 0x000000500000b947 */ /* 0x000fea0003800000 */
[----:B------:R-:W2:Y:S01]  /*12d0*/  LDL R7, [R1+0x40] ;  /* 0x0000400001077983 */ /* 0x000ea20000100800 */
[----:B-----5:R-:W-:-:S05]  /*12e0*/  PRMT R6, RZ, 0x5410, R169 ;  /* 0x00005410ff067816 */ /* 0x020fca00000000a9 */
[----:B------:R-:W-:-:S04]  /*12f0*/  FMUL.FTZ R6, R6, c[0x0][0x1ec] ;  /* 0x00007b0006067a20 */ /* 0x000fc80000410000 */
[----:B--2---:R-:W-:-:S04]  /*1300*/  FMUL.FTZ R158, R7, R6 ;  /* 0x00000006079e7220 */ /* 0x004fc80000410000 */
[----:B------:R-:W-:Y:S02]  /*1310*/  @P2 FADD.FTZ R158, R154, R158 ;  /* 0x0000009e9a9e2221 */ /* 0x000fe40000010000 */
.L_x_23869:
[----:B------:R-:W-:Y:S05]  /*1320*/  BSYNC B1 ;  /* 0x0000000000017941 */ /* 0x000fea0003800000 */
.L_x_23868:
[----:B------:R-:W-:Y:S01]  /*1330*/  BSSY B1, `(.L_x_23870) ;  /* 0x0000007000017945 */ /* 0x000fe20003800000 */
[----:B------:R-:W-:Y:S05]  /*1340*/  @!P3 BRA `(.L_x_23871) ;  /* 0x000000500000b947 */ /* 0x000fea0003800000 */
[----:B------:R-:W2:Y:S01]  /*1350*/  LDL R7, [R1+0x44] ;  /* 0x0000440001077983 */ /* 0x000ea20000100800 */
[----:B-----5:R-:W-:-:S05]  /*1360*/  PRMT R6, RZ, 0x7610, R169 ;  /* 0x00007610ff067816 */ /* 0x020fca00000000a9 */
[----:B------:R-:W-:-:S04]  /*1370*/  FMUL.FTZ R6, R6, c[0x0][0x1ec] ;  /* 0x00007b0006067a20 */ /* 0x000fc80000410000 */
[----:B--2---:R-:W-:-:S04]  /*1380*/  FMUL.FTZ R159, R7, R6 ;  /* 0x00000006079f7220 */ /* 0x004fc80000410000 */
[----:B------:R-:W-:Y:S02]  /*1390*/  @P2 FADD.FTZ R159, R155, R159 ;  /* 0x0000009f9b9f2221 */ /* 0x000fe40000010000 */
.L_x_23871:
[----:B------:R-:W-:Y:S05]  /*13a0*/  BSYNC B1 ;  /* 0x0000000000017941 */ /* 0x000fea0003800000 */
.L_x_23870:
[----:B------:R-:W-:Y:S01]  /*13b0*/  BSSY B1, `(.L_x_23872) ;  /* 0x0000007000017945 */ /* 0x000fe20003800000 */
[----:B------:R-:W-:Y:S05]  /*13c0*/  @!P3 BRA `(.L_x_23873) ;  /* 0x000000500000b947 */ /* 0x000fea0003800000 */
[----:B------:R-:W2:Y:S01]  /*13d0*/  LDL R7, [R1+0x48] ;  /* 0x0000480001077983 */ /* 0x000ea20000100800 */
[----:B-----5:R-:W-:-:S05]  /*13e0*/  PRMT R6, RZ, 0x5410, R170 ;  /* 0x00005410ff067816 */ /* 0x020fca00000000aa */
[----:B------:R-:W-:-:S04]  /*13f0*/  FMUL.FTZ R6, R6, c[0x0][0x1ec] ;  /* 0x00007b0006067a20 */ /* 0x000fc80000410000 */
[----:B--2---:R-:W-:-:S04]  /*1400*/  FMUL.FTZ R164, R7, R6 ;  /* 0x0000000607a47220 */ /* 0x004fc80000410000 */
[----:B------:R-:W-:Y:S02]  /*1410*/  @P2 FADD.FTZ R164, R160, R164 ;  /* 0x000000a4a0a42221 */ /* 0x000fe40000010000 */
.L_x_23873:
[----:B------:R-:W-:Y:S05]  /*1420*/  BSYNC B1 ;  /* 0x0000000000017941 */ /* 0x000fea0003800000 */
.L_x_23872:
[----:B------:R-:W-:Y:S01]  /*1430*/  BSSY B1, `(.L_x_23874) ;  /* 0x0000007000017945 */ /* 0x000fe20003800000 */
[----:B------:R-:W-:Y:S05]  /*1440*/  @!P3 BRA `(.L_x_23875) ;  /* 0x000000500000b947 */ /* 0x000fea0003800000 */
[----:B------:R-:W2:Y:S01]  /*1450*/  LDL R7, [R1+0x4c] ;  /* 0x00004c0001077983 */ /* 0x000ea20000100800 */
[----:B-----5:R-:W-:-:S05]  /*1460*/  PRMT R6, RZ, 0x7610, R170 ;  /* 0x00007610ff067816 */ /* 0x020fca00000000aa */
[----:B------:R-:W-:-:S04]  /*1470*/  FMUL.FTZ R6, R6, c[0x0][0x1ec] ;  /* 0x00007b0006067a20 */ /* 0x000fc80000410000 */
[----:B--2---:R-:W-:-:S04]  /*1480*/  FMUL.FTZ R165, R7, R6 ;  /* 0x0000000607a57220 */ /* 0x004fc80000410000 */
[----:B------:R-:W-:Y:S02]  /*1490*/  @P2 FADD.FTZ R165, R161, R165 ;  /* 0x000000a5a1a52221 */ /* 0x000fe40000010000 */
.L_x_23875:
[----:B------:R-:W-:Y:S05]  /*14a0*/  BSYNC B1 ;  /* 0x0000000000017941 */ /* 0x000fea0003800000 */
.L_x_23874:
[----:B------:R-:W-:Y:S01]  /*14b0*/  BSSY B1, `(.L_x_23876) ;  /* 0x0000007000017945 */ /* 0x000fe20003800000 */
[----:B------:R-:W-:Y:S05]  /*14c0*/  @!P3 BRA `(.L_x_23877) ;  /* 0x000000500000b947 */ /* 0x000fea0003800000 */
[----:B------:R-:W2:Y:S01]  /*14d0*/  LDL R7, [R1+0x50] ;  /* 0x0000500001077983 */ /* 0x000ea20000100800 */
[----:B-----5:R-:W-:-:S05]  /*14e0*/  PRMT R6, RZ, 0x5410, R171 ;  /* 0x00005410ff067816 */ /* 0x020fca00000000ab */
[----:B------:R-:W-:-:S04]  /*14f0*/  FMUL.FTZ R6, R6, c[0x0][0x1ec] ;  /* 0x00007b0006067a20 */ /* 0x000fc80000410000 */
[----:B--2---:R-:W-:-:S04]  /*1500*/  FMUL.FTZ R166, R7, R6 ;  /* 0x0000000607a67220 */ /* 0x004fc80000410000 */
[----:B------:R-:W-:Y:S02]  /*1510*/  @P2 FADD.FTZ R166, R162, R166 ;  /* 0x000000a6a2a62221 */ /* 0x000fe40000010000 */
.L_x_23877:
[----:B------:R-:W-:Y:S05]  /*1520*/  BSYNC B1 ;  /* 0x0000000000017941 */ /* 0x000fea0003800000 */
.L_x_23876:
[----:B------:R-:W-:Y:S01]  /*1530*/  BSSY B1, `(.L_x_23878) ;  /* 0x0000007000017945 */ /* 0x000fe20003800000 */
[----:B------:R-:W-:Y:S05]  /*1540*/  @!P3 BRA `(.L_x_23879) ;  /* 0x000000500000b947 */ /* 0x000fea0003800000 */
[----:B------:R-:W2:Y:S01]  /*1550*/  LDL R7, [R1+0x54] ;  /* 0x0000540001077983 */ /* 0x000ea20000100800 */
[----:B-----5:R-:W-:-:S05]  /*1560*/  PRMT R6, RZ, 0x7610, R171 ;  /* 0x00007610ff067816 */ /* 0x020fca00000000ab */
[----:B------:R-:W-:-:S04]  /*1570*/  FMUL.FTZ R6, R6, c[0x0][0x1ec] ;  /* 0x00007b0006067a20 */ /* 0x000fc80000410000 */
[----:B--2---:R-:W-:-:S04]  /*1580*/  FMUL.FTZ R167, R7, R6 ;  /* 0x0000000607a77220 */ /* 0x004fc80000410000 */
[----:B------:R-:W-:Y:S02]  /*1590*/  @P2 FADD.FTZ R167, R163, R167 ;  /* 0x000000a7a3a72221 */ /* 0x000fe40000010000 */
.L_x_23879:
[----:B------:R-:W-:Y:S05]  /*15a0*/  BSYNC B1 ;  /* 0x0000000000017941 */ /* 0x000fea0003800000 */
.L_x_23878:
[----:B------:R-:W-:Y:S01]  /*15b0*/  HFMA2.MMA R6, -RZ, RZ, 0, 1.9073486328125e-06 ;  /* 0x00000020ff067435 */ /* 0x000fe200000001ff */
[----:B------:R-:W-:-:S09]  /*15c0*/  IADD3 R228, R228, 0x20, RZ ;  /* 0x00000020e4e47810 */ /* 0x000fd20007ffe0ff */
[C---:B------:R-:W-:Y:S01]  /*15d0*/  IMAD.WIDE.U32 R6, R5.reuse, R6, c[0x0][0x188] ;  /* 0x0000620005067625 */ /* 0x040fe200078e0006 */
[----:B------:R-:W-:-:S04]  /*15e0*/  IADD3 R5, R5, 0x20, RZ ;  /* 0x0000002005057810 */ /* 0x000fc80007ffe0ff */
[----:B------:R0:W-:Y:S04]  /*15f0*/  STG.E.128 [R6.64], R156 ;  /* 0x0000009c06007986 */ /* 0x0001e8000c101d04 */
[----:B------:R0:W-:Y:S02]  /*1600*/  STG.E.128 [R6.64+0x10], R164 ;  /* 0x000010a406007986 */ /* 0x0001e4000c101d04 */
.L_x_23863:
[----:B------:R-:W-:Y:S05]  /*1610*/  BSYNC B0 ;  /* 0x0000000000007941 */ /* 0x000fea0003800000 */
.L_x_23862:
        /* <DEDUP_REMOVED lines=44> */
.L_x_23883:
[----:B0-----:R-:W-:Y:S05]  /*18e0*/  BSYNC B1 ;  /* 0x0000000000017941 */ /* 0x001fea0003800000 */
.L_x_23882:
[----:B------:R-:W-:Y:S01]  /*18f0*/  BSSY B1, `(.L_x_23884) ;  /* 0x0000007000017945 */ /* 0x000fe20003800000 */
[----:B------:R-:W-:Y:S05]  /*1900*/  @!P3 BRA `(.L_x_23885) ;  /* 0x000000500000b947 */ /* 0x000fea0003800000 */
[----:B------:R-:W2:Y:S01]  /*1910*/  LDL R7, [R1+0x1c] ;  /* 0x00001c0001077983 */ /* 0x000ea20000100800 */
[----:B-----5:R-:W-:-:S05]  /*1920*/  PRMT R6, RZ, 0x7610, R168 ;  /* 0x00007610ff067816 */ /* 0x020fca00000000a8 */
[----:B------:R-:W-:-:S04]  /*1930*/  FMUL.FTZ R6, R6, c[0x0][0x1ec] ;  /* 0x00007b0006067a20 */ /* 0x000fc80000410000 */
[----:B--2---:R-:W-:-:S04]  /*1940*/  FMUL.FTZ R173, R7, R6 ;  /* 0x0000000607ad7220 */ /* 0x004fc80000410000 */
[----:B------:R-:W-:Y:S02]  /*1950*/  @P2 FADD.FTZ R173, R153, R173 ;  /* 0x000000ad99ad2221 */ /* 0x000fe40000010000 */
.L_x_23885:
[----:B------:R-:W-:Y:S05]  /*1960*/  BSYNC B1 ;  /* 0x0000000000017941 */ /* 0x000fea0003800000 */
.L_x_23884:
[----:B------:R-:W-:Y:S01]  /*1970*/  BSSY B1, `(.L_x_23886) ;  /* 0x0000007000017945 */ /* 0x000fe20003800000 */
[----:B------:R-:W-:Y:S05]  /*1980*/  @!P3 BRA `(.L_x_23887) ;  /* 0x000000500000b947 */ /* 0x000fea0003800000 */
[----:B------:R-:W2:Y:S01]  /*1990*/  LDL R7, [R1+0x20] ;  /* 0x0000200001077983 */ /* 0x000ea20000100800 */
[----:B-----5:R-:W-:-:S05]  /*19a0*/  PRMT R6, RZ, 0x5410, R169 ;  /* 0x00005410ff067816 */ /* 0x020fca00000000a9 */
[----:B------:R-:W-:-:S04]  /*19b0*/  FMUL.FTZ R6, R6, c[0x0][0x1ec] ;  /* 0x00007b0006067a20 */ /* 0x000fc80000410000 */
[----:B--2---:R-:W-:-:S04]  /*19c0*/  FMUL.FTZ R174, R7, R6 ;  /* 0x0000000607ae7220 */ /* 0x004fc80000410000 */
[----:B------:R-:W-:Y:S02]  /*19d0*/  @P2 FADD.FTZ R174, R154, R174 ;  /* 0x000000ae9aae2221 */ /* 0x000fe40000010000 */
.L_x_23887:
[----:B------:R-:W-:Y:S05]  /*19e0*/  BSYNC B1 ;  /* 0x0000000000017941 */ /* 0x000fea0003800000 */
.L_x_23886:
[----:B------:R-:W-:Y:S01]  /*19f0*/  BSSY B1, `(.L_x_23888) ;  /* 0x0000007000017945 */ /* 0x000fe20003800000 */
[----:B------:R-:W-:Y:S05]  /*1a00*/  @!P3 BRA `(.L_x_23889) ;  /* 0x000000500000b947 */ /* 0x000fea0003800000 */
[----:B------:R-:W2:Y:S01]  /*1a10*/  LDL R7, [R1+0x24] ;  /* 0x0000240001077983 */ /* 0x000ea20000100800 */
[----:B-----5:R-:W-:-:S05]  /*1a20*/  PRMT R6, RZ, 0x7610, R169 ;  /* 0x00007610ff067816 */ /* 0x020fca00000000a9 */
[----:B------:R-:W-:-:S04]  /*1a30*/  FMUL.FTZ R6, R6, c[0x0][0x1ec] ;  /* 0x00007b0006067a20 */ /* 0x000fc80000410000 */
[----:B--2---:R-:W-:-:S04]  /*1a40*/  FMUL.FTZ R175, R7, R6 ;  /* 0x0000000607af7220 */ /* 0x004fc80000410000 */
[----:B------:R-:W-:Y:S02]  /*1a50*/  @P2 FADD.FTZ R175, R155, R175 ;  /* 0x000000af9baf2221 */ /* 0x000fe40000010000 */
.L_x_23889:
[----:B------:R-:W-:Y:S05]  /*1a60*/  BSYNC B1 ;  /* 0x0000000000017941 */ /* 0x000fea0003800000 */
.L_x_23888:
[----:B------:R-:W-:Y:S01]  /*1a70*/  BSSY B1, `(.L_x_23890) ;  /* 0x0000007000017945 */ /* 0x000fe20003800000 */
[----:B------:R-:W-:Y:S05]  /*1a80*/  @!P3 BRA `(.L_x_23891) ;  /* 0x000000500000b947 */ /* 0x000fea0003800000 */
[----:B------:R-:W2:Y:S01]  /*1a90*/  LDL R7, [R1+0x28] ;  /* 0x0000280001077983 */ /* 0x000ea20000100800 */
[----:B-----5:R-:W-:-:S05]  /*1aa0*/  PRMT R6, RZ, 0x5410, R170 ;  /* 0x00005410ff067816 */ /* 0x020fca00000000aa */
[----:B------:R-:W-:-:S04]  /*1ab0*/  FMUL.FTZ R6, R6, c[0x0][0x1ec] ;  /* 0x00007b0006067a20 */ /* 0x000fc80000410000 */
[----:B--2---:R-:W-:-:S04]  /*1ac0*/  FMUL.FTZ R176, R7, R6 ;  /* 0x0000000607b07220 */ /* 0x004fc80000410000 */
[----:B------:R-:W-:Y:S02]  /*1ad0*/  @P2 FADD.FTZ R176, R160, R176 ;  /* 0x000000b0a0b02221 */ /* 0x000fe40000010000 */
.L_x_23891:
[----:B------:R-:W-:Y:S05]  /*1ae0*/  BSYNC B1 ;  /* 0x0000000000017941 */ /* 0x000fea0003800000 */
.L_x_23890:
[----:B------:R-:W-:Y:S01]  /*1af0*/  BSSY B1, `(.L_x_23892) ;  /* 0x0000007000017945 */ /* 0x000fe20003800000 */
[----:B------:R-:W-:Y:S05]  /*1b00*/  @!P3 BRA `(.L_x_23893) ;  /* 0x000000500000b947 */ /* 0x000fea0003800000 */
[----:B------:R-:W2:Y:S01]  /*1b10*/  LDL R7, [R1+0x2c] ;  /* 0x00002c0001077983 */ /* 0x000ea20000100800 */
[----:B-----5:R-:W-:-:S05]  /*1b20*/  PRMT R6, RZ, 0x7610, R170 ;  /* 0x00007610ff067816 */ /* 0x020fca00000000aa */
[----:B------:R-:W-:-:S04]  /*1b30*/  FMUL.FTZ R6, R6, c[0x0][0x1ec] ;  /* 0x00007b0006067a20 */ /* 0x000fc80000410000 */
[----:B--2---:R-:W-:-:S04]  /*1b40*/  FMUL.FTZ R177, R7, R6 ;  /* 0x0000000607b17220 */ /* 0x004fc80000410000 */
[----:B------:R-:W-:Y:S02]  /*1b50*/  @P2 FADD.FTZ R177, R161, R177 ;  /* 0x000000b1a1b12221 */ /* 0x000fe40000010000 */
.L_x_23893:
[----:B------:R-:W-:Y:S05]  /*1b60*/  BSYNC B1 ;  /* 0x0000000000017941 */ /* 0x000fea0003800000 */
.L_x_23892:
[----:B------:R-:W-:Y:S01]  /*1b70*/  BSSY B1, `(.L_x_23894) ;  /* 0x0000007000017945 */ /* 0x000fe20003800000 */
[----:B------:R-:W-:Y:S05]  /*1b80*/  @!P3 BRA `(.L_x_23895) ;  /* 0x000000500000b947 */ /* 0x000fea0003800000 */
[----:B------:R-:W2:Y:S01]  /*1b90*/  LDL R7, [R1+0x30] ;  /* 0x0000300001077983 */ /* 0x000ea20000100800 */
[----:B-----5:R-:W-:-:S05]  /*1ba0*/  PRMT R6, RZ, 0x5410, R171 ;  /* 0x00005410ff067816 */ /* 0x020fca00000000ab */
[----:B------:R-:W-:-:S04]  /*1bb0*/  FMUL.FTZ R6, R6, c[0x0][0x1ec] ;  /* 0x00007b0006067a20 */ /* 0x000fc80000410000 */
[----:B--2---:R-:W-:-:S04]  /*1bc0*/  FMUL.FTZ R178, R7, R6 ;  /* 0x0000000607b27220 */ /* 0x004fc80000410000 */
[----:B------:R-:W-:Y:S02]  /*1bd0*/  @P2 FADD.FTZ R178, R162, R178 ;  /* 0x000000b2a2b22221 */ /* 0x000fe40000010000 */
.L_x_23895:
[----:B------:R-:W-:Y:S05]  /*1be0*/  BSYNC B1 ;  /* 0x0000000000017941 */ /* 0x000fea0003800000 */
.L_x_23894:
[----:B------:R-:W-:Y:S01]  /*1bf0*/  BSSY B1, `(.L_x_23896) ;  /* 0x0000007000017945 */ /* 0x000fe20003800000 */
[----:B------:R-:W-:Y:S05]  /*1c00*/  @!P3 BRA `(.L_x_23897) ;  /* 0x000000500000b947 */ /* 0x000fea0003800000 */
[----:B------:R-:W2:Y:S01]  /*1c10*/  LDL R7, [R1+0x34] ;  /* 0x0000340001077983 */ /* 0x000ea20000100800 */
[----:B-----5:R-:W-:-:S05]  /*1c20*/  PRMT R6, RZ, 0x7610, R171 ;  /* 0x00007610ff067816 */ /* 0x020fca00000000ab */
[----:B------:R-:W-:-:S04]  /*1c30*/  FMUL.FTZ R6, R6, c[0x0][0x1ec] ;  /* 0x00007b0006067a20 */ /* 0x000fc80000410000 */
[----:B--2---:R-:W-:-:S04]  /*1c40*/  FMUL.FTZ R179, R7, R6 ;  /* 0x0000000607b37220 */ /* 0x004fc80000410000 */
[----:B------:R-:W-:Y:S02]  /*1c50*/  @P2 FADD.FTZ R179, R163, R179 ;  /* 0x000000b3a3b32221 */ /* 0x000fe40000010000 */
.L_x_23897:
[----:B------:R-:W-:Y:S05]  /*1c60*/  BSYNC B1 ;  /* 0x0000000000017941 */ /* 0x000fea0003800000 */
.L_x_23896:
[----:B------:R-:W-:Y:S01]  /*1c70*/  HFMA2.MMA R6, -RZ, RZ, 0, 1.9073486328125e-06 ;  /* 0x00000020ff067435 */ /* 0x000fe200000001ff */
[----:B------:R-:W-:-:S09]  /*1c80*/  IADD3 R228, R228, 0x20, RZ ;  /* 0x00000020e4e47810 */ /* 0x000fd20007ffe0ff */
[C---:B------:R-:W-:Y:S01]  /*1c90*/  IMAD.WIDE.U32 R6, R5.reuse, R6, c[0x0][0x188] ;  /* 0x0000620005067625 */ /* 0x040fe200078e0006 */
[----:B------:R-:W-:-:S04]  /*1ca0*/  IADD3 R5, R5, 0x20, RZ ;  /* 0x0000002005057810 */ /* 0x000fc80007ffe0ff */
[----:B------:R0:W-:Y:S04]  /*1cb0*/  STG.E.128 [R6.64], R172 ;  /* 0x000000ac06007986 */ /* 0x0001e8000c101d04 */
[----:B------:R0:W-:Y:S02]  /*1cc0*/  STG.E.128 [R6.64+0x10], R176 ;  /* 0x000010b006007986 */ /* 0x0001e4000c101d04 */
.L_x_23881:
[----:B------:R-:W-:Y:S05]  /*1cd0*/  BSYNC B0 ;  /* 0x0000000000007941 */ /* 0x000fea0003800000 */
.L_x_23880:
        /* <DEDUP_REMOVED lines=43> */
.L_x_23901:
[----:B0-----:R-:W-:Y:S05]  /*1f90*/  BSYNC B1 ;  /* 0x0000000000017941 */ /* 0x001fea0003800000 */
.L_x_23900:
[----:B------:R-:W-:Y:S01]  /*1fa0*/  BSSY B1, `(.L_x_23902) ;  /* 0x0000006000017945 */ /* 0x000fe20003800000 */
[----:B------:R-:W-:Y:S05]  /*1fb0*/  @!P3 BRA `(.L_x_23903) ;  /* 0x000000400000b947 */ /* 0x000fea0003800000 */
[----:B-----5:R-:W-:-:S05]  /*1fc0*/  PRMT R6, RZ, 0x7610, R168 ;  /* 0x00007610ff067816 */ /* 0x020fca00000000a8 */
[----:B------:R-:W-:-:S04]  /*1fd0*/  FMUL.FTZ R6, R6, c[0x0][0x1ec] ;  /* 0x00007b0006067a20 */ /* 0x000fc80000410000 */
[----:B------:R-:W-:-:S04]  /*1fe0*/  FMUL.FTZ R181, R249, R6 ;  /* 0x00000006f9b57220 */ /* 0x000fc80000410000 */
[----:B------:R-:W-:Y:S02]  /*1ff0*/  @P2 FADD.FTZ R181, R153, R181 ;  /* 0x000000b599b52221 */ /* 0x000fe40000010000 */
.L_x_23903:
[----:B------:R-:W-:Y:S05]  /*2000*/  BSYNC B1 ;  /* 0x0000000000017941 */ /* 0x000fea0003800000 */
.L_x_23902:
[----:B------:R-:W-:Y:S01]  /*2010*/  BSSY B1, `(.L_x_23904) ;  /* 0x0000006000017945 */ /* 0x000fe20003800000 */
[----:B------:R-:W-:Y:S05]  /*2020*/  @!P3 BRA `(.L_x_23905) ;  /* 0x000000400000b947 */ /* 0x000fea0003800000 */
[----:B-----5:R-:W-:-:S05]  /*2030*/  PRMT R6, RZ, 0x5410, R169 ;  /* 0x00005410ff067816 */ /* 0x020fca00000000a9 */
[----:B------:R-:W-:-:S04]  /*2040*/  FMUL.FTZ R6, R6, c[0x0][0x1ec] ;  /* 0x00007b0006067a20 */ /* 0x000fc80000410000 */
[----:B------:R-:W-:-:S04]  /*2050*/  FMUL.FTZ R182, R250, R6 ;  /* 0x00000006fab67220 */ /* 0x000fc80000410000 */
[----:B------:R-:W-:Y:S02]  /*2060*/  @P2 FADD.FTZ R182, R154, R182 ;  /* 0x000000b69ab62221 */ /* 0x000fe40000010000 */
.L_x_23905:
[----:B------:R-:W-:Y:S05]  /*2070*/  BSYNC B1 ;  /* 0x0000000000017941 */ /* 0x000fea0003800000 */
.L_x_23904:
[----:B------:R-:W-:Y:S01]  /*2080*/  BSSY B1, `(.L_x_23906) ;  /* 0x0000006000017945 */ /* 0x000fe20003800000 */
[----:B------:R-:W-:Y:S05]  /*2090*/  @!P3 BRA `(.L_x_23907) ;  /* 0x000000400000b947 */ /* 0x000fea0003800000 */
[----:B-----5:R-:W-:-:S05]  /*20a0*/  PRMT R6, RZ, 0x7610, R169 ;  /* 0x00007610ff067816 */ /* 0x020fca00000000a9 */
[----:B------:R-:W-:-:S04]  /*20b0*/  FMUL.FTZ R6, R6, c[0x0][0x1ec] ;  /* 0x00007b0006067a20 */ /* 0x000fc80000410000 */
[----:B------:R-:W-:-:S04]  /*20c0*/  FMUL.FTZ R183, R251, R6 ;  /* 0x00000006fbb77220 */ /* 0x000fc80000410000 */
[----:B------:R-:W-:Y:S02]  /*20d0*/  @P2 FADD.FTZ R183, R155, R183 ;  /* 0x000000b79bb72221 */ /* 0x000fe40000010000 */
.L_x_23907:
[----:B------:R-:W-:Y:S05]  /*20e0*/  BSYNC B1 ;  /* 0x0000000000017941 */ /* 0x000fea0003800000 */
.L_x_23906:
[----:B------:R-:W-:Y:S01]  /*20f0*/  BSSY B1, `(.L_x_23908) ;  /* 0x0000007000017945 */ /* 0x000fe20003800000 */
[----:B------:R-:W-:Y:S05]  /*2100*/  @!P3 BRA `(.L_x_23909) ;  /* 0x000000500000b947 */ /* 0x000fea0003800000 */
[----:B------:R-:W2:Y:S01]  /*2110*/  LDL R7, [R1+0x8] ;  /* 0x0000080001077983 */ /* 0x000ea20000100800 */
[----:B-----5:R-:W-:-:S05]  /*2120*/  PRMT R6, RZ, 0x5410, R170 ;  /* 0x00005410ff067816 */ /* 0x020fca00000000aa */
[----:B------:R-:W-:-:S04]  /*2130*/  FMUL.FTZ R6, R6, c[0x0][0x1ec] ;  /* 0x00007b0006067a20 */ /* 0x000fc80000410000 */
[----:B--2---:R-:W-:-:S04]  /*2140*/  FMUL.FTZ R184, R7, R6 ;  /* 0x0000000607b87220 */ /* 0x004fc80000410000 */
[----:B------:R-:W-:Y:S02]  /*2150*/  @P2 FADD.FTZ R184, R160, R184 ;  /* 0x000000b8a0b82221 */ /* 0x000fe40000010000 */
.L_x_23909:
[----:B------:R-:W-:Y:S05]  /*2160*/  BSYNC B1 ;  /* 0x0000000000017941 */ /* 0x000fea0003800000 */
.L_x_23908:
[----:B------:R-:W-:Y:S01]  /*2170*/  BSSY B1, `(.L_x_23910) ;  /* 0x0000007000017945 */ /* 0x000fe20003800000 */
[----:B------:R-:W-:Y:S05]  /*2180*/  @!P3 BRA `(.L_x_23911) ;  /* 0x000000500000b947 */ /* 0x000fea0003800000 */
[----:B------:R-:W2:Y:S01]  /*2190*/  LDL R7, [R1+0xc] ;  /* 0x00000c0001077983 */ /* 0x000ea20000100800 */
[----:B-----5:R-:W-:-:S05]  /*21a0*/  PRMT R6, RZ, 0x7610, R170 ;  /* 0x00007610ff067816 */ /* 0x020fca00000000aa */
[----:B------:R-:W-:-:S04]  /*21b0*/  FMUL.FTZ R6, R6, c[0x0][0x1ec] ;  /* 0x00007b0006067a20 */ /* 0x000fc80000410000 */
[----:B--2---:R-:W-:-:S04]  /*21c0*/  FMUL.FTZ R185, R7, R6 ;  /* 0x0000000607b97220 */ /* 0x004fc80000410000 */
[----:B------:R-:W-:Y:S02]  /*21d0*/  @P2 FADD.FTZ R185, R161, R185 ;  /* 0x000000b9a1b92221 */ /* 0x000fe40000010000 */
.L_x_23911:
[----:B------:R-:W-:Y:S05]  /*21e0*/  BSYNC B1 ;  /* 0x0000000000017941 */ /* 0x000fea0003800000 */
.L_x_23910:
[----:B------:R-:W-:Y:S01]  /*21f0*/  BSSY B1, `(.L_x_23912) ;  /* 0x0000007000017945 */ /* 0x000fe20003800000 */
[----:B------:R-:W-:Y:S05]  /*2200*/  @!P3 BRA `(.L_x_23913) ;  /* 0x000000500000b947 */ /* 0x000fea0003800000 */
[----:B------:R-:W2:Y:S01]  /*2210*/  LDL R7, [R1+0x10] ;  /* 0x0000100001077983 */ /* 0x000ea20000100800 */
[----:B-----5:R-:W-:-:S05]  /*2220*/  PRMT R6, RZ, 0x5410, R171 ;  /* 0x00005410ff067816 */ /* 0x020fca00000000ab */
[----:B------:R-:W-:-:S04]  /*2230*/  FMUL.FTZ R6, R6, c[0x0][0x1ec] ;  /* 0x00007b0006067a20 */ /* 0x000fc80000410000 */
[----:B--2---:R-:W-:-:S04]  /*2240*/  FMUL.FTZ R186, R7, R6 ;  /* 0x0000000607ba7220 */ /* 0x004fc80000410000 */
[----:B------:R-:W-:Y:S02]  /*2250*/  @P2 FADD.FTZ R186, R162, R186 ;  /* 0x000000baa2ba2221 */ /* 0x000fe40000010000 */
.L_x_23913:
[----:B------:R-:W-:Y:S05]  /*2260*/  BSYNC B1 ;  /* 0x0000000000017941 */ /* 0x000fea0003800000 */
.L_x_23912:
[----:B------:R-:W-:Y:S01]  /*2270*/  BSSY B1, `(.L_x_23914) ;  /* 0x0000007000017945 */ /* 0x000fe20003800000 */
[----:B------:R-:W-:Y:S05]  /*2280*/  @!P3 BRA `(.L_x_23915) ;  /* 0x000000500000b947 */ /* 0x000fea0003800000 */
[----:B------:R-:W2:Y:S01]  /*2290*/  LDL R7, [R1+0x14] ;  /* 0x0000140001077983 */ /* 0x000ea20000100800 */
[----:B-----5:R-:W-:-:S05]  /*22a0*/  PRMT R6, RZ, 0x7610, R171 ;  /* 0x00007610ff067816 */ /* 0x020fca00000000ab */
[----:B------:R-:W-:-:S04]  /*22b0*/  FMUL.FTZ R6, R6, c[0x0][0x1ec] ;  /* 0x00007b0006067a20 */ /* 0x000fc80000410000 */
[----:B--2---:R-:W-:-:S04]  /*22c0*/  FMUL.FTZ R187, R7, R6 ;  /* 0x0000000607bb7220 */ /* 0x004fc80000410000 */
[----:B------:R-:W-:Y:S02]  /*22d0*/  @P2 FADD.FTZ R187, R163, R187 ;  /* 0x000000bba3bb2221 */ /* 0x000fe40000010000 */
.L_x_23915:
[----:B------:R-:W-:Y:S05]  /*22e0*/  BSYNC B1 ;  /* 0x0000000000017941 */ /* 0x000fea0003800000 */
.L_x_23914:
[----:B------:R-:W-:Y:S01]  /*22f0*/  HFMA2.MMA R6, -RZ, RZ, 0, 1.9073486328125e-06 ;  /* 0x00000020ff067435 */ /* 0x000fe200000001ff */
[----:B------:R-:W-:-:S09]  /*2300*/  IADD3 R228, R228, 0x20, RZ ;  /* 0x00000020e4e47810 */ /* 0x000fd20007ffe0ff */
[C---:B------:R-:W-:Y:S01]  /*2310*/  IMAD.WIDE.U32 R6, R5.reuse, R6, c[0x0][0x188] ;  /* 0x0000620005067625 */ /* 0x040fe200078e0006 */
[----:B------:R-:W-:-:S04]  /*2320*/  IADD3 R5, R5, 0x20, RZ ;  /* 0x0000002005057810 */ /* 0x000fc80007ffe0ff */
[----:B------:R0:W-:Y:S04]  /*2330*/  STG.E.128 [R6.64], R180 ;  /* 0x000000b406007986 */ /* 0x0001e8000c101d04 */
[----:B------:R0:W-:Y:S02]  /*2340*/  STG.E.128 [R6.64+0x10], R184 ;  /* 0x000010b806007986 */ /* 0x0001e4000c101d04 */
.L_x_23899:
[----:B------:R-:W-:Y:S05]  /*2350*/  BSYNC B0 ;  /* 0x0000000000007941 */ /* 0x000fea0003800000 */
.L_x_23898:
        /* <DEDUP_REMOVED lines=43> */
.L_x_23919:
[----:B0-----:R-:W-:Y:S05]  /*2610*/  BSYNC B1 ;  /* 0x0000000000017941 */ /* 0x001fea0003800000 */
.L_x_23918:
[----:B------:R-:W-:Y:S01]  /*2620*/  BSSY B1, `(.L_x_23920) ;  /* 0x0000006000017945 */ /* 0x000fe20003800000 */
[----:B------:R-:W-:Y:S05]  /*2630*/  @!P3 BRA `(.L_x_23921) ;  /* 0x000000400000b947 */ /* 0x000fea0003800000 */
[----:B-----5:R-:W-:-:S05]  /*2640*/  PRMT R6, RZ, 0x7610, R168 ;  /* 0x00007610ff067816 */ /* 0x020fca00000000a8 */
[----:B------:R-:W-:-:S04]  /*2650*/  FMUL.FTZ R6, R6, c[0x0][0x1ec] ;  /* 0x00007b0006067a20 */ /* 0x000fc80000410000 */
[----:B------:R-:W-:-:S04]  /*2660*/  FMUL.FTZ R189, R241, R6 ;  /* 0x00000006f1bd7220 */ /* 0x000fc80000410000 */
[----:B------:R-:W-:Y:S02]  /*2670*/  @P2 FADD.FTZ R189, R153, R189 ;  /* 0x000000bd99bd2221 */ /* 0x000fe40000010000 */
.L_x_23921:
[----:B------:R-:W-:Y:S05]  /*2680*/  BSYNC B1 ;  /* 0x0000000000017941 */ /* 0x000fea0003800000 */
.L_x_23920:
[----:B------:R-:W-:Y:S01]  /*2690*/  BSSY B1, `(.L_x_23922) ;  /* 0x0000006000017945 */ /* 0x000fe20003800000 */
[----:B------:R-:W-:Y:S05]  /*26a0*/  @!P3 BRA `(.L_x_23923) ;  /* 0x000000400000b947 */ /* 0x000fea0003800000 */
[----:B-----5:R-:W-:-:S05]  /*26b0*/  PRMT R6, RZ, 0x5410, R169 ;  /* 0x00005410ff067816 */ /* 0x020fca00000000a9 */
[----:B------:R-:W-:-:S04]  /*26c0*/  FMUL.FTZ R6, R6, c[0x0][0x1ec] ;  /* 0x00007b0006067a20 */ /* 0x000fc80000410000 */
[----:B------:R-:W-:-:S04]  /*26d0*/  FMUL.FTZ R190, R242, R6 ;  /* 0x00000006f2be7220 */ /* 0x000fc80000410000 */
[----:B------:R-:W-:Y:S02]  /*26e0*/  @P2 FADD.FTZ R190, R154, R190 ;  /* 0x000000be9abe2221 */ /* 0x000fe40000010000 */
.L_x_23923:
[----:B------:R-:W-:Y:S05]  /*26f0*/  BSYNC B1 ;  /* 0x0000000000017941 */ /* 0x000fea0003800000 */
.L_x_23922:
[----:B------:R-:W-:Y:S01]  /*2700*/  BSSY B1, `(.L_x_23924) ;  /* 0x0000006000017945 */ /* 0x000fe20003800000 */
[----:B------:R-:W-:Y:S05]  /*2710*/  @!P3 BRA `(.L_x_23925) ;  /* 0x000000400000b947 */ /* 0x000fea0003800000 */
[----:B-----5:R-:W-:-:S05]  /*2720*/  PRMT R6, RZ, 0x7610, R169 ;  /* 0x00007610ff067816 */ /* 0x020fca00000000a9 */
[----:B------:R-:W-:-:S04]  /*2730*/  FMUL.FTZ R6, R6, c[0x0][0x1ec] ;  /* 0x00007b0006067a20 */ /* 0x000fc80000410000 */
[----:B------:R-:W-:-:S04]  /*2740*/  FMUL.FTZ R191, R243, R6 ;  /* 0x00000006f3bf7220 */ /* 0x000fc80000410000 */
[----:B------:R-:W-:Y:S02]  /*2750*/  @P2 FADD.FTZ R191, R155, R191 ;  /* 0x000000bf9bbf2221 */ /* 0x000fe40000010000 */
.L_x_23925:
[----:B------:R-:W-:Y:S05]  /*2760*/  BSYNC B1 ;  /* 0x0000000000017941 */ /* 0x000fea0003800000 */
.L_x_23924:
[----:B------:R-:W-:Y:S01]  /*2770*/  BSSY B1, `(.L_x_23926) ;  /* 0x0000006000017945 */ /* 0x000fe20003800000 */
[----:B------:R-:W-:Y:S05]  /*2780*/  @!P3 BRA `(.L_x_23927) ;  /* 0x000000400000b947 */ /* 0x000fea0003800000 */
[----:B-----5:R-:W-:-:S05]  /*2790*/  PRMT R6, RZ, 0x5410, R170 ;  /* 0x00005410ff067816 */ /* 0x020fca00000000aa */
[----:B------:R-:W-:-:S04]  /*27a0*/  FMUL.FTZ R6, R6, c[0x0][0x1ec] ;  /* 0x00007b0006067a20 */ /* 0x000fc80000410000 */
[----:B------:R-:W-:-:S04]  /*27b0*/  FMUL.FTZ R192, R244, R6 ;  /* 0x00000006f4c07220 */ /* 0x000fc80000410000 */
[----:B------:R-:W-:Y:S02]  /*27c0*/  @P2 FADD.FTZ R192, R160, R192 ;  /* 0x000000c0a0c02221 */ /* 0x000fe40000010000 */
.L_x_23927:
[----:B------:R-:W-:Y:S05]  /*27d0*/  BSYNC B1 ;  /* 0x0000000000017941 */ /* 0x000fea0003800000 */
.L_x_23926:
[----:B------:R-:W-:Y:S01]  /*27e0*/  BSSY B1, `(.L_x_23928) ;  /* 0x0000006000017945 */ /* 0x000fe20003800000 */
[----:B------:R-:W-:Y:S05]  /*27f0*/  @!P3 BRA `(.L_x_23929) ;  /* 0x000000400000b947 */ /* 0x000fea0003800000 */
[----:B-----5:R-:W-:-:S05]  /*2800*/  PRMT R6, RZ, 0x7610, R170 ;  /* 0x00007610ff067816 */ /* 0x020fca00000000aa */
[----:B------:R-:W-:-:S04]  /*2810*/  FMUL.FTZ R6, R6, c[0x0][0x1ec] ;  /* 0x00007b0006067a20 */ /* 0x000fc80000410000 */
[----:B------:R-:W-:-:S04]  /*2820*/  FMUL.FTZ R193, R245, R6 ;  /* 0x00000006f5c17220 */ /* 0x000fc80000410000 */
[----:B------:R-:W-:Y:S02]  /*2830*/  @P2 FADD.FTZ R193, R161, R193 ;  /* 0x000000c1a1c12221 */ /* 0x000fe40000010000 */
.L_x_23929:
[----:B------:R-:W-:Y:S05]  /*2840*/  BSYNC B1 ;  /* 0x0000000000017941 */ /* 0x000fea0003800000 */
.L_x_23928:
[----:B------:R-:W-:Y:S01]  /*2850*/  BSSY B1, `(.L_x_23930) ;  /* 0x0000006000017945 */ /* 0x000fe20003800000 */
[----:B------:R-:W-:Y:S05]  /*2860*/  @!P3 BRA `(.L_x_23931) ;  /* 0x000000400000b947 */ /* 0x000fea0003800000 */
[----:B-----5:R-:W-:-:S05]  /*2870*/  PRMT R6, RZ, 0x5410, R171 ;  /* 0x00005410ff067816 */ /* 0x020fca00000000ab */
[----:B------:R-:W-:-:S04]  /*2880*/  FMUL.FTZ R6, R6, c[0x0][0x1ec] ;  /* 0x00007b0006067a20 */ /* 0x000fc80000410000 */
[----:B------:R-:W-:-:S04]  /*2890*/  FMUL.FTZ R194, R246, R6 ;  /* 0x00000006f6c27220 */ /* 0x000fc80000410000 */
[----:B------:R-:W-:Y:S02]  /*28a0*/  @P2 FADD.FTZ R194, R162, R194 ;  /* 0x000000c2a2c22221 */ /* 0x000fe40000010000 */
.L_x_23931:
[----:B------:R-:W-:Y:S05]  /*28b0*/  BSYNC B1 ;  /* 0x0000000000017941 */ /* 0x000fea0003800000 */
.L_x_23930:
[----:B------:R-:W-:Y:S01]  /*28c0*/  BSSY B1, `(.L_x_23932) ;  /* 0x0000006000017945 */ /* 0x000fe20003800000 */
[----:B------:R-:W-:Y:S05]  /*28d0*/  @!P3 BRA `(.L_x_23933) ;  /* 0x000000400000b947 */ /* 0x000fea0003800000 */
[----:B-----5:R-:W-:-:S05]  /*28e0*/  PRMT R6, RZ, 0x7610, R171 ;  /* 0x00007610ff067816 */ /* 0x020fca00000000ab */
[----:B------:R-:W-:-:S04]  /*28f0*/  FMUL.FTZ R6, R6, c[0x0][0x1ec] ;  /* 0x00007b0006067a20 */ /* 0x000fc80000410000 */
[----:B------:R-:W-:-:S04]  /*2900*/  FMUL.FTZ R195, R247, R6 ;  /* 0x00000006f7c37220 */ /* 0x000fc80000410000 */
[----:B------:R-:W-:Y:S02]  /*2910*/  @P2 FADD.FTZ R195, R163, R195 ;  /* 0x000000c3a3c32221 */ /* 0x000fe40000010000 */
.L_x_23933:
[----:B------:R-:W-:Y:S05]  /*2920*/  BSYNC B1 ;  /* 0x0000000000017941 */ /* 0x000fea0003800000 */
.L_x_23932:
[----:B------:R-:W-:Y:S01]  /*2930*/  HFMA2.MMA R6, -RZ, RZ, 0, 1.9073486328125e-06 ;  /* 0x00000020ff067435 */ /* 0x000fe200000001ff */
[----:B------:R-:W-:-:S09]  /*2940*/  IADD3 R228, R228, 0x20, RZ ;  /* 0x00000020e4e47810 */ /* 0x000fd20007ffe0ff */
[C---:B------:R-:W-:Y:S01]  /*2950*/  IMAD.WIDE.U32 R6, R5.reuse, R6, c[0x0][0x188] ;  /* 0x0000620005067625 */ /* 0x040fe200078e0006 */
[----:B------:R-:W-:-:S04]  /*2960*/  IADD3 R5, R5, 0x20, RZ ;  /* 0x0000002005057810 */ /* 0x000fc80007ffe0ff */
[----:B------:R0:W-:Y:S04]  /*2970*/  STG.E.128 [R6.64], R188 ;  /* 0x000000bc06007986 */ /* 0x0001e8000c101d04 */
[----:B------:R0:W-:Y:S02]  /*2980*/  STG.E.128 [R6.64+0x10], R192 ;  /* 0x000010c006007986 */ /* 0x0001e4000c101d04 */
.L_x_23917:
[----:B------:R-:W-:Y:S05]  /*2990*/  BSYNC B0 ;  /* 0x0000000000007941 */ /* 0x000fea0003800000 */
.L_x_23916:
        /* <DEDUP_REMOVED lines=43> */
.L_x_23937:
[----:B0-----:R-:W-:Y:S05]  /*2c50*/  BSYNC B1 ;  /* 0x0000000000017941 */ /* 0x001fea0003800000 */
.L_x_23936:
[----:B------:R-:W-:Y:S01]  /*2c60*/  BSSY B1, `(.L_x_23938) ;  /* 0x0000006000017945 */ /* 0x000fe20003800000 */
[----:B------:R-:W-:Y:S05]  /*2c70*/  @!P3 BRA `(.L_x_23939) ;  /* 0x000000400000b947 */ /* 0x000fea0003800000 */
[----:B-----5:R-:W-:-:S05]  /*2c80*/  PRMT R6, RZ, 0x7610, R168 ;  /* 0x00007610ff067816 */ /* 0x020fca00000000a8 */
[----:B------:R-:W-:-:S04]  /*2c90*/  FMUL.FTZ R6, R6, c[0x0][0x1ec] ;  /* 0x00007b0006067a20 */ /* 0x000fc80000410000 */
[----:B------:R-:W-:-:S04]  /*2ca0*/  FMUL.FTZ R197, R233, R6 ;  /* 0x00000006e9c57220 */ /* 0x000fc80000410000 */
[----:B------:R-:W-:Y:S02]  /*2cb0*/  @P2 FADD.FTZ R197, R153, R197 ;  /* 0x000000c599c52221 */ /* 0x000fe40000010000 */
.L_x_23939:
[----:B------:R-:W-:Y:S05]  /*2cc0*/  BSYNC B1 ;  /* 0x0000000000017941 */ /* 0x000fea0003800000 */
.L_x_23938:
[----:B------:R-:W-:Y:S01]  /*2cd0*/  BSSY B1, `(.L_x_23940) ;  /* 0x0000006000017945 */ /* 0x000fe20003800000 */
[----:B------:R-:W-:Y:S05]  /*2ce0*/  @!P3 BRA `(.L_x_23941) ;  /* 0x000000400000b947 */ /* 0x000fea0003800000 */
[----:B-----5:R-:W-:-:S05]  /*2cf0*/  PRMT R6, RZ, 0x5410, R169 ;  /* 0x00005410ff067816 */ /* 0x020fca00000000a9 */
[----:B------:R-:W-:-:S04]  /*2d00*/  FMUL.FTZ R6, R6, c[0x0][0x1ec] ;  /* 0x00007b0006067a20 */ /* 0x000fc80000410000 */
[----:B------:R-:W-:-:S04]  /*2d10*/  FMUL.FTZ R198, R234, R6 ;  /* 0x00000006eac67220 */ /* 0x000fc80000410000 */
[----:B------:R-:W-:Y:S02]  /*2d20*/  @P2 FADD.FTZ R198, R154, R198 ;  /* 0x000000c69ac62221 */ /* 0x000fe40000010000 */
.L_x_23941:
[----:B------:R-:W-:Y:S05]  /*2d30*/  BSYNC B1 ;  /* 0x0000000000017941 */ /* 0x000fea0003800000 */
.L_x_23940:
[----:B------:R-:W-:Y:S01]  /*2d40*/  BSSY B1, `(.L_x_23942) ;  /* 0x0000006000017945 */ /* 0x000fe20003800000 */
[----:B------:R-:W-:Y:S05]  /*2d50*/  @!P3 BRA `(.L_x_23943) ;  /* 0x000000400000b947 */ /* 0x000fea0003800000 */
[----:B-----5:R-:W-:-:S05]  /*2d60*/  PRMT R6, RZ, 0x7610, R169 ;  /* 0x00007610ff067816 */ /* 0x020fca00000000a9 */
[----:B------:R-:W-:-:S04]  /*2d70*/  FMUL.FTZ R6, R6, c[0x0][0x1ec] ;  /* 0x00007b0006067a20 */ /* 0x000fc80000410000 */
[----:B------:R-:W-:-:S04]  /*2d80*/  FMUL.FTZ R199, R235, R6 ;  /* 0x00000006ebc77220 */ /* 0x000fc80000410000 */
[----:B------:R-:W-:Y:S02]  /*2d90*/  @P2 FADD.FTZ R199, R155, R199 ;  /* 0x000000c79bc72221 */ /* 0x000fe40000010000 */
.L_x_23943:
[----:B------:R-:W-:Y:S05]  /*2da0*/  BSYNC B1 ;  /* 0x0000000000017941 */ /* 0x000fea0003800000 */
.L_x_23942:
[----:B------:R-:W-:Y:S01]  /*2db0*/  BSSY B1, `(.L_x_23944) ;  /* 0x0000006000017945 */ /* 0x000fe20003800000 */
[----:B------:R-:W-:Y:S05]  /*2dc0*/  @!P3 BRA `(.L_x_23945) ;  /* 0x000000400000b947 */ /* 0x000fea0003800000 */
[----:B-----5:R-:W-:-:S05]  /*2dd0*/  PRMT R6, RZ, 0x5410, R170 ;  /* 0x00005410ff067816 */ /* 0x020fca00000000aa */
[----:B------:R-:W-:-:S04]  /*2de0*/  FMUL.FTZ R6, R6, c[0x0][0x1ec] ;  /* 0x00007b0006067a20 */ /* 0x000fc80000410000 */
[----:B------:R-:W-:-:S04]  /*2df0*/  FMUL.FTZ R200, R236, R6 ;  /* 0x00000006ecc87220 */ /* 0x000fc80000410000 */
[----:B------:R-:W-:Y:S02]  /*2e00*/  @P2 FADD.FTZ R200, R160, R200 ;  /* 0x000000c8a0c82221 */ /* 0x000fe40000010000 */
.L_x_23945:
[----:B------:R-:W-:Y:S05]  /*2e10*/  BSYNC B1 ;  /* 0x0000000000017941 */ /* 0x000fea0003800000 */
.L_x_23944:
[----:B------:R-:W-:Y:S01]  /*2e20*/  BSSY B1, `(.L_x_23946) ;  /* 0x0000006000017945 */ /* 0x000fe20003800000 */
[----:B------:R-:W-:Y:S05]  /*2e30*/  @!P3 BRA `(.L_x_23947) ;  /* 0x000000400000b947 */ /* 0x000fea0003800000 */
[----:B-----5:R-:W-:-:S05]  /*2e40*/  PRMT R6, RZ, 0x7610, R170 ;  /* 0x00007610ff067816 */ /* 0x020fca00000000aa */
[----:B------:R-:W-:-:S04]  /*2e50*/  FMUL.FTZ R6, R6, c[0x0][0x1ec] ;  /* 0x00007b0006067a20 */ /* 0x000fc80000410000 */
[----:B------:R-:W-:-:S04]  /*2e60*/  FMUL.FTZ R201, R237, R6 ;  /* 0x00000006edc97220 */ /* 0x000fc80000410000 */
[----:B------:R-:W-:Y:S02]  /*2e70*/  @P2 FADD.FTZ R201, R161, R201 ;  /* 0x000000c9a1c92221 */ /* 0x000fe40000010000 */
.L_x_23947:
[----:B------:R-:W-:Y:S05]  /*2e80*/  BSYNC B1 ;  /* 0x0000000000017941 */ /* 0x000fea0003800000 */
.L_x_23946:
[----:B------:R-:W-:Y:S01]  /*2e90*/  BSSY B1, `(.L_x_23948) ;  /* 0x0000006000017945 */ /* 0x000fe20003800000 */
[----:B------:R-:W-:Y:S05]  /*2ea0*/  @!P3 BRA `(.L_x_23949) ;  /* 0x000000400000b947 */ /* 0x000fea0003800000 */
[----:B-----5:R-:W-:-:S05]  /*2eb0*/  PRMT R6, RZ, 0x5410, R171 ;  /* 0x00005410ff067816 */ /* 0x020fca00000000ab */
[----:B------:R-:W-:-:S04]  /*2ec0*/  FMUL.FTZ R6, R6, c[0x0][0x1ec] ;  /* 0x00007b0006067a20 */ /* 0x000fc80000410000 */
[----:B------:R-:W-:-:S04]  /*2ed0*/  FMUL.FTZ R202, R238, R6 ;  /* 0x00000006eeca7220 */ /* 0x000fc80000410000 */
[----:B------:R-:W-:Y:S02]  /*2ee0*/  @P2 FADD.FTZ R202, R162, R202 ;  /* 0x000000caa2ca2221 */ /* 0x000fe40000010000 */
.L_x_23949:
[----:B------:R-:W-:Y:S05]  /*2ef0*/  BSYNC B1 ;  /* 0x0000000000017941 */ /* 0x000fea0003800000 */
.L_x_23948:
[----:B------:R-:W-:Y:S01]  /*2f00*/  BSSY B1, `(.L_x_23950) ;  /* 0x0000006000017945 */ /* 0x000fe20003800000 */
[----:B------:R-:W-:Y:S05]  /*2f10*/  @!P3 BRA `(.L_x_23951) ;  /* 0x000000400000b947 */ /* 0x000fea0003800000 */
[----:B-----5:R-:W-:-:S05]  /*2f20*/  PRMT R6, RZ, 0x7610, R171 ;  /* 0x00007610ff067816 */ /* 0x020fca00000000ab */
[----:B------:R-:W-:-:S04]  /*2f30*/  FMUL.FTZ R6, R6, c[0x0][0x1ec] ;  /* 0x00007b0006067a20 */ /* 0x000fc80000410000 */
[----:B------:R-:W-:-:S04]  /*2f40*/  FMUL.FTZ R203, R239, R6 ;  /* 0x00000006efcb7220 */ /* 0x000fc80000410000 */
[----:B------:R-:W-:Y:S02]  /*2f50*/  @P2 FADD.FTZ R203, R163, R203 ;  /* 0x000000cba3cb2221 */ /* 0x000fe40000010000 */
.L_x_23951:
[----:B------:R-:W-:Y:S05]  /*2f60*/  BSYNC B1 ;  /* 0x0000000000017941 */ /* 0x000fea0003800000 */
.L_x_23950:
[----:B------:R-:W-:Y:S01]  /*2f70*/  HFMA2.MMA R6, -RZ, RZ, 0, 1.9073486328125e-06 ;  /* 0x00000020ff067435 */ /* 0x000fe200000001ff */
[----:B------:R-:W-:-:S09]  /*2f80*/  IADD3 R228, R228, 0x20, RZ ;  /* 0x00000020e4e47810 */ /* 0x000fd20007ffe0ff */
[C---:B------:R-:W-:Y:S01]  /*2f90*/  IMAD.WIDE.U32 R6, R5.reuse, R6, c[0x0][0x188] ;  /* 0x0000620005067625 */ /* 0x040fe200078e0006 */
[----:B------:R-:W-:-:S04]  /*2fa0*/  IADD3 R5, R5, 0x20, RZ ;  /* 0x0000002005057810 */ /* 0x000fc80007ffe0ff */
[----:B------:R0:W-:Y:S04]  /*2fb0*/  STG.E.128 [R6.64], R196 ;  /* 0x000000c406007986 */ /* 0x0001e8000c101d04 */
[----:B------:R0:W-:Y:S02]  /*2fc0*/  STG.E.128 [R6.64+0x10], R200 ;  /* 0x000010c806007986 */ /* 0x0001e4000c101d04 */
.L_x_23935:
[----:B------:R-:W-:Y:S05]  /*2fd0*/  BSYNC B0 ;  /* 0x0000000000007941 */ /* 0x000fea0003800000 */
.L_x_23934:
        /* <DEDUP_REMOVED lines=43> */
.L_x_23955:
[----:B0-----:R-:W-:Y:S05]  /*3290*/  BSYNC B1 ;  /* 0x0000000000017941 */ /* 0x001fea0003800000 */
.L_x_23954:
[----:B------:R-:W-:Y:S01]  /*32a0*/  BSSY B1, `(.L_x_23956) ;  /* 0x0000006000017945 */ /* 0x000fe20003800000 */
[----:B------:R-:W-:Y:S05]  /*32b0*/  @!P3 BRA `(.L_x_23957) ;  /* 0x000000400000b947 */ /* 0x000fea0003800000 */
[----:B-----5:R-:W-:-:S05]  /*32c0*/  PRMT R6, RZ, 0x7610, R168 ;  /* 0x00007610ff067816 */ /* 0x020fca00000000a8 */
[----:B------:R-:W-:-:S04]  /*32d0*/  FMUL.FTZ R6, R6, c[0x0][0x1ec] ;  /* 0x00007b0006067a20 */ /* 0x000fc80000410000 */
[----:B------:R-:W-:-:S04]  /*32e0*/  FMUL.FTZ R205, R101, R6 ;  /* 0x0000000665cd7220 */ /* 0x000fc80000410000 */
[----:B------:R-:W-:Y:S02]  /*32f0*/  @P2 FADD.FTZ R205, R153, R205 ;  /* 0x000000cd99cd2221 */ /* 0x000fe40000010000 */
.L_x_23957:
[----:B------:R-:W-:Y:S05]  /*3300*/  BSYNC B1 ;  /* 0x0000000000017941 */ /* 0x000fea0003800000 */
.L_x_23956:
[----:B------:R-:W-:Y:S01]  /*3310*/  BSSY B1, `(.L_x_23958) ;  /* 0x0000006000017945 */ /* 0x000fe20003800000 */
[----:B------:R-:W-:Y:S05]  /*3320*/  @!P3 BRA `(.L_x_23959) ;  /* 0x000000400000b947 */ /* 0x000fea0003800000 */
[----:B-----5:R-:W-:-:S05]  /*3330*/  PRMT R6, RZ, 0x5410, R169 ;  /* 0x00005410ff067816 */ /* 0x020fca00000000a9 */
[----:B------:R-:W-:-:S04]  /*3340*/  FMUL.FTZ R6, R6, c[0x0][0x1ec] ;  /* 0x00007b0006067a20 */ /* 0x000fc80000410000 */
[----:B------:R-:W-:-:S04]  /*3350*/  FMUL.FTZ R206, R102, R6 ;  /* 0x0000000666ce7220 */ /* 0x000fc80000410000 */
[----:B------:R-:W-:Y:S02]  /*3360*/  @P2 FADD.FTZ R206, R154, R206 ;  /* 0x000000ce9ace2221 */ /* 0x000fe40000010000 */
.L_x_23959:
[----:B------:R-:W-:Y:S05]  /*3370*/  BSYNC B1 ;  /* 0x0000000000017941 */ /* 0x000fea0003800000 */
.L_x_23958:
[----:B------:R-:W-:Y:S01]  /*3380*/  BSSY B1, `(.L_x_23960) ;  /* 0x0000006000017945 */ /* 0x000fe20003800000 */
[----:B------:R-:W-:Y:S05]  /*3390*/  @!P3 BRA `(.L_x_23961) ;  /* 0x000000400000b947 */ /* 0x000fea0003800000 */
[----:B-----5:R-:W-:-:S05]  /*33a0*/  PRMT R6, RZ, 0x7610, R169 ;  /* 0x00007610ff067816 */ /* 0x020fca00000000a9 */
[----:B------:R-:W-:-:S04]  /*33b0*/  FMUL.FTZ R6, R6, c[0x0][0x1ec] ;  /* 0x00007b0006067a20 */ /* 0x000fc80000410000 */
[----:B------:R-:W-:-:S04]  /*33c0*/  FMUL.FTZ R207, R103, R6 ;  /* 0x0000000667cf7220 */ /* 0x000fc80000410000 */
[----:B------:R-:W-:Y:S02]  /*33d0*/  @P2 FADD.FTZ R207, R155, R207 ;  /* 0x000000cf9bcf2221 */ /* 0x000fe40000010000 */
.L_x_23961:
[----:B------:R-:W-:Y:S05]  /*33e0*/  BSYNC B1 ;  /* 0x0000000000017941 */ /* 0x000fea0003800000 */
.L_x_23960:
[----:B------:R-:W-:Y:S01]  /*33f0*/  BSSY B1, `(.L_x_23962) ;  /* 0x0000006000017945 */ /* 0x000fe20003800000 */
[----:B------:R-:W-:Y:S05]  /*3400*/  @!P3 BRA `(.L_x_23963) ;  /* 0x000000400000b947 */ /* 0x000fea0003800000 */
[----:B-----5:R-:W-:-:S05]  /*3410*/  PRMT R6, RZ, 0x5410, R170 ;  /* 0x00005410ff067816 */ /* 0x020fca00000000aa */
[----:B------:R-:W-:-:S04]  /*3420*/  FMUL.FTZ R6, R6, c[0x0][0x1ec] ;  /* 0x00007b0006067a20 */ /* 0x000fc80000410000 */
[----:B------:R-:W-:-:S04]  /*3430*/  FMUL.FTZ R208, R96, R6 ;  /* 0x0000000660d07220 */ /* 0x000fc80000410000 */
[----:B------:R-:W-:Y:S02]  /*3440*/  @P2 FADD.FTZ R208, R160, R208 ;  /* 0x000000d0a0d02221 */ /* 0x000fe40000010000 */
.L_x_23963:
[----:B------:R-:W-:Y:S05]  /*3450*/  BSYNC B1 ;  /* 0x0000000000017941 */ /* 0x000fea0003800000 */
.L_x_23962:
[----:B------:R-:W-:Y:S01]  /*3460*/  BSSY B1, `(.L_x_23964) ;  /* 0x0000006000017945 */ /* 0x000fe20003800000 */
[----:B------:R-:W-:Y:S05]  /*3470*/  @!P3 BRA `(.L_x_23965) ;  /* 0x000000400000b947 */ /* 0x000fea0003800000 */
[----:B-----5:R-:W-:-:S05]  /*3480*/  PRMT R6, RZ, 0x7610, R170 ;  /* 0x00007610ff067816 */ /* 0x020fca00000000aa */
[----:B------:R-:W-:-:S04]  /*3490*/  FMUL.FTZ R6, R6, c[0x0][0x1ec] ;  /* 0x00007b0006067a20 */ /* 0x000fc80000410000 */
[----:B------:R-:W-:-:S04]  /*34a0*/  FMUL.FTZ R209, R97, R6 ;  /* 0x0000000661d17220 */ /* 0x000fc80000410000 */
[----:B------:R-:W-:Y:S02]  /*34b0*/  @P2 FADD.FTZ R209, R161, R209 ;  /* 0x000000d1a1d12221 */ /* 0x000fe40000010000 */
.L_x_23965:
[----:B------:R-:W-:Y:S05]  /*34c0*/  BSYNC B1 ;  /* 0x0000000000017941 */ /* 0x000fea0003800000 */
.L_x_23964:
[----:B------:R-:W-:Y:S01]  /*34d0*/  BSSY B1, `(.L_x_23966) ;  /* 0x0000006000017945 */ /* 0x000fe20003800000 */
[----:B------:R-:W-:Y:S05]  /*34e0*/  @!P3 BRA `(.L_x_23967) ;  /* 0x000000400000b947 */ /* 0x000fea0003800000 */
[----:B-----5:R-:W-:-:S05]  /*34f0*/  PRMT R6, RZ, 0x5410, R171 ;  /* 0x00005410ff067816 */ /* 0x020fca00000000ab */
[----:B------:R-:W-:-:S04]  /*3500*/  FMUL.FTZ R6, R6, c[0x0][0x1ec] ;  /* 0x00007b0006067a20 */ /* 0x000fc80000410000 */
[----:B------:R-:W-:-:S04]  /*3510*/  FMUL.FTZ R210, R98, R6 ;  /* 0x0000000662d27220 */ /* 0x000fc80000410000 */
[----:B------:R-:W-:Y:S02]  /*3520*/  @P2 FADD.FTZ R210, R162, R210 ;  /* 0x000000d2a2d22221 */ /* 0x000fe40000010000 */
.L_x_23967:
[----:B------:R-:W-:Y:S05]  /*3530*/  BSYNC B1 ;  /* 0x0000000000017941 */ /* 0x000fea0003800000 */
.L_x_23966:
[----:B------:R-:W-:Y:S01]  /*3540*/  BSSY B1, `(.L_x_23968) ;  /* 0x0000006000017945 */ /* 0x000fe20003800000 */
[----:B------:R-:W-:Y:S05]  /*3550*/  @!P3 BRA `(.L_x_23969) ;  /* 0x000000400000b947 */ /* 0x000fea0003800000 */
[----:B-----5:R-:W-:-:S05]  /*3560*/  PRMT R6, RZ, 0x7610, R171 ;  /* 0x00007610ff067816 */ /* 0x020fca00000000ab */
[----:B------:R-:W-:-:S04]  /*3570*/  FMUL.FTZ R6, R6, c[0x0][0x1ec] ;  /* 0x00007b0006067a20 */ /* 0x000fc80000410000 */
[----:B------:R-:W-:-:S04]  /*3580*/  FMUL.FTZ R211, R99, R6 ;  /* 0x0000000663d37220 */ /* 0x000fc80000410000 */
[----:B------:R-:W-:Y:S02]  /*3590*/  @P2 FADD.FTZ R211, R163, R211 ;  /* 0x000000d3a3d32221 */ /* 0x000fe40000010000 */
.L_x_23969:
[----:B------:R-:W-:Y:S05]  /*35a0*/  BSYNC B1 ;  /* 0x0000000000017941 */ /* 0x000fea0003800000 */
.L_x_23968:
[----:B------:R-:W-:Y:S01]  /*35b0*/  HFMA2.MMA R6, -RZ, RZ, 0, 1.9073486328125e-06 ;  /* 0x00000020ff067435 */ /* 0x000fe200000001ff */
[----:B------:R-:W-:-:S09]  /*35c0*/  IADD3 R228, R228, 0x20, RZ ;  /* 0x00000020e4e47810 */ /* 0x000fd20007ffe0ff */
[C---:B------:R-:W-:Y:S01]  /*35d0*/  IMAD.WIDE.U32 R6, R5.reuse, R6, c[0x0][0x188] ;  /* 0x0000620005067625 */ /* 0x040fe200078e0006 */
[----:B------:R-:W-:-:S04]  /*35e0*/  IADD3 R5, R5, 0x20, RZ ;  /* 0x0000002005057810 */ /* 0x000fc80007ffe0ff */
[----:B------:R0:W-:Y:S04]  /*35f0*/  STG.E.128 [R6.64], R204 ;  /* 0x000000cc06007986 */ /* 0x0001e8000c101d04 */
[----:B------:R0:W-:Y:S02]  /*3600*/  STG.E.128 [R6.64+0x10], R208 ;  /* 0x000010d006007986 */ /* 0x0001e4000c101d04 */
.L_x_23953:
[----:B------:R-:W-:Y:S05]  /*3610*/  BSYNC B0 ;  /* 0x0000000000007941 */ /* 0x000fea0003800000 */
.L_x_23952:
        /* <DEDUP_REMOVED lines=43> */
.L_x_23973:
[----:B0-----:R-:W-:Y:S05]  /*38d0*/  BSYNC B1 ;  /* 0x0000000000017941 */ /* 0x001fea0003800000 */
.L_x_23972:
[----:B------:R-:W-:Y:S01]  /*38e0*/  BSSY B1, `(.L_x_23974) ;  /* 0x0000006000017945 */ /* 0x000fe20003800000 */
[----:B------:R-:W-:Y:S05]  /*38f0*/  @!P3 BRA `(.L_x_23975) ;  /* 0x000000400000b947 */ /* 0x000fea0003800000 */
[----:B-----5:R-:W-:-:S05]  /*3900*/  PRMT R6, RZ, 0x7610, R168 ;  /* 0x00007610ff067816 */ /* 0x020fca00000000a8 */
[----:B------:R-:W-:-:S04]  /*3910*/  FMUL.FTZ R6, R6, c[0x0][0x1ec] ;  /* 0x00007b0006067a20 */ /* 0x000fc80000410000 */
[----:B------:R-:W-:-:S04]  /*3920*/  FMUL.FTZ R213, R125, R6 ;  /* 0x000000067dd57220 */ /* 0x000fc80000410000 */
[----:B------:R-:W-:Y:S02]  /*3930*/  @P2 FADD.FTZ R213, R153, R213 ;  /* 0x000000d599d52221 */ /* 0x000fe40000010000 */
.L_x_23975:
[----:B------:R-:W-:Y:S05]  /*3940*/  BSYNC B1 ;  /* 0x0000000000017941 */ /* 0x000fea0003800000 */
.L_x_23974:
[----:B------:R-:W-:Y:S01]  /*3950*/  BSSY B1, `(.L_x_23976) ;  /* 0x0000006000017945 */ /* 0x000fe20003800000 */
[----:B------:R-:W-:Y:S05]  /*3960*/  @!P3 BRA `(.L_x_23977) ;  /* 0x000000400000b947 */ /* 0x000fea0003800000 */
[----:B-----5:R-:W-:-:S05]  /*3970*/  PRMT R6, RZ, 0x5410, R169 ;  /* 0x00005410ff067816 */ /* 0x020fca00000000a9 */
[----:B------:R-:W-:-:S04]  /*3980*/  FMUL.FTZ R6, R6, c[0x0][0x1ec] ;  /* 0x00007b0006067a20 */ /* 0x000fc80000410000 */
[----:B------:R-:W-:-:S04]  /*3990*/  FMUL.FTZ R214, R126, R6 ;  /* 0x000000067ed67220 */ /* 0x000fc80000410000 */
[----:B------:R-:W-:Y:S02]  /*39a0*/  @P2 FADD.FTZ R214, R154, R214 ;  /* 0x000000d69ad62221 */ /* 0x000fe40000010000 */
.L_x_23977:
[----:B------:R-:W-:Y:S05]  /*39b0*/  BSYNC B1 ;  /* 0x0000000000017941 */ /* 0x000fea0003800000 */
.L_x_23976:
[----:B------:R-:W-:Y:S01]  /*39c0*/  BSSY B1, `(.L_x_23978) ;  /* 0x0000006000017945 */ /* 0x000fe20003800000 */
[----:B------:R-:W-:Y:S05]  /*39d0*/  @!P3 BRA `(.L_x_23979) ;  /* 0x000000400000b947 */ /* 0x000fea0003800000 */
[----:B-----5:R-:W-:-:S05]  /*39e0*/  PRMT R6, RZ, 0x7610, R169 ;  /* 0x00007610ff067816 */ /* 0x020fca00000000a9 */
[----:B------:R-:W-:-:S04]  /*39f0*/  FMUL.FTZ R6, R6, c[0x0][0x1ec] ;  /* 0x00007b0006067a20 */ /* 0x000fc80000410000 */
[----:B------:R-:W-:-:S04]  /*3a00*/  FMUL.FTZ R215, R127, R6 ;  /* 0x000000067fd77220 */ /* 0x000fc80000410000 */
[----:B------:R-:W-:Y:S02]  /*3a10*/  @P2 FADD.FTZ R215, R155, R215 ;  /* 0x000000d79bd72221 */ /* 0x000fe40000010000 */
.L_x_23979:
[----:B------:R-:W-:Y:S05]  /*3a20*/  BSYNC B1 ;  /* 0x0000000000017941 */ /* 0x000fea0003800000 */
.L_x_23978:
[----:B------:R-:W-:Y:S01]  /*3a30*/  BSSY B1, `(.L_x_23980) ;  /* 0x0000006000017945 */ /* 0x000fe20003800000 */
[----:B------:R-:W-:Y:S05]  /*3a40*/  @!P3 BRA `(.L_x_23981) ;  /* 0x000000400000b947 */ /* 0x000fea0003800000 */
[----:B-----5:R-:W-:-:S05]  /*3a50*/  PRMT R6, RZ, 0x5410, R170 ;  /* 0x00005410ff067816 */ /* 0x020fca00000000aa */
[----:B------:R-:W-:-:S04]  /*3a60*/  FMUL.FTZ R6, R6, c[0x0][0x1ec] ;  /* 0x00007b0006067a20 */ /* 0x000fc80000410000 */
[----:B------:R-:W-:-:S04]  /*3a70*/  FMUL.FTZ R216, R120, R6 ;  /* 0x0000000678d87220 */ /* 0x000fc80000410000 */
[----:B------:R-:W-:Y:S02]  /*3a80*/  @P2 FADD.FTZ R216, R160, R216 ;  /* 0x000000d8a0d82221 */ /* 0x000fe40000010000 */
.L_x_23981:
[----:B------:R-:W-:Y:S05]  /*3a90*/  BSYNC B1 ;  /* 0x0000000000017941 */ /* 0x000fea0003800000 */
.L_x_23980:
[----:B------:R-:W-:Y:S01]  /*3aa0*/  BSSY B1, `(.L_x_23982) ;  /* 0x0000006000017945 */ /* 0x000fe20003800000 */
[----:B------:R-:W-:Y:S05]  /*3ab0*/  @!P3 BRA `(.L_x_23983) ;  /* 0x000000400000b947 */ /* 0x000fea0003800000 */
[----:B-----5:R-:W-:-:S05]  /*3ac0*/  PRMT R6, RZ, 0x7610, R170 ;  /* 0x00007610ff067816 */ /* 0x020fca00000000aa */
[----:B------:R-:W-:-:S04]  /*3ad0*/  FMUL.FTZ R6, R6, c[0x0][0x1ec] ;  /* 0x00007b0006067a20 */ /* 0x000fc80000410000 */
[----:B------:R-:W-:-:S04]  /*3ae0*/  FMUL.FTZ R217, R121, R6 ;  /* 0x0000000679d97220 */ /* 0x000fc80000410000 */
[----:B------:R-:W-:Y:S02]  /*3af0*/  @P2 FADD.FTZ R217, R161, R217 ;  /* 0x000000d9a1d92221 */ /* 0x000fe40000010000 */
.L_x_23983:
[----:B------:R-:W-:Y:S05]  /*3b00*/  BSYNC B1 ;  /* 0x0000000000017941 */ /* 0x000fea0003800000 */
.L_x_23982:
[----:B------:R-:W-:Y:S01]  /*3b10*/  BSSY B1, `(.L_x_23984) ;  /* 0x0000006000017945 */ /* 0x000fe20003800000 */
[----:B------:R-:W-:Y:S05]  /*3b20*/  @!P3 BRA `(.L_x_23985) ;  /* 0x000000400000b947 */ /* 0x000fea0003800000 */
[----:B-----5:R-:W-:-:S05]  /*3b30*/  PRMT R6, RZ, 0x5410, R171 ;  /* 0x00005410ff067816 */ /* 0x020fca00000000ab */
[----:B------:R-:W-:-:S04]  /*3b40*/  FMUL.FTZ R6, R6, c[0x0][0x1ec] ;  /* 0x00007b0006067a20 */ /* 0x000fc80000410000 */
[----:B------:R-:W-:-:S04]  /*3b50*/  FMUL.FTZ R218, R122, R6 ;  /* 0x000000067ada7220 */ /* 0x000fc80000410000 */
[----:B------:R-:W-:Y:S02]  /*3b60*/  @P2 FADD.FTZ R218, R162, R218 ;  /* 0x000000daa2da2221 */ /* 0x000fe40000010000 */
.L_x_23985:
[----:B------:R-:W-:Y:S05]  /*3b70*/  BSYNC B1 ;  /* 0x0000000000017941 */ /* 0x000fea0003800000 */
.L_x_23984:
[----:B------:R-:W-:Y:S01]  /*3b80*/  BSSY B1, `(.L_x_23986) ;  /* 0x0000006000017945 */ /* 0x000fe20003800000 */
[----:B------:R-:W-:Y:S05]  /*3b90*/  @!P3 BRA `(.L_x_23987) ;  /* 0x000000400000b947 */ /* 0x000fea0003800000 */
[----:B-----5:R-:W-:-:S05]  /*3ba0*/  PRMT R6, RZ, 0x7610, R171 ;  /* 0x00007610ff067816 */ /* 0x020fca00000000ab */
[----:B------:R-:W-:-:S04]  /*3bb0*/  FMUL.FTZ R6, R6, c[0x0][0x1ec] ;  /* 0x00007b0006067a20 */ /* 0x000fc80000410000 */
[----:B------:R-:W-:-:S04]  /*3bc0*/  FMUL.FTZ R219, R123, R6 ;  /* 0x000000067bdb7220 */ /* 0x000fc80000410000 */
[----:B------:R-:W-:Y:S02]  /*3bd0*/  @P2 FADD.FTZ R219, R163, R219 ;  /* 0x000000dba3db2221 */ /* 0x000fe40000010000 */
.L_x_23987:
[----:B------:R-:W-:Y:S05]  /*3be0*/  BSYNC B1 ;  /* 0x0000000000017941 */ /* 0x000fea0003800000 */
.L_x_23986:
[----:B------:R-:W-:Y:S01]  /*3bf0*/  HFMA2.MMA R6, -RZ, RZ, 0, 1.9073486328125e-06 ;  /* 0x00000020ff067435 */ /* 0x000fe200000001ff */
[----:B------:R-:W-:-:S09]  /*3c00*/  IADD3 R228, R228, 0x20, RZ ;  /* 0x00000020e4e47810 */ /* 0x000fd20007ffe0ff */
[C---:B------:R-:W-:Y:S01]  /*3c10*/  IMAD.WIDE.U32 R6, R5.reuse, R6, c[0x0][0x188] ;  /* 0x0000620005067625 */ /* 0x040fe200078e0006 */
[----:B------:R-:W-:-:S04]  /*3c20*/  IADD3 R5, R5, 0x20, RZ ;  /* 0x0000002005057810 */ /* 0x000fc80007ffe0ff */
[----:B------:R0:W-:Y:S04]  /*3c30*/  STG.E.128 [R6.64], R212 ;  /* 0x000000d406007986 */ /* 0x0001e8000c101d04 */
[----:B------:R0:W-:Y:S02]  /*3c40*/  STG.E.128 [R6.64+0x10], R216 ;  /* 0x000010d806007986 */ /* 0x0001e4000c101d04 */
.L_x_23971:
[----:B------:R-:W-:Y:S05]  /*3c50*/  BSYNC B0 ;  /* 0x0000000000007941 */ /* 0x000fea0003800000 */
.L_x_23970:
        /* <DEDUP_REMOVED lines=43> */
.L_x_23991:
[----:B------:R-:W-:Y:S05]  /*3f10*/  BSYNC B1 ;  /* 0x0000000000017941 */ /* 0x000fea0003800000 */
.L_x_23990:
[----:B------:R-:W-:Y:S01]  /*3f20*/  BSSY B1, `(.L_x_23992) ;  /* 0x0000006000017945 */ /* 0x000fe20003800000 */
[----:B------:R-:W-:Y:S05]  /*3f30*/  @!P2 BRA `(.L_x_23993) ;  /* 0x000000400000a947 */ /* 0x000fea0003800000 */
[----:B-----5:R-:W-:-:S05]  /*3f40*/  PRMT R4, RZ, 0x7610, R168 ;  /* 0x00007610ff047816 */ /* 0x020fca00000000a8 */
[----:B------:R-:W-:-:S04]  /*3f50*/  FMUL.FTZ R4, R4, c[0x0][0x1ec] ;  /* 0x00007b0004047a20 */ /* 0x000fc80000410000 */
[----:B------:R-:W-:-:S04]  /*3f60*/  FMUL.FTZ R225, R149, R4 ;  /* 0x0000000495e17220 */ /* 0x000fc80000410000 */
[----:B------:R-:W-:Y:S02]  /*3f70*/  @P1 FADD.FTZ R225, R153, R225 ;  /* 0x000000e199e11221 */ /* 0x000fe40000010000 */
.L_x_23993:
[----:B------:R-:W-:Y:S05]  /*3f80*/  BSYNC B1 ;  /* 0x0000000000017941 */ /* 0x000fea0003800000 */
.L_x_23992:
[----:B------:R-:W-:Y:S01]  /*3f90*/  BSSY B1, `(.L_x_23994) ;  /* 0x0000006000017945 */ /* 0x000fe20003800000 */
[----:B------:R-:W-:Y:S05]  /*3fa0*/  @!P2 BRA `(.L_x_23995) ;  /* 0x000000400000a947 */ /* 0x000fea0003800000 */
[----:B-----5:R-:W-:-:S05]  /*3fb0*/  PRMT R4, RZ, 0x5410, R169 ;  /* 0x00005410ff047816 */ /* 0x020fca00000000a9 */
[----:B------:R-:W-:-:S04]  /*3fc0*/  FMUL.FTZ R4, R4, c[0x0][0x1ec] ;  /* 0x00007b0004047a20 */ /* 0x000fc80000410000 */
[----:B------:R-:W-:-:S04]  /*3fd0*/  FMUL.FTZ R226, R150, R4 ;  /* 0x0000000496e27220 */ /* 0x000fc80000410000 */
[----:B------:R-:W-:Y:S02]  /*3fe0*/  @P1 FADD.FTZ R226, R154, R226 ;  /* 0x000000e29ae21221 */ /* 0x000fe40000010000 */
.L_x_23995:
[----:B------:R-:W-:Y:S05]  /*3ff0*/  BSYNC B1 ;  /* 0x0000000000017941 */ /* 0x000fea0003800000 */
.L_x_23994:
[----:B------:R-:W-:Y:S01]  /*4000*/  BSSY B1, `(.L_x_23996) ;  /* 0x0000006000017945 */ /* 0x000fe20003800000 */
[----:B------:R-:W-:Y:S05]  /*4010*/  @!P2 BRA `(.L_x_23997) ;  /* 0x000000400000a947 */ /* 0x000fea0003800000 */
[----:B-----5:R-:W-:-:S05]  /*4020*/  PRMT R4, RZ, 0x7610, R169 ;  /* 0x00007610ff047816 */ /* 0x020fca00000000a9 */
[----:B------:R-:W-:-:S04]  /*4030*/  FMUL.FTZ R4, R4, c[0x0][0x1ec] ;  /* 0x00007b0004047a20 */ /* 0x000fc80000410000 */
[----:B------:R-:W-:-:S04]  /*4040*/  FMUL.FTZ R227, R151, R4 ;  /* 0x0000000497e37220 */ /* 0x000fc80000410000 */
[----:B------:R-:W-:Y:S02]  /*4050*/  @P1 FADD.FTZ R227, R155, R227 ;  /* 0x000000e39be31221 */ /* 0x000fe40000010000 */
.L_x_23997:
[----:B------:R-:W-:Y:S05]  /*4060*/  BSYNC B1 ;  /* 0x0000000000017941 */ /* 0x000fea0003800000 */
.L_x_23996:
[----:B------:R-:W-:Y:S01]  /*4070*/  BSSY B1, `(.L_x_23998) ;  /* 0x0000006000017945 */ /* 0x000fe20003800000 */
[----:B------:R-:W-:Y:S05]  /*4080*/  @!P2 BRA `(.L_x_23999) ;  /* 0x000000400000a947 */ /* 0x000fea0003800000 */
[----:B-----5:R-:W-:-:S05]  /*4090*/  PRMT R4, RZ, 0x5410, R170 ;  /* 0x00005410ff047816 */ /* 0x020fca00000000aa */
[----:B------:R-:W-:-:S04]  /*40a0*/  FMUL.FTZ R4, R4, c[0x0][0x1ec] ;  /* 0x00007b0004047a20 */ /* 0x000fc80000410000 */
[----:B------:R-:W-:-:S04]  /*40b0*/  FMUL.FTZ R220, R144, R4 ;  /* 0x0000000490dc7220 */ /* 0x000fc80000410000 */
[----:B------:R-:W-:Y:S02]  /*40c0*/  @P1 FADD.FTZ R220, R160, R220 ;  /* 0x000000dca0dc1221 */ /* 0x000fe40000010000 */
.L_x_23999:
[----:B------:R-:W-:Y:S05]  /*40d0*/  BSYNC B1 ;  /* 0x0000000000017941 */ /* 0x000fea0003800000 */
.L_x_23998:
[----:B------:R-:W-:Y:S01]  /*40e0*/  BSSY B1, `(.L_x_24000) ;  /* 0x0000006000017945 */ /* 0x000fe20003800000 */
[----:B------:R-:W-:Y:S05]  /*40f0*/  @!P2 BRA `(.L_x_24001) ;  /* 0x000000400000a947 */ /* 0x000fea0003800000 */
[----:B-----5:R-:W-:-:S05]  /*4100*/  PRMT R4, RZ, 0x7610, R170 ;  /* 0x00007610ff047816 */ /* 0x020fca00000000aa */
[----:B------:R-:W-:-:S04]  /*4110*/  FMUL.FTZ R4, R4, c[0x0][0x1ec] ;  /* 0x00007b0004047a20 */ /* 0x000fc80000410000 */
[----:B------:R-:W-:-:S04]  /*4120*/  FMUL.FTZ R221, R145, R4 ;  /* 0x0000000491dd7220 */ /* 0x000fc80000410000 */
[----:B------:R-:W-:Y:S02]  /*4130*/  @P1 FADD.FTZ R221, R161, R221 ;  /* 0x000000dda1dd1221 */ /* 0x000fe40000010000 */
.L_x_24001:
[----:B------:R-:W-:Y:S05]  /*4140*/  BSYNC B1 ;  /* 0x0000000000017941 */ /* 0x000fea0003800000 */
.L_x_24000:
[----:B------:R-:W-:Y:S01]  /*4150*/  BSSY B1, `(.L_x_24002) ;  /* 0x0000006000017945 */ /* 0x000fe20003800000 */
[----:B------:R-:W-:Y:S05]  /*4160*/  @!P2 BRA `(.L_x_24003) ;  /* 0x000000400000a947 */ /* 0x000fea0003800000 */
[----:B-----5:R-:W-:-:S05]  /*4170*/  PRMT R4, RZ, 0x5410, R171 ;  /* 0x00005410ff047816 */ /* 0x020fca00000000ab */
[----:B------:R-:W-:-:S04]  /*4180*/  FMUL.FTZ R4, R4, c[0x0][0x1ec] ;  /* 0x00007b0004047a20 */ /* 0x000fc80000410000 */
[----:B------:R-:W-:-:S04]  /*4190*/  FMUL.FTZ R222, R146, R4 ;  /* 0x0000000492de7220 */ /* 0x000fc80000410000 */
[----:B------:R-:W-:Y:S02]  /*41a0*/  @P1 FADD.FTZ R222, R162, R222 ;  /* 0x000000dea2de1221 */ /* 0x000fe40000010000 */
.L_x_24003:
[----:B------:R-:W-:Y:S05]  /*41b0*/  BSYNC B1 ;  /* 0x0000000000017941 */ /* 0x000fea0003800000 */
.L_x_24002:
[----:B------:R-:W-:Y:S01]  /*41c0*/  BSSY B1, `(.L_x_24004) ;  /* 0x0000006000017945 */ /* 0x000fe20003800000 */
[----:B------:R-:W-:Y:S05]  /*41d0*/  @!P2 BRA `(.L_x_24005) ;  /* 0x000000400000a947 */ /* 0x000fea0003800000 */
[----:B-----5:R-:W-:-:S05]  /*41e0*/  PRMT R4, RZ, 0x7610, R171 ;  /* 0x00007610ff047816 */ /* 0x020fca00000000ab */
[----:B------:R-:W-:-:S04]  /*41f0*/  FMUL.FTZ R4, R4, c[0x0][0x1ec] ;  /* 0x00007b0004047a20 */ /* 0x000fc80000410000 */
[----:B------:R-:W-:-:S04]  /*4200*/  FMUL.FTZ R223, R147, R4 ;  /* 0x0000000493df7220 */ /* 0x000fc80000410000 */
[----:B------:R-:W-:Y:S02]  /*4210*/  @P1 FADD.FTZ R223, R163, R223 ;  /* 0x000000dfa3df1221 */ /* 0x000fe40000010000 */
.L_x_24005:
[----:B------:R-:W-:Y:S05]  /*4220*/  BSYNC B1 ;  /* 0x0000000000017941 */ /* 0x000fea0003800000 */
.L_x_24004:
[----:B------:R-:W-:-:S10]  /*4230*/  HFMA2.MMA R4, -RZ, RZ, 0, 1.9073486328125e-06 ;  /* 0x00000020ff047435 */ /* 0x000fd400000001ff */
[----:B------:R-:W-:-:S05]  /*4240*/  IMAD.WIDE.U32 R4, R5, R4, c[0x0][0x188] ;  /* 0x0000620005047625 */ /* 0x000fca00078e0004 */
[----:B------:R0:W-:Y:S04]  /*4250*/  STG.E.128 [R4.64], R224 ;  /* 0x000000e004007986 */ /* 0x0001e8000c101d04 */
[----:B------:R0:W-:Y:S02]  /*4260*/  STG.E.128 [R4.64+0x10], R220 ;  /* 0x000010dc04007986 */ /* 0x0001e4000c101d04 */
.L_x_23989:
[----:B------:R-:W-:Y:S05]  /*4270*/  BSYNC B0 ;  /* 0x0000000000007941 */ /* 0x000fea0003800000 */
.L_x_23988:
        /* <DEDUP_REMOVED lines=82> */
.L_x_24026:
        /* <DEDUP_REMOVED lines=153> */
.L_x_24027:
        /* <DEDUP_REMOVED lines=12> */
[----:B------:R-:W-:-:S04]  /*51f0*/  @!P3 LEA R6, P2, R3, c[0x0][0x1a8], 0x2 ;  /* 0x00006a000306ba11 */ /* 0x000fc800078410ff */
[----:B------:R-:W-:Y:S01]  /*5200*/  @!P3 LEA.HI.X R7, R3, c[0x0][0x1ac], R230, 0x2, P2 ;  /* 0x00006b000307ba11 */ /* 0x000fe200010f14e6 */
[----:B------:R-:W1:Y:S01]  /*5210*/  MUFU.RSQ R4, R4 ;  /* 0x0000000400047308 */ /* 0x000e620000001400 */
[----:B-----5:R-:W-:-:S03]  /*5220*/  ISETP.GE.AND P2, PT, R229, 0x1, PT ;  /* 0x00000001e500780c */ /* 0x020fc60003f46270 */
[----:B-1----:R1:W-:Y:S10]  /*5230*/  @!P3 STG.E [R6.64], R4 ;  /* 0x000000040600b986 */ /* 0x0023f4000c101904 */
[----:B------:R-:W-:Y:S05]  /*5240*/  @!P2 BRA `(.L_x_24009) ;  /* 0x000014100000a947 */ /* 0x000fea0003800000 */
[----:B-1----:R-:W-:Y:S01]  /*5250*/  IADD3 R6, R229, -0x1, RZ ;  /* 0xffffffffe5067810 */ /* 0x002fe20007ffe0ff */
[----:B------:R-:W-:Y:S01]  /*5260*/  BSSY B1, `(.L_x_24010) ;  /* 0x0000036000017945 */ /* 0x000fe20003800000 */
[----:B------:R-:W-:-:S03]  /*5270*/  FSEL R5, R5, RZ, !P1 ;  /* 0x000000ff05057208 */ /* 0x000fc60004800000 */
[----:B------:R-:W-:-:S05]  /*5280*/  IMAD R6, R6, c[0x0][0x168], RZ ;  /* 0x00005a0006067a24 */ /* 0x000fca00078e02ff */
[----:B------:R-:W-:-:S04]  /*5290*/  SHF.R.S32.HI R7, RZ, 0x1f, R6 ;  /* 0x0000001fff077819 */ /* 0x000fc80000011406 */
[----:B------:R-:W-:Y:S02]  /*52a0*/  LEA.HI R6, R7, R6, RZ, 0x3 ;  /* 0x0000000607067211 */ /* 0x000fe400078f18ff */
[----:B------:R-:W-:-:S04]  /*52b0*/  LOP3.LUT R7, R231, 0x1f, RZ, 0xc0, !PT ;  /* 0x0000001fe7077812 */ /* 0x000fc800078ec0ff */
[----:B------:R-:W-:Y:S01]  /*52c0*/  LEA.HI.SX32 R6, R6, R7, 0x1d ;  /* 0x0000000706067211 */ /* 0x000fe200078feaff */
[----:B------:R-:W-:Y:S05]  /*52d0*/  @!P0 BRA `(.L_x_24011) ;  /* 0x000002e000008947 */ /* 0x000fea0003800000 */
[----:B------:R1:W-:Y:S04]  /*52e0*/  STL [R1+0x84], R16 ;  /* 0x0000841001007387 */ /* 0x0003e80000100800 */
[----:B------:R-:W2:Y:S04]  /*52f0*/  LDL R229, [R1+0x6c] ;  /* 0x00006c0001e57983 */ /* 0x000ea80000100800 */
[----:B-1----:R-:W3:Y:S04]  /*5300*/  LDL R16, [R1+0x68] ;  /* 0x0000680001107983 */ /* 0x002ee80000100800 */
[----:B------:R1:W-:Y:S04]  /*5310*/  STL [R1+0x80], R0 ;  /* 0x0000800001007387 */ /* 0x0003e80000100800 */
[----:B------:R-:W4:Y:S04]  /*5320*/  LDL R230, [R1+0x74] ;  /* 0x0000740001e67983 */ /* 0x000f280000100800 */
[----:B------:R-:W4:Y:S04]  /*5330*/  LDL R231, [R1+0x5c] ;  /* 0x00005c0001e77983 */ /* 0x000f280000100800 */
[----:B-1----:R-:W4:Y:S04]  /*5340*/  LDL R0, [R1+0x70] ;  /* 0x0000700001007983 */ /* 0x002f280000100800 */
[----:B------:R-:W4:Y:S04]  /*5350*/  LDL R252, [R1+0x64] ;  /* 0x0000640001fc7983 */ /* 0x000f280000100800 */
[----:B------:R1:W-:Y:S04]  /*5360*/  STL.64 [R1+0x78], R2 ;  /* 0x0000780201007387 */ /* 0x0003e80000100a00 */
[----:B-1----:R-:W4:Y:S04]  /*5370*/  LDL R2, [R1+0x58] ;  /* 0x0000580001027983 */ /* 0x002f280000100800 */
[----:B------:R-:W4:Y:S01]  /*5380*/  LDL R3, [R1+0x60] ;  /* 0x0000600001037983 */ /* 0x000f220000100800 */
[----:B------:R-:W-:-:S02]  /*5390*/  FADD.FTZ R7, R156, -R5 ;  /* 0x800000059c077221 */ /* 0x000fc40000010000 */
[----:B0-----:R-:W-:Y:S02]  /*53a0*/  FADD.FTZ R228, R157, -R5 ;  /* 0x800000059de47221 */ /* 0x001fe40000010000 */
[C---:B------:R-:W-:Y:S02]  /*53b0*/  FMUL.FTZ R7, R4.reuse, R7 ;  /* 0x0000000704077220 */ /* 0x040fe40000410000 */
[----:B------:R-:W-:-:S04]  /*53c0*/  FMUL.FTZ R228, R4, R228 ;  /* 0x000000e404e47220 */ /* 0x000fc80000410000 */
[----:B--2---:R-:W-:Y:S02]  /*53d0*/  FFMA.FTZ R228, R229, R228, R9 ;  /* 0x000000e4e5e47223 */ /* 0x004fe40000010009 */
[----:B---3--:R-:W-:Y:S02]  /*53e0*/  FFMA.FTZ R7, R16, R7, R8 ;  /* 0x0000000710077223 */ /* 0x008fe40000010008 */
[--C-:B------:R-:W-:Y:S01]  /*53f0*/  FADD.FTZ R229, R158, -R5.reuse ;  /* 0x800000059ee57221 */ /* 0x100fe20000010000 */
[----:B------:R0:W5:Y:S02]  /*5400*/  LDL.LU R16, [R1+0x84] ;  /* 0x0000840001107983 */ /* 0x0001640000300800 */
[----:B------:R-:W-:Y:S01]  /*5410*/  F2FP.BF16.PACK_AB R228, R228, R7 ;  /* 0x00000007e4e4723e */ /* 0x000fe200000010ff */
[----:B------:R-:W-:Y:S02]  /*5420*/  FADD.FTZ R7, R159, -R5 ;  /* 0x800000059f077221 */ /* 0x000fe40000010000 */
[----:B------:R-:W-:-:S02]  /*5430*/  FMUL.FTZ R229, R4, R229 ;  /* 0x000000e504e57220 */ /* 0x000fc40000410000 */
[----:B------:R-:W-:-:S04]  /*5440*/  FMUL.FTZ R7, R4, R7 ;  /* 0x0000000704077220 */ /* 0x000fc80000410000 */
[----:B----4-:R-:W-:Y:S02]  /*5450*/  FFMA.FTZ R7, R230, R7, R11 ;  /* 0x00000007e6077223 */ /* 0x010fe4000001000b */
[----:B------:R-:W-:Y:S02]  /*5460*/  FFMA.FTZ R229, R0, R229, R10 ;  /* 0x000000e500e57223 */ /* 0x000fe4000001000a */
[--C-:B------:R-:W-:Y:S01]  /*5470*/  FADD.FTZ R230, R164, -R5.reuse ;  /* 0x80000005a4e67221 */ /* 0x100fe20000010000 */
[----:B------:R0:W5:Y:S02]  /*5480*/  LDL.LU R0, [R1+0x80] ;  /* 0x0000800001007983 */ /* 0x0001640000300800 */
[----:B------:R-:W-:Y:S01]  /*5490*/  F2FP.BF16.PACK_AB R229, R7, R229 ;  /* 0x000000e507e5723e */ /* 0x000fe200000010ff */
[----:B------:R-:W-:Y:S02]  /*54a0*/  FADD.FTZ R7, R165, -R5 ;  /* 0x80000005a5077221 */ /* 0x000fe40000010000 */
[----:B------:R-:W-:-:S02]  /*54b0*/  FMUL.FTZ R230, R4, R230 ;  /* 0x000000e604e67220 */ /* 0x000fc40000410000 */
[----:B------:R-:W-:-:S04]  /*54c0*/  FMUL.FTZ R7, R4, R7 ;  /* 0x0000000704077220 */ /* 0x000fc80000410000 */
        /* <DEDUP_REMOVED lines=11> */
[----:B------:R-:W-:-:S05]  /*5580*/  IMAD.WIDE.U32 R2, R6, R7, c[0x0][0x208] ;  /* 0x0000820006027625 */ /* 0x000fca00078e0007 */
[----:B------:R1:W-:Y:S04]  /*5590*/  STG.E.128 [R2.64], R228 ;  /* 0x000000e402007986 */ /* 0x0003e8000c101d04 */
[----:B-1----:R0:W5:Y:S01]  /*55a0*/  LDL.LU.64 R2, [R1+0x78] ;  /* 0x0000780001027983 */ /* 0x0021620000300a00 */
[----:B------:R-:W-:-:S03]  /*55b0*/  IADD3 R6, R6, 0x20, RZ ;  /* 0x0000002006067810 */ /* 0x000fc60007ffe0ff */
.L_x_24011:
[----:B------:R-:W-:Y:S05]  /*55c0*/  BSYNC B1 ;  /* 0x0000000000017941 */ /* 0x000fea0003800000 */
.L_x_24010:
[----:B-----5:R-:W-:Y:S01]  /*55d0*/  ISETP.GE.U32.AND P1, PT, R0, 0x40, PT ;  /* 0x000000400000780c */ /* 0x020fe20003f26070 */
[----:B------:R-:W-:-:S12]  /*55e0*/  BSSY B1, `(.L_x_24012) ;  /* 0x0000024000017945 */ /* 0x000fd80003800000 */
[----:B------:R-:W-:Y:S05]  /*55f0*/  @!P1 BRA `(.L_x_24013) ;  /* 0x0000022000009947 */ /* 0x000fea0003800000 */
[--C-:B------:R-:W-:Y:S01]  /*5600*/  FADD.FTZ R7, R172, -R5.reuse ;  /* 0x80000005ac077221 */ /* 0x100fe20000010000 */
[----:B------:R1:W-:Y:S01]  /*5610*/  STL.64 [R1+0x78], R2 ;  /* 0x0000780201007387 */ /* 0x0003e20000100a00 */
[----:B0-----:R-:W-:Y:S02]  /*5620*/  FADD.FTZ R228, R173, -R5 ;  /* 0x80000005ade47221 */ /* 0x001fe40000010000 */
        /* <DEDUP_REMOVED lines=27> */
[----:B-1----:R-:W-:-:S05]  /*57e0*/  IMAD.WIDE.U32 R2, R6, R7, c[0x0][0x208] ;  /* 0x0000820006027625 */ /* 0x002fca00078e0007 */
[----:B------:R0:W-:Y:S04]  /*57f0*/  STG.E.128 [R2.64], R228 ;  /* 0x000000e402007986 */ /* 0x0001e8000c101d04 */
[----:B0-----:R0:W5:Y:S01]  /*5800*/  LDL.LU.64 R2, [R1+0x78] ;  /* 0x0000780001027983 */ /* 0x0011620000300a00 */
[----:B------:R-:W-:-:S03]  /*5810*/  IADD3 R6, R6, 0x20, RZ ;  /* 0x0000002006067810 */ /* 0x000fc60007ffe0ff */
.L_x_24013:
[----:B------:R-:W-:Y:S05]  /*5820*/  BSYNC B1 ;  /* 0x0000000000017941 */ /* 0x000fea0003800000 */
.L_x_24012:
[----:B------:R-:W-:Y:S01]  /*5830*/  ISETP.GE.U32.AND P1, PT, R0, 0x60, PT ;  /* 0x000000600000780c */ /* 0x000fe20003f26070 */
[----:B------:R-:W-:-:S12]  /*5840*/  BSSY B1, `(.L_x_24014) ;  /* 0x0000024000017945 */ /* 0x000fd80003800000 */
[----:B------:R-:W-:Y:S05]  /*5850*/  @!P1 BRA `(.L_x_24015) ;  /* 0x0000022000009947 */ /* 0x000fea0003800000 */
[--C-:B------:R-:W-:Y:S01]  /*5860*/  FADD.FTZ R7, R180, -R5.reuse ;  /* 0x80000005b4077221 */ /* 0x100fe20000010000 */
[----:B-----5:R1:W-:Y:S01]  /*5870*/  STL.64 [R1+0x78], R2 ;  /* 0x0000780201007387 */ /* 0x0203e20000100a00 */
        /* <DEDUP_REMOVED lines=28> */
[----:B-1----:R-:W-:-:S05]  /*5a40*/  IMAD.WIDE.U32 R2, R6, R7, c[0x0][0x208] ;  /* 0x0000820006027625 */ /* 0x002fca00078e0007 */
[----:B------:R0:W-:Y:S04]  /*5a50*/  STG.E.128 [R2.64], R228 ;  /* 0x000000e402007986 */ /* 0x0001e8000c101d04 */
[----:B0-----:R0:W5:Y:S01]  /*5a60*/  LDL.LU.64 R2, [R1+0x78] ;  /* 0x0000780001027983 */ /* 0x0011620000300a00 */
[----:B------:R-:W-:-:S03]  /*5a70*/  IADD3 R6, R6, 0x20, RZ ;  /* 0x0000002006067810 */ /* 0x000fc60007ffe0ff */
.L_x_24015:
[----:B------:R-:W-:Y:S05]  /*5a80*/  BSYNC B1 ;  /* 0x0000000000017941 */ /* 0x000fea0003800000 */
.L_x_24014:
        /* <DEDUP_REMOVED lines=37> */
.L_x_24017:
[----:B------:R-:W-:Y:S05]  /*5ce0*/  BSYNC B1 ;  /* 0x0000000000017941 */ /* 0x000fea0003800000 */
.L_x_24016:
        /* <DEDUP_REMOVED lines=37> */
.L_x_24019:
[----:B------:R-:W-:Y:S05]  /*5f40*/  BSYNC B1 ;  /* 0x0000000000017941 */ /* 0x000fea0003800000 */
.L_x_24018:
        /* <DEDUP_REMOVED lines=37> */
.L_x_24021:
[----:B------:R-:W-:Y:S05]  /*61a0*/  BSYNC B1 ;  /* 0x0000000000017941 */ /* 0x000fea0003800000 */
.L_x_24020:
        /* <DEDUP_REMOVED lines=37> */
.L_x_24023:
[----:B------:R-:W-:Y:S05]  /*6400*/  BSYNC B1 ;  /* 0x0000000000017941 */ /* 0x000fea0003800000 */
.L_x_24022:
[----:B------:R-:W-:-:S13]  /*6410*/  ISETP.GE.U32.AND P1, PT, R0, 0x100, PT ;  /* 0x000001000000780c */ /* 0x000fda0003f26070 */
[----:B------:R-:W-:Y:S05]  /*6420*/  @!P1 BRA `(.L_x_24009) ;  /* 0x0000023000009947 */ /* 0x000fea0003800000 */
[--C-:B------:R-:W-:Y:S01]  /*6430*/  FADD.FTZ R252, R222, -R5.reuse ;  /* 0x80000005defc7221 */ /* 0x100fe20000010000 */
[----:B------:R1:W-:Y:S01]  /*6440*/  STL [R1+0x78], R0 ;  /* 0x0000780001007387 */ /* 0x0003e20000100800 */
[--C-:B------:R-:W-:Y:S02]  /*6450*/  FADD.FTZ R231, R224, -R5.reuse ;  /* 0x80000005e0e77221 */ /* 0x100fe40000010000 */
[--C-:B0-----:R-:W-:Y:S01]  /*6460*/  FADD.FTZ R228, R226, -R5.reuse ;  /* 0x80000005e2e47221 */ /* 0x101fe20000010000 */
[----:B------:R0:W-:Y:S01]  /*6470*/  STL [R1], R252 ;  /* 0x000000fc01007387 */ /* 0x0001e20000100800 */
[--C-:B------:R-:W-:Y:S02]  /*6480*/  FADD.FTZ R229, R227, -R5.reuse ;  /* 0x80000005e3e57221 */ /* 0x100fe40000010000 */
[--C-:B------:R-:W-:Y:S02]  /*6490*/  FADD.FTZ R7, R220, -R5.reuse ;  /* 0x80000005dc077221 */ /* 0x100fe40000010000 */
[----:B------:R-:W-:-:S02]  /*64a0*/  FADD.FTZ R230, R221, -R5 ;  /* 0x80000005dde67221 */ /* 0x000fc40000010000 */
[--C-:B-1----:R-:W-:Y:S02]  /*64b0*/  FADD.FTZ R0, R225, -R5.reuse ;  /* 0x80000005e1007221 */ /* 0x102fe40000010000 */
[----:B------:R-:W-:Y:S02]  /*64c0*/  FADD.FTZ R5, R223, -R5 ;  /* 0x80000005df057221 */ /* 0x000fe40000010000 */
[C---:B0-----:R-:W-:Y:S02]  /*64d0*/  FMUL.FTZ R252, R4.reuse, R231 ;  /* 0x000000e704fc7220 */ /* 0x041fe40000410000 */
[----:B------:R-:W2:Y:S01]  /*64e0*/  LDL.LU R231, [R1] ;  /* 0x0000000001e77983 */ /* 0x000ea20000300800 */
[C---:B------:R-:W-:Y:S02]  /*64f0*/  FMUL.FTZ R5, R4.reuse, R5 ;  /* 0x0000000504057220 */ /* 0x040fe40000410000 */
[C---:B------:R-:W-:Y:S02]  /*6500*/  FMUL.FTZ R0, R4.reuse, R0 ;  /* 0x0000000004007220 */ /* 0x040fe40000410000 */
[----:B------:R-:W-:-:S02]  /*6510*/  FMUL.FTZ R228, R4, R228 ;  /* 0x000000e404e47220 */ /* 0x000fc40000410000 */
[C---:B------:R-:W-:Y:S02]  /*6520*/  FMUL.FTZ R229, R4.reuse, R229 ;  /* 0x000000e504e57220 */ /* 0x040fe40000410000 */
[C---:B------:R-:W-:Y:S02]  /*6530*/  FMUL.FTZ R7, R4.reuse, R7 ;  /* 0x0000000704077220 */ /* 0x040fe40000410000 */
[----:B------:R-:W-:Y:S02]  /*6540*/  FMUL.FTZ R230, R4, R230 ;  /* 0x000000e604e67220 */ /* 0x000fe40000410000 */
[----:B------:R-:W-:Y:S02]  /*6550*/  FFMA.FTZ R5, R143, R5, R135 ;  /* 0x000000058f057223 */ /* 0x000fe40000010087 */
[----:B------:R-:W-:Y:S02]  /*6560*/  FFMA.FTZ R7, R140, R7, R132 ;  /* 0x000000078c077223 */ /* 0x000fe40000010084 */
[----:B------:R-:W-:-:S02]  /*6570*/  FFMA.FTZ R230, R141, R230, R133 ;  /* 0x000000e68de67223 */ /* 0x000fc40000010085 */
[----:B------:R-:W-:-:S03]  /*6580*/  FFMA.FTZ R229, R139, R229, R131 ;  /* 0x000000e58be57223 */ /* 0x000fc60000010083 */
[----:B------:R-:W-:Y:S01]  /*6590*/  F2FP.BF16.PACK_AB R230, R230, R7 ;  /* 0x00000007e6e6723e */ /* 0x000fe200000010ff */
[----:B--2---:R-:W-:-:S04]  /*65a0*/  FMUL.FTZ R231, R4, R231 ;  /* 0x000000e704e77220 */ /* 0x004fc80000410000 */
[----:B------:R-:W-:-:S05]  /*65b0*/  FFMA.FTZ R4, R142, R231, R134 ;  /* 0x000000e78e047223 */ /* 0x000fca0000010086 */
[----:B------:R-:W-:Y:S01]  /*65c0*/  F2FP.BF16.PACK_AB R231, R5, R4 ;  /* 0x0000000405e7723e */ /* 0x000fe200000010ff */
[----:B------:R-:W-:Y:S02]  /*65d0*/  FFMA.FTZ R5, R138, R228, R130 ;  /* 0x000000e48a057223 */ /* 0x000fe40000010082 */
[----:B------:R-:W-:Y:S02]  /*65e0*/  FFMA.FTZ R228, R137, R0, R129 ;  /* 0x0000000089e47223 */ /* 0x000fe40000010081 */
[----:B------:R0:W5:Y:S01]  /*65f0*/  LDL.LU R0, [R1+0x78] ;  /* 0x0000780001007983 */ /* 0x0001620000300800 */
[----:B------:R-:W-:Y:S01]  /*6600*/  FFMA.FTZ R4, R136, R252, R128 ;  /* 0x000000fc88047223 */ /* 0x000fe20000010080 */
[----:B------:R-:W-:Y:S02]  /*6610*/  MOV R7, 0x10 ;  /* 0x0000001000077802 */ /* 0x000fe40000000f00 */
[----:B------:R-:W-:Y:S02]  /*6620*/  F2FP.BF16.PACK_AB R229, R229, R5 ;  /* 0x00000005e5e5723e */ /* 0x000fe400000010ff */
[----:B------:R-:W-:Y:S01]  /*6630*/  F2FP.BF16.PACK_AB R228, R228, R4 ;  /* 0x00000004e4e4723e */ /* 0x000fe200000010ff */
[----:B------:R-:W-:-:S05]  /*6640*/  IMAD.WIDE.U32 R6, R6, R7, c[0x0][0x208] ;  /* 0x0000820006067625 */ /* 0x000fca00078e0007 */
[----:B------:R0:W-:Y:S02]  /*6650*/  STG.E.128 [R6.64], R228 ;  /* 0x000000e406007986 */ /* 0x0001e4000c101d04 */
.L_x_24009:
[----:B------:R-:W-:Y:S05]  /*6660*/  BSYNC B0 ;  /* 0x0000000000007941 */ /* 0x000fea0003800000 */
.L_x_24008:
[----:B-1----:R-:W-:-:S04]  /*6670*/  MOV R4, c[0x0][0x160] ;  /* 0x0000580000047a02 */ /* 0x002fc80000000f00 */
[----:B-----5:R-:W-:-:S04]  /*6680*/  LEA R3, R4, R3, 0x2 ;  /* 0x0000000304037211 */ /* 0x020fc800078e10ff */
[----:B------:R-:W-:-:S13]  /*6690*/  ISETP.GE.AND P1, PT, R3, c[0x0][0x164], PT ;  /* 0x0000590003007a0c */ /* 0x000fda0003f26270 */
[----:B0-----:R-:W-:Y:S01]  /*66a0*/  @P1 CALL.REL.NOINC `(.L_x_24024) ;  /* 0x0000001000001944 */ /* 0x001fe20003c00000 */
[----:B------:R-:W-:Y:S05]  /*66b0*/  BRA `(.L_x_24025) ;  /* 0xffffa78000007947 */ /* 0x000fea000383ffff */
.L_x_24024:
[----:B------:R-:W-:Y:S05]  /*66c0*/  EXIT ;  /* 0x000000000000794d */ /* 0x000fea0003800000 */
.L_x_24006:
[----:B------:R-:W-:Y:S01]  /*66d0*/  HFMA2.MMA R4, -RZ, RZ, 0, 5.9604644775390625e-08 ;  /* 0x00000001ff047435 */ /* 0x000fe200000001ff */
[----:B------:R-:W-:Y:S02]  /*66e0*/  MOV R228, R5 ;  /* 0x0000000500e47202 */ /* 0x000fe40000000f00 */
[----:B------:R-:W-:Y:S02]  /*66f0*/  MOV R252, 0x1f ;  /* 0x0000001f00fc7802 */ /* 0x000fe40000000f00 */
[----:B------:R-:W-:Y:S02]  /*6700*/  MOV R7, 0xffffffff ;  /* 0xffffffff00077802 */ /* 0x000fe40000000f00 */
[----:B------:R-:W-:Y:S02]  /*6710*/  MOV R6, 0x6730 ;  /* 0x0000673000067802 */ /* 0x000fe40000000f00 */
[----:B-----5:R-:W-:Y:S05]  /*6720*/  CALL.REL.NOINC `($__internal_70_$__cuda_sm70_shflsync_bfly_p) ;  /* 0x00000c1000007944 */ /* 0x020fea0003c00000 */
[----:B-1----:R-:W-:Y:S05]  /*6730*/  BRA `(.L_x_24026) ;  /* 0xffffe06000007947 */ /* 0x002fea000383ffff */
.L_x_24007:
[----:B------:R-:W-:Y:S01]  /*6740*/  HFMA2.MMA R4, -RZ, RZ, 0, 1.1920928955078125e-07 ;  /* 0x00000002ff047435 */ /* 0x000fe200000001ff */
[----:B------:R-:W-:Y:S02]  /*6750*/  MOV R228, R5 ;  /* 0x0000000500e47202 */ /* 0x000fe40000000f00 */
[----:B------:R-:W-:-:S02]  /*6760*/  MOV R252, 0x1f ;  /* 0x0000001f00fc7802 */ /* 0x000fc40000000f00 */
[----:B------:R-:W-:Y:S02]  /*6770*/  MOV R7, 0xffffffff ;  /* 0xffffffff00077802 */ /* 0x000fe40000000f00 */
[----:B------:R-:W-:Y:S02]  /*6780*/  MOV R6, 0x67a0 ;  /* 0x000067a000067802 */ /* 0x000fe40000000f00 */
[----:B-----5:R-:W-:Y:S05]  /*6790*/  CALL.REL.NOINC `($__internal_70_$__cuda_sm70_shflsync_bfly_p) ;  /* 0x00000ba000007944 */ /* 0x020fea0003c00000 */
[----:B-1----:R-:W-:Y:S01]  /*67a0*/  FADD.FTZ R5, R5, R4 ;  /* 0x0000000405057221 */ /* 0x002fe20000010000 */
[----:B------:R-:W-:Y:S01]  /*67b0*/  HFMA2.MMA R4, -RZ, RZ, 0, 2.384185791015625e-07 ;  /* 0x00000004ff047435 */ /* 0x000fe200000001ff */
[----:B------:R-:W-:Y:S02]  /*67c0*/  MOV R252, 0x1f ;  /* 0x0000001f00fc7802 */ /* 0x000fe40000000f00 */
[----:B------:R-:W-:Y:S02]  /*67d0*/  MOV R7, 0xffffffff ;  /* 0xffffffff00077802 */ /* 0x000fe40000000f00 */
[----:B------:R-:W-:Y:S02]  /*67e0*/  MOV R228, R5 ;  /* 0x0000000500e47202 */ /* 0x000fe40000000f00 */
[----:B------:R-:W-:-:S02]  /*67f0*/  MOV R6, 0x6810 ;  /* 0x0000681000067802 */ /* 0x000fc40000000f00 */
[----:B------:R-:W-:Y:S05]  /*6800*/  CALL.REL.NOINC `($__internal_70_$__cuda_sm70_shflsync_bfly_p) ;  /* 0x00000b3000007944 */ /* 0x000fea0003c00000 */
[----:B-1----:R-:W-:Y:S01]  /*6810*/  FADD.FTZ R5, R5, R4 ;  /* 0x0000000405057221 */ /* 0x002fe20000010000 */
[----:B------:R-:W-:Y:S01]  /*6820*/  HFMA2.MMA R4, -RZ, RZ, 0, 4.76837158203125e-07 ;  /* 0x00000008ff047435 */ /* 0x000fe200000001ff */
[----:B------:R-:W-:-:S02]  /*6830*/  MOV R252, 0x1f ;  /* 0x0000001f00fc7802 */ /* 0x000fc40000000f00 */
[----:B------:R-:W-:Y:S02]  /*6840*/  MOV R7, 0xffffffff ;  /* 0xffffffff00077802 */ /* 0x000fe40000000f00 */
[----:B------:R-:W-:Y:S02]  /*6850*/  MOV R228, R5 ;  /* 0x0000000500e47202 */ /* 0x000fe40000000f00 */
[----:B------:R-:W-:Y:S02]  /*6860*/  MOV R6, 0x6880 ;  /* 0x0000688000067802 */ /* 0x000fe40000000f00 */
[----:B------:R-:W-:Y:S05]  /*6870*/  CALL.REL.NOINC `($__internal_70_$__cuda_sm70_shflsync_bfly_p) ;  /* 0x00000ac000007944 */ /* 0x000fea0003c00000 */
[----:B-1----:R-:W-:Y:S01]  /*6880*/  FADD.FTZ R5, R5, R4 ;  /* 0x0000000405057221 */ /* 0x002fe20000010000 */
[----:B------:R-:W-:Y:S01]  /*6890*/  HFMA2.MMA R4, -RZ, RZ, 0, 9.5367431640625e-07 ;  /* 0x00000010ff047435 */ /* 0x000fe200000001ff */
[----:B------:R-:W-:Y:S02]  /*68a0*/  MOV R252, 0x1f ;  /* 0x0000001f00fc7802 */ /* 0x000fe40000000f00 */
[----:B------:R-:W-:Y:S02]  /*68b0*/  MOV R7, 0xffffffff ;  /* 0xffffffff00077802 */ /* 0x000fe40000000f00 */
[----:B------:R-:W-:-:S02]  /*68c0*/  MOV R228, R5 ;  /* 0x0000000500e47202 */ /* 0x000fc40000000f00 */
[----:B------:R-:W-:Y:S02]  /*68d0*/  MOV R6, 0x68f0 ;  /* 0x000068f000067802 */ /* 0x000fe40000000f00 */
[----:B------:R-:W-:Y:S05]  /*68e0*/  CALL.REL.NOINC `($__internal_70_$__cuda_sm70_shflsync_bfly_p) ;  /* 0x00000a5000007944 */ /* 0x000fea0003c00000 */
        /* <DEDUP_REMOVED lines=139> */
[----:B------:R-:W-:Y:S05]  /*71a0*/  CALL.REL.NOINC `($__internal_70_$__cuda_sm70_shflsync_bfly_p) ;  /* 0x0000019000007944 */ /* 0x000fea0003c00000 */
[----:B-1----:R-:W-:Y:S01]  /*71b0*/  FADD.FTZ R228, R228, R4 ;  /* 0x00000004e4e47221 */ /* 0x002fe20000010000 */
[----:B------:R-:W-:Y:S01]  /*71c0*/  HFMA2.MMA R4, -RZ, RZ, 0, 1.1920928955078125e-07 ;  /* 0x00000002ff047435 */ /* 0x000fe200000001ff */
[----:B------:R-:W-:Y:S02]  /*71d0*/  MOV R252, 0x1f ;  /* 0x0000001f00fc7802 */ /* 0x000fe40000000f00 */
[----:B------:R-:W-:Y:S02]  /*71e0*/  MOV R7, 0xffffffff ;  /* 0xffffffff00077802 */ /* 0x000fe40000000f00 */
[----:B------:R-:W-:Y:S02]  /*71f0*/  MOV R6, 0x7210 ;  /* 0x0000721000067802 */ /* 0x000fe40000000f00 */
[----:B------:R-:W-:Y:S05]  /*7200*/  CALL.REL.NOINC `($__internal_70_$__cuda_sm70_shflsync_bfly_p) ;  /* 0x0000013000007944 */ /* 0x000fea0003c00000 */
[----:B-1----:R-:W-:Y:S01]  /*7210*/  FADD.FTZ R228, R228, R4 ;  /* 0x00000004e4e47221 */ /* 0x002fe20000010000 */
[----:B------:R-:W-:Y:S01]  /*7220*/  HFMA2.MMA R4, -RZ, RZ, 0, 2.384185791015625e-07 ;  /* 0x00000004ff047435 */ /* 0x000fe200000001ff */
[----:B------:R-:W-:-:S02]  /*7230*/  MOV R252, 0x1f ;  /* 0x0000001f00fc7802 */ /* 0x000fc40000000f00 */
[----:B------:R-:W-:Y:S02]  /*7240*/  MOV R7, 0xffffffff ;  /* 0xffffffff00077802 */ /* 0x000fe40000000f00 */
[----:B------:R-:W-:Y:S02]  /*7250*/  MOV R6, 0x7270 ;  /* 0x0000727000067802 */ /* 0x000fe40000000f00 */
[----:B------:R-:W-:Y:S05]  /*7260*/  CALL.REL.NOINC `($__internal_70_$__cuda_sm70_shflsync_bfly_p) ;  /* 0x000000d000007944 */ /* 0x000fea0003c00000 */
[----:B-1----:R-:W-:Y:S01]  /*7270*/  FADD.FTZ R228, R228, R4 ;  /* 0x00000004e4e47221 */ /* 0x002fe20000010000 */
[----:B------:R-:W-:Y:S01]  /*7280*/  HFMA2.MMA R4, -RZ, RZ, 0, 4.76837158203125e-07 ;  /* 0x00000008ff047435 */ /* 0x000fe200000001ff */
[----:B------:R-:W-:Y:S02]  /*7290*/  MOV R252, 0x1f ;  /* 0x0000001f00fc7802 */ /* 0x000fe40000000f00 */
[----:B------:R-:W-:Y:S02]  /*72a0*/  MOV R7, 0xffffffff ;  /* 0xffffffff00077802 */ /* 0x000fe40000000f00 */
[----:B------:R-:W-:Y:S02]  /*72b0*/  MOV R6, 0x72d0 ;  /* 0x000072d000067802 */ /* 0x000fe40000000f00 */
[----:B------:R-:W-:Y:S05]  /*72c0*/  CALL.REL.NOINC `($__internal_70_$__cuda_sm70_shflsync_bfly_p) ;  /* 0x0000007000007944 */ /* 0x000fea0003c00000 */
[----:B-1----:R-:W-:Y:S01]  /*72d0*/  FADD.FTZ R228, R228, R4 ;  /* 0x00000004e4e47221 */ /* 0x002fe20000010000 */
[----:B------:R-:W-:Y:S01]  /*72e0*/  HFMA2.MMA R4, -RZ, RZ, 0, 9.5367431640625e-07 ;  /* 0x00000010ff047435 */ /* 0x000fe200000001ff */
[----:B------:R-:W-:-:S02]  /*72f0*/  MOV R252, 0x1f ;  /* 0x0000001f00fc7802 */ /* 0x000fc40000000f00 */
[----:B------:R-:W-:Y:S02]  /*7300*/  MOV R7, 0xffffffff ;  /* 0xffffffff00077802 */ /* 0x000fe40000000f00 */
[----:B------:R-:W-:Y:S02]  /*7310*/  MOV R6, 0x7330 ;  /* 0x0000733000067802 */ /* 0x000fe40000000f00 */
[----:B------:R-:W-:Y:S05]  /*7320*/  CALL.REL.NOINC `($__internal_70_$__cuda_sm70_shflsync_bfly_p) ;  /* 0x0000001000007944 */ /* 0x000fea0003c00000 */
[----:B-1----:R-:W-:Y:S05]  /*7330*/  BRA `(.L_x_24027) ;  /* 0xffffddf000007947 */ /* 0x002fea000383ffff */
        .weak           $__internal_70_$__cuda_sm70_shflsync_bfly_p
        .type           $__internal_70_$__cuda_sm70_shflsync_bfly_p,@function
        .size           $__internal_70_$__cuda_sm70_shflsync_bfly_p,(.L_x_57110 - $__internal_70_$__cuda_sm70_shflsync_bfly_p)
$__internal_70_$__cuda_sm70_shflsync_bfly_p:
[----:B------:R-:W-:Y:S04]  /*7340*/  WARPSYNC R7 ;  /* 0x0000000700007348 */ /* 0x000fe80003800000 */
[----:B------:R0:W1:Y:S02]  /*7350*/  SHFL.BFLY PT, R4, R228, R4, R252 ;  /* 0x0c000004e4047389 */ /* 0x00006400000e00fc */
[----:B0-----:R-:W-:-:S06]  /*7360*/  HFMA2.MMA R7, -RZ, RZ, 0, 0 ;  /* 0x00000000ff077435 */ /* 0x001fcc00000001ff */
[----:B------:R-:W-:Y:S05]  /*7370*/  RET.REL.NODEC R6 `(_ZN10layer_norm13ln_fwd_kernelINS_13Kernel_traitsIf13__nv_bfloat16fS2_fjLj2048ELj1ELj4ELj1ELj16ENS_18Kernel_traits_baseILj2048EfS2_fS2_fjLj128EEEEELb0ELb1ELb1ELb0EEEvNS_9FwdParamsE) ;  /* 0xffff8c8006007950 */ /* 0x000fea0003c3ffff */
.L_x_24028:
        /* <DEDUP_REMOVED lines=16> */
.L_x_57110:


//--------------------- .text._ZN10layer_norm13ln_fwd_kernelINS_13Kernel_traitsIf13__nv_bfloat16fS2_fjLj2048ELj1ELj4ELj1ELj16ENS_18Kernel_traits_baseILj2048EfS2_fS2_fjLj128EEEEELb0ELb1ELb1ELb1EEEvNS_9FwdParamsE --------------------------
	.section	.text._ZN10layer_norm13ln_fwd_kernelINS_13Kernel_traitsIf13__nv_bfloat16fS2_fjLj2048ELj1ELj4ELj1ELj16ENS_18Kernel_traits_baseILj2048EfS2_fS2_fjLj128EEEEELb0ELb1ELb1ELb1EEEvNS_9FwdParamsE,"ax",@progbits
	.sectioninfo	@"SHI_REGISTERS=255"
	.align	128
        .global         _ZN10layer_norm13ln_fwd_kernelINS_13Kernel_traitsIf13__nv_bfloat16fS2_fjLj2048ELj1ELj4ELj1ELj16ENS_18Kernel_traits_baseILj2048EfS2_fS2_fjLj128EEEEELb0ELb1ELb1ELb1EEEvNS_9FwdParamsE
        .type           _ZN10layer_norm13ln_fwd_kernelINS_13Kernel_traitsIf13__nv_bfloat16fS2_fjLj2048ELj1ELj4ELj1ELj16ENS_18Kernel_traits_baseILj2048EfS2_fS2_fjLj128EEEEELb0ELb1ELb1ELb1EEEvNS_9FwdParamsE,@function
        .size           _ZN10layer_norm13ln_fwd_kernelINS_13Kernel_traitsIf13__nv_bfloat16fS2_fjLj2048ELj1ELj4ELj1ELj16ENS_18Kernel_traits_baseILj2048EfS2_fS2_fjLj128EEEEELb0ELb1ELb1ELb1EEEvNS_9FwdParamsE,(.L_x_57111 - _ZN10layer_norm13ln_fwd_kernelINS_13Kernel_traitsIf13__nv_bfloat16fS2_fjLj2048ELj1ELj4ELj1ELj16ENS_18Kernel_traits_baseILj2048EfS2_fS2_fjLj128EEEEELb0ELb1ELb1ELb1EEEvNS_9FwdParamsE)
        .other          _ZN10layer_norm13ln_fwd_kernelINS_13Kernel_traitsIf13__nv_bfloat16fS2_fjLj2048ELj1ELj4ELj1ELj16ENS_18Kernel_traits_baseILj2048EfS2_fS2_fjLj128EEEEELb0ELb1ELb1ELb1EEEvNS_9FwdParamsE,@"STO_CUDA_ENTRY STV_DEFAULT"
_ZN10layer_norm13ln_fwd_kernelINS_13Kernel_traitsIf13__nv_bfloat16fS2_fjLj2048ELj1ELj4ELj1ELj16ENS_18Kernel_traits_baseILj2048EfS2_fS2_fjLj128EEEEELb0ELb1ELb1ELb1EEEvNS_9FwdParamsE:
.text._ZN10layer_norm13ln_fwd_kernelINS_13Kernel_traitsIf13__nv_bfloat16fS2_fjLj2048ELj1ELj4ELj1ELj16ENS_18Kernel_traits_baseILj2048EfS2_fS2_fjLj128EEEEELb0ELb1ELb1ELb1EEEvNS_9FwdParamsE:
        /* <DEDUP_REMOVED lines=106> */
[----:B------:R1:W-:Y:S04]  /*06a0*/  STL.64 [R1], R188 ;  /* 0x000000bc01007387 */ /* 0x0003e80000100a00 */
[----:B------:R1:W-:Y:S04]  /*06b0*/  STL.64 [R1+0x8], R190 ;  /* 0x000008be01007387 */ /* 0x0003e80000100a00 */
[----:B------:R1:W-:Y:S04]  /*06c0*/  STL.64 [R1+0x20], R180 ;  /* 0x000020b401007387 */ /* 0x0003e80000100a00 */
[----:B------:R1:W-:Y:S04]  /*06d0*/  STL.64 [R1+0x28], R182 ;  /* 0x000028b601007387 */ /* 0x0003e80000100a00 */
[----:B------:R1:W-:Y:S04]  /*06e0*/  STL.64 [R1+0x30], R184 ;  /* 0x000030b801007387 */ /* 0x0003e80000100a00 */
[----:B------:R1:W-:Y:S01]  /*06f0*/  STL.64 [R1+0x38], R186 ;  /* 0x000038ba01007387 */ /* 0x0003e20000100a00 */
[----:B------:R-:W-:Y:S01]  /*0700*/  MOV R0, R176 ;  /* 0x000000b000007202 */ /* 0x000fe20000000f00 */
[----:B------:R-:W-:-:S02]  /*0710*/  ULDC.U8 UR6, c[0x0][0x1f0] ;  /* 0x00007c0000067ab9 */ /* 0x000fc40000000000 */
.L_x_24162:
[----:B-1----:R-:W-:-:S10]  /*0720*/  HFMA2.MMA R7, -RZ, RZ, 0, 2.384185791015625e-07 ;  /* 0x00000004ff077435 */ /* 0x002fd400000001ff */
[----:B------:R-:W-:-:S05]  /*0730*/  IMAD.WIDE R2, R0, R7, c[0x0][0x1d0] ;  /* 0x0000740000027625 */ /* 0x000fca00078e0207 */
[----:B------:R1:W2:Y:S01]  /*0740*/  LDG.E R188, [R2.64] ;  /* 0x0000000402bc7981 */ /* 0x0002a2000c1e1900 */
[----:B------:R-:W-:Y:S01]  /*0750*/  ISETP.NE.U32.AND P0, PT, RZ, c[0x0][0x180], PT ;  /* 0x00006000ff007a0c */ /* 0x000fe20003f05070 */
[----:B0-----:R-:W-:Y:S02]  /*0760*/  IMAD R4, R0, c[0x0][0x168], RZ ;  /* 0x00005a0000047a24 */ /* 0x001fe400078e02ff */
[----:B------:R-:W0:Y:S01]  /*0770*/  S2R R248, SR_TID.X ;  /* 0x0000000000f87919 */ /* 0x000e220000002100 */
[----:B------:R-:W-:Y:S02]  /*0780*/  ISETP.NE.AND.EX P0, PT, RZ, c[0x0][0x184], PT, P0 ;  /* 0x00006100ff007a0c */ /* 0x000fe40003f05300 */
[----:B------:R-:W-:-:S04]  /*0790*/  SHF.R.S32.HI R5, RZ, 0x1f, R4 ;  /* 0x0000001fff057819 */ /* 0x000fc80000011404 */
[----:B------:R-:W-:-:S07]  /*07a0*/  LEA.HI R5, R5, R4, RZ, 0x3 ;  /* 0x0000000405057211 */ /* 0x000fce00078f18ff */
[----:B------:R-:W-:Y:S02]  /*07b0*/  @P0 MOV R189, 0x20 ;  /* 0x0000002000bd0802 */ /* 0x000fe40000000f00 */
[----:B0-----:R-:W-:-:S04]  /*07c0*/  LOP3.LUT R248, R248, 0x1f, RZ, 0xc0, !PT ;  /* 0x0000001ff8f87812 */ /* 0x001fc800078ec0ff */
[----:B------:R-:W-:-:S05]  /*07d0*/  LEA.HI.SX32 R208, R5, R248, 0x1d ;  /* 0x000000f805d07211 */ /* 0x000fca00078feaff */
[----:B------:R-:W-:-:S05]  /*07e0*/  @P0 IMAD.WIDE.U32 R4, R208, R189, c[0x0][0x180] ;  /* 0x00006000d0040625 */ /* 0x000fca00078e00bd */
[----:B------:R-:W3:Y:S04]  /*07f0*/  @P0 LDG.E.128 R176, [R4.64] ;  /* 0x0000000404b00981 */ /* 0x000ee8000c1e1d00 */
[----:B------:R3:W4:Y:S01]  /*0800*/  @P0 LDG.E.128 R180, [R4.64+0x10] ;  /* 0x0000100404b40981 */ /* 0x000722000c1e1d00 */
[----:B-1----:R-:W-:Y:S01]  /*0810*/  IMAD.WIDE R2, R0, R7, c[0x0][0x1d8] ;  /* 0x0000760000027625 */ /* 0x002fe200078e0207 */
[----:B------:R-:W-:Y:S02]  /*0820*/  HFMA2.MMA R210, -RZ, RZ, 0, 0 ;  /* 0x00000000ffd27435 */ /* 0x000fe400000001ff */
[----:B------:R-:W-:Y:S01]  /*0830*/  HFMA2.MMA R211, -RZ, RZ, 0, 1.9073486328125e-06 ;  /* 0x00000020ffd37435 */ /* 0x000fe200000001ff */
[C---:B------:R-:W-:Y:S01]  /*0840*/  IADD3 R194, R208.reuse, 0x20, RZ ;  /* 0x00000020d0c27810 */ /* 0x040fe20007ffe0ff */
[----:B------:R-:W-:Y:S01]  /*0850*/  BSSY B0, `(.L_x_24029) ;  /* 0x000002c000007945 */ /* 0x000fe20003800000 */
[----:B-----5:R0:W5:Y:S07]  /*0860*/  LDG.E R252, [R2.64] ;  /* 0x0000000402fc7981 */ /* 0x02016e000c1e1900 */
[----:B0-----:R-:W-:Y:S01]  /*0870*/  IMAD.WIDE.U32 R2, R208, R211, c[0x0][0x188] ;  /* 0x00006200d0027625 */ /* 0x001fe200078e00d3 */
[----:B--2---:R-:W-:-:S02]  /*0880*/  ISETP.GE.AND P5, PT, R188, 0x1, PT ;  /* 0x00000001bc00780c */ /* 0x004fc40003fa6270 */
        /* <DEDUP_REMOVED lines=14> */
[----:B------:R-:W-:Y:S01]  /*0970*/  @!P6 ISETP.NE.AND.EX P2, PT, RZ, c[0x0][0x184], PT, P2 ;  /* 0x00006100ff00ea0c */ /* 0x000fe20003f45320 */
[----:B------:R-:W-:Y:S01]  /*0980*/  @P0 IMAD.WIDE.U32 R188, R194, R211, c[0x0][0x180] ;  /* 0x00006000c2bc0625 */ /* 0x000fe200078e00d3 */
[----:B------:R-:W-:Y:S02]  /*0990*/  @!P6 ISETP.NE.AND.EX P4, PT, RZ, c[0x0][0x184], PT, P4 ;  /* 0x00006100ff00ea0c */ /* 0x000fe40003f85340 */
[----:B------:R-:W-:Y:S02]  /*09a0*/  @!P6 ISETP.NE.AND.EX P3, PT, RZ, c[0x0][0x184], PT, P3 ;  /* 0x00006100ff00ea0c */ /* 0x000fe40003f65330 */
[----:B---3--:R-:W-:Y:S02]  /*09b0*/  @!P6 FSEL R5, R177, RZ, P1 ;  /* 0x000000ffb105e208 */ /* 0x008fe40000800000 */
[----:B----4-:R-:W-:-:S02]  /*09c0*/  @!P6 FSEL R244, R180, RZ, P3 ;  /* 0x000000ffb4f4e208 */ /* 0x010fc40001800000 */
[----:B0-----:R-:W-:Y:S02]  /*09d0*/  @!P6 FSEL R6, R178, RZ, P2 ;  /* 0x000000ffb206e208 */ /* 0x001fe40001000000 */
[----:B------:R-:W-:Y:S02]  /*09e0*/  @!P6 FSEL R7, R179, RZ, P4 ;  /* 0x000000ffb307e208 */ /* 0x000fe40002000000 */
        /* <DEDUP_REMOVED lines=13> */
[----:B------:R-:W2:Y:S01]  /*0ac0*/  LDL R190, [R1+0x30] ;  /* 0x0000300001be7983 */ /* 0x000ea20000100800 */
[----:B-----5:R-:W-:-:S05]  /*0ad0*/  PRMT R4, RZ, 0x5410, R184 ;  /* 0x00005410ff047816 */ /* 0x020fca00000000b8 */
[----:B------:R-:W-:-:S04]  /*0ae0*/  FMUL.FTZ R4, R4, c[0x0][0x1ec] ;  /* 0x00007b0004047a20 */ /* 0x000fc80000410000 */
[----:B--2---:R-:W-:-:S04]  /*0af0*/  FMUL.FTZ R4, R190, R4 ;  /* 0x00000004be047220 */ /* 0x004fc80000410000 */
[----:B------:R-:W-:Y:S02]  /*0b00*/  @P0 FADD.FTZ R4, R176, R4 ;  /* 0x00000004b0040221 */ /* 0x000fe40000010000 */
.L_x_24030:
[----:B------:R-:W-:Y:S05]  /*0b10*/  BSYNC B0 ;  /* 0x0000000000007941 */ /* 0x000fea0003800000 */
.L_x_24029:
[----:B------:R-:W-:Y:S01]  /*0b20*/  BSSY B0, `(.L_x_24031) ;  /* 0x0000007000007945 */ /* 0x000fe20003800000 */
[----:B------:R-:W-:Y:S05]  /*0b30*/  @!P6 BRA `(.L_x_24032) ;  /* 0x000000500000e947 */ /* 0x000fea0003800000 */
[----:B------:R-:W2:Y:S01]  /*0b40*/  LDL R190, [R1+0x34] ;  /* 0x0000340001be7983 */ /* 0x000ea20000100800 */
[----:B-----5:R-:W-:-:S05]  /*0b50*/  PRMT R5, RZ, 0x7610, R184 ;  /* 0x00007610ff057816 */ /* 0x020fca00000000b8 */
[----:B------:R-:W-:-:S04]  /*0b60*/  FMUL.FTZ R5, R5, c[0x0][0x1ec] ;  /* 0x00007b0005057a20 */ /* 0x000fc80000410000 */
[----:B--2---:R-:W-:-:S04]  /*0b70*/  FMUL.FTZ R5, R190, R5 ;  /* 0x00000005be057220 */ /* 0x004fc80000410000 */
[----:B------:R-:W-:Y:S02]  /*0b80*/  @P0 FADD.FTZ R5, R177, R5 ;  /* 0x00000005b1050221 */ /* 0x000fe40000010000 */
.L_x_24032:
[----:B------:R-:W-:Y:S05]  /*0b90*/  BSYNC B0 ;  /* 0x0000000000007941 */ /* 0x000fea0003800000 */
.L_x_24031:
[----:B------:R-:W-:Y:S01]  /*0ba0*/  BSSY B0, `(.L_x_24033) ;  /* 0x0000007000007945 */ /* 0x000fe20003800000 */
[----:B------:R-:W-:Y:S05]  /*0bb0*/  @!P6 BRA `(.L_x_24034) ;  /* 0x000000500000e947 */ /* 0x000fea0003800000 */
[----:B------:R-:W2:Y:S01]  /*0bc0*/  LDL R190, [R1+0x38] ;  /* 0x0000380001be7983 */ /* 0x000ea20000100800 */
[----:B-----5:R-:W-:-:S05]  /*0bd0*/  PRMT R6, RZ, 0x5410, R185 ;  /* 0x00005410ff067816 */ /* 0x020fca00000000b9 */
[----:B------:R-:W-:-:S04]  /*0be0*/  FMUL.FTZ R6, R6, c[0x0][0x1ec] ;  /* 0x00007b0006067a20 */ /* 0x000fc80000410000 */
[----:B--2---:R-:W-:-:S04]  /*0bf0*/  FMUL.FTZ R6, R190, R6 ;  /* 0x00000006be067220 */ /* 0x004fc80000410000 */
[----:B------:R-:W-:Y:S02]  /*0c00*/  @P0 FADD.FTZ R6, R178, R6 ;  /* 0x00000006b2060221 */ /* 0x000fe40000010000 */
.L_x_24034:
[----:B------:R-:W-:Y:S05]  /*0c10*/  BSYNC B0 ;  /* 0x0000000000007941 */ /* 0x000fea0003800000 */
.L_x_24033:
[----:B------:R-:W-:Y:S01]  /*0c20*/  BSSY B0, `(.L_x_24035) ;  /* 0x0000007000007945 */ /* 0x000fe20003800000 */
[----:B------:R-:W-:Y:S05]  /*0c30*/  @!P6 BRA `(.L_x_24036) ;  /* 0x000000500000e947 */ /* 0x000fea0003800000 */
[----:B------:R-:W2:Y:S01]  /*0c40*/  LDL R190, [R1+0x3c] ;  /* 0x00003c0001be7983 */ /* 0x000ea20000100800 */
[----:B-----5:R-:W-:-:S05]  /*0c50*/  PRMT R7, RZ, 0x7610, R185 ;  /* 0x00007610ff077816 */ /* 0x020fca00000000b9 */
[----:B------:R-:W-:-:S04]  /*0c60*/  FMUL.FTZ R7, R7, c[0x0][0x1ec] ;  /* 0x00007b0007077a20 */ /* 0x000fc80000410000 */
[----:B--2---:R-:W-:-:S04]  /*0c70*/  FMUL.FTZ R7, R190, R7 ;  /* 0x00000007be077220 */ /* 0x004fc80000410000 */
[----:B------:R-:W-:Y:S02]  /*0c80*/  @P0 FADD.FTZ R7, R179, R7 ;  /* 0x00000007b3070221 */ /* 0x000fe40000010000 */
.L_x_24036:
[----:B------:R-:W-:Y:S05]  /*0c90*/  BSYNC B0 ;  /* 0x0000000000007941 */ /* 0x000fea0003800000 */
.L_x_24035:
[----:B------:R-:W-:Y:S01]  /*0ca0*/  BSSY B0, `(.L_x_24037) ;  /* 0x0000007000007945 */ /* 0x000fe20003800000 */
[----:B------:R-:W-:Y:S05]  /*0cb0*/  @!P6 BRA `(.L_x_24038) ;  /* 0x000000500000e947 */ /* 0x000fea0003800000 */
[----:B------:R-:W2:Y:S01]  /*0cc0*/  LDL R191, [R1+0x20] ;  /* 0x0000200001bf7983 */ /* 0x000ea20000100800 */
[----:B-----5:R-:W-:-:S05]  /*0cd0*/  PRMT R190, RZ, 0x5410, R186 ;  /* 0x00005410ffbe7816 */ /* 0x020fca00000000ba */
[----:B------:R-:W-:-:S04]  /*0ce0*/  FMUL.FTZ R190, R190, c[0x0][0x1ec] ;  /* 0x00007b00bebe7a20 */ /* 0x000fc80000410000 */
[----:B--2---:R-:W-:-:S04]  /*0cf0*/  FMUL.FTZ R244, R191, R190 ;  /* 0x000000bebff47220 */ /* 0x004fc80000410000 */
[----:B------:R-:W-:Y:S02]  /*0d00*/  @P0 FADD.FTZ R244, R180, R244 ;  /* 0x000000f4b4f40221 */ /* 0x000fe40000010000 */
.L_x_24038:
[----:B------:R-:W-:Y:S05]  /*0d10*/  BSYNC B0 ;  /* 0x0000000000007941 */ /* 0x000fea0003800000 */
.L_x_24037:
[----:B------:R-:W-:Y:S01]  /*0d20*/  BSSY B0, `(.L_x_24039) ;  /* 0x0000007000007945 */ /* 0x000fe20003800000 */
[----:B------:R-:W-:Y:S05]  /*0d30*/  @!P6 BRA `(.L_x_24040) ;  /* 0x000000500000e947 */ /* 0x000fea0003800000 */
[----:B------:R-:W2:Y:S01]  /*0d40*/  LDL R191, [R1+0x24] ;  /* 0x0000240001bf7983 */ /* 0x000ea20000100800 */
[----:B-----5:R-:W-:-:S05]  /*0d50*/  PRMT R190, RZ, 0x7610, R186 ;  /* 0x00007610ffbe7816 */ /* 0x020fca00000000ba */
[----:B------:R-:W-:-:S04]  /*0d60*/  FMUL.FTZ R190, R190, c[0x0][0x1ec] ;  /* 0x00007b00bebe7a20 */ /* 0x000fc80000410000 */
[----:B--2---:R-:W-:-:S04]  /*0d70*/  FMUL.FTZ R245, R191, R190 ;  /* 0x000000bebff57220 */ /* 0x004fc80000410000 */
[----:B------:R-:W-:Y:S02]  /*0d80*/  @P0 FADD.FTZ R245, R181, R245 ;  /* 0x000000f5b5f50221 */ /* 0x000fe40000010000 */
.L_x_24040:
[----:B------:R-:W-:Y:S05]  /*0d90*/  BSYNC B0 ;  /* 0x0000000000007941 */ /* 0x000fea0003800000 */
.L_x_24039:
[----:B------:R-:W-:Y:S01]  /*0da0*/  BSSY B0, `(.L_x_24041) ;  /* 0x0000007000007945 */ /* 0x000fe20003800000 */
[----:B------:R-:W-:Y:S05]  /*0db0*/  @!P6 BRA `(.L_x_24042) ;  /* 0x000000500000e947 */ /* 0x000fea0003800000 */
[----:B------:R-:W2:Y:S01]  /*0dc0*/  LDL R191, [R1+0x28] ;  /* 0x0000280001bf7983 */ /* 0x000ea20000100800 */
[----:B-----5:R-:W-:-:S05]  /*0dd0*/  PRMT R190, RZ, 0x5410, R187 ;  /* 0x00005410ffbe7816 */ /* 0x020fca00000000bb */
[----:B------:R-:W-:-:S04]  /*0de0*/  FMUL.FTZ R190, R190, c[0x0][0x1ec] ;  /* 0x00007b00bebe7a20 */ /* 0x000fc80000410000 */
[----:B--2---:R-:W-:-:S04]  /*0df0*/  FMUL.FTZ R246, R191, R190 ;  /* 0x000000bebff67220 */ /* 0x004fc80000410000 */
[----:B------:R-:W-:Y:S02]  /*0e00*/  @P0 FADD.FTZ R246, R182, R246 ;  /* 0x000000f6b6f60221 */ /* 0x000fe40000010000 */
.L_x_24042:
[----:B------:R-:W-:Y:S05]  /*0e10*/  BSYNC B0 ;  /* 0x0000000000007941 */ /* 0x000fea0003800000 */
.L_x_24041:
[----:B------:R-:W-:Y:S01]  /*0e20*/  BSSY B0, `(.L_x_24043) ;  /* 0x0000007000007945 */ /* 0x000fe20003800000 */
[----:B------:R-:W-:Y:S05]  /*0e30*/  @!P6 BRA `(.L_x_24044) ;  /* 0x000000500000e947 */ /* 0x000fea0003800000 */
[----:B------:R-:W2:Y:S01]  /*0e40*/  LDL R191, [R1+0x2c] ;  /* 0x00002c0001bf7983 */ /* 0x000ea20000100800 */
[----:B-----5:R-:W-:-:S05]  /*0e50*/  PRMT R190, RZ, 0x7610, R187 ;  /* 0x00007610ffbe7816 */ /* 0x020fca00000000bb */
[----:B------:R-:W-:-:S04]  /*0e60*/  FMUL.FTZ R190, R190, c[0x0][0x1ec] ;  /* 0x00007b00bebe7a20 */ /* 0x000fc80000410000 */
[----:B--2---:R-:W-:-:S04]  /*0e70*/  FMUL.FTZ R247, R191, R190 ;  /* 0x000000bebff77220 */ /* 0x004fc80000410000 */
[----:B------:R-:W-:Y:S02]  /*0e80*/  @P0 FADD.FTZ R247, R183, R247 ;  /* 0x000000f7b7f70221 */ /* 0x000fe40000010000 */
.L_x_24044:
[----:B------:R-:W-:Y:S05]  /*0e90*/  BSYNC B0 ;  /* 0x0000000000007941 */ /* 0x000fea0003800000 */
.L_x_24043:
        /* <DEDUP_REMOVED lines=39> */
[----:B------:R-:W-:-:S04]  /*1110*/  FMUL.FTZ R236, R120, R191 ;  /* 0x000000bf78ec7220 */ /* 0x000fc80000410000 */
[----:B------:R-:W-:Y:S02]  /*1120*/  @P0 FADD.FTZ R236, R176, R236 ;  /* 0x000000ecb0ec0221 */ /* 0x000fe40000010000 */
.L_x_24046:
[----:B----4-:R-:W-:Y:S05]  /*1130*/  BSYNC B0 ;  /* 0x0000000000007941 */ /* 0x010fea0003800000 */
.L_x_24045:
[----:B------:R-:W-:Y:S01]  /*1140*/  BSSY B0, `(.L_x_24047) ;  /* 0x0000006000007945 */ /* 0x000fe20003800000 */
[----:B------:R-:W-:Y:S05]  /*1150*/  @!P6 BRA `(.L_x_24048) ;  /* 0x000000400000e947 */ /* 0x000fea0003800000 */
[----:B-----5:R-:W-:-:S05]  /*1160*/  PRMT R191, RZ, 0x7610, R184 ;  /* 0x00007610ffbf7816 */ /* 0x020fca00000000b8 */
[----:B------:R-:W-:-:S04]  /*1170*/  FMUL.FTZ R192, R191, c[0x0][0x1ec] ;  /* 0x00007b00bfc07a20 */ /* 0x000fc80000410000 */
[----:B------:R-:W-:-:S04]  /*1180*/  FMUL.FTZ R237, R121, R192 ;  /* 0x000000c079ed7220 */ /* 0x000fc80000410000 */
[----:B------:R-:W-:Y:S02]  /*1190*/  @P0 FADD.FTZ R237, R177, R237 ;  /* 0x000000edb1ed0221 */ /* 0x000fe40000010000 */
.L_x_24048:
[----:B------:R-:W-:Y:S05]  /*11a0*/  BSYNC B0 ;  /* 0x0000000000007941 */ /* 0x000fea0003800000 */
.L_x_24047:
[----:B------:R-:W-:Y:S01]  /*11b0*/  BSSY B0, `(.L_x_24049) ;  /* 0x0000006000007945 */ /* 0x000fe20003800000 */
[----:B------:R-:W-:Y:S05]  /*11c0*/  @!P6 BRA `(.L_x_24050) ;  /* 0x000000400000e947 */ /* 0x000fea0003800000 */
[----:B-----5:R-:W-:-:S05]  /*11d0*/  PRMT R191, RZ, 0x5410, R185 ;  /* 0x00005410ffbf7816 */ /* 0x020fca00000000b9 */
[----:B------:R-:W-:-:S04]  /*11e0*/  FMUL.FTZ R191, R191, c[0x0][0x1ec] ;  /* 0x00007b00bfbf7a20 */ /* 0x000fc80000410000 */
[----:B------:R-:W-:-:S04]  /*11f0*/  FMUL.FTZ R238, R122, R191 ;  /* 0x000000bf7aee7220 */ /* 0x000fc80000410000 */
[----:B------:R-:W-:Y:S02]  /*1200*/  @P0 FADD.FTZ R238, R178, R238 ;  /* 0x000000eeb2ee0221 */ /* 0x000fe40000010000 */
.L_x_24050:
[----:B------:R-:W-:Y:S05]  /*1210*/  BSYNC B0 ;  /* 0x0000000000007941 */ /* 0x000fea0003800000 */
.L_x_24049:
[----:B------:R-:W-:Y:S01]  /*1220*/  BSSY B0, `(.L_x_24051) ;  /* 0x0000006000007945 */ /* 0x000fe20003800000 */
[----:B------:R-:W-:Y:S05]  /*1230*/  @!P6 BRA `(.L_x_24052) ;  /* 0x000000400000e947 */ /* 0x000fea0003800000 */
[----:B-----5:R-:W-:-:S05]  /*1240*/  PRMT R191, RZ, 0x7610, R185 ;  /* 0x00007610ffbf7816 */ /* 0x020fca00000000b9 */
[----:B------:R-:W-:-:S04]  /*1250*/  FMUL.FTZ R192, R191, c[0x0][0x1ec] ;  /* 0x00007b00bfc07a20 */ /* 0x000fc80000410000 */
[----:B------:R-:W-:-:S04]  /*1260*/  FMUL.FTZ R239, R123, R192 ;  /* 0x000000c07bef7220 */ /* 0x000fc80000410000 */
[----:B------:R-:W-:Y:S02]  /*1270*/  @P0 FADD.FTZ R239, R179, R239 ;  /* 0x000000efb3ef0221 */ /* 0x000fe40000010000 */
.L_x_24052:
[----:B------:R-:W-:Y:S05]  /*1280*/  BSYNC B0 ;  /* 0x0000000000007941 */ /* 0x000fea0003800000 */
.L_x_24051:
[----:B------:R-:W-:Y:S01]  /*1290*/  BSSY B0, `(.L_x_24053) ;  /* 0x0000006000007945 */ /* 0x000fe20003800000 */
[----:B------:R-:W-:Y:S05]  /*12a0*/  @!P6 BRA `(.L_x_24054) ;  /* 0x000000400000e947 */ /* 0x000fea0003800000 */
[----:B-----5:R-:W-:-:S05]  /*12b0*/  PRMT R191, RZ, 0x5410, R186 ;  /* 0x00005410ffbf7816 */ /* 0x020fca00000000ba */
[----:B------:R-:W-:-:S04]  /*12c0*/  FMUL.FTZ R191, R191, c[0x0][0x1ec] ;  /* 0x00007b00bfbf7a20 */ /* 0x000fc80000410000 */
[----:B------:R-:W-:-:S04]  /*12d0*/  FMUL.FTZ R240, R124, R191 ;  /* 0x000000bf7cf07220 */ /* 0x000fc80000410000 */
[----:B------:R-:W-:Y:S02]  /*12e0*/  @P0 FADD.FTZ R240, R180, R240 ;  /* 0x000000f0b4f00221 */ /* 0x000fe40000010000 */
.L_x_24054:
[----:B------:R-:W-:Y:S05]  /*12f0*/  BSYNC B0 ;  /* 0x0000000000007941 */ /* 0x000fea0003800000 */
.L_x_24053:
[----:B------:R-:W-:Y:S01]  /*1300*/  BSSY B0, `(.L_x_24055) ;  /* 0x0000006000007945 */ /* 0x000fe20003800000 */
[----:B------:R-:W-:Y:S05]  /*1310*/  @!P6 BRA `(.L_x_24056) ;  /* 0x000000400000e947 */ /* 0x000fea0003800000 */
[----:B-----5:R-:W-:-:S05]  /*1320*/  PRMT R191, RZ, 0x7610, R186 ;  /* 0x00007610ffbf7816 */ /* 0x020fca00000000ba */
[----:B------:R-:W-:-:S04]  /*1330*/  FMUL.FTZ R192, R191, c[0x0][0x1ec] ;  /* 0x00007b00bfc07a20 */ /* 0x000fc80000410000 */
[----:B------:R-:W-:-:S04]  /*1340*/  FMUL.FTZ R241, R125, R192 ;  /* 0x000000c07df17220 */ /* 0x000fc80000410000 */
[----:B------:R-:W-:Y:S02]  /*1350*/  @P0 FADD.FTZ R241, R181, R241 ;  /* 0x000000f1b5f10221 */ /* 0x000fe40000010000 */
.L_x_24056:
[----:B------:R-:W-:Y:S05]  /*1360*/  BSYNC B0 ;  /* 0x0000000000007941 */ /* 0x000fea0003800000 */
.L_x_24055:
[----:B------:R-:W-:Y:S01]  /*1370*/  BSSY B0, `(.L_x_24057) ;  /* 0x0000006000007945 */ /* 0x000fe20003800000 */
[----:B------:R-:W-:Y:S05]  /*1380*/  @!P6 BRA `(.L_x_24058) ;  /* 0x000000400000e947 */ /* 0x000fea0003800000 */
[----:B-----5:R-:W-:-:S05]  /*1390*/  PRMT R191, RZ, 0x5410, R187 ;  /* 0x00005410ffbf7816 */ /* 0x020fca00000000bb */
[----:B------:R-:W-:-:S04]  /*13a0*/  FMUL.FTZ R191, R191, c[0x0][0x1ec] ;  /* 0x00007b00bfbf7a20 */ /* 0x000fc80000410000 */
[----:B------:R-:W-:-:S04]  /*13b0*/  FMUL.FTZ R242, R126, R191 ;  /* 0x000000bf7ef27220 */ /* 0x000fc80000410000 */
[----:B------:R-:W-:Y:S02]  /*13c0*/  @P0 FADD.FTZ R242, R182, R242 ;  /* 0x000000f2b6f20221 */ /* 0x000fe40000010000 */
.L_x_24058:
[----:B------:R-:W-:Y:S05]  /*13d0*/  BSYNC B0 ;  /* 0x0000000000007941 */ /* 0x000fea0003800000 */
.L_x_24057:
[----:B------:R-:W-:Y:S01]  /*13e0*/  BSSY B0, `(.L_x_24059) ;  /* 0x0000006000007945 */ /* 0x000fe20003800000 */
[----:B------:R-:W-:Y:S05]  /*13f0*/  @!P6 BRA `(.L_x_24060) ;  /* 0x000000400000e947 */ /* 0x000fea0003800000 */
[----:B-----5:R-:W-:-:S05]  /*1400*/  PRMT R191, RZ, 0x7610, R187 ;  /* 0x00007610ffbf7816 */ /* 0x020fca00000000bb */
[----:B------:R-:W-:-:S04]  /*1410*/  FMUL.FTZ R192, R191, c[0x0][0x1ec] ;  /* 0x00007b00bfc07a20 */ /* 0x000fc80000410000 */
[----:B------:R-:W-:-:S04]  /*1420*/  FMUL.FTZ R243, R127, R192 ;  /* 0x000000c07ff37220 */ /* 0x000fc80000410000 */
[----:B------:R-:W-:Y:S02]  /*1430*/  @P0 FADD.FTZ R243, R183, R243 ;  /* 0x000000f3b7f30221 */ /* 0x000fe40000010000 */
.L_x_24060:
[----:B------:R-:W-:Y:S05]  /*1440*/  BSYNC B0 ;  /* 0x0000000000007941 */ /* 0x000fea0003800000 */
.L_x_24059:
        /* <DEDUP_REMOVED lines=12> */
[----:B------:R-:W-:Y:S01]  /*1510*/  IMAD.WIDE.U32 R190, R190, R211, c[0x0][0x188] ;  /* 0x00006200bebe7625 */ /* 0x000fe200078e00d3 */
[----:B------:R-:W-:Y:S02]  /*1520*/  @!P6 ISETP.NE.U32.AND P3, PT, RZ, c[0x0][0x180], PT ;  /* 0x00006000ff00ea0c */ /* 0x000fe40003f65070 */
[----:B------:R-:W-:Y:S02]  /*1530*/  @!P6 ISETP.NE.AND.EX P1, PT, RZ, c[0x0][0x184], PT, P1 ;  /* 0x00006100ff00ea0c */ /* 0x000fe40003f25310 */
[----:B------:R-:W-:Y:S02]  /*1540*/  @!P6 ISETP.NE.AND.EX P2, PT, RZ, c[0x0][0x184], PT, P2 ;  /* 0x00006100ff00ea0c */ /* 0x000fe40003f45320 */
[----:B------:R-:W-:-:S02]  /*1550*/  @!P6 ISETP.NE.AND.EX P4, PT, RZ, c[0x0][0x184], PT, P4 ;  /* 0x00006100ff00ea0c */ /* 0x000fc40003f85340 */
[----:B------:R-:W-:Y:S02]  /*1560*/  @!P6 ISETP.NE.AND.EX P3, PT, RZ, c[0x0][0x184], PT, P3 ;  /* 0x00006100ff00ea0c */ /* 0x000fe40003f65330 */
[----:B------:R-:W-:-:S05]  /*1570*/  IADD3 R192, R208, 0x60, RZ ;  /* 0x00000060d0c07810 */ /* 0x000fca0007ffe0ff */
[----:B0-----:R-:W-:Y:S01]  /*1580*/  @P0 IMAD.WIDE.U32 R2, R192, R211, c[0x0][0x180] ;  /* 0x00006000c0020625 */ /* 0x001fe200078e00d3 */
        /* <DEDUP_REMOVED lines=19> */
[----:B------:R-:W-:-:S04]  /*16c0*/  FMUL.FTZ R228, R128, R189 ;  /* 0x000000bd80e47220 */ /* 0x000fc80000410000 */
[----:B------:R-:W-:Y:S02]  /*16d0*/  @P0 FADD.FTZ R228, R176, R228 ;  /* 0x000000e4b0e40221 */ /* 0x000fe40000010000 */
.L_x_24062:
[----:B-1----:R-:W-:Y:S05]  /*16e0*/  BSYNC B0 ;  /* 0x0000000000007941 */ /* 0x002fea0003800000 */
.L_x_24061:
[----:B------:R-:W-:Y:S01]  /*16f0*/  BSSY B0, `(.L_x_24063) ;  /* 0x0000006000007945 */ /* 0x000fe20003800000 */
[----:B------:R-:W-:Y:S05]  /*1700*/  @!P6 BRA `(.L_x_24064) ;  /* 0x000000400000e947 */ /* 0x000fea0003800000 */
[----:B-----5:R-:W-:-:S05]  /*1710*/  PRMT R188, RZ, 0x7610, R184 ;  /* 0x00007610ffbc7816 */ /* 0x020fca00000000b8 */
[----:B------:R-:W-:-:S04]  /*1720*/  FMUL.FTZ R188, R188, c[0x0][0x1ec] ;  /* 0x00007b00bcbc7a20 */ /* 0x000fc80000410000 */
[----:B------:R-:W-:-:S04]  /*1730*/  FMUL.FTZ R229, R129, R188 ;  /* 0x000000bc81e57220 */ /* 0x000fc80000410000 */
[----:B------:R-:W-:Y:S02]  /*1740*/  @P0 FADD.FTZ R229, R177, R229 ;  /* 0x000000e5b1e50221 */ /* 0x000fe40000010000 */
.L_x_24064:
[----:B------:R-:W-:Y:S05]  /*1750*/  BSYNC B0 ;  /* 0x0000000000007941 */ /* 0x000fea0003800000 */
.L_x_24063:
[----:B------:R-:W-:Y:S01]  /*1760*/  BSSY B0, `(.L_x_24065) ;  /* 0x0000006000007945 */ /* 0x000fe20003800000 */
[----:B------:R-:W-:Y:S05]  /*1770*/  @!P6 BRA `(.L_x_24066) ;  /* 0x000000400000e947 */ /* 0x000fea0003800000 */
[----:B-----5:R-:W-:-:S05]  /*1780*/  PRMT R188, RZ, 0x5410, R185 ;  /* 0x00005410ffbc7816 */ /* 0x020fca00000000b9 */
[----:B------:R-:W-:-:S04]  /*1790*/  FMUL.FTZ R189, R188, c[0x0][0x1ec] ;  /* 0x00007b00bcbd7a20 */ /* 0x000fc80000410000 */
[----:B------:R-:W-:-:S04]  /*17a0*/  FMUL.FTZ R230, R130, R189 ;  /* 0x000000bd82e67220 */ /* 0x000fc80000410000 */
[----:B------:R-:W-:Y:S02]  /*17b0*/  @P0 FADD.FTZ R230, R178, R230 ;  /* 0x000000e6b2e60221 */ /* 0x000fe40000010000 */
.L_x_24066:
[----:B------:R-:W-:Y:S05]  /*17c0*/  BSYNC B0 ;  /* 0x0000000000007941 */ /* 0x000fea0003800000 */
.L_x_24065:
[----:B------:R-:W-:Y:S01]  /*17d0*/  BSSY B0, `(.L_x_24067) ;  /* 0x0000006000007945 */ /* 0x000fe20003800000 */
[----:B------:R-:W-:Y:S05]  /*17e0*/  @!P6 BRA `(.L_x_24068) ;  /* 0x000000400000e947 */ /* 0x000fea0003800000 */
[----:B-----5:R-:W-:-:S05]  /*17f0*/  PRMT R188, RZ, 0x7610, R185 ;  /* 0x00007610ffbc7816 */ /* 0x020fca00000000b9 */
[----:B------:R-:W-:-:S04]  /*1800*/  FMUL.FTZ R188, R188, c[0x0][0x1ec] ;  /* 0x00007b00bcbc7a20 */ /* 0x000fc80000410000 */
[----:B------:R-:W-:-:S04]  /*1810*/  FMUL.FTZ R231, R131, R188 ;  /* 0x000000bc83e77220 */ /* 0x000fc80000410000 */
[----:B------:R-:W-:Y:S02]  /*1820*/  @P0 FADD.FTZ R231, R179, R231 ;  /* 0x000000e7b3e70221 */ /* 0x000fe40000010000 */
.L_x_24068:
[----:B------:R-:W-:Y:S05]  /*1830*/  BSYNC B0 ;  /* 0x0000000000007941 */ /* 0x000fea0003800000 */
.L_x_24067:
[----:B------:R-:W-:Y:S01]  /*1840*/  BSSY B0, `(.L_x_24069) ;  /* 0x0000006000007945 */ /* 0x000fe20003800000 */
[----:B------:R-:W-:Y:S05]  /*1850*/  @!P6 BRA `(.L_x_24070) ;  /* 0x000000400000e947 */ /* 0x000fea0003800000 */
[----:B-----5:R-:W-:-:S05]  /*1860*/  PRMT R188, RZ, 0x5410, R186 ;  /* 0x00005410ffbc7816 */ /* 0x020fca00000000ba */
[----:B------:R-:W-:-:S04]  /*1870*/  FMUL.FTZ R189, R188, c[0x0][0x1ec] ;  /* 0x00007b00bcbd7a20 */ /* 0x000fc80000410000 */
[----:B------:R-:W-:-:S04]  /*1880*/  FMUL.FTZ R232, R132, R189 ;  /* 0x000000bd84e87220 */ /* 0x000fc80000410000 */
[----:B------:R-:W-:Y:S02]  /*1890*/  @P0 FADD.FTZ R232, R180, R232 ;  /* 0x000000e8b4e80221 */ /* 0x000fe40000010000 */
.L_x_24070:
[----:B------:R-:W-:Y:S05]  /*18a0*/  BSYNC B0 ;  /* 0x0000000000007941 */ /* 0x000fea0003800000 */
.L_x_24069:
[----:B------:R-:W-:Y:S01]  /*18b0*/  BSSY B0, `(.L_x_24071) ;  /* 0x0000006000007945 */ /* 0x000fe20003800000 */
[----:B------:R-:W-:Y:S05]  /*18c0*/  @!P6 BRA `(.L_x_24072) ;  /* 0x000000400000e947 */ /* 0x000fea0003800000 */
[----:B-----5:R-:W-:-:S05]  /*18d0*/  PRMT R188, RZ, 0x7610, R186 ;  /* 0x00007610ffbc7816 */ /* 0x020fca00000000ba */
[----:B------:R-:W-:-:S04]  /*18e0*/  FMUL.FTZ R188, R188, c[0x0][0x1ec] ;  /* 0x00007b00bcbc7a20 */ /* 0x000fc80000410000 */
[----:B------:R-:W-:-:S04]  /*18f0*/  FMUL.FTZ R233, R133, R188 ;  /* 0x000000bc85e97220 */ /* 0x000fc80000410000 */
[----:B------:R-:W-:Y:S02]  /*1900*/  @P0 FADD.FTZ R233, R181, R233 ;  /* 0x000000e9b5e90221 */ /* 0x000fe40000010000 */
.L_x_24072:
[----:B------:R-:W-:Y:S05]  /*1910*/  BSYNC B0 ;  /* 0x0000000000007941 */ /* 0x000fea0003800000 */
.L_x_24071:
[----:B------:R-:W-:Y:S01]  /*1920*/  BSSY B0, `(.L_x_24073) ;  /* 0x0000006000007945 */ /* 0x000fe20003800000 */
[----:B------:R-:W-:Y:S05]  /*1930*/  @!P6 BRA `(.L_x_24074) ;  /* 0x000000400000e947 */ /* 0x000fea0003800000 */
[----:B-----5:R-:W-:-:S05]  /*1940*/  PRMT R188, RZ, 0x5410, R187 ;  /* 0x00005410ffbc7816 */ /* 0x020fca00000000bb */
[----:B------:R-:W-:-:S04]  /*1950*/  FMUL.FTZ R189, R188, c[0x0][0x1ec] ;  /* 0x00007b00bcbd7a20 */ /* 0x000fc80000410000 */
[----:B------:R-:W-:-:S04]  /*1960*/  FMUL.FTZ R234, R134, R189 ;  /* 0x000000bd86ea7220 */ /* 0x000fc80000410000 */
[----:B------:R-:W-:Y:S02]  /*1970*/  @P0 FADD.FTZ R234, R182, R234 ;  /* 0x000000eab6ea0221 */ /* 0x000fe40000010000 */
.L_x_24074:
[----:B------:R-:W-:Y:S05]  /*1980*/  BSYNC B0 ;  /* 0x0000000000007941 */ /* 0x000fea0003800000 */
.L_x_24073:
[----:B------:R-:W-:Y:S01]  /*1990*/  BSSY B0, `(.L_x_24075) ;  /* 0x0000006000007945 */ /* 0x000fe20003800000 */
[----:B------:R-:W-:Y:S05]  /*19a0*/  @!P6 BRA `(.L_x_24076) ;  /* 0x000000400000e947 */ /* 0x000fea0003800000 */
[----:B-----5:R-:W-:-:S05]  /*19b0*/  PRMT R188, RZ, 0x7610, R187 ;  /* 0x00007610ffbc7816 */ /* 0x020fca00000000bb */
[----:B------:R-:W-:-:S04]  /*19c0*/  FMUL.FTZ R188, R188, c[0x0][0x1ec] ;  /* 0x00007b00bcbc7a20 */ /* 0x000fc80000410000 */
[----:B------:R-:W-:-:S04]  /*19d0*/  FMUL.FTZ R235, R135, R188 ;  /* 0x000000bc87eb7220 */ /* 0x000fc80000410000 */
[----:B------:R-:W-:Y:S02]  /*19e0*/  @P0 FADD.FTZ R235, R183, R235 ;  /* 0x000000ebb7eb0221 */ /* 0x000fe40000010000 */
.L_x_24076:
[----:B------:R-:W-:Y:S05]  /*19f0*/  BSYNC B0 ;  /* 0x0000000000007941 */ /* 0x000fea0003800000 */
.L_x_24075:
[----:B------:R-:W-:Y:S04]  /*1a00*/  STG.E.128 [R190.64], R228 ;  /* 0x000000e4be007986 */ /* 0x000fe8000c101d04 */
[----:B------:R0:W-:Y:S04]  /*1a10*/  STG.E.128 [R190.64+0x10], R232 ;  /* 0x000010e8be007986 */ /* 0x0001e8000c101d04 */
[----:B------:R1:W2:Y:S04]  /*1a20*/  @P0 LDG.E.128 R176, [R2.64] ;  /* 0x0000000402b00981 */ /* 0x0002a8000c1e1d00 */
[----:B------:R1:W3:Y:S01]  /*1a30*/  @P0 LDG.E.128 R180, [R2.64+0x10] ;  /* 0x0000100402b40981 */ /* 0x0002e2000c1e1d00 */
        /* <DEDUP_REMOVED lines=12> */
[----:B-1----:R-:W-:Y:S01]  /*1b00*/  IMAD.WIDE.U32 R2, R192, R211, c[0x0][0x188] ;  /* 0x00006200c0027625 */ /* 0x002fe200078e00d3 */
[----:B------:R-:W-:-:S02]  /*1b10*/  @!P6 ISETP.NE.AND.EX P3, PT, RZ, c[0x0][0x184], PT, P3 ;  /* 0x00006100ff00ea0c */ /* 0x000fc40003f65330 */
        /* <DEDUP_REMOVED lines=20> */
[----:B------:R-:W-:-:S04]  /*1c60*/  FMUL.FTZ R195, R195, c[0x0][0x1ec] ;  /* 0x00007b00c3c37a20 */ /* 0x000fc80000410000 */
[----:B------:R-:W-:-:S04]  /*1c70*/  FMUL.FTZ R224, R136, R195 ;  /* 0x000000c388e07220 */ /* 0x000fc80000410000 */
[----:B------:R-:W-:Y:S02]  /*1c80*/  @P0 FADD.FTZ R224, R176, R224 ;  /* 0x000000e0b0e00221 */ /* 0x000fe40000010000 */
.L_x_24078:
[----:B------:R-:W-:Y:S05]  /*1c90*/  BSYNC B0 ;  /* 0x0000000000007941 */ /* 0x000fea0003800000 */
.L_x_24077:
[----:B------:R-:W-:Y:S01]  /*1ca0*/  BSSY B0, `(.L_x_24079) ;  /* 0x0000006000007945 */ /* 0x000fe20003800000 */
[----:B------:R-:W-:Y:S05]  /*1cb0*/  @!P6 BRA `(.L_x_24080) ;  /* 0x000000400000e947 */ /* 0x000fea0003800000 */
[----:B-----5:R-:W-:-:S05]  /*1cc0*/  PRMT R195, RZ, 0x7610, R184 ;  /* 0x00007610ffc37816 */ /* 0x020fca00000000b8 */
[----:B------:R-:W-:-:S04]  /*1cd0*/  FMUL.FTZ R196, R195, c[0x0][0x1ec] ;  /* 0x00007b00c3c47a20 */ /* 0x000fc80000410000 */
[----:B------:R-:W-:-:S04]  /*1ce0*/  FMUL.FTZ R225, R137, R196 ;  /* 0x000000c489e17220 */ /* 0x000fc80000410000 */
[----:B------:R-:W-:Y:S02]  /*1cf0*/  @P0 FADD.FTZ R225, R177, R225 ;  /* 0x000000e1b1e10221 */ /* 0x000fe40000010000 */
.L_x_24080:
[----:B------:R-:W-:Y:S05]  /*1d00*/  BSYNC B0 ;  /* 0x0000000000007941 */ /* 0x000fea0003800000 */
.L_x_24079:
[----:B------:R-:W-:Y:S01]  /*1d10*/  BSSY B0, `(.L_x_24081) ;  /* 0x0000006000007945 */ /* 0x000fe20003800000 */
[----:B------:R-:W-:Y:S05]  /*1d20*/  @!P6 BRA `(.L_x_24082) ;  /* 0x000000400000e947 */ /* 0x000fea0003800000 */
[----:B-----5:R-:W-:-:S05]  /*1d30*/  PRMT R195, RZ, 0x5410, R185 ;  /* 0x00005410ffc37816 */ /* 0x020fca00000000b9 */
[----:B------:R-:W-:-:S04]  /*1d40*/  FMUL.FTZ R195, R195, c[0x0][0x1ec] ;  /* 0x00007b00c3c37a20 */ /* 0x000fc80000410000 */
[----:B------:R-:W-:-:S04]  /*1d50*/  FMUL.FTZ R226, R138, R195 ;  /* 0x000000c38ae27220 */ /* 0x000fc80000410000 */
[----:B------:R-:W-:Y:S02]  /*1d60*/  @P0 FADD.FTZ R226, R178, R226 ;  /* 0x000000e2b2e20221 */ /* 0x000fe40000010000 */
.L_x_24082:
[----:B------:R-:W-:Y:S05]  /*1d70*/  BSYNC B0 ;  /* 0x0000000000007941 */ /* 0x000fea0003800000 */
.L_x_24081:
[----:B------:R-:W-:Y:S01]  /*1d80*/  BSSY B0, `(.L_x_24083) ;  /* 0x0000006000007945 */ /* 0x000fe20003800000 */
[----:B------:R-:W-:Y:S05]  /*1d90*/  @!P6 BRA `(.L_x_24084) ;  /* 0x000000400000e947 */ /* 0x000fea0003800000 */
[----:B-----5:R-:W-:-:S05]  /*1da0*/  PRMT R195, RZ, 0x7610, R185 ;  /* 0x00007610ffc37816 */ /* 0x020fca00000000b9 */
[----:B------:R-:W-:-:S04]  /*1db0*/  FMUL.FTZ R196, R195, c[0x0][0x1ec] ;  /* 0x00007b00c3c47a20 */ /* 0x000fc80000410000 */
[----:B------:R-:W-:-:S04]  /*1dc0*/  FMUL.FTZ R227, R139, R196 ;  /* 0x000000c48be37220 */ /* 0x000fc80000410000 */
[----:B------:R-:W-:Y:S02]  /*1dd0*/  @P0 FADD.FTZ R227, R179, R227 ;  /* 0x000000e3b3e30221 */ /* 0x000fe40000010000 */
.L_x_24084:
[----:B------:R-:W-:Y:S05]  /*1de0*/  BSYNC B0 ;  /* 0x0000000000007941 */ /* 0x000fea0003800000 */
.L_x_24083:
[----:B------:R-:W-:Y:S01]  /*1df0*/  BSSY B0, `(.L_x_24085) ;  /* 0x0000006000007945 */ /* 0x000fe20003800000 */
[----:B------:R-:W-:Y:S05]  /*1e00*/  @!P6 BRA `(.L_x_24086) ;  /* 0x000000400000e947 */ /* 0x000fea0003800000 */
[----:B-----5:R-:W-:-:S05]  /*1e10*/  PRMT R188, RZ, 0x5410, R186 ;  /* 0x00005410ffbc7816 */ /* 0x020fca00000000ba */
[----:B------:R-:W-:-:S04]  /*1e20*/  FMUL.FTZ R195, R188, c[0x0][0x1ec] ;  /* 0x00007b00bcc37a20 */ /* 0x000fc80000410000 */
[----:B------:R-:W-:-:S04]  /*1e30*/  FMUL.FTZ R188, R140, R195 ;  /* 0x000000c38cbc7220 */ /* 0x000fc80000410000 */
[----:B------:R-:W-:Y:S02]  /*1e40*/  @P0 FADD.FTZ R188, R180, R188 ;  /* 0x000000bcb4bc0221 */ /* 0x000fe40000010000 */
.L_x_24086:
[----:B------:R-:W-:Y:S05]  /*1e50*/  BSYNC B0 ;  /* 0x0000000000007941 */ /* 0x000fea0003800000 */
.L_x_24085:
[----:B------:R-:W-:Y:S01]  /*1e60*/  BSSY B0, `(.L_x_24087) ;  /* 0x0000006000007945 */ /* 0x000fe20003800000 */
[----:B------:R-:W-:Y:S05]  /*1e70*/  @!P6 BRA `(.L_x_24088) ;  /* 0x000000400000e947 */ /* 0x000fea0003800000 */
[----:B-----5:R-:W-:-:S05]  /*1e80*/  PRMT R189, RZ, 0x7610, R186 ;  /* 0x00007610ffbd7816 */ /* 0x020fca00000000ba */
[----:B------:R-:W-:-:S04]  /*1e90*/  FMUL.FTZ R196, R189, c[0x0][0x1ec] ;  /* 0x00007b00bdc47a20 */ /* 0x000fc80000410000 */
[----:B------:R-:W-:-:S04]  /*1ea0*/  FMUL.FTZ R189, R141, R196 ;  /* 0x000000c48dbd7220 */ /* 0x000fc80000410000 */
[----:B------:R-:W-:Y:S02]  /*1eb0*/  @P0 FADD.FTZ R189, R181, R189 ;  /* 0x000000bdb5bd0221 */ /* 0x000fe40000010000 */
.L_x_24088:
[----:B------:R-:W-:Y:S05]  /*1ec0*/  BSYNC B0 ;  /* 0x0000000000007941 */ /* 0x000fea0003800000 */
.L_x_24087:
[----:B------:R-:W-:Y:S01]  /*1ed0*/  BSSY B0, `(.L_x_24089) ;  /* 0x0000006000007945 */ /* 0x000fe20003800000 */
[----:B------:R-:W-:Y:S05]  /*1ee0*/  @!P6 BRA `(.L_x_24090) ;  /* 0x000000400000e947 */ /* 0x000fea0003800000 */
[----:B-----5:R-:W-:-:S05]  /*1ef0*/  PRMT R190, RZ, 0x5410, R187 ;  /* 0x00005410ffbe7816 */ /* 0x020fca00000000bb */
[----:B------:R-:W-:-:S04]  /*1f00*/  FMUL.FTZ R195, R190, c[0x0][0x1ec] ;  /* 0x00007b00bec37a20 */ /* 0x000fc80000410000 */
[----:B------:R-:W-:-:S04]  /*1f10*/  FMUL.FTZ R190, R142, R195 ;  /* 0x000000c38ebe7220 */ /* 0x000fc80000410000 */
[----:B------:R-:W-:Y:S02]  /*1f20*/  @P0 FADD.FTZ R190, R182, R190 ;  /* 0x000000beb6be0221 */ /* 0x000fe40000010000 */
.L_x_24090:
[----:B------:R-:W-:Y:S05]  /*1f30*/  BSYNC B0 ;  /* 0x0000000000007941 */ /* 0x000fea0003800000 */
.L_x_24089:
[----:B------:R-:W-:Y:S01]  /*1f40*/  BSSY B0, `(.L_x_24091) ;  /* 0x0000006000007945 */ /* 0x000fe20003800000 */
[----:B------:R-:W-:Y:S05]  /*1f50*/  @!P6 BRA `(.L_x_24092) ;  /* 0x000000400000e947 */ /* 0x000fea0003800000 */
[----:B-----5:R-:W-:-:S05]  /*1f60*/  PRMT R191, RZ, 0x7610, R187 ;  /* 0x00007610ffbf7816 */ /* 0x020fca00000000bb */
[----:B------:R-:W-:-:S04]  /*1f70*/  FMUL.FTZ R196, R191, c[0x0][0x1ec] ;  /* 0x00007b00bfc47a20 */ /* 0x000fc80000410000 */
[----:B------:R-:W-:-:S04]  /*1f80*/  FMUL.FTZ R191, R143, R196 ;  /* 0x000000c48fbf7220 */ /* 0x000fc80000410000 */
[----:B------:R-:W-:Y:S02]  /*1f90*/  @P0 FADD.FTZ R191, R183, R191 ;  /* 0x000000bfb7bf0221 */ /* 0x000fe40000010000 */
.L_x_24092:
[----:B------:R-:W-:Y:S05]  /*1fa0*/  BSYNC B0 ;  /* 0x0000000000007941 */ /* 0x000fea0003800000 */
.L_x_24091:
[----:B------:R-:W-:Y:S04]  /*1fb0*/  STG.E.128 [R2.64], R224 ;  /* 0x000000e002007986 */ /* 0x000fe8000c101d04 */
[----:B------:R0:W-:Y:S04]  /*1fc0*/  STG.E.128 [R2.64+0x10], R188 ;  /* 0x000010bc02007986 */ /* 0x0001e8000c101d04 */
[----:B------:R1:W2:Y:S04]  /*1fd0*/  @P0 LDG.E.128 R176, [R192.64] ;  /* 0x00000004c0b00981 */ /* 0x0002a8000c1e1d00 */
[----:B------:R1:W3:Y:S01]  /*1fe0*/  @P0 LDG.E.128 R180, [R192.64+0x10] ;  /* 0x00001004c0b40981 */ /* 0x0002e2000c1e1d00 */
[----:B------:R-:W-:-:S02]  /*1ff0*/  @!P6 ISETP.NE.U32.AND P1, PT, RZ, c[0x0][0x180], PT ;  /* 0x00006000ff00ea0c */ /* 0x000fc40003f25070 */
[----:B------:R-:W-:Y:S02]  /*2000*/  @!P6 ISETP.NE.U32.AND P2, PT, RZ, c[0x0][0x180], PT ;  /* 0x00006000ff00ea0c */ /* 0x000fe40003f45070 */
[----:B------:R-:W-:Y:S02]  /*2010*/  @!P6 ISETP.NE.U32.AND P4, PT, RZ, c[0x0][0x180], PT ;  /* 0x00006000ff00ea0c */ /* 0x000fe40003f85070 */
[----:B------:R-:W-:Y:S02]  /*2020*/  @!P6 ISETP.NE.U32.AND P3, PT, RZ, c[0x0][0x180], PT ;  /* 0x00006000ff00ea0c */ /* 0x000fe40003f65070 */
[----:B------:R-:W-:Y:S02]  /*2030*/  @P5 MOV R196, 0x10 ;  /* 0x0000001000c45802 */ /* 0x000fe40000000f00 */
[----:B------:R-:W-:Y:S02]  /*2040*/  @P5 IADD3 R195, R210, 0x80, RZ ;  /* 0x00000080d2c35810 */ /* 0x000fe40007ffe0ff */
[----:B------:R-:W-:-:S02]  /*2050*/  @!P6 ISETP.NE.AND.EX P1, PT, RZ, c[0x0][0x184], PT, P1 ;  /* 0x00006100ff00ea0c */ /* 0x000fc40003f25310 */
[----:B------:R-:W-:Y:S01]  /*2060*/  @!P6 ISETP.NE.AND.EX P2, PT, RZ, c[0x0][0x184], PT, P2 ;  /* 0x00006100ff00ea0c */ /* 0x000fe20003f45320 */
[----:B0-----:R-:W-:Y:S01]  /*2070*/  @P5 IMAD.WIDE.U32 R2, R195, R196, c[0x0][0x170] ;  /* 0x00005c00c3025625 */ /* 0x001fe200078e00c4 */
[----:B------:R-:W-:Y:S02]  /*2080*/  @!P6 ISETP.NE.AND.EX P4, PT, RZ, c[0x0][0x184], PT, P4 ;  /* 0x00006100ff00ea0c */ /* 0x000fe40003f85340 */
[----:B------:R-:W-:Y:S02]  /*2090*/  @!P6 ISETP.NE.AND.EX P3, PT, RZ, c[0x0][0x184], PT, P3 ;  /* 0x00006100ff00ea0c */ /* 0x000fe40003f65330 */
[----:B-----5:R0:W5:Y:S01]  /*20a0*/  @P5 LDG.E.128 R184, [R2.64] ;  /* 0x0000000402b85981 */ /* 0x020162000c1e1d00 */
[----:B------:R-:W-:Y:S01]  /*20b0*/  BSSY B0, `(.L_x_24093) ;  /* 0x0000019000007945 */ /* 0x000fe20003800000 */
[----:B-1----:R-:W-:Y:S01]  /*20c0*/  IMAD.WIDE.U32 R192, R194, R211, c[0x0][0x188] ;  /* 0x00006200c2c07625 */ /* 0x002fe200078e00d3 */
[----:B0-----:R-:W-:-:S05]  /*20d0*/  IADD3 R2, R208, 0xa0, RZ ;  /* 0x000000a0d0027810 */ /* 0x001fca0007ffe0ff */
        /* <DEDUP_REMOVED lines=18> */
[----:B-----5:R-:W-:-:S05]  /*2200*/  PRMT R3, RZ, 0x5410, R184 ;  /* 0x00005410ff037816 */ /* 0x020fca00000000b8 */
[----:B------:R-:W-:-:S04]  /*2210*/  FMUL.FTZ R3, R3, c[0x0][0x1ec] ;  /* 0x00007b0003037a20 */ /* 0x000fc80000410000 */
[----:B------:R-:W-:-:S04]  /*2220*/  FMUL.FTZ R220, R144, R3 ;  /* 0x0000000390dc7220 */ /* 0x000fc80000410000 */
[----:B------:R-:W-:Y:S02]  /*2230*/  @P0 FADD.FTZ R220, R176, R220 ;  /* 0x000000dcb0dc0221 */ /* 0x000fe40000010000 */
.L_x_24094:
[----:B------:R-:W-:Y:S05]  /*2240*/  BSYNC B0 ;  /* 0x0000000000007941 */ /* 0x000fea0003800000 */
.L_x_24093:
[----:B------:R-:W-:Y:S01]  /*2250*/  BSSY B0, `(.L_x_24095) ;  /* 0x0000006000007945 */ /* 0x000fe20003800000 */
[----:B------:R-:W-:Y:S05]  /*2260*/  @!P6 BRA `(.L_x_24096) ;  /* 0x000000400000e947 */ /* 0x000fea0003800000 */
[----:B-----5:R-:W-:-:S05]  /*2270*/  PRMT R3, RZ, 0x7610, R184 ;  /* 0x00007610ff037816 */ /* 0x020fca00000000b8 */
[----:B------:R-:W-:-:S04]  /*2280*/  FMUL.FTZ R3, R3, c[0x0][0x1ec] ;  /* 0x00007b0003037a20 */ /* 0x000fc80000410000 */
[----:B------:R-:W-:-:S04]  /*2290*/  FMUL.FTZ R221, R145, R3 ;  /* 0x0000000391dd7220 */ /* 0x000fc80000410000 */
[----:B------:R-:W-:Y:S02]  /*22a0*/  @P0 FADD.FTZ R221, R177, R221 ;  /* 0x000000ddb1dd0221 */ /* 0x000fe40000010000 */
.L_x_24096:
[----:B------:R-:W-:Y:S05]  /*22b0*/  BSYNC B0 ;  /* 0x0000000000007941 */ /* 0x000fea0003800000 */
.L_x_24095:
[----:B------:R-:W-:Y:S01]  /*22c0*/  BSSY B0, `(.L_x_24097) ;  /* 0x0000006000007945 */ /* 0x000fe20003800000 */
[----:B------:R-:W-:Y:S05]  /*22d0*/  @!P6 BRA `(.L_x_24098) ;  /* 0x000000400000e947 */ /* 0x000fea0003800000 */
[----:B-----5:R-:W-:-:S05]  /*22e0*/  PRMT R3, RZ, 0x5410, R185 ;  /* 0x00005410ff037816 */ /* 0x020fca00000000b9 */
[----:B------:R-:W-:-:S04]  /*22f0*/  FMUL.FTZ R3, R3, c[0x0][0x1ec] ;  /* 0x00007b0003037a20 */ /* 0x000fc80000410000 */
[----:B------:R-:W-:-:S04]  /*2300*/  FMUL.FTZ R222, R146, R3 ;  /* 0x0000000392de7220 */ /* 0x000fc80000410000 */
[----:B------:R-:W-:Y:S02]  /*2310*/  @P0 FADD.FTZ R222, R178, R222 ;  /* 0x000000deb2de0221 */ /* 0x000fe40000010000 */
.L_x_24098:
[----:B------:R-:W-:Y:S05]  /*2320*/  BSYNC B0 ;  /* 0x0000000000007941 */ /* 0x000fea0003800000 */
.L_x_24097:
[----:B------:R-:W-:Y:S01]  /*2330*/  BSSY B0, `(.L_x_24099) ;  /* 0x0000006000007945 */ /* 0x000fe20003800000 */
[----:B------:R-:W-:Y:S05]  /*2340*/  @!P6 BRA `(.L_x_24100) ;  /* 0x000000400000e947 */ /* 0x000fea0003800000 */
[----:B-----5:R-:W-:-:S05]  /*2350*/  PRMT R3, RZ, 0x7610, R185 ;  /* 0x00007610ff037816 */ /* 0x020fca00000000b9 */
[----:B------:R-:W-:-:S04]  /*2360*/  FMUL.FTZ R3, R3, c[0x0][0x1ec] ;  /* 0x00007b0003037a20 */ /* 0x000fc80000410000 */
[----:B------:R-:W-:-:S04]  /*2370*/  FMUL.FTZ R223, R147, R3 ;  /* 0x0000000393df7220 */ /* 0x000fc80000410000 */
[----:B------:R-:W-:Y:S02]  /*2380*/  @P0 FADD.FTZ R223, R179, R223 ;  /* 0x000000dfb3df0221 */ /* 0x000fe40000010000 */
.L_x_24100:
[----:B------:R-:W-:Y:S05]  /*2390*/  BSYNC B0 ;  /* 0x0000000000007941 */ /* 0x000fea0003800000 */
.L_x_24099:
[----:B------:R-:W-:Y:S01]  /*23a0*/  BSSY B0, `(.L_x_24101) ;  /* 0x0000006000007945 */ /* 0x000fe20003800000 */
[----:B------:R-:W-:Y:S05]  /*23b0*/  @!P6 BRA `(.L_x_24102) ;  /* 0x000000400000e947 */ /* 0x000fea0003800000 */
[----:B-----5:R-:W-:-:S05]  /*23c0*/  PRMT R3, RZ, 0x5410, R186 ;  /* 0x00005410ff037816 */ /* 0x020fca00000000ba */
[----:B------:R-:W-:-:S04]  /*23d0*/  FMUL.FTZ R3, R3, c[0x0][0x1ec] ;  /* 0x00007b0003037a20 */ /* 0x000fc80000410000 */
[----:B------:R-:W-:-:S04]  /*23e0*/  FMUL.FTZ R200, R148, R3 ;  /* 0x0000000394c87220 */ /* 0x000fc80000410000 */
[----:B------:R-:W-:Y:S02]  /*23f0*/  @P0 FADD.FTZ R200, R180, R200 ;  /* 0x000000c8b4c80221 */ /* 0x000fe40000010000 */
.L_x_24102:
[----:B------:R-:W-:Y:S05]  /*2400*/  BSYNC B0 ;  /* 0x0000000000007941 */ /* 0x000fea0003800000 */
.L_x_24101:
[----:B------:R-:W-:Y:S01]  /*2410*/  BSSY B0, `(.L_x_24103) ;  /* 0x0000006000007945 */ /* 0x000fe20003800000 */
[----:B------:R-:W-:Y:S05]  /*2420*/  @!P6 BRA `(.L_x_24104) ;  /* 0x000000400000e947 */ /* 0x000fea0003800000 */
[----:B-----5:R-:W-:-:S05]  /*2430*/  PRMT R3, RZ, 0x7610, R186 ;  /* 0x00007610ff037816 */ /* 0x020fca00000000ba */
[----:B------:R-:W-:-:S04]  /*2440*/  FMUL.FTZ R3, R3, c[0x0][0x1ec] ;  /* 0x00007b0003037a20 */ /* 0x000fc80000410000 */
[----:B------:R-:W-:-:S04]  /*2450*/  FMUL.FTZ R201, R149, R3 ;  /* 0x0000000395c97220 */ /* 0x000fc80000410000 */
[----:B------:R-:W-:Y:S02]  /*2460*/  @P0 FADD.FTZ R201, R181, R201 ;  /* 0x000000c9b5c90221 */ /* 0x000fe40000010000 */
.L_x_24104:
[----:B------:R-:W-:Y:S05]  /*2470*/  BSYNC B0 ;  /* 0x0000000000007941 */ /* 0x000fea0003800000 */
.L_x_24103:
[----:B------:R-:W-:Y:S01]  /*2480*/  BSSY B0, `(.L_x_24105) ;  /* 0x0000006000007945 */ /* 0x000fe20003800000 */
[----:B------:R-:W-:Y:S05]  /*2490*/  @!P6 BRA `(.L_x_24106) ;  /* 0x000000400000e947 */ /* 0x000fea0003800000 */
[----:B-----5:R-:W-:-:S05]  /*24a0*/  PRMT R3, RZ, 0x5410, R187 ;  /* 0x00005410ff037816 */ /* 0x020fca00000000bb */
[----:B------:R-:W-:-:S04]  /*24b0*/  FMUL.FTZ R3, R3, c[0x0][0x1ec] ;  /* 0x00007b0003037a20 */ /* 0x000fc80000410000 */
[----:B------:R-:W-:-:S04]  /*24c0*/  FMUL.FTZ R202, R150, R3 ;  /* 0x0000000396ca7220 */ /* 0x000fc80000410000 */
[----:B------:R-:W-:Y:S02]  /*24d0*/  @P0 FADD.FTZ R202, R182, R202 ;  /* 0x000000cab6ca0221 */ /* 0x000fe40000010000 */
.L_x_24106:
[----:B------:R-:W-:Y:S05]  /*24e0*/  BSYNC B0 ;  /* 0x0000000000007941 */ /* 0x000fea0003800000 */
.L_x_24105:
[----:B------:R-:W-:Y:S01]  /*24f0*/  BSSY B0, `(.L_x_24107) ;  /* 0x0000006000007945 */ /* 0x000fe20003800000 */
[----:B------:R-:W-:Y:S05]  /*2500*/  @!P6 BRA `(.L_x_24108) ;  /* 0x000000400000e947 */ /* 0x000fea0003800000 */
[----:B-----5:R-:W-:-:S05]  /*2510*/  PRMT R3, RZ, 0x7610, R187 ;  /* 0x00007610ff037816 */ /* 0x020fca00000000bb */
[----:B------:R-:W-:-:S04]  /*2520*/  FMUL.FTZ R3, R3, c[0x0][0x1ec] ;  /* 0x00007b0003037a20 */ /* 0x000fc80000410000 */
[----:B------:R-:W-:-:S04]  /*2530*/  FMUL.FTZ R203, R151, R3 ;  /* 0x0000000397cb7220 */ /* 0x000fc80000410000 */
[----:B------:R-:W-:Y:S02]  /*2540*/  @P0 FADD.FTZ R203, R183, R203 ;  /* 0x000000cbb7cb0221 */ /* 0x000fe40000010000 */
.L_x_24108:
[----:B------:R-:W-:Y:S05]  /*2550*/  BSYNC B0 ;  /* 0x0000000000007941 */ /* 0x000fea0003800000 */
.L_x_24107:
        /* <DEDUP_REMOVED lines=12> */
[----:B0-----:R-:W-:Y:S02]  /*2620*/  @P5 MOV R192, 0x10 ;  /* 0x0000001000c05802 */ /* 0x001fe40000000f00 */
[----:B------:R-:W-:Y:S02]  /*2630*/  @P5 IADD3 R193, R210, 0xa0, RZ ;  /* 0x000000a0d2c15810 */ /* 0x000fe40007ffe0ff */
[----:B-1----:R-:W-:-:S03]  /*2640*/  IADD3 R195, R208, 0xc0, RZ ;  /* 0x000000c0d0c37810 */ /* 0x002fc60007ffe0ff */
[----:B------:R-:W-:Y:S01]  /*2650*/  @P5 IMAD.WIDE.U32 R192, R193, R192, c[0x0][0x170] ;  /* 0x00005c00c1c05625 */ /* 0x000fe200078e00c0 */
[----:B------:R-:W-:Y:S03]  /*2660*/  BSSY B0, `(.L_x_24109) ;  /* 0x0000019000007945 */ /* 0x000fe60003800000 */
[-C--:B------:R-:W-:Y:S01]  /*2670*/  IMAD.WIDE.U32 R2, R2, R211.reuse, c[0x0][0x188] ;  /* 0x0000620002027625 */ /* 0x080fe200078e00d3 */
        /* <DEDUP_REMOVED lines=21> */
[----:B------:R-:W-:-:S04]  /*27d0*/  FMUL.FTZ R204, R152, R194 ;  /* 0x000000c298cc7220 */ /* 0x000fc80000410000 */
[----:B------:R-:W-:Y:S02]  /*27e0*/  @P0 FADD.FTZ R204, R176, R204 ;  /* 0x000000ccb0cc0221 */ /* 0x000fe40000010000 */
.L_x_24110:
[----:B------:R-:W-:Y:S05]  /*27f0*/  BSYNC B0 ;  /* 0x0000000000007941 */ /* 0x000fea0003800000 */
.L_x_24109:
[----:B------:R-:W-:Y:S01]  /*2800*/  BSSY B0, `(.L_x_24111) ;  /* 0x0000006000007945 */ /* 0x000fe20003800000 */
[----:B------:R-:W-:Y:S05]  /*2810*/  @!P6 BRA `(.L_x_24112) ;  /* 0x000000400000e947 */ /* 0x000fea0003800000 */
[----:B-----5:R-:W-:-:S05]  /*2820*/  PRMT R194, RZ, 0x7610, R184 ;  /* 0x00007610ffc27816 */ /* 0x020fca00000000b8 */
[----:B------:R-:W-:-:S04]  /*2830*/  FMUL.FTZ R194, R194, c[0x0][0x1ec] ;  /* 0x00007b00c2c27a20 */ /* 0x000fc80000410000 */
[----:B------:R-:W-:-:S04]  /*2840*/  FMUL.FTZ R205, R153, R194 ;  /* 0x000000c299cd7220 */ /* 0x000fc80000410000 */
[----:B------:R-:W-:Y:S02]  /*2850*/  @P0 FADD.FTZ R205, R177, R205 ;  /* 0x000000cdb1cd0221 */ /* 0x000fe40000010000 */
.L_x_24112:
[----:B------:R-:W-:Y:S05]  /*2860*/  BSYNC B0 ;  /* 0x0000000000007941 */ /* 0x000fea0003800000 */
.L_x_24111:
[----:B------:R-:W-:Y:S01]  /*2870*/  BSSY B0, `(.L_x_24113) ;  /* 0x0000006000007945 */ /* 0x000fe20003800000 */
[----:B------:R-:W-:Y:S05]  /*2880*/  @!P6 BRA `(.L_x_24114) ;  /* 0x000000400000e947 */ /* 0x000fea0003800000 */
[----:B-----5:R-:W-:-:S05]  /*2890*/  PRMT R194, RZ, 0x5410, R185 ;  /* 0x00005410ffc27816 */ /* 0x020fca00000000b9 */
[----:B------:R-:W-:-:S04]  /*28a0*/  FMUL.FTZ R194, R194, c[0x0][0x1ec] ;  /* 0x00007b00c2c27a20 */ /* 0x000fc80000410000 */
[----:B------:R-:W-:-:S04]  /*28b0*/  FMUL.FTZ R206, R154, R194 ;  /* 0x000000c29ace7220 */ /* 0x000fc80000410000 */
[----:B------:R-:W-:Y:S02]  /*28c0*/  @P0 FADD.FTZ R206, R178, R206 ;  /* 0x000000ceb2ce0221 */ /* 0x000fe40000010000 */
.L_x_24114:
[----:B------:R-:W-:Y:S05]  /*28d0*/  BSYNC B0 ;  /* 0x0000000000007941 */ /* 0x000fea0003800000 */
.L_x_24113:
[----:B------:R-:W-:Y:S01]  /*28e0*/  BSSY B0, `(.L_x_24115) ;  /* 0x0000006000007945 */ /* 0x000fe20003800000 */
[----:B------:R-:W-:Y:S05]  /*28f0*/  @!P6 BRA `(.L_x_24116) ;  /* 0x000000400000e947 */ /* 0x000fea0003800000 */
[----:B-----5:R-:W-:-:S05]  /*2900*/  PRMT R194, RZ, 0x7610, R185 ;  /* 0x00007610ffc27816 */ /* 0x020fca00000000b9 */
[----:B------:R-:W-:-:S04]  /*2910*/  FMUL.FTZ R194, R194, c[0x0][0x1ec] ;  /* 0x00007b00c2c27a20 */ /* 0x000fc80000410000 */
[----:B------:R-:W-:-:S04]  /*2920*/  FMUL.FTZ R207, R155, R194 ;  /* 0x000000c29bcf7220 */ /* 0x000fc80000410000 */
[----:B------:R-:W-:Y:S02]  /*2930*/  @P0 FADD.FTZ R207, R179, R207 ;  /* 0x000000cfb3cf0221 */ /* 0x000fe40000010000 */
.L_x_24116:
[----:B------:R-:W-:Y:S05]  /*2940*/  BSYNC B0 ;  /* 0x0000000000007941 */ /* 0x000fea0003800000 */
.L_x_24115:
[----:B------:R-:W-:Y:S01]  /*2950*/  BSSY B0, `(.L_x_24117) ;  /* 0x0000006000007945 */ /* 0x000fe20003800000 */
[----:B------:R-:W-:Y:S05]  /*2960*/  @!P6 BRA `(.L_x_24118) ;  /* 0x000000400000e947 */ /* 0x000fea0003800000 */
[----:B-----5:R-:W-:-:S05]  /*2970*/  PRMT R194, RZ, 0x5410, R186 ;  /* 0x00005410ffc27816 */ /* 0x020fca00000000ba */
[----:B------:R-:W-:-:S04]  /*2980*/  FMUL.FTZ R194, R194, c[0x0][0x1ec] ;  /* 0x00007b00c2c27a20 */ /* 0x000fc80000410000 */
[----:B------:R-:W-:-:S04]  /*2990*/  FMUL.FTZ R196, R156, R194 ;  /* 0x000000c29cc47220 */ /* 0x000fc80000410000 */
[----:B------:R-:W-:Y:S02]  /*29a0*/  @P0 FADD.FTZ R196, R180, R196 ;  /* 0x000000c4b4c40221 */ /* 0x000fe40000010000 */
.L_x_24118:
[----:B------:R-:W-:Y:S05]  /*29b0*/  BSYNC B0 ;  /* 0x0000000000007941 */ /* 0x000fea0003800000 */
.L_x_24117:
[----:B------:R-:W-:Y:S01]  /*29c0*/  BSSY B0, `(.L_x_24119) ;  /* 0x0000006000007945 */ /* 0x000fe20003800000 */
[----:B------:R-:W-:Y:S05]  /*29d0*/  @!P6 BRA `(.L_x_24120) ;  /* 0x000000400000e947 */ /* 0x000fea0003800000 */
[----:B-----5:R-:W-:-:S05]  /*29e0*/  PRMT R194, RZ, 0x7610, R186 ;  /* 0x00007610ffc27816 */ /* 0x020fca00000000ba */
[----:B------:R-:W-:-:S04]  /*29f0*/  FMUL.FTZ R194, R194, c[0x0][0x1ec] ;  /* 0x00007b00c2c27a20 */ /* 0x000fc80000410000 */
[----:B------:R-:W-:-:S04]  /*2a00*/  FMUL.FTZ R197, R157, R194 ;  /* 0x000000c29dc57220 */ /* 0x000fc80000410000 */
[----:B------:R-:W-:Y:S02]  /*2a10*/  @P0 FADD.FTZ R197, R181, R197 ;  /* 0x000000c5b5c50221 */ /* 0x000fe40000010000 */
.L_x_24120:
[----:B------:R-:W-:Y:S05]  /*2a20*/  BSYNC B0 ;  /* 0x0000000000007941 */ /* 0x000fea0003800000 */
.L_x_24119:
[----:B------:R-:W-:Y:S01]  /*2a30*/  BSSY B0, `(.L_x_24121) ;  /* 0x0000006000007945 */ /* 0x000fe20003800000 */
[----:B------:R-:W-:Y:S05]  /*2a40*/  @!P6 BRA `(.L_x_24122) ;  /* 0x000000400000e947 */ /* 0x000fea0003800000 */
[----:B-----5:R-:W-:-:S05]  /*2a50*/  PRMT R194, RZ, 0x5410, R187 ;  /* 0x00005410ffc27816 */ /* 0x020fca00000000bb */
[----:B------:R-:W-:-:S04]  /*2a60*/  FMUL.FTZ R194, R194, c[0x0][0x1ec] ;  /* 0x00007b00c2c27a20 */ /* 0x000fc80000410000 */
[----:B------:R-:W-:-:S04]  /*2a70*/  FMUL.FTZ R198, R158, R194 ;  /* 0x000000c29ec67220 */ /* 0x000fc80000410000 */
[----:B------:R-:W-:Y:S02]  /*2a80*/  @P0 FADD.FTZ R198, R182, R198 ;  /* 0x000000c6b6c60221 */ /* 0x000fe40000010000 */
.L_x_24122:
[----:B------:R-:W-:Y:S05]  /*2a90*/  BSYNC B0 ;  /* 0x0000000000007941 */ /* 0x000fea0003800000 */
.L_x_24121:
[----:B------:R-:W-:Y:S01]  /*2aa0*/  BSSY B0, `(.L_x_24123) ;  /* 0x0000006000007945 */ /* 0x000fe20003800000 */
[----:B------:R-:W-:Y:S05]  /*2ab0*/  @!P6 BRA `(.L_x_24124) ;  /* 0x000000400000e947 */ /* 0x000fea0003800000 */
[----:B-----5:R-:W-:-:S05]  /*2ac0*/  PRMT R194, RZ, 0x7610, R187 ;  /* 0x00007610ffc27816 */ /* 0x020fca00000000bb */
[----:B------:R-:W-:-:S04]  /*2ad0*/  FMUL.FTZ R194, R194, c[0x0][0x1ec] ;  /* 0x00007b00c2c27a20 */ /* 0x000fc80000410000 */
[----:B------:R-:W-:-:S04]  /*2ae0*/  FMUL.FTZ R199, R159, R194 ;  /* 0x000000c29fc77220 */ /* 0x000fc80000410000 */
[----:B------:R-:W-:Y:S02]  /*2af0*/  @P0 FADD.FTZ R199, R183, R199 ;  /* 0x000000c7b7c70221 */ /* 0x000fe40000010000 */
.L_x_24124:
[----:B------:R-:W-:Y:S05]  /*2b00*/  BSYNC B0 ;  /* 0x0000000000007941 */ /* 0x000fea0003800000 */
.L_x_24123:
[----:B------:R-:W-:Y:S04]  /*2b10*/  STG.E.128 [R2.64], R204 ;  /* 0x000000cc02007986 */ /* 0x000fe8000c101d04 */
[----:B------:R0:W-:Y:S04]  /*2b20*/  STG.E.128 [R2.64+0x10], R196 ;  /* 0x000010c402007986 */ /* 0x0001e8000c101d04 */
[----:B------:R-:W2:Y:S04]  /*2b30*/  @P0 LDG.E.128 R176, [R192.64] ;  /* 0x00000004c0b00981 */ /* 0x000ea8000c1e1d00 */
[----:B------:R1:W5:Y:S01]  /*2b40*/  @P0 LDG.E.128 R180, [R192.64+0x10] ;  /* 0x00001004c0b40981 */ /* 0x000362000c1e1d00 */
[----:B------:R-:W-:-:S02]  /*2b50*/  @!P6 ISETP.NE.U32.AND P1, PT, RZ, c[0x0][0x180], PT ;  /* 0x00006000ff00ea0c */ /* 0x000fc40003f25070 */
[----:B------:R-:W-:Y:S02]  /*2b60*/  @!P6 ISETP.NE.U32.AND P4, PT, RZ, c[0x0][0x180], PT ;  /* 0x00006000ff00ea0c */ /* 0x000fe40003f85070 */
[----:B------:R-:W-:Y:S02]  /*2b70*/  @!P6 ISETP.NE.U32.AND P2, PT, RZ, c[0x0][0x180], PT ;  /* 0x00006000ff00ea0c */ /* 0x000fe40003f45070 */
[----:B------:R-:W-:Y:S02]  /*2b80*/  @!P6 ISETP.NE.U32.AND P3, PT, RZ, c[0x0][0x180], PT ;  /* 0x00006000ff00ea0c */ /* 0x000fe40003f65070 */
[----:B------:R-:W-:Y:S02]  /*2b90*/  @!P6 ISETP.NE.AND.EX P1, PT, RZ, c[0x0][0x184], PT, P1 ;  /* 0x00006100ff00ea0c */ /* 0x000fe40003f25310 */
[----:B0-----:R-:W-:Y:S02]  /*2ba0*/  @P5 MOV R2, 0x10 ;  /* 0x0000001000025802 */ /* 0x001fe40000000f00 */
[----:B------:R-:W-:-:S02]  /*2bb0*/  @P5 IADD3 R3, R210, 0xc0, RZ ;  /* 0x000000c0d2035810 */ /* 0x000fc40007ffe0ff */
[----:B------:R-:W-:Y:S02]  /*2bc0*/  @!P6 ISETP.NE.AND.EX P4, PT, RZ, c[0x0][0x184], PT, P4 ;  /* 0x00006100ff00ea0c */ /* 0x000fe40003f85340 */
[----:B------:R-:W-:Y:S01]  /*2bd0*/  @!P6 ISETP.NE.AND.EX P2, PT, RZ, c[0x0][0x184], PT, P2 ;  /* 0x00006100ff00ea0c */ /* 0x000fe20003f45320 */
[----:B------:R-:W-:Y:S01]  /*2be0*/  @P5 IMAD.WIDE.U32 R2, R3, R2, c[0x0][0x170] ;  /* 0x00005c0003025625 */ /* 0x000fe200078e0002 */
[----:B------:R-:W-:-:S04]  /*2bf0*/  @!P6 ISETP.NE.AND.EX P3, PT, RZ, c[0x0][0x184], PT, P3 ;  /* 0x00006100ff00ea0c */ /* 0x000fc80003f65330 */
[----:B-----5:R1:W5:Y:S01]  /*2c00*/  @P5 LDG.E.128 R184, [R2.64] ;  /* 0x0000000402b85981 */ /* 0x020362000c1e1d00 */
[----:B------:R-:W-:Y:S01]  /*2c10*/  BSSY B0, `(.L_x_24125) ;  /* 0x0000012000007945 */ /* 0x000fe20003800000 */
[----:B--2---:R-:W-:Y:S02]  /*2c20*/  @!P6 FSEL R216, R176, RZ, P1 ;  /* 0x000000ffb0d8e208 */ /* 0x004fe40000800000 */
[----:B------:R-:W-:Y:S02]  /*2c30*/  @!P6 FSEL R217, R177, RZ, P4 ;  /* 0x000000ffb1d9e208 */ /* 0x000fe40002000000 */
[----:B------:R-:W-:Y:S02]  /*2c40*/  @!P6 FSEL R218, R178, RZ, P2 ;  /* 0x000000ffb2dae208 */ /* 0x000fe40001000000 */
[----:B------:R-:W-:Y:S02]  /*2c50*/  @!P6 FSEL R219, R179, RZ, P3 ;  /* 0x000000ffb3dbe208 */ /* 0x000fe40001800000 */
[----:B------:R-:W-:-:S02]  /*2c60*/  @!P6 ISETP.NE.U32.AND P1, PT, RZ, c[0x0][0x180], PT ;  /* 0x00006000ff00ea0c */ /* 0x000fc40003f25070 */
[----:B------:R-:W-:Y:S02]  /*2c70*/  @!P6 ISETP.NE.U32.AND P4, PT, RZ, c[0x0][0x180], PT ;  /* 0x00006000ff00ea0c */ /* 0x000fe40003f85070 */
[----:B------:R-:W-:Y:S02]  /*2c80*/  @!P6 ISETP.NE.U32.AND P2, PT, RZ, c[0x0][0x180], PT ;  /* 0x00006000ff00ea0c */ /* 0x000fe40003f45070 */
[----:B------:R-:W-:Y:S02]  /*2c90*/  @!P6 ISETP.NE.U32.AND P3, PT, RZ, c[0x0][0x180], PT ;  /* 0x00006000ff00ea0c */ /* 0x000fe40003f65070 */
[----:B------:R-:W-:Y:S02]  /*2ca0*/  @!P6 ISETP.NE.AND.EX P1, PT, RZ, c[0x0][0x184], PT, P1 ;  /* 0x00006100ff00ea0c */ /* 0x000fe40003f25310 */
[----:B------:R-:W-:Y:S02]  /*2cb0*/  @!P6 ISETP.NE.AND.EX P4, PT, RZ, c[0x0][0x184], PT, P4 ;  /* 0x00006100ff00ea0c */ /* 0x000fe40003f85340 */
[----:B------:R-:W-:-:S02]  /*2cc0*/  @!P6 ISETP.NE.AND.EX P2, PT, RZ, c[0x0][0x184], PT, P2 ;  /* 0x00006100ff00ea0c */ /* 0x000fc40003f45320 */
[----:B------:R-:W-:Y:S01]  /*2cd0*/  @!P6 ISETP.NE.AND.EX P3, PT, RZ, c[0x0][0x184], PT, P3 ;  /* 0x00006100ff00ea0c */ /* 0x000fe20003f65330 */
[----:B------:R-:W-:Y:S07]  /*2ce0*/  @!P6 BRA `(.L_x_24126) ;  /* 0x000000400000e947 */ /* 0x000fee0003800000 */
[----:B-1---5:R-:W-:-:S05]  /*2cf0*/  PRMT R2, RZ, 0x5410, R184 ;  /* 0x00005410ff027816 */ /* 0x022fca00000000b8 */
[----:B------:R-:W-:-:S04]  /*2d00*/  FMUL.FTZ R2, R2, c[0x0][0x1ec] ;  /* 0x00007b0002027a20 */ /* 0x000fc80000410000 */
[----:B------:R-:W-:-:S04]  /*2d10*/  FMUL.FTZ R216, R160, R2 ;  /* 0x00000002a0d87220 */ /* 0x000fc80000410000 */
[----:B------:R-:W-:Y:S02]  /*2d20*/  @P0 FADD.FTZ R216, R176, R216 ;  /* 0x000000d8b0d80221 */ /* 0x000fe40000010000 */
.L_x_24126:
[----:B-1----:R-:W-:Y:S05]  /*2d30*/  BSYNC B0 ;  /* 0x0000000000007941 */ /* 0x002fea0003800000 */
.L_x_24125:
[----:B------:R-:W-:Y:S01]  /*2d40*/  BSSY B0, `(.L_x_24127) ;  /* 0x0000006000007945 */ /* 0x000fe20003800000 */
[----:B------:R-:W-:Y:S05]  /*2d50*/  @!P6 BRA `(.L_x_24128) ;  /* 0x000000400000e947 */ /* 0x000fea0003800000 */
[----:B-----5:R-:W-:-:S05]  /*2d60*/  PRMT R2, RZ, 0x7610, R184 ;  /* 0x00007610ff027816 */ /* 0x020fca00000000b8 */
[----:B------:R-:W-:-:S04]  /*2d70*/  FMUL.FTZ R2, R2, c[0x0][0x1ec] ;  /* 0x00007b0002027a20 */ /* 0x000fc80000410000 */
[----:B------:R-:W-:-:S04]  /*2d80*/  FMUL.FTZ R217, R161, R2 ;  /* 0x00000002a1d97220 */ /* 0x000fc80000410000 */
[----:B------:R-:W-:Y:S02]  /*2d90*/  @P0 FADD.FTZ R217, R177, R217 ;  /* 0x000000d9b1d90221 */ /* 0x000fe40000010000 */
.L_x_24128:
[----:B------:R-:W-:Y:S05]  /*2da0*/  BSYNC B0 ;  /* 0x0000000000007941 */ /* 0x000fea0003800000 */
.L_x_24127:
[----:B------:R-:W-:Y:S01]  /*2db0*/  BSSY B0, `(.L_x_24129) ;  /* 0x0000006000007945 */ /* 0x000fe20003800000 */
[----:B------:R-:W-:Y:S05]  /*2dc0*/  @!P6 BRA `(.L_x_24130) ;  /* 0x000000400000e947 */ /* 0x000fea0003800000 */
[----:B-----5:R-:W-:-:S05]  /*2dd0*/  PRMT R2, RZ, 0x5410, R185 ;  /* 0x00005410ff027816 */ /* 0x020fca00000000b9 */
[----:B------:R-:W-:-:S04]  /*2de0*/  FMUL.FTZ R2, R2, c[0x0][0x1ec] ;  /* 0x00007b0002027a20 */ /* 0x000fc80000410000 */
[----:B------:R-:W-:-:S04]  /*2df0*/  FMUL.FTZ R218, R162, R2 ;  /* 0x00000002a2da7220 */ /* 0x000fc80000410000 */
[----:B------:R-:W-:Y:S02]  /*2e00*/  @P0 FADD.FTZ R218, R178, R218 ;  /* 0x000000dab2da0221 */ /* 0x000fe40000010000 */
.L_x_24130:
[----:B------:R-:W-:Y:S05]  /*2e10*/  BSYNC B0 ;  /* 0x0000000000007941 */ /* 0x000fea0003800000 */
.L_x_24129:
[----:B------:R-:W-:Y:S01]  /*2e20*/  BSSY B0, `(.L_x_24131) ;  /* 0x0000006000007945 */ /* 0x000fe20003800000 */
[----:B------:R-:W-:Y:S05]  /*2e30*/  @!P6 BRA `(.L_x_24132) ;  /* 0x000000400000e947 */ /* 0x000fea0003800000 */
[----:B-----5:R-:W-:-:S05]  /*2e40*/  PRMT R2, RZ, 0x7610, R185 ;  /* 0x00007610ff027816 */ /* 0x020fca00000000b9 */
[----:B------:R-:W-:-:S04]  /*2e50*/  FMUL.FTZ R2, R2, c[0x0][0x1ec] ;  /* 0x00007b0002027a20 */ /* 0x000fc80000410000 */
[----:B------:R-:W-:-:S04]  /*2e60*/  FMUL.FTZ R219, R163, R2 ;  /* 0x00000002a3db7220 */ /* 0x000fc80000410000 */
[----:B------:R-:W-:Y:S02]  /*2e70*/  @P0 FADD.FTZ R219, R179, R219 ;  /* 0x000000dbb3db0221 */ /* 0x000fe40000010000 */
.L_x_24132:
[----:B------:R-:W-:Y:S05]  /*2e80*/  BSYNC B0 ;  /* 0x0000000000007941 */ /* 0x000fea0003800000 */
.L_x_24131:
[----:B------:R-:W-:Y:S01]  /*2e90*/  BSSY B0, `(.L_x_24133) ;  /* 0x0000007000007945 */ /* 0x000fe20003800000 */
[----:B------:R-:W-:Y:S01]  /*2ea0*/  @!P6 FSEL R192, R180, RZ, P1 ;  /* 0x000000ffb4c0e208 */ /* 0x000fe20000800000 */
[----:B------:R-:W-:Y:S05]  /*2eb0*/  @!P6 BRA `(.L_x_24134) ;  /* 0x000000400000e947 */ /* 0x000fea0003800000 */
[----:B-----5:R-:W-:-:S05]  /*2ec0*/  PRMT R2, RZ, 0x5410, R186 ;  /* 0x00005410ff027816 */ /* 0x020fca00000000ba */
[----:B------:R-:W-:-:S04]  /*2ed0*/  FMUL.FTZ R2, R2, c[0x0][0x1ec] ;  /* 0x00007b0002027a20 */ /* 0x000fc80000410000 */
[----:B------:R-:W-:-:S04]  /*2ee0*/  FMUL.FTZ R192, R164, R2 ;  /* 0x00000002a4c07220 */ /* 0x000fc80000410000 */
[----:B------:R-:W-:Y:S02]  /*2ef0*/  @P0 FADD.FTZ R192, R180, R192 ;  /* 0x000000c0b4c00221 */ /* 0x000fe40000010000 */
.L_x_24134:
[----:B------:R-:W-:Y:S05]  /*2f00*/  BSYNC B0 ;  /* 0x0000000000007941 */ /* 0x000fea0003800000 */
.L_x_24133:
[----:B------:R-:W-:Y:S01]  /*2f10*/  BSSY B0, `(.L_x_24135) ;  /* 0x0000007000007945 */ /* 0x000fe20003800000 */
[----:B------:R-:W-:Y:S01]  /*2f20*/  @!P6 FSEL R193, R181, RZ, P4 ;  /* 0x000000ffb5c1e208 */ /* 0x000fe20002000000 */
[----:B------:R-:W-:Y:S05]  /*2f30*/  @!P6 BRA `(.L_x_24136) ;  /* 0x000000400000e947 */ /* 0x000fea0003800000 */
[----:B-----5:R-:W-:-:S05]  /*2f40*/  PRMT R2, RZ, 0x7610, R186 ;  /* 0x00007610ff027816 */ /* 0x020fca00000000ba */
[----:B------:R-:W-:-:S04]  /*2f50*/  FMUL.FTZ R2, R2, c[0x0][0x1ec] ;  /* 0x00007b0002027a20 */ /* 0x000fc80000410000 */
[----:B------:R-:W-:-:S04]  /*2f60*/  FMUL.FTZ R193, R165, R2 ;  /* 0x00000002a5c17220 */ /* 0x000fc80000410000 */
[----:B------:R-:W-:Y:S02]  /*2f70*/  @P0 FADD.FTZ R193, R181, R193 ;  /* 0x000000c1b5c10221 */ /* 0x000fe40000010000 */
.L_x_24136:
[----:B------:R-:W-:Y:S05]  /*2f80*/  BSYNC B0 ;  /* 0x0000000000007941 */ /* 0x000fea0003800000 */
.L_x_24135:
[----:B------:R-:W-:Y:S01]  /*2f90*/  BSSY B0, `(.L_x_24137) ;  /* 0x0000007000007945 */ /* 0x000fe20003800000 */
[----:B------:R-:W-:Y:S01]  /*2fa0*/  @!P6 FSEL R194, R182, RZ, P2 ;  /* 0x000000ffb6c2e208 */ /* 0x000fe20001000000 */
[----:B------:R-:W-:Y:S05]  /*2fb0*/  @!P6 BRA `(.L_x_24138) ;  /* 0x000000400000e947 */ /* 0x000fea0003800000 */
[----:B-----5:R-:W-:-:S05]  /*2fc0*/  PRMT R2, RZ, 0x5410, R187 ;  /* 0x00005410ff027816 */ /* 0x020fca00000000bb */
[----:B------:R-:W-:-:S04]  /*2fd0*/  FMUL.FTZ R2, R2, c[0x0][0x1ec] ;  /* 0x00007b0002027a20 */ /* 0x000fc80000410000 */
[----:B------:R-:W-:-:S04]  /*2fe0*/  FMUL.FTZ R194, R166, R2 ;  /* 0x00000002a6c27220 */ /* 0x000fc80000410000 */
[----:B------:R-:W-:Y:S02]  /*2ff0*/  @P0 FADD.FTZ R194, R182, R194 ;  /* 0x000000c2b6c20221 */ /* 0x000fe40000010000 */
.L_x_24138:
[----:B------:R-:W-:Y:S05]  /*3000*/  BSYNC B0 ;  /* 0x0000000000007941 */ /* 0x000fea0003800000 */
.L_x_24137:
[----:B------:R-:W-:Y:S01]  /*3010*/  BSSY B0, `(.L_x_24139) ;  /* 0x0000008000007945 */ /* 0x000fe20003800000 */
[----:B------:R-:W-:Y:S01]  /*3020*/  IMAD.WIDE.U32 R2, R195, R211, c[0x0][0x188] ;  /* 0x00006200c3027625 */ /* 0x000fe200078e00d3 */
[----:B------:R-:W-:Y:S01]  /*3030*/  @!P6 FSEL R195, R183, RZ, P3 ;  /* 0x000000ffb7c3e208 */ /* 0x000fe20001800000 */
[----:B------:R-:W-:Y:S05]  /*3040*/  @!P6 BRA `(.L_x_24140) ;  /* 0x000000400000e947 */ /* 0x000fea0003800000 */
[----:B-----5:R-:W-:-:S05]  /*3050*/  PRMT R195, RZ, 0x7610, R187 ;  /* 0x00007610ffc37816 */ /* 0x020fca00000000bb */
[----:B------:R-:W-:-:S04]  /*3060*/  FMUL.FTZ R195, R195, c[0x0][0x1ec] ;  /* 0x00007b00c3c37a20 */ /* 0x000fc80000410000 */
[----:B------:R-:W-:-:S04]  /*3070*/  FMUL.FTZ R195, R167, R195 ;  /* 0x000000c3a7c37220 */ /* 0x000fc80000410000 */
[----:B------:R-:W-:Y:S02]  /*3080*/  @P0 FADD.FTZ R195, R183, R195 ;  /* 0x000000c3b7c30221 */ /* 0x000fe40000010000 */
.L_x_24140:
[----:B------:R-:W-:Y:S05]  /*3090*/  BSYNC B0 ;  /* 0x0000000000007941 */ /* 0x000fea0003800000 */
.L_x_24139:
[----:B------:R-:W-:Y:S04]  /*30a0*/  STG.E.128 [R2.64], R216 ;  /* 0x000000d802007986 */ /* 0x000fe8000c101d04 */
[----:B------:R0:W-:Y:S02]  /*30b0*/  STG.E.128 [R2.64+0x10], R192 ;  /* 0x000010c002007986 */ /* 0x0001e4000c101d04 */
[----:B0-----:R-:W-:-:S05]  /*30c0*/  IADD3 R2, R208, 0xe0, RZ ;  /* 0x000000e0d0027810 */ /* 0x001fca0007ffe0ff */
[----:B------:R-:W-:-:S05]  /*30d0*/  @P0 IMAD.WIDE.U32 R208, R2, R211, c[0x0][0x180] ;  /* 0x0000600002d00625 */ /* 0x000fca00078e00d3 */
[----:B------:R0:W2:Y:S01]  /*30e0*/  @P0 LDG.E.128 R176, [R208.64] ;  /* 0x00000004d0b00981 */ /* 0x0000a2000c1e1d00 */
[----:B------:R-:W-:-:S03]  /*30f0*/  @P5 IADD3 R3, R210, 0xe0, RZ ;  /* 0x000000e0d2035810 */ /* 0x000fc60007ffe0ff */
[----:B------:R0:W5:Y:S02]  /*3100*/  @P0 LDG.E.128 R180, [R208.64+0x10] ;  /* 0x00001004d0b40981 */ /* 0x000164000c1e1d00 */
[----:B0-----:R-:W-:-:S05]  /*3110*/  @P5 MOV R208, 0x10 ;  /* 0x0000001000d05802 */ /* 0x001fca0000000f00 */
[----:B------:R-:W-:Y:S01]  /*3120*/  @P5 IMAD.WIDE.U32 R208, R3, R208, c[0x0][0x170] ;  /* 0x00005c0003d05625 */ /* 0x000fe200078e00d0 */
[----:B------:R-:W-:Y:S02]  /*3130*/  @!P6 ISETP.NE.U32.AND P2, PT, RZ, c[0x0][0x180], PT ;  /* 0x00006000ff00ea0c */ /* 0x000fe40003f45070 */
[----:B------:R-:W-:Y:S02]  /*3140*/  @!P6 ISETP.NE.U32.AND P3, PT, RZ, c[0x0][0x180], PT ;  /* 0x00006000ff00ea0c */ /* 0x000fe40003f65070 */
[----:B-----5:R0:W5:Y:S01]  /*3150*/  @P5 LDG.E.128 R184, [R208.64] ;  /* 0x00000004d0b85981 */ /* 0x020162000c1e1d00 */
[----:B------:R-:W-:Y:S01]  /*3160*/  @!P6 ISETP.NE.U32.AND P5, PT, RZ, c[0x0][0x180], PT ;  /* 0x00006000ff00ea0c */ /* 0x000fe20003fa5070 */
[----:B------:R-:W-:Y:S01]  /*3170*/  BSSY B0, `(.L_x_24141) ;  /* 0x0000017000007945 */ /* 0x000fe20003800000 */
[----:B------:R-:W-:Y:S01]  /*3180*/  @!P6 ISETP.NE.AND.EX P2, PT, RZ, c[0x0][0x184], PT, P2 ;  /* 0x00006100ff00ea0c */ /* 0x000fe20003f45320 */
[----:B------:R-:W-:Y:S01]  /*3190*/  IMAD.WIDE.U32 R2, R2, R211, c[0x0][0x188] ;  /* 0x0000620002027625 */ /* 0x000fe200078e00d3 */
        /* <DEDUP_REMOVED lines=14> */
[----:B------:R-:W-:Y:S01]  /*3280*/  @!P6 ISETP.NE.AND.EX P5, PT, RZ, c[0x0][0x184], PT, P5 ;  /* 0x00006100ff00ea0c */ /* 0x000fe20003fa5350 */
[----:B------:R-:W-:Y:S07]  /*3290*/  @!P6 BRA `(.L_x_24142) ;  /* 0x000000400000e947 */ /* 0x000fee0003800000 */
[----:B0----5:R-:W-:-:S05]  /*32a0*/  PRMT R208, RZ, 0x5410, R184 ;  /* 0x00005410ffd07816 */ /* 0x021fca00000000b8 */
[----:B------:R-:W-:-:S04]  /*32b0*/  FMUL.FTZ R208, R208, c[0x0][0x1ec] ;  /* 0x00007b00d0d07a20 */ /* 0x000fc80000410000 */
[----:B------:R-:W-:-:S04]  /*32c0*/  FMUL.FTZ R212, R168, R208 ;  /* 0x000000d0a8d47220 */ /* 0x000fc80000410000 */
[----:B------:R-:W-:Y:S02]  /*32d0*/  @P0 FADD.FTZ R212, R176, R212 ;  /* 0x000000d4b0d40221 */ /* 0x000fe40000010000 */
.L_x_24142:
[----:B0-----:R-:W-:Y:S05]  /*32e0*/  BSYNC B0 ;  /* 0x0000000000007941 */ /* 0x001fea0003800000 */
.L_x_24141:
[----:B------:R-:W-:Y:S01]  /*32f0*/  BSSY B0, `(.L_x_24143) ;  /* 0x0000006000007945 */ /* 0x000fe20003800000 */
[----:B------:R-:W-:Y:S05]  /*3300*/  @!P6 BRA `(.L_x_24144) ;  /* 0x000000400000e947 */ /* 0x000fea0003800000 */
[----:B-----5:R-:W-:-:S05]  /*3310*/  PRMT R208, RZ, 0x7610, R184 ;  /* 0x00007610ffd07816 */ /* 0x020fca00000000b8 */
[----:B------:R-:W-:-:S04]  /*3320*/  FMUL.FTZ R208, R208, c[0x0][0x1ec] ;  /* 0x00007b00d0d07a20 */ /* 0x000fc80000410000 */
[----:B------:R-:W-:-:S04]  /*3330*/  FMUL.FTZ R213, R169, R208 ;  /* 0x000000d0a9d57220 */ /* 0x000fc80000410000 */
[----:B------:R-:W-:Y:S02]  /*3340*/  @P0 FADD.FTZ R213, R177, R213 ;  /* 0x000000d5b1d50221 */ /* 0x000fe40000010000 */
.L_x_24144:
[----:B------:R-:W-:Y:S05]  /*3350*/  BSYNC B0 ;  /* 0x0000000000007941 */ /* 0x000fea0003800000 */
.L_x_24143:
[----:B------:R-:W-:Y:S01]  /*3360*/  BSSY B0, `(.L_x_24145) ;  /* 0x0000006000007945 */ /* 0x000fe20003800000 */
[----:B------:R-:W-:Y:S05]  /*3370*/  @!P6 BRA `(.L_x_24146) ;  /* 0x000000400000e947 */ /* 0x000fea0003800000 */
[----:B-----5:R-:W-:-:S05]  /*3380*/  PRMT R208, RZ, 0x5410, R185 ;  /* 0x00005410ffd07816 */ /* 0x020fca00000000b9 */
[----:B------:R-:W-:-:S04]  /*3390*/  FMUL.FTZ R208, R208, c[0x0][0x1ec] ;  /* 0x00007b00d0d07a20 */ /* 0x000fc80000410000 */
[----:B------:R-:W-:-:S04]  /*33a0*/  FMUL.FTZ R214, R170, R208 ;  /* 0x000000d0aad67220 */ /* 0x000fc80000410000 */
[----:B------:R-:W-:Y:S02]  /*33b0*/  @P0 FADD.FTZ R214, R178, R214 ;  /* 0x000000d6b2d60221 */ /* 0x000fe40000010000 */
.L_x_24146:
[----:B------:R-:W-:Y:S05]  /*33c0*/  BSYNC B0 ;  /* 0x0000000000007941 */ /* 0x000fea0003800000 */
.L_x_24145:
[----:B------:R-:W-:Y:S01]  /*33d0*/  BSSY B0, `(.L_x_24147) ;  /* 0x0000007000007945 */ /* 0x000fe20003800000 */
[----:B------:R-:W-:Y:S01]  /*33e0*/  @!P6 FSEL R215, R179, RZ, P4 ;  /* 0x000000ffb3d7e208 */ /* 0x000fe20002000000 */
[----:B------:R-:W-:Y:S05]  /*33f0*/  @!P6 BRA `(.L_x_24148) ;  /* 0x000000400000e947 */ /* 0x000fea0003800000 */
[----:B-----5:R-:W-:-:S05]  /*3400*/  PRMT R208, RZ, 0x7610, R185 ;  /* 0x00007610ffd07816 */ /* 0x020fca00000000b9 */
[----:B------:R-:W-:-:S04]  /*3410*/  FMUL.FTZ R208, R208, c[0x0][0x1ec] ;  /* 0x00007b00d0d07a20 */ /* 0x000fc80000410000 */
[----:B------:R-:W-:-:S04]  /*3420*/  FMUL.FTZ R215, R171, R208 ;  /* 0x000000d0abd77220 */ /* 0x000fc80000410000 */
[----:B------:R-:W-:Y:S02]  /*3430*/  @P0 FADD.FTZ R215, R179, R215 ;  /* 0x000000d7b3d70221 */ /* 0x000fe40000010000 */
.L_x_24148:
[----:B------:R-:W-:Y:S05]  /*3440*/  BSYNC B0 ;  /* 0x0000000000007941 */ /* 0x000fea0003800000 */
.L_x_24147:
[----:B------:R-:W-:Y:S01]  /*3450*/  BSSY B0, `(.L_x_24149) ;  /* 0x0000007000007945 */ /* 0x000fe20003800000 */
[----:B------:R-:W-:Y:S01]  /*3460*/  @!P6 FSEL R208, R180, RZ, P1 ;  /* 0x000000ffb4d0e208 */ /* 0x000fe20000800000 */
[----:B------:R-:W-:Y:S05]  /*3470*/  @!P6 BRA `(.L_x_24150) ;  /* 0x000000400000e947 */ /* 0x000fea0003800000 */
[----:B-----5:R-:W-:-:S05]  /*3480*/  PRMT R208, RZ, 0x5410, R186 ;  /* 0x00005410ffd07816 */ /* 0x020fca00000000ba */
[----:B------:R-:W-:-:S04]  /*3490*/  FMUL.FTZ R208, R208, c[0x0][0x1ec] ;  /* 0x00007b00d0d07a20 */ /* 0x000fc80000410000 */
[----:B------:R-:W-:-:S04]  /*34a0*/  FMUL.FTZ R208, R172, R208 ;  /* 0x000000d0acd07220 */ /* 0x000fc80000410000 */
[----:B------:R-:W-:Y:S02]  /*34b0*/  @P0 FADD.FTZ R208, R180, R208 ;  /* 0x000000d0b4d00221 */ /* 0x000fe40000010000 */
.L_x_24150:
[----:B------:R-:W-:Y:S05]  /*34c0*/  BSYNC B0 ;  /* 0x0000000000007941 */ /* 0x000fea0003800000 */
.L_x_24149:
[----:B------:R-:W-:Y:S01]  /*34d0*/  BSSY B0, `(.L_x_24151) ;  /* 0x0000007000007945 */ /* 0x000fe20003800000 */
[----:B------:R-:W-:Y:S01]  /*34e0*/  @!P6 FSEL R209, R181, RZ, P2 ;  /* 0x000000ffb5d1e208 */ /* 0x000fe20001000000 */
[----:B------:R-:W-:Y:S05]  /*34f0*/  @!P6 BRA `(.L_x_24152) ;  /* 0x000000400000e947 */ /* 0x000fea0003800000 */
[----:B-----5:R-:W-:-:S05]  /*3500*/  PRMT R209, RZ, 0x7610, R186 ;  /* 0x00007610ffd17816 */ /* 0x020fca00000000ba */
[----:B------:R-:W-:-:S04]  /*3510*/  FMUL.FTZ R209, R209, c[0x0][0x1ec] ;  /* 0x00007b00d1d17a20 */ /* 0x000fc80000410000 */
[----:B------:R-:W-:-:S04]  /*3520*/  FMUL.FTZ R209, R173, R209 ;  /* 0x000000d1add17220 */ /* 0x000fc80000410000 */
[----:B------:R-:W-:Y:S02]  /*3530*/  @P0 FADD.FTZ R209, R181, R209 ;  /* 0x000000d1b5d10221 */ /* 0x000fe40000010000 */
.L_x_24152:
[----:B------:R-:W-:Y:S05]  /*3540*/  BSYNC B0 ;  /* 0x0000000000007941 */ /* 0x000fea0003800000 */
.L_x_24151:
[----:B------:R-:W-:Y:S01]  /*3550*/  BSSY B0, `(.L_x_24153) ;  /* 0x0000007000007945 */ /* 0x000fe20003800000 */
[----:B------:R-:W-:Y:S01]  /*3560*/  @!P6 FSEL R210, R182, RZ, P3 ;  /* 0x000000ffb6d2e208 */ /* 0x000fe20001800000 */
[----:B------:R-:W-:Y:S05]  /*3570*/  @!P6 BRA `(.L_x_24154) ;  /* 0x000000400000e947 */ /* 0x000fea0003800000 */
[----:B-----5:R-:W-:-:S05]  /*3580*/  PRMT R210, RZ, 0x5410, R187 ;  /* 0x00005410ffd27816 */ /* 0x020fca00000000bb */
[----:B------:R-:W-:-:S04]  /*3590*/  FMUL.FTZ R210, R210, c[0x0][0x1ec] ;  /* 0x00007b00d2d27a20 */ /* 0x000fc80000410000 */
[----:B------:R-:W-:-:S04]  /*35a0*/  FMUL.FTZ R210, R174, R210 ;  /* 0x000000d2aed27220 */ /* 0x000fc80000410000 */
[----:B------:R-:W-:Y:S02]  /*35b0*/  @P0 FADD.FTZ R210, R182, R210 ;  /* 0x000000d2b6d20221 */ /* 0x000fe40000010000 */
.L_x_24154:
[----:B------:R-:W-:Y:S05]  /*35c0*/  BSYNC B0 ;  /* 0x0000000000007941 */ /* 0x000fea0003800000 */
.L_x_24153:
[----:B------:R-:W-:Y:S01]  /*35d0*/  BSSY B0, `(.L_x_24155) ;  /* 0x0000007000007945 */ /* 0x000fe20003800000 */
[----:B------:R-:W-:Y:S01]  /*35e0*/  @!P6 FSEL R211, R183, RZ, P5 ;  /* 0x000000ffb7d3e208 */ /* 0x000fe20002800000 */
[----:B------:R-:W-:Y:S05]  /*35f0*/  @!P6 BRA `(.L_x_24156) ;  /* 0x000000400000e947 */ /* 0x000fea0003800000 */
[----:B-----5:R-:W-:-:S05]  /*3600*/  PRMT R211, RZ, 0x7610, R187 ;  /* 0x00007610ffd37816 */ /* 0x020fca00000000bb */
[----:B------:R-:W-:-:S04]  /*3610*/  FMUL.FTZ R211, R211, c[0x0][0x1ec] ;  /* 0x00007b00d3d37a20 */ /* 0x000fc80000410000 */
[----:B------:R-:W-:-:S04]  /*3620*/  FMUL.FTZ R211, R175, R211 ;  /* 0x000000d3afd37220 */ /* 0x000fc80000410000 */
[----:B------:R-:W-:Y:S02]  /*3630*/  @P0 FADD.FTZ R211, R183, R211 ;  /* 0x000000d3b7d30221 */ /* 0x000fe40000010000 */
.L_x_24156:
[----:B------:R-:W-:Y:S05]  /*3640*/  BSYNC B0 ;  /* 0x0000000000007941 */ /* 0x000fea0003800000 */
.L_x_24155:
[----:B------:R-:W-:Y:S01]  /*3650*/  STG.E.128 [R2.64], R212 ;  /* 0x000000d402007986 */ /* 0x000fe2000c101d04 */
[----:B------:R-:W-:Y:S02]  /*3660*/  ISETP.NE.AND P1, PT, R248, RZ, PT ;  /* 0x000000fff800720c */ /* 0x000fe40003f25270 */
[----:B------:R-:W-:Y:S01]  /*3670*/  SHF.R.S32.HI R251, RZ, 0x1f, R0 ;  /* 0x0000001ffffb7819 */ /* 0x000fe20000011400 */
[----:B------:R0:W-:Y:S02]  /*3680*/  STG.E.128 [R2.64+0x10], R208 ;  /* 0x000010d002007986 */ /* 0x0001e4000c101d04 */
        /* <DEDUP_REMOVED lines=66> */
.L_x_24163:
        /* <DEDUP_REMOVED lines=148> */
.L_x_24164:
[----:B------:R-:W-:Y:S01]  /*43f0*/  @!P1 LEA R248, P0, R0, c[0x0][0x1a0], 0x2 ;  /* 0x0000680000f89a11 */ /* 0x000fe200078010ff */
[----:B-1----:R-:W-:Y:S01]  /*4400*/  FADD.FTZ R2, R2, R250 ;  /* 0x000000fa02027221 */ /* 0x002fe20000010000 */
[----:B------:R-:W-:Y:S02]  /*4410*/  BSSY B0, `(.L_x_24159) ;  /* 0x0000127000007945 */ /* 0x000fe40003800000 */
        /* <DEDUP_REMOVED lines=10> */
[----:B------:R-:W1:Y:S04]  /*44c0*/  MUFU.RSQ R2, R2 ;  /* 0x0000000200027308 */ /* 0x000e680000001400 */
[----:B-1----:R1:W-:Y:S01]  /*44d0*/  @!P1 STG.E [R248.64], R2 ;  /* 0x00000002f8009986 */ /* 0x0023e2000c101904 */
[----:B------:R-:W-:-:S13]  /*44e0*/  ISETP.GE.AND P1, PT, R252, 0x1, PT ;  /* 0x00000001fc00780c */ /* 0x000fda0003f26270 */
[----:B------:R-:W-:Y:S05]  /*44f0*/  @!P1 BRA `(.L_x_24160) ;  /* 0x0000118000009947 */ /* 0x000fea0003800000 */
[----:B-1----:R-:W-:Y:S01]  /*4500*/  FSEL R3, R3, RZ, !P0 ;  /* 0x000000ff03037208 */ /* 0x002fe20004000000 */
[----:B------:R1:W-:Y:S04]  /*4510*/  STL [R1+0x6c], R122 ;  /* 0x00006c7a01007387 */ /* 0x0003e80000100800 */
[C---:B------:R-:W-:Y:S02]  /*4520*/  FADD.FTZ R7, -R3.reuse, R7 ;  /* 0x0000000703077221 */ /* 0x040fe40000010100 */
[----:B------:R-:W-:Y:S01]  /*4530*/  FADD.FTZ R244, -R3, R244 ;  /* 0x000000f403f47221 */ /* 0x000fe20000010100 */
[----:B-1----:R-:W2:Y:S04]  /*4540*/  LDL R122, [R1+0x58] ;  /* 0x00005800017a7983 */ /* 0x002ea80000100800 */
[----:B------:R1:W-:Y:S01]  /*4550*/  STL [R1+0x68], R121 ;  /* 0x0000687901007387 */ /* 0x0003e20000100800 */
[----:B------:R-:W-:-:S02]  /*4560*/  FMUL.FTZ R248, R2, R7 ;  /* 0x0000000702f87220 */ /* 0x000fc40000410000 */
[----:B------:R-:W-:Y:S01]  /*4570*/  FMUL.FTZ R7, R2, R244 ;  /* 0x000000f402077220 */ /* 0x000fe20000410000 */
[----:B-1----:R-:W3:Y:S04]  /*4580*/  LDL R121, [R1+0x40] ;  /* 0x0000400001797983 */ /* 0x002ee80000100800 */
[----:B------:R1:W-:Y:S04]  /*4590*/  STL [R1+0x64], R120 ;  /* 0x0000647801007387 */ /* 0x0003e80000100800 */
[----:B-1----:R-:W4:Y:S04]  /*45a0*/  LDL R120, [R1+0x48] ;  /* 0x0000480001787983 */ /* 0x002f280000100800 */
[----:B------:R1:W-:Y:S04]  /*45b0*/  STL [R1+0x60], R0 ;  /* 0x0000600001007387 */ /* 0x0003e80000100800 */
[----:B0-----:R-:W4:Y:S04]  /*45c0*/  LDL R250, [R1+0x54] ;  /* 0x0000540001fa7983 */ /* 0x001f280000100800 */
[----:B------:R-:W4:Y:S04]  /*45d0*/  LDL R244, [R1+0x44] ;  /* 0x0000440001f47983 */ /* 0x000f280000100800 */
[----:B------:R-:W4:Y:S04]  /*45e0*/  LDL R249, [R1+0x5c] ;  /* 0x00005c0001f97983 */ /* 0x000f280000100800 */
[----:B-1----:R-:W4:Y:S04]  /*45f0*/  LDL R0, [R1+0x4c] ;  /* 0x00004c0001007983 */ /* 0x002f280000100800 */
[----:B------:R-:W4:Y:S01]  /*4600*/  LDL R251, [R1+0x50] ;  /* 0x0000500001fb7983 */ /* 0x000f220000100800 */
[----:B------:R-:W-:-:S02]  /*4610*/  FADD.FTZ R5, -R3, R5 ;  /* 0x0000000503057221 */ /* 0x000fc40000010100 */
[C---:B------:R-:W-:Y:S02]  /*4620*/  FADD.FTZ R245, -R3.reuse, R245 ;  /* 0x000000f503f57221 */ /* 0x040fe40000010100 */
[C---:B------:R-:W-:Y:S02]  /*4630*/  FADD.FTZ R6, -R3.reuse, R6 ;  /* 0x0000000603067221 */ /* 0x040fe40000010100 */
[C---:B------:R-:W-:Y:S02]  /*4640*/  FMUL.FTZ R5, R2.reuse, R5 ;  /* 0x0000000502057220 */ /* 0x040fe40000410000 */
[C---:B------:R-:W-:Y:S02]  /*4650*/  FMUL.FTZ R245, R2.reuse, R245 ;  /* 0x000000f502f57220 */ /* 0x040fe40000410000 */
[----:B------:R-:W-:Y:S02]  /*4660*/  FMUL.FTZ R6, R2, R6 ;  /* 0x0000000602067220 */ /* 0x000fe40000410000 */
[----:B------:R-:W-:-:S02]  /*4670*/  FADD.FTZ R246, -R3, R246 ;  /* 0x000000f603f67221 */ /* 0x000fc40000010100 */
[C---:B------:R-:W-:Y:S02]  /*4680*/  FADD.FTZ R247, -R3.reuse, R247 ;  /* 0x000000f703f77221 */ /* 0x040fe40000010100 */
[C---:B------:R-:W-:Y:S02]  /*4690*/  FMUL.FTZ R246, R2.reuse, R246 ;  /* 0x000000f602f67220 */ /* 0x040fe40000410000 */
[----:B------:R-:W-:Y:S02]  /*46a0*/  FMUL.FTZ R247, R2, R247 ;  /* 0x000000f702f77220 */ /* 0x000fe40000410000 */
[----:B------:R-:W-:-:S04]  /*46b0*/  FADD.FTZ R4, -R3, R4 ;  /* 0x0000000403047221 */ /* 0x000fc80000010100 */
[----:B------:R-:W-:Y:S02]  /*46c0*/  FMUL.FTZ R4, R2, R4 ;  /* 0x0000000402047220 */ /* 0x000fe40000410000 */
[----:B--2---:R-:W-:Y:S02]  /*46d0*/  FFMA.FTZ R6, R122, R6, R10 ;  /* 0x000000067a067223 */ /* 0x004fe4000001000a */
[----:B------:R0:W5:Y:S01]  /*46e0*/  LDL.LU R122, [R1+0x6c] ;  /* 0x00006c00017a7983 */ /* 0x0001620000300800 */
[----:B---3--:R-:W-:-:S03]  /*46f0*/  FFMA.FTZ R7, R121, R7, R12 ;  /* 0x0000000779077223 */ /* 0x008fc6000001000c */
[----:B------:R0:W5:Y:S01]  /*4700*/  LDL.LU R121, [R1+0x68] ;  /* 0x0000680001797983 */ /* 0x0001620000300800 */
[----:B----4-:R-:W-:-:S03]  /*4710*/  FFMA.FTZ R5, R250, R5, R9 ;  /* 0x00000005fa057223 */ /* 0x010fc60000010009 */
[----:B------:R-:W1:Y:S01]  /*4720*/  S2R R250, SR_TID.X ;  /* 0x0000000000fa7919 */ /* 0x000e620000002100 */
[----:B------:R-:W-:Y:S02]  /*4730*/  FFMA.FTZ R244, R244, R245, R13 ;  /* 0x000000f5f4f47223 */ /* 0x000fe4000001000d */
[----:B------:R-:W-:-:S05]  /*4740*/  FFMA.FTZ R245, R249, R248, R11 ;  /* 0x000000f8f9f57223 */ /* 0x000fca000001000b */
[----:B------:R-:W-:Y:S02]  /*4750*/  F2FP.BF16.PACK_AB R245, R245, R6 ;  /* 0x00000006f5f5723e */ /* 0x000fe400000010ff */
[----:B------:R-:W-:Y:S01]  /*4760*/  IADD3 R6, R252, -0x1, RZ ;  /* 0xfffffffffc067810 */ /* 0x000fe20007ffe0ff */
[----:B------:R-:W-:Y:S02]  /*4770*/  FFMA.FTZ R246, R120, R246, R14 ;  /* 0x000000f678f67223 */ /* 0x000fe4000001000e */
[----:B------:R-:W-:Y:S01]  /*4780*/  FFMA.FTZ R247, R0, R247, R15 ;  /* 0x000000f700f77223 */ /* 0x000fe2000001000f */
[----:B------:R0:W5:Y:S01]  /*4790*/  LDL.LU R120, [R1+0x64] ;  /* 0x0000640001787983 */ /* 0x0001620000300800 */
[----:B------:R-:W-:-:S03]  /*47a0*/  IMAD R6, R6, c[0x0][0x168], RZ ;  /* 0x00005a0006067a24 */ /* 0x000fc600078e02ff */
[----:B------:R-:W-:Y:S02]  /*47b0*/  F2FP.BF16.PACK_AB R247, R247, R246 ;  /* 0x000000f6f7f7723e */ /* 0x000fe400000010ff */
[----:B-1----:R-:W-:Y:S01]  /*47c0*/  LOP3.LUT R250, R250, 0x1f, RZ, 0xc0, !PT ;  /* 0x0000001ffafa7812 */ /* 0x002fe200078ec0ff */
[----:B------:R-:W-:Y:S01]  /*47d0*/  HFMA2.MMA R249, -RZ, RZ, 0, 9.5367431640625e-07 ;  /* 0x00000010fff97435 */ /* 0x000fe200000001ff */
[----:B------:R-:W-:Y:S01]  /*47e0*/  F2FP.BF16.PACK_AB R246, R244, R7 ;  /* 0x00000007f4f6723e */ /* 0x000fe200000010ff */
[----:B------:R0:W5:Y:S01]  /*47f0*/  LDL.LU R0, [R1+0x60] ;  /* 0x0000600001007983 */ /* 0x0001620000300800 */
[----:B------:R-:W-:Y:S01]  /*4800*/  SHF.R.S32.HI R7, RZ, 0x1f, R6 ;  /* 0x0000001fff077819 */ /* 0x000fe20000011406 */
[----:B------:R-:W-:Y:S02]  /*4810*/  FFMA.FTZ R4, R251, R4, R8 ;  /* 0x00000004fb047223 */ /* 0x000fe40000010008 */
[----:B------:R-:W2:Y:S01]  /*4820*/  LDL R252, [R1+0x4] ;  /* 0x0000040001fc7983 */ /* 0x000ea20000100800 */
[----:B------:R-:W-:-:S03]  /*4830*/  LEA.HI R7, R7, R6, RZ, 0x3 ;  /* 0x0000000607077211 */ /* 0x000fc600078f18ff */
[----:B------:R-:W3:Y:S01]  /*4840*/  LDL R6, [R1+0xc] ;  /* 0x00000c0001067983 */ /* 0x000ee20000100800 */
[----:B------:R-:W-:-:S03]  /*4850*/  LEA.HI.SX32 R248, R7, R250, 0x1d ;  /* 0x000000fa07f87211 */ /* 0x000fc600078feaff */
[----:B------:R-:W4:Y:S01]  /*4860*/  LDL R7, [R1+0x8] ;  /* 0x0000080001077983 */ /* 0x000f220000100800 */
[----:B------:R-:W-:Y:S01]  /*4870*/  F2FP.BF16.PACK_AB R244, R5, R4 ;  /* 0x0000000405f4723e */ /* 0x000fe200000010ff */
[----:B------:R-:W-:Y:S02]  /*4880*/  IMAD.WIDE.U32 R4, R248, R249, c[0x0][0x208] ;  /* 0x00008200f8047625 */ /* 0x000fe400078e00f9 */
[----:B------:R-:W2:Y:S04]  /*4890*/  LDL R250, [R1+0x14] ;  /* 0x0000140001fa7983 */ /* 0x000ea80000100800 */
[----:B------:R1:W-:Y:S04]  /*48a0*/  STG.E.128 [R4.64], R244 ;  /* 0x000000f404007986 */ /* 0x0003e8000c101d04 */
[----:B------:R-:W2:Y:S04]  /*48b0*/  LDL R251, [R1+0x1c] ;  /* 0x00001c0001fb7983 */ /* 0x000ea80000100800 */
[----:B-1----:R-:W2:Y:S04]  /*48c0*/  LDL R246, [R1+0x18] ;  /* 0x0000180001f67983 */ /* 0x002ea80000100800 */
[----:B------:R-:W2:Y:S04]  /*48d0*/  LDL R247, [R1] ;  /* 0x0000000001f77983 */ /* 0x000ea80000100800 */
[----:B------:R-:W2:Y:S01]  /*48e0*/  LDL R245, [R1+0x10] ;  /* 0x0000100001f57983 */ /* 0x000ea20000100800 */
[----:B------:R-:W-:-:S02]  /*48f0*/  FADD.FTZ R4, -R3, R242 ;  /* 0x000000f203047221 */ /* 0x000fc40000010100 */
[C---:B------:R-:W-:Y:S02]  /*4900*/  FADD.FTZ R5, -R3.reuse, R243 ;  /* 0x000000f303057221 */ /* 0x040fe40000010100 */
[C---:B------:R-:W-:Y:S02]  /*4910*/  FMUL.FTZ R4, R2.reuse, R4 ;  /* 0x0000000402047220 */ /* 0x040fe40000410000 */
[----:B------:R-:W-:Y:S02]  /*4920*/  FMUL.FTZ R5, R2, R5 ;  /* 0x0000000502057220 */ /* 0x000fe40000410000 */
[----:B------:R-:W-:-:S04]  /*4930*/  FADD.FTZ R239, -R3, R239 ;  /* 0x000000ef03ef7221 */ /* 0x000fc80000010100 */
[----:B------:R-:W-:Y:S02]  /*4940*/  FMUL.FTZ R239, R2, R239 ;  /* 0x000000ef02ef7220 */ /* 0x000fe40000410000 */
[----:B------:R-:W-:-:S04]  /*4950*/  FADD.FTZ R231, -R3, R231 ;  /* 0x000000e703e77221 */ /* 0x000fc80000010100 */
[----:B------:R-:W-:-:S04]  /*4960*/  FMUL.FTZ R231, R2, R231 ;  /* 0x000000e702e77220 */ /* 0x000fc80000410000 */
[----:B------:R-:W-:Y:S02]  /*4970*/  FFMA.FTZ R231, R75, R231, R27 ;  /* 0x000000e74be77223 */ /* 0x000fe4000001001b */
        /* <DEDUP_REMOVED lines=66> */
[----:B---3--:R-:W-:Y:S02]  /*4da0*/  FFMA.FTZ R5, R6, R5, R23 ;  /* 0x0000000506057223 */ /* 0x008fe40000010017 */
[----:B----4-:R-:W-:Y:S02]  /*4db0*/  FFMA.FTZ R4, R7, R4, R22 ;  /* 0x0000000407047223 */ /* 0x010fe40000010016 */
[----:B------:R-:W-:-:S03]  /*4dc0*/  FADD.FTZ R6, -R3, R238 ;  /* 0x000000ee03067221 */ /* 0x000fc60000010100 */
[----:B------:R-:W-:Y:S01]  /*4dd0*/  F2FP.BF16.PACK_AB R7, R5, R4 ;  /* 0x000000040507723e */ /* 0x000fe200000010ff */
[C---:B------:R-:W-:Y:S02]  /*4de0*/  FADD.FTZ R4, -R3.reuse, R236 ;  /* 0x000000ec03047221 */ /* 0x040fe40000010100 */
[C---:B------:R-:W-:Y:S02]  /*4df0*/  FADD.FTZ R236, -R3.reuse, R240 ;  /* 0x000000f003ec7221 */ /* 0x040fe40000010100 */
[----:B------:R-:W-:Y:S02]  /*4e00*/  FADD.FTZ R5, -R3, R237 ;  /* 0x000000ed03057221 */ /* 0x000fe40000010100 */
[C---:B------:R-:W-:Y:S02]  /*4e10*/  FMUL.FTZ R6, R2.reuse, R6 ;  /* 0x0000000602067220 */ /* 0x040fe40000410000 */
[C---:B------:R-:W-:Y:S02]  /*4e20*/  FMUL.FTZ R236, R2.reuse, R236 ;  /* 0x000000ec02ec7220 */ /* 0x040fe40000410000 */
[----:B------:R-:W-:-:S02]  /*4e30*/  FMUL.FTZ R4, R2, R4 ;  /* 0x0000000402047220 */ /* 0x000fc40000410000 */
[----:B------:R-:W-:Y:S02]  /*4e40*/  FMUL.FTZ R5, R2, R5 ;  /* 0x0000000502057220 */ /* 0x000fe40000410000 */
[----:B------:R-:W-:Y:S02]  /*4e50*/  FADD.FTZ R237, -R3, R241 ;  /* 0x000000f103ed7221 */ /* 0x000fe40000010100 */
[----:B--2---:R-:W-:Y:S02]  /*4e60*/  FFMA.FTZ R238, R246, R6, R18 ;  /* 0x00000006f6ee7223 */ /* 0x004fe40000010012 */
[----:B------:R-:W-:Y:S02]  /*4e70*/  FMUL.FTZ R237, R2, R237 ;  /* 0x000000ed02ed7220 */ /* 0x000fe40000410000 */
[----:B------:R-:W-:Y:S02]  /*4e80*/  FFMA.FTZ R6, R247, R236, R20 ;  /* 0x000000ecf7067223 */ /* 0x000fe40000010014 */
[----:B------:R-:W-:-:S02]  /*4e90*/  FFMA.FTZ R236, R250, R5, R17 ;  /* 0x00000005faec7223 */ /* 0x000fc40000010011 */
[----:B------:R-:W-:Y:S02]  /*4ea0*/  FFMA.FTZ R4, R245, R4, R16 ;  /* 0x00000004f5047223 */ /* 0x000fe40000010010 */
[----:B------:R-:W-:Y:S02]  /*4eb0*/  FFMA.FTZ R237, R252, R237, R21 ;  /* 0x000000edfced7223 */ /* 0x000fe40000010015 */
[----:B------:R-:W-:Y:S01]  /*4ec0*/  FFMA.FTZ R239, R251, R239, R19 ;  /* 0x000000effbef7223 */ /* 0x000fe20000010013 */
[----:B------:R-:W-:Y:S02]  /*4ed0*/  F2FP.BF16.PACK_AB R4, R236, R4 ;  /* 0x00000004ec04723e */ /* 0x000fe400000010ff */
[----:B------:R-:W-:Y:S02]  /*4ee0*/  IADD3 R236, R248, 0x20, RZ ;  /* 0x00000020f8ec7810 */ /* 0x000fe40007ffe0ff */
[----:B------:R-:W-:Y:S02]  /*4ef0*/  F2FP.BF16.PACK_AB R6, R237, R6 ;  /* 0x00000006ed06723e */ /* 0x000fe400000010ff */
[----:B------:R-:W-:Y:S01]  /*4f00*/  F2FP.BF16.PACK_AB R5, R239, R238 ;  /* 0x000000eeef05723e */ /* 0x000fe200000010ff */
[----:B------:R-:W-:-:S05]  /*4f10*/  IMAD.WIDE.U32 R236, R236, R249, c[0x0][0x208] ;  /* 0x00008200ecec7625 */ /* 0x000fca00078e00f9 */
[----:B------:R1:W-:Y:S02]  /*4f20*/  STG.E.128 [R236.64], R4 ;  /* 0x00000004ec007986 */ /* 0x0003e4000c101d04 */
[C---:B-1----:R-:W-:Y:S02]  /*4f30*/  FADD.FTZ R4, -R3.reuse, R234 ;  /* 0x000000ea03047221 */ /* 0x042fe40000010100 */
[----:B------:R-:W-:Y:S02]  /*4f40*/  FADD.FTZ R5, -R3, R235 ;  /* 0x000000eb03057221 */ /* 0x000fe40000010100 */
[C---:B------:R-:W-:Y:S02]  /*4f50*/  FMUL.FTZ R4, R2.reuse, R4 ;  /* 0x0000000402047220 */ /* 0x040fe40000410000 */
[----:B------:R-:W-:Y:S02]  /*4f60*/  FMUL.FTZ R5, R2, R5 ;  /* 0x0000000502057220 */ /* 0x000fe40000410000 */
[----:B------:R-:W-:-:S02]  /*4f70*/  FFMA.FTZ R4, R78, R4, R30 ;  /* 0x000000044e047223 */ /* 0x000fc4000001001e */
[----:B------:R-:W-:Y:S02]  /*4f80*/  FFMA.FTZ R5, R79, R5, R31 ;  /* 0x000000054f057223 */ /* 0x000fe4000001001f */
        /* <DEDUP_REMOVED lines=10> */
[----:B------:R-:W-:Y:S02]  /*5030*/  FFMA.FTZ R230, R74, R6, R26 ;  /* 0x000000064ae67223 */ /* 0x000fe4000001001a */
[----:B------:R-:W-:Y:S02]  /*5040*/  FFMA.FTZ R6, R76, R228, R28 ;  /* 0x000000e44c067223 */ /* 0x000fe4000001001c */
[----:B------:R-:W-:Y:S02]  /*5050*/  FFMA.FTZ R4, R72, R4, R24 ;  /* 0x0000000448047223 */ /* 0x000fe40000010018 */
[----:B------:R-:W-:-:S02]  /*5060*/  FFMA.FTZ R228, R73, R5, R25 ;  /* 0x0000000549e47223 */ /* 0x000fc40000010019 */
[----:B------:R-:W-:-:S03]  /*5070*/  FMUL.FTZ R229, R2, R229 ;  /* 0x000000e502e57220 */ /* 0x000fc60000410000 */
[----:B------:R-:W-:Y:S01]  /*5080*/  F2FP.BF16.PACK_AB R4, R228, R4 ;  /* 0x00000004e404723e */ /* 0x000fe200000010ff */
[----:B------:R-:W-:Y:S01]  /*5090*/  FFMA.FTZ R229, R77, R229, R29 ;  /* 0x000000e54de57223 */ /* 0x000fe2000001001d */
[----:B------:R-:W-:Y:S02]  /*50a0*/  IADD3 R228, R248, 0x40, RZ ;  /* 0x00000040f8e47810 */ /* 0x000fe40007ffe0ff */
[----:B------:R-:W-:Y:S02]  /*50b0*/  F2FP.BF16.PACK_AB R5, R231, R230 ;  /* 0x000000e6e705723e */ /* 0x000fe400000010ff */
[----:B------:R-:W-:Y:S01]  /*50c0*/  F2FP.BF16.PACK_AB R6, R229, R6 ;  /* 0x00000006e506723e */ /* 0x000fe200000010ff */
[----:B------:R-:W-:-:S05]  /*50d0*/  IMAD.WIDE.U32 R228, R228, R249, c[0x0][0x208] ;  /* 0x00008200e4e47625 */ /* 0x000fca00078e00f9 */
[----:B------:R1:W-:Y:S02]  /*50e0*/  STG.E.128 [R228.64], R4 ;  /* 0x00000004e4007986 */ /* 0x0003e4000c101d04 */
[C---:B-1----:R-:W-:Y:S02]  /*50f0*/  FADD.FTZ R5, -R3.reuse, R225 ;  /* 0x000000e103057221 */ /* 0x042fe40000010100 */
        /* <DEDUP_REMOVED lines=17> */
[----:B------:R-:W-:Y:S02]  /*5210*/  FFMA.FTZ R195, R81, R5, R33 ;  /* 0x0000000551c37223 */ /* 0x000fe40000010021 */
[C---:B------:R-:W-:Y:S02]  /*5220*/  FMUL.FTZ R199, R2.reuse, R218 ;  /* 0x000000da02c77220 */ /* 0x040fe40000410000 */
        /* <DEDUP_REMOVED lines=23> */
[----:B------:R-:W-:-:S02]  /*53a0*/  FFMA.FTZ R203, R96, R203, R48 ;  /* 0x000000cb60cb7223 */ /* 0x000fc40000010030 */
[----:B------:R-:W-:Y:S02]  /*53b0*/  FFMA.FTZ R2, R97, R205, R49 ;  /* 0x000000cd61027223 */ /* 0x000fe40000010031 */
[----:B------:R-:W-:Y:S02]  /*53c0*/  FFMA.FTZ R199, R106, R199, R58 ;  /* 0x000000c76ac77223 */ /* 0x000fe4000001003a */
[----:B------:R-:W-:Y:S01]  /*53d0*/  FFMA.FTZ R196, R107, R219, R59 ;  /* 0x000000db6bc47223 */ /* 0x000fe2000001003b */
[----:B------:R-:W-:Y:S02]  /*53e0*/  F2FP.BF16.PACK_AB R202, R201, R202 ;  /* 0x000000cac9ca723e */ /* 0x000fe400000010ff */
        /* <DEDUP_REMOVED lines=22> */
[----:B------:R-:W-:Y:S01]  /*5550*/  IADD3 R210, R248, 0xe0, RZ ;  /* 0x000000e0f8d27810 */ /* 0x000fe20007ffe0ff */
[----:B------:R-:W-:-:S02]  /*5560*/  FFMA.FTZ R215, R115, R215, R67 ;  /* 0x000000d773d77223 */ /* 0x000fc40000010043 */
[----:B------:R-:W-:Y:S01]  /*5570*/  FFMA.FTZ R213, R113, R213, R65 ;  /* 0x000000d571d57223 */ /* 0x000fe20000010041 */
[----:B------:R-:W-:Y:S01]  /*5580*/  F2FP.BF16.PACK_AB R191, R220, R191 ;  /* 0x000000bfdcbf723e */ /* 0x000fe200000010ff */
[-C--:B------:R-:W-:Y:S01]  /*5590*/  IMAD.WIDE.U32 R2, R2, R249.reuse, c[0x0][0x208] ;  /* 0x0000820002027625 */ /* 0x080fe200078e00f9 */
[----:B------:R-:W-:Y:S02]  /*55a0*/  F2FP.BF16.PACK_AB R188, R221, R188 ;  /* 0x000000bcddbc723e */ /* 0x000fe400000010ff */
[----:B------:R-:W-:Y:S01]  /*55b0*/  F2FP.BF16.PACK_AB R194, R211, R194 ;  /* 0x000000c2d3c2723e */ /* 0x000fe200000010ff */
        /* <DEDUP_REMOVED lines=12> */
.L_x_24160:
[----:B-1----:R-:W-:Y:S05]  /*5680*/  BSYNC B0 ;  /* 0x0000000000007941 */ /* 0x002fea0003800000 */
.L_x_24159:
[----:B0-----:R-:W-:-:S04]  /*5690*/  MOV R3, c[0x0][0x160] ;  /* 0x0000580000037a02 */ /* 0x001fc80000000f00 */
[----:B-----5:R-:W-:-:S04]  /*56a0*/  LEA R0, R3, R0, 0x2 ;  /* 0x0000000003007211 */ /* 0x020fc800078e10ff */
[----:B------:R-:W-:-:S13]  /*56b0*/  ISETP.GE.AND P0, PT, R0, c[0x0][0x164], PT ;  /* 0x0000590000007a0c */ /* 0x000fda0003f06270 */
[----:B------:R-:W-:Y:S01]  /*56c0*/  @P0 CALL.REL.NOINC `(.L_x_24161) ;  /* 0x0000001000000944 */ /* 0x000fe20003c00000 */
[----:B------:R-:W-:Y:S05]  /*56d0*/  BRA `(.L_x_24162) ;  /* 0xffffb04000007947 */ /* 0x000fea000383ffff */
.L_x_24161:
[----:B------:R-:W-:Y:S05]  /*56e0*/  EXIT ;  /* 0x000000000000794d */ /* 0x000fea0003800000 */
.L_x_24157:
[----:B------:R-:W-:Y:S01]  /*56f0*/  HFMA2.MMA R249, -RZ, RZ, 0, 5.9604644775390625e-08 ;  /* 0x00000001fff97435 */ /* 0x000fe200000001ff */
[----:B------:R-:W-:Y:S02]  /*5700*/  MOV R2, R3 ;  /* 0x0000000300027202 */ /* 0x000fe40000000f00 */
[----:B------:R-:W-:-:S03]  /*5710*/  MOV R248, 0x5730 ;  /* 0x0000573000f87802 */ /* 0x000fc60000000f00 */
[----:B-----5:R-:W-:Y:S05]  /*5720*/  CALL.REL.NOINC `($__internal_71_$__cuda_sm70_shflsync_bfly_p) ;  /* 0x00000af000007944 */ /* 0x020fea0003c00000 */
[----:B01---5:R-:W-:Y:S05]  /*5730*/  BRA `(.L_x_24163) ;  /* 0xffffe37000007947 */ /* 0x023fea000383ffff */
.L_x_24158:
[----:B------:R-:W-:Y:S01]  /*5740*/  HFMA2.MMA R249, -RZ, RZ, 0, 1.1920928955078125e-07 ;  /* 0x00000002fff97435 */ /* 0x000fe200000001ff */
[----:B------:R-:W-:Y:S02]  /*5750*/  MOV R2, R3 ;  /* 0x0000000300027202 */ /* 0x000fe40000000f00 */
[----:B------:R-:W-:-:S03]  /*5760*/  MOV R248, 0x5780 ;  /* 0x0000578000f87802 */ /* 0x000fc60000000f00 */
[----:B-----5:R-:W-:Y:S05]  /*5770*/  CALL.REL.NOINC `($__internal_71_$__cuda_sm70_shflsync_bfly_p) ;  /* 0x00000aa000007944 */ /* 0x020fea0003c00000 */
[----:B-1---5:R-:W-:Y:S01]  /*5780*/  FADD.FTZ R3, R3, R2 ;  /* 0x0000000203037221 */ /* 0x022fe20000010000 */
[----:B------:R-:W-:Y:S02]  /*5790*/  MOV R249, 0x4 ;  /* 0x0000000400f97802 */ /* 0x000fe40000000f00 */
[----:B------:R-:W-:Y:S02]  /*57a0*/  MOV R248, 0x57d0 ;  /* 0x000057d000f87802 */ /* 0x000fe40000000f00 */
[----:B------:R-:W-:-:S02]  /*57b0*/  MOV R2, R3 ;  /* 0x0000000300027202 */ /* 0x000fc40000000f00 */
[----:B0-----:R-:W-:Y:S05]  /*57c0*/  CALL.REL.NOINC `($__internal_71_$__cuda_sm70_shflsync_bfly_p) ;  /* 0x00000a5000007944 */ /* 0x001fea0003c00000 */
[----:B-1---5:R-:W-:Y:S01]  /*57d0*/  FADD.FTZ R3, R3, R2 ;  /* 0x0000000203037221 */ /* 0x022fe20000010000 */
[----:B------:R-:W-:Y:S01]  /*57e0*/  HFMA2.MMA R249, -RZ, RZ, 0, 4.76837158203125e-07 ;  /* 0x00000008fff97435 */ /* 0x000fe200000001ff */
[----:B------:R-:W-:-:S03]  /*57f0*/  MOV R248, 0x5820 ;  /* 0x0000582000f87802 */ /* 0x000fc60000000f00 */
[----:B------:R-:W-:Y:S02]  /*5800*/  MOV R2, R3 ;  /* 0x0000000300027202 */ /* 0x000fe40000000f00 */
[----:B0-----:R-:W-:Y:S05]  /*5810*/  CALL.REL.NOINC `($__internal_71_$__cuda_sm70_shflsync_bfly_p) ;  /* 0x00000a0000007944 */ /* 0x001fea0003c00000 */
[----:B-1---5:R-:W-:Y:S01]  /*5820*/  FADD.FTZ R3, R3, R2 ;  /* 0x0000000203037221 */ /* 0x022fe20000010000 */
[----:B------:R-:W-:Y:S01]  /*5830*/  HFMA2.MMA R249, -RZ, RZ, 0, 9.5367431640625e-07 ;  /* 0x00000010fff97435 */ /* 0x000fe200000001ff */
[----:B------:R-:W-:-:S03]  /*5840*/  MOV R248, 0x5870 ;  /* 0x0000587000f87802 */ /* 0x000fc60000000f00 */
[----:B------:R-:W-:Y:S02]  /*5850*/  MOV R2, R3 ;  /* 0x0000000300027202 */ /* 0x000fe40000000f00 */
[----:B0-----:R-:W-:Y:S05]  /*5860*/  CALL.REL.NOINC `($__internal_71_$__cuda_sm70_shflsync_bfly_p) ;  /* 0x000009b000007944 */ /* 0x001fea0003c00000 */
[----:B-1---5:R-:W-:Y:S01]  /*5870*/  FADD.FTZ R3, R3, R2 ;  /* 0x0000000203037221 */ /* 0x022fe20000010000 */
[----:B------:R-:W-:-:S03]  /*5880*/  HFMA2.MMA R249, -RZ, RZ, 0, 5.9604644775390625e-08 ;  /* 0x00000001fff97435 */ /* 0x000fc600000001ff */
[----:B------:R-:W-:-:S04]  /*5890*/  FMUL.FTZ R3, R3, c[0x0][0x1e0] ;  /* 0x0000780003037a20 */ /* 0x000fc80000410000 */
[C---:B------:R-:W-:Y:S02]  /*58a0*/  FADD.FTZ R2, -R3.reuse, R4 ;  /* 0x0000000403027221 */ /* 0x040fe40000010100 */
[C---:B------:R-:W-:Y:S02]  /*58b0*/  FADD.FTZ R248, -R3.reuse, R5 ;  /* 0x0000000503f87221 */ /* 0x040fe40000010100 */
        /* <DEDUP_REMOVED lines=126> */
[----:B------:R-:W-:-:S05]  /*60a0*/  FFMA.FTZ R250, R250, R250, R2 ;  /* 0x000000fafafa7223 */ /* 0x000fca0000010002 */
[----:B------:R-:W-:Y:S02]  /*60b0*/  MOV R2, R250 ;  /* 0x000000fa00027202 */ /* 0x000fe40000000f00 */
[----:B0-----:R-:W-:Y:S05]  /*60c0*/  CALL.REL.NOINC `($__internal_71_$__cuda_sm70_shflsync_bfly_p) ;  /* 0x0000015000007944 */ /* 0x001fea0003c00000 */
[----:B-1----:R-:W-:Y:S01]  /*60d0*/  FADD.FTZ R250, R250, R2 ;  /* 0x00000002fafa7221 */ /* 0x002fe20000010000 */
[----:B------:R-:W-:Y:S01]  /*60e0*/  HFMA2.MMA R249, -RZ, RZ, 0, 1.1920928955078125e-07 ;  /* 0x00000002fff97435 */ /* 0x000fe200000001ff */
[----:B------:R-:W-:-:S03]  /*60f0*/  MOV R248, 0x6120 ;  /* 0x0000612000f87802 */ /* 0x000fc60000000f00 */
[----:B------:R-:W-:Y:S02]  /*6100*/  MOV R2, R250 ;  /* 0x000000fa00027202 */ /* 0x000fe40000000f00 */
[----:B0----5:R-:W-:Y:S05]  /*6110*/  CALL.REL.NOINC `($__internal_71_$__cuda_sm70_shflsync_bfly_p) ;  /* 0x0000010000007944 */ /* 0x021fea0003c00000 */
[----:B-1----:R-:W-:Y:S01]  /*6120*/  FADD.FTZ R250, R250, R2 ;  /* 0x00000002fafa7221 */ /* 0x002fe20000010000 */
[----:B------:R-:W-:Y:S01]  /*6130*/  HFMA2.MMA R249, -RZ, RZ, 0, 2.384185791015625e-07 ;  /* 0x00000004fff97435 */ /* 0x000fe200000001ff */
[----:B------:R-:W-:-:S03]  /*6140*/  MOV R248, 0x6170 ;  /* 0x0000617000f87802 */ /* 0x000fc60000000f00 */
[----:B------:R-:W-:Y:S02]  /*6150*/  MOV R2, R250 ;  /* 0x000000fa00027202 */ /* 0x000fe40000000f00 */
[----:B0----5:R-:W-:Y:S05]  /*6160*/  CALL.REL.NOINC `($__internal_71_$__cuda_sm70_shflsync_bfly_p) ;  /* 0x000000b000007944 */ /* 0x021fea0003c00000 */
[----:B-1----:R-:W-:Y:S01]  /*6170*/  FADD.FTZ R250, R250, R2 ;  /* 0x00000002fafa7221 */ /* 0x002fe20000010000 */
[----:B------:R-:W-:Y:S01]  /*6180*/  HFMA2.MMA R249, -RZ, RZ, 0, 4.76837158203125e-07 ;  /* 0x00000008fff97435 */ /* 0x000fe200000001ff */
[----:B------:R-:W-:-:S03]  /*6190*/  MOV R248, 0x61c0 ;  /* 0x000061c000f87802 */ /* 0x000fc60000000f00 */
[----:B------:R-:W-:Y:S02]  /*61a0*/  MOV R2, R250 ;  /* 0x000000fa00027202 */ /* 0x000fe40000000f00 */
[----:B0----5:R-:W-:Y:S05]  /*61b0*/  CALL.REL.NOINC `($__internal_71_$__cuda_sm70_shflsync_bfly_p) ;  /* 0x0000006000007944 */ /* 0x021fea0003c00000 */
[----:B-1----:R-:W-:Y:S01]  /*61c0*/  FADD.FTZ R250, R250, R2 ;  /* 0x00000002fafa7221 */ /* 0x002fe20000010000 */
[----:B------:R-:W-:Y:S01]  /*61d0*/  HFMA2.MMA R249, -RZ, RZ, 0, 9.5367431640625e-07 ;  /* 0x00000010fff97435 */ /* 0x000fe200000001ff */
[----:B------:R-:W-:-:S03]  /*61e0*/  MOV R248, 0x6210 ;  /* 0x0000621000f87802 */ /* 0x000fc60000000f00 */
[----:B------:R-:W-:Y:S02]  /*61f0*/  MOV R2, R250 ;  /* 0x000000fa00027202 */ /* 0x000fe40000000f00 */
[----:B0----5:R-:W-:Y:S05]  /*6200*/  CALL.REL.NOINC `($__internal_71_$__cuda_sm70_shflsync_bfly_p) ;  /* 0x0000001000007944 */ /* 0x021fea0003c00000 */
[----:B01---5:R-:W-:Y:S05]  /*6210*/  BRA `(.L_x_24164) ;  /* 0xffffe1d000007947 */ /* 0x023fea000383ffff */
        .weak           $__internal_71_$__cuda_sm70_shflsync_bfly_p
        .type           $__internal_71_$__cuda_sm70_shflsync_bfly_p,@function
        .size           $__internal_71_$__cuda_sm70_shflsync_bfly_p,(.L_x_57111 - $__internal_71_$__cuda_sm70_shflsync_bfly_p)
$__internal_71_$__cuda_sm70_shflsync_bfly_p:
[----:B------:R0:W-:Y:S04]  /*6220*/  STL [R1+0x64], R3 ;  /* 0x0000640301007387 */ /* 0x0001e80000100800 */
[----:B------:R1:W-:Y:S01]  /*6230*/  STL [R1+0x60], R0 ;  /* 0x0000600001007387 */ /* 0x0003e20000100800 */
[----:B0-----:R-:W-:Y:S01]  /*6240*/  MOV R3, 0xffffffff ;  /* 0xffffffff00037802 */ /* 0x001fe20000000f00 */
[----:B-1----:R-:W-:-:S03]  /*6250*/  HFMA2.MMA R0, -RZ, RZ, 0, 1.847743988037109375e-06 ;  /* 0x0000001fff007435 */ /* 0x002fc600000001ff */
[----:B------:R-:W-:Y:S04]  /*6260*/  WARPSYNC R3 ;  /* 0x0000000300007348 */ /* 0x000fe80003800000 */
[----:B------:R0:W1:Y:S04]  /*6270*/  SHFL.BFLY PT, R2, R2, R249, R0 ;  /* 0x0c0000f902027389 */ /* 0x00006800000e0000 */
[----:B0-----:R0:W5:Y:S04]  /*6280*/  LDL.LU R3, [R1+0x64] ;  /* 0x0000640001037983 */ /* 0x0011680000300800 */
[----:B------:R0:W5:Y:S01]  /*6290*/  LDL.LU R0, [R1+0x60] ;  /* 0x0000600001007983 */ /* 0x0001620000300800 */
[----:B------:R-:W-:-:S04]  /*62a0*/  MOV R249, 0x0 ;  /* 0x0000000000f97802 */ /* 0x000fc80000000f00 */
[----:B------:R-:W-:Y:S05]  /*62b0*/  RET.REL.NODEC R248 `(_ZN10layer_norm13ln_fwd_kernelINS_13Kernel_traitsIf13__nv_bfloat16fS2_fjLj2048ELj1ELj4ELj1ELj16ENS_18Kernel_traits_baseILj2048EfS2_fS2_fjLj128EEEEELb0ELb1ELb1ELb1EEEvNS_9FwdParamsE) ;  /* 0xffff9d40f8007950 */ /* 0x000fea0003c3ffff */
.L_x_24165:
        /* <DEDUP_REMOVED lines=12> */
.L_x_57111:


//--------------------- .text._ZN10layer_norm13ln_fwd_kernelINS_13Kernel_traitsIf13__nv_bfloat16fS2_fjLj2048ELj1ELj4ELj1ELj16ENS_18Kernel_traits_baseILj2048EfS2_fS2_fjLj128EEEEELb1ELb0ELb0ELb0EEEvNS_9FwdParamsE --------------------------
	.section	.text._ZN10layer_norm13ln_fwd_kernelINS_13Kernel_traitsIf13__nv_bfloat16fS2_fjLj2048ELj1ELj4ELj1ELj16ENS_18Kernel_traits_baseILj2048EfS2_fS2_fjLj128EEEEELb1ELb0ELb0ELb0EEEvNS_9FwdParamsE,"ax",@progbits
	.sectioninfo	@"SHI_REGISTERS=236"
	.align	128
        .global         _ZN10layer_norm13ln_fwd_kernelINS_13Kernel_traitsIf13__nv_bfloat16fS2_fjLj2048ELj1ELj4ELj1ELj16ENS_18Kernel_traits_baseILj2048EfS2_fS2_fjLj128EEEEELb1ELb0ELb0ELb0EEEvNS_9FwdParamsE
        .type           _ZN10layer_norm13ln_fwd_kernelINS_13Kernel_traitsIf13__nv_bfloat16fS2_fjLj2048ELj1ELj4ELj1ELj16ENS_18Kernel_traits_baseILj2048EfS2_fS2_fjLj128EEEEELb1ELb0ELb0ELb0EEEvNS_9FwdParamsE,@function
        .size           _ZN10layer_norm13ln_fwd_kernelINS_13Kernel_traitsIf13__nv_bfloat16fS2_fjLj2048ELj1ELj4ELj1ELj16ENS_18Kernel_traits_baseILj2048EfS2_fS2_fjLj128EEEEELb1ELb0ELb0ELb0EEEvNS_9FwdParamsE,(.L_x_57112 - _ZN10layer_norm13ln_fwd_kernelINS_13Kernel_traitsIf13__nv_bfloat16fS2_fjLj2048ELj1ELj4ELj1ELj16ENS_18Kernel_traits_baseILj2048EfS2_fS2_fjLj128EEEEELb1ELb0ELb0ELb0EEEvNS_9FwdParamsE)
        .other          _ZN10layer_norm13ln_fwd_kernelINS_13Kernel_traitsIf13__nv_bfloat16fS2_fjLj2048ELj1ELj4ELj1ELj16ENS_18Kernel_traits_baseILj2048EfS2_fS2_fjLj128EEEEELb1ELb0ELb0ELb0EEEvNS_9FwdParamsE,@"STO_CUDA_ENTRY STV_DEFAULT"
_ZN10layer_norm13ln_fwd_kernelINS_13Kernel_traitsIf13__nv_bfloat16fS2_fjLj2048ELj1ELj4ELj1ELj16ENS_18Kernel_traits_baseILj2048EfS2_fS2_fjLj128EEEEELb1ELb0ELb0ELb0EEEvNS_9FwdParamsE:
.text._ZN10layer_norm13ln_fwd_kernelINS_13Kernel_traitsIf13__nv_bfloat16fS2_fjLj2048ELj1ELj4ELj1ELj16ENS_18Kernel_traits_baseILj2048EfS2_fS2_fjLj128EEEEELb1ELb0ELb0ELb0EEEvNS_9FwdParamsE:
        /* <DEDUP_REMOVED lines=31> */
[----:B------:R-:W-:Y:S01]  /*01f0*/  UIADD3 UR13, UR4, -0x255992d5, URZ ;  /* 0xdaa66d2b040d7890 */ /* 0x000fe2000fffe03f */
[----:B--2---:R-:W-:Y:S01]  /*0200*/  LOP3.LUT R8, R5, UR5, RZ, 0x3c, !PT ;  /* 0x0000000505087c12 */ /* 0x004fe2000f8e3cff */
[----:B------:R-:W-:Y:S01]  /*0210*/  UIADD3 UR10, UR5, -0x4498517b, URZ ;  /* 0xbb67ae85050a7890 */ /* 0x000fe2000fffe03f */
[----:B------:R-:W-:Y:S01]  /*0220*/  LOP3.LUT R10, R0, 0x1f, RZ, 0x3c, !PT ;  /* 0x0000001f000a7812 */ /* 0x000fe200078e3cff */
[----:B------:R-:W-:-:S02]  /*0230*/  UIADD3 UR12, UR5, 0x76cf5d0a, URZ ;  /* 0x76cf5d0a050c7890 */ /* 0x000fc4000fffe03f */
[----:B------:R-:W-:Y:S01]  /*0240*/  IMAD.WIDE.U32 R8, R8, -0x326172a9, RZ ;  /* 0xcd9e8d5708087825 */ /* 0x000fe200078e00ff */
[----:B------:R-:W-:Y:S01]  /*0250*/  UIADD3 UR14, UR5, 0x32370b8f, URZ ;  /* 0x32370b8f050e7890 */ /* 0x000fe2000fffe03f */
[----:B------:R-:W-:Y:S01]  /*0260*/  LOP3.LUT R7, R3, UR10, R4, 0x96, !PT ;  /* 0x0000000a03077c12 */ /* 0x000fe2000f8e9604 */
[----:B------:R-:W-:Y:S02]  /*0270*/  UIADD3 UR15, UR4, 0x78dde6e4, URZ ;  /* 0x78dde6e4040f7890 */ /* 0x000fe4000fffe03f */
[----:B------:R-:W-:Y:S01]  /*0280*/  LOP3.LUT R4, R9, UR9, R6, 0x96, !PT ;  /* 0x0000000909047c12 */ /* 0x000fe2000f8e9606 */
[----:B------:R-:W-:Y:S01]  /*0290*/  UIADD3 UR16, UR5, -0x126145ec, URZ ;  /* 0xed9eba1405107890 */ /* 0x000fe2000fffe03f */
        /* <DEDUP_REMOVED lines=15> */
[----:B------:R-:W-:Y:S01]  /*0390*/  UIADD3 UR23, UR4, -0xe443238, URZ ;  /* 0xf1bbcdc804177890 */ /* 0x000fe2000fffe03f */
[----:B------:R-:W-:-:S02]  /*03a0*/  LEA.HI R213, R5, c[0x0][0x168], RZ, 0x3 ;  /* 0x00005a0005d57a11 */ /* 0x000fc400078f18ff */
        /* <DEDUP_REMOVED lines=40> */
.L_x_24167:
[----:B------:R-:W-:Y:S05]  /*0630*/  BSYNC B0 ;  /* 0x0000000000007941 */ /* 0x000fea0003800000 */
.L_x_24166:
        /* <DEDUP_REMOVED lines=17> */
.L_x_24169:
[----:B------:R-:W-:Y:S05]  /*0750*/  BSYNC B0 ;  /* 0x0000000000007941 */ /* 0x000fea0003800000 */
.L_x_24168:
        /* <DEDUP_REMOVED lines=17> */
.L_x_24171:
[----:B------:R-:W-:Y:S05]  /*0870*/  BSYNC B0 ;  /* 0x0000000000007941 */ /* 0x000fea0003800000 */
.L_x_24170:
        /* <DEDUP_REMOVED lines=17> */
.L_x_24173:
[----:B------:R-:W-:Y:S05]  /*0990*/  BSYNC B0 ;  /* 0x0000000000007941 */ /* 0x000fea0003800000 */
.L_x_24172:
        /* <DEDUP_REMOVED lines=17> */
.L_x_24175:
[----:B------:R-:W-:Y:S05]  /*0ab0*/  BSYNC B0 ;  /* 0x0000000000007941 */ /* 0x000fea0003800000 */
.L_x_24174:
        /* <DEDUP_REMOVED lines=27> */
.L_x_24177:
[----:B------:R-:W-:Y:S05]  /*0c70*/  BSYNC B0 ;  /* 0x0000000000007941 */ /* 0x000fea0003800000 */
.L_x_24176:
        /* <DEDUP_REMOVED lines=20> */
[C---:B0-----:R-:W-:Y:S01]  /*0dc0*/  @P0 LEA R2, P1, R0.reuse, c[0x0][0x218], 0x5 ;  /* 0x0000860000020a11 */ /* 0x041fe200078228ff */
[----:B------:R1:W5:Y:S03]  /*0dd0*/  LDG.E.128 R24, [R4.64+0x10] ;  /* 0x0000100604187981 */ /* 0x000366000c1e1d00 */
[----:B------:R-:W-:-:S05]  /*0de0*/  @P0 LEA.HI.X R3, R0, c[0x0][0x21c], RZ, 0x5, P1 ;  /* 0x0000870000030a11 */ /* 0x000fca00008f2cff */
[----:B------:R1:W5:Y:S04]  /*0df0*/  @P0 LDG.E.128 R36, [R2.64] ;  /* 0x0000000602240981 */ /* 0x000368000c1e1d00 */
[----:B------:R1:W5:Y:S01]  /*0e00*/  @P0 LDG.E.128 R32, [R2.64+0x10] ;  /* 0x0000100602200981 */ /* 0x000362000c1e1d00 */
[----:B------:R-:W-:-:S03]  /*0e10*/  IADD3 R0, R0, 0x20, RZ ;  /* 0x0000002000007810 */ /* 0x000fc60007ffe0ff */
.L_x_24179:
[----:B------:R-:W-:Y:S05]  /*0e20*/  BSYNC B0 ;  /* 0x0000000000007941 */ /* 0x000fea0003800000 */
.L_x_24178:
        /* <DEDUP_REMOVED lines=13> */
[----:B01----:R-:W-:-:S05]  /*0f00*/  MOV R3, 0x20 ;  /* 0x0000002000037802 */ /* 0x003fca0000000f00 */
[----:B------:R-:W-:-:S05]  /*0f10*/  IMAD.WIDE.U32 R2, R0, R3, c[0x0][0x1b0] ;  /* 0x00006c0000027625 */ /* 0x000fca00078e0003 */
[----:B------:R0:W5:Y:S01]  /*0f20*/  LDG.E.128 R12, [R2.64] ;  /* 0x00000006020c7981 */ /* 0x000162000c1e1d00 */
[----:B------:R-:W-:-:S03]  /*0f30*/  @P0 LEA R4, P1, R0, c[0x0][0x218], 0x5 ;  /* 0x0000860000040a11 */ /* 0x000fc600078228ff */
[----:B------:R0:W5:Y:S01]  /*0f40*/  LDG.E.128 R8, [R2.64+0x10] ;  /* 0x0000100602087981 */ /* 0x000162000c1e1d00 */
[----:B------:R-:W-:-:S05]  /*0f50*/  @P0 LEA.HI.X R5, R0, c[0x0][0x21c], RZ, 0x5, P1 ;  /* 0x0000870000050a11 */ /* 0x000fca00008f2cff */
[----:B------:R0:W5:Y:S04]  /*0f60*/  @P0 LDG.E.128 R20, [R4.64] ;  /* 0x0000000604140981 */ /* 0x000168000c1e1d00 */
[----:B------:R0:W5:Y:S02]  /*0f70*/  @P0 LDG.E.128 R16, [R4.64+0x10] ;  /* 0x0000100604100981 */ /* 0x000164000c1e1d00 */
.L_x_24181:
[----:B------:R-:W-:Y:S05]  /*0f80*/  BSYNC B0 ;  /* 0x0000000000007941 */ /* 0x000fea0003800000 */
.L_x_24180:
[----:B------:R-:W-:Y:S02]  /*0f90*/  ISETP.GE.AND P0, PT, R212, c[0x0][0x164], PT ;  /* 0x00005900d4007a0c */ /* 0x000fe40003f06270 */
[----:B------:R-:W-:Y:S02]  /*0fa0*/  LOP3.LUT R141, R141, UR23, R138, 0x96, !PT ;  /* 0x000000178d8d7c12 */ /* 0x000fe4000f8e968a */
[----:B------:R-:W-:-:S09]  /*0fb0*/  LOP3.LUT R7, R7, UR24, R136, 0x96, !PT ;  /* 0x0000001807077c12 */ /* 0x000fd2000f8e9688 */
[----:B------:R-:W-:Y:S05]  /*0fc0*/  @P0 EXIT ;  /* 0x000000000000094d */ /* 0x000fea0003800000 */
[----:B------:R-:W-:Y:S01]  /*0fd0*/  IMAD R211, R211, -0x326172a9, RZ ;  /* 0xcd9e8d57d3d37824 */ /* 0x000fe200078e02ff */
[----:B------:R-:W-:Y:S01]  /*0fe0*/  BSSY B0, `(.L_x_24182) ;  /* 0x0001864000007945 */ /* 0x000fe20003800000 */
[----:B01----:R-:W-:Y:S01]  /*0ff0*/  IMAD.HI.U32 R2, R7, -0x326172a9, RZ ;  /* 0xcd9e8d5707027827 */ /* 0x003fe200078e00ff */
        /* <DEDUP_REMOVED lines=9> */
.L_x_24666:
        /* <DEDUP_REMOVED lines=38> */
.L_x_24186:
[----:B0-----:R-:W-:Y:S02]  /*12f0*/  IMAD.MOV.U32 R145, RZ, RZ, R210 ;  /* 0x000000ffff917224 */ /* 0x001fe400078e00d2 */
.L_x_24187:
[----:B------:R-:W-:Y:S05]  /*1300*/  BSYNC B2 ;  /* 0x0000000000027941 */ /* 0x000fea0003800000 */
.L_x_24185:
        /* <DEDUP_REMOVED lines=16> */
.L_x_24191:
[----:B------:R-:W-:Y:S05]  /*1410*/  BSYNC B3 ;  /* 0x0000000000037941 */ /* 0x000fea0003800000 */
.L_x_24190:
        /* <DEDUP_REMOVED lines=43> */
.L_x_24189:
[----:B------:R-:W-:Y:S05]  /*16d0*/  BSYNC B2 ;  /* 0x0000000000027941 */ /* 0x000fea0003800000 */
.L_x_24188:
[----:B------:R-:W0:Y:S01]  /*16e0*/  I2F.U32 R144, R145 ;  /* 0x0000009100907306 */ /* 0x000e220000201000 */
[----:B------:R-:W-:Y:S01]  /*16f0*/  IMAD.MOV.U32 R203, RZ, RZ, 0x2f800000 ;  /* 0x2f800000ffcb7424 */ /* 0x000fe200078e00ff */
[----:B-----5:R-:W-:Y:S01]  /*1700*/  PRMT R146, RZ, 0x5410, R4 ;  /* 0x00005410ff927816 */ /* 0x020fe20000000004 */
[----:B------:R-:W-:Y:S01]  /*1710*/  BSSY B2, `(.L_x_24192) ;  /* 0x0000017000027945 */ /* 0x000fe20003800000 */
[----:B------:R-:W-:Y:S02]  /*1720*/  LOP3.LUT R217, R217, 0xfffffffb, RZ, 0xc0, !PT ;  /* 0xfffffffbd9d97812 */ /* 0x000fe400078ec0ff */
[----:B------:R-:W-:Y:S01]  /*1730*/  ISETP.NE.U32.AND P0, PT, RZ, c[0x0][0x180], PT ;  /* 0x00006000ff007a0c */ /* 0x000fe20003f05070 */
[----:B------:R-:W-:Y:S01]  /*1740*/  FMUL.FTZ R146, R146, R219 ;  /* 0x000000db92927220 */ /* 0x000fe20000410000 */
[----:B------:R-:W-:-:S02]  /*1750*/  IADD3 R200, R147, 0x1, RZ ;  /* 0x0000000193c87810 */ /* 0x000fc40007ffe0ff */
[----:B------:R-:W-:Y:S01]  /*1760*/  ISETP.NE.AND.EX P0, PT, RZ, c[0x0][0x184], PT, P0 ;  /* 0x00006100ff007a0c */ /* 0x000fe20003f05300 */
        /* <DEDUP_REMOVED lines=16> */
.L_x_24193:
[----:B------:R-:W-:Y:S02]  /*1870*/  IMAD.MOV.U32 R146, RZ, RZ, R210 ;  /* 0x000000ffff927224 */ /* 0x000fe400078e00d2 */
.L_x_24194:
[----:B------:R-:W-:Y:S05]  /*1880*/  BSYNC B2 ;  /* 0x0000000000027941 */ /* 0x000fea0003800000 */
.L_x_24192:
        /* <DEDUP_REMOVED lines=16> */
.L_x_24198:
[----:B------:R-:W-:Y:S05]  /*1990*/  BSYNC B3 ;  /* 0x0000000000037941 */ /* 0x000fea0003800000 */
.L_x_24197:
        /* <DEDUP_REMOVED lines=43> */
.L_x_24196:
[----:B------:R-:W-:Y:S05]  /*1c50*/  BSYNC B2 ;  /* 0x0000000000027941 */ /* 0x000fea0003800000 */
.L_x_24195:
        /* <DEDUP_REMOVED lines=22> */
.L_x_24200:
[----:B------:R-:W-:Y:S02]  /*1dc0*/  IMAD.MOV.U32 R4, RZ, RZ, R210 ;  /* 0x000000ffff047224 */ /* 0x000fe400078e00d2 */
.L_x_24201:
[----:B------:R-:W-:Y:S05]  /*1dd0*/  BSYNC B2 ;  /* 0x0000000000027941 */ /* 0x000fea0003800000 */
.L_x_24199:
        /* <DEDUP_REMOVED lines=16> */
.L_x_24205:
[----:B------:R-:W-:Y:S05]  /*1ee0*/  BSYNC B3 ;  /* 0x0000000000037941 */ /* 0x000fea0003800000 */
.L_x_24204:
        /* <DEDUP_REMOVED lines=44> */
.L_x_24203:
[----:B------:R-:W-:Y:S05]  /*21b0*/  BSYNC B2 ;  /* 0x0000000000027941 */ /* 0x000fea0003800000 */
.L_x_24202:
        /* <DEDUP_REMOVED lines=20> */
.L_x_24207:
[----:B------:R-:W-:Y:S02]  /*2300*/  IMAD.MOV.U32 R4, RZ, RZ, R210 ;  /* 0x000000ffff047224 */ /* 0x000fe400078e00d2 */
.L_x_24208:
[----:B------:R-:W-:Y:S05]  /*2310*/  BSYNC B2 ;  /* 0x0000000000027941 */ /* 0x000fea0003800000 */
.L_x_24206:
        /* <DEDUP_REMOVED lines=16> */
.L_x_24212:
[----:B------:R-:W-:Y:S05]  /*2420*/  BSYNC B3 ;  /* 0x0000000000037941 */ /* 0x000fea0003800000 */
.L_x_24211:
        /* <DEDUP_REMOVED lines=43> */
.L_x_24210:
[----:B------:R-:W-:Y:S05]  /*26e0*/  BSYNC B2 ;  /* 0x0000000000027941 */ /* 0x000fea0003800000 */
.L_x_24209:
        /* <DEDUP_REMOVED lines=20> */
.L_x_24214:
[----:B------:R-:W-:Y:S02]  /*2830*/  IMAD.MOV.U32 R4, RZ, RZ, R210 ;  /* 0x000000ffff047224 */ /* 0x000fe400078e00d2 */
.L_x_24215:
[----:B------:R-:W-:Y:S05]  /*2840*/  BSYNC B2 ;  /* 0x0000000000027941 */ /* 0x000fea0003800000 */
.L_x_24213:
        /* <DEDUP_REMOVED lines=16> */
.L_x_24219:
[----:B------:R-:W-:Y:S05]  /*2950*/  BSYNC B3 ;  /* 0x0000000000037941 */ /* 0x000fea0003800000 */
.L_x_24218:
        /* <DEDUP_REMOVED lines=43> */
.L_x_24217:
[----:B------:R-:W-:Y:S05]  /*2c10*/  BSYNC B2 ;  /* 0x0000000000027941 */ /* 0x000fea0003800000 */
.L_x_24216:
        /* <DEDUP_REMOVED lines=20> */
.L_x_24221:
[----:B------:R-:W-:Y:S02]  /*2d60*/  IMAD.MOV.U32 R4, RZ, RZ, R210 ;  /* 0x000000ffff047224 */ /* 0x000fe400078e00d2 */
.L_x_24222:
[----:B------:R-:W-:Y:S05]  /*2d70*/  BSYNC B2 ;  /* 0x0000000000027941 */ /* 0x000fea0003800000 */
.L_x_24220:
        /* <DEDUP_REMOVED lines=16> */
.L_x_24226:
[----:B------:R-:W-:Y:S05]  /*2e80*/  BSYNC B3 ;  /* 0x0000000000037941 */ /* 0x000fea0003800000 */
.L_x_24225:
[C---:B------:R-:W-:Y:S01]  /*2e90*/  IMAD.HI.U32 R3, R216.reuse, -0x326172a9, RZ ;  /* 0xcd9e8d57d8037827 */ /* 0x040fe200078e00ff */
        /* <DEDUP_REMOVED lines=41> */
.L_x_24224:
[----:B------:R-:W-:Y:S05]  /*3130*/  BSYNC B2 ;  /* 0x0000000000027941 */ /* 0x000fea0003800000 */
.L_x_24223:
        /* <DEDUP_REMOVED lines=20> */
.L_x_24228:
[----:B------:R-:W-:Y:S02]  /*3280*/  IMAD.MOV.U32 R4, RZ, RZ, R210 ;  /* 0x000000ffff047224 */ /* 0x000fe400078e00d2 */
.L_x_24229:
[----:B------:R-:W-:Y:S05]  /*3290*/  BSYNC B2 ;  /* 0x0000000000027941 */ /* 0x000fea0003800000 */
.L_x_24227:
        /* <DEDUP_REMOVED lines=16> */
.L_x_24233:
[----:B------:R-:W-:Y:S05]  /*33a0*/  BSYNC B3 ;  /* 0x0000000000037941 */ /* 0x000fea0003800000 */
.L_x_24232:
        /* <DEDUP_REMOVED lines=42> */
.L_x_24231:
[----:B------:R-:W-:Y:S05]  /*3650*/  BSYNC B2 ;  /* 0x0000000000027941 */ /* 0x000fea0003800000 */
.L_x_24230:
        /* <DEDUP_REMOVED lines=20> */
.L_x_24235:
[----:B------:R-:W-:Y:S02]  /*37a0*/  MOV R4, R210 ;  /* 0x000000d200047202 */ /* 0x000fe40000000f00 */
.L_x_24236:
[----:B------:R-:W-:Y:S05]  /*37b0*/  BSYNC B2 ;  /* 0x0000000000027941 */ /* 0x000fea0003800000 */
.L_x_24234:
        /* <DEDUP_REMOVED lines=18> */
.L_x_24240:
[----:B------:R-:W-:Y:S05]  /*38e0*/  BSYNC B3 ;  /* 0x0000000000037941 */ /* 0x000fea0003800000 */
.L_x_24239:
        /* <DEDUP_REMOVED lines=42> */
.L_x_24238:
[----:B------:R-:W-:Y:S05]  /*3b90*/  BSYNC B2 ;  /* 0x0000000000027941 */ /* 0x000fea0003800000 */
.L_x_24237:
        /* <DEDUP_REMOVED lines=13> */
[----:B------:R-:W-:-:S02]  /*3c70*/  SEL R220, RZ, 0x1, P2 ;  /* 0x00000001ffdc7807 */ /* 0x000fc40001000000 */
[----:B------:R-:W-:Y:S02]  /*3c80*/  SEL R226, RZ, 0x1, P5 ;  /* 0x00000001ffe27807 */ /* 0x000fe40002800000 */
[----:B------:R-:W-:Y:S01]  /*3c90*/  FSETP.GTU.FTZ.AND P1, PT, R203, c[0x0][0x1e4], PT ;  /* 0x00007900cb007a0b */ /* 0x000fe20003f3c000 */
[----:B------:R-:W-:Y:S01]  /*3ca0*/  IMAD.WIDE.U32 R220, R220, 0x1000000, RZ ;  /* 0x01000000dcdc7825 */ /* 0x000fe200078e00ff */
[----:B------:R-:W-:Y:S02]  /*3cb0*/  SEL R228, RZ, 0x100, P4 ;  /* 0x00000100ffe47807 */ /* 0x000fe40002000000 */
[----:B------:R-:W-:Y:S02]  /*3cc0*/  SEL R230, RZ, 0x1000000, P1 ;  /* 0x01000000ffe67807 */ /* 0x000fe40000800000 */
[----:B------:R-:W-:Y:S01]  /*3cd0*/  FSEL R203, R6, RZ, !P1 ;  /* 0x000000ff06cb7208 */ /* 0x000fe20004800000 */
[----:B------:R-:W-:Y:S01]  /*3ce0*/  IMAD.WIDE.U32 R6, R5, 0x10000, RZ ;  /* 0x0001000005067825 */ /* 0x000fe200078e00ff */
[----:B------:R-:W-:-:S02]  /*3cf0*/  LOP3.LUT P6, RZ, R217, 0x4, RZ, 0xc0, !PT ;  /* 0x00000004d9ff7812 */ /* 0x000fc400078cc0ff */
[----:B------:R-:W-:Y:S01]  /*3d00*/  SEL R229, RZ, 0x1, P3 ;  /* 0x00000001ffe57807 */ /* 0x000fe20001800000 */
[----:B------:R-:W-:Y:S01]  /*3d10*/  IMAD.WIDE.U32 R4, R226, 0x100, RZ ;  /* 0x00000100e2047825 */ /* 0x000fe200078e00ff */
[----:B------:R-:W-:Y:S02]  /*3d20*/  LOP3.LUT R226, R228, R230, R231, 0xfe, !PT ;  /* 0x000000e6e4e27212 */ /* 0x000fe400078efee7 */
[----:B------:R-:W-:Y:S01]  /*3d30*/  SEL R227, RZ, 0x1, P6 ;  /* 0x00000001ffe37807 */ /* 0x000fe20003000000 */
[----:B------:R-:W-:Y:S01]  /*3d40*/  @P0 FADD.FTZ R203, R143, R203 ;  /* 0x000000cb8fcb0221 */ /* 0x000fe20000010000 */
[----:B------:R-:W-:Y:S02]  /*3d50*/  LOP3.LUT R4, R4, R220, R6, 0xfe, !PT ;  /* 0x000000dc04047212 */ /* 0x000fe400078efe06 */
[----:B------:R-:W-:Y:S02]  /*3d60*/  LOP3.LUT R221, R221, R226, R229, 0xfe, !PT ;  /* 0x000000e2dddd7212 */ /* 0x000fe400078efee5 */
[----:B------:R-:W-:Y:S01]  /*3d70*/  LOP3.LUT R4, R4, R227, RZ, 0xfc, !PT ;  /* 0x000000e304047212 */ /* 0x000fe200078efcff */
[----:B------:R1:W-:Y:S01]  /*3d80*/  STG.E.128 [R224.64+0x10], R200 ;  /* 0x000010c8e0007986 */ /* 0x0003e2000c101d06 */
[----:B------:R-:W-:-:S02]  /*3d90*/  LOP3.LUT R5, R5, R221, R7, 0xfe, !PT ;  /* 0x000000dd05057212 */ /* 0x000fc400078efe07 */
[----:B------:R-:W-:-:S03]  /*3da0*/  IADD3 R220, R0, 0x20, RZ ;  /* 0x0000002000dc7810 */ /* 0x000fc60007ffe0ff */
[----:B------:R1:W-:Y:S04]  /*3db0*/  STG.E.64 [R222.64], R4 ;  /* 0x00000004de007986 */ /* 0x0003e8000c101b06 */
.L_x_24184:
[----:B------:R-:W-:Y:S05]  /*3dc0*/  BSYNC B1 ;  /* 0x0000000000017941 */ /* 0x000fea0003800000 */
.L_x_24183:
[----:B------:R-:W-:Y:S01]  /*3dd0*/  LOP3.LUT P0, RZ, R217, 0x400, RZ, 0xc0, !PT ;  /* 0x00000400d9ff7812 */ /* 0x000fe2000780c0ff */
[----:B------:R-:W-:-:S12]  /*3de0*/  BSSY B1, `(.L_x_24241) ;  /* 0x00002c4000017945 */ /* 0x000fd80003800000 */
[----:B------:R-:W-:Y:S05]  /*3df0*/  @!P0 BRA `(.L_x_24242) ;  /* 0x00002c2000008947 */ /* 0x000fea0003800000 */
[----:B-1----:R-:W-:Y:S01]  /*3e00*/  IMAD.MOV.U32 R5, RZ, RZ, 0x10 ;  /* 0x00000010ff057424 */ /* 0x002fe200078e00ff */
        /* <DEDUP_REMOVED lines=20> */
.L_x_24244:
[----:B0-----:R-:W-:Y:S02]  /*3f50*/  IMAD.MOV.U32 R149, RZ, RZ, R210 ;  /* 0x000000ffff957224 */ /* 0x001fe400078e00d2 */
.L_x_24245:
[----:B------:R-:W-:Y:S05]  /*3f60*/  BSYNC B2 ;  /* 0x0000000000027941 */ /* 0x000fea0003800000 */
.L_x_24243:
        /* <DEDUP_REMOVED lines=16> */
.L_x_24249:
[----:B------:R-:W-:Y:S05]  /*4070*/  BSYNC B3 ;  /* 0x0000000000037941 */ /* 0x000fea0003800000 */
.L_x_24248:
        /* <DEDUP_REMOVED lines=43> */
.L_x_24247:
[----:B------:R-:W-:Y:S05]  /*4330*/  BSYNC B2 ;  /* 0x0000000000027941 */ /* 0x000fea0003800000 */
.L_x_24246:
        /* <DEDUP_REMOVED lines=25> */
.L_x_24251:
[----:B------:R-:W-:Y:S02]  /*44d0*/  IMAD.MOV.U32 R150, RZ, RZ, R210 ;  /* 0x000000ffff967224 */ /* 0x000fe400078e00d2 */
.L_x_24252:
[----:B------:R-:W-:Y:S05]  /*44e0*/  BSYNC B2 ;  /* 0x0000000000027941 */ /* 0x000fea0003800000 */
.L_x_24250:
        /* <DEDUP_REMOVED lines=16> */
.L_x_24256:
[----:B------:R-:W-:Y:S05]  /*45f0*/  BSYNC B3 ;  /* 0x0000000000037941 */ /* 0x000fea0003800000 */
.L_x_24255:
        /* <DEDUP_REMOVED lines=43> */
.L_x_24254:
[----:B------:R-:W-:Y:S05]  /*48b0*/  BSYNC B2 ;  /* 0x0000000000027941 */ /* 0x000fea0003800000 */
.L_x_24253:
        /* <DEDUP_REMOVED lines=22> */
.L_x_24258:
[----:B------:R-:W-:Y:S02]  /*4a20*/  IMAD.MOV.U32 R4, RZ, RZ, R210 ;  /* 0x000000ffff047224 */ /* 0x000fe400078e00d2 */
.L_x_24259:
[----:B------:R-:W-:Y:S05]  /*4a30*/  BSYNC B2 ;  /* 0x0000000000027941 */ /* 0x000fea0003800000 */
.L_x_24257:
        /* <DEDUP_REMOVED lines=16> */
.L_x_24263:
[----:B------:R-:W-:Y:S05]  /*4b40*/  BSYNC B3 ;  /* 0x0000000000037941 */ /* 0x000fea0003800000 */
.L_x_24262:
        /* <DEDUP_REMOVED lines=44> */
.L_x_24261:
[----:B------:R-:W-:Y:S05]  /*4e10*/  BSYNC B2 ;  /* 0x0000000000027941 */ /* 0x000fea0003800000 */
.L_x_24260:
        /* <DEDUP_REMOVED lines=20> */
.L_x_24265:
[----:B------:R-:W-:Y:S02]  /*4f60*/  IMAD.MOV.U32 R4, RZ, RZ, R210 ;  /* 0x000000ffff047224 */ /* 0x000fe400078e00d2 */
.L_x_24266:
[----:B------:R-:W-:Y:S05]  /*4f70*/  BSYNC B2 ;  /* 0x0000000000027941 */ /* 0x000fea0003800000 */
.L_x_24264:
        /* <DEDUP_REMOVED lines=16> */
.L_x_24270:
[----:B------:R-:W-:Y:S05]  /*5080*/  BSYNC B3 ;  /* 0x0000000000037941 */ /* 0x000fea0003800000 */
.L_x_24269:
        /* <DEDUP_REMOVED lines=43> */
.L_x_24268:
[----:B------:R-:W-:Y:S05]  /*5340*/  BSYNC B2 ;  /* 0x0000000000027941 */ /* 0x000fea0003800000 */
.L_x_24267:
        /* <DEDUP_REMOVED lines=20> */
.L_x_24272:
[----:B------:R-:W-:Y:S02]  /*5490*/  IMAD.MOV.U32 R4, RZ, RZ, R210 ;  /* 0x000000ffff047224 */ /* 0x000fe400078e00d2 */
.L_x_24273:
[----:B------:R-:W-:Y:S05]  /*54a0*/  BSYNC B2 ;  /* 0x0000000000027941 */ /* 0x000fea0003800000 */
.L_x_24271:
        /* <DEDUP_REMOVED lines=16> */
.L_x_24277:
[----:B------:R-:W-:Y:S05]  /*55b0*/  BSYNC B3 ;  /* 0x0000000000037941 */ /* 0x000fea0003800000 */
.L_x_24276:
        /* <DEDUP_REMOVED lines=43> */
.L_x_24275:
[----:B------:R-:W-:Y:S05]  /*5870*/  BSYNC B2 ;  /* 0x0000000000027941 */ /* 0x000fea0003800000 */
.L_x_24274:
        /* <DEDUP_REMOVED lines=20> */
.L_x_24279:
[----:B------:R-:W-:Y:S02]  /*59c0*/  IMAD.MOV.U32 R4, RZ, RZ, R210 ;  /* 0x000000ffff047224 */ /* 0x000fe400078e00d2 */
.L_x_24280:
[----:B------:R-:W-:Y:S05]  /*59d0*/  BSYNC B2 ;  /* 0x0000000000027941 */ /* 0x000fea0003800000 */
.L_x_24278:
        /* <DEDUP_REMOVED lines=16> */
.L_x_24284:
[----:B------:R-:W-:Y:S05]  /*5ae0*/  BSYNC B3 ;  /* 0x0000000000037941 */ /* 0x000fea0003800000 */
.L_x_24283:
        /* <DEDUP_REMOVED lines=42> */
.L_x_24282:
[----:B------:R-:W-:Y:S05]  /*5d90*/  BSYNC B2 ;  /* 0x0000000000027941 */ /* 0x000fea0003800000 */
.L_x_24281:
        /* <DEDUP_REMOVED lines=20> */
.L_x_24286:
[----:B------:R-:W-:Y:S02]  /*5ee0*/  IMAD.MOV.U32 R4, RZ, RZ, R210 ;  /* 0x000000ffff047224 */ /* 0x000fe400078e00d2 */
.L_x_24287:
[----:B------:R-:W-:Y:S05]  /*5ef0*/  BSYNC B2 ;  /* 0x0000000000027941 */ /* 0x000fea0003800000 */
.L_x_24285:
        /* <DEDUP_REMOVED lines=16> */
.L_x_24291:
[----:B------:R-:W-:Y:S05]  /*6000*/  BSYNC B3 ;  /* 0x0000000000037941 */ /* 0x000fea0003800000 */
.L_x_24290:
        /* <DEDUP_REMOVED lines=42> */
.L_x_24289:
[----:B------:R-:W-:Y:S05]  /*62b0*/  BSYNC B2 ;  /* 0x0000000000027941 */ /* 0x000fea0003800000 */
.L_x_24288:
        /* <DEDUP_REMOVED lines=20> */
.L_x_24293:
[----:B------:R-:W-:Y:S02]  /*6400*/  MOV R4, R210 ;  /* 0x000000d200047202 */ /* 0x000fe40000000f00 */
.L_x_24294:
[----:B------:R-:W-:Y:S05]  /*6410*/  BSYNC B2 ;  /* 0x0000000000027941 */ /* 0x000fea0003800000 */
.L_x_24292:
        /* <DEDUP_REMOVED lines=18> */
.L_x_24298:
[----:B------:R-:W-:Y:S05]  /*6540*/  BSYNC B3 ;  /* 0x0000000000037941 */ /* 0x000fea0003800000 */
.L_x_24297:
        /* <DEDUP_REMOVED lines=42> */
.L_x_24296:
[----:B------:R-:W-:Y:S05]  /*67f0*/  BSYNC B2 ;  /* 0x0000000000027941 */ /* 0x000fea0003800000 */
.L_x_24295:
[----:B------:R-:W0:Y:S01]  /*6800*/  I2F.U32 R4, R4 ;  /* 0x0000000400047306 */ /* 0x000e220000201000 */
[----:B------:R-:W-:Y:S02]  /*6810*/  SEL R226, RZ, 0x1, P1 ;  /* 0x00000001ffe27807 */ /* 0x000fe40000800000 */
[----:B------:R-:W-:Y:S02]  /*6820*/  LEA R224, P1, R220, c[0x0][0x188], 0x5 ;  /* 0x00006200dce07a11 */ /* 0x000fe400078228ff */
[----:B------:R-:W-:Y:S01]  /*6830*/  PRMT R6, RZ, 0x7610, R7 ;  /* 0x00007610ff067816 */ /* 0x000fe20000000007 */
[----:B------:R-:W-:Y:S01]  /*6840*/  IMAD.WIDE.U32 R226, R226, 0x10000, RZ ;  /* 0x00010000e2e27825 */ /* 0x000fe200078e00ff */
        /* <DEDUP_REMOVED lines=11> */
[----:B------:R-:W-:Y:S02]  /*6900*/  FSETP.GTU.FTZ.AND P1, PT, R207, c[0x0][0x1e4], PT ;  /* 0x00007900cf007a0b */ /* 0x000fe40003f3c000 */
        /* <DEDUP_REMOVED lines=17> */
.L_x_24242:
[----:B------:R-:W-:Y:S05]  /*6a20*/  BSYNC B1 ;  /* 0x0000000000017941 */ /* 0x000fea0003800000 */
.L_x_24241:
        /* <DEDUP_REMOVED lines=24> */
.L_x_24302:
[----:B0-----:R-:W-:Y:S02]  /*6bb0*/  IMAD.MOV.U32 R153, RZ, RZ, R210 ;  /* 0x000000ffff997224 */ /* 0x001fe400078e00d2 */
.L_x_24303:
[----:B------:R-:W-:Y:S05]  /*6bc0*/  BSYNC B2 ;  /* 0x0000000000027941 */ /* 0x000fea0003800000 */
.L_x_24301:
        /* <DEDUP_REMOVED lines=16> */
.L_x_24307:
[----:B------:R-:W-:Y:S05]  /*6cd0*/  BSYNC B3 ;  /* 0x0000000000037941 */ /* 0x000fea0003800000 */
.L_x_24306:
        /* <DEDUP_REMOVED lines=43> */
.L_x_24305:
[----:B------:R-:W-:Y:S05]  /*6f90*/  BSYNC B2 ;  /* 0x0000000000027941 */ /* 0x000fea0003800000 */
.L_x_24304:
        /* <DEDUP_REMOVED lines=25> */
.L_x_24309:
[----:B------:R-:W-:Y:S02]  /*7130*/  IMAD.MOV.U32 R154, RZ, RZ, R210 ;  /* 0x000000ffff9a7224 */ /* 0x000fe400078e00d2 */
.L_x_24310:
[----:B------:R-:W-:Y:S05]  /*7140*/  BSYNC B2 ;  /* 0x0000000000027941 */ /* 0x000fea0003800000 */
.L_x_24308:
        /* <DEDUP_REMOVED lines=16> */
.L_x_24314:
[----:B------:R-:W-:Y:S05]  /*7250*/  BSYNC B3 ;  /* 0x0000000000037941 */ /* 0x000fea0003800000 */
.L_x_24313:
        /* <DEDUP_REMOVED lines=43> */
.L_x_24312:
[----:B------:R-:W-:Y:S05]  /*7510*/  BSYNC B2 ;  /* 0x0000000000027941 */ /* 0x000fea0003800000 */
.L_x_24311:
        /* <DEDUP_REMOVED lines=22> */
.L_x_24316:
[----:B------:R-:W-:Y:S02]  /*7680*/  IMAD.MOV.U32 R4, RZ, RZ, R210 ;  /* 0x000000ffff047224 */ /* 0x000fe400078e00d2 */
.L_x_24317:
[----:B------:R-:W-:Y:S05]  /*7690*/  BSYNC B2 ;  /* 0x0000000000027941 */ /* 0x000fea0003800000 */
.L_x_24315:
        /* <DEDUP_REMOVED lines=16> */
.L_x_24321:
[----:B------:R-:W-:Y:S05]  /*77a0*/  BSYNC B3 ;  /* 0x0000000000037941 */ /* 0x000fea0003800000 */
.L_x_24320:
        /* <DEDUP_REMOVED lines=44> */
.L_x_24319:
[----:B------:R-:W-:Y:S05]  /*7a70*/  BSYNC B2 ;  /* 0x0000000000027941 */ /* 0x000fea0003800000 */
.L_x_24318:
        /* <DEDUP_REMOVED lines=20> */
.L_x_24323:
[----:B------:R-:W-:Y:S02]  /*7bc0*/  IMAD.MOV.U32 R4, RZ, RZ, R210 ;  /* 0x000000ffff047224 */ /* 0x000fe400078e00d2 */
.L_x_24324:
[----:B------:R-:W-:Y:S05]  /*7bd0*/  BSYNC B2 ;  /* 0x0000000000027941 */ /* 0x000fea0003800000 */
.L_x_24322:
        /* <DEDUP_REMOVED lines=16> */
.L_x_24328:
[----:B------:R-:W-:Y:S05]  /*7ce0*/  BSYNC B3 ;  /* 0x0000000000037941 */ /* 0x000fea0003800000 */
.L_x_24327:
        /* <DEDUP_REMOVED lines=43> */
.L_x_24326:
[----:B------:R-:W-:Y:S05]  /*7fa0*/  BSYNC B2 ;  /* 0x0000000000027941 */ /* 0x000fea0003800000 */
.L_x_24325:
        /* <DEDUP_REMOVED lines=20> */
.L_x_24330:
[----:B------:R-:W-:Y:S02]  /*80f0*/  IMAD.MOV.U32 R4, RZ, RZ, R210 ;  /* 0x000000ffff047224 */ /* 0x000fe400078e00d2 */
.L_x_24331:
[----:B------:R-:W-:Y:S05]  /*8100*/  BSYNC B2 ;  /* 0x0000000000027941 */ /* 0x000fea0003800000 */
.L_x_24329:
        /* <DEDUP_REMOVED lines=16> */
.L_x_24335:
[----:B------:R-:W-:Y:S05]  /*8210*/  BSYNC B3 ;  /* 0x0000000000037941 */ /* 0x000fea0003800000 */
.L_x_24334:
        /* <DEDUP_REMOVED lines=43> */
.L_x_24333:
[----:B------:R-:W-:Y:S05]  /*84d0*/  BSYNC B2 ;  /* 0x0000000000027941 */ /* 0x000fea0003800000 */
.L_x_24332:
        /* <DEDUP_REMOVED lines=20> */
.L_x_24337:
[----:B------:R-:W-:Y:S02]  /*8620*/  IMAD.MOV.U32 R4, RZ, RZ, R210 ;  /* 0x000000ffff047224 */ /* 0x000fe400078e00d2 */
.L_x_24338:
[----:B------:R-:W-:Y:S05]  /*8630*/  BSYNC B2 ;  /* 0x0000000000027941 */ /* 0x000fea0003800000 */
.L_x_24336:
        /* <DEDUP_REMOVED lines=16> */
.L_x_24342:
[----:B------:R-:W-:Y:S05]  /*8740*/  BSYNC B3 ;  /* 0x0000000000037941 */ /* 0x000fea0003800000 */
.L_x_24341:
        /* <DEDUP_REMOVED lines=42> */
.L_x_24340:
[----:B------:R-:W-:Y:S05]  /*89f0*/  BSYNC B2 ;  /* 0x0000000000027941 */ /* 0x000fea0003800000 */
.L_x_24339:
        /* <DEDUP_REMOVED lines=20> */
.L_x_24344:
[----:B------:R-:W-:Y:S02]  /*8b40*/  IMAD.MOV.U32 R4, RZ, RZ, R210 ;  /* 0x000000ffff047224 */ /* 0x000fe400078e00d2 */
.L_x_24345:
[----:B------:R-:W-:Y:S05]  /*8b50*/  BSYNC B2 ;  /* 0x0000000000027941 */ /* 0x000fea0003800000 */
.L_x_24343:
        /* <DEDUP_REMOVED lines=16> */
.L_x_24349:
[----:B------:R-:W-:Y:S05]  /*8c60*/  BSYNC B3 ;  /* 0x0000000000037941 */ /* 0x000fea0003800000 */
.L_x_24348:
        /* <DEDUP_REMOVED lines=42> */
.L_x_24347:
[----:B------:R-:W-:Y:S05]  /*8f10*/  BSYNC B2 ;  /* 0x0000000000027941 */ /* 0x000fea0003800000 */
.L_x_24346:
        /* <DEDUP_REMOVED lines=20> */
.L_x_24351:
[----:B------:R-:W-:Y:S02]  /*9060*/  MOV R4, R210 ;  /* 0x000000d200047202 */ /* 0x000fe40000000f00 */
.L_x_24352:
[----:B------:R-:W-:Y:S05]  /*9070*/  BSYNC B2 ;  /* 0x0000000000027941 */ /* 0x000fea0003800000 */
.L_x_24350:
        /* <DEDUP_REMOVED lines=18> */
.L_x_24356:
[----:B------:R-:W-:Y:S05]  /*91a0*/  BSYNC B3 ;  /* 0x0000000000037941 */ /* 0x000fea0003800000 */
.L_x_24355:
        /* <DEDUP_REMOVED lines=42> */
.L_x_24354:
[----:B------:R-:W-:Y:S05]  /*9450*/  BSYNC B2 ;  /* 0x0000000000027941 */ /* 0x000fea0003800000 */
.L_x_24353:
        /* <DEDUP_REMOVED lines=34> */
.L_x_24300:
[----:B------:R-:W-:Y:S05]  /*9680*/  BSYNC B1 ;  /* 0x0000000000017941 */ /* 0x000fea0003800000 */
.L_x_24299:
        /* <DEDUP_REMOVED lines=24> */
.L_x_24360:
[----:B0-----:R-:W-:Y:S02]  /*9810*/  IMAD.MOV.U32 R161, RZ, RZ, R210 ;  /* 0x000000ffffa17224 */ /* 0x001fe400078e00d2 */
.L_x_24361:
[----:B------:R-:W-:Y:S05]  /*9820*/  BSYNC B2 ;  /* 0x0000000000027941 */ /* 0x000fea0003800000 */
.L_x_24359:
        /* <DEDUP_REMOVED lines=16> */
.L_x_24365:
[----:B------:R-:W-:Y:S05]  /*9930*/  BSYNC B3 ;  /* 0x0000000000037941 */ /* 0x000fea0003800000 */
.L_x_24364:
        /* <DEDUP_REMOVED lines=43> */
.L_x_24363:
[----:B------:R-:W-:Y:S05]  /*9bf0*/  BSYNC B2 ;  /* 0x0000000000027941 */ /* 0x000fea0003800000 */
.L_x_24362:
        /* <DEDUP_REMOVED lines=25> */
.L_x_24367:
[----:B------:R-:W-:Y:S02]  /*9d90*/  IMAD.MOV.U32 R162, RZ, RZ, R210 ;  /* 0x000000ffffa27224 */ /* 0x000fe400078e00d2 */
.L_x_24368:
[----:B------:R-:W-:Y:S05]  /*9da0*/  BSYNC B2 ;  /* 0x0000000000027941 */ /* 0x000fea0003800000 */
.L_x_24366:
        /* <DEDUP_REMOVED lines=16> */
.L_x_24372:
[----:B------:R-:W-:Y:S05]  /*9eb0*/  BSYNC B3 ;  /* 0x0000000000037941 */ /* 0x000fea0003800000 */
.L_x_24371:
        /* <DEDUP_REMOVED lines=43> */
.L_x_24370:
[----:B------:R-:W-:Y:S05]  /*a170*/  BSYNC B2 ;  /* 0x0000000000027941 */ /* 0x000fea0003800000 */
.L_x_24369:
        /* <DEDUP_REMOVED lines=22> */
.L_x_24374:
[----:B------:R-:W-:Y:S02]  /*a2e0*/  IMAD.MOV.U32 R4, RZ, RZ, R210 ;  /* 0x000000ffff047224 */ /* 0x000fe400078e00d2 */
.L_x_24375:
[----:B------:R-:W-:Y:S05]  /*a2f0*/  BSYNC B2 ;  /* 0x0000000000027941 */ /* 0x000fea0003800000 */
.L_x_24373:
        /* <DEDUP_REMOVED lines=16> */
.L_x_24379:
[----:B------:R-:W-:Y:S05]  /*a400*/  BSYNC B3 ;  /* 0x0000000000037941 */ /* 0x000fea0003800000 */
.L_x_24378:
        /* <DEDUP_REMOVED lines=44> */
.L_x_24377:
[----:B------:R-:W-:Y:S05]  /*a6d0*/  BSYNC B2 ;  /* 0x0000000000027941 */ /* 0x000fea0003800000 */
.L_x_24376:
        /* <DEDUP_REMOVED lines=20> */
.L_x_24381:
[----:B------:R-:W-:Y:S02]  /*a820*/  IMAD.MOV.U32 R4, RZ, RZ, R210 ;  /* 0x000000ffff047224 */ /* 0x000fe400078e00d2 */
.L_x_24382:
[----:B------:R-:W-:Y:S05]  /*a830*/  BSYNC B2 ;  /* 0x0000000000027941 */ /* 0x000fea0003800000 */
.L_x_24380:
        /* <DEDUP_REMOVED lines=16> */
.L_x_24386:
[----:B------:R-:W-:Y:S05]  /*a940*/  BSYNC B3 ;  /* 0x0000000000037941 */ /* 0x000fea0003800000 */
.L_x_24385:
        /* <DEDUP_REMOVED lines=43> */
.L_x_24384:
[----:B------:R-:W-:Y:S05]  /*ac00*/  BSYNC B2 ;  /* 0x0000000000027941 */ /* 0x000fea0003800000 */
.L_x_24383:
        /* <DEDUP_REMOVED lines=20> */
.L_x_24388:
[----:B------:R-:W-:Y:S02]  /*ad50*/  IMAD.MOV.U32 R4, RZ, RZ, R210 ;  /* 0x000000ffff047224 */ /* 0x000fe400078e00d2 */
.L_x_24389:
[----:B------:R-:W-:Y:S05]  /*ad60*/  BSYNC B2 ;  /* 0x0000000000027941 */ /* 0x000fea0003800000 */
.L_x_24387:
        /* <DEDUP_REMOVED lines=16> */
.L_x_24393:
[----:B------:R-:W-:Y:S05]  /*ae70*/  BSYNC B3 ;  /* 0x0000000000037941 */ /* 0x000fea0003800000 */
.L_x_24392:
        /* <DEDUP_REMOVED lines=43> */
.L_x_24391:
[----:B------:R-:W-:Y:S05]  /*b130*/  BSYNC B2 ;  /* 0x0000000000027941 */ /* 0x000fea0003800000 */
.L_x_24390:
        /* <DEDUP_REMOVED lines=20> */
.L_x_24395:
[----:B------:R-:W-:Y:S02]  /*b280*/  IMAD.MOV.U32 R4, RZ, RZ, R210 ;  /* 0x000000ffff047224 */ /* 0x000fe400078e00d2 */
.L_x_24396:
[----:B------:R-:W-:Y:S05]  /*b290*/  BSYNC B2 ;  /* 0x0000000000027941 */ /* 0x000fea0003800000 */
.L_x_24394:
        /* <DEDUP_REMOVED lines=16> */
.L_x_24400:
[----:B------:R-:W-:Y:S05]  /*b3a0*/  BSYNC B3 ;  /* 0x0000000000037941 */ /* 0x000fea0003800000 */
.L_x_24399:
        /* <DEDUP_REMOVED lines=42> */
.L_x_24398:
[----:B------:R-:W-:Y:S05]  /*b650*/  BSYNC B2 ;  /* 0x0000000000027941 */ /* 0x000fea0003800000 */
.L_x_24397:
        /* <DEDUP_REMOVED lines=20> */
.L_x_24402:
[----:B------:R-:W-:Y:S02]  /*b7a0*/  IMAD.MOV.U32 R4, RZ, RZ, R210 ;  /* 0x000000ffff047224 */ /* 0x000fe400078e00d2 */
.L_x_24403:
[----:B------:R-:W-:Y:S05]  /*b7b0*/  BSYNC B2 ;  /* 0x0000000000027941 */ /* 0x000fea0003800000 */
.L_x_24401:
        /* <DEDUP_REMOVED lines=16> */
.L_x_24407:
[----:B------:R-:W-:Y:S05]  /*b8c0*/  BSYNC B3 ;  /* 0x0000000000037941 */ /* 0x000fea0003800000 */
.L_x_24406:
        /* <DEDUP_REMOVED lines=42> */
.L_x_24405:
[----:B------:R-:W-:Y:S05]  /*bb70*/  BSYNC B2 ;  /* 0x0000000000027941 */ /* 0x000fea0003800000 */
.L_x_24404:
        /* <DEDUP_REMOVED lines=20> */
.L_x_24409:
[----:B------:R-:W-:Y:S02]  /*bcc0*/  MOV R4, R210 ;  /* 0x000000d200047202 */ /* 0x000fe40000000f00 */
.L_x_24410:
[----:B------:R-:W-:Y:S05]  /*bcd0*/  BSYNC B2 ;  /* 0x0000000000027941 */ /* 0x000fea0003800000 */
.L_x_24408:
        /* <DEDUP_REMOVED lines=18> */
.L_x_24414:
[----:B------:R-:W-:Y:S05]  /*be00*/  BSYNC B3 ;  /* 0x0000000000037941 */ /* 0x000fea0003800000 */
.L_x_24413:
        /* <DEDUP_REMOVED lines=42> */
.L_x_24412:
[----:B------:R-:W-:Y:S05]  /*c0b0*/  BSYNC B2 ;  /* 0x0000000000027941 */ /* 0x000fea0003800000 */
.L_x_24411:
        /* <DEDUP_REMOVED lines=34> */
.L_x_24358:
[----:B------:R-:W-:Y:S05]  /*c2e0*/  BSYNC B1 ;  /* 0x0000000000017941 */ /* 0x000fea0003800000 */
.L_x_24357:
        /* <DEDUP_REMOVED lines=24> */
.L_x_24418:
[----:B0-----:R-:W-:Y:S02]  /*c470*/  IMAD.MOV.U32 R169, RZ, RZ, R210 ;  /* 0x000000ffffa97224 */ /* 0x001fe400078e00d2 */
.L_x_24419:
[----:B------:R-:W-:Y:S05]  /*c480*/  BSYNC B2 ;  /* 0x0000000000027941 */ /* 0x000fea0003800000 */
.L_x_24417:
        /* <DEDUP_REMOVED lines=16> */
.L_x_24423:
[----:B------:R-:W-:Y:S05]  /*c590*/  BSYNC B3 ;  /* 0x0000000000037941 */ /* 0x000fea0003800000 */
.L_x_24422:
        /* <DEDUP_REMOVED lines=43> */
.L_x_24421:
[----:B------:R-:W-:Y:S05]  /*c850*/  BSYNC B2 ;  /* 0x0000000000027941 */ /* 0x000fea0003800000 */
.L_x_24420:
        /* <DEDUP_REMOVED lines=25> */
.L_x_24425:
[----:B------:R-:W-:Y:S02]  /*c9f0*/  IMAD.MOV.U32 R170, RZ, RZ, R210 ;  /* 0x000000ffffaa7224 */ /* 0x000fe400078e00d2 */
.L_x_24426:
[----:B------:R-:W-:Y:S05]  /*ca00*/  BSYNC B2 ;  /* 0x0000000000027941 */ /* 0x000fea0003800000 */
.L_x_24424:
        /* <DEDUP_REMOVED lines=16> */
.L_x_24430:
[----:B------:R-:W-:Y:S05]  /*cb10*/  BSYNC B3 ;  /* 0x0000000000037941 */ /* 0x000fea0003800000 */
.L_x_24429:
        /* <DEDUP_REMOVED lines=43> */
.L_x_24428:
[----:B------:R-:W-:Y:S05]  /*cdd0*/  BSYNC B2 ;  /* 0x0000000000027941 */ /* 0x000fea0003800000 */
.L_x_24427:
        /* <DEDUP_REMOVED lines=22> */
.L_x_24432:
[----:B------:R-:W-:Y:S02]  /*cf40*/  IMAD.MOV.U32 R4, RZ, RZ, R210 ;  /* 0x000000ffff047224 */ /* 0x000fe400078e00d2 */
.L_x_24433:
[----:B------:R-:W-:Y:S05]  /*cf50*/  BSYNC B2 ;  /* 0x0000000000027941 */ /* 0x000fea0003800000 */
.L_x_24431:
        /* <DEDUP_REMOVED lines=16> */
.L_x_24437:
[----:B------:R-:W-:Y:S05]  /*d060*/  BSYNC B3 ;  /* 0x0000000000037941 */ /* 0x000fea0003800000 */
.L_x_24436:
        /* <DEDUP_REMOVED lines=44> */
.L_x_24435:
[----:B------:R-:W-:Y:S05]  /*d330*/  BSYNC B2 ;  /* 0x0000000000027941 */ /* 0x000fea0003800000 */
.L_x_24434:
        /* <DEDUP_REMOVED lines=20> */
.L_x_24439:
[----:B------:R-:W-:Y:S02]  /*d480*/  IMAD.MOV.U32 R4, RZ, RZ, R210 ;  /* 0x000000ffff047224 */ /* 0x000fe400078e00d2 */
.L_x_24440:
[----:B------:R-:W-:Y:S05]  /*d490*/  BSYNC B2 ;  /* 0x0000000000027941 */ /* 0x000fea0003800000 */
.L_x_24438:
        /* <DEDUP_REMOVED lines=16> */
.L_x_24444:
[----:B------:R-:W-:Y:S05]  /*d5a0*/  BSYNC B3 ;  /* 0x0000000000037941 */ /* 0x000fea0003800000 */
.L_x_24443:
        /* <DEDUP_REMOVED lines=43> */
.L_x_24442:
[----:B------:R-:W-:Y:S05]  /*d860*/  BSYNC B2 ;  /* 0x0000000000027941 */ /* 0x000fea0003800000 */
.L_x_24441:
        /* <DEDUP_REMOVED lines=20> */
.L_x_24446:
[----:B------:R-:W-:Y:S02]  /*d9b0*/  IMAD.MOV.U32 R4, RZ, RZ, R210 ;  /* 0x000000ffff047224 */ /* 0x000fe400078e00d2 */
.L_x_24447:
[----:B------:R-:W-:Y:S05]  /*d9c0*/  BSYNC B2 ;  /* 0x0000000000027941 */ /* 0x000fea0003800000 */
.L_x_24445:
        /* <DEDUP_REMOVED lines=16> */
.L_x_24451:
[----:B------:R-:W-:Y:S05]  /*dad0*/  BSYNC B3 ;  /* 0x0000000000037941 */ /* 0x000fea0003800000 */
.L_x_24450:
        /* <DEDUP_REMOVED lines=43> */
.L_x_24449:
[----:B------:R-:W-:Y:S05]  /*dd90*/  BSYNC B2 ;  /* 0x0000000000027941 */ /* 0x000fea0003800000 */
.L_x_24448:
        /* <DEDUP_REMOVED lines=20> */
.L_x_24453:
[----:B------:R-:W-:Y:S02]  /*dee0*/  IMAD.MOV.U32 R4, RZ, RZ, R210 ;  /* 0x000000ffff047224 */ /* 0x000fe400078e00d2 */
.L_x_24454:
[----:B------:R-:W-:Y:S05]  /*def0*/  BSYNC B2 ;  /* 0x0000000000027941 */ /* 0x000fea0003800000 */
.L_x_24452:
        /* <DEDUP_REMOVED lines=16> */
.L_x_24458:
[----:B------:R-:W-:Y:S05]  /*e000*/  BSYNC B3 ;  /* 0x0000000000037941 */ /* 0x000fea0003800000 */
.L_x_24457:
        /* <DEDUP_REMOVED lines=42> */
.L_x_24456:
[----:B------:R-:W-:Y:S05]  /*e2b0*/  BSYNC B2 ;  /* 0x0000000000027941 */ /* 0x000fea0003800000 */
.L_x_24455:
        /* <DEDUP_REMOVED lines=20> */
.L_x_24460:
[----:B------:R-:W-:Y:S02]  /*e400*/  IMAD.MOV.U32 R4, RZ, RZ, R210 ;  /* 0x000000ffff047224 */ /* 0x000fe400078e00d2 */
.L_x_24461:
[----:B------:R-:W-:Y:S05]  /*e410*/  BSYNC B2 ;  /* 0x0000000000027941 */ /* 0x000fea0003800000 */
.L_x_24459:
        /* <DEDUP_REMOVED lines=16> */
.L_x_24465:
[----:B------:R-:W-:Y:S05]  /*e520*/  BSYNC B3 ;  /* 0x0000000000037941 */ /* 0x000fea0003800000 */
.L_x_24464:
        /* <DEDUP_REMOVED lines=42> */
.L_x_24463:
[----:B------:R-:W-:Y:S05]  /*e7d0*/  BSYNC B2 ;  /* 0x0000000000027941 */ /* 0x000fea0003800000 */
.L_x_24462:
        /* <DEDUP_REMOVED lines=20> */
.L_x_24467:
[----:B------:R-:W-:Y:S02]  /*e920*/  MOV R4, R210 ;  /* 0x000000d200047202 */ /* 0x000fe40000000f00 */
.L_x_24468:
[----:B------:R-:W-:Y:S05]  /*e930*/  BSYNC B2 ;  /* 0x0000000000027941 */ /* 0x000fea0003800000 */
.L_x_24466:
        /* <DEDUP_REMOVED lines=18> */
.L_x_24472:
[----:B------:R-:W-:Y:S05]  /*ea60*/  BSYNC B3 ;  /* 0x0000000000037941 */ /* 0x000fea0003800000 */
.L_x_24471:
        /* <DEDUP_REMOVED lines=42> */
.L_x_24470:
[----:B------:R-:W-:Y:S05]  /*ed10*/  BSYNC B2 ;  /* 0x0000000000027941 */ /* 0x000fea0003800000 */
.L_x_24469:
        /* <DEDUP_REMOVED lines=34> */
.L_x_24416:
[----:B------:R-:W-:Y:S05]  /*ef40*/  BSYNC B1 ;  /* 0x0000000000017941 */ /* 0x000fea0003800000 */
.L_x_24415:
        /* <DEDUP_REMOVED lines=24> */
.L_x_24476:
[----:B0-----:R-:W-:Y:S02]  /*f0d0*/  IMAD.MOV.U32 R177, RZ, RZ, R210 ;  /* 0x000000ffffb17224 */ /* 0x001fe400078e00d2 */
.L_x_24477:
[----:B------:R-:W-:Y:S05]  /*f0e0*/  BSYNC B2 ;  /* 0x0000000000027941 */ /* 0x000fea0003800000 */
.L_x_24475:
        /* <DEDUP_REMOVED lines=16> */
.L_x_24481:
[----:B------:R-:W-:Y:S05]  /*f1f0*/  BSYNC B3 ;  /* 0x0000000000037941 */ /* 0x000fea0003800000 */
.L_x_24480:
        /* <DEDUP_REMOVED lines=43> */
.L_x_24479:
[----:B------:R-:W-:Y:S05]  /*f4b0*/  BSYNC B2 ;  /* 0x0000000000027941 */ /* 0x000fea0003800000 */
.L_x_24478:
        /* <DEDUP_REMOVED lines=25> */
.L_x_24483:
[----:B------:R-:W-:Y:S02]  /*f650*/  IMAD.MOV.U32 R178, RZ, RZ, R210 ;  /* 0x000000ffffb27224 */ /* 0x000fe400078e00d2 */
.L_x_24484:
[----:B------:R-:W-:Y:S05]  /*f660*/  BSYNC B2 ;  /* 0x0000000000027941 */ /* 0x000fea0003800000 */
.L_x_24482:
        /* <DEDUP_REMOVED lines=16> */
.L_x_24488:
[----:B------:R-:W-:Y:S05]  /*f770*/  BSYNC B3 ;  /* 0x0000000000037941 */ /* 0x000fea0003800000 */
.L_x_24487:
        /* <DEDUP_REMOVED lines=43> */
.L_x_24486:
[----:B------:R-:W-:Y:S05]  /*fa30*/  BSYNC B2 ;  /* 0x0000000000027941 */ /* 0x000fea0003800000 */
.L_x_24485:
        /* <DEDUP_REMOVED lines=22> */
.L_x_24490:
[----:B------:R-:W-:Y:S02]  /*fba0*/  IMAD.MOV.U32 R4, RZ, RZ, R210 ;  /* 0x000000ffff047224 */ /* 0x000fe400078e00d2 */
.L_x_24491:
[----:B------:R-:W-:Y:S05]  /*fbb0*/  BSYNC B2 ;  /* 0x0000000000027941 */ /* 0x000fea0003800000 */
.L_x_24489:
        /* <DEDUP_REMOVED lines=16> */
.L_x_24495:
[----:B------:R-:W-:Y:S05]  /*fcc0*/  BSYNC B3 ;  /* 0x0000000000037941 */ /* 0x000fea0003800000 */
.L_x_24494:
        /* <DEDUP_REMOVED lines=42> */
[----:B------:R-:W-:Y:S02]  /*ff70*/  IMAD.MOV.U32 R208, RZ, RZ, R178 ;  /* 0x000000ffffd07224 */ /* 0x000fe400078e00b2 */
[----:B------:R-:W-:Y:S02]  /*ff80*/  IMAD.MOV.U32 R179, RZ, RZ, RZ ;  /* 0x000000ffffb37224 */ /* 0x000fe400078e00ff */
.L_x_24493:
[----:B------:R-:W-:Y:S05]  /*ff90*/  BSYNC B2 ;  /* 0x0000000000027941 */ /* 0x000fea0003800000 */
.L_x_24492:
        /* <DEDUP_REMOVED lines=20> */
.L_x_24497:
[----:B------:R-:W-:Y:S02]  /*100e0*/  IMAD.MOV.U32 R4, RZ, RZ, R210 ;  /* 0x000000ffff047224 */ /* 0x000fe400078e00d2 */
.L_x_24498:
[----:B------:R-:W-:Y:S05]  /*100f0*/  BSYNC B2 ;  /* 0x0000000000027941 */ /* 0x000fea0003800000 */
.L_x_24496:
        /* <DEDUP_REMOVED lines=16> */
.L_x_24502:
[----:B------:R-:W-:Y:S05]  /*10200*/  BSYNC B3 ;  /* 0x0000000000037941 */ /* 0x000fea0003800000 */
.L_x_24501:
        /* <DEDUP_REMOVED lines=43> */
.L_x_24500:
[----:B------:R-:W-:Y:S05]  /*104c0*/  BSYNC B2 ;  /* 0x0000000000027941 */ /* 0x000fea0003800000 */
.L_x_24499:
        /* <DEDUP_REMOVED lines=20> */
.L_x_24504:
[----:B------:R-:W-:Y:S02]  /*10610*/  MOV R4, R210 ;  /* 0x000000d200047202 */ /* 0x000fe40000000f00 */
.L_x_24505:
[----:B------:R-:W-:Y:S05]  /*10620*/  BSYNC B2 ;  /* 0x0000000000027941 */ /* 0x000fea0003800000 */
.L_x_24503:
        /* <DEDUP_REMOVED lines=16> */
.L_x_24509:
[----:B------:R-:W-:Y:S05]  /*10730*/  BSYNC B3 ;  /* 0x0000000000037941 */ /* 0x000fea0003800000 */
.L_x_24508:
        /* <DEDUP_REMOVED lines=43> */
.L_x_24507:
[----:B------:R-:W-:Y:S05]  /*109f0*/  BSYNC B2 ;  /* 0x0000000000027941 */ /* 0x000fea0003800000 */
.L_x_24506:
        /* <DEDUP_REMOVED lines=20> */
.L_x_24511:
[----:B------:R-:W-:Y:S02]  /*10b40*/  IMAD.MOV.U32 R4, RZ, RZ, R210 ;  /* 0x000000ffff047224 */ /* 0x000fe400078e00d2 */
.L_x_24512:
[----:B------:R-:W-:Y:S05]  /*10b50*/  BSYNC B2 ;  /* 0x0000000000027941 */ /* 0x000fea0003800000 */
.L_x_24510:
        /* <DEDUP_REMOVED lines=16> */
.L_x_24516:
[----:B------:R-:W-:Y:S05]  /*10c60*/  BSYNC B3 ;  /* 0x0000000000037941 */ /* 0x000fea0003800000 */
.L_x_24515:
        /* <DEDUP_REMOVED lines=42> */
.L_x_24514:
[----:B------:R-:W-:Y:S05]  /*10f10*/  BSYNC B2 ;  /* 0x0000000000027941 */ /* 0x000fea0003800000 */
.L_x_24513:
        /* <DEDUP_REMOVED lines=20> */
.L_x_24518:
[----:B------:R-:W-:Y:S02]  /*11060*/  IMAD.MOV.U32 R4, RZ, RZ, R210 ;  /* 0x000000ffff047224 */ /* 0x000fe400078e00d2 */
.L_x_24519:
[----:B------:R-:W-:Y:S05]  /*11070*/  BSYNC B2 ;  /* 0x0000000000027941 */ /* 0x000fea0003800000 */
.L_x_24517:
        /* <DEDUP_REMOVED lines=16> */
.L_x_24523:
[----:B------:R-:W-:Y:S05]  /*11180*/  BSYNC B3 ;  /* 0x0000000000037941 */ /* 0x000fea0003800000 */
.L_x_24522:
        /* <DEDUP_REMOVED lines=42> */
.L_x_24521:
[----:B------:R-:W-:Y:S05]  /*11430*/  BSYNC B2 ;  /* 0x0000000000027941 */ /* 0x000fea0003800000 */
.L_x_24520:
        /* <DEDUP_REMOVED lines=20> */
.L_x_24525:
[----:B------:R-:W-:Y:S02]  /*11580*/  MOV R4, R210 ;  /* 0x000000d200047202 */ /* 0x000fe40000000f00 */
.L_x_24526:
[----:B------:R-:W-:Y:S05]  /*11590*/  BSYNC B2 ;  /* 0x0000000000027941 */ /* 0x000fea0003800000 */
.L_x_24524:
        /* <DEDUP_REMOVED lines=18> */
.L_x_24530:
[----:B------:R-:W-:Y:S05]  /*116c0*/  BSYNC B3 ;  /* 0x0000000000037941 */ /* 0x000fea0003800000 */
.L_x_24529:
        /* <DEDUP_REMOVED lines=42> */
.L_x_24528:
[----:B------:R-:W-:Y:S05]  /*11970*/  BSYNC B2 ;  /* 0x0000000000027941 */ /* 0x000fea0003800000 */
.L_x_24527:
        /* <DEDUP_REMOVED lines=34> */
.L_x_24474:
[----:B------:R-:W-:Y:S05]  /*11ba0*/  BSYNC B1 ;  /* 0x0000000000017941 */ /* 0x000fea0003800000 */
.L_x_24473:
[----:B------:R-:W-:Y:S01]  /*11bb0*/  LOP3.LUT P0, RZ, R217, 0x20, RZ, 0xc0, !PT ;  /* 0x00000020d9ff7812 */ /* 0x000fe2000780c0ff */
[----:B------:R-:W-:-:S12]  /*11bc0*/  BSSY B1, `(.L_x_24531) ;  /* 0x00002c4000017945 */ /* 0x000fd80003800000 */
[----:B------:R-:W-:Y:S05]  /*11bd0*/  @!P0 BRA `(.L_x_24532) ;  /* 0x00002c2000008947 */ /* 0x000fea0003800000 */
[----:B-1----:R-:W-:Y:S01]  /*11be0*/  HFMA2.MMA R5, -RZ, RZ, 0, 9.5367431640625e-07 ;  /* 0x00000010ff057435 */ /* 0x002fe200000001ff */
        /* <DEDUP_REMOVED lines=20> */
.L_x_24534:
[----:B0-----:R-:W-:Y:S02]  /*11d30*/  IMAD.MOV.U32 R185, RZ, RZ, R210 ;  /* 0x000000ffffb97224 */ /* 0x001fe400078e00d2 */
.L_x_24535:
[----:B------:R-:W-:Y:S05]  /*11d40*/  BSYNC B2 ;  /* 0x0000000000027941 */ /* 0x000fea0003800000 */
.L_x_24533:
        /* <DEDUP_REMOVED lines=16> */
.L_x_24539:
[----:B------:R-:W-:Y:S05]  /*11e50*/  BSYNC B3 ;  /* 0x0000000000037941 */ /* 0x000fea0003800000 */
.L_x_24538:
        /* <DEDUP_REMOVED lines=43> */
.L_x_24537:
[----:B------:R-:W-:Y:S05]  /*12110*/  BSYNC B2 ;  /* 0x0000000000027941 */ /* 0x000fea0003800000 */
.L_x_24536:
[----:B------:R-:W0:Y:S01]  /*12120*/  I2F.U32 R184, R185 ;  /* 0x000000b900b87306 */ /* 0x000e220000201000 */
[----:B------:R-:W-:Y:S01]  /*12130*/  MOV R191, 0x2f800000 ;  /* 0x2f80000000bf7802 */ /* 0x000fe20000000f00 */
[----:B------:R-:W-:Y:S01]  /*12140*/  BSSY B2, `(.L_x_24540) ;  /* 0x0000018000027945 */ /* 0x000fe20003800000 */
[----:B-----5:R-:W-:Y:S02]  /*12150*/  PRMT R186, RZ, 0x5410, R4 ;  /* 0x00005410ffba7816 */ /* 0x020fe40000000004 */
        /* <DEDUP_REMOVED lines=21> */
.L_x_24541:
[----:B------:R-:W-:Y:S02]  /*122b0*/  IMAD.MOV.U32 R186, RZ, RZ, R210 ;  /* 0x000000ffffba7224 */ /* 0x000fe400078e00d2 */
.L_x_24542:
[----:B------:R-:W-:Y:S05]  /*122c0*/  BSYNC B2 ;  /* 0x0000000000027941 */ /* 0x000fea0003800000 */
.L_x_24540:
        /* <DEDUP_REMOVED lines=16> */
.L_x_24546:
[----:B------:R-:W-:Y:S05]  /*123d0*/  BSYNC B3 ;  /* 0x0000000000037941 */ /* 0x000fea0003800000 */
.L_x_24545:
        /* <DEDUP_REMOVED lines=43> */
.L_x_24544:
[----:B------:R-:W-:Y:S05]  /*12690*/  BSYNC B2 ;  /* 0x0000000000027941 */ /* 0x000fea0003800000 */
.L_x_24543:
        /* <DEDUP_REMOVED lines=22> */
.L_x_24548:
[----:B------:R-:W-:Y:S02]  /*12800*/  IMAD.MOV.U32 R4, RZ, RZ, R210 ;  /* 0x000000ffff047224 */ /* 0x000fe400078e00d2 */
.L_x_24549:
[----:B------:R-:W-:Y:S05]  /*12810*/  BSYNC B2 ;  /* 0x0000000000027941 */ /* 0x000fea0003800000 */
.L_x_24547:
        /* <DEDUP_REMOVED lines=16> */
.L_x_24553:
[----:B------:R-:W-:Y:S05]  /*12920*/  BSYNC B3 ;  /* 0x0000000000037941 */ /* 0x000fea0003800000 */
.L_x_24552:
        /* <DEDUP_REMOVED lines=44> */
.L_x_24551:
[----:B------:R-:W-:Y:S05]  /*12bf0*/  BSYNC B2 ;  /* 0x0000000000027941 */ /* 0x000fea0003800000 */
.L_x_24550:
        /* <DEDUP_REMOVED lines=20> */
.L_x_24555:
[----:B------:R-:W-:Y:S02]  /*12d40*/  IMAD.MOV.U32 R4, RZ, RZ, R210 ;  /* 0x000000ffff047224 */ /* 0x000fe400078e00d2 */
.L_x_24556:
[----:B------:R-:W-:Y:S05]  /*12d50*/  BSYNC B2 ;  /* 0x0000000000027941 */ /* 0x000fea0003800000 */
.L_x_24554:
        /* <DEDUP_REMOVED lines=16> */
.L_x_24560:
[----:B------:R-:W-:Y:S05]  /*12e60*/  BSYNC B3 ;  /* 0x0000000000037941 */ /* 0x000fea0003800000 */
.L_x_24559:
        /* <DEDUP_REMOVED lines=43> */
.L_x_24558:
[----:B------:R-:W-:Y:S05]  /*13120*/  BSYNC B2 ;  /* 0x0000000000027941 */ /* 0x000fea0003800000 */
.L_x_24557:
        /* <DEDUP_REMOVED lines=20> */
.L_x_24562:
[----:B------:R-:W-:Y:S02]  /*13270*/  IMAD.MOV.U32 R4, RZ, RZ, R210 ;  /* 0x000000ffff047224 */ /* 0x000fe400078e00d2 */
.L_x_24563:
[----:B------:R-:W-:Y:S05]  /*13280*/  BSYNC B2 ;  /* 0x0000000000027941 */ /* 0x000fea0003800000 */
.L_x_24561:
        /* <DEDUP_REMOVED lines=16> */
.L_x_24567:
[----:B------:R-:W-:Y:S05]  /*13390*/  BSYNC B3 ;  /* 0x0000000000037941 */ /* 0x000fea0003800000 */
.L_x_24566:
        /* <DEDUP_REMOVED lines=43> */
.L_x_24565:
[----:B------:R-:W-:Y:S05]  /*13650*/  BSYNC B2 ;  /* 0x0000000000027941 */ /* 0x000fea0003800000 */
.L_x_24564:
        /* <DEDUP_REMOVED lines=20> */
.L_x_24569:
[----:B------:R-:W-:Y:S02]  /*137a0*/  IMAD.MOV.U32 R4, RZ, RZ, R210 ;  /* 0x000000ffff047224 */ /* 0x000fe400078e00d2 */
.L_x_24570:
[----:B------:R-:W-:Y:S05]  /*137b0*/  BSYNC B2 ;  /* 0x0000000000027941 */ /* 0x000fea0003800000 */
.L_x_24568:
        /* <DEDUP_REMOVED lines=16> */
.L_x_24574:
[----:B------:R-:W-:Y:S05]  /*138c0*/  BSYNC B3 ;  /* 0x0000000000037941 */ /* 0x000fea0003800000 */
.L_x_24573:
        /* <DEDUP_REMOVED lines=42> */
.L_x_24572:
[----:B------:R-:W-:Y:S05]  /*13b70*/  BSYNC B2 ;  /* 0x0000000000027941 */ /* 0x000fea0003800000 */
.L_x_24571:
        /* <DEDUP_REMOVED lines=20> */
.L_x_24576:
[----:B------:R-:W-:Y:S02]  /*13cc0*/  IMAD.MOV.U32 R4, RZ, RZ, R210 ;  /* 0x000000ffff047224 */ /* 0x000fe400078e00d2 */
.L_x_24577:
[----:B------:R-:W-:Y:S05]  /*13cd0*/  BSYNC B2 ;  /* 0x0000000000027941 */ /* 0x000fea0003800000 */
.L_x_24575:
        /* <DEDUP_REMOVED lines=16> */
.L_x_24581:
[----:B------:R-:W-:Y:S05]  /*13de0*/  BSYNC B3 ;  /* 0x0000000000037941 */ /* 0x000fea0003800000 */
.L_x_24580:
        /* <DEDUP_REMOVED lines=42> */
.L_x_24579:
[----:B------:R-:W-:Y:S05]  /*14090*/  BSYNC B2 ;  /* 0x0000000000027941 */ /* 0x000fea0003800000 */
.L_x_24578:
        /* <DEDUP_REMOVED lines=20> */
.L_x_24583:
[----:B------:R-:W-:Y:S02]  /*141e0*/  IMAD.MOV.U32 R4, RZ, RZ, R210 ;  /* 0x000000ffff047224 */ /* 0x000fe400078e00d2 */
.L_x_24584:
[----:B------:R-:W-:Y:S05]  /*141f0*/  BSYNC B2 ;  /* 0x0000000000027941 */ /* 0x000fea0003800000 */
.L_x_24582:
        /* <DEDUP_REMOVED lines=18> */
.L_x_24588:
[----:B------:R-:W-:Y:S05]  /*14320*/  BSYNC B3 ;  /* 0x0000000000037941 */ /* 0x000fea0003800000 */
.L_x_24587:
        /* <DEDUP_REMOVED lines=42> */
.L_x_24586:
[----:B------:R-:W-:Y:S05]  /*145d0*/  BSYNC B2 ;  /* 0x0000000000027941 */ /* 0x000fea0003800000 */
.L_x_24585:
        /* <DEDUP_REMOVED lines=34> */
.L_x_24532:
[----:B------:R-:W-:Y:S05]  /*14800*/  BSYNC B1 ;  /* 0x0000000000017941 */ /* 0x000fea0003800000 */
.L_x_24531:
        /* <DEDUP_REMOVED lines=24> */
.L_x_24592:
[----:B0-----:R-:W-:Y:S02]  /*14990*/  IMAD.MOV.U32 R193, RZ, RZ, R210 ;  /* 0x000000ffffc17224 */ /* 0x001fe400078e00d2 */
.L_x_24593:
[----:B------:R-:W-:Y:S05]  /*149a0*/  BSYNC B2 ;  /* 0x0000000000027941 */ /* 0x000fea0003800000 */
.L_x_24591:
        /* <DEDUP_REMOVED lines=16> */
.L_x_24597:
[----:B------:R-:W-:Y:S05]  /*14ab0*/  BSYNC B3 ;  /* 0x0000000000037941 */ /* 0x000fea0003800000 */
.L_x_24596:
        /* <DEDUP_REMOVED lines=42> */
[----:B------:R-:W-:Y:S02]  /*14d60*/  MOV R208, R194 ;  /* 0x000000c200d07202 */ /* 0x000fe40000000f00 */
.L_x_24595:
[----:B------:R-:W-:Y:S05]  /*14d70*/  BSYNC B2 ;  /* 0x0000000000027941 */ /* 0x000fea0003800000 */
.L_x_24594:
        /* <DEDUP_REMOVED lines=25> */
.L_x_24599:
[----:B------:R-:W-:Y:S02]  /*14f10*/  IMAD.MOV.U32 R194, RZ, RZ, R210 ;  /* 0x000000ffffc27224 */ /* 0x000fe400078e00d2 */
.L_x_24600:
[----:B------:R-:W-:Y:S05]  /*14f20*/  BSYNC B2 ;  /* 0x0000000000027941 */ /* 0x000fea0003800000 */
.L_x_24598:
        /* <DEDUP_REMOVED lines=16> */
.L_x_24604:
[----:B------:R-:W-:Y:S05]  /*15030*/  BSYNC B3 ;  /* 0x0000000000037941 */ /* 0x000fea0003800000 */
.L_x_24603:
        /* <DEDUP_REMOVED lines=43> */
.L_x_24602:
[----:B------:R-:W-:Y:S05]  /*152f0*/  BSYNC B2 ;  /* 0x0000000000027941 */ /* 0x000fea0003800000 */
.L_x_24601:
        /* <DEDUP_REMOVED lines=22> */
.L_x_24606:
[----:B------:R-:W-:Y:S02]  /*15460*/  MOV R4, R210 ;  /* 0x000000d200047202 */ /* 0x000fe40000000f00 */
.L_x_24607:
[----:B------:R-:W-:Y:S05]  /*15470*/  BSYNC B2 ;  /* 0x0000000000027941 */ /* 0x000fea0003800000 */
.L_x_24605:
        /* <DEDUP_REMOVED lines=16> */
.L_x_24611:
[----:B------:R-:W-:Y:S05]  /*15580*/  BSYNC B3 ;  /* 0x0000000000037941 */ /* 0x000fea0003800000 */
.L_x_24610:
        /* <DEDUP_REMOVED lines=44> */
.L_x_24609:
[----:B------:R-:W-:Y:S05]  /*15850*/  BSYNC B2 ;  /* 0x0000000000027941 */ /* 0x000fea0003800000 */
.L_x_24608:
        /* <DEDUP_REMOVED lines=20> */
.L_x_24613:
[----:B------:R-:W-:Y:S02]  /*159a0*/  MOV R4, R210 ;  /* 0x000000d200047202 */ /* 0x000fe40000000f00 */
.L_x_24614:
[----:B------:R-:W-:Y:S05]  /*159b0*/  BSYNC B2 ;  /* 0x0000000000027941 */ /* 0x000fea0003800000 */
.L_x_24612:
        /* <DEDUP_REMOVED lines=16> */
.L_x_24618:
[----:B------:R-:W-:Y:S05]  /*15ac0*/  BSYNC B3 ;  /* 0x0000000000037941 */ /* 0x000fea0003800000 */
.L_x_24617:
        /* <DEDUP_REMOVED lines=43> */
.L_x_24616:
[----:B------:R-:W-:Y:S05]  /*15d80*/  BSYNC B2 ;  /* 0x0000000000027941 */ /* 0x000fea0003800000 */
.L_x_24615:
        /* <DEDUP_REMOVED lines=20> */
.L_x_24620:
[----:B------:R-:W-:Y:S02]  /*15ed0*/  IMAD.MOV.U32 R4, RZ, RZ, R210 ;  /* 0x000000ffff047224 */ /* 0x000fe400078e00d2 */
.L_x_24621:
[----:B------:R-:W-:Y:S05]  /*15ee0*/  BSYNC B2 ;  /* 0x0000000000027941 */ /* 0x000fea0003800000 */
.L_x_24619:
        /* <DEDUP_REMOVED lines=16> */
.L_x_24625:
[----:B------:R-:W-:Y:S05]  /*15ff0*/  BSYNC B3 ;  /* 0x0000000000037941 */ /* 0x000fea0003800000 */
.L_x_24624:
        /* <DEDUP_REMOVED lines=43> */
.L_x_24623:
[----:B------:R-:W-:Y:S05]  /*162b0*/  BSYNC B2 ;  /* 0x0000000000027941 */ /* 0x000fea0003800000 */
.L_x_24622:
        /* <DEDUP_REMOVED lines=20> */
.L_x_24627:
[----:B------:R-:W-:Y:S02]  /*16400*/  IMAD.MOV.U32 R4, RZ, RZ, R210 ;  /* 0x000000ffff047224 */ /* 0x000fe400078e00d2 */
.L_x_24628:
[----:B------:R-:W-:Y:S05]  /*16410*/  BSYNC B2 ;  /* 0x0000000000027941 */ /* 0x000fea0003800000 */
.L_x_24626:
        /* <DEDUP_REMOVED lines=16> */
.L_x_24632:
[----:B------:R-:W-:Y:S05]  /*16520*/  BSYNC B3 ;  /* 0x0000000000037941 */ /* 0x000fea0003800000 */
.L_x_24631:
        /* <DEDUP_REMOVED lines=42> */
.L_x_24630:
[----:B------:R-:W-:Y:S05]  /*167d0*/  BSYNC B2 ;  /* 0x0000000000027941 */ /* 0x000fea0003800000 */
.L_x_24629:
        /* <DEDUP_REMOVED lines=20> */
.L_x_24634:
[----:B------:R-:W-:Y:S02]  /*16920*/  IMAD.MOV.U32 R4, RZ, RZ, R210 ;  /* 0x000000ffff047224 */ /* 0x000fe400078e00d2 */
.L_x_24635:
[----:B------:R-:W-:Y:S05]  /*16930*/  BSYNC B2 ;  /* 0x0000000000027941 */ /* 0x000fea0003800000 */
.L_x_24633:
        /* <DEDUP_REMOVED lines=16> */
.L_x_24639:
[----:B------:R-:W-:Y:S05]  /*16a40*/  BSYNC B3 ;  /* 0x0000000000037941 */ /* 0x000fea0003800000 */
.L_x_24638:
        /* <DEDUP_REMOVED lines=42> */
.L_x_24637:
[----:B------:R-:W-:Y:S05]  /*16cf0*/  BSYNC B2 ;  /* 0x0000000000027941 */ /* 0x000fea0003800000 */
.L_x_24636:
        /* <DEDUP_REMOVED lines=20> */
.L_x_24641:
[----:B------:R-:W-:Y:S02]  /*16e40*/  IMAD.MOV.U32 R4, RZ, RZ, R210 ;  /* 0x000000ffff047224 */ /* 0x000fe400078e00d2 */
.L_x_24642:
[----:B------:R-:W-:Y:S05]  /*16e50*/  BSYNC B2 ;  /* 0x0000000000027941 */ /* 0x000fea0003800000 */
.L_x_24640:
        /* <DEDUP_REMOVED lines=18> */
.L_x_24646:
[----:B------:R-:W-:Y:S05]  /*16f80*/  BSYNC B3 ;  /* 0x0000000000037941 */ /* 0x000fea0003800000 */
.L_x_24645:
        /* <DEDUP_REMOVED lines=42> */
.L_x_24644:
[----:B------:R-:W-:Y:S05]  /*17230*/  BSYNC B2 ;  /* 0x0000000000027941 */ /* 0x000fea0003800000 */
.L_x_24643:
        /* <DEDUP_REMOVED lines=16> */
[----:B------:R-:W-:Y:S02]  /*17340*/  FSETP.GTU.FTZ.AND P1, PT, R199, c[0x0][0x1e4], PT ;  /* 0x00007900c7007a0b */ /* 0x000fe40003f3c000 */
[----:B------:R-:W-:Y:S02]  /*17350*/  SEL R228, RZ, 0x100, P4 ;  /* 0x00000100ffe47807 */ /* 0x000fe40002000000 */
[----:B------:R-:W-:Y:S02]  /*17360*/  SEL R219, RZ, 0x1000000, P1 ;  /* 0x01000000ffdb7807 */ /* 0x000fe40000800000 */
[----:B------:R-:W-:Y:S01]  /*17370*/  FSEL R199, R6, RZ, !P1 ;  /* 0x000000ff06c77208 */ /* 0x000fe20004800000 */
[----:B------:R-:W-:Y:S01]  /*17380*/  IMAD.WIDE.U32 R6, R5, 0x1000000, RZ ;  /* 0x0100000005067825 */ /* 0x000fe200078e00ff */
[----:B------:R-:W-:Y:S02]  /*17390*/  LOP3.LUT P6, RZ, R217, 0x4, RZ, 0xc0, !PT ;  /* 0x00000004d9ff7812 */ /* 0x000fe400078cc0ff */
[----:B------:R-:W-:Y:S01]  /*173a0*/  SEL R229, RZ, 0x1, P3 ;  /* 0x00000001ffe57807 */ /* 0x000fe20001800000 */
[----:B------:R-:W-:Y:S01]  /*173b0*/  IMAD.WIDE.U32 R4, R226, 0x100, RZ ;  /* 0x00000100e2047825 */ /* 0x000fe200078e00ff */
[----:B------:R-:W-:-:S02]  /*173c0*/  LOP3.LUT R219, R228, R219, R231, 0xfe, !PT ;  /* 0x000000dbe4db7212 */ /* 0x000fc400078efee7 */
[----:B------:R-:W-:Y:S01]  /*173d0*/  SEL R227, RZ, 0x1, P6 ;  /* 0x00000001ffe37807 */ /* 0x000fe20003000000 */
[----:B------:R-:W-:Y:S01]  /*173e0*/  @P0 FADD.FTZ R199, R143, R199 ;  /* 0x000000c78fc70221 */ /* 0x000fe20000010000 */
[----:B------:R-:W-:Y:S02]  /*173f0*/  LOP3.LUT R4, R4, R6, R220, 0xfe, !PT ;  /* 0x0000000604047212 */ /* 0x000fe400078efedc */
[----:B------:R-:W-:Y:S02]  /*17400*/  LOP3.LUT R7, R7, R219, R229, 0xfe, !PT ;  /* 0x000000db07077212 */ /* 0x000fe400078efee5 */
[----:B------:R-:W-:Y:S01]  /*17410*/  LOP3.LUT R4, R4, R227, RZ, 0xfc, !PT ;  /* 0x000000e304047212 */ /* 0x000fe200078efcff */
[----:B------:R1:W-:Y:S01]  /*17420*/  STG.E.128 [R224.64+0x10], R196 ;  /* 0x000010c4e0007986 */ /* 0x0003e2000c101d06 */
[----:B------:R-:W-:-:S05]  /*17430*/  LOP3.LUT R5, R5, R7, R221, 0xfe, !PT ;  /* 0x0000000705057212 */ /* 0x000fca00078efedd */
[----:B------:R1:W-:Y:S02]  /*17440*/  STG.E.64 [R222.64], R4 ;  /* 0x00000004de007986 */ /* 0x0003e4000c101b06 */
.L_x_24590:
[----:B------:R-:W-:Y:S05]  /*17450*/  BSYNC B1 ;  /* 0x0000000000017941 */ /* 0x000fea0003800000 */
.L_x_24589:
[----:B-1----:R-:W-:Y:S01]  /*17460*/  FADD.FTZ R4, RZ, R144 ;  /* 0x00000090ff047221 */ /* 0x002fe20000010000 */
        /* <DEDUP_REMOVED lines=77> */
.L_x_24667:
[----:B01----:R-:W-:Y:S01]  /*17940*/  FADD.FTZ R5, R5, R4 ;  /* 0x0000000405057221 */ /* 0x003fe20000010000 */
[----:B------:R-:W-:Y:S05]  /*17950*/  BRA.DIV ~URZ, `(.L_x_24648) ;  /* 0x00001d527f007947 */ /* 0x000fea000b800000 */
[----:B------:R-:W0:Y:S01]  /*17960*/  SHFL.BFLY PT, R4, R5, 0x2, 0x1f ;  /* 0x0c401f0005047f89 */ /* 0x000e2200000e0000 */
[----:B------:R-:W-:Y:S02]  /*17970*/  P2R R222, PR, RZ, 0x20 ;  /* 0x00000020ffde7803 */ /* 0x000fe40000000000 */
[C---:B------:R-:W-:Y:S02]  /*17980*/  LOP3.LUT P5, RZ, R217.reuse, 0x8, RZ, 0xc0, !PT ;  /* 0x00000008d9ff7812 */ /* 0x040fe400078ac0ff */
[----:B------:R-:W-:Y:S02]  /*17990*/  P2R R220, PR, RZ, 0x40 ;  /* 0x00000040ffdc7803 */ /* 0x000fe40000000000 */
        /* <DEDUP_REMOVED lines=149> */
.L_x_24668:
[C---:B------:R-:W-:Y:S01]  /*182f0*/  FMUL.FTZ R5, R4.reuse, R4 ;  /* 0x0000000404057220 */ /* 0x040fe20000410000 */
[----:B------:R-:W-:Y:S01]  /*18300*/  ISETP.NE.AND P0, PT, RZ, UR8, PT ;  /* 0x00000008ff007c0c */ /* 0x000fe2000bf05270 */
[----:B01----:R-:W-:Y:S01]  /*18310*/  FADD.FTZ R220, R221, R220 ;  /* 0x000000dcdddc7221 */ /* 0x003fe20000010000 */
[----:B------:R-:W-:Y:S01]  /*18320*/  @!P6 MOV R7, 0x4 ;  /* 0x000000040007e802 */ /* 0x000fe20000000f00 */
[----:B------:R-:W-:Y:S01]  /*18330*/  @!P6 IMAD.MOV.U32 R221, RZ, RZ, 0x4 ;  /* 0x00000004ffdde424 */ /* 0x000fe200078e00ff */
[----:B------:R-:W-:Y:S01]  /*18340*/  FSEL R6, R5, RZ, P0 ;  /* 0x000000ff05067208 */ /* 0x000fe20000000000 */
[----:B------:R-:W-:Y:S01]  /*18350*/  IMAD.MOV.U32 R5, RZ, RZ, c[0x0][0x1e0] ;  /* 0x00007800ff057624 */ /* 0x000fe200078e00ff */
[----:B------:R-:W-:Y:S01]  /*18360*/  LOP3.LUT P1, RZ, R217, 0x8, RZ, 0xc0, !PT ;  /* 0x00000008d9ff7812 */ /* 0x000fe2000782c0ff */
[----:B------:R-:W-:Y:S01]  /*18370*/  BSSY B1, `(.L_x_24649) ;  /* 0x000002a000017945 */ /* 0x000fe20003800000 */
[----:B------:R-:W-:Y:S01]  /*18380*/  FSEL R219, R4, RZ, !P0 ;  /* 0x000000ff04db7208 */ /* 0x000fe20004000000 */
[----:B------:R-:W-:-:S02]  /*18390*/  FFMA.FTZ R5, R220, R5, c[0x0][0x228] ;  /* 0x00008a00dc057623 */ /* 0x000fc40000010005 */
[----:B------:R-:W-:-:S04]  /*183a0*/  @!P6 IMAD.WIDE R220, R212, R221, c[0x0][0x1a8] ;  /* 0x00006a00d4dce625 */ /* 0x000fc800078e02dd */
[----:B------:R-:W-:Y:S02]  /*183b0*/  FADD.FTZ R5, R5, R6 ;  /* 0x0000000605057221 */ /* 0x000fe40000010000 */
[----:B------:R-:W-:Y:S02]  /*183c0*/  @!P6 IMAD.WIDE R6, R212, R7, c[0x0][0x1a0] ;  /* 0x00006800d406e625 */ /* 0x000fe400078e0207 */
[----:B------:R-:W0:Y:S03]  /*183d0*/  MUFU.RSQ R218, R5 ;  /* 0x0000000500da7308 */ /* 0x000e260000001400 */
[----:B------:R1:W-:Y:S04]  /*183e0*/  @!P6 STG.E [R6.64], R4 ;  /* 0x000000040600e986 */ /* 0x0003e8000c101906 */
[----:B0-----:R1:W-:Y:S01]  /*183f0*/  @!P6 STG.E [R220.64], R218 ;  /* 0x000000dadc00e986 */ /* 0x0013e2000c101906 */
[----:B------:R-:W-:Y:S05]  /*18400*/  @!P1 BRA `(.L_x_24650) ;  /* 0x0000020000009947 */ /* 0x000fea0003800000 */
[--C-:B------:R-:W-:Y:S02]  /*18410*/  FADD.FTZ R5, R144, -R219.reuse ;  /* 0x800000db90057221 */ /* 0x100fe40000010000 */
[----:B-1----:R-:W-:-:S02]  /*18420*/  FADD.FTZ R7, R145, -R219 ;  /* 0x800000db91077221 */ /* 0x002fc40000010000 */
[--C-:B------:R-:W-:Y:S02]  /*18430*/  FADD.FTZ R221, R146, -R219.reuse ;  /* 0x800000db92dd7221 */ /* 0x100fe40000010000 */
        /* <DEDUP_REMOVED lines=29> */
.L_x_24650:
[----:B------:R-:W-:Y:S05]  /*18610*/  BSYNC B1 ;  /* 0x0000000000017941 */ /* 0x000fea0003800000 */
.L_x_24649:
[----:B------:R-:W-:Y:S01]  /*18620*/  LOP3.LUT P0, RZ, R217, 0x400, RZ, 0xc0, !PT ;  /* 0x00000400d9ff7812 */ /* 0x000fe2000780c0ff */
[----:B------:R-:W-:-:S12]  /*18630*/  BSSY B1, `(.L_x_24651) ;  /* 0x0000022000017945 */ /* 0x000fd80003800000 */
[----:B------:R-:W-:Y:S05]  /*18640*/  @!P0 BRA `(.L_x_24652) ;  /* 0x0000020000008947 */ /* 0x000fea0003800000 */
[--C-:B0-----:R-:W-:Y:S02]  /*18650*/  FADD.FTZ R5, R148, -R219.reuse ;  /* 0x800000db94057221 */ /* 0x101fe40000010000 */
        /* <DEDUP_REMOVED lines=31> */
.L_x_24652:
[----:B------:R-:W-:Y:S05]  /*18850*/  BSYNC B1 ;  /* 0x0000000000017941 */ /* 0x000fea0003800000 */
.L_x_24651:
        /* <DEDUP_REMOVED lines=35> */
.L_x_24654:
[----:B------:R-:W-:Y:S05]  /*18a90*/  BSYNC B1 ;  /* 0x0000000000017941 */ /* 0x000fea0003800000 */
.L_x_24653:
        /* <DEDUP_REMOVED lines=35> */
.L_x_24656:
[----:B------:R-:W-:Y:S05]  /*18cd0*/  BSYNC B1 ;  /* 0x0000000000017941 */ /* 0x000fea0003800000 */
.L_x_24655:
        /* <DEDUP_REMOVED lines=35> */
.L_x_24658:
[----:B------:R-:W-:Y:S05]  /*18f10*/  BSYNC B1 ;  /* 0x0000000000017941 */ /* 0x000fea0003800000 */
.L_x_24657:
        /* <DEDUP_REMOVED lines=35> */
.L_x_24660:
[----:B------:R-:W-:Y:S05]  /*19150*/  BSYNC B1 ;  /* 0x0000000000017941 */ /* 0x000fea0003800000 */
.L_x_24659:
        /* <DEDUP_REMOVED lines=35> */
.L_x_24662:
[----:B------:R-:W-:Y:S05]  /*19390*/  BSYNC B1 ;  /* 0x0000000000017941 */ /* 0x000fea0003800000 */
.L_x_24661:
        /* <DEDUP_REMOVED lines=34> */
.L_x_24664:
[----:B------:R-:W-:Y:S05]  /*195c0*/  BSYNC B1 ;  /* 0x0000000000017941 */ /* 0x000fea0003800000 */
.L_x_24663:
[----:B0-----:R-:W-:-:S05]  /*195d0*/  MOV R5, 0x4 ;  /* 0x0000000400057802 */ /* 0x001fca0000000f00 */
[----:B------:R-:W-:-:S05]  /*195e0*/  IMAD R212, R5, c[0x0][0x160], R212 ;  /* 0x0000580005d47a24 */ /* 0x000fca00078e02d4 */
[----:B------:R-:W-:-:S13]  /*195f0*/  ISETP.GE.AND P0, PT, R212, c[0x0][0x164], PT ;  /* 0x00005900d4007a0c */ /* 0x000fda0003f06270 */
[----:B-1---5:R-:W-:Y:S01]  /*19600*/  @P0 CALL.REL.NOINC `(.L_x_24665) ;  /* 0x0000001000000944 */ /* 0x022fe20003c00000 */
[----:B------:R-:W-:Y:S05]  /*19610*/  BRA `(.L_x_24666) ;  /* 0xfffe7a7000007947 */ /* 0x000fea000383ffff */
.L_x_24665:
[----:B------:R-:W-:Y:S05]  /*19620*/  BSYNC B0 ;  /* 0x0000000000007941 */ /* 0x000fea0003800000 */
.L_x_24182:
[----:B------:R-:W-:Y:S05]  /*19630*/  EXIT ;  /* 0x000000000000794d */ /* 0x000fea0003800000 */
.L_x_24647:
[----:B------:R-:W-:Y:S01]  /*19640*/  IMAD.MOV.U32 R218, RZ, RZ, 0x1 ;  /* 0x00000001ffda7424 */ /* 0x000fe200078e00ff */
[----:B------:R-:W-:Y:S01]  /*19650*/  MOV R6, 0x19690 ;  /* 0x0001969000067802 */ /* 0x000fe20000000f00 */
[----:B------:R-:W-:Y:S02]  /*19660*/  IMAD.MOV.U32 R221, RZ, RZ, 0x1f ;  /* 0x0000001fffdd7424 */ /* 0x000fe400078e00ff */
[----:B------:R-:W-:Y:S02]  /*19670*/  IMAD.MOV.U32 R222, RZ, RZ, -0x1 ;  /* 0xffffffffffde7424 */ /* 0x000fe400078e00ff */
[----:B-----5:R-:W-:Y:S05]  /*19680*/  CALL.REL.NOINC `($__internal_72_$__cuda_sm70_shflsync_bfly_p) ;  /* 0x00000c1000007944 */ /* 0x020fea0003c00000 */
[----:B-1----:R-:W-:Y:S01]  /*19690*/  IMAD.MOV.U32 R4, RZ, RZ, R221 ;  /* 0x000000ffff047224 */ /* 0x002fe200078e00dd */
[----:B0-----:R-:W-:Y:S05]  /*196a0*/  BRA `(.L_x_24667) ;  /* 0xffffe29000007947 */ /* 0x001fea000383ffff */
.L_x_24648:
[----:B------:R-:W-:Y:S01]  /*196b0*/  HFMA2.MMA R218, -RZ, RZ, 0, 1.1920928955078125e-07 ;  /* 0x00000002ffda7435 */ /* 0x000fe200000001ff */
[----:B------:R-:W-:Y:S01]  /*196c0*/  IMAD.MOV.U32 R221, RZ, RZ, 0x1f ;  /* 0x0000001fffdd7424 */ /* 0x000fe200078e00ff */
[----:B------:R-:W-:Y:S01]  /*196d0*/  MOV R6, 0x19700 ;  /* 0x0001970000067802 */ /* 0x000fe20000000f00 */
[----:B------:R-:W-:-:S03]  /*196e0*/  IMAD.MOV.U32 R222, RZ, RZ, -0x1 ;  /* 0xffffffffffde7424 */ /* 0x000fc600078e00ff */
[----:B-----5:R-:W-:Y:S05]  /*196f0*/  CALL.REL.NOINC `($__internal_72_$__cuda_sm70_shflsync_bfly_p) ;  /* 0x00000ba000007944 */ /* 0x020fea0003c00000 */
[----:B01----:R-:W-:Y:S01]  /*19700*/  FADD.FTZ R5, R5, R221 ;  /* 0x000000dd05057221 */ /* 0x003fe20000010000 */
[----:B------:R-:W-:Y:S01]  /*19710*/  MOV R222, 0xffffffff ;  /* 0xffffffff00de7802 */ /* 0x000fe20000000f00 */
[----:B------:R-:W-:Y:S01]  /*19720*/  IMAD.MOV.U32 R218, RZ, RZ, 0x4 ;  /* 0x00000004ffda7424 */ /* 0x000fe200078e00ff */
[----:B------:R-:W-:Y:S01]  /*19730*/  MOV R6, 0x19760 ;  /* 0x0001976000067802 */ /* 0x000fe20000000f00 */
[----:B------:R-:W-:-:S02]  /*19740*/  IMAD.MOV.U32 R221, RZ, RZ, 0x1f ;  /* 0x0000001fffdd7424 */ /* 0x000fc400078e00ff */
[----:B------:R-:W-:Y:S05]  /*19750*/  CALL.REL.NOINC `($__internal_72_$__cuda_sm70_shflsync_bfly_p) ;  /* 0x00000b4000007944 */ /* 0x000fea0003c00000 */
[----:B01----:R-:W-:Y:S01]  /*19760*/  FADD.FTZ R5, R5, R221 ;  /* 0x000000dd05057221 */ /* 0x003fe20000010000 */
[----:B------:R-:W-:Y:S01]  /*19770*/  MOV R6, 0x197c0 ;  /* 0x000197c000067802 */ /* 0x000fe20000000f00 */
[----:B------:R-:W-:-:S02]  /*19780*/  IMAD.MOV.U32 R218, RZ, RZ, 0x8 ;  /* 0x00000008ffda7424 */ /* 0x000fc400078e00ff */
[----:B------:R-:W-:Y:S02]  /*19790*/  IMAD.MOV.U32 R221, RZ, RZ, 0x1f ;  /* 0x0000001fffdd7424 */ /* 0x000fe400078e00ff */
[----:B------:R-:W-:Y:S02]  /*197a0*/  IMAD.MOV.U32 R222, RZ, RZ, -0x1 ;  /* 0xffffffffffde7424 */ /* 0x000fe400078e00ff */
[----:B------:R-:W-:Y:S05]  /*197b0*/  CALL.REL.NOINC `($__internal_72_$__cuda_sm70_shflsync_bfly_p) ;  /* 0x00000ae000007944 */ /* 0x000fea0003c00000 */
[----:B01----:R-:W-:Y:S01]  /*197c0*/  FADD.FTZ R5, R5, R221 ;  /* 0x000000dd05057221 */ /* 0x003fe20000010000 */
[----:B------:R-:W-:Y:S01]  /*197d0*/  HFMA2.MMA R221, -RZ, RZ, 0, 1.847743988037109375e-06 ;  /* 0x0000001fffdd7435 */ /* 0x000fe200000001ff */
[----:B------:R-:W-:Y:S01]  /*197e0*/  IMAD.MOV.U32 R218, RZ, RZ, 0x10 ;  /* 0x00000010ffda7424 */ /* 0x000fe200078e00ff */
[----:B------:R-:W-:Y:S01]  /*197f0*/  MOV R6, 0x19820 ;  /* 0x0001982000067802 */ /* 0x000fe20000000f00 */
[----:B------:R-:W-:-:S03]  /*19800*/  IMAD.MOV.U32 R222, RZ, RZ, -0x1 ;  /* 0xffffffffffde7424 */ /* 0x000fc600078e00ff */
[----:B------:R-:W-:Y:S05]  /*19810*/  CALL.REL.NOINC `($__internal_72_$__cuda_sm70_shflsync_bfly_p) ;  /* 0x00000a8000007944 */ /* 0x000fea0003c00000 */
[----:B-1----:R-:W-:Y:S01]  /*19820*/  FADD.FTZ R4, R5, R221 ;  /* 0x000000dd05047221 */ /* 0x002fe20000010000 */
[----:B------:R-:W-:Y:S01]  /*19830*/  P2R R7, PR, RZ, 0x20 ;  /* 0x00000020ff077803 */ /* 0x000fe20000000000 */
[----:B------:R-:W-:Y:S01]  /*19840*/  IMAD.MOV.U32 R221, RZ, RZ, 0x1f ;  /* 0x0000001fffdd7424 */ /* 0x000fe200078e00ff */
[C---:B------:R-:W-:Y:S01]  /*19850*/  LOP3.LUT P5, RZ, R217.reuse, 0x8, RZ, 0xc0, !PT ;  /* 0x00000008d9ff7812 */ /* 0x040fe200078ac0ff */
[----:B------:R-:W-:Y:S01]  /*19860*/  FMUL.FTZ R4, R4, c[0x0][0x1e0] ;  /* 0x0000780004047a20 */ /* 0x000fe20000410000 */
[----:B------:R-:W-:Y:S01]  /*19870*/  P2R R220, PR, RZ, 0x40 ;  /* 0x00000040ffdc7803 */ /* 0x000fe20000000000 */
[----:B0-----:R-:W-:Y:S01]  /*19880*/  IMAD.MOV.U32 R222, RZ, RZ, -0x1 ;  /* 0xffffffffffde7424 */ /* 0x001fe200078e00ff */
        /* <DEDUP_REMOVED lines=19> */
[----:B------:R-:W-:Y:S01]  /*199c0*/  IMAD.MOV.U32 R218, RZ, RZ, 0x1 ;  /* 0x00000001ffda7424 */ /* 0x000fe200078e00ff */
[----:B------:R-:W-:-:S02]  /*199d0*/  FSEL R5, R5, RZ, P5 ;  /* 0x000000ff05057208 */ /* 0x000fc40002800000 */
        /* <DEDUP_REMOVED lines=113> */
[----:B------:R-:W-:Y:S05]  /*1a0f0*/  CALL.REL.NOINC `($__internal_72_$__cuda_sm70_shflsync_bfly_p) ;  /* 0x000001a000007944 */ /* 0x000fea0003c00000 */
[----:B01----:R-:W-:Y:S01]  /*1a100*/  FADD.FTZ R5, R5, R221 ;  /* 0x000000dd05057221 */ /* 0x003fe20000010000 */
[----:B------:R-:W-:Y:S01]  /*1a110*/  MOV R218, 0x2 ;  /* 0x0000000200da7802 */ /* 0x000fe20000000f00 */
[----:B------:R-:W-:Y:S01]  /*1a120*/  IMAD.MOV.U32 R221, RZ, RZ, 0x1f ;  /* 0x0000001fffdd7424 */ /* 0x000fe200078e00ff */
[----:B------:R-:W-:Y:S01]  /*1a130*/  MOV R6, 0x1a160 ;  /* 0x0001a16000067802 */ /* 0x000fe20000000f00 */
[----:B------:R-:W-:Y:S02]  /*1a140*/  IMAD.MOV.U32 R222, RZ, RZ, -0x1 ;  /* 0xffffffffffde7424 */ /* 0x000fe400078e00ff */
[----:B------:R-:W-:Y:S05]  /*1a150*/  CALL.REL.NOINC `($__internal_72_$__cuda_sm70_shflsync_bfly_p) ;  /* 0x0000014000007944 */ /* 0x000fea0003c00000 */
[----:B01----:R-:W-:Y:S01]  /*1a160*/  FADD.FTZ R5, R5, R221 ;  /* 0x000000dd05057221 */ /* 0x003fe20000010000 */
[----:B------:R-:W-:Y:S01]  /*1a170*/  MOV R222, 0xffffffff ;  /* 0xffffffff00de7802 */ /* 0x000fe20000000f00 */
[----:B------:R-:W-:Y:S01]  /*1a180*/  IMAD.MOV.U32 R218, RZ, RZ, 0x4 ;  /* 0x00000004ffda7424 */ /* 0x000fe200078e00ff */
[----:B------:R-:W-:Y:S01]  /*1a190*/  MOV R6, 0x1a1c0 ;  /* 0x0001a1c000067802 */ /* 0x000fe20000000f00 */
[----:B------:R-:W-:Y:S02]  /*1a1a0*/  IMAD.MOV.U32 R221, RZ, RZ, 0x1f ;  /* 0x0000001fffdd7424 */ /* 0x000fe400078e00ff */
[----:B------:R-:W-:Y:S05]  /*1a1b0*/  CALL.REL.NOINC `($__internal_72_$__cuda_sm70_shflsync_bfly_p) ;  /* 0x000000e000007944 */ /* 0x000fea0003c00000 */
[----:B01----:R-:W-:Y:S01]  /*1a1c0*/  FADD.FTZ R5, R5, R221 ;  /* 0x000000dd05057221 */ /* 0x003fe20000010000 */
[----:B------:R-:W-:Y:S01]  /*1a1d0*/  MOV R6, 0x1a220 ;  /* 0x0001a22000067802 */ /* 0x000fe20000000f00 */
[----:B------:R-:W-:-:S02]  /*1a1e0*/  IMAD.MOV.U32 R218, RZ, RZ, 0x8 ;  /* 0x00000008ffda7424 */ /* 0x000fc400078e00ff */
[----:B------:R-:W-:Y:S02]  /*1a1f0*/  IMAD.MOV.U32 R221, RZ, RZ, 0x1f ;  /* 0x0000001fffdd7424 */ /* 0x000fe400078e00ff */
[----:B------:R-:W-:Y:S02]  /*1a200*/  IMAD.MOV.U32 R222, RZ, RZ, -0x1 ;  /* 0xffffffffffde7424 */ /* 0x000fe400078e00ff */
[----:B------:R-:W-:Y:S05]  /*1a210*/  CALL.REL.NOINC `($__internal_72_$__cuda_sm70_shflsync_bfly_p) ;  /* 0x0000008000007944 */ /* 0x000fea0003c00000 */
[----:B-1----:R-:W-:Y:S01]  /*1a220*/  FADD.FTZ R220, R5, R221 ;  /* 0x000000dd05dc7221 */ /* 0x002fe20000010000 */
[----:B------:R-:W-:Y:S01]  /*1a230*/  HFMA2.MMA R221, -RZ, RZ, 0, 1.847743988037109375e-06 ;  /* 0x0000001fffdd7435 */ /* 0x000fe200000001ff */
[----:B0-----:R-:W-:Y:S01]  /*1a240*/  IMAD.MOV.U32 R218, RZ, RZ, 0x10 ;  /* 0x00000010ffda7424 */ /* 0x001fe200078e00ff */
[----:B------:R-:W-:Y:S01]  /*1a250*/  MOV R6, 0x1a290 ;  /* 0x0001a29000067802 */ /* 0x000fe20000000f00 */
[----:B------:R-:W-:Y:S02]  /*1a260*/  IMAD.MOV.U32 R222, RZ, RZ, -0x1 ;  /* 0xffffffffffde7424 */ /* 0x000fe400078e00ff */
[----:B------:R-:W-:Y:S02]  /*1a270*/  IMAD.MOV.U32 R5, RZ, RZ, R220 ;  /* 0x000000ffff057224 */ /* 0x000fe400078e00dc */
[----:B------:R-:W-:Y:S05]  /*1a280*/  CALL.REL.NOINC `($__internal_72_$__cuda_sm70_shflsync_bfly_p) ;  /* 0x0000001000007944 */ /* 0x000fea0003c00000 */
[----:B01----:R-:W-:Y:S05]  /*1a290*/  BRA `(.L_x_24668) ;  /* 0xffffe05000007947 */ /* 0x003fea000383ffff */
        .weak           $__internal_72_$__cuda_sm70_shflsync_bfly_p
        .type           $__internal_72_$__cuda_sm70_shflsync_bfly_p,@function
        .size           $__internal_72_$__cuda_sm70_shflsync_bfly_p,(.L_x_57112 - $__internal_72_$__cuda_sm70_shflsync_bfly_p)
$__internal_72_$__cuda_sm70_shflsync_bfly_p:
[----:B------:R-:W-:Y:S01]  /*1a2a0*/  IMAD.MOV.U32 R7, RZ, RZ, 0x0 ;  /* 0x00000000ff077424 */ /* 0x000fe200078e00ff */
[----:B------:R-:W-:Y:S04]  /*1a2b0*/  WARPSYNC R222 ;  /* 0x000000de00007348 */ /* 0x000fe80003800000 */
[----:B------:R0:W1:Y:S01]  /*1a2c0*/  SHFL.BFLY PT, R221, R5, R218, R221 ;  /* 0x0c0000da05dd7389 */ /* 0x00006200000e00dd */
[----:B------:R-:W-:Y:S05]  /*1a2d0*/  RET.REL.NODEC R6 `(_ZN10layer_norm13ln_fwd_kernelINS_13Kernel_traitsIf13__nv_bfloat16fS2_fjLj2048ELj1ELj4ELj1ELj16ENS_18Kernel_traits_baseILj2048EfS2_fS2_fjLj128EEEEELb1ELb0ELb0ELb0EEEvNS_9FwdParamsE) ;  /* 0xfffe5d2006007950 */ /* 0x000fea0003c3ffff */
.L_x_24669:
        /* <DEDUP_REMOVED lines=10> */
.L_x_57112:


//--------------------- .text._ZN10layer_norm13ln_fwd_kernelINS_13Kernel_traitsIf13__nv_bfloat16fS2_fjLj2048ELj1ELj4ELj1ELj16ENS_18Kernel_traits_baseILj2048EfS2_fS2_fjLj128EEEEELb1ELb0ELb0ELb1EEEvNS_9FwdParamsE --------------------------
	.section	.text._ZN10layer_norm13ln_fwd_kernelINS_13Kernel_traitsIf13__nv_bfloat16fS2_fjLj2048ELj1ELj4ELj1ELj16ENS_18Kernel_traits_baseILj2048EfS2_fS2_fjLj128EEEEELb1ELb0ELb0ELb1EEEvNS_9FwdParamsE,"ax",@progbits
	.sectioninfo	@"SHI_REGISTERS=243"
	.align	128
        .global         _ZN10layer_norm13ln_fwd_kernelINS_13Kernel_traitsIf13__nv_bfloat16fS2_fjLj2048ELj1ELj4ELj1ELj16ENS_18Kernel_traits_baseILj2048EfS2_fS2_fjLj128EEEEELb1ELb0ELb0ELb1EEEvNS_9FwdParamsE
        .type           _ZN10layer_norm13ln_fwd_kernelINS_13Kernel_traitsIf13__nv_bfloat16fS2_fjLj2048ELj1ELj4ELj1ELj16ENS_18Kernel_traits_baseILj2048EfS2_fS2_fjLj128EEEEELb1ELb0ELb0ELb1EEEvNS_9FwdParamsE,@function
        .size           _ZN10layer_norm13ln_fwd_kernelINS_13Kernel_traitsIf13__nv_bfloat16fS2_fjLj2048ELj1ELj4ELj1ELj16ENS_18Kernel_traits_baseILj2048EfS2_fS2_fjLj128EEEEELb1ELb0ELb0ELb1EEEvNS_9FwdParamsE,(.L_x_57113 - _ZN10layer_norm13ln_fwd_kernelINS_13Kernel_traitsIf13__nv_bfloat16fS2_fjLj2048ELj1ELj4ELj1ELj16ENS_18Kernel_traits_baseILj2048EfS2_fS2_fjLj128EEEEELb1ELb0ELb0ELb1EEEvNS_9FwdParamsE)
        .other          _ZN10layer_norm13ln_fwd_kernelINS_13Kernel_traitsIf13__nv_bfloat16fS2_fjLj2048ELj1ELj4ELj1ELj16ENS_18Kernel_traits_baseILj2048EfS2_fS2_fjLj128EEEEELb1ELb0ELb0ELb1EEEvNS_9FwdParamsE,@"STO_CUDA_ENTRY STV_DEFAULT"
_ZN10layer_norm13ln_fwd_kernelINS_13Kernel_traitsIf13__nv_bfloat16fS2_fjLj2048ELj1ELj4ELj1ELj16ENS_18Kernel_traits_baseILj2048EfS2_fS2_fjLj128EEEEELb1ELb0ELb0ELb1EEEvNS_9FwdParamsE:
.text._ZN10layer_norm13ln_fwd_kernelINS_13Kernel_traitsIf13__nv_bfloat16fS2_fjLj2048ELj1ELj4ELj1ELj16ENS_18Kernel_traits_baseILj2048EfS2_fS2_fjLj128EEEEELb1ELb0ELb0ELb1EEEvNS_9FwdParamsE:
[----:B------:R-:W-:Y:S02]  /*0000*/  IMAD.MOV.U32 R1, RZ, RZ, c[0x0][0x28] ;  /* 0x00000a00ff017624 */ /* 0x000fe400078e00ff */
[----:B------:R-:W-:Y:S01]  /*0010*/  ULDC.U8 UR4, c[0x0][0x244] ;  /* 0x0000910000047ab9 */ /* 0x000fe20000000000 */
[----:B------:R-:W-:Y:S01]  /*0020*/  IMAD.MOV.U32 R212, RZ, RZ, c[0x0][0x238] ;  /* 0x00008e00ffd47624 */ /* 0x000fe200078e00ff */
[----:B------:R-:W-:Y:S01]  /*0030*/  ISETP.NE.AND P0, PT, RZ, UR4, PT ;  /* 0x00000004ff007c0c */ /* 0x000fe2000bf05270 */
[----:B------:R-:W-:Y:S02]  /*0040*/  ULDC.64 UR4, c[0x0][0x230] ;  /* 0x00008c0000047ab9 */ /* 0x000fe40000000a00 */
[----:B------:R-:W-:Y:S01]  /*0050*/  IMAD.U32 R2, RZ, RZ, UR4 ;  /* 0x00000004ff027e24 */ /* 0x000fe2000f8e00ff */
[----:B------:R-:W-:Y:S01]  /*0060*/  MOV R3, UR5 ;  /* 0x0000000500037c02 */ /* 0x000fe20008000f00 */
[----:B------:R-:W-:Y:S01]  /*0070*/  IMAD.MOV.U32 R213, RZ, RZ, c[0x0][0x23c] ;  /* 0x00008f00ffd57624 */ /* 0x000fe200078e00ff */
[----:B------:R-:W-:-:S07]  /*0080*/  ULDC.64 UR6, c[0x0][0x118] ;  /* 0x0000460000067ab9 */ /* 0x000fce0000000a00 */
[----:B------:R-:W2:Y:S01]  /*0090*/  @P0 LDG.E.64 R2, [R2.64] ;  /* 0x0000000602020981 */ /* 0x000ea2000c1e1b00 */
[----:B------:R-:W-:Y:S01]  /*00a0*/  @P0 MOV R8, R212 ;  /* 0x000000d400080202 */ /* 0x000fe20000000f00 */
        /* <DEDUP_REMOVED lines=33> */
[--C-:B0-----:R-:W-:Y:S01]  /*02c0*/  IMAD R134, R11, c[0x0][0x0], R10.reuse ;  /* 0x000000000b867a24 */ /* 0x101fe200078e020a */
[----:B------:R-:W-:Y:S01]  /*02d0*/  CS2R R74, SRZ ;  /* 0x00000000004a7805 */ /* 0x000fe2000001ff00 */
[----:B------:R-:W-:Y:S01]  /*02e0*/  CS2R R68, SRZ ;  /* 0x0000000000447805 */ /* 0x000fe2000001ff00 */
[----:B------:R-:W-:Y:S01]  /*02f0*/  CS2R R70, SRZ ;  /* 0x0000000000467805 */ /* 0x000fe2000001ff00 */
[----:B------:R-:W-:Y:S01]  /*0300*/  IMAD.WIDE.U32 R6, R134, -0x326172a9, RZ ;  /* 0xcd9e8d5786067825 */ /* 0x000fe200078e00ff */
[----:B------:R-:W-:-:S04]  /*0310*/  SHF.R.U32.HI R209, RZ, 0x5, R10 ;  /* 0x00000005ffd17819 */ /* 0x000fc8000001160a */
[----:B------:R-:W-:Y:S01]  /*0320*/  LEA R209, R11, R209, 0x2 ;  /* 0x000000d10bd17211 */ /* 0x000fe200078e10ff */
[----:B--2---:R-:W0:Y:S01]  /*0330*/  @P0 R2UR UR4, R2 ;  /* 0x00000000020403c2 */ /* 0x004e2200000e0000 */
[----:B---3--:R-:W-:-:S07]  /*0340*/  @P0 IADD3 R212, P1, R4, c[0x0][0x240], RZ ;  /* 0x0000900004d40a10 */ /* 0x008fce0007f3e0ff */
[----:B------:R1:W2:Y:S01]  /*0350*/  @P0 R2UR UR5, R3 ;  /* 0x00000000030503c2 */ /* 0x0002a200000e0000 */
        /* <DEDUP_REMOVED lines=13> */
[----:B------:R-:W-:Y:S01]  /*0430*/  IMAD.SHL.U32 R0, R10, 0x20, RZ ;  /* 0x000000200a007824 */ /* 0x000fe200078e00ff */
[----:B------:R-:W-:-:S02]  /*0440*/  UIADD3 UR12, UR5, 0x76cf5d0a, URZ ;  /* 0x76cf5d0a050c7890 */ /* 0x000fc4000fffe03f */
[----:B------:R-:W-:Y:S01]  /*0450*/  IMAD.WIDE.U32 R8, R8, -0x326172a9, RZ ;  /* 0xcd9e8d5708087825 */ /* 0x000fe200078e00ff */
[----:B------:R-:W-:Y:S01]  /*0460*/  UIADD3 UR14, UR5, 0x32370b8f, URZ ;  /* 0x32370b8f050e7890 */ /* 0x000fe2000fffe03f */
[----:B------:R-:W-:Y:S01]  /*0470*/  LOP3.LUT R7, R3, UR10, R4, 0x96, !PT ;  /* 0x0000000a03077c12 */ /* 0x000fe2000f8e9604 */
[----:B------:R-:W-:Y:S01]  /*0480*/  UIADD3 UR15, UR4, 0x78dde6e4, URZ ;  /* 0x78dde6e4040f7890 */ /* 0x000fe2000fffe03f */
[----:B------:R-:W-:Y:S01]  /*0490*/  LOP3.LUT R0, R0, 0x3e0, RZ, 0xc0, !PT ;  /* 0x000003e000007812 */ /* 0x000fe200078ec0ff */
[----:B------:R-:W-:Y:S01]  /*04a0*/  UIADD3 UR16, UR5, -0x126145ec, URZ ;  /* 0xed9eba1405107890 */ /* 0x000fe2000fffe03f */
[----:B------:R-:W-:Y:S01]  /*04b0*/  LOP3.LUT R4, R9, UR9, R6, 0x96, !PT ;  /* 0x0000000909047c12 */ /* 0x000fe2000f8e9606 */
[----:B------:R-:W-:Y:S01]  /*04c0*/  IMAD.WIDE.U32 R6, R7, -0x326172a9, RZ ;  /* 0xcd9e8d5707067825 */ /* 0x000fe200078e00ff */
[----:B------:R-:W-:Y:S01]  /*04d0*/  UIADD3 UR18, UR5, -0x56f99767, URZ ;  /* 0xa906689905127890 */ /* 0x000fe2000fffe03f */
[----:B------:R-:W-:Y:S01]  /*04e0*/  IADD3 R132, P2, R0, c[0x0][0x1b0], RZ ;  /* 0x00006c0000847a10 */ /* 0x000fe20007f5e0ff */
[----:B------:R-:W-:Y:S01]  /*04f0*/  UIADD3 UR17, UR4, 0x1715609d, URZ ;  /* 0x1715609d04117890 */ /* 0x000fe2000fffe03f */
[----:B------:R-:W-:Y:S01]  /*0500*/  IMAD.WIDE.U32 R4, R4, -0x2daee0ad, RZ ;  /* 0xd2511f5304047825 */ /* 0x000fe200078e00ff */
[----:B------:R-:W-:Y:S01]  /*0510*/  LOP3.LUT R3, R7, UR11, R8, 0x96, !PT ;  /* 0x0000000b07037c12 */ /* 0x000fe2000f8e9608 */
[----:B------:R-:W-:Y:S01]  /*0520*/  UIADD3 UR19, UR4, -0x4ab325aa, URZ ;  /* 0xb54cda5604137890 */ /* 0x000fe2000fffe03f */
[----:B------:R-:W-:Y:S01]  /*0530*/  IADD3.X R133, RZ, c[0x0][0x1b4], RZ, P2, !PT ;  /* 0x00006d00ff857a10 */ /* 0x000fe200017fe4ff */
        /* <DEDUP_REMOVED lines=30> */
[----:B------:R-:W-:-:S05]  /*0720*/  IADD3 R2, P1, R0, c[0x0][0x218], RZ ;  /* 0x0000860000027a10 */ /* 0x000fca0007f3e0ff */
[----:B------:R-:W-:Y:S01]  /*0730*/  IMAD.X R3, RZ, RZ, c[0x0][0x21c], P1 ;  /* 0x00008700ff037624 */ /* 0x000fe200008e06ff */
[----:B------:R-:W-:-:S04]  /*0740*/  ISETP.GE.AND P1, PT, R209, c[0x0][0x164], PT ;  /* 0x00005900d1007a0c */ /* 0x000fc80003f26270 */
        /* <DEDUP_REMOVED lines=34> */
[----:B0-----:R-:W-:Y:S01]  /*0970*/  IMAD R2, R135, -0x2daee0ad, RZ ;  /* 0xd2511f5387027824 */ /* 0x001fe200078e02ff */
[----:B------:R-:W-:Y:S01]  /*0980*/  UIADD3 UR25, UR4, -0x700cb87f, URZ ;  /* 0x8ff3478104197890 */ /* 0x000fe2000fffe03f */
[----:B------:R-:W-:Y:S01]  /*0990*/  IMAD.HI.U32 R3, R208, -0x2daee0ad, RZ ;  /* 0xd2511f53d0037827 */ /* 0x000fe200078e00ff */
[----:B------:R-:W-:Y:S01]  /*09a0*/  BSSY B0, `(.L_x_24670) ;  /* 0x000181b000007945 */ /* 0x000fe20003800000 */
[----:B------:R-:W-:Y:S01]  /*09b0*/  LOP3.LUT R212, R212, 0x3, RZ, 0xc0, !PT ;  /* 0x00000003d4d47812 */ /* 0x000fe200078ec0ff */
[----:B------:R-:W-:Y:S01]  /*09c0*/  ULDC.U8 UR8, c[0x0][0x1f0] ;  /* 0x00007c0000087ab9 */ /* 0x000fe20000000000 */
[----:B------:R-:W-:Y:S01]  /*09d0*/  IMAD R0, R136, -0x326172a9, RZ ;  /* 0xcd9e8d5788007824 */ /* 0x000fe200078e02ff */
[----:B------:R-:W-:Y:S01]  /*09e0*/  LOP3.LUT R2, R3, UR26, R2, 0x96, !PT ;  /* 0x0000001a03027c12 */ /* 0x000fe2000f8e9602 */
[----:B------:R-:W-:-:S04]  /*09f0*/  IMAD.HI.U32 R135, R206, -0x326172a9, RZ ;  /* 0xcd9e8d57ce877827 */ /* 0x000fc800078e00ff */
[----:B------:R-:W-:Y:S01]  /*0a00*/  IMAD.MOV.U32 R3, RZ, RZ, R134 ;  /* 0x000000ffff037224 */ /* 0x000fe200078e0086 */
[----:B------:R-:W-:Y:S01]  /*0a10*/  LOP3.LUT R0, R135, UR25, R0, 0x96, !PT ;  /* 0x0000001987007c12 */ /* 0x000fe2000f8e9600 */
[----:B------:R-:W-:Y:S02]  /*0a20*/  IMAD R206, R206, -0x326172a9, RZ ;  /* 0xcd9e8d57cece7824 */ /* 0x000fe400078e02ff */
[----:B------:R-:W-:Y:S02]  /*0a30*/  IMAD R208, R208, -0x2daee0ad, RZ ;  /* 0xd2511f53d0d07824 */ /* 0x000fe400078e02ff */
[----:B-1----:R-:W-:Y:S02]  /*0a40*/  IMAD.MOV.U32 R207, RZ, RZ, RZ ;  /* 0x000000ffffcf7224 */ /* 0x002fe400078e00ff */
.L_x_25122:
[----:B------:R-:W0:Y:S01]  /*0a50*/  S2R R213, SR_TID.X ;  /* 0x0000000000d57919 */ /* 0x000e220000002100 */
[----:B------:R-:W-:Y:S01]  /*0a60*/  ISETP.NE.U32.AND P0, PT, RZ, c[0x0][0x1c0], PT ;  /* 0x00007000ff007a0c */ /* 0x000fe20003f05070 */
[----:B------:R-:W-:Y:S01]  /*0a70*/  IMAD R140, R209, c[0x0][0x168], RZ ;  /* 0x00005a00d18c7a24 */ /* 0x000fe200078e02ff */
[----:B------:R-:W-:Y:S01]  /*0a80*/  ISETP.NE.U32.AND P1, PT, RZ, c[0x0][0x180], PT ;  /* 0x00006000ff007a0c */ /* 0x000fe20003f25070 */
[----:B------:R-:W-:Y:S01]  /*0a90*/  IMAD.MOV.U32 R196, RZ, RZ, 0x10 ;  /* 0x00000010ffc47424 */ /* 0x000fe200078e00ff */
[----:B------:R-:W-:-:S02]  /*0aa0*/  ISETP.NE.AND.EX P0, PT, RZ, c[0x0][0x1c4], PT, P0 ;  /* 0x00007100ff007a0c */ /* 0x000fc40003f05300 */
[----:B------:R-:W-:Y:S02]  /*0ab0*/  ISETP.NE.AND.EX P2, PT, RZ, c[0x0][0x184], PT, P1 ;  /* 0x00006100ff007a0c */ /* 0x000fe40003f45310 */
[----:B------:R-:W-:Y:S02]  /*0ac0*/  SHF.R.S32.HI R141, RZ, 0x1f, R140 ;  /* 0x0000001fff8d7819 */ /* 0x000fe4000001148c */
[----:B------:R-:W-:Y:S02]  /*0ad0*/  LOP3.LUT R218, R218, 0xfffffff7, RZ, 0xc0, !PT ;  /* 0xfffffff7dada7812 */ /* 0x000fe400078ec0ff */
[----:B------:R-:W-:-:S05]  /*0ae0*/  LEA.HI R210, R141, R140, RZ, 0x3 ;  /* 0x0000008c8dd27211 */ /* 0x000fca00078f18ff */
[----:B------:R-:W-:Y:S02]  /*0af0*/  @P0 MOV R140, 0x2 ;  /* 0x00000002008c0802 */ /* 0x000fe40000000f00 */
[----:B------:R-:W-:Y:S01]  /*0b00*/  @P2 IMAD.MOV.U32 R143, RZ, RZ, 0x20 ;  /* 0x00000020ff8f2424 */ /* 0x000fe200078e00ff */
[----:B0-----:R-:W-:Y:S02]  /*0b10*/  LOP3.LUT R213, R213, 0x1f, RZ, 0xc0, !PT ;  /* 0x0000001fd5d57812 */ /* 0x001fe400078ec0ff */
[----:B------:R-:W-:Y:S01]  /*0b20*/  @P0 IMAD.WIDE R140, R209, R140, c[0x0][0x1c0] ;  /* 0x00007000d18c0625 */ /* 0x000fe200078e028c */
[----:B------:R-:W-:Y:S02]  /*0b30*/  ISETP.NE.AND P1, PT, R212, 0x1, PT ;  /* 0x00000001d400780c */ /* 0x000fe40003f25270 */
[----:B------:R-:W-:Y:S01]  /*0b40*/  LEA.HI.SX32 R210, R210, R213, 0x1d ;  /* 0x000000d5d2d27211 */ /* 0x000fe200078feaff */
[----:B------:R-:W-:Y:S01]  /*0b50*/  HFMA2.MMA R215, -RZ, RZ, 1.875, 0 ;  /* 0x3f800000ffd77435 */ /* 0x000fe200000001ff */
[----:B------:R-:W-:Y:S01]  /*0b60*/  BSSY B1, `(.L_x_24671) ;  /* 0x0000014000017945 */ /* 0x000fe20003800000 */
[----:B------:R-:W2:Y:S01]  /*0b70*/  @P0 LDG.E.U16 R140, [R140.64] ;  /* 0x000000068c8c0981 */ /* 0x000ea2000c1e1500 */
        /* <DEDUP_REMOVED lines=17> */
.L_x_24672:
[----:B0-----:R-:W-:Y:S02]  /*0c90*/  IMAD.MOV.U32 R152, RZ, RZ, R206 ;  /* 0x000000ffff987224 */ /* 0x001fe400078e00ce */
.L_x_24673:
[----:B------:R-:W-:Y:S05]  /*0ca0*/  BSYNC B1 ;  /* 0x0000000000017941 */ /* 0x000fea0003800000 */
.L_x_24671:
        /* <DEDUP_REMOVED lines=16> */
.L_x_24677:
[----:B------:R-:W-:Y:S05]  /*0db0*/  BSYNC B2 ;  /* 0x0000000000027941 */ /* 0x000fea0003800000 */
.L_x_24676:
        /* <DEDUP_REMOVED lines=44> */
.L_x_24675:
[----:B------:R-:W-:Y:S05]  /*1080*/  BSYNC B1 ;  /* 0x0000000000017941 */ /* 0x000fea0003800000 */
.L_x_24674:
[----:B------:R-:W0:Y:S01]  /*1090*/  I2F.U32 R141, R152 ;  /* 0x00000098008d7306 */ /* 0x000e220000201000 */
[----:B------:R-:W-:Y:S01]  /*10a0*/  ISETP.NE.U32.AND P0, PT, RZ, c[0x0][0x180], PT ;  /* 0x00006000ff007a0c */ /* 0x000fe20003f05070 */
[----:B------:R-:W-:Y:S01]  /*10b0*/  IMAD.MOV.U32 R214, RZ, RZ, 0x2f800000 ;  /* 0x2f800000ffd67424 */ /* 0x000fe200078e00ff */
[----:B-----5:R-:W-:Y:S01]  /*10c0*/  PRMT R140, RZ, 0x5410, R144 ;  /* 0x00005410ff8c7816 */ /* 0x020fe20000000090 */
[----:B------:R-:W-:Y:S01]  /*10d0*/  BSSY B1, `(.L_x_24678) ;  /* 0x0000017000017945 */ /* 0x000fe20003800000 */
[----:B------:R-:W-:Y:S02]  /*10e0*/  ISETP.NE.AND.EX P6, PT, RZ, c[0x0][0x184], PT, P0 ;  /* 0x00006100ff007a0c */ /* 0x000fe40003fc5300 */
[----:B------:R-:W-:Y:S01]  /*10f0*/  ISETP.NE.AND P0, PT, R148, 0x1, PT ;  /* 0x000000019400780c */ /* 0x000fe20003f05270 */
[----:B------:R-:W-:Y:S01]  /*1100*/  FMUL.FTZ R140, R140, R215 ;  /* 0x000000d78c8c7220 */ /* 0x000fe20000410000 */
[----:B------:R-:W-:-:S02]  /*1110*/  LOP3.LUT R218, R218, 0xfffffffb, RZ, 0xc0, !PT ;  /* 0xfffffffbdada7812 */ /* 0x000fc400078ec0ff */
[----:B------:R-:W-:Y:S01]  /*1120*/  IADD3 R142, R148, 0x1, RZ ;  /* 0x00000001948e7810 */ /* 0x000fe20007ffe0ff */
[----:B------:R-:W-:Y:S02]  /*1130*/  FMUL.FTZ R140, R140, c[0x0][0x1e8] ;  /* 0x00007a008c8c7a20 */ /* 0x000fe40000410000 */
[----:B0-----:R-:W-:-:S04]  /*1140*/  FFMA.FTZ R141, R141, R214, 1.1641532182693481445e-10 ;  /* 0x2f0000008d8d7423 */ /* 0x001fc800000100d6 */
[----:B------:R-:W-:Y:S02]  /*1150*/  @P6 LOP3.LUT R218, R218, 0x4, RZ, 0xfc, !PT ;  /* 0x00000004dada6812 */ /* 0x000fe400078efcff */
[----:B------:R-:W-:-:S04]  /*1160*/  FSETP.GTU.FTZ.AND P1, PT, R141, c[0x0][0x1e4], PT ;  /* 0x000079008d007a0b */ /* 0x000fc80003f3c000 */
        /* <DEDUP_REMOVED lines=12> */
.L_x_24679:
[----:B------:R-:W-:Y:S02]  /*1230*/  MOV R154, R206 ;  /* 0x000000ce009a7202 */ /* 0x000fe40000000f00 */
.L_x_24680:
[----:B------:R-:W-:Y:S05]  /*1240*/  BSYNC B1 ;  /* 0x0000000000017941 */ /* 0x000fea0003800000 */
.L_x_24678:
        /* <DEDUP_REMOVED lines=16> */
.L_x_24684:
[----:B------:R-:W-:Y:S05]  /*1350*/  BSYNC B2 ;  /* 0x0000000000027941 */ /* 0x000fea0003800000 */
.L_x_24683:
        /* <DEDUP_REMOVED lines=44> */
.L_x_24682:
[----:B------:R-:W-:Y:S05]  /*1620*/  BSYNC B1 ;  /* 0x0000000000017941 */ /* 0x000fea0003800000 */
.L_x_24681:
        /* <DEDUP_REMOVED lines=20> */
.L_x_24686:
[----:B------:R-:W-:Y:S02]  /*1770*/  IMAD.MOV.U32 R144, RZ, RZ, R206 ;  /* 0x000000ffff907224 */ /* 0x000fe400078e00ce */
.L_x_24687:
[----:B------:R-:W-:Y:S05]  /*1780*/  BSYNC B1 ;  /* 0x0000000000017941 */ /* 0x000fea0003800000 */
.L_x_24685:
        /* <DEDUP_REMOVED lines=16> */
.L_x_24691:
[----:B------:R-:W-:Y:S05]  /*1890*/  BSYNC B2 ;  /* 0x0000000000027941 */ /* 0x000fea0003800000 */
.L_x_24690:
        /* <DEDUP_REMOVED lines=44> */
.L_x_24689:
[----:B------:R-:W-:Y:S05]  /*1b60*/  BSYNC B1 ;  /* 0x0000000000017941 */ /* 0x000fea0003800000 */
.L_x_24688:
        /* <DEDUP_REMOVED lines=20> */
.L_x_24693:
[----:B------:R-:W-:Y:S02]  /*1cb0*/  IMAD.MOV.U32 R144, RZ, RZ, R206 ;  /* 0x000000ffff907224 */ /* 0x000fe400078e00ce */
.L_x_24694:
[----:B------:R-:W-:Y:S05]  /*1cc0*/  BSYNC B1 ;  /* 0x0000000000017941 */ /* 0x000fea0003800000 */
.L_x_24692:
        /* <DEDUP_REMOVED lines=16> */
.L_x_24698:
[----:B------:R-:W-:Y:S05]  /*1dd0*/  BSYNC B2 ;  /* 0x0000000000027941 */ /* 0x000fea0003800000 */
.L_x_24697:
        /* <DEDUP_REMOVED lines=44> */
.L_x_24696:
[----:B------:R-:W-:Y:S05]  /*20a0*/  BSYNC B1 ;  /* 0x0000000000017941 */ /* 0x000fea0003800000 */
.L_x_24695:
        /* <DEDUP_REMOVED lines=20> */
.L_x_24700:
[----:B------:R-:W-:Y:S02]  /*21f0*/  MOV R154, R206 ;  /* 0x000000ce009a7202 */ /* 0x000fe40000000f00 */
.L_x_24701:
[----:B------:R-:W-:Y:S05]  /*2200*/  BSYNC B1 ;  /* 0x0000000000017941 */ /* 0x000fea0003800000 */
.L_x_24699:
        /* <DEDUP_REMOVED lines=16> */
.L_x_24705:
[----:B------:R-:W-:Y:S05]  /*2310*/  BSYNC B2 ;  /* 0x0000000000027941 */ /* 0x000fea0003800000 */
.L_x_24704:
        /* <DEDUP_REMOVED lines=44> */
.L_x_24703:
[----:B------:R-:W-:Y:S05]  /*25e0*/  BSYNC B1 ;  /* 0x0000000000017941 */ /* 0x000fea0003800000 */
.L_x_24702:
        /* <DEDUP_REMOVED lines=20> */
.L_x_24707:
[----:B------:R-:W-:Y:S02]  /*2730*/  IMAD.MOV.U32 R157, RZ, RZ, R206 ;  /* 0x000000ffff9d7224 */ /* 0x000fe400078e00ce */
.L_x_24708:
[----:B------:R-:W-:Y:S05]  /*2740*/  BSYNC B1 ;  /* 0x0000000000017941 */ /* 0x000fea0003800000 */
.L_x_24706:
        /* <DEDUP_REMOVED lines=16> */
.L_x_24712:
[----:B------:R-:W-:Y:S05]  /*2850*/  BSYNC B2 ;  /* 0x0000000000027941 */ /* 0x000fea0003800000 */
.L_x_24711:
        /* <DEDUP_REMOVED lines=44> */
.L_x_24710:
[----:B------:R-:W-:Y:S05]  /*2b20*/  BSYNC B1 ;  /* 0x0000000000017941 */ /* 0x000fea0003800000 */
.L_x_24709:
        /* <DEDUP_REMOVED lines=20> */
.L_x_24714:
[----:B------:R-:W-:Y:S02]  /*2c70*/  IMAD.MOV.U32 R157, RZ, RZ, R206 ;  /* 0x000000ffff9d7224 */ /* 0x000fe400078e00ce */
.L_x_24715:
[----:B------:R-:W-:Y:S05]  /*2c80*/  BSYNC B1 ;  /* 0x0000000000017941 */ /* 0x000fea0003800000 */
.L_x_24713:
        /* <DEDUP_REMOVED lines=16> */
.L_x_24719:
[----:B------:R-:W-:Y:S05]  /*2d90*/  BSYNC B2 ;  /* 0x0000000000027941 */ /* 0x000fea0003800000 */
.L_x_24718:
        /* <DEDUP_REMOVED lines=44> */
.L_x_24717:
[----:B------:R-:W-:Y:S05]  /*3060*/  BSYNC B1 ;  /* 0x0000000000017941 */ /* 0x000fea0003800000 */
.L_x_24716:
        /* <DEDUP_REMOVED lines=21> */
.L_x_24721:
[----:B------:R-:W-:Y:S02]  /*31c0*/  MOV R157, R206 ;  /* 0x000000ce009d7202 */ /* 0x000fe40000000f00 */
.L_x_24722:
[----:B------:R-:W-:Y:S05]  /*31d0*/  BSYNC B1 ;  /* 0x0000000000017941 */ /* 0x000fea0003800000 */
.L_x_24720:
        /* <DEDUP_REMOVED lines=18> */
.L_x_24726:
[----:B------:R-:W-:Y:S05]  /*3300*/  BSYNC B2 ;  /* 0x0000000000027941 */ /* 0x000fea0003800000 */
.L_x_24725:
        /* <DEDUP_REMOVED lines=44> */
.L_x_24724:
[----:B------:R-:W-:Y:S05]  /*35d0*/  BSYNC B1 ;  /* 0x0000000000017941 */ /* 0x000fea0003800000 */
.L_x_24723:
[----:B------:R-:W0:Y:S01]  /*35e0*/  I2F.U32 R149, R157 ;  /* 0x0000009d00957306 */ /* 0x000e220000201000 */
[----:B------:R-:W-:Y:S01]  /*35f0*/  SEL R148, RZ, 0x1, P2 ;  /* 0x00000001ff947807 */ /* 0x000fe20001000000 */
[----:B------:R-:W-:Y:S01]  /*3600*/  IMAD.MOV.U32 R220, RZ, RZ, 0x20 ;  /* 0x00000020ffdc7424 */ /* 0x000fe200078e00ff */
[----:B------:R-:W-:Y:S01]  /*3610*/  SEL R150, RZ, 0x1, P1 ;  /* 0x00000001ff967807 */ /* 0x000fe20000800000 */
[----:B------:R-:W-:Y:S01]  /*3620*/  IMAD.MOV.U32 R216, RZ, RZ, 0x8 ;  /* 0x00000008ffd87424 */ /* 0x000fe200078e00ff */
[----:B------:R-:W-:Y:S02]  /*3630*/  SEL R152, RZ, 0x1, P0 ;  /* 0x00000001ff987807 */ /* 0x000fe40000000000 */
[----:B------:R-:W-:Y:S01]  /*3640*/  PRMT R154, RZ, 0x7610, R147 ;  /* 0x00007610ff9a7816 */ /* 0x000fe20000000093 */
        /* <DEDUP_REMOVED lines=8> */
[----:B------:R-:W-:Y:S01]  /*36d0*/  FMUL.FTZ R154, R154, R215 ;  /* 0x000000d79a9a7220 */ /* 0x000fe20000410000 */
[----:B------:R-:W-:Y:S02]  /*36e0*/  SEL R161, RZ, 0x1, P1 ;  /* 0x00000001ffa17807 */ /* 0x000fe40000800000 */
[----:B------:R-:W-:Y:S01]  /*36f0*/  FSETP.GTU.FTZ.AND P0, PT, R149, c[0x0][0x1e4], PT ;  /* 0x0000790095007a0b */ /* 0x000fe20003f1c000 */
[----:B------:R-:W-:Y:S01]  /*3700*/  IMAD.WIDE.U32 R148, R148, 0x1000000, RZ ;  /* 0x0100000094947825 */ /* 0x000fe200078e00ff */
[----:B------:R-:W-:-:S02]  /*3710*/  IADD3 R157, R210, 0x20, RZ ;  /* 0x00000020d29d7810 */ /* 0x000fc40007ffe0ff */
[----:B------:R-:W-:Y:S01]  /*3720*/  SEL R155, RZ, 0x1000000, P0 ;  /* 0x01000000ff9b7807 */ /* 0x000fe20000000000 */
[----:B------:R-:W-:Y:S01]  /*3730*/  FMUL.FTZ R154, R154, c[0x0][0x1e8] ;  /* 0x00007a009a9a7a20 */ /* 0x000fe20000410000 */
[----:B------:R-:W-:Y:S02]  /*3740*/  LOP3.LUT R160, R152, R148, R150, 0xfe, !PT ;  /* 0x0000009498a07212 */ /* 0x000fe400078efe96 */
[----:B------:R-:W-:Y:S01]  /*3750*/  LOP3.LUT R148, R147, R155, R156, 0xfe, !PT ;  /* 0x0000009b93947212 */ /* 0x000fe200078efe9c */
[----:B------:R-:W-:Y:S01]  /*3760*/  @P2 IMAD.WIDE.U32 R158, R157, R220, c[0x0][0x180] ;  /* 0x000060009d9e2625 */ /* 0x000fe200078e00dc */
[----:B------:R-:W-:Y:S02]  /*3770*/  SEL R155, RZ, 0x1, P3 ;  /* 0x00000001ff9b7807 */ /* 0x000fe40001800000 */
[----:B------:R-:W-:Y:S02]  /*3780*/  FSEL R147, R154, RZ, !P0 ;  /* 0x000000ff9a937208 */ /* 0x000fe40004000000 */
[----:B------:R-:W-:Y:S01]  /*3790*/  LOP3.LUT R155, R149, R148, R155, 0xfe, !PT ;  /* 0x00000094959b7212 */ /* 0x000fe200078efe9b */
[----:B------:R-:W-:Y:S01]  /*37a0*/  IMAD.WIDE.U32 R148, R210, R220, c[0x0][0x188] ;  /* 0x00006200d2947625 */ /* 0x000fe200078e00dc */
[----:B------:R-:W-:-:S02]  /*37b0*/  LOP3.LUT R160, R160, R161, RZ, 0xfc, !PT ;  /* 0x000000a1a0a07212 */ /* 0x000fc400078efcff */
[----:B------:R-:W-:Y:S01]  /*37c0*/  LOP3.LUT R161, R153, R155, R151, 0xfe, !PT ;  /* 0x0000009b99a17212 */ /* 0x000fe200078efe97 */
[----:B------:R-:W-:Y:S01]  /*37d0*/  @P6 FADD.FTZ R147, R139, R147 ;  /* 0x000000938b936221 */ /* 0x000fe20000010000 */
[----:B------:R0:W-:Y:S01]  /*37e0*/  STG.E.128 [R148.64], R140 ;  /* 0x0000008c94007986 */ /* 0x0001e2000c101d06 */
[----:B------:R-:W-:-:S03]  /*37f0*/  IMAD.WIDE.U32 R150, R210, R216, c[0x0][0x190] ;  /* 0x00006400d2967625 */ /* 0x000fc600078e00d8 */
[----:B------:R0:W-:Y:S01]  /*3800*/  STG.E.128 [R148.64+0x10], R144 ;  /* 0x0000109094007986 */ /* 0x0001e2000c101d06 */
[----:B------:R-:W-:-:S03]  /*3810*/  IMAD.WIDE.U32 R152, R157, R196, c[0x0][0x170] ;  /* 0x00005c009d987625 */ /* 0x000fc600078e00c4 */
        /* <DEDUP_REMOVED lines=16> */
.L_x_24728:
[----:B0-----:R-:W-:Y:S02]  /*3920*/  MOV R156, R206 ;  /* 0x000000ce009c7202 */ /* 0x001fe40000000f00 */
.L_x_24729:
[----:B------:R-:W-:Y:S05]  /*3930*/  BSYNC B1 ;  /* 0x0000000000017941 */ /* 0x000fea0003800000 */
.L_x_24727:
        /* <DEDUP_REMOVED lines=16> */
.L_x_24733:
[----:B------:R-:W-:Y:S05]  /*3a40*/  BSYNC B2 ;  /* 0x0000000000027941 */ /* 0x000fea0003800000 */
.L_x_24732:
        /* <DEDUP_REMOVED lines=44> */
.L_x_24731:
[----:B------:R-:W-:Y:S05]  /*3d10*/  BSYNC B1 ;  /* 0x0000000000017941 */ /* 0x000fea0003800000 */
.L_x_24730:
        /* <DEDUP_REMOVED lines=21> */
.L_x_24735:
[----:B------:R-:W-:Y:S02]  /*3e70*/  IMAD.MOV.U32 R164, RZ, RZ, R206 ;  /* 0x000000ffffa47224 */ /* 0x000fe400078e00ce */
.L_x_24736:
[----:B------:R-:W-:Y:S05]  /*3e80*/  BSYNC B1 ;  /* 0x0000000000017941 */ /* 0x000fea0003800000 */
.L_x_24734:
        /* <DEDUP_REMOVED lines=16> */
.L_x_24740:
[----:B------:R-:W-:Y:S05]  /*3f90*/  BSYNC B2 ;  /* 0x0000000000027941 */ /* 0x000fea0003800000 */
.L_x_24739:
        /* <DEDUP_REMOVED lines=44> */
.L_x_24738:
[----:B------:R-:W-:Y:S05]  /*4260*/  BSYNC B1 ;  /* 0x0000000000017941 */ /* 0x000fea0003800000 */
.L_x_24737:
        /* <DEDUP_REMOVED lines=20> */
.L_x_24742:
[----:B------:R-:W-:Y:S02]  /*43b0*/  IMAD.MOV.U32 R152, RZ, RZ, R206 ;  /* 0x000000ffff987224 */ /* 0x000fe400078e00ce */
.L_x_24743:
[----:B------:R-:W-:Y:S05]  /*43c0*/  BSYNC B1 ;  /* 0x0000000000017941 */ /* 0x000fea0003800000 */
.L_x_24741:
        /* <DEDUP_REMOVED lines=16> */
.L_x_24747:
[----:B------:R-:W-:Y:S05]  /*44d0*/  BSYNC B2 ;  /* 0x0000000000027941 */ /* 0x000fea0003800000 */
.L_x_24746:
        /* <DEDUP_REMOVED lines=44> */
.L_x_24745:
[----:B------:R-:W-:Y:S05]  /*47a0*/  BSYNC B1 ;  /* 0x0000000000017941 */ /* 0x000fea0003800000 */
.L_x_24744:
        /* <DEDUP_REMOVED lines=20> */
.L_x_24749:
[----:B------:R-:W-:Y:S02]  /*48f0*/  MOV R152, R206 ;  /* 0x000000ce00987202 */ /* 0x000fe40000000f00 */
.L_x_24750:
[----:B------:R-:W-:Y:S05]  /*4900*/  BSYNC B1 ;  /* 0x0000000000017941 */ /* 0x000fea0003800000 */
.L_x_24748:
        /* <DEDUP_REMOVED lines=16> */
.L_x_24754:
[----:B------:R-:W-:Y:S05]  /*4a10*/  BSYNC B2 ;  /* 0x0000000000027941 */ /* 0x000fea0003800000 */
.L_x_24753:
        /* <DEDUP_REMOVED lines=44> */
.L_x_24752:
[----:B------:R-:W-:Y:S05]  /*4ce0*/  BSYNC B1 ;  /* 0x0000000000017941 */ /* 0x000fea0003800000 */
.L_x_24751:
        /* <DEDUP_REMOVED lines=20> */
.L_x_24756:
[----:B------:R-:W-:Y:S02]  /*4e30*/  IMAD.MOV.U32 R164, RZ, RZ, R206 ;  /* 0x000000ffffa47224 */ /* 0x000fe400078e00ce */
.L_x_24757:
[----:B------:R-:W-:Y:S05]  /*4e40*/  BSYNC B1 ;  /* 0x0000000000017941 */ /* 0x000fea0003800000 */
.L_x_24755:
        /* <DEDUP_REMOVED lines=16> */
.L_x_24761:
[----:B------:R-:W-:Y:S05]  /*4f50*/  BSYNC B2 ;  /* 0x0000000000027941 */ /* 0x000fea0003800000 */
.L_x_24760:
        /* <DEDUP_REMOVED lines=44> */
.L_x_24759:
[----:B------:R-:W-:Y:S05]  /*5220*/  BSYNC B1 ;  /* 0x0000000000017941 */ /* 0x000fea0003800000 */
.L_x_24758:
        /* <DEDUP_REMOVED lines=20> */
.L_x_24763:
[----:B------:R-:W-:Y:S02]  /*5370*/  IMAD.MOV.U32 R166, RZ, RZ, R206 ;  /* 0x000000ffffa67224 */ /* 0x000fe400078e00ce */
.L_x_24764:
[----:B------:R-:W-:Y:S05]  /*5380*/  BSYNC B1 ;  /* 0x0000000000017941 */ /* 0x000fea0003800000 */
.L_x_24762:
        /* <DEDUP_REMOVED lines=16> */
.L_x_24768:
[----:B------:R-:W-:Y:S05]  /*5490*/  BSYNC B2 ;  /* 0x0000000000027941 */ /* 0x000fea0003800000 */
.L_x_24767:
        /* <DEDUP_REMOVED lines=44> */
.L_x_24766:
[----:B------:R-:W-:Y:S05]  /*5760*/  BSYNC B1 ;  /* 0x0000000000017941 */ /* 0x000fea0003800000 */
.L_x_24765:
        /* <DEDUP_REMOVED lines=20> */
.L_x_24770:
[----:B------:R-:W-:Y:S02]  /*58b0*/  MOV R166, R206 ;  /* 0x000000ce00a67202 */ /* 0x000fe40000000f00 */
.L_x_24771:
[----:B------:R-:W-:Y:S05]  /*58c0*/  BSYNC B1 ;  /* 0x0000000000017941 */ /* 0x000fea0003800000 */
.L_x_24769:
        /* <DEDUP_REMOVED lines=16> */
.L_x_24775:
[----:B------:R-:W-:Y:S05]  /*59d0*/  BSYNC B2 ;  /* 0x0000000000027941 */ /* 0x000fea0003800000 */
.L_x_24774:
        /* <DEDUP_REMOVED lines=44> */
.L_x_24773:
[----:B------:R-:W-:Y:S05]  /*5ca0*/  BSYNC B1 ;  /* 0x0000000000017941 */ /* 0x000fea0003800000 */
.L_x_24772:
        /* <DEDUP_REMOVED lines=21> */
.L_x_24777:
[----:B------:R-:W-:Y:S02]  /*5e00*/  IMAD.MOV.U32 R166, RZ, RZ, R206 ;  /* 0x000000ffffa67224 */ /* 0x000fe400078e00ce */
.L_x_24778:
[----:B------:R-:W-:Y:S05]  /*5e10*/  BSYNC B1 ;  /* 0x0000000000017941 */ /* 0x000fea0003800000 */
.L_x_24776:
        /* <DEDUP_REMOVED lines=18> */
.L_x_24782:
[----:B------:R-:W-:Y:S05]  /*5f40*/  BSYNC B2 ;  /* 0x0000000000027941 */ /* 0x000fea0003800000 */
.L_x_24781:
        /* <DEDUP_REMOVED lines=44> */
.L_x_24780:
[----:B------:R-:W-:Y:S05]  /*6210*/  BSYNC B1 ;  /* 0x0000000000017941 */ /* 0x000fea0003800000 */
.L_x_24779:
[----:B------:R-:W0:Y:S01]  /*6220*/  I2F.U32 R159, R166 ;  /* 0x000000a6009f7306 */ /* 0x000e220000201000 */
[----:B------:R-:W-:Y:S02]  /*6230*/  SEL R165, RZ, 0x100, P4 ;  /* 0x00000100ffa57807 */ /* 0x000fe40002000000 */
[----:B------:R-:W-:Y:S02]  /*6240*/  ISETP.NE.AND P4, PT, R156, RZ, PT ;  /* 0x000000ff9c00720c */ /* 0x000fe40003f85270 */
[----:B------:R-:W-:Y:S02]  /*6250*/  PRMT R156, RZ, 0x7610, R155 ;  /* 0x00007610ff9c7816 */ /* 0x000fe4000000009b */
[----:B------:R-:W-:-:S02]  /*6260*/  SEL R158, RZ, 0x1, P2 ;  /* 0x00000001ff9e7807 */ /* 0x000fc40001000000 */
[----:B------:R-:W-:Y:S01]  /*6270*/  SEL R160, RZ, 0x1, P1 ;  /* 0x00000001ffa07807 */ /* 0x000fe20000800000 */
[----:B------:R-:W-:Y:S01]  /*6280*/  FMUL.FTZ R156, R156, R215 ;  /* 0x000000d79c9c7220 */ /* 0x000fe20000410000 */
[----:B------:R-:W-:Y:S02]  /*6290*/  SEL R162, RZ, 0x1, P0 ;  /* 0x00000001ffa27807 */ /* 0x000fe40000000000 */
[----:B------:R-:W-:Y:S01]  /*62a0*/  LOP3.LUT P6, RZ, R218, 0x4, RZ, 0xc0, !PT ;  /* 0x00000004daff7812 */ /* 0x000fe200078cc0ff */
[----:B------:R-:W-:Y:S01]  /*62b0*/  IMAD.WIDE.U32 R160, R160, 0x10000, RZ ;  /* 0x00010000a0a07825 */ /* 0x000fe200078e00ff */
[----:B------:R-:W-:Y:S02]  /*62c0*/  SEL R168, RZ, 0x10000, P5 ;  /* 0x00010000ffa87807 */ /* 0x000fe40002800000 */
[----:B------:R-:W-:Y:S01]  /*62d0*/  LOP3.LUT P5, RZ, R218, 0x8, RZ, 0xc0, !PT ;  /* 0x00000008daff7812 */ /* 0x000fe200078ac0ff */
[----:B0-----:R-:W-:Y:S01]  /*62e0*/  FFMA.FTZ R159, R159, R214, 1.1641532182693481445e-10 ;  /* 0x2f0000009f9f7423 */ /* 0x001fe200000100d6 */
[----:B------:R-:W-:Y:S01]  /*62f0*/  SEL R167, RZ, 0x1, P3 ;  /* 0x00000001ffa77807 */ /* 0x000fe20001800000 */
[----:B------:R-:W-:Y:S01]  /*6300*/  IMAD.WIDE.U32 R162, R162, 0x100, RZ ;  /* 0x00000100a2a27825 */ /* 0x000fe200078e00ff */
[----:B------:R-:W-:-:S02]  /*6310*/  SEL R169, RZ, 0x1, P4 ;  /* 0x00000001ffa97807 */ /* 0x000fc40002000000 */
[----:B------:R-:W-:Y:S01]  /*6320*/  FSETP.GTU.FTZ.AND P2, PT, R159, c[0x0][0x1e4], PT ;  /* 0x000079009f007a0b */ /* 0x000fe20003f5c000 */
[----:B------:R-:W-:-:S03]  /*6330*/  IMAD.WIDE.U32 R158, R158, 0x1000000, RZ ;  /* 0x010000009e9e7825 */ /* 0x000fc600078e00ff */
[----:B------:R-:W-:Y:S01]  /*6340*/  SEL R155, RZ, 0x1000000, P2 ;  /* 0x01000000ff9b7807 */ /* 0x000fe20001000000 */
[----:B------:R-:W-:-:S03]  /*6350*/  FMUL.FTZ R156, R156, c[0x0][0x1e8] ;  /* 0x00007a009c9c7a20 */ /* 0x000fc60000410000 */
[----:B------:R-:W-:Y:S02]  /*6360*/  LOP3.LUT R165, R165, R155, R168, 0xfe, !PT ;  /* 0x0000009ba5a57212 */ /* 0x000fe400078efea8 */
[----:B------:R-:W-:Y:S02]  /*6370*/  LOP3.LUT R168, R162, R158, R160, 0xfe, !PT ;  /* 0x0000009ea2a87212 */ /* 0x000fe400078efea0 */
[----:B------:R-:W-:Y:S02]  /*6380*/  FSEL R155, R156, RZ, !P2 ;  /* 0x000000ff9c9b7208 */ /* 0x000fe40005000000 */
[----:B------:R-:W-:Y:S01]  /*6390*/  LOP3.LUT R167, R159, R165, R167, 0xfe, !PT ;  /* 0x000000a59fa77212 */ /* 0x000fe200078efea7 */
[----:B------:R-:W-:Y:S01]  /*63a0*/  IMAD.WIDE.U32 R158, R157, R220, c[0x0][0x188] ;  /* 0x000062009d9e7625 */ /* 0x000fe200078e00dc */
[----:B------:R-:W-:Y:S02]  /*63b0*/  IADD3 R165, R210, 0x40, RZ ;  /* 0x00000040d2a57810 */ /* 0x000fe40007ffe0ff */
[----:B------:R-:W-:Y:S01]  /*63c0*/  LOP3.LUT R168, R168, R169, RZ, 0xfc, !PT ;  /* 0x000000a9a8a87212 */ /* 0x000fe200078efcff */
[----:B------:R-:W-:Y:S01]  /*63d0*/  @P6 FADD.FTZ R155, R139, R155 ;  /* 0x0000009b8b9b6221 */ /* 0x000fe20000010000 */
[----:B------:R-:W-:Y:S01]  /*63e0*/  LOP3.LUT R169, R163, R167, R161, 0xfe, !PT ;  /* 0x000000a7a3a97212 */ /* 0x000fe200078efea1 */
[----:B------:R-:W-:Y:S01]  /*63f0*/  IMAD.WIDE.U32 R156, R157, R216, c[0x0][0x190] ;  /* 0x000064009d9c7625 */ /* 0x000fe200078e00d8 */
[----:B------:R0:W-:Y:S03]  /*6400*/  STG.E.128 [R158.64], R148 ;  /* 0x000000949e007986 */ /* 0x0001e6000c101d06 */
        /* <DEDUP_REMOVED lines=19> */
.L_x_24784:
[----:B0-----:R-:W-:Y:S02]  /*6540*/  IMAD.MOV.U32 R171, RZ, RZ, R206 ;  /* 0x000000ffffab7224 */ /* 0x001fe400078e00ce */
.L_x_24785:
[----:B------:R-:W-:Y:S05]  /*6550*/  BSYNC B1 ;  /* 0x0000000000017941 */ /* 0x000fea0003800000 */
.L_x_24783:
        /* <DEDUP_REMOVED lines=16> */
.L_x_24789:
[----:B------:R-:W-:Y:S05]  /*6660*/  BSYNC B2 ;  /* 0x0000000000027941 */ /* 0x000fea0003800000 */
.L_x_24788:
        /* <DEDUP_REMOVED lines=44> */
.L_x_24787:
[----:B------:R-:W-:Y:S05]  /*6930*/  BSYNC B1 ;  /* 0x0000000000017941 */ /* 0x000fea0003800000 */
.L_x_24786:
        /* <DEDUP_REMOVED lines=22> */
.L_x_24791:
[----:B------:R-:W-:Y:S02]  /*6aa0*/  MOV R164, R206 ;  /* 0x000000ce00a47202 */ /* 0x000fe40000000f00 */
.L_x_24792:
[----:B------:R-:W-:Y:S05]  /*6ab0*/  BSYNC B1 ;  /* 0x0000000000017941 */ /* 0x000fea0003800000 */
.L_x_24790:
        /* <DEDUP_REMOVED lines=16> */
.L_x_24796:
[----:B------:R-:W-:Y:S05]  /*6bc0*/  BSYNC B2 ;  /* 0x0000000000027941 */ /* 0x000fea0003800000 */
.L_x_24795:
        /* <DEDUP_REMOVED lines=44> */
.L_x_24794:
[----:B------:R-:W-:Y:S05]  /*6e90*/  BSYNC B1 ;  /* 0x0000000000017941 */ /* 0x000fea0003800000 */
.L_x_24793:
        /* <DEDUP_REMOVED lines=20> */
.L_x_24798:
[----:B------:R-:W-:Y:S02]  /*6fe0*/  IMAD.MOV.U32 R160, RZ, RZ, R206 ;  /* 0x000000ffffa07224 */ /* 0x000fe400078e00ce */
.L_x_24799:
[----:B------:R-:W-:Y:S05]  /*6ff0*/  BSYNC B1 ;  /* 0x0000000000017941 */ /* 0x000fea0003800000 */
.L_x_24797:
        /* <DEDUP_REMOVED lines=16> */
.L_x_24803:
[----:B------:R-:W-:Y:S05]  /*7100*/  BSYNC B2 ;  /* 0x0000000000027941 */ /* 0x000fea0003800000 */
.L_x_24802:
        /* <DEDUP_REMOVED lines=44> */
.L_x_24801:
[----:B------:R-:W-:Y:S05]  /*73d0*/  BSYNC B1 ;  /* 0x0000000000017941 */ /* 0x000fea0003800000 */
.L_x_24800:
        /* <DEDUP_REMOVED lines=20> */
.L_x_24805:
[----:B------:R-:W-:Y:S02]  /*7520*/  IMAD.MOV.U32 R160, RZ, RZ, R206 ;  /* 0x000000ffffa07224 */ /* 0x000fe400078e00ce */
.L_x_24806:
[----:B------:R-:W-:Y:S05]  /*7530*/  BSYNC B1 ;  /* 0x0000000000017941 */ /* 0x000fea0003800000 */
.L_x_24804:
        /* <DEDUP_REMOVED lines=16> */
.L_x_24810:
[----:B------:R-:W-:Y:S05]  /*7640*/  BSYNC B2 ;  /* 0x0000000000027941 */ /* 0x000fea0003800000 */
.L_x_24809:
        /* <DEDUP_REMOVED lines=44> */
.L_x_24808:
[----:B------:R-:W-:Y:S05]  /*7910*/  BSYNC B1 ;  /* 0x0000000000017941 */ /* 0x000fea0003800000 */
.L_x_24807:
        /* <DEDUP_REMOVED lines=20> */
.L_x_24812:
[----:B------:R-:W-:Y:S02]  /*7a60*/  MOV R172, R206 ;  /* 0x000000ce00ac7202 */ /* 0x000fe40000000f00 */
.L_x_24813:
[----:B------:R-:W-:Y:S05]  /*7a70*/  BSYNC B1 ;  /* 0x0000000000017941 */ /* 0x000fea0003800000 */
.L_x_24811:
        /* <DEDUP_REMOVED lines=16> */
.L_x_24817:
[----:B------:R-:W-:Y:S05]  /*7b80*/  BSYNC B2 ;  /* 0x0000000000027941 */ /* 0x000fea0003800000 */
.L_x_24816:
        /* <DEDUP_REMOVED lines=44> */
.L_x_24815:
[----:B------:R-:W-:Y:S05]  /*7e50*/  BSYNC B1 ;  /* 0x0000000000017941 */ /* 0x000fea0003800000 */
.L_x_24814:
        /* <DEDUP_REMOVED lines=20> */
.L_x_24819:
[----:B------:R-:W-:Y:S02]  /*7fa0*/  IMAD.MOV.U32 R174, RZ, RZ, R206 ;  /* 0x000000ffffae7224 */ /* 0x000fe400078e00ce */
.L_x_24820:
[----:B------:R-:W-:Y:S05]  /*7fb0*/  BSYNC B1 ;  /* 0x0000000000017941 */ /* 0x000fea0003800000 */
.L_x_24818:
        /* <DEDUP_REMOVED lines=16> */
.L_x_24824:
[----:B------:R-:W-:Y:S05]  /*80c0*/  BSYNC B2 ;  /* 0x0000000000027941 */ /* 0x000fea0003800000 */
.L_x_24823:
        /* <DEDUP_REMOVED lines=44> */
.L_x_24822:
[----:B------:R-:W-:Y:S05]  /*8390*/  BSYNC B1 ;  /* 0x0000000000017941 */ /* 0x000fea0003800000 */
.L_x_24821:
        /* <DEDUP_REMOVED lines=20> */
.L_x_24826:
[----:B------:R-:W-:Y:S02]  /*84e0*/  IMAD.MOV.U32 R174, RZ, RZ, R206 ;  /* 0x000000ffffae7224 */ /* 0x000fe400078e00ce */
.L_x_24827:
[----:B------:R-:W-:Y:S05]  /*84f0*/  BSYNC B1 ;  /* 0x0000000000017941 */ /* 0x000fea0003800000 */
.L_x_24825:
        /* <DEDUP_REMOVED lines=16> */
.L_x_24831:
[----:B------:R-:W-:Y:S05]  /*8600*/  BSYNC B2 ;  /* 0x0000000000027941 */ /* 0x000fea0003800000 */
.L_x_24830:
        /* <DEDUP_REMOVED lines=44> */
.L_x_24829:
[----:B------:R-:W-:Y:S05]  /*88d0*/  BSYNC B1 ;  /* 0x0000000000017941 */ /* 0x000fea0003800000 */
.L_x_24828:
        /* <DEDUP_REMOVED lines=21> */
.L_x_24833:
[----:B------:R-:W-:Y:S02]  /*8a30*/  MOV R164, R206 ;  /* 0x000000ce00a47202 */ /* 0x000fe40000000f00 */
.L_x_24834:
[----:B------:R-:W-:Y:S05]  /*8a40*/  BSYNC B1 ;  /* 0x0000000000017941 */ /* 0x000fea0003800000 */
.L_x_24832:
        /* <DEDUP_REMOVED lines=18> */
.L_x_24838:
[----:B------:R-:W-:Y:S05]  /*8b70*/  BSYNC B2 ;  /* 0x0000000000027941 */ /* 0x000fea0003800000 */
.L_x_24837:
        /* <DEDUP_REMOVED lines=44> */
.L_x_24836:
[----:B------:R-:W-:Y:S05]  /*8e40*/  BSYNC B1 ;  /* 0x0000000000017941 */ /* 0x000fea0003800000 */
.L_x_24835:
[----:B------:R0:W1:Y:S01]  /*8e50*/  I2F.U32 R167, R164 ;  /* 0x000000a400a77306 */ /* 0x0000620000201000 */
[----:B------:R-:W-:Y:S02]  /*8e60*/  SEL R166, RZ, 0x1, P2 ;  /* 0x00000001ffa67807 */ /* 0x000fe40001000000 */
[----:B------:R-:W-:Y:S02]  /*8e70*/  SEL R168, RZ, 0x1, P1 ;  /* 0x00000001ffa87807 */ /* 0x000fe40000800000 */
[----:B------:R-:W-:-:S02]  /*8e80*/  SEL R170, RZ, 0x1, P0 ;  /* 0x00000001ffaa7807 */ /* 0x000fc40000000000 */
[----:B------:R-:W-:Y:S01]  /*8e90*/  LOP3.LUT P6, RZ, R218, 0x4, RZ, 0xc0, !PT ;  /* 0x00000004daff7812 */ /* 0x000fe200078cc0ff */
[----:B------:R-:W-:Y:S01]  /*8ea0*/  IMAD.WIDE.U32 R168, R168, 0x10000, RZ ;  /* 0x00010000a8a87825 */ /* 0x000fe200078e00ff */
[----:B0-----:R-:W-:Y:S02]  /*8eb0*/  PRMT R164, RZ, 0x7610, R163 ;  /* 0x00007610ffa47816 */ /* 0x001fe400000000a3 */
[----:B------:R-:W-:Y:S01]  /*8ec0*/  SEL R174, RZ, 0x10000, P5 ;  /* 0x00010000ffae7807 */ /* 0x000fe20002800000 */
[----:B------:R-:W-:Y:S01]  /*8ed0*/  IMAD.WIDE.U32 R170, R170, 0x100, RZ ;  /* 0x00000100aaaa7825 */ /* 0x000fe200078e00ff */
[----:B------:R-:W-:Y:S02]  /*8ee0*/  SEL R173, RZ, 0x100, P4 ;  /* 0x00000100ffad7807 */ /* 0x000fe40002000000 */
[C---:B------:R-:W-:Y:S01]  /*8ef0*/  LOP3.LUT P5, RZ, R218.reuse, 0x8, RZ, 0xc0, !PT ;  /* 0x00000008daff7812 */ /* 0x040fe200078ac0ff */
[----:B-1----:R-:W-:Y:S01]  /*8f00*/  FFMA.FTZ R167, R167, R214, 1.1641532182693481445e-10 ;  /* 0x2f000000a7a77423 */ /* 0x002fe200000100d6 */
[----:B------:R-:W-:Y:S01]  /*8f10*/  LOP3.LUT P4, RZ, R218, 0x2, RZ, 0xc0, !PT ;  /* 0x00000002daff7812 */ /* 0x000fe2000788c0ff */
[----:B------:R-:W-:-:S03]  /*8f20*/  FMUL.FTZ R163, R164, R215 ;  /* 0x000000d7a4a37220 */ /* 0x000fc60000410000 */
[----:B------:R-:W-:Y:S01]  /*8f30*/  FSETP.GTU.FTZ.AND P2, PT, R167, c[0x0][0x1e4], PT ;  /* 0x00007900a7007a0b */ /* 0x000fe20003f5c000 */
[----:B------:R-:W-:Y:S01]  /*8f40*/  IMAD.WIDE.U32 R166, R166, 0x1000000, RZ ;  /* 0x01000000a6a67825 */ /* 0x000fe200078e00ff */
[----:B------:R-:W-:Y:S02]  /*8f50*/  SEL R177, RZ, 0x1, P4 ;  /* 0x00000001ffb17807 */ /* 0x000fe40002000000 */
[----:B------:R-:W-:Y:S01]  /*8f60*/  SEL R175, RZ, 0x1000000, P2 ;  /* 0x01000000ffaf7807 */ /* 0x000fe20001000000 */
[----:B------:R-:W-:Y:S01]  /*8f70*/  FMUL.FTZ R163, R163, c[0x0][0x1e8] ;  /* 0x00007a00a3a37a20 */ /* 0x000fe20000410000 */
[----:B------:R-:W-:Y:S02]  /*8f80*/  LOP3.LUT R176, R170, R166, R168, 0xfe, !PT ;  /* 0x000000a6aab07212 */ /* 0x000fe400078efea8 */
[----:B------:R-:W-:Y:S02]  /*8f90*/  LOP3.LUT R164, R173, R175, R174, 0xfe, !PT ;  /* 0x000000afada47212 */ /* 0x000fe400078efeae */
[----:B------:R-:W-:-:S02]  /*8fa0*/  SEL R175, RZ, 0x1, P3 ;  /* 0x00000001ffaf7807 */ /* 0x000fc40001800000 */
        /* <DEDUP_REMOVED lines=28> */
.L_x_24840:
[----:B0-----:R-:W-:Y:S02]  /*9170*/  IMAD.MOV.U32 R179, RZ, RZ, R206 ;  /* 0x000000ffffb37224 */ /* 0x001fe400078e00ce */
.L_x_24841:
[----:B------:R-:W-:Y:S05]  /*9180*/  BSYNC B1 ;  /* 0x0000000000017941 */ /* 0x000fea0003800000 */
.L_x_24839:
        /* <DEDUP_REMOVED lines=16> */
.L_x_24845:
[----:B------:R-:W-:Y:S05]  /*9290*/  BSYNC B2 ;  /* 0x0000000000027941 */ /* 0x000fea0003800000 */
.L_x_24844:
        /* <DEDUP_REMOVED lines=44> */
.L_x_24843:
[----:B------:R-:W-:Y:S05]  /*9560*/  BSYNC B1 ;  /* 0x0000000000017941 */ /* 0x000fea0003800000 */
.L_x_24842:
        /* <DEDUP_REMOVED lines=22> */
.L_x_24847:
[----:B------:R-:W-:Y:S02]  /*96d0*/  IMAD.MOV.U32 R172, RZ, RZ, R206 ;  /* 0x000000ffffac7224 */ /* 0x000fe400078e00ce */
.L_x_24848:
[----:B------:R-:W-:Y:S05]  /*96e0*/  BSYNC B1 ;  /* 0x0000000000017941 */ /* 0x000fea0003800000 */
.L_x_24846:
        /* <DEDUP_REMOVED lines=16> */
.L_x_24852:
[----:B------:R-:W-:Y:S05]  /*97f0*/  BSYNC B2 ;  /* 0x0000000000027941 */ /* 0x000fea0003800000 */
.L_x_24851:
        /* <DEDUP_REMOVED lines=44> */
.L_x_24850:
[----:B------:R-:W-:Y:S05]  /*9ac0*/  BSYNC B1 ;  /* 0x0000000000017941 */ /* 0x000fea0003800000 */
.L_x_24849:
        /* <DEDUP_REMOVED lines=20> */
.L_x_24854:
[----:B------:R-:W-:Y:S02]  /*9c10*/  MOV R168, R206 ;  /* 0x000000ce00a87202 */ /* 0x000fe40000000f00 */
.L_x_24855:
[----:B------:R-:W-:Y:S05]  /*9c20*/  BSYNC B1 ;  /* 0x0000000000017941 */ /* 0x000fea0003800000 */
.L_x_24853:
        /* <DEDUP_REMOVED lines=16> */
.L_x_24859:
[----:B------:R-:W-:Y:S05]  /*9d30*/  BSYNC B2 ;  /* 0x0000000000027941 */ /* 0x000fea0003800000 */
.L_x_24858:
        /* <DEDUP_REMOVED lines=44> */
.L_x_24857:
[----:B------:R-:W-:Y:S05]  /*a000*/  BSYNC B1 ;  /* 0x0000000000017941 */ /* 0x000fea0003800000 */
.L_x_24856:
        /* <DEDUP_REMOVED lines=20> */
.L_x_24861:
[----:B------:R-:W-:Y:S02]  /*a150*/  IMAD.MOV.U32 R168, RZ, RZ, R206 ;  /* 0x000000ffffa87224 */ /* 0x000fe400078e00ce */
.L_x_24862:
[----:B------:R-:W-:Y:S05]  /*a160*/  BSYNC B1 ;  /* 0x0000000000017941 */ /* 0x000fea0003800000 */
.L_x_24860:
        /* <DEDUP_REMOVED lines=16> */
.L_x_24866:
[----:B------:R-:W-:Y:S05]  /*a270*/  BSYNC B2 ;  /* 0x0000000000027941 */ /* 0x000fea0003800000 */
.L_x_24865:
        /* <DEDUP_REMOVED lines=44> */
.L_x_24864:
[----:B------:R-:W-:Y:S05]  /*a540*/  BSYNC B1 ;  /* 0x0000000000017941 */ /* 0x000fea0003800000 */
.L_x_24863:
        /* <DEDUP_REMOVED lines=20> */
.L_x_24868:
[----:B------:R-:W-:Y:S02]  /*a690*/  IMAD.MOV.U32 R180, RZ, RZ, R206 ;  /* 0x000000ffffb47224 */ /* 0x000fe400078e00ce */
.L_x_24869:
[----:B------:R-:W-:Y:S05]  /*a6a0*/  BSYNC B1 ;  /* 0x0000000000017941 */ /* 0x000fea0003800000 */
.L_x_24867:
        /* <DEDUP_REMOVED lines=16> */
.L_x_24873:
[----:B------:R-:W-:Y:S05]  /*a7b0*/  BSYNC B2 ;  /* 0x0000000000027941 */ /* 0x000fea0003800000 */
.L_x_24872:
        /* <DEDUP_REMOVED lines=44> */
.L_x_24871:
[----:B------:R-:W-:Y:S05]  /*aa80*/  BSYNC B1 ;  /* 0x0000000000017941 */ /* 0x000fea0003800000 */
.L_x_24870:
        /* <DEDUP_REMOVED lines=20> */
.L_x_24875:
[----:B------:R-:W-:Y:S02]  /*abd0*/  MOV R182, R206 ;  /* 0x000000ce00b67202 */ /* 0x000fe40000000f00 */
.L_x_24876:
[----:B------:R-:W-:Y:S05]  /*abe0*/  BSYNC B1 ;  /* 0x0000000000017941 */ /* 0x000fea0003800000 */
.L_x_24874:
        /* <DEDUP_REMOVED lines=16> */
.L_x_24880:
[----:B------:R-:W-:Y:S05]  /*acf0*/  BSYNC B2 ;  /* 0x0000000000027941 */ /* 0x000fea0003800000 */
.L_x_24879:
        /* <DEDUP_REMOVED lines=44> */
.L_x_24878:
[----:B------:R-:W-:Y:S05]  /*afc0*/  BSYNC B1 ;  /* 0x0000000000017941 */ /* 0x000fea0003800000 */
.L_x_24877:
        /* <DEDUP_REMOVED lines=20> */
.L_x_24882:
[----:B------:R-:W-:Y:S02]  /*b110*/  IMAD.MOV.U32 R182, RZ, RZ, R206 ;  /* 0x000000ffffb67224 */ /* 0x000fe400078e00ce */
.L_x_24883:
[----:B------:R-:W-:Y:S05]  /*b120*/  BSYNC B1 ;  /* 0x0000000000017941 */ /* 0x000fea0003800000 */
.L_x_24881:
        /* <DEDUP_REMOVED lines=16> */
.L_x_24887:
[----:B------:R-:W-:Y:S05]  /*b230*/  BSYNC B2 ;  /* 0x0000000000027941 */ /* 0x000fea0003800000 */
.L_x_24886:
        /* <DEDUP_REMOVED lines=44> */
.L_x_24885:
[----:B------:R-:W-:Y:S05]  /*b500*/  BSYNC B1 ;  /* 0x0000000000017941 */ /* 0x000fea0003800000 */
.L_x_24884:
        /* <DEDUP_REMOVED lines=21> */
.L_x_24889:
[----:B------:R-:W-:Y:S02]  /*b660*/  IMAD.MOV.U32 R172, RZ, RZ, R206 ;  /* 0x000000ffffac7224 */ /* 0x000fe400078e00ce */
.L_x_24890:
[----:B------:R-:W-:Y:S05]  /*b670*/  BSYNC B1 ;  /* 0x0000000000017941 */ /* 0x000fea0003800000 */
.L_x_24888:
        /* <DEDUP_REMOVED lines=18> */
.L_x_24894:
[----:B------:R-:W-:Y:S05]  /*b7a0*/  BSYNC B2 ;  /* 0x0000000000027941 */ /* 0x000fea0003800000 */
.L_x_24893:
        /* <DEDUP_REMOVED lines=44> */
.L_x_24892:
[----:B------:R-:W-:Y:S05]  /*ba70*/  BSYNC B1 ;  /* 0x0000000000017941 */ /* 0x000fea0003800000 */
.L_x_24891:
        /* <DEDUP_REMOVED lines=50> */
.L_x_24896:
[----:B0-----:R-:W-:Y:S02]  /*bda0*/  MOV R187, R206 ;  /* 0x000000ce00bb7202 */ /* 0x001fe40000000f00 */
.L_x_24897:
[----:B------:R-:W-:Y:S05]  /*bdb0*/  BSYNC B1 ;  /* 0x0000000000017941 */ /* 0x000fea0003800000 */
.L_x_24895:
        /* <DEDUP_REMOVED lines=16> */
.L_x_24901:
[----:B------:R-:W-:Y:S05]  /*bec0*/  BSYNC B2 ;  /* 0x0000000000027941 */ /* 0x000fea0003800000 */
.L_x_24900:
        /* <DEDUP_REMOVED lines=44> */
.L_x_24899:
[----:B------:R-:W-:Y:S05]  /*c190*/  BSYNC B1 ;  /* 0x0000000000017941 */ /* 0x000fea0003800000 */
.L_x_24898:
        /* <DEDUP_REMOVED lines=22> */
.L_x_24903:
[----:B------:R-:W-:Y:S02]  /*c300*/  IMAD.MOV.U32 R174, RZ, RZ, R206 ;  /* 0x000000ffffae7224 */ /* 0x000fe400078e00ce */
.L_x_24904:
[----:B------:R-:W-:Y:S05]  /*c310*/  BSYNC B1 ;  /* 0x0000000000017941 */ /* 0x000fea0003800000 */
.L_x_24902:
        /* <DEDUP_REMOVED lines=16> */
.L_x_24908:
[----:B------:R-:W-:Y:S05]  /*c420*/  BSYNC B2 ;  /* 0x0000000000027941 */ /* 0x000fea0003800000 */
.L_x_24907:
        /* <DEDUP_REMOVED lines=44> */
.L_x_24906:
[----:B------:R-:W-:Y:S05]  /*c6f0*/  BSYNC B1 ;  /* 0x0000000000017941 */ /* 0x000fea0003800000 */
.L_x_24905:
        /* <DEDUP_REMOVED lines=20> */
.L_x_24910:
[----:B------:R-:W-:Y:S02]  /*c840*/  IMAD.MOV.U32 R175, RZ, RZ, R206 ;  /* 0x000000ffffaf7224 */ /* 0x000fe400078e00ce */
.L_x_24911:
[----:B------:R-:W-:Y:S05]  /*c850*/  BSYNC B1 ;  /* 0x0000000000017941 */ /* 0x000fea0003800000 */
.L_x_24909:
        /* <DEDUP_REMOVED lines=16> */
.L_x_24915:
[----:B------:R-:W-:Y:S05]  /*c960*/  BSYNC B2 ;  /* 0x0000000000027941 */ /* 0x000fea0003800000 */
.L_x_24914:
        /* <DEDUP_REMOVED lines=44> */
.L_x_24913:
[----:B------:R-:W-:Y:S05]  /*cc30*/  BSYNC B1 ;  /* 0x0000000000017941 */ /* 0x000fea0003800000 */
.L_x_24912:
        /* <DEDUP_REMOVED lines=20> */
.L_x_24917:
[----:B------:R-:W-:Y:S02]  /*cd80*/  MOV R176, R206 ;  /* 0x000000ce00b07202 */ /* 0x000fe40000000f00 */
.L_x_24918:
[----:B------:R-:W-:Y:S05]  /*cd90*/  BSYNC B1 ;  /* 0x0000000000017941 */ /* 0x000fea0003800000 */
.L_x_24916:
        /* <DEDUP_REMOVED lines=16> */
.L_x_24922:
[----:B------:R-:W-:Y:S05]  /*cea0*/  BSYNC B2 ;  /* 0x0000000000027941 */ /* 0x000fea0003800000 */
.L_x_24921:
        /* <DEDUP_REMOVED lines=44> */
.L_x_24920:
[----:B------:R-:W-:Y:S05]  /*d170*/  BSYNC B1 ;  /* 0x0000000000017941 */ /* 0x000fea0003800000 */
.L_x_24919:
        /* <DEDUP_REMOVED lines=20> */
.L_x_24924:
[----:B------:R-:W-:Y:S02]  /*d2c0*/  IMAD.MOV.U32 R177, RZ, RZ, R206 ;  /* 0x000000ffffb17224 */ /* 0x000fe400078e00ce */
.L_x_24925:
[----:B------:R-:W-:Y:S05]  /*d2d0*/  BSYNC B1 ;  /* 0x0000000000017941 */ /* 0x000fea0003800000 */
.L_x_24923:
        /* <DEDUP_REMOVED lines=16> */
.L_x_24929:
[----:B------:R-:W-:Y:S05]  /*d3e0*/  BSYNC B2 ;  /* 0x0000000000027941 */ /* 0x000fea0003800000 */
.L_x_24928:
        /* <DEDUP_REMOVED lines=44> */
.L_x_24927:
[----:B------:R-:W-:Y:S05]  /*d6b0*/  BSYNC B1 ;  /* 0x0000000000017941 */ /* 0x000fea0003800000 */
.L_x_24926:
        /* <DEDUP_REMOVED lines=20> */
.L_x_24931:
[----:B------:R-:W-:Y:S02]  /*d800*/  IMAD.MOV.U32 R180, RZ, RZ, R206 ;  /* 0x000000ffffb47224 */ /* 0x000fe400078e00ce */
.L_x_24932:
[----:B------:R-:W-:Y:S05]  /*d810*/  BSYNC B1 ;  /* 0x0000000000017941 */ /* 0x000fea0003800000 */
.L_x_24930:
        /* <DEDUP_REMOVED lines=16> */
.L_x_24936:
[----:B------:R-:W-:Y:S05]  /*d920*/  BSYNC B2 ;  /* 0x0000000000027941 */ /* 0x000fea0003800000 */
.L_x_24935:
        /* <DEDUP_REMOVED lines=44> */
.L_x_24934:
[----:B------:R-:W-:Y:S05]  /*dbf0*/  BSYNC B1 ;  /* 0x0000000000017941 */ /* 0x000fea0003800000 */
.L_x_24933:
        /* <DEDUP_REMOVED lines=20> */
.L_x_24938:
[----:B------:R-:W-:Y:S02]  /*dd40*/  MOV R180, R206 ;  /* 0x000000ce00b47202 */ /* 0x000fe40000000f00 */
.L_x_24939:
[----:B------:R-:W-:Y:S05]  /*dd50*/  BSYNC B1 ;  /* 0x0000000000017941 */ /* 0x000fea0003800000 */
.L_x_24937:
        /* <DEDUP_REMOVED lines=16> */
.L_x_24943:
[----:B------:R-:W-:Y:S05]  /*de60*/  BSYNC B2 ;  /* 0x0000000000027941 */ /* 0x000fea0003800000 */
.L_x_24942:
        /* <DEDUP_REMOVED lines=44> */
.L_x_24941:
[----:B------:R-:W-:Y:S05]  /*e130*/  BSYNC B1 ;  /* 0x0000000000017941 */ /* 0x000fea0003800000 */
.L_x_24940:
        /* <DEDUP_REMOVED lines=21> */
.L_x_24945:
[----:B------:R-:W-:Y:S02]  /*e290*/  IMAD.MOV.U32 R180, RZ, RZ, R206 ;  /* 0x000000ffffb47224 */ /* 0x000fe400078e00ce */
.L_x_24946:
[----:B------:R-:W-:Y:S05]  /*e2a0*/  BSYNC B1 ;  /* 0x0000000000017941 */ /* 0x000fea0003800000 */
.L_x_24944:
        /* <DEDUP_REMOVED lines=18> */
.L_x_24950:
[----:B------:R-:W-:Y:S05]  /*e3d0*/  BSYNC B2 ;  /* 0x0000000000027941 */ /* 0x000fea0003800000 */
.L_x_24949:
        /* <DEDUP_REMOVED lines=44> */
.L_x_24948:
[----:B------:R-:W-:Y:S05]  /*e6a0*/  BSYNC B1 ;  /* 0x0000000000017941 */ /* 0x000fea0003800000 */
.L_x_24947:
[----:B------:R0:W1:Y:S01]  /*e6b0*/  I2F.U32 R183, R180 ;  /* 0x000000b400b77306 */ /* 0x0000620000201000 */
[----:B------:R-:W-:Y:S02]  /*e6c0*/  SEL R182, RZ, 0x1, P2 ;  /* 0x00000001ffb67807 */ /* 0x000fe40001000000 */
[----:B------:R-:W-:Y:S02]  /*e6d0*/  SEL R184, RZ, 0x1, P1 ;  /* 0x00000001ffb87807 */ /* 0x000fe40000800000 */
[----:B------:R-:W-:Y:S02]  /*e6e0*/  SEL R186, RZ, 0x1, P0 ;  /* 0x00000001ffba7807 */ /* 0x000fe40000000000 */
[----:B------:R-:W-:Y:S01]  /*e6f0*/  LOP3.LUT P6, RZ, R218, 0x4, RZ, 0xc0, !PT ;  /* 0x00000004daff7812 */ /* 0x000fe200078cc0ff */
[----:B------:R-:W-:Y:S01]  /*e700*/  IMAD.WIDE.U32 R184, R184, 0x10000, RZ ;  /* 0x00010000b8b87825 */ /* 0x000fe200078e00ff */
[----:B0-----:R-:W-:-:S02]  /*e710*/  PRMT R180, RZ, 0x7610, R179 ;  /* 0x00007610ffb47816 */ /* 0x001fc400000000b3 */
        /* <DEDUP_REMOVED lines=43> */
.L_x_24952:
[----:B0-----:R-:W-:Y:S02]  /*e9d0*/  IMAD.MOV.U32 R181, RZ, RZ, R206 ;  /* 0x000000ffffb57224 */ /* 0x001fe400078e00ce */
.L_x_24953:
[----:B------:R-:W-:Y:S05]  /*e9e0*/  BSYNC B1 ;  /* 0x0000000000017941 */ /* 0x000fea0003800000 */
.L_x_24951:
        /* <DEDUP_REMOVED lines=16> */
.L_x_24957:
[----:B------:R-:W-:Y:S05]  /*eaf0*/  BSYNC B2 ;  /* 0x0000000000027941 */ /* 0x000fea0003800000 */
.L_x_24956:
        /* <DEDUP_REMOVED lines=44> */
.L_x_24955:
[----:B------:R-:W-:Y:S05]  /*edc0*/  BSYNC B1 ;  /* 0x0000000000017941 */ /* 0x000fea0003800000 */
.L_x_24954:
        /* <DEDUP_REMOVED lines=22> */
.L_x_24959:
[----:B------:R-:W-:Y:S02]  /*ef30*/  MOV R182, R206 ;  /* 0x000000ce00b67202 */ /* 0x000fe40000000f00 */
.L_x_24960:
[----:B------:R-:W-:Y:S05]  /*ef40*/  BSYNC B1 ;  /* 0x0000000000017941 */ /* 0x000fea0003800000 */
.L_x_24958:
        /* <DEDUP_REMOVED lines=16> */
.L_x_24964:
[----:B------:R-:W-:Y:S05]  /*f050*/  BSYNC B2 ;  /* 0x0000000000027941 */ /* 0x000fea0003800000 */
.L_x_24963:
        /* <DEDUP_REMOVED lines=44> */
.L_x_24962:
[----:B------:R-:W-:Y:S05]  /*f320*/  BSYNC B1 ;  /* 0x0000000000017941 */ /* 0x000fea0003800000 */
.L_x_24961:
        /* <DEDUP_REMOVED lines=20> */
.L_x_24966:
[----:B------:R-:W-:Y:S02]  /*f470*/  IMAD.MOV.U32 R183, RZ, RZ, R206 ;  /* 0x000000ffffb77224 */ /* 0x000fe400078e00ce */
.L_x_24967:
[----:B------:R-:W-:Y:S05]  /*f480*/  BSYNC B1 ;  /* 0x0000000000017941 */ /* 0x000fea0003800000 */
.L_x_24965:
        /* <DEDUP_REMOVED lines=16> */
.L_x_24971:
[----:B------:R-:W-:Y:S05]  /*f590*/  BSYNC B2 ;  /* 0x0000000000027941 */ /* 0x000fea0003800000 */
.L_x_24970:
        /* <DEDUP_REMOVED lines=44> */
.L_x_24969:
[----:B------:R-:W-:Y:S05]  /*f860*/  BSYNC B1 ;  /* 0x0000000000017941 */ /* 0x000fea0003800000 */
.L_x_24968:
        /* <DEDUP_REMOVED lines=20> */
.L_x_24973:
[----:B------:R-:W-:Y:S02]  /*f9b0*/  IMAD.MOV.U32 R184, RZ, RZ, R206 ;  /* 0x000000ffffb87224 */ /* 0x000fe400078e00ce */
.L_x_24974:
[----:B------:R-:W-:Y:S05]  /*f9c0*/  BSYNC B1 ;  /* 0x0000000000017941 */ /* 0x000fea0003800000 */
.L_x_24972:
        /* <DEDUP_REMOVED lines=16> */
.L_x_24978:
[----:B------:R-:W-:Y:S05]  /*fad0*/  BSYNC B2 ;  /* 0x0000000000027941 */ /* 0x000fea0003800000 */
.L_x_24977:
        /* <DEDUP_REMOVED lines=44> */
.L_x_24976:
[----:B------:R-:W-:Y:S05]  /*fda0*/  BSYNC B1 ;  /* 0x0000000000017941 */ /* 0x000fea0003800000 */
.L_x_24975:
        /* <DEDUP_REMOVED lines=20> */
.L_x_24980:
[----:B------:R-:W-:Y:S02]  /*fef0*/  MOV R185, R206 ;  /* 0x000000ce00b97202 */ /* 0x000fe40000000f00 */
.L_x_24981:
[----:B------:R-:W-:Y:S05]  /*ff00*/  BSYNC B1 ;  /* 0x0000000000017941 */ /* 0x000fea0003800000 */
.L_x_24979:
        /* <DEDUP_REMOVED lines=16> */
.L_x_24985:
[----:B------:R-:W-:Y:S05]  /*10010*/  BSYNC B2 ;  /* 0x0000000000027941 */ /* 0x000fea0003800000 */
.L_x_24984:
        /* <DEDUP_REMOVED lines=44> */
.L_x_24983:
[----:B------:R-:W-:Y:S05]  /*102e0*/  BSYNC B1 ;  /* 0x0000000000017941 */ /* 0x000fea0003800000 */
.L_x_24982:
        /* <DEDUP_REMOVED lines=20> */
.L_x_24987:
[----:B------:R-:W-:Y:S02]  /*10430*/  IMAD.MOV.U32 R188, RZ, RZ, R206 ;  /* 0x000000ffffbc7224 */ /* 0x000fe400078e00ce */
.L_x_24988:
[----:B------:R-:W-:Y:S05]  /*10440*/  BSYNC B1 ;  /* 0x0000000000017941 */ /* 0x000fea0003800000 */
.L_x_24986:
        /* <DEDUP_REMOVED lines=16> */
.L_x_24992:
[----:B------:R-:W-:Y:S05]  /*10550*/  BSYNC B2 ;  /* 0x0000000000027941 */ /* 0x000fea0003800000 */
.L_x_24991:
        /* <DEDUP_REMOVED lines=44> */
.L_x_24990:
[----:B------:R-:W-:Y:S05]  /*10820*/  BSYNC B1 ;  /* 0x0000000000017941 */ /* 0x000fea0003800000 */
.L_x_24989:
        /* <DEDUP_REMOVED lines=20> */
.L_x_24994:
[----:B------:R-:W-:Y:S02]  /*10970*/  IMAD.MOV.U32 R188, RZ, RZ, R206 ;  /* 0x000000ffffbc7224 */ /* 0x000fe400078e00ce */
.L_x_24995:
[----:B------:R-:W-:Y:S05]  /*10980*/  BSYNC B1 ;  /* 0x0000000000017941 */ /* 0x000fea0003800000 */
.L_x_24993:
        /* <DEDUP_REMOVED lines=16> */
.L_x_24999:
[----:B------:R-:W-:Y:S05]  /*10a90*/  BSYNC B2 ;  /* 0x0000000000027941 */ /* 0x000fea0003800000 */
.L_x_24998:
        /* <DEDUP_REMOVED lines=44> */
.L_x_24997:
[----:B------:R-:W-:Y:S05]  /*10d60*/  BSYNC B1 ;  /* 0x0000000000017941 */ /* 0x000fea0003800000 */
.L_x_24996:
        /* <DEDUP_REMOVED lines=21> */
.L_x_25001:
[----:B------:R-:W-:Y:S02]  /*10ec0*/  MOV R188, R206 ;  /* 0x000000ce00bc7202 */ /* 0x000fe40000000f00 */
.L_x_25002:
[----:B------:R-:W-:Y:S05]  /*10ed0*/  BSYNC B1 ;  /* 0x0000000000017941 */ /* 0x000fea0003800000 */
.L_x_25000:
        /* <DEDUP_REMOVED lines=18> */
.L_x_25006:
[----:B------:R-:W-:Y:S05]  /*11000*/  BSYNC B2 ;  /* 0x0000000000027941 */ /* 0x000fea0003800000 */
.L_x_25005:
        /* <DEDUP_REMOVED lines=44> */
.L_x_25004:
[----:B------:R-:W-:Y:S05]  /*112d0*/  BSYNC B1 ;  /* 0x0000000000017941 */ /* 0x000fea0003800000 */
.L_x_25003:
[----:B------:R0:W1:Y:S01]  /*112e0*/  I2F.U32 R191, R188 ;  /* 0x000000bc00bf7306 */ /* 0x0000620000201000 */
[----:B------:R-:W-:Y:S02]  /*112f0*/  SEL R194, RZ, 0x1, P2 ;  /* 0x00000001ffc27807 */ /* 0x000fe40001000000 */
[----:B------:R-:W-:Y:S02]  /*11300*/  SEL R190, RZ, 0x1, P1 ;  /* 0x00000001ffbe7807 */ /* 0x000fe40000800000 */
[----:B------:R-:W-:Y:S01]  /*11310*/  SEL R192, RZ, 0x1, P0 ;  /* 0x00000001ffc07807 */ /* 0x000fe20000000000 */
[----:B------:R-:W-:Y:S01]  /*11320*/  IMAD.WIDE.U32 R194, R194, 0x1000000, RZ ;  /* 0x01000000c2c27825 */ /* 0x000fe200078e00ff */
[----:B------:R-:W-:Y:S02]  /*11330*/  LOP3.LUT P6, RZ, R218, 0x4, RZ, 0xc0, !PT ;  /* 0x00000004daff7812 */ /* 0x000fe400078cc0ff */
[----:B0-----:R-:W-:Y:S01]  /*11340*/  PRMT R188, RZ, 0x7610, R187 ;  /* 0x00007610ffbc7816 */ /* 0x001fe200000000bb */
[----:B------:R-:W-:Y:S01]  /*11350*/  IMAD.WIDE.U32 R192, R192, 0x100, RZ ;  /* 0x00000100c0c07825 */ /* 0x000fe200078e00ff */
[----:B------:R-:W-:-:S02]  /*11360*/  SEL R198, RZ, 0x10000, P5 ;  /* 0x00010000ffc67807 */ /* 0x000fc40002800000 */
[----:B------:R-:W-:Y:S01]  /*11370*/  SEL R197, RZ, 0x100, P4 ;  /* 0x00000100ffc57807 */ /* 0x000fe20002000000 */
[----:B------:R-:W-:Y:S01]  /*11380*/  FMUL.FTZ R187, R188, R215 ;  /* 0x000000d7bcbb7220 */ /* 0x000fe20000410000 */
[C---:B------:R-:W-:Y:S01]  /*11390*/  LOP3.LUT P5, RZ, R218.reuse, 0x8, RZ, 0xc0, !PT ;  /* 0x00000008daff7812 */ /* 0x040fe200078ac0ff */
[----:B-1----:R-:W-:Y:S01]  /*113a0*/  FFMA.FTZ R191, R191, R214, 1.1641532182693481445e-10 ;  /* 0x2f000000bfbf7423 */ /* 0x002fe200000100d6 */
[----:B------:R-:W-:Y:S01]  /*113b0*/  LOP3.LUT P4, RZ, R218, 0x2, RZ, 0xc0, !PT ;  /* 0x00000002daff7812 */ /* 0x000fe2000788c0ff */
[----:B------:R-:W-:-:S03]  /*113c0*/  FMUL.FTZ R187, R187, c[0x0][0x1e8] ;  /* 0x00007a00bbbb7a20 */ /* 0x000fc60000410000 */
[----:B------:R-:W-:Y:S01]  /*113d0*/  FSETP.GTU.FTZ.AND P2, PT, R191, c[0x0][0x1e4], PT ;  /* 0x00007900bf007a0b */ /* 0x000fe20003f5c000 */
[----:B------:R-:W-:Y:S01]  /*113e0*/  IMAD.WIDE.U32 R190, R190, 0x10000, RZ ;  /* 0x00010000bebe7825 */ /* 0x000fe200078e00ff */
[----:B------:R-:W-:Y:S02]  /*113f0*/  SEL R201, RZ, 0x1, P4 ;  /* 0x00000001ffc97807 */ /* 0x000fe40002000000 */
[----:B------:R-:W-:Y:S02]  /*11400*/  SEL R199, RZ, 0x1000000, P2 ;  /* 0x01000000ffc77807 */ /* 0x000fe40001000000 */
[----:B------:R-:W-:Y:S02]  /*11410*/  LOP3.LUT R200, R192, R194, R190, 0xfe, !PT ;  /* 0x000000c2c0c87212 */ /* 0x000fe400078efebe */
[----:B------:R-:W-:Y:S01]  /*11420*/  LOP3.LUT R197, R197, R199, R198, 0xfe, !PT ;  /* 0x000000c7c5c57212 */ /* 0x000fe200078efec6 */
[----:B------:R-:W-:Y:S01]  /*11430*/  IMAD.WIDE.U32 R198, R189, R220, c[0x0][0x188] ;  /* 0x00006200bdc67625 */ /* 0x000fe200078e00dc */
[----:B------:R-:W-:-:S02]  /*11440*/  SEL R194, RZ, 0x1, P3 ;  /* 0x00000001ffc27807 */ /* 0x000fc40001800000 */
[----:B------:R-:W-:Y:S01]  /*11450*/  FSEL R187, R187, RZ, !P2 ;  /* 0x000000ffbbbb7208 */ /* 0x000fe20005000000 */
[----:B------:R-:W-:Y:S01]  /*11460*/  IMAD.WIDE.U32 R188, R189, R216, c[0x0][0x190] ;  /* 0x00006400bdbc7625 */ /* 0x000fe200078e00d8 */
[----:B------:R-:W-:Y:S01]  /*11470*/  LOP3.LUT R195, R195, R197, R194, 0xfe, !PT ;  /* 0x000000c5c3c37212 */ /* 0x000fe200078efec2 */
[----:B------:R0:W-:Y:S01]  /*11480*/  STG.E.128 [R198.64], R180 ;  /* 0x000000b4c6007986 */ /* 0x0001e2000c101d06 */
[----:B------:R-:W-:Y:S01]  /*11490*/  IADD3 R197, R210, 0xc0, RZ ;  /* 0x000000c0d2c57810 */ /* 0x000fe20007ffe0ff */
[----:B------:R-:W-:Y:S01]  /*114a0*/  @P6 FADD.FTZ R187, R139, R187 ;  /* 0x000000bb8bbb6221 */ /* 0x000fe20000010000 */
[----:B------:R-:W-:Y:S02]  /*114b0*/  LOP3.LUT R200, R200, R201, RZ, 0xfc, !PT ;  /* 0x000000c9c8c87212 */ /* 0x000fe400078efcff */
[----:B------:R-:W-:Y:S01]  /*114c0*/  LOP3.LUT R201, R193, R195, R191, 0xfe, !PT ;  /* 0x000000c3c1c97212 */ /* 0x000fe200078efebf */
        /* <DEDUP_REMOVED lines=19> */
.L_x_25008:
[----:B0-----:R-:W-:Y:S02]  /*11600*/  IMAD.MOV.U32 R189, RZ, RZ, R206 ;  /* 0x000000ffffbd7224 */ /* 0x001fe400078e00ce */
.L_x_25009:
[----:B------:R-:W-:Y:S05]  /*11610*/  BSYNC B1 ;  /* 0x0000000000017941 */ /* 0x000fea0003800000 */
.L_x_25007:
        /* <DEDUP_REMOVED lines=16> */
.L_x_25013:
[----:B------:R-:W-:Y:S05]  /*11720*/  BSYNC B2 ;  /* 0x0000000000027941 */ /* 0x000fea0003800000 */
.L_x_25012:
        /* <DEDUP_REMOVED lines=44> */
.L_x_25011:
[----:B------:R-:W-:Y:S05]  /*119f0*/  BSYNC B1 ;  /* 0x0000000000017941 */ /* 0x000fea0003800000 */
.L_x_25010:
[----:B------:R-:W0:Y:S01]  /*11a00*/  I2F.U32 R189, R189 ;  /* 0x000000bd00bd7306 */ /* 0x000e220000201000 */
[----:B-----5:R-:W-:Y:S01]  /*11a10*/  PRMT R190, RZ, 0x5410, R192 ;  /* 0x00005410ffbe7816 */ /* 0x020fe200000000c0 */
[----:B------:R-:W-:Y:S01]  /*11a20*/  BSSY B1, `(.L_x_25014) ;  /* 0x0000015000017945 */ /* 0x000fe20003800000 */
[C---:B------:R-:W-:Y:S02]  /*11a30*/  ISETP.NE.AND P0, PT, R203.reuse, 0x1, PT ;  /* 0x00000001cb00780c */ /* 0x040fe40003f05270 */
        /* <DEDUP_REMOVED lines=18> */
.L_x_25015:
[----:B------:R-:W-:Y:S02]  /*11b60*/  IMAD.MOV.U32 R190, RZ, RZ, R206 ;  /* 0x000000ffffbe7224 */ /* 0x000fe400078e00ce */
.L_x_25016:
[----:B------:R-:W-:Y:S05]  /*11b70*/  BSYNC B1 ;  /* 0x0000000000017941 */ /* 0x000fea0003800000 */
.L_x_25014:
        /* <DEDUP_REMOVED lines=16> */
.L_x_25020:
[----:B------:R-:W-:Y:S05]  /*11c80*/  BSYNC B2 ;  /* 0x0000000000027941 */ /* 0x000fea0003800000 */
.L_x_25019:
        /* <DEDUP_REMOVED lines=44> */
.L_x_25018:
[----:B------:R-:W-:Y:S05]  /*11f50*/  BSYNC B1 ;  /* 0x0000000000017941 */ /* 0x000fea0003800000 */
.L_x_25017:
        /* <DEDUP_REMOVED lines=20> */
.L_x_25022:
[----:B------:R-:W-:Y:S02]  /*120a0*/  MOV R191, R206 ;  /* 0x000000ce00bf7202 */ /* 0x000fe40000000f00 */
.L_x_25023:
[----:B------:R-:W-:Y:S05]  /*120b0*/  BSYNC B1 ;  /* 0x0000000000017941 */ /* 0x000fea0003800000 */
.L_x_25021:
        /* <DEDUP_REMOVED lines=16> */
.L_x_25027:
[----:B------:R-:W-:Y:S05]  /*121c0*/  BSYNC B2 ;  /* 0x0000000000027941 */ /* 0x000fea0003800000 */
.L_x_25026:
        /* <DEDUP_REMOVED lines=44> */
.L_x_25025:
[----:B------:R-:W-:Y:S05]  /*12490*/  BSYNC B1 ;  /* 0x0000000000017941 */ /* 0x000fea0003800000 */
.L_x_25024:
        /* <DEDUP_REMOVED lines=20> */
.L_x_25029:
[----:B------:R-:W-:Y:S02]  /*125e0*/  IMAD.MOV.U32 R192, RZ, RZ, R206 ;  /* 0x000000ffffc07224 */ /* 0x000fe400078e00ce */
.L_x_25030:
[----:B------:R-:W-:Y:S05]  /*125f0*/  BSYNC B1 ;  /* 0x0000000000017941 */ /* 0x000fea0003800000 */
.L_x_25028:
        /* <DEDUP_REMOVED lines=16> */
.L_x_25034:
[----:B------:R-:W-:Y:S05]  /*12700*/  BSYNC B2 ;  /* 0x0000000000027941 */ /* 0x000fea0003800000 */
.L_x_25033:
        /* <DEDUP_REMOVED lines=44> */
.L_x_25032:
[----:B------:R-:W-:Y:S05]  /*129d0*/  BSYNC B1 ;  /* 0x0000000000017941 */ /* 0x000fea0003800000 */
.L_x_25031:
        /* <DEDUP_REMOVED lines=20> */
.L_x_25036:
[----:B------:R-:W-:Y:S02]  /*12b20*/  IMAD.MOV.U32 R193, RZ, RZ, R206 ;  /* 0x000000ffffc17224 */ /* 0x000fe400078e00ce */
.L_x_25037:
[----:B------:R-:W-:Y:S05]  /*12b30*/  BSYNC B1 ;  /* 0x0000000000017941 */ /* 0x000fea0003800000 */
.L_x_25035:
        /* <DEDUP_REMOVED lines=16> */
.L_x_25041:
[----:B------:R-:W-:Y:S05]  /*12c40*/  BSYNC B2 ;  /* 0x0000000000027941 */ /* 0x000fea0003800000 */
.L_x_25040:
        /* <DEDUP_REMOVED lines=44> */
.L_x_25039:
[----:B------:R-:W-:Y:S05]  /*12f10*/  BSYNC B1 ;  /* 0x0000000000017941 */ /* 0x000fea0003800000 */
.L_x_25038:
        /* <DEDUP_REMOVED lines=20> */
.L_x_25043:
[----:B------:R-:W-:Y:S02]  /*13060*/  MOV R198, R206 ;  /* 0x000000ce00c67202 */ /* 0x000fe40000000f00 */
.L_x_25044:
[----:B------:R-:W-:Y:S05]  /*13070*/  BSYNC B1 ;  /* 0x0000000000017941 */ /* 0x000fea0003800000 */
.L_x_25042:
        /* <DEDUP_REMOVED lines=16> */
.L_x_25048:
[----:B------:R-:W-:Y:S05]  /*13180*/  BSYNC B2 ;  /* 0x0000000000027941 */ /* 0x000fea0003800000 */
.L_x_25047:
        /* <DEDUP_REMOVED lines=44> */
.L_x_25046:
[----:B------:R-:W-:Y:S05]  /*13450*/  BSYNC B1 ;  /* 0x0000000000017941 */ /* 0x000fea0003800000 */
.L_x_25045:
        /* <DEDUP_REMOVED lines=20> */
.L_x_25050:
[----:B------:R-:W-:Y:S02]  /*135a0*/  IMAD.MOV.U32 R198, RZ, RZ, R206 ;  /* 0x000000ffffc67224 */ /* 0x000fe400078e00ce */
.L_x_25051:
[----:B------:R-:W-:Y:S05]  /*135b0*/  BSYNC B1 ;  /* 0x0000000000017941 */ /* 0x000fea0003800000 */
.L_x_25049:
        /* <DEDUP_REMOVED lines=16> */
.L_x_25055:
[----:B------:R-:W-:Y:S05]  /*136c0*/  BSYNC B2 ;  /* 0x0000000000027941 */ /* 0x000fea0003800000 */
.L_x_25054:
        /* <DEDUP_REMOVED lines=44> */
.L_x_25053:
[----:B------:R-:W-:Y:S05]  /*13990*/  BSYNC B1 ;  /* 0x0000000000017941 */ /* 0x000fea0003800000 */
.L_x_25052:
        /* <DEDUP_REMOVED lines=21> */
.L_x_25057:
[----:B------:R-:W-:Y:S02]  /*13af0*/  IMAD.MOV.U32 R200, RZ, RZ, R206 ;  /* 0x000000ffffc87224 */ /* 0x000fe400078e00ce */
.L_x_25058:
[----:B------:R-:W-:Y:S05]  /*13b00*/  BSYNC B1 ;  /* 0x0000000000017941 */ /* 0x000fea0003800000 */
.L_x_25056:
        /* <DEDUP_REMOVED lines=18> */
.L_x_25062:
[----:B------:R-:W-:Y:S05]  /*13c30*/  BSYNC B2 ;  /* 0x0000000000027941 */ /* 0x000fea0003800000 */
.L_x_25061:
        /* <DEDUP_REMOVED lines=44> */
.L_x_25060:
[----:B------:R-:W-:Y:S05]  /*13f00*/  BSYNC B1 ;  /* 0x0000000000017941 */ /* 0x000fea0003800000 */
.L_x_25059:
[----:B------:R0:W1:Y:S01]  /*13f10*/  I2F.U32 R199, R200 ;  /* 0x000000c800c77306 */ /* 0x0000620000201000 */
[----:B------:R-:W-:Y:S02]  /*13f20*/  SEL R202, RZ, 0x1, P2 ;  /* 0x00000001ffca7807 */ /* 0x000fe40001000000 */
[----:B------:R-:W-:Y:S02]  /*13f30*/  PRMT R198, RZ, 0x7610, R195 ;  /* 0x00007610ffc67816 */ /* 0x000fe400000000c3 */
[----:B------:R-:W-:Y:S01]  /*13f40*/  SEL R201, RZ, 0x1, P0 ;  /* 0x00000001ffc97807 */ /* 0x000fe20000000000 */
[----:B------:R-:W-:Y:S01]  /*13f50*/  IMAD.WIDE.U32 R202, R202, 0x1000000, RZ ;  /* 0x01000000caca7825 */ /* 0x000fe200078e00ff */
[----:B------:R-:W-:-:S02]  /*13f60*/  LOP3.LUT P6, RZ, R218, 0x4, RZ, 0xc0, !PT ;  /* 0x00000004daff7812 */ /* 0x000fc400078cc0ff */
[----:B------:R-:W-:Y:S01]  /*13f70*/  SEL R222, RZ, 0x10000, P5 ;  /* 0x00010000ffde7807 */ /* 0x000fe20002800000 */
[----:B------:R-:W-:Y:S01]  /*13f80*/  FMUL.FTZ R195, R198, R215 ;  /* 0x000000d7c6c37220 */ /* 0x000fe20000410000 */
[----:B------:R-:W-:Y:S01]  /*13f90*/  SEL R211, RZ, 0x100, P4 ;  /* 0x00000100ffd37807 */ /* 0x000fe20002000000 */
[----:B0-----:R-:W-:Y:S01]  /*13fa0*/  IMAD.WIDE.U32 R200, R201, 0x100, RZ ;  /* 0x00000100c9c87825 */ /* 0x001fe200078e00ff */
[C---:B------:R-:W-:Y:S02]  /*13fb0*/  LOP3.LUT P5, RZ, R218.reuse, 0x8, RZ, 0xc0, !PT ;  /* 0x00000008daff7812 */ /* 0x040fe400078ac0ff */
[----:B------:R-:W-:Y:S01]  /*13fc0*/  LOP3.LUT P4, RZ, R218, 0x2, RZ, 0xc0, !PT ;  /* 0x00000002daff7812 */ /* 0x000fe2000788c0ff */
[----:B-1----:R-:W-:Y:S02]  /*13fd0*/  FFMA.FTZ R199, R199, R214, 1.1641532182693481445e-10 ;  /* 0x2f000000c7c77423 */ /* 0x002fe400000100d6 */
[----:B------:R-:W-:Y:S01]  /*13fe0*/  FMUL.FTZ R195, R195, c[0x0][0x1e8] ;  /* 0x00007a00c3c37a20 */ /* 0x000fe20000410000 */
[----:B------:R-:W-:-:S02]  /*13ff0*/  SEL R227, RZ, 0x1, P4 ;  /* 0x00000001ffe37807 */ /* 0x000fc40002000000 */
[----:B------:R-:W-:Y:S02]  /*14000*/  FSETP.GTU.FTZ.AND P2, PT, R199, c[0x0][0x1e4], PT ;  /* 0x00007900c7007a0b */ /* 0x000fe40003f5c000 */
[----:B------:R-:W-:Y:S02]  /*14010*/  SEL R199, RZ, 0x1, P1 ;  /* 0x00000001ffc77807 */ /* 0x000fe40000800000 */
[----:B------:R-:W-:Y:S02]  /*14020*/  SEL R217, RZ, 0x1000000, P2 ;  /* 0x01000000ffd97807 */ /* 0x000fe40001000000 */
[----:B------:R-:W-:Y:S01]  /*14030*/  FSEL R195, R195, RZ, !P2 ;  /* 0x000000ffc3c37208 */ /* 0x000fe20005000000 */
[----:B------:R-:W-:Y:S01]  /*14040*/  IMAD.WIDE.U32 R198, R199, 0x10000, RZ ;  /* 0x00010000c7c67825 */ /* 0x000fe200078e00ff */
[----:B------:R-:W-:-:S03]  /*14050*/  LOP3.LUT R211, R211, R217, R222, 0xfe, !PT ;  /* 0x000000d9d3d37212 */ /* 0x000fc600078efede */
[----:B------:R-:W-:Y:S01]  /*14060*/  IMAD.WIDE.U32 R222, R197, R220, c[0x0][0x188] ;  /* 0x00006200c5de7625 */ /* 0x000fe200078e00dc */
[----:B------:R-:W-:Y:S02]  /*14070*/  LOP3.LUT R226, R200, R202, R198, 0xfe, !PT ;  /* 0x000000cac8e27212 */ /* 0x000fe400078efec6 */
[----:B------:R-:W-:Y:S01]  /*14080*/  SEL R202, RZ, 0x1, P3 ;  /* 0x00000001ffca7807 */ /* 0x000fe20001800000 */
[----:B------:R-:W-:Y:S01]  /*14090*/  @P6 FADD.FTZ R195, R139, R195 ;  /* 0x000000c38bc36221 */ /* 0x000fe20000010000 */
[----:B------:R-:W-:Y:S01]  /*140a0*/  LOP3.LUT R226, R226, R227, RZ, 0xfc, !PT ;  /* 0x000000e3e2e27212 */ /* 0x000fe200078efcff */
[----:B------:R0:W-:Y:S01]  /*140b0*/  STG.E.128 [R222.64], R188 ;  /* 0x000000bcde007986 */ /* 0x0001e2000c101d06 */
[----:B------:R-:W-:Y:S02]  /*140c0*/  LOP3.LUT R203, R203, R211, R202, 0xfe, !PT ;  /* 0x000000d3cbcb7212 */ /* 0x000fe400078efeca */
[----:B------:R-:W-:Y:S01]  /*140d0*/  IADD3 R211, R210, 0xe0, RZ ;  /* 0x000000e0d2d37810 */ /* 0x000fe20007ffe0ff */
[----:B------:R0:W-:Y:S01]  /*140e0*/  STG.E.128 [R222.64+0x10], R192 ;  /* 0x000010c0de007986 */ /* 0x0001e2000c101d06 */
[----:B------:R-:W-:Y:S01]  /*140f0*/  LOP3.LUT R227, R201, R203, R199, 0xfe, !PT ;  /* 0x000000cbc9e37212 */ /* 0x000fe200078efec7 */
[----:B------:R-:W-:-:S04]  /*14100*/  IMAD.WIDE.U32 R198, R197, R216, c[0x0][0x190] ;  /* 0x00006400c5c67625 */ /* 0x000fc800078e00d8 */
[----:B------:R-:W-:Y:S01]  /*14110*/  IMAD.WIDE.U32 R200, R211, R196, c[0x0][0x170] ;  /* 0x00005c00d3c87625 */ /* 0x000fe200078e00c4 */
[----:B------:R0:W-:Y:S03]  /*14120*/  STG.E.64 [R198.64], R226 ;  /* 0x000000e2c6007986 */ /* 0x0001e6000c101b06 */
[----:B------:R-:W-:Y:S02]  /*14130*/  @P5 IMAD.WIDE.U32 R224, R220, R211, c[0x0][0x180] ;  /* 0x00006000dce05625 */ /* 0x000fe400078e00d3 */
[----:B------:R-:W5:Y:S04]  /*14140*/  LDG.E.128 R200, [R200.64] ;  /* 0x00000006c8c87981 */ /* 0x000f68000c1e1d00 */
        /* <DEDUP_REMOVED lines=14> */
.L_x_25064:
[----:B0-----:R-:W-:Y:S02]  /*14230*/  MOV R197, R206 ;  /* 0x000000ce00c57202 */ /* 0x001fe40000000f00 */
.L_x_25065:
[----:B------:R-:W-:Y:S05]  /*14240*/  BSYNC B1 ;  /* 0x0000000000017941 */ /* 0x000fea0003800000 */
.L_x_25063:
        /* <DEDUP_REMOVED lines=16> */
.L_x_25069:
[----:B------:R-:W-:Y:S05]  /*14350*/  BSYNC B2 ;  /* 0x0000000000027941 */ /* 0x000fea0003800000 */
.L_x_25068:
        /* <DEDUP_REMOVED lines=44> */
.L_x_25067:
[----:B------:R-:W-:Y:S05]  /*14620*/  BSYNC B1 ;  /* 0x0000000000017941 */ /* 0x000fea0003800000 */
.L_x_25066:
        /* <DEDUP_REMOVED lines=22> */
.L_x_25071:
[----:B------:R-:W-:Y:S02]  /*14790*/  IMAD.MOV.U32 R198, RZ, RZ, R206 ;  /* 0x000000ffffc67224 */ /* 0x000fe400078e00ce */
.L_x_25072:
[----:B------:R-:W-:Y:S05]  /*147a0*/  BSYNC B1 ;  /* 0x0000000000017941 */ /* 0x000fea0003800000 */
.L_x_25070:
        /* <DEDUP_REMOVED lines=16> */
.L_x_25076:
[----:B------:R-:W-:Y:S05]  /*148b0*/  BSYNC B2 ;  /* 0x0000000000027941 */ /* 0x000fea0003800000 */
.L_x_25075:
        /* <DEDUP_REMOVED lines=44> */
.L_x_25074:
[----:B------:R-:W-:Y:S05]  /*14b80*/  BSYNC B1 ;  /* 0x0000000000017941 */ /* 0x000fea0003800000 */
.L_x_25073:
        /* <DEDUP_REMOVED lines=20> */
.L_x_25078:
[----:B------:R-:W-:Y:S02]  /*14cd0*/  IMAD.MOV.U32 R199, RZ, RZ, R206 ;  /* 0x000000ffffc77224 */ /* 0x000fe400078e00ce */
.L_x_25079:
[----:B------:R-:W-:Y:S05]  /*14ce0*/  BSYNC B1 ;  /* 0x0000000000017941 */ /* 0x000fea0003800000 */
.L_x_25077:
        /* <DEDUP_REMOVED lines=16> */
.L_x_25083:
[----:B------:R-:W-:Y:S05]  /*14df0*/  BSYNC B2 ;  /* 0x0000000000027941 */ /* 0x000fea0003800000 */
.L_x_25082:
        /* <DEDUP_REMOVED lines=44> */
.L_x_25081:
[----:B------:R-:W-:Y:S05]  /*150c0*/  BSYNC B1 ;  /* 0x0000000000017941 */ /* 0x000fea0003800000 */
.L_x_25080:
        /* <DEDUP_REMOVED lines=20> */
.L_x_25085:
[----:B------:R-:W-:Y:S02]  /*15210*/  MOV R200, R206 ;  /* 0x000000ce00c87202 */ /* 0x000fe40000000f00 */
.L_x_25086:
[----:B------:R-:W-:Y:S05]  /*15220*/  BSYNC B1 ;  /* 0x0000000000017941 */ /* 0x000fea0003800000 */
.L_x_25084:
        /* <DEDUP_REMOVED lines=16> */
.L_x_25090:
[----:B------:R-:W-:Y:S05]  /*15330*/  BSYNC B2 ;  /* 0x0000000000027941 */ /* 0x000fea0003800000 */
.L_x_25089:
        /* <DEDUP_REMOVED lines=44> */
.L_x_25088:
[----:B------:R-:W-:Y:S05]  /*15600*/  BSYNC B1 ;  /* 0x0000000000017941 */ /* 0x000fea0003800000 */
.L_x_25087:
        /* <DEDUP_REMOVED lines=20> */
.L_x_25092:
[----:B------:R-:W-:Y:S02]  /*15750*/  IMAD.MOV.U32 R201, RZ, RZ, R206 ;  /* 0x000000ffffc97224 */ /* 0x000fe400078e00ce */
.L_x_25093:
[----:B------:R-:W-:Y:S05]  /*15760*/  BSYNC B1 ;  /* 0x0000000000017941 */ /* 0x000fea0003800000 */
.L_x_25091:
        /* <DEDUP_REMOVED lines=16> */
.L_x_25097:
[----:B------:R-:W-:Y:S05]  /*15870*/  BSYNC B2 ;  /* 0x0000000000027941 */ /* 0x000fea0003800000 */
.L_x_25096:
        /* <DEDUP_REMOVED lines=44> */
.L_x_25095:
[----:B------:R-:W-:Y:S05]  /*15b40*/  BSYNC B1 ;  /* 0x0000000000017941 */ /* 0x000fea0003800000 */
.L_x_25094:
        /* <DEDUP_REMOVED lines=20> */
.L_x_25099:
[----:B------:R-:W-:Y:S02]  /*15c90*/  IMAD.MOV.U32 R212, RZ, RZ, R206 ;  /* 0x000000ffffd47224 */ /* 0x000fe400078e00ce */
.L_x_25100:
[----:B------:R-:W-:Y:S05]  /*15ca0*/  BSYNC B1 ;  /* 0x0000000000017941 */ /* 0x000fea0003800000 */
.L_x_25098:
        /* <DEDUP_REMOVED lines=16> */
.L_x_25104:
[----:B------:R-:W-:Y:S05]  /*15db0*/  BSYNC B2 ;  /* 0x0000000000027941 */ /* 0x000fea0003800000 */
.L_x_25103:
        /* <DEDUP_REMOVED lines=44> */
.L_x_25102:
[----:B------:R-:W-:Y:S05]  /*16080*/  BSYNC B1 ;  /* 0x0000000000017941 */ /* 0x000fea0003800000 */
.L_x_25101:
        /* <DEDUP_REMOVED lines=20> */
.L_x_25106:
[----:B------:R-:W-:Y:S02]  /*161d0*/  MOV R217, R206 ;  /* 0x000000ce00d97202 */ /* 0x000fe40000000f00 */
.L_x_25107:
[----:B------:R-:W-:Y:S05]  /*161e0*/  BSYNC B1 ;  /* 0x0000000000017941 */ /* 0x000fea0003800000 */
.L_x_25105:
        /* <DEDUP_REMOVED lines=16> */
.L_x_25111:
[----:B------:R-:W-:Y:S05]  /*162f0*/  BSYNC B2 ;  /* 0x0000000000027941 */ /* 0x000fea0003800000 */
.L_x_25110:
        /* <DEDUP_REMOVED lines=44> */
.L_x_25109:
[----:B------:R-:W-:Y:S05]  /*165c0*/  BSYNC B1 ;  /* 0x0000000000017941 */ /* 0x000fea0003800000 */
.L_x_25108:
        /* <DEDUP_REMOVED lines=8> */
[----:B------:R-:W-:Y:S02]  /*16650*/  FSEL R202, R212, RZ, !P5 ;  /* 0x000000ffd4ca7208 */ /* 0x000fe40006800000 */
[----:B------:R-:W-:-:S03]  /*16660*/  IADD3 R212, R221, 0x1, RZ ;  /* 0x00000001ddd47810 */ /* 0x000fc60007ffe0ff */
        /* <DEDUP_REMOVED lines=11> */
.L_x_25113:
[----:B------:R-:W-:Y:S02]  /*16720*/  IMAD.MOV.U32 R217, RZ, RZ, R206 ;  /* 0x000000ffffd97224 */ /* 0x000fe400078e00ce */
.L_x_25114:
[----:B------:R-:W-:Y:S05]  /*16730*/  BSYNC B1 ;  /* 0x0000000000017941 */ /* 0x000fea0003800000 */
.L_x_25112:
        /* <DEDUP_REMOVED lines=18> */
.L_x_25118:
[----:B------:R-:W-:Y:S05]  /*16860*/  BSYNC B2 ;  /* 0x0000000000027941 */ /* 0x000fea0003800000 */
.L_x_25117:
        /* <DEDUP_REMOVED lines=44> */
.L_x_25116:
[----:B------:R-:W-:Y:S05]  /*16b30*/  BSYNC B1 ;  /* 0x0000000000017941 */ /* 0x000fea0003800000 */
.L_x_25115:
[----:B------:R-:W-:Y:S01]  /*16b40*/  FADD.FTZ R222, RZ, R140 ;  /* 0x0000008cffde7221 */ /* 0x000fe20000010000 */
[----:B------:R-:W0:Y:S01]  /*16b50*/  I2F.U32 R217, R217 ;  /* 0x000000d900d97306 */ /* 0x000e220000201000 */
[----:B------:R-:W-:Y:S02]  /*16b60*/  LOP3.LUT P6, RZ, R218, 0x4, RZ, 0xc0, !PT ;  /* 0x00000004daff7812 */ /* 0x000fe400078cc0ff */
[----:B------:R-:W-:Y:S01]  /*16b70*/  FADD.FTZ R221, R141, R222 ;  /* 0x000000de8ddd7221 */ /* 0x000fe20000010000 */
[----:B------:R-:W-:Y:S02]  /*16b80*/  SEL R219, RZ, 0x10000, P5 ;  /* 0x00010000ffdb7807 */ /* 0x000fe40002800000 */
[----:B------:R-:W-:Y:S01]  /*16b90*/  SEL R228, RZ, 0x100, P4 ;  /* 0x00000100ffe47807 */ /* 0x000fe20002000000 */
[----:B------:R-:W-:Y:S01]  /*16ba0*/  FADD.FTZ R222, R142, R221 ;  /* 0x000000dd8ede7221 */ /* 0x000fe20000010000 */
[----:B------:R-:W-:-:S03]  /*16bb0*/  LOP3.LUT P5, RZ, R218, 0x2, RZ, 0xc0, !PT ;  /* 0x00000002daff7812 */ /* 0x000fc600078ac0ff */
[----:B------:R-:W-:-:S04]  /*16bc0*/  FADD.FTZ R221, R143, R222 ;  /* 0x000000de8fdd7221 */ /* 0x000fc80000010000 */
        /* <DEDUP_REMOVED lines=51> */
[----:B------:R-:W-:Y:S01]  /*16f00*/  FADD.FTZ R221, R191, R224 ;  /* 0x000000e0bfdd7221 */ /* 0x000fe20000010000 */
[----:B------:R-:W-:Y:S01]  /*16f10*/  FSETP.GTU.FTZ.AND P2, PT, R214, c[0x0][0x1e4], PT ;  /* 0x00007900d6007a0b */ /* 0x000fe20003f5c000 */
[----:B------:R-:W-:Y:S01]  /*16f20*/  FMUL.FTZ R203, R203, c[0x0][0x1e8] ;  /* 0x00007a00cbcb7a20 */ /* 0x000fe20000410000 */
[----:B------:R-:W-:Y:S01]  /*16f30*/  SEL R222, RZ, 0x1, P1 ;  /* 0x00000001ffde7807 */ /* 0x000fe20000800000 */
[----:B------:R-:W-:Y:S01]  /*16f40*/  FADD.FTZ R226, R192, R221 ;  /* 0x000000ddc0e27221 */ /* 0x000fe20000010000 */
[----:B------:R-:W-:Y:S01]  /*16f50*/  SEL R224, RZ, 0x1, P0 ;  /* 0x00000001ffe07807 */ /* 0x000fe20000000000 */
[----:B------:R-:W-:Y:S01]  /*16f60*/  IMAD.WIDE.U32 R214, R215, 0x1000000, RZ ;  /* 0x01000000d7d67825 */ /* 0x000fe200078e00ff */
[----:B------:R-:W-:-:S02]  /*16f70*/  SEL R227, RZ, 0x1000000, P2 ;  /* 0x01000000ffe37807 */ /* 0x000fc40001000000 */
[----:B------:R-:W-:Y:S01]  /*16f80*/  SEL R221, RZ, 0x1, P3 ;  /* 0x00000001ffdd7807 */ /* 0x000fe20001800000 */
[----:B------:R-:W-:Y:S01]  /*16f90*/  FADD.FTZ R217, R193, R226 ;  /* 0x000000e2c1d97221 */ /* 0x000fe20000010000 */
[----:B------:R-:W-:Y:S01]  /*16fa0*/  LOP3.LUT R227, R228, R227, R219, 0xfe, !PT ;  /* 0x000000e3e4e37212 */ /* 0x000fe200078efedb */
[----:B------:R-:W-:Y:S01]  /*16fb0*/  IMAD.WIDE.U32 R222, R222, 0x10000, RZ ;  /* 0x00010000dede7825 */ /* 0x000fe200078e00ff */
[----:B------:R-:W-:Y:S02]  /*16fc0*/  FSEL R203, R203, RZ, !P2 ;  /* 0x000000ffcbcb7208 */ /* 0x000fe40005000000 */
[----:B------:R-:W-:Y:S01]  /*16fd0*/  SEL R219, RZ, 0x1, P5 ;  /* 0x00000001ffdb7807 */ /* 0x000fe20002800000 */
[----:B------:R-:W-:Y:S01]  /*16fe0*/  FADD.FTZ R226, R194, R217 ;  /* 0x000000d9c2e27221 */ /* 0x000fe20000010000 */
[----:B------:R-:W-:Y:S01]  /*16ff0*/  LOP3.LUT R215, R215, R227, R221, 0xfe, !PT ;  /* 0x000000e3d7d77212 */ /* 0x000fe200078efedd */
[----:B------:R-:W-:Y:S01]  /*17000*/  IMAD.WIDE.U32 R224, R224, 0x100, RZ ;  /* 0x00000100e0e07825 */ /* 0x000fe200078e00ff */
[----:B------:R-:W-:-:S03]  /*17010*/  ISETP.NE.AND P1, PT, R213, RZ, PT ;  /* 0x000000ffd500720c */ /* 0x000fc60003f25270 */
[----:B------:R-:W-:Y:S01]  /*17020*/  FADD.FTZ R217, R195, R226 ;  /* 0x000000e2c3d97221 */ /* 0x000fe20000010000 */
[----:B------:R-:W-:Y:S01]  /*17030*/  LOP3.LUT R214, R224, R214, R222, 0xfe, !PT ;  /* 0x000000d6e0d67212 */ /* 0x000fe200078efede */
[----:B------:R-:W-:Y:S01]  /*17040*/  IMAD.WIDE.U32 R220, R211, R220, c[0x0][0x188] ;  /* 0x00006200d3dc7625 */ /* 0x000fe200078e00dc */
[----:B------:R-:W-:Y:S02]  /*17050*/  LOP3.LUT R215, R225, R215, R223, 0xfe, !PT ;  /* 0x000000d7e1d77212 */ /* 0x000fe400078efedf */
[----:B------:R-:W-:Y:S01]  /*17060*/  LOP3.LUT R214, R214, R219, RZ, 0xfc, !PT ;  /* 0x000000dbd6d67212 */ /* 0x000fe200078efcff */
[----:B------:R-:W-:Y:S01]  /*17070*/  FADD.FTZ R222, R196, R217 ;  /* 0x000000d9c4de7221 */ /* 0x000fe20000010000 */
[----:B------:R0:W-:Y:S01]  /*17080*/  STG.E.128 [R220.64], R196 ;  /* 0x000000c4dc007986 */ /* 0x0001e2000c101d06 */
[----:B------:R-:W-:Y:S02]  /*17090*/  @P6 FADD.FTZ R203, R139, R203 ;  /* 0x000000cb8bcb6221 */ /* 0x000fe40000010000 */
        /* <DEDUP_REMOVED lines=12> */
.L_x_25123:
        /* <DEDUP_REMOVED lines=148> */
.L_x_25124:
[----:B------:R-:W-:Y:S01]  /*17aa0*/  FMUL.FTZ R213, R219, R219 ;  /* 0x000000dbdbd57220 */ /* 0x000fe20000410000 */
[----:B------:R-:W-:Y:S01]  /*17ab0*/  ISETP.NE.AND P0, PT, RZ, UR8, PT ;  /* 0x00000008ff007c0c */ /* 0x000fe2000bf05270 */
[----:B-12---:R-:W-:Y:S01]  /*17ac0*/  FADD.FTZ R220, R217, R220 ;  /* 0x000000dcd9dc7221 */ /* 0x006fe20000010000 */
[----:B------:R-:W-:Y:S01]  /*17ad0*/  HFMA2.MMA R214, -RZ, RZ, 0, 2.384185791015625e-07 ;  /* 0x00000004ffd67435 */ /* 0x000fe200000001ff */
[----:B------:R-:W-:Y:S01]  /*17ae0*/  IMAD.MOV.U32 R215, RZ, RZ, c[0x0][0x1e0] ;  /* 0x00007800ffd77624 */ /* 0x000fe200078e00ff */
[----:B------:R-:W-:Y:S02]  /*17af0*/  FSEL R216, R213, RZ, P0 ;  /* 0x000000ffd5d87208 */ /* 0x000fe40000000000 */
[----:B------:R-:W-:Y:S01]  /*17b00*/  FSEL R213, R219, RZ, !P0 ;  /* 0x000000ffdbd57208 */ /* 0x000fe20004000000 */
[----:B------:R-:W-:-:S04]  /*17b10*/  FFMA.FTZ R215, R220, R215, c[0x0][0x228] ;  /* 0x00008a00dcd77623 */ /* 0x000fc800000100d7 */
[----:B------:R-:W-:Y:S02]  /*17b20*/  FADD.FTZ R215, R215, R216 ;  /* 0x000000d8d7d77221 */ /* 0x000fe40000010000 */
[----:B------:R-:W-:-:S04]  /*17b30*/  @!P1 IMAD.WIDE R220, R209, R214, c[0x0][0x1a0] ;  /* 0x00006800d1dc9625 */ /* 0x000fc800078e02d6 */
[----:B------:R-:W1:Y:S01]  /*17b40*/  MUFU.RSQ R215, R215 ;  /* 0x000000d700d77308 */ /* 0x000e620000001400 */
[--C-:B------:R-:W-:Y:S01]  /*17b50*/  FADD.FTZ R216, R146, -R213.reuse ;  /* 0x800000d592d87221 */ /* 0x100fe20000010000 */
[----:B------:R2:W-:Y:S01]  /*17b60*/  @!P1 STG.E [R220.64], R219 ;  /* 0x000000dbdc009986 */ /* 0x0005e2000c101906 */
[----:B------:R-:W-:Y:S02]  /*17b70*/  FADD.FTZ R217, R147, -R213 ;  /* 0x800000d593d97221 */ /* 0x000fe40000010000 */
[----:B------:R-:W-:-:S04]  /*17b80*/  @!P1 IMAD.WIDE R146, R209, R214, c[0x0][0x1a8] ;  /* 0x00006a00d1929625 */ /* 0x000fc800078e02d6 */
[--C-:B------:R-:W-:Y:S02]  /*17b90*/  FADD.FTZ R140, R140, -R213.reuse ;  /* 0x800000d58c8c7221 */ /* 0x100fe40000010000 */
[--C-:B------:R-:W-:Y:S02]  /*17ba0*/  FADD.FTZ R154, R154, -R213.reuse ;  /* 0x800000d59a9a7221 */ /* 0x100fe40000010000 */
[--C-:B------:R-:W-:Y:S02]  /*17bb0*/  FADD.FTZ R141, R141, -R213.reuse ;  /* 0x800000d58d8d7221 */ /* 0x100fe40000010000 */
[--C-:B------:R-:W-:Y:S01]  /*17bc0*/  FADD.FTZ R155, R155, -R213.reuse ;  /* 0x800000d59b9b7221 */ /* 0x100fe20000010000 */
[----:B-1----:R1:W-:Y:S01]  /*17bd0*/  @!P1 STG.E [R146.64], R215 ;  /* 0x000000d792009986 */ /* 0x0023e2000c101906 */
[--C-:B--2---:R-:W-:Y:S02]  /*17be0*/  FADD.FTZ R220, R191, -R213.reuse ;  /* 0x800000d5bfdc7221 */ /* 0x104fe40000010000 */
[----:B------:R-:W-:-:S02]  /*17bf0*/  FADD.FTZ R142, R142, -R213 ;  /* 0x800000d58e8e7221 */ /* 0x000fc40000010000 */
[----:B------:R-:W-:Y:S02]  /*17c00*/  FMUL.FTZ R191, R215, R140 ;  /* 0x0000008cd7bf7220 */ /* 0x000fe40000410000 */
[--C-:B------:R-:W-:Y:S02]  /*17c10*/  FADD.FTZ R143, R143, -R213.reuse ;  /* 0x800000d58f8f7221 */ /* 0x100fe40000010000 */
[C---:B------:R-:W-:Y:S02]  /*17c20*/  FMUL.FTZ R140, R215.reuse, R141 ;  /* 0x0000008dd78c7220 */ /* 0x040fe40000410000 */
[----:B------:R-:W-:Y:S02]  /*17c30*/  FADD.FTZ R144, R144, -R213 ;  /* 0x800000d590907221 */ /* 0x000fe40000010000 */
[C---:B-1----:R-:W-:Y:S02]  /*17c40*/  FMUL.FTZ R147, R215.reuse, R154 ;  /* 0x0000009ad7937220 */ /* 0x042fe40000410000 */
[----:B------:R-:W-:-:S02]  /*17c50*/  FMUL.FTZ R154, R215, R155 ;  /* 0x0000009bd79a7220 */ /* 0x000fc40000410000 */
[--C-:B------:R-:W-:Y:S02]  /*17c60*/  FADD.FTZ R145, R145, -R213.reuse ;  /* 0x800000d591917221 */ /* 0x100fe40000010000 */
[--C-:B------:R-:W-:Y:S02]  /*17c70*/  FADD.FTZ R148, R148, -R213.reuse ;  /* 0x800000d594947221 */ /* 0x100fe40000010000 */
[--C-:B------:R-:W-:Y:S02]  /*17c80*/  FADD.FTZ R149, R149, -R213.reuse ;  /* 0x800000d595957221 */ /* 0x100fe40000010000 */
[--C-:B------:R-:W-:Y:S02]  /*17c90*/  FADD.FTZ R150, R150, -R213.reuse ;  /* 0x800000d596967221 */ /* 0x100fe40000010000 */
[----:B------:R-:W-:Y:S02]  /*17ca0*/  FADD.FTZ R151, R151, -R213 ;  /* 0x800000d597977221 */ /* 0x000fe40000010000 */
[----:B------:R-:W-:-:S02]  /*17cb0*/  FMUL.FTZ R141, R215, R142 ;  /* 0x0000008ed78d7220 */ /* 0x000fc40000410000 */
[--C-:B------:R-:W-:Y:S02]  /*17cc0*/  FADD.FTZ R152, R152, -R213.reuse ;  /* 0x800000d598987221 */ /* 0x100fe40000010000 */
[----:B------:R-:W-:Y:S02]  /*17cd0*/  FADD.FTZ R153, R153, -R213 ;  /* 0x800000d599997221 */ /* 0x000fe40000010000 */
[----:B------:R-:W-:Y:S02]  /*17ce0*/  FMUL.FTZ R142, R215, R143 ;  /* 0x0000008fd78e7220 */ /* 0x000fe40000410000 */
[----:B------:R-:W-:Y:S02]  /*17cf0*/  FFMA.FTZ R191, R64, R191, R128 ;  /* 0x000000bf40bf7223 */ /* 0x000fe40000010080 */
[----:B------:R-:W-:Y:S02]  /*17d00*/  FFMA.FTZ R140, R65, R140, R129 ;  /* 0x0000008c418c7223 */ /* 0x000fe40000010081 */
[----:B------:R-:W-:-:S02]  /*17d10*/  FFMA.FTZ R147, R54, R147, R118 ;  /* 0x0000009336937223 */ /* 0x000fc40000010076 */
[----:B------:R-:W-:Y:S01]  /*17d20*/  FFMA.FTZ R154, R55, R154, R119 ;  /* 0x0000009a379a7223 */ /* 0x000fe20000010077 */
[----:B------:R-:W-:Y:S01]  /*17d30*/  F2FP.BF16.PACK_AB R140, R140, R191 ;  /* 0x000000bf8c8c723e */ /* 0x000fe200000010ff */
[C---:B------:R-:W-:Y:S02]  /*17d40*/  FMUL.FTZ R143, R215.reuse, R144 ;  /* 0x00000090d78f7220 */ /* 0x040fe40000410000 */
[C---:B------:R-:W-:Y:S01]  /*17d50*/  FMUL.FTZ R234, R215.reuse, R145 ;  /* 0x00000091d7ea7220 */ /* 0x040fe20000410000 */
[----:B------:R-:W-:Y:S01]  /*17d60*/  F2FP.BF16.PACK_AB R147, R154, R147 ;  /* 0x000000939a93723e */ /* 0x000fe200000010ff */
[C---:B------:R-:W-:Y:S02]  /*17d70*/  FMUL.FTZ R145, R215.reuse, R148 ;  /* 0x00000094d7917220 */ /* 0x040fe40000410000 */
[C---:B------:R-:W-:Y:S02]  /*17d80*/  FMUL.FTZ R144, R215.reuse, R149 ;  /* 0x00000095d7907220 */ /* 0x040fe40000410000 */
[----:B------:R-:W-:-:S02]  /*17d90*/  FMUL.FTZ R149, R215, R150 ;  /* 0x00000096d7957220 */ /* 0x000fc40000410000 */
[----:B------:R-:W-:Y:S02]  /*17da0*/  FMUL.FTZ R146, R215, R151 ;  /* 0x00000097d7927220 */ /* 0x000fe40000410000 */
[--C-:B------:R-:W-:Y:S02]  /*17db0*/  FADD.FTZ R159, R159, -R213.reuse ;  /* 0x800000d59f9f7221 */ /* 0x100fe40000010000 */
[C---:B------:R-:W-:Y:S02]  /*17dc0*/  FMUL.FTZ R151, R215.reuse, R152 ;  /* 0x00000098d7977220 */ /* 0x040fe40000410000 */
[----:B------:R-:W-:Y:S02]  /*17dd0*/  FMUL.FTZ R150, R215, R153 ;  /* 0x00000099d7967220 */ /* 0x000fe40000410000 */
[--C-:B------:R-:W-:Y:S02]  /*17de0*/  FADD.FTZ R158, R158, -R213.reuse ;  /* 0x800000d59e9e7221 */ /* 0x100fe40000010000 */
[----:B------:R-:W-:-:S02]  /*17df0*/  FADD.FTZ R160, R160, -R213 ;  /* 0x800000d5a0a07221 */ /* 0x000fc40000010000 */
[--C-:B------:R-:W-:Y:S02]  /*17e00*/  FADD.FTZ R157, R157, -R213.reuse ;  /* 0x800000d59d9d7221 */ /* 0x100fe40000010000 */
[----:B------:R-:W-:Y:S02]  /*17e10*/  FADD.FTZ R161, R161, -R213 ;  /* 0x800000d5a1a17221 */ /* 0x000fe40000010000 */
[----:B------:R-:W-:Y:S02]  /*17e20*/  FFMA.FTZ R154, R56, R145, R120 ;  /* 0x00000091389a7223 */ /* 0x000fe40000010078 */
[----:B------:R-:W-:Y:S02]  /*17e30*/  FFMA.FTZ R191, R57, R144, R121 ;  /* 0x0000009039bf7223 */ /* 0x000fe40000010079 */
[--C-:B------:R-:W-:Y:S02]  /*17e40*/  FADD.FTZ R156, R156, -R213.reuse ;  /* 0x800000d59c9c7221 */ /* 0x100fe40000010000 */
[----:B------:R-:W-:-:S02]  /*17e50*/  FADD.FTZ R163, R163, -R213 ;  /* 0x800000d5a3a37221 */ /* 0x000fc40000010000 */
[----:B------:R-:W-:Y:S02]  /*17e60*/  FADD.FTZ R164, R164, -R213 ;  /* 0x800000d5a4a47221 */ /* 0x000fe40000010000 */
[----:B------:R-:W-:Y:S02]  /*17e70*/  FFMA.FTZ R145, R58, R149, R122 ;  /* 0x000000953a917223 */ /* 0x000fe4000001007a */
[----:B------:R-:W-:Y:S02]  /*17e80*/  FFMA.FTZ R144, R59, R146, R123 ;  /* 0x000000923b907223 */ /* 0x000fe4000001007b */
[--C-:B------:R-:W-:Y:S02]  /*17e90*/  FADD.FTZ R166, R166, -R213.reuse ;  /* 0x800000d5a6a67221 */ /* 0x100fe40000010000 */
[----:B------:R-:W-:Y:S01]  /*17ea0*/  FADD.FTZ R167, R167, -R213 ;  /* 0x800000d5a7a77221 */ /* 0x000fe20000010000 */
[----:B------:R-:W-:Y:S01]  /*17eb0*/  F2FP.BF16.PACK_AB R145, R144, R145 ;  /* 0x000000919091723e */ /* 0x000fe200000010ff */
[----:B------:R-:W-:Y:S01]  /*17ec0*/  FMUL.FTZ R152, R215, R159 ;  /* 0x0000009fd7987220 */ /* 0x000fe20000410000 */
[----:B------:R-:W-:Y:S01]  /*17ed0*/  F2FP.BF16.PACK_AB R144, R191, R154 ;  /* 0x0000009abf90723e */ /* 0x000fe200000010ff */
        /* <DEDUP_REMOVED lines=8> */
[C---:B------:R-:W-:Y:S02]  /*17f60*/  FMUL.FTZ R236, R215.reuse, R163 ;  /* 0x000000a3d7ec7220 */ /* 0x040fe40000410000 */
[----:B------:R-:W-:Y:S02]  /*17f70*/  FMUL.FTZ R157, R215, R164 ;  /* 0x000000a4d79d7220 */ /* 0x000fe40000410000 */
[--C-:B------:R-:W-:Y:S02]  /*17f80*/  FADD.FTZ R168, R168, -R213.reuse ;  /* 0x800000d5a8a87221 */ /* 0x100fe40000010000 */
[----:B------:R-:W-:Y:S02]  /*17f90*/  FADD.FTZ R169, R169, -R213 ;  /* 0x800000d5a9a97221 */ /* 0x000fe40000010000 */
[C---:B------:R-:W-:Y:S02]  /*17fa0*/  FMUL.FTZ R163, R215.reuse, R166 ;  /* 0x000000a6d7a37220 */ /* 0x040fe40000410000 */
[----:B------:R-:W-:-:S02]  /*17fb0*/  FMUL.FTZ R164, R215, R167 ;  /* 0x000000a7d7a47220 */ /* 0x000fc40000410000 */
[--C-:B------:R-:W-:Y:S02]  /*17fc0*/  FADD.FTZ R165, R165, -R213.reuse ;  /* 0x800000d5a5a57221 */ /* 0x100fe40000010000 */
[--C-:B------:R-:W-:Y:S02]  /*17fd0*/  FADD.FTZ R171, R171, -R213.reuse ;  /* 0x800000d5abab7221 */ /* 0x100fe40000010000 */
[----:B------:R-:W-:Y:S02]  /*17fe0*/  FFMA.FTZ R150, R44, R159, R108 ;  /* 0x0000009f2c967223 */ /* 0x000fe4000001006c */
[----:B------:R-:W-:Y:S02]  /*17ff0*/  FADD.FTZ R182, R182, -R213 ;  /* 0x800000d5b6b67221 */ /* 0x000fe40000010000 */
[----:B------:R-:W-:Y:S01]  /*18000*/  FFMA.FTZ R159, R45, R158, R109 ;  /* 0x0000009e2d9f7223 */ /* 0x000fe2000001006d */
[----:B------:R-:W-:Y:S01]  /*18010*/  LEA R158, P0, R210, c[0x0][0x208], 0x4 ;  /* 0x00008200d29e7a11 */ /* 0x000fe200078020ff */
[----:B------:R-:W-:-:S02]  /*18020*/  FFMA.FTZ R149, R50, R155, R114 ;  /* 0x0000009b32957223 */ /* 0x000fc40000010072 */
[----:B------:R-:W-:Y:S01]  /*18030*/  FFMA.FTZ R152, R51, R152, R115 ;  /* 0x0000009833987223 */ /* 0x000fe20000010073 */
[----:B------:R-:W-:Y:S01]  /*18040*/  F2FP.BF16.PACK_AB R150, R159, R150 ;  /* 0x000000969f96723e */ /* 0x000fe200000010ff */
[--C-:B------:R-:W-:Y:S02]  /*18050*/  FADD.FTZ R162, R162, -R213.reuse ;  /* 0x800000d5a2a27221 */ /* 0x100fe40000010000 */
[--C-:B0-----:R-:W-:Y:S01]  /*18060*/  FADD.FTZ R222, R193, -R213.reuse ;  /* 0x800000d5c1de7221 */ /* 0x101fe20000010000 */
[----:B------:R-:W-:Y:S01]  /*18070*/  F2FP.BF16.PACK_AB R149, R152, R149 ;  /* 0x000000959895723e */ /* 0x000fe200000010ff */
[----:B------:R-:W-:Y:S02]  /*18080*/  FADD.FTZ R226, R197, -R213 ;  /* 0x800000d5c5e27221 */ /* 0x000fe40000010000 */
[----:B------:R-:W-:Y:S02]  /*18090*/  FFMA.FTZ R153, R48, R153, R112 ;  /* 0x0000009930997223 */ /* 0x000fe40000010070 */
[----:B------:R-:W-:-:S02]  /*180a0*/  FFMA.FTZ R148, R49, R148, R113 ;  /* 0x0000009431947223 */ /* 0x000fc40000010071 */
[--C-:B------:R-:W-:Y:S02]  /*180b0*/  FADD.FTZ R170, R170, -R213.reuse ;  /* 0x800000d5aaaa7221 */ /* 0x100fe40000010000 */
[--C-:B------:R-:W-:Y:S01]  /*180c0*/  FADD.FTZ R174, R174, -R213.reuse ;  /* 0x800000d5aeae7221 */ /* 0x100fe20000010000 */
[----:B------:R-:W-:Y:S01]  /*180d0*/  F2FP.BF16.PACK_AB R148, R148, R153 ;  /* 0x000000999494723e */ /* 0x000fe200000010ff */
[----:B------:R-:W-:Y:S02]  /*180e0*/  FADD.FTZ R180, R180, -R213 ;  /* 0x800000d5b4b47221 */ /* 0x000fe40000010000 */
[C---:B------:R-:W-:Y:S02]  /*180f0*/  FMUL.FTZ R193, R215.reuse, R216 ;  /* 0x000000d8d7c17220 */ /* 0x040fe40000410000 */
[C---:B------:R-:W-:Y:S02]  /*18100*/  FMUL.FTZ R197, R215.reuse, R168 ;  /* 0x000000a8d7c57220 */ /* 0x040fe40000410000 */
[----:B------:R-:W-:-:S02]  /*18110*/  FMUL.FTZ R238, R215, R169 ;  /* 0x000000a9d7ee7220 */ /* 0x000fc40000410000 */
[----:B------:R-:W-:Y:S02]  /*18120*/  FFMA.FTZ R163, R42, R163, R106 ;  /* 0x000000a32aa37223 */ /* 0x000fe4000001006a */
[----:B------:R-:W-:Y:S02]  /*18130*/  FFMA.FTZ R164, R43, R164, R107 ;  /* 0x000000a42ba47223 */ /* 0x000fe4000001006b */
[--C-:B------:R-:W-:Y:S02]  /*18140*/  FADD.FTZ R172, R172, -R213.reuse ;  /* 0x800000d5acac7221 */ /* 0x100fe40000010000 */
[----:B------:R-:W-:Y:S01]  /*18150*/  FADD.FTZ R179, R179, -R213 ;  /* 0x800000d5b3b37221 */ /* 0x000fe20000010000 */
[----:B------:R-:W-:Y:S01]  /*18160*/  F2FP.BF16.PACK_AB R153, R164, R163 ;  /* 0x000000a3a499723e */ /* 0x000fe200000010ff */
[C---:B------:R-:W-:Y:S01]  /*18170*/  FMUL.FTZ R216, R215.reuse, R217 ;  /* 0x000000d9d7d87220 */ /* 0x040fe20000410000 */
[----:B------:R-:W-:Y:S01]  /*18180*/  IADD3 R164, R210, 0x20, RZ ;  /* 0x00000020d2a47810 */ /* 0x000fe20007ffe0ff */
[----:B------:R-:W-:-:S02]  /*18190*/  FMUL.FTZ R156, R215, R165 ;  /* 0x000000a5d79c7220 */ /* 0x000fc40000410000 */
[----:B------:R-:W-:Y:S02]  /*181a0*/  FMUL.FTZ R240, R215, R171 ;  /* 0x000000abd7f07220 */ /* 0x000fe40000410000 */
[--C-:B------:R-:W-:Y:S02]  /*181b0*/  FADD.FTZ R185, R185, -R213.reuse ;  /* 0x800000d5b9b97221 */ /* 0x100fe40000010000 */
[--C-:B------:R-:W-:Y:S02]  /*181c0*/  FADD.FTZ R190, R190, -R213.reuse ;  /* 0x800000d5bebe7221 */ /* 0x100fe40000010000 */
[--C-:B------:R-:W-:Y:S02]  /*181d0*/  FADD.FTZ R224, R195, -R213.reuse ;  /* 0x800000d5c3e07221 */ /* 0x100fe40000010000 */
[----:B------:R-:W-:Y:S02]  /*181e0*/  FMUL.FTZ R171, R215, R182 ;  /* 0x000000b6d7ab7220 */ /* 0x000fe40000410000 */
[----:B------:R-:W-:-:S02]  /*181f0*/  FADD.FTZ R192, R192, -R213 ;  /* 0x800000d5c0c07221 */ /* 0x000fc40000010000 */
[----:B------:R-:W-:Y:S02]  /*18200*/  FADD.FTZ R228, R199, -R213 ;  /* 0x800000d5c7e47221 */ /* 0x000fe40000010000 */
[C---:B------:R-:W-:Y:S02]  /*18210*/  FMUL.FTZ R195, R215.reuse, R162 ;  /* 0x000000a2d7c37220 */ /* 0x040fe40000410000 */
[----:B------:R-:W-:Y:S02]  /*18220*/  FFMA.FTZ R182, R60, R143, R124 ;  /* 0x0000008f3cb67223 */ /* 0x000fe4000001007c */
[C---:B------:R-:W-:Y:S02]  /*18230*/  FMUL.FTZ R199, R215.reuse, R170 ;  /* 0x000000aad7c77220 */ /* 0x040fe40000410000 */
[C---:B------:R-:W-:Y:S02]  /*18240*/  FMUL.FTZ R165, R215.reuse, R174 ;  /* 0x000000aed7a57220 */ /* 0x040fe40000410000 */
[----:B------:R-:W-:-:S02]  /*18250*/  FMUL.FTZ R167, R215, R180 ;  /* 0x000000b4d7a77220 */ /* 0x000fc40000410000 */
[----:B------:R-:W-:Y:S02]  /*18260*/  FFMA.FTZ R143, R62, R193, R126 ;  /* 0x000000c13e8f7223 */ /* 0x000fe4000001007e */
[----:B------:R-:W-:Y:S02]  /*18270*/  FFMA.FTZ R154, R36, R197, R100 ;  /* 0x000000c5249a7223 */ /* 0x000fe40000010064 */
[----:B------:R-:W-:Y:S02]  /*18280*/  FFMA.FTZ R159, R37, R238, R101 ;  /* 0x000000ee259f7223 */ /* 0x000fe40000010065 */
[----:B------:R-:W-:Y:S02]  /*18290*/  FFMA.FTZ R152, R40, R157, R104 ;  /* 0x0000009d28987223 */ /* 0x000fe40000010068 */
[----:B------:R-:W-:Y:S01]  /*182a0*/  FMUL.FTZ R161, R215, R172 ;  /* 0x000000acd7a17220 */ /* 0x000fe20000410000 */
[----:B------:R-:W-:Y:S01]  /*182b0*/  F2FP.BF16.PACK_AB R154, R159, R154 ;  /* 0x0000009a9f9a723e */ /* 0x000fe200000010ff */
[----:B------:R-:W-:Y:S01]  /*182c0*/  FMUL.FTZ R174, R215, R179 ;  /* 0x000000b3d7ae7220 */ /* 0x000fe20000410000 */
[----:B------:R-:W-:Y:S01]  /*182d0*/  LEA.HI.X R159, R210, c[0x0][0x20c], RZ, 0x4, P0 ;  /* 0x00008300d29f7a11 */ /* 0x000fe200000f24ff */
[----:B------:R-:W-:-:S02]  /*182e0*/  FFMA.FTZ R141, R66, R141, R130 ;  /* 0x0000008d428d7223 */ /* 0x000fc40000010082 */
        /* <DEDUP_REMOVED lines=9> */
[C---:B------:R-:W-:Y:S01]  /*18380*/  IADD3 R190, R210.reuse, 0x40, RZ ;  /* 0x00000040d2be7810 */ /* 0x040fe20007ffe0ff */
[----:B------:R-:W-:Y:S01]  /*18390*/  FMUL.FTZ R185, R215, R192 ;  /* 0x000000c0d7b97220 */ /* 0x000fe20000410000 */
[----:B------:R-:W-:Y:S01]  /*183a0*/  IADD3 R192, R210, 0x60, RZ ;  /* 0x00000060d2c07810 */ /* 0x000fe20007ffe0ff */
[----:B------:R-:W-:Y:S01]  /*183b0*/  FFMA.FTZ R151, R46, R195, R110 ;  /* 0x000000c32e977223 */ /* 0x000fe2000001006e */
[----:B------:R-:W-:Y:S01]  /*183c0*/  F2FP.BF16.PACK_AB R152, R157, R152 ;  /* 0x000000989d98723e */ /* 0x000fe200000010ff */
[----:B------:R-:W-:Y:S01]  /*183d0*/  FFMA.FTZ R236, R47, R236, R111 ;  /* 0x000000ec2fec7223 */ /* 0x000fe2000001006f */
[----:B------:R0:W-:Y:S01]  /*183e0*/  STG.E.128 [R158.64], R140 ;  /* 0x0000008c9e007986 */ /* 0x0001e2000c101d06 */
[----:B------:R-:W-:-:S02]  /*183f0*/  IMAD.MOV.U32 R163, RZ, RZ, 0x10 ;  /* 0x00000010ffa37424 */ /* 0x000fc400078e00ff */
[----:B------:R-:W-:Y:S01]  /*18400*/  FFMA.FTZ R155, R38, R199, R102 ;  /* 0x000000c7269b7223 */ /* 0x000fe20000010066 */
[----:B------:R-:W-:Y:S01]  /*18410*/  F2FP.BF16.PACK_AB R151, R236, R151 ;  /* 0x00000097ec97723e */ /* 0x000fe200000010ff */
[----:B------:R-:W-:Y:S02]  /*18420*/  FFMA.FTZ R240, R39, R240, R103 ;  /* 0x000000f027f07223 */ /* 0x000fe40000010067 */
[--C-:B------:R-:W-:Y:S02]  /*18430*/  FADD.FTZ R173, R173, -R213.reuse ;  /* 0x800000d5adad7221 */ /* 0x100fe40000010000 */
[----:B------:R-:W-:Y:S01]  /*18440*/  FADD.FTZ R181, R181, -R213 ;  /* 0x800000d5b5b57221 */ /* 0x000fe20000010000 */
[----:B------:R-:W-:Y:S01]  /*18450*/  F2FP.BF16.PACK_AB R155, R240, R155 ;  /* 0x0000009bf09b723e */ /* 0x000fe200000010ff */
[----:B------:R-:W-:-:S04]  /*18460*/  IMAD.WIDE.U32 R156, R164, R163, c[0x0][0x208] ;  /* 0x00008200a49c7625 */ /* 0x000fc800078e00a3 */
[----:B------:R-:W-:Y:S01]  /*18470*/  FADD.FTZ R175, R175, -R213 ;  /* 0x800000d5afaf7221 */ /* 0x000fe20000010000 */
[----:B------:R1:W-:Y:S01]  /*18480*/  STG.E.128 [R156.64], R144 ;  /* 0x000000909c007986 */ /* 0x0003e2000c101d06 */
[----:B------:R-:W-:Y:S01]  /*18490*/  IMAD.WIDE.U32 R190, R190, R163, c[0x0][0x208] ;  /* 0x00008200bebe7625 */ /* 0x000fe200078e00a3 */
[----:B0-----:R-:W-:-:S03]  /*184a0*/  IADD3 R158, R210, 0xa0, RZ ;  /* 0x000000a0d29e7810 */ /* 0x001fc60007ffe0ff */
[----:B------:R-:W-:Y:S01]  /*184b0*/  IMAD.WIDE.U32 R192, R192, R163, c[0x0][0x208] ;  /* 0x00008200c0c07625 */ /* 0x000fe200078e00a3 */
[----:B------:R0:W-:Y:S03]  /*184c0*/  STG.E.128 [R190.64], R148 ;  /* 0x00000094be007986 */ /* 0x0001e6000c101d06 */
[--C-:B------:R-:W-:Y:S01]  /*184d0*/  FADD.FTZ R200, R200, -R213.reuse ;  /* 0x800000d5c8c87221 */ /* 0x100fe20000010000 */
[----:B------:R2:W-:Y:S01]  /*184e0*/  STG.E.128 [R192.64], R152 ;  /* 0x00000098c0007986 */ /* 0x0005e2000c101d06 */
[--C-:B------:R-:W-:Y:S02]  /*184f0*/  FADD.FTZ R230, R201, -R213.reuse ;  /* 0x800000d5c9e67221 */ /* 0x100fe40000010000 */
[--C-:B------:R-:W-:Y:S02]  /*18500*/  FADD.FTZ R176, R176, -R213.reuse ;  /* 0x800000d5b0b07221 */ /* 0x100fe40000010000 */
[----:B------:R-:W-:-:S02]  /*18510*/  FADD.FTZ R177, R177, -R213 ;  /* 0x800000d5b1b17221 */ /* 0x000fc40000010000 */
[--C-:B------:R-:W-:Y:S01]  /*18520*/  FADD.FTZ R178, R178, -R213.reuse ;  /* 0x800000d5b2b27221 */ /* 0x100fe20000010000 */
[----:B-1----:R-:W-:Y:S01]  /*18530*/  IADD3 R156, R210, 0x80, RZ ;  /* 0x00000080d29c7810 */ /* 0x002fe20007ffe0ff */
[--C-:B------:R-:W-:Y:S02]  /*18540*/  FADD.FTZ R183, R183, -R213.reuse ;  /* 0x800000d5b7b77221 */ /* 0x100fe40000010000 */
[C---:B------:R-:W-:Y:S02]  /*18550*/  FMUL.FTZ R160, R215.reuse, R173 ;  /* 0x000000add7a07220 */ /* 0x040fe40000410000 */
[C---:B------:R-:W-:Y:S02]  /*18560*/  FMUL.FTZ R166, R215.reuse, R181 ;  /* 0x000000b5d7a67220 */ /* 0x040fe40000410000 */
[----:B------:R-:W-:Y:S02]  /*18570*/  FMUL.FTZ R222, R215, R222 ;  /* 0x000000ded7de7220 */ /* 0x000fe40000410000 */
[----:B------:R-:W-:-:S02]  /*18580*/  FADD.FTZ R184, R184, -R213 ;  /* 0x800000d5b8b87221 */ /* 0x000fc40000010000 */
        /* <DEDUP_REMOVED lines=19> */
[----:B0-----:R-:W-:Y:S01]  /*186c0*/  FFMA.FTZ R149, R25, R166, R89 ;  /* 0x000000a619957223 */ /* 0x001fe20000010059 */
[----:B------:R-:W-:Y:S01]  /*186d0*/  F2FP.BF16.PACK_AB R140, R160, R161 ;  /* 0x000000a1a08c723e */ /* 0x000fe200000010ff */
[----:B------:R-:W-:Y:S01]  /*186e0*/  FFMA.FTZ R150, R12, R185, R76 ;  /* 0x000000b90c967223 */ /* 0x000fe2000001004c */
[----:B------:R-:W-:Y:S01]  /*186f0*/  IADD3 R160, R210, 0xc0, RZ ;  /* 0x000000c0d2a07810 */ /* 0x000fe20007ffe0ff */
[----:B--2---:R-:W-:Y:S01]  /*18700*/  FFMA.FTZ R153, R13, R222, R77 ;  /* 0x000000de0d997223 */ /* 0x004fe2000001004d */
[----:B------:R-:W-:Y:S01]  /*18710*/  F2FP.BF16.PACK_AB R144, R149, R144 ;  /* 0x000000909590723e */ /* 0x000fe200000010ff */
[C---:B------:R-:W-:Y:S02]  /*18720*/  FMUL.FTZ R177, R215.reuse, R184 ;  /* 0x000000b8d7b17220 */ /* 0x040fe40000410000 */
[----:B------:R-:W-:Y:S01]  /*18730*/  FMUL.FTZ R183, R215, R186 ;  /* 0x000000bad7b77220 */ /* 0x000fe20000410000 */
[----:B------:R-:W-:Y:S01]  /*18740*/  F2FP.BF16.PACK_AB R150, R153, R150 ;  /* 0x000000969996723e */ /* 0x000fe200000010ff */
[----:B------:R-:W-:-:S02]  /*18750*/  FMUL.FTZ R178, R215, R187 ;  /* 0x000000bbd7b27220 */ /* 0x000fc40000410000 */
[----:B------:R-:W-:Y:S02]  /*18760*/  FMUL.FTZ R176, R215, R189 ;  /* 0x000000bdd7b07220 */ /* 0x000fe40000410000 */
[----:B------:R-:W-:Y:S02]  /*18770*/  FFMA.FTZ R165, R34, R165, R98 ;  /* 0x000000a522a57223 */ /* 0x000fe40000010062 */
[----:B------:R-:W-:Y:S02]  /*18780*/  FFMA.FTZ R162, R35, R162, R99 ;  /* 0x000000a223a27223 */ /* 0x000fe40000010063 */
[C---:B------:R-:W-:Y:S02]  /*18790*/  FMUL.FTZ R175, R215.reuse, R188 ;  /* 0x000000bcd7af7220 */ /* 0x040fe40000410000 */
[C---:B------:R-:W-:Y:S01]  /*187a0*/  FMUL.FTZ R220, R215.reuse, R220 ;  /* 0x000000dcd7dc7220 */ /* 0x040fe20000410000 */
[----:B------:R-:W-:Y:S01]  /*187b0*/  F2FP.BF16.PACK_AB R141, R162, R165 ;  /* 0x000000a5a28d723e */ /* 0x000fe200000010ff */
[----:B------:R-:W-:Y:S01]  /*187c0*/  FMUL.FTZ R189, R215, R194 ;  /* 0x000000c2d7bd7220 */ /* 0x000fe20000410000 */
[----:B------:R-:W-:Y:S01]  /*187d0*/  LEA R162, P0, R211, c[0x0][0x208], 0x4 ;  /* 0x00008200d3a27a11 */ /* 0x000fe200078020ff */
        /* <DEDUP_REMOVED lines=47> */
[----:B------:R-:W-:Y:S01]  /*18ad0*/  LEA.HI.X R163, R211, c[0x0][0x20c], RZ, 0x4, P0 ;  /* 0x00008300d3a37a11 */ /* 0x000fe200000f24ff */
[----:B------:R0:W-:Y:S02]  /*18ae0*/  STG.E.128 [R158.64], R144 ;  /* 0x000000909e007986 */ /* 0x0001e4000c101d06 */
[----:B------:R-:W-:Y:S02]  /*18af0*/  IMAD R209, R214, c[0x0][0x160], R209 ;  /* 0x00005800d6d17a24 */ /* 0x000fe400078e02d1 */
[----:B------:R0:W-:Y:S03]  /*18b00*/  STG.E.128 [R160.64], R148 ;  /* 0x00000094a0007986 */ /* 0x0001e6000c101d06 */
[----:B------:R-:W-:Y:S01]  /*18b10*/  ISETP.GE.AND P0, PT, R209, c[0x0][0x164], PT ;  /* 0x00005900d1007a0c */ /* 0x000fe20003f06270 */
[----:B------:R0:W-:-:S12]  /*18b20*/  STG.E.128 [R162.64], R152 ;  /* 0x00000098a2007986 */ /* 0x0001d8000c101d06 */
[----:B0-----:R-:W-:Y:S01]  /*18b30*/  @P0 CALL.REL.NOINC `(.L_x_25121) ;  /* 0x0000001000000944 */ /* 0x001fe20003c00000 */
[----:B------:R-:W-:Y:S05]  /*18b40*/  BRA `(.L_x_25122) ;  /* 0xfffe7f0000007947 */ /* 0x000fea000383ffff */
.L_x_25121:
[----:B------:R-:W-:Y:S05]  /*18b50*/  BSYNC B0 ;  /* 0x0000000000007941 */ /* 0x000fea0003800000 */
.L_x_24670:
[----:B------:R-:W-:Y:S05]  /*18b60*/  EXIT ;  /* 0x000000000000794d */ /* 0x000fea0003800000 */
.L_x_25119:
[----:B0-----:R-:W-:Y:S01]  /*18b70*/  IMAD.MOV.U32 R220, RZ, RZ, R222 ;  /* 0x000000ffffdc7224 */ /* 0x001fe200078e00de */
[----:B------:R-:W-:Y:S01]  /*18b80*/  MOV R213, 0x1 ;  /* 0x0000000100d57802 */ /* 0x000fe20000000f00 */
[----:B------:R-:W-:Y:S01]  /*18b90*/  IMAD.MOV.U32 R216, RZ, RZ, 0x1f ;  /* 0x0000001fffd87424 */ /* 0x000fe200078e00ff */
[----:B------:R-:W-:Y:S01]  /*18ba0*/  MOV R214, 0x18bd0 ;  /* 0x00018bd000d67802 */ /* 0x000fe20000000f00 */
[----:B------:R-:W-:Y:S02]  /*18bb0*/  IMAD.MOV.U32 R217, RZ, RZ, -0x1 ;  /* 0xffffffffffd97424 */ /* 0x000fe400078e00ff */
[----:B------:R-:W-:Y:S05]  /*18bc0*/  CALL.REL.NOINC `($__internal_73_$__cuda_sm70_shflsync_bfly_p) ;  /* 0x00000b9000007944 */ /* 0x000fea0003c00000 */
[----:B01----:R-:W-:Y:S05]  /*18bd0*/  BRA `(.L_x_25123) ;  /* 0xffffe58000007947 */ /* 0x003fea000383ffff */
.L_x_25120:
[----:B------:R-:W-:Y:S01]  /*18be0*/  HFMA2.MMA R213, -RZ, RZ, 0, 1.1920928955078125e-07 ;  /* 0x00000002ffd57435 */ /* 0x000fe200000001ff */
[----:B------:R-:W-:Y:S01]  /*18bf0*/  IMAD.MOV.U32 R216, RZ, RZ, 0x1f ;  /* 0x0000001fffd87424 */ /* 0x000fe200078e00ff */
[----:B------:R-:W-:Y:S02]  /*18c00*/  MOV R217, 0xffffffff ;  /* 0xffffffff00d97802 */ /* 0x000fe40000000f00 */
[----:B------:R-:W-:Y:S02]  /*18c10*/  MOV R214, 0x18c30 ;  /* 0x00018c3000d67802 */ /* 0x000fe40000000f00 */
[----:B0-----:R-:W-:Y:S05]  /*18c20*/  CALL.REL.NOINC `($__internal_73_$__cuda_sm70_shflsync_bfly_p) ;  /* 0x00000b3000007944 */ /* 0x001fea0003c00000 */
[----:B0-----:R-:W-:Y:S01]  /*18c30*/  HFMA2.MMA R216, -RZ, RZ, 0, 1.847743988037109375e-06 ;  /* 0x0000001fffd87435 */ /* 0x001fe200000001ff */
[----:B-1----:R-:W-:Y:S01]  /*18c40*/  FADD.FTZ R220, R220, R213 ;  /* 0x000000d5dcdc7221 */ /* 0x002fe20000010000 */
[----:B------:R-:W-:Y:S01]  /*18c50*/  MOV R214, 0x18c90 ;  /* 0x00018c9000d67802 */ /* 0x000fe20000000f00 */
[----:B------:R-:W-:-:S02]  /*18c60*/  IMAD.MOV.U32 R213, RZ, RZ, 0x4 ;  /* 0x00000004ffd57424 */ /* 0x000fc400078e00ff */
[----:B------:R-:W-:Y:S02]  /*18c70*/  IMAD.MOV.U32 R217, RZ, RZ, -0x1 ;  /* 0xffffffffffd97424 */ /* 0x000fe400078e00ff */
[----:B------:R-:W-:Y:S05]  /*18c80*/  CALL.REL.NOINC `($__internal_73_$__cuda_sm70_shflsync_bfly_p) ;  /* 0x00000ad000007944 */ /* 0x000fea0003c00000 */
[----:B01----:R-:W-:Y:S01]  /*18c90*/  FADD.FTZ R220, R220, R213 ;  /* 0x000000d5dcdc7221 */ /* 0x003fe20000010000 */
[----:B------:R-:W-:Y:S01]  /*18ca0*/  MOV R213, 0x8 ;  /* 0x0000000800d57802 */ /* 0x000fe20000000f00 */
[----:B------:R-:W-:Y:S01]  /*18cb0*/  IMAD.MOV.U32 R216, RZ, RZ, 0x1f ;  /* 0x0000001fffd87424 */ /* 0x000fe200078e00ff */
[----:B------:R-:W-:Y:S02]  /*18cc0*/  MOV R217, 0xffffffff ;  /* 0xffffffff00d97802 */ /* 0x000fe40000000f00 */
[----:B------:R-:W-:Y:S02]  /*18cd0*/  MOV R214, 0x18cf0 ;  /* 0x00018cf000d67802 */ /* 0x000fe40000000f00 */
[----:B------:R-:W-:Y:S05]  /*18ce0*/  CALL.REL.NOINC `($__internal_73_$__cuda_sm70_shflsync_bfly_p) ;  /* 0x00000a7000007944 */ /* 0x000fea0003c00000 */
[----:B0-----:R-:W-:Y:S01]  /*18cf0*/  HFMA2.MMA R216, -RZ, RZ, 0, 1.847743988037109375e-06 ;  /* 0x0000001fffd87435 */ /* 0x001fe200000001ff */
[----:B-1----:R-:W-:Y:S01]  /*18d00*/  FADD.FTZ R220, R220, R213 ;  /* 0x000000d5dcdc7221 */ /* 0x002fe20000010000 */
[----:B------:R-:W-:Y:S01]  /*18d10*/  MOV R214, 0x18d50 ;  /* 0x00018d5000d67802 */ /* 0x000fe20000000f00 */
[----:B------:R-:W-:Y:S02]  /*18d20*/  IMAD.MOV.U32 R213, RZ, RZ, 0x10 ;  /* 0x00000010ffd57424 */ /* 0x000fe400078e00ff */
[----:B------:R-:W-:-:S02]  /*18d30*/  IMAD.MOV.U32 R217, RZ, RZ, -0x1 ;  /* 0xffffffffffd97424 */ /* 0x000fc400078e00ff */
[----:B------:R-:W-:Y:S05]  /*18d40*/  CALL.REL.NOINC `($__internal_73_$__cuda_sm70_shflsync_bfly_p) ;  /* 0x00000a1000007944 */ /* 0x000fea0003c00000 */
[----:B-1----:R-:W-:Y:S01]  /*18d50*/  FADD.FTZ R213, R220, R213 ;  /* 0x000000d5dcd57221 */ /* 0x002fe20000010000 */
[----:B0-----:R-:W-:-:S03]  /*18d60*/  MOV R217, 0xffffffff ;  /* 0xffffffff00d97802 */ /* 0x001fc60000000f00 */
        /* <DEDUP_REMOVED lines=130> */
[----:B------:R-:W-:Y:S02]  /*19590*/  MOV R213, 0x1 ;  /* 0x0000000100d57802 */ /* 0x000fe40000000f00 */
[----:B------:R-:W-:Y:S02]  /*195a0*/  MOV R214, 0x195c0 ;  /* 0x000195c000d67802 */ /* 0x000fe40000000f00 */
[----:B------:R-:W-:Y:S05]  /*195b0*/  CALL.REL.NOINC `($__internal_73_$__cuda_sm70_shflsync_bfly_p) ;  /* 0x000001a000007944 */ /* 0x000fea0003c00000 */
        /* <DEDUP_REMOVED lines=18> */
[----:B01----:R-:W-:Y:S01]  /*196e0*/  FADD.FTZ R220, R220, R213 ;  /* 0x000000d5dcdc7221 */ /* 0x003fe20000010000 */
[----:B------:R-:W-:Y:S01]  /*196f0*/  MOV R213, 0x10 ;  /* 0x0000001000d57802 */ /* 0x000fe20000000f00 */
[----:B------:R-:W-:Y:S01]  /*19700*/  IMAD.MOV.U32 R216, RZ, RZ, 0x1f ;  /* 0x0000001fffd87424 */ /* 0x000fe200078e00ff */
[----:B------:R-:W-:-:S02]  /*19710*/  MOV R217, 0xffffffff ;  /* 0xffffffff00d97802 */ /* 0x000fc40000000f00 */
[----:B------:R-:W-:Y:S02]  /*19720*/  MOV R214, 0x19740 ;  /* 0x0001974000d67802 */ /* 0x000fe40000000f00 */
[----:B------:R-:W-:Y:S05]  /*19730*/  CALL.REL.NOINC `($__internal_73_$__cuda_sm70_shflsync_bfly_p) ;  /* 0x0000002000007944 */ /* 0x000fea0003c00000 */
[----:B01----:R-:W-:Y:S01]  /*19740*/  IMAD.MOV.U32 R217, RZ, RZ, R213 ;  /* 0x000000ffffd97224 */ /* 0x003fe200078e00d5 */
[----:B------:R-:W-:Y:S05]  /*19750*/  BRA `(.L_x_25124) ;  /* 0xffffe34000007947 */ /* 0x000fea000383ffff */
        .weak           $__internal_73_$__cuda_sm70_shflsync_bfly_p
        .type           $__internal_73_$__cuda_sm70_shflsync_bfly_p,@function
        .size           $__internal_73_$__cuda_sm70_shflsync_bfly_p,(.L_x_57113 - $__internal_73_$__cuda_sm70_shflsync_bfly_p)
$__internal_73_$__cuda_sm70_shflsync_bfly_p:
[----:B------:R-:W-:Y:S01]  /*19760*/  HFMA2.MMA R215, -RZ, RZ, 0, 0 ;  /* 0x00000000ffd77435 */ /* 0x000fe200000001ff */
[----:B------:R-:W-:Y:S04]  /*19770*/  WARPSYNC R217 ;  /* 0x000000d900007348 */ /* 0x000fe80003800000 */
[----:B------:R0:W1:Y:S01]  /*19780*/  SHFL.BFLY PT, R213, R220, R213, R216 ;  /* 0x0c0000d5dcd57389 */ /* 0x00006200000e00d8 */
[----:B------:R-:W-:Y:S05]  /*19790*/  RET.REL.NODEC R214 `(_ZN10layer_norm13ln_fwd_kernelINS_13Kernel_traitsIf13__nv_bfloat16fS2_fjLj2048ELj1ELj4ELj1ELj16ENS_18Kernel_traits_baseILj2048EfS2_fS2_fjLj128EEEEELb1ELb0ELb0ELb1EEEvNS_9FwdParamsE) ;  /* 0xfffe6860d6007950 */ /* 0x000fea0003c3ffff */
.L_x_25125:
        /* <DEDUP_REMOVED lines=14> */
.L_x_57113:


//--------------------- .text._ZN10layer_norm13ln_fwd_kernelINS_13Kernel_traitsIf13__nv_bfloat16fS2_fjLj2048ELj1ELj4ELj1ELj16ENS_18Kernel_traits_baseILj2048EfS2_fS2_fjLj128EEEEELb1ELb0ELb1ELb0EEEvNS_9FwdParamsE --------------------------
	.section	.text._ZN10layer_norm13ln_fwd_kernelINS_13Kernel_traitsIf13__nv_bfloat16fS2_fjLj2048ELj1ELj4ELj1ELj16ENS_18Kernel_traits_baseILj2048EfS2_fS2_fjLj128EEEEELb1ELb0ELb1ELb0EEEvNS_9FwdParamsE,"ax",@progbits
	.sectioninfo	@"SHI_REGISTERS=243"
	.align	128
        .global         _ZN10layer_norm13ln_fwd_kernelINS_13Kernel_traitsIf13__nv_bfloat16fS2_fjLj2048ELj1ELj4ELj1ELj16ENS_18Kernel_traits_baseILj2048EfS2_fS2_fjLj128EEEEELb1ELb0ELb1ELb0EEEvNS_9FwdParamsE
        .type           _ZN10layer_norm13ln_fwd_kernelINS_13Kernel_traitsIf13__nv_bfloat16fS2_fjLj2048ELj1ELj4ELj1ELj16ENS_18Kernel_traits_baseILj2048EfS2_fS2_fjLj128EEEEELb1ELb0ELb1ELb0EEEvNS_9FwdParamsE,@function
        .size           _ZN10layer_norm13ln_fwd_kernelINS_13Kernel_traitsIf13__nv_bfloat16fS2_fjLj2048ELj1ELj4ELj1ELj16ENS_18Kernel_traits_baseILj2048EfS2_fS2_fjLj128EEEEELb1ELb0ELb1ELb0EEEvNS_9FwdParamsE,(.L_x_57114 - _ZN10layer_norm13ln_fwd_kernelINS_13Kernel_traitsIf13__nv_bfloat16fS2_fjLj2048ELj1ELj4ELj1ELj16ENS_18Kernel_traits_baseILj2048EfS2_fS2_fjLj128EEEEELb1ELb0ELb1ELb0EEEvNS_9FwdParamsE)
        .other          _ZN10layer_norm13ln_fwd_kernelINS_13Kernel_traitsIf13__nv_bfloat16fS2_fjLj2048ELj1ELj4ELj1ELj16ENS_18Kernel_traits_baseILj2048EfS2_fS2_fjLj128EEEEELb1ELb0ELb1ELb0EEEvNS_9FwdParamsE,@"STO_CUDA_ENTRY STV_DEFAULT"
_ZN10layer_norm13ln_fwd_kernelINS_13Kernel_traitsIf13__nv_bfloat16fS2_fjLj2048ELj1ELj4ELj1ELj16ENS_18Kernel_traits_baseILj2048EfS2_fS2_fjLj128EEEEELb1ELb0ELb1ELb0EEEvNS_9FwdParamsE:
.text._ZN10layer_norm13ln_fwd_kernelINS_13Kernel_traitsIf13__nv_bfloat16fS2_fjLj2048ELj1ELj4ELj1ELj16ENS_18Kernel_traits_baseILj2048EfS2_fS2_fjLj128EEEEELb1ELb0ELb1ELb0EEEvNS_9FwdParamsE:
        /* <DEDUP_REMOVED lines=97> */
.L_x_25127:
[----:B------:R-:W-:Y:S05]  /*0610*/  BSYNC B0 ;  /* 0x0000000000007941 */ /* 0x000fea0003800000 */
.L_x_25126:
        /* <DEDUP_REMOVED lines=17> */
.L_x_25129:
[----:B------:R-:W-:Y:S05]  /*0730*/  BSYNC B0 ;  /* 0x0000000000007941 */ /* 0x000fea0003800000 */
.L_x_25128:
        /* <DEDUP_REMOVED lines=17> */
.L_x_25131:
[----:B------:R-:W-:Y:S05]  /*0850*/  BSYNC B0 ;  /* 0x0000000000007941 */ /* 0x000fea0003800000 */
.L_x_25130:
        /* <DEDUP_REMOVED lines=17> */
.L_x_25133:
[----:B------:R-:W-:Y:S05]  /*0970*/  BSYNC B0 ;  /* 0x0000000000007941 */ /* 0x000fea0003800000 */
.L_x_25132:
        /* <DEDUP_REMOVED lines=17> */
.L_x_25135:
[----:B------:R-:W-:Y:S05]  /*0a90*/  BSYNC B0 ;  /* 0x0000000000007941 */ /* 0x000fea0003800000 */
.L_x_25134:
        /* <DEDUP_REMOVED lines=27> */
.L_x_25137:
[----:B------:R-:W-:Y:S05]  /*0c50*/  BSYNC B0 ;  /* 0x0000000000007941 */ /* 0x000fea0003800000 */
.L_x_25136:
        /* <DEDUP_REMOVED lines=26> */
.L_x_25139:
[----:B------:R-:W-:Y:S05]  /*0e00*/  BSYNC B0 ;  /* 0x0000000000007941 */ /* 0x000fea0003800000 */
.L_x_25138:
        /* <DEDUP_REMOVED lines=15> */
[----:B------:R0:W5:Y:S01]  /*0f00*/  LDG.E.128 R136, [R2.64+0x10] ;  /* 0x0000100602887981 */ /* 0x000162000c1e1d00 */
[----:B------:R-:W-:-:S04]  /*0f10*/  @P1 LEA R4, P2, R132, c[0x0][0x218], 0x5 ;  /* 0x0000860084041a11 */ /* 0x000fc800078428ff */
[----:B------:R-:W-:Y:S02]  /*0f20*/  @P1 LEA.HI.X R5, R132, c[0x0][0x21c], RZ, 0x5, P2 ;  /* 0x0000870084051a11 */ /* 0x000fe400010f2cff */
[----:B------:R0:W5:Y:S04]  /*0f30*/  LDG.E.128 R132, [R2.64] ;  /* 0x0000000602847981 */ /* 0x000168000c1e1d00 */
[----:B------:R0:W5:Y:S04]  /*0f40*/  @P1 LDG.E.128 R124, [R4.64] ;  /* 0x00000006047c1981 */ /* 0x000168000c1e1d00 */
[----:B------:R0:W5:Y:S02]  /*0f50*/  @P1 LDG.E.128 R128, [R4.64+0x10] ;  /* 0x0000100604801981 */ /* 0x000164000c1e1d00 */
.L_x_25141:
[----:B------:R-:W-:Y:S05]  /*0f60*/  BSYNC B0 ;  /* 0x0000000000007941 */ /* 0x000fea0003800000 */
.L_x_25140:
[----:B------:R-:W-:Y:S02]  /*0f70*/  ISETP.GE.AND P1, PT, R228, c[0x0][0x164], PT ;  /* 0x00005900e4007a0c */ /* 0x000fe40003f26270 */
[----:B------:R-:W-:-:S02]  /*0f80*/  LOP3.LUT R141, R141, UR23, R10, 0x96, !PT ;  /* 0x000000178d8d7c12 */ /* 0x000fc4000f8e960a */
        /* <DEDUP_REMOVED lines=8> */
[----:B------:R-:W-:Y:S01]  /*1010*/  IMAD.HI.U32 R5, R141, -0x2daee0ad, RZ ;  /* 0xd2511f538d057827 */ /* 0x000fe200078e00ff */
[----:B------:R-:W-:-:S03]  /*1020*/  LOP3.LUT R3, R140, 0x3, RZ, 0xc0, !PT ;  /* 0x000000038c037812 */ /* 0x000fc600078ec0ff */
[----:B------:R-:W-:Y:S01]  /*1030*/  IMAD R6, R7, -0x326172a9, RZ ;  /* 0xcd9e8d5707067824 */ /* 0x000fe200078e02ff */
[----:B------:R-:W-:Y:S01]  /*1040*/  LOP3.LUT R4, R5, UR26, R4, 0x96, !PT ;  /* 0x0000001a05047c12 */ /* 0x000fe2000f8e9604 */
[----:B------:R-:W-:Y:S02]  /*1050*/  IMAD R8, R141, -0x2daee0ad, RZ ;  /* 0xd2511f538d087824 */ /* 0x000fe400078e02ff */
[----:B------:R-:W-:Y:S02]  /*1060*/  IMAD.MOV.U32 R5, RZ, RZ, RZ ;  /* 0x000000ffff057224 */ /* 0x000fe400078e00ff */
.L_x_25768:
[----:B------:R-:W-:-:S04]  /*1070*/  IMAD.MOV.U32 R219, RZ, RZ, 0x4 ;  /* 0x00000004ffdb7424 */ /* 0x000fc800078e00ff */
[----:B------:R-:W-:-:S05]  /*1080*/  IMAD.WIDE R216, R228, R219, c[0x0][0x1d0] ;  /* 0x00007400e4d87625 */ /* 0x000fca00078e02db */
[----:B------:R0:W2:Y:S01]  /*1090*/  LDG.E R233, [R216.64] ;  /* 0x00000006d8e97981 */ /* 0x0000a2000c1e1900 */
[----:B------:R-:W-:-:S05]  /*10a0*/  IMAD.WIDE R218, R228, R219, c[0x0][0x1d8] ;  /* 0x00007600e4da7625 */ /* 0x000fca00078e02db */
[----:B-----5:R1:W5:Y:S01]  /*10b0*/  LDG.E R232, [R218.64] ;  /* 0x00000006dae87981 */ /* 0x020362000c1e1900 */
        /* <DEDUP_REMOVED lines=28> */
[----:B------:R-:W-:Y:S02]  /*1280*/  @!P3 ISETP.NE.AND.EX P4, PT, RZ, c[0x0][0x184], PT, P4 ;  /* 0x00006100ff00ba0c */ /* 0x000fe40003f85340 */
[----:B------:R-:W-:Y:S02]  /*1290*/  @!P3 MOV R159, R3 ;  /* 0x00000003009fb202 */ /* 0x000fe40000000f00 */
        /* <DEDUP_REMOVED lines=14> */
.L_x_25148:
[----:B------:R-:W-:Y:S02]  /*1380*/  IMAD.MOV.U32 R145, RZ, RZ, R6 ;  /* 0x000000ffff917224 */ /* 0x000fe400078e0006 */
.L_x_25149:
[----:B------:R-:W-:Y:S05]  /*1390*/  BSYNC B3 ;  /* 0x0000000000037941 */ /* 0x000fea0003800000 */
.L_x_25147:
        /* <DEDUP_REMOVED lines=16> */
.L_x_25153:
[----:B------:R-:W-:Y:S05]  /*14a0*/  BSYNC B4 ;  /* 0x0000000000047941 */ /* 0x000fea0003800000 */
.L_x_25152:
        /* <DEDUP_REMOVED lines=43> */
.L_x_25151:
[----:B------:R-:W-:Y:S05]  /*1760*/  BSYNC B3 ;  /* 0x0000000000037941 */ /* 0x000fea0003800000 */
.L_x_25150:
[----:B------:R-:W0:Y:S01]  /*1770*/  I2F.U32 R3, R145 ;  /* 0x0000009100037306 */ /* 0x000e220000201000 */
[----:B-----5:R-:W-:Y:S01]  /*1780*/  PRMT R7, RZ, 0x5410, R148 ;  /* 0x00005410ff077816 */ /* 0x020fe20000000094 */
[----:B------:R-:W-:-:S04]  /*1790*/  IMAD.MOV.U32 R144, RZ, RZ, 0x2f800000 ;  /* 0x2f800000ff907424 */ /* 0x000fc800078e00ff */
[----:B------:R-:W-:Y:S02]  /*17a0*/  FMUL.FTZ R7, R7, c[0x0][0x1ec] ;  /* 0x00007b0007077a20 */ /* 0x000fe40000410000 */
[----:B0-----:R-:W-:Y:S02]  /*17b0*/  FFMA.FTZ R3, R3, R144, 1.1641532182693481445e-10 ;  /* 0x2f00000003037423 */ /* 0x001fe40000010090 */
[----:B------:R-:W-:-:S03]  /*17c0*/  FMUL.FTZ R144, R7, c[0x0][0x1e8] ;  /* 0x00007a0007907a20 */ /* 0x000fc60000410000 */
[----:B------:R-:W-:-:S04]  /*17d0*/  FSETP.GTU.FTZ.AND P4, PT, R3, c[0x0][0x1e4], PT ;  /* 0x0000790003007a0b */ /* 0x000fc80003f9c000 */
[----:B------:R-:W-:Y:S02]  /*17e0*/  FSEL R144, R144, RZ, !P4 ;  /* 0x000000ff90907208 */ /* 0x000fe40006000000 */
[----:B------:R-:W-:-:S03]  /*17f0*/  SEL R7, RZ, 0x1, P4 ;  /* 0x00000001ff077807 */ /* 0x000fc60002000000 */
[----:B------:R-:W-:Y:S02]  /*1800*/  @P2 FADD.FTZ R144, R140, R144 ;  /* 0x000000908c902221 */ /* 0x000fe40000010000 */
.L_x_25146:
[----:B0-----:R-:W-:Y:S05]  /*1810*/  BSYNC B2 ;  /* 0x0000000000027941 */ /* 0x001fea0003800000 */
.L_x_25145:
        /* <DEDUP_REMOVED lines=18> */
.L_x_25157:
[----:B------:R-:W-:Y:S02]  /*1940*/  IMAD.MOV.U32 R158, RZ, RZ, R6 ;  /* 0x000000ffff9e7224 */ /* 0x000fe400078e0006 */
.L_x_25158:
[----:B------:R-:W-:Y:S05]  /*1950*/  BSYNC B3 ;  /* 0x0000000000037941 */ /* 0x000fea0003800000 */
.L_x_25156:
        /* <DEDUP_REMOVED lines=16> */
.L_x_25162:
[----:B------:R-:W-:Y:S05]  /*1a60*/  BSYNC B4 ;  /* 0x0000000000047941 */ /* 0x000fea0003800000 */
.L_x_25161:
        /* <DEDUP_REMOVED lines=44> */
.L_x_25160:
[----:B------:R-:W-:Y:S05]  /*1d30*/  BSYNC B3 ;  /* 0x0000000000037941 */ /* 0x000fea0003800000 */
.L_x_25159:
        /* <DEDUP_REMOVED lines=10> */
.L_x_25155:
[----:B------:R-:W-:Y:S05]  /*1de0*/  BSYNC B2 ;  /* 0x0000000000027941 */ /* 0x000fea0003800000 */
.L_x_25154:
        /* <DEDUP_REMOVED lines=18> */
.L_x_25166:
[----:B------:R-:W-:Y:S02]  /*1f10*/  IMAD.MOV.U32 R216, RZ, RZ, R6 ;  /* 0x000000ffffd87224 */ /* 0x000fe400078e0006 */
.L_x_25167:
[----:B------:R-:W-:Y:S05]  /*1f20*/  BSYNC B3 ;  /* 0x0000000000037941 */ /* 0x000fea0003800000 */
.L_x_25165:
        /* <DEDUP_REMOVED lines=16> */
.L_x_25171:
[----:B------:R-:W-:Y:S05]  /*2030*/  BSYNC B4 ;  /* 0x0000000000047941 */ /* 0x000fea0003800000 */
.L_x_25170:
        /* <DEDUP_REMOVED lines=44> */
.L_x_25169:
[----:B------:R-:W-:Y:S05]  /*2300*/  BSYNC B3 ;  /* 0x0000000000037941 */ /* 0x000fea0003800000 */
.L_x_25168:
        /* <DEDUP_REMOVED lines=10> */
.L_x_25164:
[----:B------:R-:W-:Y:S05]  /*23b0*/  BSYNC B2 ;  /* 0x0000000000027941 */ /* 0x000fea0003800000 */
.L_x_25163:
        /* <DEDUP_REMOVED lines=18> */
.L_x_25175:
[----:B------:R-:W-:Y:S02]  /*24e0*/  IMAD.MOV.U32 R230, RZ, RZ, R6 ;  /* 0x000000ffffe67224 */ /* 0x000fe400078e0006 */
.L_x_25176:
[----:B------:R-:W-:Y:S05]  /*24f0*/  BSYNC B3 ;  /* 0x0000000000037941 */ /* 0x000fea0003800000 */
.L_x_25174:
        /* <DEDUP_REMOVED lines=16> */
.L_x_25180:
[----:B------:R-:W-:Y:S05]  /*2600*/  BSYNC B4 ;  /* 0x0000000000047941 */ /* 0x000fea0003800000 */
.L_x_25179:
        /* <DEDUP_REMOVED lines=44> */
.L_x_25178:
[----:B------:R-:W-:Y:S05]  /*28d0*/  BSYNC B3 ;  /* 0x0000000000037941 */ /* 0x000fea0003800000 */
.L_x_25177:
        /* <DEDUP_REMOVED lines=10> */
.L_x_25173:
[----:B------:R-:W-:Y:S05]  /*2980*/  BSYNC B2 ;  /* 0x0000000000027941 */ /* 0x000fea0003800000 */
.L_x_25172:
        /* <DEDUP_REMOVED lines=18> */
.L_x_25184:
[----:B------:R-:W-:Y:S02]  /*2ab0*/  IMAD.MOV.U32 R230, RZ, RZ, R6 ;  /* 0x000000ffffe67224 */ /* 0x000fe400078e0006 */
.L_x_25185:
[----:B------:R-:W-:Y:S05]  /*2ac0*/  BSYNC B3 ;  /* 0x0000000000037941 */ /* 0x000fea0003800000 */
.L_x_25183:
        /* <DEDUP_REMOVED lines=16> */
.L_x_25189:
[----:B------:R-:W-:Y:S05]  /*2bd0*/  BSYNC B4 ;  /* 0x0000000000047941 */ /* 0x000fea0003800000 */
.L_x_25188:
        /* <DEDUP_REMOVED lines=44> */
.L_x_25187:
[----:B------:R-:W-:Y:S05]  /*2ea0*/  BSYNC B3 ;  /* 0x0000000000037941 */ /* 0x000fea0003800000 */
.L_x_25186:
        /* <DEDUP_REMOVED lines=10> */
.L_x_25182:
[----:B------:R-:W-:Y:S05]  /*2f50*/  BSYNC B2 ;  /* 0x0000000000027941 */ /* 0x000fea0003800000 */
.L_x_25181:
        /* <DEDUP_REMOVED lines=18> */
.L_x_25193:
[----:B------:R-:W-:Y:S02]  /*3080*/  IMAD.MOV.U32 R230, RZ, RZ, R6 ;  /* 0x000000ffffe67224 */ /* 0x000fe400078e0006 */
.L_x_25194:
[----:B------:R-:W-:Y:S05]  /*3090*/  BSYNC B3 ;  /* 0x0000000000037941 */ /* 0x000fea0003800000 */
.L_x_25192:
        /* <DEDUP_REMOVED lines=16> */
.L_x_25198:
[----:B------:R-:W-:Y:S05]  /*31a0*/  BSYNC B4 ;  /* 0x0000000000047941 */ /* 0x000fea0003800000 */
.L_x_25197:
        /* <DEDUP_REMOVED lines=44> */
.L_x_25196:
[----:B------:R-:W-:Y:S05]  /*3470*/  BSYNC B3 ;  /* 0x0000000000037941 */ /* 0x000fea0003800000 */
.L_x_25195:
        /* <DEDUP_REMOVED lines=10> */
.L_x_25191:
[----:B------:R-:W-:Y:S05]  /*3520*/  BSYNC B2 ;  /* 0x0000000000027941 */ /* 0x000fea0003800000 */
.L_x_25190:
        /* <DEDUP_REMOVED lines=18> */
.L_x_25202:
[----:B------:R-:W-:Y:S02]  /*3650*/  IMAD.MOV.U32 R230, RZ, RZ, R6 ;  /* 0x000000ffffe67224 */ /* 0x000fe400078e0006 */
.L_x_25203:
[----:B------:R-:W-:Y:S05]  /*3660*/  BSYNC B3 ;  /* 0x0000000000037941 */ /* 0x000fea0003800000 */
.L_x_25201:
        /* <DEDUP_REMOVED lines=16> */
.L_x_25207:
[----:B------:R-:W-:Y:S05]  /*3770*/  BSYNC B4 ;  /* 0x0000000000047941 */ /* 0x000fea0003800000 */
.L_x_25206:
        /* <DEDUP_REMOVED lines=44> */
.L_x_25205:
[----:B------:R-:W-:Y:S05]  /*3a40*/  BSYNC B3 ;  /* 0x0000000000037941 */ /* 0x000fea0003800000 */
.L_x_25204:
        /* <DEDUP_REMOVED lines=10> */
.L_x_25200:
[----:B------:R-:W-:Y:S05]  /*3af0*/  BSYNC B2 ;  /* 0x0000000000027941 */ /* 0x000fea0003800000 */
.L_x_25199:
        /* <DEDUP_REMOVED lines=18> */
.L_x_25211:
[----:B------:R-:W-:Y:S02]  /*3c20*/  IMAD.MOV.U32 R236, RZ, RZ, R6 ;  /* 0x000000ffffec7224 */ /* 0x000fe400078e0006 */
.L_x_25212:
[----:B------:R-:W-:Y:S05]  /*3c30*/  BSYNC B3 ;  /* 0x0000000000037941 */ /* 0x000fea0003800000 */
.L_x_25210:
        /* <DEDUP_REMOVED lines=16> */
.L_x_25216:
[----:B------:R-:W-:Y:S05]  /*3d40*/  BSYNC B4 ;  /* 0x0000000000047941 */ /* 0x000fea0003800000 */
.L_x_25215:
        /* <DEDUP_REMOVED lines=44> */
.L_x_25214:
[----:B------:R-:W-:Y:S05]  /*4010*/  BSYNC B3 ;  /* 0x0000000000037941 */ /* 0x000fea0003800000 */
.L_x_25213:
        /* <DEDUP_REMOVED lines=10> */
.L_x_25209:
[----:B------:R-:W-:Y:S05]  /*40c0*/  BSYNC B2 ;  /* 0x0000000000027941 */ /* 0x000fea0003800000 */
.L_x_25208:
        /* <DEDUP_REMOVED lines=26> */
.L_x_25218:
[----:B------:R-:W-:Y:S05]  /*4270*/  BSYNC B2 ;  /* 0x0000000000027941 */ /* 0x000fea0003800000 */
.L_x_25217:
[----:B------:R-:W-:Y:S02]  /*4280*/  IADD3 R235, R235, 0x20, RZ ;  /* 0x00000020ebeb7810 */ /* 0x000fe40007ffe0ff */
[----:B------:R-:W-:Y:S02]  /*4290*/  IADD3 R234, R234, 0x20, RZ ;  /* 0x00000020eaea7810 */ /* 0x000fe40007ffe0ff */
.L_x_25144:
[----:B-1----:R-:W-:Y:S05]  /*42a0*/  BSYNC B1 ;  /* 0x0000000000017941 */ /* 0x002fea0003800000 */
.L_x_25143:
        /* <DEDUP_REMOVED lines=31> */
.L_x_25224:
[----:B------:R-:W-:Y:S02]  /*44a0*/  IMAD.MOV.U32 R161, RZ, RZ, R6 ;  /* 0x000000ffffa17224 */ /* 0x000fe400078e0006 */
.L_x_25225:
[----:B------:R-:W-:Y:S05]  /*44b0*/  BSYNC B3 ;  /* 0x0000000000037941 */ /* 0x000fea0003800000 */
.L_x_25223:
        /* <DEDUP_REMOVED lines=16> */
.L_x_25229:
[----:B------:R-:W-:Y:S05]  /*45c0*/  BSYNC B4 ;  /* 0x0000000000047941 */ /* 0x000fea0003800000 */
.L_x_25228:
        /* <DEDUP_REMOVED lines=42> */
[----:B------:R-:W-:Y:S02]  /*4870*/  MOV R8, R164 ;  /* 0x000000a400087202 */ /* 0x000fe40000000f00 */
.L_x_25227:
[----:B------:R-:W-:Y:S05]  /*4880*/  BSYNC B3 ;  /* 0x0000000000037941 */ /* 0x000fea0003800000 */
.L_x_25226:
[----:B------:R-:W1:Y:S01]  /*4890*/  I2F.U32 R3, R161 ;  /* 0x000000a100037306 */ /* 0x000e620000201000 */
[----:B-----5:R-:W-:Y:S01]  /*48a0*/  PRMT R7, RZ, 0x5410, R148 ;  /* 0x00005410ff077816 */ /* 0x020fe20000000094 */
[----:B------:R-:W-:-:S04]  /*48b0*/  IMAD.MOV.U32 R160, RZ, RZ, 0x2f800000 ;  /* 0x2f800000ffa07424 */ /* 0x000fc800078e00ff */
[----:B------:R-:W-:Y:S02]  /*48c0*/  FMUL.FTZ R7, R7, c[0x0][0x1ec] ;  /* 0x00007b0007077a20 */ /* 0x000fe40000410000 */
[----:B-1----:R-:W-:Y:S02]  /*48d0*/  FFMA.FTZ R3, R3, R160, 1.1641532182693481445e-10 ;  /* 0x2f00000003037423 */ /* 0x002fe400000100a0 */
[----:B------:R-:W-:-:S03]  /*48e0*/  FMUL.FTZ R160, R7, c[0x0][0x1e8] ;  /* 0x00007a0007a07a20 */ /* 0x000fc60000410000 */
[----:B------:R-:W-:-:S04]  /*48f0*/  FSETP.GTU.FTZ.AND P4, PT, R3, c[0x0][0x1e4], PT ;  /* 0x0000790003007a0b */ /* 0x000fc80003f9c000 */
[----:B------:R-:W-:Y:S02]  /*4900*/  FSEL R160, R160, RZ, !P4 ;  /* 0x000000ffa0a07208 */ /* 0x000fe40006000000 */
[----:B------:R-:W-:-:S03]  /*4910*/  SEL R7, RZ, 0x1, P4 ;  /* 0x00000001ff077807 */ /* 0x000fc60002000000 */
[----:B------:R-:W-:Y:S02]  /*4920*/  @P2 FADD.FTZ R160, R140, R160 ;  /* 0x000000a08ca02221 */ /* 0x000fe40000010000 */
.L_x_25222:
[----:B-1----:R-:W-:Y:S05]  /*4930*/  BSYNC B2 ;  /* 0x0000000000027941 */ /* 0x002fea0003800000 */
.L_x_25221:
        /* <DEDUP_REMOVED lines=18> */
.L_x_25233:
[----:B------:R-:W-:Y:S02]  /*4a60*/  IMAD.MOV.U32 R166, RZ, RZ, R6 ;  /* 0x000000ffffa67224 */ /* 0x000fe400078e0006 */
.L_x_25234:
[----:B------:R-:W-:Y:S05]  /*4a70*/  BSYNC B3 ;  /* 0x0000000000037941 */ /* 0x000fea0003800000 */
.L_x_25232:
        /* <DEDUP_REMOVED lines=16> */
.L_x_25238:
[----:B------:R-:W-:Y:S05]  /*4b80*/  BSYNC B4 ;  /* 0x0000000000047941 */ /* 0x000fea0003800000 */
.L_x_25237:
        /* <DEDUP_REMOVED lines=44> */
.L_x_25236:
[----:B------:R-:W-:Y:S05]  /*4e50*/  BSYNC B3 ;  /* 0x0000000000037941 */ /* 0x000fea0003800000 */
.L_x_25235:
        /* <DEDUP_REMOVED lines=10> */
.L_x_25231:
[----:B------:R-:W-:Y:S05]  /*4f00*/  BSYNC B2 ;  /* 0x0000000000027941 */ /* 0x000fea0003800000 */
.L_x_25230:
        /* <DEDUP_REMOVED lines=18> */
.L_x_25242:
[----:B0-----:R-:W-:Y:S02]  /*5030*/  IMAD.MOV.U32 R216, RZ, RZ, R6 ;  /* 0x000000ffffd87224 */ /* 0x001fe400078e0006 */
.L_x_25243:
[----:B------:R-:W-:Y:S05]  /*5040*/  BSYNC B3 ;  /* 0x0000000000037941 */ /* 0x000fea0003800000 */
.L_x_25241:
        /* <DEDUP_REMOVED lines=16> */
.L_x_25247:
[----:B------:R-:W-:Y:S05]  /*5150*/  BSYNC B4 ;  /* 0x0000000000047941 */ /* 0x000fea0003800000 */
.L_x_25246:
        /* <DEDUP_REMOVED lines=44> */
.L_x_25245:
[----:B------:R-:W-:Y:S05]  /*5420*/  BSYNC B3 ;  /* 0x0000000000037941 */ /* 0x000fea0003800000 */
.L_x_25244:
        /* <DEDUP_REMOVED lines=10> */
.L_x_25240:
[----:B------:R-:W-:Y:S05]  /*54d0*/  BSYNC B2 ;  /* 0x0000000000027941 */ /* 0x000fea0003800000 */
.L_x_25239:
        /* <DEDUP_REMOVED lines=18> */
.L_x_25251:
[----:B------:R-:W-:Y:S02]  /*5600*/  IMAD.MOV.U32 R230, RZ, RZ, R6 ;  /* 0x000000ffffe67224 */ /* 0x000fe400078e0006 */
.L_x_25252:
[----:B------:R-:W-:Y:S05]  /*5610*/  BSYNC B3 ;  /* 0x0000000000037941 */ /* 0x000fea0003800000 */
.L_x_25250:
        /* <DEDUP_REMOVED lines=16> */
.L_x_25256:
[----:B------:R-:W-:Y:S05]  /*5720*/  BSYNC B4 ;  /* 0x0000000000047941 */ /* 0x000fea0003800000 */
.L_x_25255:
        /* <DEDUP_REMOVED lines=11> */
[----:B0-----:R-:W-:-:S05]  /*57e0*/  IMAD.WIDE.U32 R216, R163, -0x326172a9, RZ ;  /* 0xcd9e8d57a3d87825 */ /* 0x001fca00078e00ff */
        /* <DEDUP_REMOVED lines=32> */
.L_x_25254:
[----:B------:R-:W-:Y:S05]  /*59f0*/  BSYNC B3 ;  /* 0x0000000000037941 */ /* 0x000fea0003800000 */
.L_x_25253:
        /* <DEDUP_REMOVED lines=10> */
.L_x_25249:
[----:B------:R-:W-:Y:S05]  /*5aa0*/  BSYNC B2 ;  /* 0x0000000000027941 */ /* 0x000fea0003800000 */
.L_x_25248:
        /* <DEDUP_REMOVED lines=18> */
.L_x_25260:
[----:B------:R-:W-:Y:S02]  /*5bd0*/  IMAD.MOV.U32 R230, RZ, RZ, R6 ;  /* 0x000000ffffe67224 */ /* 0x000fe400078e0006 */
.L_x_25261:
[----:B------:R-:W-:Y:S05]  /*5be0*/  BSYNC B3 ;  /* 0x0000000000037941 */ /* 0x000fea0003800000 */
.L_x_25259:
        /* <DEDUP_REMOVED lines=16> */
.L_x_25265:
[----:B------:R-:W-:Y:S05]  /*5cf0*/  BSYNC B4 ;  /* 0x0000000000047941 */ /* 0x000fea0003800000 */
.L_x_25264:
[----:B------:R-:W-:Y:S01]  /*5d00*/  IMAD.HI.U32 R2, R227, -0x326172a9, RZ ;  /* 0xcd9e8d57e3027827 */ /* 0x000fe200078e00ff */
[----:B------:R-:W-:-:S03]  /*5d10*/  LOP3.LUT R3, R4, UR5, R5, 0x96, !PT ;  /* 0x0000000504037c12 */ /* 0x000fc6000f8e9605 */
[----:B------:R-:W-:Y:S01]  /*5d20*/  IMAD R165, R227, -0x326172a9, RZ ;  /* 0xcd9e8d57e3a57824 */ /* 0x000fe200078e02ff */
[----:B------:R-:W-:Y:S01]  /*5d30*/  LOP3.LUT R166, R2, UR4, R225, 0x96, !PT ;  /* 0x0000000402a67c12 */ /* 0x000fe2000f8e96e1 */
[----:B------:R-:W-:-:S04]  /*5d40*/  IMAD.WIDE.U32 R2, R3, -0x326172a9, RZ ;  /* 0xcd9e8d5703027825 */ /* 0x000fc800078e00ff */
[----:B0-----:R-:W-:Y:S01]  /*5d50*/  IMAD R217, R226, -0x2daee0ad, RZ ;  /* 0xd2511f53e2d97824 */ /* 0x001fe200078e02ff */
        /* <DEDUP_REMOVED lines=38> */
.L_x_25263:
[----:B------:R-:W-:Y:S05]  /*5fc0*/  BSYNC B3 ;  /* 0x0000000000037941 */ /* 0x000fea0003800000 */
.L_x_25262:
        /* <DEDUP_REMOVED lines=10> */
.L_x_25258:
[----:B------:R-:W-:Y:S05]  /*6070*/  BSYNC B2 ;  /* 0x0000000000027941 */ /* 0x000fea0003800000 */
.L_x_25257:
        /* <DEDUP_REMOVED lines=18> */
.L_x_25269:
[----:B------:R-:W-:Y:S02]  /*61a0*/  IMAD.MOV.U32 R230, RZ, RZ, R6 ;  /* 0x000000ffffe67224 */ /* 0x000fe400078e0006 */
.L_x_25270:
[----:B------:R-:W-:Y:S05]  /*61b0*/  BSYNC B3 ;  /* 0x0000000000037941 */ /* 0x000fea0003800000 */
.L_x_25268:
        /* <DEDUP_REMOVED lines=16> */
.L_x_25274:
[----:B------:R-:W-:Y:S05]  /*62c0*/  BSYNC B4 ;  /* 0x0000000000047941 */ /* 0x000fea0003800000 */
.L_x_25273:
[----:B------:R-:W-:Y:S01]  /*62d0*/  IMAD.HI.U32 R2, R227, -0x326172a9, RZ ;  /* 0xcd9e8d57e3027827 */ /* 0x000fe200078e00ff */
[----:B------:R-:W-:-:S03]  /*62e0*/  LOP3.LUT R4, R4, UR5, R5, 0x96, !PT ;  /* 0x0000000504047c12 */ /* 0x000fc6000f8e9605 */
[----:B------:R-:W-:Y:S01]  /*62f0*/  IMAD R3, R227, -0x326172a9, RZ ;  /* 0xcd9e8d57e3037824 */ /* 0x000fe200078e02ff */
[----:B------:R-:W-:Y:S01]  /*6300*/  LOP3.LUT R2, R2, UR4, R225, 0x96, !PT ;  /* 0x0000000402027c12 */ /* 0x000fe2000f8e96e1 */
[----:B------:R-:W-:-:S04]  /*6310*/  IMAD.WIDE.U32 R166, R4, -0x326172a9, RZ ;  /* 0xcd9e8d5704a67825 */ /* 0x000fc800078e00ff */
[----:B------:R-:W-:Y:S01]  /*6320*/  IMAD R165, R226, -0x2daee0ad, RZ ;  /* 0xd2511f53e2a57824 */ /* 0x000fe200078e02ff */
[----:B------:R-:W-:Y:S01]  /*6330*/  LOP3.LUT R3, R167, UR9, R3, 0x96, !PT ;  /* 0x00000009a7037c12 */ /* 0x000fe2000f8e9603 */
[----:B0-----:R-:W-:-:S04]  /*6340*/  IMAD.WIDE.U32 R218, R2, -0x2daee0ad, RZ ;  /* 0xd2511f5302da7825 */ /* 0x001fc800078e00ff */
        /* <DEDUP_REMOVED lines=36> */
.L_x_25272:
[----:B------:R-:W-:Y:S05]  /*6590*/  BSYNC B3 ;  /* 0x0000000000037941 */ /* 0x000fea0003800000 */
.L_x_25271:
        /* <DEDUP_REMOVED lines=10> */
.L_x_25267:
[----:B------:R-:W-:Y:S05]  /*6640*/  BSYNC B2 ;  /* 0x0000000000027941 */ /* 0x000fea0003800000 */
.L_x_25266:
        /* <DEDUP_REMOVED lines=18> */
.L_x_25278:
[----:B------:R-:W-:Y:S02]  /*6770*/  IMAD.MOV.U32 R230, RZ, RZ, R6 ;  /* 0x000000ffffe67224 */ /* 0x000fe400078e0006 */
.L_x_25279:
[----:B------:R-:W-:Y:S05]  /*6780*/  BSYNC B3 ;  /* 0x0000000000037941 */ /* 0x000fea0003800000 */
.L_x_25277:
        /* <DEDUP_REMOVED lines=16> */
.L_x_25283:
[----:B------:R-:W-:Y:S05]  /*6890*/  BSYNC B4 ;  /* 0x0000000000047941 */ /* 0x000fea0003800000 */
.L_x_25282:
        /* <DEDUP_REMOVED lines=44> */
.L_x_25281:
[----:B------:R-:W-:Y:S05]  /*6b60*/  BSYNC B3 ;  /* 0x0000000000037941 */ /* 0x000fea0003800000 */
.L_x_25280:
        /* <DEDUP_REMOVED lines=10> */
.L_x_25276:
[----:B------:R-:W-:Y:S05]  /*6c10*/  BSYNC B2 ;  /* 0x0000000000027941 */ /* 0x000fea0003800000 */
.L_x_25275:
        /* <DEDUP_REMOVED lines=18> */
.L_x_25287:
[----:B------:R-:W-:Y:S02]  /*6d40*/  IMAD.MOV.U32 R236, RZ, RZ, R6 ;  /* 0x000000ffffec7224 */ /* 0x000fe400078e0006 */
.L_x_25288:
[----:B------:R-:W-:Y:S05]  /*6d50*/  BSYNC B3 ;  /* 0x0000000000037941 */ /* 0x000fea0003800000 */
.L_x_25286:
        /* <DEDUP_REMOVED lines=16> */
.L_x_25292:
[----:B------:R-:W-:Y:S05]  /*6e60*/  BSYNC B4 ;  /* 0x0000000000047941 */ /* 0x000fea0003800000 */
.L_x_25291:
        /* <DEDUP_REMOVED lines=44> */
.L_x_25290:
[----:B------:R-:W-:Y:S05]  /*7130*/  BSYNC B3 ;  /* 0x0000000000037941 */ /* 0x000fea0003800000 */
.L_x_25289:
        /* <DEDUP_REMOVED lines=10> */
.L_x_25285:
[----:B------:R-:W-:Y:S05]  /*71e0*/  BSYNC B2 ;  /* 0x0000000000027941 */ /* 0x000fea0003800000 */
.L_x_25284:
        /* <DEDUP_REMOVED lines=26> */
.L_x_25294:
[----:B------:R-:W-:Y:S05]  /*7390*/  BSYNC B2 ;  /* 0x0000000000027941 */ /* 0x000fea0003800000 */
.L_x_25293:
[----:B------:R-:W-:Y:S02]  /*73a0*/  IADD3 R235, R235, 0x20, RZ ;  /* 0x00000020ebeb7810 */ /* 0x000fe40007ffe0ff */
[----:B------:R-:W-:Y:S02]  /*73b0*/  IADD3 R234, R234, 0x20, RZ ;  /* 0x00000020eaea7810 */ /* 0x000fe40007ffe0ff */
.L_x_25220:
[----:B------:R-:W-:Y:S05]  /*73c0*/  BSYNC B1 ;  /* 0x0000000000017941 */ /* 0x000fea0003800000 */
.L_x_25219:
[----:B------:R-:W-:Y:S01]  /*73d0*/  LOP3.LUT P2, RZ, R229, 0x80, RZ, 0xc0, !PT ;  /* 0x00000080e5ff7812 */ /* 0x000fe2000784c0ff */
[----:B------:R-:W-:-:S12]  /*73e0*/  BSSY B1, `(.L_x_25295) ;  /* 0x0000310000017945 */ /* 0x000fd80003800000 */
[----:B------:R-:W-:Y:S05]  /*73f0*/  @!P2 BRA `(.L_x_25296) ;  /* 0x000030e00000a947 */ /* 0x000fea0003800000 */
[----:B------:R-:W-:-:S04]  /*7400*/  ISETP.NE.U32.AND P2, PT, RZ, c[0x0][0x180], PT ;  /* 0x00006000ff007a0c */ /* 0x000fc80003f45070 */
[----:B------:R-:W-:Y:S01]  /*7410*/  ISETP.NE.AND.EX P2, PT, RZ, c[0x0][0x184], PT, P2 ;  /* 0x00006100ff007a0c */ /* 0x000fe20003f45320 */
[----:B------:R-:W-:-:S12]  /*7420*/  @P1 IMAD.MOV.U32 R173, RZ, RZ, 0x10 ;  /* 0x00000010ffad1424 */ /* 0x000fd800078e00ff */
[----:B------:R-:W-:Y:S01]  /*7430*/  @P2 MOV R170, 0x20 ;  /* 0x0000002000aa2802 */ /* 0x000fe20000000f00 */
[----:B------:R-:W-:-:S04]  /*7440*/  @P1 IMAD.WIDE.U32 R172, R234, R173, c[0x0][0x170] ;  /* 0x00005c00eaac1625 */ /* 0x000fc800078e00ad */
[----:B------:R-:W-:Y:S01]  /*7450*/  @P2 IMAD.WIDE.U32 R170, R235, R170, c[0x0][0x180] ;  /* 0x00006000ebaa2625 */ /* 0x000fe200078e00aa */
[----:B------:R1:W5:Y:S04]  /*7460*/  @P1 LDG.E.128 R148, [R172.64] ;  /* 0x00000006ac941981 */ /* 0x000368000c1e1d00 */
        /* <DEDUP_REMOVED lines=21> */
.L_x_25300:
[----:B------:R-:W-:Y:S02]  /*75c0*/  MOV R169, R6 ;  /* 0x0000000600a97202 */ /* 0x000fe40000000f00 */
.L_x_25301:
[----:B------:R-:W-:Y:S05]  /*75d0*/  BSYNC B3 ;  /* 0x0000000000037941 */ /* 0x000fea0003800000 */
.L_x_25299:
        /* <DEDUP_REMOVED lines=16> */
.L_x_25305:
[----:B------:R-:W-:Y:S05]  /*76e0*/  BSYNC B4 ;  /* 0x0000000000047941 */ /* 0x000fea0003800000 */
.L_x_25304:
        /* <DEDUP_REMOVED lines=43> */
.L_x_25303:
[----:B------:R-:W-:Y:S05]  /*79a0*/  BSYNC B3 ;  /* 0x0000000000037941 */ /* 0x000fea0003800000 */
.L_x_25302:
[----:B------:R-:W1:Y:S01]  /*79b0*/  I2F.U32 R3, R169 ;  /* 0x000000a900037306 */ /* 0x000e620000201000 */
[----:B------:R-:W-:Y:S01]  /*79c0*/  HFMA2.MMA R168, -RZ, RZ, 0.1171875, 0 ;  /* 0x2f800000ffa87435 */ /* 0x000fe200000001ff */
[----:B-----5:R-:W-:-:S05]  /*79d0*/  PRMT R7, RZ, 0x5410, R148 ;  /* 0x00005410ff077816 */ /* 0x020fca0000000094 */
[----:B------:R-:W-:-:S04]  /*79e0*/  FMUL.FTZ R7, R7, c[0x0][0x1ec] ;  /* 0x00007b0007077a20 */ /* 0x000fc80000410000 */
[----:B-1----:R-:W-:Y:S02]  /*79f0*/  FFMA.FTZ R3, R3, R168, 1.1641532182693481445e-10 ;  /* 0x2f00000003037423 */ /* 0x002fe400000100a8 */
[----:B------:R-:W-:-:S03]  /*7a00*/  FMUL.FTZ R168, R7, c[0x0][0x1e8] ;  /* 0x00007a0007a87a20 */ /* 0x000fc60000410000 */
[----:B------:R-:W-:-:S04]  /*7a10*/  FSETP.GTU.FTZ.AND P4, PT, R3, c[0x0][0x1e4], PT ;  /* 0x0000790003007a0b */ /* 0x000fc80003f9c000 */
[----:B------:R-:W-:Y:S02]  /*7a20*/  FSEL R168, R168, RZ, !P4 ;  /* 0x000000ffa8a87208 */ /* 0x000fe40006000000 */
[----:B------:R-:W-:-:S03]  /*7a30*/  SEL R7, RZ, 0x1, P4 ;  /* 0x00000001ff077807 */ /* 0x000fc60002000000 */
[----:B------:R-:W-:Y:S02]  /*7a40*/  @P2 FADD.FTZ R168, R140, R168 ;  /* 0x000000a88ca82221 */ /* 0x000fe40000010000 */
.L_x_25298:
[----:B-1----:R-:W-:Y:S05]  /*7a50*/  BSYNC B2 ;  /* 0x0000000000027941 */ /* 0x002fea0003800000 */
.L_x_25297:
        /* <DEDUP_REMOVED lines=18> */
.L_x_25309:
[----:B------:R-:W-:Y:S02]  /*7b80*/  IMAD.MOV.U32 R174, RZ, RZ, R6 ;  /* 0x000000ffffae7224 */ /* 0x000fe400078e0006 */
.L_x_25310:
[----:B------:R-:W-:Y:S05]  /*7b90*/  BSYNC B3 ;  /* 0x0000000000037941 */ /* 0x000fea0003800000 */
.L_x_25308:
        /* <DEDUP_REMOVED lines=16> */
.L_x_25314:
[----:B------:R-:W-:Y:S05]  /*7ca0*/  BSYNC B4 ;  /* 0x0000000000047941 */ /* 0x000fea0003800000 */
.L_x_25313:
        /* <DEDUP_REMOVED lines=44> */
.L_x_25312:
[----:B------:R-:W-:Y:S05]  /*7f70*/  BSYNC B3 ;  /* 0x0000000000037941 */ /* 0x000fea0003800000 */
.L_x_25311:
[----:B------:R-:W1:Y:S01]  /*7f80*/  I2F.U32 R9, R174 ;  /* 0x000000ae00097306 */ /* 0x000e620000201000 */
[----:B------:R-:W-:Y:S02]  /*7f90*/  MOV R170, 0x2f800000 ;  /* 0x2f80000000aa7802 */ /* 0x000fe40000000f00 */
        /* <DEDUP_REMOVED lines=8> */
.L_x_25307:
[----:B------:R-:W-:Y:S05]  /*8020*/  BSYNC B2 ;  /* 0x0000000000027941 */ /* 0x000fea0003800000 */
.L_x_25306:
        /* <DEDUP_REMOVED lines=18> */
.L_x_25318:
[----:B0-----:R-:W-:Y:S02]  /*8150*/  IMAD.MOV.U32 R216, RZ, RZ, R6 ;  /* 0x000000ffffd87224 */ /* 0x001fe400078e0006 */
.L_x_25319:
[----:B------:R-:W-:Y:S05]  /*8160*/  BSYNC B3 ;  /* 0x0000000000037941 */ /* 0x000fea0003800000 */
.L_x_25317:
        /* <DEDUP_REMOVED lines=16> */
.L_x_25323:
[----:B------:R-:W-:Y:S05]  /*8270*/  BSYNC B4 ;  /* 0x0000000000047941 */ /* 0x000fea0003800000 */
.L_x_25322:
        /* <DEDUP_REMOVED lines=44> */
.L_x_25321:
[----:B------:R-:W-:Y:S05]  /*8540*/  BSYNC B3 ;  /* 0x0000000000037941 */ /* 0x000fea0003800000 */
.L_x_25320:
        /* <DEDUP_REMOVED lines=10> */
.L_x_25316:
[----:B------:R-:W-:Y:S05]  /*85f0*/  BSYNC B2 ;  /* 0x0000000000027941 */ /* 0x000fea0003800000 */
.L_x_25315:
        /* <DEDUP_REMOVED lines=18> */
.L_x_25327:
[----:B------:R-:W-:Y:S02]  /*8720*/  IMAD.MOV.U32 R230, RZ, RZ, R6 ;  /* 0x000000ffffe67224 */ /* 0x000fe400078e0006 */
.L_x_25328:
[----:B------:R-:W-:Y:S05]  /*8730*/  BSYNC B3 ;  /* 0x0000000000037941 */ /* 0x000fea0003800000 */
.L_x_25326:
        /* <DEDUP_REMOVED lines=16> */
.L_x_25332:
[----:B------:R-:W-:Y:S05]  /*8840*/  BSYNC B4 ;  /* 0x0000000000047941 */ /* 0x000fea0003800000 */
.L_x_25331:
        /* <DEDUP_REMOVED lines=32> */
[----:B------:R-:W-:Y:S02]  /*8a50*/  MOV R3, RZ ;  /* 0x000000ff00037202 */ /* 0x000fe40000000f00 */
        /* <DEDUP_REMOVED lines=11> */
.L_x_25330:
[----:B------:R-:W-:Y:S05]  /*8b10*/  BSYNC B3 ;  /* 0x0000000000037941 */ /* 0x000fea0003800000 */
.L_x_25329:
        /* <DEDUP_REMOVED lines=10> */
.L_x_25325:
[----:B------:R-:W-:Y:S05]  /*8bc0*/  BSYNC B2 ;  /* 0x0000000000027941 */ /* 0x000fea0003800000 */
.L_x_25324:
        /* <DEDUP_REMOVED lines=18> */
.L_x_25336:
[----:B------:R-:W-:Y:S02]  /*8cf0*/  IMAD.MOV.U32 R230, RZ, RZ, R6 ;  /* 0x000000ffffe67224 */ /* 0x000fe400078e0006 */
.L_x_25337:
[----:B------:R-:W-:Y:S05]  /*8d00*/  BSYNC B3 ;  /* 0x0000000000037941 */ /* 0x000fea0003800000 */
.L_x_25335:
        /* <DEDUP_REMOVED lines=16> */
.L_x_25341:
[----:B------:R-:W-:Y:S05]  /*8e10*/  BSYNC B4 ;  /* 0x0000000000047941 */ /* 0x000fea0003800000 */
.L_x_25340:
        /* <DEDUP_REMOVED lines=44> */
.L_x_25339:
[----:B------:R-:W-:Y:S05]  /*90e0*/  BSYNC B3 ;  /* 0x0000000000037941 */ /* 0x000fea0003800000 */
.L_x_25338:
        /* <DEDUP_REMOVED lines=10> */
.L_x_25334:
[----:B------:R-:W-:Y:S05]  /*9190*/  BSYNC B2 ;  /* 0x0000000000027941 */ /* 0x000fea0003800000 */
.L_x_25333:
        /* <DEDUP_REMOVED lines=18> */
.L_x_25345:
[----:B------:R-:W-:Y:S02]  /*92c0*/  IMAD.MOV.U32 R230, RZ, RZ, R6 ;  /* 0x000000ffffe67224 */ /* 0x000fe400078e0006 */
.L_x_25346:
[----:B------:R-:W-:Y:S05]  /*92d0*/  BSYNC B3 ;  /* 0x0000000000037941 */ /* 0x000fea0003800000 */
.L_x_25344:
        /* <DEDUP_REMOVED lines=16> */
.L_x_25350:
[----:B------:R-:W-:Y:S05]  /*93e0*/  BSYNC B4 ;  /* 0x0000000000047941 */ /* 0x000fea0003800000 */
.L_x_25349:
        /* <DEDUP_REMOVED lines=44> */
.L_x_25348:
[----:B------:R-:W-:Y:S05]  /*96b0*/  BSYNC B3 ;  /* 0x0000000000037941 */ /* 0x000fea0003800000 */
.L_x_25347:
[----:B------:R-:W1:Y:S01]  /*96c0*/  I2F.U32 R173, R230 ;  /* 0x000000e600ad7306 */ /* 0x000e620000201000 */
[----:B------:R-:W-:Y:S01]  /*96d0*/  HFMA2.MMA R174, -RZ, RZ, 0.1171875, 0 ;  /* 0x2f800000ffae7435 */ /* 0x000fe200000001ff */
[----:B------:R-:W-:-:S05]  /*96e0*/  PRMT R175, RZ, 0x7610, R150 ;  /* 0x00007610ffaf7816 */ /* 0x000fca0000000096 */
[----:B------:R-:W-:-:S04]  /*96f0*/  FMUL.FTZ R175, R175, c[0x0][0x1ec] ;  /* 0x00007b00afaf7a20 */ /* 0x000fc80000410000 */
[----:B------:R-:W-:Y:S02]  /*9700*/  FMUL.FTZ R175, R175, c[0x0][0x1e8] ;  /* 0x00007a00afaf7a20 */ /* 0x000fe40000410000 */
[----:B-1----:R-:W-:-:S05]  /*9710*/  FFMA.FTZ R173, R173, R174, 1.1641532182693481445e-10 ;  /* 0x2f000000adad7423 */ /* 0x002fca00000100ae */
[----:B------:R-:W-:-:S04]  /*9720*/  FSETP.GTU.FTZ.AND P4, PT, R173, c[0x0][0x1e4], PT ;  /* 0x00007900ad007a0b */ /* 0x000fc80003f9c000 */
[----:B------:R-:W-:Y:S02]  /*9730*/  FSEL R173, R175, RZ, !P4 ;  /* 0x000000ffafad7208 */ /* 0x000fe40006000000 */
[----:B------:R-:W-:-:S03]  /*9740*/  SEL R221, RZ, 0x1, P4 ;  /* 0x00000001ffdd7807 */ /* 0x000fc60002000000 */
[----:B------:R-:W-:Y:S02]  /*9750*/  @P2 FADD.FTZ R173, R153, R173 ;  /* 0x000000ad99ad2221 */ /* 0x000fe40000010000 */
.L_x_25343:
[----:B------:R-:W-:Y:S05]  /*9760*/  BSYNC B2 ;  /* 0x0000000000027941 */ /* 0x000fea0003800000 */
.L_x_25342:
        /* <DEDUP_REMOVED lines=18> */
.L_x_25354:
[----:B------:R-:W-:Y:S02]  /*9890*/  MOV R230, R6 ;  /* 0x0000000600e67202 */ /* 0x000fe40000000f00 */
.L_x_25355:
[----:B------:R-:W-:Y:S05]  /*98a0*/  BSYNC B3 ;  /* 0x0000000000037941 */ /* 0x000fea0003800000 */
.L_x_25353:
        /* <DEDUP_REMOVED lines=16> */
.L_x_25359:
[----:B------:R-:W-:Y:S05]  /*99b0*/  BSYNC B4 ;  /* 0x0000000000047941 */ /* 0x000fea0003800000 */
.L_x_25358:
        /* <DEDUP_REMOVED lines=44> */
.L_x_25357:
[----:B------:R-:W-:Y:S05]  /*9c80*/  BSYNC B3 ;  /* 0x0000000000037941 */ /* 0x000fea0003800000 */
.L_x_25356:
        /* <DEDUP_REMOVED lines=10> */
.L_x_25352:
[----:B------:R-:W-:Y:S05]  /*9d30*/  BSYNC B2 ;  /* 0x0000000000027941 */ /* 0x000fea0003800000 */
.L_x_25351:
        /* <DEDUP_REMOVED lines=18> */
.L_x_25363:
[----:B------:R-:W-:Y:S02]  /*9e60*/  IMAD.MOV.U32 R236, RZ, RZ, R6 ;  /* 0x000000ffffec7224 */ /* 0x000fe400078e0006 */
.L_x_25364:
[----:B------:R-:W-:Y:S05]  /*9e70*/  BSYNC B3 ;  /* 0x0000000000037941 */ /* 0x000fea0003800000 */
.L_x_25362:
        /* <DEDUP_REMOVED lines=16> */
.L_x_25368:
[----:B------:R-:W-:Y:S05]  /*9f80*/  BSYNC B4 ;  /* 0x0000000000047941 */ /* 0x000fea0003800000 */
.L_x_25367:
        /* <DEDUP_REMOVED lines=44> */
.L_x_25366:
[----:B------:R-:W-:Y:S05]  /*a250*/  BSYNC B3 ;  /* 0x0000000000037941 */ /* 0x000fea0003800000 */
.L_x_25365:
        /* <DEDUP_REMOVED lines=10> */
.L_x_25361:
[----:B------:R-:W-:Y:S05]  /*a300*/  BSYNC B2 ;  /* 0x0000000000027941 */ /* 0x000fea0003800000 */
.L_x_25360:
        /* <DEDUP_REMOVED lines=26> */
.L_x_25370:
[----:B------:R-:W-:Y:S05]  /*a4b0*/  BSYNC B2 ;  /* 0x0000000000027941 */ /* 0x000fea0003800000 */
.L_x_25369:
[----:B------:R-:W-:Y:S02]  /*a4c0*/  IADD3 R235, R235, 0x20, RZ ;  /* 0x00000020ebeb7810 */ /* 0x000fe40007ffe0ff */
[----:B------:R-:W-:Y:S02]  /*a4d0*/  IADD3 R234, R234, 0x20, RZ ;  /* 0x00000020eaea7810 */ /* 0x000fe40007ffe0ff */
.L_x_25296:
[----:B------:R-:W-:Y:S05]  /*a4e0*/  BSYNC B1 ;  /* 0x0000000000017941 */ /* 0x000fea0003800000 */
.L_x_25295:
        /* <DEDUP_REMOVED lines=31> */
.L_x_25376:
[----:B------:R-:W-:Y:S02]  /*a6e0*/  IMAD.MOV.U32 R177, RZ, RZ, R6 ;  /* 0x000000ffffb17224 */ /* 0x000fe400078e0006 */
.L_x_25377:
[----:B------:R-:W-:Y:S05]  /*a6f0*/  BSYNC B3 ;  /* 0x0000000000037941 */ /* 0x000fea0003800000 */
.L_x_25375:
        /* <DEDUP_REMOVED lines=16> */
.L_x_25381:
[----:B------:R-:W-:Y:S05]  /*a800*/  BSYNC B4 ;  /* 0x0000000000047941 */ /* 0x000fea0003800000 */
.L_x_25380:
        /* <DEDUP_REMOVED lines=43> */
.L_x_25379:
[----:B------:R-:W-:Y:S05]  /*aac0*/  BSYNC B3 ;  /* 0x0000000000037941 */ /* 0x000fea0003800000 */
.L_x_25378:
        /* <DEDUP_REMOVED lines=10> */
.L_x_25374:
[----:B-1----:R-:W-:Y:S05]  /*ab70*/  BSYNC B2 ;  /* 0x0000000000027941 */ /* 0x002fea0003800000 */
.L_x_25373:
        /* <DEDUP_REMOVED lines=18> */
.L_x_25385:
[----:B------:R-:W-:Y:S02]  /*aca0*/  MOV R182, R6 ;  /* 0x0000000600b67202 */ /* 0x000fe40000000f00 */
.L_x_25386:
[----:B------:R-:W-:Y:S05]  /*acb0*/  BSYNC B3 ;  /* 0x0000000000037941 */ /* 0x000fea0003800000 */
.L_x_25384:
        /* <DEDUP_REMOVED lines=16> */
.L_x_25390:
[----:B------:R-:W-:Y:S05]  /*adc0*/  BSYNC B4 ;  /* 0x0000000000047941 */ /* 0x000fea0003800000 */
.L_x_25389:
        /* <DEDUP_REMOVED lines=44> */
.L_x_25388:
[----:B------:R-:W-:Y:S05]  /*b090*/  BSYNC B3 ;  /* 0x0000000000037941 */ /* 0x000fea0003800000 */
.L_x_25387:
        /* <DEDUP_REMOVED lines=10> */
.L_x_25383:
[----:B------:R-:W-:Y:S05]  /*b140*/  BSYNC B2 ;  /* 0x0000000000027941 */ /* 0x000fea0003800000 */
.L_x_25382:
        /* <DEDUP_REMOVED lines=18> */
.L_x_25394:
[----:B0-----:R-:W-:Y:S02]  /*b270*/  IMAD.MOV.U32 R216, RZ, RZ, R6 ;  /* 0x000000ffffd87224 */ /* 0x001fe400078e0006 */
.L_x_25395:
[----:B------:R-:W-:Y:S05]  /*b280*/  BSYNC B3 ;  /* 0x0000000000037941 */ /* 0x000fea0003800000 */
.L_x_25393:
        /* <DEDUP_REMOVED lines=16> */
.L_x_25399:
[----:B------:R-:W-:Y:S05]  /*b390*/  BSYNC B4 ;  /* 0x0000000000047941 */ /* 0x000fea0003800000 */
.L_x_25398:
        /* <DEDUP_REMOVED lines=44> */
.L_x_25397:
[----:B------:R-:W-:Y:S05]  /*b660*/  BSYNC B3 ;  /* 0x0000000000037941 */ /* 0x000fea0003800000 */
.L_x_25396:
        /* <DEDUP_REMOVED lines=10> */
.L_x_25392:
[----:B------:R-:W-:Y:S05]  /*b710*/  BSYNC B2 ;  /* 0x0000000000027941 */ /* 0x000fea0003800000 */
.L_x_25391:
        /* <DEDUP_REMOVED lines=18> */
.L_x_25403:
[----:B------:R-:W-:Y:S02]  /*b840*/  IMAD.MOV.U32 R230, RZ, RZ, R6 ;  /* 0x000000ffffe67224 */ /* 0x000fe400078e0006 */
.L_x_25404:
[----:B------:R-:W-:Y:S05]  /*b850*/  BSYNC B3 ;  /* 0x0000000000037941 */ /* 0x000fea0003800000 */
.L_x_25402:
        /* <DEDUP_REMOVED lines=16> */
.L_x_25408:
[----:B------:R-:W-:Y:S05]  /*b960*/  BSYNC B4 ;  /* 0x0000000000047941 */ /* 0x000fea0003800000 */
.L_x_25407:
        /* <DEDUP_REMOVED lines=44> */
.L_x_25406:
[----:B------:R-:W-:Y:S05]  /*bc30*/  BSYNC B3 ;  /* 0x0000000000037941 */ /* 0x000fea0003800000 */
.L_x_25405:
        /* <DEDUP_REMOVED lines=10> */
.L_x_25401:
[----:B------:R-:W-:Y:S05]  /*bce0*/  BSYNC B2 ;  /* 0x0000000000027941 */ /* 0x000fea0003800000 */
.L_x_25400:
        /* <DEDUP_REMOVED lines=18> */
.L_x_25412:
[----:B------:R-:W-:Y:S02]  /*be10*/  IMAD.MOV.U32 R230, RZ, RZ, R6 ;  /* 0x000000ffffe67224 */ /* 0x000fe400078e0006 */
.L_x_25413:
[----:B------:R-:W-:Y:S05]  /*be20*/  BSYNC B3 ;  /* 0x0000000000037941 */ /* 0x000fea0003800000 */
.L_x_25411:
        /* <DEDUP_REMOVED lines=16> */
.L_x_25417:
[----:B------:R-:W-:Y:S05]  /*bf30*/  BSYNC B4 ;  /* 0x0000000000047941 */ /* 0x000fea0003800000 */
.L_x_25416:
        /* <DEDUP_REMOVED lines=44> */
.L_x_25415:
[----:B------:R-:W-:Y:S05]  /*c200*/  BSYNC B3 ;  /* 0x0000000000037941 */ /* 0x000fea0003800000 */
.L_x_25414:
        /* <DEDUP_REMOVED lines=10> */
.L_x_25410:
[----:B------:R-:W-:Y:S05]  /*c2b0*/  BSYNC B2 ;  /* 0x0000000000027941 */ /* 0x000fea0003800000 */
.L_x_25409:
        /* <DEDUP_REMOVED lines=18> */
.L_x_25421:
[----:B------:R-:W-:Y:S02]  /*c3e0*/  IMAD.MOV.U32 R230, RZ, RZ, R6 ;  /* 0x000000ffffe67224 */ /* 0x000fe400078e0006 */
.L_x_25422:
[----:B------:R-:W-:Y:S05]  /*c3f0*/  BSYNC B3 ;  /* 0x0000000000037941 */ /* 0x000fea0003800000 */
.L_x_25420:
        /* <DEDUP_REMOVED lines=16> */
.L_x_25426:
[----:B------:R-:W-:Y:S05]  /*c500*/  BSYNC B4 ;  /* 0x0000000000047941 */ /* 0x000fea0003800000 */
.L_x_25425:
        /* <DEDUP_REMOVED lines=44> */
.L_x_25424:
[----:B------:R-:W-:Y:S05]  /*c7d0*/  BSYNC B3 ;  /* 0x0000000000037941 */ /* 0x000fea0003800000 */
.L_x_25423:
        /* <DEDUP_REMOVED lines=10> */
.L_x_25419:
[----:B------:R-:W-:Y:S05]  /*c880*/  BSYNC B2 ;  /* 0x0000000000027941 */ /* 0x000fea0003800000 */
.L_x_25418:
        /* <DEDUP_REMOVED lines=18> */
.L_x_25430:
[----:B------:R-:W-:Y:S02]  /*c9b0*/  MOV R230, R6 ;  /* 0x0000000600e67202 */ /* 0x000fe40000000f00 */
.L_x_25431:
[----:B------:R-:W-:Y:S05]  /*c9c0*/  BSYNC B3 ;  /* 0x0000000000037941 */ /* 0x000fea0003800000 */
.L_x_25429:
        /* <DEDUP_REMOVED lines=16> */
.L_x_25435:
[----:B------:R-:W-:Y:S05]  /*cad0*/  BSYNC B4 ;  /* 0x0000000000047941 */ /* 0x000fea0003800000 */
.L_x_25434:
        /* <DEDUP_REMOVED lines=44> */
.L_x_25433:
[----:B------:R-:W-:Y:S05]  /*cda0*/  BSYNC B3 ;  /* 0x0000000000037941 */ /* 0x000fea0003800000 */
.L_x_25432:
        /* <DEDUP_REMOVED lines=10> */
.L_x_25428:
[----:B------:R-:W-:Y:S05]  /*ce50*/  BSYNC B2 ;  /* 0x0000000000027941 */ /* 0x000fea0003800000 */
.L_x_25427:
        /* <DEDUP_REMOVED lines=18> */
.L_x_25439:
[----:B------:R-:W-:Y:S02]  /*cf80*/  IMAD.MOV.U32 R236, RZ, RZ, R6 ;  /* 0x000000ffffec7224 */ /* 0x000fe400078e0006 */
.L_x_25440:
[----:B------:R-:W-:Y:S05]  /*cf90*/  BSYNC B3 ;  /* 0x0000000000037941 */ /* 0x000fea0003800000 */
.L_x_25438:
        /* <DEDUP_REMOVED lines=16> */
.L_x_25444:
[----:B------:R-:W-:Y:S05]  /*d0a0*/  BSYNC B4 ;  /* 0x0000000000047941 */ /* 0x000fea0003800000 */
.L_x_25443:
        /* <DEDUP_REMOVED lines=44> */
.L_x_25442:
[----:B------:R-:W-:Y:S05]  /*d370*/  BSYNC B3 ;  /* 0x0000000000037941 */ /* 0x000fea0003800000 */
.L_x_25441:
        /* <DEDUP_REMOVED lines=10> */
.L_x_25437:
[----:B------:R-:W-:Y:S05]  /*d420*/  BSYNC B2 ;  /* 0x0000000000027941 */ /* 0x000fea0003800000 */
.L_x_25436:
        /* <DEDUP_REMOVED lines=26> */
.L_x_25446:
[----:B------:R-:W-:Y:S05]  /*d5d0*/  BSYNC B2 ;  /* 0x0000000000027941 */ /* 0x000fea0003800000 */
.L_x_25445:
[----:B------:R-:W-:Y:S02]  /*d5e0*/  IADD3 R235, R235, 0x20, RZ ;  /* 0x00000020ebeb7810 */ /* 0x000fe40007ffe0ff */
[----:B------:R-:W-:Y:S02]  /*d5f0*/  IADD3 R234, R234, 0x20, RZ ;  /* 0x00000020eaea7810 */ /* 0x000fe40007ffe0ff */
.L_x_25372:
[----:B------:R-:W-:Y:S05]  /*d600*/  BSYNC B1 ;  /* 0x0000000000017941 */ /* 0x000fea0003800000 */
.L_x_25371:
        /* <DEDUP_REMOVED lines=31> */
.L_x_25452:
[----:B------:R-:W-:Y:S02]  /*d800*/  IMAD.MOV.U32 R185, RZ, RZ, R6 ;  /* 0x000000ffffb97224 */ /* 0x000fe400078e0006 */
.L_x_25453:
[----:B------:R-:W-:Y:S05]  /*d810*/  BSYNC B3 ;  /* 0x0000000000037941 */ /* 0x000fea0003800000 */
.L_x_25451:
        /* <DEDUP_REMOVED lines=16> */
.L_x_25457:
[----:B------:R-:W-:Y:S05]  /*d920*/  BSYNC B4 ;  /* 0x0000000000047941 */ /* 0x000fea0003800000 */
.L_x_25456:
        /* <DEDUP_REMOVED lines=43> */
.L_x_25455:
[----:B------:R-:W-:Y:S05]  /*dbe0*/  BSYNC B3 ;  /* 0x0000000000037941 */ /* 0x000fea0003800000 */
.L_x_25454:
        /* <DEDUP_REMOVED lines=10> */
.L_x_25450:
[----:B-1----:R-:W-:Y:S05]  /*dc90*/  BSYNC B2 ;  /* 0x0000000000027941 */ /* 0x002fea0003800000 */
.L_x_25449:
        /* <DEDUP_REMOVED lines=18> */
.L_x_25461:
[----:B------:R-:W-:Y:S02]  /*ddc0*/  MOV R190, R6 ;  /* 0x0000000600be7202 */ /* 0x000fe40000000f00 */
.L_x_25462:
[----:B------:R-:W-:Y:S05]  /*ddd0*/  BSYNC B3 ;  /* 0x0000000000037941 */ /* 0x000fea0003800000 */
.L_x_25460:
        /* <DEDUP_REMOVED lines=16> */
.L_x_25466:
[----:B------:R-:W-:Y:S05]  /*dee0*/  BSYNC B4 ;  /* 0x0000000000047941 */ /* 0x000fea0003800000 */
.L_x_25465:
        /* <DEDUP_REMOVED lines=44> */
.L_x_25464:
[----:B------:R-:W-:Y:S05]  /*e1b0*/  BSYNC B3 ;  /* 0x0000000000037941 */ /* 0x000fea0003800000 */
.L_x_25463:
        /* <DEDUP_REMOVED lines=10> */
.L_x_25459:
[----:B------:R-:W-:Y:S05]  /*e260*/  BSYNC B2 ;  /* 0x0000000000027941 */ /* 0x000fea0003800000 */
.L_x_25458:
        /* <DEDUP_REMOVED lines=18> */
.L_x_25470:
[----:B0-----:R-:W-:Y:S02]  /*e390*/  IMAD.MOV.U32 R216, RZ, RZ, R6 ;  /* 0x000000ffffd87224 */ /* 0x001fe400078e0006 */
.L_x_25471:
[----:B------:R-:W-:Y:S05]  /*e3a0*/  BSYNC B3 ;  /* 0x0000000000037941 */ /* 0x000fea0003800000 */
.L_x_25469:
        /* <DEDUP_REMOVED lines=16> */
.L_x_25475:
[----:B------:R-:W-:Y:S05]  /*e4b0*/  BSYNC B4 ;  /* 0x0000000000047941 */ /* 0x000fea0003800000 */
.L_x_25474:
        /* <DEDUP_REMOVED lines=44> */
.L_x_25473:
[----:B------:R-:W-:Y:S05]  /*e780*/  BSYNC B3 ;  /* 0x0000000000037941 */ /* 0x000fea0003800000 */
.L_x_25472:
        /* <DEDUP_REMOVED lines=10> */
.L_x_25468:
[----:B------:R-:W-:Y:S05]  /*e830*/  BSYNC B2 ;  /* 0x0000000000027941 */ /* 0x000fea0003800000 */
.L_x_25467:
        /* <DEDUP_REMOVED lines=18> */
.L_x_25479:
[----:B------:R-:W-:Y:S02]  /*e960*/  IMAD.MOV.U32 R230, RZ, RZ, R6 ;  /* 0x000000ffffe67224 */ /* 0x000fe400078e0006 */
.L_x_25480:
[----:B------:R-:W-:Y:S05]  /*e970*/  BSYNC B3 ;  /* 0x0000000000037941 */ /* 0x000fea0003800000 */
.L_x_25478:
        /* <DEDUP_REMOVED lines=16> */
.L_x_25484:
[----:B------:R-:W-:Y:S05]  /*ea80*/  BSYNC B4 ;  /* 0x0000000000047941 */ /* 0x000fea0003800000 */
.L_x_25483:
        /* <DEDUP_REMOVED lines=44> */
.L_x_25482:
[----:B------:R-:W-:Y:S05]  /*ed50*/  BSYNC B3 ;  /* 0x0000000000037941 */ /* 0x000fea0003800000 */
.L_x_25481:
        /* <DEDUP_REMOVED lines=10> */
.L_x_25477:
[----:B------:R-:W-:Y:S05]  /*ee00*/  BSYNC B2 ;  /* 0x0000000000027941 */ /* 0x000fea0003800000 */
.L_x_25476:
        /* <DEDUP_REMOVED lines=18> */
.L_x_25488:
[----:B------:R-:W-:Y:S02]  /*ef30*/  IMAD.MOV.U32 R230, RZ, RZ, R6 ;  /* 0x000000ffffe67224 */ /* 0x000fe400078e0006 */
.L_x_25489:
[----:B------:R-:W-:Y:S05]  /*ef40*/  BSYNC B3 ;  /* 0x0000000000037941 */ /* 0x000fea0003800000 */
.L_x_25487:
        /* <DEDUP_REMOVED lines=16> */
.L_x_25493:
[----:B------:R-:W-:Y:S05]  /*f050*/  BSYNC B4 ;  /* 0x0000000000047941 */ /* 0x000fea0003800000 */
.L_x_25492:
        /* <DEDUP_REMOVED lines=44> */
.L_x_25491:
[----:B------:R-:W-:Y:S05]  /*f320*/  BSYNC B3 ;  /* 0x0000000000037941 */ /* 0x000fea0003800000 */
.L_x_25490:
        /* <DEDUP_REMOVED lines=10> */
.L_x_25486:
[----:B------:R-:W-:Y:S05]  /*f3d0*/  BSYNC B2 ;  /* 0x0000000000027941 */ /* 0x000fea0003800000 */
.L_x_25485:
        /* <DEDUP_REMOVED lines=18> */
.L_x_25497:
[----:B------:R-:W-:Y:S02]  /*f500*/  IMAD.MOV.U32 R230, RZ, RZ, R6 ;  /* 0x000000ffffe67224 */ /* 0x000fe400078e0006 */
.L_x_25498:
[----:B------:R-:W-:Y:S05]  /*f510*/  BSYNC B3 ;  /* 0x0000000000037941 */ /* 0x000fea0003800000 */
.L_x_25496:
        /* <DEDUP_REMOVED lines=16> */
.L_x_25502:
[----:B------:R-:W-:Y:S05]  /*f620*/  BSYNC B4 ;  /* 0x0000000000047941 */ /* 0x000fea0003800000 */
.L_x_25501:
        /* <DEDUP_REMOVED lines=44> */
.L_x_25500:
[----:B------:R-:W-:Y:S05]  /*f8f0*/  BSYNC B3 ;  /* 0x0000000000037941 */ /* 0x000fea0003800000 */
.L_x_25499:
        /* <DEDUP_REMOVED lines=10> */
.L_x_25495:
[----:B------:R-:W-:Y:S05]  /*f9a0*/  BSYNC B2 ;  /* 0x0000000000027941 */ /* 0x000fea0003800000 */
.L_x_25494:
        /* <DEDUP_REMOVED lines=18> */
.L_x_25506:
[----:B------:R-:W-:Y:S02]  /*fad0*/  MOV R230, R6 ;  /* 0x0000000600e67202 */ /* 0x000fe40000000f00 */
.L_x_25507:
[----:B------:R-:W-:Y:S05]  /*fae0*/  BSYNC B3 ;  /* 0x0000000000037941 */ /* 0x000fea0003800000 */
.L_x_25505:
        /* <DEDUP_REMOVED lines=16> */
.L_x_25511:
[----:B------:R-:W-:Y:S05]  /*fbf0*/  BSYNC B4 ;  /* 0x0000000000047941 */ /* 0x000fea0003800000 */
.L_x_25510:
        /* <DEDUP_REMOVED lines=44> */
.L_x_25509:
[----:B------:R-:W-:Y:S05]  /*fec0*/  BSYNC B3 ;  /* 0x0000000000037941 */ /* 0x000fea0003800000 */
.L_x_25508:
        /* <DEDUP_REMOVED lines=10> */
.L_x_25504:
[----:B------:R-:W-:Y:S05]  /*ff70*/  BSYNC B2 ;  /* 0x0000000000027941 */ /* 0x000fea0003800000 */
.L_x_25503:
        /* <DEDUP_REMOVED lines=18> */
.L_x_25515:
[----:B------:R-:W-:Y:S02]  /*100a0*/  IMAD.MOV.U32 R236, RZ, RZ, R6 ;  /* 0x000000ffffec7224 */ /* 0x000fe400078e0006 */
.L_x_25516:
[----:B------:R-:W-:Y:S05]  /*100b0*/  BSYNC B3 ;  /* 0x0000000000037941 */ /* 0x000fea0003800000 */
.L_x_25514:
        /* <DEDUP_REMOVED lines=16> */
.L_x_25520:
[----:B------:R-:W-:Y:S05]  /*101c0*/  BSYNC B4 ;  /* 0x0000000000047941 */ /* 0x000fea0003800000 */
.L_x_25519:
        /* <DEDUP_REMOVED lines=44> */
.L_x_25518:
[----:B------:R-:W-:Y:S05]  /*10490*/  BSYNC B3 ;  /* 0x0000000000037941 */ /* 0x000fea0003800000 */
.L_x_25517:
        /* <DEDUP_REMOVED lines=10> */
.L_x_25513:
[----:B------:R-:W-:Y:S05]  /*10540*/  BSYNC B2 ;  /* 0x0000000000027941 */ /* 0x000fea0003800000 */
.L_x_25512:
        /* <DEDUP_REMOVED lines=12> */
[----:B------:R-:W-:Y:S02]  /*10610*/  LOP3.LUT R217, R11, 0xff, RZ, 0xc0, !PT ;  /* 0x000000ff0bd97812 */ /* 0x000fe400078ec0ff */
[----:B------:R-:W-:Y:S02]  /*10620*/  LOP3.LUT R219, R216, 0xff00, R219, 0xf8, !PT ;  /* 0x0000ff00d8db7812 */ /* 0x000fe400078ef8db */
[----:B------:R-:W-:Y:S01]  /*10630*/  LOP3.LUT R230, R9, 0xff, RZ, 0xc0, !PT ;  /* 0x000000ff09e67812 */ /* 0x000fe200078ec0ff */
[----:B------:R-:W-:Y:S01]  /*10640*/  IMAD.WIDE.U32 R216, R217, 0x1000000, RZ ;  /* 0x01000000d9d87825 */ /* 0x000fe200078e00ff */
[----:B------:R-:W-:-:S03]  /*10650*/  LOP3.LUT R239, R219, 0xff, R220, 0xf8, !PT ;  /* 0x000000ffdbef7812 */ /* 0x000fc600078ef8dc */
        /* <DEDUP_REMOVED lines=9> */
.L_x_25522:
[----:B------:R-:W-:Y:S05]  /*106f0*/  BSYNC B2 ;  /* 0x0000000000027941 */ /* 0x000fea0003800000 */
.L_x_25521:
[----:B------:R-:W-:Y:S02]  /*10700*/  IADD3 R235, R235, 0x20, RZ ;  /* 0x00000020ebeb7810 */ /* 0x000fe40007ffe0ff */
[----:B------:R-:W-:Y:S02]  /*10710*/  IADD3 R234, R234, 0x20, RZ ;  /* 0x00000020eaea7810 */ /* 0x000fe40007ffe0ff */
.L_x_25448:
[----:B------:R-:W-:Y:S05]  /*10720*/  BSYNC B1 ;  /* 0x0000000000017941 */ /* 0x000fea0003800000 */
.L_x_25447:
        /* <DEDUP_REMOVED lines=31> */
.L_x_25528:
[----:B------:R-:W-:Y:S02]  /*10920*/  IMAD.MOV.U32 R193, RZ, RZ, R6 ;  /* 0x000000ffffc17224 */ /* 0x000fe400078e0006 */
.L_x_25529:
[----:B------:R-:W-:Y:S05]  /*10930*/  BSYNC B3 ;  /* 0x0000000000037941 */ /* 0x000fea0003800000 */
.L_x_25527:
        /* <DEDUP_REMOVED lines=16> */
.L_x_25533:
[----:B------:R-:W-:Y:S05]  /*10a40*/  BSYNC B4 ;  /* 0x0000000000047941 */ /* 0x000fea0003800000 */
.L_x_25532:
        /* <DEDUP_REMOVED lines=43> */
.L_x_25531:
[----:B------:R-:W-:Y:S05]  /*10d00*/  BSYNC B3 ;  /* 0x0000000000037941 */ /* 0x000fea0003800000 */
.L_x_25530:
        /* <DEDUP_REMOVED lines=10> */
.L_x_25526:
[----:B-1----:R-:W-:Y:S05]  /*10db0*/  BSYNC B2 ;  /* 0x0000000000027941 */ /* 0x002fea0003800000 */
.L_x_25525:
        /* <DEDUP_REMOVED lines=18> */
.L_x_25537:
[----:B------:R-:W-:Y:S02]  /*10ee0*/  MOV R198, R6 ;  /* 0x0000000600c67202 */ /* 0x000fe40000000f00 */
.L_x_25538:
[----:B------:R-:W-:Y:S05]  /*10ef0*/  BSYNC B3 ;  /* 0x0000000000037941 */ /* 0x000fea0003800000 */
.L_x_25536:
        /* <DEDUP_REMOVED lines=16> */
.L_x_25542:
[----:B------:R-:W-:Y:S05]  /*11000*/  BSYNC B4 ;  /* 0x0000000000047941 */ /* 0x000fea0003800000 */
.L_x_25541:
        /* <DEDUP_REMOVED lines=44> */
.L_x_25540:
[----:B------:R-:W-:Y:S05]  /*112d0*/  BSYNC B3 ;  /* 0x0000000000037941 */ /* 0x000fea0003800000 */
.L_x_25539:
        /* <DEDUP_REMOVED lines=10> */
.L_x_25535:
[----:B------:R-:W-:Y:S05]  /*11380*/  BSYNC B2 ;  /* 0x0000000000027941 */ /* 0x000fea0003800000 */
.L_x_25534:
        /* <DEDUP_REMOVED lines=18> */
.L_x_25546:
[----:B0-----:R-:W-:Y:S02]  /*114b0*/  IMAD.MOV.U32 R216, RZ, RZ, R6 ;  /* 0x000000ffffd87224 */ /* 0x001fe400078e0006 */
.L_x_25547:
[----:B------:R-:W-:Y:S05]  /*114c0*/  BSYNC B3 ;  /* 0x0000000000037941 */ /* 0x000fea0003800000 */
.L_x_25545:
        /* <DEDUP_REMOVED lines=16> */
.L_x_25551:
[----:B------:R-:W-:Y:S05]  /*115d0*/  BSYNC B4 ;  /* 0x0000000000047941 */ /* 0x000fea0003800000 */
.L_x_25550:
        /* <DEDUP_REMOVED lines=44> */
.L_x_25549:
[----:B------:R-:W-:Y:S05]  /*118a0*/  BSYNC B3 ;  /* 0x0000000000037941 */ /* 0x000fea0003800000 */
.L_x_25548:
        /* <DEDUP_REMOVED lines=10> */
.L_x_25544:
[----:B------:R-:W-:Y:S05]  /*11950*/  BSYNC B2 ;  /* 0x0000000000027941 */ /* 0x000fea0003800000 */
.L_x_25543:
        /* <DEDUP_REMOVED lines=18> */
.L_x_25555:
[----:B0-----:R-:W-:Y:S02]  /*11a80*/  IMAD.MOV.U32 R230, RZ, RZ, R6 ;  /* 0x000000ffffe67224 */ /* 0x001fe400078e0006 */
.L_x_25556:
[----:B------:R-:W-:Y:S05]  /*11a90*/  BSYNC B3 ;  /* 0x0000000000037941 */ /* 0x000fea0003800000 */
.L_x_25554:
        /* <DEDUP_REMOVED lines=16> */
.L_x_25560:
[----:B------:R-:W-:Y:S05]  /*11ba0*/  BSYNC B4 ;  /* 0x0000000000047941 */ /* 0x000fea0003800000 */
.L_x_25559:
        /* <DEDUP_REMOVED lines=44> */
.L_x_25558:
[----:B------:R-:W-:Y:S05]  /*11e70*/  BSYNC B3 ;  /* 0x0000000000037941 */ /* 0x000fea0003800000 */
.L_x_25557:
        /* <DEDUP_REMOVED lines=10> */
.L_x_25553:
[----:B------:R-:W-:Y:S05]  /*11f20*/  BSYNC B2 ;  /* 0x0000000000027941 */ /* 0x000fea0003800000 */
.L_x_25552:
        /* <DEDUP_REMOVED lines=18> */
.L_x_25564:
[----:B0-----:R-:W-:Y:S02]  /*12050*/  IMAD.MOV.U32 R230, RZ, RZ, R6 ;  /* 0x000000ffffe67224 */ /* 0x001fe400078e0006 */
.L_x_25565:
[----:B------:R-:W-:Y:S05]  /*12060*/  BSYNC B3 ;  /* 0x0000000000037941 */ /* 0x000fea0003800000 */
.L_x_25563:
        /* <DEDUP_REMOVED lines=16> */
.L_x_25569:
[----:B------:R-:W-:Y:S05]  /*12170*/  BSYNC B4 ;  /* 0x0000000000047941 */ /* 0x000fea0003800000 */
.L_x_25568:
        /* <DEDUP_REMOVED lines=44> */
.L_x_25567:
[----:B------:R-:W-:Y:S05]  /*12440*/  BSYNC B3 ;  /* 0x0000000000037941 */ /* 0x000fea0003800000 */
.L_x_25566:
        /* <DEDUP_REMOVED lines=10> */
.L_x_25562:
[----:B------:R-:W-:Y:S05]  /*124f0*/  BSYNC B2 ;  /* 0x0000000000027941 */ /* 0x000fea0003800000 */
.L_x_25561:
        /* <DEDUP_REMOVED lines=18> */
.L_x_25573:
[----:B0-----:R-:W-:Y:S02]  /*12620*/  IMAD.MOV.U32 R230, RZ, RZ, R6 ;  /* 0x000000ffffe67224 */ /* 0x001fe400078e0006 */
.L_x_25574:
[----:B------:R-:W-:Y:S05]  /*12630*/  BSYNC B3 ;  /* 0x0000000000037941 */ /* 0x000fea0003800000 */
.L_x_25572:
        /* <DEDUP_REMOVED lines=16> */
.L_x_25578:
[----:B------:R-:W-:Y:S05]  /*12740*/  BSYNC B4 ;  /* 0x0000000000047941 */ /* 0x000fea0003800000 */
.L_x_25577:
        /* <DEDUP_REMOVED lines=44> */
.L_x_25576:
[----:B------:R-:W-:Y:S05]  /*12a10*/  BSYNC B3 ;  /* 0x0000000000037941 */ /* 0x000fea0003800000 */
.L_x_25575:
        /* <DEDUP_REMOVED lines=10> */
.L_x_25571:
[----:B------:R-:W-:Y:S05]  /*12ac0*/  BSYNC B2 ;  /* 0x0000000000027941 */ /* 0x000fea0003800000 */
.L_x_25570:
        /* <DEDUP_REMOVED lines=18> */
.L_x_25582:
[----:B------:R-:W-:Y:S02]  /*12bf0*/  MOV R230, R6 ;  /* 0x0000000600e67202 */ /* 0x000fe40000000f00 */
.L_x_25583:
[----:B------:R-:W-:Y:S05]  /*12c00*/  BSYNC B3 ;  /* 0x0000000000037941 */ /* 0x000fea0003800000 */
.L_x_25581:
        /* <DEDUP_REMOVED lines=16> */
.L_x_25587:
[----:B------:R-:W-:Y:S05]  /*12d10*/  BSYNC B4 ;  /* 0x0000000000047941 */ /* 0x000fea0003800000 */
.L_x_25586:
        /* <DEDUP_REMOVED lines=44> */
.L_x_25585:
[----:B------:R-:W-:Y:S05]  /*12fe0*/  BSYNC B3 ;  /* 0x0000000000037941 */ /* 0x000fea0003800000 */
.L_x_25584:
        /* <DEDUP_REMOVED lines=10> */
.L_x_25580:
[----:B------:R-:W-:Y:S05]  /*13090*/  BSYNC B2 ;  /* 0x0000000000027941 */ /* 0x000fea0003800000 */
.L_x_25579:
        /* <DEDUP_REMOVED lines=18> */
.L_x_25591:
[----:B------:R-:W-:Y:S02]  /*131c0*/  IMAD.MOV.U32 R236, RZ, RZ, R6 ;  /* 0x000000ffffec7224 */ /* 0x000fe400078e0006 */
.L_x_25592:
[----:B------:R-:W-:Y:S05]  /*131d0*/  BSYNC B3 ;  /* 0x0000000000037941 */ /* 0x000fea0003800000 */
.L_x_25590:
        /* <DEDUP_REMOVED lines=16> */
.L_x_25596:
[----:B------:R-:W-:Y:S05]  /*132e0*/  BSYNC B4 ;  /* 0x0000000000047941 */ /* 0x000fea0003800000 */
.L_x_25595:
        /* <DEDUP_REMOVED lines=44> */
.L_x_25594:
[----:B------:R-:W-:Y:S05]  /*135b0*/  BSYNC B3 ;  /* 0x0000000000037941 */ /* 0x000fea0003800000 */
.L_x_25593:
        /* <DEDUP_REMOVED lines=10> */
.L_x_25589:
[----:B------:R-:W-:Y:S05]  /*13660*/  BSYNC B2 ;  /* 0x0000000000027941 */ /* 0x000fea0003800000 */
.L_x_25588:
        /* <DEDUP_REMOVED lines=26> */
.L_x_25598:
[----:B------:R-:W-:Y:S05]  /*13810*/  BSYNC B2 ;  /* 0x0000000000027941 */ /* 0x000fea0003800000 */
.L_x_25597:
[----:B------:R-:W-:Y:S02]  /*13820*/  IADD3 R235, R235, 0x20, RZ ;  /* 0x00000020ebeb7810 */ /* 0x000fe40007ffe0ff */
[----:B------:R-:W-:Y:S02]  /*13830*/  IADD3 R234, R234, 0x20, RZ ;  /* 0x00000020eaea7810 */ /* 0x000fe40007ffe0ff */
.L_x_25524:
[----:B------:R-:W-:Y:S05]  /*13840*/  BSYNC B1 ;  /* 0x0000000000017941 */ /* 0x000fea0003800000 */
.L_x_25523:
        /* <DEDUP_REMOVED lines=31> */
.L_x_25604:
[----:B------:R-:W-:Y:S02]  /*13a40*/  IMAD.MOV.U32 R201, RZ, RZ, R6 ;  /* 0x000000ffffc97224 */ /* 0x000fe400078e0006 */
.L_x_25605:
[----:B------:R-:W-:Y:S05]  /*13a50*/  BSYNC B3 ;  /* 0x0000000000037941 */ /* 0x000fea0003800000 */
.L_x_25603:
        /* <DEDUP_REMOVED lines=16> */
.L_x_25609:
[----:B------:R-:W-:Y:S05]  /*13b60*/  BSYNC B4 ;  /* 0x0000000000047941 */ /* 0x000fea0003800000 */
.L_x_25608:
        /* <DEDUP_REMOVED lines=43> */
.L_x_25607:
[----:B------:R-:W-:Y:S05]  /*13e20*/  BSYNC B3 ;  /* 0x0000000000037941 */ /* 0x000fea0003800000 */
.L_x_25606:
        /* <DEDUP_REMOVED lines=10> */
.L_x_25602:
[----:B-1----:R-:W-:Y:S05]  /*13ed0*/  BSYNC B2 ;  /* 0x0000000000027941 */ /* 0x002fea0003800000 */
.L_x_25601:
        /* <DEDUP_REMOVED lines=18> */
.L_x_25613:
[----:B------:R-:W-:Y:S02]  /*14000*/  MOV R206, R6 ;  /* 0x0000000600ce7202 */ /* 0x000fe40000000f00 */
.L_x_25614:
[----:B------:R-:W-:Y:S05]  /*14010*/  BSYNC B3 ;  /* 0x0000000000037941 */ /* 0x000fea0003800000 */
.L_x_25612:
        /* <DEDUP_REMOVED lines=16> */
.L_x_25618:
[----:B------:R-:W-:Y:S05]  /*14120*/  BSYNC B4 ;  /* 0x0000000000047941 */ /* 0x000fea0003800000 */
.L_x_25617:
        /* <DEDUP_REMOVED lines=44> */
.L_x_25616:
[----:B------:R-:W-:Y:S05]  /*143f0*/  BSYNC B3 ;  /* 0x0000000000037941 */ /* 0x000fea0003800000 */
.L_x_25615:
        /* <DEDUP_REMOVED lines=10> */
.L_x_25611:
[----:B------:R-:W-:Y:S05]  /*144a0*/  BSYNC B2 ;  /* 0x0000000000027941 */ /* 0x000fea0003800000 */
.L_x_25610:
        /* <DEDUP_REMOVED lines=18> */
.L_x_25622:
[----:B0-----:R-:W-:Y:S02]  /*145d0*/  IMAD.MOV.U32 R216, RZ, RZ, R6 ;  /* 0x000000ffffd87224 */ /* 0x001fe400078e0006 */
.L_x_25623:
[----:B------:R-:W-:Y:S05]  /*145e0*/  BSYNC B3 ;  /* 0x0000000000037941 */ /* 0x000fea0003800000 */
.L_x_25621:
        /* <DEDUP_REMOVED lines=16> */
.L_x_25627:
[----:B------:R-:W-:Y:S05]  /*146f0*/  BSYNC B4 ;  /* 0x0000000000047941 */ /* 0x000fea0003800000 */
.L_x_25626:
        /* <DEDUP_REMOVED lines=44> */
.L_x_25625:
[----:B------:R-:W-:Y:S05]  /*149c0*/  BSYNC B3 ;  /* 0x0000000000037941 */ /* 0x000fea0003800000 */
.L_x_25624:
        /* <DEDUP_REMOVED lines=10> */
.L_x_25620:
[----:B------:R-:W-:Y:S05]  /*14a70*/  BSYNC B2 ;  /* 0x0000000000027941 */ /* 0x000fea0003800000 */
.L_x_25619:
        /* <DEDUP_REMOVED lines=18> */
.L_x_25631:
[----:B0-----:R-:W-:Y:S02]  /*14ba0*/  IMAD.MOV.U32 R230, RZ, RZ, R6 ;  /* 0x000000ffffe67224 */ /* 0x001fe400078e0006 */
.L_x_25632:
[----:B------:R-:W-:Y:S05]  /*14bb0*/  BSYNC B3 ;  /* 0x0000000000037941 */ /* 0x000fea0003800000 */
.L_x_25630:
        /* <DEDUP_REMOVED lines=16> */
.L_x_25636:
[----:B------:R-:W-:Y:S05]  /*14cc0*/  BSYNC B4 ;  /* 0x0000000000047941 */ /* 0x000fea0003800000 */
.L_x_25635:
        /* <DEDUP_REMOVED lines=44> */
.L_x_25634:
[----:B------:R-:W-:Y:S05]  /*14f90*/  BSYNC B3 ;  /* 0x0000000000037941 */ /* 0x000fea0003800000 */
.L_x_25633:
        /* <DEDUP_REMOVED lines=10> */
.L_x_25629:
[----:B------:R-:W-:Y:S05]  /*15040*/  BSYNC B2 ;  /* 0x0000000000027941 */ /* 0x000fea0003800000 */
.L_x_25628:
        /* <DEDUP_REMOVED lines=18> */
.L_x_25640:
[----:B0-----:R-:W-:Y:S02]  /*15170*/  IMAD.MOV.U32 R230, RZ, RZ, R6 ;  /* 0x000000ffffe67224 */ /* 0x001fe400078e0006 */
.L_x_25641:
[----:B------:R-:W-:Y:S05]  /*15180*/  BSYNC B3 ;  /* 0x0000000000037941 */ /* 0x000fea0003800000 */
.L_x_25639:
        /* <DEDUP_REMOVED lines=16> */
.L_x_25645:
[----:B------:R-:W-:Y:S05]  /*15290*/  BSYNC B4 ;  /* 0x0000000000047941 */ /* 0x000fea0003800000 */
.L_x_25644:
        /* <DEDUP_REMOVED lines=44> */
.L_x_25643:
[----:B------:R-:W-:Y:S05]  /*15560*/  BSYNC B3 ;  /* 0x0000000000037941 */ /* 0x000fea0003800000 */
.L_x_25642:
        /* <DEDUP_REMOVED lines=10> */
.L_x_25638:
[----:B------:R-:W-:Y:S05]  /*15610*/  BSYNC B2 ;  /* 0x0000000000027941 */ /* 0x000fea0003800000 */
.L_x_25637:
        /* <DEDUP_REMOVED lines=18> */
.L_x_25649:
[----:B0-----:R-:W-:Y:S02]  /*15740*/  IMAD.MOV.U32 R230, RZ, RZ, R6 ;  /* 0x000000ffffe67224 */ /* 0x001fe400078e0006 */
.L_x_25650:
[----:B------:R-:W-:Y:S05]  /*15750*/  BSYNC B3 ;  /* 0x0000000000037941 */ /* 0x000fea0003800000 */
.L_x_25648:
        /* <DEDUP_REMOVED lines=16> */
.L_x_25654:
[----:B------:R-:W-:Y:S05]  /*15860*/  BSYNC B4 ;  /* 0x0000000000047941 */ /* 0x000fea0003800000 */
.L_x_25653:
        /* <DEDUP_REMOVED lines=44> */
.L_x_25652:
[----:B------:R-:W-:Y:S05]  /*15b30*/  BSYNC B3 ;  /* 0x0000000000037941 */ /* 0x000fea0003800000 */
.L_x_25651:
        /* <DEDUP_REMOVED lines=10> */
.L_x_25647:
[----:B------:R-:W-:Y:S05]  /*15be0*/  BSYNC B2 ;  /* 0x0000000000027941 */ /* 0x000fea0003800000 */
.L_x_25646:
        /* <DEDUP_REMOVED lines=18> */
.L_x_25658:
[----:B------:R-:W-:Y:S02]  /*15d10*/  MOV R230, R6 ;  /* 0x0000000600e67202 */ /* 0x000fe40000000f00 */
.L_x_25659:
[----:B------:R-:W-:Y:S05]  /*15d20*/  BSYNC B3 ;  /* 0x0000000000037941 */ /* 0x000fea0003800000 */
.L_x_25657:
        /* <DEDUP_REMOVED lines=16> */
.L_x_25663:
[----:B------:R-:W-:Y:S05]  /*15e30*/  BSYNC B4 ;  /* 0x0000000000047941 */ /* 0x000fea0003800000 */
.L_x_25662:
        /* <DEDUP_REMOVED lines=44> */
.L_x_25661:
[----:B------:R-:W-:Y:S05]  /*16100*/  BSYNC B3 ;  /* 0x0000000000037941 */ /* 0x000fea0003800000 */
.L_x_25660:
        /* <DEDUP_REMOVED lines=10> */
.L_x_25656:
[----:B------:R-:W-:Y:S05]  /*161b0*/  BSYNC B2 ;  /* 0x0000000000027941 */ /* 0x000fea0003800000 */
.L_x_25655:
        /* <DEDUP_REMOVED lines=18> */
.L_x_25667:
[----:B------:R-:W-:Y:S02]  /*162e0*/  IMAD.MOV.U32 R236, RZ, RZ, R6 ;  /* 0x000000ffffec7224 */ /* 0x000fe400078e0006 */
.L_x_25668:
[----:B------:R-:W-:Y:S05]  /*162f0*/  BSYNC B3 ;  /* 0x0000000000037941 */ /* 0x000fea0003800000 */
.L_x_25666:
        /* <DEDUP_REMOVED lines=16> */
.L_x_25672:
[----:B------:R-:W-:Y:S05]  /*16400*/  BSYNC B4 ;  /* 0x0000000000047941 */ /* 0x000fea0003800000 */
.L_x_25671:
        /* <DEDUP_REMOVED lines=44> */
.L_x_25670:
[----:B------:R-:W-:Y:S05]  /*166d0*/  BSYNC B3 ;  /* 0x0000000000037941 */ /* 0x000fea0003800000 */
.L_x_25669:
        /* <DEDUP_REMOVED lines=10> */
.L_x_25665:
[----:B------:R-:W-:Y:S05]  /*16780*/  BSYNC B2 ;  /* 0x0000000000027941 */ /* 0x000fea0003800000 */
.L_x_25664:
        /* <DEDUP_REMOVED lines=26> */
.L_x_25674:
[----:B------:R-:W-:Y:S05]  /*16930*/  BSYNC B2 ;  /* 0x0000000000027941 */ /* 0x000fea0003800000 */
.L_x_25673:
[----:B------:R-:W-:Y:S02]  /*16940*/  IADD3 R235, R235, 0x20, RZ ;  /* 0x00000020ebeb7810 */ /* 0x000fe40007ffe0ff */
[----:B------:R-:W-:Y:S02]  /*16950*/  IADD3 R234, R234, 0x20, RZ ;  /* 0x00000020eaea7810 */ /* 0x000fe40007ffe0ff */
.L_x_25600:
[----:B------:R-:W-:Y:S05]  /*16960*/  BSYNC B1 ;  /* 0x0000000000017941 */ /* 0x000fea0003800000 */
.L_x_25599:
        /* <DEDUP_REMOVED lines=31> */
.L_x_25680:
[----:B------:R-:W-:Y:S02]  /*16b60*/  IMAD.MOV.U32 R209, RZ, RZ, R6 ;  /* 0x000000ffffd17224 */ /* 0x000fe400078e0006 */
.L_x_25681:
[----:B------:R-:W-:Y:S05]  /*16b70*/  BSYNC B3 ;  /* 0x0000000000037941 */ /* 0x000fea0003800000 */
.L_x_25679:
        /* <DEDUP_REMOVED lines=16> */
.L_x_25685:
[----:B------:R-:W-:Y:S05]  /*16c80*/  BSYNC B4 ;  /* 0x0000000000047941 */ /* 0x000fea0003800000 */
.L_x_25684:
        /* <DEDUP_REMOVED lines=43> */
.L_x_25683:
[----:B------:R-:W-:Y:S05]  /*16f40*/  BSYNC B3 ;  /* 0x0000000000037941 */ /* 0x000fea0003800000 */
.L_x_25682:
        /* <DEDUP_REMOVED lines=10> */
.L_x_25678:
[----:B-1----:R-:W-:Y:S05]  /*16ff0*/  BSYNC B2 ;  /* 0x0000000000027941 */ /* 0x002fea0003800000 */
.L_x_25677:
        /* <DEDUP_REMOVED lines=18> */
.L_x_25689:
[----:B------:R-:W-:Y:S02]  /*17120*/  MOV R3, R6 ;  /* 0x0000000600037202 */ /* 0x000fe40000000f00 */
.L_x_25690:
[----:B------:R-:W-:Y:S05]  /*17130*/  BSYNC B3 ;  /* 0x0000000000037941 */ /* 0x000fea0003800000 */
.L_x_25688:
        /* <DEDUP_REMOVED lines=16> */
.L_x_25694:
[----:B------:R-:W-:Y:S05]  /*17240*/  BSYNC B4 ;  /* 0x0000000000047941 */ /* 0x000fea0003800000 */
.L_x_25693:
        /* <DEDUP_REMOVED lines=28> */
[----:B0-----:R-:W-:Y:S01]  /*17410*/  LOP3.LUT R216, R215, UR19, R8, 0x96, !PT ;  /* 0x00000013d7d87c12 */ /* 0x001fe2000f8e9608 */
        /* <DEDUP_REMOVED lines=15> */
.L_x_25692:
[----:B------:R-:W-:Y:S05]  /*17510*/  BSYNC B3 ;  /* 0x0000000000037941 */ /* 0x000fea0003800000 */
.L_x_25691:
        /* <DEDUP_REMOVED lines=10> */
.L_x_25687:
[----:B------:R-:W-:Y:S05]  /*175c0*/  BSYNC B2 ;  /* 0x0000000000027941 */ /* 0x000fea0003800000 */
.L_x_25686:
        /* <DEDUP_REMOVED lines=18> */
.L_x_25698:
[----:B------:R-:W-:Y:S02]  /*176f0*/  IMAD.MOV.U32 R3, RZ, RZ, R6 ;  /* 0x000000ffff037224 */ /* 0x000fe400078e0006 */
.L_x_25699:
[----:B------:R-:W-:Y:S05]  /*17700*/  BSYNC B3 ;  /* 0x0000000000037941 */ /* 0x000fea0003800000 */
.L_x_25697:
        /* <DEDUP_REMOVED lines=16> */
.L_x_25703:
[----:B------:R-:W-:Y:S05]  /*17810*/  BSYNC B4 ;  /* 0x0000000000047941 */ /* 0x000fea0003800000 */
.L_x_25702:
        /* <DEDUP_REMOVED lines=44> */
.L_x_25701:
[----:B------:R-:W-:Y:S05]  /*17ae0*/  BSYNC B3 ;  /* 0x0000000000037941 */ /* 0x000fea0003800000 */
.L_x_25700:
        /* <DEDUP_REMOVED lines=10> */
.L_x_25696:
[----:B------:R-:W-:Y:S05]  /*17b90*/  BSYNC B2 ;  /* 0x0000000000027941 */ /* 0x000fea0003800000 */
.L_x_25695:
        /* <DEDUP_REMOVED lines=18> */
.L_x_25707:
[----:B0-----:R-:W-:Y:S02]  /*17cc0*/  IMAD.MOV.U32 R218, RZ, RZ, R6 ;  /* 0x000000ffffda7224 */ /* 0x001fe400078e0006 */
.L_x_25708:
[----:B------:R-:W-:Y:S05]  /*17cd0*/  BSYNC B3 ;  /* 0x0000000000037941 */ /* 0x000fea0003800000 */
.L_x_25706:
        /* <DEDUP_REMOVED lines=16> */
.L_x_25712:
[----:B------:R-:W-:Y:S05]  /*17de0*/  BSYNC B4 ;  /* 0x0000000000047941 */ /* 0x000fea0003800000 */
.L_x_25711:
        /* <DEDUP_REMOVED lines=40> */
[----:B------:R-:W-:-:S03]  /*18070*/  LOP3.LUT R2, R217, UR25, R2, 0x96, !PT ;  /* 0x00000019d9027c12 */ /* 0x000fc6000f8e9602 */
[----:B------:R-:W-:Y:S01]  /*18080*/  IMAD.MOV.U32 R6, RZ, RZ, R216 ;  /* 0x000000ffff067224 */ /* 0x000fe200078e00d8 */
[----:B------:R-:W-:Y:S01]  /*18090*/  LOP3.LUT R4, R215, UR26, R212, 0x96, !PT ;  /* 0x0000001ad7047c12 */ /* 0x000fe2000f8e96d4 */
[----:B------:R-:W-:Y:S02]  /*180a0*/  IMAD.MOV.U32 R8, RZ, RZ, R214 ;  /* 0x000000ffff087224 */ /* 0x000fe400078e00d6 */
.L_x_25710:
[----:B------:R-:W-:Y:S05]  /*180b0*/  BSYNC B3 ;  /* 0x0000000000037941 */ /* 0x000fea0003800000 */
.L_x_25709:
        /* <DEDUP_REMOVED lines=10> */
.L_x_25705:
[----:B------:R-:W-:Y:S05]  /*18160*/  BSYNC B2 ;  /* 0x0000000000027941 */ /* 0x000fea0003800000 */
.L_x_25704:
        /* <DEDUP_REMOVED lines=18> */
.L_x_25716:
[----:B0-----:R-:W-:Y:S02]  /*18290*/  IMAD.MOV.U32 R218, RZ, RZ, R6 ;  /* 0x000000ffffda7224 */ /* 0x001fe400078e0006 */
.L_x_25717:
[----:B------:R-:W-:Y:S05]  /*182a0*/  BSYNC B3 ;  /* 0x0000000000037941 */ /* 0x000fea0003800000 */
.L_x_25715:
        /* <DEDUP_REMOVED lines=16> */
.L_x_25721:
[----:B------:R-:W-:Y:S05]  /*183b0*/  BSYNC B4 ;  /* 0x0000000000047941 */ /* 0x000fea0003800000 */
.L_x_25720:
        /* <DEDUP_REMOVED lines=44> */
.L_x_25719:
[----:B------:R-:W-:Y:S05]  /*18680*/  BSYNC B3 ;  /* 0x0000000000037941 */ /* 0x000fea0003800000 */
.L_x_25718:
        /* <DEDUP_REMOVED lines=10> */
.L_x_25714:
[----:B------:R-:W-:Y:S05]  /*18730*/  BSYNC B2 ;  /* 0x0000000000027941 */ /* 0x000fea0003800000 */
.L_x_25713:
        /* <DEDUP_REMOVED lines=18> */
.L_x_25725:
[----:B------:R-:W-:Y:S02]  /*18860*/  IMAD.MOV.U32 R233, RZ, RZ, R6 ;  /* 0x000000ffffe97224 */ /* 0x000fe400078e0006 */
.L_x_25726:
[----:B------:R-:W-:Y:S05]  /*18870*/  BSYNC B3 ;  /* 0x0000000000037941 */ /* 0x000fea0003800000 */
.L_x_25724:
        /* <DEDUP_REMOVED lines=16> */
.L_x_25730:
[----:B------:R-:W-:Y:S05]  /*18980*/  BSYNC B4 ;  /* 0x0000000000047941 */ /* 0x000fea0003800000 */
.L_x_25729:
[----:B------:R-:W-:Y:S01]  /*18990*/  IMAD.HI.U32 R2, R227, -0x326172a9, RZ ;  /* 0xcd9e8d57e3027827 */ /* 0x000fe200078e00ff */
[----:B------:R-:W-:-:S03]  /*189a0*/  LOP3.LUT R3, R4, UR5, R5, 0x96, !PT ;  /* 0x0000000504037c12 */ /* 0x000fc6000f8e9605 */
[----:B------:R-:W-:Y:S01]  /*189b0*/  IMAD R213, R227, -0x326172a9, RZ ;  /* 0xcd9e8d57e3d57824 */ /* 0x000fe200078e02ff */
[----:B0-----:R-:W-:Y:S01]  /*189c0*/  LOP3.LUT R216, R2, UR4, R225, 0x96, !PT ;  /* 0x0000000402d87c12 */ /* 0x001fe2000f8e96e1 */
        /* <DEDUP_REMOVED lines=40> */
.L_x_25728:
[----:B------:R-:W-:Y:S05]  /*18c50*/  BSYNC B3 ;  /* 0x0000000000037941 */ /* 0x000fea0003800000 */
.L_x_25727:
        /* <DEDUP_REMOVED lines=10> */
.L_x_25723:
[----:B------:R-:W-:Y:S05]  /*18d00*/  BSYNC B2 ;  /* 0x0000000000027941 */ /* 0x000fea0003800000 */
.L_x_25722:
        /* <DEDUP_REMOVED lines=18> */
.L_x_25734:
[----:B------:R-:W-:Y:S02]  /*18e30*/  MOV R233, R6 ;  /* 0x0000000600e97202 */ /* 0x000fe40000000f00 */
.L_x_25735:
[----:B------:R-:W-:Y:S05]  /*18e40*/  BSYNC B3 ;  /* 0x0000000000037941 */ /* 0x000fea0003800000 */
.L_x_25733:
        /* <DEDUP_REMOVED lines=16> */
.L_x_25739:
[----:B------:R-:W-:Y:S05]  /*18f50*/  BSYNC B4 ;  /* 0x0000000000047941 */ /* 0x000fea0003800000 */
.L_x_25738:
        /* <DEDUP_REMOVED lines=44> */
.L_x_25737:
[----:B------:R-:W-:Y:S05]  /*19220*/  BSYNC B3 ;  /* 0x0000000000037941 */ /* 0x000fea0003800000 */
.L_x_25736:
        /* <DEDUP_REMOVED lines=10> */
.L_x_25732:
[----:B------:R-:W-:Y:S05]  /*192d0*/  BSYNC B2 ;  /* 0x0000000000027941 */ /* 0x000fea0003800000 */
.L_x_25731:
        /* <DEDUP_REMOVED lines=18> */
.L_x_25743:
[----:B------:R-:W-:Y:S02]  /*19400*/  IMAD.MOV.U32 R233, RZ, RZ, R6 ;  /* 0x000000ffffe97224 */ /* 0x000fe400078e0006 */
.L_x_25744:
[----:B------:R-:W-:Y:S05]  /*19410*/  BSYNC B3 ;  /* 0x0000000000037941 */ /* 0x000fea0003800000 */
.L_x_25742:
        /* <DEDUP_REMOVED lines=16> */
.L_x_25748:
[----:B------:R-:W-:Y:S05]  /*19520*/  BSYNC B4 ;  /* 0x0000000000047941 */ /* 0x000fea0003800000 */
.L_x_25747:
        /* <DEDUP_REMOVED lines=44> */
.L_x_25746:
[----:B------:R-:W-:Y:S05]  /*197f0*/  BSYNC B3 ;  /* 0x0000000000037941 */ /* 0x000fea0003800000 */
.L_x_25745:
        /* <DEDUP_REMOVED lines=10> */
.L_x_25741:
[----:B------:R-:W-:Y:S05]  /*198a0*/  BSYNC B2 ;  /* 0x0000000000027941 */ /* 0x000fea0003800000 */
.L_x_25740:
[----:B------:R-:W-:-:S10]  /*198b0*/  HFMA2.MMA R216, -RZ, RZ, 0, 1.9073486328125e-06 ;  /* 0x00000020ffd87435 */ /* 0x000fd400000001ff */
[----:B------:R-:W-:-:S05]  /*198c0*/  IMAD.WIDE.U32 R216, R235, R216, c[0x0][0x188] ;  /* 0x00006200ebd87625 */ /* 0x000fca00078e00d8 */
[----:B------:R0:W-:Y:S04]  /*198d0*/  STG.E.128 [R216.64], R208 ;  /* 0x000000d0d8007986 */ /* 0x0001e8000c101d06 */
[----:B------:R0:W-:Y:S01]  /*198e0*/  STG.E.128 [R216.64+0x10], R212 ;  /* 0x000010d4d8007986 */ /* 0x0001e2000c101d06 */
[----:B------:R-:W-:Y:S05]  /*198f0*/  @!P1 BRA `(.L_x_25676) ;  /* 0x0000014000009947 */ /* 0x000fea0003800000 */
[----:B0-----:R-:W-:Y:S01]  /*19900*/  IMAD.U32 R217, R222, 0x10000, RZ ;  /* 0x00010000ded97824 */ /* 0x001fe200078e00ff */
[----:B------:R-:W-:Y:S01]  /*19910*/  LOP3.LUT R216, R223, 0xffff, RZ, 0xc0, !PT ;  /* 0x0000ffffdfd87812 */ /* 0x000fe200078ec0ff */
[----:B------:R-:W-:Y:S01]  /*19920*/  IMAD.MOV.U32 R235, RZ, RZ, 0x8 ;  /* 0x00000008ffeb7424 */ /* 0x000fe200078e00ff */
[----:B------:R-:W-:Y:S02]  /*19930*/  PRMT R219, R221, 0x7104, RZ ;  /* 0x00007104dddb7816 */ /* 0x000fe400000000ff */
[----:B------:R-:W-:Y:S01]  /*19940*/  LOP3.LUT R217, R217, 0xff0000, RZ, 0xc0, !PT ;  /* 0x00ff0000d9d97812 */ /* 0x000fe200078ec0ff */
[----:B------:R-:W-:Y:S01]  /*19950*/  IMAD.WIDE.U32 R234, R234, R235, c[0x0][0x190] ;  /* 0x00006400eaea7625 */ /* 0x000fe200078e00eb */
[----:B------:R-:W-:-:S02]  /*19960*/  LOP3.LUT R230, R11, 0xff, RZ, 0xc0, !PT ;  /* 0x000000ff0be67812 */ /* 0x000fc400078ec0ff */
        /* <DEDUP_REMOVED lines=9> */
[----:B------:R-:W-:Y:S02]  /*19a00*/  LOP3.LUT R216, R216, R230, R218, 0xfe, !PT ;  /* 0x000000e6d8d87212 */ /* 0x000fe400078efeda */
[----:B------:R-:W-:Y:S02]  /*19a10*/  LOP3.LUT R217, R233, R217, RZ, 0xfc, !PT ;  /* 0x000000d9e9d97212 */ /* 0x000fe400078efcff */
[----:B------:R-:W-:-:S05]  /*19a20*/  LOP3.LUT R216, R216, 0xff, R7, 0xf8, !PT ;  /* 0x000000ffd8d87812 */ /* 0x000fca00078ef807 */
[----:B------:R0:W-:Y:S02]  /*19a30*/  STG.E.64 [R234.64], R216 ;  /* 0x000000d8ea007986 */ /* 0x0001e4000c101b06 */
.L_x_25676:
[----:B------:R-:W-:Y:S05]  /*19a40*/  BSYNC B1 ;  /* 0x0000000000017941 */ /* 0x000fea0003800000 */
.L_x_25675:
        /* <DEDUP_REMOVED lines=81> */
.L_x_25769:
        /* <DEDUP_REMOVED lines=152> */
.L_x_25770:
        /* <DEDUP_REMOVED lines=59> */
.L_x_25754:
[----:B------:R-:W-:Y:S05]  /*1ac90*/  BSYNC B2 ;  /* 0x0000000000027941 */ /* 0x000fea0003800000 */
.L_x_25753:
        /* <DEDUP_REMOVED lines=30> */
[----:B------:R-:W-:-:S04]  /*1ae80*/  F2FP.BF16.PACK_AB R217, R232, R217 ;  /* 0x000000d9e8d9723e */ /* 0x000fc800000010ff */
[----:B------:R-:W-:Y:S01]  /*1ae90*/  F2FP.BF16.PACK_AB R219, R240, R233 ;  /* 0x000000e9f0db723e */ /* 0x000fe200000010ff */
[C---:B------:R-:W-:Y:S01]  /*1aea0*/  IMAD.WIDE.U32 R232, R224.reuse, R235, c[0x0][0x208] ;  /* 0x00008200e0e87625 */ /* 0x040fe200078e00eb */
[----:B------:R-:W-:-:S04]  /*1aeb0*/  IADD3 R224, R224, 0x20, RZ ;  /* 0x00000020e0e07810 */ /* 0x000fc80007ffe0ff */
[----:B------:R0:W-:Y:S03]  /*1aec0*/  STG.E.128 [R232.64], R216 ;  /* 0x000000d8e8007986 */ /* 0x0001e6000c101d06 */
.L_x_25756:
[----:B------:R-:W-:Y:S05]  /*1aed0*/  BSYNC B2 ;  /* 0x0000000000027941 */ /* 0x000fea0003800000 */
.L_x_25755:
        /* <DEDUP_REMOVED lines=35> */
.L_x_25758:
[----:B------:R-:W-:Y:S05]  /*1b110*/  BSYNC B2 ;  /* 0x0000000000027941 */ /* 0x000fea0003800000 */
.L_x_25757:
        /* <DEDUP_REMOVED lines=35> */
.L_x_25760:
[----:B------:R-:W-:Y:S05]  /*1b350*/  BSYNC B2 ;  /* 0x0000000000027941 */ /* 0x000fea0003800000 */
.L_x_25759:
        /* <DEDUP_REMOVED lines=35> */
.L_x_25762:
[----:B------:R-:W-:Y:S05]  /*1b590*/  BSYNC B2 ;  /* 0x0000000000027941 */ /* 0x000fea0003800000 */
.L_x_25761:
        /* <DEDUP_REMOVED lines=35> */
.L_x_25764:
[----:B------:R-:W-:Y:S05]  /*1b7d0*/  BSYNC B2 ;  /* 0x0000000000027941 */ /* 0x000fea0003800000 */
.L_x_25763:
[----:B------:R-:W-:Y:S01]  /*1b7e0*/  LOP3.LUT P1, RZ, R229, 0x8, RZ, 0xc0, !PT ;  /* 0x00000008e5ff7812 */ /* 0x000fe2000782c0ff */
[----:B------:R-:W-:-:S12]  /*1b7f0*/  BSSY B2, `(.L_x_25765) ;  /* 0x0000022000027945 */ /* 0x000fd80003800000 */
[----:B------:R-:W-:Y:S05]  /*1b800*/  @!P1 BRA `(.L_x_25766) ;  /* 0x0000020000009947 */ /* 0x000fea0003800000 */
[--C-:B0-----:R-:W-:Y:S01]  /*1b810*/  FADD.FTZ R216, R200, -R230.reuse ;  /* 0x800000e6c8d87221 */ /* 0x101fe20000010000 */
[----:B------:R-:W-:Y:S01]  /*1b820*/  HFMA2.MMA R235, -RZ, RZ, 0, 9.5367431640625e-07 ;  /* 0x00000010ffeb7435 */ /* 0x000fe200000001ff */
        /* <DEDUP_REMOVED lines=30> */
.L_x_25766:
[----:B------:R-:W-:Y:S05]  /*1ba10*/  BSYNC B2 ;  /* 0x0000000000027941 */ /* 0x000fea0003800000 */
.L_x_25765:
        /* <DEDUP_REMOVED lines=33> */
.L_x_25752:
[----:B0-----:R-:W-:Y:S05]  /*1bc30*/  BSYNC B1 ;  /* 0x0000000000017941 */ /* 0x001fea0003800000 */
.L_x_25751:
[----:B------:R-:W-:-:S04]  /*1bc40*/  IMAD.MOV.U32 R217, RZ, RZ, c[0x0][0x160] ;  /* 0x00005800ffd97624 */ /* 0x000fc800078e00ff */
[----:B------:R-:W-:-:S05]  /*1bc50*/  IMAD R228, R217, 0x4, R228 ;  /* 0x00000004d9e47824 */ /* 0x000fca00078e02e4 */
[----:B------:R-:W-:-:S13]  /*1bc60*/  ISETP.GE.AND P1, PT, R228, c[0x0][0x164], PT ;  /* 0x00005900e4007a0c */ /* 0x000fda0003f26270 */
[----:B------:R-:W-:Y:S01]  /*1bc70*/  @P1 CALL.REL.NOINC `(.L_x_25767) ;  /* 0x0000001000001944 */ /* 0x000fe20003c00000 */
[----:B------:R-:W-:Y:S05]  /*1bc80*/  BRA `(.L_x_25768) ;  /* 0xfffe53e000007947 */ /* 0x000fea000383ffff */
.L_x_25767:
[----:B------:R-:W-:Y:S05]  /*1bc90*/  BSYNC B0 ;  /* 0x0000000000007941 */ /* 0x000fea0003800000 */
.L_x_25142:
[----:B------:R-:W-:Y:S05]  /*1bca0*/  EXIT ;  /* 0x000000000000794d */ /* 0x000fea0003800000 */
.L_x_25749:
[----:B------:R-:W-:Y:S01]  /*1bcb0*/  IMAD.MOV.U32 R218, RZ, RZ, R219 ;  /* 0x000000ffffda7224 */ /* 0x000fe200078e00db */
[----:B------:R-:W-:Y:S01]  /*1bcc0*/  MOV R231, 0x1 ;  /* 0x0000000100e77802 */ /* 0x000fe20000000f00 */
[----:B------:R-:W-:Y:S01]  /*1bcd0*/  IMAD.MOV.U32 R234, RZ, RZ, 0x1f ;  /* 0x0000001fffea7424 */ /* 0x000fe200078e00ff */
[----:B------:R-:W-:Y:S01]  /*1bce0*/  MOV R216, 0x1bd10 ;  /* 0x0001bd1000d87802 */ /* 0x000fe20000000f00 */
[----:B------:R-:W-:Y:S02]  /*1bcf0*/  IMAD.MOV.U32 R235, RZ, RZ, -0x1 ;  /* 0xffffffffffeb7424 */ /* 0x000fe400078e00ff */
[----:B-----5:R-:W-:Y:S05]  /*1bd00*/  CALL.REL.NOINC `($__internal_74_$__cuda_sm70_shflsync_bfly_p) ;  /* 0x00000bf000007944 */ /* 0x020fea0003c00000 */
[----:B-1----:R-:W-:Y:S01]  /*1bd10*/  IMAD.MOV.U32 R216, RZ, RZ, R231 ;  /* 0x000000ffffd87224 */ /* 0x002fe200078e00e7 */
[----:B0-----:R-:W-:Y:S05]  /*1bd20*/  BRA `(.L_x_25769) ;  /* 0xffffe23000007947 */ /* 0x001fea000383ffff */
.L_x_25750:
[----:B------:R-:W-:Y:S01]  /*1bd30*/  HFMA2.MMA R231, -RZ, RZ, 0, 1.1920928955078125e-07 ;  /* 0x00000002ffe77435 */ /* 0x000fe200000001ff */
[----:B------:R-:W-:Y:S01]  /*1bd40*/  IMAD.MOV.U32 R218, RZ, RZ, R236 ;  /* 0x000000ffffda7224 */ /* 0x000fe200078e00ec */
[----:B------:R-:W-:Y:S01]  /*1bd50*/  MOV R216, 0x1bd90 ;  /* 0x0001bd9000d87802 */ /* 0x000fe20000000f00 */
[----:B------:R-:W-:Y:S02]  /*1bd60*/  IMAD.MOV.U32 R234, RZ, RZ, 0x1f ;  /* 0x0000001fffea7424 */ /* 0x000fe400078e00ff */
[----:B------:R-:W-:-:S02]  /*1bd70*/  IMAD.MOV.U32 R235, RZ, RZ, -0x1 ;  /* 0xffffffffffeb7424 */ /* 0x000fc400078e00ff */
[----:B0----5:R-:W-:Y:S05]  /*1bd80*/  CALL.REL.NOINC `($__internal_74_$__cuda_sm70_shflsync_bfly_p) ;  /* 0x00000b7000007944 */ /* 0x021fea0003c00000 */
[----:B01----:R-:W-:Y:S01]  /*1bd90*/  FADD.FTZ R218, R236, R231 ;  /* 0x000000e7ecda7221 */ /* 0x003fe20000010000 */
[----:B------:R-:W-:Y:S01]  /*1bda0*/  MOV R235, 0xffffffff ;  /* 0xffffffff00eb7802 */ /* 0x000fe20000000f00 */
[----:B------:R-:W-:Y:S01]  /*1bdb0*/  IMAD.MOV.U32 R231, RZ, RZ, 0x4 ;  /* 0x00000004ffe77424 */ /* 0x000fe200078e00ff */
[----:B------:R-:W-:Y:S01]  /*1bdc0*/  MOV R216, 0x1bdf0 ;  /* 0x0001bdf000d87802 */ /* 0x000fe20000000f00 */
[----:B------:R-:W-:-:S02]  /*1bdd0*/  IMAD.MOV.U32 R234, RZ, RZ, 0x1f ;  /* 0x0000001fffea7424 */ /* 0x000fc400078e00ff */
[----:B------:R-:W-:Y:S05]  /*1bde0*/  CALL.REL.NOINC `($__internal_74_$__cuda_sm70_shflsync_bfly_p) ;  /* 0x00000b1000007944 */ /* 0x000fea0003c00000 */
[----:B01----:R-:W-:Y:S01]  /*1bdf0*/  FADD.FTZ R218, R218, R231 ;  /* 0x000000e7dada7221 */ /* 0x003fe20000010000 */
[----:B------:R-:W-:Y:S01]  /*1be00*/  MOV R216, 0x1be50 ;  /* 0x0001be5000d87802 */ /* 0x000fe20000000f00 */
[----:B------:R-:W-:-:S02]  /*1be10*/  IMAD.MOV.U32 R231, RZ, RZ, 0x8 ;  /* 0x00000008ffe77424 */ /* 0x000fc400078e00ff */
[----:B------:R-:W-:Y:S02]  /*1be20*/  IMAD.MOV.U32 R234, RZ, RZ, 0x1f ;  /* 0x0000001fffea7424 */ /* 0x000fe400078e00ff */
[----:B------:R-:W-:Y:S02]  /*1be30*/  IMAD.MOV.U32 R235, RZ, RZ, -0x1 ;  /* 0xffffffffffeb7424 */ /* 0x000fe400078e00ff */
[----:B------:R-:W-:Y:S05]  /*1be40*/  CALL.REL.NOINC `($__internal_74_$__cuda_sm70_shflsync_bfly_p) ;  /* 0x00000ab000007944 */ /* 0x000fea0003c00000 */
[----:B0-----:R-:W-:Y:S01]  /*1be50*/  HFMA2.MMA R234, -RZ, RZ, 0, 1.847743988037109375e-06 ;  /* 0x0000001fffea7435 */ /* 0x001fe200000001ff */
[----:B-1----:R-:W-:Y:S01]  /*1be60*/  FADD.FTZ R218, R218, R231 ;  /* 0x000000e7dada7221 */ /* 0x002fe20000010000 */
[----:B------:R-:W-:Y:S01]  /*1be70*/  MOV R216, 0x1beb0 ;  /* 0x0001beb000d87802 */ /* 0x000fe20000000f00 */
[----:B------:R-:W-:Y:S02]  /*1be80*/  IMAD.MOV.U32 R231, RZ, RZ, 0x10 ;  /* 0x00000010ffe77424 */ /* 0x000fe400078e00ff */
[----:B------:R-:W-:Y:S02]  /*1be90*/  IMAD.MOV.U32 R235, RZ, RZ, -0x1 ;  /* 0xffffffffffeb7424 */ /* 0x000fe400078e00ff */
[----:B------:R-:W-:Y:S05]  /*1bea0*/  CALL.REL.NOINC `($__internal_74_$__cuda_sm70_shflsync_bfly_p) ;  /* 0x00000a5000007944 */ /* 0x000fea0003c00000 */
[----:B-1----:R-:W-:Y:S01]  /*1beb0*/  FADD.FTZ R231, R218, R231 ;  /* 0x000000e7dae77221 */ /* 0x002fe20000010000 */
[----:B------:R-:W-:Y:S01]  /*1bec0*/  P2R R230, PR, RZ, 0x40 ;  /* 0x00000040ffe67803 */ /* 0x000fe20000000000 */
[----:B0-----:R-:W-:Y:S01]  /*1bed0*/  IMAD.MOV.U32 R235, RZ, RZ, -0x1 ;  /* 0xffffffffffeb7424 */ /* 0x001fe200078e00ff */
[----:B------:R-:W-:Y:S01]  /*1bee0*/  LOP3.LUT P6, RZ, R229, 0x1, RZ, 0xc0, !PT ;  /* 0x00000001e5ff7812 */ /* 0x000fe200078cc0ff */
[----:B------:R-:W-:-:S02]  /*1bef0*/  FMUL.FTZ R233, R231, c[0x0][0x1e0] ;  /* 0x00007800e7e97a20 */ /* 0x000fc40000410000 */
[----:B------:R-:W-:Y:S02]  /*1bf00*/  IMAD.MOV.U32 R231, RZ, RZ, 0x1 ;  /* 0x00000001ffe77424 */ /* 0x000fe400078e00ff */
[--C-:B------:R-:W-:Y:S02]  /*1bf10*/  FADD.FTZ R216, R144, -R233.reuse ;  /* 0x800000e990d87221 */ /* 0x100fe40000010000 */
[--C-:B------:R-:W-:Y:S02]  /*1bf20*/  FADD.FTZ R217, R145, -R233.reuse ;  /* 0x800000e991d97221 */ /* 0x100fe40000010000 */
[----:B------:R-:W-:Y:S02]  /*1bf30*/  FFMA.FTZ R216, R216, R216, RZ ;  /* 0x000000d8d8d87223 */ /* 0x000fe400000100ff */
        /* <DEDUP_REMOVED lines=129> */
[----:B------:R-:W-:Y:S05]  /*1c750*/  CALL.REL.NOINC `($__internal_74_$__cuda_sm70_shflsync_bfly_p) ;  /* 0x000001a000007944 */ /* 0x000fea0003c00000 */
[----:B01----:R-:W-:Y:S01]  /*1c760*/  FADD.FTZ R218, R218, R231 ;  /* 0x000000e7dada7221 */ /* 0x003fe20000010000 */
[----:B------:R-:W-:Y:S01]  /*1c770*/  MOV R231, 0x2 ;  /* 0x0000000200e77802 */ /* 0x000fe20000000f00 */
[----:B------:R-:W-:Y:S01]  /*1c780*/  IMAD.MOV.U32 R234, RZ, RZ, 0x1f ;  /* 0x0000001fffea7424 */ /* 0x000fe200078e00ff */
[----:B------:R-:W-:Y:S01]  /*1c790*/  MOV R216, 0x1c7c0 ;  /* 0x0001c7c000d87802 */ /* 0x000fe20000000f00 */
[----:B------:R-:W-:Y:S02]  /*1c7a0*/  IMAD.MOV.U32 R235, RZ, RZ, -0x1 ;  /* 0xffffffffffeb7424 */ /* 0x000fe400078e00ff */
[----:B------:R-:W-:Y:S05]  /*1c7b0*/  CALL.REL.NOINC `($__internal_74_$__cuda_sm70_shflsync_bfly_p) ;  /* 0x0000014000007944 */ /* 0x000fea0003c00000 */
[----:B01----:R-:W-:Y:S01]  /*1c7c0*/  FADD.FTZ R218, R218, R231 ;  /* 0x000000e7dada7221 */ /* 0x003fe20000010000 */
[----:B------:R-:W-:Y:S01]  /*1c7d0*/  MOV R235, 0xffffffff ;  /* 0xffffffff00eb7802 */ /* 0x000fe20000000f00 */
[----:B------:R-:W-:Y:S01]  /*1c7e0*/  IMAD.MOV.U32 R231, RZ, RZ, 0x4 ;  /* 0x00000004ffe77424 */ /* 0x000fe200078e00ff */
[----:B------:R-:W-:Y:S01]  /*1c7f0*/  MOV R216, 0x1c820 ;  /* 0x0001c82000d87802 */ /* 0x000fe20000000f00 */
[----:B------:R-:W-:Y:S02]  /*1c800*/  IMAD.MOV.U32 R234, RZ, RZ, 0x1f ;  /* 0x0000001fffea7424 */ /* 0x000fe400078e00ff */
[----:B------:R-:W-:Y:S05]  /*1c810*/  CALL.REL.NOINC `($__internal_74_$__cuda_sm70_shflsync_bfly_p) ;  /* 0x000000e000007944 */ /* 0x000fea0003c00000 */
[----:B01----:R-:W-:Y:S01]  /*1c820*/  FADD.FTZ R218, R218, R231 ;  /* 0x000000e7dada7221 */ /* 0x003fe20000010000 */
[----:B------:R-:W-:Y:S01]  /*1c830*/  MOV R216, 0x1c880 ;  /* 0x0001c88000d87802 */ /* 0x000fe20000000f00 */
[----:B------:R-:W-:-:S02]  /*1c840*/  IMAD.MOV.U32 R231, RZ, RZ, 0x8 ;  /* 0x00000008ffe77424 */ /* 0x000fc400078e00ff */
[----:B------:R-:W-:Y:S02]  /*1c850*/  IMAD.MOV.U32 R234, RZ, RZ, 0x1f ;  /* 0x0000001fffea7424 */ /* 0x000fe400078e00ff */
[----:B------:R-:W-:Y:S02]  /*1c860*/  IMAD.MOV.U32 R235, RZ, RZ, -0x1 ;  /* 0xffffffffffeb7424 */ /* 0x000fe400078e00ff */
[----:B------:R-:W-:Y:S05]  /*1c870*/  CALL.REL.NOINC `($__internal_74_$__cuda_sm70_shflsync_bfly_p) ;  /* 0x0000008000007944 */ /* 0x000fea0003c00000 */
[----:B-1----:R-:W-:Y:S01]  /*1c880*/  FADD.FTZ R230, R218, R231 ;  /* 0x000000e7dae67221 */ /* 0x002fe20000010000 */
[----:B0-----:R-:W-:Y:S01]  /*1c890*/  HFMA2.MMA R234, -RZ, RZ, 0, 1.847743988037109375e-06 ;  /* 0x0000001fffea7435 */ /* 0x001fe200000001ff */
[----:B------:R-:W-:Y:S01]  /*1c8a0*/  IMAD.MOV.U32 R231, RZ, RZ, 0x10 ;  /* 0x00000010ffe77424 */ /* 0x000fe200078e00ff */
[----:B------:R-:W-:Y:S01]  /*1c8b0*/  MOV R216, 0x1c8f0 ;  /* 0x0001c8f000d87802 */ /* 0x000fe20000000f00 */
[----:B------:R-:W-:Y:S02]  /*1c8c0*/  IMAD.MOV.U32 R235, RZ, RZ, -0x1 ;  /* 0xffffffffffeb7424 */ /* 0x000fe400078e00ff */
[----:B------:R-:W-:Y:S02]  /*1c8d0*/  IMAD.MOV.U32 R218, RZ, RZ, R230 ;  /* 0x000000ffffda7224 */ /* 0x000fe400078e00e6 */
[----:B------:R-:W-:Y:S05]  /*1c8e0*/  CALL.REL.NOINC `($__internal_74_$__cuda_sm70_shflsync_bfly_p) ;  /* 0x0000001000007944 */ /* 0x000fea0003c00000 */
[----:B01----:R-:W-:Y:S05]  /*1c8f0*/  BRA `(.L_x_25770) ;  /* 0xffffdfe000007947 */ /* 0x003fea000383ffff */
        .weak           $__internal_74_$__cuda_sm70_shflsync_bfly_p
        .type           $__internal_74_$__cuda_sm70_shflsync_bfly_p,@function
        .size           $__internal_74_$__cuda_sm70_shflsync_bfly_p,(.L_x_57114 - $__internal_74_$__cuda_sm70_shflsync_bfly_p)
$__internal_74_$__cuda_sm70_shflsync_bfly_p:
[----:B------:R-:W-:Y:S01]  /*1c900*/  IMAD.MOV.U32 R217, RZ, RZ, 0x0 ;  /* 0x00000000ffd97424 */ /* 0x000fe200078e00ff */
[----:B------:R-:W-:Y:S04]  /*1c910*/  WARPSYNC R235 ;  /* 0x000000eb00007348 */ /* 0x000fe80003800000 */
[----:B------:R0:W1:Y:S01]  /*1c920*/  SHFL.BFLY PT, R231, R218, R231, R234 ;  /* 0x0c0000e7dae77389 */ /* 0x00006200000e00ea */
[----:B------:R-:W-:Y:S05]  /*1c930*/  RET.REL.NODEC R216 `(_ZN10layer_norm13ln_fwd_kernelINS_13Kernel_traitsIf13__nv_bfloat16fS2_fjLj2048ELj1ELj4ELj1ELj16ENS_18Kernel_traits_baseILj2048EfS2_fS2_fjLj128EEEEELb1ELb0ELb1ELb0EEEvNS_9FwdParamsE) ;  /* 0xfffe36c0d8007950 */ /* 0x000fea0003c3ffff */
.L_x_25771:
        /* <DEDUP_REMOVED lines=12> */
.L_x_57114:


//--------------------- .text._ZN10layer_norm13ln_fwd_kernelINS_13Kernel_traitsIf13__nv_bfloat16fS2_fjLj2048ELj1ELj4ELj1ELj16ENS_18Kernel_traits_baseILj2048EfS2_fS2_fjLj128EEEEELb1ELb0ELb1ELb1EEEvNS_9FwdParamsE --------------------------
	.section	.text._ZN10layer_norm13ln_fwd_kernelINS_13Kernel_traitsIf13__nv_bfloat16fS2_fjLj2048ELj1ELj4ELj1ELj16ENS_18Kernel_traits_baseILj2048EfS2_fS2_fjLj128EEEEELb1ELb0ELb1ELb1EEEvNS_9FwdParamsE,"ax",@progbits
	.sectioninfo	@"SHI_REGISTERS=255"
	.align	128
        .global         _ZN10layer_norm13ln_fwd_kernelINS_13Kernel_traitsIf13__nv_bfloat16fS2_fjLj2048ELj1ELj4ELj1ELj16ENS_18Kernel_traits_baseILj2048EfS2_fS2_fjLj128EEEEELb1ELb0ELb1ELb1EEEvNS_9FwdParamsE
        .type           _ZN10layer_norm13ln_fwd_kernelINS_13Kernel_traitsIf13__nv_bfloat16fS2_fjLj2048ELj1ELj4ELj1ELj16ENS_18Kernel_traits_baseILj2048EfS2_fS2_fjLj128EEEEELb1ELb0ELb1ELb1EEEvNS_9FwdParamsE,@function
        .size           _ZN10layer_norm13ln_fwd_kernelINS_13Kernel_traitsIf13__nv_bfloat16fS2_fjLj2048ELj1ELj4ELj1ELj16ENS_18Kernel_traits_baseILj2048EfS2_fS2_fjLj128EEEEELb1ELb0ELb1ELb1EEEvNS_9FwdParamsE,(.L_x_57115 - _ZN10layer_norm13ln_fwd_kernelINS_13Kernel_traitsIf13__nv_bfloat16fS2_fjLj2048ELj1ELj4ELj1ELj16ENS_18Kernel_traits_baseILj2048EfS2_fS2_fjLj128EEEEELb1ELb0ELb1ELb1EEEvNS_9FwdParamsE)
        .other          _ZN10layer_norm13ln_fwd_kernelINS_13Kernel_traitsIf13__nv_bfloat16fS2_fjLj2048ELj1ELj4ELj1ELj16ENS_18Kernel_traits_baseILj2048EfS2_fS2_fjLj128EEEEELb1ELb0ELb1ELb1EEEvNS_9FwdParamsE,@"STO_CUDA_ENTRY STV_DEFAULT"
_ZN10layer_norm13ln_fwd_kernelINS_13Kernel_traitsIf13__nv_bfloat16fS2_fjLj2048ELj1ELj4ELj1ELj16ENS_18Kernel_traits_baseILj2048EfS2_fS2_fjLj128EEEEELb1ELb0ELb1ELb1EEEvNS_9FwdParamsE:
.text._ZN10layer_norm13ln_fwd_kernelINS_13Kernel_traitsIf13__nv_bfloat16fS2_fjLj2048ELj1ELj4ELj1ELj16ENS_18Kernel_traits_baseILj2048EfS2_fS2_fjLj128EEEEELb1ELb0ELb1ELb1EEEvNS_9FwdParamsE:
        /* <DEDUP_REMOVED lines=42> */
[----:B0-----:R-:W-:-:S04]  /*02a0*/  IMAD R208, R10, c[0x0][0x0], R59 ;  /* 0x000000000ad07a24 */ /* 0x001fc800078e023b */
        /* <DEDUP_REMOVED lines=27> */
[----:B------:R-:W-:Y:S01]  /*0460*/  UIADD3 UR18, UR5, -0x56f99767, URZ ;  /* 0xa906689905127890 */ /* 0x000fe2000fffe03f */
[----:B------:R-:W-:Y:S01]  /*0470*/  CS2R R10, SRZ ;  /* 0x00000000000a7805 */ /* 0x000fe2000001ff00 */
        /* <DEDUP_REMOVED lines=31> */
[----:B------:R-:W-:-:S03]  /*0670*/  CS2R R6, SRZ ;  /* 0x0000000000067805 */ /* 0x000fc6000001ff00 */
[----:B------:R-:W-:Y:S01]  /*0680*/  IMAD.HI.U32 R3, R134, -0x2daee0ad, RZ ;  /* 0xd2511f5386037827 */ /* 0x000fe200078e00ff */
[----:B------:R-:W-:Y:S02]  /*0690*/  LOP3.LUT R214, R5, UR23, R8, 0x96, !PT ;  /* 0x0000001705d67c12 */ /* 0x000fe4000f8e9608 */
[----:B------:R-:W-:Y:S01]  /*06a0*/  CS2R R4, SRZ ;  /* 0x0000000000047805 */ /* 0x000fe2000001ff00 */
[----:B------:R-:W-:Y:S01]  /*06b0*/  CS2R R8, SRZ ;  /* 0x0000000000087805 */ /* 0x000fe2000001ff00 */
[----:B------:R-:W-:Y:S02]  /*06c0*/  LOP3.LUT R212, R3, UR24, R2, 0x96, !PT ;  /* 0x0000001803d47c12 */ /* 0x000fe4000f8e9602 */
[----:B------:R-:W-:Y:S02]  /*06d0*/  SHF.L.U32 R2, R59, 0x5, RZ ;  /* 0x000000053b027819 */ /* 0x000fe400000006ff */
[----:B------:R-:W-:Y:S02]  /*06e0*/  CS2R R58, SRZ ;  /* 0x00000000003a7805 */ /* 0x000fe4000001ff00 */
        /* <DEDUP_REMOVED lines=42> */
[----:B------:R-:W-:Y:S01]  /*0990*/  IMAD R2, R135, -0x326172a9, RZ ;  /* 0xcd9e8d5787027824 */ /* 0x000fe200078e02ff */
[----:B------:R-:W-:Y:S01]  /*09a0*/  BSSY B0, `(.L_x_25772) ;  /* 0x0001a55000007945 */ /* 0x000fe20003800000 */
[----:B------:R-:W-:Y:S01]  /*09b0*/  IMAD.HI.U32 R135, R212, -0x326172a9, RZ ;  /* 0xcd9e8d57d4877827 */ /* 0x000fe200078e00ff */
[----:B------:R-:W-:Y:S01]  /*09c0*/  LOP3.LUT R211, R211, 0x3, RZ, 0xc0, !PT ;  /* 0x00000003d3d37812 */ /* 0x000fe200078ec0ff */
[----:B------:R-:W-:-:S02]  /*09d0*/  ULDC.U8 UR8, c[0x0][0x1f0] ;  /* 0x00007c0000087ab9 */ /* 0x000fc40000000000 */
[----:B------:R-:W-:Y:S01]  /*09e0*/  IMAD.HI.U32 R134, R214, -0x2daee0ad, RZ ;  /* 0xd2511f53d6867827 */ /* 0x000fe200078e00ff */
[----:B------:R-:W-:-:S03]  /*09f0*/  LOP3.LUT R2, R135, UR25, R2, 0x96, !PT ;  /* 0x0000001987027c12 */ /* 0x000fc6000f8e9602 */
[----:B------:R-:W-:Y:S01]  /*0a00*/  IMAD R212, R212, -0x326172a9, RZ ;  /* 0xcd9e8d57d4d47824 */ /* 0x000fe200078e02ff */
[----:B------:R-:W-:Y:S01]  /*0a10*/  LOP3.LUT R3, R134, UR26, R3, 0x96, !PT ;  /* 0x0000001a86037c12 */ /* 0x000fe2000f8e9603 */
[----:B------:R-:W-:Y:S02]  /*0a20*/  IMAD R214, R214, -0x2daee0ad, RZ ;  /* 0xd2511f53d6d67824 */ /* 0x000fe400078e02ff */
[----:B-1----:R-:W-:Y:S02]  /*0a30*/  IMAD.MOV.U32 R213, RZ, RZ, RZ ;  /* 0x000000ffffd57224 */ /* 0x002fe400078e00ff */
.L_x_26370:
        /* <DEDUP_REMOVED lines=10> */
[----:B------:R-:W-:Y:S02]  /*0ae0*/  @P0 MOV R151, 0x20 ;  /* 0x0000002000970802 */ /* 0x000fe40000000f00 */
[----:B0-----:R-:W-:-:S04]  /*0af0*/  LOP3.LUT R146, R223, 0x1f, RZ, 0xc0, !PT ;  /* 0x0000001fdf927812 */ /* 0x001fc800078ec0ff */
[----:B------:R-:W-:-:S05]  /*0b00*/  LEA.HI.SX32 R234, R147, R146, 0x1d ;  /* 0x0000009293ea7211 */ /* 0x000fca00078feaff */
[----:B------:R-:W-:-:S05]  /*0b10*/  @P0 IMAD.WIDE.U32 R150, R234, R151, c[0x0][0x180] ;  /* 0x00006000ea960625 */ /* 0x000fca00078e0097 */
[----:B------:R-:W3:Y:S04]  /*0b20*/  @P0 LDG.E.128 R140, [R150.64] ;  /* 0x00000006968c0981 */ /* 0x000ee8000c1e1d00 */
[----:B-----5:R0:W5:Y:S01]  /*0b30*/  @P0 LDG.E.128 R136, [R150.64+0x10] ;  /* 0x0000100696880981 */ /* 0x020162000c1e1d00 */
[----:B--2---:R-:W-:-:S13]  /*0b40*/  ISETP.GE.AND P2, PT, R144, 0x1, PT ;  /* 0x000000019000780c */ /* 0x004fda0003f46270 */
[----:B------:R-:W-:Y:S01]  /*0b50*/  @P2 IADD3 R148, R144, -0x1, RZ ;  /* 0xffffffff90942810 */ /* 0x000fe20007ffe0ff */
[----:B------:R-:W-:-:S04]  /*0b60*/  @P2 IMAD.MOV.U32 R153, RZ, RZ, 0x10 ;  /* 0x00000010ff992424 */ /* 0x000fc800078e00ff */
[----:B------:R-:W-:-:S05]  /*0b70*/  @P2 IMAD R148, R148, c[0x0][0x168], RZ ;  /* 0x00005a0094942a24 */ /* 0x000fca00078e02ff */
[----:B------:R-:W-:-:S04]  /*0b80*/  @P2 SHF.R.S32.HI R145, RZ, 0x1f, R148 ;  /* 0x0000001fff912819 */ /* 0x000fc80000011494 */
[----:B------:R-:W-:-:S04]  /*0b90*/  @P2 LEA.HI R145, R145, R148, RZ, 0x3 ;  /* 0x0000009491912211 */ /* 0x000fc800078f18ff */
[----:B------:R-:W-:Y:S01]  /*0ba0*/  @P2 LEA.HI.SX32 R232, R145, R146, 0x1d ;  /* 0x0000009291e82211 */ /* 0x000fe200078feaff */
[----:B------:R-:W-:-:S04]  /*0bb0*/  IMAD.WIDE R146, R0, R149, c[0x0][0x1d8] ;  /* 0x0000760000927625 */ /* 0x000fc800078e0295 */
[----:B------:R-:W-:Y:S01]  /*0bc0*/  @P2 IMAD.WIDE.U32 R148, R232, R153, c[0x0][0x170] ;  /* 0x00005c00e8942625 */ /* 0x000fe200078e0099 */
[----:B------:R0:W5:Y:S04]  /*0bd0*/  LDG.E R230, [R146.64] ;  /* 0x0000000692e67981 */ /* 0x000168000c1e1900 */
        /* <DEDUP_REMOVED lines=21> */
.L_x_25776:
[----:B------:R-:W-:Y:S02]  /*0d30*/  IMAD.MOV.U32 R150, RZ, RZ, R212 ;  /* 0x000000ffff967224 */ /* 0x000fe400078e00d4 */
.L_x_25777:
[----:B------:R-:W-:Y:S05]  /*0d40*/  BSYNC B2 ;  /* 0x0000000000027941 */ /* 0x000fea0003800000 */
.L_x_25775:
        /* <DEDUP_REMOVED lines=16> */
.L_x_25781:
[----:B------:R-:W-:Y:S05]  /*0e50*/  BSYNC B3 ;  /* 0x0000000000037941 */ /* 0x000fea0003800000 */
.L_x_25780:
        /* <DEDUP_REMOVED lines=43> */
.L_x_25779:
[----:B------:R-:W-:Y:S05]  /*1110*/  BSYNC B2 ;  /* 0x0000000000027941 */ /* 0x000fea0003800000 */
.L_x_25778:
        /* <DEDUP_REMOVED lines=10> */
.L_x_25774:
[----:B0-----:R-:W-:Y:S05]  /*11c0*/  BSYNC B1 ;  /* 0x0000000000017941 */ /* 0x001fea0003800000 */
.L_x_25773:
        /* <DEDUP_REMOVED lines=18> */
.L_x_25785:
[----:B------:R-:W-:Y:S02]  /*12f0*/  IMAD.MOV.U32 R154, RZ, RZ, R212 ;  /* 0x000000ffff9a7224 */ /* 0x000fe400078e00d4 */
.L_x_25786:
[----:B------:R-:W-:Y:S05]  /*1300*/  BSYNC B2 ;  /* 0x0000000000027941 */ /* 0x000fea0003800000 */
.L_x_25784:
        /* <DEDUP_REMOVED lines=16> */
.L_x_25790:
[----:B------:R-:W-:Y:S05]  /*1410*/  BSYNC B3 ;  /* 0x0000000000037941 */ /* 0x000fea0003800000 */
.L_x_25789:
        /* <DEDUP_REMOVED lines=44> */
.L_x_25788:
[----:B------:R-:W-:Y:S05]  /*16e0*/  BSYNC B2 ;  /* 0x0000000000027941 */ /* 0x000fea0003800000 */
.L_x_25787:
        /* <DEDUP_REMOVED lines=10> */
.L_x_25783:
[----:B------:R-:W-:Y:S05]  /*1790*/  BSYNC B1 ;  /* 0x0000000000017941 */ /* 0x000fea0003800000 */
.L_x_25782:
        /* <DEDUP_REMOVED lines=18> */
.L_x_25794:
[----:B------:R-:W-:Y:S02]  /*18c0*/  MOV R154, R212 ;  /* 0x000000d4009a7202 */ /* 0x000fe40000000f00 */
.L_x_25795:
[----:B------:R-:W-:Y:S05]  /*18d0*/  BSYNC B2 ;  /* 0x0000000000027941 */ /* 0x000fea0003800000 */
.L_x_25793:
        /* <DEDUP_REMOVED lines=16> */
.L_x_25799:
[----:B------:R-:W-:Y:S05]  /*19e0*/  BSYNC B3 ;  /* 0x0000000000037941 */ /* 0x000fea0003800000 */
.L_x_25798:
        /* <DEDUP_REMOVED lines=44> */
.L_x_25797:
[----:B------:R-:W-:Y:S05]  /*1cb0*/  BSYNC B2 ;  /* 0x0000000000027941 */ /* 0x000fea0003800000 */
.L_x_25796:
        /* <DEDUP_REMOVED lines=10> */
.L_x_25792:
[----:B------:R-:W-:Y:S05]  /*1d60*/  BSYNC B1 ;  /* 0x0000000000017941 */ /* 0x000fea0003800000 */
.L_x_25791:
        /* <DEDUP_REMOVED lines=18> */
.L_x_25803:
[----:B------:R-:W-:Y:S02]  /*1e90*/  IMAD.MOV.U32 R156, RZ, RZ, R212 ;  /* 0x000000ffff9c7224 */ /* 0x000fe400078e00d4 */
.L_x_25804:
[----:B------:R-:W-:Y:S05]  /*1ea0*/  BSYNC B2 ;  /* 0x0000000000027941 */ /* 0x000fea0003800000 */
.L_x_25802:
        /* <DEDUP_REMOVED lines=16> */
.L_x_25808:
[----:B------:R-:W-:Y:S05]  /*1fb0*/  BSYNC B3 ;  /* 0x0000000000037941 */ /* 0x000fea0003800000 */
.L_x_25807:
        /* <DEDUP_REMOVED lines=44> */
.L_x_25806:
[----:B------:R-:W-:Y:S05]  /*2280*/  BSYNC B2 ;  /* 0x0000000000027941 */ /* 0x000fea0003800000 */
.L_x_25805:
        /* <DEDUP_REMOVED lines=10> */
.L_x_25801:
[----:B------:R-:W-:Y:S05]  /*2330*/  BSYNC B1 ;  /* 0x0000000000017941 */ /* 0x000fea0003800000 */
.L_x_25800:
        /* <DEDUP_REMOVED lines=18> */
.L_x_25812:
[----:B------:R-:W-:Y:S02]  /*2460*/  IMAD.MOV.U32 R156, RZ, RZ, R212 ;  /* 0x000000ffff9c7224 */ /* 0x000fe400078e00d4 */
.L_x_25813:
[----:B------:R-:W-:Y:S05]  /*2470*/  BSYNC B2 ;  /* 0x0000000000027941 */ /* 0x000fea0003800000 */
.L_x_25811:
        /* <DEDUP_REMOVED lines=16> */
.L_x_25817:
[----:B------:R-:W-:Y:S05]  /*2580*/  BSYNC B3 ;  /* 0x0000000000037941 */ /* 0x000fea0003800000 */
.L_x_25816:
        /* <DEDUP_REMOVED lines=44> */
.L_x_25815:
[----:B------:R-:W-:Y:S05]  /*2850*/  BSYNC B2 ;  /* 0x0000000000027941 */ /* 0x000fea0003800000 */
.L_x_25814:
        /* <DEDUP_REMOVED lines=10> */
.L_x_25810:
[----:B------:R-:W-:Y:S05]  /*2900*/  BSYNC B1 ;  /* 0x0000000000017941 */ /* 0x000fea0003800000 */
.L_x_25809:
        /* <DEDUP_REMOVED lines=18> */
.L_x_25821:
[----:B------:R-:W-:Y:S02]  /*2a30*/  IMAD.MOV.U32 R158, RZ, RZ, R212 ;  /* 0x000000ffff9e7224 */ /* 0x000fe400078e00d4 */
.L_x_25822:
[----:B------:R-:W-:Y:S05]  /*2a40*/  BSYNC B2 ;  /* 0x0000000000027941 */ /* 0x000fea0003800000 */
.L_x_25820:
        /* <DEDUP_REMOVED lines=16> */
.L_x_25826:
[----:B------:R-:W-:Y:S05]  /*2b50*/  BSYNC B3 ;  /* 0x0000000000037941 */ /* 0x000fea0003800000 */
.L_x_25825:
        /* <DEDUP_REMOVED lines=44> */
.L_x_25824:
[----:B------:R-:W-:Y:S05]  /*2e20*/  BSYNC B2 ;  /* 0x0000000000027941 */ /* 0x000fea0003800000 */
.L_x_25823:
        /* <DEDUP_REMOVED lines=10> */
.L_x_25819:
[----:B------:R-:W-:Y:S05]  /*2ed0*/  BSYNC B1 ;  /* 0x0000000000017941 */ /* 0x000fea0003800000 */
.L_x_25818:
        /* <DEDUP_REMOVED lines=18> */
.L_x_25830:
[----:B------:R-:W-:Y:S02]  /*3000*/  IMAD.MOV.U32 R158, RZ, RZ, R212 ;  /* 0x000000ffff9e7224 */ /* 0x000fe400078e00d4 */
.L_x_25831:
[----:B------:R-:W-:Y:S05]  /*3010*/  BSYNC B2 ;  /* 0x0000000000027941 */ /* 0x000fea0003800000 */
.L_x_25829:
        /* <DEDUP_REMOVED lines=16> */
.L_x_25835:
[----:B------:R-:W-:Y:S05]  /*3120*/  BSYNC B3 ;  /* 0x0000000000037941 */ /* 0x000fea0003800000 */
.L_x_25834:
        /* <DEDUP_REMOVED lines=44> */
.L_x_25833:
[----:B------:R-:W-:Y:S05]  /*33f0*/  BSYNC B2 ;  /* 0x0000000000027941 */ /* 0x000fea0003800000 */
.L_x_25832:
        /* <DEDUP_REMOVED lines=10> */
.L_x_25828:
[----:B------:R-:W-:Y:S05]  /*34a0*/  BSYNC B1 ;  /* 0x0000000000017941 */ /* 0x000fea0003800000 */
.L_x_25827:
        /* <DEDUP_REMOVED lines=18> */
.L_x_25839:
[----:B------:R-:W-:Y:S02]  /*35d0*/  IMAD.MOV.U32 R160, RZ, RZ, R212 ;  /* 0x000000ffffa07224 */ /* 0x000fe400078e00d4 */
.L_x_25840:
[----:B------:R-:W-:Y:S05]  /*35e0*/  BSYNC B2 ;  /* 0x0000000000027941 */ /* 0x000fea0003800000 */
.L_x_25838:
        /* <DEDUP_REMOVED lines=16> */
.L_x_25844:
[----:B------:R-:W-:Y:S05]  /*36f0*/  BSYNC B3 ;  /* 0x0000000000037941 */ /* 0x000fea0003800000 */
.L_x_25843:
        /* <DEDUP_REMOVED lines=44> */
.L_x_25842:
[----:B------:R-:W-:Y:S05]  /*39c0*/  BSYNC B2 ;  /* 0x0000000000027941 */ /* 0x000fea0003800000 */
.L_x_25841:
        /* <DEDUP_REMOVED lines=10> */
.L_x_25837:
[----:B------:R-:W-:Y:S05]  /*3a70*/  BSYNC B1 ;  /* 0x0000000000017941 */ /* 0x000fea0003800000 */
.L_x_25836:
        /* <DEDUP_REMOVED lines=25> */
[----:B------:R-:W-:Y:S02]  /*3c10*/  LOP3.LUT R154, R156, R152, R154, 0xfe, !PT ;  /* 0x000000989c9a7212 */ /* 0x000fe400078efe9a */
[----:B------:R-:W-:Y:S01]  /*3c20*/  LOP3.LUT R155, R153, R157, RZ, 0xfc, !PT ;  /* 0x0000009d999b7212 */ /* 0x000fe200078efcff */
[----:B------:R-:W-:Y:S01]  /*3c30*/  IMAD.WIDE.U32 R152, R232, R165, c[0x0][0x190] ;  /* 0x00006400e8987625 */ /* 0x000fe200078e00a5 */
[----:B------:R-:W-:-:S05]  /*3c40*/  LOP3.LUT R154, R154, 0xff, R215, 0xf8, !PT ;  /* 0x000000ff9a9a7812 */ /* 0x000fca00078ef8d7 */
[----:B------:R0:W-:Y:S02]  /*3c50*/  STG.E.64 [R152.64], R154 ;  /* 0x0000009a98007986 */ /* 0x0001e4000c101b06 */
.L_x_25846:
[----:B------:R-:W-:Y:S05]  /*3c60*/  BSYNC B1 ;  /* 0x0000000000017941 */ /* 0x000fea0003800000 */
.L_x_25845:
        /* <DEDUP_REMOVED lines=22> */
.L_x_25850:
[----:B------:R-:W-:Y:S02]  /*3dd0*/  IMAD.MOV.U32 R158, RZ, RZ, R212 ;  /* 0x000000ffff9e7224 */ /* 0x000fe400078e00d4 */
.L_x_25851:
[----:B------:R-:W-:Y:S05]  /*3de0*/  BSYNC B2 ;  /* 0x0000000000027941 */ /* 0x000fea0003800000 */
.L_x_25849:
        /* <DEDUP_REMOVED lines=16> */
.L_x_25855:
[----:B------:R-:W-:Y:S05]  /*3ef0*/  BSYNC B3 ;  /* 0x0000000000037941 */ /* 0x000fea0003800000 */
.L_x_25854:
        /* <DEDUP_REMOVED lines=43> */
.L_x_25853:
[----:B------:R-:W-:Y:S05]  /*41b0*/  BSYNC B2 ;  /* 0x0000000000027941 */ /* 0x000fea0003800000 */
.L_x_25852:
        /* <DEDUP_REMOVED lines=10> */
.L_x_25848:
[----:B0-----:R-:W-:Y:S05]  /*4260*/  BSYNC B1 ;  /* 0x0000000000017941 */ /* 0x001fea0003800000 */
.L_x_25847:
        /* <DEDUP_REMOVED lines=18> */
.L_x_25859:
[----:B------:R-:W-:Y:S02]  /*4390*/  IMAD.MOV.U32 R161, RZ, RZ, R212 ;  /* 0x000000ffffa17224 */ /* 0x000fe400078e00d4 */
.L_x_25860:
[----:B------:R-:W-:Y:S05]  /*43a0*/  BSYNC B2 ;  /* 0x0000000000027941 */ /* 0x000fea0003800000 */
.L_x_25858:
        /* <DEDUP_REMOVED lines=16> */
.L_x_25864:
[----:B------:R-:W-:Y:S05]  /*44b0*/  BSYNC B3 ;  /* 0x0000000000037941 */ /* 0x000fea0003800000 */
.L_x_25863:
        /* <DEDUP_REMOVED lines=44> */
.L_x_25862:
[----:B------:R-:W-:Y:S05]  /*4780*/  BSYNC B2 ;  /* 0x0000000000027941 */ /* 0x000fea0003800000 */
.L_x_25861:
        /* <DEDUP_REMOVED lines=10> */
.L_x_25857:
[----:B------:R-:W-:Y:S05]  /*4830*/  BSYNC B1 ;  /* 0x0000000000017941 */ /* 0x000fea0003800000 */
.L_x_25856:
        /* <DEDUP_REMOVED lines=18> */
.L_x_25868:
[----:B------:R-:W-:Y:S02]  /*4960*/  IMAD.MOV.U32 R161, RZ, RZ, R212 ;  /* 0x000000ffffa17224 */ /* 0x000fe400078e00d4 */
.L_x_25869:
[----:B------:R-:W-:Y:S05]  /*4970*/  BSYNC B2 ;  /* 0x0000000000027941 */ /* 0x000fea0003800000 */
.L_x_25867:
        /* <DEDUP_REMOVED lines=16> */
.L_x_25873:
[----:B------:R-:W-:Y:S05]  /*4a80*/  BSYNC B3 ;  /* 0x0000000000037941 */ /* 0x000fea0003800000 */
.L_x_25872:
        /* <DEDUP_REMOVED lines=44> */
.L_x_25871:
[----:B------:R-:W-:Y:S05]  /*4d50*/  BSYNC B2 ;  /* 0x0000000000027941 */ /* 0x000fea0003800000 */
.L_x_25870:
        /* <DEDUP_REMOVED lines=10> */
.L_x_25866:
[----:B------:R-:W-:Y:S05]  /*4e00*/  BSYNC B1 ;  /* 0x0000000000017941 */ /* 0x000fea0003800000 */
.L_x_25865:
        /* <DEDUP_REMOVED lines=18> */
.L_x_25877:
[----:B------:R-:W-:Y:S02]  /*4f30*/  IMAD.MOV.U32 R161, RZ, RZ, R212 ;  /* 0x000000ffffa17224 */ /* 0x000fe400078e00d4 */
.L_x_25878:
[----:B------:R-:W-:Y:S05]  /*4f40*/  BSYNC B2 ;  /* 0x0000000000027941 */ /* 0x000fea0003800000 */
.L_x_25876:
        /* <DEDUP_REMOVED lines=16> */
.L_x_25882:
[----:B------:R-:W-:Y:S05]  /*5050*/  BSYNC B3 ;  /* 0x0000000000037941 */ /* 0x000fea0003800000 */
.L_x_25881:
        /* <DEDUP_REMOVED lines=44> */
.L_x_25880:
[----:B------:R-:W-:Y:S05]  /*5320*/  BSYNC B2 ;  /* 0x0000000000027941 */ /* 0x000fea0003800000 */
.L_x_25879:
        /* <DEDUP_REMOVED lines=10> */
.L_x_25875:
[----:B------:R-:W-:Y:S05]  /*53d0*/  BSYNC B1 ;  /* 0x0000000000017941 */ /* 0x000fea0003800000 */
.L_x_25874:
        /* <DEDUP_REMOVED lines=18> */
.L_x_25886:
[----:B------:R-:W-:Y:S02]  /*5500*/  IMAD.MOV.U32 R161, RZ, RZ, R212 ;  /* 0x000000ffffa17224 */ /* 0x000fe400078e00d4 */
.L_x_25887:
[----:B------:R-:W-:Y:S05]  /*5510*/  BSYNC B2 ;  /* 0x0000000000027941 */ /* 0x000fea0003800000 */
.L_x_25885:
        /* <DEDUP_REMOVED lines=16> */
.L_x_25891:
[----:B------:R-:W-:Y:S05]  /*5620*/  BSYNC B3 ;  /* 0x0000000000037941 */ /* 0x000fea0003800000 */
.L_x_25890:
        /* <DEDUP_REMOVED lines=44> */
.L_x_25889:
[----:B------:R-:W-:Y:S05]  /*58f0*/  BSYNC B2 ;  /* 0x0000000000027941 */ /* 0x000fea0003800000 */
.L_x_25888:
        /* <DEDUP_REMOVED lines=10> */
.L_x_25884:
[----:B------:R-:W-:Y:S05]  /*59a0*/  BSYNC B1 ;  /* 0x0000000000017941 */ /* 0x000fea0003800000 */
.L_x_25883:
        /* <DEDUP_REMOVED lines=18> */
.L_x_25895:
[----:B------:R-:W-:Y:S02]  /*5ad0*/  IMAD.MOV.U32 R161, RZ, RZ, R212 ;  /* 0x000000ffffa17224 */ /* 0x000fe400078e00d4 */
.L_x_25896:
[----:B------:R-:W-:Y:S05]  /*5ae0*/  BSYNC B2 ;  /* 0x0000000000027941 */ /* 0x000fea0003800000 */
.L_x_25894:
        /* <DEDUP_REMOVED lines=16> */
.L_x_25900:
[----:B------:R-:W-:Y:S05]  /*5bf0*/  BSYNC B3 ;  /* 0x0000000000037941 */ /* 0x000fea0003800000 */
.L_x_25899:
        /* <DEDUP_REMOVED lines=44> */
.L_x_25898:
[----:B------:R-:W-:Y:S05]  /*5ec0*/  BSYNC B2 ;  /* 0x0000000000027941 */ /* 0x000fea0003800000 */
.L_x_25897:
        /* <DEDUP_REMOVED lines=10> */
.L_x_25893:
[----:B------:R-:W-:Y:S05]  /*5f70*/  BSYNC B1 ;  /* 0x0000000000017941 */ /* 0x000fea0003800000 */
.L_x_25892:
        /* <DEDUP_REMOVED lines=18> */
.L_x_25904:
[----:B------:R-:W-:Y:S02]  /*60a0*/  IMAD.MOV.U32 R163, RZ, RZ, R212 ;  /* 0x000000ffffa37224 */ /* 0x000fe400078e00d4 */
.L_x_25905:
[----:B------:R-:W-:Y:S05]  /*60b0*/  BSYNC B2 ;  /* 0x0000000000027941 */ /* 0x000fea0003800000 */
.L_x_25903:
        /* <DEDUP_REMOVED lines=16> */
.L_x_25909:
[----:B------:R-:W-:Y:S05]  /*61c0*/  BSYNC B3 ;  /* 0x0000000000037941 */ /* 0x000fea0003800000 */
.L_x_25908:
        /* <DEDUP_REMOVED lines=44> */
.L_x_25907:
[----:B------:R-:W-:Y:S05]  /*6490*/  BSYNC B2 ;  /* 0x0000000000027941 */ /* 0x000fea0003800000 */
.L_x_25906:
        /* <DEDUP_REMOVED lines=10> */
.L_x_25902:
[----:B------:R-:W-:Y:S05]  /*6540*/  BSYNC B1 ;  /* 0x0000000000017941 */ /* 0x000fea0003800000 */
.L_x_25901:
        /* <DEDUP_REMOVED lines=18> */
.L_x_25913:
[----:B------:R-:W-:Y:S02]  /*6670*/  IMAD.MOV.U32 R163, RZ, RZ, R212 ;  /* 0x000000ffffa37224 */ /* 0x000fe400078e00d4 */
.L_x_25914:
[----:B------:R-:W-:Y:S05]  /*6680*/  BSYNC B2 ;  /* 0x0000000000027941 */ /* 0x000fea0003800000 */
.L_x_25912:
        /* <DEDUP_REMOVED lines=16> */
.L_x_25918:
[----:B------:R-:W-:Y:S05]  /*6790*/  BSYNC B3 ;  /* 0x0000000000037941 */ /* 0x000fea0003800000 */
.L_x_25917:
        /* <DEDUP_REMOVED lines=44> */
.L_x_25916:
[----:B------:R-:W-:Y:S05]  /*6a60*/  BSYNC B2 ;  /* 0x0000000000027941 */ /* 0x000fea0003800000 */
.L_x_25915:
        /* <DEDUP_REMOVED lines=10> */
.L_x_25911:
[----:B------:R-:W-:Y:S05]  /*6b10*/  BSYNC B1 ;  /* 0x0000000000017941 */ /* 0x000fea0003800000 */
.L_x_25910:
        /* <DEDUP_REMOVED lines=29> */
.L_x_25920:
[----:B------:R-:W-:Y:S05]  /*6cf0*/  BSYNC B1 ;  /* 0x0000000000017941 */ /* 0x000fea0003800000 */
.L_x_25919:
[----:B0-----:R-:W-:Y:S01]  /*6d00*/  @P2 IMAD.WIDE.U32 R164, R168, R175, c[0x0][0x170] ;  /* 0x00005c00a8a42625 */ /* 0x001fe200078e00af */
[----:B------:R-:W2:Y:S04]  /*6d10*/  @P0 LDG.E.128 R140, [R162.64] ;  /* 0x00000006a28c0981 */ /* 0x000ea8000c1e1d00 */
[----:B------:R0:W5:Y:S04]  /*6d20*/  @P2 LDG.E.128 R132, [R164.64] ;  /* 0x00000006a4842981 */ /* 0x000168000c1e1d00 */
[----:B------:R0:W5:Y:S01]  /*6d30*/  @P0 LDG.E.128 R136, [R162.64+0x10] ;  /* 0x00001006a2880981 */ /* 0x000162000c1e1d00 */
[----:B------:R-:W-:Y:S01]  /*6d40*/  @!P3 ISETP.NE.U32.AND P1, PT, RZ, c[0x0][0x180], PT ;  /* 0x00006000ff00ba0c */ /* 0x000fe20003f25070 */
[----:B------:R-:W-:Y:S01]  /*6d50*/  BSSY B1, `(.L_x_25921) ;  /* 0x000005a000017945 */ /* 0x000fe20003800000 */
[----:B------:R-:W-:-:S02]  /*6d60*/  @!P3 MOV R166, R169 ;  /* 0x000000a900a6b202 */ /* 0x000fc40000000f00 */
        /* <DEDUP_REMOVED lines=15> */
.L_x_25924:
[----:B------:R-:W-:Y:S02]  /*6e60*/  MOV R167, R212 ;  /* 0x000000d400a77202 */ /* 0x000fe40000000f00 */
.L_x_25925:
[----:B------:R-:W-:Y:S05]  /*6e70*/  BSYNC B2 ;  /* 0x0000000000027941 */ /* 0x000fea0003800000 */
.L_x_25923:
        /* <DEDUP_REMOVED lines=16> */
.L_x_25929:
[----:B------:R-:W-:Y:S05]  /*6f80*/  BSYNC B3 ;  /* 0x0000000000037941 */ /* 0x000fea0003800000 */
.L_x_25928:
        /* <DEDUP_REMOVED lines=43> */
.L_x_25927:
[----:B------:R-:W-:Y:S05]  /*7240*/  BSYNC B2 ;  /* 0x0000000000027941 */ /* 0x000fea0003800000 */
.L_x_25926:
        /* <DEDUP_REMOVED lines=10> */
.L_x_25922:
[----:B0-----:R-:W-:Y:S05]  /*72f0*/  BSYNC B1 ;  /* 0x0000000000017941 */ /* 0x001fea0003800000 */
.L_x_25921:
        /* <DEDUP_REMOVED lines=18> */
.L_x_25933:
[----:B------:R-:W-:Y:S02]  /*7420*/  IMAD.MOV.U32 R169, RZ, RZ, R212 ;  /* 0x000000ffffa97224 */ /* 0x000fe400078e00d4 */
.L_x_25934:
[----:B------:R-:W-:Y:S05]  /*7430*/  BSYNC B2 ;  /* 0x0000000000027941 */ /* 0x000fea0003800000 */
.L_x_25932:
        /* <DEDUP_REMOVED lines=16> */
.L_x_25938:
[----:B------:R-:W-:Y:S05]  /*7540*/  BSYNC B3 ;  /* 0x0000000000037941 */ /* 0x000fea0003800000 */
.L_x_25937:
        /* <DEDUP_REMOVED lines=44> */
.L_x_25936:
[----:B------:R-:W-:Y:S05]  /*7810*/  BSYNC B2 ;  /* 0x0000000000027941 */ /* 0x000fea0003800000 */
.L_x_25935:
        /* <DEDUP_REMOVED lines=10> */
.L_x_25931:
[----:B------:R-:W-:Y:S05]  /*78c0*/  BSYNC B1 ;  /* 0x0000000000017941 */ /* 0x000fea0003800000 */
.L_x_25930:
        /* <DEDUP_REMOVED lines=18> */
.L_x_25942:
[----:B------:R-:W-:Y:S02]  /*79f0*/  IMAD.MOV.U32 R169, RZ, RZ, R212 ;  /* 0x000000ffffa97224 */ /* 0x000fe400078e00d4 */
.L_x_25943:
[----:B------:R-:W-:Y:S05]  /*7a00*/  BSYNC B2 ;  /* 0x0000000000027941 */ /* 0x000fea0003800000 */
.L_x_25941:
        /* <DEDUP_REMOVED lines=16> */
.L_x_25947:
[----:B------:R-:W-:Y:S05]  /*7b10*/  BSYNC B3 ;  /* 0x0000000000037941 */ /* 0x000fea0003800000 */
.L_x_25946:
        /* <DEDUP_REMOVED lines=44> */
.L_x_25945:
[----:B------:R-:W-:Y:S05]  /*7de0*/  BSYNC B2 ;  /* 0x0000000000027941 */ /* 0x000fea0003800000 */
.L_x_25944:
        /* <DEDUP_REMOVED lines=10> */
.L_x_25940:
[----:B------:R-:W-:Y:S05]  /*7e90*/  BSYNC B1 ;  /* 0x0000000000017941 */ /* 0x000fea0003800000 */
.L_x_25939:
        /* <DEDUP_REMOVED lines=18> */
.L_x_25951:
[----:B------:R-:W-:Y:S02]  /*7fc0*/  IMAD.MOV.U32 R169, RZ, RZ, R212 ;  /* 0x000000ffffa97224 */ /* 0x000fe400078e00d4 */
.L_x_25952:
[----:B------:R-:W-:Y:S05]  /*7fd0*/  BSYNC B2 ;  /* 0x0000000000027941 */ /* 0x000fea0003800000 */
.L_x_25950:
        /* <DEDUP_REMOVED lines=16> */
.L_x_25956:
[----:B------:R-:W-:Y:S05]  /*80e0*/  BSYNC B3 ;  /* 0x0000000000037941 */ /* 0x000fea0003800000 */
.L_x_25955:
        /* <DEDUP_REMOVED lines=44> */
.L_x_25954:
[----:B------:R-:W-:Y:S05]  /*83b0*/  BSYNC B2 ;  /* 0x0000000000027941 */ /* 0x000fea0003800000 */
.L_x_25953:
        /* <DEDUP_REMOVED lines=10> */
.L_x_25949:
[----:B------:R-:W-:Y:S05]  /*8460*/  BSYNC B1 ;  /* 0x0000000000017941 */ /* 0x000fea0003800000 */
.L_x_25948:
        /* <DEDUP_REMOVED lines=18> */
.L_x_25960:
[----:B------:R-:W-:Y:S02]  /*8590*/  IMAD.MOV.U32 R169, RZ, RZ, R212 ;  /* 0x000000ffffa97224 */ /* 0x000fe400078e00d4 */
.L_x_25961:
[----:B------:R-:W-:Y:S05]  /*85a0*/  BSYNC B2 ;  /* 0x0000000000027941 */ /* 0x000fea0003800000 */
.L_x_25959:
        /* <DEDUP_REMOVED lines=16> */
.L_x_25965:
[----:B------:R-:W-:Y:S05]  /*86b0*/  BSYNC B3 ;  /* 0x0000000000037941 */ /* 0x000fea0003800000 */
.L_x_25964:
        /* <DEDUP_REMOVED lines=44> */
.L_x_25963:
[----:B------:R-:W-:Y:S05]  /*8980*/  BSYNC B2 ;  /* 0x0000000000027941 */ /* 0x000fea0003800000 */
.L_x_25962:
        /* <DEDUP_REMOVED lines=10> */
.L_x_25958:
[----:B------:R-:W-:Y:S05]  /*8a30*/  BSYNC B1 ;  /* 0x0000000000017941 */ /* 0x000fea0003800000 */
.L_x_25957:
        /* <DEDUP_REMOVED lines=18> */
.L_x_25969:
[----:B------:R-:W-:Y:S02]  /*8b60*/  IMAD.MOV.U32 R169, RZ, RZ, R212 ;  /* 0x000000ffffa97224 */ /* 0x000fe400078e00d4 */
.L_x_25970:
[----:B------:R-:W-:Y:S05]  /*8b70*/  BSYNC B2 ;  /* 0x0000000000027941 */ /* 0x000fea0003800000 */
.L_x_25968:
        /* <DEDUP_REMOVED lines=16> */
.L_x_25974:
[----:B------:R-:W-:Y:S05]  /*8c80*/  BSYNC B3 ;  /* 0x0000000000037941 */ /* 0x000fea0003800000 */
.L_x_25973:
        /* <DEDUP_REMOVED lines=44> */
.L_x_25972:
[----:B------:R-:W-:Y:S05]  /*8f50*/  BSYNC B2 ;  /* 0x0000000000027941 */ /* 0x000fea0003800000 */
.L_x_25971:
        /* <DEDUP_REMOVED lines=10> */
.L_x_25967:
[----:B------:R-:W-:Y:S05]  /*9000*/  BSYNC B1 ;  /* 0x0000000000017941 */ /* 0x000fea0003800000 */
.L_x_25966:
        /* <DEDUP_REMOVED lines=18> */
.L_x_25978:
[----:B------:R-:W-:Y:S02]  /*9130*/  IMAD.MOV.U32 R171, RZ, RZ, R212 ;  /* 0x000000ffffab7224 */ /* 0x000fe400078e00d4 */
.L_x_25979:
[----:B------:R-:W-:Y:S05]  /*9140*/  BSYNC B2 ;  /* 0x0000000000027941 */ /* 0x000fea0003800000 */
.L_x_25977:
        /* <DEDUP_REMOVED lines=16> */
.L_x_25983:
[----:B------:R-:W-:Y:S05]  /*9250*/  BSYNC B3 ;  /* 0x0000000000037941 */ /* 0x000fea0003800000 */
.L_x_25982:
        /* <DEDUP_REMOVED lines=44> */
.L_x_25981:
[----:B------:R-:W-:Y:S05]  /*9520*/  BSYNC B2 ;  /* 0x0000000000027941 */ /* 0x000fea0003800000 */
.L_x_25980:
        /* <DEDUP_REMOVED lines=10> */
.L_x_25976:
[----:B------:R-:W-:Y:S05]  /*95d0*/  BSYNC B1 ;  /* 0x0000000000017941 */ /* 0x000fea0003800000 */
.L_x_25975:
        /* <DEDUP_REMOVED lines=18> */
.L_x_25987:
[----:B------:R-:W-:Y:S02]  /*9700*/  IMAD.MOV.U32 R171, RZ, RZ, R212 ;  /* 0x000000ffffab7224 */ /* 0x000fe400078e00d4 */
.L_x_25988:
[----:B------:R-:W-:Y:S05]  /*9710*/  BSYNC B2 ;  /* 0x0000000000027941 */ /* 0x000fea0003800000 */
.L_x_25986:
        /* <DEDUP_REMOVED lines=16> */
.L_x_25992:
[----:B------:R-:W-:Y:S05]  /*9820*/  BSYNC B3 ;  /* 0x0000000000037941 */ /* 0x000fea0003800000 */
.L_x_25991:
        /* <DEDUP_REMOVED lines=44> */
.L_x_25990:
[----:B------:R-:W-:Y:S05]  /*9af0*/  BSYNC B2 ;  /* 0x0000000000027941 */ /* 0x000fea0003800000 */
.L_x_25989:
        /* <DEDUP_REMOVED lines=10> */
.L_x_25985:
[----:B------:R-:W-:Y:S05]  /*9ba0*/  BSYNC B1 ;  /* 0x0000000000017941 */ /* 0x000fea0003800000 */
.L_x_25984:
        /* <DEDUP_REMOVED lines=29> */
.L_x_25994:
[----:B------:R-:W-:Y:S05]  /*9d80*/  BSYNC B1 ;  /* 0x0000000000017941 */ /* 0x000fea0003800000 */
.L_x_25993:
        /* <DEDUP_REMOVED lines=22> */
.L_x_25998:
[----:B------:R-:W-:Y:S02]  /*9ef0*/  IMAD.MOV.U32 R175, RZ, RZ, R212 ;  /* 0x000000ffffaf7224 */ /* 0x000fe400078e00d4 */
.L_x_25999:
[----:B------:R-:W-:Y:S05]  /*9f00*/  BSYNC B2 ;  /* 0x0000000000027941 */ /* 0x000fea0003800000 */
.L_x_25997:
        /* <DEDUP_REMOVED lines=16> */
.L_x_26003:
[----:B------:R-:W-:Y:S05]  /*a010*/  BSYNC B3 ;  /* 0x0000000000037941 */ /* 0x000fea0003800000 */
.L_x_26002:
        /* <DEDUP_REMOVED lines=43> */
.L_x_26001:
[----:B------:R-:W-:Y:S05]  /*a2d0*/  BSYNC B2 ;  /* 0x0000000000027941 */ /* 0x000fea0003800000 */
.L_x_26000:
        /* <DEDUP_REMOVED lines=10> */
.L_x_25996:
[----:B0-----:R-:W-:Y:S05]  /*a380*/  BSYNC B1 ;  /* 0x0000000000017941 */ /* 0x001fea0003800000 */
.L_x_25995:
        /* <DEDUP_REMOVED lines=18> */
.L_x_26007:
[----:B------:R-:W-:Y:S02]  /*a4b0*/  IMAD.MOV.U32 R177, RZ, RZ, R212 ;  /* 0x000000ffffb17224 */ /* 0x000fe400078e00d4 */
.L_x_26008:
[----:B------:R-:W-:Y:S05]  /*a4c0*/  BSYNC B2 ;  /* 0x0000000000027941 */ /* 0x000fea0003800000 */
.L_x_26006:
        /* <DEDUP_REMOVED lines=16> */
.L_x_26012:
[----:B------:R-:W-:Y:S05]  /*a5d0*/  BSYNC B3 ;  /* 0x0000000000037941 */ /* 0x000fea0003800000 */
.L_x_26011:
        /* <DEDUP_REMOVED lines=44> */
.L_x_26010:
[----:B------:R-:W-:Y:S05]  /*a8a0*/  BSYNC B2 ;  /* 0x0000000000027941 */ /* 0x000fea0003800000 */
.L_x_26009:
        /* <DEDUP_REMOVED lines=10> */
.L_x_26005:
[----:B------:R-:W-:Y:S05]  /*a950*/  BSYNC B1 ;  /* 0x0000000000017941 */ /* 0x000fea0003800000 */
.L_x_26004:
        /* <DEDUP_REMOVED lines=18> */
.L_x_26016:
[----:B------:R-:W-:Y:S02]  /*aa80*/  IMAD.MOV.U32 R177, RZ, RZ, R212 ;  /* 0x000000ffffb17224 */ /* 0x000fe400078e00d4 */
.L_x_26017:
[----:B------:R-:W-:Y:S05]  /*aa90*/  BSYNC B2 ;  /* 0x0000000000027941 */ /* 0x000fea0003800000 */
.L_x_26015:
        /* <DEDUP_REMOVED lines=16> */
.L_x_26021:
[----:B------:R-:W-:Y:S05]  /*aba0*/  BSYNC B3 ;  /* 0x0000000000037941 */ /* 0x000fea0003800000 */
.L_x_26020:
        /* <DEDUP_REMOVED lines=44> */
.L_x_26019:
[----:B------:R-:W-:Y:S05]  /*ae70*/  BSYNC B2 ;  /* 0x0000000000027941 */ /* 0x000fea0003800000 */
.L_x_26018:
        /* <DEDUP_REMOVED lines=10> */
.L_x_26014:
[----:B------:R-:W-:Y:S05]  /*af20*/  BSYNC B1 ;  /* 0x0000000000017941 */ /* 0x000fea0003800000 */
.L_x_26013:
        /* <DEDUP_REMOVED lines=18> */
.L_x_26025:
[----:B------:R-:W-:Y:S02]  /*b050*/  IMAD.MOV.U32 R172, RZ, RZ, R212 ;  /* 0x000000ffffac7224 */ /* 0x000fe400078e00d4 */
.L_x_26026:
[----:B------:R-:W-:Y:S05]  /*b060*/  BSYNC B2 ;  /* 0x0000000000027941 */ /* 0x000fea0003800000 */
.L_x_26024:
        /* <DEDUP_REMOVED lines=16> */
.L_x_26030:
[----:B------:R-:W-:Y:S05]  /*b170*/  BSYNC B3 ;  /* 0x0000000000037941 */ /* 0x000fea0003800000 */
.L_x_26029:
        /* <DEDUP_REMOVED lines=44> */
.L_x_26028:
[----:B------:R-:W-:Y:S05]  /*b440*/  BSYNC B2 ;  /* 0x0000000000027941 */ /* 0x000fea0003800000 */
.L_x_26027:
[----:B------:R0:W1:Y:S01]  /*b450*/  I2F.U32 R171, R172 ;  /* 0x000000ac00ab7306 */ /* 0x0000620000201000 */
[----:B------:R-:W-:Y:S01]  /*b460*/  HFMA2.MMA R180, -RZ, RZ, 0.1171875, 0 ;  /* 0x2f800000ffb47435 */ /* 0x000fe200000001ff */
[----:B0----5:R-:W-:-:S05]  /*b470*/  PRMT R172, RZ, 0x7610, R133 ;  /* 0x00007610ffac7816 */ /* 0x021fca0000000085 */
[----:B------:R-:W-:-:S04]  /*b480*/  FMUL.FTZ R173, R172, c[0x0][0x1ec] ;  /* 0x00007b00acad7a20 */ /* 0x000fc80000410000 */
[----:B-1----:R-:W-:Y:S02]  /*b490*/  FFMA.FTZ R171, R171, R180, 1.1641532182693481445e-10 ;  /* 0x2f000000abab7423 */ /* 0x002fe400000100b4 */
[----:B------:R-:W-:-:S03]  /*b4a0*/  FMUL.FTZ R173, R173, c[0x0][0x1e8] ;  /* 0x00007a00adad7a20 */ /* 0x000fc60000410000 */
[----:B------:R-:W-:-:S04]  /*b4b0*/  FSETP.GTU.FTZ.AND P1, PT, R171, c[0x0][0x1e4], PT ;  /* 0x00007900ab007a0b */ /* 0x000fc80003f3c000 */
[----:B------:R-:W-:Y:S02]  /*b4c0*/  FSEL R171, R173, RZ, !P1 ;  /* 0x000000ffadab7208 */ /* 0x000fe40004800000 */
[----:B------:R-:W-:-:S03]  /*b4d0*/  SEL R218, RZ, 0x1, P1 ;  /* 0x00000001ffda7807 */ /* 0x000fc60000800000 */
[----:B------:R-:W-:Y:S02]  /*b4e0*/  @P0 FADD.FTZ R171, R143, R171 ;  /* 0x000000ab8fab0221 */ /* 0x000fe40000010000 */
.L_x_26023:
[----:B------:R-:W-:Y:S05]  /*b4f0*/  BSYNC B1 ;  /* 0x0000000000017941 */ /* 0x000fea0003800000 */
.L_x_26022:
        /* <DEDUP_REMOVED lines=18> */
.L_x_26034:
[----:B------:R-:W-:Y:S02]  /*b620*/  IMAD.MOV.U32 R173, RZ, RZ, R212 ;  /* 0x000000ffffad7224 */ /* 0x000fe400078e00d4 */
.L_x_26035:
[----:B------:R-:W-:Y:S05]  /*b630*/  BSYNC B2 ;  /* 0x0000000000027941 */ /* 0x000fea0003800000 */
.L_x_26033:
        /* <DEDUP_REMOVED lines=16> */
.L_x_26039:
[----:B------:R-:W-:Y:S05]  /*b740*/  BSYNC B3 ;  /* 0x0000000000037941 */ /* 0x000fea0003800000 */
.L_x_26038:
        /* <DEDUP_REMOVED lines=44> */
.L_x_26037:
[----:B------:R-:W-:Y:S05]  /*ba10*/  BSYNC B2 ;  /* 0x0000000000027941 */ /* 0x000fea0003800000 */
.L_x_26036:
[----:B------:R0:W1:Y:S01]  /*ba20*/  I2F.U32 R172, R173 ;  /* 0x000000ad00ac7306 */ /* 0x0000620000201000 */
[----:B------:R-:W-:Y:S01]  /*ba30*/  HFMA2.MMA R177, -RZ, RZ, 0.1171875, 0 ;  /* 0x2f800000ffb17435 */ /* 0x000fe200000001ff */
[----:B0-----:R-:W-:-:S05]  /*ba40*/  PRMT R173, RZ, 0x5410, R134 ;  /* 0x00005410ffad7816 */ /* 0x001fca0000000086 */
[----:B------:R-:W-:-:S04]  /*ba50*/  FMUL.FTZ R174, R173, c[0x0][0x1ec] ;  /* 0x00007b00adae7a20 */ /* 0x000fc80000410000 */
[----:B-1----:R-:W-:Y:S02]  /*ba60*/  FFMA.FTZ R172, R172, R177, 1.1641532182693481445e-10 ;  /* 0x2f000000acac7423 */ /* 0x002fe400000100b1 */
[----:B------:R-:W-:-:S03]  /*ba70*/  FMUL.FTZ R174, R174, c[0x0][0x1e8] ;  /* 0x00007a00aeae7a20 */ /* 0x000fc60000410000 */
[----:B------:R-:W-:-:S04]  /*ba80*/  FSETP.GTU.FTZ.AND P1, PT, R172, c[0x0][0x1e4], PT ;  /* 0x00007900ac007a0b */ /* 0x000fc80003f3c000 */
[----:B------:R-:W-:Y:S02]  /*ba90*/  FSEL R172, R174, RZ, !P1 ;  /* 0x000000ffaeac7208 */ /* 0x000fe40004800000 */
[----:B------:R-:W-:-:S03]  /*baa0*/  SEL R219, RZ, 0x1, P1 ;  /* 0x00000001ffdb7807 */ /* 0x000fc60000800000 */
[----:B------:R-:W-:Y:S02]  /*bab0*/  @P0 FADD.FTZ R172, R136, R172 ;  /* 0x000000ac88ac0221 */ /* 0x000fe40000010000 */
.L_x_26032:
[----:B------:R-:W-:Y:S05]  /*bac0*/  BSYNC B1 ;  /* 0x0000000000017941 */ /* 0x000fea0003800000 */
.L_x_26031:
        /* <DEDUP_REMOVED lines=18> */
.L_x_26043:
[----:B------:R-:W-:Y:S02]  /*bbf0*/  IMAD.MOV.U32 R174, RZ, RZ, R212 ;  /* 0x000000ffffae7224 */ /* 0x000fe400078e00d4 */
.L_x_26044:
[----:B------:R-:W-:Y:S05]  /*bc00*/  BSYNC B2 ;  /* 0x0000000000027941 */ /* 0x000fea0003800000 */
.L_x_26042:
        /* <DEDUP_REMOVED lines=16> */
.L_x_26048:
[----:B------:R-:W-:Y:S05]  /*bd10*/  BSYNC B3 ;  /* 0x0000000000037941 */ /* 0x000fea0003800000 */
.L_x_26047:
        /* <DEDUP_REMOVED lines=44> */
.L_x_26046:
[----:B------:R-:W-:Y:S05]  /*bfe0*/  BSYNC B2 ;  /* 0x0000000000027941 */ /* 0x000fea0003800000 */
.L_x_26045:
        /* <DEDUP_REMOVED lines=10> */
.L_x_26041:
[----:B------:R-:W-:Y:S05]  /*c090*/  BSYNC B1 ;  /* 0x0000000000017941 */ /* 0x000fea0003800000 */
.L_x_26040:
        /* <DEDUP_REMOVED lines=18> */
.L_x_26052:
[----:B------:R-:W-:Y:S02]  /*c1c0*/  IMAD.MOV.U32 R175, RZ, RZ, R212 ;  /* 0x000000ffffaf7224 */ /* 0x000fe400078e00d4 */
.L_x_26053:
[----:B------:R-:W-:Y:S05]  /*c1d0*/  BSYNC B2 ;  /* 0x0000000000027941 */ /* 0x000fea0003800000 */
.L_x_26051:
        /* <DEDUP_REMOVED lines=16> */
.L_x_26057:
[----:B------:R-:W-:Y:S05]  /*c2e0*/  BSYNC B3 ;  /* 0x0000000000037941 */ /* 0x000fea0003800000 */
.L_x_26056:
        /* <DEDUP_REMOVED lines=44> */
.L_x_26055:
[----:B------:R-:W-:Y:S05]  /*c5b0*/  BSYNC B2 ;  /* 0x0000000000027941 */ /* 0x000fea0003800000 */
.L_x_26054:
[----:B------:R0:W1:Y:S01]  /*c5c0*/  I2F.U32 R174, R175 ;  /* 0x000000af00ae7306 */ /* 0x0000620000201000 */
[----:B------:R-:W-:Y:S01]  /*c5d0*/  HFMA2.MMA R177, -RZ, RZ, 0.1171875, 0 ;  /* 0x2f800000ffb17435 */ /* 0x000fe200000001ff */
[----:B0-----:R-:W-:-:S09]  /*c5e0*/  PRMT R175, RZ, 0x5410, R135 ;  /* 0x00005410ffaf7816 */ /* 0x001fd20000000087 */
[----:B-1----:R-:W-:Y:S02]  /*c5f0*/  FFMA.FTZ R174, R174, R177, 1.1641532182693481445e-10 ;  /* 0x2f000000aeae7423 */ /* 0x002fe400000100b1 */
[----:B------:R-:W-:-:S03]  /*c600*/  FMUL.FTZ R177, R175, c[0x0][0x1ec] ;  /* 0x00007b00afb17a20 */ /* 0x000fc60000410000 */
[----:B------:R-:W-:Y:S01]  /*c610*/  FSETP.GTU.FTZ.AND P1, PT, R174, c[0x0][0x1e4], PT ;  /* 0x00007900ae007a0b */ /* 0x000fe20003f3c000 */
[----:B------:R-:W-:-:S03]  /*c620*/  FMUL.FTZ R177, R177, c[0x0][0x1e8] ;  /* 0x00007a00b1b17a20 */ /* 0x000fc60000410000 */
[----:B------:R-:W-:Y:S02]  /*c630*/  SEL R221, RZ, 0x1, P1 ;  /* 0x00000001ffdd7807 */ /* 0x000fe40000800000 */
[----:B------:R-:W-:-:S05]  /*c640*/  FSEL R174, R177, RZ, !P1 ;  /* 0x000000ffb1ae7208 */ /* 0x000fca0004800000 */
[----:B------:R-:W-:Y:S02]  /*c650*/  @P0 FADD.FTZ R174, R138, R174 ;  /* 0x000000ae8aae0221 */ /* 0x000fe40000010000 */
.L_x_26050:
[----:B------:R-:W-:Y:S05]  /*c660*/  BSYNC B1 ;  /* 0x0000000000017941 */ /* 0x000fea0003800000 */
.L_x_26049:
        /* <DEDUP_REMOVED lines=18> */
.L_x_26061:
[----:B------:R-:W-:Y:S02]  /*c790*/  IMAD.MOV.U32 R177, RZ, RZ, R212 ;  /* 0x000000ffffb17224 */ /* 0x000fe400078e00d4 */
.L_x_26062:
[----:B------:R-:W-:Y:S05]  /*c7a0*/  BSYNC B2 ;  /* 0x0000000000027941 */ /* 0x000fea0003800000 */
.L_x_26060:
        /* <DEDUP_REMOVED lines=16> */
.L_x_26066:
[----:B------:R-:W-:Y:S05]  /*c8b0*/  BSYNC B3 ;  /* 0x0000000000037941 */ /* 0x000fea0003800000 */
.L_x_26065:
        /* <DEDUP_REMOVED lines=44> */
.L_x_26064:
[----:B------:R-:W-:Y:S05]  /*cb80*/  BSYNC B2 ;  /* 0x0000000000027941 */ /* 0x000fea0003800000 */
.L_x_26063:
        /* <DEDUP_REMOVED lines=10> */
.L_x_26059:
[----:B------:R-:W-:Y:S05]  /*cc30*/  BSYNC B1 ;  /* 0x0000000000017941 */ /* 0x000fea0003800000 */
.L_x_26058:
        /* <DEDUP_REMOVED lines=29> */
.L_x_26068:
[----:B------:R-:W-:Y:S05]  /*ce10*/  BSYNC B1 ;  /* 0x0000000000017941 */ /* 0x000fea0003800000 */
.L_x_26067:
        /* <DEDUP_REMOVED lines=22> */
.L_x_26072:
[----:B------:R-:W-:Y:S02]  /*cf80*/  MOV R177, R212 ;  /* 0x000000d400b17202 */ /* 0x000fe40000000f00 */
.L_x_26073:
[----:B------:R-:W-:Y:S05]  /*cf90*/  BSYNC B2 ;  /* 0x0000000000027941 */ /* 0x000fea0003800000 */
.L_x_26071:
        /* <DEDUP_REMOVED lines=16> */
.L_x_26077:
[----:B------:R-:W-:Y:S05]  /*d0a0*/  BSYNC B3 ;  /* 0x0000000000037941 */ /* 0x000fea0003800000 */
.L_x_26076:
        /* <DEDUP_REMOVED lines=43> */
.L_x_26075:
[----:B------:R-:W-:Y:S05]  /*d360*/  BSYNC B2 ;  /* 0x0000000000027941 */ /* 0x000fea0003800000 */
.L_x_26074:
[----:B------:R0:W1:Y:S01]  /*d370*/  I2F.U32 R176, R177 ;  /* 0x000000b100b07306 */ /* 0x0000620000201000 */
[----:B------:R-:W-:Y:S01]  /*d380*/  IMAD.MOV.U32 R179, RZ, RZ, 0x2f800000 ;  /* 0x2f800000ffb37424 */ /* 0x000fe200078e00ff */
[----:B0----5:R-:W-:-:S05]  /*d390*/  PRMT R177, RZ, 0x5410, R132 ;  /* 0x00005410ffb17816 */ /* 0x021fca0000000084 */
[----:B------:R-:W-:Y:S02]  /*d3a0*/  FMUL.FTZ R178, R177, c[0x0][0x1ec] ;  /* 0x00007b00b1b27a20 */ /* 0x000fe40000410000 */
[----:B-1----:R-:W-:Y:S02]  /*d3b0*/  FFMA.FTZ R176, R176, R179, 1.1641532182693481445e-10 ;  /* 0x2f000000b0b07423 */ /* 0x002fe400000100b3 */
[----:B------:R-:W-:-:S03]  /*d3c0*/  FMUL.FTZ R178, R178, c[0x0][0x1e8] ;  /* 0x00007a00b2b27a20 */ /* 0x000fc60000410000 */
[----:B------:R-:W-:-:S04]  /*d3d0*/  FSETP.GTU.FTZ.AND P1, PT, R176, c[0x0][0x1e4], PT ;  /* 0x00007900b0007a0b */ /* 0x000fc80003f3c000 */
[----:B------:R-:W-:Y:S02]  /*d3e0*/  FSEL R176, R178, RZ, !P1 ;  /* 0x000000ffb2b07208 */ /* 0x000fe40004800000 */
[----:B------:R-:W-:-:S03]  /*d3f0*/  SEL R215, RZ, 0x1, P1 ;  /* 0x00000001ffd77807 */ /* 0x000fc60000800000 */
[----:B------:R-:W-:Y:S02]  /*d400*/  @P0 FADD.FTZ R176, R140, R176 ;  /* 0x000000b08cb00221 */ /* 0x000fe40000010000 */
.L_x_26070:
[----:B0-----:R-:W-:Y:S05]  /*d410*/  BSYNC B1 ;  /* 0x0000000000017941 */ /* 0x001fea0003800000 */
.L_x_26069:
        /* <DEDUP_REMOVED lines=18> */
.L_x_26081:
[----:B------:R-:W-:Y:S02]  /*d540*/  IMAD.MOV.U32 R178, RZ, RZ, R212 ;  /* 0x000000ffffb27224 */ /* 0x000fe400078e00d4 */
.L_x_26082:
[----:B------:R-:W-:Y:S05]  /*d550*/  BSYNC B2 ;  /* 0x0000000000027941 */ /* 0x000fea0003800000 */
.L_x_26080:
        /* <DEDUP_REMOVED lines=16> */
.L_x_26086:
[----:B------:R-:W-:Y:S05]  /*d660*/  BSYNC B3 ;  /* 0x0000000000037941 */ /* 0x000fea0003800000 */
.L_x_26085:
        /* <DEDUP_REMOVED lines=44> */
.L_x_26084:
[----:B------:R-:W-:Y:S05]  /*d930*/  BSYNC B2 ;  /* 0x0000000000027941 */ /* 0x000fea0003800000 */
.L_x_26083:
        /* <DEDUP_REMOVED lines=10> */
.L_x_26079:
[----:B------:R-:W-:Y:S05]  /*d9e0*/  BSYNC B1 ;  /* 0x0000000000017941 */ /* 0x000fea0003800000 */
.L_x_26078:
        /* <DEDUP_REMOVED lines=18> */
.L_x_26090:
[----:B------:R-:W-:Y:S02]  /*db10*/  IMAD.MOV.U32 R179, RZ, RZ, R212 ;  /* 0x000000ffffb37224 */ /* 0x000fe400078e00d4 */
.L_x_26091:
[----:B------:R-:W-:Y:S05]  /*db20*/  BSYNC B2 ;  /* 0x0000000000027941 */ /* 0x000fea0003800000 */
.L_x_26089:
        /* <DEDUP_REMOVED lines=16> */
.L_x_26095:
[----:B------:R-:W-:Y:S05]  /*dc30*/  BSYNC B3 ;  /* 0x0000000000037941 */ /* 0x000fea0003800000 */
.L_x_26094:
        /* <DEDUP_REMOVED lines=44> */
.L_x_26093:
[----:B------:R-:W-:Y:S05]  /*df00*/  BSYNC B2 ;  /* 0x0000000000027941 */ /* 0x000fea0003800000 */
.L_x_26092:
        /* <DEDUP_REMOVED lines=10> */
.L_x_26088:
[----:B------:R-:W-:Y:S05]  /*dfb0*/  BSYNC B1 ;  /* 0x0000000000017941 */ /* 0x000fea0003800000 */
.L_x_26087:
        /* <DEDUP_REMOVED lines=18> */
.L_x_26099:
[----:B------:R-:W-:Y:S02]  /*e0e0*/  IMAD.MOV.U32 R180, RZ, RZ, R212 ;  /* 0x000000ffffb47224 */ /* 0x000fe400078e00d4 */
.L_x_26100:
[----:B------:R-:W-:Y:S05]  /*e0f0*/  BSYNC B2 ;  /* 0x0000000000027941 */ /* 0x000fea0003800000 */
.L_x_26098:
        /* <DEDUP_REMOVED lines=16> */
.L_x_26104:
[----:B------:R-:W-:Y:S05]  /*e200*/  BSYNC B3 ;  /* 0x0000000000037941 */ /* 0x000fea0003800000 */
.L_x_26103:
        /* <DEDUP_REMOVED lines=44> */
.L_x_26102:
[----:B------:R-:W-:Y:S05]  /*e4d0*/  BSYNC B2 ;  /* 0x0000000000027941 */ /* 0x000fea0003800000 */
.L_x_26101:
        /* <DEDUP_REMOVED lines=10> */
.L_x_26097:
[----:B------:R-:W-:Y:S05]  /*e580*/  BSYNC B1 ;  /* 0x0000000000017941 */ /* 0x000fea0003800000 */
.L_x_26096:
        /* <DEDUP_REMOVED lines=18> */
.L_x_26108:
[----:B------:R-:W-:Y:S02]  /*e6b0*/  IMAD.MOV.U32 R181, RZ, RZ, R212 ;  /* 0x000000ffffb57224 */ /* 0x000fe400078e00d4 */
.L_x_26109:
[----:B------:R-:W-:Y:S05]  /*e6c0*/  BSYNC B2 ;  /* 0x0000000000027941 */ /* 0x000fea0003800000 */
.L_x_26107:
        /* <DEDUP_REMOVED lines=16> */
.L_x_26113:
[----:B------:R-:W-:Y:S05]  /*e7d0*/  BSYNC B3 ;  /* 0x0000000000037941 */ /* 0x000fea0003800000 */
.L_x_26112:
        /* <DEDUP_REMOVED lines=44> */
.L_x_26111:
[----:B------:R-:W-:Y:S05]  /*eaa0*/  BSYNC B2 ;  /* 0x0000000000027941 */ /* 0x000fea0003800000 */
.L_x_26110:
[----:B------:R0:W1:Y:S01]  /*eab0*/  I2F.U32 R180, R181 ;  /* 0x000000b500b47306 */ /* 0x0000620000201000 */
[----:B------:R-:W-:Y:S01]  /*eac0*/  IMAD.MOV.U32 R185, RZ, RZ, 0x2f800000 ;  /* 0x2f800000ffb97424 */ /* 0x000fe200078e00ff */
[----:B0-----:R-:W-:-:S05]  /*ead0*/  PRMT R181, RZ, 0x5410, R134 ;  /* 0x00005410ffb57816 */ /* 0x001fca0000000086 */
[----:B------:R-:W-:Y:S02]  /*eae0*/  FMUL.FTZ R182, R181, c[0x0][0x1ec] ;  /* 0x00007b00b5b67a20 */ /* 0x000fe40000410000 */
[----:B-1----:R-:W-:Y:S02]  /*eaf0*/  FFMA.FTZ R180, R180, R185, 1.1641532182693481445e-10 ;  /* 0x2f000000b4b47423 */ /* 0x002fe400000100b9 */
[----:B------:R-:W-:-:S03]  /*eb00*/  FMUL.FTZ R182, R182, c[0x0][0x1e8] ;  /* 0x00007a00b6b67a20 */ /* 0x000fc60000410000 */
[----:B------:R-:W-:-:S04]  /*eb10*/  FSETP.GTU.FTZ.AND P1, PT, R180, c[0x0][0x1e4], PT ;  /* 0x00007900b4007a0b */ /* 0x000fc80003f3c000 */
[----:B------:R-:W-:Y:S02]  /*eb20*/  FSEL R180, R182, RZ, !P1 ;  /* 0x000000ffb6b47208 */ /* 0x000fe40004800000 */
[----:B------:R-:W-:-:S03]  /*eb30*/  SEL R219, RZ, 0x1, P1 ;  /* 0x00000001ffdb7807 */ /* 0x000fc60000800000 */
[----:B------:R-:W-:Y:S02]  /*eb40*/  @P0 FADD.FTZ R180, R136, R180 ;  /* 0x000000b488b40221 */ /* 0x000fe40000010000 */
.L_x_26106:
[----:B------:R-:W-:Y:S05]  /*eb50*/  BSYNC B1 ;  /* 0x0000000000017941 */ /* 0x000fea0003800000 */
.L_x_26105:
        /* <DEDUP_REMOVED lines=18> */
.L_x_26117:
[----:B------:R-:W-:Y:S02]  /*ec80*/  IMAD.MOV.U32 R182, RZ, RZ, R212 ;  /* 0x000000ffffb67224 */ /* 0x000fe400078e00d4 */
.L_x_26118:
[----:B------:R-:W-:Y:S05]  /*ec90*/  BSYNC B2 ;  /* 0x0000000000027941 */ /* 0x000fea0003800000 */
.L_x_26116:
        /* <DEDUP_REMOVED lines=16> */
.L_x_26122:
[----:B------:R-:W-:Y:S05]  /*eda0*/  BSYNC B3 ;  /* 0x0000000000037941 */ /* 0x000fea0003800000 */
.L_x_26121:
        /* <DEDUP_REMOVED lines=44> */
.L_x_26120:
[----:B------:R-:W-:Y:S05]  /*f070*/  BSYNC B2 ;  /* 0x0000000000027941 */ /* 0x000fea0003800000 */
.L_x_26119:
        /* <DEDUP_REMOVED lines=10> */
.L_x_26115:
[----:B------:R-:W-:Y:S05]  /*f120*/  BSYNC B1 ;  /* 0x0000000000017941 */ /* 0x000fea0003800000 */
.L_x_26114:
        /* <DEDUP_REMOVED lines=18> */
.L_x_26126:
[----:B------:R-:W-:Y:S02]  /*f250*/  IMAD.MOV.U32 R183, RZ, RZ, R212 ;  /* 0x000000ffffb77224 */ /* 0x000fe400078e00d4 */
.L_x_26127:
[----:B------:R-:W-:Y:S05]  /*f260*/  BSYNC B2 ;  /* 0x0000000000027941 */ /* 0x000fea0003800000 */
.L_x_26125:
        /* <DEDUP_REMOVED lines=16> */
.L_x_26131:
[----:B------:R-:W-:Y:S05]  /*f370*/  BSYNC B3 ;  /* 0x0000000000037941 */ /* 0x000fea0003800000 */
.L_x_26130:
        /* <DEDUP_REMOVED lines=44> */
.L_x_26129:
[----:B------:R-:W-:Y:S05]  /*f640*/  BSYNC B2 ;  /* 0x0000000000027941 */ /* 0x000fea0003800000 */
.L_x_26128:
[----:B------:R0:W1:Y:S01]  /*f650*/  I2F.U32 R182, R183 ;  /* 0x000000b700b67306 */ /* 0x0000620000201000 */
[----:B------:R-:W-:Y:S01]  /*f660*/  IMAD.MOV.U32 R185, RZ, RZ, 0x2f800000 ;  /* 0x2f800000ffb97424 */ /* 0x000fe200078e00ff */
[----:B0-----:R-:W-:-:S03]  /*f670*/  PRMT R183, RZ, 0x5410, R135 ;  /* 0x00005410ffb77816 */ /* 0x001fc60000000087 */
[----:B-1----:R-:W-:Y:S02]  /*f680*/  FFMA.FTZ R182, R182, R185, 1.1641532182693481445e-10 ;  /* 0x2f000000b6b67423 */ /* 0x002fe400000100b9 */
[----:B------:R-:W-:-:S03]  /*f690*/  FMUL.FTZ R185, R183, c[0x0][0x1ec] ;  /* 0x00007b00b7b97a20 */ /* 0x000fc60000410000 */
[----:B------:R-:W-:Y:S01]  /*f6a0*/  FSETP.GTU.FTZ.AND P1, PT, R182, c[0x0][0x1e4], PT ;  /* 0x00007900b6007a0b */ /* 0x000fe20003f3c000 */
[----:B------:R-:W-:-:S03]  /*f6b0*/  FMUL.FTZ R185, R185, c[0x0][0x1e8] ;  /* 0x00007a00b9b97a20 */ /* 0x000fc60000410000 */
[----:B------:R-:W-:Y:S02]  /*f6c0*/  SEL R221, RZ, 0x1, P1 ;  /* 0x00000001ffdd7807 */ /* 0x000fe40000800000 */
[----:B------:R-:W-:-:S05]  /*f6d0*/  FSEL R182, R185, RZ, !P1 ;  /* 0x000000ffb9b67208 */ /* 0x000fca0004800000 */
[----:B------:R-:W-:Y:S02]  /*f6e0*/  @P0 FADD.FTZ R182, R138, R182 ;  /* 0x000000b68ab60221 */ /* 0x000fe40000010000 */
.L_x_26124:
[----:B------:R-:W-:Y:S05]  /*f6f0*/  BSYNC B1 ;  /* 0x0000000000017941 */ /* 0x000fea0003800000 */
.L_x_26123:
        /* <DEDUP_REMOVED lines=18> */
.L_x_26135:
[----:B------:R-:W-:Y:S02]  /*f820*/  IMAD.MOV.U32 R185, RZ, RZ, R212 ;  /* 0x000000ffffb97224 */ /* 0x000fe400078e00d4 */
.L_x_26136:
[----:B------:R-:W-:Y:S05]  /*f830*/  BSYNC B2 ;  /* 0x0000000000027941 */ /* 0x000fea0003800000 */
.L_x_26134:
        /* <DEDUP_REMOVED lines=16> */
.L_x_26140:
[----:B------:R-:W-:Y:S05]  /*f940*/  BSYNC B3 ;  /* 0x0000000000037941 */ /* 0x000fea0003800000 */
.L_x_26139:
        /* <DEDUP_REMOVED lines=44> */
.L_x_26138:
[----:B------:R-:W-:Y:S05]  /*fc10*/  BSYNC B2 ;  /* 0x0000000000027941 */ /* 0x000fea0003800000 */
.L_x_26137:
        /* <DEDUP_REMOVED lines=10> */
.L_x_26133:
[----:B------:R-:W-:Y:S05]  /*fcc0*/  BSYNC B1 ;  /* 0x0000000000017941 */ /* 0x000fea0003800000 */
.L_x_26132:
        /* <DEDUP_REMOVED lines=29> */
.L_x_26142:
[----:B------:R-:W-:Y:S05]  /*fea0*/  BSYNC B1 ;  /* 0x0000000000017941 */ /* 0x000fea0003800000 */
.L_x_26141:
        /* <DEDUP_REMOVED lines=22> */
.L_x_26146:
[----:B------:R-:W-:Y:S02]  /*10010*/  IMAD.MOV.U32 R185, RZ, RZ, R212 ;  /* 0x000000ffffb97224 */ /* 0x000fe400078e00d4 */
.L_x_26147:
[----:B------:R-:W-:Y:S05]  /*10020*/  BSYNC B2 ;  /* 0x0000000000027941 */ /* 0x000fea0003800000 */
.L_x_26145:
        /* <DEDUP_REMOVED lines=16> */
.L_x_26151:
[----:B------:R-:W-:Y:S05]  /*10130*/  BSYNC B3 ;  /* 0x0000000000037941 */ /* 0x000fea0003800000 */
.L_x_26150:
        /* <DEDUP_REMOVED lines=43> */
.L_x_26149:
[----:B------:R-:W-:Y:S05]  /*103f0*/  BSYNC B2 ;  /* 0x0000000000027941 */ /* 0x000fea0003800000 */
.L_x_26148:
        /* <DEDUP_REMOVED lines=10> */
.L_x_26144:
[----:B0-----:R-:W-:Y:S05]  /*104a0*/  BSYNC B1 ;  /* 0x0000000000017941 */ /* 0x001fea0003800000 */
.L_x_26143:
        /* <DEDUP_REMOVED lines=18> */
.L_x_26155:
[----:B------:R-:W-:Y:S02]  /*105d0*/  IMAD.MOV.U32 R186, RZ, RZ, R212 ;  /* 0x000000ffffba7224 */ /* 0x000fe400078e00d4 */
.L_x_26156:
[----:B------:R-:W-:Y:S05]  /*105e0*/  BSYNC B2 ;  /* 0x0000000000027941 */ /* 0x000fea0003800000 */
.L_x_26154:
        /* <DEDUP_REMOVED lines=16> */
.L_x_26160:
[----:B------:R-:W-:Y:S05]  /*106f0*/  BSYNC B3 ;  /* 0x0000000000037941 */ /* 0x000fea0003800000 */
.L_x_26159:
        /* <DEDUP_REMOVED lines=44> */
.L_x_26158:
[----:B------:R-:W-:Y:S05]  /*109c0*/  BSYNC B2 ;  /* 0x0000000000027941 */ /* 0x000fea0003800000 */
.L_x_26157:
        /* <DEDUP_REMOVED lines=10> */
.L_x_26153:
[----:B------:R-:W-:Y:S05]  /*10a70*/  BSYNC B1 ;  /* 0x0000000000017941 */ /* 0x000fea0003800000 */
.L_x_26152:
        /* <DEDUP_REMOVED lines=18> */
.L_x_26164:
[----:B------:R-:W-:Y:S02]  /*10ba0*/  IMAD.MOV.U32 R187, RZ, RZ, R212 ;  /* 0x000000ffffbb7224 */ /* 0x000fe400078e00d4 */
.L_x_26165:
[----:B------:R-:W-:Y:S05]  /*10bb0*/  BSYNC B2 ;  /* 0x0000000000027941 */ /* 0x000fea0003800000 */
.L_x_26163:
        /* <DEDUP_REMOVED lines=16> */
.L_x_26169:
[----:B------:R-:W-:Y:S05]  /*10cc0*/  BSYNC B3 ;  /* 0x0000000000037941 */ /* 0x000fea0003800000 */
.L_x_26168:
        /* <DEDUP_REMOVED lines=44> */
.L_x_26167:
[----:B------:R-:W-:Y:S05]  /*10f90*/  BSYNC B2 ;  /* 0x0000000000027941 */ /* 0x000fea0003800000 */
.L_x_26166:
        /* <DEDUP_REMOVED lines=10> */
.L_x_26162:
[----:B------:R-:W-:Y:S05]  /*11040*/  BSYNC B1 ;  /* 0x0000000000017941 */ /* 0x000fea0003800000 */
.L_x_26161:
        /* <DEDUP_REMOVED lines=18> */
.L_x_26173:
[----:B------:R-:W-:Y:S02]  /*11170*/  IMAD.MOV.U32 R188, RZ, RZ, R212 ;  /* 0x000000ffffbc7224 */ /* 0x000fe400078e00d4 */
.L_x_26174:
[----:B------:R-:W-:Y:S05]  /*11180*/  BSYNC B2 ;  /* 0x0000000000027941 */ /* 0x000fea0003800000 */
.L_x_26172:
        /* <DEDUP_REMOVED lines=16> */
.L_x_26178:
[----:B------:R-:W-:Y:S05]  /*11290*/  BSYNC B3 ;  /* 0x0000000000037941 */ /* 0x000fea0003800000 */
.L_x_26177:
        /* <DEDUP_REMOVED lines=44> */
.L_x_26176:
[----:B------:R-:W-:Y:S05]  /*11560*/  BSYNC B2 ;  /* 0x0000000000027941 */ /* 0x000fea0003800000 */
.L_x_26175:
        /* <DEDUP_REMOVED lines=10> */
.L_x_26171:
[----:B------:R-:W-:Y:S05]  /*11610*/  BSYNC B1 ;  /* 0x0000000000017941 */ /* 0x000fea0003800000 */
.L_x_26170:
        /* <DEDUP_REMOVED lines=18> */
.L_x_26182:
[----:B------:R-:W-:Y:S02]  /*11740*/  IMAD.MOV.U32 R189, RZ, RZ, R212 ;  /* 0x000000ffffbd7224 */ /* 0x000fe400078e00d4 */
.L_x_26183:
[----:B------:R-:W-:Y:S05]  /*11750*/  BSYNC B2 ;  /* 0x0000000000027941 */ /* 0x000fea0003800000 */
.L_x_26181:
        /* <DEDUP_REMOVED lines=16> */
.L_x_26187:
[----:B------:R-:W-:Y:S05]  /*11860*/  BSYNC B3 ;  /* 0x0000000000037941 */ /* 0x000fea0003800000 */
.L_x_26186:
        /* <DEDUP_REMOVED lines=44> */
.L_x_26185:
[----:B------:R-:W-:Y:S05]  /*11b30*/  BSYNC B2 ;  /* 0x0000000000027941 */ /* 0x000fea0003800000 */
.L_x_26184:
        /* <DEDUP_REMOVED lines=10> */
.L_x_26180:
[----:B------:R-:W-:Y:S05]  /*11be0*/  BSYNC B1 ;  /* 0x0000000000017941 */ /* 0x000fea0003800000 */
.L_x_26179:
        /* <DEDUP_REMOVED lines=18> */
.L_x_26191:
[----:B------:R-:W-:Y:S02]  /*11d10*/  IMAD.MOV.U32 R190, RZ, RZ, R212 ;  /* 0x000000ffffbe7224 */ /* 0x000fe400078e00d4 */
.L_x_26192:
[----:B------:R-:W-:Y:S05]  /*11d20*/  BSYNC B2 ;  /* 0x0000000000027941 */ /* 0x000fea0003800000 */
.L_x_26190:
        /* <DEDUP_REMOVED lines=16> */
.L_x_26196:
[----:B------:R-:W-:Y:S05]  /*11e30*/  BSYNC B3 ;  /* 0x0000000000037941 */ /* 0x000fea0003800000 */
.L_x_26195:
        /* <DEDUP_REMOVED lines=44> */
.L_x_26194:
[----:B------:R-:W-:Y:S05]  /*12100*/  BSYNC B2 ;  /* 0x0000000000027941 */ /* 0x000fea0003800000 */
.L_x_26193:
        /* <DEDUP_REMOVED lines=10> */
.L_x_26189:
[----:B------:R-:W-:Y:S05]  /*121b0*/  BSYNC B1 ;  /* 0x0000000000017941 */ /* 0x000fea0003800000 */
.L_x_26188:
        /* <DEDUP_REMOVED lines=18> */
.L_x_26200:
[----:B------:R-:W-:Y:S02]  /*122e0*/  IMAD.MOV.U32 R191, RZ, RZ, R212 ;  /* 0x000000ffffbf7224 */ /* 0x000fe400078e00d4 */
.L_x_26201:
[----:B------:R-:W-:Y:S05]  /*122f0*/  BSYNC B2 ;  /* 0x0000000000027941 */ /* 0x000fea0003800000 */
.L_x_26199:
        /* <DEDUP_REMOVED lines=16> */
.L_x_26205:
[----:B------:R-:W-:Y:S05]  /*12400*/  BSYNC B3 ;  /* 0x0000000000037941 */ /* 0x000fea0003800000 */
.L_x_26204:
        /* <DEDUP_REMOVED lines=44> */
.L_x_26203:
[----:B------:R-:W-:Y:S05]  /*126d0*/  BSYNC B2 ;  /* 0x0000000000027941 */ /* 0x000fea0003800000 */
.L_x_26202:
        /* <DEDUP_REMOVED lines=10> */
.L_x_26198:
[----:B------:R-:W-:Y:S05]  /*12780*/  BSYNC B1 ;  /* 0x0000000000017941 */ /* 0x000fea0003800000 */
.L_x_26197:
        /* <DEDUP_REMOVED lines=18> */
.L_x_26209:
[----:B------:R-:W-:Y:S02]  /*128b0*/  IMAD.MOV.U32 R193, RZ, RZ, R212 ;  /* 0x000000ffffc17224 */ /* 0x000fe400078e00d4 */
.L_x_26210:
[----:B------:R-:W-:Y:S05]  /*128c0*/  BSYNC B2 ;  /* 0x0000000000027941 */ /* 0x000fea0003800000 */
.L_x_26208:
        /* <DEDUP_REMOVED lines=16> */
.L_x_26214:
[----:B------:R-:W-:Y:S05]  /*129d0*/  BSYNC B3 ;  /* 0x0000000000037941 */ /* 0x000fea0003800000 */
.L_x_26213:
        /* <DEDUP_REMOVED lines=44> */
.L_x_26212:
[----:B------:R-:W-:Y:S05]  /*12ca0*/  BSYNC B2 ;  /* 0x0000000000027941 */ /* 0x000fea0003800000 */
.L_x_26211:
        /* <DEDUP_REMOVED lines=10> */
.L_x_26207:
[----:B------:R-:W-:Y:S05]  /*12d50*/  BSYNC B1 ;  /* 0x0000000000017941 */ /* 0x000fea0003800000 */
.L_x_26206:
        /* <DEDUP_REMOVED lines=29> */
.L_x_26216:
[----:B------:R-:W-:Y:S05]  /*12f30*/  BSYNC B1 ;  /* 0x0000000000017941 */ /* 0x000fea0003800000 */
.L_x_26215:
        /* <DEDUP_REMOVED lines=22> */
.L_x_26220:
[----:B------:R-:W-:Y:S02]  /*130a0*/  MOV R193, R212 ;  /* 0x000000d400c17202 */ /* 0x000fe40000000f00 */
.L_x_26221:
[----:B------:R-:W-:Y:S05]  /*130b0*/  BSYNC B2 ;  /* 0x0000000000027941 */ /* 0x000fea0003800000 */
.L_x_26219:
        /* <DEDUP_REMOVED lines=16> */
.L_x_26225:
[----:B------:R-:W-:Y:S05]  /*131c0*/  BSYNC B3 ;  /* 0x0000000000037941 */ /* 0x000fea0003800000 */
.L_x_26224:
        /* <DEDUP_REMOVED lines=41> */
[----:B------:R-:W-:Y:S01]  /*13460*/  IMAD.MOV.U32 R198, RZ, RZ, RZ ;  /* 0x000000ffffc67224 */ /* 0x000fe200078e00ff */
[----:B------:R-:W-:Y:S02]  /*13470*/  LOP3.LUT R3, R215, UR26, R194, 0x96, !PT ;  /* 0x0000001ad7037c12 */ /* 0x000fe4000f8e96c2 */
.L_x_26223:
[----:B------:R-:W-:Y:S05]  /*13480*/  BSYNC B2 ;  /* 0x0000000000027941 */ /* 0x000fea0003800000 */
.L_x_26222:
        /* <DEDUP_REMOVED lines=10> */
.L_x_26218:
[----:B0-----:R-:W-:Y:S05]  /*13530*/  BSYNC B1 ;  /* 0x0000000000017941 */ /* 0x001fea0003800000 */
.L_x_26217:
        /* <DEDUP_REMOVED lines=18> */
.L_x_26229:
[----:B------:R-:W-:Y:S02]  /*13660*/  IMAD.MOV.U32 R194, RZ, RZ, R212 ;  /* 0x000000ffffc27224 */ /* 0x000fe400078e00d4 */
.L_x_26230:
[----:B------:R-:W-:Y:S05]  /*13670*/  BSYNC B2 ;  /* 0x0000000000027941 */ /* 0x000fea0003800000 */
.L_x_26228:
        /* <DEDUP_REMOVED lines=16> */
.L_x_26234:
[----:B------:R-:W-:Y:S05]  /*13780*/  BSYNC B3 ;  /* 0x0000000000037941 */ /* 0x000fea0003800000 */
.L_x_26233:
        /* <DEDUP_REMOVED lines=44> */
.L_x_26232:
[----:B------:R-:W-:Y:S05]  /*13a50*/  BSYNC B2 ;  /* 0x0000000000027941 */ /* 0x000fea0003800000 */
.L_x_26231:
        /* <DEDUP_REMOVED lines=10> */
.L_x_26227:
[----:B------:R-:W-:Y:S05]  /*13b00*/  BSYNC B1 ;  /* 0x0000000000017941 */ /* 0x000fea0003800000 */
.L_x_26226:
        /* <DEDUP_REMOVED lines=18> */
.L_x_26238:
[----:B------:R-:W-:Y:S02]  /*13c30*/  IMAD.MOV.U32 R195, RZ, RZ, R212 ;  /* 0x000000ffffc37224 */ /* 0x000fe400078e00d4 */
.L_x_26239:
[----:B------:R-:W-:Y:S05]  /*13c40*/  BSYNC B2 ;  /* 0x0000000000027941 */ /* 0x000fea0003800000 */
.L_x_26237:
        /* <DEDUP_REMOVED lines=16> */
.L_x_26243:
[----:B------:R-:W-:Y:S05]  /*13d50*/  BSYNC B3 ;  /* 0x0000000000037941 */ /* 0x000fea0003800000 */
.L_x_26242:
        /* <DEDUP_REMOVED lines=44> */
.L_x_26241:
[----:B------:R-:W-:Y:S05]  /*14020*/  BSYNC B2 ;  /* 0x0000000000027941 */ /* 0x000fea0003800000 */
.L_x_26240:
        /* <DEDUP_REMOVED lines=10> */
.L_x_26236:
[----:B------:R-:W-:Y:S05]  /*140d0*/  BSYNC B1 ;  /* 0x0000000000017941 */ /* 0x000fea0003800000 */
.L_x_26235:
        /* <DEDUP_REMOVED lines=18> */
.L_x_26247:
[----:B------:R-:W-:Y:S02]  /*14200*/  IMAD.MOV.U32 R196, RZ, RZ, R212 ;  /* 0x000000ffffc47224 */ /* 0x000fe400078e00d4 */
.L_x_26248:
[----:B------:R-:W-:Y:S05]  /*14210*/  BSYNC B2 ;  /* 0x0000000000027941 */ /* 0x000fea0003800000 */
.L_x_26246:
        /* <DEDUP_REMOVED lines=16> */
.L_x_26252:
[----:B------:R-:W-:Y:S05]  /*14320*/  BSYNC B3 ;  /* 0x0000000000037941 */ /* 0x000fea0003800000 */
.L_x_26251:
        /* <DEDUP_REMOVED lines=44> */
.L_x_26250:
[----:B------:R-:W-:Y:S05]  /*145f0*/  BSYNC B2 ;  /* 0x0000000000027941 */ /* 0x000fea0003800000 */
.L_x_26249:
        /* <DEDUP_REMOVED lines=10> */
.L_x_26245:
[----:B------:R-:W-:Y:S05]  /*146a0*/  BSYNC B1 ;  /* 0x0000000000017941 */ /* 0x000fea0003800000 */
.L_x_26244:
        /* <DEDUP_REMOVED lines=18> */
.L_x_26256:
[----:B------:R-:W-:Y:S02]  /*147d0*/  IMAD.MOV.U32 R197, RZ, RZ, R212 ;  /* 0x000000ffffc57224 */ /* 0x000fe400078e00d4 */
.L_x_26257:
[----:B------:R-:W-:Y:S05]  /*147e0*/  BSYNC B2 ;  /* 0x0000000000027941 */ /* 0x000fea0003800000 */
.L_x_26255:
        /* <DEDUP_REMOVED lines=16> */
.L_x_26261:
[----:B------:R-:W-:Y:S05]  /*148f0*/  BSYNC B3 ;  /* 0x0000000000037941 */ /* 0x000fea0003800000 */
.L_x_26260:
        /* <DEDUP_REMOVED lines=44> */
.L_x_26259:
[----:B------:R-:W-:Y:S05]  /*14bc0*/  BSYNC B2 ;  /* 0x0000000000027941 */ /* 0x000fea0003800000 */
.L_x_26258:
        /* <DEDUP_REMOVED lines=10> */
.L_x_26254:
[----:B------:R-:W-:Y:S05]  /*14c70*/  BSYNC B1 ;  /* 0x0000000000017941 */ /* 0x000fea0003800000 */
.L_x_26253:
        /* <DEDUP_REMOVED lines=18> */
.L_x_26265:
[----:B------:R-:W-:Y:S02]  /*14da0*/  IMAD.MOV.U32 R201, RZ, RZ, R212 ;  /* 0x000000ffffc97224 */ /* 0x000fe400078e00d4 */
.L_x_26266:
[----:B------:R-:W-:Y:S05]  /*14db0*/  BSYNC B2 ;  /* 0x0000000000027941 */ /* 0x000fea0003800000 */
.L_x_26264:
        /* <DEDUP_REMOVED lines=16> */
.L_x_26270:
[----:B------:R-:W-:Y:S05]  /*14ec0*/  BSYNC B3 ;  /* 0x0000000000037941 */ /* 0x000fea0003800000 */
.L_x_26269:
        /* <DEDUP_REMOVED lines=44> */
.L_x_26268:
[----:B------:R-:W-:Y:S05]  /*15190*/  BSYNC B2 ;  /* 0x0000000000027941 */ /* 0x000fea0003800000 */
.L_x_26267:
        /* <DEDUP_REMOVED lines=10> */
.L_x_26263:
[----:B------:R-:W-:Y:S05]  /*15240*/  BSYNC B1 ;  /* 0x0000000000017941 */ /* 0x000fea0003800000 */
.L_x_26262:
        /* <DEDUP_REMOVED lines=18> */
.L_x_26274:
[----:B------:R-:W-:Y:S02]  /*15370*/  IMAD.MOV.U32 R199, RZ, RZ, R212 ;  /* 0x000000ffffc77224 */ /* 0x000fe400078e00d4 */
.L_x_26275:
[----:B------:R-:W-:Y:S05]  /*15380*/  BSYNC B2 ;  /* 0x0000000000027941 */ /* 0x000fea0003800000 */
.L_x_26273:
        /* <DEDUP_REMOVED lines=16> */
.L_x_26279:
[----:B------:R-:W-:Y:S05]  /*15490*/  BSYNC B3 ;  /* 0x0000000000037941 */ /* 0x000fea0003800000 */
.L_x_26278:
        /* <DEDUP_REMOVED lines=44> */
.L_x_26277:
[----:B------:R-:W-:Y:S05]  /*15760*/  BSYNC B2 ;  /* 0x0000000000027941 */ /* 0x000fea0003800000 */
.L_x_26276:
        /* <DEDUP_REMOVED lines=10> */
.L_x_26272:
[----:B------:R-:W-:Y:S05]  /*15810*/  BSYNC B1 ;  /* 0x0000000000017941 */ /* 0x000fea0003800000 */
.L_x_26271:
        /* <DEDUP_REMOVED lines=18> */
.L_x_26283:
[----:B------:R-:W-:Y:S02]  /*15940*/  IMAD.MOV.U32 R201, RZ, RZ, R212 ;  /* 0x000000ffffc97224 */ /* 0x000fe400078e00d4 */
.L_x_26284:
[----:B------:R-:W-:Y:S05]  /*15950*/  BSYNC B2 ;  /* 0x0000000000027941 */ /* 0x000fea0003800000 */
.L_x_26282:
        /* <DEDUP_REMOVED lines=16> */
.L_x_26288:
[----:B------:R-:W-:Y:S05]  /*15a60*/  BSYNC B3 ;  /* 0x0000000000037941 */ /* 0x000fea0003800000 */
.L_x_26287:
        /* <DEDUP_REMOVED lines=44> */
.L_x_26286:
[----:B------:R-:W-:Y:S05]  /*15d30*/  BSYNC B2 ;  /* 0x0000000000027941 */ /* 0x000fea0003800000 */
.L_x_26285:
        /* <DEDUP_REMOVED lines=10> */
.L_x_26281:
[----:B------:R-:W-:Y:S05]  /*15de0*/  BSYNC B1 ;  /* 0x0000000000017941 */ /* 0x000fea0003800000 */
.L_x_26280:
        /* <DEDUP_REMOVED lines=9> */
[----:B0-----:R-:W-:Y:S02]  /*15e80*/  SHF.L.U32 R201, R221, 0x10, RZ ;  /* 0x00000010ddc97819 */ /* 0x001fe400000006ff */
        /* <DEDUP_REMOVED lines=19> */
.L_x_26290:
[----:B------:R-:W-:Y:S05]  /*15fc0*/  BSYNC B1 ;  /* 0x0000000000017941 */ /* 0x000fea0003800000 */
.L_x_26289:
        /* <DEDUP_REMOVED lines=22> */
.L_x_26294:
[----:B------:R-:W-:Y:S02]  /*16130*/  IMAD.MOV.U32 R201, RZ, RZ, R212 ;  /* 0x000000ffffc97224 */ /* 0x000fe400078e00d4 */
.L_x_26295:
[----:B------:R-:W-:Y:S05]  /*16140*/  BSYNC B2 ;  /* 0x0000000000027941 */ /* 0x000fea0003800000 */
.L_x_26293:
        /* <DEDUP_REMOVED lines=16> */
.L_x_26299:
[----:B------:R-:W-:Y:S05]  /*16250*/  BSYNC B3 ;  /* 0x0000000000037941 */ /* 0x000fea0003800000 */
.L_x_26298:
        /* <DEDUP_REMOVED lines=43> */
.L_x_26297:
[----:B------:R-:W-:Y:S05]  /*16510*/  BSYNC B2 ;  /* 0x0000000000027941 */ /* 0x000fea0003800000 */
.L_x_26296:
        /* <DEDUP_REMOVED lines=10> */
.L_x_26292:
[----:B0-----:R-:W-:Y:S05]  /*165c0*/  BSYNC B1 ;  /* 0x0000000000017941 */ /* 0x001fea0003800000 */
.L_x_26291:
        /* <DEDUP_REMOVED lines=18> */
.L_x_26303:
[----:B------:R-:W-:Y:S02]  /*166f0*/  IMAD.MOV.U32 R202, RZ, RZ, R212 ;  /* 0x000000ffffca7224 */ /* 0x000fe400078e00d4 */
.L_x_26304:
[----:B------:R-:W-:Y:S05]  /*16700*/  BSYNC B2 ;  /* 0x0000000000027941 */ /* 0x000fea0003800000 */
.L_x_26302:
        /* <DEDUP_REMOVED lines=16> */
.L_x_26308:
[----:B------:R-:W-:Y:S05]  /*16810*/  BSYNC B3 ;  /* 0x0000000000037941 */ /* 0x000fea0003800000 */
.L_x_26307:
        /* <DEDUP_REMOVED lines=44> */
.L_x_26306:
[----:B------:R-:W-:Y:S05]  /*16ae0*/  BSYNC B2 ;  /* 0x0000000000027941 */ /* 0x000fea0003800000 */
.L_x_26305:
        /* <DEDUP_REMOVED lines=10> */
.L_x_26301:
[----:B------:R-:W-:Y:S05]  /*16b90*/  BSYNC B1 ;  /* 0x0000000000017941 */ /* 0x000fea0003800000 */
.L_x_26300:
        /* <DEDUP_REMOVED lines=18> */
.L_x_26312:
[----:B------:R-:W-:Y:S02]  /*16cc0*/  IMAD.MOV.U32 R203, RZ, RZ, R212 ;  /* 0x000000ffffcb7224 */ /* 0x000fe400078e00d4 */
.L_x_26313:
[----:B------:R-:W-:Y:S05]  /*16cd0*/  BSYNC B2 ;  /* 0x0000000000027941 */ /* 0x000fea0003800000 */
.L_x_26311:
        /* <DEDUP_REMOVED lines=16> */
.L_x_26317:
[----:B------:R-:W-:Y:S05]  /*16de0*/  BSYNC B3 ;  /* 0x0000000000037941 */ /* 0x000fea0003800000 */
.L_x_26316:
        /* <DEDUP_REMOVED lines=44> */
.L_x_26315:
[----:B------:R-:W-:Y:S05]  /*170b0*/  BSYNC B2 ;  /* 0x0000000000027941 */ /* 0x000fea0003800000 */
.L_x_26314:
        /* <DEDUP_REMOVED lines=10> */
.L_x_26310:
[----:B------:R-:W-:Y:S05]  /*17160*/  BSYNC B1 ;  /* 0x0000000000017941 */ /* 0x000fea0003800000 */
.L_x_26309:
        /* <DEDUP_REMOVED lines=18> */
.L_x_26321:
[----:B------:R-:W-:Y:S02]  /*17290*/  IMAD.MOV.U32 R204, RZ, RZ, R212 ;  /* 0x000000ffffcc7224 */ /* 0x000fe400078e00d4 */
.L_x_26322:
[----:B------:R-:W-:Y:S05]  /*172a0*/  BSYNC B2 ;  /* 0x0000000000027941 */ /* 0x000fea0003800000 */
.L_x_26320:
        /* <DEDUP_REMOVED lines=16> */
.L_x_26326:
[----:B------:R-:W-:Y:S05]  /*173b0*/  BSYNC B3 ;  /* 0x0000000000037941 */ /* 0x000fea0003800000 */
.L_x_26325:
        /* <DEDUP_REMOVED lines=44> */
.L_x_26324:
[----:B------:R-:W-:Y:S05]  /*17680*/  BSYNC B2 ;  /* 0x0000000000027941 */ /* 0x000fea0003800000 */
.L_x_26323:
        /* <DEDUP_REMOVED lines=10> */
.L_x_26319:
[----:B------:R-:W-:Y:S05]  /*17730*/  BSYNC B1 ;  /* 0x0000000000017941 */ /* 0x000fea0003800000 */
.L_x_26318:
        /* <DEDUP_REMOVED lines=18> */
.L_x_26330:
[----:B------:R-:W-:Y:S02]  /*17860*/  IMAD.MOV.U32 R205, RZ, RZ, R212 ;  /* 0x000000ffffcd7224 */ /* 0x000fe400078e00d4 */
.L_x_26331:
[----:B------:R-:W-:Y:S05]  /*17870*/  BSYNC B2 ;  /* 0x0000000000027941 */ /* 0x000fea0003800000 */
.L_x_26329:
        /* <DEDUP_REMOVED lines=16> */
.L_x_26335:
[----:B------:R-:W-:Y:S05]  /*17980*/  BSYNC B3 ;  /* 0x0000000000037941 */ /* 0x000fea0003800000 */
.L_x_26334:
        /* <DEDUP_REMOVED lines=44> */
.L_x_26333:
[----:B------:R-:W-:Y:S05]  /*17c50*/  BSYNC B2 ;  /* 0x0000000000027941 */ /* 0x000fea0003800000 */
.L_x_26332:
        /* <DEDUP_REMOVED lines=10> */
.L_x_26328:
[----:B------:R-:W-:Y:S05]  /*17d00*/  BSYNC B1 ;  /* 0x0000000000017941 */ /* 0x000fea0003800000 */
.L_x_26327:
        /* <DEDUP_REMOVED lines=18> */
.L_x_26339:
[----:B------:R-:W-:Y:S02]  /*17e30*/  IMAD.MOV.U32 R211, RZ, RZ, R212 ;  /* 0x000000ffffd37224 */ /* 0x000fe400078e00d4 */
.L_x_26340:
[----:B------:R-:W-:Y:S05]  /*17e40*/  BSYNC B2 ;  /* 0x0000000000027941 */ /* 0x000fea0003800000 */
.L_x_26338:
        /* <DEDUP_REMOVED lines=16> */
.L_x_26344:
[----:B------:R-:W-:Y:S05]  /*17f50*/  BSYNC B3 ;  /* 0x0000000000037941 */ /* 0x000fea0003800000 */
.L_x_26343:
        /* <DEDUP_REMOVED lines=44> */
.L_x_26342:
[----:B------:R-:W-:Y:S05]  /*18220*/  BSYNC B2 ;  /* 0x0000000000027941 */ /* 0x000fea0003800000 */
.L_x_26341:
        /* <DEDUP_REMOVED lines=10> */
.L_x_26337:
[----:B------:R-:W-:Y:S05]  /*182d0*/  BSYNC B1 ;  /* 0x0000000000017941 */ /* 0x000fea0003800000 */
.L_x_26336:
        /* <DEDUP_REMOVED lines=18> */
.L_x_26348:
[----:B------:R-:W-:Y:S02]  /*18400*/  IMAD.MOV.U32 R211, RZ, RZ, R212 ;  /* 0x000000ffffd37224 */ /* 0x000fe400078e00d4 */
.L_x_26349:
[----:B------:R-:W-:Y:S05]  /*18410*/  BSYNC B2 ;  /* 0x0000000000027941 */ /* 0x000fea0003800000 */
.L_x_26347:
        /* <DEDUP_REMOVED lines=16> */
.L_x_26353:
[----:B------:R-:W-:Y:S05]  /*18520*/  BSYNC B3 ;  /* 0x0000000000037941 */ /* 0x000fea0003800000 */
.L_x_26352:
        /* <DEDUP_REMOVED lines=44> */
.L_x_26351:
[----:B------:R-:W-:Y:S05]  /*187f0*/  BSYNC B2 ;  /* 0x0000000000027941 */ /* 0x000fea0003800000 */
.L_x_26350:
        /* <DEDUP_REMOVED lines=10> */
.L_x_26346:
[----:B------:R-:W-:Y:S05]  /*188a0*/  BSYNC B1 ;  /* 0x0000000000017941 */ /* 0x000fea0003800000 */
.L_x_26345:
        /* <DEDUP_REMOVED lines=18> */
.L_x_26357:
[----:B------:R-:W-:Y:S02]  /*189d0*/  IMAD.MOV.U32 R235, RZ, RZ, R212 ;  /* 0x000000ffffeb7224 */ /* 0x000fe400078e00d4 */
.L_x_26358:
[----:B------:R-:W-:Y:S05]  /*189e0*/  BSYNC B2 ;  /* 0x0000000000027941 */ /* 0x000fea0003800000 */
.L_x_26356:
        /* <DEDUP_REMOVED lines=16> */
.L_x_26362:
[----:B------:R-:W-:Y:S05]  /*18af0*/  BSYNC B3 ;  /* 0x0000000000037941 */ /* 0x000fea0003800000 */
.L_x_26361:
        /* <DEDUP_REMOVED lines=44> */
.L_x_26360:
[----:B------:R-:W-:Y:S05]  /*18dc0*/  BSYNC B2 ;  /* 0x0000000000027941 */ /* 0x000fea0003800000 */
.L_x_26359:
[----:B------:R-:W0:Y:S01]  /*18dd0*/  I2F.U32 R207, R235 ;  /* 0x000000eb00cf7306 */ /* 0x000e220000201000 */
[----:B------:R-:W-:-:S10]  /*18de0*/  HFMA2.MMA R222, -RZ, RZ, 0.1171875, 0 ;  /* 0x2f800000ffde7435 */ /* 0x000fd400000001ff */
[----:B0-----:R-:W-:Y:S01]  /*18df0*/  FFMA.FTZ R207, R207, R222, 1.1641532182693481445e-10 ;  /* 0x2f000000cfcf7423 */ /* 0x001fe200000100de */
[----:B------:R-:W-:-:S04]  /*18e00*/  PRMT R222, RZ, 0x7610, R135 ;  /* 0x00007610ffde7816 */ /* 0x000fc80000000087 */
[----:B------:R-:W-:Y:S01]  /*18e10*/  FSETP.GTU.FTZ.AND P1, PT, R207, c[0x0][0x1e4], PT ;  /* 0x00007900cf007a0b */ /* 0x000fe20003f3c000 */
[----:B------:R-:W-:-:S04]  /*18e20*/  FMUL.FTZ R222, R222, c[0x0][0x1ec] ;  /* 0x00007b00dede7a20 */ /* 0x000fc80000410000 */
[----:B------:R-:W-:Y:S01]  /*18e30*/  FMUL.FTZ R207, R222, c[0x0][0x1e8] ;  /* 0x00007a00decf7a20 */ /* 0x000fe20000410000 */
[----:B------:R-:W-:-:S04]  /*18e40*/  SEL R222, RZ, 0x1, P1 ;  /* 0x00000001ffde7807 */ /* 0x000fc80000800000 */
[----:B------:R-:W-:-:S05]  /*18e50*/  FSEL R207, R207, RZ, !P1 ;  /* 0x000000ffcfcf7208 */ /* 0x000fca0004800000 */
[----:B------:R-:W-:Y:S02]  /*18e60*/  @P0 FADD.FTZ R207, R139, R207 ;  /* 0x000000cf8bcf0221 */ /* 0x000fe40000010000 */
.L_x_26355:
[----:B------:R-:W-:Y:S05]  /*18e70*/  BSYNC B1 ;  /* 0x0000000000017941 */ /* 0x000fea0003800000 */
.L_x_26354:
[----:B------:R-:W-:Y:S01]  /*18e80*/  FADD.FTZ R224, RZ, R144 ;  /* 0x00000090ffe07221 */ /* 0x000fe20000010000 */
[----:B------:R-:W-:Y:S01]  /*18e90*/  BSSY B1, `(.L_x_26363) ;  /* 0x0000058000017945 */ /* 0x000fe20003800000 */
[----:B------:R-:W-:Y:S01]  /*18ea0*/  IMAD.WIDE.U32 R234, R234, R233, c[0x0][0x188] ;  /* 0x00006200eaea7625 */ /* 0x000fe200078e00e9 */
[----:B------:R-:W-:-:S03]  /*18eb0*/  LOP3.LUT P0, RZ, R223, 0x1f, RZ, 0xc0, !PT ;  /* 0x0000001fdfff7812 */ /* 0x000fc6000780c0ff */
        /* <DEDUP_REMOVED lines=72> */
[----:B------:R-:W-:Y:S01]  /*19340*/  LOP3.LUT R228, R224, 0xff00, R227, 0xf8, !PT ;  /* 0x0000ff00e0e47812 */ /* 0x000fe200078ef8e3 */
        /* <DEDUP_REMOVED lines=12> */
.L_x_26364:
[----:B0-----:R-:W-:Y:S05]  /*19410*/  BSYNC B1 ;  /* 0x0000000000017941 */ /* 0x001fea0003800000 */
.L_x_26363:
[----:B------:R-:W-:Y:S01]  /*19420*/  FADD.FTZ R229, R236, R207 ;  /* 0x000000cfece57221 */ /* 0x000fe20000010000 */
[----:B------:R-:W-:Y:S05]  /*19430*/  BRA.DIV ~URZ, `(.L_x_26365) ;  /* 0x00001ad27f007947 */ /* 0x000fea000b800000 */
[----:B------:R0:W1:Y:S02]  /*19440*/  SHFL.BFLY PT, R224, R229, 0x1, 0x1f ;  /* 0x0c201f00e5e07f89 */ /* 0x00006400000e0000 */
.L_x_26371:
        /* <DEDUP_REMOVED lines=148> */
.L_x_26372:
        /* <DEDUP_REMOVED lines=17> */
[----:B-1----:R-:W-:-:S05]  /*19ea0*/  FSEL R225, R233, RZ, !P1 ;  /* 0x000000ffe9e17208 */ /* 0x002fca0004800000 */
[C---:B------:R-:W-:Y:S01]  /*19eb0*/  FADD.FTZ R224, -R225.reuse, R145 ;  /* 0x00000091e1e07221 */ /* 0x040fe20000010100 */
[----:B------:R-:W-:Y:S01]  /*19ec0*/  IADD3 R145, R230, -0x1, RZ ;  /* 0xffffffffe6917810 */ /* 0x000fe20007ffe0ff */
[C---:B------:R-:W-:Y:S02]  /*19ed0*/  FADD.FTZ R228, -R225.reuse, R147 ;  /* 0x00000093e1e47221 */ /* 0x040fe40000010100 */
[----:B------:R-:W-:Y:S02]  /*19ee0*/  FADD.FTZ R226, -R225, R146 ;  /* 0x00000092e1e27221 */ /* 0x000fe40000010100 */
[----:B------:R-:W-:Y:S02]  /*19ef0*/  IMAD R145, R145, c[0x0][0x168], RZ ;  /* 0x00005a0091917a24 */ /* 0x000fe400078e02ff */
[C---:B------:R-:W-:Y:S02]  /*19f00*/  FADD.FTZ R146, -R225.reuse, R148 ;  /* 0x00000094e1927221 */ /* 0x040fe40000010100 */
[C---:B------:R-:W-:Y:S01]  /*19f10*/  FADD.FTZ R232, -R225.reuse, R149 ;  /* 0x00000095e1e87221 */ /* 0x040fe20000010100 */
[----:B------:R-:W-:Y:S01]  /*19f20*/  SHF.R.S32.HI R147, RZ, 0x1f, R145 ;  /* 0x0000001fff937819 */ /* 0x000fe20000011491 */
[----:B------:R-:W-:-:S02]  /*19f30*/  FADD.FTZ R150, -R225, R150 ;  /* 0x00000096e1967221 */ /* 0x000fc40000010100 */
[----:B------:R-:W-:Y:S01]  /*19f40*/  FADD.FTZ R234, -R225, R151 ;  /* 0x00000097e1ea7221 */ /* 0x000fe20000010100 */
[----:B------:R-:W-:Y:S01]  /*19f50*/  LEA.HI R147, R147, R145, RZ, 0x3 ;  /* 0x0000009193937211 */ /* 0x000fe200078f18ff */
[C---:B------:R-:W-:Y:S02]  /*19f60*/  FMUL.FTZ R145, R229.reuse, R146 ;  /* 0x00000092e5917220 */ /* 0x040fe40000410000 */
[C---:B------:R-:W-:Y:S02]  /*19f70*/  FMUL.FTZ R232, R229.reuse, R232 ;  /* 0x000000e8e5e87220 */ /* 0x040fe40000410000 */
[C---:B------:R-:W-:Y:S02]  /*19f80*/  FMUL.FTZ R149, R229.reuse, R150 ;  /* 0x00000096e5957220 */ /* 0x040fe40000410000 */
[----:B------:R-:W-:Y:S02]  /*19f90*/  FMUL.FTZ R234, R229, R234 ;  /* 0x000000eae5ea7220 */ /* 0x000fe40000410000 */
[----:B------:R-:W-:-:S02]  /*19fa0*/  FFMA.FTZ R145, R72, R145, R8 ;  /* 0x0000009148917223 */ /* 0x000fc40000010008 */
[----:B------:R-:W-:Y:S02]  /*19fb0*/  FFMA.FTZ R146, R73, R232, R9 ;  /* 0x000000e849927223 */ /* 0x000fe40000010009 */
[C---:B------:R-:W-:Y:S02]  /*19fc0*/  FADD.FTZ R144, -R225.reuse, R144 ;  /* 0x00000090e1907221 */ /* 0x040fe40000010100 */
[C---:B------:R-:W-:Y:S01]  /*19fd0*/  FADD.FTZ R154, -R225.reuse, R154 ;  /* 0x0000009ae19a7221 */ /* 0x040fe20000010100 */
[----:B------:R-:W-:Y:S01]  /*19fe0*/  F2FP.BF16.PACK_AB R146, R146, R145 ;  /* 0x000000919292723e */ /* 0x000fe200000010ff */
[C---:B------:R-:W-:Y:S02]  /*19ff0*/  FADD.FTZ R236, -R225.reuse, R155 ;  /* 0x0000009be1ec7221 */ /* 0x040fe40000010100 */
[----:B------:R-:W-:Y:S01]  /*1a000*/  FADD.FTZ R240, -R225, R157 ;  /* 0x0000009de1f07221 */ /* 0x000fe20000010100 */
[----:B------:R-:W-:Y:S01]  /*1a010*/  LOP3.LUT R157, R223, 0x1f, RZ, 0xc0, !PT ;  /* 0x0000001fdf9d7812 */ /* 0x000fe200078ec0ff */
[----:B------:R-:W-:-:S02]  /*1a020*/  FADD.FTZ R238, -R225, R156 ;  /* 0x0000009ce1ee7221 */ /* 0x000fc40000010100 */
[----:B------:R-:W-:Y:S01]  /*1a030*/  FFMA.FTZ R149, R74, R149, R10 ;  /* 0x000000954a957223 */ /* 0x000fe2000001000a */
[----:B------:R-:W-:Y:S01]  /*1a040*/  LEA.HI.SX32 R157, R147, R157, 0x1d ;  /* 0x0000009d939d7211 */ /* 0x000fe200078feaff */
[----:B------:R-:W-:Y:S02]  /*1a050*/  FFMA.FTZ R234, R75, R234, R11 ;  /* 0x000000ea4bea7223 */ /* 0x000fe4000001000b */
[----:B------:R-:W-:Y:S02]  /*1a060*/  FADD.FTZ R148, -R225, R153 ;  /* 0x00000099e1947221 */ /* 0x000fe40000010100 */
[C---:B------:R-:W-:Y:S01]  /*1a070*/  FMUL.FTZ R145, R229.reuse, R144 ;  /* 0x00000090e5917220 */ /* 0x040fe20000410000 */
[----:B------:R-:W-:Y:S01]  /*1a080*/  F2FP.BF16.PACK_AB R147, R234, R149 ;  /* 0x00000095ea93723e */ /* 0x000fe200000010ff */
[C---:B------:R-:W-:Y:S02]  /*1a090*/  FMUL.FTZ R224, R229.reuse, R224 ;  /* 0x000000e0e5e07220 */ /* 0x040fe40000410000 */
[----:B------:R-:W-:-:S02]  /*1a0a0*/  FMUL.FTZ R153, R229, R154 ;  /* 0x0000009ae5997220 */ /* 0x000fc40000410000 */
[C---:B------:R-:W-:Y:S02]  /*1a0b0*/  FMUL.FTZ R236, R229.reuse, R236 ;  /* 0x000000ece5ec7220 */ /* 0x040fe40000410000 */
[C---:B------:R-:W-:Y:S02]  /*1a0c0*/  FMUL.FTZ R155, R229.reuse, R238 ;  /* 0x000000eee59b7220 */ /* 0x040fe40000410000 */
[----:B------:R-:W-:Y:S02]  /*1a0d0*/  FMUL.FTZ R240, R229, R240 ;  /* 0x000000f0e5f07220 */ /* 0x000fe40000410000 */
[----:B------:R-:W-:Y:S02]  /*1a0e0*/  FFMA.FTZ R144, R68, R145, R4 ;  /* 0x0000009144907223 */ /* 0x000fe40000010004 */
[----:B------:R-:W-:Y:S02]  /*1a0f0*/  FFMA.FTZ R149, R69, R224, R5 ;  /* 0x000000e045957223 */ /* 0x000fe40000010005 */
[----:B------:R-:W-:-:S02]  /*1a100*/  FADD.FTZ R158, -R225, R158 ;  /* 0x0000009ee19e7221 */ /* 0x000fc40000010100 */
[----:B------:R-:W-:Y:S01]  /*1a110*/  FFMA.FTZ R153, R78, R153, R14 ;  /* 0x000000994e997223 */ /* 0x000fe2000001000e */
[----:B------:R-:W-:Y:S01]  /*1a120*/  F2FP.BF16.PACK_AB R144, R149, R144 ;  /* 0x000000909590723e */ /* 0x000fe200000010ff */
[----:B------:R-:W-:Y:S02]  /*1a130*/  FFMA.FTZ R236, R79, R236, R15 ;  /* 0x000000ec4fec7223 */ /* 0x000fe4000001000f */
[----:B------:R-:W-:Y:S02]  /*1a140*/  FFMA.FTZ R150, R80, R155, R16 ;  /* 0x0000009b50967223 */ /* 0x000fe40000010010 */
[----:B------:R-:W-:Y:S01]  /*1a150*/  FADD.FTZ R152, -R225, R152 ;  /* 0x00000098e1987221 */ /* 0x000fe20000010100 */
[----:B------:R-:W-:Y:S01]  /*1a160*/  F2FP.BF16.PACK_AB R149, R236, R153 ;  /* 0x00000099ec95723e */ /* 0x000fe200000010ff */
[----:B------:R-:W-:Y:S02]  /*1a170*/  FFMA.FTZ R155, R81, R240, R17 ;  /* 0x000000f0519b7223 */ /* 0x000fe40000010011 */
[----:B------:R-:W-:-:S02]  /*1a180*/  FADD.FTZ R246, -R225, R159 ;  /* 0x0000009fe1f67221 */ /* 0x000fc40000010100 */
[----:B------:R-:W-:Y:S01]  /*1a190*/  FMUL.FTZ R151, R229, R226 ;  /* 0x000000e2e5977220 */ /* 0x000fe20000410000 */
[----:B------:R-:W-:Y:S01]  /*1a1a0*/  F2FP.BF16.PACK_AB R150, R155, R150 ;  /* 0x000000969b96723e */ /* 0x000fe200000010ff */
[C---:B------:R-:W-:Y:S02]  /*1a1b0*/  FADD.FTZ R160, -R225.reuse, R160 ;  /* 0x000000a0e1a07221 */ /* 0x040fe40000010100 */
[----:B------:R-:W-:Y:S02]  /*1a1c0*/  FADD.FTZ R244, -R225, R164 ;  /* 0x000000a4e1f47221 */ /* 0x000fe40000010100 */
[----:B------:R-:W-:Y:S02]  /*1a1d0*/  FMUL.FTZ R159, R229, R158 ;  /* 0x0000009ee59f7220 */ /* 0x000fe40000410000 */
[C---:B------:R-:W-:Y:S02]  /*1a1e0*/  FADD.FTZ R162, -R225.reuse, R162 ;  /* 0x000000a2e1a27221 */ /* 0x040fe40000010100 */
[----:B------:R-:W-:-:S02]  /*1a1f0*/  FADD.FTZ R242, -R225, R163 ;  /* 0x000000a3e1f27221 */ /* 0x000fc40000010100 */
[C---:B------:R-:W-:Y:S02]  /*1a200*/  FADD.FTZ R250, -R225.reuse, R166 ;  /* 0x000000a6e1fa7221 */ /* 0x040fe40000010100 */
[----:B------:R-:W-:Y:S02]  /*1a210*/  FADD.FTZ R248, -R225, R165 ;  /* 0x000000a5e1f87221 */ /* 0x000fe40000010100 */
[----:B------:R-:W-:Y:S02]  /*1a220*/  FMUL.FTZ R153, R229, R152 ;  /* 0x00000098e5997220 */ /* 0x000fe40000410000 */
[----:B------:R-:W-:Y:S02]  /*1a230*/  FADD.FTZ R156, -R225, R161 ;  /* 0x000000a1e19c7221 */ /* 0x000fe40000010100 */
[----:B------:R-:W-:Y:S02]  /*1a240*/  FFMA.FTZ R145, R70, R151, R6 ;  /* 0x0000009746917223 */ /* 0x000fe40000010006 */
[----:B------:R-:W-:-:S02]  /*1a250*/  FMUL.FTZ R152, R229, R148 ;  /* 0x00000094e5987220 */ /* 0x000fc40000410000 */
[----:B------:R-:W-:Y:S02]  /*1a260*/  FFMA.FTZ R151, R82, R159, R18 ;  /* 0x0000009f52977223 */ /* 0x000fe40000010012 */
[C---:B------:R-:W-:Y:S02]  /*1a270*/  FMUL.FTZ R155, R229.reuse, R160 ;  /* 0x000000a0e59b7220 */ /* 0x040fe40000410000 */
[C---:B------:R-:W-:Y:S02]  /*1a280*/  FMUL.FTZ R161, R229.reuse, R244 ;  /* 0x000000f4e5a17220 */ /* 0x040fe40000410000 */
[C---:B------:R-:W-:Y:S02]  /*1a290*/  FMUL.FTZ R159, R229.reuse, R162 ;  /* 0x000000a2e59f7220 */ /* 0x040fe40000410000 */
[C---:B------:R-:W-:Y:S02]  /*1a2a0*/  FMUL.FTZ R242, R229.reuse, R242 ;  /* 0x000000f2e5f27220 */ /* 0x040fe40000410000 */
[----:B------:R-:W-:-:S02]  /*1a2b0*/  FMUL.FTZ R163, R229, R250 ;  /* 0x000000fae5a37220 */ /* 0x000fc40000410000 */
[----:B------:R-:W-:Y:S02]  /*1a2c0*/  FMUL.FTZ R248, R229, R248 ;  /* 0x000000f8e5f87220 */ /* 0x000fe40000410000 */
[----:B------:R-:W-:Y:S02]  /*1a2d0*/  FFMA.FTZ R148, R76, R153, R12 ;  /* 0x000000994c947223 */ /* 0x000fe4000001000c */
[----:B------:R-:W-:Y:S02]  /*1a2e0*/  FFMA.FTZ R153, R77, R152, R13 ;  /* 0x000000984d997223 */ /* 0x000fe4000001000d */
[----:B------:R-:W-:Y:S02]  /*1a2f0*/  FADD.FTZ R252, -R225, R167 ;  /* 0x000000a7e1fc7221 */ /* 0x000fe40000010100 */
[----:B------:R-:W-:Y:S01]  /*1a300*/  FFMA.FTZ R152, R84, R155, R20 ;  /* 0x0000009b54987223 */ /* 0x000fe20000010014 */
[----:B------:R-:W-:Y:S01]  /*1a310*/  F2FP.BF16.PACK_AB R148, R153, R148 ;  /* 0x000000949994723e */ /* 0x000fe200000010ff */
[----:B------:R-:W-:-:S02]  /*1a320*/  FFMA.FTZ R154, R88, R161, R24 ;  /* 0x000000a1589a7223 */ /* 0x000fc40000010018 */
[----:B------:R-:W-:Y:S02]  /*1a330*/  FMUL.FTZ R156, R229, R156 ;  /* 0x0000009ce59c7220 */ /* 0x000fe40000410000 */
[----:B------:R-:W-:Y:S02]  /*1a340*/  FFMA.FTZ R158, R86, R159, R22 ;  /* 0x0000009f569e7223 */ /* 0x000fe40000010016 */
[----:B------:R-:W-:Y:S02]  /*1a350*/  FFMA.FTZ R155, R90, R163, R26 ;  /* 0x000000a35a9b7223 */ /* 0x000fe4000001001a */
[----:B------:R-:W-:Y:S02]  /*1a360*/  FFMA.FTZ R161, R87, R242, R23 ;  /* 0x000000f257a17223 */ /* 0x000fe40000010017 */
[----:B------:R-:W-:Y:S02]  /*1a370*/  FMUL.FTZ R228, R229, R228 ;  /* 0x000000e4e5e47220 */ /* 0x000fe40000410000 */
[----:B------:R-:W-:Y:S01]  /*1a380*/  FFMA.FTZ R163, R89, R248, R25 ;  /* 0x000000f859a37223 */ /* 0x000fe20000010019 */
[----:B------:R-:W-:Y:S01]  /*1a390*/  F2FP.BF16.PACK_AB R153, R161, R158 ;  /* 0x0000009ea199723e */ /* 0x000fe200000010ff */
[----:B------:R-:W-:Y:S01]  /*1a3a0*/  FMUL.FTZ R246, R229, R246 ;  /* 0x000000f6e5f67220 */ /* 0x000fe20000410000 */
[----:B------:R-:W-:Y:S01]  /*1a3b0*/  IADD3 R161, R157, 0x20, RZ ;  /* 0x000000209da17810 */ /* 0x000fe20007ffe0ff */
[----:B------:R-:W-:Y:S01]  /*1a3c0*/  FMUL.FTZ R252, R229, R252 ;  /* 0x000000fce5fc7220 */ /* 0x000fe20000410000 */
[----:B------:R-:W-:Y:S01]  /*1a3d0*/  F2FP.BF16.PACK_AB R154, R163, R154 ;  /* 0x0000009aa39a723e */ /* 0x000fe200000010ff */
[----:B------:R-:W-:Y:S01]  /*1a3e0*/  FFMA.FTZ R159, R85, R156, R21 ;  /* 0x0000009c559f7223 */ /* 0x000fe20000010015 */
[----:B------:R-:W-:Y:S01]  /*1a3f0*/  MOV R156, 0x10 ;  /* 0x00000010009c7802 */ /* 0x000fe20000000f00 */
[----:B------:R-:W-:Y:S01]  /*1a400*/  FFMA.FTZ R228, R71, R228, R7 ;  /* 0x000000e447e47223 */ /* 0x000fe20000010007 */
[----:B------:R-:W-:Y:S01]  /*1a410*/  IADD3 R163, R157, 0x40, RZ ;  /* 0x000000409da37810 */ /* 0x000fe20007ffe0ff */
[----:B------:R-:W-:Y:S01]  /*1a420*/  FADD.FTZ R168, -R225, R168 ;  /* 0x000000a8e1a87221 */ /* 0x000fe20000010100 */
[----:B------:R-:W-:Y:S01]  /*1a430*/  F2FP.BF16.PACK_AB R152, R159, R152 ;  /* 0x000000989f98723e */ /* 0x000fe200000010ff */
[----:B------:R-:W-:Y:S01]  /*1a440*/  FFMA.FTZ R246, R83, R246, R19 ;  /* 0x000000f653f67223 */ /* 0x000fe20000010013 */
[----:B------:R-:W-:Y:S01]  /*1a450*/  F2FP.BF16.PACK_AB R145, R228, R145 ;  /* 0x00000091e491723e */ /* 0x000fe200000010ff */
[----:B------:R-:W-:-:S02]  /*1a460*/  FADD.FTZ R177, -R225, R177 ;  /* 0x000000b1e1b17221 */ /* 0x000fc40000010100 */
[----:B------:R-:W-:Y:S01]  /*1a470*/  FFMA.FTZ R252, R91, R252, R27 ;  /* 0x000000fc5bfc7223 */ /* 0x000fe2000001001b */
[----:B------:R-:W-:Y:S01]  /*1a480*/  F2FP.BF16.PACK_AB R151, R246, R151 ;  /* 0x00000097f697723e */ /* 0x000fe200000010ff */
[C---:B------:R-:W-:Y:S02]  /*1a490*/  FADD.FTZ R180, -R225.reuse, R180 ;  /* 0x000000b4e1b47221 */ /* 0x040fe40000010100 */
[C---:B------:R-:W-:Y:S01]  /*1a4a0*/  FADD.FTZ R182, -R225.reuse, R182 ;  /* 0x000000b6e1b67221 */ /* 0x040fe20000010100 */
[----:B------:R-:W-:Y:S01]  /*1a4b0*/  F2FP.BF16.PACK_AB R155, R252, R155 ;  /* 0x0000009bfc9b723e */ /* 0x000fe200000010ff */
[C---:B------:R-:W-:Y:S02]  /*1a4c0*/  FADD.FTZ R183, -R225.reuse, R183 ;  /* 0x000000b7e1b77221 */ /* 0x040fe40000010100 */
[C---:B------:R-:W-:Y:S02]  /*1a4d0*/  FADD.FTZ R188, -R225.reuse, R188 ;  /* 0x000000bce1bc7221 */ /* 0x040fe40000010100 */
[----:B------:R-:W-:-:S02]  /*1a4e0*/  FADD.FTZ R189, -R225, R189 ;  /* 0x000000bde1bd7221 */ /* 0x000fc40000010100 */
[----:B------:R-:W-:Y:S02]  /*1a4f0*/  FMUL.FTZ R165, R229, R168 ;  /* 0x000000a8e5a57220 */ /* 0x000fe40000410000 */
[----:B------:R-:W-:-:S04]  /*1a500*/  IMAD.WIDE.U32 R158, R157, R156, c[0x0][0x208] ;  /* 0x000082009d9e7625 */ /* 0x000fc800078e009c */
[----:B------:R-:W-:Y:S01]  /*1a510*/  FMUL.FTZ R168, R229, R177 ;  /* 0x000000b1e5a87220 */ /* 0x000fe20000410000 */
[----:B------:R-:W-:Y:S01]  /*1a520*/  STG.E.128 [R158.64], R144 ;  /* 0x000000909e007986 */ /* 0x000fe2000c101d06 */
[----:B------:R-:W-:-:S04]  /*1a530*/  IMAD.WIDE.U32 R160, R161, R156, c[0x0][0x208] ;  /* 0x00008200a1a07625 */ /* 0x000fc800078e009c */
[----:B------:R-:W-:Y:S01]  /*1a540*/  FADD.FTZ R232, -R225, R207 ;  /* 0x000000cfe1e87221 */ /* 0x000fe20000010100 */
[----:B------:R-:W-:Y:S01]  /*1a550*/  STG.E.128 [R160.64], R148 ;  /* 0x00000094a0007986 */ /* 0x000fe2000c101d06 */
[----:B------:R-:W-:Y:S02]  /*1a560*/  FMUL.FTZ R177, R229, R180 ;  /* 0x000000b4e5b17220 */ /* 0x000fe40000410000 */
[----:B------:R-:W-:-:S04]  /*1a570*/  IMAD.WIDE.U32 R162, R163, R156, c[0x0][0x208] ;  /* 0x00008200a3a27625 */ /* 0x000fc800078e009c */
[C---:B------:R-:W-:Y:S01]  /*1a580*/  FMUL.FTZ R207, R229.reuse, R182 ;  /* 0x000000b6e5cf7220 */ /* 0x040fe20000410000 */
[----:B------:R0:W-:Y:S01]  /*1a590*/  STG.E.128 [R162.64], R152 ;  /* 0x00000098a2007986 */ /* 0x0001e2000c101d06 */
[C---:B------:R-:W-:Y:S02]  /*1a5a0*/  FMUL.FTZ R180, R229.reuse, R183 ;  /* 0x000000b7e5b47220 */ /* 0x040fe40000410000 */
        /* <DEDUP_REMOVED lines=12> */
[----:B0-----:R-:W-:Y:S02]  /*1a670*/  FFMA.FTZ R154, R112, R183, R48 ;  /* 0x000000b7709a7223 */ /* 0x001fe40000010030 */
[----:B------:R-:W-:Y:S02]  /*1a680*/  FFMA.FTZ R159, R113, R182, R49 ;  /* 0x000000b6719f7223 */ /* 0x000fe40000010031 */
[C---:B------:R-:W-:Y:S02]  /*1a690*/  FMUL.FTZ R193, R229.reuse, R174 ;  /* 0x000000aee5c17220 */ /* 0x040fe40000410000 */
[----:B------:R-:W-:Y:S01]  /*1a6a0*/  FMUL.FTZ R224, R229, R175 ;  /* 0x000000afe5e07220 */ /* 0x000fe20000410000 */
[----:B------:R-:W-:Y:S01]  /*1a6b0*/  F2FP.BF16.PACK_AB R154, R159, R154 ;  /* 0x0000009a9f9a723e */ /* 0x000fe200000010ff */
[----:B------:R-:W-:-:S02]  /*1a6c0*/  FADD.FTZ R176, -R225, R176 ;  /* 0x000000b0e1b07221 */ /* 0x000fc40000010100 */
[C---:B------:R-:W-:Y:S02]  /*1a6d0*/  FMUL.FTZ R175, R229.reuse, R184 ;  /* 0x000000b8e5af7220 */ /* 0x040fe40000410000 */
[----:B------:R-:W-:Y:S02]  /*1a6e0*/  FMUL.FTZ R174, R229, R185 ;  /* 0x000000b9e5ae7220 */ /* 0x000fe40000410000 */
        /* <DEDUP_REMOVED lines=13> */
[C---:B------:R-:W-:Y:S02]  /*1a7c0*/  FADD.FTZ R196, -R225.reuse, R196 ;  /* 0x000000c4e1c47221 */ /* 0x040fe40000010100 */
[C---:B------:R-:W-:Y:S02]  /*1a7d0*/  FADD.FTZ R199, -R225.reuse, R199 ;  /* 0x000000c7e1c77221 */ /* 0x040fe40000010100 */
[----:B------:R-:W-:-:S02]  /*1a7e0*/  FADD.FTZ R200, -R225, R200 ;  /* 0x000000c8e1c87221 */ /* 0x000fc40000010100 */
[C---:B------:R-:W-:Y:S02]  /*1a7f0*/  FADD.FTZ R201, -R225.reuse, R201 ;  /* 0x000000c9e1c97221 */ /* 0x040fe40000010100 */
[C---:B------:R-:W-:Y:S02]  /*1a800*/  FADD.FTZ R204, -R225.reuse, R204 ;  /* 0x000000cce1cc7221 */ /* 0x040fe40000010100 */
[----:B------:R-:W-:Y:S02]  /*1a810*/  FADD.FTZ R205, -R225, R205 ;  /* 0x000000cde1cd7221 */ /* 0x000fe40000010100 */
[----:B------:R-:W-:Y:S02]  /*1a820*/  FMUL.FTZ R169, R229, R176 ;  /* 0x000000b0e5a97220 */ /* 0x000fe40000410000 */
[----:B------:R-:W-:Y:S02]  /*1a830*/  FFMA.FTZ R152, R108, R175, R44 ;  /* 0x000000af6c987223 */ /* 0x000fe4000001002c */
[----:B------:R-:W-:-:S02]  /*1a840*/  FFMA.FTZ R159, R109, R174, R45 ;  /* 0x000000ae6d9f7223 */ /* 0x000fc4000001002d */
[----:B------:R-:W-:Y:S02]  /*1a850*/  FADD.FTZ R190, -R225, R190 ;  /* 0x000000bee1be7221 */ /* 0x000fe40000010100 */
[----:B------:R-:W-:Y:S01]  /*1a860*/  FMUL.FTZ R173, R229, R178 ;  /* 0x000000b2e5ad7220 */ /* 0x000fe20000410000 */
[----:B------:R-:W-:Y:S01]  /*1a870*/  F2FP.BF16.PACK_AB R152, R159, R152 ;  /* 0x000000989f98723e */ /* 0x000fe200000010ff */
[C---:B------:R-:W-:Y:S02]  /*1a880*/  FMUL.FTZ R172, R229.reuse, R179 ;  /* 0x000000b3e5ac7220 */ /* 0x040fe40000410000 */
[----:B------:R-:W-:Y:S02]  /*1a890*/  FMUL.FTZ R176, R229, R181 ;  /* 0x000000b5e5b07220 */ /* 0x000fe40000410000 */
[----:B------:R-:W-:Y:S02]  /*1a8a0*/  FFMA.FTZ R165, R92, R165, R28 ;  /* 0x000000a55ca57223 */ /* 0x000fe4000001001c */
[----:B------:R-:W-:-:S02]  /*1a8b0*/  FFMA.FTZ R164, R93, R164, R29 ;  /* 0x000000a45da47223 */ /* 0x000fc4000001001d */
[----:B------:R-:W-:Y:S02]  /*1a8c0*/  FADD.FTZ R197, -R225, R197 ;  /* 0x000000c5e1c57221 */ /* 0x000fe40000010100 */
[C---:B------:R-:W-:Y:S01]  /*1a8d0*/  FMUL.FTZ R179, R229.reuse, R186 ;  /* 0x000000bae5b37220 */ /* 0x040fe20000410000 */
[----:B------:R-:W-:Y:S01]  /*1a8e0*/  F2FP.BF16.PACK_AB R148, R164, R165 ;  /* 0x000000a5a494723e */ /* 0x000fe200000010ff */
[C---:B------:R-:W-:Y:S02]  /*1a8f0*/  FMUL.FTZ R178, R229.reuse, R187 ;  /* 0x000000bbe5b27220 */ /* 0x040fe40000410000 */
        /* <DEDUP_REMOVED lines=8> */
[C---:B------:R-:W-:Y:S01]  /*1a980*/  FMUL.FTZ R191, R229.reuse, R196 ;  /* 0x000000c4e5bf7220 */ /* 0x040fe20000410000 */
        /* <DEDUP_REMOVED lines=12> */
[C---:B------:R-:W-:Y:S02]  /*1aa50*/  FADD.FTZ R195, -R225.reuse, R195 ;  /* 0x000000c3e1c37221 */ /* 0x040fe40000010100 */
[----:B------:R-:W-:Y:S01]  /*1aa60*/  FADD.FTZ R198, -R225, R198 ;  /* 0x000000c6e1c67221 */ /* 0x000fe20000010100 */
[----:B------:R-:W-:Y:S01]  /*1aa70*/  F2FP.BF16.PACK_AB R160, R159, R160 ;  /* 0x000000a09fa0723e */ /* 0x000fe200000010ff */
[----:B------:R-:W-:Y:S01]  /*1aa80*/  FFMA.FTZ R164, R124, R187, R60 ;  /* 0x000000bb7ca47223 */ /* 0x000fe2000001003c */
[----:B------:R-:W-:Y:S01]  /*1aa90*/  IADD3 R159, R157, 0x60, RZ ;  /* 0x000000609d9f7810 */ /* 0x000fe20007ffe0ff */
[----:B------:R-:W-:-:S02]  /*1aaa0*/  FFMA.FTZ R169, R125, R186, R61 ;  /* 0x000000ba7da97223 */ /* 0x000fc4000001003d */
[C---:B------:R-:W-:Y:S02]  /*1aab0*/  FADD.FTZ R202, -R225.reuse, R202 ;  /* 0x000000cae1ca7221 */ /* 0x040fe40000010100 */
[----:B------:R-:W-:Y:S01]  /*1aac0*/  FADD.FTZ R203, -R225, R203 ;  /* 0x000000cbe1cb7221 */ /* 0x000fe20000010100 */
[----:B------:R-:W-:Y:S01]  /*1aad0*/  F2FP.BF16.PACK_AB R164, R169, R164 ;  /* 0x000000a4a9a4723e */ /* 0x000fe200000010ff */
[----:B------:R-:W-:Y:S01]  /*1aae0*/  FADD.FTZ R206, -R225, R206 ;  /* 0x000000cee1ce7221 */ /* 0x000fe20000010100 */
[----:B------:R-:W-:Y:S01]  /*1aaf0*/  IADD3 R169, R157, 0x80, RZ ;  /* 0x000000809da97810 */ /* 0x000fe20007ffe0ff */
[----:B------:R-:W-:Y:S02]  /*1ab00*/  FFMA.FTZ R153, R101, R168, R37 ;  /* 0x000000a865997223 */ /* 0x000fe40000010025 */
        /* <DEDUP_REMOVED lines=8> */
[----:B------:R-:W-:Y:S01]  /*1ab90*/  FMUL.FTZ R197, R229, R198 ;  /* 0x000000c6e5c57220 */ /* 0x000fe20000410000 */
        /* <DEDUP_REMOVED lines=34> */
[----:B------:R-:W-:Y:S02]  /*1adc0*/  FFMA.FTZ R192, R127, R192, R63 ;  /* 0x000000c07fc07223 */ /* 0x000fe4000001003f */
[----:B------:R-:W-:Y:S01]  /*1add0*/  IMAD.WIDE.U32 R158, R159, R156, c[0x0][0x208] ;  /* 0x000082009f9e7625 */ /* 0x000fe200078e009c */
[----:B------:R-:W-:-:S02]  /*1ade0*/  F2FP.BF16.PACK_AB R167, R232, R167 ;  /* 0x000000a7e8a7723e */ /* 0x000fc400000010ff */
        /* <DEDUP_REMOVED lines=10> */
.L_x_26368:
[----:B-1----:R-:W-:Y:S05]  /*1ae90*/  BSYNC B1 ;  /* 0x0000000000017941 */ /* 0x002fea0003800000 */
.L_x_26367:
[----:B0-----:R-:W-:-:S04]  /*1aea0*/  IMAD.MOV.U32 R145, RZ, RZ, c[0x0][0x160] ;  /* 0x00005800ff917624 */ /* 0x001fc800078e00ff */
[----:B------:R-:W-:-:S05]  /*1aeb0*/  IMAD R0, R145, 0x4, R0 ;  /* 0x0000000491007824 */ /* 0x000fca00078e0200 */
[----:B------:R-:W-:-:S13]  /*1aec0*/  ISETP.GE.AND P0, PT, R0, c[0x0][0x164], PT ;  /* 0x0000590000007a0c */ /* 0x000fda0003f06270 */
[----:B------:R-:W-:Y:S01]  /*1aed0*/  @P0 CALL.REL.NOINC `(.L_x_26369) ;  /* 0x0000001000000944 */ /* 0x000fe20003c00000 */
[----:B------:R-:W-:Y:S05]  /*1aee0*/  BRA `(.L_x_26370) ;  /* 0xfffe5b5000007947 */ /* 0x000fea000383ffff */
.L_x_26369:
[----:B------:R-:W-:Y:S05]  /*1aef0*/  BSYNC B0 ;  /* 0x0000000000007941 */ /* 0x000fea0003800000 */
.L_x_25772:
[----:B------:R-:W-:Y:S05]  /*1af00*/  EXIT ;  /* 0x000000000000794d */ /* 0x000fea0003800000 */
.L_x_26365:
[----:B------:R-:W-:Y:S01]  /*1af10*/  HFMA2.MMA R226, -RZ, RZ, 0, 1.847743988037109375e-06 ;  /* 0x0000001fffe27435 */ /* 0x000fe200000001ff */
[----:B------:R-:W-:Y:S01]  /*1af20*/  IMAD.MOV.U32 R228, RZ, RZ, 0x1 ;  /* 0x00000001ffe47424 */ /* 0x000fe200078e00ff */
[----:B------:R-:W-:Y:S01]  /*1af30*/  MOV R224, 0x1af60 ;  /* 0x0001af6000e07802 */ /* 0x000fe20000000f00 */
[----:B------:R-:W-:-:S03]  /*1af40*/  IMAD.MOV.U32 R227, RZ, RZ, -0x1 ;  /* 0xffffffffffe37424 */ /* 0x000fc600078e00ff */
[----:B------:R-:W-:Y:S05]  /*1af50*/  CALL.REL.NOINC `($__internal_75_$__cuda_sm70_shflsync_bfly_p) ;  /* 0x00000b9000007944 */ /* 0x000fea0003c00000 */
[----:B-1----:R-:W-:Y:S01]  /*1af60*/  IMAD.MOV.U32 R224, RZ, RZ, R228 ;  /* 0x000000ffffe07224 */ /* 0x002fe200078e00e4 */
[----:B0-----:R-:W-:Y:S05]  /*1af70*/  BRA `(.L_x_26371) ;  /* 0xffffe4d000007947 */ /* 0x001fea000383ffff */
.L_x_26366:
[----:B------:R-:W-:Y:S01]  /*1af80*/  IMAD.MOV.U32 R228, RZ, RZ, 0x2 ;  /* 0x00000002ffe47424 */ /* 0x000fe200078e00ff */
[----:B------:R-:W-:Y:S01]  /*1af90*/  MOV R226, 0x1f ;  /* 0x0000001f00e27802 */ /* 0x000fe20000000f00 */
[----:B------:R-:W-:Y:S01]  /*1afa0*/  IMAD.MOV.U32 R227, RZ, RZ, -0x1 ;  /* 0xffffffffffe37424 */ /* 0x000fe200078e00ff */
[----:B------:R-:W-:Y:S02]  /*1afb0*/  MOV R224, 0x1afd0 ;  /* 0x0001afd000e07802 */ /* 0x000fe40000000f00 */
[----:B------:R-:W-:Y:S05]  /*1afc0*/  CALL.REL.NOINC `($__internal_75_$__cuda_sm70_shflsync_bfly_p) ;  /* 0x00000b2000007944 */ /* 0x000fea0003c00000 */
[----:B01----:R-:W-:Y:S01]  /*1afd0*/  FADD.FTZ R229, R229, R228 ;  /* 0x000000e4e5e57221 */ /* 0x003fe20000010000 */
[----:B------:R-:W-:Y:S01]  /*1afe0*/  MOV R227, 0xffffffff ;  /* 0xffffffff00e37802 */ /* 0x000fe20000000f00 */
[----:B------:R-:W-:Y:S01]  /*1aff0*/  IMAD.MOV.U32 R228, RZ, RZ, 0x4 ;  /* 0x00000004ffe47424 */ /* 0x000fe200078e00ff */
[----:B------:R-:W-:Y:S01]  /*1b000*/  MOV R224, 0x1b030 ;  /* 0x0001b03000e07802 */ /* 0x000fe20000000f00 */
[----:B------:R-:W-:-:S02]  /*1b010*/  IMAD.MOV.U32 R226, RZ, RZ, 0x1f ;  /* 0x0000001fffe27424 */ /* 0x000fc400078e00ff */
[----:B------:R-:W-:Y:S05]  /*1b020*/  CALL.REL.NOINC `($__internal_75_$__cuda_sm70_shflsync_bfly_p) ;  /* 0x00000ac000007944 */ /* 0x000fea0003c00000 */
[----:B01----:R-:W-:Y:S01]  /*1b030*/  FADD.FTZ R229, R229, R228 ;  /* 0x000000e4e5e57221 */ /* 0x003fe20000010000 */
[----:B------:R-:W-:Y:S01]  /*1b040*/  MOV R224, 0x1b090 ;  /* 0x0001b09000e07802 */ /* 0x000fe20000000f00 */
[----:B------:R-:W-:-:S02]  /*1b050*/  IMAD.MOV.U32 R228, RZ, RZ, 0x8 ;  /* 0x00000008ffe47424 */ /* 0x000fc400078e00ff */
[----:B------:R-:W-:Y:S02]  /*1b060*/  IMAD.MOV.U32 R226, RZ, RZ, 0x1f ;  /* 0x0000001fffe27424 */ /* 0x000fe400078e00ff */
[----:B------:R-:W-:Y:S02]  /*1b070*/  IMAD.MOV.U32 R227, RZ, RZ, -0x1 ;  /* 0xffffffffffe37424 */ /* 0x000fe400078e00ff */
[----:B------:R-:W-:Y:S05]  /*1b080*/  CALL.REL.NOINC `($__internal_75_$__cuda_sm70_shflsync_bfly_p) ;  /* 0x00000a6000007944 */ /* 0x000fea0003c00000 */
[----:B01----:R-:W-:Y:S01]  /*1b090*/  FADD.FTZ R229, R229, R228 ;  /* 0x000000e4e5e57221 */ /* 0x003fe20000010000 */
[----:B------:R-:W-:Y:S01]  /*1b0a0*/  HFMA2.MMA R228, -RZ, RZ, 0, 9.5367431640625e-07 ;  /* 0x00000010ffe47435 */ /* 0x000fe200000001ff */
[----:B------:R-:W-:Y:S01]  /*1b0b0*/  IMAD.MOV.U32 R226, RZ, RZ, 0x1f ;  /* 0x0000001fffe27424 */ /* 0x000fe200078e00ff */
[----:B------:R-:W-:Y:S01]  /*1b0c0*/  MOV R224, 0x1b0f0 ;  /* 0x0001b0f000e07802 */ /* 0x000fe20000000f00 */
[----:B------:R-:W-:-:S03]  /*1b0d0*/  IMAD.MOV.U32 R227, RZ, RZ, -0x1 ;  /* 0xffffffffffe37424 */ /* 0x000fc600078e00ff */
[----:B------:R-:W-:Y:S05]  /*1b0e0*/  CALL.REL.NOINC `($__internal_75_$__cuda_sm70_shflsync_bfly_p) ;  /* 0x00000a0000007944 */ /* 0x000fea0003c00000 */
        /* <DEDUP_REMOVED lines=148> */
[----:B------:R-:W-:Y:S01]  /*1ba30*/  HFMA2.MMA R228, -RZ, RZ, 0, 4.76837158203125e-07 ;  /* 0x00000008ffe47435 */ /* 0x000fe200000001ff */
[----:B------:R-:W-:Y:S01]  /*1ba40*/  IMAD.MOV.U32 R226, RZ, RZ, 0x1f ;  /* 0x0000001fffe27424 */ /* 0x000fe200078e00ff */
[----:B------:R-:W-:Y:S01]  /*1ba50*/  MOV R224, 0x1ba80 ;  /* 0x0001ba8000e07802 */ /* 0x000fe20000000f00 */
[----:B------:R-:W-:-:S03]  /*1ba60*/  IMAD.MOV.U32 R227, RZ, RZ, -0x1 ;  /* 0xffffffffffe37424 */ /* 0x000fc600078e00ff */
[----:B------:R-:W-:Y:S05]  /*1ba70*/  CALL.REL.NOINC `($__internal_75_$__cuda_sm70_shflsync_bfly_p) ;  /* 0x0000007000007944 */ /* 0x000fea0003c00000 */
[----:B01----:R-:W-:Y:S01]  /*1ba80*/  FADD.FTZ R229, R229, R228 ;  /* 0x000000e4e5e57221 */ /* 0x003fe20000010000 */
[----:B------:R-:W-:Y:S01]  /*1ba90*/  MOV R226, 0x1f ;  /* 0x0000001f00e27802 */ /* 0x000fe20000000f00 */
[----:B------:R-:W-:Y:S01]  /*1baa0*/  IMAD.MOV.U32 R228, RZ, RZ, 0x10 ;  /* 0x00000010ffe47424 */ /* 0x000fe200078e00ff */
[----:B------:R-:W-:Y:S01]  /*1bab0*/  MOV R224, 0x1bae0 ;  /* 0x0001bae000e07802 */ /* 0x000fe20000000f00 */
[----:B------:R-:W-:-:S02]  /*1bac0*/  IMAD.MOV.U32 R227, RZ, RZ, -0x1 ;  /* 0xffffffffffe37424 */ /* 0x000fc400078e00ff */
[----:B------:R-:W-:Y:S05]  /*1bad0*/  CALL.REL.NOINC `($__internal_75_$__cuda_sm70_shflsync_bfly_p) ;  /* 0x0000001000007944 */ /* 0x000fea0003c00000 */
[----:B01----:R-:W-:Y:S05]  /*1bae0*/  BRA `(.L_x_26372) ;  /* 0xffffe2a000007947 */ /* 0x003fea000383ffff */
        .weak           $__internal_75_$__cuda_sm70_shflsync_bfly_p
        .type           $__internal_75_$__cuda_sm70_shflsync_bfly_p,@function
        .size           $__internal_75_$__cuda_sm70_shflsync_bfly_p,(.L_x_57115 - $__internal_75_$__cuda_sm70_shflsync_bfly_p)
$__internal_75_$__cuda_sm70_shflsync_bfly_p:
[----:B------:R-:W-:Y:S01]  /*1baf0*/  IMAD.MOV.U32 R225, RZ, RZ, 0x0 ;  /* 0x00000000ffe17424 */ /* 0x000fe200078e00ff */
[----:B------:R-:W-:Y:S04]  /*1bb00*/  WARPSYNC R227 ;  /* 0x000000e300007348 */ /* 0x000fe80003800000 */
[----:B------:R0:W1:Y:S01]  /*1bb10*/  SHFL.BFLY PT, R228, R229, R228, R226 ;  /* 0x0c0000e4e5e47389 */ /* 0x00006200000e00e2 */
[----:B------:R-:W-:Y:S05]  /*1bb20*/  RET.REL.NODEC R224 `(_ZN10layer_norm13ln_fwd_kernelINS_13Kernel_traitsIf13__nv_bfloat16fS2_fjLj2048ELj1ELj4ELj1ELj16ENS_18Kernel_traits_baseILj2048EfS2_fS2_fjLj128EEEEELb1ELb0ELb1ELb1EEEvNS_9FwdParamsE) ;  /* 0xfffe44d0e0007950 */ /* 0x000fea0003c3ffff */
.L_x_26373:
        /* <DEDUP_REMOVED lines=13> */
.L_x_57115:


//--------------------- .text._ZN10layer_norm13ln_fwd_kernelINS_13Kernel_traitsIf13__nv_bfloat16fS2_fjLj2048ELj1ELj4ELj1ELj16ENS_18Kernel_traits_baseILj2048EfS2_fS2_fjLj128EEEEELb1ELb1ELb0ELb0EEEvNS_9FwdParamsE --------------------------
	.section	.text._ZN10layer_norm13ln_fwd_kernelINS_13Kernel_traitsIf13__nv_bfloat16fS2_fjLj2048ELj1ELj4ELj1ELj16ENS_18Kernel_traits_baseILj2048EfS2_fS2_fjLj128EEEEELb1ELb1ELb0ELb0EEEvNS_9FwdParamsE,"ax",@progbits
	.sectioninfo	@"SHI_REGISTERS=255"
	.align	128
        .global         _ZN10layer_norm13ln_fwd_kernelINS_13Kernel_traitsIf13__nv_bfloat16fS2_fjLj2048ELj1ELj4ELj1ELj16ENS_18Kernel_traits_baseILj2048EfS2_fS2_fjLj128EEEEELb1ELb1ELb0ELb0EEEvNS_9FwdParamsE
        .type           _ZN10layer_norm13ln_fwd_kernelINS_13Kernel_traitsIf13__nv_bfloat16fS2_fjLj2048ELj1ELj4ELj1ELj16ENS_18Kernel_traits_baseILj2048EfS2_fS2_fjLj128EEEEELb1ELb1ELb0ELb0EEEvNS_9FwdParamsE,@function
        .size           _ZN10layer_norm13ln_fwd_kernelINS_13Kernel_traitsIf13__nv_bfloat16fS2_fjLj2048ELj1ELj4ELj1ELj16ENS_18Kernel_traits_baseILj2048EfS2_fS2_fjLj128EEEEELb1ELb1ELb0ELb0EEEvNS_9FwdParamsE,(.L_x_57116 - _ZN10layer_norm13ln_fwd_kernelINS_13Kernel_traitsIf13__nv_bfloat16fS2_fjLj2048ELj1ELj4ELj1ELj16ENS_18Kernel_traits_baseILj2048EfS2_fS2_fjLj128EEEEELb1ELb1ELb0ELb0EEEvNS_9FwdParamsE)
        .other          _ZN10layer_norm13ln_fwd_kernelINS_13Kernel_traitsIf13__nv_bfloat16fS2_fjLj2048ELj1ELj4ELj1ELj16ENS_18Kernel_traits_baseILj2048EfS2_fS2_fjLj128EEEEELb1ELb1ELb0ELb0EEEvNS_9FwdParamsE,@"STO_CUDA_ENTRY STV_DEFAULT"
_ZN10layer_norm13ln_fwd_kernelINS_13Kernel_traitsIf13__nv_bfloat16fS2_fjLj2048ELj1ELj4ELj1ELj16ENS_18Kernel_traits_baseILj2048EfS2_fS2_fjLj128EEEEELb1ELb1ELb0ELb0EEEvNS_9FwdParamsE:
.text._ZN10layer_norm13ln_fwd_kernelINS_13Kernel_traitsIf13__nv_bfloat16fS2_fjLj2048ELj1ELj4ELj1ELj16ENS_18Kernel_traits_baseILj2048EfS2_fS2_fjLj128EEEEELb1ELb1ELb0ELb0EEEvNS_9FwdParamsE:
        /* <DEDUP_REMOVED lines=8> */
[----:B------:R-:W-:Y:S01]  /*0080*/  IMAD.U32 R3, RZ, RZ, UR5 ;  /* 0x00000005ff037e24 */ /* 0x000fe2000f8e00ff */
[----:B------:R-:W-:-:S07]  /*0090*/  IADD3 R1, R1, -0x98, RZ ;  /* 0xffffff6801017810 */ /* 0x000fce0007ffe0ff */
        /* <DEDUP_REMOVED lines=29> */
[----:B------:R-:W-:Y:S01]  /*0270*/  IMAD.MOV.U32 R3, RZ, RZ, c[0x0][0x168] ;  /* 0x00005a00ff037624 */ /* 0x000fe200078e00ff */
[----:B------:R-:W-:Y:S01]  /*0280*/  LOP3.LUT R4, R13, UR9, R6, 0x96, !PT ;  /* 0x000000090d047c12 */ /* 0x000fe2000f8e9606 */
[----:B------:R-:W-:Y:S01]  /*0290*/  UIADD3 UR16, UR5, -0x126145ec, URZ ;  /* 0xed9eba1405107890 */ /* 0x000fe2000fffe03f */
[----:B------:R-:W-:Y:S01]  /*02a0*/  IMAD.WIDE.U32 R6, R7, -0x326172a9, RZ ;  /* 0xcd9e8d5707067825 */ /* 0x000fe200078e00ff */
[----:B------:R-:W-:Y:S01]  /*02b0*/  UIADD3 UR17, UR4, 0x1715609d, URZ ;  /* 0x1715609d04117890 */ /* 0x000fe2000fffe03f */
[----:B------:R-:W-:Y:S01]  /*02c0*/  SHF.R.S32.HI R3, RZ, 0x1f, R3 ;  /* 0x0000001fff037819 */ /* 0x000fe20000011403 */
[----:B------:R-:W-:Y:S01]  /*02d0*/  UIADD3 UR18, UR5, -0x56f99767, URZ ;  /* 0xa906689905127890 */ /* 0x000fe2000fffe03f */
[----:B------:R-:W-:Y:S01]  /*02e0*/  IMAD.WIDE.U32 R4, R4, -0x2daee0ad, RZ ;  /* 0xd2511f5304047825 */ /* 0x000fe200078e00ff */
[----:B------:R-:W-:Y:S01]  /*02f0*/  LOP3.LUT R12, R7, UR11, R12, 0x96, !PT ;  /* 0x0000000b070c7c12 */ /* 0x000fe2000f8e960c */
[----:B------:R-:W-:Y:S01]  /*0300*/  UIADD3 UR19, UR4, -0x4ab325aa, URZ ;  /* 0xb54cda5604137890 */ /* 0x000fe2000fffe03f */
[----:B------:R-:W-:Y:S01]  /*0310*/  LEA.HI R3, R3, c[0x0][0x168], RZ, 0x3 ;  /* 0x00005a0003037a11 */ /* 0x000fe200078f18ff */
[----:B------:R-:W-:Y:S01]  /*0320*/  UIADD3 UR20, UR5, 0x646e171e, URZ ;  /* 0x646e171e05147890 */ /* 0x000fe2000fffe03f */
[----:B------:R-:W-:Y:S01]  /*0330*/  LOP3.LUT R14, R5, UR12, R2, 0x96, !PT ;  /* 0x0000000c050e7c12 */ /* 0x000fe2000f8e9602 */
[----:B------:R-:W-:Y:S01]  /*0340*/  IMAD.WIDE.U32 R12, R12, -0x2daee0ad, RZ ;  /* 0xd2511f530c0c7825 */ /* 0x000fe200078e00ff */
[----:B------:R-:W-:Y:S01]  /*0350*/  LOP3.LUT R2, R223, 0x1f, RZ, 0xc0, !PT ;  /* 0x0000001fdf027812 */ /* 0x000fe200078ec0ff */
[----:B------:R-:W-:-:S02]  /*0360*/  UIADD3 UR21, UR4, 0x5384540f, URZ ;  /* 0x5384540f04157890 */ /* 0x000fc4000fffe03f */
[----:B------:R-:W-:Y:S01]  /*0370*/  IMAD.WIDE.U32 R14, R14, -0x326172a9, RZ ;  /* 0xcd9e8d570e0e7825 */ /* 0x000fe200078e00ff */
[----:B------:R-:W-:Y:S01]  /*0380*/  LOP3.LUT R220, R2, 0x1f, RZ, 0x3c, !PT ;  /* 0x0000001f02dc7812 */ /* 0x000fe200078e3cff */
[----:B------:R-:W-:Y:S01]  /*0390*/  UIADD3 UR22, UR5, 0x1fd5c5a3, URZ ;  /* 0x1fd5c5a305167890 */ /* 0x000fe2000fffe03f */
[----:B------:R-:W-:Y:S01]  /*03a0*/  LOP3.LUT R7, R13, UR14, R4, 0x96, !PT ;  /* 0x0000000e0d077c12 */ /* 0x000fe2000f8e9604 */
[----:B------:R-:W-:Y:S01]  /*03b0*/  UIADD3 UR23, UR4, -0xe443238, URZ ;  /* 0xf1bbcdc804177890 */ /* 0x000fe2000fffe03f */
[----:B------:R-:W-:Y:S02]  /*03c0*/  LEA.HI.SX32 R220, R3, R220, 0x1d ;  /* 0x000000dc03dc7211 */ /* 0x000fe400078feaff */
        /* <DEDUP_REMOVED lines=51> */
.L_x_26375:
[----:B------:R-:W-:Y:S05]  /*0700*/  BSYNC B0 ;  /* 0x0000000000007941 */ /* 0x000fea0003800000 */
.L_x_26374:
[----:B------:R-:W-:Y:S01]  /*0710*/  BSSY B0, `(.L_x_26376) ;  /* 0x0000019000007945 */ /* 0x000fe20003800000 */
[----:B------:R-:W-:Y:S05]  /*0720*/  @!P5 BRA `(.L_x_26377) ;  /* 0x000001700000d947 */ /* 0x000fea0003800000 */
[----:B------:R-:W-:Y:S01]  /*0730*/  ISETP.NE.U32.AND P0, PT, RZ, c[0x0][0x218], PT ;  /* 0x00008600ff007a0c */ /* 0x000fe20003f05070 */
[----:B------:R-:W-:Y:S01]  /*0740*/  IMAD.MOV.U32 R37, RZ, RZ, 0x20 ;  /* 0x00000020ff257424 */ /* 0x000fe200078e00ff */
[----:B------:R-:W-:Y:S01]  /*0750*/  CS2R R22, SRZ ;  /* 0x0000000000167805 */ /* 0x000fe2000001ff00 */
        /* <DEDUP_REMOVED lines=16> */
[----:B---3--:R0:W-:Y:S04]  /*0860*/  STL.64 [R1+0x30], R4 ;  /* 0x0000300401007387 */ /* 0x0081e80000100a00 */
[----:B------:R0:W-:Y:S04]  /*0870*/  STL.64 [R1+0x38], R6 ;  /* 0x0000380601007387 */ /* 0x0001e80000100a00 */
[----:B--2---:R0:W-:Y:S04]  /*0880*/  STL.64 [R1+0x40], R36 ;  /* 0x0000402401007387 */ /* 0x0041e80000100a00 */
[----:B------:R0:W-:Y:S02]  /*0890*/  STL.64 [R1+0x48], R38 ;  /* 0x0000482601007387 */ /* 0x0001e40000100a00 */
.L_x_26377:
[----:B------:R-:W-:Y:S05]  /*08a0*/  BSYNC B0 ;  /* 0x0000000000007941 */ /* 0x000fea0003800000 */
.L_x_26376:
[----:B------:R-:W-:Y:S01]  /*08b0*/  BSSY B0, `(.L_x_26378) ;  /* 0x0000019000007945 */ /* 0x000fe20003800000 */
[----:B------:R-:W-:Y:S05]  /*08c0*/  @!P4 BRA `(.L_x_26379) ;  /* 0x000001700000c947 */ /* 0x000fea0003800000 */
[----:B------:R-:W-:Y:S01]  /*08d0*/  ISETP.NE.U32.AND P0, PT, RZ, c[0x0][0x218], PT ;  /* 0x00008600ff007a0c */ /* 0x000fe20003f05070 */
[----:B------:R-:W-:Y:S01]  /*08e0*/  IMAD.MOV.U32 R53, RZ, RZ, 0x20 ;  /* 0x00000020ff357424 */ /* 0x000fe200078e00ff */
[----:B0-----:R-:W-:Y:S01]  /*08f0*/  CS2R R38, SRZ ;  /* 0x0000000000267805 */ /* 0x001fe2000001ff00 */
        /* <DEDUP_REMOVED lines=20> */
.L_x_26379:
[----:B------:R-:W-:Y:S05]  /*0a40*/  BSYNC B0 ;  /* 0x0000000000007941 */ /* 0x000fea0003800000 */
.L_x_26378:
[----:B------:R-:W-:Y:S01]  /*0a50*/  BSSY B0, `(.L_x_26380) ;  /* 0x0000017000007945 */ /* 0x000fe20003800000 */
[----:B------:R-:W-:Y:S05]  /*0a60*/  @!P3 BRA `(.L_x_26381) ;  /* 0x000001500000b947 */ /* 0x000fea0003800000 */
[----:B------:R-:W-:Y:S01]  /*0a70*/  ISETP.NE.U32.AND P0, PT, RZ, c[0x0][0x218], PT ;  /* 0x00008600ff007a0c */ /* 0x000fe20003f05070 */
[----:B------:R-:W-:Y:S01]  /*0a80*/  IMAD.MOV.U32 R69, RZ, RZ, 0x20 ;  /* 0x00000020ff457424 */ /* 0x000fe200078e00ff */
[----:B0-----:R-:W-:Y:S01]  /*0a90*/  CS2R R54, SRZ ;  /* 0x0000000000367805 */ /* 0x001fe2000001ff00 */
        /* <DEDUP_REMOVED lines=13> */
[----:B0-----:R-:W2:Y:S04]  /*0b70*/  LDG.E.128 R68, [R6.64] ;  /* 0x0000000606447981 */ /* 0x001ea8000c1e1d00 */
[----:B------:R1:W5:Y:S01]  /*0b80*/  LDG.E.128 R248, [R6.64+0x10] ;  /* 0x0000100606f87981 */ /* 0x000362000c1e1d00 */
[----:B------:R-:W-:-:S03]  /*0b90*/  IADD3 R2, R2, 0x20, RZ ;  /* 0x0000002002027810 */ /* 0x000fc60007ffe0ff */
[----:B--2---:R1:W-:Y:S04]  /*0ba0*/  STL.64 [R1], R68 ;  /* 0x0000004401007387 */ /* 0x0043e80000100a00 */
[----:B------:R1:W-:Y:S02]  /*0bb0*/  STL.64 [R1+0x8], R70 ;  /* 0x0000084601007387 */ /* 0x0003e40000100a00 */
.L_x_26381:
[----:B------:R-:W-:Y:S05]  /*0bc0*/  BSYNC B0 ;  /* 0x0000000000007941 */ /* 0x000fea0003800000 */
.L_x_26380:
[----:B------:R-:W-:Y:S01]  /*0bd0*/  BSSY B0, `(.L_x_26382) ;  /* 0x0000015000007945 */ /* 0x000fe20003800000 */
[----:B------:R-:W-:Y:S05]  /*0be0*/  @!P2 BRA `(.L_x_26383) ;  /* 0x000001300000a947 */ /* 0x000fea0003800000 */
[----:B------:R-:W-:Y:S01]  /*0bf0*/  ISETP.NE.U32.AND P0, PT, RZ, c[0x0][0x218], PT ;  /* 0x00008600ff007a0c */ /* 0x000fe20003f05070 */
[----:B------:R-:W-:Y:S01]  /*0c00*/  IMAD.MOV.U32 R89, RZ, RZ, 0x20 ;  /* 0x00000020ff597424 */ /* 0x000fe200078e00ff */
[----:B-1----:R-:W-:Y:S01]  /*0c10*/  CS2R R70, SRZ ;  /* 0x0000000000467805 */ /* 0x002fe2000001ff00 */
        /* <DEDUP_REMOVED lines=16> */
.L_x_26383:
[----:B------:R-:W-:Y:S05]  /*0d20*/  BSYNC B0 ;  /* 0x0000000000007941 */ /* 0x000fea0003800000 */
.L_x_26382:
        /* <DEDUP_REMOVED lines=17> */
[----:B-1----:R-:W-:Y:S01]  /*0e40*/  CS2R R88, SRZ ;  /* 0x0000000000587805 */ /* 0x002fe2000001ff00 */
        /* <DEDUP_REMOVED lines=13> */
.L_x_26385:
[----:B------:R-:W-:Y:S05]  /*0f20*/  BSYNC B0 ;  /* 0x0000000000007941 */ /* 0x000fea0003800000 */
.L_x_26384:
        /* <DEDUP_REMOVED lines=11> */
[C---:B01----:R-:W-:Y:S01]  /*0fe0*/  LEA R6, P0, R2.reuse, c[0x0][0x1c8], 0x5 ;  /* 0x0000720002067a11 */ /* 0x043fe200078028ff */
        /* <DEDUP_REMOVED lines=18> */
.L_x_26387:
[----:B------:R-:W-:Y:S05]  /*1110*/  BSYNC B0 ;  /* 0x0000000000007941 */ /* 0x000fea0003800000 */
.L_x_26386:
[----:B------:R-:W-:Y:S01]  /*1120*/  ISETP.GE.U32.AND P0, PT, R220, 0x100, PT ;  /* 0x00000100dc00780c */ /* 0x000fe20003f06070 */
[----:B------:R-:W-:Y:S01]  /*1130*/  BSSY B0, `(.L_x_26388) ;  /* 0x0000018000007945 */ /* 0x000fe20003800000 */
[----:B------:R-:W-:Y:S01]  /*1140*/  LOP3.LUT R8, R8, 0xffffffef, RZ, 0xc0, !PT ;  /* 0xffffffef08087812 */ /* 0x000fe200078ec0ff */
[----:B------:R-:W-:-:S04]  /*1150*/  IMAD.HI.U32 R151, R150, -0x326172a9, RZ ;  /* 0xcd9e8d5796977827 */ /* 0x000fc800078e00ff */
[----:B------:R-:W-:-:S06]  /*1160*/  IMAD.HI.U32 R149, R148, -0x2daee0ad, RZ ;  /* 0xd2511f5394957827 */ /* 0x000fcc00078e00ff */
        /* <DEDUP_REMOVED lines=9> */
[----:B------:R-:W-:Y:S02]  /*1200*/  IMAD.MOV.U32 R3, RZ, RZ, 0x20 ;  /* 0x00000020ff037424 */ /* 0x000fe400078e00ff */
        /* <DEDUP_REMOVED lines=10> */
.L_x_26389:
[----:B------:R-:W-:Y:S05]  /*12b0*/  BSYNC B0 ;  /* 0x0000000000007941 */ /* 0x000fea0003800000 */
.L_x_26388:
[----:B------:R-:W-:Y:S02]  /*12c0*/  ISETP.GE.AND P0, PT, R223, c[0x0][0x164], PT ;  /* 0x00005900df007a0c */ /* 0x000fe40003f06270 */
[----:B------:R-:W-:-:S02]  /*12d0*/  LOP3.LUT R151, R151, UR23, R146, 0x96, !PT ;  /* 0x0000001797977c12 */ /* 0x000fc4000f8e9692 */
[----:B------:R-:W-:-:S09]  /*12e0*/  LOP3.LUT R149, R149, UR24, R144, 0x96, !PT ;  /* 0x0000001895957c12 */ /* 0x000fd2000f8e9690 */
[----:B------:R-:W-:Y:S05]  /*12f0*/  @P0 EXIT ;  /* 0x000000000000094d */ /* 0x000fea0003800000 */
[----:B01----:R-:W-:Y:S01]  /*1300*/  IMAD R7, R150, -0x326172a9, RZ ;  /* 0xcd9e8d5796077824 */ /* 0x003fe200078e02ff */
[----:B------:R-:W-:Y:S01]  /*1310*/  BSSY B0, `(.L_x_26390) ;  /* 0x00018d4000007945 */ /* 0x000fe20003800000 */
[----:B------:R-:W-:Y:S01]  /*1320*/  IMAD.HI.U32 R4, R149, -0x326172a9, RZ ;  /* 0xcd9e8d5795047827 */ /* 0x000fe200078e00ff */
        /* <DEDUP_REMOVED lines=9> */
.L_x_26874:
[----:B------:R-:W-:Y:S02]  /*13c0*/  ISETP.NE.U32.AND P0, PT, RZ, c[0x0][0x1c0], PT ;  /* 0x00007000ff007a0c */ /* 0x000fe40003f05070 */
[----:B------:R-:W-:Y:S02]  /*13d0*/  LOP3.LUT P1, RZ, R8, 0x8, RZ, 0xc0, !PT ;  /* 0x0000000808ff7812 */ /* 0x000fe4000782c0ff */
[----:B------:R-:W-:-:S13]  /*13e0*/  ISETP.NE.AND.EX P0, PT, RZ, c[0x0][0x1c4], PT, P0 ;  /* 0x00007100ff007a0c */ /* 0x000fda0003f05300 */
[----:B------:R-:W-:-:S05]  /*13f0*/  @P0 MOV R0, 0x2 ;  /* 0x0000000200000802 */ /* 0x000fca0000000f00 */
[----:B------:R-:W-:-:S05]  /*1400*/  @P0 IMAD.WIDE R216, R223, R0, c[0x0][0x1c0] ;  /* 0x00007000dfd80625 */ /* 0x000fca00078e0200 */
        /* <DEDUP_REMOVED lines=16> */
[----:B------:R0:W5:Y:S04]  /*1510*/  @P0 LDG.E.128 R144, [R152.64] ;  /* 0x0000000698900981 */ /* 0x000168000c1e1d00 */
[----:B------:R0:W5:Y:S01]  /*1520*/  @P0 LDG.E.128 R148, [R152.64+0x10] ;  /* 0x0000100698940981 */ /* 0x000162000c1e1d00 */
[----:B------:R-:W-:Y:S01]  /*1530*/  ISETP.NE.AND P0, PT, R5, 0x1, PT ;  /* 0x000000010500780c */ /* 0x000fe20003f05270 */
        /* <DEDUP_REMOVED lines=14> */
.L_x_26394:
[----:B------:R-:W-:Y:S02]  /*1620*/  IMAD.MOV.U32 R154, RZ, RZ, R6 ;  /* 0x000000ffff9a7224 */ /* 0x000fe400078e0006 */
.L_x_26395:
[----:B------:R-:W-:Y:S05]  /*1630*/  BSYNC B2 ;  /* 0x0000000000027941 */ /* 0x000fea0003800000 */
.L_x_26393:
        /* <DEDUP_REMOVED lines=16> */
.L_x_26399:
[----:B------:R-:W-:Y:S05]  /*1740*/  BSYNC B3 ;  /* 0x0000000000037941 */ /* 0x000fea0003800000 */
.L_x_26398:
        /* <DEDUP_REMOVED lines=38> */
[----:B------:R-:W-:-:S05]  /*19b0*/  IMAD.WIDE.U32 R4, R3, -0x2daee0ad, RZ ;  /* 0xd2511f5303047825 */ /* 0x000fca00078e00ff */
[----:B------:R-:W-:Y:S01]  /*19c0*/  LOP3.LUT R3, R5, UR26, R6, 0x96, !PT ;  /* 0x0000001a05037c12 */ /* 0x000fe2000f8e9606 */
[----:B------:R-:W-:-:S05]  /*19d0*/  IMAD.WIDE.U32 R6, R7, -0x326172a9, RZ ;  /* 0xcd9e8d5707067825 */ /* 0x000fca00078e00ff */
[----:B------:R-:W-:Y:S02]  /*19e0*/  LOP3.LUT R7, R7, UR25, R152, 0x96, !PT ;  /* 0x0000001907077c12 */ /* 0x000fe4000f8e9698 */
.L_x_26397:
[----:B------:R-:W-:Y:S05]  /*19f0*/  BSYNC B2 ;  /* 0x0000000000027941 */ /* 0x000fea0003800000 */
.L_x_26396:
[----:B------:R-:W2:Y:S01]  /*1a00*/  LDL R152, [R1+0x60] ;  /* 0x0000600001987983 */ /* 0x000ea20000100800 */
[----:B------:R0:W1:Y:S01]  /*1a10*/  I2F.U32 R5, R154 ;  /* 0x0000009a00057306 */ /* 0x0000620000201000 */
[----:B------:R-:W-:Y:S01]  /*1a20*/  IMAD.MOV.U32 R222, RZ, RZ, 0x2f800000 ;  /* 0x2f800000ffde7424 */ /* 0x000fe200078e00ff */
[----:B------:R-:W-:Y:S01]  /*1a30*/  LOP3.LUT R8, R8, 0xfffffffb, RZ, 0xc0, !PT ;  /* 0xfffffffb08087812 */ /* 0x000fe200078ec0ff */
[----:B------:R-:W-:Y:S01]  /*1a40*/  BSSY B2, `(.L_x_26400) ;  /* 0x0000018000027945 */ /* 0x000fe20003800000 */
[----:B------:R-:W-:-:S04]  /*1a50*/  ISETP.NE.U32.AND P0, PT, RZ, c[0x0][0x180], PT ;  /* 0x00006000ff007a0c */ /* 0x000fc80003f05070 */
[----:B------:R-:W-:Y:S02]  /*1a60*/  ISETP.NE.AND.EX P0, PT, RZ, c[0x0][0x184], PT, P0 ;  /* 0x00006100ff007a0c */ /* 0x000fe40003f05300 */
[----:B0-----:R-:W-:Y:S01]  /*1a70*/  IADD3 R154, R153, 0x1, RZ ;  /* 0x00000001999a7810 */ /* 0x001fe20007ffe0ff */
        /* <DEDUP_REMOVED lines=19> */
.L_x_26401:
[----:B------:R-:W-:Y:S02]  /*1bb0*/  IMAD.MOV.U32 R5, RZ, RZ, R6 ;  /* 0x000000ffff057224 */ /* 0x000fe400078e0006 */
.L_x_26402:
[----:B------:R-:W-:Y:S05]  /*1bc0*/  BSYNC B2 ;  /* 0x0000000000027941 */ /* 0x000fea0003800000 */
.L_x_26400:
        /* <DEDUP_REMOVED lines=16> */
.L_x_26406:
[----:B------:R-:W-:Y:S05]  /*1cd0*/  BSYNC B3 ;  /* 0x0000000000037941 */ /* 0x000fea0003800000 */
.L_x_26405:
        /* <DEDUP_REMOVED lines=40> */
[----:B------:R-:W-:-:S05]  /*1f60*/  IMAD.WIDE.U32 R6, R153, -0x326172a9, RZ ;  /* 0xcd9e8d5799067825 */ /* 0x000fca00078e00ff */
[----:B------:R-:W-:Y:S01]  /*1f70*/  LOP3.LUT R7, R7, UR25, R154, 0x96, !PT ;  /* 0x0000001907077c12 */ /* 0x000fe2000f8e969a */
[----:B------:R-:W-:Y:S02]  /*1f80*/  IMAD.MOV.U32 R154, RZ, RZ, RZ ;  /* 0x000000ffff9a7224 */ /* 0x000fe400078e00ff */
.L_x_26404:
[----:B------:R-:W-:Y:S05]  /*1f90*/  BSYNC B2 ;  /* 0x0000000000027941 */ /* 0x000fea0003800000 */
.L_x_26403:
[----:B------:R-:W2:Y:S01]  /*1fa0*/  LDL R153, [R1+0x64] ;  /* 0x0000640001997983 */ /* 0x000ea20000100800 */
[----:B------:R-:W0:Y:S01]  /*1fb0*/  I2F.U32 R5, R5 ;  /* 0x0000000500057306 */ /* 0x000e220000201000 */
[----:B------:R-:W-:Y:S01]  /*1fc0*/  LOP3.LUT R8, R8, 0xfffffffd, RZ, 0xc0, !PT ;  /* 0xfffffffd08087812 */ /* 0x000fe200078ec0ff */
[----:B------:R-:W-:Y:S01]  /*1fd0*/  BSSY B2, `(.L_x_26407) ;  /* 0x0000016000027945 */ /* 0x000fe20003800000 */
        /* <DEDUP_REMOVED lines=20> */
.L_x_26408:
[----:B------:R-:W-:Y:S02]  /*2120*/  MOV R5, R6 ;  /* 0x0000000600057202 */ /* 0x000fe40000000f00 */
.L_x_26409:
[----:B------:R-:W-:Y:S05]  /*2130*/  BSYNC B2 ;  /* 0x0000000000027941 */ /* 0x000fea0003800000 */
.L_x_26407:
        /* <DEDUP_REMOVED lines=16> */
.L_x_26413:
[----:B------:R-:W-:Y:S05]  /*2240*/  BSYNC B3 ;  /* 0x0000000000037941 */ /* 0x000fea0003800000 */
.L_x_26412:
        /* <DEDUP_REMOVED lines=41> */
[----:B------:R-:W-:-:S05]  /*24e0*/  IMAD.WIDE.U32 R6, R156, -0x326172a9, RZ ;  /* 0xcd9e8d579c067825 */ /* 0x000fca00078e00ff */
[----:B------:R-:W-:Y:S02]  /*24f0*/  LOP3.LUT R7, R7, UR25, R154, 0x96, !PT ;  /* 0x0000001907077c12 */ /* 0x000fe4000f8e969a */
.L_x_26411:
[----:B------:R-:W-:Y:S05]  /*2500*/  BSYNC B2 ;  /* 0x0000000000027941 */ /* 0x000fea0003800000 */
.L_x_26410:
        /* <DEDUP_REMOVED lines=22> */
.L_x_26415:
[----:B------:R-:W-:Y:S02]  /*2670*/  IMAD.MOV.U32 R5, RZ, RZ, R6 ;  /* 0x000000ffff057224 */ /* 0x000fe400078e0006 */
.L_x_26416:
[----:B------:R-:W-:Y:S05]  /*2680*/  BSYNC B2 ;  /* 0x0000000000027941 */ /* 0x000fea0003800000 */
.L_x_26414:
        /* <DEDUP_REMOVED lines=16> */
.L_x_26420:
[----:B------:R-:W-:Y:S05]  /*2790*/  BSYNC B3 ;  /* 0x0000000000037941 */ /* 0x000fea0003800000 */
.L_x_26419:
        /* <DEDUP_REMOVED lines=43> */
.L_x_26418:
[----:B------:R-:W-:Y:S05]  /*2a50*/  BSYNC B2 ;  /* 0x0000000000027941 */ /* 0x000fea0003800000 */
.L_x_26417:
[----:B------:R-:W2:Y:S01]  /*2a60*/  LDL R155, [R1+0x6c] ;  /* 0x00006c00019b7983 */ /* 0x000ea20000100800 */
[----:B------:R-:W0:Y:S01]  /*2a70*/  I2F.U32 R5, R5 ;  /* 0x0000000500057306 */ /* 0x000e220000201000 */
[----:B------:R-:W-:Y:S01]  /*2a80*/  ISETP.NE.AND P3, PT, R156, 0x1, PT ;  /* 0x000000019c00780c */ /* 0x000fe20003f65270 */
[----:B------:R-:W-:Y:S01]  /*2a90*/  BSSY B2, `(.L_x_26421) ;  /* 0x0000014000027945 */ /* 0x000fe20003800000 */
[----:B0-----:R-:W-:-:S05]  /*2aa0*/  FFMA.FTZ R5, R5, R222, 1.1641532182693481445e-10 ;  /* 0x2f00000005057423 */ /* 0x001fca00000100de */
[----:B------:R-:W-:Y:S02]  /*2ab0*/  FSETP.GTU.FTZ.AND P2, PT, R5, c[0x0][0x1e4], PT ;  /* 0x0000790005007a0b */ /* 0x000fe40003f5c000 */
[----:B------:R-:W-:Y:S02]  /*2ac0*/  PRMT R5, RZ, 0x7610, R157 ;  /* 0x00007610ff057816 */ /* 0x000fe4000000009d */
[----:B------:R-:W-:-:S03]  /*2ad0*/  IADD3 R157, R156, 0x1, RZ ;  /* 0x000000019c9d7810 */ /* 0x000fc60007ffe0ff */
[----:B------:R-:W-:-:S04]  /*2ae0*/  FMUL.FTZ R5, R5, R216 ;  /* 0x000000d805057220 */ /* 0x000fc80000410000 */
[----:B------:R-:W-:-:S05]  /*2af0*/  FMUL.FTZ R5, R5, c[0x0][0x1e8] ;  /* 0x00007a0005057a20 */ /* 0x000fca0000410000 */
[----:B------:R-:W-:-:S05]  /*2b00*/  FSEL R5, R5, RZ, !P2 ;  /* 0x000000ff05057208 */ /* 0x000fca0005000000 */
[----:B--2---:R-:W-:-:S04]  /*2b10*/  FMUL.FTZ R155, R155, R5 ;  /* 0x000000059b9b7220 */ /* 0x004fc80000410000 */
        /* <DEDUP_REMOVED lines=10> */
.L_x_26422:
[----:B------:R-:W-:Y:S02]  /*2bc0*/  IMAD.MOV.U32 R5, RZ, RZ, R6 ;  /* 0x000000ffff057224 */ /* 0x000fe400078e0006 */
.L_x_26423:
[----:B------:R-:W-:Y:S05]  /*2bd0*/  BSYNC B2 ;  /* 0x0000000000027941 */ /* 0x000fea0003800000 */
.L_x_26421:
        /* <DEDUP_REMOVED lines=16> */
.L_x_26427:
[----:B------:R-:W-:Y:S05]  /*2ce0*/  BSYNC B3 ;  /* 0x0000000000037941 */ /* 0x000fea0003800000 */
.L_x_26426:
        /* <DEDUP_REMOVED lines=43> */
.L_x_26425:
[----:B------:R-:W-:Y:S05]  /*2fa0*/  BSYNC B2 ;  /* 0x0000000000027941 */ /* 0x000fea0003800000 */
.L_x_26424:
        /* <DEDUP_REMOVED lines=22> */
.L_x_26429:
[----:B------:R-:W-:Y:S02]  /*3110*/  IMAD.MOV.U32 R5, RZ, RZ, R6 ;  /* 0x000000ffff057224 */ /* 0x000fe400078e0006 */
.L_x_26430:
[----:B------:R-:W-:Y:S05]  /*3120*/  BSYNC B2 ;  /* 0x0000000000027941 */ /* 0x000fea0003800000 */
.L_x_26428:
        /* <DEDUP_REMOVED lines=16> */
.L_x_26434:
[----:B------:R-:W-:Y:S05]  /*3230*/  BSYNC B3 ;  /* 0x0000000000037941 */ /* 0x000fea0003800000 */
.L_x_26433:
        /* <DEDUP_REMOVED lines=43> */
.L_x_26432:
[----:B------:R-:W-:Y:S05]  /*34f0*/  BSYNC B2 ;  /* 0x0000000000027941 */ /* 0x000fea0003800000 */
.L_x_26431:
        /* <DEDUP_REMOVED lines=22> */
.L_x_26436:
[----:B------:R-:W-:Y:S02]  /*3660*/  IMAD.MOV.U32 R5, RZ, RZ, R6 ;  /* 0x000000ffff057224 */ /* 0x000fe400078e0006 */
.L_x_26437:
[----:B------:R-:W-:Y:S05]  /*3670*/  BSYNC B2 ;  /* 0x0000000000027941 */ /* 0x000fea0003800000 */
.L_x_26435:
        /* <DEDUP_REMOVED lines=16> */
.L_x_26441:
[----:B------:R-:W-:Y:S05]  /*3780*/  BSYNC B3 ;  /* 0x0000000000037941 */ /* 0x000fea0003800000 */
.L_x_26440:
        /* <DEDUP_REMOVED lines=43> */
.L_x_26439:
[----:B------:R-:W-:Y:S05]  /*3a40*/  BSYNC B2 ;  /* 0x0000000000027941 */ /* 0x000fea0003800000 */
.L_x_26438:
        /* <DEDUP_REMOVED lines=22> */
.L_x_26443:
[----:B------:R-:W-:Y:S02]  /*3bb0*/  MOV R217, R6 ;  /* 0x0000000600d97202 */ /* 0x000fe40000000f00 */
.L_x_26444:
[----:B------:R-:W-:Y:S05]  /*3bc0*/  BSYNC B2 ;  /* 0x0000000000027941 */ /* 0x000fea0003800000 */
.L_x_26442:
        /* <DEDUP_REMOVED lines=19> */
.L_x_26448:
[----:B------:R-:W-:Y:S05]  /*3d00*/  BSYNC B3 ;  /* 0x0000000000037941 */ /* 0x000fea0003800000 */
.L_x_26447:
        /* <DEDUP_REMOVED lines=42> */
.L_x_26446:
[----:B------:R-:W-:Y:S05]  /*3fb0*/  BSYNC B2 ;  /* 0x0000000000027941 */ /* 0x000fea0003800000 */
.L_x_26445:
[----:B------:R-:W0:Y:S01]  /*3fc0*/  I2F.U32 R217, R217 ;  /* 0x000000d900d97306 */ /* 0x000e220000201000 */
[----:B------:R-:W-:Y:S02]  /*3fd0*/  SEL R218, RZ, 0x10000, P5 ;  /* 0x00010000ffda7807 */ /* 0x000fe40002800000 */
[----:B------:R-:W-:Y:S02]  /*3fe0*/  SEL R219, RZ, 0x1, P2 ;  /* 0x00000001ffdb7807 */ /* 0x000fe40001000000 */
[----:B------:R-:W-:Y:S02]  /*3ff0*/  SEL R221, RZ, 0x100, P4 ;  /* 0x00000100ffdd7807 */ /* 0x000fe40002000000 */
[----:B------:R-:W-:Y:S02]  /*4000*/  PRMT R159, RZ, 0x7610, R159 ;  /* 0x00007610ff9f7816 */ /* 0x000fe4000000009f */
[C---:B------:R-:W-:Y:S01]  /*4010*/  LOP3.LUT P6, RZ, R8.reuse, 0x4, RZ, 0xc0, !PT ;  /* 0x0000000408ff7812 */ /* 0x040fe200078cc0ff */
[----:B0-----:R-:W-:Y:S01]  /*4020*/  FFMA.FTZ R217, R217, R222, 1.1641532182693481445e-10 ;  /* 0x2f000000d9d97423 */ /* 0x001fe200000100de */
[----:B------:R-:W-:Y:S01]  /*4030*/  LOP3.LUT P5, RZ, R8, 0x2, RZ, 0xc0, !PT ;  /* 0x0000000208ff7812 */ /* 0x000fe200078ac0ff */
[----:B------:R-:W2:Y:S01]  /*4040*/  LDL R222, [R1+0x5c] ;  /* 0x00005c0001de7983 */ /* 0x000ea20000100800 */
[----:B------:R-:W-:-:S02]  /*4050*/  IMAD.WIDE.U32 R238, R219, 0x1000000, RZ ;  /* 0x01000000dbee7825 */ /* 0x000fc400078e00ff */
[----:B------:R-:W-:Y:S02]  /*4060*/  FSETP.GTU.FTZ.AND P2, PT, R217, c[0x0][0x1e4], PT ;  /* 0x00007900d9007a0b */ /* 0x000fe40003f5c000 */
[----:B------:R-:W-:Y:S02]  /*4070*/  FMUL.FTZ R159, R159, R216 ;  /* 0x000000d89f9f7220 */ /* 0x000fe40000410000 */
[----:B------:R-:W-:Y:S02]  /*4080*/  SEL R217, RZ, 0x1000000, P2 ;  /* 0x01000000ffd97807 */ /* 0x000fe40001000000 */
[----:B------:R-:W-:Y:S02]  /*4090*/  FMUL.FTZ R159, R159, c[0x0][0x1e8] ;  /* 0x00007a009f9f7a20 */ /* 0x000fe40000410000 */
[----:B------:R-:W-:Y:S02]  /*40a0*/  LOP3.LUT R217, R221, R217, R218, 0xfe, !PT ;  /* 0x000000d9ddd97212 */ /* 0x000fe400078efeda */
[----:B------:R-:W-:-:S02]  /*40b0*/  SEL R218, RZ, 0x1, P3 ;  /* 0x00000001ffda7807 */ /* 0x000fc40001800000 */
[----:B------:R-:W-:Y:S02]  /*40c0*/  FSEL R159, R159, RZ, !P2 ;  /* 0x000000ff9f9f7208 */ /* 0x000fe40005000000 */
[----:B------:R-:W-:Y:S02]  /*40d0*/  LOP3.LUT R221, R239, R217, R218, 0xfe, !PT ;  /* 0x000000d9efdd7212 */ /* 0x000fe400078efeda */
[----:B------:R-:W-:Y:S02]  /*40e0*/  SEL R217, RZ, 0x1, P1 ;  /* 0x00000001ffd97807 */ /* 0x000fe40000800000 */
[----:B------:R-:W-:-:S03]  /*40f0*/  SEL R218, RZ, 0x1, P5 ;  /* 0x00000001ffda7807 */ /* 0x000fc60002800000 */
[----:B------:R-:W-:-:S04]  /*4100*/  IMAD.WIDE.U32 R236, R217, 0x10000, RZ ;  /* 0x00010000d9ec7825 */ /* 0x000fc800078e00ff */
[----:B------:R-:W-:-:S05]  /*4110*/  IMAD.WIDE.U32 R218, R218, 0x100, RZ ;  /* 0x00000100dada7825 */ /* 0x000fca00078e00ff */
[----:B------:R-:W-:Y:S02]  /*4120*/  LOP3.LUT R217, R218, R238, R236, 0xfe, !PT ;  /* 0x000000eedad97212 */ /* 0x000fe400078efeec */
[C---:B------:R-:W-:Y:S02]  /*4130*/  LEA R236, P1, R0.reuse, c[0x0][0x188], 0x5 ;  /* 0x0000620000ec7a11 */ /* 0x040fe400078228ff */
[----:B------:R-:W-:Y:S02]  /*4140*/  LOP3.LUT R219, R219, R221, R237, 0xfe, !PT ;  /* 0x000000dddbdb7212 */ /* 0x000fe400078efeed */
[----:B------:R-:W-:Y:S02]  /*4150*/  LEA.HI.X R237, R0, c[0x0][0x18c], RZ, 0x5, P1 ;  /* 0x0000630000ed7a11 */ /* 0x000fe400008f2cff */
[----:B------:R-:W-:-:S03]  /*4160*/  SEL R218, RZ, 0x1, P6 ;  /* 0x00000001ffda7807 */ /* 0x000fc60003000000 */
[----:B------:R-:W-:Y:S01]  /*4170*/  STG.E.128 [R236.64], R152 ;  /* 0x00000098ec007986 */ /* 0x000fe2000c101d06 */
[----:B------:R-:W-:Y:S02]  /*4180*/  LOP3.LUT R218, R217, R218, RZ, 0xfc, !PT ;  /* 0x000000dad9da7212 */ /* 0x000fe400078efcff */
[----:B------:R-:W-:Y:S01]  /*4190*/  IADD3 R217, R0, 0x20, RZ ;  /* 0x0000002000d97810 */ /* 0x000fe20007ffe0ff */
[----:B--2---:R-:W-:-:S04]  /*41a0*/  FMUL.FTZ R159, R222, R159 ;  /* 0x0000009fde9f7220 */ /* 0x004fc80000410000 */
[----:B------:R-:W-:-:S05]  /*41b0*/  @P0 FADD.FTZ R159, R151, R159 ;  /* 0x0000009f979f0221 */ /* 0x000fca0000010000 */
[----:B------:R0:W-:Y:S02]  /*41c0*/  STG.E.128 [R236.64+0x10], R156 ;  /* 0x0000109cec007986 */ /* 0x0001e4000c101d06 */
[----:B0-----:R-:W-:-:S04]  /*41d0*/  LEA R236, P0, R0, c[0x0][0x190], 0x3 ;  /* 0x0000640000ec7a11 */ /* 0x001fc800078018ff */
[----:B------:R-:W-:-:S05]  /*41e0*/  LEA.HI.X R237, R0, c[0x0][0x194], RZ, 0x3, P0 ;  /* 0x0000650000ed7a11 */ /* 0x000fca00000f1cff */
[----:B------:R0:W-:Y:S04]  /*41f0*/  STG.E.64 [R236.64], R218 ;  /* 0x000000daec007986 */ /* 0x0001e8000c101b06 */
.L_x_26392:
[----:B------:R-:W-:Y:S05]  /*4200*/  BSYNC B1 ;  /* 0x0000000000017941 */ /* 0x000fea0003800000 */
.L_x_26391:
[----:B------:R-:W-:Y:S01]  /*4210*/  LOP3.LUT P0, RZ, R8, 0x400, RZ, 0xc0, !PT ;  /* 0x0000040008ff7812 */ /* 0x000fe2000780c0ff */
[----:B------:R-:W-:-:S12]  /*4220*/  BSSY B1, `(.L_x_26449) ;  /* 0x00002d5000017945 */ /* 0x000fd80003800000 */
        /* <DEDUP_REMOVED lines=8> */
[----:B-1----:R-:W-:Y:S01]  /*42b0*/  HFMA2.MMA R160, -RZ, RZ, 0, 9.5367431640625e-07 ;  /* 0x00000010ffa07435 */ /* 0x002fe200000001ff */
[----:B------:R-:W-:Y:S09]  /*42c0*/  BSSY B2, `(.L_x_26451) ;  /* 0x000000e000027945 */ /* 0x000ff20003800000 */
[----:B------:R-:W-:-:S05]  /*42d0*/  IMAD.WIDE.U32 R160, R217, R160, c[0x0][0x170] ;  /* 0x00005c00d9a07625 */ /* 0x000fca00078e00a0 */
[----:B------:R1:W5:Y:S02]  /*42e0*/  LDG.E.128 R164, [R160.64] ;  /* 0x00000006a0a47981 */ /* 0x000364000c1e1d00 */
[----:B-1----:R-:W-:Y:S01]  /*42f0*/  IADD3 R161, R5, 0x1, RZ ;  /* 0x0000000105a17810 */ /* 0x002fe20007ffe0ff */
        /* <DEDUP_REMOVED lines=9> */
.L_x_26452:
[----:B------:R-:W-:Y:S02]  /*4390*/  IMAD.MOV.U32 R160, RZ, RZ, R6 ;  /* 0x000000ffffa07224 */ /* 0x000fe400078e0006 */
.L_x_26453:
[----:B------:R-:W-:Y:S05]  /*43a0*/  BSYNC B2 ;  /* 0x0000000000027941 */ /* 0x000fea0003800000 */
.L_x_26451:
        /* <DEDUP_REMOVED lines=16> */
.L_x_26457:
[----:B------:R-:W-:Y:S05]  /*44b0*/  BSYNC B3 ;  /* 0x0000000000037941 */ /* 0x000fea0003800000 */
.L_x_26456:
        /* <DEDUP_REMOVED lines=42> */
.L_x_26455:
[----:B------:R-:W-:Y:S05]  /*4760*/  BSYNC B2 ;  /* 0x0000000000027941 */ /* 0x000fea0003800000 */
.L_x_26454:
[----:B------:R-:W2:Y:S01]  /*4770*/  LDL R162, [R1+0x40] ;  /* 0x0000400001a27983 */ /* 0x000ea20000100800 */
[----:B------:R-:W1:Y:S01]  /*4780*/  I2F.U32 R5, R160 ;  /* 0x000000a000057306 */ /* 0x000e620000201000 */
[----:B------:R-:W-:Y:S01]  /*4790*/  IMAD.MOV.U32 R238, RZ, RZ, 0x2f800000 ;  /* 0x2f800000ffee7424 */ /* 0x000fe200078e00ff */
[----:B------:R-:W-:Y:S01]  /*47a0*/  LOP3.LUT R8, R8, 0xfffffffb, RZ, 0xc0, !PT ;  /* 0xfffffffb08087812 */ /* 0x000fe200078ec0ff */
[----:B------:R-:W-:Y:S01]  /*47b0*/  BSSY B2, `(.L_x_26458) ;  /* 0x0000018000027945 */ /* 0x000fe20003800000 */
[----:B------:R-:W-:-:S04]  /*47c0*/  ISETP.NE.U32.AND P0, PT, RZ, c[0x0][0x180], PT ;  /* 0x00006000ff007a0c */ /* 0x000fc80003f05070 */
[----:B------:R-:W-:Y:S01]  /*47d0*/  ISETP.NE.AND.EX P0, PT, RZ, c[0x0][0x184], PT, P0 ;  /* 0x00006100ff007a0c */ /* 0x000fe20003f05300 */
        /* <DEDUP_REMOVED lines=20> */
.L_x_26459:
[----:B------:R-:W-:Y:S02]  /*4920*/  IMAD.MOV.U32 R5, RZ, RZ, R6 ;  /* 0x000000ffff057224 */ /* 0x000fe400078e0006 */
.L_x_26460:
[----:B------:R-:W-:Y:S05]  /*4930*/  BSYNC B2 ;  /* 0x0000000000027941 */ /* 0x000fea0003800000 */
.L_x_26458:
        /* <DEDUP_REMOVED lines=16> */
.L_x_26464:
[----:B------:R-:W-:Y:S05]  /*4a40*/  BSYNC B3 ;  /* 0x0000000000037941 */ /* 0x000fea0003800000 */
.L_x_26463:
        /* <DEDUP_REMOVED lines=8> */
[----:B0-----:R-:W-:-:S03]  /*4ad0*/  IMAD.WIDE.U32 R218, R4, -0x2daee0ad, RZ ;  /* 0xd2511f5304da7825 */ /* 0x001fc600078e00ff */
        /* <DEDUP_REMOVED lines=33> */
[----:B------:R-:W-:Y:S02]  /*4cf0*/  IMAD.MOV.U32 R162, RZ, RZ, RZ ;  /* 0x000000ffffa27224 */ /* 0x000fe400078e00ff */
.L_x_26462:
[----:B------:R-:W-:Y:S05]  /*4d00*/  BSYNC B2 ;  /* 0x0000000000027941 */ /* 0x000fea0003800000 */
.L_x_26461:
[----:B------:R-:W2:Y:S01]  /*4d10*/  LDL R161, [R1+0x44] ;  /* 0x0000440001a17983 */ /* 0x000ea20000100800 */
[----:B------:R-:W1:Y:S01]  /*4d20*/  I2F.U32 R5, R5 ;  /* 0x0000000500057306 */ /* 0x000e620000201000 */
[----:B------:R-:W-:Y:S01]  /*4d30*/  LOP3.LUT R8, R8, 0xfffffffd, RZ, 0xc0, !PT ;  /* 0xfffffffd08087812 */ /* 0x000fe200078ec0ff */
[----:B------:R-:W-:Y:S01]  /*4d40*/  BSSY B2, `(.L_x_26465) ;  /* 0x0000016000027945 */ /* 0x000fe20003800000 */
[----:B------:R-:W-:Y:S01]  /*4d50*/  IADD3 R163, R162, 0x1, RZ ;  /* 0x00000001a2a37810 */ /* 0x000fe20007ffe0ff */
        /* <DEDUP_REMOVED lines=19> */
.L_x_26466:
[----:B------:R-:W-:Y:S02]  /*4e90*/  IMAD.MOV.U32 R5, RZ, RZ, R6 ;  /* 0x000000ffff057224 */ /* 0x000fe400078e0006 */
.L_x_26467:
[----:B------:R-:W-:Y:S05]  /*4ea0*/  BSYNC B2 ;  /* 0x0000000000027941 */ /* 0x000fea0003800000 */
.L_x_26465:
        /* <DEDUP_REMOVED lines=16> */
.L_x_26471:
[----:B------:R-:W-:Y:S05]  /*4fb0*/  BSYNC B3 ;  /* 0x0000000000037941 */ /* 0x000fea0003800000 */
.L_x_26470:
        /* <DEDUP_REMOVED lines=43> */
.L_x_26469:
[----:B------:R-:W-:Y:S05]  /*5270*/  BSYNC B2 ;  /* 0x0000000000027941 */ /* 0x000fea0003800000 */
.L_x_26468:
[----:B------:R-:W2:Y:S01]  /*5280*/  LDL R162, [R1+0x48] ;  /* 0x0000480001a27983 */ /* 0x000ea20000100800 */
[----:B------:R-:W1:Y:S01]  /*5290*/  I2F.U32 R5, R5 ;  /* 0x0000000500057306 */ /* 0x000e620000201000 */
[C---:B------:R-:W-:Y:S01]  /*52a0*/  ISETP.NE.AND P2, PT, R163.reuse, 0x1, PT ;  /* 0x00000001a300780c */ /* 0x040fe20003f45270 */
[----:B------:R-:W-:Y:S01]  /*52b0*/  BSSY B2, `(.L_x_26472) ;  /* 0x0000014000027945 */ /* 0x000fe20003800000 */
[----:B------:R-:W-:Y:S01]  /*52c0*/  IADD3 R164, R163, 0x1, RZ ;  /* 0x00000001a3a47810 */ /* 0x000fe20007ffe0ff */
        /* <DEDUP_REMOVED lines=17> */
.L_x_26473:
[----:B------:R-:W-:Y:S02]  /*53e0*/  IMAD.MOV.U32 R5, RZ, RZ, R6 ;  /* 0x000000ffff057224 */ /* 0x000fe400078e0006 */
.L_x_26474:
[----:B------:R-:W-:Y:S05]  /*53f0*/  BSYNC B2 ;  /* 0x0000000000027941 */ /* 0x000fea0003800000 */
.L_x_26472:
        /* <DEDUP_REMOVED lines=16> */
.L_x_26478:
[----:B------:R-:W-:Y:S05]  /*5500*/  BSYNC B3 ;  /* 0x0000000000037941 */ /* 0x000fea0003800000 */
.L_x_26477:
[----:B------:R-:W-:Y:S01]  /*5510*/  LOP3.LUT R6, R3, UR5, R2, 0x96, !PT ;  /* 0x0000000503067c12 */ /* 0x000fe2000f8e9602 */
[----:B------:R-:W-:-:S04]  /*5520*/  IMAD.HI.U32 R4, R11, -0x326172a9, RZ ;  /* 0xcd9e8d570b047827 */ /* 0x000fc800078e00ff */
[----:B------:R-:W-:Y:S01]  /*5530*/  IMAD R3, R11, -0x326172a9, RZ ;  /* 0xcd9e8d570b037824 */ /* 0x000fe200078e02ff */
[----:B------:R-:W-:Y:S01]  /*5540*/  LOP3.LUT R163, R4, UR4, R9, 0x96, !PT ;  /* 0x0000000404a37c12 */ /* 0x000fe2000f8e9609 */
[----:B------:R-:W-:-:S04]  /*5550*/  IMAD.WIDE.U32 R6, R6, -0x326172a9, RZ ;  /* 0xcd9e8d5706067825 */ /* 0x000fc800078e00ff */
[----:B0-----:R-:W-:Y:S01]  /*5560*/  IMAD.WIDE.U32 R218, R163, -0x2daee0ad, RZ ;  /* 0xd2511f53a3da7825 */ /* 0x001fe200078e00ff */
        /* <DEDUP_REMOVED lines=36> */
[----:B------:R-:W-:Y:S02]  /*57b0*/  LOP3.LUT R7, R7, UR25, R218, 0x96, !PT ;  /* 0x0000001907077c12 */ /* 0x000fe4000f8e96da */
.L_x_26476:
[----:B------:R-:W-:Y:S05]  /*57c0*/  BSYNC B2 ;  /* 0x0000000000027941 */ /* 0x000fea0003800000 */
.L_x_26475:
[----:B------:R-:W2:Y:S01]  /*57d0*/  LDL R163, [R1+0x4c] ;  /* 0x00004c0001a37983 */ /* 0x000ea20000100800 */
[----:B------:R-:W1:Y:S01]  /*57e0*/  I2F.U32 R5, R5 ;  /* 0x0000000500057306 */ /* 0x000e620000201000 */
[----:B------:R-:W-:Y:S01]  /*57f0*/  ISETP.NE.AND P3, PT, R164, 0x1, PT ;  /* 0x00000001a400780c */ /* 0x000fe20003f65270 */
[----:B------:R-:W-:Y:S01]  /*5800*/  BSSY B2, `(.L_x_26479) ;  /* 0x0000014000027945 */ /* 0x000fe20003800000 */
[----:B-1----:R-:W-:-:S05]  /*5810*/  FFMA.FTZ R5, R5, R238, 1.1641532182693481445e-10 ;  /* 0x2f00000005057423 */ /* 0x002fca00000100ee */
        /* <DEDUP_REMOVED lines=17> */
.L_x_26480:
[----:B------:R-:W-:Y:S02]  /*5930*/  MOV R5, R6 ;  /* 0x0000000600057202 */ /* 0x000fe40000000f00 */
.L_x_26481:
[----:B------:R-:W-:Y:S05]  /*5940*/  BSYNC B2 ;  /* 0x0000000000027941 */ /* 0x000fea0003800000 */
.L_x_26479:
        /* <DEDUP_REMOVED lines=16> */
.L_x_26485:
[----:B------:R-:W-:Y:S05]  /*5a50*/  BSYNC B3 ;  /* 0x0000000000037941 */ /* 0x000fea0003800000 */
.L_x_26484:
        /* <DEDUP_REMOVED lines=43> */
.L_x_26483:
[----:B------:R-:W-:Y:S05]  /*5d10*/  BSYNC B2 ;  /* 0x0000000000027941 */ /* 0x000fea0003800000 */
.L_x_26482:
[----:B------:R-:W2:Y:S01]  /*5d20*/  LDL R164, [R1+0x30] ;  /* 0x0000300001a47983 */ /* 0x000ea20000100800 */
[----:B------:R-:W1:Y:S01]  /*5d30*/  I2F.U32 R5, R5 ;  /* 0x0000000500057306 */ /* 0x000e620000201000 */
        /* <DEDUP_REMOVED lines=20> */
.L_x_26487:
[----:B------:R-:W-:Y:S02]  /*5e80*/  IMAD.MOV.U32 R5, RZ, RZ, R6 ;  /* 0x000000ffff057224 */ /* 0x000fe400078e0006 */
.L_x_26488:
[----:B------:R-:W-:Y:S05]  /*5e90*/  BSYNC B2 ;  /* 0x0000000000027941 */ /* 0x000fea0003800000 */
.L_x_26486:
        /* <DEDUP_REMOVED lines=16> */
.L_x_26492:
[----:B------:R-:W-:Y:S05]  /*5fa0*/  BSYNC B3 ;  /* 0x0000000000037941 */ /* 0x000fea0003800000 */
.L_x_26491:
        /* <DEDUP_REMOVED lines=43> */
.L_x_26490:
[----:B------:R-:W-:Y:S05]  /*6260*/  BSYNC B2 ;  /* 0x0000000000027941 */ /* 0x000fea0003800000 */
.L_x_26489:
        /* <DEDUP_REMOVED lines=22> */
.L_x_26494:
[----:B------:R-:W-:Y:S02]  /*63d0*/  IMAD.MOV.U32 R5, RZ, RZ, R6 ;  /* 0x000000ffff057224 */ /* 0x000fe400078e0006 */
.L_x_26495:
[----:B------:R-:W-:Y:S05]  /*63e0*/  BSYNC B2 ;  /* 0x0000000000027941 */ /* 0x000fea0003800000 */
.L_x_26493:
        /* <DEDUP_REMOVED lines=16> */
.L_x_26499:
[----:B------:R-:W-:Y:S05]  /*64f0*/  BSYNC B3 ;  /* 0x0000000000037941 */ /* 0x000fea0003800000 */
.L_x_26498:
        /* <DEDUP_REMOVED lines=43> */
.L_x_26497:
[----:B------:R-:W-:Y:S05]  /*67b0*/  BSYNC B2 ;  /* 0x0000000000027941 */ /* 0x000fea0003800000 */
.L_x_26496:
        /* <DEDUP_REMOVED lines=22> */
.L_x_26501:
[----:B------:R-:W-:Y:S02]  /*6920*/  IMAD.MOV.U32 R221, RZ, RZ, R6 ;  /* 0x000000ffffdd7224 */ /* 0x000fe400078e0006 */
.L_x_26502:
[----:B------:R-:W-:Y:S05]  /*6930*/  BSYNC B2 ;  /* 0x0000000000027941 */ /* 0x000fea0003800000 */
.L_x_26500:
        /* <DEDUP_REMOVED lines=19> */
.L_x_26506:
[----:B------:R-:W-:Y:S05]  /*6a70*/  BSYNC B3 ;  /* 0x0000000000037941 */ /* 0x000fea0003800000 */
.L_x_26505:
        /* <DEDUP_REMOVED lines=42> */
.L_x_26504:
[----:B------:R-:W-:Y:S05]  /*6d20*/  BSYNC B2 ;  /* 0x0000000000027941 */ /* 0x000fea0003800000 */
.L_x_26503:
[----:B------:R0:W1:Y:S01]  /*6d30*/  I2F.U32 R222, R221 ;  /* 0x000000dd00de7306 */ /* 0x0000620000201000 */
[----:B------:R-:W-:Y:S02]  /*6d40*/  SEL R219, RZ, 0x10000, P5 ;  /* 0x00010000ffdb7807 */ /* 0x000fe40002800000 */
[----:B------:R-:W-:Y:S02]  /*6d50*/  SEL R218, RZ, 0x100, P4 ;  /* 0x00000100ffda7807 */ /* 0x000fe40002000000 */
[----:B------:R-:W-:Y:S02]  /*6d60*/  PRMT R167, RZ, 0x7610, R167 ;  /* 0x00007610ffa77816 */ /* 0x000fe400000000a7 */
[----:B------:R-:W-:Y:S02]  /*6d70*/  LOP3.LUT P5, RZ, R8, 0x2, RZ, 0xc0, !PT ;  /* 0x0000000208ff7812 */ /* 0x000fe400078ac0ff */
[----:B0-----:R-:W-:-:S02]  /*6d80*/  SEL R221, RZ, 0x1, P2 ;  /* 0x00000001ffdd7807 */ /* 0x001fc40001000000 */
[----:B------:R-:W-:Y:S01]  /*6d90*/  LOP3.LUT P6, RZ, R8, 0x4, RZ, 0xc0, !PT ;  /* 0x0000000408ff7812 */ /* 0x000fe200078cc0ff */
[----:B-1----:R-:W-:-:S05]  /*6da0*/  FFMA.FTZ R222, R222, R238, 1.1641532182693481445e-10 ;  /* 0x2f000000dede7423 */ /* 0x002fca00000100ee */
[----:B------:R-:W-:-:S04]  /*6db0*/  FSETP.GTU.FTZ.AND P2, PT, R222, c[0x0][0x1e4], PT ;  /* 0x00007900de007a0b */ /* 0x000fc80003f5c000 */
[----:B------:R-:W-:-:S04]  /*6dc0*/  SEL R222, RZ, 0x1000000, P2 ;  /* 0x01000000ffde7807 */ /* 0x000fc80001000000 */
[----:B------:R-:W-:Y:S02]  /*6dd0*/  LOP3.LUT R218, R218, R222, R219, 0xfe, !PT ;  /* 0x000000dedada7212 */ /* 0x000fe400078efedb */
[----:B------:R-:W2:Y:S01]  /*6de0*/  LDL R222, [R1+0x3c] ;  /* 0x00003c0001de7983 */ /* 0x000ea20000100800 */
[----:B------:R-:W-:Y:S01]  /*6df0*/  IMAD.WIDE.U32 R238, R221, 0x1000000, RZ ;  /* 0x01000000ddee7825 */ /* 0x000fe200078e00ff */
[----:B------:R-:W-:-:S03]  /*6e00*/  SEL R219, RZ, 0x1, P3 ;  /* 0x00000001ffdb7807 */ /* 0x000fc60001800000 */
[----:B------:R-:W-:Y:S01]  /*6e10*/  FMUL.FTZ R167, R167, R216 ;  /* 0x000000d8a7a77220 */ /* 0x000fe20000410000 */
[----:B------:R-:W-:Y:S02]  /*6e20*/  LOP3.LUT R221, R239, R218, R219, 0xfe, !PT ;  /* 0x000000daefdd7212 */ /* 0x000fe400078efedb */
[----:B------:R-:W-:Y:S01]  /*6e30*/  SEL R219, RZ, 0x1, P1 ;  /* 0x00000001ffdb7807 */ /* 0x000fe20000800000 */
[----:B------:R-:W-:Y:S01]  /*6e40*/  FMUL.FTZ R167, R167, c[0x0][0x1e8] ;  /* 0x00007a00a7a77a20 */ /* 0x000fe20000410000 */
[----:B------:R-:W-:-:S03]  /*6e50*/  SEL R218, RZ, 0x1, P5 ;  /* 0x00000001ffda7807 */ /* 0x000fc60002800000 */
[----:B------:R-:W-:Y:S01]  /*6e60*/  IMAD.WIDE.U32 R236, R219, 0x10000, RZ ;  /* 0x00010000dbec7825 */ /* 0x000fe200078e00ff */
[----:B------:R-:W-:-:S03]  /*6e70*/  FSEL R167, R167, RZ, !P2 ;  /* 0x000000ffa7a77208 */ /* 0x000fc60005000000 */
[----:B------:R-:W-:-:S05]  /*6e80*/  IMAD.WIDE.U32 R218, R218, 0x100, RZ ;  /* 0x00000100dada7825 */ /* 0x000fca00078e00ff */
[----:B------:R-:W-:Y:S02]  /*6e90*/  LOP3.LUT R218, R218, R238, R236, 0xfe, !PT ;  /* 0x000000eedada7212 */ /* 0x000fe400078efeec */
[----:B------:R-:W-:Y:S02]  /*6ea0*/  LEA R236, P1, R217, c[0x0][0x188], 0x5 ;  /* 0x00006200d9ec7a11 */ /* 0x000fe400078228ff */
[----:B------:R-:W-:Y:S02]  /*6eb0*/  LOP3.LUT R219, R219, R221, R237, 0xfe, !PT ;  /* 0x000000dddbdb7212 */ /* 0x000fe400078efeed */
[----:B------:R-:W-:Y:S02]  /*6ec0*/  LEA.HI.X R237, R217, c[0x0][0x18c], RZ, 0x5, P1 ;  /* 0x00006300d9ed7a11 */ /* 0x000fe400008f2cff */
[----:B------:R-:W-:-:S03]  /*6ed0*/  SEL R221, RZ, 0x1, P6 ;  /* 0x00000001ffdd7807 */ /* 0x000fc60003000000 */
[----:B------:R-:W-:Y:S01]  /*6ee0*/  STG.E.128 [R236.64], R160 ;  /* 0x000000a0ec007986 */ /* 0x000fe2000c101d06 */
[----:B------:R-:W-:Y:S01]  /*6ef0*/  LOP3.LUT R218, R218, R221, RZ, 0xfc, !PT ;  /* 0x000000dddada7212 */ /* 0x000fe200078efcff */
[----:B--2---:R-:W-:-:S04]  /*6f00*/  FMUL.FTZ R167, R222, R167 ;  /* 0x000000a7dea77220 */ /* 0x004fc80000410000 */
[----:B------:R-:W-:-:S05]  /*6f10*/  @P0 FADD.FTZ R167, R151, R167 ;  /* 0x000000a797a70221 */ /* 0x000fca0000010000 */
[----:B------:R0:W-:Y:S02]  /*6f20*/  STG.E.128 [R236.64+0x10], R164 ;  /* 0x000010a4ec007986 */ /* 0x0001e4000c101d06 */
[----:B0-----:R-:W-:-:S04]  /*6f30*/  LEA R236, P0, R217, c[0x0][0x190], 0x3 ;  /* 0x00006400d9ec7a11 */ /* 0x001fc800078018ff */
[C---:B------:R-:W-:Y:S02]  /*6f40*/  LEA.HI.X R237, R217.reuse, c[0x0][0x194], RZ, 0x3, P0 ;  /* 0x00006500d9ed7a11 */ /* 0x040fe400000f1cff */
[----:B------:R-:W-:-:S03]  /*6f50*/  IADD3 R217, R217, 0x20, RZ ;  /* 0x00000020d9d97810 */ /* 0x000fc60007ffe0ff */
[----:B------:R0:W-:Y:S04]  /*6f60*/  STG.E.64 [R236.64], R218 ;  /* 0x000000daec007986 */ /* 0x0001e8000c101b06 */
.L_x_26450:
[----:B------:R-:W-:Y:S05]  /*6f70*/  BSYNC B1 ;  /* 0x0000000000017941 */ /* 0x000fea0003800000 */
.L_x_26449:
        /* <DEDUP_REMOVED lines=11> */
[----:B-1----:R-:W-:-:S04]  /*7030*/  IMAD.MOV.U32 R168, RZ, RZ, 0x10 ;  /* 0x00000010ffa87424 */ /* 0x002fc800078e00ff */
        /* <DEDUP_REMOVED lines=12> */
.L_x_26510:
[----:B------:R-:W-:Y:S02]  /*7100*/  IMAD.MOV.U32 R168, RZ, RZ, R6 ;  /* 0x000000ffffa87224 */ /* 0x000fe400078e0006 */
.L_x_26511:
[----:B------:R-:W-:Y:S05]  /*7110*/  BSYNC B2 ;  /* 0x0000000000027941 */ /* 0x000fea0003800000 */
.L_x_26509:
        /* <DEDUP_REMOVED lines=16> */
.L_x_26515:
[----:B------:R-:W-:Y:S05]  /*7220*/  BSYNC B3 ;  /* 0x0000000000037941 */ /* 0x000fea0003800000 */
.L_x_26514:
        /* <DEDUP_REMOVED lines=42> */
.L_x_26513:
[----:B------:R-:W-:Y:S05]  /*74d0*/  BSYNC B2 ;  /* 0x0000000000027941 */ /* 0x000fea0003800000 */
.L_x_26512:
        /* <DEDUP_REMOVED lines=27> */
.L_x_26517:
[----:B------:R-:W-:Y:S02]  /*7690*/  MOV R5, R6 ;  /* 0x0000000600057202 */ /* 0x000fe40000000f00 */
.L_x_26518:
[----:B------:R-:W-:Y:S05]  /*76a0*/  BSYNC B2 ;  /* 0x0000000000027941 */ /* 0x000fea0003800000 */
.L_x_26516:
        /* <DEDUP_REMOVED lines=16> */
.L_x_26522:
[----:B------:R-:W-:Y:S05]  /*77b0*/  BSYNC B3 ;  /* 0x0000000000037941 */ /* 0x000fea0003800000 */
.L_x_26521:
        /* <DEDUP_REMOVED lines=42> */
[----:B------:R-:W-:-:S06]  /*7a60*/  HFMA2.MMA R170, -RZ, RZ, 0, 0 ;  /* 0x00000000ffaa7435 */ /* 0x000fcc00000001ff */
.L_x_26520:
[----:B------:R-:W-:Y:S05]  /*7a70*/  BSYNC B2 ;  /* 0x0000000000027941 */ /* 0x000fea0003800000 */
.L_x_26519:
        /* <DEDUP_REMOVED lines=24> */
.L_x_26524:
[----:B------:R-:W-:Y:S02]  /*7c00*/  IMAD.MOV.U32 R5, RZ, RZ, R6 ;  /* 0x000000ffff057224 */ /* 0x000fe400078e0006 */
.L_x_26525:
[----:B------:R-:W-:Y:S05]  /*7c10*/  BSYNC B2 ;  /* 0x0000000000027941 */ /* 0x000fea0003800000 */
.L_x_26523:
        /* <DEDUP_REMOVED lines=16> */
.L_x_26529:
[----:B------:R-:W-:Y:S05]  /*7d20*/  BSYNC B3 ;  /* 0x0000000000037941 */ /* 0x000fea0003800000 */
.L_x_26528:
        /* <DEDUP_REMOVED lines=43> */
.L_x_26527:
[----:B------:R-:W-:Y:S05]  /*7fe0*/  BSYNC B2 ;  /* 0x0000000000027941 */ /* 0x000fea0003800000 */
.L_x_26526:
        /* <DEDUP_REMOVED lines=22> */
.L_x_26531:
[----:B------:R-:W-:Y:S02]  /*8150*/  IMAD.MOV.U32 R5, RZ, RZ, R6 ;  /* 0x000000ffff057224 */ /* 0x000fe400078e0006 */
.L_x_26532:
[----:B------:R-:W-:Y:S05]  /*8160*/  BSYNC B2 ;  /* 0x0000000000027941 */ /* 0x000fea0003800000 */
.L_x_26530:
        /* <DEDUP_REMOVED lines=16> */
.L_x_26536:
[----:B------:R-:W-:Y:S05]  /*8270*/  BSYNC B3 ;  /* 0x0000000000037941 */ /* 0x000fea0003800000 */
.L_x_26535:
        /* <DEDUP_REMOVED lines=43> */
.L_x_26534:
[----:B------:R-:W-:Y:S05]  /*8530*/  BSYNC B2 ;  /* 0x0000000000027941 */ /* 0x000fea0003800000 */
.L_x_26533:
        /* <DEDUP_REMOVED lines=22> */
.L_x_26538:
[----:B------:R-:W-:Y:S02]  /*86a0*/  IMAD.MOV.U32 R5, RZ, RZ, R6 ;  /* 0x000000ffff057224 */ /* 0x000fe400078e0006 */
.L_x_26539:
[----:B------:R-:W-:Y:S05]  /*86b0*/  BSYNC B2 ;  /* 0x0000000000027941 */ /* 0x000fea0003800000 */
.L_x_26537:
        /* <DEDUP_REMOVED lines=16> */
.L_x_26543:
[----:B------:R-:W-:Y:S05]  /*87c0*/  BSYNC B3 ;  /* 0x0000000000037941 */ /* 0x000fea0003800000 */
.L_x_26542:
        /* <DEDUP_REMOVED lines=43> */
.L_x_26541:
[----:B------:R-:W-:Y:S05]  /*8a80*/  BSYNC B2 ;  /* 0x0000000000027941 */ /* 0x000fea0003800000 */
.L_x_26540:
        /* <DEDUP_REMOVED lines=22> */
.L_x_26545:
[----:B------:R-:W-:Y:S02]  /*8bf0*/  IMAD.MOV.U32 R5, RZ, RZ, R6 ;  /* 0x000000ffff057224 */ /* 0x000fe400078e0006 */
.L_x_26546:
[----:B------:R-:W-:Y:S05]  /*8c00*/  BSYNC B2 ;  /* 0x0000000000027941 */ /* 0x000fea0003800000 */
.L_x_26544:
        /* <DEDUP_REMOVED lines=16> */
.L_x_26550:
[----:B------:R-:W-:Y:S05]  /*8d10*/  BSYNC B3 ;  /* 0x0000000000037941 */ /* 0x000fea0003800000 */
.L_x_26549:
        /* <DEDUP_REMOVED lines=39> */
[----:B------:R-:W-:Y:S02]  /*8f90*/  LOP3.LUT R3, R7, UR26, R236, 0x96, !PT ;  /* 0x0000001a07037c12 */ /* 0x000fe4000f8e96ec */
[----:B------:R-:W-:Y:S01]  /*8fa0*/  MOV R4, R6 ;  /* 0x0000000600047202 */ /* 0x000fe20000000f00 */
[----:B------:R-:W-:-:S05]  /*8fb0*/  IMAD.WIDE.U32 R6, R173, -0x326172a9, RZ ;  /* 0xcd9e8d57ad067825 */ /* 0x000fca00078e00ff */
[----:B------:R-:W-:Y:S02]  /*8fc0*/  LOP3.LUT R7, R7, UR25, R218, 0x96, !PT ;  /* 0x0000001907077c12 */ /* 0x000fe4000f8e96da */
.L_x_26548:
[----:B------:R-:W-:Y:S05]  /*8fd0*/  BSYNC B2 ;  /* 0x0000000000027941 */ /* 0x000fea0003800000 */
.L_x_26547:
        /* <DEDUP_REMOVED lines=22> */
.L_x_26552:
[----:B------:R-:W-:Y:S02]  /*9140*/  MOV R5, R6 ;  /* 0x0000000600057202 */ /* 0x000fe40000000f00 */
.L_x_26553:
[----:B------:R-:W-:Y:S05]  /*9150*/  BSYNC B2 ;  /* 0x0000000000027941 */ /* 0x000fea0003800000 */
.L_x_26551:
        /* <DEDUP_REMOVED lines=16> */
.L_x_26557:
[----:B------:R-:W-:Y:S05]  /*9260*/  BSYNC B3 ;  /* 0x0000000000037941 */ /* 0x000fea0003800000 */
.L_x_26556:
        /* <DEDUP_REMOVED lines=43> */
.L_x_26555:
[----:B------:R-:W-:Y:S05]  /*9520*/  BSYNC B2 ;  /* 0x0000000000027941 */ /* 0x000fea0003800000 */
.L_x_26554:
        /* <DEDUP_REMOVED lines=22> */
.L_x_26559:
[----:B------:R-:W-:Y:S02]  /*9690*/  IMAD.MOV.U32 R221, RZ, RZ, R6 ;  /* 0x000000ffffdd7224 */ /* 0x000fe400078e0006 */
.L_x_26560:
[----:B------:R-:W-:Y:S05]  /*96a0*/  BSYNC B2 ;  /* 0x0000000000027941 */ /* 0x000fea0003800000 */
.L_x_26558:
        /* <DEDUP_REMOVED lines=19> */
.L_x_26564:
[----:B------:R-:W-:Y:S05]  /*97e0*/  BSYNC B3 ;  /* 0x0000000000037941 */ /* 0x000fea0003800000 */
.L_x_26563:
        /* <DEDUP_REMOVED lines=42> */
.L_x_26562:
[----:B------:R-:W-:Y:S05]  /*9a90*/  BSYNC B2 ;  /* 0x0000000000027941 */ /* 0x000fea0003800000 */
.L_x_26561:
        /* <DEDUP_REMOVED lines=36> */
.L_x_26508:
[----:B------:R-:W-:Y:S05]  /*9ce0*/  BSYNC B1 ;  /* 0x0000000000017941 */ /* 0x000fea0003800000 */
.L_x_26507:
        /* <DEDUP_REMOVED lines=24> */
.L_x_26568:
[----:B------:R-:W-:Y:S02]  /*9e70*/  IMAD.MOV.U32 R176, RZ, RZ, R6 ;  /* 0x000000ffffb07224 */ /* 0x000fe400078e0006 */
.L_x_26569:
[----:B------:R-:W-:Y:S05]  /*9e80*/  BSYNC B2 ;  /* 0x0000000000027941 */ /* 0x000fea0003800000 */
.L_x_26567:
        /* <DEDUP_REMOVED lines=16> */
.L_x_26573:
[----:B------:R-:W-:Y:S05]  /*9f90*/  BSYNC B3 ;  /* 0x0000000000037941 */ /* 0x000fea0003800000 */
.L_x_26572:
        /* <DEDUP_REMOVED lines=42> */
.L_x_26571:
[----:B------:R-:W-:Y:S05]  /*a240*/  BSYNC B2 ;  /* 0x0000000000027941 */ /* 0x000fea0003800000 */
.L_x_26570:
[----:B------:R-:W2:Y:S01]  /*a250*/  LDL R178, [R1] ;  /* 0x0000000001b27983 */ /* 0x000ea20000100800 */
        /* <DEDUP_REMOVED lines=26> */
.L_x_26575:
[----:B------:R-:W-:Y:S02]  /*a400*/  IMAD.MOV.U32 R5, RZ, RZ, R6 ;  /* 0x000000ffff057224 */ /* 0x000fe400078e0006 */
.L_x_26576:
[----:B------:R-:W-:Y:S05]  /*a410*/  BSYNC B2 ;  /* 0x0000000000027941 */ /* 0x000fea0003800000 */
.L_x_26574:
        /* <DEDUP_REMOVED lines=16> */
.L_x_26580:
[----:B------:R-:W-:Y:S05]  /*a520*/  BSYNC B3 ;  /* 0x0000000000037941 */ /* 0x000fea0003800000 */
.L_x_26579:
        /* <DEDUP_REMOVED lines=43> */
.L_x_26578:
[----:B------:R-:W-:Y:S05]  /*a7e0*/  BSYNC B2 ;  /* 0x0000000000027941 */ /* 0x000fea0003800000 */
.L_x_26577:
        /* <DEDUP_REMOVED lines=24> */
.L_x_26582:
[----:B------:R-:W-:Y:S02]  /*a970*/  IMAD.MOV.U32 R5, RZ, RZ, R6 ;  /* 0x000000ffff057224 */ /* 0x000fe400078e0006 */
.L_x_26583:
[----:B------:R-:W-:Y:S05]  /*a980*/  BSYNC B2 ;  /* 0x0000000000027941 */ /* 0x000fea0003800000 */
.L_x_26581:
        /* <DEDUP_REMOVED lines=16> */
.L_x_26587:
[----:B------:R-:W-:Y:S05]  /*aa90*/  BSYNC B3 ;  /* 0x0000000000037941 */ /* 0x000fea0003800000 */
.L_x_26586:
        /* <DEDUP_REMOVED lines=43> */
.L_x_26585:
[----:B------:R-:W-:Y:S05]  /*ad50*/  BSYNC B2 ;  /* 0x0000000000027941 */ /* 0x000fea0003800000 */
.L_x_26584:
        /* <DEDUP_REMOVED lines=22> */
.L_x_26589:
[----:B------:R-:W-:Y:S02]  /*aec0*/  MOV R5, R6 ;  /* 0x0000000600057202 */ /* 0x000fe40000000f00 */
.L_x_26590:
[----:B------:R-:W-:Y:S05]  /*aed0*/  BSYNC B2 ;  /* 0x0000000000027941 */ /* 0x000fea0003800000 */
.L_x_26588:
        /* <DEDUP_REMOVED lines=16> */
.L_x_26594:
[----:B------:R-:W-:Y:S05]  /*afe0*/  BSYNC B3 ;  /* 0x0000000000037941 */ /* 0x000fea0003800000 */
.L_x_26593:
[----:B------:R-:W-:Y:S01]  /*aff0*/  LOP3.LUT R6, R3, UR5, R2, 0x96, !PT ;  /* 0x0000000503067c12 */ /* 0x000fe2000f8e9602 */
[----:B------:R-:W-:Y:S01]  /*b000*/  IMAD.HI.U32 R4, R11, -0x326172a9, RZ ;  /* 0xcd9e8d570b047827 */ /* 0x000fe200078e00ff */
[----:B------:R-:W-:-:S03]  /*b010*/  HFMA2.MMA R180, -RZ, RZ, 0, 0 ;  /* 0x00000000ffb47435 */ /* 0x000fc600000001ff */
[----:B------:R-:W-:Y:S01]  /*b020*/  IMAD R3, R11, -0x326172a9, RZ ;  /* 0xcd9e8d570b037824 */ /* 0x000fe200078e02ff */
[----:B------:R-:W-:Y:S01]  /*b030*/  LOP3.LUT R179, R4, UR4, R9, 0x96, !PT ;  /* 0x0000000404b37c12 */ /* 0x000fe2000f8e9609 */
[----:B------:R-:W-:-:S04]  /*b040*/  IMAD.WIDE.U32 R6, R6, -0x326172a9, RZ ;  /* 0xcd9e8d5706067825 */ /* 0x000fc800078e00ff */
[----:B0-----:R-:W-:Y:S01]  /*b050*/  IMAD.WIDE.U32 R218, R179, -0x2daee0ad, RZ ;  /* 0xd2511f53b3da7825 */ /* 0x001fe200078e00ff */
        /* <DEDUP_REMOVED lines=36> */
.L_x_26592:
[----:B------:R-:W-:Y:S05]  /*b2a0*/  BSYNC B2 ;  /* 0x0000000000027941 */ /* 0x000fea0003800000 */
.L_x_26591:
        /* <DEDUP_REMOVED lines=22> */
.L_x_26596:
[----:B------:R-:W-:Y:S02]  /*b410*/  IMAD.MOV.U32 R5, RZ, RZ, R6 ;  /* 0x000000ffff057224 */ /* 0x000fe400078e0006 */
.L_x_26597:
[----:B------:R-:W-:Y:S05]  /*b420*/  BSYNC B2 ;  /* 0x0000000000027941 */ /* 0x000fea0003800000 */
.L_x_26595:
        /* <DEDUP_REMOVED lines=16> */
.L_x_26601:
[----:B------:R-:W-:Y:S05]  /*b530*/  BSYNC B3 ;  /* 0x0000000000037941 */ /* 0x000fea0003800000 */
.L_x_26600:
        /* <DEDUP_REMOVED lines=43> */
.L_x_26599:
[----:B------:R-:W-:Y:S05]  /*b7f0*/  BSYNC B2 ;  /* 0x0000000000027941 */ /* 0x000fea0003800000 */
.L_x_26598:
        /* <DEDUP_REMOVED lines=21> */
.L_x_26603:
[----:B------:R-:W-:Y:S02]  /*b950*/  IMAD.MOV.U32 R5, RZ, RZ, R6 ;  /* 0x000000ffff057224 */ /* 0x000fe400078e0006 */
.L_x_26604:
[----:B------:R-:W-:Y:S05]  /*b960*/  BSYNC B2 ;  /* 0x0000000000027941 */ /* 0x000fea0003800000 */
.L_x_26602:
        /* <DEDUP_REMOVED lines=16> */
.L_x_26608:
[----:B------:R-:W-:Y:S05]  /*ba70*/  BSYNC B3 ;  /* 0x0000000000037941 */ /* 0x000fea0003800000 */
.L_x_26607:
        /* <DEDUP_REMOVED lines=43> */
.L_x_26606:
[----:B------:R-:W-:Y:S05]  /*bd30*/  BSYNC B2 ;  /* 0x0000000000027941 */ /* 0x000fea0003800000 */
.L_x_26605:
        /* <DEDUP_REMOVED lines=21> */
.L_x_26610:
[----:B------:R-:W-:Y:S02]  /*be90*/  IMAD.MOV.U32 R5, RZ, RZ, R6 ;  /* 0x000000ffff057224 */ /* 0x000fe400078e0006 */
.L_x_26611:
[----:B------:R-:W-:Y:S05]  /*bea0*/  BSYNC B2 ;  /* 0x0000000000027941 */ /* 0x000fea0003800000 */
.L_x_26609:
        /* <DEDUP_REMOVED lines=16> */
.L_x_26615:
[----:B------:R-:W-:Y:S05]  /*bfb0*/  BSYNC B3 ;  /* 0x0000000000037941 */ /* 0x000fea0003800000 */
.L_x_26614:
        /* <DEDUP_REMOVED lines=43> */
.L_x_26613:
[----:B------:R-:W-:Y:S05]  /*c270*/  BSYNC B2 ;  /* 0x0000000000027941 */ /* 0x000fea0003800000 */
.L_x_26612:
        /* <DEDUP_REMOVED lines=21> */
.L_x_26617:
[----:B------:R-:W-:Y:S02]  /*c3d0*/  IMAD.MOV.U32 R221, RZ, RZ, R6 ;  /* 0x000000ffffdd7224 */ /* 0x000fe400078e0006 */
.L_x_26618:
[----:B------:R-:W-:Y:S05]  /*c3e0*/  BSYNC B2 ;  /* 0x0000000000027941 */ /* 0x000fea0003800000 */
.L_x_26616:
        /* <DEDUP_REMOVED lines=19> */
.L_x_26622:
[----:B------:R-:W-:Y:S05]  /*c520*/  BSYNC B3 ;  /* 0x0000000000037941 */ /* 0x000fea0003800000 */
.L_x_26621:
        /* <DEDUP_REMOVED lines=42> */
.L_x_26620:
[----:B------:R-:W-:Y:S05]  /*c7d0*/  BSYNC B2 ;  /* 0x0000000000027941 */ /* 0x000fea0003800000 */
.L_x_26619:
[----:B------:R0:W1:Y:S01]  /*c7e0*/  I2F.U32 R222, R221 ;  /* 0x000000dd00de7306 */ /* 0x0000620000201000 */
[----:B------:R-:W-:Y:S02]  /*c7f0*/  SEL R219, RZ, 0x10000, P5 ;  /* 0x00010000ffdb7807 */ /* 0x000fe40002800000 */
[----:B------:R-:W-:Y:S02]  /*c800*/  SEL R218, RZ, 0x100, P4 ;  /* 0x00000100ffda7807 */ /* 0x000fe40002000000 */
[----:B------:R-:W-:Y:S02]  /*c810*/  PRMT R183, RZ, 0x7610, R183 ;  /* 0x00007610ffb77816 */ /* 0x000fe400000000b7 */
[C---:B------:R-:W-:Y:S02]  /*c820*/  LOP3.LUT P5, RZ, R8.reuse, 0x2, RZ, 0xc0, !PT ;  /* 0x0000000208ff7812 */ /* 0x040fe400078ac0ff */
[----:B0-----:R-:W-:Y:S01]  /*c830*/  SEL R221, RZ, 0x1, P2 ;  /* 0x00000001ffdd7807 */ /* 0x001fe20001000000 */
[----:B------:R-:W-:Y:S01]  /*c840*/  FMUL.FTZ R183, R183, R216 ;  /* 0x000000d8b7b77220 */ /* 0x000fe20000410000 */
[----:B------:R-:W-:-:S03]  /*c850*/  LOP3.LUT P6, RZ, R8, 0x4, RZ, 0xc0, !PT ;  /* 0x0000000408ff7812 */ /* 0x000fc600078cc0ff */
[----:B------:R-:W-:Y:S02]  /*c860*/  FMUL.FTZ R183, R183, c[0x0][0x1e8] ;  /* 0x00007a00b7b77a20 */ /* 0x000fe40000410000 */
[----:B-1----:R-:W-:Y:S02]  /*c870*/  FFMA.FTZ R222, R222, R238, 1.1641532182693481445e-10 ;  /* 0x2f000000dede7423 */ /* 0x002fe400000100ee */
[----:B------:R-:W-:-:S03]  /*c880*/  IMAD.WIDE.U32 R238, R221, 0x1000000, RZ ;  /* 0x01000000ddee7825 */ /* 0x000fc600078e00ff */
[----:B------:R-:W-:-:S04]  /*c890*/  FSETP.GTU.FTZ.AND P2, PT, R222, c[0x0][0x1e4], PT ;  /* 0x00007900de007a0b */ /* 0x000fc80003f5c000 */
[----:B------:R-:W-:Y:S02]  /*c8a0*/  SEL R222, RZ, 0x1000000, P2 ;  /* 0x01000000ffde7807 */ /* 0x000fe40001000000 */
[----:B------:R-:W-:Y:S02]  /*c8b0*/  FSEL R183, R183, RZ, !P2 ;  /* 0x000000ffb7b77208 */ /* 0x000fe40005000000 */
[----:B------:R-:W-:Y:S02]  /*c8c0*/  LOP3.LUT R218, R218, R222, R219, 0xfe, !PT ;  /* 0x000000dedada7212 */ /* 0x000fe400078efedb */
[----:B------:R-:W-:Y:S01]  /*c8d0*/  SEL R219, RZ, 0x1, P3 ;  /* 0x00000001ffdb7807 */ /* 0x000fe20001800000 */
[----:B------:R-:W-:-:S03]  /*c8e0*/  FMUL.FTZ R183, R251, R183 ;  /* 0x000000b7fbb77220 */ /* 0x000fc60000410000 */
[----:B------:R-:W-:Y:S01]  /*c8f0*/  LOP3.LUT R221, R239, R218, R219, 0xfe, !PT ;  /* 0x000000daefdd7212 */ /* 0x000fe200078efedb */
[----:B------:R-:W-:Y:S01]  /*c900*/  @P0 FADD.FTZ R183, R151, R183 ;  /* 0x000000b797b70221 */ /* 0x000fe20000010000 */
        /* <DEDUP_REMOVED lines=8> */
[----:B------:R-:W-:-:S03]  /*c990*/  SEL R221, RZ, 0x1, P6 ;  /* 0x00000001ffdd7807 */ /* 0x000fc60003000000 */
[----:B------:R-:W-:Y:S01]  /*c9a0*/  STG.E.128 [R236.64], R176 ;  /* 0x000000b0ec007986 */ /* 0x000fe2000c101d06 */
[----:B------:R-:W-:-:S03]  /*c9b0*/  LOP3.LUT R218, R218, R221, RZ, 0xfc, !PT ;  /* 0x000000dddada7212 */ /* 0x000fc600078efcff */
[----:B------:R0:W-:Y:S02]  /*c9c0*/  STG.E.128 [R236.64+0x10], R180 ;  /* 0x000010b4ec007986 */ /* 0x0001e4000c101d06 */
[----:B0-----:R-:W-:-:S04]  /*c9d0*/  LEA R236, P0, R217, c[0x0][0x190], 0x3 ;  /* 0x00006400d9ec7a11 */ /* 0x001fc800078018ff */
[C---:B------:R-:W-:Y:S02]  /*c9e0*/  LEA.HI.X R237, R217.reuse, c[0x0][0x194], RZ, 0x3, P0 ;  /* 0x00006500d9ed7a11 */ /* 0x040fe400000f1cff */
[----:B------:R-:W-:-:S03]  /*c9f0*/  IADD3 R217, R217, 0x20, RZ ;  /* 0x00000020d9d97810 */ /* 0x000fc60007ffe0ff */
[----:B------:R0:W-:Y:S04]  /*ca00*/  STG.E.64 [R236.64], R218 ;  /* 0x000000daec007986 */ /* 0x0001e8000c101b06 */
.L_x_26566:
[----:B------:R-:W-:Y:S05]  /*ca10*/  BSYNC B1 ;  /* 0x0000000000017941 */ /* 0x000fea0003800000 */
.L_x_26565:
        /* <DEDUP_REMOVED lines=24> */
.L_x_26626:
[----:B------:R-:W-:Y:S02]  /*cba0*/  MOV R184, R6 ;  /* 0x0000000600b87202 */ /* 0x000fe40000000f00 */
.L_x_26627:
[----:B------:R-:W-:Y:S05]  /*cbb0*/  BSYNC B2 ;  /* 0x0000000000027941 */ /* 0x000fea0003800000 */
.L_x_26625:
        /* <DEDUP_REMOVED lines=16> */
.L_x_26631:
[----:B------:R-:W-:Y:S05]  /*ccc0*/  BSYNC B3 ;  /* 0x0000000000037941 */ /* 0x000fea0003800000 */
.L_x_26630:
        /* <DEDUP_REMOVED lines=42> */
.L_x_26629:
[----:B------:R-:W-:Y:S05]  /*cf70*/  BSYNC B2 ;  /* 0x0000000000027941 */ /* 0x000fea0003800000 */
.L_x_26628:
[----:B------:R-:W1:Y:S01]  /*cf80*/  I2F.U32 R5, R184 ;  /* 0x000000b800057306 */ /* 0x000e620000201000 */
[----:B------:R-:W-:Y:S01]  /*cf90*/  HFMA2.MMA R238, -RZ, RZ, 0.1171875, 0 ;  /* 0x2f800000ffee7435 */ /* 0x000fe200000001ff */
[----:B------:R-:W-:Y:S01]  /*cfa0*/  LOP3.LUT R8, R8, 0xfffffffb, RZ, 0xc0, !PT ;  /* 0xfffffffb08087812 */ /* 0x000fe200078ec0ff */
[----:B------:R-:W-:Y:S01]  /*cfb0*/  BSSY B2, `(.L_x_26632) ;  /* 0x0000018000027945 */ /* 0x000fe20003800000 */
[----:B------:R-:W-:Y:S02]  /*cfc0*/  ISETP.NE.U32.AND P0, PT, RZ, c[0x0][0x180], PT ;  /* 0x00006000ff007a0c */ /* 0x000fe40003f05070 */
[----:B------:R-:W-:Y:S02]  /*cfd0*/  IADD3 R186, R185, 0x1, RZ ;  /* 0x00000001b9ba7810 */ /* 0x000fe40007ffe0ff */
[----:B------:R-:W-:-:S03]  /*cfe0*/  ISETP.NE.AND.EX P0, PT, RZ, c[0x0][0x184], PT, P0 ;  /* 0x00006100ff007a0c */ /* 0x000fc60003f05300 */
        /* <DEDUP_REMOVED lines=19> */
.L_x_26633:
[----:B------:R-:W-:Y:S02]  /*d120*/  IMAD.MOV.U32 R5, RZ, RZ, R6 ;  /* 0x000000ffff057224 */ /* 0x000fe400078e0006 */
.L_x_26634:
[----:B------:R-:W-:Y:S05]  /*d130*/  BSYNC B2 ;  /* 0x0000000000027941 */ /* 0x000fea0003800000 */
.L_x_26632:
        /* <DEDUP_REMOVED lines=16> */
.L_x_26638:
[----:B------:R-:W-:Y:S05]  /*d240*/  BSYNC B3 ;  /* 0x0000000000037941 */ /* 0x000fea0003800000 */
.L_x_26637:
        /* <DEDUP_REMOVED lines=43> */
.L_x_26636:
[----:B------:R-:W-:Y:S05]  /*d500*/  BSYNC B2 ;  /* 0x0000000000027941 */ /* 0x000fea0003800000 */
.L_x_26635:
        /* <DEDUP_REMOVED lines=23> */
.L_x_26640:
[----:B------:R-:W-:Y:S02]  /*d680*/  IMAD.MOV.U32 R5, RZ, RZ, R6 ;  /* 0x000000ffff057224 */ /* 0x000fe400078e0006 */
.L_x_26641:
[----:B------:R-:W-:Y:S05]  /*d690*/  BSYNC B2 ;  /* 0x0000000000027941 */ /* 0x000fea0003800000 */
.L_x_26639:
        /* <DEDUP_REMOVED lines=16> */
.L_x_26645:
[----:B------:R-:W-:Y:S05]  /*d7a0*/  BSYNC B3 ;  /* 0x0000000000037941 */ /* 0x000fea0003800000 */
.L_x_26644:
        /* <DEDUP_REMOVED lines=43> */
.L_x_26643:
[----:B------:R-:W-:Y:S05]  /*da60*/  BSYNC B2 ;  /* 0x0000000000027941 */ /* 0x000fea0003800000 */
.L_x_26642:
        /* <DEDUP_REMOVED lines=21> */
.L_x_26647:
[----:B------:R-:W-:Y:S02]  /*dbc0*/  IMAD.MOV.U32 R5, RZ, RZ, R6 ;  /* 0x000000ffff057224 */ /* 0x000fe400078e0006 */
.L_x_26648:
[----:B------:R-:W-:Y:S05]  /*dbd0*/  BSYNC B2 ;  /* 0x0000000000027941 */ /* 0x000fea0003800000 */
.L_x_26646:
        /* <DEDUP_REMOVED lines=16> */
.L_x_26652:
[----:B------:R-:W-:Y:S05]  /*dce0*/  BSYNC B3 ;  /* 0x0000000000037941 */ /* 0x000fea0003800000 */
.L_x_26651:
        /* <DEDUP_REMOVED lines=43> */
.L_x_26650:
[----:B------:R-:W-:Y:S05]  /*dfa0*/  BSYNC B2 ;  /* 0x0000000000027941 */ /* 0x000fea0003800000 */
.L_x_26649:
        /* <DEDUP_REMOVED lines=21> */
.L_x_26654:
[----:B------:R-:W-:Y:S02]  /*e100*/  IMAD.MOV.U32 R5, RZ, RZ, R6 ;  /* 0x000000ffff057224 */ /* 0x000fe400078e0006 */
.L_x_26655:
[----:B------:R-:W-:Y:S05]  /*e110*/  BSYNC B2 ;  /* 0x0000000000027941 */ /* 0x000fea0003800000 */
.L_x_26653:
        /* <DEDUP_REMOVED lines=16> */
.L_x_26659:
[----:B------:R-:W-:Y:S05]  /*e220*/  BSYNC B3 ;  /* 0x0000000000037941 */ /* 0x000fea0003800000 */
.L_x_26658:
        /* <DEDUP_REMOVED lines=43> */
.L_x_26657:
[----:B------:R-:W-:Y:S05]  /*e4e0*/  BSYNC B2 ;  /* 0x0000000000027941 */ /* 0x000fea0003800000 */
.L_x_26656:
        /* <DEDUP_REMOVED lines=21> */
.L_x_26661:
[----:B------:R-:W-:Y:S02]  /*e640*/  MOV R5, R6 ;  /* 0x0000000600057202 */ /* 0x000fe40000000f00 */
.L_x_26662:
[----:B------:R-:W-:Y:S05]  /*e650*/  BSYNC B2 ;  /* 0x0000000000027941 */ /* 0x000fea0003800000 */
.L_x_26660:
        /* <DEDUP_REMOVED lines=16> */
.L_x_26666:
[----:B------:R-:W-:Y:S05]  /*e760*/  BSYNC B3 ;  /* 0x0000000000037941 */ /* 0x000fea0003800000 */
.L_x_26665:
        /* <DEDUP_REMOVED lines=43> */
.L_x_26664:
[----:B------:R-:W-:Y:S05]  /*ea20*/  BSYNC B2 ;  /* 0x0000000000027941 */ /* 0x000fea0003800000 */
.L_x_26663:
        /* <DEDUP_REMOVED lines=21> */
.L_x_26668:
[----:B------:R-:W-:Y:S02]  /*eb80*/  IMAD.MOV.U32 R5, RZ, RZ, R6 ;  /* 0x000000ffff057224 */ /* 0x000fe400078e0006 */
.L_x_26669:
[----:B------:R-:W-:Y:S05]  /*eb90*/  BSYNC B2 ;  /* 0x0000000000027941 */ /* 0x000fea0003800000 */
.L_x_26667:
        /* <DEDUP_REMOVED lines=16> */
.L_x_26673:
[----:B------:R-:W-:Y:S05]  /*eca0*/  BSYNC B3 ;  /* 0x0000000000037941 */ /* 0x000fea0003800000 */
.L_x_26672:
        /* <DEDUP_REMOVED lines=43> */
.L_x_26671:
[----:B------:R-:W-:Y:S05]  /*ef60*/  BSYNC B2 ;  /* 0x0000000000027941 */ /* 0x000fea0003800000 */
.L_x_26670:
        /* <DEDUP_REMOVED lines=21> */
.L_x_26675:
[----:B------:R-:W-:Y:S02]  /*f0c0*/  IMAD.MOV.U32 R221, RZ, RZ, R6 ;  /* 0x000000ffffdd7224 */ /* 0x000fe400078e0006 */
.L_x_26676:
[----:B------:R-:W-:Y:S05]  /*f0d0*/  BSYNC B2 ;  /* 0x0000000000027941 */ /* 0x000fea0003800000 */
.L_x_26674:
        /* <DEDUP_REMOVED lines=19> */
.L_x_26680:
[----:B------:R-:W-:Y:S05]  /*f210*/  BSYNC B3 ;  /* 0x0000000000037941 */ /* 0x000fea0003800000 */
.L_x_26679:
        /* <DEDUP_REMOVED lines=42> */
.L_x_26678:
[----:B------:R-:W-:Y:S05]  /*f4c0*/  BSYNC B2 ;  /* 0x0000000000027941 */ /* 0x000fea0003800000 */
.L_x_26677:
        /* <DEDUP_REMOVED lines=35> */
.L_x_26624:
[----:B------:R-:W-:Y:S05]  /*f700*/  BSYNC B1 ;  /* 0x0000000000017941 */ /* 0x000fea0003800000 */
.L_x_26623:
        /* <DEDUP_REMOVED lines=24> */
.L_x_26684:
[----:B------:R-:W-:Y:S02]  /*f890*/  IMAD.MOV.U32 R192, RZ, RZ, R6 ;  /* 0x000000ffffc07224 */ /* 0x000fe400078e0006 */
.L_x_26685:
[----:B------:R-:W-:Y:S05]  /*f8a0*/  BSYNC B2 ;  /* 0x0000000000027941 */ /* 0x000fea0003800000 */
.L_x_26683:
        /* <DEDUP_REMOVED lines=16> */
.L_x_26689:
[----:B------:R-:W-:Y:S05]  /*f9b0*/  BSYNC B3 ;  /* 0x0000000000037941 */ /* 0x000fea0003800000 */
.L_x_26688:
        /* <DEDUP_REMOVED lines=42> */
.L_x_26687:
[----:B------:R-:W-:Y:S05]  /*fc60*/  BSYNC B2 ;  /* 0x0000000000027941 */ /* 0x000fea0003800000 */
.L_x_26686:
[----:B------:R-:W1:Y:S01]  /*fc70*/  I2F.U32 R5, R192 ;  /* 0x000000c000057306 */ /* 0x000e620000201000 */
[----:B------:R-:W-:Y:S01]  /*fc80*/  IMAD.MOV.U32 R238, RZ, RZ, 0x2f800000 ;  /* 0x2f800000ffee7424 */ /* 0x000fe200078e00ff */
[----:B------:R-:W-:Y:S01]  /*fc90*/  LOP3.LUT R8, R8, 0xfffffffb, RZ, 0xc0, !PT ;  /* 0xfffffffb08087812 */ /* 0x000fe200078ec0ff */
[----:B------:R-:W-:Y:S01]  /*fca0*/  BSSY B2, `(.L_x_26690) ;  /* 0x0000018000027945 */ /* 0x000fe20003800000 */
[----:B------:R-:W-:Y:S02]  /*fcb0*/  ISETP.NE.U32.AND P0, PT, RZ, c[0x0][0x180], PT ;  /* 0x00006000ff007a0c */ /* 0x000fe40003f05070 */
[----:B------:R-:W-:Y:S02]  /*fcc0*/  IADD3 R194, R193, 0x1, RZ ;  /* 0x00000001c1c27810 */ /* 0x000fe40007ffe0ff */
        /* <DEDUP_REMOVED lines=20> */
.L_x_26691:
[----:B------:R-:W-:Y:S02]  /*fe10*/  IMAD.MOV.U32 R5, RZ, RZ, R6 ;  /* 0x000000ffff057224 */ /* 0x000fe400078e0006 */
.L_x_26692:
[----:B------:R-:W-:Y:S05]  /*fe20*/  BSYNC B2 ;  /* 0x0000000000027941 */ /* 0x000fea0003800000 */
.L_x_26690:
        /* <DEDUP_REMOVED lines=16> */
.L_x_26696:
[----:B------:R-:W-:Y:S05]  /*ff30*/  BSYNC B3 ;  /* 0x0000000000037941 */ /* 0x000fea0003800000 */
.L_x_26695:
        /* <DEDUP_REMOVED lines=43> */
.L_x_26694:
[----:B------:R-:W-:Y:S05]  /*101f0*/  BSYNC B2 ;  /* 0x0000000000027941 */ /* 0x000fea0003800000 */
.L_x_26693:
        /* <DEDUP_REMOVED lines=23> */
.L_x_26698:
[----:B------:R-:W-:Y:S02]  /*10370*/  MOV R5, R6 ;  /* 0x0000000600057202 */ /* 0x000fe40000000f00 */
.L_x_26699:
[----:B------:R-:W-:Y:S05]  /*10380*/  BSYNC B2 ;  /* 0x0000000000027941 */ /* 0x000fea0003800000 */
.L_x_26697:
        /* <DEDUP_REMOVED lines=16> */
.L_x_26703:
[----:B------:R-:W-:Y:S05]  /*10490*/  BSYNC B3 ;  /* 0x0000000000037941 */ /* 0x000fea0003800000 */
.L_x_26702:
        /* <DEDUP_REMOVED lines=43> */
.L_x_26701:
[----:B------:R-:W-:Y:S05]  /*10750*/  BSYNC B2 ;  /* 0x0000000000027941 */ /* 0x000fea0003800000 */
.L_x_26700:
        /* <DEDUP_REMOVED lines=21> */
.L_x_26705:
[----:B------:R-:W-:Y:S02]  /*108b0*/  IMAD.MOV.U32 R5, RZ, RZ, R6 ;  /* 0x000000ffff057224 */ /* 0x000fe400078e0006 */
.L_x_26706:
[----:B------:R-:W-:Y:S05]  /*108c0*/  BSYNC B2 ;  /* 0x0000000000027941 */ /* 0x000fea0003800000 */
.L_x_26704:
        /* <DEDUP_REMOVED lines=16> */
.L_x_26710:
[----:B------:R-:W-:Y:S05]  /*109d0*/  BSYNC B3 ;  /* 0x0000000000037941 */ /* 0x000fea0003800000 */
.L_x_26709:
        /* <DEDUP_REMOVED lines=43> */
.L_x_26708:
[----:B------:R-:W-:Y:S05]  /*10c90*/  BSYNC B2 ;  /* 0x0000000000027941 */ /* 0x000fea0003800000 */
.L_x_26707:
        /* <DEDUP_REMOVED lines=21> */
.L_x_26712:
[----:B------:R-:W-:Y:S02]  /*10df0*/  IMAD.MOV.U32 R5, RZ, RZ, R6 ;  /* 0x000000ffff057224 */ /* 0x000fe400078e0006 */
.L_x_26713:
[----:B------:R-:W-:Y:S05]  /*10e00*/  BSYNC B2 ;  /* 0x0000000000027941 */ /* 0x000fea0003800000 */
.L_x_26711:
        /* <DEDUP_REMOVED lines=16> */
.L_x_26717:
[----:B------:R-:W-:Y:S05]  /*10f10*/  BSYNC B3 ;  /* 0x0000000000037941 */ /* 0x000fea0003800000 */
.L_x_26716:
        /* <DEDUP_REMOVED lines=43> */
.L_x_26715:
[----:B------:R-:W-:Y:S05]  /*111d0*/  BSYNC B2 ;  /* 0x0000000000027941 */ /* 0x000fea0003800000 */
.L_x_26714:
        /* <DEDUP_REMOVED lines=21> */
.L_x_26719:
[----:B------:R-:W-:Y:S02]  /*11330*/  IMAD.MOV.U32 R5, RZ, RZ, R6 ;  /* 0x000000ffff057224 */ /* 0x000fe400078e0006 */
.L_x_26720:
[----:B------:R-:W-:Y:S05]  /*11340*/  BSYNC B2 ;  /* 0x0000000000027941 */ /* 0x000fea0003800000 */
.L_x_26718:
        /* <DEDUP_REMOVED lines=16> */
.L_x_26724:
[----:B------:R-:W-:Y:S05]  /*11450*/  BSYNC B3 ;  /* 0x0000000000037941 */ /* 0x000fea0003800000 */
.L_x_26723:
        /* <DEDUP_REMOVED lines=43> */
.L_x_26722:
[----:B------:R-:W-:Y:S05]  /*11710*/  BSYNC B2 ;  /* 0x0000000000027941 */ /* 0x000fea0003800000 */
.L_x_26721:
        /* <DEDUP_REMOVED lines=21> */
.L_x_26726:
[----:B------:R-:W-:Y:S02]  /*11870*/  IMAD.MOV.U32 R5, RZ, RZ, R6 ;  /* 0x000000ffff057224 */ /* 0x000fe400078e0006 */
.L_x_26727:
[----:B------:R-:W-:Y:S05]  /*11880*/  BSYNC B2 ;  /* 0x0000000000027941 */ /* 0x000fea0003800000 */
.L_x_26725:
        /* <DEDUP_REMOVED lines=16> */
.L_x_26731:
[----:B------:R-:W-:Y:S05]  /*11990*/  BSYNC B3 ;  /* 0x0000000000037941 */ /* 0x000fea0003800000 */
.L_x_26730:
        /* <DEDUP_REMOVED lines=43> */
.L_x_26729:
[----:B------:R-:W-:Y:S05]  /*11c50*/  BSYNC B2 ;  /* 0x0000000000027941 */ /* 0x000fea0003800000 */
.L_x_26728:
        /* <DEDUP_REMOVED lines=21> */
.L_x_26733:
[----:B------:R-:W-:Y:S02]  /*11db0*/  MOV R221, R6 ;  /* 0x0000000600dd7202 */ /* 0x000fe40000000f00 */
.L_x_26734:
[----:B------:R-:W-:Y:S05]  /*11dc0*/  BSYNC B2 ;  /* 0x0000000000027941 */ /* 0x000fea0003800000 */
.L_x_26732:
        /* <DEDUP_REMOVED lines=19> */
.L_x_26738:
[----:B------:R-:W-:Y:S05]  /*11f00*/  BSYNC B3 ;  /* 0x0000000000037941 */ /* 0x000fea0003800000 */
.L_x_26737:
        /* <DEDUP_REMOVED lines=42> */
.L_x_26736:
[----:B------:R-:W-:Y:S05]  /*121b0*/  BSYNC B2 ;  /* 0x0000000000027941 */ /* 0x000fea0003800000 */
.L_x_26735:
        /* <DEDUP_REMOVED lines=35> */
.L_x_26682:
[----:B------:R-:W-:Y:S05]  /*123f0*/  BSYNC B1 ;  /* 0x0000000000017941 */ /* 0x000fea0003800000 */
.L_x_26681:
        /* <DEDUP_REMOVED lines=24> */
.L_x_26742:
[----:B------:R-:W-:Y:S02]  /*12580*/  IMAD.MOV.U32 R200, RZ, RZ, R6 ;  /* 0x000000ffffc87224 */ /* 0x000fe400078e0006 */
.L_x_26743:
[----:B------:R-:W-:Y:S05]  /*12590*/  BSYNC B2 ;  /* 0x0000000000027941 */ /* 0x000fea0003800000 */
.L_x_26741:
        /* <DEDUP_REMOVED lines=16> */
.L_x_26747:
[----:B------:R-:W-:Y:S05]  /*126a0*/  BSYNC B3 ;  /* 0x0000000000037941 */ /* 0x000fea0003800000 */
.L_x_26746:
        /* <DEDUP_REMOVED lines=42> */
.L_x_26745:
[----:B------:R-:W-:Y:S05]  /*12950*/  BSYNC B2 ;  /* 0x0000000000027941 */ /* 0x000fea0003800000 */
.L_x_26744:
        /* <DEDUP_REMOVED lines=26> */
.L_x_26749:
[----:B------:R-:W-:Y:S02]  /*12b00*/  IMAD.MOV.U32 R5, RZ, RZ, R6 ;  /* 0x000000ffff057224 */ /* 0x000fe400078e0006 */
.L_x_26750:
[----:B------:R-:W-:Y:S05]  /*12b10*/  BSYNC B2 ;  /* 0x0000000000027941 */ /* 0x000fea0003800000 */
.L_x_26748:
        /* <DEDUP_REMOVED lines=16> */
.L_x_26754:
[----:B------:R-:W-:Y:S05]  /*12c20*/  BSYNC B3 ;  /* 0x0000000000037941 */ /* 0x000fea0003800000 */
.L_x_26753:
        /* <DEDUP_REMOVED lines=43> */
.L_x_26752:
[----:B------:R-:W-:Y:S05]  /*12ee0*/  BSYNC B2 ;  /* 0x0000000000027941 */ /* 0x000fea0003800000 */
.L_x_26751:
        /* <DEDUP_REMOVED lines=23> */
.L_x_26756:
[----:B------:R-:W-:Y:S02]  /*13060*/  IMAD.MOV.U32 R5, RZ, RZ, R6 ;  /* 0x000000ffff057224 */ /* 0x000fe400078e0006 */
.L_x_26757:
[----:B------:R-:W-:Y:S05]  /*13070*/  BSYNC B2 ;  /* 0x0000000000027941 */ /* 0x000fea0003800000 */
.L_x_26755:
        /* <DEDUP_REMOVED lines=16> */
.L_x_26761:
[----:B------:R-:W-:Y:S05]  /*13180*/  BSYNC B3 ;  /* 0x0000000000037941 */ /* 0x000fea0003800000 */
.L_x_26760:
        /* <DEDUP_REMOVED lines=43> */
.L_x_26759:
[----:B------:R-:W-:Y:S05]  /*13440*/  BSYNC B2 ;  /* 0x0000000000027941 */ /* 0x000fea0003800000 */
.L_x_26758:
        /* <DEDUP_REMOVED lines=21> */
.L_x_26763:
[----:B------:R-:W-:Y:S02]  /*135a0*/  IMAD.MOV.U32 R5, RZ, RZ, R6 ;  /* 0x000000ffff057224 */ /* 0x000fe400078e0006 */
.L_x_26764:
[----:B------:R-:W-:Y:S05]  /*135b0*/  BSYNC B2 ;  /* 0x0000000000027941 */ /* 0x000fea0003800000 */
.L_x_26762:
        /* <DEDUP_REMOVED lines=16> */
.L_x_26768:
[----:B------:R-:W-:Y:S05]  /*136c0*/  BSYNC B3 ;  /* 0x0000000000037941 */ /* 0x000fea0003800000 */
.L_x_26767:
        /* <DEDUP_REMOVED lines=43> */
.L_x_26766:
[----:B------:R-:W-:Y:S05]  /*13980*/  BSYNC B2 ;  /* 0x0000000000027941 */ /* 0x000fea0003800000 */
.L_x_26765:
        /* <DEDUP_REMOVED lines=21> */
.L_x_26770:
[----:B------:R-:W-:Y:S02]  /*13ae0*/  MOV R5, R6 ;  /* 0x0000000600057202 */ /* 0x000fe40000000f00 */
.L_x_26771:
[----:B------:R-:W-:Y:S05]  /*13af0*/  BSYNC B2 ;  /* 0x0000000000027941 */ /* 0x000fea0003800000 */
.L_x_26769:
        /* <DEDUP_REMOVED lines=16> */
.L_x_26775:
[----:B------:R-:W-:Y:S05]  /*13c00*/  BSYNC B3 ;  /* 0x0000000000037941 */ /* 0x000fea0003800000 */
.L_x_26774:
        /* <DEDUP_REMOVED lines=43> */
.L_x_26773:
[----:B------:R-:W-:Y:S05]  /*13ec0*/  BSYNC B2 ;  /* 0x0000000000027941 */ /* 0x000fea0003800000 */
.L_x_26772:
        /* <DEDUP_REMOVED lines=21> */
.L_x_26777:
[----:B------:R-:W-:Y:S02]  /*14020*/  IMAD.MOV.U32 R5, RZ, RZ, R6 ;  /* 0x000000ffff057224 */ /* 0x000fe400078e0006 */
.L_x_26778:
[----:B------:R-:W-:Y:S05]  /*14030*/  BSYNC B2 ;  /* 0x0000000000027941 */ /* 0x000fea0003800000 */
.L_x_26776:
        /* <DEDUP_REMOVED lines=16> */
.L_x_26782:
[----:B------:R-:W-:Y:S05]  /*14140*/  BSYNC B3 ;  /* 0x0000000000037941 */ /* 0x000fea0003800000 */
.L_x_26781:
        /* <DEDUP_REMOVED lines=43> */
.L_x_26780:
[----:B------:R-:W-:Y:S05]  /*14400*/  BSYNC B2 ;  /* 0x0000000000027941 */ /* 0x000fea0003800000 */
.L_x_26779:
        /* <DEDUP_REMOVED lines=21> */
.L_x_26784:
[----:B------:R-:W-:Y:S02]  /*14560*/  IMAD.MOV.U32 R5, RZ, RZ, R6 ;  /* 0x000000ffff057224 */ /* 0x000fe400078e0006 */
.L_x_26785:
[----:B------:R-:W-:Y:S05]  /*14570*/  BSYNC B2 ;  /* 0x0000000000027941 */ /* 0x000fea0003800000 */
.L_x_26783:
        /* <DEDUP_REMOVED lines=16> */
.L_x_26789:
[----:B------:R-:W-:Y:S05]  /*14680*/  BSYNC B3 ;  /* 0x0000000000037941 */ /* 0x000fea0003800000 */
.L_x_26788:
        /* <DEDUP_REMOVED lines=43> */
.L_x_26787:
[----:B------:R-:W-:Y:S05]  /*14940*/  BSYNC B2 ;  /* 0x0000000000027941 */ /* 0x000fea0003800000 */
.L_x_26786:
        /* <DEDUP_REMOVED lines=21> */
.L_x_26791:
[----:B------:R-:W-:Y:S02]  /*14aa0*/  IMAD.MOV.U32 R221, RZ, RZ, R6 ;  /* 0x000000ffffdd7224 */ /* 0x000fe400078e0006 */
.L_x_26792:
[----:B------:R-:W-:Y:S05]  /*14ab0*/  BSYNC B2 ;  /* 0x0000000000027941 */ /* 0x000fea0003800000 */
.L_x_26790:
        /* <DEDUP_REMOVED lines=19> */
.L_x_26796:
[----:B------:R-:W-:Y:S05]  /*14bf0*/  BSYNC B3 ;  /* 0x0000000000037941 */ /* 0x000fea0003800000 */
.L_x_26795:
        /* <DEDUP_REMOVED lines=42> */
.L_x_26794:
[----:B------:R-:W-:Y:S05]  /*14ea0*/  BSYNC B2 ;  /* 0x0000000000027941 */ /* 0x000fea0003800000 */
.L_x_26793:
        /* <DEDUP_REMOVED lines=35> */
.L_x_26740:
[----:B------:R-:W-:Y:S05]  /*150e0*/  BSYNC B1 ;  /* 0x0000000000017941 */ /* 0x000fea0003800000 */
.L_x_26739:
        /* <DEDUP_REMOVED lines=24> */
.L_x_26800:
[----:B------:R-:W-:Y:S02]  /*15270*/  IMAD.MOV.U32 R208, RZ, RZ, R6 ;  /* 0x000000ffffd07224 */ /* 0x000fe400078e0006 */
.L_x_26801:
[----:B------:R-:W-:Y:S05]  /*15280*/  BSYNC B2 ;  /* 0x0000000000027941 */ /* 0x000fea0003800000 */
.L_x_26799:
        /* <DEDUP_REMOVED lines=16> */
.L_x_26805:
[----:B------:R-:W-:Y:S05]  /*15390*/  BSYNC B3 ;  /* 0x0000000000037941 */ /* 0x000fea0003800000 */
.L_x_26804:
        /* <DEDUP_REMOVED lines=42> */
.L_x_26803:
[----:B------:R-:W-:Y:S05]  /*15640*/  BSYNC B2 ;  /* 0x0000000000027941 */ /* 0x000fea0003800000 */
.L_x_26802:
        /* <DEDUP_REMOVED lines=26> */
.L_x_26807:
[----:B------:R-:W-:Y:S02]  /*157f0*/  MOV R5, R6 ;  /* 0x0000000600057202 */ /* 0x000fe40000000f00 */
.L_x_26808:
[----:B------:R-:W-:Y:S05]  /*15800*/  BSYNC B2 ;  /* 0x0000000000027941 */ /* 0x000fea0003800000 */
.L_x_26806:
        /* <DEDUP_REMOVED lines=16> */
.L_x_26812:
[----:B------:R-:W-:Y:S05]  /*15910*/  BSYNC B3 ;  /* 0x0000000000037941 */ /* 0x000fea0003800000 */
.L_x_26811:
        /* <DEDUP_REMOVED lines=43> */
.L_x_26810:
[----:B------:R-:W-:Y:S05]  /*15bd0*/  BSYNC B2 ;  /* 0x0000000000027941 */ /* 0x000fea0003800000 */
.L_x_26809:
        /* <DEDUP_REMOVED lines=23> */
.L_x_26814:
[----:B------:R-:W-:Y:S02]  /*15d50*/  IMAD.MOV.U32 R5, RZ, RZ, R6 ;  /* 0x000000ffff057224 */ /* 0x000fe400078e0006 */
.L_x_26815:
[----:B------:R-:W-:Y:S05]  /*15d60*/  BSYNC B2 ;  /* 0x0000000000027941 */ /* 0x000fea0003800000 */
.L_x_26813:
        /* <DEDUP_REMOVED lines=16> */
.L_x_26819:
[----:B------:R-:W-:Y:S05]  /*15e70*/  BSYNC B3 ;  /* 0x0000000000037941 */ /* 0x000fea0003800000 */
.L_x_26818:
        /* <DEDUP_REMOVED lines=43> */
.L_x_26817:
[----:B------:R-:W-:Y:S05]  /*16130*/  BSYNC B2 ;  /* 0x0000000000027941 */ /* 0x000fea0003800000 */
.L_x_26816:
        /* <DEDUP_REMOVED lines=21> */
.L_x_26821:
[----:B------:R-:W-:Y:S02]  /*16290*/  IMAD.MOV.U32 R5, RZ, RZ, R6 ;  /* 0x000000ffff057224 */ /* 0x000fe400078e0006 */
.L_x_26822:
[----:B------:R-:W-:Y:S05]  /*162a0*/  BSYNC B2 ;  /* 0x0000000000027941 */ /* 0x000fea0003800000 */
.L_x_26820:
        /* <DEDUP_REMOVED lines=16> */
.L_x_26826:
[----:B------:R-:W-:Y:S05]  /*163b0*/  BSYNC B3 ;  /* 0x0000000000037941 */ /* 0x000fea0003800000 */
.L_x_26825:
        /* <DEDUP_REMOVED lines=43> */
.L_x_26824:
[----:B------:R-:W-:Y:S05]  /*16670*/  BSYNC B2 ;  /* 0x0000000000027941 */ /* 0x000fea0003800000 */
.L_x_26823:
        /* <DEDUP_REMOVED lines=21> */
.L_x_26828:
[----:B------:R-:W-:Y:S02]  /*167d0*/  IMAD.MOV.U32 R5, RZ, RZ, R6 ;  /* 0x000000ffff057224 */ /* 0x000fe400078e0006 */
.L_x_26829:
[----:B------:R-:W-:Y:S05]  /*167e0*/  BSYNC B2 ;  /* 0x0000000000027941 */ /* 0x000fea0003800000 */
.L_x_26827:
        /* <DEDUP_REMOVED lines=16> */
.L_x_26833:
[----:B------:R-:W-:Y:S05]  /*168f0*/  BSYNC B3 ;  /* 0x0000000000037941 */ /* 0x000fea0003800000 */
.L_x_26832:
        /* <DEDUP_REMOVED lines=43> */
.L_x_26831:
[----:B------:R-:W-:Y:S05]  /*16bb0*/  BSYNC B2 ;  /* 0x0000000000027941 */ /* 0x000fea0003800000 */
.L_x_26830:
        /* <DEDUP_REMOVED lines=21> */
.L_x_26835:
[----:B------:R-:W-:Y:S02]  /*16d10*/  MOV R5, R6 ;  /* 0x0000000600057202 */ /* 0x000fe40000000f00 */
.L_x_26836:
[----:B------:R-:W-:Y:S05]  /*16d20*/  BSYNC B2 ;  /* 0x0000000000027941 */ /* 0x000fea0003800000 */
.L_x_26834:
        /* <DEDUP_REMOVED lines=16> */
.L_x_26840:
[----:B------:R-:W-:Y:S05]  /*16e30*/  BSYNC B3 ;  /* 0x0000000000037941 */ /* 0x000fea0003800000 */
.L_x_26839:
        /* <DEDUP_REMOVED lines=43> */
.L_x_26838:
[----:B------:R-:W-:Y:S05]  /*170f0*/  BSYNC B2 ;  /* 0x0000000000027941 */ /* 0x000fea0003800000 */
.L_x_26837:
        /* <DEDUP_REMOVED lines=21> */
.L_x_26842:
[----:B------:R-:W-:Y:S02]  /*17250*/  IMAD.MOV.U32 R5, RZ, RZ, R6 ;  /* 0x000000ffff057224 */ /* 0x000fe400078e0006 */
.L_x_26843:
[----:B------:R-:W-:Y:S05]  /*17260*/  BSYNC B2 ;  /* 0x0000000000027941 */ /* 0x000fea0003800000 */
.L_x_26841:
        /* <DEDUP_REMOVED lines=16> */
.L_x_26847:
[----:B------:R-:W-:Y:S05]  /*17370*/  BSYNC B3 ;  /* 0x0000000000037941 */ /* 0x000fea0003800000 */
.L_x_26846:
        /* <DEDUP_REMOVED lines=43> */
.L_x_26845:
[----:B------:R-:W-:Y:S05]  /*17630*/  BSYNC B2 ;  /* 0x0000000000027941 */ /* 0x000fea0003800000 */
.L_x_26844:
        /* <DEDUP_REMOVED lines=21> */
.L_x_26849:
[----:B------:R-:W-:Y:S02]  /*17790*/  IMAD.MOV.U32 R221, RZ, RZ, R6 ;  /* 0x000000ffffdd7224 */ /* 0x000fe400078e0006 */
.L_x_26850:
[----:B------:R-:W-:Y:S05]  /*177a0*/  BSYNC B2 ;  /* 0x0000000000027941 */ /* 0x000fea0003800000 */
.L_x_26848:
        /* <DEDUP_REMOVED lines=19> */
.L_x_26854:
[----:B------:R-:W-:Y:S05]  /*178e0*/  BSYNC B3 ;  /* 0x0000000000037941 */ /* 0x000fea0003800000 */
.L_x_26853:
        /* <DEDUP_REMOVED lines=42> */
.L_x_26852:
[----:B------:R-:W-:Y:S05]  /*17b90*/  BSYNC B2 ;  /* 0x0000000000027941 */ /* 0x000fea0003800000 */
.L_x_26851:
[----:B------:R-:W0:Y:S01]  /*17ba0*/  I2F.U32 R219, R221 ;  /* 0x000000dd00db7306 */ /* 0x000e220000201000 */
[----:B------:R-:W-:Y:S02]  /*17bb0*/  SEL R218, RZ, 0x10000, P5 ;  /* 0x00010000ffda7807 */ /* 0x000fe40002800000 */
[----:B------:R-:W-:Y:S02]  /*17bc0*/  PRMT R215, RZ, 0x7610, R215 ;  /* 0x00007610ffd77816 */ /* 0x000fe400000000d7 */
[C---:B------:R-:W-:Y:S02]  /*17bd0*/  LOP3.LUT P5, RZ, R8.reuse, 0x2, RZ, 0xc0, !PT ;  /* 0x0000000208ff7812 */ /* 0x040fe400078ac0ff */
[----:B------:R-:W-:Y:S01]  /*17be0*/  LOP3.LUT P6, RZ, R8, 0x4, RZ, 0xc0, !PT ;  /* 0x0000000408ff7812 */ /* 0x000fe200078cc0ff */
[----:B------:R-:W-:-:S04]  /*17bf0*/  FMUL.FTZ R215, R215, R216 ;  /* 0x000000d8d7d77220 */ /* 0x000fc80000410000 */
[----:B------:R-:W-:Y:S02]  /*17c00*/  FMUL.FTZ R215, R215, c[0x0][0x1e8] ;  /* 0x00007a00d7d77a20 */ /* 0x000fe40000410000 */
[----:B0-----:R-:W-:Y:S01]  /*17c10*/  FFMA.FTZ R221, R219, R222, 1.1641532182693481445e-10 ;  /* 0x2f000000dbdd7423 */ /* 0x001fe200000100de */
[----:B------:R-:W-:-:S04]  /*17c20*/  SEL R219, RZ, 0x100, P4 ;  /* 0x00000100ffdb7807 */ /* 0x000fc80002000000 */
[----:B------:R-:W-:-:S04]  /*17c30*/  FSETP.GTU.FTZ.AND P4, PT, R221, c[0x0][0x1e4], PT ;  /* 0x00007900dd007a0b */ /* 0x000fc80003f9c000 */
[----:B------:R-:W-:Y:S02]  /*17c40*/  SEL R221, RZ, 0x1000000, P4 ;  /* 0x01000000ffdd7807 */ /* 0x000fe40002000000 */
[----:B------:R-:W-:Y:S02]  /*17c50*/  FSEL R215, R215, RZ, !P4 ;  /* 0x000000ffd7d77208 */ /* 0x000fe40006000000 */
[----:B------:R-:W-:Y:S02]  /*17c60*/  LOP3.LUT R218, R219, R221, R218, 0xfe, !PT ;  /* 0x000000dddbda7212 */ /* 0x000fe400078efeda */
[----:B------:R-:W-:Y:S01]  /*17c70*/  SEL R221, RZ, 0x1, P2 ;  /* 0x00000001ffdd7807 */ /* 0x000fe20001000000 */
[----:B------:R-:W-:Y:S01]  /*17c80*/  FMUL.FTZ R215, R143, R215 ;  /* 0x000000d78fd77220 */ /* 0x000fe20000410000 */
[----:B------:R-:W-:-:S03]  /*17c90*/  SEL R219, RZ, 0x1, P3 ;  /* 0x00000001ffdb7807 */ /* 0x000fc60001800000 */
[----:B------:R-:W-:Y:S01]  /*17ca0*/  IMAD.WIDE.U32 R238, R221, 0x1000000, RZ ;  /* 0x01000000ddee7825 */ /* 0x000fe200078e00ff */
[----:B------:R-:W-:-:S03]  /*17cb0*/  SEL R221, RZ, 0x1, P6 ;  /* 0x00000001ffdd7807 */ /* 0x000fc60003000000 */
[----:B------:R-:W-:Y:S01]  /*17cc0*/  @P0 FADD.FTZ R215, R151, R215 ;  /* 0x000000d797d70221 */ /* 0x000fe20000010000 */
[----:B------:R-:W-:Y:S02]  /*17cd0*/  LOP3.LUT R216, R239, R218, R219, 0xfe, !PT ;  /* 0x000000daefd87212 */ /* 0x000fe400078efedb */
[----:B------:R-:W-:Y:S02]  /*17ce0*/  SEL R219, RZ, 0x1, P1 ;  /* 0x00000001ffdb7807 */ /* 0x000fe40000800000 */
[----:B------:R-:W-:-:S03]  /*17cf0*/  SEL R218, RZ, 0x1, P5 ;  /* 0x00000001ffda7807 */ /* 0x000fc60002800000 */
[----:B------:R-:W-:-:S04]  /*17d00*/  IMAD.WIDE.U32 R236, R219, 0x10000, RZ ;  /* 0x00010000dbec7825 */ /* 0x000fc800078e00ff */
[----:B------:R-:W-:-:S05]  /*17d10*/  IMAD.WIDE.U32 R218, R218, 0x100, RZ ;  /* 0x00000100dada7825 */ /* 0x000fca00078e00ff */
[----:B------:R-:W-:Y:S02]  /*17d20*/  LOP3.LUT R218, R218, R238, R236, 0xfe, !PT ;  /* 0x000000eedada7212 */ /* 0x000fe400078efeec */
[----:B------:R-:W-:Y:S02]  /*17d30*/  LOP3.LUT R219, R219, R216, R237, 0xfe, !PT ;  /* 0x000000d8dbdb7212 */ /* 0x000fe400078efeed */
[C---:B------:R-:W-:Y:S02]  /*17d40*/  LEA R236, P1, R217.reuse, c[0x0][0x188], 0x5 ;  /* 0x00006200d9ec7a11 */ /* 0x040fe400078228ff */
[C---:B------:R-:W-:Y:S02]  /*17d50*/  LEA R216, P0, R217.reuse, c[0x0][0x190], 0x3 ;  /* 0x00006400d9d87a11 */ /* 0x040fe400078018ff */
[C---:B------:R-:W-:Y:S02]  /*17d60*/  LEA.HI.X R237, R217.reuse, c[0x0][0x18c], RZ, 0x5, P1 ;  /* 0x00006300d9ed7a11 */ /* 0x040fe400008f2cff */
[----:B------:R-:W-:-:S02]  /*17d70*/  LEA.HI.X R217, R217, c[0x0][0x194], RZ, 0x3, P0 ;  /* 0x00006500d9d97a11 */ /* 0x000fc400000f1cff */
[----:B------:R-:W-:Y:S01]  /*17d80*/  LOP3.LUT R218, R218, R221, RZ, 0xfc, !PT ;  /* 0x000000dddada7212 */ /* 0x000fe200078efcff */
[----:B------:R0:W-:Y:S04]  /*17d90*/  STG.E.128 [R236.64], R208 ;  /* 0x000000d0ec007986 */ /* 0x0001e8000c101d06 */
[----:B------:R0:W-:Y:S04]  /*17da0*/  STG.E.128 [R236.64+0x10], R212 ;  /* 0x000010d4ec007986 */ /* 0x0001e8000c101d06 */
[----:B------:R0:W-:Y:S02]  /*17db0*/  STG.E.64 [R216.64], R218 ;  /* 0x000000dad8007986 */ /* 0x0001e4000c101b06 */
.L_x_26798:
[----:B------:R-:W-:Y:S05]  /*17dc0*/  BSYNC B1 ;  /* 0x0000000000017941 */ /* 0x000fea0003800000 */
.L_x_26797:
[----:B0-----:R-:W-:Y:S01]  /*17dd0*/  FADD.FTZ R216, RZ, R152 ;  /* 0x00000098ffd87221 */ /* 0x001fe20000010000 */
        /* <DEDUP_REMOVED lines=77> */
.L_x_26875:
        /* <DEDUP_REMOVED lines=157> */
.L_x_26876:
        /* <DEDUP_REMOVED lines=13> */
[----:B0-----:R0:W1:Y:S02]  /*18d50*/  MUFU.RSQ R221, R216 ;  /* 0x000000d800dd7308 */ /* 0x0010640000001400 */
[----:B0-----:R-:W-:-:S04]  /*18d60*/  @!P6 IMAD.MOV.U32 R216, RZ, RZ, 0x4 ;  /* 0x00000004ffd8e424 */ /* 0x001fc800078e00ff */
[----:B------:R-:W-:-:S05]  /*18d70*/  @!P6 IMAD.WIDE R216, R223, R216, c[0x0][0x1a8] ;  /* 0x00006a00dfd8e625 */ /* 0x000fca00078e02d8 */
[----:B-1----:R0:W-:Y:S01]  /*18d80*/  @!P6 STG.E [R216.64], R221 ;  /* 0x000000ddd800e986 */ /* 0x0021e2000c101906 */
[----:B------:R-:W-:Y:S05]  /*18d90*/  @!P1 BRA `(.L_x_26858) ;  /* 0x000002a000009947 */ /* 0x000fea0003800000 */
[----:B------:R1:W-:Y:S04]  /*18da0*/  STL [R1+0x90], R2 ;  /* 0x0000900201007387 */ /* 0x0003e80000100800 */
[----:B------:R-:W2:Y:S04]  /*18db0*/  LDL R218, [R1+0x84] ;  /* 0x0000840001da7983 */ /* 0x000ea80000100800 */
[----:B------:R-:W3:Y:S04]  /*18dc0*/  LDL R219, [R1+0x88] ;  /* 0x0000880001db7983 */ /* 0x000ee80000100800 */
[----:B-1----:R-:W4:Y:S04]  /*18dd0*/  LDL R2, [R1+0x80] ;  /* 0x0000800001027983 */ /* 0x002f280000100800 */
[----:B------:R-:W3:Y:S04]  /*18de0*/  LDL R252, [R1+0x8c] ;  /* 0x00008c0001fc7983 */ /* 0x000ee80000100800 */
[----:B------:R-:W3:Y:S04]  /*18df0*/  LDL R239, [R1+0x70] ;  /* 0x0000700001ef7983 */ /* 0x000ee80000100800 */
[----:B------:R-:W3:Y:S04]  /*18e00*/  LDL R236, [R1+0x74] ;  /* 0x0000740001ec7983 */ /* 0x000ee80000100800 */
[----:B------:R-:W3:Y:S04]  /*18e10*/  LDL R238, [R1+0x78] ;  /* 0x0000780001ee7983 */ /* 0x000ee80000100800 */
[----:B------:R-:W3:Y:S01]  /*18e20*/  LDL R237, [R1+0x7c] ;  /* 0x00007c0001ed7983 */ /* 0x000ee20000100800 */
[----:B0-----:R-:W-:-:S04]  /*18e30*/  FADD.FTZ R217, R152, -R222 ;  /* 0x800000de98d97221 */ /* 0x001fc80000010000 */
[----:B------:R-:W-:Y:S02]  /*18e40*/  FMUL.FTZ R217, R221, R217 ;  /* 0x000000d9ddd97220 */ /* 0x000fe40000410000 */
[----:B------:R-:W-:-:S04]  /*18e50*/  FADD.FTZ R216, R153, -R222 ;  /* 0x800000de99d87221 */ /* 0x000fc80000010000 */
[----:B------:R-:W-:Y:S02]  /*18e60*/  FMUL.FTZ R216, R221, R216 ;  /* 0x000000d8ddd87220 */ /* 0x000fe40000410000 */
[----:B----45:R-:W-:Y:S02]  /*18e70*/  FFMA.FTZ R217, R2, R217, R12 ;  /* 0x000000d902d97223 */ /* 0x030fe4000001000c */
        /* <DEDUP_REMOVED lines=28> */
.L_x_26858:
[----:B------:R-:W-:Y:S05]  /*19040*/  BSYNC B1 ;  /* 0x0000000000017941 */ /* 0x000fea0003800000 */
.L_x_26857:
[----:B------:R-:W-:Y:S01]  /*19050*/  LOP3.LUT P0, RZ, R8, 0x400, RZ, 0xc0, !PT ;  /* 0x0000040008ff7812 */ /* 0x000fe2000780c0ff */
        /* <DEDUP_REMOVED lines=34> */
.L_x_26860:
[----:B------:R-:W-:Y:S05]  /*19280*/  BSYNC B1 ;  /* 0x0000000000017941 */ /* 0x000fea0003800000 */
.L_x_26859:
        /* <DEDUP_REMOVED lines=35> */
.L_x_26862:
[----:B------:R-:W-:Y:S05]  /*194c0*/  BSYNC B1 ;  /* 0x0000000000017941 */ /* 0x000fea0003800000 */
.L_x_26861:
        /* <DEDUP_REMOVED lines=35> */
.L_x_26864:
[----:B------:R-:W-:Y:S05]  /*19700*/  BSYNC B1 ;  /* 0x0000000000017941 */ /* 0x000fea0003800000 */
.L_x_26863:
        /* <DEDUP_REMOVED lines=35> */
.L_x_26866:
[----:B------:R-:W-:Y:S05]  /*19940*/  BSYNC B1 ;  /* 0x0000000000017941 */ /* 0x000fea0003800000 */
.L_x_26865:
        /* <DEDUP_REMOVED lines=35> */
.L_x_26868:
[----:B------:R-:W-:Y:S05]  /*19b80*/  BSYNC B1 ;  /* 0x0000000000017941 */ /* 0x000fea0003800000 */
.L_x_26867:
        /* <DEDUP_REMOVED lines=35> */
.L_x_26870:
[----:B------:R-:W-:Y:S05]  /*19dc0*/  BSYNC B1 ;  /* 0x0000000000017941 */ /* 0x000fea0003800000 */
.L_x_26869:
        /* <DEDUP_REMOVED lines=10> */
[----:B------:R-:W-:Y:S02]  /*19e70*/  FMUL.FTZ R219, R221, R219 ;  /* 0x000000dbdddb7220 */ /* 0x000fe40000410000 */
[--C-:B------:R-:W-:Y:S02]  /*19e80*/  FADD.FTZ R237, R210, -R222.reuse ;  /* 0x800000ded2ed7221 */ /* 0x100fe40000010000 */
[----:B------:R-:W-:Y:S02]  /*19e90*/  FADD.FTZ R238, R211, -R222 ;  /* 0x800000ded3ee7221 */ /* 0x000fe40000010000 */
        /* <DEDUP_REMOVED lines=21> */
.L_x_26872:
[----:B------:R-:W-:Y:S05]  /*19ff0*/  BSYNC B1 ;  /* 0x0000000000017941 */ /* 0x000fea0003800000 */
.L_x_26871:
[----:B------:R-:W-:-:S04]  /*1a000*/  IMAD.MOV.U32 R0, RZ, RZ, 0x4 ;  /* 0x00000004ff007424 */ /* 0x000fc800078e00ff */
[----:B------:R-:W-:-:S05]  /*1a010*/  IMAD R223, R0, c[0x0][0x160], R223 ;  /* 0x0000580000df7a24 */ /* 0x000fca00078e02df */
[----:B------:R-:W-:-:S13]  /*1a020*/  ISETP.GE.AND P0, PT, R223, c[0x0][0x164], PT ;  /* 0x00005900df007a0c */ /* 0x000fda0003f06270 */
[----:B0----5:R-:W-:Y:S01]  /*1a030*/  @P0 CALL.REL.NOINC `(.L_x_26873) ;  /* 0x0000001000000944 */ /* 0x021fe20003c00000 */
[----:B------:R-:W-:Y:S05]  /*1a040*/  BRA `(.L_x_26874) ;  /* 0xfffe737000007947 */ /* 0x000fea000383ffff */
.L_x_26873:
[----:B------:R-:W-:Y:S05]  /*1a050*/  BSYNC B0 ;  /* 0x0000000000007941 */ /* 0x000fea0003800000 */
.L_x_26390:
[----:B------:R-:W-:Y:S05]  /*1a060*/  EXIT ;  /* 0x000000000000794d */ /* 0x000fea0003800000 */
.L_x_26855:
[----:B------:R-:W-:Y:S01]  /*1a070*/  HFMA2.MMA R218, -RZ, RZ, 0, 5.9604644775390625e-08 ;  /* 0x00000001ffda7435 */ /* 0x000fe200000001ff */
[----:B------:R-:W-:Y:S01]  /*1a080*/  IMAD.MOV.U32 R221, RZ, RZ, R219 ;  /* 0x000000ffffdd7224 */ /* 0x000fe200078e00db */
[----:B------:R-:W-:Y:S01]  /*1a090*/  MOV R216, 0x1a0d0 ;  /* 0x0001a0d000d87802 */ /* 0x000fe20000000f00 */
[----:B------:R-:W-:Y:S02]  /*1a0a0*/  IMAD.MOV.U32 R222, RZ, RZ, 0x1f ;  /* 0x0000001fffde7424 */ /* 0x000fe400078e00ff */
[----:B------:R-:W-:Y:S02]  /*1a0b0*/  IMAD.MOV.U32 R217, RZ, RZ, -0x1 ;  /* 0xffffffffffd97424 */ /* 0x000fe400078e00ff */
[----:B-----5:R-:W-:Y:S05]  /*1a0c0*/  CALL.REL.NOINC `($__internal_76_$__cuda_sm70_shflsync_bfly_p) ;  /* 0x00000c5000007944 */ /* 0x020fea0003c00000 */
[----:B-1----:R-:W-:Y:S05]  /*1a0d0*/  BRA `(.L_x_26875) ;  /* 0xffffe1d000007947 */ /* 0x002fea000383ffff */
.L_x_26856:
[----:B------:R-:W-:Y:S01]  /*1a0e0*/  IMAD.MOV.U32 R221, RZ, RZ, R219 ;  /* 0x000000ffffdd7224 */ /* 0x000fe200078e00db */
[----:B------:R-:W-:Y:S01]  /*1a0f0*/  MOV R218, 0x2 ;  /* 0x0000000200da7802 */ /* 0x000fe20000000f00 */
[----:B------:R-:W-:Y:S01]  /*1a100*/  IMAD.MOV.U32 R222, RZ, RZ, 0x1f ;  /* 0x0000001fffde7424 */ /* 0x000fe200078e00ff */
[----:B------:R-:W-:Y:S01]  /*1a110*/  MOV R216, 0x1a140 ;  /* 0x0001a14000d87802 */ /* 0x000fe20000000f00 */
[----:B------:R-:W-:Y:S02]  /*1a120*/  IMAD.MOV.U32 R217, RZ, RZ, -0x1 ;  /* 0xffffffffffd97424 */ /* 0x000fe400078e00ff */
[----:B-----5:R-:W-:Y:S05]  /*1a130*/  CALL.REL.NOINC `($__internal_76_$__cuda_sm70_shflsync_bfly_p) ;  /* 0x00000be000007944 */ /* 0x020fea0003c00000 */
[----:B-1----:R-:W-:Y:S01]  /*1a140*/  FADD.FTZ R219, R219, R218 ;  /* 0x000000dadbdb7221 */ /* 0x002fe20000010000 */
[----:B------:R-:W-:Y:S01]  /*1a150*/  HFMA2.MMA R222, -RZ, RZ, 0, 1.847743988037109375e-06 ;  /* 0x0000001fffde7435 */ /* 0x000fe200000001ff */
[----:B------:R-:W-:Y:S01]  /*1a160*/  IMAD.MOV.U32 R218, RZ, RZ, 0x4 ;  /* 0x00000004ffda7424 */ /* 0x000fe200078e00ff */
[----:B------:R-:W-:Y:S01]  /*1a170*/  MOV R216, 0x1a1b0 ;  /* 0x0001a1b000d87802 */ /* 0x000fe20000000f00 */
[----:B------:R-:W-:-:S02]  /*1a180*/  IMAD.MOV.U32 R217, RZ, RZ, -0x1 ;  /* 0xffffffffffd97424 */ /* 0x000fc400078e00ff */
[----:B------:R-:W-:Y:S02]  /*1a190*/  IMAD.MOV.U32 R221, RZ, RZ, R219 ;  /* 0x000000ffffdd7224 */ /* 0x000fe400078e00db */
[----:B------:R-:W-:Y:S05]  /*1a1a0*/  CALL.REL.NOINC `($__internal_76_$__cuda_sm70_shflsync_bfly_p) ;  /* 0x00000b7000007944 */ /* 0x000fea0003c00000 */
[----:B-1----:R-:W-:Y:S01]  /*1a1b0*/  FADD.FTZ R219, R219, R218 ;  /* 0x000000dadbdb7221 */ /* 0x002fe20000010000 */
[----:B------:R-:W-:Y:S01]  /*1a1c0*/  MOV R222, 0x1f ;  /* 0x0000001f00de7802 */ /* 0x000fe20000000f00 */
[----:B------:R-:W-:Y:S01]  /*1a1d0*/  IMAD.MOV.U32 R218, RZ, RZ, 0x8 ;  /* 0x00000008ffda7424 */ /* 0x000fe200078e00ff */
[----:B------:R-:W-:Y:S01]  /*1a1e0*/  MOV R216, 0x1a220 ;  /* 0x0001a22000d87802 */ /* 0x000fe20000000f00 */
[----:B------:R-:W-:Y:S02]  /*1a1f0*/  IMAD.MOV.U32 R217, RZ, RZ, -0x1 ;  /* 0xffffffffffd97424 */ /* 0x000fe400078e00ff */
[----:B------:R-:W-:Y:S02]  /*1a200*/  IMAD.MOV.U32 R221, RZ, RZ, R219 ;  /* 0x000000ffffdd7224 */ /* 0x000fe400078e00db */
[----:B------:R-:W-:Y:S05]  /*1a210*/  CALL.REL.NOINC `($__internal_76_$__cuda_sm70_shflsync_bfly_p) ;  /* 0x00000b0000007944 */ /* 0x000fea0003c00000 */
        /* <DEDUP_REMOVED lines=150> */
[----:B------:R-:W-:Y:S05]  /*1ab80*/  CALL.REL.NOINC `($__internal_76_$__cuda_sm70_shflsync_bfly_p) ;  /* 0x0000019000007944 */ /* 0x000fea0003c00000 */
[----:B-1----:R-:W-:Y:S01]  /*1ab90*/  FADD.FTZ R221, R221, R218 ;  /* 0x000000dadddd7221 */ /* 0x002fe20000010000 */
[----:B------:R-:W-:Y:S01]  /*1aba0*/  MOV R217, 0xffffffff ;  /* 0xffffffff00d97802 */ /* 0x000fe20000000f00 */
[----:B------:R-:W-:Y:S01]  /*1abb0*/  IMAD.MOV.U32 R218, RZ, RZ, 0x2 ;  /* 0x00000002ffda7424 */ /* 0x000fe200078e00ff */
[----:B------:R-:W-:Y:S01]  /*1abc0*/  MOV R216, 0x1abf0 ;  /* 0x0001abf000d87802 */ /* 0x000fe20000000f00 */
[----:B------:R-:W-:Y:S02]  /*1abd0*/  IMAD.MOV.U32 R222, RZ, RZ, 0x1f ;  /* 0x0000001fffde7424 */ /* 0x000fe400078e00ff */
[----:B------:R-:W-:Y:S05]  /*1abe0*/  CALL.REL.NOINC `($__internal_76_$__cuda_sm70_shflsync_bfly_p) ;  /* 0x0000013000007944 */ /* 0x000fea0003c00000 */
[----:B-1----:R-:W-:Y:S01]  /*1abf0*/  FADD.FTZ R221, R221, R218 ;  /* 0x000000dadddd7221 */ /* 0x002fe20000010000 */
[----:B------:R-:W-:Y:S01]  /*1ac00*/  MOV R216, 0x1ac50 ;  /* 0x0001ac5000d87802 */ /* 0x000fe20000000f00 */
[----:B------:R-:W-:Y:S02]  /*1ac10*/  IMAD.MOV.U32 R218, RZ, RZ, 0x4 ;  /* 0x00000004ffda7424 */ /* 0x000fe400078e00ff */
[----:B------:R-:W-:-:S02]  /*1ac20*/  IMAD.MOV.U32 R222, RZ, RZ, 0x1f ;  /* 0x0000001fffde7424 */ /* 0x000fc400078e00ff */
[----:B------:R-:W-:Y:S02]  /*1ac30*/  IMAD.MOV.U32 R217, RZ, RZ, -0x1 ;  /* 0xffffffffffd97424 */ /* 0x000fe400078e00ff */
[----:B------:R-:W-:Y:S05]  /*1ac40*/  CALL.REL.NOINC `($__internal_76_$__cuda_sm70_shflsync_bfly_p) ;  /* 0x000000d000007944 */ /* 0x000fea0003c00000 */
[----:B-1----:R-:W-:Y:S01]  /*1ac50*/  FADD.FTZ R221, R221, R218 ;  /* 0x000000dadddd7221 */ /* 0x002fe20000010000 */
[----:B------:R-:W-:Y:S01]  /*1ac60*/  HFMA2.MMA R218, -RZ, RZ, 0, 4.76837158203125e-07 ;  /* 0x00000008ffda7435 */ /* 0x000fe200000001ff */
[----:B------:R-:W-:Y:S01]  /*1ac70*/  IMAD.MOV.U32 R222, RZ, RZ, 0x1f ;  /* 0x0000001fffde7424 */ /* 0x000fe200078e00ff */
[----:B------:R-:W-:Y:S01]  /*1ac80*/  MOV R216, 0x1acb0 ;  /* 0x0001acb000d87802 */ /* 0x000fe20000000f00 */
[----:B------:R-:W-:-:S03]  /*1ac90*/  IMAD.MOV.U32 R217, RZ, RZ, -0x1 ;  /* 0xffffffffffd97424 */ /* 0x000fc600078e00ff */
[----:B------:R-:W-:Y:S05]  /*1aca0*/  CALL.REL.NOINC `($__internal_76_$__cuda_sm70_shflsync_bfly_p) ;  /* 0x0000007000007944 */ /* 0x000fea0003c00000 */
[----:B-1----:R-:W-:Y:S01]  /*1acb0*/  FADD.FTZ R221, R221, R218 ;  /* 0x000000dadddd7221 */ /* 0x002fe20000010000 */
[----:B------:R-:W-:Y:S01]  /*1acc0*/  MOV R222, 0x1f ;  /* 0x0000001f00de7802 */ /* 0x000fe20000000f00 */
[----:B------:R-:W-:Y:S01]  /*1acd0*/  IMAD.MOV.U32 R218, RZ, RZ, 0x10 ;  /* 0x00000010ffda7424 */ /* 0x000fe200078e00ff */
[----:B------:R-:W-:Y:S01]  /*1ace0*/  MOV R216, 0x1ad10 ;  /* 0x0001ad1000d87802 */ /* 0x000fe20000000f00 */
[----:B------:R-:W-:Y:S02]  /*1acf0*/  IMAD.MOV.U32 R217, RZ, RZ, -0x1 ;  /* 0xffffffffffd97424 */ /* 0x000fe400078e00ff */
[----:B------:R-:W-:Y:S05]  /*1ad00*/  CALL.REL.NOINC `($__internal_76_$__cuda_sm70_shflsync_bfly_p) ;  /* 0x0000001000007944 */ /* 0x000fea0003c00000 */
[----:B-1----:R-:W-:Y:S05]  /*1ad10*/  BRA `(.L_x_26876) ;  /* 0xffffdf6000007947 */ /* 0x002fea000383ffff */
        .weak           $__internal_76_$__cuda_sm70_shflsync_bfly_p
        .type           $__internal_76_$__cuda_sm70_shflsync_bfly_p,@function
        .size           $__internal_76_$__cuda_sm70_shflsync_bfly_p,(.L_x_57116 - $__internal_76_$__cuda_sm70_shflsync_bfly_p)
$__internal_76_$__cuda_sm70_shflsync_bfly_p:
[----:B------:R-:W-:Y:S04]  /*1ad20*/  WARPSYNC R217 ;  /* 0x000000d900007348 */ /* 0x000fe80003800000 */
[----:B------:R0:W1:Y:S02]  /*1ad30*/  SHFL.BFLY PT, R218, R221, R218, R222 ;  /* 0x0c0000daddda7389 */ /* 0x00006400000e00de */
[----:B0-----:R-:W-:-:S04]  /*1ad40*/  IMAD.MOV.U32 R217, RZ, RZ, 0x0 ;  /* 0x00000000ffd97424 */ /* 0x001fc800078e00ff */
[----:B------:R-:W-:Y:S05]  /*1ad50*/  RET.REL.NODEC R216 `(_ZN10layer_norm13ln_fwd_kernelINS_13Kernel_traitsIf13__nv_bfloat16fS2_fjLj2048ELj1ELj4ELj1ELj16ENS_18Kernel_traits_baseILj2048EfS2_fS2_fjLj128EEEEELb1ELb1ELb0ELb0EEEvNS_9FwdParamsE) ;  /* 0xfffe52a0d8007950 */ /* 0x000fea0003c3ffff */
.L_x_26877:
        /* <DEDUP_REMOVED lines=10> */
.L_x_57116:


//--------------------- .text._ZN10layer_norm13ln_fwd_kernelINS_13Kernel_traitsIf13__nv_bfloat16fS2_fjLj2048ELj1ELj4ELj1ELj16ENS_18Kernel_traits_baseILj2048EfS2_fS2_fjLj128EEEEELb1ELb1ELb0ELb1EEEvNS_9FwdParamsE --------------------------
	.section	.text._ZN10layer_norm13ln_fwd_kernelINS_13Kernel_traitsIf13__nv_bfloat16fS2_fjLj2048ELj1ELj4ELj1ELj16ENS_18Kernel_traits_baseILj2048EfS2_fS2_fjLj128EEEEELb1ELb1ELb0ELb1EEEvNS_9FwdParamsE,"ax",@progbits
	.sectioninfo	@"SHI_REGISTERS=255"
	.align	128
        .global         _ZN10layer_norm13ln_fwd_kernelINS_13Kernel_traitsIf13__nv_bfloat16fS2_fjLj2048ELj1ELj4ELj1ELj16ENS_18Kernel_traits_baseILj2048EfS2_fS2_fjLj128EEEEELb1ELb1ELb0ELb1EEEvNS_9FwdParamsE
        .type           _ZN10layer_norm13ln_fwd_kernelINS_13Kernel_traitsIf13__nv_bfloat16fS2_fjLj2048ELj1ELj4ELj1ELj16ENS_18Kernel_traits_baseILj2048EfS2_fS2_fjLj128EEEEELb1ELb1ELb0ELb1EEEvNS_9FwdParamsE,@function
        .size           _ZN10layer_norm13ln_fwd_kernelINS_13Kernel_traitsIf13__nv_bfloat16fS2_fjLj2048ELj1ELj4ELj1ELj16ENS_18Kernel_traits_baseILj2048EfS2_fS2_fjLj128EEEEELb1ELb1ELb0ELb1EEEvNS_9FwdParamsE,(.L_x_57117 - _ZN10layer_norm13ln_fwd_kernelINS_13Kernel_traitsIf13__nv_bfloat16fS2_fjLj2048ELj1ELj4ELj1ELj16ENS_18Kernel_traits_baseILj2048EfS2_fS2_fjLj128EEEEELb1ELb1ELb0ELb1EEEvNS_9FwdParamsE)
        .other          _ZN10layer_norm13ln_fwd_kernelINS_13Kernel_traitsIf13__nv_bfloat16fS2_fjLj2048ELj1ELj4ELj1ELj16ENS_18Kernel_traits_baseILj2048EfS2_fS2_fjLj128EEEEELb1ELb1ELb0ELb1EEEvNS_9FwdParamsE,@"STO_CUDA_ENTRY STV_DEFAULT"
_ZN10layer_norm13ln_fwd_kernelINS_13Kernel_traitsIf13__nv_bfloat16fS2_fjLj2048ELj1ELj4ELj1ELj16ENS_18Kernel_traits_baseILj2048EfS2_fS2_fjLj128EEEEELb1ELb1ELb0ELb1EEEvNS_9FwdParamsE:
.text._ZN10layer_norm13ln_fwd_kernelINS_13Kernel_traitsIf13__nv_bfloat16fS2_fjLj2048ELj1ELj4ELj1ELj16ENS_18Kernel_traits_baseILj2048EfS2_fS2_fjLj128EEEEELb1ELb1ELb0ELb1EEEvNS_9FwdParamsE:
        /* <DEDUP_REMOVED lines=50> */
[----:B------:R-:W-:-:S02]  /*0320*/  SHF.R.U32.HI R235, RZ, 0x5, R6 ;  /* 0x00000005ffeb7819 */ /* 0x000fc40000011606 */
[----:B------:R-:W-:Y:S02]  /*0330*/  LOP3.LUT R15, R6, 0x1f, RZ, 0xc0, !PT ;  /* 0x0000001f060f7812 */ /* 0x000fe400078ec0ff */
        /* <DEDUP_REMOVED lines=16> */
[----:B------:R-:W-:-:S02]  /*0440*/  UIADD3 UR10, UR5, -0x4498517b, URZ ;  /* 0xbb67ae85050a7890 */ /* 0x000fc4000fffe03f */
[----:B------:R-:W-:Y:S02]  /*0450*/  UIADD3 UR12, UR5, 0x76cf5d0a, URZ ;  /* 0x76cf5d0a050c7890 */ /* 0x000fe4000fffe03f */
[----:B------:R-:W-:Y:S01]  /*0460*/  IMAD.WIDE.U32 R12, R12, -0x326172a9, RZ ;  /* 0xcd9e8d570c0c7825 */ /* 0x000fe200078e00ff */
[----:B------:R-:W-:Y:S01]  /*0470*/  UIADD3 UR14, UR5, 0x32370b8f, URZ ;  /* 0x32370b8f050e7890 */ /* 0x000fe2000fffe03f */
[----:B------:R-:W-:Y:S01]  /*0480*/  LOP3.LUT R11, R3, UR10, R8, 0x96, !PT ;  /* 0x0000000a030b7c12 */ /* 0x000fe2000f8e9608 */
[----:B------:R-:W-:Y:S02]  /*0490*/  UIADD3 UR15, UR4, 0x78dde6e4, URZ ;  /* 0x78dde6e4040f7890 */ /* 0x000fe4000fffe03f */
[----:B------:R-:W-:Y:S01]  /*04a0*/  LOP3.LUT R8, R13, UR9, R10, 0x96, !PT ;  /* 0x000000090d087c12 */ /* 0x000fe2000f8e960a */
[----:B------:R-:W-:Y:S01]  /*04b0*/  UIADD3 UR16, UR5, -0x126145ec, URZ ;  /* 0xed9eba1405107890 */ /* 0x000fe2000fffe03f */
        /* <DEDUP_REMOVED lines=10> */
[----:B------:R-:W-:Y:S01]  /*0560*/  UIADD3 UR21, UR4, 0x5384540f, URZ ;  /* 0x5384540f04157890 */ /* 0x000fe2000fffe03f */
[----:B------:R-:W-:Y:S01]  /*0570*/  IMAD.WIDE.U32 R12, R12, -0x326172a9, RZ ;  /* 0xcd9e8d570c0c7825 */ /* 0x000fe200078e00ff */
[----:B------:R-:W-:Y:S01]  /*0580*/  LOP3.LUT R11, R3, UR14, R8, 0x96, !PT ;  /* 0x0000000e030b7c12 */ /* 0x000fe2000f8e9608 */
[----:B------:R-:W-:-:S02]  /*0590*/  UIADD3 UR23, UR4, -0xe443238, URZ ;  /* 0xf1bbcdc804177890 */ /* 0x000fc4000fffe03f */
        /* <DEDUP_REMOVED lines=21> */
[----:B------:R-:W-:Y:S02]  /*06f0*/  LOP3.LUT R4, R9, UR23, R12, 0x96, !PT ;  /* 0x0000001709047c12 */ /* 0x000fe4000f8e960c */
[----:B------:R-:W-:Y:S02]  /*0700*/  IADD3.X R11, RZ, c[0x0][0x1cc], RZ, P3, !PT ;  /* 0x00007300ff0b7a10 */ /* 0x000fe40001ffe4ff */
[----:B------:R-:W-:Y:S01]  /*0710*/  LOP3.LUT R12, R3, UR24, R2, 0x96, !PT ;  /* 0x00000018030c7c12 */ /* 0x000fe2000f8e9602 */
[----:B------:R-:W-:-:S05]  /*0720*/  IMAD.SHL.U32 R2, R6, 0x20, RZ ;  /* 0x0000002006027824 */ /* 0x000fca00078e00ff */
        /* <DEDUP_REMOVED lines=27> */
[----:B------:R1:W4:Y:S04]  /*08e0*/  LDG.E.128 R32, [R2.64+0x800] ;  /* 0x0008000602207981 */ /* 0x000328000c1e1d00 */
        /* <DEDUP_REMOVED lines=17> */
[----:B------:R-:W-:Y:S01]  /*0a00*/  IMAD R234, R234, -0x326172a9, RZ ;  /* 0xcd9e8d57eaea7824 */ /* 0x000fe200078e02ff */
[----:B------:R-:W-:Y:S01]  /*0a10*/  UIADD3 UR26, UR5, -0x695add53, URZ ;  /* 0x96a522ad051a7890 */ /* 0x000fe2000fffe03f */
        /* <DEDUP_REMOVED lines=12> */
[----:B------:R-:W-:Y:S01]  /*0ae0*/  BSSY B0, `(.L_x_26878) ;  /* 0x000189c000007945 */ /* 0x000fe20003800000 */
[----:B------:R-:W-:Y:S01]  /*0af0*/  LOP3.LUT R237, R0, 0x3, RZ, 0xc0, !PT ;  /* 0x0000000300ed7812 */ /* 0x000fe200078ec0ff */
[----:B------:R-:W-:-:S02]  /*0b00*/  IMAD R6, R12, -0x326172a9, RZ ;  /* 0xcd9e8d570c067824 */ /* 0x000fc400078e02ff */
[----:B-1----:R-:W-:-:S04]  /*0b10*/  IMAD.HI.U32 R3, R12, -0x326172a9, RZ ;  /* 0xcd9e8d570c037827 */ /* 0x002fc800078e00ff */
[----:B------:R-:W-:Y:S01]  /*0b20*/  IMAD.HI.U32 R2, R4, -0x2daee0ad, RZ ;  /* 0xd2511f5304027827 */ /* 0x000fe200078e00ff */
[----:B------:R-:W-:-:S03]  /*0b30*/  LOP3.LUT R234, R3, UR25, R234, 0x96, !PT ;  /* 0x0000001903ea7c12 */ /* 0x000fc6000f8e96ea */
[----:B------:R-:W-:Y:S01]  /*0b40*/  IMAD R4, R4, -0x2daee0ad, RZ ;  /* 0xd2511f5304047824 */ /* 0x000fe200078e02ff */
[----:B------:R-:W-:Y:S01]  /*0b50*/  LOP3.LUT R233, R2, UR26, R233, 0x96, !PT ;  /* 0x0000001a02e97c12 */ /* 0x000fe2000f8e96e9 */
[----:B------:R-:W-:Y:S01]  /*0b60*/  IMAD.MOV.U32 R3, RZ, RZ, RZ ;  /* 0x000000ffff037224 */ /* 0x000fe200078e00ff */
[----:B------:R-:W-:Y:S01]  /*0b70*/  ULDC.U8 UR8, c[0x0][0x1f0] ;  /* 0x00007c0000087ab9 */ /* 0x000fe20000000000 */
        /* <DEDUP_REMOVED lines=17> */
[----:B------:R0:W-:Y:S02]  /*0c90*/  STL.64 [R1+0x18], R18 ;  /* 0x0000181201007387 */ /* 0x0001e40000100a00 */
.L_x_27330:
[----:B0-----:R-:W0:Y:S01]  /*0ca0*/  S2R R8, SR_TID.X ;  /* 0x0000000000087919 */ /* 0x001e220000002100 */
        /* <DEDUP_REMOVED lines=35> */
.L_x_26880:
[----:B0-----:R-:W-:Y:S02]  /*0ee0*/  IMAD.MOV.U32 R12, RZ, RZ, R6 ;  /* 0x000000ffff0c7224 */ /* 0x001fe400078e0006 */
.L_x_26881:
[----:B------:R-:W-:Y:S05]  /*0ef0*/  BSYNC B1 ;  /* 0x0000000000017941 */ /* 0x000fea0003800000 */
.L_x_26879:
        /* <DEDUP_REMOVED lines=16> */
.L_x_26885:
[----:B------:R-:W-:Y:S05]  /*1000*/  BSYNC B2 ;  /* 0x0000000000027941 */ /* 0x000fea0003800000 */
.L_x_26884:
        /* <DEDUP_REMOVED lines=44> */
.L_x_26883:
[----:B------:R-:W-:Y:S05]  /*12d0*/  BSYNC B1 ;  /* 0x0000000000017941 */ /* 0x000fea0003800000 */
.L_x_26882:
[----:B------:R-:W2:Y:S01]  /*12e0*/  LDL R14, [R1+0x60] ;  /* 0x00006000010e7983 */ /* 0x000ea20000100800 */
        /* <DEDUP_REMOVED lines=12> */
[----:B------:R-:W-:-:S04]  /*13b0*/  FSETP.GTU.FTZ.AND P1, PT, R13, c[0x0][0x1e4], PT ;  /* 0x000079000d007a0b */ /* 0x000fc80003f3c000 */
[----:B------:R-:W-:Y:S02]  /*13c0*/  FSEL R15, R15, RZ, !P1 ;  /* 0x000000ff0f0f7208 */ /* 0x000fe40004800000 */
[----:B------:R-:W-:-:S03]  /*13d0*/  P2R R19, PR, RZ, 0x2 ;  /* 0x00000002ff137803 */ /* 0x000fc60000000000 */
[----:B--2---:R-:W-:Y:S01]  /*13e0*/  FMUL.FTZ R60, R14, R15 ;  /* 0x0000000f0e3c7220 */ /* 0x004fe20000410000 */
        /* <DEDUP_REMOVED lines=11> */
.L_x_26887:
[----:B------:R-:W-:Y:S02]  /*14a0*/  MOV R12, R6 ;  /* 0x00000006000c7202 */ /* 0x000fe40000000f00 */
.L_x_26888:
[----:B------:R-:W-:Y:S05]  /*14b0*/  BSYNC B1 ;  /* 0x0000000000017941 */ /* 0x000fea0003800000 */
.L_x_26886:
        /* <DEDUP_REMOVED lines=16> */
.L_x_26892:
[----:B------:R-:W-:Y:S05]  /*15c0*/  BSYNC B2 ;  /* 0x0000000000027941 */ /* 0x000fea0003800000 */
.L_x_26891:
        /* <DEDUP_REMOVED lines=44> */
.L_x_26890:
[----:B------:R-:W-:Y:S05]  /*1890*/  BSYNC B1 ;  /* 0x0000000000017941 */ /* 0x000fea0003800000 */
.L_x_26889:
        /* <DEDUP_REMOVED lines=22> */
.L_x_26894:
[----:B------:R-:W-:Y:S02]  /*1a00*/  IMAD.MOV.U32 R8, RZ, RZ, R6 ;  /* 0x000000ffff087224 */ /* 0x000fe400078e0006 */
.L_x_26895:
[----:B------:R-:W-:Y:S05]  /*1a10*/  BSYNC B1 ;  /* 0x0000000000017941 */ /* 0x000fea0003800000 */
.L_x_26893:
        /* <DEDUP_REMOVED lines=16> */
.L_x_26899:
[----:B------:R-:W-:Y:S05]  /*1b20*/  BSYNC B2 ;  /* 0x0000000000027941 */ /* 0x000fea0003800000 */
.L_x_26898:
        /* <DEDUP_REMOVED lines=44> */
.L_x_26897:
[----:B------:R-:W-:Y:S05]  /*1df0*/  BSYNC B1 ;  /* 0x0000000000017941 */ /* 0x000fea0003800000 */
.L_x_26896:
        /* <DEDUP_REMOVED lines=22> */
.L_x_26901:
[----:B------:R-:W-:Y:S02]  /*1f60*/  IMAD.MOV.U32 R8, RZ, RZ, R6 ;  /* 0x000000ffff087224 */ /* 0x000fe400078e0006 */
.L_x_26902:
[----:B------:R-:W-:Y:S05]  /*1f70*/  BSYNC B1 ;  /* 0x0000000000017941 */ /* 0x000fea0003800000 */
.L_x_26900:
        /* <DEDUP_REMOVED lines=16> */
.L_x_26906:
[----:B------:R-:W-:Y:S05]  /*2080*/  BSYNC B2 ;  /* 0x0000000000027941 */ /* 0x000fea0003800000 */
.L_x_26905:
        /* <DEDUP_REMOVED lines=44> */
.L_x_26904:
[----:B------:R-:W-:Y:S05]  /*2350*/  BSYNC B1 ;  /* 0x0000000000017941 */ /* 0x000fea0003800000 */
.L_x_26903:
        /* <DEDUP_REMOVED lines=22> */
.L_x_26908:
[----:B------:R-:W-:Y:S02]  /*24c0*/  MOV R8, R6 ;  /* 0x0000000600087202 */ /* 0x000fe40000000f00 */
.L_x_26909:
[----:B------:R-:W-:Y:S05]  /*24d0*/  BSYNC B1 ;  /* 0x0000000000017941 */ /* 0x000fea0003800000 */
.L_x_26907:
        /* <DEDUP_REMOVED lines=16> */
.L_x_26913:
[----:B------:R-:W-:Y:S05]  /*25e0*/  BSYNC B2 ;  /* 0x0000000000027941 */ /* 0x000fea0003800000 */
.L_x_26912:
        /* <DEDUP_REMOVED lines=44> */
.L_x_26911:
[----:B------:R-:W-:Y:S05]  /*28b0*/  BSYNC B1 ;  /* 0x0000000000017941 */ /* 0x000fea0003800000 */
.L_x_26910:
        /* <DEDUP_REMOVED lines=22> */
.L_x_26915:
[----:B------:R-:W-:Y:S02]  /*2a20*/  IMAD.MOV.U32 R8, RZ, RZ, R6 ;  /* 0x000000ffff087224 */ /* 0x000fe400078e0006 */
.L_x_26916:
[----:B------:R-:W-:Y:S05]  /*2a30*/  BSYNC B1 ;  /* 0x0000000000017941 */ /* 0x000fea0003800000 */
.L_x_26914:
        /* <DEDUP_REMOVED lines=16> */
.L_x_26920:
[----:B------:R-:W-:Y:S05]  /*2b40*/  BSYNC B2 ;  /* 0x0000000000027941 */ /* 0x000fea0003800000 */
.L_x_26919:
        /* <DEDUP_REMOVED lines=44> */
.L_x_26918:
[----:B------:R-:W-:Y:S05]  /*2e10*/  BSYNC B1 ;  /* 0x0000000000017941 */ /* 0x000fea0003800000 */
.L_x_26917:
        /* <DEDUP_REMOVED lines=22> */
.L_x_26922:
[----:B------:R-:W-:Y:S02]  /*2f80*/  IMAD.MOV.U32 R8, RZ, RZ, R6 ;  /* 0x000000ffff087224 */ /* 0x000fe400078e0006 */
.L_x_26923:
[----:B------:R-:W-:Y:S05]  /*2f90*/  BSYNC B1 ;  /* 0x0000000000017941 */ /* 0x000fea0003800000 */
.L_x_26921:
        /* <DEDUP_REMOVED lines=16> */
.L_x_26927:
[----:B------:R-:W-:Y:S05]  /*30a0*/  BSYNC B2 ;  /* 0x0000000000027941 */ /* 0x000fea0003800000 */
.L_x_26926:
        /* <DEDUP_REMOVED lines=44> */
.L_x_26925:
[----:B------:R-:W-:Y:S05]  /*3370*/  BSYNC B1 ;  /* 0x0000000000017941 */ /* 0x000fea0003800000 */
.L_x_26924:
[----:B------:R-:W2:Y:S01]  /*3380*/  LDL R10, [R1+0x58] ;  /* 0x00005800010a7983 */ /* 0x000ea20000100800 */
        /* <DEDUP_REMOVED lines=10> */
[----:B--2---:R-:W-:-:S04]  /*3430*/  FMUL.FTZ R58, R10, R15 ;  /* 0x0000000f0a3a7220 */ /* 0x004fc80000410000 */
        /* <DEDUP_REMOVED lines=11> */
.L_x_26929:
[----:B------:R-:W-:Y:S02]  /*34f0*/  MOV R8, R6 ;  /* 0x0000000600087202 */ /* 0x000fe40000000f00 */
.L_x_26930:
[----:B------:R-:W-:Y:S05]  /*3500*/  BSYNC B1 ;  /* 0x0000000000017941 */ /* 0x000fea0003800000 */
.L_x_26928:
        /* <DEDUP_REMOVED lines=18> */
.L_x_26934:
[----:B------:R-:W-:Y:S05]  /*3630*/  BSYNC B2 ;  /* 0x0000000000027941 */ /* 0x000fea0003800000 */
.L_x_26933:
        /* <DEDUP_REMOVED lines=44> */
.L_x_26932:
[----:B------:R-:W-:Y:S05]  /*3900*/  BSYNC B1 ;  /* 0x0000000000017941 */ /* 0x000fea0003800000 */
.L_x_26931:
[----:B------:R-:W2:Y:S01]  /*3910*/  LDL R17, [R1+0x5c] ;  /* 0x00005c0001117983 */ /* 0x000ea20000100800 */
[----:B------:R-:W0:Y:S01]  /*3920*/  I2F.U32 R9, R8 ;  /* 0x0000000800097306 */ /* 0x000e220000201000 */
[----:B------:R-:W-:Y:S01]  /*3930*/  SEL R10, RZ, 0x1, P2 ;  /* 0x00000001ff0a7807 */ /* 0x000fe20001000000 */
[----:B------:R-:W-:Y:S01]  /*3940*/  IMAD.MOV.U32 R239, RZ, RZ, 0x20 ;  /* 0x00000020ffef7424 */ /* 0x000fe200078e00ff */
[----:B------:R-:W-:Y:S01]  /*3950*/  PRMT R11, RZ, 0x7610, R11 ;  /* 0x00007610ff0b7816 */ /* 0x000fe2000000000b */
[----:B------:R-:W-:Y:S01]  /*3960*/  IMAD.MOV.U32 R240, RZ, RZ, 0x8 ;  /* 0x00000008fff07424 */ /* 0x000fe200078e00ff */
[----:B------:R-:W-:Y:S01]  /*3970*/  SEL R13, RZ, 0x10000, P5 ;  /* 0x00010000ff0d7807 */ /* 0x000fe20002800000 */
[----:B------:R-:W-:Y:S01]  /*3980*/  IMAD.WIDE.U32 R20, R2, R239, c[0x0][0x188] ;  /* 0x0000620002147625 */ /* 0x000fe200078e00ef */
[----:B------:R-:W-:-:S02]  /*3990*/  SEL R16, RZ, 0x100, P4 ;  /* 0x00000100ff107807 */ /* 0x000fc40002000000 */
[----:B------:R-:W-:Y:S01]  /*39a0*/  SEL R12, RZ, 0x1, P1 ;  /* 0x00000001ff0c7807 */ /* 0x000fe20000800000 */
[----:B------:R-:W-:Y:S01]  /*39b0*/  FMUL.FTZ R11, R11, R238 ;  /* 0x000000ee0b0b7220 */ /* 0x000fe20000410000 */
[C---:B------:R-:W-:Y:S01]  /*39c0*/  LOP3.LUT P6, RZ, R0.reuse, 0x4, RZ, 0xc0, !PT ;  /* 0x0000000400ff7812 */ /* 0x040fe200078cc0ff */
[----:B------:R-:W-:Y:S01]  /*39d0*/  STG.E.128 [R20.64], R60 ;  /* 0x0000003c14007986 */ /* 0x000fe2000c101d06 */
[----:B------:R-:W-:Y:S01]  /*39e0*/  SEL R15, RZ, 0x1, P3 ;  /* 0x00000001ff0f7807 */ /* 0x000fe20001800000 */
[----:B------:R-:W-:Y:S01]  /*39f0*/  FMUL.FTZ R14, R11, c[0x0][0x1e8] ;  /* 0x00007a000b0e7a20 */ /* 0x000fe20000410000 */
[----:B------:R-:W-:Y:S01]  /*3a00*/  LOP3.LUT P5, RZ, R0, 0x8, RZ, 0xc0, !PT ;  /* 0x0000000800ff7812 */ /* 0x000fe200078ac0ff */
[----:B0-----:R-:W-:Y:S01]  /*3a10*/  FFMA.FTZ R9, R9, R252, 1.1641532182693481445e-10 ;  /* 0x2f00000009097423 */ /* 0x001fe200000100fc */
[----:B------:R-:W-:-:S04]  /*3a20*/  ISETP.NE.AND P4, PT, R19, RZ, PT ;  /* 0x000000ff1300720c */ /* 0x000fc80003f85270 */
[----:B------:R-:W-:-:S04]  /*3a30*/  FSETP.GTU.FTZ.AND P2, PT, R9, c[0x0][0x1e4], PT ;  /* 0x0000790009007a0b */ /* 0x000fc80003f5c000 */
[----:B------:R-:W-:Y:S02]  /*3a40*/  SEL R9, RZ, 0x1000000, P2 ;  /* 0x01000000ff097807 */ /* 0x000fe40001000000 */
[----:B------:R-:W-:Y:S02]  /*3a50*/  FSEL R14, R14, RZ, !P2 ;  /* 0x000000ff0e0e7208 */ /* 0x000fe40005000000 */
[----:B------:R-:W-:Y:S01]  /*3a60*/  LOP3.LUT R16, R16, R9, R13, 0xfe, !PT ;  /* 0x0000000910107212 */ /* 0x000fe200078efe0d */
[----:B------:R-:W-:Y:S01]  /*3a70*/  IMAD.WIDE.U32 R8, R10, 0x1000000, RZ ;  /* 0x010000000a087825 */ /* 0x000fe200078e00ff */
[----:B------:R-:W-:-:S03]  /*3a80*/  SEL R13, RZ, 0x1, P0 ;  /* 0x00000001ff0d7807 */ /* 0x000fc60000000000 */
[----:B------:R-:W-:Y:S01]  /*3a90*/  IMAD.WIDE.U32 R10, R12, 0x10000, RZ ;  /* 0x000100000c0a7825 */ /* 0x000fe200078e00ff */
[----:B------:R-:W-:-:S03]  /*3aa0*/  LOP3.LUT R9, R9, R16, R15, 0xfe, !PT ;  /* 0x0000001009097212 */ /* 0x000fc600078efe0f */
[----:B------:R-:W-:-:S05]  /*3ab0*/  IMAD.WIDE.U32 R12, R13, 0x100, RZ ;  /* 0x000001000d0c7825 */ /* 0x000fca00078e00ff */
[----:B------:R-:W-:Y:S02]  /*3ac0*/  LOP3.LUT R9, R13, R9, R11, 0xfe, !PT ;  /* 0x000000090d097212 */ /* 0x000fe400078efe0b */
[----:B------:R-:W-:Y:S02]  /*3ad0*/  LOP3.LUT R8, R12, R8, R10, 0xfe, !PT ;  /* 0x000000080c087212 */ /* 0x000fe400078efe0a */
[----:B------:R-:W-:-:S04]  /*3ae0*/  SEL R11, RZ, 0x1, P4 ;  /* 0x00000001ff0b7807 */ /* 0x000fc80002000000 */
[----:B------:R-:W-:Y:S01]  /*3af0*/  LOP3.LUT R8, R8, R11, RZ, 0xfc, !PT ;  /* 0x0000000b08087212 */ /* 0x000fe200078efcff */
[----:B------:R-:W-:-:S04]  /*3b00*/  IMAD.WIDE.U32 R10, R2, R240, c[0x0][0x190] ;  /* 0x00006400020a7625 */ /* 0x000fc800078e00f0 */
[----:B--2---:R-:W-:Y:S01]  /*3b10*/  FMUL.FTZ R59, R17, R14 ;  /* 0x0000000e113b7220 */ /* 0x004fe20000410000 */
[----:B------:R-:W-:-:S03]  /*3b20*/  IADD3 R17, R2, 0x20, RZ ;  /* 0x0000002002117810 */ /* 0x000fc60007ffe0ff */
[----:B------:R-:W-:Y:S02]  /*3b30*/  @P6 FADD.FTZ R59, R67, R59 ;  /* 0x0000003b433b6221 */ /* 0x000fe40000010000 */
[----:B------:R-:W-:-:S03]  /*3b40*/  @P5 IMAD.WIDE.U32 R12, R17, R239, c[0x0][0x180] ;  /* 0x00006000110c5625 */ /* 0x000fc600078e00ef */
[----:B------:R-:W-:Y:S01]  /*3b50*/  STG.E.128 [R20.64+0x10], R56 ;  /* 0x0000103814007986 */ /* 0x000fe2000c101d06 */
[----:B------:R-:W-:-:S03]  /*3b60*/  IMAD.WIDE.U32 R14, R17, R231, c[0x0][0x170] ;  /* 0x00005c00110e7625 */ /* 0x000fc600078e00e7 */
[----:B------:R0:W-:Y:S04]  /*3b70*/  STG.E.64 [R10.64], R8 ;  /* 0x000000080a007986 */ /* 0x0001e8000c101b06 */
[----:B------:R1:W5:Y:S04]  /*3b80*/  @P5 LDG.E.128 R68, [R12.64] ;  /* 0x000000060c445981 */ /* 0x000368000c1e1d00 */
[----:B------:R1:W5:Y:S04]  /*3b90*/  @P5 LDG.E.128 R64, [R12.64+0x10] ;  /* 0x000010060c405981 */ /* 0x000368000c1e1d00 */
[----:B0-----:R1:W5:Y:S01]  /*3ba0*/  LDG.E.128 R8, [R14.64] ;  /* 0x000000060e087981 */ /* 0x001362000c1e1d00 */
[C---:B------:R-:W-:Y:S01]  /*3bb0*/  ISETP.NE.AND P0, PT, R18.reuse, 0x1, PT ;  /* 0x000000011200780c */ /* 0x040fe20003f05270 */
[----:B------:R-:W-:Y:S01]  /*3bc0*/  BSSY B1, `(.L_x_26935) ;  /* 0x000000c000017945 */ /* 0x000fe20003800000 */
[----:B------:R-:W-:-:S11]  /*3bd0*/  IADD3 R19, R18, 0x1, RZ ;  /* 0x0000000112137810 */ /* 0x000fd60007ffe0ff */
[----:B------:R-:W-:Y:S05]  /*3be0*/  @!P0 BRA `(.L_x_26936) ;  /* 0x0000008000008947 */ /* 0x000fea0003800000 */
[----:B-1----:R-:W-:Y:S02]  /*3bf0*/  ISETP.NE.AND P0, PT, R18, 0x2, PT ;  /* 0x000000021200780c */ /* 0x002fe40003f05270 */
[----:B------:R-:W-:-:S11]  /*3c00*/  MOV R16, R233 ;  /* 0x000000e900107202 */ /* 0x000fd60000000f00 */
[----:B------:R-:W-:Y:S05]  /*3c10*/  @!P0 BRA `(.L_x_26937) ;  /* 0x0000006000008947 */ /* 0x000fea0003800000 */
[----:B------:R-:W-:Y:S01]  /*3c20*/  ISETP.NE.AND P0, PT, R18, 0x3, PT ;  /* 0x000000031200780c */ /* 0x000fe20003f05270 */
[----:B------:R-:W-:-:S12]  /*3c30*/  IMAD.MOV.U32 R16, RZ, RZ, R234 ;  /* 0x000000ffff107224 */ /* 0x000fd800078e00ea */
[----:B------:R-:W-:Y:S05]  /*3c40*/  @P0 BRA `(.L_x_26937) ;  /* 0x0000003000000947 */ /* 0x000fea0003800000 */
[----:B------:R-:W-:Y:S01]  /*3c50*/  IMAD.MOV.U32 R16, RZ, RZ, R4 ;  /* 0x000000ffff107224 */ /* 0x000fe200078e0004 */
[----:B------:R-:W-:Y:S05]  /*3c60*/  BRA `(.L_x_26937) ;  /* 0x0000001000007947 */ /* 0x000fea0003800000 */
.L_x_26936:
[----:B-1----:R-:W-:Y:S02]  /*3c70*/  MOV R16, R6 ;  /* 0x0000000600107202 */ /* 0x002fe40000000f00 */
.L_x_26937:
[----:B------:R-:W-:Y:S05]  /*3c80*/  BSYNC B1 ;  /* 0x0000000000017941 */ /* 0x000fea0003800000 */
.L_x_26935:
        /* <DEDUP_REMOVED lines=16> */
.L_x_26941:
[----:B------:R-:W-:Y:S05]  /*3d90*/  BSYNC B2 ;  /* 0x0000000000027941 */ /* 0x000fea0003800000 */
.L_x_26940:
        /* <DEDUP_REMOVED lines=44> */
.L_x_26939:
[----:B------:R-:W-:Y:S05]  /*4060*/  BSYNC B1 ;  /* 0x0000000000017941 */ /* 0x000fea0003800000 */
.L_x_26938:
[----:B------:R-:W2:Y:S01]  /*4070*/  LDL R14, [R1+0x20] ;  /* 0x00002000010e7983 */ /* 0x000ea20000100800 */
[----:B------:R-:W0:Y:S01]  /*4080*/  I2F.U32 R13, R16 ;  /* 0x00000010000d7306 */ /* 0x000e220000201000 */
[----:B-----5:R-:W-:Y:S01]  /*4090*/  PRMT R15, RZ, 0x5410, R8 ;  /* 0x00005410ff0f7816 */ /* 0x020fe20000000008 */
[----:B------:R-:W-:Y:S04]  /*40a0*/  BSSY B1, `(.L_x_26942) ;  /* 0x0000015000017945 */ /* 0x000fe80003800000 */
[----:B------:R-:W-:-:S04]  /*40b0*/  FMUL.FTZ R15, R15, R238 ;  /* 0x000000ee0f0f7220 */ /* 0x000fc80000410000 */
[----:B------:R-:W-:Y:S02]  /*40c0*/  FMUL.FTZ R15, R15, c[0x0][0x1e8] ;  /* 0x00007a000f0f7a20 */ /* 0x000fe40000410000 */
[----:B0-----:R-:W-:-:S05]  /*40d0*/  FFMA.FTZ R13, R13, R252, 1.1641532182693481445e-10 ;  /* 0x2f0000000d0d7423 */ /* 0x001fca00000100fc */
[----:B------:R-:W-:-:S04]  /*40e0*/  FSETP.GTU.FTZ.AND P0, PT, R13, c[0x0][0x1e4], PT ;  /* 0x000079000d007a0b */ /* 0x000fc80003f1c000 */
        /* <DEDUP_REMOVED lines=15> */
.L_x_26943:
[----:B------:R-:W-:Y:S02]  /*41e0*/  IMAD.MOV.U32 R13, RZ, RZ, R6 ;  /* 0x000000ffff0d7224 */ /* 0x000fe400078e0006 */
.L_x_26944:
[----:B------:R-:W-:Y:S05]  /*41f0*/  BSYNC B1 ;  /* 0x0000000000017941 */ /* 0x000fea0003800000 */
.L_x_26942:
        /* <DEDUP_REMOVED lines=16> */
.L_x_26948:
[----:B------:R-:W-:Y:S05]  /*4300*/  BSYNC B2 ;  /* 0x0000000000027941 */ /* 0x000fea0003800000 */
.L_x_26947:
        /* <DEDUP_REMOVED lines=44> */
.L_x_26946:
[----:B------:R-:W-:Y:S05]  /*45d0*/  BSYNC B1 ;  /* 0x0000000000017941 */ /* 0x000fea0003800000 */
.L_x_26945:
        /* <DEDUP_REMOVED lines=22> */
.L_x_26950:
[----:B------:R-:W-:Y:S02]  /*4740*/  IMAD.MOV.U32 R8, RZ, RZ, R6 ;  /* 0x000000ffff087224 */ /* 0x000fe400078e0006 */
.L_x_26951:
[----:B------:R-:W-:Y:S05]  /*4750*/  BSYNC B1 ;  /* 0x0000000000017941 */ /* 0x000fea0003800000 */
.L_x_26949:
        /* <DEDUP_REMOVED lines=16> */
.L_x_26955:
[----:B------:R-:W-:Y:S05]  /*4860*/  BSYNC B2 ;  /* 0x0000000000027941 */ /* 0x000fea0003800000 */
.L_x_26954:
        /* <DEDUP_REMOVED lines=44> */
.L_x_26953:
[----:B------:R-:W-:Y:S05]  /*4b30*/  BSYNC B1 ;  /* 0x0000000000017941 */ /* 0x000fea0003800000 */
.L_x_26952:
        /* <DEDUP_REMOVED lines=22> */
.L_x_26957:
[----:B------:R-:W-:Y:S02]  /*4ca0*/  MOV R8, R6 ;  /* 0x0000000600087202 */ /* 0x000fe40000000f00 */
.L_x_26958:
[----:B------:R-:W-:Y:S05]  /*4cb0*/  BSYNC B1 ;  /* 0x0000000000017941 */ /* 0x000fea0003800000 */
.L_x_26956:
        /* <DEDUP_REMOVED lines=16> */
.L_x_26962:
[----:B------:R-:W-:Y:S05]  /*4dc0*/  BSYNC B2 ;  /* 0x0000000000027941 */ /* 0x000fea0003800000 */
.L_x_26961:
        /* <DEDUP_REMOVED lines=44> */
.L_x_26960:
[----:B------:R-:W-:Y:S05]  /*5090*/  BSYNC B1 ;  /* 0x0000000000017941 */ /* 0x000fea0003800000 */
.L_x_26959:
        /* <DEDUP_REMOVED lines=22> */
.L_x_26964:
[----:B------:R-:W-:Y:S02]  /*5200*/  IMAD.MOV.U32 R13, RZ, RZ, R6 ;  /* 0x000000ffff0d7224 */ /* 0x000fe400078e0006 */
.L_x_26965:
[----:B------:R-:W-:Y:S05]  /*5210*/  BSYNC B1 ;  /* 0x0000000000017941 */ /* 0x000fea0003800000 */
.L_x_26963:
        /* <DEDUP_REMOVED lines=16> */
.L_x_26969:
[----:B------:R-:W-:Y:S05]  /*5320*/  BSYNC B2 ;  /* 0x0000000000027941 */ /* 0x000fea0003800000 */
.L_x_26968:
        /* <DEDUP_REMOVED lines=44> */
.L_x_26967:
[----:B------:R-:W-:Y:S05]  /*55f0*/  BSYNC B1 ;  /* 0x0000000000017941 */ /* 0x000fea0003800000 */
.L_x_26966:
[----:B------:R-:W2:Y:S01]  /*5600*/  LDL R15, [R1+0x10] ;  /* 0x00001000010f7983 */ /* 0x000ea20000100800 */
[----:B------:R-:W0:Y:S01]  /*5610*/  I2F.U32 R13, R13 ;  /* 0x0000000d000d7306 */ /* 0x000e220000201000 */
[----:B------:R-:W-:Y:S01]  /*5620*/  ISETP.NE.AND P4, PT, R9, 0x1, PT ;  /* 0x000000010900780c */ /* 0x000fe20003f85270 */
[----:B------:R-:W-:Y:S01]  /*5630*/  BSSY B1, `(.L_x_26970) ;  /* 0x0000014000017945 */ /* 0x000fe20003800000 */
[----:B0-----:R-:W-:Y:S01]  /*5640*/  FFMA.FTZ R8, R13, R252, 1.1641532182693481445e-10 ;  /* 0x2f0000000d087423 */ /* 0x001fe200000100fc */
[----:B------:R-:W-:-:S04]  /*5650*/  PRMT R13, RZ, 0x5410, R10 ;  /* 0x00005410ff0d7816 */ /* 0x000fc8000000000a */
[----:B------:R-:W-:Y:S01]  /*5660*/  FSETP.GTU.FTZ.AND P3, PT, R8, c[0x0][0x1e4], PT ;  /* 0x0000790008007a0b */ /* 0x000fe20003f7c000 */
[----:B------:R-:W-:Y:S01]  /*5670*/  FMUL.FTZ R14, R13, R238 ;  /* 0x000000ee0d0e7220 */ /* 0x000fe20000410000 */
[----:B------:R-:W-:-:S03]  /*5680*/  IADD3 R8, R9, 0x1, RZ ;  /* 0x0000000109087810 */ /* 0x000fc60007ffe0ff */
        /* <DEDUP_REMOVED lines=13> */
.L_x_26971:
[----:B------:R-:W-:Y:S02]  /*5760*/  IMAD.MOV.U32 R13, RZ, RZ, R6 ;  /* 0x000000ffff0d7224 */ /* 0x000fe400078e0006 */
.L_x_26972:
[----:B------:R-:W-:Y:S05]  /*5770*/  BSYNC B1 ;  /* 0x0000000000017941 */ /* 0x000fea0003800000 */
.L_x_26970:
        /* <DEDUP_REMOVED lines=16> */
.L_x_26976:
[----:B------:R-:W-:Y:S05]  /*5880*/  BSYNC B2 ;  /* 0x0000000000027941 */ /* 0x000fea0003800000 */
.L_x_26975:
        /* <DEDUP_REMOVED lines=44> */
.L_x_26974:
[----:B------:R-:W-:Y:S05]  /*5b50*/  BSYNC B1 ;  /* 0x0000000000017941 */ /* 0x000fea0003800000 */
.L_x_26973:
[----:B------:R-:W2:Y:S01]  /*5b60*/  LDL R14, [R1+0x14] ;  /* 0x00001400010e7983 */ /* 0x000ea20000100800 */
        /* <DEDUP_REMOVED lines=21> */
.L_x_26978:
[----:B------:R-:W-:Y:S02]  /*5cc0*/  MOV R10, R6 ;  /* 0x00000006000a7202 */ /* 0x000fe40000000f00 */
.L_x_26979:
[----:B------:R-:W-:Y:S05]  /*5cd0*/  BSYNC B1 ;  /* 0x0000000000017941 */ /* 0x000fea0003800000 */
.L_x_26977:
        /* <DEDUP_REMOVED lines=16> */
.L_x_26983:
[----:B------:R-:W-:Y:S05]  /*5de0*/  BSYNC B2 ;  /* 0x0000000000027941 */ /* 0x000fea0003800000 */
.L_x_26982:
        /* <DEDUP_REMOVED lines=44> */
.L_x_26981:
[----:B------:R-:W-:Y:S05]  /*60b0*/  BSYNC B1 ;  /* 0x0000000000017941 */ /* 0x000fea0003800000 */
.L_x_26980:
        /* <DEDUP_REMOVED lines=23> */
.L_x_26985:
[----:B------:R-:W-:Y:S02]  /*6230*/  IMAD.MOV.U32 R10, RZ, RZ, R6 ;  /* 0x000000ffff0a7224 */ /* 0x000fe400078e0006 */
.L_x_26986:
[----:B------:R-:W-:Y:S05]  /*6240*/  BSYNC B1 ;  /* 0x0000000000017941 */ /* 0x000fea0003800000 */
.L_x_26984:
        /* <DEDUP_REMOVED lines=18> */
.L_x_26990:
[----:B------:R-:W-:Y:S05]  /*6370*/  BSYNC B2 ;  /* 0x0000000000027941 */ /* 0x000fea0003800000 */
.L_x_26989:
        /* <DEDUP_REMOVED lines=44> */
.L_x_26988:
[----:B------:R-:W-:Y:S05]  /*6640*/  BSYNC B1 ;  /* 0x0000000000017941 */ /* 0x000fea0003800000 */
.L_x_26987:
[----:B------:R-:W2:Y:S01]  /*6650*/  LDL R18, [R1+0x1c] ;  /* 0x00001c0001127983 */ /* 0x000ea20000100800 */
[----:B------:R-:W0:Y:S01]  /*6660*/  I2F.U32 R9, R10 ;  /* 0x0000000a00097306 */ /* 0x000e220000201000 */
[----:B------:R-:W-:Y:S02]  /*6670*/  SEL R8, RZ, 0x1, P2 ;  /* 0x00000001ff087807 */ /* 0x000fe40001000000 */
[----:B------:R-:W-:Y:S02]  /*6680*/  SEL R13, RZ, 0x100, P4 ;  /* 0x00000100ff0d7807 */ /* 0x000fe40002000000 */
[----:B------:R-:W-:Y:S02]  /*6690*/  PRMT R11, RZ, 0x7610, R11 ;  /* 0x00007610ff0b7816 */ /* 0x000fe4000000000b */
[----:B------:R-:W-:-:S02]  /*66a0*/  ISETP.NE.AND P4, PT, R12, RZ, PT ;  /* 0x000000ff0c00720c */ /* 0x000fc40003f85270 */
[----:B------:R-:W-:Y:S01]  /*66b0*/  SEL R14, RZ, 0x10000, P5 ;  /* 0x00010000ff0e7807 */ /* 0x000fe20002800000 */
[----:B------:R-:W-:Y:S01]  /*66c0*/  FMUL.FTZ R11, R11, R238 ;  /* 0x000000ee0b0b7220 */ /* 0x000fe20000410000 */
[C---:B------:R-:W-:Y:S02]  /*66d0*/  LOP3.LUT P6, RZ, R0.reuse, 0x4, RZ, 0xc0, !PT ;  /* 0x0000000400ff7812 */ /* 0x040fe400078cc0ff */
[----:B------:R-:W-:Y:S01]  /*66e0*/  LOP3.LUT P5, RZ, R0, 0x8, RZ, 0xc0, !PT ;  /* 0x0000000800ff7812 */ /* 0x000fe200078ac0ff */
[----:B------:R-:W-:Y:S02]  /*66f0*/  FMUL.FTZ R11, R11, c[0x0][0x1e8] ;  /* 0x00007a000b0b7a20 */ /* 0x000fe40000410000 */
[----:B0-----:R-:W-:-:S05]  /*6700*/  FFMA.FTZ R9, R9, R252, 1.1641532182693481445e-10 ;  /* 0x2f00000009097423 */ /* 0x001fca00000100fc */
[----:B------:R-:W-:Y:S01]  /*6710*/  FSETP.GTU.FTZ.AND P2, PT, R9, c[0x0][0x1e4], PT ;  /* 0x0000790009007a0b */ /* 0x000fe20003f5c000 */
[----:B------:R-:W-:-:S03]  /*6720*/  IMAD.WIDE.U32 R8, R8, 0x1000000, RZ ;  /* 0x0100000008087825 */ /* 0x000fc600078e00ff */
[----:B------:R-:W-:Y:S02]  /*6730*/  SEL R12, RZ, 0x1000000, P2 ;  /* 0x01000000ff0c7807 */ /* 0x000fe40001000000 */
[----:B------:R-:W-:Y:S02]  /*6740*/  FSEL R11, R11, RZ, !P2 ;  /* 0x000000ff0b0b7208 */ /* 0x000fe40005000000 */
[----:B------:R-:W-:Y:S02]  /*6750*/  LOP3.LUT R12, R13, R12, R14, 0xfe, !PT ;  /* 0x0000000c0d0c7212 */ /* 0x000fe400078efe0e */
[----:B------:R-:W-:Y:S02]  /*6760*/  SEL R13, RZ, 0x1, P3 ;  /* 0x00000001ff0d7807 */ /* 0x000fe40001800000 */
[----:B------:R-:W-:Y:S02]  /*6770*/  SEL R14, RZ, 0x1, P0 ;  /* 0x00000001ff0e7807 */ /* 0x000fe40000000000 */
[----:B------:R-:W-:-:S02]  /*6780*/  LOP3.LUT R9, R9, R12, R13, 0xfe, !PT ;  /* 0x0000000c09097212 */ /* 0x000fc400078efe0d */
[----:B------:R-:W-:Y:S01]  /*6790*/  SEL R12, RZ, 0x1, P1 ;  /* 0x00000001ff0c7807 */ /* 0x000fe20000800000 */
[----:B------:R-:W-:-:S04]  /*67a0*/  IMAD.WIDE.U32 R14, R14, 0x100, RZ ;  /* 0x000001000e0e7825 */ /* 0x000fc800078e00ff */
[----:B------:R-:W-:-:S05]  /*67b0*/  IMAD.WIDE.U32 R12, R12, 0x10000, RZ ;  /* 0x000100000c0c7825 */ /* 0x000fca00078e00ff */
[----:B------:R-:W-:Y:S02]  /*67c0*/  LOP3.LUT R10, R14, R8, R12, 0xfe, !PT ;  /* 0x000000080e0a7212 */ /* 0x000fe400078efe0c */
[----:B------:R-:W-:Y:S01]  /*67d0*/  LOP3.LUT R13, R15, R9, R13, 0xfe, !PT ;  /* 0x000000090f0d7212 */ /* 0x000fe200078efe0d */
[----:B------:R-:W-:-:S05]  /*67e0*/  IMAD.WIDE.U32 R8, R17, R239, c[0x0][0x188] ;  /* 0x0000620011087625 */ /* 0x000fca00078e00ef */
[----:B------:R-:W-:Y:S01]  /*67f0*/  STG.E.128 [R8.64], R52 ;  /* 0x0000003408007986 */ /* 0x000fe2000c101d06 */
[----:B--2---:R-:W-:Y:S01]  /*6800*/  FMUL.FTZ R51, R18, R11 ;  /* 0x0000000b12337220 */ /* 0x004fe20000410000 */
[----:B------:R-:W-:-:S03]  /*6810*/  SEL R11, RZ, 0x1, P4 ;  /* 0x00000001ff0b7807 */ /* 0x000fc60002000000 */
[----:B------:R-:W-:Y:S01]  /*6820*/  @P6 FADD.FTZ R51, R67, R51 ;  /* 0x0000003343336221 */ /* 0x000fe20000010000 */
[----:B------:R-:W-:-:S04]  /*6830*/  LOP3.LUT R12, R10, R11, RZ, 0xfc, !PT ;  /* 0x0000000b0a0c7212 */ /* 0x000fc800078efcff */
[----:B------:R0:W-:Y:S02]  /*6840*/  STG.E.128 [R8.64+0x10], R48 ;  /* 0x0000103008007986 */ /* 0x0001e4000c101d06 */
[----:B0-----:R-:W-:Y:S01]  /*6850*/  IMAD.WIDE.U32 R8, R17, R240, c[0x0][0x190] ;  /* 0x0000640011087625 */ /* 0x001fe200078e00f0 */
[----:B------:R-:W-:-:S04]  /*6860*/  IADD3 R17, R2, 0x40, RZ ;  /* 0x0000004002117810 */ /* 0x000fc80007ffe0ff */
[----:B------:R0:W-:Y:S02]  /*6870*/  STG.E.64 [R8.64], R12 ;  /* 0x0000000c08007986 */ /* 0x0001e4000c101b06 */
[----:B0-----:R-:W-:-:S05]  /*6880*/  @P5 IMAD.WIDE.U32 R8, R17, R239, c[0x0][0x180] ;  /* 0x0000600011085625 */ /* 0x001fca00078e00ef */
[----:B------:R0:W5:Y:S04]  /*6890*/  @P5 LDG.E.128 R68, [R8.64] ;  /* 0x0000000608445981 */ /* 0x000168000c1e1d00 */
[----:B------:R0:W5:Y:S02]  /*68a0*/  @P5 LDG.E.128 R64, [R8.64+0x10] ;  /* 0x0000100608405981 */ /* 0x000164000c1e1d00 */
        /* <DEDUP_REMOVED lines=14> */
.L_x_26992:
[----:B------:R-:W-:Y:S02]  /*6990*/  IMAD.MOV.U32 R18, RZ, RZ, R6 ;  /* 0x000000ffff127224 */ /* 0x000fe400078e0006 */
.L_x_26993:
[----:B------:R-:W-:Y:S05]  /*69a0*/  BSYNC B1 ;  /* 0x0000000000017941 */ /* 0x000fea0003800000 */
.L_x_26991:
        /* <DEDUP_REMOVED lines=16> */
.L_x_26997:
[----:B------:R-:W-:Y:S05]  /*6ab0*/  BSYNC B2 ;  /* 0x0000000000027941 */ /* 0x000fea0003800000 */
.L_x_26996:
        /* <DEDUP_REMOVED lines=44> */
.L_x_26995:
[----:B------:R-:W-:Y:S05]  /*6d80*/  BSYNC B1 ;  /* 0x0000000000017941 */ /* 0x000fea0003800000 */
.L_x_26994:
        /* <DEDUP_REMOVED lines=23> */
.L_x_26999:
[----:B------:R-:W-:Y:S02]  /*6f00*/  MOV R16, R6 ;  /* 0x0000000600107202 */ /* 0x000fe40000000f00 */
.L_x_27000:
[----:B------:R-:W-:Y:S05]  /*6f10*/  BSYNC B1 ;  /* 0x0000000000017941 */ /* 0x000fea0003800000 */
.L_x_26998:
        /* <DEDUP_REMOVED lines=16> */
.L_x_27004:
[----:B------:R-:W-:Y:S05]  /*7020*/  BSYNC B2 ;  /* 0x0000000000027941 */ /* 0x000fea0003800000 */
.L_x_27003:
        /* <DEDUP_REMOVED lines=44> */
.L_x_27002:
[----:B------:R-:W-:Y:S05]  /*72f0*/  BSYNC B1 ;  /* 0x0000000000017941 */ /* 0x000fea0003800000 */
.L_x_27001:
        /* <DEDUP_REMOVED lines=21> */
.L_x_27006:
[----:B------:R-:W-:Y:S02]  /*7450*/  IMAD.MOV.U32 R8, RZ, RZ, R6 ;  /* 0x000000ffff087224 */ /* 0x000fe400078e0006 */
.L_x_27007:
[----:B------:R-:W-:Y:S05]  /*7460*/  BSYNC B1 ;  /* 0x0000000000017941 */ /* 0x000fea0003800000 */
.L_x_27005:
        /* <DEDUP_REMOVED lines=16> */
.L_x_27011:
[----:B------:R-:W-:Y:S05]  /*7570*/  BSYNC B2 ;  /* 0x0000000000027941 */ /* 0x000fea0003800000 */
.L_x_27010:
        /* <DEDUP_REMOVED lines=44> */
.L_x_27009:
[----:B------:R-:W-:Y:S05]  /*7840*/  BSYNC B1 ;  /* 0x0000000000017941 */ /* 0x000fea0003800000 */
.L_x_27008:
        /* <DEDUP_REMOVED lines=21> */
.L_x_27013:
[----:B------:R-:W-:Y:S02]  /*79a0*/  IMAD.MOV.U32 R8, RZ, RZ, R6 ;  /* 0x000000ffff087224 */ /* 0x000fe400078e0006 */
.L_x_27014:
[----:B------:R-:W-:Y:S05]  /*79b0*/  BSYNC B1 ;  /* 0x0000000000017941 */ /* 0x000fea0003800000 */
.L_x_27012:
        /* <DEDUP_REMOVED lines=16> */
.L_x_27018:
[----:B------:R-:W-:Y:S05]  /*7ac0*/  BSYNC B2 ;  /* 0x0000000000027941 */ /* 0x000fea0003800000 */
.L_x_27017:
        /* <DEDUP_REMOVED lines=44> */
.L_x_27016:
[----:B------:R-:W-:Y:S05]  /*7d90*/  BSYNC B1 ;  /* 0x0000000000017941 */ /* 0x000fea0003800000 */
.L_x_27015:
        /* <DEDUP_REMOVED lines=21> */
.L_x_27020:
[----:B------:R-:W-:Y:S02]  /*7ef0*/  MOV R14, R6 ;  /* 0x00000006000e7202 */ /* 0x000fe40000000f00 */
.L_x_27021:
[----:B------:R-:W-:Y:S05]  /*7f00*/  BSYNC B1 ;  /* 0x0000000000017941 */ /* 0x000fea0003800000 */
.L_x_27019:
        /* <DEDUP_REMOVED lines=16> */
.L_x_27025:
[----:B------:R-:W-:Y:S05]  /*8010*/  BSYNC B2 ;  /* 0x0000000000027941 */ /* 0x000fea0003800000 */
.L_x_27024:
        /* <DEDUP_REMOVED lines=44> */
.L_x_27023:
[----:B------:R-:W-:Y:S05]  /*82e0*/  BSYNC B1 ;  /* 0x0000000000017941 */ /* 0x000fea0003800000 */
.L_x_27022:
        /* <DEDUP_REMOVED lines=21> */
.L_x_27027:
[----:B------:R-:W-:Y:S02]  /*8440*/  IMAD.MOV.U32 R14, RZ, RZ, R6 ;  /* 0x000000ffff0e7224 */ /* 0x000fe400078e0006 */
.L_x_27028:
[----:B------:R-:W-:Y:S05]  /*8450*/  BSYNC B1 ;  /* 0x0000000000017941 */ /* 0x000fea0003800000 */
.L_x_27026:
        /* <DEDUP_REMOVED lines=16> */
.L_x_27032:
[----:B------:R-:W-:Y:S05]  /*8560*/  BSYNC B2 ;  /* 0x0000000000027941 */ /* 0x000fea0003800000 */
.L_x_27031:
        /* <DEDUP_REMOVED lines=44> */
.L_x_27030:
[----:B------:R-:W-:Y:S05]  /*8830*/  BSYNC B1 ;  /* 0x0000000000017941 */ /* 0x000fea0003800000 */
.L_x_27029:
        /* <DEDUP_REMOVED lines=21> */
.L_x_27034:
[----:B------:R-:W-:Y:S02]  /*8990*/  IMAD.MOV.U32 R10, RZ, RZ, R6 ;  /* 0x000000ffff0a7224 */ /* 0x000fe400078e0006 */
.L_x_27035:
[----:B------:R-:W-:Y:S05]  /*89a0*/  BSYNC B1 ;  /* 0x0000000000017941 */ /* 0x000fea0003800000 */
.L_x_27033:
        /* <DEDUP_REMOVED lines=16> */
.L_x_27039:
[----:B------:R-:W-:Y:S05]  /*8ab0*/  BSYNC B2 ;  /* 0x0000000000027941 */ /* 0x000fea0003800000 */
.L_x_27038:
        /* <DEDUP_REMOVED lines=44> */
.L_x_27037:
[----:B------:R-:W-:Y:S05]  /*8d80*/  BSYNC B1 ;  /* 0x0000000000017941 */ /* 0x000fea0003800000 */
.L_x_27036:
        /* <DEDUP_REMOVED lines=22> */
.L_x_27041:
[----:B------:R-:W-:Y:S02]  /*8ef0*/  MOV R8, R6 ;  /* 0x0000000600087202 */ /* 0x000fe40000000f00 */
.L_x_27042:
[----:B------:R-:W-:Y:S05]  /*8f00*/  BSYNC B1 ;  /* 0x0000000000017941 */ /* 0x000fea0003800000 */
.L_x_27040:
        /* <DEDUP_REMOVED lines=18> */
.L_x_27046:
[----:B------:R-:W-:Y:S05]  /*9030*/  BSYNC B2 ;  /* 0x0000000000027941 */ /* 0x000fea0003800000 */
.L_x_27045:
        /* <DEDUP_REMOVED lines=43> */
[----:B------:R-:W-:Y:S02]  /*92f0*/  LOP3.LUT R233, R13, UR26, R14, 0x96, !PT ;  /* 0x0000001a0de97c12 */ /* 0x000fe4000f8e960e */
.L_x_27044:
[----:B------:R-:W-:Y:S05]  /*9300*/  BSYNC B1 ;  /* 0x0000000000017941 */ /* 0x000fea0003800000 */
.L_x_27043:
[----:B------:R-:W0:Y:S01]  /*9310*/  I2F.U32 R9, R8 ;  /* 0x0000000800097306 */ /* 0x000e220000201000 */
[----:B------:R-:W-:Y:S02]  /*9320*/  SEL R10, RZ, 0x1, P2 ;  /* 0x00000001ff0a7807 */ /* 0x000fe40001000000 */
[----:B------:R-:W-:Y:S02]  /*9330*/  PRMT R11, RZ, 0x7610, R11 ;  /* 0x00007610ff0b7816 */ /* 0x000fe4000000000b */
[----:B------:R-:W-:Y:S02]  /*9340*/  SEL R13, RZ, 0x10000, P5 ;  /* 0x00010000ff0d7807 */ /* 0x000fe40002800000 */
[----:B------:R-:W-:Y:S01]  /*9350*/  SEL R12, RZ, 0x100, P4 ;  /* 0x00000100ff0c7807 */ /* 0x000fe20002000000 */
[----:B------:R-:W-:Y:S01]  /*9360*/  FMUL.FTZ R11, R11, R238 ;  /* 0x000000ee0b0b7220 */ /* 0x000fe20000410000 */
[----:B------:R-:W-:-:S02]  /*9370*/  LOP3.LUT P6, RZ, R0, 0x4, RZ, 0xc0, !PT ;  /* 0x0000000400ff7812 */ /* 0x000fc400078cc0ff */
[----:B------:R-:W-:Y:S01]  /*9380*/  SEL R14, RZ, 0x1, P0 ;  /* 0x00000001ff0e7807 */ /* 0x000fe20000000000 */
[----:B------:R-:W-:Y:S01]  /*9390*/  FMUL.FTZ R11, R11, c[0x0][0x1e8] ;  /* 0x00007a000b0b7a20 */ /* 0x000fe20000410000 */
[C---:B------:R-:W-:Y:S02]  /*93a0*/  LOP3.LUT P4, RZ, R0.reuse, 0x2, RZ, 0xc0, !PT ;  /* 0x0000000200ff7812 */ /* 0x040fe4000788c0ff */
[----:B------:R-:W-:Y:S01]  /*93b0*/  LOP3.LUT P5, RZ, R0, 0x8, RZ, 0xc0, !PT ;  /* 0x0000000800ff7812 */ /* 0x000fe200078ac0ff */
[----:B0-----:R-:W-:Y:S02]  /*93c0*/  FFMA.FTZ R9, R9, R252, 1.1641532182693481445e-10 ;  /* 0x2f00000009097423 */ /* 0x001fe400000100fc */
[----:B------:R-:W-:-:S03]  /*93d0*/  IMAD.WIDE.U32 R14, R14, 0x100, RZ ;  /* 0x000001000e0e7825 */ /* 0x000fc600078e00ff */
[----:B------:R-:W-:-:S04]  /*93e0*/  FSETP.GTU.FTZ.AND P2, PT, R9, c[0x0][0x1e4], PT ;  /* 0x0000790009007a0b */ /* 0x000fc80003f5c000 */
[----:B------:R-:W-:-:S04]  /*93f0*/  SEL R9, RZ, 0x1000000, P2 ;  /* 0x01000000ff097807 */ /* 0x000fc80001000000 */
[----:B------:R-:W-:Y:S01]  /*9400*/  LOP3.LUT R12, R12, R9, R13, 0xfe, !PT ;  /* 0x000000090c0c7212 */ /* 0x000fe200078efe0d */
[----:B------:R-:W-:Y:S01]  /*9410*/  IMAD.WIDE.U32 R8, R10, 0x1000000, RZ ;  /* 0x010000000a087825 */ /* 0x000fe200078e00ff */
[----:B------:R-:W-:Y:S02]  /*9420*/  SEL R13, RZ, 0x1, P3 ;  /* 0x00000001ff0d7807 */ /* 0x000fe40001800000 */
[----:B------:R-:W-:Y:S02]  /*9430*/  FSEL R10, R11, RZ, !P2 ;  /* 0x000000ff0b0a7208 */ /* 0x000fe40005000000 */
[----:B------:R-:W-:Y:S02]  /*9440*/  LOP3.LUT R9, R9, R12, R13, 0xfe, !PT ;  /* 0x0000000c09097212 */ /* 0x000fe400078efe0d */
[----:B------:R-:W-:Y:S01]  /*9450*/  SEL R12, RZ, 0x1, P1 ;  /* 0x00000001ff0c7807 */ /* 0x000fe20000800000 */
[----:B------:R-:W-:Y:S02]  /*9460*/  FMUL.FTZ R43, R115, R10 ;  /* 0x0000000a732b7220 */ /* 0x000fe40000410000 */
[----:B------:R-:W-:-:S04]  /*9470*/  IMAD.WIDE.U32 R10, R17, R239, c[0x0][0x188] ;  /* 0x00006200110a7625 */ /* 0x000fc800078e00ef */
[----:B------:R-:W-:Y:S01]  /*9480*/  IMAD.WIDE.U32 R12, R12, 0x10000, RZ ;  /* 0x000100000c0c7825 */ /* 0x000fe200078e00ff */
[----:B------:R-:W-:Y:S03]  /*9490*/  STG.E.128 [R10.64], R44 ;  /* 0x0000002c0a007986 */ /* 0x000fe6000c101d06 */
[----:B------:R-:W-:Y:S01]  /*94a0*/  @P6 FADD.FTZ R43, R67, R43 ;  /* 0x0000002b432b6221 */ /* 0x000fe20000010000 */
[----:B------:R-:W-:Y:S02]  /*94b0*/  LOP3.LUT R9, R15, R9, R13, 0xfe, !PT ;  /* 0x000000090f097212 */ /* 0x000fe400078efe0d */
[----:B------:R-:W-:Y:S02]  /*94c0*/  LOP3.LUT R8, R14, R8, R12, 0xfe, !PT ;  /* 0x000000080e087212 */ /* 0x000fe400078efe0c */
[----:B------:R-:W-:Y:S01]  /*94d0*/  SEL R13, RZ, 0x1, P4 ;  /* 0x00000001ff0d7807 */ /* 0x000fe20002000000 */
[----:B------:R0:W-:Y:S03]  /*94e0*/  STG.E.128 [R10.64+0x10], R40 ;  /* 0x000010280a007986 */ /* 0x0001e6000c101d06 */
[----:B------:R-:W-:Y:S01]  /*94f0*/  LOP3.LUT R8, R8, R13, RZ, 0xfc, !PT ;  /* 0x0000000d08087212 */ /* 0x000fe200078efcff */
        /* <DEDUP_REMOVED lines=20> */
.L_x_27048:
[----:B------:R-:W-:Y:S02]  /*9640*/  IMAD.MOV.U32 R20, RZ, RZ, R6 ;  /* 0x000000ffff147224 */ /* 0x000fe400078e0006 */
.L_x_27049:
[----:B------:R-:W-:Y:S05]  /*9650*/  BSYNC B1 ;  /* 0x0000000000017941 */ /* 0x000fea0003800000 */
.L_x_27047:
        /* <DEDUP_REMOVED lines=16> */
.L_x_27053:
[----:B------:R-:W-:Y:S05]  /*9760*/  BSYNC B2 ;  /* 0x0000000000027941 */ /* 0x000fea0003800000 */
.L_x_27052:
        /* <DEDUP_REMOVED lines=44> */
.L_x_27051:
[----:B------:R-:W-:Y:S05]  /*9a30*/  BSYNC B1 ;  /* 0x0000000000017941 */ /* 0x000fea0003800000 */
.L_x_27050:
        /* <DEDUP_REMOVED lines=23> */
.L_x_27055:
[----:B------:R-:W-:Y:S02]  /*9bb0*/  IMAD.MOV.U32 R12, RZ, RZ, R6 ;  /* 0x000000ffff0c7224 */ /* 0x000fe400078e0006 */
.L_x_27056:
[----:B------:R-:W-:Y:S05]  /*9bc0*/  BSYNC B1 ;  /* 0x0000000000017941 */ /* 0x000fea0003800000 */
.L_x_27054:
        /* <DEDUP_REMOVED lines=16> */
.L_x_27060:
[----:B------:R-:W-:Y:S05]  /*9cd0*/  BSYNC B2 ;  /* 0x0000000000027941 */ /* 0x000fea0003800000 */
.L_x_27059:
        /* <DEDUP_REMOVED lines=44> */
.L_x_27058:
[----:B------:R-:W-:Y:S05]  /*9fa0*/  BSYNC B1 ;  /* 0x0000000000017941 */ /* 0x000fea0003800000 */
.L_x_27057:
        /* <DEDUP_REMOVED lines=21> */
.L_x_27062:
[----:B------:R-:W-:Y:S02]  /*a100*/  MOV R8, R6 ;  /* 0x0000000600087202 */ /* 0x000fe40000000f00 */
.L_x_27063:
[----:B------:R-:W-:Y:S05]  /*a110*/  BSYNC B1 ;  /* 0x0000000000017941 */ /* 0x000fea0003800000 */
.L_x_27061:
        /* <DEDUP_REMOVED lines=16> */
.L_x_27067:
[----:B------:R-:W-:Y:S05]  /*a220*/  BSYNC B2 ;  /* 0x0000000000027941 */ /* 0x000fea0003800000 */
.L_x_27066:
        /* <DEDUP_REMOVED lines=44> */
.L_x_27065:
[----:B------:R-:W-:Y:S05]  /*a4f0*/  BSYNC B1 ;  /* 0x0000000000017941 */ /* 0x000fea0003800000 */
.L_x_27064:
        /* <DEDUP_REMOVED lines=21> */
.L_x_27069:
[----:B------:R-:W-:Y:S02]  /*a650*/  IMAD.MOV.U32 R8, RZ, RZ, R6 ;  /* 0x000000ffff087224 */ /* 0x000fe400078e0006 */
.L_x_27070:
[----:B------:R-:W-:Y:S05]  /*a660*/  BSYNC B1 ;  /* 0x0000000000017941 */ /* 0x000fea0003800000 */
.L_x_27068:
        /* <DEDUP_REMOVED lines=16> */
.L_x_27074:
[----:B------:R-:W-:Y:S05]  /*a770*/  BSYNC B2 ;  /* 0x0000000000027941 */ /* 0x000fea0003800000 */
.L_x_27073:
        /* <DEDUP_REMOVED lines=44> */
.L_x_27072:
[----:B------:R-:W-:Y:S05]  /*aa40*/  BSYNC B1 ;  /* 0x0000000000017941 */ /* 0x000fea0003800000 */
.L_x_27071:
        /* <DEDUP_REMOVED lines=21> */
.L_x_27076:
[----:B------:R-:W-:Y:S02]  /*aba0*/  IMAD.MOV.U32 R8, RZ, RZ, R6 ;  /* 0x000000ffff087224 */ /* 0x000fe400078e0006 */
.L_x_27077:
[----:B------:R-:W-:Y:S05]  /*abb0*/  BSYNC B1 ;  /* 0x0000000000017941 */ /* 0x000fea0003800000 */
.L_x_27075:
        /* <DEDUP_REMOVED lines=16> */
.L_x_27081:
[----:B------:R-:W-:Y:S05]  /*acc0*/  BSYNC B2 ;  /* 0x0000000000027941 */ /* 0x000fea0003800000 */
.L_x_27080:
        /* <DEDUP_REMOVED lines=44> */
.L_x_27079:
[----:B------:R-:W-:Y:S05]  /*af90*/  BSYNC B1 ;  /* 0x0000000000017941 */ /* 0x000fea0003800000 */
.L_x_27078:
        /* <DEDUP_REMOVED lines=21> */
.L_x_27083:
[----:B------:R-:W-:Y:S02]  /*b0f0*/  MOV R14, R6 ;  /* 0x00000006000e7202 */ /* 0x000fe40000000f00 */
.L_x_27084:
[----:B------:R-:W-:Y:S05]  /*b100*/  BSYNC B1 ;  /* 0x0000000000017941 */ /* 0x000fea0003800000 */
.L_x_27082:
        /* <DEDUP_REMOVED lines=16> */
.L_x_27088:
[----:B------:R-:W-:Y:S05]  /*b210*/  BSYNC B2 ;  /* 0x0000000000027941 */ /* 0x000fea0003800000 */
.L_x_27087:
        /* <DEDUP_REMOVED lines=44> */
.L_x_27086:
[----:B------:R-:W-:Y:S05]  /*b4e0*/  BSYNC B1 ;  /* 0x0000000000017941 */ /* 0x000fea0003800000 */
.L_x_27085:
        /* <DEDUP_REMOVED lines=21> */
.L_x_27090:
[----:B------:R-:W-:Y:S02]  /*b640*/  IMAD.MOV.U32 R10, RZ, RZ, R6 ;  /* 0x000000ffff0a7224 */ /* 0x000fe400078e0006 */
.L_x_27091:
[----:B------:R-:W-:Y:S05]  /*b650*/  BSYNC B1 ;  /* 0x0000000000017941 */ /* 0x000fea0003800000 */
.L_x_27089:
        /* <DEDUP_REMOVED lines=16> */
.L_x_27095:
[----:B------:R-:W-:Y:S05]  /*b760*/  BSYNC B2 ;  /* 0x0000000000027941 */ /* 0x000fea0003800000 */
.L_x_27094:
        /* <DEDUP_REMOVED lines=44> */
.L_x_27093:
[----:B------:R-:W-:Y:S05]  /*ba30*/  BSYNC B1 ;  /* 0x0000000000017941 */ /* 0x000fea0003800000 */
.L_x_27092:
[----:B------:R-:W0:Y:S01]  /*ba40*/  I2F.U32 R13, R10 ;  /* 0x0000000a000d7306 */ /* 0x000e220000201000 */
[----:B------:R-:W-:Y:S01]  /*ba50*/  LOP3.LUT P6, RZ, R0, 0x4, RZ, 0xc0, !PT ;  /* 0x0000000400ff7812 */ /* 0x000fe200078cc0ff */
        /* <DEDUP_REMOVED lines=20> */
.L_x_27097:
[----:B------:R-:W-:Y:S02]  /*bba0*/  IMAD.MOV.U32 R8, RZ, RZ, R6 ;  /* 0x000000ffff087224 */ /* 0x000fe400078e0006 */
.L_x_27098:
[----:B------:R-:W-:Y:S05]  /*bbb0*/  BSYNC B1 ;  /* 0x0000000000017941 */ /* 0x000fea0003800000 */
.L_x_27096:
        /* <DEDUP_REMOVED lines=19> */
.L_x_27102:
[----:B------:R-:W-:Y:S05]  /*bcf0*/  BSYNC B2 ;  /* 0x0000000000027941 */ /* 0x000fea0003800000 */
.L_x_27101:
        /* <DEDUP_REMOVED lines=44> */
.L_x_27100:
[----:B------:R-:W-:Y:S05]  /*bfc0*/  BSYNC B1 ;  /* 0x0000000000017941 */ /* 0x000fea0003800000 */
.L_x_27099:
[----:B------:R0:W1:Y:S01]  /*bfd0*/  I2F.U32 R12, R8 ;  /* 0x00000008000c7306 */ /* 0x0000620000201000 */
[----:B------:R-:W-:Y:S02]  /*bfe0*/  PRMT R11, RZ, 0x7610, R11 ;  /* 0x00007610ff0b7816 */ /* 0x000fe4000000000b */
[----:B------:R-:W-:Y:S02]  /*bff0*/  SEL R10, RZ, 0x10000, P5 ;  /* 0x00010000ff0a7807 */ /* 0x000fe40002800000 */
[----:B------:R-:W-:Y:S01]  /*c000*/  SEL R9, RZ, 0x100, P4 ;  /* 0x00000100ff097807 */ /* 0x000fe20002000000 */
[----:B------:R-:W-:Y:S01]  /*c010*/  FMUL.FTZ R11, R11, R238 ;  /* 0x000000ee0b0b7220 */ /* 0x000fe20000410000 */
[----:B------:R-:W-:Y:S02]  /*c020*/  LOP3.LUT P6, RZ, R0, 0x4, RZ, 0xc0, !PT ;  /* 0x0000000400ff7812 */ /* 0x000fe400078cc0ff */
[----:B0-----:R-:W-:Y:S01]  /*c030*/  SEL R8, RZ, 0x1, P2 ;  /* 0x00000001ff087807 */ /* 0x001fe20001000000 */
[----:B------:R-:W-:Y:S01]  /*c040*/  FMUL.FTZ R11, R11, c[0x0][0x1e8] ;  /* 0x00007a000b0b7a20 */ /* 0x000fe20000410000 */
[----:B------:R-:W-:-:S02]  /*c050*/  SEL R14, RZ, 0x1, P0 ;  /* 0x00000001ff0e7807 */ /* 0x000fc40000000000 */
[C---:B------:R-:W-:Y:S02]  /*c060*/  LOP3.LUT P4, RZ, R0.reuse, 0x2, RZ, 0xc0, !PT ;  /* 0x0000000200ff7812 */ /* 0x040fe4000788c0ff */
[----:B------:R-:W-:Y:S01]  /*c070*/  LOP3.LUT P5, RZ, R0, 0x8, RZ, 0xc0, !PT ;  /* 0x0000000800ff7812 */ /* 0x000fe200078ac0ff */
[----:B-1----:R-:W-:Y:S02]  /*c080*/  FFMA.FTZ R12, R12, R252, 1.1641532182693481445e-10 ;  /* 0x2f0000000c0c7423 */ /* 0x002fe400000100fc */
[----:B------:R-:W-:-:S03]  /*c090*/  IMAD.WIDE.U32 R14, R14, 0x100, RZ ;  /* 0x000001000e0e7825 */ /* 0x000fc600078e00ff */
        /* <DEDUP_REMOVED lines=8> */
[----:B------:R-:W-:Y:S01]  /*c120*/  IMAD.WIDE.U32 R10, R17, R239, c[0x0][0x188] ;  /* 0x00006200110a7625 */ /* 0x000fe200078e00ef */
[----:B------:R-:W-:-:S03]  /*c130*/  SEL R12, RZ, 0x1, P1 ;  /* 0x00000001ff0c7807 */ /* 0x000fc60000800000 */
[----:B------:R-:W-:Y:S01]  /*c140*/  @P6 FADD.FTZ R35, R67, R35 ;  /* 0x0000002343236221 */ /* 0x000fe20000010000 */
[----:B------:R-:W-:Y:S01]  /*c150*/  STG.E.128 [R10.64], R36 ;  /* 0x000000240a007986 */ /* 0x000fe2000c101d06 */
[----:B------:R-:W-:-:S03]  /*c160*/  IMAD.WIDE.U32 R12, R12, 0x10000, RZ ;  /* 0x000100000c0c7825 */ /* 0x000fc600078e00ff */
[----:B------:R0:W-:Y:S02]  /*c170*/  STG.E.128 [R10.64+0x10], R32 ;  /* 0x000010200a007986 */ /* 0x0001e4000c101d06 */
[----:B------:R-:W-:Y:S02]  /*c180*/  LOP3.LUT R8, R14, R8, R12, 0xfe, !PT ;  /* 0x000000080e087212 */ /* 0x000fe400078efe0c */
[----:B------:R-:W-:Y:S02]  /*c190*/  LOP3.LUT R9, R15, R9, R13, 0xfe, !PT ;  /* 0x000000090f097212 */ /* 0x000fe400078efe0d */
[----:B0-----:R-:W-:-:S04]  /*c1a0*/  SEL R10, RZ, 0x1, P4 ;  /* 0x00000001ff0a7807 */ /* 0x001fc80002000000 */
[----:B------:R-:W-:Y:S01]  /*c1b0*/  LOP3.LUT R8, R8, R10, RZ, 0xfc, !PT ;  /* 0x0000000a08087212 */ /* 0x000fe200078efcff */
[----:B------:R-:W-:Y:S01]  /*c1c0*/  IMAD.WIDE.U32 R10, R17, R240, c[0x0][0x190] ;  /* 0x00006400110a7625 */ /* 0x000fe200078e00f0 */
        /* <DEDUP_REMOVED lines=19> */
.L_x_27104:
[----:B------:R-:W-:Y:S02]  /*c300*/  MOV R18, R6 ;  /* 0x0000000600127202 */ /* 0x000fe40000000f00 */
.L_x_27105:
[----:B------:R-:W-:Y:S05]  /*c310*/  BSYNC B1 ;  /* 0x0000000000017941 */ /* 0x000fea0003800000 */
.L_x_27103:
        /* <DEDUP_REMOVED lines=16> */
.L_x_27109:
[----:B------:R-:W-:Y:S05]  /*c420*/  BSYNC B2 ;  /* 0x0000000000027941 */ /* 0x000fea0003800000 */
.L_x_27108:
        /* <DEDUP_REMOVED lines=44> */
.L_x_27107:
[----:B------:R-:W-:Y:S05]  /*c6f0*/  BSYNC B1 ;  /* 0x0000000000017941 */ /* 0x000fea0003800000 */
.L_x_27106:
[----:B------:R-:W0:Y:S01]  /*c700*/  I2F.U32 R12, R18 ;  /* 0x00000012000c7306 */ /* 0x000e220000201000 */
        /* <DEDUP_REMOVED lines=22> */
.L_x_27111:
[----:B------:R-:W-:Y:S02]  /*c870*/  IMAD.MOV.U32 R12, RZ, RZ, R6 ;  /* 0x000000ffff0c7224 */ /* 0x000fe400078e0006 */
.L_x_27112:
[----:B------:R-:W-:Y:S05]  /*c880*/  BSYNC B1 ;  /* 0x0000000000017941 */ /* 0x000fea0003800000 */
.L_x_27110:
        /* <DEDUP_REMOVED lines=16> */
.L_x_27116:
[----:B------:R-:W-:Y:S05]  /*c990*/  BSYNC B2 ;  /* 0x0000000000027941 */ /* 0x000fea0003800000 */
.L_x_27115:
        /* <DEDUP_REMOVED lines=44> */
.L_x_27114:
[----:B------:R-:W-:Y:S05]  /*cc60*/  BSYNC B1 ;  /* 0x0000000000017941 */ /* 0x000fea0003800000 */
.L_x_27113:
        /* <DEDUP_REMOVED lines=21> */
.L_x_27118:
[----:B------:R-:W-:Y:S02]  /*cdc0*/  IMAD.MOV.U32 R8, RZ, RZ, R6 ;  /* 0x000000ffff087224 */ /* 0x000fe400078e0006 */
.L_x_27119:
[----:B------:R-:W-:Y:S05]  /*cdd0*/  BSYNC B1 ;  /* 0x0000000000017941 */ /* 0x000fea0003800000 */
.L_x_27117:
        /* <DEDUP_REMOVED lines=16> */
.L_x_27123:
[----:B------:R-:W-:Y:S05]  /*cee0*/  BSYNC B2 ;  /* 0x0000000000027941 */ /* 0x000fea0003800000 */
.L_x_27122:
        /* <DEDUP_REMOVED lines=44> */
.L_x_27121:
[----:B------:R-:W-:Y:S05]  /*d1b0*/  BSYNC B1 ;  /* 0x0000000000017941 */ /* 0x000fea0003800000 */
.L_x_27120:
        /* <DEDUP_REMOVED lines=21> */
.L_x_27125:
[----:B------:R-:W-:Y:S02]  /*d310*/  MOV R8, R6 ;  /* 0x0000000600087202 */ /* 0x000fe40000000f00 */
.L_x_27126:
[----:B------:R-:W-:Y:S05]  /*d320*/  BSYNC B1 ;  /* 0x0000000000017941 */ /* 0x000fea0003800000 */
.L_x_27124:
        /* <DEDUP_REMOVED lines=16> */
.L_x_27130:
[----:B------:R-:W-:Y:S05]  /*d430*/  BSYNC B2 ;  /* 0x0000000000027941 */ /* 0x000fea0003800000 */
.L_x_27129:
        /* <DEDUP_REMOVED lines=44> */
.L_x_27128:
[----:B------:R-:W-:Y:S05]  /*d700*/  BSYNC B1 ;  /* 0x0000000000017941 */ /* 0x000fea0003800000 */
.L_x_27127:
        /* <DEDUP_REMOVED lines=21> */
.L_x_27132:
[----:B------:R-:W-:Y:S02]  /*d860*/  IMAD.MOV.U32 R8, RZ, RZ, R6 ;  /* 0x000000ffff087224 */ /* 0x000fe400078e0006 */
.L_x_27133:
[----:B------:R-:W-:Y:S05]  /*d870*/  BSYNC B1 ;  /* 0x0000000000017941 */ /* 0x000fea0003800000 */
.L_x_27131:
        /* <DEDUP_REMOVED lines=16> */
.L_x_27137:
[----:B------:R-:W-:Y:S05]  /*d980*/  BSYNC B2 ;  /* 0x0000000000027941 */ /* 0x000fea0003800000 */
.L_x_27136:
        /* <DEDUP_REMOVED lines=44> */
.L_x_27135:
[----:B------:R-:W-:Y:S05]  /*dc50*/  BSYNC B1 ;  /* 0x0000000000017941 */ /* 0x000fea0003800000 */
.L_x_27134:
        /* <DEDUP_REMOVED lines=21> */
.L_x_27139:
[----:B------:R-:W-:Y:S02]  /*ddb0*/  IMAD.MOV.U32 R14, RZ, RZ, R6 ;  /* 0x000000ffff0e7224 */ /* 0x000fe400078e0006 */
.L_x_27140:
[----:B------:R-:W-:Y:S05]  /*ddc0*/  BSYNC B1 ;  /* 0x0000000000017941 */ /* 0x000fea0003800000 */
.L_x_27138:
        /* <DEDUP_REMOVED lines=16> */
.L_x_27144:
[----:B------:R-:W-:Y:S05]  /*ded0*/  BSYNC B2 ;  /* 0x0000000000027941 */ /* 0x000fea0003800000 */
.L_x_27143:
        /* <DEDUP_REMOVED lines=44> */
.L_x_27142:
[----:B------:R-:W-:Y:S05]  /*e1a0*/  BSYNC B1 ;  /* 0x0000000000017941 */ /* 0x000fea0003800000 */
.L_x_27141:
        /* <DEDUP_REMOVED lines=21> */
.L_x_27146:
[----:B------:R-:W-:Y:S02]  /*e300*/  MOV R10, R6 ;  /* 0x00000006000a7202 */ /* 0x000fe40000000f00 */
.L_x_27147:
[----:B------:R-:W-:Y:S05]  /*e310*/  BSYNC B1 ;  /* 0x0000000000017941 */ /* 0x000fea0003800000 */
.L_x_27145:
        /* <DEDUP_REMOVED lines=16> */
.L_x_27151:
[----:B------:R-:W-:Y:S05]  /*e420*/  BSYNC B2 ;  /* 0x0000000000027941 */ /* 0x000fea0003800000 */
.L_x_27150:
        /* <DEDUP_REMOVED lines=44> */
.L_x_27149:
[----:B------:R-:W-:Y:S05]  /*e6f0*/  BSYNC B1 ;  /* 0x0000000000017941 */ /* 0x000fea0003800000 */
.L_x_27148:
        /* <DEDUP_REMOVED lines=22> */
.L_x_27153:
[----:B------:R-:W-:Y:S02]  /*e860*/  IMAD.MOV.U32 R8, RZ, RZ, R6 ;  /* 0x000000ffff087224 */ /* 0x000fe400078e0006 */
.L_x_27154:
[----:B------:R-:W-:Y:S05]  /*e870*/  BSYNC B1 ;  /* 0x0000000000017941 */ /* 0x000fea0003800000 */
.L_x_27152:
        /* <DEDUP_REMOVED lines=19> */
.L_x_27158:
[----:B------:R-:W-:Y:S05]  /*e9b0*/  BSYNC B2 ;  /* 0x0000000000027941 */ /* 0x000fea0003800000 */
.L_x_27157:
[----:B------:R-:W-:Y:S01]  /*e9c0*/  LOP3.LUT R9, R9, UR5, R3, 0x96, !PT ;  /* 0x0000000509097c12 */ /* 0x000fe2000f8e9603 */
[----:B------:R-:W-:-:S04]  /*e9d0*/  IMAD.HI.U32 R4, R232, -0x326172a9, RZ ;  /* 0xcd9e8d57e8047827 */ /* 0x000fc800078e00ff */
[----:B------:R-:W-:Y:S02]  /*e9e0*/  IMAD R6, R232, -0x326172a9, RZ ;  /* 0xcd9e8d57e8067824 */ /* 0x000fe400078e02ff */
[----:B------:R-:W-:Y:S01]  /*e9f0*/  IMAD.WIDE.U32 R12, R9, -0x326172a9, RZ ;  /* 0xcd9e8d57090c7825 */ /* 0x000fe200078e00ff */
[----:B------:R-:W-:-:S03]  /*ea00*/  LOP3.LUT R9, R4, UR4, R5, 0x96, !PT ;  /* 0x0000000404097c12 */ /* 0x000fc6000f8e9605 */
        /* <DEDUP_REMOVED lines=39> */
.L_x_27156:
[----:B------:R-:W-:Y:S05]  /*ec80*/  BSYNC B1 ;  /* 0x0000000000017941 */ /* 0x000fea0003800000 */
.L_x_27155:
[----:B------:R-:W0:Y:S01]  /*ec90*/  I2F.U32 R8, R8 ;  /* 0x0000000800087306 */ /* 0x000e220000201000 */
[----:B------:R-:W-:Y:S02]  /*eca0*/  PRMT R11, RZ, 0x7610, R11 ;  /* 0x00007610ff0b7816 */ /* 0x000fe4000000000b */
[----:B------:R-:W-:Y:S02]  /*ecb0*/  SEL R9, RZ, 0x10000, P5 ;  /* 0x00010000ff097807 */ /* 0x000fe40002800000 */
[----:B------:R-:W-:Y:S01]  /*ecc0*/  SEL R10, RZ, 0x100, P4 ;  /* 0x00000100ff0a7807 */ /* 0x000fe20002000000 */
[----:B------:R-:W-:Y:S01]  /*ecd0*/  FMUL.FTZ R11, R11, R238 ;  /* 0x000000ee0b0b7220 */ /* 0x000fe20000410000 */
[C---:B------:R-:W-:Y:S02]  /*ece0*/  LOP3.LUT P6, RZ, R0.reuse, 0x4, RZ, 0xc0, !PT ;  /* 0x0000000400ff7812 */ /* 0x040fe400078cc0ff */
[C---:B------:R-:W-:Y:S01]  /*ecf0*/  LOP3.LUT P4, RZ, R0.reuse, 0x2, RZ, 0xc0, !PT ;  /* 0x0000000200ff7812 */ /* 0x040fe2000788c0ff */
[----:B------:R-:W-:Y:S01]  /*ed00*/  FMUL.FTZ R11, R11, c[0x0][0x1e8] ;  /* 0x00007a000b0b7a20 */ /* 0x000fe20000410000 */
[----:B------:R-:W-:-:S02]  /*ed10*/  LOP3.LUT P5, RZ, R0, 0x8, RZ, 0xc0, !PT ;  /* 0x0000000800ff7812 */ /* 0x000fc400078ac0ff */
[----:B------:R-:W-:Y:S01]  /*ed20*/  IADD3 R225, R2, 0xa0, RZ ;  /* 0x000000a002e17810 */ /* 0x000fe20007ffe0ff */
        /* <DEDUP_REMOVED lines=9> */
[----:B------:R-:W-:Y:S02]  /*edc0*/  LOP3.LUT R9, R9, R10, R12, 0xfe, !PT ;  /* 0x0000000a09097212 */ /* 0x000fe400078efe0c */
[----:B------:R-:W-:Y:S01]  /*edd0*/  SEL R10, RZ, 0x1, P0 ;  /* 0x00000001ff0a7807 */ /* 0x000fe20000000000 */
[----:B------:R-:W-:Y:S01]  /*ede0*/  @P6 FADD.FTZ R27, R67, R27 ;  /* 0x0000001b431b6221 */ /* 0x000fe20000010000 */
[----:B------:R-:W-:-:S03]  /*edf0*/  SEL R12, RZ, 0x1, P1 ;  /* 0x00000001ff0c7807 */ /* 0x000fc60000800000 */
[----:B------:R-:W-:-:S04]  /*ee00*/  IMAD.WIDE.U32 R14, R10, 0x100, RZ ;  /* 0x000001000a0e7825 */ /* 0x000fc800078e00ff */
[----:B------:R-:W-:-:S04]  /*ee10*/  IMAD.WIDE.U32 R10, R17, R239, c[0x0][0x188] ;  /* 0x00006200110a7625 */ /* 0x000fc800078e00ef */
[----:B------:R-:W-:Y:S01]  /*ee20*/  IMAD.WIDE.U32 R12, R12, 0x10000, RZ ;  /* 0x000100000c0c7825 */ /* 0x000fe200078e00ff */
[----:B------:R-:W-:Y:S04]  /*ee30*/  STG.E.128 [R10.64], R28 ;  /* 0x0000001c0a007986 */ /* 0x000fe8000c101d06 */
[----:B------:R0:W-:Y:S01]  /*ee40*/  STG.E.128 [R10.64+0x10], R24 ;  /* 0x000010180a007986 */ /* 0x0001e2000c101d06 */
[----:B------:R-:W-:Y:S02]  /*ee50*/  LOP3.LUT R8, R14, R8, R12, 0xfe, !PT ;  /* 0x000000080e087212 */ /* 0x000fe400078efe0c */
[----:B------:R-:W-:Y:S02]  /*ee60*/  LOP3.LUT R9, R15, R9, R13, 0xfe, !PT ;  /* 0x000000090f097212 */ /* 0x000fe400078efe0d */
[----:B0-----:R-:W-:-:S04]  /*ee70*/  SEL R10, RZ, 0x1, P4 ;  /* 0x00000001ff0a7807 */ /* 0x001fc80002000000 */
[----:B------:R-:W-:Y:S01]  /*ee80*/  LOP3.LUT R8, R8, R10, RZ, 0xfc, !PT ;  /* 0x0000000a08087212 */ /* 0x000fe200078efcff */
[----:B------:R-:W-:-:S05]  /*ee90*/  IMAD.WIDE.U32 R10, R17, R240, c[0x0][0x190] ;  /* 0x00006400110a7625 */ /* 0x000fca00078e00f0 */
        /* <DEDUP_REMOVED lines=18> */
.L_x_27160:
[----:B------:R-:W-:Y:S02]  /*efc0*/  IMAD.MOV.U32 R17, RZ, RZ, R6 ;  /* 0x000000ffff117224 */ /* 0x000fe400078e0006 */
.L_x_27161:
[----:B------:R-:W-:Y:S05]  /*efd0*/  BSYNC B1 ;  /* 0x0000000000017941 */ /* 0x000fea0003800000 */
.L_x_27159:
        /* <DEDUP_REMOVED lines=16> */
.L_x_27165:
[----:B------:R-:W-:Y:S05]  /*f0e0*/  BSYNC B2 ;  /* 0x0000000000027941 */ /* 0x000fea0003800000 */
.L_x_27164:
        /* <DEDUP_REMOVED lines=44> */
.L_x_27163:
[----:B------:R-:W-:Y:S05]  /*f3b0*/  BSYNC B1 ;  /* 0x0000000000017941 */ /* 0x000fea0003800000 */
.L_x_27162:
        /* <DEDUP_REMOVED lines=23> */
.L_x_27167:
[----:B------:R-:W-:Y:S02]  /*f530*/  MOV R12, R6 ;  /* 0x00000006000c7202 */ /* 0x000fe40000000f00 */
.L_x_27168:
[----:B------:R-:W-:Y:S05]  /*f540*/  BSYNC B1 ;  /* 0x0000000000017941 */ /* 0x000fea0003800000 */
.L_x_27166:
        /* <DEDUP_REMOVED lines=16> */
.L_x_27172:
[----:B------:R-:W-:Y:S05]  /*f650*/  BSYNC B2 ;  /* 0x0000000000027941 */ /* 0x000fea0003800000 */
.L_x_27171:
        /* <DEDUP_REMOVED lines=44> */
.L_x_27170:
[----:B------:R-:W-:Y:S05]  /*f920*/  BSYNC B1 ;  /* 0x0000000000017941 */ /* 0x000fea0003800000 */
.L_x_27169:
        /* <DEDUP_REMOVED lines=21> */
.L_x_27174:
[----:B------:R-:W-:Y:S02]  /*fa80*/  IMAD.MOV.U32 R8, RZ, RZ, R6 ;  /* 0x000000ffff087224 */ /* 0x000fe400078e0006 */
.L_x_27175:
[----:B------:R-:W-:Y:S05]  /*fa90*/  BSYNC B1 ;  /* 0x0000000000017941 */ /* 0x000fea0003800000 */
.L_x_27173:
        /* <DEDUP_REMOVED lines=16> */
.L_x_27179:
[----:B------:R-:W-:Y:S05]  /*fba0*/  BSYNC B2 ;  /* 0x0000000000027941 */ /* 0x000fea0003800000 */
.L_x_27178:
        /* <DEDUP_REMOVED lines=44> */
.L_x_27177:
[----:B------:R-:W-:Y:S05]  /*fe70*/  BSYNC B1 ;  /* 0x0000000000017941 */ /* 0x000fea0003800000 */
.L_x_27176:
        /* <DEDUP_REMOVED lines=21> */
.L_x_27181:
[----:B------:R-:W-:Y:S02]  /*ffd0*/  IMAD.MOV.U32 R8, RZ, RZ, R6 ;  /* 0x000000ffff087224 */ /* 0x000fe400078e0006 */
.L_x_27182:
[----:B------:R-:W-:Y:S05]  /*ffe0*/  BSYNC B1 ;  /* 0x0000000000017941 */ /* 0x000fea0003800000 */
.L_x_27180:
        /* <DEDUP_REMOVED lines=16> */
.L_x_27186:
[----:B------:R-:W-:Y:S05]  /*100f0*/  BSYNC B2 ;  /* 0x0000000000027941 */ /* 0x000fea0003800000 */
.L_x_27185:
        /* <DEDUP_REMOVED lines=44> */
.L_x_27184:
[----:B------:R-:W-:Y:S05]  /*103c0*/  BSYNC B1 ;  /* 0x0000000000017941 */ /* 0x000fea0003800000 */
.L_x_27183:
        /* <DEDUP_REMOVED lines=21> */
.L_x_27188:
[----:B------:R-:W-:Y:S02]  /*10520*/  MOV R8, R6 ;  /* 0x0000000600087202 */ /* 0x000fe40000000f00 */
.L_x_27189:
[----:B------:R-:W-:Y:S05]  /*10530*/  BSYNC B1 ;  /* 0x0000000000017941 */ /* 0x000fea0003800000 */
.L_x_27187:
        /* <DEDUP_REMOVED lines=16> */
.L_x_27193:
[----:B------:R-:W-:Y:S05]  /*10640*/  BSYNC B2 ;  /* 0x0000000000027941 */ /* 0x000fea0003800000 */
.L_x_27192:
[----:B------:R-:W-:Y:S01]  /*10650*/  LOP3.LUT R9, R4, UR5, R3, 0x96, !PT ;  /* 0x0000000504097c12 */ /* 0x000fe2000f8e9603 */
[----:B------:R-:W-:-:S04]  /*10660*/  IMAD.HI.U32 R4, R232, -0x326172a9, RZ ;  /* 0xcd9e8d57e8047827 */ /* 0x000fc800078e00ff */
[----:B------:R-:W-:Y:S02]  /*10670*/  IMAD R6, R232, -0x326172a9, RZ ;  /* 0xcd9e8d57e8067824 */ /* 0x000fe400078e02ff */
[----:B------:R-:W-:Y:S01]  /*10680*/  IMAD.WIDE.U32 R12, R9, -0x326172a9, RZ ;  /* 0xcd9e8d57090c7825 */ /* 0x000fe200078e00ff */
[----:B------:R-:W-:-:S03]  /*10690*/  LOP3.LUT R9, R4, UR4, R5, 0x96, !PT ;  /* 0x0000000404097c12 */ /* 0x000fc6000f8e9605 */
        /* <DEDUP_REMOVED lines=39> */
.L_x_27191:
[----:B------:R-:W-:Y:S05]  /*10910*/  BSYNC B1 ;  /* 0x0000000000017941 */ /* 0x000fea0003800000 */
.L_x_27190:
        /* <DEDUP_REMOVED lines=21> */
.L_x_27195:
[----:B------:R-:W-:Y:S02]  /*10a70*/  IMAD.MOV.U32 R14, RZ, RZ, R6 ;  /* 0x000000ffff0e7224 */ /* 0x000fe400078e0006 */
.L_x_27196:
[----:B------:R-:W-:Y:S05]  /*10a80*/  BSYNC B1 ;  /* 0x0000000000017941 */ /* 0x000fea0003800000 */
.L_x_27194:
        /* <DEDUP_REMOVED lines=16> */
.L_x_27200:
[----:B------:R-:W-:Y:S05]  /*10b90*/  BSYNC B2 ;  /* 0x0000000000027941 */ /* 0x000fea0003800000 */
.L_x_27199:
        /* <DEDUP_REMOVED lines=44> */
.L_x_27198:
[----:B------:R-:W-:Y:S05]  /*10e60*/  BSYNC B1 ;  /* 0x0000000000017941 */ /* 0x000fea0003800000 */
.L_x_27197:
        /* <DEDUP_REMOVED lines=21> */
.L_x_27202:
[----:B------:R-:W-:Y:S02]  /*10fc0*/  IMAD.MOV.U32 R10, RZ, RZ, R6 ;  /* 0x000000ffff0a7224 */ /* 0x000fe400078e0006 */
.L_x_27203:
[----:B------:R-:W-:Y:S05]  /*10fd0*/  BSYNC B1 ;  /* 0x0000000000017941 */ /* 0x000fea0003800000 */
.L_x_27201:
        /* <DEDUP_REMOVED lines=16> */
.L_x_27207:
[----:B------:R-:W-:Y:S05]  /*110e0*/  BSYNC B2 ;  /* 0x0000000000027941 */ /* 0x000fea0003800000 */
.L_x_27206:
        /* <DEDUP_REMOVED lines=44> */
.L_x_27205:
[----:B------:R-:W-:Y:S05]  /*113b0*/  BSYNC B1 ;  /* 0x0000000000017941 */ /* 0x000fea0003800000 */
.L_x_27204:
        /* <DEDUP_REMOVED lines=22> */
.L_x_27209:
[----:B------:R-:W-:Y:S02]  /*11520*/  MOV R8, R6 ;  /* 0x0000000600087202 */ /* 0x000fe40000000f00 */
.L_x_27210:
[----:B------:R-:W-:Y:S05]  /*11530*/  BSYNC B1 ;  /* 0x0000000000017941 */ /* 0x000fea0003800000 */
.L_x_27208:
        /* <DEDUP_REMOVED lines=19> */
.L_x_27214:
[----:B------:R-:W-:Y:S05]  /*11670*/  BSYNC B2 ;  /* 0x0000000000027941 */ /* 0x000fea0003800000 */
.L_x_27213:
[----:B------:R-:W-:Y:S01]  /*11680*/  LOP3.LUT R9, R4, UR5, R3, 0x96, !PT ;  /* 0x0000000504097c12 */ /* 0x000fe2000f8e9603 */
[----:B------:R-:W-:Y:S01]  /*11690*/  IMAD.HI.U32 R4, R232, -0x326172a9, RZ ;  /* 0xcd9e8d57e8047827 */ /* 0x000fe200078e00ff */
[----:B------:R-:W-:-:S03]  /*116a0*/  HFMA2.MMA R224, -RZ, RZ, 0, 0 ;  /* 0x00000000ffe07435 */ /* 0x000fc600000001ff */
[----:B------:R-:W-:Y:S02]  /*116b0*/  IMAD R6, R232, -0x326172a9, RZ ;  /* 0xcd9e8d57e8067824 */ /* 0x000fe400078e02ff */
[----:B------:R-:W-:Y:S01]  /*116c0*/  IMAD.WIDE.U32 R12, R9, -0x326172a9, RZ ;  /* 0xcd9e8d57090c7825 */ /* 0x000fe200078e00ff */
[----:B------:R-:W-:-:S03]  /*116d0*/  LOP3.LUT R9, R4, UR4, R5, 0x96, !PT ;  /* 0x0000000404097c12 */ /* 0x000fc6000f8e9605 */
        /* <DEDUP_REMOVED lines=38> */
.L_x_27212:
[----:B------:R-:W-:Y:S05]  /*11940*/  BSYNC B1 ;  /* 0x0000000000017941 */ /* 0x000fea0003800000 */
.L_x_27211:
        /* <DEDUP_REMOVED lines=51> */
.L_x_27216:
[----:B------:R-:W-:Y:S02]  /*11c80*/  IMAD.MOV.U32 R225, RZ, RZ, R6 ;  /* 0x000000ffffe17224 */ /* 0x000fe400078e0006 */
.L_x_27217:
[----:B------:R-:W-:Y:S05]  /*11c90*/  BSYNC B1 ;  /* 0x0000000000017941 */ /* 0x000fea0003800000 */
.L_x_27215:
        /* <DEDUP_REMOVED lines=16> */
.L_x_27221:
[----:B------:R-:W-:Y:S05]  /*11da0*/  BSYNC B2 ;  /* 0x0000000000027941 */ /* 0x000fea0003800000 */
.L_x_27220:
        /* <DEDUP_REMOVED lines=44> */
.L_x_27219:
[----:B------:R-:W-:Y:S05]  /*12070*/  BSYNC B1 ;  /* 0x0000000000017941 */ /* 0x000fea0003800000 */
.L_x_27218:
        /* <DEDUP_REMOVED lines=23> */
.L_x_27223:
[----:B------:R-:W-:Y:S02]  /*121f0*/  IMAD.MOV.U32 R13, RZ, RZ, R6 ;  /* 0x000000ffff0d7224 */ /* 0x000fe400078e0006 */
.L_x_27224:
[----:B------:R-:W-:Y:S05]  /*12200*/  BSYNC B1 ;  /* 0x0000000000017941 */ /* 0x000fea0003800000 */
.L_x_27222:
        /* <DEDUP_REMOVED lines=16> */
.L_x_27228:
[----:B------:R-:W-:Y:S05]  /*12310*/  BSYNC B2 ;  /* 0x0000000000027941 */ /* 0x000fea0003800000 */
.L_x_27227:
        /* <DEDUP_REMOVED lines=44> */
.L_x_27226:
[----:B------:R-:W-:Y:S05]  /*125e0*/  BSYNC B1 ;  /* 0x0000000000017941 */ /* 0x000fea0003800000 */
.L_x_27225:
        /* <DEDUP_REMOVED lines=21> */
.L_x_27230:
[----:B------:R-:W-:Y:S02]  /*12740*/  IMAD.MOV.U32 R8, RZ, RZ, R6 ;  /* 0x000000ffff087224 */ /* 0x000fe400078e0006 */
.L_x_27231:
[----:B------:R-:W-:Y:S05]  /*12750*/  BSYNC B1 ;  /* 0x0000000000017941 */ /* 0x000fea0003800000 */
.L_x_27229:
        /* <DEDUP_REMOVED lines=16> */
.L_x_27235:
[----:B------:R-:W-:Y:S05]  /*12860*/  BSYNC B2 ;  /* 0x0000000000027941 */ /* 0x000fea0003800000 */
.L_x_27234:
        /* <DEDUP_REMOVED lines=44> */
.L_x_27233:
[----:B------:R-:W-:Y:S05]  /*12b30*/  BSYNC B1 ;  /* 0x0000000000017941 */ /* 0x000fea0003800000 */
.L_x_27232:
        /* <DEDUP_REMOVED lines=21> */
.L_x_27237:
[----:B------:R-:W-:Y:S02]  /*12c90*/  IMAD.MOV.U32 R8, RZ, RZ, R6 ;  /* 0x000000ffff087224 */ /* 0x000fe400078e0006 */
.L_x_27238:
[----:B------:R-:W-:Y:S05]  /*12ca0*/  BSYNC B1 ;  /* 0x0000000000017941 */ /* 0x000fea0003800000 */
.L_x_27236:
        /* <DEDUP_REMOVED lines=16> */
.L_x_27242:
[----:B------:R-:W-:Y:S05]  /*12db0*/  BSYNC B2 ;  /* 0x0000000000027941 */ /* 0x000fea0003800000 */
.L_x_27241:
        /* <DEDUP_REMOVED lines=44> */
.L_x_27240:
[----:B------:R-:W-:Y:S05]  /*13080*/  BSYNC B1 ;  /* 0x0000000000017941 */ /* 0x000fea0003800000 */
.L_x_27239:
        /* <DEDUP_REMOVED lines=21> */
.L_x_27244:
[----:B------:R-:W-:Y:S02]  /*131e0*/  IMAD.MOV.U32 R8, RZ, RZ, R6 ;  /* 0x000000ffff087224 */ /* 0x000fe400078e0006 */
.L_x_27245:
[----:B------:R-:W-:Y:S05]  /*131f0*/  BSYNC B1 ;  /* 0x0000000000017941 */ /* 0x000fea0003800000 */
.L_x_27243:
        /* <DEDUP_REMOVED lines=16> */
.L_x_27249:
[----:B------:R-:W-:Y:S05]  /*13300*/  BSYNC B2 ;  /* 0x0000000000027941 */ /* 0x000fea0003800000 */
.L_x_27248:
        /* <DEDUP_REMOVED lines=44> */
.L_x_27247:
[----:B------:R-:W-:Y:S05]  /*135d0*/  BSYNC B1 ;  /* 0x0000000000017941 */ /* 0x000fea0003800000 */
.L_x_27246:
        /* <DEDUP_REMOVED lines=21> */
.L_x_27251:
[----:B------:R-:W-:Y:S02]  /*13730*/  IMAD.MOV.U32 R9, RZ, RZ, R6 ;  /* 0x000000ffff097224 */ /* 0x000fe400078e0006 */
.L_x_27252:
[----:B------:R-:W-:Y:S05]  /*13740*/  BSYNC B1 ;  /* 0x0000000000017941 */ /* 0x000fea0003800000 */
.L_x_27250:
        /* <DEDUP_REMOVED lines=16> */
.L_x_27256:
[----:B------:R-:W-:Y:S05]  /*13850*/  BSYNC B2 ;  /* 0x0000000000027941 */ /* 0x000fea0003800000 */
.L_x_27255:
        /* <DEDUP_REMOVED lines=44> */
.L_x_27254:
[----:B------:R-:W-:Y:S05]  /*13b20*/  BSYNC B1 ;  /* 0x0000000000017941 */ /* 0x000fea0003800000 */
.L_x_27253:
        /* <DEDUP_REMOVED lines=21> */
.L_x_27258:
[----:B------:R-:W-:Y:S02]  /*13c80*/  IMAD.MOV.U32 R10, RZ, RZ, R6 ;  /* 0x000000ffff0a7224 */ /* 0x000fe400078e0006 */
.L_x_27259:
[----:B------:R-:W-:Y:S05]  /*13c90*/  BSYNC B1 ;  /* 0x0000000000017941 */ /* 0x000fea0003800000 */
.L_x_27257:
        /* <DEDUP_REMOVED lines=16> */
.L_x_27263:
[----:B------:R-:W-:Y:S05]  /*13da0*/  BSYNC B2 ;  /* 0x0000000000027941 */ /* 0x000fea0003800000 */
.L_x_27262:
        /* <DEDUP_REMOVED lines=44> */
.L_x_27261:
[----:B------:R-:W-:Y:S05]  /*14070*/  BSYNC B1 ;  /* 0x0000000000017941 */ /* 0x000fea0003800000 */
.L_x_27260:
        /* <DEDUP_REMOVED lines=22> */
.L_x_27265:
[----:B------:R-:W-:Y:S02]  /*141e0*/  IMAD.MOV.U32 R224, RZ, RZ, R6 ;  /* 0x000000ffffe07224 */ /* 0x000fe400078e0006 */
.L_x_27266:
[----:B------:R-:W-:Y:S05]  /*141f0*/  BSYNC B1 ;  /* 0x0000000000017941 */ /* 0x000fea0003800000 */
.L_x_27264:
        /* <DEDUP_REMOVED lines=16> */
[----:B------:R-:W-:Y:S02]  /*14300*/  @P0 IADD3 R6, R3, RZ, RZ ;  /* 0x000000ff03060210 */ /* 0x000fe40007ffe0ff */
[----:B------:R-:W-:-:S03]  /*14310*/  LOP3.LUT P0, RZ, R0, 0x10, RZ, 0xc0, !PT ;  /* 0x0000001000ff7812 */ /* 0x000fc6000780c0ff */
[----:B------:R-:W-:-:S05]  /*14320*/  @!P6 IMAD.MOV.U32 R3, RZ, RZ, R6 ;  /* 0x000000ffff03e224 */ /* 0x000fca00078e0006 */
.L_x_27270:
[----:B------:R-:W-:Y:S05]  /*14330*/  BSYNC B2 ;  /* 0x0000000000027941 */ /* 0x000fea0003800000 */
.L_x_27269:
        /* <DEDUP_REMOVED lines=44> */
.L_x_27268:
[----:B------:R-:W-:Y:S05]  /*14600*/  BSYNC B1 ;  /* 0x0000000000017941 */ /* 0x000fea0003800000 */
.L_x_27267:
        /* <DEDUP_REMOVED lines=11> */
[----:B-1----:R-:W-:Y:S01]  /*146c0*/  FFMA.FTZ R227, R227, R252, 1.1641532182693481445e-10 ;  /* 0x2f000000e3e37423 */ /* 0x002fe200000100fc */
[----:B------:R-:W-:Y:S01]  /*146d0*/  IADD3 R236, R2, 0xe0, RZ ;  /* 0x000000e002ec7810 */ /* 0x000fe20007ffe0ff */
        /* <DEDUP_REMOVED lines=10> */
[----:B------:R-:W-:-:S04]  /*14780*/  @P6 FADD.FTZ R11, R67, R11 ;  /* 0x0000000b430b6221 */ /* 0x000fc80000010000 */
[----:B------:R-:W-:-:S05]  /*14790*/  IMAD.WIDE.U32 R226, R226, 0x10000, RZ ;  /* 0x00010000e2e27825 */ /* 0x000fca00078e00ff */
[----:B------:R-:W-:Y:S02]  /*147a0*/  LOP3.LUT R226, R228, R224, R226, 0xfe, !PT ;  /* 0x000000e0e4e27212 */ /* 0x000fe400078efee2 */
[----:B------:R-:W-:Y:S01]  /*147b0*/  LOP3.LUT R227, R229, R225, R227, 0xfe, !PT ;  /* 0x000000e1e5e37212 */ /* 0x000fe200078efee3 */
[----:B------:R-:W-:-:S05]  /*147c0*/  IMAD.WIDE.U32 R224, R230, R239, c[0x0][0x188] ;  /* 0x00006200e6e07625 */ /* 0x000fca00078e00ef */
[----:B------:R-:W-:Y:S04]  /*147d0*/  STG.E.128 [R224.64], R12 ;  /* 0x0000000ce0007986 */ /* 0x000fe8000c101d06 */
[----:B------:R0:W-:Y:S02]  /*147e0*/  STG.E.128 [R224.64+0x10], R8 ;  /* 0x00001008e0007986 */ /* 0x0001e4000c101d06 */
[----:B0-----:R-:W-:-:S04]  /*147f0*/  SEL R224, RZ, 0x1, P4 ;  /* 0x00000001ffe07807 */ /* 0x001fc80002000000 */
[----:B------:R-:W-:Y:S01]  /*14800*/  LOP3.LUT R226, R226, R224, RZ, 0xfc, !PT ;  /* 0x000000e0e2e27212 */ /* 0x000fe200078efcff */
[----:B------:R-:W-:-:S05]  /*14810*/  IMAD.WIDE.U32 R224, R230, R240, c[0x0][0x190] ;  /* 0x00006400e6e07625 */ /* 0x000fca00078e00f0 */
[----:B------:R0:W-:Y:S02]  /*14820*/  STG.E.64 [R224.64], R226 ;  /* 0x000000e2e0007986 */ /* 0x0001e4000c101b06 */
[----:B0-----:R-:W-:-:S05]  /*14830*/  @P5 IMAD.WIDE.U32 R224, R239, R236, c[0x0][0x180] ;  /* 0x00006000efe05625 */ /* 0x001fca00078e00ec */
[----:B------:R0:W5:Y:S04]  /*14840*/  @P5 LDG.E.128 R68, [R224.64] ;  /* 0x00000006e0445981 */ /* 0x000168000c1e1d00 */
[----:B------:R0:W5:Y:S02]  /*14850*/  @P5 LDG.E.128 R64, [R224.64+0x10] ;  /* 0x00001006e0405981 */ /* 0x000164000c1e1d00 */
[----:B0-----:R-:W-:-:S05]  /*14860*/  IMAD.WIDE.U32 R224, R236, R231, c[0x0][0x170] ;  /* 0x00005c00ece07625 */ /* 0x001fca00078e00e7 */
[----:B------:R0:W5:Y:S01]  /*14870*/  LDG.E.128 R228, [R224.64] ;  /* 0x00000006e0e47981 */ /* 0x000162000c1e1d00 */
        /* <DEDUP_REMOVED lines=10> */
[----:B------:R-:W-:Y:S01]  /*14920*/  MOV R239, R4 ;  /* 0x0000000400ef7202 */ /* 0x000fe20000000f00 */
[----:B------:R-:W-:Y:S05]  /*14930*/  BRA `(.L_x_27273) ;  /* 0x0000001000007947 */ /* 0x000fea0003800000 */
.L_x_27272:
[----:B0-----:R-:W-:Y:S02]  /*14940*/  IMAD.MOV.U32 R239, RZ, RZ, R6 ;  /* 0x000000ffffef7224 */ /* 0x001fe400078e0006 */
.L_x_27273:
[----:B------:R-:W-:Y:S05]  /*14950*/  BSYNC B1 ;  /* 0x0000000000017941 */ /* 0x000fea0003800000 */
.L_x_27271:
        /* <DEDUP_REMOVED lines=16> */
.L_x_27277:
[----:B------:R-:W-:Y:S05]  /*14a60*/  BSYNC B2 ;  /* 0x0000000000027941 */ /* 0x000fea0003800000 */
.L_x_27276:
        /* <DEDUP_REMOVED lines=44> */
.L_x_27275:
[----:B------:R-:W-:Y:S05]  /*14d30*/  BSYNC B1 ;  /* 0x0000000000017941 */ /* 0x000fea0003800000 */
.L_x_27274:
        /* <DEDUP_REMOVED lines=23> */
.L_x_27279:
[----:B------:R-:W-:Y:S02]  /*14eb0*/  IMAD.MOV.U32 R225, RZ, RZ, R6 ;  /* 0x000000ffffe17224 */ /* 0x000fe400078e0006 */
.L_x_27280:
[----:B------:R-:W-:Y:S05]  /*14ec0*/  BSYNC B1 ;  /* 0x0000000000017941 */ /* 0x000fea0003800000 */
.L_x_27278:
        /* <DEDUP_REMOVED lines=16> */
.L_x_27284:
[----:B------:R-:W-:Y:S05]  /*14fd0*/  BSYNC B2 ;  /* 0x0000000000027941 */ /* 0x000fea0003800000 */
.L_x_27283:
        /* <DEDUP_REMOVED lines=44> */
.L_x_27282:
[----:B------:R-:W-:Y:S05]  /*152a0*/  BSYNC B1 ;  /* 0x0000000000017941 */ /* 0x000fea0003800000 */
.L_x_27281:
        /* <DEDUP_REMOVED lines=21> */
.L_x_27286:
[----:B------:R-:W-:Y:S02]  /*15400*/  IMAD.MOV.U32 R226, RZ, RZ, R6 ;  /* 0x000000ffffe27224 */ /* 0x000fe400078e0006 */
.L_x_27287:
[----:B------:R-:W-:Y:S05]  /*15410*/  BSYNC B1 ;  /* 0x0000000000017941 */ /* 0x000fea0003800000 */
.L_x_27285:
        /* <DEDUP_REMOVED lines=16> */
.L_x_27291:
[----:B------:R-:W-:Y:S05]  /*15520*/  BSYNC B2 ;  /* 0x0000000000027941 */ /* 0x000fea0003800000 */
.L_x_27290:
        /* <DEDUP_REMOVED lines=44> */
.L_x_27289:
[----:B------:R-:W-:Y:S05]  /*157f0*/  BSYNC B1 ;  /* 0x0000000000017941 */ /* 0x000fea0003800000 */
.L_x_27288:
        /* <DEDUP_REMOVED lines=21> */
.L_x_27293:
[----:B------:R-:W-:Y:S02]  /*15950*/  IMAD.MOV.U32 R227, RZ, RZ, R6 ;  /* 0x000000ffffe37224 */ /* 0x000fe400078e0006 */
.L_x_27294:
[----:B------:R-:W-:Y:S05]  /*15960*/  BSYNC B1 ;  /* 0x0000000000017941 */ /* 0x000fea0003800000 */
.L_x_27292:
        /* <DEDUP_REMOVED lines=16> */
.L_x_27298:
[----:B------:R-:W-:Y:S05]  /*15a70*/  BSYNC B2 ;  /* 0x0000000000027941 */ /* 0x000fea0003800000 */
.L_x_27297:
        /* <DEDUP_REMOVED lines=44> */
.L_x_27296:
[----:B------:R-:W-:Y:S05]  /*15d40*/  BSYNC B1 ;  /* 0x0000000000017941 */ /* 0x000fea0003800000 */
.L_x_27295:
        /* <DEDUP_REMOVED lines=21> */
.L_x_27300:
[----:B------:R-:W-:Y:S02]  /*15ea0*/  IMAD.MOV.U32 R228, RZ, RZ, R6 ;  /* 0x000000ffffe47224 */ /* 0x000fe400078e0006 */
.L_x_27301:
[----:B------:R-:W-:Y:S05]  /*15eb0*/  BSYNC B1 ;  /* 0x0000000000017941 */ /* 0x000fea0003800000 */
.L_x_27299:
        /* <DEDUP_REMOVED lines=16> */
.L_x_27305:
[----:B------:R-:W-:Y:S05]  /*15fc0*/  BSYNC B2 ;  /* 0x0000000000027941 */ /* 0x000fea0003800000 */
.L_x_27304:
        /* <DEDUP_REMOVED lines=44> */
.L_x_27303:
[----:B------:R-:W-:Y:S05]  /*16290*/  BSYNC B1 ;  /* 0x0000000000017941 */ /* 0x000fea0003800000 */
.L_x_27302:
        /* <DEDUP_REMOVED lines=21> */
.L_x_27307:
[----:B------:R-:W-:Y:S02]  /*163f0*/  IMAD.MOV.U32 R229, RZ, RZ, R6 ;  /* 0x000000ffffe57224 */ /* 0x000fe400078e0006 */
.L_x_27308:
[----:B------:R-:W-:Y:S05]  /*16400*/  BSYNC B1 ;  /* 0x0000000000017941 */ /* 0x000fea0003800000 */
.L_x_27306:
        /* <DEDUP_REMOVED lines=16> */
.L_x_27312:
[----:B------:R-:W-:Y:S05]  /*16510*/  BSYNC B2 ;  /* 0x0000000000027941 */ /* 0x000fea0003800000 */
.L_x_27311:
        /* <DEDUP_REMOVED lines=44> */
.L_x_27310:
[----:B------:R-:W-:Y:S05]  /*167e0*/  BSYNC B1 ;  /* 0x0000000000017941 */ /* 0x000fea0003800000 */
.L_x_27309:
        /* <DEDUP_REMOVED lines=21> */
.L_x_27314:
[----:B------:R-:W-:Y:S02]  /*16940*/  IMAD.MOV.U32 R230, RZ, RZ, R6 ;  /* 0x000000ffffe67224 */ /* 0x000fe400078e0006 */
.L_x_27315:
[----:B------:R-:W-:Y:S05]  /*16950*/  BSYNC B1 ;  /* 0x0000000000017941 */ /* 0x000fea0003800000 */
.L_x_27313:
        /* <DEDUP_REMOVED lines=16> */
.L_x_27319:
[----:B------:R-:W-:Y:S05]  /*16a60*/  BSYNC B2 ;  /* 0x0000000000027941 */ /* 0x000fea0003800000 */
.L_x_27318:
        /* <DEDUP_REMOVED lines=44> */
.L_x_27317:
[----:B------:R-:W-:Y:S05]  /*16d30*/  BSYNC B1 ;  /* 0x0000000000017941 */ /* 0x000fea0003800000 */
.L_x_27316:
        /* <DEDUP_REMOVED lines=22> */
.L_x_27321:
[----:B------:R-:W-:Y:S02]  /*16ea0*/  IMAD.MOV.U32 R239, RZ, RZ, R6 ;  /* 0x000000ffffef7224 */ /* 0x000fe400078e0006 */
.L_x_27322:
[----:B------:R-:W-:Y:S05]  /*16eb0*/  BSYNC B1 ;  /* 0x0000000000017941 */ /* 0x000fea0003800000 */
.L_x_27320:
        /* <DEDUP_REMOVED lines=19> */
.L_x_27326:
[----:B------:R-:W-:Y:S05]  /*16ff0*/  BSYNC B2 ;  /* 0x0000000000027941 */ /* 0x000fea0003800000 */
.L_x_27325:
[----:B------:R-:W-:Y:S01]  /*17000*/  LOP3.LUT R233, R4, UR5, R3, 0x96, !PT ;  /* 0x0000000504e97c12 */ /* 0x000fe2000f8e9603 */
[----:B------:R-:W-:-:S04]  /*17010*/  IMAD.HI.U32 R4, R232, -0x326172a9, RZ ;  /* 0xcd9e8d57e8047827 */ /* 0x000fc800078e00ff */
[----:B------:R-:W-:Y:S01]  /*17020*/  IMAD.WIDE.U32 R246, R233, -0x326172a9, RZ ;  /* 0xcd9e8d57e9f67825 */ /* 0x000fe200078e00ff */
[----:B------:R-:W-:-:S03]  /*17030*/  LOP3.LUT R233, R4, UR4, R5, 0x96, !PT ;  /* 0x0000000404e97c12 */ /* 0x000fc6000f8e9605 */
[----:B------:R-:W-:Y:S02]  /*17040*/  IMAD R4, R7, -0x2daee0ad, RZ ;  /* 0xd2511f5307047824 */ /* 0x000fe400078e02ff */
[----:B------:R-:W-:-:S04]  /*17050*/  IMAD.WIDE.U32 R240, R233, -0x2daee0ad, RZ ;  /* 0xd2511f53e9f07825 */ /* 0x000fc800078e00ff */
[----:B------:R-:W-:Y:S01]  /*17060*/  IMAD R6, R232, -0x326172a9, RZ ;  /* 0xcd9e8d57e8067824 */ /* 0x000fe200078e02ff */
[----:B------:R-:W-:Y:S01]  /*17070*/  LOP3.LUT R4, R241, UR10, R4, 0x96, !PT ;  /* 0x0000000af1047c12 */ /* 0x000fe2000f8e9604 */
[----:B------:R-:W-:-:S03]  /*17080*/  IMAD.MOV.U32 R237, RZ, RZ, RZ ;  /* 0x000000ffffed7224 */ /* 0x000fc600078e00ff */
        /* <DEDUP_REMOVED lines=35> */
.L_x_27324:
[----:B------:R-:W-:Y:S05]  /*172c0*/  BSYNC B1 ;  /* 0x0000000000017941 */ /* 0x000fea0003800000 */
.L_x_27323:
[----:B------:R-:W0:Y:S01]  /*172d0*/  I2F.U32 R239, R239 ;  /* 0x000000ef00ef7306 */ /* 0x000e220000201000 */
[----:B------:R-:W-:Y:S01]  /*172e0*/  PRMT R231, RZ, 0x7610, R231 ;  /* 0x00007610ffe77816 */ /* 0x000fe200000000e7 */
[----:B------:R-:W-:Y:S01]  /*172f0*/  HFMA2.MMA R241, -RZ, RZ, 0, 1.9073486328125e-06 ;  /* 0x00000020fff17435 */ /* 0x000fe200000001ff */
[----:B------:R-:W-:Y:S01]  /*17300*/  LOP3.LUT R0, R0, 0xffffffef, RZ, 0xc0, !PT ;  /* 0xffffffef00007812 */ /* 0x000fe200078ec0ff */
[----:B------:R-:W-:Y:S01]  /*17310*/  IMAD.MOV.U32 R244, RZ, RZ, 0x8 ;  /* 0x00000008fff47424 */ /* 0x000fe200078e00ff */
[----:B------:R-:W-:Y:S01]  /*17320*/  SEL R240, RZ, 0x10000, P5 ;  /* 0x00010000fff07807 */ /* 0x000fe20002800000 */
[----:B------:R-:W-:Y:S01]  /*17330*/  FMUL.FTZ R231, R231, R238 ;  /* 0x000000eee7e77220 */ /* 0x000fe20000410000 */
[----:B------:R-:W-:-:S03]  /*17340*/  @P0 LOP3.LUT R0, R0, 0x10, RZ, 0xfc, !PT ;  /* 0x0000001000000812 */ /* 0x000fc600078efcff */
[----:B------:R-:W-:Y:S01]  /*17350*/  FMUL.FTZ R231, R231, c[0x0][0x1e8] ;  /* 0x00007a00e7e77a20 */ /* 0x000fe20000410000 */
[C---:B------:R-:W-:Y:S02]  /*17360*/  LOP3.LUT P0, RZ, R0.reuse, 0x4, RZ, 0xc0, !PT ;  /* 0x0000000400ff7812 */ /* 0x040fe4000780c0ff */
[----:B------:R-:W-:Y:S01]  /*17370*/  LOP3.LUT P5, RZ, R0, 0x2, RZ, 0xc0, !PT ;  /* 0x0000000200ff7812 */ /* 0x000fe200078ac0ff */
[----:B0-----:R-:W-:-:S05]  /*17380*/  FFMA.FTZ R239, R239, R252, 1.1641532182693481445e-10 ;  /* 0x2f000000efef7423 */ /* 0x001fca00000100fc */
[----:B------:R-:W-:Y:S01]  /*17390*/  FSETP.GTU.FTZ.AND P6, PT, R239, c[0x0][0x1e4], PT ;  /* 0x00007900ef007a0b */ /* 0x000fe20003fdc000 */
[----:B------:R-:W-:-:S03]  /*173a0*/  IMAD.WIDE.U32 R238, R236, R241, c[0x0][0x188] ;  /* 0x00006200ecee7625 */ /* 0x000fc600078e00f1 */
[----:B------:R-:W-:Y:S02]  /*173b0*/  FSEL R231, R231, RZ, !P6 ;  /* 0x000000ffe7e77208 */ /* 0x000fe40007000000 */
[----:B------:R-:W-:Y:S03]  /*173c0*/  STG.E.128 [R238.64], R224 ;  /* 0x000000e0ee007986 */ /* 0x000fe6000c101d06 */
[----:B------:R-:W-:-:S04]  /*173d0*/  FMUL.FTZ R231, R75, R231 ;  /* 0x000000e74be77220 */ /* 0x000fc80000410000 */
[----:B------:R-:W-:Y:S01]  /*173e0*/  @P0 FADD.FTZ R231, R67, R231 ;  /* 0x000000e743e70221 */ /* 0x000fe20000010000 */
[----:B------:R-:W-:-:S04]  /*173f0*/  LOP3.LUT P0, RZ, R0, 0x10, RZ, 0xc0, !PT ;  /* 0x0000001000ff7812 */ /* 0x000fc8000780c0ff */
[----:B------:R0:W-:Y:S02]  /*17400*/  STG.E.128 [R238.64+0x10], R228 ;  /* 0x000010e4ee007986 */ /* 0x0001e4000c101d06 */
[----:B0-----:R-:W-:Y:S02]  /*17410*/  SEL R238, RZ, 0x100, P4 ;  /* 0x00000100ffee7807 */ /* 0x001fe40002000000 */
[----:B------:R-:W-:-:S04]  /*17420*/  SEL R239, RZ, 0x1000000, P6 ;  /* 0x01000000ffef7807 */ /* 0x000fc80003000000 */
[----:B------:R-:W-:Y:S02]  /*17430*/  LOP3.LUT R238, R238, R239, R240, 0xfe, !PT ;  /* 0x000000efeeee7212 */ /* 0x000fe400078efef0 */
[----:B------:R-:W-:-:S05]  /*17440*/  SEL R239, RZ, 0x1, P2 ;  /* 0x00000001ffef7807 */ /* 0x000fca0001000000 */
[----:B------:R-:W-:Y:S01]  /*17450*/  IMAD.WIDE.U32 R242, R239, 0x1000000, RZ ;  /* 0x01000000eff27825 */ /* 0x000fe200078e00ff */
[----:B------:R-:W-:-:S04]  /*17460*/  SEL R239, RZ, 0x1, P3 ;  /* 0x00000001ffef7807 */ /* 0x000fc80001800000 */
[----:B------:R-:W-:Y:S02]  /*17470*/  LOP3.LUT R243, R243, R238, R239, 0xfe, !PT ;  /* 0x000000eef3f37212 */ /* 0x000fe400078efeef */
[----:B------:R-:W-:Y:S02]  /*17480*/  SEL R239, RZ, 0x1, P1 ;  /* 0x00000001ffef7807 */ /* 0x000fe40000800000 */
[----:B------:R-:W-:-:S03]  /*17490*/  SEL R238, RZ, 0x1, P0 ;  /* 0x00000001ffee7807 */ /* 0x000fc60000000000 */
[----:B------:R-:W-:-:S04]  /*174a0*/  IMAD.WIDE.U32 R240, R239, 0x10000, RZ ;  /* 0x00010000eff07825 */ /* 0x000fc800078e00ff */
        /* <DEDUP_REMOVED lines=76> */
.L_x_27331:
        /* <DEDUP_REMOVED lines=148> */
.L_x_27332:
[----:B-1----:R-:W-:Y:S01]  /*182b0*/  FADD.FTZ R238, R238, R242 ;  /* 0x000000f2eeee7221 */ /* 0x002fe20000010000 */
[----:B------:R-:W2:Y:S04]  /*182c0*/  LDL R240, [R1+0x84] ;  /* 0x0000840001f07983 */ /* 0x000ea80000100800 */
[----:B0-----:R-:W3:Y:S04]  /*182d0*/  LDL R242, [R1+0x78] ;  /* 0x0000780001f27983 */ /* 0x001ee80000100800 */
[----:B------:R-:W4:Y:S01]  /*182e0*/  LDL R252, [R1+0x7c] ;  /* 0x00007c0001fc7983 */ /* 0x000f220000100800 */
[----:B------:R-:W-:-:S03]  /*182f0*/  MOV R239, c[0x0][0x1e0] ;  /* 0x0000780000ef7a02 */ /* 0x000fc60000000f00 */
[----:B------:R-:W5:Y:S02]  /*18300*/  LDL R247, [R1+0x80] ;  /* 0x0000800001f77983 */ /* 0x000f640000100800 */
[----:B------:R-:W-:Y:S01]  /*18310*/  FFMA.FTZ R238, R238, R239, c[0x0][0x228] ;  /* 0x00008a00eeee7623 */ /* 0x000fe200000100ef */
[----:B------:R-:W-:Y:S01]  /*18320*/  ISETP.NE.AND P0, PT, RZ, UR8, PT ;  /* 0x00000008ff007c0c */ /* 0x000fe2000bf05270 */
[----:B------:R-:W-:Y:S01]  /*18330*/  FMUL.FTZ R239, R241, R241 ;  /* 0x000000f1f1ef7220 */ /* 0x000fe20000410000 */
[----:B------:R-:W5:Y:S04]  /*18340*/  LDL R246, [R1+0x88] ;  /* 0x0000880001f67983 */ /* 0x000f680000100800 */
[----:B------:R-:W-:Y:S01]  /*18350*/  FSEL R239, R239, RZ, P0 ;  /* 0x000000ffefef7208 */ /* 0x000fe20000000000 */
[----:B------:R-:W5:Y:S04]  /*18360*/  LDL R244, [R1+0x74] ;  /* 0x0000740001f47983 */ /* 0x000f680000100800 */
[----:B------:R-:W5:Y:S01]  /*18370*/  LDL R243, [R1+0x8c] ;  /* 0x00008c0001f37983 */ /* 0x000f620000100800 */
[----:B------:R-:W-:-:S03]  /*18380*/  FADD.FTZ R239, R238, R239 ;  /* 0x000000efeeef7221 */ /* 0x000fc60000010000 */
[----:B------:R-:W5:Y:S03]  /*18390*/  LDL R245, [R1+0x70] ;  /* 0x0000700001f57983 */ /* 0x000f660000100800 */
[----:B------:R-:W0:Y:S01]  /*183a0*/  MUFU.RSQ R239, R239 ;  /* 0x000000ef00ef7308 */ /* 0x000e220000001400 */
[----:B------:R-:W-:-:S05]  /*183b0*/  FSEL R238, R241, RZ, !P0 ;  /* 0x000000fff1ee7208 */ /* 0x000fca0004000000 */
[--C-:B------:R-:W-:Y:S02]  /*183c0*/  FADD.FTZ R58, R58, -R238.reuse ;  /* 0x800000ee3a3a7221 */ /* 0x100fe40000010000 */
[--C-:B------:R-:W-:Y:S02]  /*183d0*/  FADD.FTZ R61, R61, -R238.reuse ;  /* 0x800000ee3d3d7221 */ /* 0x100fe40000010000 */
[C---:B0-----:R-:W-:Y:S02]  /*183e0*/  FMUL.FTZ R58, R239.reuse, R58 ;  /* 0x0000003aef3a7220 */ /* 0x041fe40000410000 */
[----:B------:R-:W-:Y:S02]  /*183f0*/  FMUL.FTZ R61, R239, R61 ;  /* 0x0000003def3d7220 */ /* 0x000fe40000410000 */
[----:B------:R-:W-:-:S04]  /*18400*/  FADD.FTZ R59, R59, -R238 ;  /* 0x800000ee3b3b7221 */ /* 0x000fc80000010000 */
[----:B------:R-:W-:Y:S02]  /*18410*/  FMUL.FTZ R59, R239, R59 ;  /* 0x0000003bef3b7220 */ /* 0x000fe40000410000 */
[----:B--2---:R-:W-:Y:S02]  /*18420*/  FFMA.FTZ R61, R240, R61, R221 ;  /* 0x0000003df03d7223 */ /* 0x004fe400000100dd */
[----:B------:R-:W2:Y:S01]  /*18430*/  LDL R240, [R1+0x44] ;  /* 0x0000440001f07983 */ /* 0x000ea20000100800 */
[----:B---3--:R-:W-:-:S03]  /*18440*/  FFMA.FTZ R58, R242, R58, R218 ;  /* 0x0000003af23a7223 */ /* 0x008fc600000100da */
[----:B------:R-:W3:Y:S01]  /*18450*/  LDL R242, [R1+0x4c] ;  /* 0x00004c0001f27983 */ /* 0x000ee20000100800 */
[----:B----4-:R-:W-:Y:S02]  /*18460*/  FFMA.FTZ R59, R252, R59, R219 ;  /* 0x0000003bfc3b7223 */ /* 0x010fe400000100db */
[--C-:B------:R-:W-:Y:S01]  /*18470*/  FADD.FTZ R56, R56, -R238.reuse ;  /* 0x800000ee38387221 */ /* 0x100fe20000010000 */
[----:B------:R-:W4:Y:S02]  /*18480*/  LDL R252, [R1+0x38] ;  /* 0x0000380001fc7983 */ /* 0x000f240000100800 */
[----:B------:R-:W-:Y:S01]  /*18490*/  F2FP.BF16.PACK_AB R59, R59, R58 ;  /* 0x0000003a3b3b723e */ /* 0x000fe200000010ff */
[----:B------:R-:W-:-:S04]  /*184a0*/  FADD.FTZ R58, R60, -R238 ;  /* 0x800000ee3c3a7221 */ /* 0x000fc80000010000 */
[C---:B------:R-:W-:Y:S02]  /*184b0*/  FMUL.FTZ R58, R239.reuse, R58 ;  /* 0x0000003aef3a7220 */ /* 0x040fe40000410000 */
[----:B------:R-:W-:Y:S02]  /*184c0*/  FMUL.FTZ R60, R239, R56 ;  /* 0x00000038ef3c7220 */ /* 0x000fe40000410000 */
[----:B-----5:R-:W-:Y:S02]  /*184d0*/  FFMA.FTZ R56, R247, R58, R220 ;  /* 0x0000003af7387223 */ /* 0x020fe400000100dc */
[----:B------:R-:W5:Y:S01]  /*184e0*/  LDL R247, [R1+0x3c] ;  /* 0x00003c0001f77983 */ /* 0x000f620000100800 */
[--C-:B------:R-:W-:Y:S02]  /*184f0*/  FADD.FTZ R62, R62, -R238.reuse ;  /* 0x800000ee3e3e7221 */ /* 0x100fe40000010000 */
[--C-:B------:R-:W-:Y:S02]  /*18500*/  FADD.FTZ R63, R63, -R238.reuse ;  /* 0x800000ee3f3f7221 */ /* 0x100fe40000010000 */
[----:B------:R-:W-:-:S02]  /*18510*/  FADD.FTZ R57, R57, -R238 ;  /* 0x800000ee39397221 */ /* 0x000fc40000010000 */
[C---:B------:R-:W-:Y:S02]  /*18520*/  FMUL.FTZ R62, R239.reuse, R62 ;  /* 0x0000003eef3e7220 */ /* 0x040fe40000410000 */
[C---:B------:R-:W-:Y:S02]  /*18530*/  FMUL.FTZ R63, R239.reuse, R63 ;  /* 0x0000003fef3f7220 */ /* 0x040fe40000410000 */
[----:B------:R-:W-:Y:S02]  /*18540*/  FMUL.FTZ R57, R239, R57 ;  /* 0x00000039ef397220 */ /* 0x000fe40000410000 */
[----:B------:R-:W-:Y:S02]  /*18550*/  FFMA.FTZ R62, R246, R62, R222 ;  /* 0x0000003ef63e7223 */ /* 0x000fe400000100de */
[----:B------:R-:W-:Y:S01]  /*18560*/  FFMA.FTZ R57, R244, R57, R217 ;  /* 0x00000039f4397223 */ /* 0x000fe200000100d9 */
[----:B------:R-:W5:Y:S01]  /*18570*/  LDL R246, [R1+0x40] ;  /* 0x0000400001f67983 */ /* 0x000f620000100800 */
[----:B------:R-:W-:-:S02]  /*18580*/  FFMA.FTZ R63, R243, R63, R223 ;  /* 0x0000003ff33f7223 */ /* 0x000fc400000100df */
[----:B------:R-:W-:Y:S01]  /*18590*/  FFMA.FTZ R58, R245, R60, R216 ;  /* 0x0000003cf53a7223 */ /* 0x000fe200000100d8 */
[----:B------:R-:W5:Y:S04]  /*185a0*/  LDL R244, [R1+0x30] ;  /* 0x0000300001f47983 */ /* 0x000f680000100800 */
[----:B------:R-:W5:Y:S04]  /*185b0*/  LDL R243, [R1+0x34] ;  /* 0x0000340001f37983 */ /* 0x000f680000100800 */
[----:B------:R-:W5:Y:S01]  /*185c0*/  LDL R245, [R1+0x48] ;  /* 0x0000480001f57983 */ /* 0x000f620000100800 */
[----:B------:R-:W-:-:S02]  /*185d0*/  F2FP.BF16.PACK_AB R58, R57, R58 ;  /* 0x0000003a393a723e */ /* 0x000fc400000010ff */
[----:B------:R-:W-:Y:S01]  /*185e0*/  F2FP.BF16.PACK_AB R57, R63, R62 ;  /* 0x0000003e3f39723e */ /* 0x000fe200000010ff */
[----:B------:R-:W-:Y:S02]  /*185f0*/  IMAD.MOV.U32 R62, RZ, RZ, 0x4 ;  /* 0x00000004ff3e7424 */ /* 0x000fe400078e00ff */
[--C-:B------:R-:W-:Y:S01]  /*18600*/  FADD.FTZ R55, R55, -R238.reuse ;  /* 0x800000ee37377221 */ /* 0x100fe20000010000 */
[----:B------:R-:W-:Y:S01]  /*18610*/  F2FP.BF16.PACK_AB R56, R61, R56 ;  /* 0x000000383d38723e */ /* 0x000fe200000010ff */
[----:B------:R-:W-:Y:S01]  /*18620*/  @!P1 IMAD.WIDE R60, R235, R62, c[0x0][0x1a0] ;  /* 0x00006800eb3c9625 */ /* 0x000fe200078e023e */
[----:B------:R-:W5:Y:S03]  /*18630*/  LDL R63, [R1+0xc] ;  /* 0x00000c00013f7983 */ /* 0x000f660000100800 */
[----:B------:R-:W-:Y:S02]  /*18640*/  FADD.FTZ R53, R53, -R238 ;  /* 0x800000ee35357221 */ /* 0x000fe40000010000 */
[C---:B------:R-:W-:Y:S01]  /*18650*/  FMUL.FTZ R55, R239.reuse, R55 ;  /* 0x00000037ef377220 */ /* 0x040fe20000410000 */
[----:B------:R0:W-:Y:S01]  /*18660*/  @!P1 STG.E [R60.64], R241 ;  /* 0x000000f13c009986 */ /* 0x0001e2000c101906 */
[----:B------:R-:W-:-:S03]  /*18670*/  FMUL.FTZ R53, R239, R53 ;  /* 0x00000035ef357220 */ /* 0x000fc60000410000 */
[----:B0-----:R-:W5:Y:S01]  /*18680*/  LDL R241, [R1+0x4] ;  /* 0x0000040001f17983 */ /* 0x001f620000100800 */
[----:B--2---:R-:W-:-:S03]  /*18690*/  FFMA.FTZ R53, R240, R53, R213 ;  /* 0x00000035f0357223 */ /* 0x004fc600000100d5 */
[----:B------:R-:W2:Y:S01]  /*186a0*/  LDL R240, [R1+0x8] ;  /* 0x0000080001f07983 */ /* 0x000ea20000100800 */
[----:B---3--:R-:W-:-:S03]  /*186b0*/  FFMA.FTZ R55, R242, R55, R215 ;  /* 0x00000037f2377223 */ /* 0x008fc600000100d7 */
[----:B------:R-:W3:Y:S01]  /*186c0*/  LDL R242, [R1] ;  /* 0x0000000001f27983 */ /* 0x000ee20000100800 */
[--C-:B------:R-:W-:Y:S02]  /*186d0*/  FADD.FTZ R50, R50, -R238.reuse ;  /* 0x800000ee32327221 */ /* 0x100fe40000010000 */
[----:B------:R-:W-:Y:S02]  /*186e0*/  FADD.FTZ R51, R51, -R238 ;  /* 0x800000ee33337221 */ /* 0x000fe40000010000 */
[----:B------:R-:W-:-:S04]  /*186f0*/  @!P1 IMAD.WIDE R60, R235, R62, c[0x0][0x1a8] ;  /* 0x00006a00eb3c9625 */ /* 0x000fc800078e023e */
[C---:B------:R-:W-:Y:S02]  /*18700*/  FMUL.FTZ R50, R239.reuse, R50 ;  /* 0x00000032ef327220 */ /* 0x040fe40000410000 */
[----:B------:R-:W-:Y:S01]  /*18710*/  FMUL.FTZ R51, R239, R51 ;  /* 0x00000033ef337220 */ /* 0x000fe20000410000 */
[----:B------:R0:W-:Y:S01]  /*18720*/  @!P1 STG.E [R60.64], R239 ;  /* 0x000000ef3c009986 */ /* 0x0001e2000c101906 */
[----:B----4-:R-:W-:Y:S02]  /*18730*/  FFMA.FTZ R50, R252, R50, R210 ;  /* 0x00000032fc327223 */ /* 0x010fe400000100d2 */
[----:B-----5:R-:W-:Y:S02]  /*18740*/  FFMA.FTZ R51, R247, R51, R211 ;  /* 0x00000033f7337223 */ /* 0x020fe400000100d3 */
[--C-:B------:R-:W-:Y:S01]  /*18750*/  FADD.FTZ R48, R48, -R238.reuse ;  /* 0x800000ee30307221 */ /* 0x100fe20000010000 */
[----:B0-----:R-:W-:Y:S02]  /*18760*/  LEA R60, P0, R2, c[0x0][0x208], 0x4 ;  /* 0x00008200023c7a11 */ /* 0x001fe400078020ff */
[----:B------:R-:W-:Y:S01]  /*18770*/  F2FP.BF16.PACK_AB R51, R51, R50 ;  /* 0x000000323333723e */ /* 0x000fe200000010ff */
[--C-:B------:R-:W-:Y:S01]  /*18780*/  FADD.FTZ R50, R52, -R238.reuse ;  /* 0x800000ee34327221 */ /* 0x100fe20000010000 */
[----:B------:R-:W-:Y:S01]  /*18790*/  LEA.HI.X R61, R2, c[0x0][0x20c], RZ, 0x4, P0 ;  /* 0x00008300023d7a11 */ /* 0x000fe200000f24ff */
[----:B------:R-:W-:-:S02]  /*187a0*/  FADD.FTZ R49, R49, -R238 ;  /* 0x800000ee31317221 */ /* 0x000fc40000010000 */
[----:B------:R-:W-:Y:S02]  /*187b0*/  FADD.FTZ R54, R54, -R238 ;  /* 0x800000ee36367221 */ /* 0x000fe40000010000 */
[----:B------:R0:W-:Y:S01]  /*187c0*/  STG.E.128 [R60.64], R56 ;  /* 0x000000383c007986 */ /* 0x0001e2000c101d06 */
[C---:B------:R-:W-:Y:S02]  /*187d0*/  FMUL.FTZ R50, R239.reuse, R50 ;  /* 0x00000032ef327220 */ /* 0x040fe40000410000 */
[C---:B------:R-:W-:Y:S02]  /*187e0*/  FMUL.FTZ R52, R239.reuse, R48 ;  /* 0x00000030ef347220 */ /* 0x040fe40000410000 */
[C---:B------:R-:W-:Y:S02]  /*187f0*/  FMUL.FTZ R49, R239.reuse, R49 ;  /* 0x00000031ef317220 */ /* 0x040fe40000410000 */
[----:B------:R-:W-:Y:S02]  /*18800*/  FMUL.FTZ R54, R239, R54 ;  /* 0x00000036ef367220 */ /* 0x000fe40000410000 */
[----:B------:R-:W-:-:S02]  /*18810*/  FFMA.FTZ R48, R246, R50, R212 ;  /* 0x00000032f6307223 */ /* 0x000fc400000100d4 */
[----:B------:R-:W-:Y:S01]  /*18820*/  FFMA.FTZ R50, R244, R52, R208 ;  /* 0x00000034f4327223 */ /* 0x000fe200000100d0 */
[----:B------:R-:W-:Y:S01]  /*18830*/  IADD3 R52, R2, 0x20, RZ ;  /* 0x0000002002347810 */ /* 0x000fe20007ffe0ff */
[----:B------:R-:W-:Y:S01]  /*18840*/  FFMA.FTZ R49, R243, R49, R209 ;  /* 0x00000031f3317223 */ /* 0x000fe200000100d1 */
[----:B0-----:R-:W-:Y:S01]  /*18850*/  HFMA2.MMA R61, -RZ, RZ, 0, 9.5367431640625e-07 ;  /* 0x00000010ff3d7435 */ /* 0x001fe200000001ff */
[----:B------:R-:W-:-:S03]  /*18860*/  FFMA.FTZ R54, R245, R54, R214 ;  /* 0x00000036f5367223 */ /* 0x000fc600000100d6 */
[----:B------:R-:W-:Y:S02]  /*18870*/  F2FP.BF16.PACK_AB R50, R49, R50 ;  /* 0x000000323132723e */ /* 0x000fe400000010ff */
[----:B------:R-:W-:Y:S02]  /*18880*/  F2FP.BF16.PACK_AB R48, R53, R48 ;  /* 0x000000303530723e */ /* 0x000fe400000010ff */
[----:B------:R-:W-:Y:S01]  /*18890*/  F2FP.BF16.PACK_AB R49, R55, R54 ;  /* 0x000000363731723e */ /* 0x000fe200000010ff */
[----:B------:R-:W-:Y:S02]  /*188a0*/  FADD.FTZ R40, R40, -R238 ;  /* 0x800000ee28287221 */ /* 0x000fe40000010000 */
[----:B------:R-:W-:-:S04]  /*188b0*/  IMAD.WIDE.U32 R52, R52, R61, c[0x0][0x208] ;  /* 0x0000820034347625 */ /* 0x000fc800078e003d */
[--C-:B------:R-:W-:Y:S02]  /*188c0*/  FADD.FTZ R41, R41, -R238.reuse ;  /* 0x800000ee29297221 */ /* 0x100fe40000010000 */
[--C-:B------:R-:W-:Y:S02]  /*188d0*/  FADD.FTZ R42, R42, -R238.reuse ;  /* 0x800000ee2a2a7221 */ /* 0x100fe40000010000 */
[--C-:B------:R-:W-:Y:S01]  /*188e0*/  FADD.FTZ R43, R43, -R238.reuse ;  /* 0x800000ee2b2b7221 */ /* 0x100fe20000010000 */
[----:B------:R0:W-:Y:S01]  /*188f0*/  STG.E.128 [R52.64], R48 ;  /* 0x0000003034007986 */ /* 0x0001e2000c101d06 */
[--C-:B------:R-:W-:Y:S02]  /*18900*/  FADD.FTZ R54, R10, -R238.reuse ;  /* 0x800000ee0a367221 */ /* 0x100fe40000010000 */
[----:B------:R-:W-:Y:S02]  /*18910*/  FADD.FTZ R55, R11, -R238 ;  /* 0x800000ee0b377221 */ /* 0x000fe40000010000 */
[----:B------:R-:W-:-:S02]  /*18920*/  FMUL.FTZ R10, R239, R40 ;  /* 0x00000028ef0a7220 */ /* 0x000fc40000410000 */
[----:B------:R-:W-:Y:S02]  /*18930*/  FMUL.FTZ R11, R239, R42 ;  /* 0x0000002aef0b7220 */ /* 0x000fe40000410000 */
[----:B------:R-:W-:Y:S02]  /*18940*/  FFMA.FTZ R10, R248, R10, R200 ;  /* 0x0000000af80a7223 */ /* 0x000fe400000100c8 */
[----:B------:R-:W-:Y:S02]  /*18950*/  FFMA.FTZ R11, R250, R11, R202 ;  /* 0x0000000bfa0b7223 */ /* 0x000fe400000100ca */
[--C-:B0-----:R-:W-:Y:S02]  /*18960*/  FADD.FTZ R52, R8, -R238.reuse ;  /* 0x800000ee08347221 */ /* 0x101fe40000010000 */
[----:B------:R-:W-:Y:S02]  /*18970*/  FADD.FTZ R53, R9, -R238 ;  /* 0x800000ee09357221 */ /* 0x000fe40000010000 */
[----:B------:R-:W-:-:S02]  /*18980*/  FMUL.FTZ R9, R239, R43 ;  /* 0x0000002bef097220 */ /* 0x000fc40000410000 */
[----:B------:R-:W-:Y:S02]  /*18990*/  FMUL.FTZ R8, R239, R41 ;  /* 0x00000029ef087220 */ /* 0x000fe40000410000 */
[----:B------:R-:W-:Y:S02]  /*189a0*/  FFMA.FTZ R9, R251, R9, R203 ;  /* 0x00000009fb097223 */ /* 0x000fe400000100cb */
[----:B------:R-:W-:Y:S02]  /*189b0*/  FFMA.FTZ R8, R249, R8, R201 ;  /* 0x00000008f9087223 */ /* 0x000fe400000100c9 */
[--C-:B------:R-:W-:Y:S02]  /*189c0*/  FADD.FTZ R34, R34, -R238.reuse ;  /* 0x800000ee22227221 */ /* 0x100fe40000010000 */
[--C-:B------:R-:W-:Y:S02]  /*189d0*/  FADD.FTZ R35, R35, -R238.reuse ;  /* 0x800000ee23237221 */ /* 0x100fe40000010000 */
[----:B------:R-:W-:-:S02]  /*189e0*/  FADD.FTZ R44, R44, -R238 ;  /* 0x800000ee2c2c7221 */ /* 0x000fc40000010000 */
[--C-:B------:R-:W-:Y:S01]  /*189f0*/  FADD.FTZ R45, R45, -R238.reuse ;  /* 0x800000ee2d2d7221 */ /* 0x100fe20000010000 */
[----:B------:R-:W-:Y:S01]  /*18a00*/  F2FP.BF16.PACK_AB R11, R9, R11 ;  /* 0x0000000b090b723e */ /* 0x000fe200000010ff */
[--C-:B------:R-:W-:Y:S01]  /*18a10*/  FADD.FTZ R50, R14, -R238.reuse ;  /* 0x800000ee0e327221 */ /* 0x100fe20000010000 */
[----:B------:R-:W-:Y:S01]  /*18a20*/  F2FP.BF16.PACK_AB R10, R8, R10 ;  /* 0x0000000a080a723e */ /* 0x000fe200000010ff */
[--C-:B------:R-:W-:Y:S02]  /*18a30*/  FADD.FTZ R51, R15, -R238.reuse ;  /* 0x800000ee0f337221 */ /* 0x100fe40000010000 */
[C---:B------:R-:W-:Y:S02]  /*18a40*/  FMUL.FTZ R14, R239.reuse, R34 ;  /* 0x00000022ef0e7220 */ /* 0x040fe40000410000 */
[----:B------:R-:W-:Y:S02]  /*18a50*/  FMUL.FTZ R15, R239, R35 ;  /* 0x00000023ef0f7220 */ /* 0x000fe40000410000 */
[----:B------:R-:W-:-:S02]  /*18a60*/  FADD.FTZ R46, R46, -R238 ;  /* 0x800000ee2e2e7221 */ /* 0x000fc40000010000 */
[--C-:B------:R-:W-:Y:S02]  /*18a70*/  FADD.FTZ R47, R47, -R238.reuse ;  /* 0x800000ee2f2f7221 */ /* 0x100fe40000010000 */
[C---:B------:R-:W-:Y:S02]  /*18a80*/  FMUL.FTZ R8, R239.reuse, R44 ;  /* 0x0000002cef087220 */ /* 0x040fe40000410000 */
[----:B------:R-:W-:Y:S02]  /*18a90*/  FMUL.FTZ R9, R239, R45 ;  /* 0x0000002def097220 */ /* 0x000fe40000410000 */
[--C-:B------:R-:W-:Y:S02]  /*18aa0*/  FADD.FTZ R48, R12, -R238.reuse ;  /* 0x800000ee0c307221 */ /* 0x100fe40000010000 */
[----:B------:R-:W-:Y:S02]  /*18ab0*/  FADD.FTZ R49, R13, -R238 ;  /* 0x800000ee0d317221 */ /* 0x000fe40000010000 */
[----:B------:R-:W-:-:S02]  /*18ac0*/  FFMA.FTZ R14, R154, R14, R194 ;  /* 0x0000000e9a0e7223 */ /* 0x000fc400000100c2 */
[----:B------:R-:W-:Y:S02]  /*18ad0*/  FFMA.FTZ R15, R155, R15, R195 ;  /* 0x0000000f9b0f7223 */ /* 0x000fe400000100c3 */
[C---:B------:R-:W-:Y:S02]  /*18ae0*/  FMUL.FTZ R12, R239.reuse, R46 ;  /* 0x0000002eef0c7220 */ /* 0x040fe40000410000 */
[----:B------:R-:W-:Y:S02]  /*18af0*/  FMUL.FTZ R13, R239, R47 ;  /* 0x0000002fef0d7220 */ /* 0x000fe40000410000 */
[----:B------:R-:W-:Y:S02]  /*18b00*/  FFMA.FTZ R34, R241, R9, R205 ;  /* 0x00000009f1227223 */ /* 0x000fe400000100cd */
[--C-:B------:R-:W-:Y:S02]  /*18b10*/  FADD.FTZ R32, R32, -R238.reuse ;  /* 0x800000ee20207221 */ /* 0x100fe40000010000 */
[----:B------:R-:W-:-:S02]  /*18b20*/  FADD.FTZ R33, R33, -R238 ;  /* 0x800000ee21217221 */ /* 0x000fc40000010000 */
[--C-:B------:R-:W-:Y:S02]  /*18b30*/  FADD.FTZ R38, R38, -R238.reuse ;  /* 0x800000ee26267221 */ /* 0x100fe40000010000 */
[--C-:B------:R-:W-:Y:S01]  /*18b40*/  FADD.FTZ R39, R39, -R238.reuse ;  /* 0x800000ee27277221 */ /* 0x100fe20000010000 */
[----:B------:R-:W-:Y:S01]  /*18b50*/  F2FP.BF16.PACK_AB R15, R15, R14 ;  /* 0x0000000e0f0f723e */ /* 0x000fe200000010ff */
[----:B------:R-:W-:Y:S02]  /*18b60*/  FFMA.FTZ R13, R63, R13, R207 ;  /* 0x0000000d3f0d7223 */ /* 0x000fe400000100cf */
[C---:B------:R-:W-:Y:S02]  /*18b70*/  FMUL.FTZ R14, R239.reuse, R32 ;  /* 0x00000020ef0e7220 */ /* 0x040fe40000410000 */
[----:B------:R-:W-:Y:S02]  /*18b80*/  FMUL.FTZ R33, R239, R33 ;  /* 0x00000021ef217220 */ /* 0x000fe40000410000 */
[----:B------:R-:W-:-:S02]  /*18b90*/  FADD.FTZ R37, R37, -R238 ;  /* 0x800000ee25257221 */ /* 0x000fc40000010000 */
[----:B------:R-:W-:Y:S02]  /*18ba0*/  FMUL.FTZ R32, R239, R38 ;  /* 0x00000026ef207220 */ /* 0x000fe40000410000 */
[----:B------:R-:W-:Y:S02]  /*18bb0*/  FADD.FTZ R36, R36, -R238 ;  /* 0x800000ee24247221 */ /* 0x000fe40000010000 */
[----:B------:R-:W-:Y:S02]  /*18bc0*/  FFMA.FTZ R14, R152, R14, R192 ;  /* 0x0000000e980e7223 */ /* 0x000fe400000100c0 */
[----:B------:R-:W-:Y:S02]  /*18bd0*/  FFMA.FTZ R33, R153, R33, R193 ;  /* 0x0000002199217223 */ /* 0x000fe400000100c1 */
[----:B------:R-:W-:-:S03]  /*18be0*/  FFMA.FTZ R32, R158, R32, R198 ;  /* 0x000000209e207223 */ /* 0x000fc600000100c6 */
[----:B------:R-:W-:Y:S01]  /*18bf0*/  F2FP.BF16.PACK_AB R14, R33, R14 ;  /* 0x0000000e210e723e */ /* 0x000fe200000010ff */
[--C-:B------:R-:W-:Y:S01]  /*18c00*/  FADD.FTZ R18, R18, -R238.reuse ;  /* 0x800000ee12127221 */ /* 0x100fe20000010000 */
[----:B------:R-:W-:Y:S01]  /*18c10*/  IADD3 R33, R2, 0x40, RZ ;  /* 0x0000004002217810 */ /* 0x000fe20007ffe0ff */
[--C-:B------:R-:W-:Y:S02]  /*18c20*/  FADD.FTZ R19, R19, -R238.reuse ;  /* 0x800000ee13137221 */ /* 0x100fe40000010000 */
[--C-:B------:R-:W-:Y:S02]  /*18c30*/  FADD.FTZ R26, R26, -R238.reuse ;  /* 0x800000ee1a1a7221 */ /* 0x100fe40000010000 */
[--C-:B------:R-:W-:Y:S02]  /*18c40*/  FADD.FTZ R27, R27, -R238.reuse ;  /* 0x800000ee1b1b7221 */ /* 0x100fe40000010000 */
[--C-:B------:R-:W-:Y:S02]  /*18c50*/  FADD.FTZ R16, R16, -R238.reuse ;  /* 0x800000ee10107221 */ /* 0x100fe40000010000 */
[----:B------:R-:W-:-:S02]  /*18c60*/  FADD.FTZ R28, R28, -R238 ;  /* 0x800000ee1c1c7221 */ /* 0x000fc40000010000 */
[--C-:B------:R-:W-:Y:S02]  /*18c70*/  FADD.FTZ R29, R29, -R238.reuse ;  /* 0x800000ee1d1d7221 */ /* 0x100fe40000010000 */
[C---:B------:R-:W-:Y:S02]  /*18c80*/  FMUL.FTZ R44, R239.reuse, R18 ;  /* 0x00000012ef2c7220 */ /* 0x040fe40000410000 */
[----:B------:R-:W-:Y:S02]  /*18c90*/  FMUL.FTZ R45, R239, R19 ;  /* 0x00000013ef2d7220 */ /* 0x000fe40000410000 */
        /* <DEDUP_REMOVED lines=12> */
[----:B------:R-:W-:Y:S02]  /*18d60*/  FMUL.FTZ R51, R239, R55 ;  /* 0x00000037ef337220 */ /* 0x000fe40000410000 */
[----:B------:R-:W-:Y:S02]  /*18d70*/  FADD.FTZ R17, R17, -R238 ;  /* 0x800000ee11117221 */ /* 0x000fe40000010000 */
[----:B------:R-:W-:-:S02]  /*18d80*/  FMUL.FTZ R30, R239, R30 ;  /* 0x0000001eef1e7220 */ /* 0x000fc40000410000 */
[C---:B------:R-:W-:Y:S02]  /*18d90*/  FMUL.FTZ R31, R239.reuse, R31 ;  /* 0x0000001fef1f7220 */ /* 0x040fe40000410000 */
[C---:B------:R-:W-:Y:S02]  /*18da0*/  FMUL.FTZ R24, R239.reuse, R24 ;  /* 0x00000018ef187220 */ /* 0x040fe40000410000 */
[----:B------:R-:W-:Y:S02]  /*18db0*/  FMUL.FTZ R25, R239, R25 ;  /* 0x00000019ef197220 */ /* 0x000fe40000410000 */
[--C-:B------:R-:W-:Y:S02]  /*18dc0*/  FADD.FTZ R22, R22, -R238.reuse ;  /* 0x800000ee16167221 */ /* 0x100fe40000010000 */
[----:B------:R-:W-:Y:S02]  /*18dd0*/  FADD.FTZ R23, R23, -R238 ;  /* 0x800000ee17177221 */ /* 0x000fe40000010000 */
[----:B------:R-:W-:-:S02]  /*18de0*/  FMUL.FTZ R20, R239, R20 ;  /* 0x00000014ef147220 */ /* 0x000fc40000410000 */
[----:B------:R-:W-:Y:S02]  /*18df0*/  FMUL.FTZ R21, R239, R21 ;  /* 0x00000015ef157220 */ /* 0x000fe40000410000 */
[--C-:B------:R-:W-:Y:S02]  /*18e00*/  FADD.FTZ R60, R228, -R238.reuse ;  /* 0x800000eee43c7221 */ /* 0x100fe40000010000 */
[----:B------:R-:W-:Y:S02]  /*18e10*/  FADD.FTZ R40, R229, -R238 ;  /* 0x800000eee5287221 */ /* 0x000fe40000010000 */
[----:B------:R-:W-:Y:S02]  /*18e20*/  FFMA.FTZ R26, R146, R26, R186 ;  /* 0x0000001a921a7223 */ /* 0x000fe400000100ba */
[----:B------:R-:W-:Y:S02]  /*18e30*/  FFMA.FTZ R27, R147, R27, R187 ;  /* 0x0000001b931b7223 */ /* 0x000fe400000100bb */
[----:B------:R-:W-:-:S02]  /*18e40*/  FADD.FTZ R56, R224, -R238 ;  /* 0x800000eee0387221 */ /* 0x000fc40000010000 */
[--C-:B------:R-:W-:Y:S02]  /*18e50*/  FADD.FTZ R57, R225, -R238.reuse ;  /* 0x800000eee1397221 */ /* 0x100fe40000010000 */
[--C-:B------:R-:W-:Y:S02]  /*18e60*/  FADD.FTZ R58, R226, -R238.reuse ;  /* 0x800000eee23a7221 */ /* 0x100fe40000010000 */
[--C-:B------:R-:W-:Y:S02]  /*18e70*/  FADD.FTZ R59, R227, -R238.reuse ;  /* 0x800000eee33b7221 */ /* 0x100fe40000010000 */
[--C-:B------:R-:W-:Y:S02]  /*18e80*/  FADD.FTZ R41, R230, -R238.reuse ;  /* 0x800000eee6297221 */ /* 0x100fe40000010000 */
[----:B------:R-:W-:Y:S02]  /*18e90*/  FADD.FTZ R42, R231, -R238 ;  /* 0x800000eee72a7221 */ /* 0x000fe40000010000 */
[----:B------:R-:W-:-:S02]  /*18ea0*/  FFMA.FTZ R28, R148, R28, R188 ;  /* 0x0000001c941c7223 */ /* 0x000fc400000100bc */
[----:B------:R-:W-:Y:S02]  /*18eb0*/  FFMA.FTZ R29, R149, R29, R189 ;  /* 0x0000001d951d7223 */ /* 0x000fe400000100bd */
[----:B------:R-:W-:Y:S02]  /*18ec0*/  FFMA.FTZ R30, R150, R30, R190 ;  /* 0x0000001e961e7223 */ /* 0x000fe400000100be */
[----:B------:R-:W-:Y:S02]  /*18ed0*/  FFMA.FTZ R24, R144, R24, R184 ;  /* 0x0000001890187223 */ /* 0x000fe400000100b8 */
[----:B------:R-:W-:Y:S02]  /*18ee0*/  FFMA.FTZ R25, R145, R25, R185 ;  /* 0x0000001991197223 */ /* 0x000fe400000100b9 */
[----:B------:R-:W-:Y:S02]  /*18ef0*/  FFMA.FTZ R31, R151, R31, R191 ;  /* 0x0000001f971f7223 */ /* 0x000fe400000100bf */
[----:B------:R-:W-:-:S02]  /*18f00*/  FMUL.FTZ R22, R239, R22 ;  /* 0x00000016ef167220 */ /* 0x000fc40000410000 */
[C---:B------:R-:W-:Y:S02]  /*18f10*/  FMUL.FTZ R23, R239.reuse, R23 ;  /* 0x00000017ef177220 */ /* 0x040fe40000410000 */
[----:B------:R-:W-:Y:S02]  /*18f20*/  FMUL.FTZ R46, R239, R52 ;  /* 0x00000034ef2e7220 */ /* 0x000fe40000410000 */
[----:B------:R-:W-:Y:S02]  /*18f30*/  FFMA.FTZ R21, R141, R21, R181 ;  /* 0x000000158d157223 */ /* 0x000fe400000100b5 */
[----:B------:R-:W-:Y:S02]  /*18f40*/  FMUL.FTZ R47, R239, R53 ;  /* 0x00000035ef2f7220 */ /* 0x000fe40000410000 */
[----:B--2---:R-:W-:Y:S02]  /*18f50*/  FFMA.FTZ R9, R240, R12, R206 ;  /* 0x0000000cf0097223 */ /* 0x004fe400000100ce */
[----:B---3--:R-:W-:-:S03]  /*18f60*/  FFMA.FTZ R8, R242, R8, R204 ;  /* 0x00000008f2087223 */ /* 0x008fc600000100cc */
[----:B------:R-:W-:Y:S02]  /*18f70*/  F2FP.BF16.PACK_AB R9, R13, R9 ;  /* 0x000000090d09723e */ /* 0x000fe400000010ff */
[----:B------:R-:W-:Y:S01]  /*18f80*/  F2FP.BF16.PACK_AB R8, R34, R8 ;  /* 0x000000082208723e */ /* 0x000fe200000010ff */
[C---:B------:R-:W-:Y:S02]  /*18f90*/  FMUL.FTZ R34, R239.reuse, R39 ;  /* 0x00000027ef227220 */ /* 0x040fe40000410000 */
[----:B------:R-:W-:Y:S02]  /*18fa0*/  FMUL.FTZ R13, R239, R37 ;  /* 0x00000025ef0d7220 */ /* 0x000fe40000410000 */
[----:B------:R-:W-:Y:S02]  /*18fb0*/  FFMA.FTZ R34, R159, R34, R199 ;  /* 0x000000229f227223 */ /* 0x000fe400000100c7 */
[----:B------:R-:W-:Y:S02]  /*18fc0*/  FMUL.FTZ R12, R239, R36 ;  /* 0x00000024ef0c7220 */ /* 0x000fe40000410000 */
[----:B------:R-:W-:Y:S01]  /*18fd0*/  FFMA.FTZ R35, R157, R13, R197 ;  /* 0x0000000d9d237223 */ /* 0x000fe200000100c5 */
[----:B------:R-:W-:Y:S01]  /*18fe0*/  F2FP.BF16.PACK_AB R13, R34, R32 ;  /* 0x00000020220d723e */ /* 0x000fe200000010ff */
[----:B------:R-:W-:Y:S01]  /*18ff0*/  FFMA.FTZ R12, R156, R12, R196 ;  /* 0x0000000c9c0c7223 */ /* 0x000fe200000100c4 */
[----:B------:R-:W-:Y:S01]  /*19000*/  IADD3 R34, R2, 0x60, RZ ;  /* 0x0000006002227810 */ /* 0x000fe20007ffe0ff */
[----:B------:R-:W-:-:S03]  /*19010*/  IMAD.WIDE.U32 R32, R33, R61, c[0x0][0x208] ;  /* 0x0000820021207625 */ /* 0x000fc600078e003d */
[----:B------:R-:W-:Y:S01]  /*19020*/  F2FP.BF16.PACK_AB R12, R35, R12 ;  /* 0x0000000c230c723e */ /* 0x000fe200000010ff */
[----:B------:R-:W-:Y:S01]  /*19030*/  IMAD.WIDE.U32 R18, R34, R61, c[0x0][0x208] ;  /* 0x0000820022127625 */ /* 0x000fe200078e003d */
[----:B------:R0:W-:Y:S03]  /*19040*/  STG.E.128 [R32.64], R8 ;  /* 0x0000000820007986 */ /* 0x0001e6000c101d06 */
[C---:B------:R-:W-:Y:S02]  /*19050*/  FMUL.FTZ R35, R239.reuse, R49 ;  /* 0x00000031ef237220 */ /* 0x040fe40000410000 */
[C---:B------:R-:W-:Y:S01]  /*19060*/  FMUL.FTZ R49, R239.reuse, R54 ;  /* 0x00000036ef317220 */ /* 0x040fe20000410000 */
[----:B------:R1:W-:Y:S01]  /*19070*/  STG.E.128 [R18.64], R12 ;  /* 0x0000000c12007986 */ /* 0x0003e2000c101d06 */
[C---:B------:R-:W-:Y:S02]  /*19080*/  FMUL.FTZ R37, R239.reuse, R17 ;  /* 0x00000011ef257220 */ /* 0x040fe40000410000 */
[----:B------:R-:W-:-:S02]  /*19090*/  FMUL.FTZ R17, R239, R48 ;  /* 0x00000030ef117220 */ /* 0x000fc40000410000 */
[C---:B------:R-:W-:Y:S02]  /*190a0*/  FMUL.FTZ R36, R239.reuse, R50 ;  /* 0x00000032ef247220 */ /* 0x040fe40000410000 */
[C---:B------:R-:W-:Y:S02]  /*190b0*/  FMUL.FTZ R52, R239.reuse, R60 ;  /* 0x0000003cef347220 */ /* 0x040fe40000410000 */
[C---:B------:R-:W-:Y:S02]  /*190c0*/  FMUL.FTZ R34, R239.reuse, R40 ;  /* 0x00000028ef227220 */ /* 0x040fe40000410000 */
[----:B------:R-:W-:Y:S01]  /*190d0*/  FMUL.FTZ R39, R239, R56 ;  /* 0x00000038ef277220 */ /* 0x000fe20000410000 */
[----:B0-----:R-:W-:Y:S01]  /*190e0*/  F2FP.BF16.PACK_AB R11, R27, R26 ;  /* 0x0000001a1b0b723e */ /* 0x001fe200000010ff */
[----:B------:R-:W-:Y:S02]  /*190f0*/  FMUL.FTZ R43, R239, R57 ;  /* 0x00000039ef2b7220 */ /* 0x000fe40000410000 */
[----:B-1----:R-:W-:-:S02]  /*19100*/  FFMA.FTZ R14, R136, R16, R176 ;  /* 0x00000010880e7223 */ /* 0x002fc400000100b0 */
[----:B------:R-:W-:Y:S02]  /*19110*/  FFMA.FTZ R19, R130, R49, R170 ;  /* 0x0000003182137223 */ /* 0x000fe400000100aa */
[----:B------:R-:W-:Y:S02]  /*19120*/  FFMA.FTZ R16, R131, R51, R171 ;  /* 0x0000003383107223 */ /* 0x000fe400000100ab */
[----:B------:R-:W-:Y:S01]  /*19130*/  FFMA.FTZ R12, R140, R20, R180 ;  /* 0x000000148c0c7223 */ /* 0x000fe200000100b4 */
[----:B------:R-:W-:Y:S01]  /*19140*/  F2FP.BF16.PACK_AB R8, R29, R28 ;  /* 0x0000001c1d08723e */ /* 0x000fe200000010ff */
[C---:B------:R-:W-:Y:S01]  /*19150*/  FMUL.FTZ R48, R239.reuse, R58 ;  /* 0x0000003aef307220 */ /* 0x040fe20000410000 */
[----:B------:R-:W-:Y:S01]  /*19160*/  F2FP.BF16.PACK_AB R19, R16, R19 ;  /* 0x000000131013723e */ /* 0x000fe200000010ff */
[C---:B------:R-:W-:Y:S01]  /*19170*/  FMUL.FTZ R50, R239.reuse, R59 ;  /* 0x0000003bef327220 */ /* 0x040fe20000410000 */
[----:B------:R-:W-:Y:S01]  /*19180*/  IADD3 R26, R2, 0x80, RZ ;  /* 0x00000080021a7810 */ /* 0x000fe20007ffe0ff */
[----:B------:R-:W-:-:S02]  /*19190*/  FMUL.FTZ R41, R239, R41 ;  /* 0x00000029ef297220 */ /* 0x000fc40000410000 */
[----:B------:R-:W-:Y:S01]  /*191a0*/  FMUL.FTZ R42, R239, R42 ;  /* 0x0000002aef2a7220 */ /* 0x000fe20000410000 */
        /* <DEDUP_REMOVED lines=18> */
[----:B------:R-:W-:Y:S01]  /*192d0*/  LEA R24, P0, R236, c[0x0][0x208], 0x4 ;  /* 0x00008200ec187a11 */ /* 0x000fe200078020ff */
[----:B------:R-:W-:Y:S02]  /*192e0*/  FFMA.FTZ R21, R126, R48, R166 ;  /* 0x000000307e157223 */ /* 0x000fe400000100a6 */
[----:B------:R-:W-:Y:S02]  /*192f0*/  FFMA.FTZ R23, R122, R41, R162 ;  /* 0x000000297a177223 */ /* 0x000fe400000100a2 */
[----:B------:R-:W-:Y:S02]  /*19300*/  FFMA.FTZ R42, R123, R42, R163 ;  /* 0x0000002a7b2a7223 */ /* 0x000fe400000100a3 */
[----:B------:R-:W-:-:S02]  /*19310*/  FFMA.FTZ R50, R127, R50, R167 ;  /* 0x000000327f327223 */ /* 0x000fc400000100a7 */
[----:B------:R-:W-:Y:S02]  /*19320*/  FFMA.FTZ R20, R124, R39, R164 ;  /* 0x000000277c147223 */ /* 0x000fe400000100a4 */
[----:B------:R-:W-:Y:S01]  /*19330*/  FFMA.FTZ R43, R125, R43, R165 ;  /* 0x0000002b7d2b7223 */ /* 0x000fe200000100a5 */
[----:B------:R-:W-:Y:S01]  /*19340*/  F2FP.BF16.PACK_AB R15, R45, R44 ;  /* 0x0000002c2d0f723e */ /* 0x000fe200000010ff */
[----:B------:R-:W-:Y:S01]  /*19350*/  IMAD.WIDE.U32 R26, R26, R61, c[0x0][0x208] ;  /* 0x000082001a1a7625 */ /* 0x000fe200078e003d */
[----:B------:R-:W-:Y:S02]  /*19360*/  F2FP.BF16.PACK_AB R14, R37, R14 ;  /* 0x0000000e250e723e */ /* 0x000fe400000010ff */
[----:B------:R-:W-:Y:S01]  /*19370*/  F2FP.BF16.PACK_AB R13, R18, R13 ;  /* 0x0000000d120d723e */ /* 0x000fe200000010ff */
[----:B------:R-:W-:Y:S01]  /*19380*/  IMAD.WIDE.U32 R28, R28, R61, c[0x0][0x208] ;  /* 0x000082001c1c7625 */ /* 0x000fe200078e003d */
[----:B------:R-:W-:Y:S02]  /*19390*/  F2FP.BF16.PACK_AB R18, R47, R46 ;  /* 0x0000002e2f12723e */ /* 0x000fe400000010ff */
[----:B------:R-:W-:Y:S01]  /*193a0*/  F2FP.BF16.PACK_AB R17, R38, R17 ;  /* 0x000000112611723e */ /* 0x000fe200000010ff */
[----:B------:R-:W-:Y:S01]  /*193b0*/  IMAD.WIDE.U32 R30, R30, R61, c[0x0][0x208] ;  /* 0x000082001e1e7625 */ /* 0x000fe200078e003d */
[----:B------:R-:W-:-:S02]  /*193c0*/  F2FP.BF16.PACK_AB R16, R35, R16 ;  /* 0x000000102310723e */ /* 0x000fc400000010ff */
[----:B------:R-:W-:Y:S02]  /*193d0*/  F2FP.BF16.PACK_AB R22, R25, R22 ;  /* 0x000000161916723e */ /* 0x000fe400000010ff */
[----:B------:R-:W-:Y:S02]  /*193e0*/  F2FP.BF16.PACK_AB R23, R42, R23 ;  /* 0x000000172a17723e */ /* 0x000fe400000010ff */
[----:B------:R-:W-:Y:S02]  /*193f0*/  F2FP.BF16.PACK_AB R21, R50, R21 ;  /* 0x000000153215723e */ /* 0x000fe400000010ff */
[----:B------:R-:W-:Y:S02]  /*19400*/  LEA.HI.X R25, R236, c[0x0][0x20c], RZ, 0x4, P0 ;  /* 0x00008300ec197a11 */ /* 0x000fe400000f24ff */
[----:B------:R-:W-:Y:S01]  /*19410*/  F2FP.BF16.PACK_AB R20, R43, R20 ;  /* 0x000000142b14723e */ /* 0x000fe200000010ff */
[----:B------:R0:W-:Y:S01]  /*19420*/  STG.E.128 [R26.64], R8 ;  /* 0x000000081a007986 */ /* 0x0001e2000c101d06 */
[----:B------:R-:W-:-:S03]  /*19430*/  IMAD R235, R62, c[0x0][0x160], R235 ;  /* 0x000058003eeb7a24 */ /* 0x000fc600078e02eb */
[----:B------:R0:W-:Y:S04]  /*19440*/  STG.E.128 [R28.64], R12 ;  /* 0x0000000c1c007986 */ /* 0x0001e8000c101d06 */
[----:B------:R0:W-:Y:S04]  /*19450*/  STG.E.128 [R30.64], R16 ;  /* 0x000000101e007986 */ /* 0x0001e8000c101d06 */
[----:B------:R0:W-:Y:S01]  /*19460*/  STG.E.128 [R24.64], R20 ;  /* 0x0000001418007986 */ /* 0x0001e2000c101d06 */
[----:B------:R-:W-:-:S13]  /*19470*/  ISETP.GE.AND P0, PT, R235, c[0x0][0x164], PT ;  /* 0x00005900eb007a0c */ /* 0x000fda0003f06270 */
[----:B0-----:R-:W-:Y:S01]  /*19480*/  @P0 CALL.REL.NOINC `(.L_x_27329) ;  /* 0x0000001000000944 */ /* 0x001fe20003c00000 */
[----:B------:R-:W-:Y:S05]  /*19490*/  BRA `(.L_x_27330) ;  /* 0xfffe780000007947 */ /* 0x000fea000383ffff */
.L_x_27329:
[----:B------:R-:W-:Y:S05]  /*194a0*/  BSYNC B0 ;  /* 0x0000000000007941 */ /* 0x000fea0003800000 */
.L_x_26878:
[----:B------:R-:W-:Y:S05]  /*194b0*/  EXIT ;  /* 0x000000000000794d */ /* 0x000fea0003800000 */
.L_x_27327:
[----:B------:R-:W-:Y:S01]  /*194c0*/  IMAD.MOV.U32 R242, RZ, RZ, R241 ;  /* 0x000000fffff27224 */ /* 0x000fe200078e00f1 */
[----:B------:R-:W-:Y:S01]  /*194d0*/  MOV R239, 0x1 ;  /* 0x0000000100ef7802 */ /* 0x000fe20000000f00 */
[----:B------:R-:W-:Y:S01]  /*194e0*/  IMAD.MOV.U32 R243, RZ, RZ, 0x1f ;  /* 0x0000001ffff37424 */ /* 0x000fe200078e00ff */
[----:B------:R-:W-:Y:S02]  /*194f0*/  MOV R240, 0xffffffff ;  /* 0xffffffff00f07802 */ /* 0x000fe40000000f00 */
[----:B------:R-:W-:Y:S02]  /*19500*/  MOV R238, 0x19520 ;  /* 0x0001952000ee7802 */ /* 0x000fe40000000f00 */
[----:B------:R-:W-:Y:S05]  /*19510*/  CALL.REL.NOINC `($__internal_77_$__cuda_sm70_shflsync_bfly_p) ;  /* 0x00000be000007944 */ /* 0x000fea0003c00000 */
[----:B-1----:R-:W-:Y:S01]  /*19520*/  IMAD.MOV.U32 R238, RZ, RZ, R240 ;  /* 0x000000ffffee7224 */ /* 0x002fe200078e00f0 */
[----:B------:R-:W-:Y:S05]  /*19530*/  BRA `(.L_x_27331) ;  /* 0xffffe43000007947 */ /* 0x000fea000383ffff */
.L_x_27328:
[----:B------:R-:W-:Y:S01]  /*19540*/  HFMA2.MMA R243, -RZ, RZ, 0, 1.847743988037109375e-06 ;  /* 0x0000001ffff37435 */ /* 0x000fe200000001ff */
[----:B------:R-:W-:Y:S01]  /*19550*/  MOV R242, R241 ;  /* 0x000000f100f27202 */ /* 0x000fe20000000f00 */
[----:B------:R-:W-:Y:S01]  /*19560*/  IMAD.MOV.U32 R239, RZ, RZ, 0x2 ;  /* 0x00000002ffef7424 */ /* 0x000fe200078e00ff */
[----:B------:R-:W-:Y:S01]  /*19570*/  MOV R238, 0x195a0 ;  /* 0x000195a000ee7802 */ /* 0x000fe20000000f00 */
[----:B------:R-:W-:-:S02]  /*19580*/  IMAD.MOV.U32 R240, RZ, RZ, -0x1 ;  /* 0xfffffffffff07424 */ /* 0x000fc400078e00ff */
[----:B------:R-:W-:Y:S05]  /*19590*/  CALL.REL.NOINC `($__internal_77_$__cuda_sm70_shflsync_bfly_p) ;  /* 0x00000b6000007944 */ /* 0x000fea0003c00000 */
[----:B-1----:R-:W-:Y:S01]  /*195a0*/  FADD.FTZ R241, R241, R240 ;  /* 0x000000f0f1f17221 */ /* 0x002fe20000010000 */
[----:B------:R-:W-:Y:S01]  /*195b0*/  MOV R239, 0x4 ;  /* 0x0000000400ef7802 */ /* 0x000fe20000000f00 */
[----:B------:R-:W-:Y:S01]  /*195c0*/  IMAD.MOV.U32 R243, RZ, RZ, 0x1f ;  /* 0x0000001ffff37424 */ /* 0x000fe200078e00ff */
[----:B------:R-:W-:Y:S01]  /*195d0*/  MOV R240, 0xffffffff ;  /* 0xffffffff00f07802 */ /* 0x000fe20000000f00 */
[----:B------:R-:W-:Y:S01]  /*195e0*/  IMAD.MOV.U32 R242, RZ, RZ, R241 ;  /* 0x000000fffff27224 */ /* 0x000fe200078e00f1 */
[----:B------:R-:W-:-:S02]  /*195f0*/  MOV R238, 0x19610 ;  /* 0x0001961000ee7802 */ /* 0x000fc40000000f00 */
[----:B------:R-:W-:Y:S05]  /*19600*/  CALL.REL.NOINC `($__internal_77_$__cuda_sm70_shflsync_bfly_p) ;  /* 0x00000af000007944 */ /* 0x000fea0003c00000 */
[----:B-1----:R-:W-:Y:S01]  /*19610*/  FADD.FTZ R241, R241, R240 ;  /* 0x000000f0f1f17221 */ /* 0x002fe20000010000 */
[----:B------:R-:W-:Y:S01]  /*19620*/  HFMA2.MMA R239, -RZ, RZ, 0, 4.76837158203125e-07 ;  /* 0x00000008ffef7435 */ /* 0x000fe200000001ff */
[----:B------:R-:W-:Y:S01]  /*19630*/  IMAD.MOV.U32 R243, RZ, RZ, 0x1f ;  /* 0x0000001ffff37424 */ /* 0x000fe200078e00ff */
[----:B------:R-:W-:Y:S01]  /*19640*/  MOV R240, 0xffffffff ;  /* 0xffffffff00f07802 */ /* 0x000fe20000000f00 */
[----:B------:R-:W-:Y:S01]  /*19650*/  IMAD.MOV.U32 R242, RZ, RZ, R241 ;  /* 0x000000fffff27224 */ /* 0x000fe200078e00f1 */
[----:B------:R-:W-:-:S02]  /*19660*/  MOV R238, 0x19680 ;  /* 0x0001968000ee7802 */ /* 0x000fc40000000f00 */
[----:B------:R-:W-:Y:S05]  /*19670*/  CALL.REL.NOINC `($__internal_77_$__cuda_sm70_shflsync_bfly_p) ;  /* 0x00000a8000007944 */ /* 0x000fea0003c00000 */
[----:B-1----:R-:W-:Y:S01]  /*19680*/  FADD.FTZ R241, R241, R240 ;  /* 0x000000f0f1f17221 */ /* 0x002fe20000010000 */
[----:B------:R-:W-:Y:S01]  /*19690*/  HFMA2.MMA R239, -RZ, RZ, 0, 9.5367431640625e-07 ;  /* 0x00000010ffef7435 */ /* 0x000fe200000001ff */
[----:B------:R-:W-:Y:S01]  /*196a0*/  IMAD.MOV.U32 R243, RZ, RZ, 0x1f ;  /* 0x0000001ffff37424 */ /* 0x000fe200078e00ff */
[----:B------:R-:W-:Y:S01]  /*196b0*/  MOV R240, 0xffffffff ;  /* 0xffffffff00f07802 */ /* 0x000fe20000000f00 */
[----:B------:R-:W-:Y:S01]  /*196c0*/  IMAD.MOV.U32 R242, RZ, RZ, R241 ;  /* 0x000000fffff27224 */ /* 0x000fe200078e00f1 */
[----:B------:R-:W-:-:S02]  /*196d0*/  MOV R238, 0x196f0 ;  /* 0x000196f000ee7802 */ /* 0x000fc40000000f00 */
[----:B------:R-:W-:Y:S05]  /*196e0*/  CALL.REL.NOINC `($__internal_77_$__cuda_sm70_shflsync_bfly_p) ;  /* 0x00000a1000007944 */ /* 0x000fea0003c00000 */
[----:B-1----:R-:W-:Y:S01]  /*196f0*/  FADD.FTZ R238, R241, R240 ;  /* 0x000000f0f1ee7221 */ /* 0x002fe20000010000 */
[----:B------:R-:W-:Y:S01]  /*19700*/  MOV R240, 0xffffffff ;  /* 0xffffffff00f07802 */ /* 0x000fe20000000f00 */
[----:B------:R-:W-:-:S02]  /*19710*/  IMAD.MOV.U32 R243, RZ, RZ, 0x1f ;  /* 0x0000001ffff37424 */ /* 0x000fc400078e00ff */
        /* <DEDUP_REMOVED lines=129> */
[----:B------:R-:W-:Y:S01]  /*19f30*/  HFMA2.MMA R239, -RZ, RZ, 0, 5.9604644775390625e-08 ;  /* 0x00000001ffef7435 */ /* 0x000fe200000001ff */
[----:B------:R-:W-:-:S05]  /*19f40*/  MOV R238, 0x19f60 ;  /* 0x00019f6000ee7802 */ /* 0x000fca0000000f00 */
[----:B------:R-:W-:Y:S05]  /*19f50*/  CALL.REL.NOINC `($__internal_77_$__cuda_sm70_shflsync_bfly_p) ;  /* 0x000001a000007944 */ /* 0x000fea0003c00000 */
[----:B------:R-:W-:Y:S01]  /*19f60*/  HFMA2.MMA R243, -RZ, RZ, 0, 1.847743988037109375e-06 ;  /* 0x0000001ffff37435 */ /* 0x000fe200000001ff */
[----:B-1----:R-:W-:Y:S01]  /*19f70*/  FADD.FTZ R242, R242, R240 ;  /* 0x000000f0f2f27221 */ /* 0x002fe20000010000 */
[----:B------:R-:W-:Y:S01]  /*19f80*/  MOV R238, 0x19fc0 ;  /* 0x00019fc000ee7802 */ /* 0x000fe20000000f00 */
[----:B------:R-:W-:Y:S02]  /*19f90*/  IMAD.MOV.U32 R239, RZ, RZ, 0x2 ;  /* 0x00000002ffef7424 */ /* 0x000fe400078e00ff */
[----:B------:R-:W-:Y:S02]  /*19fa0*/  IMAD.MOV.U32 R240, RZ, RZ, -0x1 ;  /* 0xfffffffffff07424 */ /* 0x000fe400078e00ff */
[----:B------:R-:W-:Y:S05]  /*19fb0*/  CALL.REL.NOINC `($__internal_77_$__cuda_sm70_shflsync_bfly_p) ;  /* 0x0000014000007944 */ /* 0x000fea0003c00000 */
[----:B-1----:R-:W-:Y:S01]  /*19fc0*/  FADD.FTZ R242, R242, R240 ;  /* 0x000000f0f2f27221 */ /* 0x002fe20000010000 */
[----:B------:R-:W-:Y:S01]  /*19fd0*/  MOV R239, 0x4 ;  /* 0x0000000400ef7802 */ /* 0x000fe20000000f00 */
[----:B------:R-:W-:Y:S01]  /*19fe0*/  IMAD.MOV.U32 R243, RZ, RZ, 0x1f ;  /* 0x0000001ffff37424 */ /* 0x000fe200078e00ff */
[----:B------:R-:W-:-:S02]  /*19ff0*/  MOV R240, 0xffffffff ;  /* 0xffffffff00f07802 */ /* 0x000fc40000000f00 */
[----:B------:R-:W-:Y:S02]  /*1a000*/  MOV R238, 0x1a020 ;  /* 0x0001a02000ee7802 */ /* 0x000fe40000000f00 */
        /* <DEDUP_REMOVED lines=10> */
[----:B------:R-:W-:Y:S02]  /*1a0b0*/  MOV R240, 0xffffffff ;  /* 0xffffffff00f07802 */ /* 0x000fe40000000f00 */
[----:B------:R-:W-:-:S02]  /*1a0c0*/  MOV R238, 0x1a0e0 ;  /* 0x0001a0e000ee7802 */ /* 0x000fc40000000f00 */
[----:B------:R-:W-:Y:S05]  /*1a0d0*/  CALL.REL.NOINC `($__internal_77_$__cuda_sm70_shflsync_bfly_p) ;  /* 0x0000002000007944 */ /* 0x000fea0003c00000 */
[----:B-1----:R-:W-:Y:S01]  /*1a0e0*/  IMAD.MOV.U32 R238, RZ, RZ, R240 ;  /* 0x000000ffffee7224 */ /* 0x002fe200078e00f0 */
[----:B------:R-:W-:Y:S05]  /*1a0f0*/  BRA `(.L_x_27332) ;  /* 0xffffe1b000007947 */ /* 0x000fea000383ffff */
        .weak           $__internal_77_$__cuda_sm70_shflsync_bfly_p
        .type           $__internal_77_$__cuda_sm70_shflsync_bfly_p,@function
        .size           $__internal_77_$__cuda_sm70_shflsync_bfly_p,(.L_x_57117 - $__internal_77_$__cuda_sm70_shflsync_bfly_p)
$__internal_77_$__cuda_sm70_shflsync_bfly_p:
[----:B------:R-:W-:Y:S04]  /*1a100*/  WARPSYNC R240 ;  /* 0x000000f000007348 */ /* 0x000fe80003800000 */
[----:B------:R0:W1:Y:S02]  /*1a110*/  SHFL.BFLY PT, R240, R242, R239, R243 ;  /* 0x0c0000eff2f07389 */ /* 0x00006400000e00f3 */
[----:B0-----:R-:W-:-:S06]  /*1a120*/  HFMA2.MMA R239, -RZ, RZ, 0, 0 ;  /* 0x00000000ffef7435 */ /* 0x001fcc00000001ff */
[----:B------:R-:W-:Y:S05]  /*1a130*/  RET.REL.NODEC R238 `(_ZN10layer_norm13ln_fwd_kernelINS_13Kernel_traitsIf13__nv_bfloat16fS2_fjLj2048ELj1ELj4ELj1ELj16ENS_18Kernel_traits_baseILj2048EfS2_fS2_fjLj128EEEEELb1ELb1ELb0ELb1EEEvNS_9FwdParamsE) ;  /* 0xfffe5ec0ee007950 */ /* 0x000fea0003c3ffff */
.L_x_27333:
        /* <DEDUP_REMOVED lines=12> */
.L_x_57117:


//--------------------- .text._ZN10layer_norm13ln_fwd_kernelINS_13Kernel_traitsIf13__nv_bfloat16fS2_fjLj2048ELj1ELj4ELj1ELj16ENS_18Kernel_traits_baseILj2048EfS2_fS2_fjLj128EEEEELb1ELb1ELb1ELb0EEEvNS_9FwdParamsE --------------------------
	.section	.text._ZN10layer_norm13ln_fwd_kernelINS_13Kernel_traitsIf13__nv_bfloat16fS2_fjLj2048ELj1ELj4ELj1ELj16ENS_18Kernel_traits_baseILj2048EfS2_fS2_fjLj128EEEEELb1ELb1ELb1ELb0EEEvNS_9FwdParamsE,"ax",@progbits
	.sectioninfo	@"SHI_REGISTERS=255"
	.align	128
        .global         _ZN10layer_norm13ln_fwd_kernelINS_13Kernel_traitsIf13__nv_bfloat16fS2_fjLj2048ELj1ELj4ELj1ELj16ENS_18Kernel_traits_baseILj2048EfS2_fS2_fjLj128EEEEELb1ELb1ELb1ELb0EEEvNS_9FwdParamsE
        .type           _ZN10layer_norm13ln_fwd_kernelINS_13Kernel_traitsIf13__nv_bfloat16fS2_fjLj2048ELj1ELj4ELj1ELj16ENS_18Kernel_traits_baseILj2048EfS2_fS2_fjLj128EEEEELb1ELb1ELb1ELb0EEEvNS_9FwdParamsE,@function
        .size           _ZN10layer_norm13ln_fwd_kernelINS_13Kernel_traitsIf13__nv_bfloat16fS2_fjLj2048ELj1ELj4ELj1ELj16ENS_18Kernel_traits_baseILj2048EfS2_fS2_fjLj128EEEEELb1ELb1ELb1ELb0EEEvNS_9FwdParamsE,(.L_x_57118 - _ZN10layer_norm13ln_fwd_kernelINS_13Kernel_traitsIf13__nv_bfloat16fS2_fjLj2048ELj1ELj4ELj1ELj16ENS_18Kernel_traits_baseILj2048EfS2_fS2_fjLj128EEEEELb1ELb1ELb1ELb0EEEvNS_9FwdParamsE)
        .other          _ZN10layer_norm13ln_fwd_kernelINS_13Kernel_traitsIf13__nv_bfloat16fS2_fjLj2048ELj1ELj4ELj1ELj16ENS_18Kernel_traits_baseILj2048EfS2_fS2_fjLj128EEEEELb1ELb1ELb1ELb0EEEvNS_9FwdParamsE,@"STO_CUDA_ENTRY STV_DEFAULT"
_ZN10layer_norm13ln_fwd_kernelINS_13Kernel_traitsIf13__nv_bfloat16fS2_fjLj2048ELj1ELj4ELj1ELj16ENS_18Kernel_traits_baseILj2048EfS2_fS2_fjLj128EEEEELb1ELb1ELb1ELb0EEEvNS_9FwdParamsE:
.text._ZN10layer_norm13ln_fwd_kernelINS_13Kernel_traitsIf13__nv_bfloat16fS2_fjLj2048ELj1ELj4ELj1ELj16ENS_18Kernel_traits_baseILj2048EfS2_fS2_fjLj128EEEEELb1ELb1ELb1ELb0EEEvNS_9FwdParamsE:
        /* <DEDUP_REMOVED lines=8> */
[----:B------:R-:W-:-:S08]  /*0080*/  IMAD.U32 R7, RZ, RZ, UR5 ;  /* 0x00000005ff077e24 */ /* 0x000fd0000f8e00ff */
[----:B------:R-:W2:Y:S01]  /*0090*/  @P0 LDG.E.64 R6, [R6.64] ;  /* 0x0000000606060981 */ /* 0x000ea2000c1e1b00 */
[----:B------:R-:W-:-:S05]  /*00a0*/  IMAD.MOV.U32 R9, RZ, RZ, c[0x0][0x23c] ;  /* 0x00008f00ff097624 */ /* 0x000fca00078e00ff */
        /* <DEDUP_REMOVED lines=10> */
[----:B------:R-:W-:-:S04]  /*0150*/  @P0 IADD3.X R9, RZ, R3, RZ, P1, !PT ;  /* 0x00000003ff090210 */ /* 0x000fc80000ffe4ff */
        /* <DEDUP_REMOVED lines=67> */
[----:B------:R-:W2:Y:S02]  /*0590*/  LDG.E.128 R28, [R10.64+0x10] ;  /* 0x000010060a1c7981 */ /* 0x000ea4000c1e1d00 */
[C---:B------:R-:W-:Y:S02]  /*05a0*/  @P1 LEA R12, P2, R7.reuse, c[0x0][0x218], 0x5 ;  /* 0x00008600070c1a11 */ /* 0x040fe400078428ff */
[----:B------:R-:W3:Y:S02]  /*05b0*/  LDG.E.128 R32, [R10.64] ;  /* 0x000000060a207981 */ /* 0x000ee4000c1e1d00 */
        /* <DEDUP_REMOVED lines=16> */
.L_x_27335:
[----:B------:R-:W-:Y:S05]  /*06c0*/  BSYNC B0 ;  /* 0x0000000000007941 */ /* 0x000fea0003800000 */
.L_x_27334:
        /* <DEDUP_REMOVED lines=25> */
.L_x_27337:
[----:B------:R-:W-:Y:S05]  /*0860*/  BSYNC B0 ;  /* 0x0000000000007941 */ /* 0x000fea0003800000 */
.L_x_27336:
        /* <DEDUP_REMOVED lines=25> */
.L_x_27339:
[----:B------:R-:W-:Y:S05]  /*0a00*/  BSYNC B0 ;  /* 0x0000000000007941 */ /* 0x000fea0003800000 */
.L_x_27338:
        /* <DEDUP_REMOVED lines=25> */
.L_x_27341:
[----:B------:R-:W-:Y:S05]  /*0ba0*/  BSYNC B0 ;  /* 0x0000000000007941 */ /* 0x000fea0003800000 */
.L_x_27340:
        /* <DEDUP_REMOVED lines=21> */
[----:B---3--:R1:W-:Y:S04]  /*0d00*/  STL.64 [R1], R12 ;  /* 0x0000000c01007387 */ /* 0x0083e80000100a00 */
[----:B------:R1:W-:Y:S04]  /*0d10*/  STL.64 [R1+0x8], R14 ;  /* 0x0000080e01007387 */ /* 0x0003e80000100a00 */
[----:B--2---:R1:W-:Y:S04]  /*0d20*/  STL.64 [R1+0x10], R96 ;  /* 0x0000106001007387 */ /* 0x0043e80000100a00 */
[----:B------:R1:W-:Y:S02]  /*0d30*/  STL.64 [R1+0x18], R98 ;  /* 0x0000186201007387 */ /* 0x0003e40000100a00 */
.L_x_27343:
[----:B------:R-:W-:Y:S05]  /*0d40*/  BSYNC B0 ;  /* 0x0000000000007941 */ /* 0x000fea0003800000 */
.L_x_27342:
        /* <DEDUP_REMOVED lines=31> */
.L_x_27345:
[----:B------:R-:W-:Y:S05]  /*0f40*/  BSYNC B0 ;  /* 0x0000000000007941 */ /* 0x000fea0003800000 */
.L_x_27344:
        /* <DEDUP_REMOVED lines=11> */
[C---:B0-----:R-:W-:Y:S01]  /*1000*/  LEA R12, P1, R7.reuse, c[0x0][0x1c8], 0x5 ;  /* 0x00007200070c7a11 */ /* 0x041fe200078228ff */
        /* <DEDUP_REMOVED lines=18> */
.L_x_27347:
[----:B------:R-:W-:Y:S05]  /*1130*/  BSYNC B0 ;  /* 0x0000000000007941 */ /* 0x000fea0003800000 */
.L_x_27346:
        /* <DEDUP_REMOVED lines=24> */
[----:B------:R0:W5:Y:S02]  /*12c0*/  @P1 LDG.E.128 R124, [R12.64+0x10] ;  /* 0x000010060c7c1981 */ /* 0x000164000c1e1d00 */
.L_x_27349:
[----:B------:R-:W-:Y:S05]  /*12d0*/  BSYNC B0 ;  /* 0x0000000000007941 */ /* 0x000fea0003800000 */
.L_x_27348:
        /* <DEDUP_REMOVED lines=16> */
.L_x_27976:
[----:B------:R-:W-:-:S10]  /*13e0*/  HFMA2.MMA R222, -RZ, RZ, 0, 2.384185791015625e-07 ;  /* 0x00000004ffde7435 */ /* 0x000fd400000001ff */
[----:B------:R-:W-:-:S06]  /*13f0*/  IMAD.WIDE R212, R6, R222, c[0x0][0x1d0] ;  /* 0x0000740006d47625 */ /* 0x000fcc00078e02de */
[----:B------:R0:W2:Y:S01]  /*1400*/  LDG.E R212, [R212.64] ;  /* 0x00000006d4d47981 */ /* 0x0000a2000c1e1900 */
[----:B------:R-:W-:-:S03]  /*1410*/  IMAD.WIDE R222, R6, R222, c[0x0][0x1d8] ;  /* 0x0000760006de7625 */ /* 0x000fc600078e02de */
[----:B------:R-:W1:Y:S01]  /*1420*/  S2R R221, SR_TID.X ;  /* 0x0000000000dd7919 */ /* 0x000e620000002100 */
[----:B------:R-:W-:-:S03]  /*1430*/  IMAD R214, R6, c[0x0][0x168], RZ ;  /* 0x00005a0006d67a24 */ /* 0x000fc600078e02ff */
[----:B-----5:R3:W5:Y:S02]  /*1440*/  LDG.E R252, [R222.64] ;  /* 0x00000006defc7981 */ /* 0x020764000c1e1900 */
[----:B0-----:R-:W-:-:S04]  /*1450*/  SHF.R.S32.HI R213, RZ, 0x1f, R214 ;  /* 0x0000001fffd57819 */ /* 0x001fc800000114d6 */
[----:B------:R-:W-:Y:S02]  /*1460*/  LEA.HI R214, R213, R214, RZ, 0x3 ;  /* 0x000000d6d5d67211 */ /* 0x000fe400078f18ff */
[----:B-1----:R-:W-:Y:S01]  /*1470*/  LOP3.LUT R221, R221, 0x1f, RZ, 0xc0, !PT ;  /* 0x0000001fdddd7812 */ /* 0x002fe200078ec0ff */
[----:B------:R-:W-:Y:S03]  /*1480*/  BSSY B1, `(.L_x_27351) ;  /* 0x0000333000017945 */ /* 0x000fe60003800000 */
[----:B------:R-:W-:Y:S02]  /*1490*/  LEA.HI.SX32 R214, R214, R221, 0x1d ;  /* 0x000000ddd6d67211 */ /* 0x000fe400078feaff */
[----:B--2---:R-:W-:-:S13]  /*14a0*/  ISETP.GE.AND P1, PT, R212, 0x1, PT ;  /* 0x00000001d400780c */ /* 0x004fda0003f26270 */
[----:B------:R-:W-:-:S05]  /*14b0*/  @P1 IADD3 R215, R212, -0x1, RZ ;  /* 0xffffffffd4d71810 */ /* 0x000fca0007ffe0ff */
[----:B------:R-:W-:-:S05]  /*14c0*/  @P1 IMAD R215, R215, c[0x0][0x168], RZ ;  /* 0x00005a00d7d71a24 */ /* 0x000fca00078e02ff */
[----:B------:R-:W-:-:S04]  /*14d0*/  @P1 SHF.R.S32.HI R213, RZ, 0x1f, R215 ;  /* 0x0000001fffd51819 */ /* 0x000fc800000114d7 */
[----:B------:R-:W-:Y:S01]  /*14e0*/  @P1 LEA.HI R215, R213, R215, RZ, 0x3 ;  /* 0x000000d7d5d71211 */ /* 0x000fe200078f18ff */
[----:B------:R-:W-:-:S03]  /*14f0*/  IMAD.MOV.U32 R213, RZ, RZ, RZ ;  /* 0x000000ffffd57224 */ /* 0x000fc600078e00ff */
[----:B------:R-:W-:Y:S02]  /*1500*/  @P1 LEA.HI.SX32 R213, R215, R221, 0x1d ;  /* 0x000000ddd7d51211 */ /* 0x000fe400078feaff */
[----:B------:R-:W-:-:S05]  /*1510*/  SHF.R.S32.HI R215, RZ, 0x1f, R6 ;  /* 0x0000001fffd77819 */ /* 0x000fca0000011406 */
[----:B------:R3:W-:Y:S01]  /*1520*/  STL [R1+0x20], R215 ;  /* 0x000020d701007387 */ /* 0x0007e20000100800 */
        /* <DEDUP_REMOVED lines=29> */
.L_x_27356:
[----:B------:R-:W-:Y:S02]  /*1700*/  IMAD.MOV.U32 R13, RZ, RZ, R10 ;  /* 0x000000ffff0d7224 */ /* 0x000fe400078e000a */
.L_x_27357:
[----:B------:R-:W-:Y:S05]  /*1710*/  BSYNC B3 ;  /* 0x0000000000037941 */ /* 0x000fea0003800000 */
.L_x_27355:
        /* <DEDUP_REMOVED lines=16> */
.L_x_27361:
[----:B------:R-:W-:Y:S05]  /*1820*/  BSYNC B4 ;  /* 0x0000000000047941 */ /* 0x000fea0003800000 */
.L_x_27360:
        /* <DEDUP_REMOVED lines=44> */
.L_x_27359:
[----:B------:R-:W-:Y:S05]  /*1af0*/  BSYNC B3 ;  /* 0x0000000000037941 */ /* 0x000fea0003800000 */
.L_x_27358:
        /* <DEDUP_REMOVED lines=8> */
[----:B------:R-:W-:Y:S02]  /*1b80*/  FSEL R13, R8, RZ, !P4 ;  /* 0x000000ff080d7208 */ /* 0x000fe40006000000 */
[----:B------:R-:W-:-:S03]  /*1b90*/  SEL R8, RZ, 0x1, P4 ;  /* 0x00000001ff087807 */ /* 0x000fc60002000000 */
[----:B--2---:R-:W-:Y:S01]  /*1ba0*/  FMUL.FTZ R148, R148, R13 ;  /* 0x0000000d94947220 */ /* 0x004fe20000410000 */
[----:B------:R-:W-:-:S03]  /*1bb0*/  PRMT R13, R8, 0x7610, R13 ;  /* 0x00007610080d7816 */ /* 0x000fc6000000000d */
[----:B------:R-:W-:Y:S02]  /*1bc0*/  @P2 FADD.FTZ R148, R140, R148 ;  /* 0x000000948c942221 */ /* 0x000fe40000010000 */
.L_x_27354:
[----:B------:R-:W-:Y:S05]  /*1bd0*/  BSYNC B2 ;  /* 0x0000000000027941 */ /* 0x000fea0003800000 */
.L_x_27353:
        /* <DEDUP_REMOVED lines=18> */
.L_x_27365:
[----:B------:R-:W-:Y:S02]  /*1d00*/  IMAD.MOV.U32 R8, RZ, RZ, R10 ;  /* 0x000000ffff087224 */ /* 0x000fe400078e000a */
.L_x_27366:
[----:B------:R-:W-:Y:S05]  /*1d10*/  BSYNC B3 ;  /* 0x0000000000037941 */ /* 0x000fea0003800000 */
.L_x_27364:
        /* <DEDUP_REMOVED lines=16> */
.L_x_27370:
[----:B------:R-:W-:Y:S05]  /*1e20*/  BSYNC B4 ;  /* 0x0000000000047941 */ /* 0x000fea0003800000 */
.L_x_27369:
        /* <DEDUP_REMOVED lines=44> */
.L_x_27368:
[----:B------:R-:W-:Y:S05]  /*20f0*/  BSYNC B3 ;  /* 0x0000000000037941 */ /* 0x000fea0003800000 */
.L_x_27367:
        /* <DEDUP_REMOVED lines=13> */
.L_x_27363:
[----:B------:R-:W-:Y:S05]  /*21d0*/  BSYNC B2 ;  /* 0x0000000000027941 */ /* 0x000fea0003800000 */
.L_x_27362:
        /* <DEDUP_REMOVED lines=18> */
.L_x_27374:
[----:B------:R-:W-:Y:S02]  /*2300*/  IMAD.MOV.U32 R8, RZ, RZ, R10 ;  /* 0x000000ffff087224 */ /* 0x000fe400078e000a */
.L_x_27375:
[----:B------:R-:W-:Y:S05]  /*2310*/  BSYNC B3 ;  /* 0x0000000000037941 */ /* 0x000fea0003800000 */
.L_x_27373:
        /* <DEDUP_REMOVED lines=16> */
.L_x_27379:
[----:B------:R-:W-:Y:S05]  /*2420*/  BSYNC B4 ;  /* 0x0000000000047941 */ /* 0x000fea0003800000 */
.L_x_27378:
        /* <DEDUP_REMOVED lines=44> */
.L_x_27377:
[----:B------:R-:W-:Y:S05]  /*26f0*/  BSYNC B3 ;  /* 0x0000000000037941 */ /* 0x000fea0003800000 */
.L_x_27376:
        /* <DEDUP_REMOVED lines=13> */
.L_x_27372:
[----:B------:R-:W-:Y:S05]  /*27d0*/  BSYNC B2 ;  /* 0x0000000000027941 */ /* 0x000fea0003800000 */
.L_x_27371:
        /* <DEDUP_REMOVED lines=18> */
.L_x_27383:
[----:B------:R-:W-:Y:S02]  /*2900*/  IMAD.MOV.U32 R151, RZ, RZ, R10 ;  /* 0x000000ffff977224 */ /* 0x000fe400078e000a */
.L_x_27384:
[----:B------:R-:W-:Y:S05]  /*2910*/  BSYNC B3 ;  /* 0x0000000000037941 */ /* 0x000fea0003800000 */
.L_x_27382:
        /* <DEDUP_REMOVED lines=16> */
.L_x_27388:
[----:B------:R-:W-:Y:S05]  /*2a20*/  BSYNC B4 ;  /* 0x0000000000047941 */ /* 0x000fea0003800000 */
.L_x_27387:
        /* <DEDUP_REMOVED lines=44> */
.L_x_27386:
[----:B------:R-:W-:Y:S05]  /*2cf0*/  BSYNC B3 ;  /* 0x0000000000037941 */ /* 0x000fea0003800000 */
.L_x_27385:
[----:B------:R-:W2:Y:S01]  /*2d00*/  LDL R153, [R1+0x94] ;  /* 0x0000940001997983 */ /* 0x000ea20000100800 */
[----:B------:R-:W0:Y:S01]  /*2d10*/  I2F.U32 R151, R151 ;  /* 0x0000009700977306 */ /* 0x000e220000201000 */
[----:B------:R-:W-:-:S04]  /*2d20*/  IMAD.MOV.U32 R152, RZ, RZ, 0x2f800000 ;  /* 0x2f800000ff987424 */ /* 0x000fc800078e00ff */
[----:B0-----:R-:W-:-:S05]  /*2d30*/  FFMA.FTZ R151, R151, R152, 1.1641532182693481445e-10 ;  /* 0x2f00000097977423 */ /* 0x001fca0000010098 */
[----:B------:R-:W-:Y:S02]  /*2d40*/  FSETP.GTU.FTZ.AND P4, PT, R151, c[0x0][0x1e4], PT ;  /* 0x0000790097007a0b */ /* 0x000fe40003f9c000 */
[----:B-----5:R-:W-:Y:S02]  /*2d50*/  PRMT R151, RZ, 0x7610, R137 ;  /* 0x00007610ff977816 */ /* 0x020fe40000000089 */
[----:B------:R-:W-:-:S03]  /*2d60*/  SEL R152, RZ, 0x1, P4 ;  /* 0x00000001ff987807 */ /* 0x000fc60002000000 */
[----:B------:R-:W-:Y:S01]  /*2d70*/  FMUL.FTZ R151, R151, c[0x0][0x1ec] ;  /* 0x00007b0097977a20 */ /* 0x000fe20000410000 */
[----:B------:R-:W-:-:S03]  /*2d80*/  PRMT R216, R152, 0x7610, R216 ;  /* 0x0000761098d87816 */ /* 0x000fc600000000d8 */
[----:B------:R-:W-:-:S05]  /*2d90*/  FMUL.FTZ R151, R151, c[0x0][0x1e8] ;  /* 0x00007a0097977a20 */ /* 0x000fca0000410000 */
[----:B------:R-:W-:-:S05]  /*2da0*/  FSEL R151, R151, RZ, !P4 ;  /* 0x000000ff97977208 */ /* 0x000fca0006000000 */
[----:B--2---:R-:W-:-:S04]  /*2db0*/  FMUL.FTZ R151, R153, R151 ;  /* 0x0000009799977220 */ /* 0x004fc80000410000 */
[----:B------:R-:W-:Y:S02]  /*2dc0*/  @P2 FADD.FTZ R151, R143, R151 ;  /* 0x000000978f972221 */ /* 0x000fe40000010000 */
.L_x_27381:
[----:B------:R-:W-:Y:S05]  /*2dd0*/  BSYNC B2 ;  /* 0x0000000000027941 */ /* 0x000fea0003800000 */
.L_x_27380:
[----:B------:R-:W-:Y:S01]  /*2de0*/  @!P3 ISETP.NE.U32.AND P4, PT, RZ, c[0x0][0x180], PT ;  /* 0x00006000ff00ba0c */ /* 0x000fe20003f85070 */
[----:B------:R-:W-:Y:S01]  /*2df0*/  BSSY B2, `(.L_x_27389) ;  /* 0x000005e000027945 */ /* 0x000fe20003800000 */
[----:B---3--:R-:W-:Y:S02]  /*2e00*/  @!P3 IMAD.MOV.U32 R215, RZ, RZ, R8 ;  /* 0x000000ffffd7b224 */ /* 0x008fe400078e0008 */
        /* <DEDUP_REMOVED lines=15> */
.L_x_27392:
[----:B------:R-:W-:Y:S02]  /*2f00*/  IMAD.MOV.U32 R154, RZ, RZ, R10 ;  /* 0x000000ffff9a7224 */ /* 0x000fe400078e000a */
.L_x_27393:
[----:B------:R-:W-:Y:S05]  /*2f10*/  BSYNC B3 ;  /* 0x0000000000037941 */ /* 0x000fea0003800000 */
.L_x_27391:
        /* <DEDUP_REMOVED lines=16> */
.L_x_27397:
[----:B------:R-:W-:Y:S05]  /*3020*/  BSYNC B4 ;  /* 0x0000000000047941 */ /* 0x000fea0003800000 */
.L_x_27396:
        /* <DEDUP_REMOVED lines=44> */
.L_x_27395:
[----:B------:R-:W-:Y:S05]  /*32f0*/  BSYNC B3 ;  /* 0x0000000000037941 */ /* 0x000fea0003800000 */
.L_x_27394:
[----:B------:R-:W2:Y:S01]  /*3300*/  LDL R153, [R1+0x98] ;  /* 0x0000980001997983 */ /* 0x000ea20000100800 */
[----:B------:R-:W0:Y:S01]  /*3310*/  I2F.U32 R8, R154 ;  /* 0x0000009a00087306 */ /* 0x000e220000201000 */
[----:B------:R-:W-:-:S04]  /*3320*/  IMAD.MOV.U32 R152, RZ, RZ, 0x2f800000 ;  /* 0x2f800000ff987424 */ /* 0x000fc800078e00ff */
[----:B0-----:R-:W-:-:S05]  /*3330*/  FFMA.FTZ R8, R8, R152, 1.1641532182693481445e-10 ;  /* 0x2f00000008087423 */ /* 0x001fca0000010098 */
[----:B------:R-:W-:Y:S02]  /*3340*/  FSETP.GTU.FTZ.AND P4, PT, R8, c[0x0][0x1e4], PT ;  /* 0x0000790008007a0b */ /* 0x000fe40003f9c000 */
[----:B------:R-:W-:-:S05]  /*3350*/  PRMT R8, RZ, 0x5410, R138 ;  /* 0x00005410ff087816 */ /* 0x000fca000000008a */
[----:B------:R-:W-:-:S04]  /*3360*/  FMUL.FTZ R8, R8, c[0x0][0x1ec] ;  /* 0x00007b0008087a20 */ /* 0x000fc80000410000 */
[----:B------:R-:W-:-:S05]  /*3370*/  FMUL.FTZ R8, R8, c[0x0][0x1e8] ;  /* 0x00007a0008087a20 */ /* 0x000fca0000410000 */
[----:B------:R-:W-:Y:S02]  /*3380*/  FSEL R152, R8, RZ, !P4 ;  /* 0x000000ff08987208 */ /* 0x000fe40006000000 */
[----:B------:R-:W-:-:S04]  /*3390*/  SEL R8, RZ, 0x1, P4 ;  /* 0x00000001ff087807 */ /* 0x000fc80002000000 */
[----:B------:R-:W-:Y:S01]  /*33a0*/  PRMT R217, R8, 0x7610, R217 ;  /* 0x0000761008d97816 */ /* 0x000fe200000000d9 */
[----:B--2---:R-:W-:-:S04]  /*33b0*/  FMUL.FTZ R152, R153, R152 ;  /* 0x0000009899987220 */ /* 0x004fc80000410000 */
[----:B------:R-:W-:Y:S02]  /*33c0*/  @P2 FADD.FTZ R152, R144, R152 ;  /* 0x0000009890982221 */ /* 0x000fe40000010000 */
.L_x_27390:
[----:B------:R-:W-:Y:S05]  /*33d0*/  BSYNC B2 ;  /* 0x0000000000027941 */ /* 0x000fea0003800000 */
.L_x_27389:
        /* <DEDUP_REMOVED lines=18> */
.L_x_27401:
[----:B------:R-:W-:Y:S02]  /*3500*/  IMAD.MOV.U32 R8, RZ, RZ, R10 ;  /* 0x000000ffff087224 */ /* 0x000fe400078e000a */
.L_x_27402:
[----:B------:R-:W-:Y:S05]  /*3510*/  BSYNC B3 ;  /* 0x0000000000037941 */ /* 0x000fea0003800000 */
.L_x_27400:
        /* <DEDUP_REMOVED lines=16> */
.L_x_27406:
[----:B------:R-:W-:Y:S05]  /*3620*/  BSYNC B4 ;  /* 0x0000000000047941 */ /* 0x000fea0003800000 */
.L_x_27405:
        /* <DEDUP_REMOVED lines=44> */
.L_x_27404:
[----:B------:R-:W-:Y:S05]  /*38f0*/  BSYNC B3 ;  /* 0x0000000000037941 */ /* 0x000fea0003800000 */
.L_x_27403:
        /* <DEDUP_REMOVED lines=13> */
.L_x_27399:
[----:B------:R-:W-:Y:S05]  /*39d0*/  BSYNC B2 ;  /* 0x0000000000027941 */ /* 0x000fea0003800000 */
.L_x_27398:
        /* <DEDUP_REMOVED lines=18> */
.L_x_27410:
[----:B------:R-:W-:Y:S02]  /*3b00*/  IMAD.MOV.U32 R8, RZ, RZ, R10 ;  /* 0x000000ffff087224 */ /* 0x000fe400078e000a */
.L_x_27411:
[----:B------:R-:W-:Y:S05]  /*3b10*/  BSYNC B3 ;  /* 0x0000000000037941 */ /* 0x000fea0003800000 */
.L_x_27409:
        /* <DEDUP_REMOVED lines=16> */
.L_x_27415:
[----:B------:R-:W-:Y:S05]  /*3c20*/  BSYNC B4 ;  /* 0x0000000000047941 */ /* 0x000fea0003800000 */
.L_x_27414:
        /* <DEDUP_REMOVED lines=44> */
.L_x_27413:
[----:B------:R-:W-:Y:S05]  /*3ef0*/  BSYNC B3 ;  /* 0x0000000000037941 */ /* 0x000fea0003800000 */
.L_x_27412:
        /* <DEDUP_REMOVED lines=13> */
.L_x_27408:
[----:B------:R-:W-:Y:S05]  /*3fd0*/  BSYNC B2 ;  /* 0x0000000000027941 */ /* 0x000fea0003800000 */
.L_x_27407:
        /* <DEDUP_REMOVED lines=18> */
.L_x_27419:
[----:B------:R-:W-:Y:S02]  /*4100*/  IMAD.MOV.U32 R155, RZ, RZ, R10 ;  /* 0x000000ffff9b7224 */ /* 0x000fe400078e000a */
.L_x_27420:
[----:B------:R-:W-:Y:S05]  /*4110*/  BSYNC B3 ;  /* 0x0000000000037941 */ /* 0x000fea0003800000 */
.L_x_27418:
        /* <DEDUP_REMOVED lines=16> */
.L_x_27424:
[----:B------:R-:W-:Y:S05]  /*4220*/  BSYNC B4 ;  /* 0x0000000000047941 */ /* 0x000fea0003800000 */
.L_x_27423:
        /* <DEDUP_REMOVED lines=44> */
.L_x_27422:
[----:B------:R-:W-:Y:S05]  /*44f0*/  BSYNC B3 ;  /* 0x0000000000037941 */ /* 0x000fea0003800000 */
.L_x_27421:
[----:B------:R-:W2:Y:S01]  /*4500*/  LDL R221, [R1+0xa4] ;  /* 0x0000a40001dd7983 */ /* 0x000ea20000100800 */
[----:B------:R-:W0:Y:S01]  /*4510*/  I2F.U32 R155, R155 ;  /* 0x0000009b009b7306 */ /* 0x000e220000201000 */
[----:B------:R-:W-:-:S04]  /*4520*/  IMAD.MOV.U32 R215, RZ, RZ, 0x2f800000 ;  /* 0x2f800000ffd77424 */ /* 0x000fc800078e00ff */
[----:B0-----:R-:W-:-:S05]  /*4530*/  FFMA.FTZ R155, R155, R215, 1.1641532182693481445e-10 ;  /* 0x2f0000009b9b7423 */ /* 0x001fca00000100d7 */
[----:B------:R-:W-:Y:S02]  /*4540*/  FSETP.GTU.FTZ.AND P3, PT, R155, c[0x0][0x1e4], PT ;  /* 0x000079009b007a0b */ /* 0x000fe40003f7c000 */
[----:B------:R-:W-:Y:S02]  /*4550*/  PRMT R155, RZ, 0x7610, R139 ;  /* 0x00007610ff9b7816 */ /* 0x000fe4000000008b */
[----:B------:R-:W-:-:S03]  /*4560*/  SEL R215, RZ, 0x1, P3 ;  /* 0x00000001ffd77807 */ /* 0x000fc60001800000 */
[----:B------:R-:W-:Y:S01]  /*4570*/  FMUL.FTZ R155, R155, c[0x0][0x1ec] ;  /* 0x00007b009b9b7a20 */ /* 0x000fe20000410000 */
[----:B------:R-:W-:-:S03]  /*4580*/  PRMT R220, R215, 0x7610, R220 ;  /* 0x00007610d7dc7816 */ /* 0x000fc600000000dc */
[----:B------:R-:W-:-:S05]  /*4590*/  FMUL.FTZ R155, R155, c[0x0][0x1e8] ;  /* 0x00007a009b9b7a20 */ /* 0x000fca0000410000 */
[----:B------:R-:W-:-:S05]  /*45a0*/  FSEL R155, R155, RZ, !P3 ;  /* 0x000000ff9b9b7208 */ /* 0x000fca0005800000 */
[----:B--2---:R-:W-:-:S04]  /*45b0*/  FMUL.FTZ R155, R221, R155 ;  /* 0x0000009bdd9b7220 */ /* 0x004fc80000410000 */
[----:B------:R-:W-:Y:S02]  /*45c0*/  @P2 FADD.FTZ R155, R147, R155 ;  /* 0x0000009b939b2221 */ /* 0x000fe40000010000 */
.L_x_27417:
[----:B------:R-:W-:Y:S05]  /*45d0*/  BSYNC B2 ;  /* 0x0000000000027941 */ /* 0x000fea0003800000 */
.L_x_27416:
[----:B------:R-:W-:Y:S01]  /*45e0*/  IMAD.MOV.U32 R222, RZ, RZ, 0x20 ;  /* 0x00000020ffde7424 */ /* 0x000fe200078e00ff */
[----:B------:R-:W-:Y:S03]  /*45f0*/  BSSY B2, `(.L_x_27425) ;  /* 0x0000019000027945 */ /* 0x000fe60003800000 */
[----:B------:R-:W-:-:S05]  /*4600*/  IMAD.WIDE.U32 R222, R214, R222, c[0x0][0x188] ;  /* 0x00006200d6de7625 */ /* 0x000fca00078e00de */
[----:B------:R0:W-:Y:S04]  /*4610*/  STG.E.128 [R222.64], R148 ;  /* 0x00000094de007986 */ /* 0x0001e8000c101d06 */
[----:B------:R0:W-:Y:S01]  /*4620*/  STG.E.128 [R222.64+0x10], R152 ;  /* 0x00001098de007986 */ /* 0x0001e2000c101d06 */
[----:B------:R-:W-:Y:S05]  /*4630*/  @!P1 BRA `(.L_x_27426) ;  /* 0x0000014000009947 */ /* 0x000fea0003800000 */
[----:B------:R-:W-:Y:S01]  /*4640*/  IMAD.U32 R215, R219, 0x10000, RZ ;  /* 0x00010000dbd77824 */ /* 0x000fe200078e00ff */
[----:B------:R-:W-:Y:S02]  /*4650*/  LOP3.LUT R221, R220, 0xffff, RZ, 0xc0, !PT ;  /* 0x0000ffffdcdd7812 */ /* 0x000fe400078ec0ff */
[----:B0-----:R-:W-:Y:S02]  /*4660*/  LOP3.LUT R222, R216, 0xff, RZ, 0xc0, !PT ;  /* 0x000000ffd8de7812 */ /* 0x001fe400078ec0ff */
[----:B------:R-:W-:-:S02]  /*4670*/  LOP3.LUT R215, R215, 0xff0000, RZ, 0xc0, !PT ;  /* 0x00ff0000d7d77812 */ /* 0x000fc400078ec0ff */
[----:B------:R-:W-:Y:S01]  /*4680*/  LOP3.LUT R224, R15, 0xff, RZ, 0xc0, !PT ;  /* 0x000000ff0fe07812 */ /* 0x000fe200078ec0ff */
[----:B------:R-:W-:Y:S01]  /*4690*/  IMAD.WIDE.U32 R222, R222, 0x1000000, RZ ;  /* 0x01000000dede7825 */ /* 0x000fe200078e00ff */
[----:B------:R-:W-:Y:S02]  /*46a0*/  PRMT R215, R215, 0x4210, R221 ;  /* 0x00004210d7d77816 */ /* 0x000fe400000000dd */
[----:B------:R-:W-:Y:S01]  /*46b0*/  PRMT R221, R218, 0x7104, RZ ;  /* 0x00007104dadd7816 */ /* 0x000fe200000000ff */
[----:B------:R-:W-:-:S03]  /*46c0*/  IMAD.WIDE.U32 R224, R224, 0x10000, RZ ;  /* 0x00010000e0e07825 */ /* 0x000fc600078e00ff */
[----:B------:R-:W-:Y:S02]  /*46d0*/  LOP3.LUT R215, R215, 0xff00, R221, 0xf8, !PT ;  /* 0x0000ff00d7d77812 */ /* 0x000fe400078ef8dd */
[----:B------:R-:W-:Y:S02]  /*46e0*/  LOP3.LUT R221, R14, 0xff, RZ, 0xc0, !PT ;  /* 0x000000ff0edd7812 */ /* 0x000fe400078ec0ff */
[----:B------:R-:W-:-:S03]  /*46f0*/  LOP3.LUT R215, R215, 0xff, R217, 0xf8, !PT ;  /* 0x000000ffd7d77812 */ /* 0x000fc600078ef8d9 */
[----:B------:R-:W-:Y:S01]  /*4700*/  IMAD.WIDE.U32 R226, R221, 0x100, RZ ;  /* 0x00000100dde27825 */ /* 0x000fe200078e00ff */
[----:B------:R-:W-:-:S04]  /*4710*/  LOP3.LUT R215, R225, R215, R223, 0xfe, !PT ;  /* 0x000000d7e1d77212 */ /* 0x000fc800078efedf */
[----:B------:R-:W-:Y:S01]  /*4720*/  LOP3.LUT R222, R226, R222, R224, 0xfe, !PT ;  /* 0x000000dee2de7212 */ /* 0x000fe200078efee0 */
[----:B------:R-:W-:Y:S01]  /*4730*/  HFMA2.MMA R224, -RZ, RZ, 0, 4.76837158203125e-07 ;  /* 0x00000008ffe07435 */ /* 0x000fe200000001ff */
[----:B------:R-:W-:Y:S02]  /*4740*/  LOP3.LUT R223, R215, R227, RZ, 0xfc, !PT ;  /* 0x000000e3d7df7212 */ /* 0x000fe400078efcff */
[----:B------:R-:W-:-:S07]  /*4750*/  LOP3.LUT R222, R222, 0xff, R13, 0xf8, !PT ;  /* 0x000000ffdede7812 */ /* 0x000fce00078ef80d */
[----:B------:R-:W-:-:S05]  /*4760*/  IMAD.WIDE.U32 R224, R213, R224, c[0x0][0x190] ;  /* 0x00006400d5e07625 */ /* 0x000fca00078e00e0 */
[----:B------:R0:W-:Y:S02]  /*4770*/  STG.E.64 [R224.64], R222 ;  /* 0x000000dee0007986 */ /* 0x0001e4000c101b06 */
.L_x_27426:
[----:B------:R-:W-:Y:S05]  /*4780*/  BSYNC B2 ;  /* 0x0000000000027941 */ /* 0x000fea0003800000 */
.L_x_27425:
[----:B------:R-:W-:Y:S02]  /*4790*/  IADD3 R214, R214, 0x20, RZ ;  /* 0x00000020d6d67810 */ /* 0x000fe40007ffe0ff */
[----:B------:R-:W-:Y:S02]  /*47a0*/  IADD3 R213, R213, 0x20, RZ ;  /* 0x00000020d5d57810 */ /* 0x000fe40007ffe0ff */
.L_x_27352:
[----:B------:R-:W-:Y:S05]  /*47b0*/  BSYNC B1 ;  /* 0x0000000000017941 */ /* 0x000fea0003800000 */
.L_x_27351:
        /* <DEDUP_REMOVED lines=31> */
.L_x_27432:
[----:B------:R-:W-:Y:S02]  /*49b0*/  IMAD.MOV.U32 R13, RZ, RZ, R10 ;  /* 0x000000ffff0d7224 */ /* 0x000fe400078e000a */
.L_x_27433:
[----:B------:R-:W-:Y:S05]  /*49c0*/  BSYNC B3 ;  /* 0x0000000000037941 */ /* 0x000fea0003800000 */
.L_x_27431:
        /* <DEDUP_REMOVED lines=16> */
.L_x_27437:
[----:B------:R-:W-:Y:S05]  /*4ad0*/  BSYNC B4 ;  /* 0x0000000000047941 */ /* 0x000fea0003800000 */
.L_x_27436:
        /* <DEDUP_REMOVED lines=44> */
.L_x_27435:
[----:B------:R-:W-:Y:S05]  /*4da0*/  BSYNC B3 ;  /* 0x0000000000037941 */ /* 0x000fea0003800000 */
.L_x_27434:
[----:B------:R-:W2:Y:S01]  /*4db0*/  LDL R156, [R1+0x68] ;  /* 0x00006800019c7983 */ /* 0x000ea20000100800 */
[----:B------:R1:W4:Y:S02]  /*4dc0*/  I2F.U32 R8, R13 ;  /* 0x0000000d00087306 */ /* 0x0003240000201000 */
[----:B-1----:R-:W-:-:S04]  /*4dd0*/  IMAD.MOV.U32 R13, RZ, RZ, 0x2f800000 ;  /* 0x2f800000ff0d7424 */ /* 0x002fc800078e00ff */
[----:B----4-:R-:W-:-:S05]  /*4de0*/  FFMA.FTZ R8, R8, R13, 1.1641532182693481445e-10 ;  /* 0x2f00000008087423 */ /* 0x010fca000001000d */
        /* <DEDUP_REMOVED lines=9> */
.L_x_27430:
[----:B------:R-:W-:Y:S05]  /*4e80*/  BSYNC B2 ;  /* 0x0000000000027941 */ /* 0x000fea0003800000 */
.L_x_27429:
        /* <DEDUP_REMOVED lines=18> */
.L_x_27441:
[----:B------:R-:W-:Y:S02]  /*4fb0*/  IMAD.MOV.U32 R8, RZ, RZ, R10 ;  /* 0x000000ffff087224 */ /* 0x000fe400078e000a */
.L_x_27442:
[----:B------:R-:W-:Y:S05]  /*4fc0*/  BSYNC B3 ;  /* 0x0000000000037941 */ /* 0x000fea0003800000 */
.L_x_27440:
        /* <DEDUP_REMOVED lines=16> */
.L_x_27446:
[----:B------:R-:W-:Y:S05]  /*50d0*/  BSYNC B4 ;  /* 0x0000000000047941 */ /* 0x000fea0003800000 */
.L_x_27445:
        /* <DEDUP_REMOVED lines=44> */
.L_x_27444:
[----:B------:R-:W-:Y:S05]  /*53a0*/  BSYNC B3 ;  /* 0x0000000000037941 */ /* 0x000fea0003800000 */
.L_x_27443:
        /* <DEDUP_REMOVED lines=13> */
.L_x_27439:
[----:B------:R-:W-:Y:S05]  /*5480*/  BSYNC B2 ;  /* 0x0000000000027941 */ /* 0x000fea0003800000 */
.L_x_27438:
        /* <DEDUP_REMOVED lines=18> */
.L_x_27450:
[----:B------:R-:W-:Y:S02]  /*55b0*/  IMAD.MOV.U32 R8, RZ, RZ, R10 ;  /* 0x000000ffff087224 */ /* 0x000fe400078e000a */
.L_x_27451:
[----:B------:R-:W-:Y:S05]  /*55c0*/  BSYNC B3 ;  /* 0x0000000000037941 */ /* 0x000fea0003800000 */
.L_x_27449:
        /* <DEDUP_REMOVED lines=16> */
.L_x_27455:
[----:B------:R-:W-:Y:S05]  /*56d0*/  BSYNC B4 ;  /* 0x0000000000047941 */ /* 0x000fea0003800000 */
.L_x_27454:
        /* <DEDUP_REMOVED lines=44> */
.L_x_27453:
[----:B------:R-:W-:Y:S05]  /*59a0*/  BSYNC B3 ;  /* 0x0000000000037941 */ /* 0x000fea0003800000 */
.L_x_27452:
        /* <DEDUP_REMOVED lines=13> */
.L_x_27448:
[----:B------:R-:W-:Y:S05]  /*5a80*/  BSYNC B2 ;  /* 0x0000000000027941 */ /* 0x000fea0003800000 */
.L_x_27447:
        /* <DEDUP_REMOVED lines=18> */
.L_x_27459:
[----:B------:R-:W-:Y:S02]  /*5bb0*/  IMAD.MOV.U32 R159, RZ, RZ, R10 ;  /* 0x000000ffff9f7224 */ /* 0x000fe400078e000a */
.L_x_27460:
[----:B------:R-:W-:Y:S05]  /*5bc0*/  BSYNC B3 ;  /* 0x0000000000037941 */ /* 0x000fea0003800000 */
.L_x_27458:
        /* <DEDUP_REMOVED lines=16> */
.L_x_27464:
[----:B------:R-:W-:Y:S05]  /*5cd0*/  BSYNC B4 ;  /* 0x0000000000047941 */ /* 0x000fea0003800000 */
.L_x_27463:
        /* <DEDUP_REMOVED lines=44> */
.L_x_27462:
[----:B------:R-:W-:Y:S05]  /*5fa0*/  BSYNC B3 ;  /* 0x0000000000037941 */ /* 0x000fea0003800000 */
.L_x_27461:
[----:B------:R-:W2:Y:S01]  /*5fb0*/  LDL R161, [R1+0x74] ;  /* 0x0000740001a17983 */ /* 0x000ea20000100800 */
[----:B------:R-:W1:Y:S01]  /*5fc0*/  I2F.U32 R159, R159 ;  /* 0x0000009f009f7306 */ /* 0x000e620000201000 */
[----:B------:R-:W-:-:S04]  /*5fd0*/  IMAD.MOV.U32 R160, RZ, RZ, 0x2f800000 ;  /* 0x2f800000ffa07424 */ /* 0x000fc800078e00ff */
[----:B-1----:R-:W-:-:S05]  /*5fe0*/  FFMA.FTZ R159, R159, R160, 1.1641532182693481445e-10 ;  /* 0x2f0000009f9f7423 */ /* 0x002fca00000100a0 */
        /* <DEDUP_REMOVED lines=9> */
.L_x_27457:
[----:B------:R-:W-:Y:S05]  /*6080*/  BSYNC B2 ;  /* 0x0000000000027941 */ /* 0x000fea0003800000 */
.L_x_27456:
        /* <DEDUP_REMOVED lines=18> */
.L_x_27468:
[----:B------:R-:W-:Y:S02]  /*61b0*/  IMAD.MOV.U32 R162, RZ, RZ, R10 ;  /* 0x000000ffffa27224 */ /* 0x000fe400078e000a */
.L_x_27469:
[----:B------:R-:W-:Y:S05]  /*61c0*/  BSYNC B3 ;  /* 0x0000000000037941 */ /* 0x000fea0003800000 */
.L_x_27467:
        /* <DEDUP_REMOVED lines=16> */
.L_x_27473:
[----:B------:R-:W-:Y:S05]  /*62d0*/  BSYNC B4 ;  /* 0x0000000000047941 */ /* 0x000fea0003800000 */
.L_x_27472:
        /* <DEDUP_REMOVED lines=44> */
.L_x_27471:
[----:B------:R-:W-:Y:S05]  /*65a0*/  BSYNC B3 ;  /* 0x0000000000037941 */ /* 0x000fea0003800000 */
.L_x_27470:
[----:B------:R-:W2:Y:S01]  /*65b0*/  LDL R161, [R1+0x78] ;  /* 0x0000780001a17983 */ /* 0x000ea20000100800 */
[----:B------:R-:W1:Y:S01]  /*65c0*/  I2F.U32 R8, R162 ;  /* 0x000000a200087306 */ /* 0x000e620000201000 */
[----:B------:R-:W-:-:S04]  /*65d0*/  IMAD.MOV.U32 R160, RZ, RZ, 0x2f800000 ;  /* 0x2f800000ffa07424 */ /* 0x000fc800078e00ff */
[----:B-1----:R-:W-:-:S05]  /*65e0*/  FFMA.FTZ R8, R8, R160, 1.1641532182693481445e-10 ;  /* 0x2f00000008087423 */ /* 0x002fca00000100a0 */
        /* <DEDUP_REMOVED lines=9> */
.L_x_27466:
[----:B------:R-:W-:Y:S05]  /*6680*/  BSYNC B2 ;  /* 0x0000000000027941 */ /* 0x000fea0003800000 */
.L_x_27465:
        /* <DEDUP_REMOVED lines=18> */
.L_x_27477:
[----:B------:R-:W-:Y:S02]  /*67b0*/  IMAD.MOV.U32 R8, RZ, RZ, R10 ;  /* 0x000000ffff087224 */ /* 0x000fe400078e000a */
.L_x_27478:
[----:B------:R-:W-:Y:S05]  /*67c0*/  BSYNC B3 ;  /* 0x0000000000037941 */ /* 0x000fea0003800000 */
.L_x_27476:
        /* <DEDUP_REMOVED lines=16> */
.L_x_27482:
[----:B------:R-:W-:Y:S05]  /*68d0*/  BSYNC B4 ;  /* 0x0000000000047941 */ /* 0x000fea0003800000 */
.L_x_27481:
[----:B------:R-:W-:Y:S01]  /*68e0*/  LOP3.LUT R9, R7, UR5, R11, 0x96, !PT ;  /* 0x0000000507097c12 */ /* 0x000fe2000f8e960b */
[----:B------:R-:W-:-:S04]  /*68f0*/  IMAD.HI.U32 R10, R0, -0x326172a9, RZ ;  /* 0xcd9e8d57000a7827 */ /* 0x000fc800078e00ff */
        /* <DEDUP_REMOVED lines=42> */
.L_x_27480:
[----:B------:R-:W-:Y:S05]  /*6ba0*/  BSYNC B3 ;  /* 0x0000000000037941 */ /* 0x000fea0003800000 */
.L_x_27479:
        /* <DEDUP_REMOVED lines=13> */
.L_x_27475:
[----:B------:R-:W-:Y:S05]  /*6c80*/  BSYNC B2 ;  /* 0x0000000000027941 */ /* 0x000fea0003800000 */
.L_x_27474:
        /* <DEDUP_REMOVED lines=18> */
.L_x_27486:
[----:B------:R-:W-:Y:S02]  /*6db0*/  IMAD.MOV.U32 R8, RZ, RZ, R10 ;  /* 0x000000ffff087224 */ /* 0x000fe400078e000a */
.L_x_27487:
[----:B------:R-:W-:Y:S05]  /*6dc0*/  BSYNC B3 ;  /* 0x0000000000037941 */ /* 0x000fea0003800000 */
.L_x_27485:
        /* <DEDUP_REMOVED lines=16> */
.L_x_27491:
[----:B------:R-:W-:Y:S05]  /*6ed0*/  BSYNC B4 ;  /* 0x0000000000047941 */ /* 0x000fea0003800000 */
.L_x_27490:
        /* <DEDUP_REMOVED lines=44> */
.L_x_27489:
[----:B------:R-:W-:Y:S05]  /*71a0*/  BSYNC B3 ;  /* 0x0000000000037941 */ /* 0x000fea0003800000 */
.L_x_27488:
        /* <DEDUP_REMOVED lines=13> */
.L_x_27484:
[----:B------:R-:W-:Y:S05]  /*7280*/  BSYNC B2 ;  /* 0x0000000000027941 */ /* 0x000fea0003800000 */
.L_x_27483:
        /* <DEDUP_REMOVED lines=18> */
.L_x_27495:
[----:B------:R-:W-:Y:S02]  /*73b0*/  IMAD.MOV.U32 R163, RZ, RZ, R10 ;  /* 0x000000ffffa37224 */ /* 0x000fe400078e000a */
.L_x_27496:
[----:B------:R-:W-:Y:S05]  /*73c0*/  BSYNC B3 ;  /* 0x0000000000037941 */ /* 0x000fea0003800000 */
.L_x_27494:
        /* <DEDUP_REMOVED lines=16> */
.L_x_27500:
[----:B------:R-:W-:Y:S05]  /*74d0*/  BSYNC B4 ;  /* 0x0000000000047941 */ /* 0x000fea0003800000 */
.L_x_27499:
        /* <DEDUP_REMOVED lines=44> */
.L_x_27498:
[----:B------:R-:W-:Y:S05]  /*77a0*/  BSYNC B3 ;  /* 0x0000000000037941 */ /* 0x000fea0003800000 */
.L_x_27497:
[----:B------:R-:W2:Y:S01]  /*77b0*/  LDL R221, [R1+0x84] ;  /* 0x0000840001dd7983 */ /* 0x000ea20000100800 */
[----:B------:R-:W1:Y:S01]  /*77c0*/  I2F.U32 R163, R163 ;  /* 0x000000a300a37306 */ /* 0x000e620000201000 */
[----:B------:R-:W-:-:S04]  /*77d0*/  IMAD.MOV.U32 R215, RZ, RZ, 0x2f800000 ;  /* 0x2f800000ffd77424 */ /* 0x000fc800078e00ff */
[----:B-1----:R-:W-:-:S05]  /*77e0*/  FFMA.FTZ R163, R163, R215, 1.1641532182693481445e-10 ;  /* 0x2f000000a3a37423 */ /* 0x002fca00000100d7 */
        /* <DEDUP_REMOVED lines=9> */
.L_x_27493:
[----:B------:R-:W-:Y:S05]  /*7880*/  BSYNC B2 ;  /* 0x0000000000027941 */ /* 0x000fea0003800000 */
.L_x_27492:
[----:B0-----:R-:W-:Y:S01]  /*7890*/  IMAD.MOV.U32 R222, RZ, RZ, 0x20 ;  /* 0x00000020ffde7424 */ /* 0x001fe200078e00ff */
        /* <DEDUP_REMOVED lines=25> */
.L_x_27502:
[----:B------:R-:W-:Y:S05]  /*7a30*/  BSYNC B2 ;  /* 0x0000000000027941 */ /* 0x000fea0003800000 */
.L_x_27501:
[----:B------:R-:W-:Y:S02]  /*7a40*/  IADD3 R214, R214, 0x20, RZ ;  /* 0x00000020d6d67810 */ /* 0x000fe40007ffe0ff */
[----:B------:R-:W-:Y:S02]  /*7a50*/  IADD3 R213, R213, 0x20, RZ ;  /* 0x00000020d5d57810 */ /* 0x000fe40007ffe0ff */
.L_x_27428:
[----:B------:R-:W-:Y:S05]  /*7a60*/  BSYNC B1 ;  /* 0x0000000000017941 */ /* 0x000fea0003800000 */
.L_x_27427:
        /* <DEDUP_REMOVED lines=31> */
.L_x_27508:
[----:B------:R-:W-:Y:S02]  /*7c60*/  MOV R13, R10 ;  /* 0x0000000a000d7202 */ /* 0x000fe40000000f00 */
.L_x_27509:
[----:B------:R-:W-:Y:S05]  /*7c70*/  BSYNC B3 ;  /* 0x0000000000037941 */ /* 0x000fea0003800000 */
.L_x_27507:
        /* <DEDUP_REMOVED lines=16> */
.L_x_27513:
[----:B------:R-:W-:Y:S05]  /*7d80*/  BSYNC B4 ;  /* 0x0000000000047941 */ /* 0x000fea0003800000 */
.L_x_27512:
        /* <DEDUP_REMOVED lines=44> */
.L_x_27511:
[----:B------:R-:W-:Y:S05]  /*8050*/  BSYNC B3 ;  /* 0x0000000000037941 */ /* 0x000fea0003800000 */
.L_x_27510:
        /* <DEDUP_REMOVED lines=13> */
.L_x_27506:
[----:B------:R-:W-:Y:S05]  /*8130*/  BSYNC B2 ;  /* 0x0000000000027941 */ /* 0x000fea0003800000 */
.L_x_27505:
        /* <DEDUP_REMOVED lines=18> */
.L_x_27517:
[----:B------:R-:W-:Y:S02]  /*8260*/  MOV R8, R10 ;  /* 0x0000000a00087202 */ /* 0x000fe40000000f00 */
.L_x_27518:
[----:B------:R-:W-:Y:S05]  /*8270*/  BSYNC B3 ;  /* 0x0000000000037941 */ /* 0x000fea0003800000 */
.L_x_27516:
        /* <DEDUP_REMOVED lines=16> */
.L_x_27522:
[----:B------:R-:W-:Y:S05]  /*8380*/  BSYNC B4 ;  /* 0x0000000000047941 */ /* 0x000fea0003800000 */
.L_x_27521:
        /* <DEDUP_REMOVED lines=44> */
.L_x_27520:
[----:B------:R-:W-:Y:S05]  /*8650*/  BSYNC B3 ;  /* 0x0000000000037941 */ /* 0x000fea0003800000 */
.L_x_27519:
        /* <DEDUP_REMOVED lines=13> */
.L_x_27515:
[----:B------:R-:W-:Y:S05]  /*8730*/  BSYNC B2 ;  /* 0x0000000000027941 */ /* 0x000fea0003800000 */
.L_x_27514:
        /* <DEDUP_REMOVED lines=18> */
.L_x_27526:
[----:B------:R-:W-:Y:S02]  /*8860*/  MOV R8, R10 ;  /* 0x0000000a00087202 */ /* 0x000fe40000000f00 */
.L_x_27527:
[----:B------:R-:W-:Y:S05]  /*8870*/  BSYNC B3 ;  /* 0x0000000000037941 */ /* 0x000fea0003800000 */
.L_x_27525:
        /* <DEDUP_REMOVED lines=16> */
.L_x_27531:
[----:B------:R-:W-:Y:S05]  /*8980*/  BSYNC B4 ;  /* 0x0000000000047941 */ /* 0x000fea0003800000 */
.L_x_27530:
        /* <DEDUP_REMOVED lines=44> */
.L_x_27529:
[----:B------:R-:W-:Y:S05]  /*8c50*/  BSYNC B3 ;  /* 0x0000000000037941 */ /* 0x000fea0003800000 */
.L_x_27528:
        /* <DEDUP_REMOVED lines=13> */
.L_x_27524:
[----:B------:R-:W-:Y:S05]  /*8d30*/  BSYNC B2 ;  /* 0x0000000000027941 */ /* 0x000fea0003800000 */
.L_x_27523:
        /* <DEDUP_REMOVED lines=18> */
.L_x_27535:
[----:B------:R-:W-:Y:S02]  /*8e60*/  MOV R167, R10 ;  /* 0x0000000a00a77202 */ /* 0x000fe40000000f00 */
.L_x_27536:
[----:B------:R-:W-:Y:S05]  /*8e70*/  BSYNC B3 ;  /* 0x0000000000037941 */ /* 0x000fea0003800000 */
.L_x_27534:
        /* <DEDUP_REMOVED lines=16> */
.L_x_27540:
[----:B------:R-:W-:Y:S05]  /*8f80*/  BSYNC B4 ;  /* 0x0000000000047941 */ /* 0x000fea0003800000 */
.L_x_27539:
        /* <DEDUP_REMOVED lines=44> */
.L_x_27538:
[----:B------:R-:W-:Y:S05]  /*9250*/  BSYNC B3 ;  /* 0x0000000000037941 */ /* 0x000fea0003800000 */
.L_x_27537:
        /* <DEDUP_REMOVED lines=13> */
.L_x_27533:
[----:B------:R-:W-:Y:S05]  /*9330*/  BSYNC B2 ;  /* 0x0000000000027941 */ /* 0x000fea0003800000 */
.L_x_27532:
        /* <DEDUP_REMOVED lines=18> */
.L_x_27544:
[----:B------:R-:W-:Y:S02]  /*9460*/  MOV R170, R10 ;  /* 0x0000000a00aa7202 */ /* 0x000fe40000000f00 */
.L_x_27545:
[----:B------:R-:W-:Y:S05]  /*9470*/  BSYNC B3 ;  /* 0x0000000000037941 */ /* 0x000fea0003800000 */
.L_x_27543:
        /* <DEDUP_REMOVED lines=16> */
.L_x_27549:
[----:B------:R-:W-:Y:S05]  /*9580*/  BSYNC B4 ;  /* 0x0000000000047941 */ /* 0x000fea0003800000 */
.L_x_27548:
        /* <DEDUP_REMOVED lines=44> */
.L_x_27547:
[----:B------:R-:W-:Y:S05]  /*9850*/  BSYNC B3 ;  /* 0x0000000000037941 */ /* 0x000fea0003800000 */
.L_x_27546:
        /* <DEDUP_REMOVED lines=13> */
.L_x_27542:
[----:B------:R-:W-:Y:S05]  /*9930*/  BSYNC B2 ;  /* 0x0000000000027941 */ /* 0x000fea0003800000 */
.L_x_27541:
        /* <DEDUP_REMOVED lines=18> */
.L_x_27553:
[----:B------:R-:W-:Y:S02]  /*9a60*/  MOV R8, R10 ;  /* 0x0000000a00087202 */ /* 0x000fe40000000f00 */
.L_x_27554:
[----:B------:R-:W-:Y:S05]  /*9a70*/  BSYNC B3 ;  /* 0x0000000000037941 */ /* 0x000fea0003800000 */
.L_x_27552:
        /* <DEDUP_REMOVED lines=16> */
.L_x_27558:
[----:B------:R-:W-:Y:S05]  /*9b80*/  BSYNC B4 ;  /* 0x0000000000047941 */ /* 0x000fea0003800000 */
.L_x_27557:
        /* <DEDUP_REMOVED lines=44> */
.L_x_27556:
[----:B------:R-:W-:Y:S05]  /*9e50*/  BSYNC B3 ;  /* 0x0000000000037941 */ /* 0x000fea0003800000 */
.L_x_27555:
        /* <DEDUP_REMOVED lines=13> */
.L_x_27551:
[----:B------:R-:W-:Y:S05]  /*9f30*/  BSYNC B2 ;  /* 0x0000000000027941 */ /* 0x000fea0003800000 */
.L_x_27550:
        /* <DEDUP_REMOVED lines=18> */
.L_x_27562:
[----:B------:R-:W-:Y:S02]  /*a060*/  MOV R8, R10 ;  /* 0x0000000a00087202 */ /* 0x000fe40000000f00 */
.L_x_27563:
[----:B------:R-:W-:Y:S05]  /*a070*/  BSYNC B3 ;  /* 0x0000000000037941 */ /* 0x000fea0003800000 */
.L_x_27561:
        /* <DEDUP_REMOVED lines=16> */
.L_x_27567:
[----:B------:R-:W-:Y:S05]  /*a180*/  BSYNC B4 ;  /* 0x0000000000047941 */ /* 0x000fea0003800000 */
.L_x_27566:
        /* <DEDUP_REMOVED lines=44> */
.L_x_27565:
[----:B------:R-:W-:Y:S05]  /*a450*/  BSYNC B3 ;  /* 0x0000000000037941 */ /* 0x000fea0003800000 */
.L_x_27564:
        /* <DEDUP_REMOVED lines=13> */
.L_x_27560:
[----:B------:R-:W-:Y:S05]  /*a530*/  BSYNC B2 ;  /* 0x0000000000027941 */ /* 0x000fea0003800000 */
.L_x_27559:
        /* <DEDUP_REMOVED lines=18> */
.L_x_27571:
[----:B------:R-:W-:Y:S02]  /*a660*/  MOV R171, R10 ;  /* 0x0000000a00ab7202 */ /* 0x000fe40000000f00 */
.L_x_27572:
[----:B------:R-:W-:Y:S05]  /*a670*/  BSYNC B3 ;  /* 0x0000000000037941 */ /* 0x000fea0003800000 */
.L_x_27570:
        /* <DEDUP_REMOVED lines=16> */
.L_x_27576:
[----:B------:R-:W-:Y:S05]  /*a780*/  BSYNC B4 ;  /* 0x0000000000047941 */ /* 0x000fea0003800000 */
.L_x_27575:
        /* <DEDUP_REMOVED lines=44> */
.L_x_27574:
[----:B------:R-:W-:Y:S05]  /*aa50*/  BSYNC B3 ;  /* 0x0000000000037941 */ /* 0x000fea0003800000 */
.L_x_27573:
        /* <DEDUP_REMOVED lines=13> */
.L_x_27569:
[----:B------:R-:W-:Y:S05]  /*ab30*/  BSYNC B2 ;  /* 0x0000000000027941 */ /* 0x000fea0003800000 */
.L_x_27568:
        /* <DEDUP_REMOVED lines=26> */
.L_x_27578:
[----:B------:R-:W-:Y:S05]  /*ace0*/  BSYNC B2 ;  /* 0x0000000000027941 */ /* 0x000fea0003800000 */
.L_x_27577:
[----:B------:R-:W-:Y:S02]  /*acf0*/  IADD3 R214, R214, 0x20, RZ ;  /* 0x00000020d6d67810 */ /* 0x000fe40007ffe0ff */
[----:B------:R-:W-:Y:S02]  /*ad00*/  IADD3 R213, R213, 0x20, RZ ;  /* 0x00000020d5d57810 */ /* 0x000fe40007ffe0ff */
.L_x_27504:
[----:B------:R-:W-:Y:S05]  /*ad10*/  BSYNC B1 ;  /* 0x0000000000017941 */ /* 0x000fea0003800000 */
.L_x_27503:
        /* <DEDUP_REMOVED lines=8> */
[----:B-1----:R-:W-:-:S05]  /*ada0*/  @P2 MOV R172, 0x20 ;  /* 0x0000002000ac2802 */ /* 0x002fca0000000f00 */
        /* <DEDUP_REMOVED lines=22> */
.L_x_27584:
[----:B------:R-:W-:Y:S02]  /*af10*/  IMAD.MOV.U32 R13, RZ, RZ, R10 ;  /* 0x000000ffff0d7224 */ /* 0x000fe400078e000a */
.L_x_27585:
[----:B------:R-:W-:Y:S05]  /*af20*/  BSYNC B3 ;  /* 0x0000000000037941 */ /* 0x000fea0003800000 */
.L_x_27583:
        /* <DEDUP_REMOVED lines=16> */
.L_x_27589:
[----:B------:R-:W-:Y:S05]  /*b030*/  BSYNC B4 ;  /* 0x0000000000047941 */ /* 0x000fea0003800000 */
.L_x_27588:
        /* <DEDUP_REMOVED lines=44> */
.L_x_27587:
[----:B------:R-:W-:Y:S05]  /*b300*/  BSYNC B3 ;  /* 0x0000000000037941 */ /* 0x000fea0003800000 */
.L_x_27586:
[----:B------:R-:W2:Y:S01]  /*b310*/  LDL R172, [R1+0x28] ;  /* 0x0000280001ac7983 */ /* 0x000ea20000100800 */
[----:B------:R1:W4:Y:S02]  /*b320*/  I2F.U32 R8, R13 ;  /* 0x0000000d00087306 */ /* 0x0003240000201000 */
[----:B-1----:R-:W-:-:S10]  /*b330*/  HFMA2.MMA R13, -RZ, RZ, 0.1171875, 0 ;  /* 0x2f800000ff0d7435 */ /* 0x002fd400000001ff */
        /* <DEDUP_REMOVED lines=10> */
.L_x_27582:
[----:B------:R-:W-:Y:S05]  /*b3e0*/  BSYNC B2 ;  /* 0x0000000000027941 */ /* 0x000fea0003800000 */
.L_x_27581:
        /* <DEDUP_REMOVED lines=18> */
.L_x_27593:
[----:B------:R-:W-:Y:S02]  /*b510*/  IMAD.MOV.U32 R8, RZ, RZ, R10 ;  /* 0x000000ffff087224 */ /* 0x000fe400078e000a */
.L_x_27594:
[----:B------:R-:W-:Y:S05]  /*b520*/  BSYNC B3 ;  /* 0x0000000000037941 */ /* 0x000fea0003800000 */
.L_x_27592:
        /* <DEDUP_REMOVED lines=16> */
.L_x_27598:
[----:B------:R-:W-:Y:S05]  /*b630*/  BSYNC B4 ;  /* 0x0000000000047941 */ /* 0x000fea0003800000 */
.L_x_27597:
        /* <DEDUP_REMOVED lines=44> */
.L_x_27596:
[----:B------:R-:W-:Y:S05]  /*b900*/  BSYNC B3 ;  /* 0x0000000000037941 */ /* 0x000fea0003800000 */
.L_x_27595:
[----:B------:R-:W2:Y:S01]  /*b910*/  LDL R173, [R1+0x2c] ;  /* 0x00002c0001ad7983 */ /* 0x000ea20000100800 */
[----:B------:R-:W1:Y:S01]  /*b920*/  I2F.U32 R8, R8 ;  /* 0x0000000800087306 */ /* 0x000e620000201000 */
[----:B------:R-:W-:-:S05]  /*b930*/  MOV R14, 0x2f800000 ;  /* 0x2f800000000e7802 */ /* 0x000fca0000000f00 */
        /* <DEDUP_REMOVED lines=10> */
.L_x_27591:
[----:B------:R-:W-:Y:S05]  /*b9e0*/  BSYNC B2 ;  /* 0x0000000000027941 */ /* 0x000fea0003800000 */
.L_x_27590:
        /* <DEDUP_REMOVED lines=18> */
.L_x_27602:
[----:B------:R-:W-:Y:S02]  /*bb10*/  IMAD.MOV.U32 R8, RZ, RZ, R10 ;  /* 0x000000ffff087224 */ /* 0x000fe400078e000a */
.L_x_27603:
[----:B------:R-:W-:Y:S05]  /*bb20*/  BSYNC B3 ;  /* 0x0000000000037941 */ /* 0x000fea0003800000 */
.L_x_27601:
        /* <DEDUP_REMOVED lines=16> */
.L_x_27607:
[----:B------:R-:W-:Y:S05]  /*bc30*/  BSYNC B4 ;  /* 0x0000000000047941 */ /* 0x000fea0003800000 */
.L_x_27606:
        /* <DEDUP_REMOVED lines=44> */
.L_x_27605:
[----:B------:R-:W-:Y:S05]  /*bf00*/  BSYNC B3 ;  /* 0x0000000000037941 */ /* 0x000fea0003800000 */
.L_x_27604:
[----:B------:R-:W2:Y:S01]  /*bf10*/  LDL R174, [R1+0x30] ;  /* 0x0000300001ae7983 */ /* 0x000ea20000100800 */
[----:B------:R-:W1:Y:S01]  /*bf20*/  I2F.U32 R8, R8 ;  /* 0x0000000800087306 */ /* 0x000e620000201000 */
[----:B------:R-:W-:-:S10]  /*bf30*/  HFMA2.MMA R15, -RZ, RZ, 0.1171875, 0 ;  /* 0x2f800000ff0f7435 */ /* 0x000fd400000001ff */
        /* <DEDUP_REMOVED lines=10> */
.L_x_27600:
[----:B------:R-:W-:Y:S05]  /*bfe0*/  BSYNC B2 ;  /* 0x0000000000027941 */ /* 0x000fea0003800000 */
.L_x_27599:
        /* <DEDUP_REMOVED lines=18> */
.L_x_27611:
[----:B------:R-:W-:Y:S02]  /*c110*/  IMAD.MOV.U32 R175, RZ, RZ, R10 ;  /* 0x000000ffffaf7224 */ /* 0x000fe400078e000a */
.L_x_27612:
[----:B------:R-:W-:Y:S05]  /*c120*/  BSYNC B3 ;  /* 0x0000000000037941 */ /* 0x000fea0003800000 */
.L_x_27610:
        /* <DEDUP_REMOVED lines=16> */
.L_x_27616:
[----:B------:R-:W-:Y:S05]  /*c230*/  BSYNC B4 ;  /* 0x0000000000047941 */ /* 0x000fea0003800000 */
.L_x_27615:
        /* <DEDUP_REMOVED lines=44> */
.L_x_27614:
[----:B------:R-:W-:Y:S05]  /*c500*/  BSYNC B3 ;  /* 0x0000000000037941 */ /* 0x000fea0003800000 */
.L_x_27613:
[----:B------:R-:W2:Y:S01]  /*c510*/  LDL R177, [R1+0x34] ;  /* 0x0000340001b17983 */ /* 0x000ea20000100800 */
[----:B------:R-:W1:Y:S01]  /*c520*/  I2F.U32 R175, R175 ;  /* 0x000000af00af7306 */ /* 0x000e620000201000 */
[----:B------:R-:W-:-:S05]  /*c530*/  MOV R176, 0x2f800000 ;  /* 0x2f80000000b07802 */ /* 0x000fca0000000f00 */
        /* <DEDUP_REMOVED lines=10> */
.L_x_27609:
[----:B------:R-:W-:Y:S05]  /*c5e0*/  BSYNC B2 ;  /* 0x0000000000027941 */ /* 0x000fea0003800000 */
.L_x_27608:
        /* <DEDUP_REMOVED lines=18> */
.L_x_27620:
[----:B------:R-:W-:Y:S02]  /*c710*/  IMAD.MOV.U32 R178, RZ, RZ, R10 ;  /* 0x000000ffffb27224 */ /* 0x000fe400078e000a */
.L_x_27621:
[----:B------:R-:W-:Y:S05]  /*c720*/  BSYNC B3 ;  /* 0x0000000000037941 */ /* 0x000fea0003800000 */
.L_x_27619:
        /* <DEDUP_REMOVED lines=16> */
.L_x_27625:
[----:B------:R-:W-:Y:S05]  /*c830*/  BSYNC B4 ;  /* 0x0000000000047941 */ /* 0x000fea0003800000 */
.L_x_27624:
        /* <DEDUP_REMOVED lines=44> */
.L_x_27623:
[----:B------:R-:W-:Y:S05]  /*cb00*/  BSYNC B3 ;  /* 0x0000000000037941 */ /* 0x000fea0003800000 */
.L_x_27622:
[----:B------:R-:W2:Y:S01]  /*cb10*/  LDL R177, [R1+0x38] ;  /* 0x0000380001b17983 */ /* 0x000ea20000100800 */
[----:B------:R-:W1:Y:S01]  /*cb20*/  I2F.U32 R8, R178 ;  /* 0x000000b200087306 */ /* 0x000e620000201000 */
[----:B------:R-:W-:-:S10]  /*cb30*/  HFMA2.MMA R176, -RZ, RZ, 0.1171875, 0 ;  /* 0x2f800000ffb07435 */ /* 0x000fd400000001ff */
        /* <DEDUP_REMOVED lines=10> */
.L_x_27618:
[----:B------:R-:W-:Y:S05]  /*cbe0*/  BSYNC B2 ;  /* 0x0000000000027941 */ /* 0x000fea0003800000 */
.L_x_27617:
        /* <DEDUP_REMOVED lines=18> */
.L_x_27629:
[----:B------:R-:W-:Y:S02]  /*cd10*/  IMAD.MOV.U32 R8, RZ, RZ, R10 ;  /* 0x000000ffff087224 */ /* 0x000fe400078e000a */
.L_x_27630:
[----:B------:R-:W-:Y:S05]  /*cd20*/  BSYNC B3 ;  /* 0x0000000000037941 */ /* 0x000fea0003800000 */
.L_x_27628:
        /* <DEDUP_REMOVED lines=16> */
.L_x_27634:
[----:B------:R-:W-:Y:S05]  /*ce30*/  BSYNC B4 ;  /* 0x0000000000047941 */ /* 0x000fea0003800000 */
.L_x_27633:
        /* <DEDUP_REMOVED lines=44> */
.L_x_27632:
[----:B------:R-:W-:Y:S05]  /*d100*/  BSYNC B3 ;  /* 0x0000000000037941 */ /* 0x000fea0003800000 */
.L_x_27631:
[----:B------:R-:W2:Y:S01]  /*d110*/  LDL R178, [R1+0x3c] ;  /* 0x00003c0001b27983 */ /* 0x000ea20000100800 */
[----:B------:R-:W1:Y:S01]  /*d120*/  I2F.U32 R8, R8 ;  /* 0x0000000800087306 */ /* 0x000e620000201000 */
[----:B------:R-:W-:-:S05]  /*d130*/  MOV R177, 0x2f800000 ;  /* 0x2f80000000b17802 */ /* 0x000fca0000000f00 */
        /* <DEDUP_REMOVED lines=10> */
.L_x_27627:
[----:B------:R-:W-:Y:S05]  /*d1e0*/  BSYNC B2 ;  /* 0x0000000000027941 */ /* 0x000fea0003800000 */
.L_x_27626:
        /* <DEDUP_REMOVED lines=18> */
.L_x_27638:
[----:B------:R-:W-:Y:S02]  /*d310*/  IMAD.MOV.U32 R8, RZ, RZ, R10 ;  /* 0x000000ffff087224 */ /* 0x000fe400078e000a */
.L_x_27639:
[----:B------:R-:W-:Y:S05]  /*d320*/  BSYNC B3 ;  /* 0x0000000000037941 */ /* 0x000fea0003800000 */
.L_x_27637:
        /* <DEDUP_REMOVED lines=16> */
.L_x_27643:
[----:B------:R-:W-:Y:S05]  /*d430*/  BSYNC B4 ;  /* 0x0000000000047941 */ /* 0x000fea0003800000 */
.L_x_27642:
        /* <DEDUP_REMOVED lines=44> */
.L_x_27641:
[----:B------:R-:W-:Y:S05]  /*d700*/  BSYNC B3 ;  /* 0x0000000000037941 */ /* 0x000fea0003800000 */
.L_x_27640:
        /* <DEDUP_REMOVED lines=13> */
.L_x_27636:
[----:B------:R-:W-:Y:S05]  /*d7e0*/  BSYNC B2 ;  /* 0x0000000000027941 */ /* 0x000fea0003800000 */
.L_x_27635:
        /* <DEDUP_REMOVED lines=18> */
.L_x_27647:
[----:B------:R-:W-:Y:S02]  /*d910*/  IMAD.MOV.U32 R179, RZ, RZ, R10 ;  /* 0x000000ffffb37224 */ /* 0x000fe400078e000a */
.L_x_27648:
[----:B------:R-:W-:Y:S05]  /*d920*/  BSYNC B3 ;  /* 0x0000000000037941 */ /* 0x000fea0003800000 */
.L_x_27646:
        /* <DEDUP_REMOVED lines=16> */
.L_x_27652:
[----:B------:R-:W-:Y:S05]  /*da30*/  BSYNC B4 ;  /* 0x0000000000047941 */ /* 0x000fea0003800000 */
.L_x_27651:
        /* <DEDUP_REMOVED lines=44> */
.L_x_27650:
[----:B------:R-:W-:Y:S05]  /*dd00*/  BSYNC B3 ;  /* 0x0000000000037941 */ /* 0x000fea0003800000 */
.L_x_27649:
[----:B------:R-:W2:Y:S01]  /*dd10*/  LDL R221, [R1+0x44] ;  /* 0x0000440001dd7983 */ /* 0x000ea20000100800 */
[----:B------:R-:W1:Y:S01]  /*dd20*/  I2F.U32 R179, R179 ;  /* 0x000000b300b37306 */ /* 0x000e620000201000 */
[----:B------:R-:W-:-:S05]  /*dd30*/  MOV R215, 0x2f800000 ;  /* 0x2f80000000d77802 */ /* 0x000fca0000000f00 */
        /* <DEDUP_REMOVED lines=10> */
.L_x_27645:
[----:B------:R-:W-:Y:S05]  /*dde0*/  BSYNC B2 ;  /* 0x0000000000027941 */ /* 0x000fea0003800000 */
.L_x_27644:
        /* <DEDUP_REMOVED lines=26> */
.L_x_27654:
[----:B------:R-:W-:Y:S05]  /*df90*/  BSYNC B2 ;  /* 0x0000000000027941 */ /* 0x000fea0003800000 */
.L_x_27653:
[----:B------:R-:W-:Y:S02]  /*dfa0*/  IADD3 R214, R214, 0x20, RZ ;  /* 0x00000020d6d67810 */ /* 0x000fe40007ffe0ff */
[----:B------:R-:W-:Y:S02]  /*dfb0*/  IADD3 R213, R213, 0x20, RZ ;  /* 0x00000020d5d57810 */ /* 0x000fe40007ffe0ff */
.L_x_27580:
[----:B------:R-:W-:Y:S05]  /*dfc0*/  BSYNC B1 ;  /* 0x0000000000017941 */ /* 0x000fea0003800000 */
.L_x_27579:
        /* <DEDUP_REMOVED lines=31> */
.L_x_27660:
[----:B------:R-:W-:Y:S02]  /*e1c0*/  IMAD.MOV.U32 R13, RZ, RZ, R10 ;  /* 0x000000ffff0d7224 */ /* 0x000fe400078e000a */
.L_x_27661:
[----:B------:R-:W-:Y:S05]  /*e1d0*/  BSYNC B3 ;  /* 0x0000000000037941 */ /* 0x000fea0003800000 */
.L_x_27659:
        /* <DEDUP_REMOVED lines=16> */
.L_x_27665:
[----:B------:R-:W-:Y:S05]  /*e2e0*/  BSYNC B4 ;  /* 0x0000000000047941 */ /* 0x000fea0003800000 */
.L_x_27664:
        /* <DEDUP_REMOVED lines=44> */
.L_x_27663:
[----:B------:R-:W-:Y:S05]  /*e5b0*/  BSYNC B3 ;  /* 0x0000000000037941 */ /* 0x000fea0003800000 */
.L_x_27662:
[----:B------:R-:W2:Y:S01]  /*e5c0*/  LDL R180, [R1] ;  /* 0x0000000001b47983 */ /* 0x000ea20000100800 */
        /* <DEDUP_REMOVED lines=12> */
.L_x_27658:
[----:B------:R-:W-:Y:S05]  /*e690*/  BSYNC B2 ;  /* 0x0000000000027941 */ /* 0x000fea0003800000 */
.L_x_27657:
        /* <DEDUP_REMOVED lines=18> */
.L_x_27669:
[----:B------:R-:W-:Y:S02]  /*e7c0*/  IMAD.MOV.U32 R8, RZ, RZ, R10 ;  /* 0x000000ffff087224 */ /* 0x000fe400078e000a */
.L_x_27670:
[----:B------:R-:W-:Y:S05]  /*e7d0*/  BSYNC B3 ;  /* 0x0000000000037941 */ /* 0x000fea0003800000 */
.L_x_27668:
        /* <DEDUP_REMOVED lines=16> */
.L_x_27674:
[----:B------:R-:W-:Y:S05]  /*e8e0*/  BSYNC B4 ;  /* 0x0000000000047941 */ /* 0x000fea0003800000 */
.L_x_27673:
        /* <DEDUP_REMOVED lines=44> */
.L_x_27672:
[----:B------:R-:W-:Y:S05]  /*ebb0*/  BSYNC B3 ;  /* 0x0000000000037941 */ /* 0x000fea0003800000 */
.L_x_27671:
        /* <DEDUP_REMOVED lines=13> */
.L_x_27667:
[----:B------:R-:W-:Y:S05]  /*ec90*/  BSYNC B2 ;  /* 0x0000000000027941 */ /* 0x000fea0003800000 */
.L_x_27666:
        /* <DEDUP_REMOVED lines=18> */
.L_x_27678:
[----:B------:R-:W-:Y:S02]  /*edc0*/  IMAD.MOV.U32 R8, RZ, RZ, R10 ;  /* 0x000000ffff087224 */ /* 0x000fe400078e000a */
.L_x_27679:
[----:B------:R-:W-:Y:S05]  /*edd0*/  BSYNC B3 ;  /* 0x0000000000037941 */ /* 0x000fea0003800000 */
.L_x_27677:
        /* <DEDUP_REMOVED lines=16> */
.L_x_27683:
[----:B------:R-:W-:Y:S05]  /*eee0*/  BSYNC B4 ;  /* 0x0000000000047941 */ /* 0x000fea0003800000 */
.L_x_27682:
        /* <DEDUP_REMOVED lines=44> */
.L_x_27681:
[----:B------:R-:W-:Y:S05]  /*f1b0*/  BSYNC B3 ;  /* 0x0000000000037941 */ /* 0x000fea0003800000 */
.L_x_27680:
        /* <DEDUP_REMOVED lines=13> */
.L_x_27676:
[----:B------:R-:W-:Y:S05]  /*f290*/  BSYNC B2 ;  /* 0x0000000000027941 */ /* 0x000fea0003800000 */
.L_x_27675:
        /* <DEDUP_REMOVED lines=18> */
.L_x_27687:
[----:B------:R-:W-:Y:S02]  /*f3c0*/  IMAD.MOV.U32 R183, RZ, RZ, R10 ;  /* 0x000000ffffb77224 */ /* 0x000fe400078e000a */
.L_x_27688:
[----:B------:R-:W-:Y:S05]  /*f3d0*/  BSYNC B3 ;  /* 0x0000000000037941 */ /* 0x000fea0003800000 */
.L_x_27686:
        /* <DEDUP_REMOVED lines=16> */
.L_x_27692:
[----:B------:R-:W-:Y:S05]  /*f4e0*/  BSYNC B4 ;  /* 0x0000000000047941 */ /* 0x000fea0003800000 */
.L_x_27691:
        /* <DEDUP_REMOVED lines=44> */
.L_x_27690:
[----:B------:R-:W-:Y:S05]  /*f7b0*/  BSYNC B3 ;  /* 0x0000000000037941 */ /* 0x000fea0003800000 */
.L_x_27689:
        /* <DEDUP_REMOVED lines=13> */
.L_x_27685:
[----:B------:R-:W-:Y:S05]  /*f890*/  BSYNC B2 ;  /* 0x0000000000027941 */ /* 0x000fea0003800000 */
.L_x_27684:
[----:B------:R-:W-:Y:S01]  /*f8a0*/  @!P3 ISETP.NE.U32.AND P4, PT, RZ, c[0x0][0x180], PT ;  /* 0x00006000ff00ba0c */ /* 0x000fe20003f85070 */
[----:B------:R-:W-:Y:S01]  /*f8b0*/  BSSY B2, `(.L_x_27693) ;  /* 0x000005e000027945 */ /* 0x000fe20003800000 */
[----:B---3--:R-:W-:Y:S02]  /*f8c0*/  @!P3 MOV R215, R8 ;  /* 0x0000000800d7b202 */ /* 0x008fe40000000f00 */
        /* <DEDUP_REMOVED lines=15> */
.L_x_27696:
[----:B------:R-:W-:Y:S02]  /*f9c0*/  IMAD.MOV.U32 R186, RZ, RZ, R10 ;  /* 0x000000ffffba7224 */ /* 0x000fe400078e000a */
.L_x_27697:
[----:B------:R-:W-:Y:S05]  /*f9d0*/  BSYNC B3 ;  /* 0x0000000000037941 */ /* 0x000fea0003800000 */
.L_x_27695:
        /* <DEDUP_REMOVED lines=16> */
.L_x_27701:
[----:B------:R-:W-:Y:S05]  /*fae0*/  BSYNC B4 ;  /* 0x0000000000047941 */ /* 0x000fea0003800000 */
.L_x_27700:
        /* <DEDUP_REMOVED lines=44> */
.L_x_27699:
[----:B------:R-:W-:Y:S05]  /*fdb0*/  BSYNC B3 ;  /* 0x0000000000037941 */ /* 0x000fea0003800000 */
.L_x_27698:
        /* <DEDUP_REMOVED lines=13> */
.L_x_27694:
[----:B------:R-:W-:Y:S05]  /*fe90*/  BSYNC B2 ;  /* 0x0000000000027941 */ /* 0x000fea0003800000 */
.L_x_27693:
        /* <DEDUP_REMOVED lines=18> */
.L_x_27705:
[----:B------:R-:W-:Y:S02]  /*ffc0*/  IMAD.MOV.U32 R8, RZ, RZ, R10 ;  /* 0x000000ffff087224 */ /* 0x000fe400078e000a */
.L_x_27706:
[----:B------:R-:W-:Y:S05]  /*ffd0*/  BSYNC B3 ;  /* 0x0000000000037941 */ /* 0x000fea0003800000 */
.L_x_27704:
        /* <DEDUP_REMOVED lines=16> */
.L_x_27710:
[----:B------:R-:W-:Y:S05]  /*100e0*/  BSYNC B4 ;  /* 0x0000000000047941 */ /* 0x000fea0003800000 */
.L_x_27709:
        /* <DEDUP_REMOVED lines=44> */
.L_x_27708:
[----:B------:R-:W-:Y:S05]  /*103b0*/  BSYNC B3 ;  /* 0x0000000000037941 */ /* 0x000fea0003800000 */
.L_x_27707:
        /* <DEDUP_REMOVED lines=13> */
.L_x_27703:
[----:B------:R-:W-:Y:S05]  /*10490*/  BSYNC B2 ;  /* 0x0000000000027941 */ /* 0x000fea0003800000 */
.L_x_27702:
        /* <DEDUP_REMOVED lines=18> */
.L_x_27714:
[----:B------:R-:W-:Y:S02]  /*105c0*/  IMAD.MOV.U32 R8, RZ, RZ, R10 ;  /* 0x000000ffff087224 */ /* 0x000fe400078e000a */
.L_x_27715:
[----:B------:R-:W-:Y:S05]  /*105d0*/  BSYNC B3 ;  /* 0x0000000000037941 */ /* 0x000fea0003800000 */
.L_x_27713:
        /* <DEDUP_REMOVED lines=16> */
.L_x_27719:
[----:B------:R-:W-:Y:S05]  /*106e0*/  BSYNC B4 ;  /* 0x0000000000047941 */ /* 0x000fea0003800000 */
.L_x_27718:
        /* <DEDUP_REMOVED lines=44> */
.L_x_27717:
[----:B------:R-:W-:Y:S05]  /*109b0*/  BSYNC B3 ;  /* 0x0000000000037941 */ /* 0x000fea0003800000 */
.L_x_27716:
        /* <DEDUP_REMOVED lines=13> */
.L_x_27712:
[----:B------:R-:W-:Y:S05]  /*10a90*/  BSYNC B2 ;  /* 0x0000000000027941 */ /* 0x000fea0003800000 */
.L_x_27711:
        /* <DEDUP_REMOVED lines=18> */
.L_x_27723:
[----:B------:R-:W-:Y:S02]  /*10bc0*/  IMAD.MOV.U32 R187, RZ, RZ, R10 ;  /* 0x000000ffffbb7224 */ /* 0x000fe400078e000a */
.L_x_27724:
[----:B------:R-:W-:Y:S05]  /*10bd0*/  BSYNC B3 ;  /* 0x0000000000037941 */ /* 0x000fea0003800000 */
.L_x_27722:
        /* <DEDUP_REMOVED lines=16> */
.L_x_27728:
[----:B------:R-:W-:Y:S05]  /*10ce0*/  BSYNC B4 ;  /* 0x0000000000047941 */ /* 0x000fea0003800000 */
.L_x_27727:
        /* <DEDUP_REMOVED lines=44> */
.L_x_27726:
[----:B------:R-:W-:Y:S05]  /*10fb0*/  BSYNC B3 ;  /* 0x0000000000037941 */ /* 0x000fea0003800000 */
.L_x_27725:
[----:B------:R-:W2:Y:S01]  /*10fc0*/  LDL R221, [R1+0x1c] ;  /* 0x00001c0001dd7983 */ /* 0x000ea20000100800 */
[----:B------:R-:W1:Y:S01]  /*10fd0*/  I2F.U32 R187, R187 ;  /* 0x000000bb00bb7306 */ /* 0x000e620000201000 */
[----:B------:R-:W-:-:S10]  /*10fe0*/  HFMA2.MMA R215, -RZ, RZ, 0.1171875, 0 ;  /* 0x2f800000ffd77435 */ /* 0x000fd400000001ff */
        /* <DEDUP_REMOVED lines=10> */
.L_x_27721:
[----:B------:R-:W-:Y:S05]  /*11090*/  BSYNC B2 ;  /* 0x0000000000027941 */ /* 0x000fea0003800000 */
.L_x_27720:
        /* <DEDUP_REMOVED lines=26> */
.L_x_27730:
[----:B------:R-:W-:Y:S05]  /*11240*/  BSYNC B2 ;  /* 0x0000000000027941 */ /* 0x000fea0003800000 */
.L_x_27729:
[----:B------:R-:W-:Y:S02]  /*11250*/  IADD3 R214, R214, 0x20, RZ ;  /* 0x00000020d6d67810 */ /* 0x000fe40007ffe0ff */
[----:B------:R-:W-:Y:S02]  /*11260*/  IADD3 R213, R213, 0x20, RZ ;  /* 0x00000020d5d57810 */ /* 0x000fe40007ffe0ff */
.L_x_27656:
[----:B------:R-:W-:Y:S05]  /*11270*/  BSYNC B1 ;  /* 0x0000000000017941 */ /* 0x000fea0003800000 */
.L_x_27655:
        /* <DEDUP_REMOVED lines=31> */
.L_x_27736:
[----:B------:R-:W-:Y:S02]  /*11470*/  MOV R13, R10 ;  /* 0x0000000a000d7202 */ /* 0x000fe40000000f00 */
.L_x_27737:
[----:B------:R-:W-:Y:S05]  /*11480*/  BSYNC B3 ;  /* 0x0000000000037941 */ /* 0x000fea0003800000 */
.L_x_27735:
        /* <DEDUP_REMOVED lines=16> */
.L_x_27741:
[----:B------:R-:W-:Y:S05]  /*11590*/  BSYNC B4 ;  /* 0x0000000000047941 */ /* 0x000fea0003800000 */
.L_x_27740:
        /* <DEDUP_REMOVED lines=44> */
.L_x_27739:
[----:B------:R-:W-:Y:S05]  /*11860*/  BSYNC B3 ;  /* 0x0000000000037941 */ /* 0x000fea0003800000 */
.L_x_27738:
[----:B------:R1:W2:Y:S02]  /*11870*/  I2F.U32 R8, R13 ;  /* 0x0000000d00087306 */ /* 0x0002a40000201000 */
[----:B-1----:R-:W-:-:S04]  /*11880*/  IMAD.MOV.U32 R13, RZ, RZ, 0x2f800000 ;  /* 0x2f800000ff0d7424 */ /* 0x002fc800078e00ff */
[----:B--2---:R-:W-:-:S05]  /*11890*/  FFMA.FTZ R8, R8, R13, 1.1641532182693481445e-10 ;  /* 0x2f00000008087423 */ /* 0x004fca000001000d */
[----:B------:R-:W-:Y:S02]  /*118a0*/  FSETP.GTU.FTZ.AND P4, PT, R8, c[0x0][0x1e4], PT ;  /* 0x0000790008007a0b */ /* 0x000fe40003f9c000 */
[----:B-----5:R-:W-:-:S05]  /*118b0*/  PRMT R8, RZ, 0x5410, R136 ;  /* 0x00005410ff087816 */ /* 0x020fca0000000088 */
[----:B------:R-:W-:-:S04]  /*118c0*/  FMUL.FTZ R8, R8, c[0x0][0x1ec] ;  /* 0x00007b0008087a20 */ /* 0x000fc80000410000 */
[----:B------:R-:W-:-:S05]  /*118d0*/  FMUL.FTZ R8, R8, c[0x0][0x1e8] ;  /* 0x00007a0008087a20 */ /* 0x000fca0000410000 */
[----:B------:R-:W-:Y:S02]  /*118e0*/  FSEL R13, R8, RZ, !P4 ;  /* 0x000000ff080d7208 */ /* 0x000fe40006000000 */
[----:B------:R-:W-:-:S03]  /*118f0*/  SEL R8, RZ, 0x1, P4 ;  /* 0x00000001ff087807 */ /* 0x000fc60002000000 */
[----:B------:R-:W-:Y:S01]  /*11900*/  FMUL.FTZ R188, R244, R13 ;  /* 0x0000000df4bc7220 */ /* 0x000fe20000410000 */
[----:B------:R-:W-:-:S03]  /*11910*/  PRMT R13, R8, 0x7610, R13 ;  /* 0x00007610080d7816 */ /* 0x000fc6000000000d */
[----:B------:R-:W-:Y:S02]  /*11920*/  @P2 FADD.FTZ R188, R140, R188 ;  /* 0x000000bc8cbc2221 */ /* 0x000fe40000010000 */
.L_x_27734:
[----:B------:R-:W-:Y:S05]  /*11930*/  BSYNC B2 ;  /* 0x0000000000027941 */ /* 0x000fea0003800000 */
.L_x_27733:
        /* <DEDUP_REMOVED lines=18> */
.L_x_27745:
[----:B------:R-:W-:Y:S02]  /*11a60*/  IMAD.MOV.U32 R8, RZ, RZ, R10 ;  /* 0x000000ffff087224 */ /* 0x000fe400078e000a */
.L_x_27746:
[----:B------:R-:W-:Y:S05]  /*11a70*/  BSYNC B3 ;  /* 0x0000000000037941 */ /* 0x000fea0003800000 */
.L_x_27744:
        /* <DEDUP_REMOVED lines=16> */
.L_x_27750:
[----:B------:R-:W-:Y:S05]  /*11b80*/  BSYNC B4 ;  /* 0x0000000000047941 */ /* 0x000fea0003800000 */
.L_x_27749:
        /* <DEDUP_REMOVED lines=44> */
.L_x_27748:
[----:B------:R-:W-:Y:S05]  /*11e50*/  BSYNC B3 ;  /* 0x0000000000037941 */ /* 0x000fea0003800000 */
.L_x_27747:
        /* <DEDUP_REMOVED lines=12> */
.L_x_27743:
[----:B------:R-:W-:Y:S05]  /*11f20*/  BSYNC B2 ;  /* 0x0000000000027941 */ /* 0x000fea0003800000 */
.L_x_27742:
        /* <DEDUP_REMOVED lines=18> */
.L_x_27754:
[----:B------:R-:W-:Y:S02]  /*12050*/  IMAD.MOV.U32 R8, RZ, RZ, R10 ;  /* 0x000000ffff087224 */ /* 0x000fe400078e000a */
.L_x_27755:
[----:B------:R-:W-:Y:S05]  /*12060*/  BSYNC B3 ;  /* 0x0000000000037941 */ /* 0x000fea0003800000 */
.L_x_27753:
        /* <DEDUP_REMOVED lines=16> */
.L_x_27759:
[----:B------:R-:W-:Y:S05]  /*12170*/  BSYNC B4 ;  /* 0x0000000000047941 */ /* 0x000fea0003800000 */
.L_x_27758:
        /* <DEDUP_REMOVED lines=44> */
.L_x_27757:
[----:B------:R-:W-:Y:S05]  /*12440*/  BSYNC B3 ;  /* 0x0000000000037941 */ /* 0x000fea0003800000 */
.L_x_27756:
        /* <DEDUP_REMOVED lines=12> */
.L_x_27752:
[----:B------:R-:W-:Y:S05]  /*12510*/  BSYNC B2 ;  /* 0x0000000000027941 */ /* 0x000fea0003800000 */
.L_x_27751:
        /* <DEDUP_REMOVED lines=18> */
.L_x_27763:
[----:B------:R-:W-:Y:S02]  /*12640*/  IMAD.MOV.U32 R191, RZ, RZ, R10 ;  /* 0x000000ffffbf7224 */ /* 0x000fe400078e000a */
.L_x_27764:
[----:B------:R-:W-:Y:S05]  /*12650*/  BSYNC B3 ;  /* 0x0000000000037941 */ /* 0x000fea0003800000 */
.L_x_27762:
        /* <DEDUP_REMOVED lines=16> */
.L_x_27768:
[----:B------:R-:W-:Y:S05]  /*12760*/  BSYNC B4 ;  /* 0x0000000000047941 */ /* 0x000fea0003800000 */
.L_x_27767:
        /* <DEDUP_REMOVED lines=44> */
.L_x_27766:
[----:B------:R-:W-:Y:S05]  /*12a30*/  BSYNC B3 ;  /* 0x0000000000037941 */ /* 0x000fea0003800000 */
.L_x_27765:
        /* <DEDUP_REMOVED lines=10> */
[----:B------:R-:W-:-:S04]  /*12ae0*/  FMUL.FTZ R191, R247, R191 ;  /* 0x000000bff7bf7220 */ /* 0x000fc80000410000 */
[----:B------:R-:W-:Y:S02]  /*12af0*/  @P2 FADD.FTZ R191, R143, R191 ;  /* 0x000000bf8fbf2221 */ /* 0x000fe40000010000 */
.L_x_27761:
[----:B------:R-:W-:Y:S05]  /*12b00*/  BSYNC B2 ;  /* 0x0000000000027941 */ /* 0x000fea0003800000 */
.L_x_27760:
        /* <DEDUP_REMOVED lines=18> */
.L_x_27772:
[----:B------:R-:W-:Y:S02]  /*12c30*/  IMAD.MOV.U32 R194, RZ, RZ, R10 ;  /* 0x000000ffffc27224 */ /* 0x000fe400078e000a */
.L_x_27773:
[----:B------:R-:W-:Y:S05]  /*12c40*/  BSYNC B3 ;  /* 0x0000000000037941 */ /* 0x000fea0003800000 */
.L_x_27771:
        /* <DEDUP_REMOVED lines=16> */
.L_x_27777:
[----:B------:R-:W-:Y:S05]  /*12d50*/  BSYNC B4 ;  /* 0x0000000000047941 */ /* 0x000fea0003800000 */
.L_x_27776:
        /* <DEDUP_REMOVED lines=44> */
.L_x_27775:
[----:B------:R-:W-:Y:S05]  /*13020*/  BSYNC B3 ;  /* 0x0000000000037941 */ /* 0x000fea0003800000 */
.L_x_27774:
        /* <DEDUP_REMOVED lines=8> */
[----:B------:R-:W-:-:S03]  /*130b0*/  SEL R8, RZ, 0x1, P4 ;  /* 0x00000001ff087807 */ /* 0x000fc60002000000 */
[----:B------:R-:W-:Y:S01]  /*130c0*/  FMUL.FTZ R192, R248, R192 ;  /* 0x000000c0f8c07220 */ /* 0x000fe20000410000 */
[----:B------:R-:W-:-:S03]  /*130d0*/  PRMT R217, R8, 0x7610, R217 ;  /* 0x0000761008d97816 */ /* 0x000fc600000000d9 */
[----:B------:R-:W-:Y:S02]  /*130e0*/  @P2 FADD.FTZ R192, R144, R192 ;  /* 0x000000c090c02221 */ /* 0x000fe40000010000 */
.L_x_27770:
[----:B------:R-:W-:Y:S05]  /*130f0*/  BSYNC B2 ;  /* 0x0000000000027941 */ /* 0x000fea0003800000 */
.L_x_27769:
        /* <DEDUP_REMOVED lines=18> */
.L_x_27781:
[----:B------:R-:W-:Y:S02]  /*13220*/  MOV R8, R10 ;  /* 0x0000000a00087202 */ /* 0x000fe40000000f00 */
.L_x_27782:
[----:B------:R-:W-:Y:S05]  /*13230*/  BSYNC B3 ;  /* 0x0000000000037941 */ /* 0x000fea0003800000 */
.L_x_27780:
        /* <DEDUP_REMOVED lines=16> */
.L_x_27786:
[----:B------:R-:W-:Y:S05]  /*13340*/  BSYNC B4 ;  /* 0x0000000000047941 */ /* 0x000fea0003800000 */
.L_x_27785:
        /* <DEDUP_REMOVED lines=44> */
.L_x_27784:
[----:B------:R-:W-:Y:S05]  /*13610*/  BSYNC B3 ;  /* 0x0000000000037941 */ /* 0x000fea0003800000 */
.L_x_27783:
        /* <DEDUP_REMOVED lines=12> */
.L_x_27779:
[----:B------:R-:W-:Y:S05]  /*136e0*/  BSYNC B2 ;  /* 0x0000000000027941 */ /* 0x000fea0003800000 */
.L_x_27778:
        /* <DEDUP_REMOVED lines=18> */
.L_x_27790:
[----:B------:R-:W-:Y:S02]  /*13810*/  IMAD.MOV.U32 R8, RZ, RZ, R10 ;  /* 0x000000ffff087224 */ /* 0x000fe400078e000a */
.L_x_27791:
[----:B------:R-:W-:Y:S05]  /*13820*/  BSYNC B3 ;  /* 0x0000000000037941 */ /* 0x000fea0003800000 */
.L_x_27789:
        /* <DEDUP_REMOVED lines=16> */
.L_x_27795:
[----:B------:R-:W-:Y:S05]  /*13930*/  BSYNC B4 ;  /* 0x0000000000047941 */ /* 0x000fea0003800000 */
.L_x_27794:
        /* <DEDUP_REMOVED lines=44> */
.L_x_27793:
[----:B------:R-:W-:Y:S05]  /*13c00*/  BSYNC B3 ;  /* 0x0000000000037941 */ /* 0x000fea0003800000 */
.L_x_27792:
        /* <DEDUP_REMOVED lines=12> */
.L_x_27788:
[----:B------:R-:W-:Y:S05]  /*13cd0*/  BSYNC B2 ;  /* 0x0000000000027941 */ /* 0x000fea0003800000 */
.L_x_27787:
        /* <DEDUP_REMOVED lines=18> */
.L_x_27799:
[----:B------:R-:W-:Y:S02]  /*13e00*/  IMAD.MOV.U32 R195, RZ, RZ, R10 ;  /* 0x000000ffffc37224 */ /* 0x000fe400078e000a */
.L_x_27800:
[----:B------:R-:W-:Y:S05]  /*13e10*/  BSYNC B3 ;  /* 0x0000000000037941 */ /* 0x000fea0003800000 */
.L_x_27798:
        /* <DEDUP_REMOVED lines=16> */
.L_x_27804:
[----:B------:R-:W-:Y:S05]  /*13f20*/  BSYNC B4 ;  /* 0x0000000000047941 */ /* 0x000fea0003800000 */
.L_x_27803:
        /* <DEDUP_REMOVED lines=44> */
.L_x_27802:
[----:B------:R-:W-:Y:S05]  /*141f0*/  BSYNC B3 ;  /* 0x0000000000037941 */ /* 0x000fea0003800000 */
.L_x_27801:
        /* <DEDUP_REMOVED lines=10> */
[----:B------:R-:W-:-:S04]  /*142a0*/  FMUL.FTZ R195, R251, R195 ;  /* 0x000000c3fbc37220 */ /* 0x000fc80000410000 */
[----:B------:R-:W-:Y:S02]  /*142b0*/  @P2 FADD.FTZ R195, R147, R195 ;  /* 0x000000c393c32221 */ /* 0x000fe40000010000 */
.L_x_27797:
[----:B------:R-:W-:Y:S05]  /*142c0*/  BSYNC B2 ;  /* 0x0000000000027941 */ /* 0x000fea0003800000 */
.L_x_27796:
        /* <DEDUP_REMOVED lines=26> */
.L_x_27806:
[----:B------:R-:W-:Y:S05]  /*14470*/  BSYNC B2 ;  /* 0x0000000000027941 */ /* 0x000fea0003800000 */
.L_x_27805:
[----:B------:R-:W-:Y:S02]  /*14480*/  IADD3 R214, R214, 0x20, RZ ;  /* 0x00000020d6d67810 */ /* 0x000fe40007ffe0ff */
[----:B------:R-:W-:Y:S02]  /*14490*/  IADD3 R213, R213, 0x20, RZ ;  /* 0x00000020d5d57810 */ /* 0x000fe40007ffe0ff */
.L_x_27732:
[----:B------:R-:W-:Y:S05]  /*144a0*/  BSYNC B1 ;  /* 0x0000000000017941 */ /* 0x000fea0003800000 */
.L_x_27731:
        /* <DEDUP_REMOVED lines=31> */
.L_x_27812:
[----:B------:R-:W-:Y:S02]  /*146a0*/  IMAD.MOV.U32 R13, RZ, RZ, R10 ;  /* 0x000000ffff0d7224 */ /* 0x000fe400078e000a */
.L_x_27813:
[----:B------:R-:W-:Y:S05]  /*146b0*/  BSYNC B3 ;  /* 0x0000000000037941 */ /* 0x000fea0003800000 */
.L_x_27811:
        /* <DEDUP_REMOVED lines=16> */
.L_x_27817:
[----:B------:R-:W-:Y:S05]  /*147c0*/  BSYNC B4 ;  /* 0x0000000000047941 */ /* 0x000fea0003800000 */
.L_x_27816:
        /* <DEDUP_REMOVED lines=44> */
.L_x_27815:
[----:B------:R-:W-:Y:S05]  /*14a90*/  BSYNC B3 ;  /* 0x0000000000037941 */ /* 0x000fea0003800000 */
.L_x_27814:
        /* <DEDUP_REMOVED lines=12> */
.L_x_27810:
[----:B------:R-:W-:Y:S05]  /*14b60*/  BSYNC B2 ;  /* 0x0000000000027941 */ /* 0x000fea0003800000 */
.L_x_27809:
        /* <DEDUP_REMOVED lines=18> */
.L_x_27821:
[----:B------:R-:W-:Y:S02]  /*14c90*/  IMAD.MOV.U32 R8, RZ, RZ, R10 ;  /* 0x000000ffff087224 */ /* 0x000fe400078e000a */
.L_x_27822:
[----:B------:R-:W-:Y:S05]  /*14ca0*/  BSYNC B3 ;  /* 0x0000000000037941 */ /* 0x000fea0003800000 */
.L_x_27820:
        /* <DEDUP_REMOVED lines=16> */
.L_x_27826:
[----:B------:R-:W-:Y:S05]  /*14db0*/  BSYNC B4 ;  /* 0x0000000000047941 */ /* 0x000fea0003800000 */
.L_x_27825:
        /* <DEDUP_REMOVED lines=44> */
.L_x_27824:
[----:B------:R-:W-:Y:S05]  /*15080*/  BSYNC B3 ;  /* 0x0000000000037941 */ /* 0x000fea0003800000 */
.L_x_27823:
        /* <DEDUP_REMOVED lines=12> */
.L_x_27819:
[----:B------:R-:W-:Y:S05]  /*15150*/  BSYNC B2 ;  /* 0x0000000000027941 */ /* 0x000fea0003800000 */
.L_x_27818:
        /* <DEDUP_REMOVED lines=18> */
.L_x_27830:
[----:B------:R-:W-:Y:S02]  /*15280*/  MOV R8, R10 ;  /* 0x0000000a00087202 */ /* 0x000fe40000000f00 */
.L_x_27831:
[----:B------:R-:W-:Y:S05]  /*15290*/  BSYNC B3 ;  /* 0x0000000000037941 */ /* 0x000fea0003800000 */
.L_x_27829:
        /* <DEDUP_REMOVED lines=16> */
.L_x_27835:
[----:B------:R-:W-:Y:S05]  /*153a0*/  BSYNC B4 ;  /* 0x0000000000047941 */ /* 0x000fea0003800000 */
.L_x_27834:
        /* <DEDUP_REMOVED lines=44> */
.L_x_27833:
[----:B------:R-:W-:Y:S05]  /*15670*/  BSYNC B3 ;  /* 0x0000000000037941 */ /* 0x000fea0003800000 */
.L_x_27832:
        /* <DEDUP_REMOVED lines=12> */
.L_x_27828:
[----:B------:R-:W-:Y:S05]  /*15740*/  BSYNC B2 ;  /* 0x0000000000027941 */ /* 0x000fea0003800000 */
.L_x_27827:
        /* <DEDUP_REMOVED lines=18> */
.L_x_27839:
[----:B------:R-:W-:Y:S02]  /*15870*/  IMAD.MOV.U32 R199, RZ, RZ, R10 ;  /* 0x000000ffffc77224 */ /* 0x000fe400078e000a */
.L_x_27840:
[----:B------:R-:W-:Y:S05]  /*15880*/  BSYNC B3 ;  /* 0x0000000000037941 */ /* 0x000fea0003800000 */
.L_x_27838:
        /* <DEDUP_REMOVED lines=16> */
.L_x_27844:
[----:B------:R-:W-:Y:S05]  /*15990*/  BSYNC B4 ;  /* 0x0000000000047941 */ /* 0x000fea0003800000 */
.L_x_27843:
        /* <DEDUP_REMOVED lines=44> */
.L_x_27842:
[----:B------:R-:W-:Y:S05]  /*15c60*/  BSYNC B3 ;  /* 0x0000000000037941 */ /* 0x000fea0003800000 */
.L_x_27841:
        /* <DEDUP_REMOVED lines=12> */
.L_x_27837:
[----:B------:R-:W-:Y:S05]  /*15d30*/  BSYNC B2 ;  /* 0x0000000000027941 */ /* 0x000fea0003800000 */
.L_x_27836:
        /* <DEDUP_REMOVED lines=18> */
.L_x_27848:
[----:B------:R-:W-:Y:S02]  /*15e60*/  IMAD.MOV.U32 R202, RZ, RZ, R10 ;  /* 0x000000ffffca7224 */ /* 0x000fe400078e000a */
.L_x_27849:
[----:B------:R-:W-:Y:S05]  /*15e70*/  BSYNC B3 ;  /* 0x0000000000037941 */ /* 0x000fea0003800000 */
.L_x_27847:
        /* <DEDUP_REMOVED lines=16> */
.L_x_27853:
[----:B------:R-:W-:Y:S05]  /*15f80*/  BSYNC B4 ;  /* 0x0000000000047941 */ /* 0x000fea0003800000 */
.L_x_27852:
        /* <DEDUP_REMOVED lines=44> */
.L_x_27851:
[----:B------:R-:W-:Y:S05]  /*16250*/  BSYNC B3 ;  /* 0x0000000000037941 */ /* 0x000fea0003800000 */
.L_x_27850:
        /* <DEDUP_REMOVED lines=12> */
.L_x_27846:
[----:B------:R-:W-:Y:S05]  /*16320*/  BSYNC B2 ;  /* 0x0000000000027941 */ /* 0x000fea0003800000 */
.L_x_27845:
        /* <DEDUP_REMOVED lines=18> */
.L_x_27857:
[----:B------:R-:W-:Y:S02]  /*16450*/  IMAD.MOV.U32 R8, RZ, RZ, R10 ;  /* 0x000000ffff087224 */ /* 0x000fe400078e000a */
.L_x_27858:
[----:B------:R-:W-:Y:S05]  /*16460*/  BSYNC B3 ;  /* 0x0000000000037941 */ /* 0x000fea0003800000 */
.L_x_27856:
        /* <DEDUP_REMOVED lines=16> */
.L_x_27862:
[----:B------:R-:W-:Y:S05]  /*16570*/  BSYNC B4 ;  /* 0x0000000000047941 */ /* 0x000fea0003800000 */
.L_x_27861:
        /* <DEDUP_REMOVED lines=44> */
.L_x_27860:
[----:B------:R-:W-:Y:S05]  /*16840*/  BSYNC B3 ;  /* 0x0000000000037941 */ /* 0x000fea0003800000 */
.L_x_27859:
        /* <DEDUP_REMOVED lines=12> */
.L_x_27855:
[----:B------:R-:W-:Y:S05]  /*16910*/  BSYNC B2 ;  /* 0x0000000000027941 */ /* 0x000fea0003800000 */
.L_x_27854:
        /* <DEDUP_REMOVED lines=18> */
.L_x_27866:
[----:B------:R-:W-:Y:S02]  /*16a40*/  IMAD.MOV.U32 R8, RZ, RZ, R10 ;  /* 0x000000ffff087224 */ /* 0x000fe400078e000a */
.L_x_27867:
[----:B------:R-:W-:Y:S05]  /*16a50*/  BSYNC B3 ;  /* 0x0000000000037941 */ /* 0x000fea0003800000 */
.L_x_27865:
        /* <DEDUP_REMOVED lines=16> */
.L_x_27871:
[----:B------:R-:W-:Y:S05]  /*16b60*/  BSYNC B4 ;  /* 0x0000000000047941 */ /* 0x000fea0003800000 */
.L_x_27870:
        /* <DEDUP_REMOVED lines=44> */
.L_x_27869:
[----:B------:R-:W-:Y:S05]  /*16e30*/  BSYNC B3 ;  /* 0x0000000000037941 */ /* 0x000fea0003800000 */
.L_x_27868:
        /* <DEDUP_REMOVED lines=12> */
.L_x_27864:
[----:B------:R-:W-:Y:S05]  /*16f00*/  BSYNC B2 ;  /* 0x0000000000027941 */ /* 0x000fea0003800000 */
.L_x_27863:
        /* <DEDUP_REMOVED lines=18> */
.L_x_27875:
[----:B------:R-:W-:Y:S02]  /*17030*/  MOV R203, R10 ;  /* 0x0000000a00cb7202 */ /* 0x000fe40000000f00 */
.L_x_27876:
[----:B------:R-:W-:Y:S05]  /*17040*/  BSYNC B3 ;  /* 0x0000000000037941 */ /* 0x000fea0003800000 */
.L_x_27874:
        /* <DEDUP_REMOVED lines=16> */
.L_x_27880:
[----:B------:R-:W-:Y:S05]  /*17150*/  BSYNC B4 ;  /* 0x0000000000047941 */ /* 0x000fea0003800000 */
.L_x_27879:
        /* <DEDUP_REMOVED lines=44> */
.L_x_27878:
[----:B------:R-:W-:Y:S05]  /*17420*/  BSYNC B3 ;  /* 0x0000000000037941 */ /* 0x000fea0003800000 */
.L_x_27877:
        /* <DEDUP_REMOVED lines=12> */
.L_x_27873:
[----:B------:R-:W-:Y:S05]  /*174f0*/  BSYNC B2 ;  /* 0x0000000000027941 */ /* 0x000fea0003800000 */
.L_x_27872:
        /* <DEDUP_REMOVED lines=26> */
.L_x_27882:
[----:B------:R-:W-:Y:S05]  /*176a0*/  BSYNC B2 ;  /* 0x0000000000027941 */ /* 0x000fea0003800000 */
.L_x_27881:
[----:B------:R-:W-:Y:S02]  /*176b0*/  IADD3 R214, R214, 0x20, RZ ;  /* 0x00000020d6d67810 */ /* 0x000fe40007ffe0ff */
[----:B------:R-:W-:Y:S02]  /*176c0*/  IADD3 R213, R213, 0x20, RZ ;  /* 0x00000020d5d57810 */ /* 0x000fe40007ffe0ff */
.L_x_27808:
[----:B------:R-:W-:Y:S05]  /*176d0*/  BSYNC B1 ;  /* 0x0000000000017941 */ /* 0x000fea0003800000 */
.L_x_27807:
        /* <DEDUP_REMOVED lines=31> */
.L_x_27888:
[----:B------:R-:W-:Y:S02]  /*178d0*/  IMAD.MOV.U32 R13, RZ, RZ, R10 ;  /* 0x000000ffff0d7224 */ /* 0x000fe400078e000a */
.L_x_27889:
[----:B------:R-:W-:Y:S05]  /*178e0*/  BSYNC B3 ;  /* 0x0000000000037941 */ /* 0x000fea0003800000 */
.L_x_27887:
        /* <DEDUP_REMOVED lines=16> */
.L_x_27893:
[----:B------:R-:W-:Y:S05]  /*179f0*/  BSYNC B4 ;  /* 0x0000000000047941 */ /* 0x000fea0003800000 */
.L_x_27892:
        /* <DEDUP_REMOVED lines=44> */
.L_x_27891:
[----:B------:R-:W-:Y:S05]  /*17cc0*/  BSYNC B3 ;  /* 0x0000000000037941 */ /* 0x000fea0003800000 */
.L_x_27890:
        /* <DEDUP_REMOVED lines=12> */
.L_x_27886:
[----:B------:R-:W-:Y:S05]  /*17d90*/  BSYNC B2 ;  /* 0x0000000000027941 */ /* 0x000fea0003800000 */
.L_x_27885:
        /* <DEDUP_REMOVED lines=18> */
.L_x_27897:
[----:B------:R-:W-:Y:S02]  /*17ec0*/  IMAD.MOV.U32 R14, RZ, RZ, R10 ;  /* 0x000000ffff0e7224 */ /* 0x000fe400078e000a */
.L_x_27898:
[----:B------:R-:W-:Y:S05]  /*17ed0*/  BSYNC B3 ;  /* 0x0000000000037941 */ /* 0x000fea0003800000 */
.L_x_27896:
        /* <DEDUP_REMOVED lines=16> */
.L_x_27902:
[----:B------:R-:W-:Y:S05]  /*17fe0*/  BSYNC B4 ;  /* 0x0000000000047941 */ /* 0x000fea0003800000 */
.L_x_27901:
        /* <DEDUP_REMOVED lines=44> */
.L_x_27900:
[----:B------:R-:W-:Y:S05]  /*182b0*/  BSYNC B3 ;  /* 0x0000000000037941 */ /* 0x000fea0003800000 */
.L_x_27899:
        /* <DEDUP_REMOVED lines=9> */
[----:B------:R-:W-:-:S04]  /*18350*/  FMUL.FTZ R205, R133, R205 ;  /* 0x000000cd85cd7220 */ /* 0x000fc80000410000 */
[----:B------:R-:W-:Y:S02]  /*18360*/  @P2 FADD.FTZ R205, R141, R205 ;  /* 0x000000cd8dcd2221 */ /* 0x000fe40000010000 */
.L_x_27895:
[----:B------:R-:W-:Y:S05]  /*18370*/  BSYNC B2 ;  /* 0x0000000000027941 */ /* 0x000fea0003800000 */
.L_x_27894:
        /* <DEDUP_REMOVED lines=18> */
.L_x_27906:
[----:B------:R-:W-:Y:S02]  /*184a0*/  IMAD.MOV.U32 R15, RZ, RZ, R10 ;  /* 0x000000ffff0f7224 */ /* 0x000fe400078e000a */
.L_x_27907:
[----:B------:R-:W-:Y:S05]  /*184b0*/  BSYNC B3 ;  /* 0x0000000000037941 */ /* 0x000fea0003800000 */
.L_x_27905:
        /* <DEDUP_REMOVED lines=16> */
.L_x_27911:
[----:B------:R-:W-:Y:S05]  /*185c0*/  BSYNC B4 ;  /* 0x0000000000047941 */ /* 0x000fea0003800000 */
.L_x_27910:
        /* <DEDUP_REMOVED lines=44> */
.L_x_27909:
[----:B------:R-:W-:Y:S05]  /*18890*/  BSYNC B3 ;  /* 0x0000000000037941 */ /* 0x000fea0003800000 */
.L_x_27908:
        /* <DEDUP_REMOVED lines=12> */
.L_x_27904:
[----:B------:R-:W-:Y:S05]  /*18960*/  BSYNC B2 ;  /* 0x0000000000027941 */ /* 0x000fea0003800000 */
.L_x_27903:
        /* <DEDUP_REMOVED lines=18> */
.L_x_27915:
[----:B------:R-:W-:Y:S02]  /*18a90*/  IMAD.MOV.U32 R8, RZ, RZ, R10 ;  /* 0x000000ffff087224 */ /* 0x000fe400078e000a */
.L_x_27916:
[----:B------:R-:W-:Y:S05]  /*18aa0*/  BSYNC B3 ;  /* 0x0000000000037941 */ /* 0x000fea0003800000 */
.L_x_27914:
        /* <DEDUP_REMOVED lines=16> */
.L_x_27920:
[----:B------:R-:W-:Y:S05]  /*18bb0*/  BSYNC B4 ;  /* 0x0000000000047941 */ /* 0x000fea0003800000 */
.L_x_27919:
        /* <DEDUP_REMOVED lines=8> */
[----:B0--3--:R-:W-:Y:S01]  /*18c40*/  IMAD.WIDE.U32 R222, R7, -0x2daee0ad, RZ ;  /* 0xd2511f5307de7825 */ /* 0x009fe200078e00ff */
        /* <DEDUP_REMOVED lines=35> */
.L_x_27918:
[----:B------:R-:W-:Y:S05]  /*18e80*/  BSYNC B3 ;  /* 0x0000000000037941 */ /* 0x000fea0003800000 */
.L_x_27917:
        /* <DEDUP_REMOVED lines=12> */
.L_x_27913:
[----:B------:R-:W-:Y:S05]  /*18f50*/  BSYNC B2 ;  /* 0x0000000000027941 */ /* 0x000fea0003800000 */
.L_x_27912:
        /* <DEDUP_REMOVED lines=18> */
.L_x_27924:
[----:B------:R-:W-:Y:S02]  /*19080*/  MOV R8, R10 ;  /* 0x0000000a00087202 */ /* 0x000fe40000000f00 */
.L_x_27925:
[----:B------:R-:W-:Y:S05]  /*19090*/  BSYNC B3 ;  /* 0x0000000000037941 */ /* 0x000fea0003800000 */
.L_x_27923:
        /* <DEDUP_REMOVED lines=16> */
.L_x_27929:
[----:B------:R-:W-:Y:S05]  /*191a0*/  BSYNC B4 ;  /* 0x0000000000047941 */ /* 0x000fea0003800000 */
.L_x_27928:
        /* <DEDUP_REMOVED lines=44> */
.L_x_27927:
[----:B------:R-:W-:Y:S05]  /*19470*/  BSYNC B3 ;  /* 0x0000000000037941 */ /* 0x000fea0003800000 */
.L_x_27926:
        /* <DEDUP_REMOVED lines=12> */
.L_x_27922:
[----:B------:R-:W-:Y:S05]  /*19540*/  BSYNC B2 ;  /* 0x0000000000027941 */ /* 0x000fea0003800000 */
.L_x_27921:
        /* <DEDUP_REMOVED lines=18> */
.L_x_27933:
[----:B------:R-:W-:Y:S02]  /*19670*/  IMAD.MOV.U32 R209, RZ, RZ, R10 ;  /* 0x000000ffffd17224 */ /* 0x000fe400078e000a */
.L_x_27934:
[----:B------:R-:W-:Y:S05]  /*19680*/  BSYNC B3 ;  /* 0x0000000000037941 */ /* 0x000fea0003800000 */
.L_x_27932:
        /* <DEDUP_REMOVED lines=16> */
.L_x_27938:
[----:B------:R-:W-:Y:S05]  /*19790*/  BSYNC B4 ;  /* 0x0000000000047941 */ /* 0x000fea0003800000 */
.L_x_27937:
        /* <DEDUP_REMOVED lines=44> */
.L_x_27936:
[----:B------:R-:W-:Y:S05]  /*19a60*/  BSYNC B3 ;  /* 0x0000000000037941 */ /* 0x000fea0003800000 */
.L_x_27935:
        /* <DEDUP_REMOVED lines=12> */
.L_x_27931:
[----:B------:R-:W-:Y:S05]  /*19b30*/  BSYNC B2 ;  /* 0x0000000000027941 */ /* 0x000fea0003800000 */
.L_x_27930:
[----:B------:R-:W-:Y:S01]  /*19b40*/  @!P3 ISETP.NE.U32.AND P4, PT, RZ, c[0x0][0x180], PT ;  /* 0x00006000ff00ba0c */ /* 0x000fe20003f85070 */
[----:B------:R-:W-:Y:S01]  /*19b50*/  BSSY B2, `(.L_x_27939) ;  /* 0x000005d000027945 */ /* 0x000fe20003800000 */
[----:B---3--:R-:W-:Y:S02]  /*19b60*/  @!P3 MOV R215, R8 ;  /* 0x0000000800d7b202 */ /* 0x008fe40000000f00 */
        /* <DEDUP_REMOVED lines=15> */
.L_x_27942:
[----:B------:R-:W-:Y:S02]  /*19c60*/  IMAD.MOV.U32 R212, RZ, RZ, R10 ;  /* 0x000000ffffd47224 */ /* 0x000fe400078e000a */
.L_x_27943:
[----:B------:R-:W-:Y:S05]  /*19c70*/  BSYNC B3 ;  /* 0x0000000000037941 */ /* 0x000fea0003800000 */
.L_x_27941:
        /* <DEDUP_REMOVED lines=16> */
.L_x_27947:
[----:B------:R-:W-:Y:S05]  /*19d80*/  BSYNC B4 ;  /* 0x0000000000047941 */ /* 0x000fea0003800000 */
.L_x_27946:
        /* <DEDUP_REMOVED lines=44> */
.L_x_27945:
[----:B------:R-:W-:Y:S05]  /*1a050*/  BSYNC B3 ;  /* 0x0000000000037941 */ /* 0x000fea0003800000 */
.L_x_27944:
        /* <DEDUP_REMOVED lines=12> */
.L_x_27940:
[----:B------:R-:W-:Y:S05]  /*1a120*/  BSYNC B2 ;  /* 0x0000000000027941 */ /* 0x000fea0003800000 */
.L_x_27939:
        /* <DEDUP_REMOVED lines=18> */
.L_x_27951:
[----:B------:R-:W-:Y:S02]  /*1a250*/  IMAD.MOV.U32 R211, RZ, RZ, R10 ;  /* 0x000000ffffd37224 */ /* 0x000fe400078e000a */
.L_x_27952:
[----:B------:R-:W-:Y:S05]  /*1a260*/  BSYNC B3 ;  /* 0x0000000000037941 */ /* 0x000fea0003800000 */
.L_x_27950:
        /* <DEDUP_REMOVED lines=16> */
.L_x_27956:
[----:B------:R-:W-:Y:S05]  /*1a370*/  BSYNC B4 ;  /* 0x0000000000047941 */ /* 0x000fea0003800000 */
.L_x_27955:
        /* <DEDUP_REMOVED lines=44> */
.L_x_27954:
[----:B------:R-:W-:Y:S05]  /*1a640*/  BSYNC B3 ;  /* 0x0000000000037941 */ /* 0x000fea0003800000 */
.L_x_27953:
        /* <DEDUP_REMOVED lines=12> */
.L_x_27949:
[----:B------:R-:W-:Y:S05]  /*1a710*/  BSYNC B2 ;  /* 0x0000000000027941 */ /* 0x000fea0003800000 */
.L_x_27948:
[----:B------:R-:W-:-:S04]  /*1a720*/  IMAD.MOV.U32 R215, RZ, RZ, 0x20 ;  /* 0x00000020ffd77424 */ /* 0x000fc800078e00ff */
[----:B------:R-:W-:-:S05]  /*1a730*/  IMAD.WIDE.U32 R214, R214, R215, c[0x0][0x188] ;  /* 0x00006200d6d67625 */ /* 0x000fca00078e00d7 */
[----:B------:R1:W-:Y:S04]  /*1a740*/  STG.E.128 [R214.64], R204 ;  /* 0x000000ccd6007986 */ /* 0x0003e8000c101d06 */
[----:B------:R1:W-:Y:S01]  /*1a750*/  STG.E.128 [R214.64+0x10], R208 ;  /* 0x000010d0d6007986 */ /* 0x0003e2000c101d06 */
[----:B------:R-:W-:Y:S05]  /*1a760*/  @!P1 BRA `(.L_x_27884) ;  /* 0x0000014000009947 */ /* 0x000fea0003800000 */
[----:B------:R-:W-:Y:S02]  /*1a770*/  SHF.L.U32 R212, R219, 0x10, RZ ;  /* 0x00000010dbd47819 */ /* 0x000fe400000006ff */
[----:B-1----:R-:W-:Y:S02]  /*1a780*/  LOP3.LUT R214, R220, 0xffff, RZ, 0xc0, !PT ;  /* 0x0000ffffdcd67812 */ /* 0x002fe400078ec0ff */
[----:B------:R-:W-:Y:S02]  /*1a790*/  LOP3.LUT R212, R212, 0xff0000, RZ, 0xc0, !PT ;  /* 0x00ff0000d4d47812 */ /* 0x000fe400078ec0ff */
[----:B0-----:R-:W-:-:S02]  /*1a7a0*/  LOP3.LUT R222, R15, 0xff, RZ, 0xc0, !PT ;  /* 0x000000ff0fde7812 */ /* 0x001fc400078ec0ff */
[----:B------:R-:W-:Y:S02]  /*1a7b0*/  PRMT R212, R212, 0x4210, R214 ;  /* 0x00004210d4d47816 */ /* 0x000fe400000000d6 */
[----:B------:R-:W-:Y:S01]  /*1a7c0*/  PRMT R214, R218, 0x7104, RZ ;  /* 0x00007104dad67816 */ /* 0x000fe200000000ff */
[----:B------:R-:W-:Y:S01]  /*1a7d0*/  IMAD.WIDE.U32 R222, R222, 0x10000, RZ ;  /* 0x00010000dede7825 */ /* 0x000fe200078e00ff */
[----:B------:R-:W-:Y:S02]  /*1a7e0*/  LOP3.LUT R221, R14, 0xff, RZ, 0xc0, !PT ;  /* 0x000000ff0edd7812 */ /* 0x000fe400078ec0ff */
[----:B------:R-:W-:Y:S02]  /*1a7f0*/  LOP3.LUT R212, R212, 0xff00, R214, 0xf8, !PT ;  /* 0x0000ff00d4d47812 */ /* 0x000fe400078ef8d6 */
[----:B------:R-:W-:Y:S01]  /*1a800*/  LOP3.LUT R214, R216, 0xff, RZ, 0xc0, !PT ;  /* 0x000000ffd8d67812 */ /* 0x000fe200078ec0ff */
[----:B------:R-:W-:Y:S01]  /*1a810*/  IMAD.WIDE.U32 R224, R221, 0x100, RZ ;  /* 0x00000100dde07825 */ /* 0x000fe200078e00ff */
        /* <DEDUP_REMOVED lines=9> */
.L_x_27884:
[----:B------:R-:W-:Y:S05]  /*1a8b0*/  BSYNC B1 ;  /* 0x0000000000017941 */ /* 0x000fea0003800000 */
.L_x_27883:
[----:B0-----:R-:W-:Y:S01]  /*1a8c0*/  FADD.FTZ R212, RZ, R148 ;  /* 0x00000094ffd47221 */ /* 0x001fe20000010000 */
[C---:B------:R-:W-:Y:S01]  /*1a8d0*/  ISETP.GT.U32.AND P1, PT, R4.reuse, 0x3f, PT ;  /* 0x0000003f0400780c */ /* 0x040fe20003f24070 */
[----:B------:R-:W0:Y:S01]  /*1a8e0*/  S2R R213, SR_TID.X ;  /* 0x0000000000d57919 */ /* 0x000e220000002100 */
        /* <DEDUP_REMOVED lines=17> */
[----:B-1-3--:R-:W-:Y:S02]  /*1aa00*/  FSEL R215, R212, RZ, P0 ;  /* 0x000000ffd4d77208 */ /* 0x00afe40000000000 */
        /* <DEDUP_REMOVED lines=62> */
.L_x_27977:
        /* <DEDUP_REMOVED lines=153> */
.L_x_27978:
[----:B------:R-:W2:Y:S01]  /*1b780*/  LDL.LU R222, [R1+0x20] ;  /* 0x0000200001de7983 */ /* 0x000ea20000300800 */
[----:B-1----:R-:W-:Y:S01]  /*1b790*/  FADD.FTZ R214, R214, R221 ;  /* 0x000000ddd6d67221 */ /* 0x002fe20000010000 */
[----:B------:R-:W-:Y:S02]  /*1b7a0*/  BSSY B1, `(.L_x_27959) ;  /* 0x000013f000017945 */ /* 0x000fe40003800000 */
[----:B------:R-:W1:Y:S02]  /*1b7b0*/  S2R R223, SR_TID.X ;  /* 0x0000000000df7919 */ /* 0x000e640000002100 */
[----:B-1----:R-:W-:-:S13]  /*1b7c0*/  LOP3.LUT P3, RZ, R223, 0x1f, RZ, 0xc0, !PT ;  /* 0x0000001fdfff7812 */ /* 0x002fda000786c0ff */
[----:B------:R-:W-:-:S04]  /*1b7d0*/  @!P3 LEA R212, P1, R6, c[0x0][0x1a0], 0x2 ;  /* 0x0000680006d4ba11 */ /* 0x000fc800078210ff */
[----:B--2---:R-:W-:Y:S02]  /*1b7e0*/  @!P3 LEA.HI.X R213, R6, c[0x0][0x1a4], R222, 0x2, P1 ;  /* 0x0000690006d5ba11 */ /* 0x004fe400008f14de */
[----:B------:R-:W-:-:S03]  /*1b7f0*/  ISETP.NE.AND P1, PT, RZ, UR8, PT ;  /* 0x00000008ff007c0c */ /* 0x000fc6000bf25270 */
[----:B------:R1:W-:Y:S02]  /*1b800*/  @!P3 STG.E [R212.64], R215 ;  /* 0x000000d7d400b986 */ /* 0x0003e4000c101906 */
[----:B-1----:R-:W-:-:S04]  /*1b810*/  IMAD.MOV.U32 R212, RZ, RZ, c[0x0][0x1e0] ;  /* 0x00007800ffd47624 */ /* 0x002fc800078e00ff */
[----:B------:R-:W-:Y:S02]  /*1b820*/  FFMA.FTZ R214, R214, R212, c[0x0][0x228] ;  /* 0x00008a00d6d67623 */ /* 0x000fe400000100d4 */
[----:B------:R-:W-:-:S05]  /*1b830*/  FMUL.FTZ R212, R215, R215 ;  /* 0x000000d7d7d47220 */ /* 0x000fca0000410000 */
[----:B------:R-:W-:-:S05]  /*1b840*/  FSEL R212, R212, RZ, P1 ;  /* 0x000000ffd4d47208 */ /* 0x000fca0000800000 */
[----:B------:R-:W-:Y:S01]  /*1b850*/  FADD.FTZ R214, R214, R212 ;  /* 0x000000d4d6d67221 */ /* 0x000fe20000010000 */
[----:B------:R-:W-:-:S04]  /*1b860*/  @!P3 LEA R212, P2, R6, c[0x0][0x1a8], 0x2 ;  /* 0x00006a0006d4ba11 */ /* 0x000fc800078410ff */
[----:B------:R-:W-:Y:S02]  /*1b870*/  @!P3 LEA.HI.X R213, R6, c[0x0][0x1ac], R222, 0x2, P2 ;  /* 0x00006b0006d5ba11 */ /* 0x000fe400010f14de */
[----:B------:R-:W1:Y:S01]  /*1b880*/  MUFU.RSQ R222, R214 ;  /* 0x000000d600de7308 */ /* 0x000e620000001400 */
[----:B-----5:R-:W-:Y:S02]  /*1b890*/  ISETP.GE.AND P2, PT, R252, 0x1, PT ;  /* 0x00000001fc00780c */ /* 0x020fe40003f46270 */
[----:B-1----:R1:W-:Y:S11]  /*1b8a0*/  @!P3 STG.E [R212.64], R222 ;  /* 0x000000ded400b986 */ /* 0x0023f6000c101906 */
        /* <DEDUP_REMOVED lines=52> */
.L_x_27962:
[----:B------:R-:W-:Y:S05]  /*1bbf0*/  BSYNC B2 ;  /* 0x0000000000027941 */ /* 0x000fea0003800000 */
.L_x_27961:
        /* <DEDUP_REMOVED lines=35> */
.L_x_27964:
[----:B------:R-:W-:Y:S05]  /*1be30*/  BSYNC B2 ;  /* 0x0000000000027941 */ /* 0x000fea0003800000 */
.L_x_27963:
        /* <DEDUP_REMOVED lines=35> */
.L_x_27966:
[----:B------:R-:W-:Y:S05]  /*1c070*/  BSYNC B2 ;  /* 0x0000000000027941 */ /* 0x000fea0003800000 */
.L_x_27965:
        /* <DEDUP_REMOVED lines=35> */
.L_x_27968:
[----:B------:R-:W-:Y:S05]  /*1c2b0*/  BSYNC B2 ;  /* 0x0000000000027941 */ /* 0x000fea0003800000 */
.L_x_27967:
        /* <DEDUP_REMOVED lines=35> */
.L_x_27970:
[----:B------:R-:W-:Y:S05]  /*1c4f0*/  BSYNC B2 ;  /* 0x0000000000027941 */ /* 0x000fea0003800000 */
.L_x_27969:
        /* <DEDUP_REMOVED lines=35> */
.L_x_27972:
[----:B------:R-:W-:Y:S05]  /*1c730*/  BSYNC B2 ;  /* 0x0000000000027941 */ /* 0x000fea0003800000 */
.L_x_27971:
        /* <DEDUP_REMOVED lines=35> */
.L_x_27974:
[----:B------:R-:W-:Y:S05]  /*1c970*/  BSYNC B2 ;  /* 0x0000000000027941 */ /* 0x000fea0003800000 */
.L_x_27973:
        /* <DEDUP_REMOVED lines=21> */
[----:B------:R-:W-:-:S02]  /*1cad0*/  FFMA.FTZ R212, R228, R212, R124 ;  /* 0x000000d4e4d47223 */ /* 0x000fc4000001007c */
[----:B------:R-:W-:Y:S02]  /*1cae0*/  FFMA.FTZ R213, R229, R213, R125 ;  /* 0x000000d5e5d57223 */ /* 0x000fe4000001007d */
[----:B------:R-:W-:Y:S02]  /*1caf0*/  FFMA.FTZ R222, R234, R225, R122 ;  /* 0x000000e1eade7223 */ /* 0x000fe4000001007a */
[----:B------:R-:W-:Y:S01]  /*1cb00*/  FFMA.FTZ R226, R235, R226, R123 ;  /* 0x000000e2ebe27223 */ /* 0x000fe2000001007b */
[----:B------:R-:W-:Y:S01]  /*1cb10*/  F2FP.BF16.PACK_AB R214, R213, R212 ;  /* 0x000000d4d5d6723e */ /* 0x000fe200000010ff */
[----:B------:R-:W-:Y:S02]  /*1cb20*/  FFMA.FTZ R223, R232, R223, R120 ;  /* 0x000000dfe8df7223 */ /* 0x000fe40000010078 */
[----:B------:R-:W-:Y:S01]  /*1cb30*/  FFMA.FTZ R224, R233, R224, R121 ;  /* 0x000000e0e9e07223 */ /* 0x000fe20000010079 */
[----:B------:R-:W-:Y:S02]  /*1cb40*/  F2FP.BF16.PACK_AB R213, R226, R222 ;  /* 0x000000dee2d5723e */ /* 0x000fe400000010ff */
[----:B------:R-:W-:-:S02]  /*1cb50*/  MOV R222, 0x10 ;  /* 0x0000001000de7802 */ /* 0x000fc40000000f00 */
[----:B------:R-:W-:-:S03]  /*1cb60*/  F2FP.BF16.PACK_AB R212, R224, R223 ;  /* 0x000000dfe0d4723e */ /* 0x000fc600000010ff */
[----:B------:R-:W-:-:S05]  /*1cb70*/  IMAD.WIDE.U32 R222, R221, R222, c[0x0][0x208] ;  /* 0x00008200ddde7625 */ /* 0x000fca00078e00de */
[----:B------:R0:W-:Y:S02]  /*1cb80*/  STG.E.128 [R222.64], R212 ;  /* 0x000000d4de007986 */ /* 0x0001e4000c101d06 */
.L_x_27960:
[----:B------:R-:W-:Y:S05]  /*1cb90*/  BSYNC B1 ;  /* 0x0000000000017941 */ /* 0x000fea0003800000 */
.L_x_27959:
[----:B01----:R-:W-:-:S04]  /*1cba0*/  IMAD.MOV.U32 R212, RZ, RZ, c[0x0][0x160] ;  /* 0x00005800ffd47624 */ /* 0x003fc800078e00ff */
[----:B------:R-:W-:-:S05]  /*1cbb0*/  IMAD R6, R212, 0x4, R6 ;  /* 0x00000004d4067824 */ /* 0x000fca00078e0206 */
[----:B------:R-:W-:-:S13]  /*1cbc0*/  ISETP.GE.AND P1, PT, R6, c[0x0][0x164], PT ;  /* 0x0000590006007a0c */ /* 0x000fda0003f26270 */
[----:B-----5:R-:W-:Y:S01]  /*1cbd0*/  @P1 CALL.REL.NOINC `(.L_x_27975) ;  /* 0x0000001000001944 */ /* 0x020fe20003c00000 */
[----:B------:R-:W-:Y:S05]  /*1cbe0*/  BRA `(.L_x_27976) ;  /* 0xfffe47f000007947 */ /* 0x000fea000383ffff */
.L_x_27975:
[----:B------:R-:W-:Y:S05]  /*1cbf0*/  BSYNC B0 ;  /* 0x0000000000007941 */ /* 0x000fea0003800000 */
.L_x_27350:
[----:B------:R-:W-:Y:S05]  /*1cc00*/  EXIT ;  /* 0x000000000000794d */ /* 0x000fea0003800000 */
.L_x_27957:
[----:B------:R-:W-:Y:S01]  /*1cc10*/  HFMA2.MMA R222, -RZ, RZ, 0, 1.847743988037109375e-06 ;  /* 0x0000001fffde7435 */ /* 0x000fe200000001ff */
[----:B------:R-:W-:Y:S01]  /*1cc20*/  IMAD.MOV.U32 R221, RZ, RZ, R215 ;  /* 0x000000ffffdd7224 */ /* 0x000fe200078e00d7 */
[----:B------:R-:W-:Y:S01]  /*1cc30*/  MOV R212, 0x1cc70 ;  /* 0x0001cc7000d47802 */ /* 0x000fe20000000f00 */
[----:B------:R-:W-:Y:S02]  /*1cc40*/  IMAD.MOV.U32 R214, RZ, RZ, 0x1 ;  /* 0x00000001ffd67424 */ /* 0x000fe400078e00ff */
[----:B------:R-:W-:Y:S02]  /*1cc50*/  IMAD.MOV.U32 R213, RZ, RZ, -0x1 ;  /* 0xffffffffffd57424 */ /* 0x000fe400078e00ff */
[----:B-----5:R-:W-:Y:S05]  /*1cc60*/  CALL.REL.NOINC `($__internal_78_$__cuda_sm70_shflsync_bfly_p) ;  /* 0x00000c1000007944 */ /* 0x020fea0003c00000 */
[----:B-1----:R-:W-:Y:S05]  /*1cc70*/  BRA `(.L_x_27977) ;  /* 0xffffe17000007947 */ /* 0x002fea000383ffff */
.L_x_27958:
[----:B------:R-:W-:Y:S01]  /*1cc80*/  IMAD.MOV.U32 R221, RZ, RZ, R215 ;  /* 0x000000ffffdd7224 */ /* 0x000fe200078e00d7 */
[----:B------:R-:W-:Y:S01]  /*1cc90*/  MOV R213, 0xffffffff ;  /* 0xffffffff00d57802 */ /* 0x000fe20000000f00 */
[----:B------:R-:W-:Y:S01]  /*1cca0*/  IMAD.MOV.U32 R214, RZ, RZ, 0x2 ;  /* 0x00000002ffd67424 */ /* 0x000fe200078e00ff */
[----:B------:R-:W-:Y:S01]  /*1ccb0*/  MOV R212, 0x1cce0 ;  /* 0x0001cce000d47802 */ /* 0x000fe20000000f00 */
[----:B------:R-:W-:Y:S02]  /*1ccc0*/  IMAD.MOV.U32 R222, RZ, RZ, 0x1f ;  /* 0x0000001fffde7424 */ /* 0x000fe400078e00ff */
[----:B-----5:R-:W-:Y:S05]  /*1ccd0*/  CALL.REL.NOINC `($__internal_78_$__cuda_sm70_shflsync_bfly_p) ;  /* 0x00000ba000007944 */ /* 0x020fea0003c00000 */
[----:B-1----:R-:W-:Y:S01]  /*1cce0*/  FADD.FTZ R215, R215, R214 ;  /* 0x000000d6d7d77221 */ /* 0x002fe20000010000 */
[----:B------:R-:W-:Y:S01]  /*1ccf0*/  MOV R212, 0x1cd50 ;  /* 0x0001cd5000d47802 */ /* 0x000fe20000000f00 */
[----:B------:R-:W-:-:S02]  /*1cd00*/  IMAD.MOV.U32 R214, RZ, RZ, 0x4 ;  /* 0x00000004ffd67424 */ /* 0x000fc400078e00ff */
[----:B------:R-:W-:Y:S02]  /*1cd10*/  IMAD.MOV.U32 R222, RZ, RZ, 0x1f ;  /* 0x0000001fffde7424 */ /* 0x000fe400078e00ff */
[----:B------:R-:W-:Y:S02]  /*1cd20*/  IMAD.MOV.U32 R213, RZ, RZ, -0x1 ;  /* 0xffffffffffd57424 */ /* 0x000fe400078e00ff */
[----:B------:R-:W-:Y:S02]  /*1cd30*/  IMAD.MOV.U32 R221, RZ, RZ, R215 ;  /* 0x000000ffffdd7224 */ /* 0x000fe400078e00d7 */
[----:B------:R-:W-:Y:S05]  /*1cd40*/  CALL.REL.NOINC `($__internal_78_$__cuda_sm70_shflsync_bfly_p) ;  /* 0x00000b3000007944 */ /* 0x000fea0003c00000 */
[----:B-1----:R-:W-:Y:S01]  /*1cd50*/  FADD.FTZ R215, R215, R214 ;  /* 0x000000d6d7d77221 */ /* 0x002fe20000010000 */
[----:B------:R-:W-:Y:S01]  /*1cd60*/  HFMA2.MMA R214, -RZ, RZ, 0, 4.76837158203125e-07 ;  /* 0x00000008ffd67435 */ /* 0x000fe200000001ff */
[----:B------:R-:W-:Y:S01]  /*1cd70*/  IMAD.MOV.U32 R222, RZ, RZ, 0x1f ;  /* 0x0000001fffde7424 */ /* 0x000fe200078e00ff */
[----:B------:R-:W-:Y:S01]  /*1cd80*/  MOV R212, 0x1cdc0 ;  /* 0x0001cdc000d47802 */ /* 0x000fe20000000f00 */
[----:B------:R-:W-:Y:S02]  /*1cd90*/  IMAD.MOV.U32 R213, RZ, RZ, -0x1 ;  /* 0xffffffffffd57424 */ /* 0x000fe400078e00ff */
[----:B------:R-:W-:-:S02]  /*1cda0*/  IMAD.MOV.U32 R221, RZ, RZ, R215 ;  /* 0x000000ffffdd7224 */ /* 0x000fc400078e00d7 */
[----:B------:R-:W-:Y:S05]  /*1cdb0*/  CALL.REL.NOINC `($__internal_78_$__cuda_sm70_shflsync_bfly_p) ;  /* 0x00000ac000007944 */ /* 0x000fea0003c00000 */
[----:B-1----:R-:W-:Y:S01]  /*1cdc0*/  FADD.FTZ R215, R215, R214 ;  /* 0x000000d6d7d77221 */ /* 0x002fe20000010000 */
[----:B------:R-:W-:Y:S01]  /*1cdd0*/  MOV R222, 0x1f ;  /* 0x0000001f00de7802 */ /* 0x000fe20000000f00 */
[----:B------:R-:W-:Y:S01]  /*1cde0*/  IMAD.MOV.U32 R214, RZ, RZ, 0x10 ;  /* 0x00000010ffd67424 */ /* 0x000fe200078e00ff */
[----:B------:R-:W-:Y:S01]  /*1cdf0*/  MOV R212, 0x1ce30 ;  /* 0x0001ce3000d47802 */ /* 0x000fe20000000f00 */
[----:B------:R-:W-:-:S02]  /*1ce00*/  IMAD.MOV.U32 R213, RZ, RZ, -0x1 ;  /* 0xffffffffffd57424 */ /* 0x000fc400078e00ff */
[----:B------:R-:W-:Y:S02]  /*1ce10*/  IMAD.MOV.U32 R221, RZ, RZ, R215 ;  /* 0x000000ffffdd7224 */ /* 0x000fe400078e00d7 */
[----:B------:R-:W-:Y:S05]  /*1ce20*/  CALL.REL.NOINC `($__internal_78_$__cuda_sm70_shflsync_bfly_p) ;  /* 0x00000a5000007944 */ /* 0x000fea0003c00000 */
        /* <DEDUP_REMOVED lines=139> */
[----:B------:R-:W-:Y:S05]  /*1d6e0*/  CALL.REL.NOINC `($__internal_78_$__cuda_sm70_shflsync_bfly_p) ;  /* 0x0000019000007944 */ /* 0x000fea0003c00000 */
[----:B-1----:R-:W-:Y:S01]  /*1d6f0*/  FADD.FTZ R221, R221, R214 ;  /* 0x000000d6dddd7221 */ /* 0x002fe20000010000 */
[----:B------:R-:W-:Y:S01]  /*1d700*/  MOV R212, 0x1d750 ;  /* 0x0001d75000d47802 */ /* 0x000fe20000000f00 */
[----:B------:R-:W-:Y:S02]  /*1d710*/  IMAD.MOV.U32 R214, RZ, RZ, 0x2 ;  /* 0x00000002ffd67424 */ /* 0x000fe400078e00ff */
[----:B------:R-:W-:Y:S02]  /*1d720*/  IMAD.MOV.U32 R222, RZ, RZ, 0x1f ;  /* 0x0000001fffde7424 */ /* 0x000fe400078e00ff */
[----:B------:R-:W-:Y:S02]  /*1d730*/  IMAD.MOV.U32 R213, RZ, RZ, -0x1 ;  /* 0xffffffffffd57424 */ /* 0x000fe400078e00ff */
[----:B------:R-:W-:Y:S05]  /*1d740*/  CALL.REL.NOINC `($__internal_78_$__cuda_sm70_shflsync_bfly_p) ;  /* 0x0000013000007944 */ /* 0x000fea0003c00000 */
[----:B------:R-:W-:Y:S01]  /*1d750*/  HFMA2.MMA R222, -RZ, RZ, 0, 1.847743988037109375e-06 ;  /* 0x0000001fffde7435 */ /* 0x000fe200000001ff */
[----:B-1----:R-:W-:Y:S01]  /*1d760*/  FADD.FTZ R221, R221, R214 ;  /* 0x000000d6dddd7221 */ /* 0x002fe20000010000 */
[----:B------:R-:W-:Y:S01]  /*1d770*/  MOV R212, 0x1d7b0 ;  /* 0x0001d7b000d47802 */ /* 0x000fe20000000f00 */
[----:B------:R-:W-:-:S02]  /*1d780*/  IMAD.MOV.U32 R214, RZ, RZ, 0x4 ;  /* 0x00000004ffd67424 */ /* 0x000fc400078e00ff */
[----:B------:R-:W-:Y:S02]  /*1d790*/  IMAD.MOV.U32 R213, RZ, RZ, -0x1 ;  /* 0xffffffffffd57424 */ /* 0x000fe400078e00ff */
[----:B------:R-:W-:Y:S05]  /*1d7a0*/  CALL.REL.NOINC `($__internal_78_$__cuda_sm70_shflsync_bfly_p) ;  /* 0x000000d000007944 */ /* 0x000fea0003c00000 */
[----:B-1----:R-:W-:Y:S01]  /*1d7b0*/  FADD.FTZ R221, R221, R214 ;  /* 0x000000d6dddd7221 */ /* 0x002fe20000010000 */
[----:B------:R-:W-:Y:S01]  /*1d7c0*/  MOV R212, 0x1d810 ;  /* 0x0001d81000d47802 */ /* 0x000fe20000000f00 */
[----:B------:R-:W-:Y:S02]  /*1d7d0*/  IMAD.MOV.U32 R214, RZ, RZ, 0x8 ;  /* 0x00000008ffd67424 */ /* 0x000fe400078e00ff */
[----:B------:R-:W-:Y:S02]  /*1d7e0*/  IMAD.MOV.U32 R222, RZ, RZ, 0x1f ;  /* 0x0000001fffde7424 */ /* 0x000fe400078e00ff */
[----:B------:R-:W-:Y:S02]  /*1d7f0*/  IMAD.MOV.U32 R213, RZ, RZ, -0x1 ;  /* 0xffffffffffd57424 */ /* 0x000fe400078e00ff */
[----:B------:R-:W-:Y:S05]  /*1d800*/  CALL.REL.NOINC `($__internal_78_$__cuda_sm70_shflsync_bfly_p) ;  /* 0x0000007000007944 */ /* 0x000fea0003c00000 */
[----:B-1----:R-:W-:Y:S01]  /*1d810*/  FADD.FTZ R221, R221, R214 ;  /* 0x000000d6dddd7221 */ /* 0x002fe20000010000 */
[----:B------:R-:W-:Y:S01]  /*1d820*/  MOV R214, 0x10 ;  /* 0x0000001000d67802 */ /* 0x000fe20000000f00 */
[----:B------:R-:W-:Y:S01]  /*1d830*/  IMAD.MOV.U32 R222, RZ, RZ, 0x1f ;  /* 0x0000001fffde7424 */ /* 0x000fe200078e00ff */
[----:B------:R-:W-:Y:S01]  /*1d840*/  MOV R212, 0x1d870 ;  /* 0x0001d87000d47802 */ /* 0x000fe20000000f00 */
[----:B------:R-:W-:-:S02]  /*1d850*/  IMAD.MOV.U32 R213, RZ, RZ, -0x1 ;  /* 0xffffffffffd57424 */ /* 0x000fc400078e00ff */
[----:B------:R-:W-:Y:S05]  /*1d860*/  CALL.REL.NOINC `($__internal_78_$__cuda_sm70_shflsync_bfly_p) ;  /* 0x0000001000007944 */ /* 0x000fea0003c00000 */
[----:B-1----:R-:W-:Y:S05]  /*1d870*/  BRA `(.L_x_27978) ;  /* 0xffffdf0000007947 */ /* 0x002fea000383ffff */
        .weak           $__internal_78_$__cuda_sm70_shflsync_bfly_p
        .type           $__internal_78_$__cuda_sm70_shflsync_bfly_p,@function
        .size           $__internal_78_$__cuda_sm70_shflsync_bfly_p,(.L_x_57118 - $__internal_78_$__cuda_sm70_shflsync_bfly_p)
$__internal_78_$__cuda_sm70_shflsync_bfly_p:
[----:B------:R-:W-:Y:S04]  /*1d880*/  WARPSYNC R213 ;  /* 0x000000d500007348 */ /* 0x000fe80003800000 */
[----:B------:R0:W1:Y:S02]  /*1d890*/  SHFL.BFLY PT, R214, R221, R214, R222 ;  /* 0x0c0000d6ddd67389 */ /* 0x00006400000e00de */
[----:B0-----:R-:W-:-:S04]  /*1d8a0*/  IMAD.MOV.U32 R213, RZ, RZ, 0x0 ;  /* 0x00000000ffd57424 */ /* 0x001fc800078e00ff */
[----:B------:R-:W-:Y:S05]  /*1d8b0*/  RET.REL.NODEC R212 `(_ZN10layer_norm13ln_fwd_kernelINS_13Kernel_traitsIf13__nv_bfloat16fS2_fjLj2048ELj1ELj4ELj1ELj16ENS_18Kernel_traits_baseILj2048EfS2_fS2_fjLj128EEEEELb1ELb1ELb1ELb0EEEvNS_9FwdParamsE) ;  /* 0xfffe2740d4007950 */ /* 0x000fea0003c3ffff */
.L_x_27979:
        /* <DEDUP_REMOVED lines=12> */
.L_x_57118:


//--------------------- .text._ZN10layer_norm13ln_fwd_kernelINS_13Kernel_traitsIf13__nv_bfloat16fS2_fjLj2048ELj1ELj4ELj1ELj16ENS_18Kernel_traits_baseILj2048EfS2_fS2_fjLj128EEEEELb1ELb1ELb1ELb1EEEvNS_9FwdParamsE --------------------------
	.section	.text._ZN10layer_norm13ln_fwd_kernelINS_13Kernel_traitsIf13__nv_bfloat16fS2_fjLj2048ELj1ELj4ELj1ELj16ENS_18Kernel_traits_baseILj2048EfS2_fS2_fjLj128EEEEELb1ELb1ELb1ELb1EEEvNS_9FwdParamsE,"ax",@progbits
	.sectioninfo	@"SHI_REGISTERS=255"
	.align	128
        .global         _ZN10layer_norm13ln_fwd_kernelINS_13Kernel_traitsIf13__nv_bfloat16fS2_fjLj2048ELj1ELj4ELj1ELj16ENS_18Kernel_traits_baseILj2048EfS2_fS2_fjLj128EEEEELb1ELb1ELb1ELb1EEEvNS_9FwdParamsE
        .type           _ZN10layer_norm13ln_fwd_kernelINS_13Kernel_traitsIf13__nv_bfloat16fS2_fjLj2048ELj1ELj4ELj1ELj16ENS_18Kernel_traits_baseILj2048EfS2_fS2_fjLj128EEEEELb1ELb1ELb1ELb1EEEvNS_9FwdParamsE,@function
        .size           _ZN10layer_norm13ln_fwd_kernelINS_13Kernel_traitsIf13__nv_bfloat16fS2_fjLj2048ELj1ELj4ELj1ELj16ENS_18Kernel_traits_baseILj2048EfS2_fS2_fjLj128EEEEELb1ELb1ELb1ELb1EEEvNS_9FwdParamsE,(.L_x_57119 - _ZN10layer_norm13ln_fwd_kernelINS_13Kernel_traitsIf13__nv_bfloat16fS2_fjLj2048ELj1ELj4ELj1ELj16ENS_18Kernel_traits_baseILj2048EfS2_fS2_fjLj128EEEEELb1ELb1ELb1ELb1EEEvNS_9FwdParamsE)
        .other          _ZN10layer_norm13ln_fwd_kernelINS_13Kernel_traitsIf13__nv_bfloat16fS2_fjLj2048ELj1ELj4ELj1ELj16ENS_18Kernel_traits_baseILj2048EfS2_fS2_fjLj128EEEEELb1ELb1ELb1ELb1EEEvNS_9FwdParamsE,@"STO_CUDA_ENTRY STV_DEFAULT"
_ZN10layer_norm13ln_fwd_kernelINS_13Kernel_traitsIf13__nv_bfloat16fS2_fjLj2048ELj1ELj4ELj1ELj16ENS_18Kernel_traits_baseILj2048EfS2_fS2_fjLj128EEEEELb1ELb1ELb1ELb1EEEvNS_9FwdParamsE:
.text._ZN10layer_norm13ln_fwd_kernelINS_13Kernel_traitsIf13__nv_bfloat16fS2_fjLj2048ELj1ELj4ELj1ELj16ENS_18Kernel_traits_baseILj2048EfS2_fS2_fjLj128EEEEELb1ELb1ELb1ELb1EEEvNS_9FwdParamsE:
        /* <DEDUP_REMOVED lines=42> */
[----:B------:R-:W-:Y:S01]  /*02a0*/  CS2R R66, SRZ ;  /* 0x0000000000427805 */ /* 0x000fe2000001ff00 */
[----:B------:R-:W-:Y:S01]  /*02b0*/  CS2R R68, SRZ ;  /* 0x0000000000447805 */ /* 0x000fe2000001ff00 */
[----:B------:R-:W-:Y:S01]  /*02c0*/  CS2R R70, SRZ ;  /* 0x0000000000467805 */ /* 0x000fe2000001ff00 */
[----:B------:R-:W-:Y:S01]  /*02d0*/  CS2R R72, SRZ ;  /* 0x0000000000487805 */ /* 0x000fe2000001ff00 */
[----:B------:R-:W-:Y:S01]  /*02e0*/  CS2R R74, SRZ ;  /* 0x00000000004a7805 */ /* 0x000fe2000001ff00 */
[----:B------:R-:W-:Y:S01]  /*02f0*/  CS2R R76, SRZ ;  /* 0x00000000004c7805 */ /* 0x000fe2000001ff00 */
[----:B--2---:R-:W0:Y:S08]  /*0300*/  @P0 R2UR UR4, R2 ;  /* 0x00000000020403c2 */ /* 0x004e3000000e0000 */
[----:B------:R2:W4:Y:S01]  /*0310*/  @P0 R2UR UR5, R3 ;  /* 0x00000000030503c2 */ /* 0x00052200000e0000 */
[----:B---3--:R-:W-:Y:S01]  /*0320*/  @P0 IADD3 R240, P1, R4, c[0x0][0x240], RZ ;  /* 0x0000900004f00a10 */ /* 0x008fe20007f3e0ff */
[----:B-1----:R-:W-:-:S03]  /*0330*/  IMAD R4, R15, c[0x0][0x0], R14 ;  /* 0x000000000f047a24 */ /* 0x002fc600078e020e */
[----:B------:R-:W-:Y:S01]  /*0340*/  @P0 IADD3.X R241, RZ, R5, RZ, P1, !PT ;  /* 0x00000005fff10210 */ /* 0x000fe20000ffe4ff */
[----:B------:R-:W-:Y:S01]  /*0350*/  IMAD.WIDE.U32 R10, R4, -0x326172a9, RZ ;  /* 0xcd9e8d57040a7825 */ /* 0x000fe200078e00ff */
        /* <DEDUP_REMOVED lines=8> */
[----:B--2---:R-:W-:Y:S01]  /*03e0*/  IMAD.WIDE.U32 R2, R0, -0x2daee0ad, RZ ;  /* 0xd2511f5300027825 */ /* 0x004fe200078e00ff */
[----:B------:R-:W-:Y:S01]  /*03f0*/  UIADD3 UR13, UR4, -0x255992d5, URZ ;  /* 0xdaa66d2b040d7890 */ /* 0x000fe2000fffe03f */
[----:B------:R-:W-:Y:S01]  /*0400*/  SHF.R.U32.HI R0, RZ, 0x5, R14 ;  /* 0x00000005ff007819 */ /* 0x000fe2000001160e */
[----:B----4-:R-:W-:Y:S01]  /*0410*/  UIADD3 UR10, UR5, -0x4498517b, URZ ;  /* 0xbb67ae85050a7890 */ /* 0x010fe2000fffe03f */
        /* <DEDUP_REMOVED lines=42> */
[----:B------:R-:W-:Y:S02]  /*06c0*/  LEA R10, P3, R79, c[0x0][0x1c8], 0x5 ;  /* 0x000072004f0a7a11 */ /* 0x000fe400078628ff */
[----:B------:R-:W-:Y:S01]  /*06d0*/  CS2R R78, SRZ ;  /* 0x00000000004e7805 */ /* 0x000fe2000001ff00 */
        /* <DEDUP_REMOVED lines=33> */
[----:B------:R1:W4:Y:S04]  /*08f0*/  LDG.E.128 R184, [R2.64+0x810] ;  /* 0x0008100602b87981 */ /* 0x000328000c1e1d00 */
[----:B------:R-:W4:Y:S04]  /*0900*/  LDG.E.128 R180, [R10.64] ;  /* 0x000000060ab47981 */ /* 0x000f28000c1e1d00 */
[----:B------:R-:W4:Y:S04]  /*0910*/  LDG.E.128 R176, [R10.64+0x10] ;  /* 0x000010060ab07981 */ /* 0x000f28000c1e1d00 */
[----:B------:R-:W4:Y:S04]  /*0920*/  LDG.E.128 R164, [R10.64+0x800] ;  /* 0x000800060aa47981 */ /* 0x000f28000c1e1d00 */
[----:B------:R-:W4:Y:S04]  /*0930*/  LDG.E.128 R172, [R10.64+0x400] ;  /* 0x000400060aac7981 */ /* 0x000f28000c1e1d00 */
[----:B------:R-:W4:Y:S01]  /*0940*/  LDG.E.128 R168, [R10.64+0x410] ;  /* 0x000410060aa87981 */ /* 0x000f22000c1e1d00 */
[----:B------:R-:W-:Y:S01]  /*0950*/  UIADD3 UR25, UR4, -0x700cb87f, URZ ;  /* 0x8ff3478104197890 */ /* 0x000fe2000fffe03f */
[----:B------:R-:W-:Y:S01]  /*0960*/  IMAD.HI.U32 R7, R15, -0x326172a9, RZ ;  /* 0xcd9e8d570f077827 */ /* 0x000fe200078e00ff */
[----:B------:R-:W-:Y:S01]  /*0970*/  UIADD3 UR26, UR5, -0x695add53, URZ ;  /* 0x96a522ad051a7890 */ /* 0x000fe2000fffe03f */
[----:B------:R1:W5:Y:S02]  /*0980*/  LDG.E.128 R80, [R2.64+0xc00] ;  /* 0x000c000602507981 */ /* 0x000364000c1e1d00 */
[----:B0-----:R-:W-:-:S02]  /*0990*/  IMAD.HI.U32 R8, R12, -0x2daee0ad, RZ ;  /* 0xd2511f530c087827 */ /* 0x001fc400078e00ff */
        /* <DEDUP_REMOVED lines=10> */
[----:B------:R-:W-:-:S02]  /*0a40*/  LOP3.LUT R240, R240, 0x3, RZ, 0xc0, !PT ;  /* 0x00000003f0f07812 */ /* 0x000fc400078ec0ff */
[----:B------:R0:W5:Y:S04]  /*0a50*/  LDG.E.128 R248, [R10.64+0x810] ;  /* 0x000810060af87981 */ /* 0x000168000c1e1d00 */
[----:B------:R0:W5:Y:S01]  /*0a60*/  LDG.E.128 R120, [R10.64+0xc00] ;  /* 0x000c00060a787981 */ /* 0x000162000c1e1d00 */
[----:B-1----:R-:W-:Y:S02]  /*0a70*/  IMAD R3, R13, -0x2daee0ad, RZ ;  /* 0xd2511f530d037824 */ /* 0x002fe400078e02ff */
[----:B------:R-:W-:Y:S01]  /*0a80*/  IMAD R2, R160, -0x326172a9, RZ ;  /* 0xcd9e8d57a0027824 */ /* 0x000fe200078e02ff */
[----:B------:R0:W5:Y:S02]  /*0a90*/  LDG.E.128 R124, [R10.64+0xc10] ;  /* 0x000c10060a7c7981 */ /* 0x000164000c1e1d00 */
[----:B------:R-:W-:Y:S01]  /*0aa0*/  LOP3.LUT R3, R8, UR26, R3, 0x96, !PT ;  /* 0x0000001a08037c12 */ /* 0x000fe2000f8e9603 */
[----:B------:R-:W-:Y:S01]  /*0ab0*/  IMAD R8, R15, -0x326172a9, RZ ;  /* 0xcd9e8d570f087824 */ /* 0x000fe200078e02ff */
[----:B------:R0:W5:Y:S01]  /*0ac0*/  LDG.E.128 R128, [R10.64+0x1000] ;  /* 0x001000060a807981 */ /* 0x000162000c1e1d00 */
[----:B------:R-:W-:Y:S01]  /*0ad0*/  LOP3.LUT R2, R7, UR25, R2, 0x96, !PT ;  /* 0x0000001907027c12 */ /* 0x000fe2000f8e9602 */
[----:B------:R-:W-:-:S02]  /*0ae0*/  IMAD.MOV.U32 R7, RZ, RZ, RZ ;  /* 0x000000ffff077224 */ /* 0x000fc400078e00ff */
[----:B------:R0:W5:Y:S04]  /*0af0*/  LDG.E.128 R132, [R10.64+0x1010] ;  /* 0x001010060a847981 */ /* 0x000168000c1e1d00 */
[----:B------:R0:W5:Y:S04]  /*0b00*/  LDG.E.128 R136, [R10.64+0x1400] ;  /* 0x001400060a887981 */ /* 0x000168000c1e1d00 */
[----:B------:R0:W5:Y:S04]  /*0b10*/  LDG.E.128 R140, [R10.64+0x1410] ;  /* 0x001410060a8c7981 */ /* 0x000168000c1e1d00 */
[----:B------:R0:W5:Y:S04]  /*0b20*/  LDG.E.128 R144, [R10.64+0x1800] ;  /* 0x001800060a907981 */ /* 0x000168000c1e1d00 */
[----:B------:R0:W5:Y:S04]  /*0b30*/  LDG.E.128 R148, [R10.64+0x1810] ;  /* 0x001810060a947981 */ /* 0x000168000c1e1d00 */
[----:B------:R0:W5:Y:S01]  /*0b40*/  LDG.E.128 R152, [R10.64+0x1c00] ;  /* 0x001c00060a987981 */ /* 0x000162000c1e1d00 */
[----:B------:R-:W-:-:S03]  /*0b50*/  ULDC.U8 UR8, c[0x0][0x1f0] ;  /* 0x00007c0000087ab9 */ /* 0x000fc60000000000 */
[----:B--2---:R-:W-:Y:S04]  /*0b60*/  STL.64 [R1+0xa0], R156 ;  /* 0x0000a09c01007387 */ /* 0x004fe80000100a00 */
        /* <DEDUP_REMOVED lines=21> */
[----:B-1----:R0:W5:Y:S02]  /*0cc0*/  LDG.E.128 R156, [R10.64+0x1c10] ;  /* 0x001c10060a9c7981 */ /* 0x002164000c1e1d00 */
[----:B0-2---:R-:W-:-:S02]  /*0cd0*/  IMAD R10, R12, -0x2daee0ad, RZ ;  /* 0xd2511f530c0a7824 */ /* 0x005fc400078e02ff */
.L_x_28578:
[----:B------:R-:W-:-:S04]  /*0ce0*/  IMAD.MOV.U32 R175, RZ, RZ, 0x4 ;  /* 0x00000004ffaf7424 */ /* 0x000fc800078e00ff */
[----:B------:R-:W-:-:S05]  /*0cf0*/  IMAD.WIDE R12, R0, R175, c[0x0][0x1d0] ;  /* 0x00007400000c7625 */ /* 0x000fca00078e02af */
[----:B------:R0:W2:Y:S01]  /*0d00*/  LDG.E R174, [R12.64] ;  /* 0x000000060cae7981 */ /* 0x0000a2000c1e1900 */
[----:B------:R-:W-:Y:S01]  /*0d10*/  ISETP.NE.U32.AND P0, PT, RZ, c[0x0][0x180], PT ;  /* 0x00006000ff007a0c */ /* 0x000fe20003f05070 */
[----:B------:R-:W-:Y:S02]  /*0d20*/  IMAD R14, R0, c[0x0][0x168], RZ ;  /* 0x00005a00000e7a24 */ /* 0x000fe400078e02ff */
[----:B------:R-:W1:Y:S01]  /*0d30*/  S2R R176, SR_TID.X ;  /* 0x0000000000b07919 */ /* 0x000e620000002100 */
[----:B------:R-:W-:Y:S01]  /*0d40*/  ISETP.NE.AND.EX P0, PT, RZ, c[0x0][0x184], PT, P0 ;  /* 0x00006100ff007a0c */ /* 0x000fe20003f05300 */
[----:B------:R-:W-:Y:S01]  /*0d50*/  IMAD.MOV.U32 R236, RZ, RZ, RZ ;  /* 0x000000ffffec7224 */ /* 0x000fe200078e00ff */
[----:B------:R-:W-:-:S04]  /*0d60*/  SHF.R.S32.HI R15, RZ, 0x1f, R14 ;  /* 0x0000001fff0f7819 */ /* 0x000fc8000001140e */
[----:B------:R-:W-:-:S07]  /*0d70*/  LEA.HI R15, R15, R14, RZ, 0x3 ;  /* 0x0000000e0f0f7211 */ /* 0x000fce00078f18ff */
[----:B------:R-:W-:Y:S02]  /*0d80*/  @P0 MOV R177, 0x20 ;  /* 0x0000002000b10802 */ /* 0x000fe40000000f00 */
[----:B-1----:R-:W-:-:S04]  /*0d90*/  LOP3.LUT R176, R176, 0x1f, RZ, 0xc0, !PT ;  /* 0x0000001fb0b07812 */ /* 0x002fc800078ec0ff */
[----:B------:R-:W-:-:S05]  /*0da0*/  LEA.HI.SX32 R198, R15, R176, 0x1d ;  /* 0x000000b00fc67211 */ /* 0x000fca00078feaff */
[----:B0-----:R-:W-:-:S05]  /*0db0*/  @P0 IMAD.WIDE.U32 R12, R198, R177, c[0x0][0x180] ;  /* 0x00006000c60c0625 */ /* 0x001fca00078e00b1 */
[----:B------:R-:W3:Y:S01]  /*0dc0*/  @P0 LDG.E.128 R160, [R12.64] ;  /* 0x000000060ca00981 */ /* 0x000ee2000c1e1d00 */
[----:B------:R-:W-:Y:S01]  /*0dd0*/  BSSY B1, `(.L_x_27981) ;  /* 0x000006b000017945 */ /* 0x000fe20003800000 */
[----:B------:R-:W-:Y:S02]  /*0de0*/  SHF.R.S32.HI R252, RZ, 0x1f, R0 ;  /* 0x0000001ffffc7819 */ /* 0x000fe40000011400 */
        /* <DEDUP_REMOVED lines=12> */
[----:B------:R-:W-:-:S13]  /*0eb0*/  ISETP.GT.AND P3, PT, R174, RZ, PT ;  /* 0x000000ffae00720c */ /* 0x000fda0003f64270 */
        /* <DEDUP_REMOVED lines=17> */
.L_x_27984:
[----:B------:R-:W-:Y:S02]  /*0fd0*/  IMAD.MOV.U32 R172, RZ, RZ, R8 ;  /* 0x000000ffffac7224 */ /* 0x000fe400078e0008 */
.L_x_27985:
[----:B------:R-:W-:Y:S05]  /*0fe0*/  BSYNC B2 ;  /* 0x0000000000027941 */ /* 0x000fea0003800000 */
.L_x_27983:
        /* <DEDUP_REMOVED lines=16> */
.L_x_27989:
[----:B------:R-:W-:Y:S05]  /*10f0*/  BSYNC B3 ;  /* 0x0000000000037941 */ /* 0x000fea0003800000 */
.L_x_27988:
        /* <DEDUP_REMOVED lines=42> */
[----:B------:R-:W-:-:S03]  /*13a0*/  LOP3.LUT R3, R15, UR26, R12, 0x96, !PT ;  /* 0x0000001a0f037c12 */ /* 0x000fc6000f8e960c */
.L_x_27987:
[----:B------:R-:W-:Y:S05]  /*13b0*/  BSYNC B2 ;  /* 0x0000000000027941 */ /* 0x000fea0003800000 */
.L_x_27986:
        /* <DEDUP_REMOVED lines=10> */
[----:B--2---:R-:W-:-:S04]  /*1460*/  FMUL.FTZ R12, R13, R12 ;  /* 0x0000000c0d0c7220 */ /* 0x004fc80000410000 */
[----:B------:R-:W-:Y:S02]  /*1470*/  @P0 FADD.FTZ R12, R160, R12 ;  /* 0x0000000ca00c0221 */ /* 0x000fe40000010000 */
.L_x_27982:
[----:B0-----:R-:W-:Y:S05]  /*1480*/  BSYNC B1 ;  /* 0x0000000000017941 */ /* 0x001fea0003800000 */
.L_x_27981:
        /* <DEDUP_REMOVED lines=18> */
.L_x_27993:
[----:B------:R-:W-:Y:S02]  /*15b0*/  IMAD.MOV.U32 R176, RZ, RZ, R8 ;  /* 0x000000ffffb07224 */ /* 0x000fe400078e0008 */
.L_x_27994:
[----:B------:R-:W-:Y:S05]  /*15c0*/  BSYNC B2 ;  /* 0x0000000000027941 */ /* 0x000fea0003800000 */
.L_x_27992:
        /* <DEDUP_REMOVED lines=16> */
.L_x_27998:
[----:B------:R-:W-:Y:S05]  /*16d0*/  BSYNC B3 ;  /* 0x0000000000037941 */ /* 0x000fea0003800000 */
.L_x_27997:
        /* <DEDUP_REMOVED lines=44> */
.L_x_27996:
[----:B------:R-:W-:Y:S05]  /*19a0*/  BSYNC B2 ;  /* 0x0000000000027941 */ /* 0x000fea0003800000 */
.L_x_27995:
        /* <DEDUP_REMOVED lines=12> */
.L_x_27991:
[----:B------:R-:W-:Y:S05]  /*1a70*/  BSYNC B1 ;  /* 0x0000000000017941 */ /* 0x000fea0003800000 */
.L_x_27990:
        /* <DEDUP_REMOVED lines=18> */
.L_x_28002:
[----:B------:R-:W-:Y:S02]  /*1ba0*/  IMAD.MOV.U32 R178, RZ, RZ, R8 ;  /* 0x000000ffffb27224 */ /* 0x000fe400078e0008 */
.L_x_28003:
[----:B------:R-:W-:Y:S05]  /*1bb0*/  BSYNC B2 ;  /* 0x0000000000027941 */ /* 0x000fea0003800000 */
.L_x_28001:
        /* <DEDUP_REMOVED lines=16> */
.L_x_28007:
[----:B------:R-:W-:Y:S05]  /*1cc0*/  BSYNC B3 ;  /* 0x0000000000037941 */ /* 0x000fea0003800000 */
.L_x_28006:
        /* <DEDUP_REMOVED lines=44> */
.L_x_28005:
[----:B------:R-:W-:Y:S05]  /*1f90*/  BSYNC B2 ;  /* 0x0000000000027941 */ /* 0x000fea0003800000 */
.L_x_28004:
        /* <DEDUP_REMOVED lines=12> */
.L_x_28000:
[----:B------:R-:W-:Y:S05]  /*2060*/  BSYNC B1 ;  /* 0x0000000000017941 */ /* 0x000fea0003800000 */
.L_x_27999:
        /* <DEDUP_REMOVED lines=18> */
.L_x_28011:
[----:B------:R-:W-:Y:S02]  /*2190*/  IMAD.MOV.U32 R15, RZ, RZ, R8 ;  /* 0x000000ffff0f7224 */ /* 0x000fe400078e0008 */
.L_x_28012:
[----:B------:R-:W-:Y:S05]  /*21a0*/  BSYNC B2 ;  /* 0x0000000000027941 */ /* 0x000fea0003800000 */
.L_x_28010:
        /* <DEDUP_REMOVED lines=16> */
.L_x_28016:
[----:B------:R-:W-:Y:S05]  /*22b0*/  BSYNC B3 ;  /* 0x0000000000037941 */ /* 0x000fea0003800000 */
.L_x_28015:
        /* <DEDUP_REMOVED lines=44> */
.L_x_28014:
[----:B------:R-:W-:Y:S05]  /*2580*/  BSYNC B2 ;  /* 0x0000000000027941 */ /* 0x000fea0003800000 */
.L_x_28013:
        /* <DEDUP_REMOVED lines=12> */
.L_x_28009:
[----:B------:R-:W-:Y:S05]  /*2650*/  BSYNC B1 ;  /* 0x0000000000017941 */ /* 0x000fea0003800000 */
.L_x_28008:
        /* <DEDUP_REMOVED lines=18> */
.L_x_28020:
[----:B------:R-:W-:Y:S02]  /*2780*/  IMAD.MOV.U32 R180, RZ, RZ, R8 ;  /* 0x000000ffffb47224 */ /* 0x000fe400078e0008 */
.L_x_28021:
[----:B------:R-:W-:Y:S05]  /*2790*/  BSYNC B2 ;  /* 0x0000000000027941 */ /* 0x000fea0003800000 */
.L_x_28019:
        /* <DEDUP_REMOVED lines=16> */
.L_x_28025:
[----:B------:R-:W-:Y:S05]  /*28a0*/  BSYNC B3 ;  /* 0x0000000000037941 */ /* 0x000fea0003800000 */
.L_x_28024:
        /* <DEDUP_REMOVED lines=44> */
.L_x_28023:
[----:B------:R-:W-:Y:S05]  /*2b70*/  BSYNC B2 ;  /* 0x0000000000027941 */ /* 0x000fea0003800000 */
.L_x_28022:
[----:B------:R-:W2:Y:S01]  /*2b80*/  LDL R176, [R1+0x70] ;  /* 0x0000700001b07983 */ /* 0x000ea20000100800 */
        /* <DEDUP_REMOVED lines=11> */
.L_x_28018:
[----:B------:R-:W-:Y:S05]  /*2c40*/  BSYNC B1 ;  /* 0x0000000000017941 */ /* 0x000fea0003800000 */
.L_x_28017:
        /* <DEDUP_REMOVED lines=18> */
.L_x_28029:
[----:B------:R-:W-:Y:S02]  /*2d70*/  IMAD.MOV.U32 R172, RZ, RZ, R8 ;  /* 0x000000ffffac7224 */ /* 0x000fe400078e0008 */
.L_x_28030:
[----:B------:R-:W-:Y:S05]  /*2d80*/  BSYNC B2 ;  /* 0x0000000000027941 */ /* 0x000fea0003800000 */
.L_x_28028:
        /* <DEDUP_REMOVED lines=16> */
.L_x_28034:
[----:B------:R-:W-:Y:S05]  /*2e90*/  BSYNC B3 ;  /* 0x0000000000037941 */ /* 0x000fea0003800000 */
.L_x_28033:
        /* <DEDUP_REMOVED lines=44> */
.L_x_28032:
[----:B------:R-:W-:Y:S05]  /*3160*/  BSYNC B2 ;  /* 0x0000000000027941 */ /* 0x000fea0003800000 */
.L_x_28031:
[----:B------:R-:W2:Y:S01]  /*3170*/  LDL R176, [R1+0x74] ;  /* 0x0000740001b07983 */ /* 0x000ea20000100800 */
        /* <DEDUP_REMOVED lines=9> */
[----:B--2---:R-:W-:-:S04]  /*3210*/  FMUL.FTZ R229, R176, R175 ;  /* 0x000000afb0e57220 */ /* 0x004fc80000410000 */
[----:B------:R-:W-:Y:S02]  /*3220*/  @P0 FADD.FTZ R229, R165, R229 ;  /* 0x000000e5a5e50221 */ /* 0x000fe40000010000 */
.L_x_28027:
[----:B------:R-:W-:Y:S05]  /*3230*/  BSYNC B1 ;  /* 0x0000000000017941 */ /* 0x000fea0003800000 */
.L_x_28026:
        /* <DEDUP_REMOVED lines=18> */
.L_x_28038:
[----:B------:R-:W-:Y:S02]  /*3360*/  IMAD.MOV.U32 R178, RZ, RZ, R8 ;  /* 0x000000ffffb27224 */ /* 0x000fe400078e0008 */
.L_x_28039:
[----:B------:R-:W-:Y:S05]  /*3370*/  BSYNC B2 ;  /* 0x0000000000027941 */ /* 0x000fea0003800000 */
.L_x_28037:
        /* <DEDUP_REMOVED lines=16> */
.L_x_28043:
[----:B------:R-:W-:Y:S05]  /*3480*/  BSYNC B3 ;  /* 0x0000000000037941 */ /* 0x000fea0003800000 */
.L_x_28042:
        /* <DEDUP_REMOVED lines=44> */
.L_x_28041:
[----:B------:R-:W-:Y:S05]  /*3750*/  BSYNC B2 ;  /* 0x0000000000027941 */ /* 0x000fea0003800000 */
.L_x_28040:
        /* <DEDUP_REMOVED lines=12> */
.L_x_28036:
[----:B------:R-:W-:Y:S05]  /*3820*/  BSYNC B1 ;  /* 0x0000000000017941 */ /* 0x000fea0003800000 */
.L_x_28035:
        /* <DEDUP_REMOVED lines=18> */
.L_x_28047:
[----:B------:R-:W-:Y:S02]  /*3950*/  IMAD.MOV.U32 R172, RZ, RZ, R8 ;  /* 0x000000ffffac7224 */ /* 0x000fe400078e0008 */
.L_x_28048:
[----:B------:R-:W-:Y:S05]  /*3960*/  BSYNC B2 ;  /* 0x0000000000027941 */ /* 0x000fea0003800000 */
.L_x_28046:
        /* <DEDUP_REMOVED lines=16> */
.L_x_28052:
[----:B------:R-:W-:Y:S05]  /*3a70*/  BSYNC B3 ;  /* 0x0000000000037941 */ /* 0x000fea0003800000 */
.L_x_28051:
        /* <DEDUP_REMOVED lines=44> */
.L_x_28050:
[----:B------:R-:W-:Y:S05]  /*3d40*/  BSYNC B2 ;  /* 0x0000000000027941 */ /* 0x000fea0003800000 */
.L_x_28049:
        /* <DEDUP_REMOVED lines=12> */
.L_x_28045:
[----:B------:R-:W-:Y:S05]  /*3e10*/  BSYNC B1 ;  /* 0x0000000000017941 */ /* 0x000fea0003800000 */
.L_x_28044:
[----:B------:R-:W-:Y:S01]  /*3e20*/  IMAD.MOV.U32 R245, RZ, RZ, 0x20 ;  /* 0x00000020fff57424 */ /* 0x000fe200078e00ff */
[----:B------:R-:W-:Y:S01]  /*3e30*/  BSSY B1, `(.L_x_28053) ;  /* 0x000001d000017945 */ /* 0x000fe20003800000 */
[----:B------:R-:W-:Y:S01]  /*3e40*/  IADD3 R179, R236, 0x20, RZ ;  /* 0x00000020ecb37810 */ /* 0x000fe20007ffe0ff */
[----:B------:R-:W-:Y:S02]  /*3e50*/  @P2 IMAD.MOV.U32 R184, RZ, RZ, 0x10 ;  /* 0x00000010ffb82424 */ /* 0x000fe400078e00ff */
[----:B------:R-:W-:-:S05]  /*3e60*/  IMAD.WIDE.U32 R172, R198, R245, c[0x0][0x188] ;  /* 0x00006200c6ac7625 */ /* 0x000fca00078e00f5 */
[----:B------:R-:W-:Y:S04]  /*3e70*/  STG.E.128 [R172.64], R12 ;  /* 0x0000000cac007986 */ /* 0x000fe8000c101d06 */
[----:B------:R0:W-:Y:S02]  /*3e80*/  STG.E.128 [R172.64+0x10], R228 ;  /* 0x000010e4ac007986 */ /* 0x0001e4000c101d06 */
[----:B0-----:R-:W-:-:S05]  /*3e90*/  IADD3 R172, R198, 0x20, RZ ;  /* 0x00000020c6ac7810 */ /* 0x001fca0007ffe0ff */
[----:B------:R-:W-:Y:S01]  /*3ea0*/  @P0 IMAD.WIDE.U32 R174, R172, R245, c[0x0][0x180] ;  /* 0x00006000acae0625 */ /* 0x000fe200078e00f5 */
[----:B------:R-:W-:Y:S05]  /*3eb0*/  @!P2 BRA `(.L_x_28054) ;  /* 0x000001400000a947 */ /* 0x000fea0003800000 */
[----:B------:R-:W-:Y:S02]  /*3ec0*/  SHF.L.U32 R173, R238, 0x10, RZ ;  /* 0x00000010eead7819 */ /* 0x000fe400000006ff */
[----:B------:R-:W-:Y:S02]  /*3ed0*/  LOP3.LUT R180, R232, 0xff, RZ, 0xc0, !PT ;  /* 0x000000ffe8b47812 */ /* 0x000fe400078ec0ff */
[----:B------:R-:W-:Y:S02]  /*3ee0*/  LOP3.LUT R176, R173, 0xff0000, RZ, 0xc0, !PT ;  /* 0x00ff0000adb07812 */ /* 0x000fe400078ec0ff */
[----:B------:R-:W-:Y:S01]  /*3ef0*/  LOP3.LUT R173, R239, 0xffff, RZ, 0xc0, !PT ;  /* 0x0000ffffefad7812 */ /* 0x000fe200078ec0ff */
[----:B------:R-:W-:Y:S01]  /*3f00*/  IMAD.WIDE.U32 R180, R180, 0x10000, RZ ;  /* 0x00010000b4b47825 */ /* 0x000fe200078e00ff */
[----:B------:R-:W-:Y:S02]  /*3f10*/  LOP3.LUT R182, R11, 0xff, RZ, 0xc0, !PT ;  /* 0x000000ff0bb67812 */ /* 0x000fe400078ec0ff */
        /* <DEDUP_REMOVED lines=10> */
[----:B------:R-:W-:Y:S01]  /*3fc0*/  LOP3.LUT R177, R177, R183, RZ, 0xfc, !PT ;  /* 0x000000b7b1b17212 */ /* 0x000fe200078efcff */
[----:B------:R-:W-:Y:S01]  /*3fd0*/  IMAD.WIDE.U32 R180, R236, R181, c[0x0][0x190] ;  /* 0x00006400ecb47625 */ /* 0x000fe200078e00b5 */
[----:B------:R-:W-:-:S05]  /*3fe0*/  LOP3.LUT R176, R176, 0xff, R9, 0xf8, !PT ;  /* 0x000000ffb0b07812 */ /* 0x000fca00078ef809 */
[----:B------:R0:W-:Y:S02]  /*3ff0*/  STG.E.64 [R180.64], R176 ;  /* 0x000000b0b4007986 */ /* 0x0001e4000c101b06 */
.L_x_28054:
[----:B------:R-:W-:Y:S05]  /*4000*/  BSYNC B1 ;  /* 0x0000000000017941 */ /* 0x000fea0003800000 */
.L_x_28053:
        /* <DEDUP_REMOVED lines=22> */
.L_x_28058:
[----:B------:R-:W-:Y:S02]  /*4170*/  IMAD.MOV.U32 R9, RZ, RZ, R8 ;  /* 0x000000ffff097224 */ /* 0x000fe400078e0008 */
.L_x_28059:
[----:B------:R-:W-:Y:S05]  /*4180*/  BSYNC B2 ;  /* 0x0000000000027941 */ /* 0x000fea0003800000 */
.L_x_28057:
        /* <DEDUP_REMOVED lines=16> */
.L_x_28063:
[----:B------:R-:W-:Y:S05]  /*4290*/  BSYNC B3 ;  /* 0x0000000000037941 */ /* 0x000fea0003800000 */
.L_x_28062:
        /* <DEDUP_REMOVED lines=44> */
.L_x_28061:
[----:B------:R-:W-:Y:S05]  /*4560*/  BSYNC B2 ;  /* 0x0000000000027941 */ /* 0x000fea0003800000 */
.L_x_28060:
        /* <DEDUP_REMOVED lines=8> */
[----:B------:R-:W-:-:S03]  /*45f0*/  FMUL.FTZ R174, R174, c[0x0][0x1e8] ;  /* 0x00007a00aeae7a20 */ /* 0x000fc60000410000 */
[----:B------:R-:W-:Y:S02]  /*4600*/  PRMT R9, R173, 0x7610, R9 ;  /* 0x00007610ad097816 */ /* 0x000fe40000000009 */
[----:B------:R-:W-:-:S05]  /*4610*/  FSEL R220, R174, RZ, !P1 ;  /* 0x000000ffaedc7208 */ /* 0x000fca0004800000 */
[----:B--2---:R-:W-:-:S04]  /*4620*/  FMUL.FTZ R220, R175, R220 ;  /* 0x000000dcafdc7220 */ /* 0x004fc80000410000 */
[----:B------:R-:W-:Y:S02]  /*4630*/  @P0 FADD.FTZ R220, R160, R220 ;  /* 0x000000dca0dc0221 */ /* 0x000fe40000010000 */
.L_x_28056:
[----:B0-----:R-:W-:Y:S05]  /*4640*/  BSYNC B1 ;  /* 0x0000000000017941 */ /* 0x001fea0003800000 */
.L_x_28055:
        /* <DEDUP_REMOVED lines=18> */
.L_x_28067:
[----:B------:R-:W-:Y:S02]  /*4770*/  IMAD.MOV.U32 R173, RZ, RZ, R8 ;  /* 0x000000ffffad7224 */ /* 0x000fe400078e0008 */
.L_x_28068:
[----:B------:R-:W-:Y:S05]  /*4780*/  BSYNC B2 ;  /* 0x0000000000027941 */ /* 0x000fea0003800000 */
.L_x_28066:
        /* <DEDUP_REMOVED lines=16> */
.L_x_28072:
[----:B------:R-:W-:Y:S05]  /*4890*/  BSYNC B3 ;  /* 0x0000000000037941 */ /* 0x000fea0003800000 */
.L_x_28071:
        /* <DEDUP_REMOVED lines=42> */
[----:B------:R-:W-:Y:S02]  /*4b40*/  IMAD.MOV.U32 R174, RZ, RZ, RZ ;  /* 0x000000ffffae7224 */ /* 0x000fe400078e00ff */
.L_x_28070:
[----:B------:R-:W-:Y:S05]  /*4b50*/  BSYNC B2 ;  /* 0x0000000000027941 */ /* 0x000fea0003800000 */
.L_x_28069:
[----:B------:R-:W2:Y:S01]  /*4b60*/  LDL R177, [R1+0x44] ;  /* 0x0000440001b17983 */ /* 0x000ea20000100800 */
        /* <DEDUP_REMOVED lines=9> */
[----:B--2---:R-:W-:-:S04]  /*4c00*/  FMUL.FTZ R221, R177, R221 ;  /* 0x000000ddb1dd7220 */ /* 0x004fc80000410000 */
[----:B------:R-:W-:Y:S02]  /*4c10*/  @P0 FADD.FTZ R221, R161, R221 ;  /* 0x000000dda1dd0221 */ /* 0x000fe40000010000 */
.L_x_28065:
[----:B------:R-:W-:Y:S05]  /*4c20*/  BSYNC B1 ;  /* 0x0000000000017941 */ /* 0x000fea0003800000 */
.L_x_28064:
        /* <DEDUP_REMOVED lines=18> */
.L_x_28076:
[----:B------:R-:W-:Y:S02]  /*4d50*/  IMAD.MOV.U32 R173, RZ, RZ, R8 ;  /* 0x000000ffffad7224 */ /* 0x000fe400078e0008 */
.L_x_28077:
[----:B------:R-:W-:Y:S05]  /*4d60*/  BSYNC B2 ;  /* 0x0000000000027941 */ /* 0x000fea0003800000 */
.L_x_28075:
        /* <DEDUP_REMOVED lines=16> */
.L_x_28081:
[----:B------:R-:W-:Y:S05]  /*4e70*/  BSYNC B3 ;  /* 0x0000000000037941 */ /* 0x000fea0003800000 */
.L_x_28080:
        /* <DEDUP_REMOVED lines=43> */
[----:B------:R-:W-:Y:S02]  /*5130*/  IMAD.MOV.U32 R175, RZ, RZ, RZ ;  /* 0x000000ffffaf7224 */ /* 0x000fe400078e00ff */
.L_x_28079:
[----:B------:R-:W-:Y:S05]  /*5140*/  BSYNC B2 ;  /* 0x0000000000027941 */ /* 0x000fea0003800000 */
.L_x_28078:
        /* <DEDUP_REMOVED lines=10> */
[----:B--2---:R-:W-:-:S04]  /*51f0*/  FMUL.FTZ R222, R177, R222 ;  /* 0x000000deb1de7220 */ /* 0x004fc80000410000 */
[----:B------:R-:W-:Y:S02]  /*5200*/  @P0 FADD.FTZ R222, R162, R222 ;  /* 0x000000dea2de0221 */ /* 0x000fe40000010000 */
.L_x_28074:
[----:B------:R-:W-:Y:S05]  /*5210*/  BSYNC B1 ;  /* 0x0000000000017941 */ /* 0x000fea0003800000 */
.L_x_28073:
        /* <DEDUP_REMOVED lines=18> */
.L_x_28085:
[----:B------:R-:W-:Y:S02]  /*5340*/  IMAD.MOV.U32 R173, RZ, RZ, R8 ;  /* 0x000000ffffad7224 */ /* 0x000fe400078e0008 */
.L_x_28086:
[----:B------:R-:W-:Y:S05]  /*5350*/  BSYNC B2 ;  /* 0x0000000000027941 */ /* 0x000fea0003800000 */
.L_x_28084:
        /* <DEDUP_REMOVED lines=16> */
.L_x_28090:
[----:B------:R-:W-:Y:S05]  /*5460*/  BSYNC B3 ;  /* 0x0000000000037941 */ /* 0x000fea0003800000 */
.L_x_28089:
        /* <DEDUP_REMOVED lines=44> */
.L_x_28088:
[----:B------:R-:W-:Y:S05]  /*5730*/  BSYNC B2 ;  /* 0x0000000000027941 */ /* 0x000fea0003800000 */
.L_x_28087:
        /* <DEDUP_REMOVED lines=12> */
.L_x_28083:
[----:B------:R-:W-:Y:S05]  /*5800*/  BSYNC B1 ;  /* 0x0000000000017941 */ /* 0x000fea0003800000 */
.L_x_28082:
        /* <DEDUP_REMOVED lines=18> */
.L_x_28094:
[----:B------:R-:W-:Y:S02]  /*5930*/  IMAD.MOV.U32 R173, RZ, RZ, R8 ;  /* 0x000000ffffad7224 */ /* 0x000fe400078e0008 */
.L_x_28095:
[----:B------:R-:W-:Y:S05]  /*5940*/  BSYNC B2 ;  /* 0x0000000000027941 */ /* 0x000fea0003800000 */
.L_x_28093:
        /* <DEDUP_REMOVED lines=16> */
.L_x_28099:
[----:B------:R-:W-:Y:S05]  /*5a50*/  BSYNC B3 ;  /* 0x0000000000037941 */ /* 0x000fea0003800000 */
.L_x_28098:
        /* <DEDUP_REMOVED lines=44> */
.L_x_28097:
[----:B------:R-:W-:Y:S05]  /*5d20*/  BSYNC B2 ;  /* 0x0000000000027941 */ /* 0x000fea0003800000 */
.L_x_28096:
[----:B------:R-:W2:Y:S01]  /*5d30*/  LDL R177, [R1+0x30] ;  /* 0x0000300001b17983 */ /* 0x000ea20000100800 */
        /* <DEDUP_REMOVED lines=11> */
.L_x_28092:
[----:B------:R-:W-:Y:S05]  /*5df0*/  BSYNC B1 ;  /* 0x0000000000017941 */ /* 0x000fea0003800000 */
.L_x_28091:
        /* <DEDUP_REMOVED lines=18> */
.L_x_28103:
[----:B------:R-:W-:Y:S02]  /*5f20*/  IMAD.MOV.U32 R173, RZ, RZ, R8 ;  /* 0x000000ffffad7224 */ /* 0x000fe400078e0008 */
.L_x_28104:
[----:B------:R-:W-:Y:S05]  /*5f30*/  BSYNC B2 ;  /* 0x0000000000027941 */ /* 0x000fea0003800000 */
.L_x_28102:
        /* <DEDUP_REMOVED lines=16> */
.L_x_28108:
[----:B------:R-:W-:Y:S05]  /*6040*/  BSYNC B3 ;  /* 0x0000000000037941 */ /* 0x000fea0003800000 */
.L_x_28107:
        /* <DEDUP_REMOVED lines=44> */
.L_x_28106:
[----:B------:R-:W-:Y:S05]  /*6310*/  BSYNC B2 ;  /* 0x0000000000027941 */ /* 0x000fea0003800000 */
.L_x_28105:
        /* <DEDUP_REMOVED lines=12> */
.L_x_28101:
[----:B------:R-:W-:Y:S05]  /*63e0*/  BSYNC B1 ;  /* 0x0000000000017941 */ /* 0x000fea0003800000 */
.L_x_28100:
        /* <DEDUP_REMOVED lines=18> */
.L_x_28112:
[----:B------:R-:W-:Y:S02]  /*6510*/  IMAD.MOV.U32 R173, RZ, RZ, R8 ;  /* 0x000000ffffad7224 */ /* 0x000fe400078e0008 */
.L_x_28113:
[----:B------:R-:W-:Y:S05]  /*6520*/  BSYNC B2 ;  /* 0x0000000000027941 */ /* 0x000fea0003800000 */
.L_x_28111:
        /* <DEDUP_REMOVED lines=16> */
.L_x_28117:
[----:B------:R-:W-:Y:S05]  /*6630*/  BSYNC B3 ;  /* 0x0000000000037941 */ /* 0x000fea0003800000 */
.L_x_28116:
        /* <DEDUP_REMOVED lines=44> */
.L_x_28115:
[----:B------:R-:W-:Y:S05]  /*6900*/  BSYNC B2 ;  /* 0x0000000000027941 */ /* 0x000fea0003800000 */
.L_x_28114:
        /* <DEDUP_REMOVED lines=12> */
.L_x_28110:
[----:B------:R-:W-:Y:S05]  /*69d0*/  BSYNC B1 ;  /* 0x0000000000017941 */ /* 0x000fea0003800000 */
.L_x_28109:
        /* <DEDUP_REMOVED lines=18> */
.L_x_28121:
[----:B------:R-:W-:Y:S02]  /*6b00*/  IMAD.MOV.U32 R173, RZ, RZ, R8 ;  /* 0x000000ffffad7224 */ /* 0x000fe400078e0008 */
.L_x_28122:
[----:B------:R-:W-:Y:S05]  /*6b10*/  BSYNC B2 ;  /* 0x0000000000027941 */ /* 0x000fea0003800000 */
.L_x_28120:
        /* <DEDUP_REMOVED lines=16> */
.L_x_28126:
[----:B------:R-:W-:Y:S05]  /*6c20*/  BSYNC B3 ;  /* 0x0000000000037941 */ /* 0x000fea0003800000 */
.L_x_28125:
        /* <DEDUP_REMOVED lines=44> */
.L_x_28124:
[----:B------:R-:W-:Y:S05]  /*6ef0*/  BSYNC B2 ;  /* 0x0000000000027941 */ /* 0x000fea0003800000 */
.L_x_28123:
        /* <DEDUP_REMOVED lines=12> */
.L_x_28119:
[----:B------:R-:W-:Y:S05]  /*6fc0*/  BSYNC B1 ;  /* 0x0000000000017941 */ /* 0x000fea0003800000 */
.L_x_28118:
[----:B------:R-:W-:Y:S01]  /*6fd0*/  IMAD.WIDE.U32 R172, R172, R245, c[0x0][0x188] ;  /* 0x00006200acac7625 */ /* 0x000fe200078e00f5 */
[----:B------:R-:W-:Y:S04]  /*6fe0*/  BSSY B1, `(.L_x_28127) ;  /* 0x0000018000017945 */ /* 0x000fe80003800000 */
[----:B------:R0:W-:Y:S04]  /*6ff0*/  STG.E.128 [R172.64], R220 ;  /* 0x000000dcac007986 */ /* 0x0001e8000c101d06 */
[----:B------:R0:W-:Y:S01]  /*7000*/  STG.E.128 [R172.64+0x10], R224 ;  /* 0x000010e0ac007986 */ /* 0x0001e2000c101d06 */
[----:B------:R-:W-:Y:S05]  /*7010*/  @!P2 BRA `(.L_x_28128) ;  /* 0x000001400000a947 */ /* 0x000fea0003800000 */
[----:B0-----:R-:W-:Y:S01]  /*7020*/  IMAD.U32 R172, R238, 0x10000, RZ ;  /* 0x00010000eeac7824 */ /* 0x001fe200078e00ff */
[----:B------:R-:W-:-:S02]  /*7030*/  LOP3.LUT R174, R232, 0xff, RZ, 0xc0, !PT ;  /* 0x000000ffe8ae7812 */ /* 0x000fc400078ec0ff */
        /* <DEDUP_REMOVED lines=18> */
.L_x_28128:
[----:B------:R-:W-:Y:S05]  /*7160*/  BSYNC B1 ;  /* 0x0000000000017941 */ /* 0x000fea0003800000 */
.L_x_28127:
[----:B------:R-:W-:Y:S01]  /*7170*/  IADD3 R179, R236, 0x40, RZ ;  /* 0x00000040ecb37810 */ /* 0x000fe20007ffe0ff */
[----:B0-----:R-:W-:-:S04]  /*7180*/  @P2 IMAD.MOV.U32 R172, RZ, RZ, 0x10 ;  /* 0x00000010ffac2424 */ /* 0x001fc800078e00ff */
[----:B------:R-:W-:-:S05]  /*7190*/  @P2 IMAD.WIDE.U32 R172, R179, R172, c[0x0][0x170] ;  /* 0x00005c00b3ac2625 */ /* 0x000fca00078e00ac */
[----:B------:R0:W5:Y:S02]  /*71a0*/  @P2 LDG.E.128 R168, [R172.64] ;  /* 0x00000006aca82981 */ /* 0x000164000c1e1d00 */
[----:B0-----:R-:W-:-:S05]  /*71b0*/  IADD3 R172, R198, 0x40, RZ ;  /* 0x00000040c6ac7810 */ /* 0x001fca0007ffe0ff */
[----:B------:R-:W-:-:S05]  /*71c0*/  @P0 IMAD.WIDE.U32 R174, R172, R245, c[0x0][0x180] ;  /* 0x00006000acae0625 */ /* 0x000fca00078e00f5 */
[----:B------:R-:W2:Y:S04]  /*71d0*/  @P0 LDG.E.128 R160, [R174.64] ;  /* 0x00000006aea00981 */ /* 0x000ea8000c1e1d00 */
[----:B------:R0:W5:Y:S01]  /*71e0*/  @P0 LDG.E.128 R164, [R174.64+0x10] ;  /* 0x00001006aea40981 */ /* 0x000162000c1e1d00 */
[----:B------:R-:W-:Y:S01]  /*71f0*/  @!P3 ISETP.NE.U32.AND P1, PT, RZ, c[0x0][0x180], PT ;  /* 0x00006000ff00ba0c */ /* 0x000fe20003f25070 */
[----:B------:R-:W-:Y:S01]  /*7200*/  BSSY B1, `(.L_x_28129) ;  /* 0x000005e000017945 */ /* 0x000fe20003800000 */
[----:B------:R-:W-:Y:S02]  /*7210*/  @!P3 MOV R176, R178 ;  /* 0x000000b200b0b202 */ /* 0x000fe40000000f00 */
        /* <DEDUP_REMOVED lines=15> */
.L_x_28132:
[----:B------:R-:W-:Y:S02]  /*7310*/  MOV R9, R8 ;  /* 0x0000000800097202 */ /* 0x000fe40000000f00 */
.L_x_28133:
[----:B------:R-:W-:Y:S05]  /*7320*/  BSYNC B2 ;  /* 0x0000000000027941 */ /* 0x000fea0003800000 */
.L_x_28131:
        /* <DEDUP_REMOVED lines=16> */
.L_x_28137:
[----:B------:R-:W-:Y:S05]  /*7430*/  BSYNC B3 ;  /* 0x0000000000037941 */ /* 0x000fea0003800000 */
.L_x_28136:
        /* <DEDUP_REMOVED lines=44> */
.L_x_28135:
[----:B------:R-:W-:Y:S05]  /*7700*/  BSYNC B2 ;  /* 0x0000000000027941 */ /* 0x000fea0003800000 */
.L_x_28134:
[----:B------:R-:W2:Y:S01]  /*7710*/  LDL R175, [R1] ;  /* 0x0000000001af7983 */ /* 0x000ea20000100800 */
        /* <DEDUP_REMOVED lines=12> */
.L_x_28130:
[----:B0-----:R-:W-:Y:S05]  /*77e0*/  BSYNC B1 ;  /* 0x0000000000017941 */ /* 0x001fea0003800000 */
.L_x_28129:
        /* <DEDUP_REMOVED lines=18> */
.L_x_28141:
[----:B------:R-:W-:Y:S02]  /*7910*/  MOV R173, R8 ;  /* 0x0000000800ad7202 */ /* 0x000fe40000000f00 */
.L_x_28142:
[----:B------:R-:W-:Y:S05]  /*7920*/  BSYNC B2 ;  /* 0x0000000000027941 */ /* 0x000fea0003800000 */
.L_x_28140:
        /* <DEDUP_REMOVED lines=16> */
.L_x_28146:
[----:B------:R-:W-:Y:S05]  /*7a30*/  BSYNC B3 ;  /* 0x0000000000037941 */ /* 0x000fea0003800000 */
.L_x_28145:
        /* <DEDUP_REMOVED lines=41> */
[----:B------:R-:W-:Y:S01]  /*7cd0*/  IMAD.MOV.U32 R175, RZ, RZ, RZ ;  /* 0x000000ffffaf7224 */ /* 0x000fe200078e00ff */
[----:B------:R-:W-:Y:S02]  /*7ce0*/  MOV R8, R174 ;  /* 0x000000ae00087202 */ /* 0x000fe40000000f00 */
.L_x_28144:
[----:B------:R-:W-:Y:S05]  /*7cf0*/  BSYNC B2 ;  /* 0x0000000000027941 */ /* 0x000fea0003800000 */
.L_x_28143:
[----:B------:R-:W2:Y:S01]  /*7d00*/  LDL R176, [R1+0x4] ;  /* 0x0000040001b07983 */ /* 0x000ea20000100800 */
[----:B------:R0:W1:Y:S01]  /*7d10*/  I2F.U32 R11, R173 ;  /* 0x000000ad000b7306 */ /* 0x0000620000201000 */
[----:B------:R-:W-:Y:S01]  /*7d20*/  IMAD.MOV.U32 R174, RZ, RZ, 0x2f800000 ;  /* 0x2f800000ffae7424 */ /* 0x000fe200078e00ff */
[----:B0----5:R-:W-:-:S03]  /*7d30*/  PRMT R173, RZ, 0x7610, R168 ;  /* 0x00007610ffad7816 */ /* 0x021fc600000000a8 */
[----:B-1----:R-:W-:Y:S02]  /*7d40*/  FFMA.FTZ R11, R11, R174, 1.1641532182693481445e-10 ;  /* 0x2f0000000b0b7423 */ /* 0x002fe400000100ae */
[----:B------:R-:W-:-:S03]  /*7d50*/  FMUL.FTZ R174, R173, c[0x0][0x1ec] ;  /* 0x00007b00adae7a20 */ /* 0x000fc60000410000 */
[----:B------:R-:W-:Y:S01]  /*7d60*/  FSETP.GTU.FTZ.AND P1, PT, R11, c[0x0][0x1e4], PT ;  /* 0x000079000b007a0b */ /* 0x000fe20003f3c000 */
[----:B------:R-:W-:-:S03]  /*7d70*/  FMUL.FTZ R174, R174, c[0x0][0x1e8] ;  /* 0x00007a00aeae7a20 */ /* 0x000fc60000410000 */
[----:B------:R-:W-:Y:S02]  /*7d80*/  SEL R11, RZ, 0x1, P1 ;  /* 0x00000001ff0b7807 */ /* 0x000fe40000800000 */
[----:B------:R-:W-:-:S05]  /*7d90*/  FSEL R213, R174, RZ, !P1 ;  /* 0x000000ffaed57208 */ /* 0x000fca0004800000 */
[----:B--2---:R-:W-:-:S04]  /*7da0*/  FMUL.FTZ R213, R176, R213 ;  /* 0x000000d5b0d57220 */ /* 0x004fc80000410000 */
[----:B------:R-:W-:Y:S02]  /*7db0*/  @P0 FADD.FTZ R213, R161, R213 ;  /* 0x000000d5a1d50221 */ /* 0x000fe40000010000 */
.L_x_28139:
[----:B------:R-:W-:Y:S05]  /*7dc0*/  BSYNC B1 ;  /* 0x0000000000017941 */ /* 0x000fea0003800000 */
.L_x_28138:
        /* <DEDUP_REMOVED lines=18> */
.L_x_28150:
[----:B------:R-:W-:Y:S02]  /*7ef0*/  IMAD.MOV.U32 R173, RZ, RZ, R8 ;  /* 0x000000ffffad7224 */ /* 0x000fe400078e0008 */
.L_x_28151:
[----:B------:R-:W-:Y:S05]  /*7f00*/  BSYNC B2 ;  /* 0x0000000000027941 */ /* 0x000fea0003800000 */
.L_x_28149:
        /* <DEDUP_REMOVED lines=16> */
.L_x_28155:
[----:B------:R-:W-:Y:S05]  /*8010*/  BSYNC B3 ;  /* 0x0000000000037941 */ /* 0x000fea0003800000 */
.L_x_28154:
        /* <DEDUP_REMOVED lines=44> */
.L_x_28153:
[----:B------:R-:W-:Y:S05]  /*82e0*/  BSYNC B2 ;  /* 0x0000000000027941 */ /* 0x000fea0003800000 */
.L_x_28152:
        /* <DEDUP_REMOVED lines=12> */
.L_x_28148:
[----:B------:R-:W-:Y:S05]  /*83b0*/  BSYNC B1 ;  /* 0x0000000000017941 */ /* 0x000fea0003800000 */
.L_x_28147:
        /* <DEDUP_REMOVED lines=18> */
.L_x_28159:
[----:B------:R-:W-:Y:S02]  /*84e0*/  IMAD.MOV.U32 R173, RZ, RZ, R8 ;  /* 0x000000ffffad7224 */ /* 0x000fe400078e0008 */
.L_x_28160:
[----:B------:R-:W-:Y:S05]  /*84f0*/  BSYNC B2 ;  /* 0x0000000000027941 */ /* 0x000fea0003800000 */
.L_x_28158:
        /* <DEDUP_REMOVED lines=16> */
.L_x_28164:
[----:B------:R-:W-:Y:S05]  /*8600*/  BSYNC B3 ;  /* 0x0000000000037941 */ /* 0x000fea0003800000 */
.L_x_28163:
        /* <DEDUP_REMOVED lines=44> */
.L_x_28162:
[----:B------:R-:W-:Y:S05]  /*88d0*/  BSYNC B2 ;  /* 0x0000000000027941 */ /* 0x000fea0003800000 */
.L_x_28161:
        /* <DEDUP_REMOVED lines=12> */
.L_x_28157:
[----:B------:R-:W-:Y:S05]  /*89a0*/  BSYNC B1 ;  /* 0x0000000000017941 */ /* 0x000fea0003800000 */
.L_x_28156:
        /* <DEDUP_REMOVED lines=18> */
.L_x_28168:
[----:B------:R-:W-:Y:S02]  /*8ad0*/  IMAD.MOV.U32 R173, RZ, RZ, R8 ;  /* 0x000000ffffad7224 */ /* 0x000fe400078e0008 */
.L_x_28169:
[----:B------:R-:W-:Y:S05]  /*8ae0*/  BSYNC B2 ;  /* 0x0000000000027941 */ /* 0x000fea0003800000 */
.L_x_28167:
        /* <DEDUP_REMOVED lines=16> */
.L_x_28173:
[----:B------:R-:W-:Y:S05]  /*8bf0*/  BSYNC B3 ;  /* 0x0000000000037941 */ /* 0x000fea0003800000 */
.L_x_28172:
        /* <DEDUP_REMOVED lines=44> */
.L_x_28171:
[----:B------:R-:W-:Y:S05]  /*8ec0*/  BSYNC B2 ;  /* 0x0000000000027941 */ /* 0x000fea0003800000 */
.L_x_28170:
        /* <DEDUP_REMOVED lines=9> */
[----:B------:R-:W-:-:S04]  /*8f60*/  FMUL.FTZ R216, R248, R175 ;  /* 0x000000aff8d87220 */ /* 0x000fc80000410000 */
[----:B------:R-:W-:Y:S02]  /*8f70*/  @P0 FADD.FTZ R216, R164, R216 ;  /* 0x000000d8a4d80221 */ /* 0x000fe40000010000 */
.L_x_28166:
[----:B------:R-:W-:Y:S05]  /*8f80*/  BSYNC B1 ;  /* 0x0000000000017941 */ /* 0x000fea0003800000 */
.L_x_28165:
        /* <DEDUP_REMOVED lines=18> */
.L_x_28177:
[----:B------:R-:W-:Y:S02]  /*90b0*/  IMAD.MOV.U32 R173, RZ, RZ, R8 ;  /* 0x000000ffffad7224 */ /* 0x000fe400078e0008 */
.L_x_28178:
[----:B------:R-:W-:Y:S05]  /*90c0*/  BSYNC B2 ;  /* 0x0000000000027941 */ /* 0x000fea0003800000 */
.L_x_28176:
        /* <DEDUP_REMOVED lines=16> */
.L_x_28182:
[----:B------:R-:W-:Y:S05]  /*91d0*/  BSYNC B3 ;  /* 0x0000000000037941 */ /* 0x000fea0003800000 */
.L_x_28181:
        /* <DEDUP_REMOVED lines=44> */
.L_x_28180:
[----:B------:R-:W-:Y:S05]  /*94a0*/  BSYNC B2 ;  /* 0x0000000000027941 */ /* 0x000fea0003800000 */
.L_x_28179:
        /* <DEDUP_REMOVED lines=11> */
.L_x_28175:
[----:B------:R-:W-:Y:S05]  /*9560*/  BSYNC B1 ;  /* 0x0000000000017941 */ /* 0x000fea0003800000 */
.L_x_28174:
        /* <DEDUP_REMOVED lines=18> */
.L_x_28186:
[----:B------:R-:W-:Y:S02]  /*9690*/  IMAD.MOV.U32 R173, RZ, RZ, R8 ;  /* 0x000000ffffad7224 */ /* 0x000fe400078e0008 */
.L_x_28187:
[----:B------:R-:W-:Y:S05]  /*96a0*/  BSYNC B2 ;  /* 0x0000000000027941 */ /* 0x000fea0003800000 */
.L_x_28185:
        /* <DEDUP_REMOVED lines=16> */
.L_x_28191:
[----:B------:R-:W-:Y:S05]  /*97b0*/  BSYNC B3 ;  /* 0x0000000000037941 */ /* 0x000fea0003800000 */
.L_x_28190:
        /* <DEDUP_REMOVED lines=44> */
.L_x_28189:
[----:B------:R-:W-:Y:S05]  /*9a80*/  BSYNC B2 ;  /* 0x0000000000027941 */ /* 0x000fea0003800000 */
.L_x_28188:
        /* <DEDUP_REMOVED lines=11> */
.L_x_28184:
[----:B------:R-:W-:Y:S05]  /*9b40*/  BSYNC B1 ;  /* 0x0000000000017941 */ /* 0x000fea0003800000 */
.L_x_28183:
        /* <DEDUP_REMOVED lines=18> */
.L_x_28195:
[----:B------:R-:W-:Y:S02]  /*9c70*/  IMAD.MOV.U32 R173, RZ, RZ, R8 ;  /* 0x000000ffffad7224 */ /* 0x000fe400078e0008 */
.L_x_28196:
[----:B------:R-:W-:Y:S05]  /*9c80*/  BSYNC B2 ;  /* 0x0000000000027941 */ /* 0x000fea0003800000 */
.L_x_28194:
        /* <DEDUP_REMOVED lines=16> */
.L_x_28200:
[----:B------:R-:W-:Y:S05]  /*9d90*/  BSYNC B3 ;  /* 0x0000000000037941 */ /* 0x000fea0003800000 */
.L_x_28199:
        /* <DEDUP_REMOVED lines=44> */
.L_x_28198:
[----:B------:R-:W-:Y:S05]  /*a060*/  BSYNC B2 ;  /* 0x0000000000027941 */ /* 0x000fea0003800000 */
.L_x_28197:
        /* <DEDUP_REMOVED lines=11> */
.L_x_28193:
[----:B------:R-:W-:Y:S05]  /*a120*/  BSYNC B1 ;  /* 0x0000000000017941 */ /* 0x000fea0003800000 */
.L_x_28192:
        /* <DEDUP_REMOVED lines=8> */
[----:B------:R-:W-:Y:S02]  /*a1b0*/  LOP3.LUT R172, R172, 0xff0000, RZ, 0xc0, !PT ;  /* 0x00ff0000acac7812 */ /* 0x000fe400078ec0ff */
        /* <DEDUP_REMOVED lines=8> */
[----:B------:R-:W-:-:S05]  /*a240*/  IMAD.WIDE.U32 R172, R172, 0x1000000, RZ ;  /* 0x01000000acac7825 */ /* 0x000fca00078e00ff */
[----:B------:R-:W-:Y:S01]  /*a250*/  LOP3.LUT R172, R176, R172, R174, 0xfe, !PT ;  /* 0x000000acb0ac7212 */ /* 0x000fe200078efeae */
[----:B------:R-:W-:Y:S01]  /*a260*/  HFMA2.MMA R174, -RZ, RZ, 0, 4.76837158203125e-07 ;  /* 0x00000008ffae7435 */ /* 0x000fe200000001ff */
[----:B------:R-:W-:Y:S02]  /*a270*/  LOP3.LUT R173, R175, R180, R173, 0xfe, !PT ;  /* 0x000000b4afad7212 */ /* 0x000fe400078efead */
[----:B------:R-:W-:Y:S02]  /*a280*/  LOP3.LUT R172, R172, 0xff, R9, 0xf8, !PT ;  /* 0x000000ffacac7812 */ /* 0x000fe400078ef809 */
[----:B------:R-:W-:-:S05]  /*a290*/  LOP3.LUT R173, R173, R177, RZ, 0xfc, !PT ;  /* 0x000000b1adad7212 */ /* 0x000fca00078efcff */
[----:B------:R-:W-:-:S05]  /*a2a0*/  IMAD.WIDE.U32 R174, R179, R174, c[0x0][0x190] ;  /* 0x00006400b3ae7625 */ /* 0x000fca00078e00ae */
[----:B------:R0:W-:Y:S02]  /*a2b0*/  STG.E.64 [R174.64], R172 ;  /* 0x000000acae007986 */ /* 0x0001e4000c101b06 */
.L_x_28202:
[----:B------:R-:W-:Y:S05]  /*a2c0*/  BSYNC B1 ;  /* 0x0000000000017941 */ /* 0x000fea0003800000 */
.L_x_28201:
[----:B------:R-:W-:Y:S01]  /*a2d0*/  IADD3 R183, R236, 0x60, RZ ;  /* 0x00000060ecb77810 */ /* 0x000fe20007ffe0ff */
[----:B0-----:R-:W-:Y:S01]  /*a2e0*/  @P2 IMAD.MOV.U32 R172, RZ, RZ, 0x10 ;  /* 0x00000010ffac2424 */ /* 0x001fe200078e00ff */
[----:B------:R-:W-:-:S03]  /*a2f0*/  IADD3 R176, R198, 0x60, RZ ;  /* 0x00000060c6b07810 */ /* 0x000fc60007ffe0ff */
[----:B------:R-:W-:-:S05]  /*a300*/  @P2 IMAD.WIDE.U32 R172, R183, R172, c[0x0][0x170] ;  /* 0x00005c00b7ac2625 */ /* 0x000fca00078e00ac */
[----:B------:R0:W5:Y:S02]  /*a310*/  @P2 LDG.E.128 R168, [R172.64] ;  /* 0x00000006aca82981 */ /* 0x000164000c1e1d00 */
[----:B0-----:R-:W-:-:S05]  /*a320*/  @P0 IMAD.WIDE.U32 R172, R176, R245, c[0x0][0x180] ;  /* 0x00006000b0ac0625 */ /* 0x001fca00078e00f5 */
[----:B------:R0:W2:Y:S01]  /*a330*/  @P0 LDG.E.128 R160, [R172.64] ;  /* 0x00000006aca00981 */ /* 0x0000a2000c1e1d00 */
[----:B------:R-:W-:Y:S01]  /*a340*/  @!P3 ISETP.NE.U32.AND P1, PT, RZ, c[0x0][0x180], PT ;  /* 0x00006000ff00ba0c */ /* 0x000fe20003f25070 */
[----:B------:R-:W-:Y:S02]  /*a350*/  BSSY B1, `(.L_x_28203) ;  /* 0x000005d000017945 */ /* 0x000fe40003800000 */
[----:B------:R0:W5:Y:S01]  /*a360*/  @P0 LDG.E.128 R164, [R172.64+0x10] ;  /* 0x00001006aca40981 */ /* 0x000162000c1e1d00 */
[----:B------:R-:W-:Y:S01]  /*a370*/  @!P3 ISETP.NE.AND.EX P1, PT, RZ, c[0x0][0x184], PT, P1 ;  /* 0x00006100ff00ba0c */ /* 0x000fe20003f25310 */
[----:B0-----:R-:W-:-:S03]  /*a380*/  @!P3 IMAD.MOV.U32 R173, RZ, RZ, R178 ;  /* 0x000000ffffadb224 */ /* 0x001fc600078e00b2 */
        /* <DEDUP_REMOVED lines=14> */
.L_x_28206:
[----:B------:R-:W-:Y:S02]  /*a470*/  IMAD.MOV.U32 R9, RZ, RZ, R8 ;  /* 0x000000ffff097224 */ /* 0x000fe400078e0008 */
.L_x_28207:
[----:B------:R-:W-:Y:S05]  /*a480*/  BSYNC B2 ;  /* 0x0000000000027941 */ /* 0x000fea0003800000 */
.L_x_28205:
        /* <DEDUP_REMOVED lines=16> */
.L_x_28211:
[----:B------:R-:W-:Y:S05]  /*a590*/  BSYNC B3 ;  /* 0x0000000000037941 */ /* 0x000fea0003800000 */
.L_x_28210:
        /* <DEDUP_REMOVED lines=44> */
.L_x_28209:
[----:B------:R-:W-:Y:S05]  /*a860*/  BSYNC B2 ;  /* 0x0000000000027941 */ /* 0x000fea0003800000 */
.L_x_28208:
        /* <DEDUP_REMOVED lines=9> */
[----:B------:R-:W-:-:S03]  /*a900*/  SEL R9, RZ, 0x1, P1 ;  /* 0x00000001ff097807 */ /* 0x000fc60000800000 */
[----:B------:R-:W-:Y:S02]  /*a910*/  @P0 FADD.FTZ R208, R160, R208 ;  /* 0x000000d0a0d00221 */ /* 0x000fe40000010000 */
.L_x_28204:
[----:B------:R-:W-:Y:S05]  /*a920*/  BSYNC B1 ;  /* 0x0000000000017941 */ /* 0x000fea0003800000 */
.L_x_28203:
        /* <DEDUP_REMOVED lines=18> */
.L_x_28215:
[----:B------:R-:W-:Y:S02]  /*aa50*/  IMAD.MOV.U32 R11, RZ, RZ, R8 ;  /* 0x000000ffff0b7224 */ /* 0x000fe400078e0008 */
.L_x_28216:
[----:B------:R-:W-:Y:S05]  /*aa60*/  BSYNC B2 ;  /* 0x0000000000027941 */ /* 0x000fea0003800000 */
.L_x_28214:
        /* <DEDUP_REMOVED lines=16> */
.L_x_28220:
[----:B------:R-:W-:Y:S05]  /*ab70*/  BSYNC B3 ;  /* 0x0000000000037941 */ /* 0x000fea0003800000 */
.L_x_28219:
        /* <DEDUP_REMOVED lines=44> */
.L_x_28218:
[----:B------:R-:W-:Y:S05]  /*ae40*/  BSYNC B2 ;  /* 0x0000000000027941 */ /* 0x000fea0003800000 */
.L_x_28217:
        /* <DEDUP_REMOVED lines=11> */
.L_x_28213:
[----:B------:R-:W-:Y:S05]  /*af00*/  BSYNC B1 ;  /* 0x0000000000017941 */ /* 0x000fea0003800000 */
.L_x_28212:
        /* <DEDUP_REMOVED lines=18> */
.L_x_28224:
[----:B------:R-:W-:Y:S02]  /*b030*/  IMAD.MOV.U32 R174, RZ, RZ, R8 ;  /* 0x000000ffffae7224 */ /* 0x000fe400078e0008 */
.L_x_28225:
[----:B------:R-:W-:Y:S05]  /*b040*/  BSYNC B2 ;  /* 0x0000000000027941 */ /* 0x000fea0003800000 */
.L_x_28223:
        /* <DEDUP_REMOVED lines=16> */
.L_x_28229:
[----:B------:R-:W-:Y:S05]  /*b150*/  BSYNC B3 ;  /* 0x0000000000037941 */ /* 0x000fea0003800000 */
.L_x_28228:
        /* <DEDUP_REMOVED lines=44> */
.L_x_28227:
[----:B------:R-:W-:Y:S05]  /*b420*/  BSYNC B2 ;  /* 0x0000000000027941 */ /* 0x000fea0003800000 */
.L_x_28226:
        /* <DEDUP_REMOVED lines=10> */
[----:B------:R-:W-:Y:S01]  /*b4d0*/  @P0 FADD.FTZ R210, R162, R210 ;  /* 0x000000d2a2d20221 */ /* 0x000fe20000010000 */
[----:B------:R-:W-:Y:S02]  /*b4e0*/  PRMT R232, R172, 0x7610, R232 ;  /* 0x00007610ace87816 */ /* 0x000fe400000000e8 */
.L_x_28222:
[----:B------:R-:W-:Y:S05]  /*b4f0*/  BSYNC B1 ;  /* 0x0000000000017941 */ /* 0x000fea0003800000 */
.L_x_28221:
        /* <DEDUP_REMOVED lines=18> */
.L_x_28233:
[----:B------:R-:W-:Y:S02]  /*b620*/  IMAD.MOV.U32 R172, RZ, RZ, R8 ;  /* 0x000000ffffac7224 */ /* 0x000fe400078e0008 */
.L_x_28234:
[----:B------:R-:W-:Y:S05]  /*b630*/  BSYNC B2 ;  /* 0x0000000000027941 */ /* 0x000fea0003800000 */
.L_x_28232:
        /* <DEDUP_REMOVED lines=16> */
.L_x_28238:
[----:B------:R-:W-:Y:S05]  /*b740*/  BSYNC B3 ;  /* 0x0000000000037941 */ /* 0x000fea0003800000 */
.L_x_28237:
        /* <DEDUP_REMOVED lines=44> */
.L_x_28236:
[----:B------:R-:W-:Y:S05]  /*ba10*/  BSYNC B2 ;  /* 0x0000000000027941 */ /* 0x000fea0003800000 */
.L_x_28235:
        /* <DEDUP_REMOVED lines=12> */
.L_x_28231:
[----:B------:R-:W-:Y:S05]  /*bae0*/  BSYNC B1 ;  /* 0x0000000000017941 */ /* 0x000fea0003800000 */
.L_x_28230:
        /* <DEDUP_REMOVED lines=18> */
.L_x_28242:
[----:B------:R-:W-:Y:S02]  /*bc10*/  IMAD.MOV.U32 R172, RZ, RZ, R8 ;  /* 0x000000ffffac7224 */ /* 0x000fe400078e0008 */
.L_x_28243:
[----:B------:R-:W-:Y:S05]  /*bc20*/  BSYNC B2 ;  /* 0x0000000000027941 */ /* 0x000fea0003800000 */
.L_x_28241:
        /* <DEDUP_REMOVED lines=16> */
.L_x_28247:
[----:B------:R-:W-:Y:S05]  /*bd30*/  BSYNC B3 ;  /* 0x0000000000037941 */ /* 0x000fea0003800000 */
.L_x_28246:
        /* <DEDUP_REMOVED lines=44> */
.L_x_28245:
[----:B------:R-:W-:Y:S05]  /*c000*/  BSYNC B2 ;  /* 0x0000000000027941 */ /* 0x000fea0003800000 */
.L_x_28244:
        /* <DEDUP_REMOVED lines=12> */
.L_x_28240:
[----:B------:R-:W-:Y:S05]  /*c0d0*/  BSYNC B1 ;  /* 0x0000000000017941 */ /* 0x000fea0003800000 */
.L_x_28239:
        /* <DEDUP_REMOVED lines=18> */
.L_x_28251:
[----:B------:R-:W-:Y:S02]  /*c200*/  IMAD.MOV.U32 R173, RZ, RZ, R8 ;  /* 0x000000ffffad7224 */ /* 0x000fe400078e0008 */
.L_x_28252:
[----:B------:R-:W-:Y:S05]  /*c210*/  BSYNC B2 ;  /* 0x0000000000027941 */ /* 0x000fea0003800000 */
.L_x_28250:
        /* <DEDUP_REMOVED lines=16> */
.L_x_28256:
[----:B------:R-:W-:Y:S05]  /*c320*/  BSYNC B3 ;  /* 0x0000000000037941 */ /* 0x000fea0003800000 */
.L_x_28255:
        /* <DEDUP_REMOVED lines=44> */
.L_x_28254:
[----:B------:R-:W-:Y:S05]  /*c5f0*/  BSYNC B2 ;  /* 0x0000000000027941 */ /* 0x000fea0003800000 */
.L_x_28253:
        /* <DEDUP_REMOVED lines=12> */
.L_x_28249:
[----:B------:R-:W-:Y:S05]  /*c6c0*/  BSYNC B1 ;  /* 0x0000000000017941 */ /* 0x000fea0003800000 */
.L_x_28248:
        /* <DEDUP_REMOVED lines=18> */
.L_x_28260:
[----:B------:R-:W-:Y:S02]  /*c7f0*/  IMAD.MOV.U32 R177, RZ, RZ, R8 ;  /* 0x000000ffffb17224 */ /* 0x000fe400078e0008 */
.L_x_28261:
[----:B------:R-:W-:Y:S05]  /*c800*/  BSYNC B2 ;  /* 0x0000000000027941 */ /* 0x000fea0003800000 */
.L_x_28259:
        /* <DEDUP_REMOVED lines=16> */
.L_x_28265:
[----:B------:R-:W-:Y:S05]  /*c910*/  BSYNC B3 ;  /* 0x0000000000037941 */ /* 0x000fea0003800000 */
.L_x_28264:
        /* <DEDUP_REMOVED lines=44> */
.L_x_28263:
[----:B------:R-:W-:Y:S05]  /*cbe0*/  BSYNC B2 ;  /* 0x0000000000027941 */ /* 0x000fea0003800000 */
.L_x_28262:
        /* <DEDUP_REMOVED lines=12> */
.L_x_28258:
[----:B------:R-:W-:Y:S05]  /*ccb0*/  BSYNC B1 ;  /* 0x0000000000017941 */ /* 0x000fea0003800000 */
.L_x_28257:
        /* <DEDUP_REMOVED lines=18> */
.L_x_28269:
[----:B------:R-:W-:Y:S02]  /*cde0*/  IMAD.MOV.U32 R175, RZ, RZ, R8 ;  /* 0x000000ffffaf7224 */ /* 0x000fe400078e0008 */
.L_x_28270:
[----:B------:R-:W-:Y:S05]  /*cdf0*/  BSYNC B2 ;  /* 0x0000000000027941 */ /* 0x000fea0003800000 */
.L_x_28268:
        /* <DEDUP_REMOVED lines=16> */
.L_x_28274:
[----:B------:R-:W-:Y:S05]  /*cf00*/  BSYNC B3 ;  /* 0x0000000000037941 */ /* 0x000fea0003800000 */
.L_x_28273:
        /* <DEDUP_REMOVED lines=44> */
.L_x_28272:
[----:B------:R-:W-:Y:S05]  /*d1d0*/  BSYNC B2 ;  /* 0x0000000000027941 */ /* 0x000fea0003800000 */
.L_x_28271:
        /* <DEDUP_REMOVED lines=12> */
.L_x_28267:
[----:B------:R-:W-:Y:S05]  /*d2a0*/  BSYNC B1 ;  /* 0x0000000000017941 */ /* 0x000fea0003800000 */
.L_x_28266:
        /* <DEDUP_REMOVED lines=25> */
.L_x_28276:
[----:B------:R-:W-:Y:S05]  /*d440*/  BSYNC B1 ;  /* 0x0000000000017941 */ /* 0x000fea0003800000 */
.L_x_28275:
[----:B------:R-:W-:Y:S02]  /*d450*/  IADD3 R183, R236, 0x80, RZ ;  /* 0x00000080ecb77810 */ /* 0x000fe40007ffe0ff */
[----:B0-----:R-:W-:-:S05]  /*d460*/  @P2 MOV R176, 0x10 ;  /* 0x0000001000b02802 */ /* 0x001fca0000000f00 */
[----:B------:R-:W-:-:S05]  /*d470*/  @P2 IMAD.WIDE.U32 R176, R183, R176, c[0x0][0x170] ;  /* 0x00005c00b7b02625 */ /* 0x000fca00078e00b0 */
[----:B------:R0:W5:Y:S02]  /*d480*/  @P2 LDG.E.128 R168, [R176.64] ;  /* 0x00000006b0a82981 */ /* 0x000164000c1e1d00 */
[----:B0-----:R-:W-:-:S05]  /*d490*/  IADD3 R176, R198, 0x80, RZ ;  /* 0x00000080c6b07810 */ /* 0x001fca0007ffe0ff */
[----:B------:R-:W-:-:S05]  /*d4a0*/  @P0 IMAD.WIDE.U32 R178, R176, R245, c[0x0][0x180] ;  /* 0x00006000b0b20625 */ /* 0x000fca00078e00f5 */
        /* <DEDUP_REMOVED lines=20> */
.L_x_28280:
[----:B------:R-:W-:Y:S02]  /*d5f0*/  IMAD.MOV.U32 R177, RZ, RZ, R8 ;  /* 0x000000ffffb17224 */ /* 0x000fe400078e0008 */
.L_x_28281:
[----:B------:R-:W-:Y:S05]  /*d600*/  BSYNC B2 ;  /* 0x0000000000027941 */ /* 0x000fea0003800000 */
.L_x_28279:
        /* <DEDUP_REMOVED lines=16> */
.L_x_28285:
[----:B------:R-:W-:Y:S05]  /*d710*/  BSYNC B3 ;  /* 0x0000000000037941 */ /* 0x000fea0003800000 */
.L_x_28284:
        /* <DEDUP_REMOVED lines=43> */
.L_x_28283:
[----:B------:R-:W-:Y:S05]  /*d9d0*/  BSYNC B2 ;  /* 0x0000000000027941 */ /* 0x000fea0003800000 */
.L_x_28282:
        /* <DEDUP_REMOVED lines=11> */
.L_x_28278:
[----:B------:R-:W-:Y:S05]  /*da90*/  BSYNC B1 ;  /* 0x0000000000017941 */ /* 0x000fea0003800000 */
.L_x_28277:
        /* <DEDUP_REMOVED lines=18> */
.L_x_28289:
[----:B------:R-:W-:Y:S02]  /*dbc0*/  MOV R11, R8 ;  /* 0x00000008000b7202 */ /* 0x000fe40000000f00 */
.L_x_28290:
[----:B------:R-:W-:Y:S05]  /*dbd0*/  BSYNC B2 ;  /* 0x0000000000027941 */ /* 0x000fea0003800000 */
.L_x_28288:
        /* <DEDUP_REMOVED lines=16> */
.L_x_28294:
[----:B------:R-:W-:Y:S05]  /*dce0*/  BSYNC B3 ;  /* 0x0000000000037941 */ /* 0x000fea0003800000 */
.L_x_28293:
        /* <DEDUP_REMOVED lines=44> */
.L_x_28292:
[----:B------:R-:W-:Y:S05]  /*dfb0*/  BSYNC B2 ;  /* 0x0000000000027941 */ /* 0x000fea0003800000 */
.L_x_28291:
        /* <DEDUP_REMOVED lines=11> */
.L_x_28287:
[----:B------:R-:W-:Y:S05]  /*e070*/  BSYNC B1 ;  /* 0x0000000000017941 */ /* 0x000fea0003800000 */
.L_x_28286:
        /* <DEDUP_REMOVED lines=18> */
.L_x_28298:
[----:B------:R-:W-:Y:S02]  /*e1a0*/  MOV R177, R8 ;  /* 0x0000000800b17202 */ /* 0x000fe40000000f00 */
.L_x_28299:
[----:B------:R-:W-:Y:S05]  /*e1b0*/  BSYNC B2 ;  /* 0x0000000000027941 */ /* 0x000fea0003800000 */
.L_x_28297:
        /* <DEDUP_REMOVED lines=16> */
.L_x_28303:
[----:B------:R-:W-:Y:S05]  /*e2c0*/  BSYNC B3 ;  /* 0x0000000000037941 */ /* 0x000fea0003800000 */
.L_x_28302:
        /* <DEDUP_REMOVED lines=44> */
.L_x_28301:
[----:B------:R-:W-:Y:S05]  /*e590*/  BSYNC B2 ;  /* 0x0000000000027941 */ /* 0x000fea0003800000 */
.L_x_28300:
        /* <DEDUP_REMOVED lines=12> */
.L_x_28296:
[----:B------:R-:W-:Y:S05]  /*e660*/  BSYNC B1 ;  /* 0x0000000000017941 */ /* 0x000fea0003800000 */
.L_x_28295:
        /* <DEDUP_REMOVED lines=18> */
.L_x_28307:
[----:B------:R-:W-:Y:S02]  /*e790*/  MOV R177, R8 ;  /* 0x0000000800b17202 */ /* 0x000fe40000000f00 */
.L_x_28308:
[----:B------:R-:W-:Y:S05]  /*e7a0*/  BSYNC B2 ;  /* 0x0000000000027941 */ /* 0x000fea0003800000 */
.L_x_28306:
        /* <DEDUP_REMOVED lines=16> */
.L_x_28312:
[----:B------:R-:W-:Y:S05]  /*e8b0*/  BSYNC B3 ;  /* 0x0000000000037941 */ /* 0x000fea0003800000 */
.L_x_28311:
        /* <DEDUP_REMOVED lines=44> */
.L_x_28310:
[----:B------:R-:W-:Y:S05]  /*eb80*/  BSYNC B2 ;  /* 0x0000000000027941 */ /* 0x000fea0003800000 */
.L_x_28309:
        /* <DEDUP_REMOVED lines=12> */
.L_x_28305:
[----:B------:R-:W-:Y:S05]  /*ec50*/  BSYNC B1 ;  /* 0x0000000000017941 */ /* 0x000fea0003800000 */
.L_x_28304:
        /* <DEDUP_REMOVED lines=18> */
.L_x_28316:
[----:B------:R-:W-:Y:S02]  /*ed80*/  MOV R177, R8 ;  /* 0x0000000800b17202 */ /* 0x000fe40000000f00 */
.L_x_28317:
[----:B------:R-:W-:Y:S05]  /*ed90*/  BSYNC B2 ;  /* 0x0000000000027941 */ /* 0x000fea0003800000 */
.L_x_28315:
        /* <DEDUP_REMOVED lines=16> */
.L_x_28321:
[----:B------:R-:W-:Y:S05]  /*eea0*/  BSYNC B3 ;  /* 0x0000000000037941 */ /* 0x000fea0003800000 */
.L_x_28320:
        /* <DEDUP_REMOVED lines=44> */
.L_x_28319:
[----:B------:R-:W-:Y:S05]  /*f170*/  BSYNC B2 ;  /* 0x0000000000027941 */ /* 0x000fea0003800000 */
.L_x_28318:
[----:B------:R-:W0:Y:S01]  /*f180*/  I2F.U32 R177, R177 ;  /* 0x000000b100b17306 */ /* 0x000e220000201000 */
[----:B------:R-:W-:-:S04]  /*f190*/  IMAD.MOV.U32 R179, RZ, RZ, 0x2f800000 ;  /* 0x2f800000ffb37424 */ /* 0x000fc800078e00ff */
[----:B0-----:R-:W-:-:S05]  /*f1a0*/  FFMA.FTZ R177, R177, R179, 1.1641532182693481445e-10 ;  /* 0x2f000000b1b17423 */ /* 0x001fca00000100b3 */
[----:B------:R-:W-:Y:S02]  /*f1b0*/  FSETP.GTU.FTZ.AND P1, PT, R177, c[0x0][0x1e4], PT ;  /* 0x00007900b1007a0b */ /* 0x000fe40003f3c000 */
[----:B------:R-:W-:-:S05]  /*f1c0*/  PRMT R177, RZ, 0x5410, R170 ;  /* 0x00005410ffb17816 */ /* 0x000fca00000000aa */
[----:B------:R-:W-:-:S04]  /*f1d0*/  FMUL.FTZ R177, R177, c[0x0][0x1ec] ;  /* 0x00007b00b1b17a20 */ /* 0x000fc80000410000 */
[----:B------:R-:W-:-:S05]  /*f1e0*/  FMUL.FTZ R177, R177, c[0x0][0x1e8] ;  /* 0x00007a00b1b17a20 */ /* 0x000fca0000410000 */
[----:B------:R-:W-:-:S05]  /*f1f0*/  FSEL R177, R177, RZ, !P1 ;  /* 0x000000ffb1b17208 */ /* 0x000fca0004800000 */
[----:B------:R-:W-:Y:S01]  /*f200*/  FMUL.FTZ R184, R132, R177 ;  /* 0x000000b184b87220 */ /* 0x000fe20000410000 */
[----:B------:R-:W-:-:S03]  /*f210*/  SEL R177, RZ, 0x1, P1 ;  /* 0x00000001ffb17807 */ /* 0x000fc60000800000 */
[----:B------:R-:W-:Y:S01]  /*f220*/  @P0 FADD.FTZ R184, R164, R184 ;  /* 0x000000b8a4b80221 */ /* 0x000fe20000010000 */
[----:B------:R-:W-:Y:S02]  /*f230*/  PRMT R234, R177, 0x7610, R234 ;  /* 0x00007610b1ea7816 */ /* 0x000fe400000000ea */
.L_x_28314:
[----:B------:R-:W-:Y:S05]  /*f240*/  BSYNC B1 ;  /* 0x0000000000017941 */ /* 0x000fea0003800000 */
.L_x_28313:
        /* <DEDUP_REMOVED lines=18> */
.L_x_28325:
[----:B------:R-:W-:Y:S02]  /*f370*/  MOV R177, R8 ;  /* 0x0000000800b17202 */ /* 0x000fe40000000f00 */
.L_x_28326:
[----:B------:R-:W-:Y:S05]  /*f380*/  BSYNC B2 ;  /* 0x0000000000027941 */ /* 0x000fea0003800000 */
.L_x_28324:
        /* <DEDUP_REMOVED lines=16> */
.L_x_28330:
[----:B------:R-:W-:Y:S05]  /*f490*/  BSYNC B3 ;  /* 0x0000000000037941 */ /* 0x000fea0003800000 */
.L_x_28329:
        /* <DEDUP_REMOVED lines=44> */
.L_x_28328:
[----:B------:R-:W-:Y:S05]  /*f760*/  BSYNC B2 ;  /* 0x0000000000027941 */ /* 0x000fea0003800000 */
.L_x_28327:
        /* <DEDUP_REMOVED lines=12> */
.L_x_28323:
[----:B------:R-:W-:Y:S05]  /*f830*/  BSYNC B1 ;  /* 0x0000000000017941 */ /* 0x000fea0003800000 */
.L_x_28322:
        /* <DEDUP_REMOVED lines=18> */
.L_x_28334:
[----:B------:R-:W-:Y:S02]  /*f960*/  MOV R177, R8 ;  /* 0x0000000800b17202 */ /* 0x000fe40000000f00 */
.L_x_28335:
[----:B------:R-:W-:Y:S05]  /*f970*/  BSYNC B2 ;  /* 0x0000000000027941 */ /* 0x000fea0003800000 */
.L_x_28333:
        /* <DEDUP_REMOVED lines=16> */
.L_x_28339:
[----:B------:R-:W-:Y:S05]  /*fa80*/  BSYNC B3 ;  /* 0x0000000000037941 */ /* 0x000fea0003800000 */
.L_x_28338:
        /* <DEDUP_REMOVED lines=44> */
.L_x_28337:
[----:B------:R-:W-:Y:S05]  /*fd50*/  BSYNC B2 ;  /* 0x0000000000027941 */ /* 0x000fea0003800000 */
.L_x_28336:
        /* <DEDUP_REMOVED lines=12> */
.L_x_28332:
[----:B------:R-:W-:Y:S05]  /*fe20*/  BSYNC B1 ;  /* 0x0000000000017941 */ /* 0x000fea0003800000 */
.L_x_28331:
        /* <DEDUP_REMOVED lines=18> */
.L_x_28343:
[----:B------:R-:W-:Y:S02]  /*ff50*/  MOV R177, R8 ;  /* 0x0000000800b17202 */ /* 0x000fe40000000f00 */
.L_x_28344:
[----:B------:R-:W-:Y:S05]  /*ff60*/  BSYNC B2 ;  /* 0x0000000000027941 */ /* 0x000fea0003800000 */
.L_x_28342:
        /* <DEDUP_REMOVED lines=16> */
.L_x_28348:
[----:B------:R-:W-:Y:S05]  /*10070*/  BSYNC B3 ;  /* 0x0000000000037941 */ /* 0x000fea0003800000 */
.L_x_28347:
        /* <DEDUP_REMOVED lines=44> */
.L_x_28346:
[----:B------:R-:W-:Y:S05]  /*10340*/  BSYNC B2 ;  /* 0x0000000000027941 */ /* 0x000fea0003800000 */
.L_x_28345:
        /* <DEDUP_REMOVED lines=12> */
.L_x_28341:
[----:B------:R-:W-:Y:S05]  /*10410*/  BSYNC B1 ;  /* 0x0000000000017941 */ /* 0x000fea0003800000 */
.L_x_28340:
[----:B------:R-:W-:Y:S01]  /*10420*/  IMAD.WIDE.U32 R176, R176, R245, c[0x0][0x188] ;  /* 0x00006200b0b07625 */ /* 0x000fe200078e00f5 */
[----:B------:R-:W-:Y:S04]  /*10430*/  BSSY B1, `(.L_x_28349) ;  /* 0x0000018000017945 */ /* 0x000fe80003800000 */
[----:B------:R0:W-:Y:S04]  /*10440*/  STG.E.128 [R176.64], R204 ;  /* 0x000000ccb0007986 */ /* 0x0001e8000c101d06 */
[----:B------:R0:W-:Y:S01]  /*10450*/  STG.E.128 [R176.64+0x10], R184 ;  /* 0x000010b8b0007986 */ /* 0x0001e2000c101d06 */
[----:B------:R-:W-:Y:S05]  /*10460*/  @!P2 BRA `(.L_x_28350) ;  /* 0x000001400000a947 */ /* 0x000fea0003800000 */
[----:B0-----:R-:W-:Y:S02]  /*10470*/  SHF.L.U32 R176, R238, 0x10, RZ ;  /* 0x00000010eeb07819 */ /* 0x001fe400000006ff */
[----:B------:R-:W-:-:S02]  /*10480*/  LOP3.LUT R177, R239, 0xffff, RZ, 0xc0, !PT ;  /* 0x0000ffffefb17812 */ /* 0x000fc400078ec0ff */
[----:B------:R-:W-:Y:S02]  /*10490*/  LOP3.LUT R176, R176, 0xff0000, RZ, 0xc0, !PT ;  /* 0x00ff0000b0b07812 */ /* 0x000fe400078ec0ff */
[----:B------:R-:W-:Y:S02]  /*104a0*/  LOP3.LUT R178, R232, 0xff, RZ, 0xc0, !PT ;  /* 0x000000ffe8b27812 */ /* 0x000fe400078ec0ff */
[----:B------:R-:W-:Y:S02]  /*104b0*/  PRMT R177, R176, 0x4210, R177 ;  /* 0x00004210b0b17816 */ /* 0x000fe400000000b1 */
[----:B------:R-:W-:Y:S01]  /*104c0*/  PRMT R176, R235, 0x7104, RZ ;  /* 0x00007104ebb07816 */ /* 0x000fe200000000ff */
[----:B------:R-:W-:Y:S01]  /*104d0*/  IMAD.WIDE.U32 R178, R178, 0x10000, RZ ;  /* 0x00010000b2b27825 */ /* 0x000fe200078e00ff */
[----:B------:R-:W-:Y:S02]  /*104e0*/  LOP3.LUT R180, R11, 0xff, RZ, 0xc0, !PT ;  /* 0x000000ff0bb47812 */ /* 0x000fe400078ec0ff */
[----:B------:R-:W-:-:S02]  /*104f0*/  LOP3.LUT R177, R177, 0xff00, R176, 0xf8, !PT ;  /* 0x0000ff00b1b17812 */ /* 0x000fc400078ef8b0 */
        /* <DEDUP_REMOVED lines=11> */
.L_x_28350:
[----:B------:R-:W-:Y:S05]  /*105b0*/  BSYNC B1 ;  /* 0x0000000000017941 */ /* 0x000fea0003800000 */
.L_x_28349:
        /* <DEDUP_REMOVED lines=10> */
[----:B------:R-:W-:Y:S02]  /*10660*/  @!P3 IMAD.MOV.U32 R177, RZ, RZ, R182 ;  /* 0x000000ffffb1b224 */ /* 0x000fe400078e00b6 */
        /* <DEDUP_REMOVED lines=15> */
.L_x_28354:
[----:B------:R-:W-:Y:S02]  /*10760*/  IMAD.MOV.U32 R9, RZ, RZ, R8 ;  /* 0x000000ffff097224 */ /* 0x000fe400078e0008 */
.L_x_28355:
[----:B------:R-:W-:Y:S05]  /*10770*/  BSYNC B2 ;  /* 0x0000000000027941 */ /* 0x000fea0003800000 */
.L_x_28353:
        /* <DEDUP_REMOVED lines=16> */
.L_x_28359:
[----:B------:R-:W-:Y:S05]  /*10880*/  BSYNC B3 ;  /* 0x0000000000037941 */ /* 0x000fea0003800000 */
.L_x_28358:
        /* <DEDUP_REMOVED lines=44> */
.L_x_28357:
[----:B------:R-:W-:Y:S05]  /*10b50*/  BSYNC B2 ;  /* 0x0000000000027941 */ /* 0x000fea0003800000 */
.L_x_28356:
        /* <DEDUP_REMOVED lines=11> */
.L_x_28352:
[----:B0-----:R-:W-:Y:S05]  /*10c10*/  BSYNC B1 ;  /* 0x0000000000017941 */ /* 0x001fea0003800000 */
.L_x_28351:
        /* <DEDUP_REMOVED lines=18> */
.L_x_28363:
[----:B------:R-:W-:Y:S02]  /*10d40*/  IMAD.MOV.U32 R11, RZ, RZ, R8 ;  /* 0x000000ffff0b7224 */ /* 0x000fe400078e0008 */
.L_x_28364:
[----:B------:R-:W-:Y:S05]  /*10d50*/  BSYNC B2 ;  /* 0x0000000000027941 */ /* 0x000fea0003800000 */
.L_x_28362:
        /* <DEDUP_REMOVED lines=16> */
.L_x_28368:
[----:B------:R-:W-:Y:S05]  /*10e60*/  BSYNC B3 ;  /* 0x0000000000037941 */ /* 0x000fea0003800000 */
.L_x_28367:
        /* <DEDUP_REMOVED lines=44> */
.L_x_28366:
[----:B------:R-:W-:Y:S05]  /*11130*/  BSYNC B2 ;  /* 0x0000000000027941 */ /* 0x000fea0003800000 */
.L_x_28365:
        /* <DEDUP_REMOVED lines=11> */
.L_x_28361:
[----:B------:R-:W-:Y:S05]  /*111f0*/  BSYNC B1 ;  /* 0x0000000000017941 */ /* 0x000fea0003800000 */
.L_x_28360:
        /* <DEDUP_REMOVED lines=18> */
.L_x_28372:
[----:B------:R-:W-:Y:S02]  /*11320*/  IMAD.MOV.U32 R177, RZ, RZ, R8 ;  /* 0x000000ffffb17224 */ /* 0x000fe400078e0008 */
.L_x_28373:
[----:B------:R-:W-:Y:S05]  /*11330*/  BSYNC B2 ;  /* 0x0000000000027941 */ /* 0x000fea0003800000 */
.L_x_28371:
        /* <DEDUP_REMOVED lines=16> */
.L_x_28377:
[----:B------:R-:W-:Y:S05]  /*11440*/  BSYNC B3 ;  /* 0x0000000000037941 */ /* 0x000fea0003800000 */
.L_x_28376:
        /* <DEDUP_REMOVED lines=44> */
.L_x_28375:
[----:B------:R-:W-:Y:S05]  /*11710*/  BSYNC B2 ;  /* 0x0000000000027941 */ /* 0x000fea0003800000 */
.L_x_28374:
        /* <DEDUP_REMOVED lines=12> */
.L_x_28370:
[----:B------:R-:W-:Y:S05]  /*117e0*/  BSYNC B1 ;  /* 0x0000000000017941 */ /* 0x000fea0003800000 */
.L_x_28369:
        /* <DEDUP_REMOVED lines=18> */
.L_x_28381:
[----:B------:R-:W-:Y:S02]  /*11910*/  IMAD.MOV.U32 R177, RZ, RZ, R8 ;  /* 0x000000ffffb17224 */ /* 0x000fe400078e0008 */
.L_x_28382:
[----:B------:R-:W-:Y:S05]  /*11920*/  BSYNC B2 ;  /* 0x0000000000027941 */ /* 0x000fea0003800000 */
.L_x_28380:
        /* <DEDUP_REMOVED lines=16> */
.L_x_28386:
[----:B------:R-:W-:Y:S05]  /*11a30*/  BSYNC B3 ;  /* 0x0000000000037941 */ /* 0x000fea0003800000 */
.L_x_28385:
        /* <DEDUP_REMOVED lines=44> */
.L_x_28384:
[----:B------:R-:W-:Y:S05]  /*11d00*/  BSYNC B2 ;  /* 0x0000000000027941 */ /* 0x000fea0003800000 */
.L_x_28383:
        /* <DEDUP_REMOVED lines=12> */
.L_x_28379:
[----:B------:R-:W-:Y:S05]  /*11dd0*/  BSYNC B1 ;  /* 0x0000000000017941 */ /* 0x000fea0003800000 */
.L_x_28378:
        /* <DEDUP_REMOVED lines=18> */
.L_x_28390:
[----:B------:R-:W-:Y:S02]  /*11f00*/  IMAD.MOV.U32 R177, RZ, RZ, R8 ;  /* 0x000000ffffb17224 */ /* 0x000fe400078e0008 */
.L_x_28391:
[----:B------:R-:W-:Y:S05]  /*11f10*/  BSYNC B2 ;  /* 0x0000000000027941 */ /* 0x000fea0003800000 */
.L_x_28389:
        /* <DEDUP_REMOVED lines=16> */
.L_x_28395:
[----:B------:R-:W-:Y:S05]  /*12020*/  BSYNC B3 ;  /* 0x0000000000037941 */ /* 0x000fea0003800000 */
.L_x_28394:
        /* <DEDUP_REMOVED lines=44> */
.L_x_28393:
[----:B------:R-:W-:Y:S05]  /*122f0*/  BSYNC B2 ;  /* 0x0000000000027941 */ /* 0x000fea0003800000 */
.L_x_28392:
        /* <DEDUP_REMOVED lines=12> */
.L_x_28388:
[----:B------:R-:W-:Y:S05]  /*123c0*/  BSYNC B1 ;  /* 0x0000000000017941 */ /* 0x000fea0003800000 */
.L_x_28387:
        /* <DEDUP_REMOVED lines=18> */
.L_x_28399:
[----:B------:R-:W-:Y:S02]  /*124f0*/  IMAD.MOV.U32 R177, RZ, RZ, R8 ;  /* 0x000000ffffb17224 */ /* 0x000fe400078e0008 */
.L_x_28400:
[----:B------:R-:W-:Y:S05]  /*12500*/  BSYNC B2 ;  /* 0x0000000000027941 */ /* 0x000fea0003800000 */
.L_x_28398:
        /* <DEDUP_REMOVED lines=16> */
.L_x_28404:
[----:B------:R-:W-:Y:S05]  /*12610*/  BSYNC B3 ;  /* 0x0000000000037941 */ /* 0x000fea0003800000 */
.L_x_28403:
        /* <DEDUP_REMOVED lines=44> */
.L_x_28402:
[----:B------:R-:W-:Y:S05]  /*128e0*/  BSYNC B2 ;  /* 0x0000000000027941 */ /* 0x000fea0003800000 */
.L_x_28401:
        /* <DEDUP_REMOVED lines=12> */
.L_x_28397:
[----:B------:R-:W-:Y:S05]  /*129b0*/  BSYNC B1 ;  /* 0x0000000000017941 */ /* 0x000fea0003800000 */
.L_x_28396:
        /* <DEDUP_REMOVED lines=18> */
.L_x_28408:
[----:B------:R-:W-:Y:S02]  /*12ae0*/  IMAD.MOV.U32 R177, RZ, RZ, R8 ;  /* 0x000000ffffb17224 */ /* 0x000fe400078e0008 */
.L_x_28409:
[----:B------:R-:W-:Y:S05]  /*12af0*/  BSYNC B2 ;  /* 0x0000000000027941 */ /* 0x000fea0003800000 */
.L_x_28407:
        /* <DEDUP_REMOVED lines=16> */
.L_x_28413:
[----:B------:R-:W-:Y:S05]  /*12c00*/  BSYNC B3 ;  /* 0x0000000000037941 */ /* 0x000fea0003800000 */
.L_x_28412:
        /* <DEDUP_REMOVED lines=44> */
.L_x_28411:
[----:B------:R-:W-:Y:S05]  /*12ed0*/  BSYNC B2 ;  /* 0x0000000000027941 */ /* 0x000fea0003800000 */
.L_x_28410:
        /* <DEDUP_REMOVED lines=12> */
.L_x_28406:
[----:B------:R-:W-:Y:S05]  /*12fa0*/  BSYNC B1 ;  /* 0x0000000000017941 */ /* 0x000fea0003800000 */
.L_x_28405:
        /* <DEDUP_REMOVED lines=18> */
.L_x_28417:
[----:B------:R-:W-:Y:S02]  /*130d0*/  IMAD.MOV.U32 R177, RZ, RZ, R8 ;  /* 0x000000ffffb17224 */ /* 0x000fe400078e0008 */
.L_x_28418:
[----:B------:R-:W-:Y:S05]  /*130e0*/  BSYNC B2 ;  /* 0x0000000000027941 */ /* 0x000fea0003800000 */
.L_x_28416:
        /* <DEDUP_REMOVED lines=16> */
.L_x_28422:
[----:B------:R-:W-:Y:S05]  /*131f0*/  BSYNC B3 ;  /* 0x0000000000037941 */ /* 0x000fea0003800000 */
.L_x_28421:
        /* <DEDUP_REMOVED lines=44> */
.L_x_28420:
[----:B------:R-:W-:Y:S05]  /*134c0*/  BSYNC B2 ;  /* 0x0000000000027941 */ /* 0x000fea0003800000 */
.L_x_28419:
        /* <DEDUP_REMOVED lines=12> */
.L_x_28415:
[----:B------:R-:W-:Y:S05]  /*13590*/  BSYNC B1 ;  /* 0x0000000000017941 */ /* 0x000fea0003800000 */
.L_x_28414:
        /* <DEDUP_REMOVED lines=25> */
.L_x_28424:
[----:B------:R-:W-:Y:S05]  /*13730*/  BSYNC B1 ;  /* 0x0000000000017941 */ /* 0x000fea0003800000 */
.L_x_28423:
        /* <DEDUP_REMOVED lines=26> */
.L_x_28428:
[----:B------:R-:W-:Y:S02]  /*138e0*/  IMAD.MOV.U32 R9, RZ, RZ, R8 ;  /* 0x000000ffff097224 */ /* 0x000fe400078e0008 */
.L_x_28429:
[----:B------:R-:W-:Y:S05]  /*138f0*/  BSYNC B2 ;  /* 0x0000000000027941 */ /* 0x000fea0003800000 */
.L_x_28427:
        /* <DEDUP_REMOVED lines=16> */
.L_x_28433:
[----:B------:R-:W-:Y:S05]  /*13a00*/  BSYNC B3 ;  /* 0x0000000000037941 */ /* 0x000fea0003800000 */
.L_x_28432:
        /* <DEDUP_REMOVED lines=44> */
.L_x_28431:
[----:B------:R-:W-:Y:S05]  /*13cd0*/  BSYNC B2 ;  /* 0x0000000000027941 */ /* 0x000fea0003800000 */
.L_x_28430:
        /* <DEDUP_REMOVED lines=11> */
.L_x_28426:
[----:B------:R-:W-:Y:S05]  /*13d90*/  BSYNC B1 ;  /* 0x0000000000017941 */ /* 0x000fea0003800000 */
.L_x_28425:
        /* <DEDUP_REMOVED lines=18> */
.L_x_28437:
[----:B------:R-:W-:Y:S02]  /*13ec0*/  IMAD.MOV.U32 R11, RZ, RZ, R8 ;  /* 0x000000ffff0b7224 */ /* 0x000fe400078e0008 */
.L_x_28438:
[----:B------:R-:W-:Y:S05]  /*13ed0*/  BSYNC B2 ;  /* 0x0000000000027941 */ /* 0x000fea0003800000 */
.L_x_28436:
        /* <DEDUP_REMOVED lines=16> */
.L_x_28442:
[----:B------:R-:W-:Y:S05]  /*13fe0*/  BSYNC B3 ;  /* 0x0000000000037941 */ /* 0x000fea0003800000 */
.L_x_28441:
        /* <DEDUP_REMOVED lines=44> */
.L_x_28440:
[----:B------:R-:W-:Y:S05]  /*142b0*/  BSYNC B2 ;  /* 0x0000000000027941 */ /* 0x000fea0003800000 */
.L_x_28439:
        /* <DEDUP_REMOVED lines=11> */
.L_x_28435:
[----:B------:R-:W-:Y:S05]  /*14370*/  BSYNC B1 ;  /* 0x0000000000017941 */ /* 0x000fea0003800000 */
.L_x_28434:
        /* <DEDUP_REMOVED lines=18> */
.L_x_28446:
[----:B------:R-:W-:Y:S02]  /*144a0*/  IMAD.MOV.U32 R178, RZ, RZ, R8 ;  /* 0x000000ffffb27224 */ /* 0x000fe400078e0008 */
.L_x_28447:
[----:B------:R-:W-:Y:S05]  /*144b0*/  BSYNC B2 ;  /* 0x0000000000027941 */ /* 0x000fea0003800000 */
.L_x_28445:
        /* <DEDUP_REMOVED lines=16> */
.L_x_28451:
[----:B------:R-:W-:Y:S05]  /*145c0*/  BSYNC B3 ;  /* 0x0000000000037941 */ /* 0x000fea0003800000 */
.L_x_28450:
        /* <DEDUP_REMOVED lines=44> */
.L_x_28449:
[----:B------:R-:W-:Y:S05]  /*14890*/  BSYNC B2 ;  /* 0x0000000000027941 */ /* 0x000fea0003800000 */
.L_x_28448:
        /* <DEDUP_REMOVED lines=12> */
.L_x_28444:
[----:B------:R-:W-:Y:S05]  /*14960*/  BSYNC B1 ;  /* 0x0000000000017941 */ /* 0x000fea0003800000 */
.L_x_28443:
        /* <DEDUP_REMOVED lines=18> */
.L_x_28455:
[----:B------:R-:W-:Y:S02]  /*14a90*/  IMAD.MOV.U32 R178, RZ, RZ, R8 ;  /* 0x000000ffffb27224 */ /* 0x000fe400078e0008 */
.L_x_28456:
[----:B------:R-:W-:Y:S05]  /*14aa0*/  BSYNC B2 ;  /* 0x0000000000027941 */ /* 0x000fea0003800000 */
.L_x_28454:
        /* <DEDUP_REMOVED lines=16> */
.L_x_28460:
[----:B------:R-:W-:Y:S05]  /*14bb0*/  BSYNC B3 ;  /* 0x0000000000037941 */ /* 0x000fea0003800000 */
.L_x_28459:
        /* <DEDUP_REMOVED lines=44> */
.L_x_28458:
[----:B------:R-:W-:Y:S05]  /*14e80*/  BSYNC B2 ;  /* 0x0000000000027941 */ /* 0x000fea0003800000 */
.L_x_28457:
        /* <DEDUP_REMOVED lines=12> */
.L_x_28453:
[----:B------:R-:W-:Y:S05]  /*14f50*/  BSYNC B1 ;  /* 0x0000000000017941 */ /* 0x000fea0003800000 */
.L_x_28452:
        /* <DEDUP_REMOVED lines=18> */
.L_x_28464:
[----:B------:R-:W-:Y:S02]  /*15080*/  IMAD.MOV.U32 R178, RZ, RZ, R8 ;  /* 0x000000ffffb27224 */ /* 0x000fe400078e0008 */
.L_x_28465:
[----:B------:R-:W-:Y:S05]  /*15090*/  BSYNC B2 ;  /* 0x0000000000027941 */ /* 0x000fea0003800000 */
.L_x_28463:
        /* <DEDUP_REMOVED lines=16> */
.L_x_28469:
[----:B------:R-:W-:Y:S05]  /*151a0*/  BSYNC B3 ;  /* 0x0000000000037941 */ /* 0x000fea0003800000 */
.L_x_28468:
        /* <DEDUP_REMOVED lines=44> */
.L_x_28467:
[----:B------:R-:W-:Y:S05]  /*15470*/  BSYNC B2 ;  /* 0x0000000000027941 */ /* 0x000fea0003800000 */
.L_x_28466:
        /* <DEDUP_REMOVED lines=12> */
.L_x_28462:
[----:B------:R-:W-:Y:S05]  /*15540*/  BSYNC B1 ;  /* 0x0000000000017941 */ /* 0x000fea0003800000 */
.L_x_28461:
        /* <DEDUP_REMOVED lines=18> */
.L_x_28473:
[----:B------:R-:W-:Y:S02]  /*15670*/  IMAD.MOV.U32 R177, RZ, RZ, R8 ;  /* 0x000000ffffb17224 */ /* 0x000fe400078e0008 */
.L_x_28474:
[----:B------:R-:W-:Y:S05]  /*15680*/  BSYNC B2 ;  /* 0x0000000000027941 */ /* 0x000fea0003800000 */
.L_x_28472:
        /* <DEDUP_REMOVED lines=16> */
.L_x_28478:
[----:B------:R-:W-:Y:S05]  /*15790*/  BSYNC B3 ;  /* 0x0000000000037941 */ /* 0x000fea0003800000 */
.L_x_28477:
        /* <DEDUP_REMOVED lines=44> */
.L_x_28476:
[----:B------:R-:W-:Y:S05]  /*15a60*/  BSYNC B2 ;  /* 0x0000000000027941 */ /* 0x000fea0003800000 */
.L_x_28475:
        /* <DEDUP_REMOVED lines=12> */
.L_x_28471:
[----:B------:R-:W-:Y:S05]  /*15b30*/  BSYNC B1 ;  /* 0x0000000000017941 */ /* 0x000fea0003800000 */
.L_x_28470:
        /* <DEDUP_REMOVED lines=18> */
.L_x_28482:
[----:B------:R-:W-:Y:S02]  /*15c60*/  IMAD.MOV.U32 R178, RZ, RZ, R8 ;  /* 0x000000ffffb27224 */ /* 0x000fe400078e0008 */
.L_x_28483:
[----:B------:R-:W-:Y:S05]  /*15c70*/  BSYNC B2 ;  /* 0x0000000000027941 */ /* 0x000fea0003800000 */
.L_x_28481:
        /* <DEDUP_REMOVED lines=16> */
.L_x_28487:
[----:B------:R-:W-:Y:S05]  /*15d80*/  BSYNC B3 ;  /* 0x0000000000037941 */ /* 0x000fea0003800000 */
.L_x_28486:
        /* <DEDUP_REMOVED lines=44> */
.L_x_28485:
[----:B------:R-:W-:Y:S05]  /*16050*/  BSYNC B2 ;  /* 0x0000000000027941 */ /* 0x000fea0003800000 */
.L_x_28484:
        /* <DEDUP_REMOVED lines=12> */
.L_x_28480:
[----:B------:R-:W-:Y:S05]  /*16120*/  BSYNC B1 ;  /* 0x0000000000017941 */ /* 0x000fea0003800000 */
.L_x_28479:
        /* <DEDUP_REMOVED lines=18> */
.L_x_28491:
[----:B------:R-:W-:Y:S02]  /*16250*/  IMAD.MOV.U32 R179, RZ, RZ, R8 ;  /* 0x000000ffffb37224 */ /* 0x000fe400078e0008 */
.L_x_28492:
[----:B------:R-:W-:Y:S05]  /*16260*/  BSYNC B2 ;  /* 0x0000000000027941 */ /* 0x000fea0003800000 */
.L_x_28490:
        /* <DEDUP_REMOVED lines=16> */
.L_x_28496:
[----:B------:R-:W-:Y:S05]  /*16370*/  BSYNC B3 ;  /* 0x0000000000037941 */ /* 0x000fea0003800000 */
.L_x_28495:
        /* <DEDUP_REMOVED lines=44> */
.L_x_28494:
[----:B------:R-:W-:Y:S05]  /*16640*/  BSYNC B2 ;  /* 0x0000000000027941 */ /* 0x000fea0003800000 */
.L_x_28493:
[----:B------:R-:W0:Y:S01]  /*16650*/  I2F.U32 R179, R179 ;  /* 0x000000b300b37306 */ /* 0x000e220000201000 */
[----:B------:R-:W-:-:S10]  /*16660*/  HFMA2.MMA R193, -RZ, RZ, 0.1171875, 0 ;  /* 0x2f800000ffc17435 */ /* 0x000fd400000001ff */
        /* <DEDUP_REMOVED lines=10> */
.L_x_28489:
[----:B------:R-:W-:Y:S05]  /*16710*/  BSYNC B1 ;  /* 0x0000000000017941 */ /* 0x000fea0003800000 */
.L_x_28488:
[----:B------:R-:W-:Y:S01]  /*16720*/  IMAD.WIDE.U32 R192, R192, R245, c[0x0][0x188] ;  /* 0x00006200c0c07625 */ /* 0x000fe200078e00f5 */
[----:B------:R-:W-:Y:S04]  /*16730*/  BSSY B1, `(.L_x_28497) ;  /* 0x0000018000017945 */ /* 0x000fe80003800000 */
[----:B------:R0:W-:Y:S04]  /*16740*/  STG.E.128 [R192.64], R200 ;  /* 0x000000c8c0007986 */ /* 0x0001e8000c101d06 */
[----:B------:R0:W-:Y:S01]  /*16750*/  STG.E.128 [R192.64+0x10], R176 ;  /* 0x000010b0c0007986 */ /* 0x0001e2000c101d06 */
[----:B------:R-:W-:Y:S05]  /*16760*/  @!P2 BRA `(.L_x_28498) ;  /* 0x000001400000a947 */ /* 0x000fea0003800000 */
[----:B0-----:R-:W-:Y:S01]  /*16770*/  IMAD.U32 R192, R238, 0x10000, RZ ;  /* 0x00010000eec07824 */ /* 0x001fe200078e00ff */
[----:B------:R-:W-:-:S02]  /*16780*/  LOP3.LUT R193, R239, 0xffff, RZ, 0xc0, !PT ;  /* 0x0000ffffefc17812 */ /* 0x000fc400078ec0ff */
[----:B------:R-:W-:Y:S02]  /*16790*/  PRMT R194, R235, 0x7104, RZ ;  /* 0x00007104ebc27816 */ /* 0x000fe400000000ff */
[----:B------:R-:W-:-:S04]  /*167a0*/  LOP3.LUT R192, R192, 0xff0000, RZ, 0xc0, !PT ;  /* 0x00ff0000c0c07812 */ /* 0x000fc800078ec0ff */
[----:B------:R-:W-:Y:S02]  /*167b0*/  PRMT R192, R192, 0x4210, R193 ;  /* 0x00004210c0c07816 */ /* 0x000fe400000000c1 */
[----:B------:R-:W-:Y:S02]  /*167c0*/  LOP3.LUT R193, R233, 0xff, RZ, 0xc0, !PT ;  /* 0x000000ffe9c17812 */ /* 0x000fe400078ec0ff */
[----:B------:R-:W-:Y:S02]  /*167d0*/  LOP3.LUT R194, R192, 0xff00, R194, 0xf8, !PT ;  /* 0x0000ff00c0c27812 */ /* 0x000fe400078ef8c2 */
[----:B------:R-:W-:Y:S01]  /*167e0*/  LOP3.LUT R192, R232, 0xff, RZ, 0xc0, !PT ;  /* 0x000000ffe8c07812 */ /* 0x000fe200078ec0ff */
[----:B------:R-:W-:Y:S01]  /*167f0*/  IMAD.WIDE.U32 R196, R193, 0x1000000, RZ ;  /* 0x01000000c1c47825 */ /* 0x000fe200078e00ff */
[----:B------:R-:W-:Y:S02]  /*16800*/  LOP3.LUT R240, R194, 0xff, R234, 0xf8, !PT ;  /* 0x000000ffc2f07812 */ /* 0x000fe400078ef8ea */
[----:B------:R-:W-:Y:S01]  /*16810*/  LOP3.LUT R194, R11, 0xff, RZ, 0xc0, !PT ;  /* 0x000000ff0bc27812 */ /* 0x000fe200078ec0ff */
[----:B------:R-:W-:-:S04]  /*16820*/  IMAD.WIDE.U32 R192, R192, 0x10000, RZ ;  /* 0x00010000c0c07825 */ /* 0x000fc800078e00ff */
[----:B------:R-:W-:Y:S01]  /*16830*/  IMAD.WIDE.U32 R194, R194, 0x100, RZ ;  /* 0x00000100c2c27825 */ /* 0x000fe200078e00ff */
[----:B------:R-:W-:-:S04]  /*16840*/  LOP3.LUT R193, R193, R240, R197, 0xfe, !PT ;  /* 0x000000f0c1c17212 */ /* 0x000fc800078efec5 */
[----:B------:R-:W-:Y:S02]  /*16850*/  LOP3.LUT R192, R194, R196, R192, 0xfe, !PT ;  /* 0x000000c4c2c07212 */ /* 0x000fe400078efec0 */
[----:B------:R-:W-:Y:S01]  /*16860*/  LOP3.LUT R195, R193, R195, RZ, 0xfc, !PT ;  /* 0x000000c3c1c37212 */ /* 0x000fe200078efcff */
[----:B------:R-:W-:Y:S01]  /*16870*/  IMAD.MOV.U32 R193, RZ, RZ, 0x8 ;  /* 0x00000008ffc17424 */ /* 0x000fe200078e00ff */
[----:B------:R-:W-:-:S03]  /*16880*/  LOP3.LUT R194, R192, 0xff, R9, 0xf8, !PT ;  /* 0x000000ffc0c27812 */ /* 0x000fc600078ef809 */
[----:B------:R-:W-:-:S05]  /*16890*/  IMAD.WIDE.U32 R192, R237, R193, c[0x0][0x190] ;  /* 0x00006400edc07625 */ /* 0x000fca00078e00c1 */
[----:B------:R0:W-:Y:S02]  /*168a0*/  STG.E.64 [R192.64], R194 ;  /* 0x000000c2c0007986 */ /* 0x0001e4000c101b06 */
.L_x_28498:
[----:B------:R-:W-:Y:S05]  /*168b0*/  BSYNC B1 ;  /* 0x0000000000017941 */ /* 0x000fea0003800000 */
.L_x_28497:
[----:B------:R-:W-:Y:S02]  /*168c0*/  IADD3 R246, R236, 0xe0, RZ ;  /* 0x000000e0ecf67810 */ /* 0x000fe40007ffe0ff */
[----:B0-----:R-:W-:Y:S02]  /*168d0*/  @P2 MOV R192, 0x10 ;  /* 0x0000001000c02802 */ /* 0x001fe40000000f00 */
        /* <DEDUP_REMOVED lines=24> */
.L_x_28502:
[----:B------:R-:W-:Y:S02]  /*16a60*/  IMAD.MOV.U32 R192, RZ, RZ, R8 ;  /* 0x000000ffffc07224 */ /* 0x000fe400078e0008 */
.L_x_28503:
[----:B------:R-:W-:Y:S05]  /*16a70*/  BSYNC B2 ;  /* 0x0000000000027941 */ /* 0x000fea0003800000 */
.L_x_28501:
        /* <DEDUP_REMOVED lines=16> */
.L_x_28507:
[----:B------:R-:W-:Y:S05]  /*16b80*/  BSYNC B3 ;  /* 0x0000000000037941 */ /* 0x000fea0003800000 */
.L_x_28506:
        /* <DEDUP_REMOVED lines=41> */
[----:B------:R-:W-:Y:S01]  /*16e20*/  IMAD.MOV.U32 R193, RZ, RZ, RZ ;  /* 0x000000ffffc17224 */ /* 0x000fe200078e00ff */
[----:B------:R-:W-:Y:S02]  /*16e30*/  LOP3.LUT R2, R9, UR25, R2, 0x96, !PT ;  /* 0x0000001909027c12 */ /* 0x000fe4000f8e9602 */
.L_x_28505:
[----:B------:R-:W-:Y:S05]  /*16e40*/  BSYNC B2 ;  /* 0x0000000000027941 */ /* 0x000fea0003800000 */
.L_x_28504:
        /* <DEDUP_REMOVED lines=11> */
.L_x_28500:
[----:B------:R-:W-:Y:S05]  /*16f00*/  BSYNC B1 ;  /* 0x0000000000017941 */ /* 0x000fea0003800000 */
.L_x_28499:
        /* <DEDUP_REMOVED lines=18> */
.L_x_28511:
[----:B------:R-:W-:Y:S02]  /*17030*/  IMAD.MOV.U32 R11, RZ, RZ, R8 ;  /* 0x000000ffff0b7224 */ /* 0x000fe400078e0008 */
.L_x_28512:
[----:B------:R-:W-:Y:S05]  /*17040*/  BSYNC B2 ;  /* 0x0000000000027941 */ /* 0x000fea0003800000 */
.L_x_28510:
        /* <DEDUP_REMOVED lines=16> */
.L_x_28516:
[----:B------:R-:W-:Y:S05]  /*17150*/  BSYNC B3 ;  /* 0x0000000000037941 */ /* 0x000fea0003800000 */
.L_x_28515:
        /* <DEDUP_REMOVED lines=44> */
.L_x_28514:
[----:B------:R-:W-:Y:S05]  /*17420*/  BSYNC B2 ;  /* 0x0000000000027941 */ /* 0x000fea0003800000 */
.L_x_28513:
        /* <DEDUP_REMOVED lines=11> */
.L_x_28509:
[----:B------:R-:W-:Y:S05]  /*174e0*/  BSYNC B1 ;  /* 0x0000000000017941 */ /* 0x000fea0003800000 */
.L_x_28508:
        /* <DEDUP_REMOVED lines=18> */
.L_x_28520:
[----:B------:R-:W-:Y:S02]  /*17610*/  IMAD.MOV.U32 R194, RZ, RZ, R8 ;  /* 0x000000ffffc27224 */ /* 0x000fe400078e0008 */
.L_x_28521:
[----:B------:R-:W-:Y:S05]  /*17620*/  BSYNC B2 ;  /* 0x0000000000027941 */ /* 0x000fea0003800000 */
.L_x_28519:
        /* <DEDUP_REMOVED lines=16> */
.L_x_28525:
[----:B------:R-:W-:Y:S05]  /*17730*/  BSYNC B3 ;  /* 0x0000000000037941 */ /* 0x000fea0003800000 */
.L_x_28524:
        /* <DEDUP_REMOVED lines=44> */
.L_x_28523:
[----:B------:R-:W-:Y:S05]  /*17a00*/  BSYNC B2 ;  /* 0x0000000000027941 */ /* 0x000fea0003800000 */
.L_x_28522:
        /* <DEDUP_REMOVED lines=12> */
.L_x_28518:
[----:B------:R-:W-:Y:S05]  /*17ad0*/  BSYNC B1 ;  /* 0x0000000000017941 */ /* 0x000fea0003800000 */
.L_x_28517:
        /* <DEDUP_REMOVED lines=18> */
.L_x_28529:
[----:B------:R-:W-:Y:S02]  /*17c00*/  IMAD.MOV.U32 R192, RZ, RZ, R8 ;  /* 0x000000ffffc07224 */ /* 0x000fe400078e0008 */
.L_x_28530:
[----:B------:R-:W-:Y:S05]  /*17c10*/  BSYNC B2 ;  /* 0x0000000000027941 */ /* 0x000fea0003800000 */
.L_x_28528:
        /* <DEDUP_REMOVED lines=16> */
.L_x_28534:
[----:B------:R-:W-:Y:S05]  /*17d20*/  BSYNC B3 ;  /* 0x0000000000037941 */ /* 0x000fea0003800000 */
.L_x_28533:
        /* <DEDUP_REMOVED lines=44> */
.L_x_28532:
[----:B------:R-:W-:Y:S05]  /*17ff0*/  BSYNC B2 ;  /* 0x0000000000027941 */ /* 0x000fea0003800000 */
.L_x_28531:
        /* <DEDUP_REMOVED lines=12> */
.L_x_28527:
[----:B------:R-:W-:Y:S05]  /*180c0*/  BSYNC B1 ;  /* 0x0000000000017941 */ /* 0x000fea0003800000 */
.L_x_28526:
        /* <DEDUP_REMOVED lines=18> */
.L_x_28538:
[----:B------:R-:W-:Y:S02]  /*181f0*/  IMAD.MOV.U32 R192, RZ, RZ, R8 ;  /* 0x000000ffffc07224 */ /* 0x000fe400078e0008 */
.L_x_28539:
[----:B------:R-:W-:Y:S05]  /*18200*/  BSYNC B2 ;  /* 0x0000000000027941 */ /* 0x000fea0003800000 */
.L_x_28537:
        /* <DEDUP_REMOVED lines=16> */
.L_x_28543:
[----:B------:R-:W-:Y:S05]  /*18310*/  BSYNC B3 ;  /* 0x0000000000037941 */ /* 0x000fea0003800000 */
.L_x_28542:
        /* <DEDUP_REMOVED lines=44> */
.L_x_28541:
[----:B------:R-:W-:Y:S05]  /*185e0*/  BSYNC B2 ;  /* 0x0000000000027941 */ /* 0x000fea0003800000 */
.L_x_28540:
        /* <DEDUP_REMOVED lines=12> */
.L_x_28536:
[----:B------:R-:W-:Y:S05]  /*186b0*/  BSYNC B1 ;  /* 0x0000000000017941 */ /* 0x000fea0003800000 */
.L_x_28535:
        /* <DEDUP_REMOVED lines=18> */
.L_x_28547:
[----:B------:R-:W-:Y:S02]  /*187e0*/  IMAD.MOV.U32 R193, RZ, RZ, R8 ;  /* 0x000000ffffc17224 */ /* 0x000fe400078e0008 */
.L_x_28548:
[----:B------:R-:W-:Y:S05]  /*187f0*/  BSYNC B2 ;  /* 0x0000000000027941 */ /* 0x000fea0003800000 */
.L_x_28546:
        /* <DEDUP_REMOVED lines=16> */
.L_x_28552:
[----:B------:R-:W-:Y:S05]  /*18900*/  BSYNC B3 ;  /* 0x0000000000037941 */ /* 0x000fea0003800000 */
.L_x_28551:
        /* <DEDUP_REMOVED lines=44> */
.L_x_28550:
[----:B------:R-:W-:Y:S05]  /*18bd0*/  BSYNC B2 ;  /* 0x0000000000027941 */ /* 0x000fea0003800000 */
.L_x_28549:
        /* <DEDUP_REMOVED lines=12> */
.L_x_28545:
[----:B------:R-:W-:Y:S05]  /*18ca0*/  BSYNC B1 ;  /* 0x0000000000017941 */ /* 0x000fea0003800000 */
.L_x_28544:
        /* <DEDUP_REMOVED lines=18> */
.L_x_28556:
[----:B------:R-:W-:Y:S02]  /*18dd0*/  IMAD.MOV.U32 R236, RZ, RZ, R8 ;  /* 0x000000ffffec7224 */ /* 0x000fe400078e0008 */
.L_x_28557:
[----:B------:R-:W-:Y:S05]  /*18de0*/  BSYNC B2 ;  /* 0x0000000000027941 */ /* 0x000fea0003800000 */
.L_x_28555:
        /* <DEDUP_REMOVED lines=16> */
.L_x_28561:
[----:B------:R-:W-:Y:S05]  /*18ef0*/  BSYNC B3 ;  /* 0x0000000000037941 */ /* 0x000fea0003800000 */
.L_x_28560:
        /* <DEDUP_REMOVED lines=44> */
.L_x_28559:
[----:B------:R-:W-:Y:S05]  /*191c0*/  BSYNC B2 ;  /* 0x0000000000027941 */ /* 0x000fea0003800000 */
.L_x_28558:
        /* <DEDUP_REMOVED lines=12> */
.L_x_28554:
[----:B------:R-:W-:Y:S05]  /*19290*/  BSYNC B1 ;  /* 0x0000000000017941 */ /* 0x000fea0003800000 */
.L_x_28553:
        /* <DEDUP_REMOVED lines=18> */
.L_x_28565:
[----:B------:R-:W-:Y:S02]  /*193c0*/  IMAD.MOV.U32 R195, RZ, RZ, R8 ;  /* 0x000000ffffc37224 */ /* 0x000fe400078e0008 */
.L_x_28566:
[----:B------:R-:W-:Y:S05]  /*193d0*/  BSYNC B2 ;  /* 0x0000000000027941 */ /* 0x000fea0003800000 */
.L_x_28564:
        /* <DEDUP_REMOVED lines=16> */
.L_x_28570:
[----:B------:R-:W-:Y:S05]  /*194e0*/  BSYNC B3 ;  /* 0x0000000000037941 */ /* 0x000fea0003800000 */
.L_x_28569:
        /* <DEDUP_REMOVED lines=44> */
.L_x_28568:
[----:B------:R-:W-:Y:S05]  /*197b0*/  BSYNC B2 ;  /* 0x0000000000027941 */ /* 0x000fea0003800000 */
.L_x_28567:
        /* <DEDUP_REMOVED lines=11> */
.L_x_28563:
[----:B------:R-:W-:Y:S05]  /*19870*/  BSYNC B1 ;  /* 0x0000000000017941 */ /* 0x000fea0003800000 */
.L_x_28562:
        /* <DEDUP_REMOVED lines=11> */
[----:B------:R-:W-:-:S03]  /*19930*/  IMAD.WIDE.U32 R244, R242, 0x1000000, RZ ;  /* 0x01000000f2f47825 */ /* 0x000fc600078e00ff */
[----:B------:R-:W-:Y:S02]  /*19940*/  LOP3.LUT R236, R236, 0xff00, R237, 0xf8, !PT ;  /* 0x0000ff00ecec7812 */ /* 0x000fe400078ef8ed */
[----:B------:R-:W-:Y:S02]  /*19950*/  LOP3.LUT R237, R232, 0xff, RZ, 0xc0, !PT ;  /* 0x000000ffe8ed7812 */ /* 0x000fe400078ec0ff */
[----:B------:R-:W-:Y:S02]  /*19960*/  LOP3.LUT R241, R236, 0xff, R234, 0xf8, !PT ;  /* 0x000000ffecf17812 */ /* 0x000fe400078ef8ea */
[----:B------:R-:W-:Y:S01]  /*19970*/  LOP3.LUT R236, R11, 0xff, RZ, 0xc0, !PT ;  /* 0x000000ff0bec7812 */ /* 0x000fe200078ec0ff */
[----:B------:R-:W-:-:S04]  /*19980*/  IMAD.WIDE.U32 R242, R237, 0x10000, RZ ;  /* 0x00010000edf27825 */ /* 0x000fc800078e00ff */
        /* <DEDUP_REMOVED lines=8> */
.L_x_28572:
[----:B------:R-:W-:Y:S05]  /*19a10*/  BSYNC B1 ;  /* 0x0000000000017941 */ /* 0x000fea0003800000 */
.L_x_28571:
        /* <DEDUP_REMOVED lines=69> */
.L_x_28579:
        /* <DEDUP_REMOVED lines=148> */
.L_x_28580:
[----:B01----:R-:W-:Y:S01]  /*1a7b0*/  FADD.FTZ R243, R236, R243 ;  /* 0x000000f3ecf37221 */ /* 0x003fe20000010000 */
[C---:B------:R-:W-:Y:S01]  /*1a7c0*/  @!P1 LEA R236, P0, R0.reuse, c[0x0][0x1a0], 0x2 ;  /* 0x0000680000ec9a11 */ /* 0x040fe200078010ff */
[----:B------:R-:W-:Y:S01]  /*1a7d0*/  BSSY B1, `(.L_x_28575) ;  /* 0x0000129000017945 */ /* 0x000fe20003800000 */
[C---:B------:R-:W-:Y:S02]  /*1a7e0*/  @!P1 LEA R242, P2, R0.reuse, c[0x0][0x1a8], 0x2 ;  /* 0x00006a0000f29a11 */ /* 0x040fe400078410ff */
[----:B------:R-:W-:Y:S02]  /*1a7f0*/  @!P1 LEA.HI.X R237, R0, c[0x0][0x1a4], R252, 0x2, P0 ;  /* 0x0000690000ed9a11 */ /* 0x000fe400000f14fc */
[----:B------:R-:W-:-:S03]  /*1a800*/  ISETP.NE.AND P0, PT, RZ, UR8, PT ;  /* 0x00000008ff007c0c */ /* 0x000fc6000bf05270 */
[----:B------:R0:W-:Y:S02]  /*1a810*/  @!P1 STG.E [R236.64], R241 ;  /* 0x000000f1ec009986 */ /* 0x0001e4000c101906 */
[----:B0-----:R-:W-:Y:S02]  /*1a820*/  FMUL.FTZ R237, R241, R241 ;  /* 0x000000f1f1ed7220 */ /* 0x001fe40000410000 */
[----:B------:R-:W-:-:S03]  /*1a830*/  IMAD.MOV.U32 R236, RZ, RZ, c[0x0][0x1e0] ;  /* 0x00007800ffec7624 */ /* 0x000fc600078e00ff */
[----:B------:R-:W-:Y:S01]  /*1a840*/  FSEL R237, R237, RZ, P0 ;  /* 0x000000ffeded7208 */ /* 0x000fe20000000000 */
[----:B------:R-:W-:Y:S01]  /*1a850*/  FFMA.FTZ R236, R243, R236, c[0x0][0x228] ;  /* 0x00008a00f3ec7623 */ /* 0x000fe200000100ec */
[----:B------:R-:W-:-:S03]  /*1a860*/  @!P1 LEA.HI.X R243, R0, c[0x0][0x1ac], R252, 0x2, P2 ;  /* 0x00006b0000f39a11 */ /* 0x000fc600010f14fc */
[----:B------:R-:W-:-:S06]  /*1a870*/  FADD.FTZ R236, R236, R237 ;  /* 0x000000edecec7221 */ /* 0x000fcc0000010000 */
[----:B------:R-:W0:Y:S02]  /*1a880*/  MUFU.RSQ R236, R236 ;  /* 0x000000ec00ec7308 */ /* 0x000e240000001400 */
[----:B0-----:R0:W-:Y:S01]  /*1a890*/  @!P1 STG.E [R242.64], R236 ;  /* 0x000000ecf2009986 */ /* 0x0011e2000c101906 */
[----:B------:R-:W-:-:S13]  /*1a8a0*/  ISETP.GE.AND P1, PT, R247, 0x1, PT ;  /* 0x00000001f700780c */ /* 0x000fda0003f26270 */
[----:B------:R-:W-:Y:S05]  /*1a8b0*/  @!P1 BRA `(.L_x_28576) ;  /* 0x000011a000009947 */ /* 0x000fea0003800000 */
[----:B0-----:R0:W-:Y:S01]  /*1a8c0*/  STL [R1+0xb0], R0 ;  /* 0x0000b00001007387 */ /* 0x0011e20000100800 */
[----:B------:R-:W-:-:S03]  /*1a8d0*/  FSEL R237, R241, RZ, !P0 ;  /* 0x000000fff1ed7208 */ /* 0x000fc60004000000 */
[----:B------:R-:W2:Y:S04]  /*1a8e0*/  LDL R244, [R1+0xa4] ;  /* 0x0000a40001f47983 */ /* 0x000ea80000100800 */
[----:B------:R-:W3:Y:S04]  /*1a8f0*/  LDL R242, [R1+0x98] ;  /* 0x0000980001f27983 */ /* 0x000ee80000100800 */
[----:B------:R-:W4:Y:S04]  /*1a900*/  LDL R243, [R1+0x9c] ;  /* 0x00009c0001f37983 */ /* 0x000f280000100800 */
[----:B------:R-:W4:Y:S04]  /*1a910*/  LDL R252, [R1+0x94] ;  /* 0x0000940001fc7983 */ /* 0x000f280000100800 */
[----:B------:R-:W4:Y:S04]  /*1a920*/  LDL R241, [R1+0x90] ;  /* 0x0000900001f17983 */ /* 0x000f280000100800 */
[----:B0-----:R-:W4:Y:S04]  /*1a930*/  LDL R0, [R1+0xa8] ;  /* 0x0000a80001007983 */ /* 0x001f280000100800 */
[----:B------:R-:W4:Y:S04]  /*1a940*/  LDL R246, [R1+0xac] ;  /* 0x0000ac0001f67983 */ /* 0x000f280000100800 */
[----:B------:R-:W4:Y:S01]  /*1a950*/  LDL R245, [R1+0xa0] ;  /* 0x0000a00001f57983 */ /* 0x000f220000100800 */
        /* <DEDUP_REMOVED lines=14> */
[----:B--2---:R-:W-:Y:S02]  /*1aa40*/  FFMA.FTZ R13, R244, R13, R17 ;  /* 0x0000000df40d7223 */ /* 0x004fe40000010011 */
[----:B------:R-:W0:Y:S01]  /*1aa50*/  S2R R244, SR_TID.X ;  /* 0x0000000000f47919 */ /* 0x000e220000002100 */
[----:B---3--:R-:W-:Y:S02]  /*1aa60*/  FFMA.FTZ R230, R242, R230, R22 ;  /* 0x000000e6f2e67223 */ /* 0x008fe40000010016 */
[----:B----4-:R-:W-:Y:S02]  /*1aa70*/  FFMA.FTZ R231, R243, R231, R23 ;  /* 0x000000e7f3e77223 */ /* 0x010fe40000010017 */
[----:B------:R-:W-:Y:S02]  /*1aa80*/  FFMA.FTZ R229, R252, R229, R21 ;  /* 0x000000e5fce57223 */ /* 0x000fe40000010015 */
[----:B------:R-:W-:Y:S01]  /*1aa90*/  FFMA.FTZ R228, R241, R228, R20 ;  /* 0x000000e4f1e47223 */ /* 0x000fe20000010014 */
[----:B------:R-:W-:Y:S01]  /*1aaa0*/  F2FP.BF16.PACK_AB R231, R231, R230 ;  /* 0x000000e6e7e7723e */ /* 0x000fe200000010ff */
[----:B------:R-:W-:-:S02]  /*1aab0*/  FFMA.FTZ R14, R0, R14, R18 ;  /* 0x0000000e000e7223 */ /* 0x000fc40000010012 */
[----:B------:R-:W-:Y:S01]  /*1aac0*/  FFMA.FTZ R15, R246, R15, R19 ;  /* 0x0000000ff60f7223 */ /* 0x000fe20000010013 */
[----:B------:R-:W-:Y:S01]  /*1aad0*/  F2FP.BF16.PACK_AB R230, R229, R228 ;  /* 0x000000e4e5e6723e */ /* 0x000fe200000010ff */
[----:B------:R1:W5:Y:S03]  /*1aae0*/  LDL.LU R0, [R1+0xb0] ;  /* 0x0000b00001007983 */ /* 0x0003660000300800 */
[----:B------:R-:W-:Y:S02]  /*1aaf0*/  F2FP.BF16.PACK_AB R229, R15, R14 ;  /* 0x0000000e0fe5723e */ /* 0x000fe400000010ff */
[----:B0-----:R-:W-:Y:S01]  /*1ab00*/  LOP3.LUT R244, R244, 0x1f, RZ, 0xc0, !PT ;  /* 0x0000001ff4f47812 */ /* 0x001fe200078ec0ff */
[----:B------:R-:W-:Y:S01]  /*1ab10*/  FADD.FTZ R12, -R237, R12 ;  /* 0x0000000ced0c7221 */ /* 0x000fe20000010100 */
[----:B------:R-:W-:Y:S01]  /*1ab20*/  IADD3 R14, R247, -0x1, RZ ;  /* 0xfffffffff70e7810 */ /* 0x000fe20007ffe0ff */
[----:B------:R-:W-:Y:S01]  /*1ab30*/  HFMA2.MMA R242, -RZ, RZ, 0, 9.5367431640625e-07 ;  /* 0x00000010fff27435 */ /* 0x000fe200000001ff */
[----:B------:R-:W2:Y:S03]  /*1ab40*/  LDL R252, [R1+0x50] ;  /* 0x0000500001fc7983 */ /* 0x000ea60000100800 */
[----:B------:R-:W-:Y:S01]  /*1ab50*/  IMAD R14, R14, c[0x0][0x168], RZ ;  /* 0x00005a000e0e7a24 */ /* 0x000fe200078e02ff */
[----:B------:R-:W3:Y:S04]  /*1ab60*/  LDL R247, [R1+0x54] ;  /* 0x0000540001f77983 */ /* 0x000ee80000100800 */
[----:B------:R-:W-:Y:S01]  /*1ab70*/  SHF.R.S32.HI R15, RZ, 0x1f, R14 ;  /* 0x0000001fff0f7819 */ /* 0x000fe2000001140e */
[----:B------:R-:W4:Y:S03]  /*1ab80*/  LDL R246, [R1+0x6c] ;  /* 0x00006c0001f67983 */ /* 0x000f260000100800 */
[----:B------:R-:W-:Y:S01]  /*1ab90*/  LEA.HI R15, R15, R14, RZ, 0x3 ;  /* 0x0000000e0f0f7211 */ /* 0x000fe200078f18ff */
[----:B------:R-:W2:Y:S03]  /*1aba0*/  LDL R243, [R1+0x1c] ;  /* 0x00001c0001f37983 */ /* 0x000ea60000100800 */
[----:B------:R-:W-:Y:S01]  /*1abb0*/  LEA.HI.SX32 R241, R15, R244, 0x1d ;  /* 0x000000f40ff17211 */ /* 0x000fe200078feaff */
[----:B------:R-:W2:Y:S04]  /*1abc0*/  LDL R14, [R1+0x5c] ;  /* 0x00005c00010e7983 */ /* 0x000ea80000100800 */
[----:B------:R-:W3:Y:S01]  /*1abd0*/  LDL R15, [R1+0x58] ;  /* 0x00005800010f7983 */ /* 0x000ee20000100800 */
[----:B------:R-:W-:-:S03]  /*1abe0*/  FMUL.FTZ R12, R236, R12 ;  /* 0x0000000cec0c7220 */ /* 0x000fc60000410000 */
[----:B------:R-:W4:Y:S01]  /*1abf0*/  LDL R244, [R1+0x18] ;  /* 0x0000180001f47983 */ /* 0x000f220000100800 */
[----:B------:R-:W-:-:S03]  /*1ac00*/  FFMA.FTZ R12, R245, R12, R16 ;  /* 0x0000000cf50c7223 */ /* 0x000fc60000010010 */
[----:B------:R-:W4:Y:S02]  /*1ac10*/  LDL R245, [R1+0x64] ;  /* 0x0000640001f57983 */ /* 0x000f240000100800 */
[----:B------:R-:W-:Y:S01]  /*1ac20*/  F2FP.BF16.PACK_AB R228, R13, R12 ;  /* 0x0000000c0de4723e */ /* 0x000fe200000010ff */
[----:B------:R-:W-:-:S05]  /*1ac30*/  IMAD.WIDE.U32 R12, R241, R242, c[0x0][0x208] ;  /* 0x00008200f10c7625 */ /* 0x000fca00078e00f2 */
[----:B------:R0:W-:Y:S04]  /*1ac40*/  STG.E.128 [R12.64], R228 ;  /* 0x000000e40c007986 */ /* 0x0001e8000c101d06 */
[----:B0-----:R-:W4:Y:S04]  /*1ac50*/  LDL R231, [R1+0x68] ;  /* 0x0000680001e77983 */ /* 0x001f280000100800 */
[----:B------:R-:W4:Y:S01]  /*1ac60*/  LDL R230, [R1+0x60] ;  /* 0x0000600001e67983 */ /* 0x000f220000100800 */
[C---:B------:R-:W-:Y:S02]  /*1ac70*/  FADD.FTZ R12, -R237.reuse, R226 ;  /* 0x000000e2ed0c7221 */ /* 0x040fe40000010100 */
[----:B------:R-:W-:Y:S01]  /*1ac80*/  FADD.FTZ R13, -R237, R227 ;  /* 0x000000e3ed0d7221 */ /* 0x000fe20000010100 */
[----:B------:R-:W4:Y:S01]  /*1ac90*/  LDL R228, [R1+0x28] ;  /* 0x0000280001e47983 */ /* 0x000f220000100800 */
[----:B------:R-:W-:-:S02]  /*1aca0*/  FMUL.FTZ R12, R236, R12 ;  /* 0x0000000cec0c7220 */ /* 0x000fc40000410000 */
[----:B------:R-:W-:Y:S01]  /*1acb0*/  FMUL.FTZ R13, R236, R13 ;  /* 0x0000000dec0d7220 */ /* 0x000fe20000410000 */
[----:B------:R-:W4:Y:S04]  /*1acc0*/  LDL R227, [R1+0x10] ;  /* 0x0000100001e37983 */ /* 0x000f280000100800 */
[----:B------:R-:W4:Y:S04]  /*1acd0*/  LDL R229, [R1+0x20] ;  /* 0x0000200001e57983 */ /* 0x000f280000100800 */
[----:B------:R-:W4:Y:S01]  /*1ace0*/  LDL R226, [R1+0x14] ;  /* 0x0000140001e27983 */ /* 0x000f220000100800 */
[----:B--2---:R-:W-:-:S02]  /*1acf0*/  FFMA.FTZ R13, R14, R13, R31 ;  /* 0x0000000d0e0d7223 */ /* 0x004fc4000001001f */
[----:B---3--:R-:W-:-:S05]  /*1ad00*/  FFMA.FTZ R12, R15, R12, R30 ;  /* 0x0000000c0f0c7223 */ /* 0x008fca000001001e */
[----:B------:R-:W-:Y:S01]  /*1ad10*/  F2FP.BF16.PACK_AB R15, R13, R12 ;  /* 0x0000000c0d0f723e */ /* 0x000fe200000010ff */
[C---:B------:R-:W-:Y:S02]  /*1ad20*/  FADD.FTZ R12, -R237.reuse, R220 ;  /* 0x000000dced0c7221 */ /* 0x040fe40000010100 */
[C---:B------:R-:W-:Y:S02]  /*1ad30*/  FADD.FTZ R220, -R237.reuse, R224 ;  /* 0x000000e0eddc7221 */ /* 0x040fe40000010100 */
[----:B------:R-:W2:Y:S01]  /*1ad40*/  LDL R224, [R1+0x24] ;  /* 0x0000240001e07983 */ /* 0x000ea20000100800 */
[C---:B------:R-:W-:Y:S02]  /*1ad50*/  FADD.FTZ R13, -R237.reuse, R221 ;  /* 0x000000dded0d7221 */ /* 0x040fe40000010100 */
[C---:B------:R-:W-:Y:S02]  /*1ad60*/  FADD.FTZ R221, -R237.reuse, R225 ;  /* 0x000000e1eddd7221 */ /* 0x040fe40000010100 */
[----:B------:R-:W3:Y:S01]  /*1ad70*/  LDL R225, [R1+0x2c] ;  /* 0x00002c0001e17983 */ /* 0x000ee20000100800 */
[----:B------:R-:W-:-:S02]  /*1ad80*/  FADD.FTZ R14, -R237, R222 ;  /* 0x000000deed0e7221 */ /* 0x000fc40000010100 */
[C---:B------:R-:W-:Y:S02]  /*1ad90*/  FMUL.FTZ R220, R236.reuse, R220 ;  /* 0x000000dcecdc7220 */ /* 0x040fe40000410000 */
[C---:B------:R-:W-:Y:S02]  /*1ada0*/  FMUL.FTZ R14, R236.reuse, R14 ;  /* 0x0000000eec0e7220 */ /* 0x040fe40000410000 */
[C---:B------:R-:W-:Y:S02]  /*1adb0*/  FMUL.FTZ R12, R236.reuse, R12 ;  /* 0x0000000cec0c7220 */ /* 0x040fe40000410000 */
[C---:B------:R-:W-:Y:S02]  /*1adc0*/  FMUL.FTZ R13, R236.reuse, R13 ;  /* 0x0000000dec0d7220 */ /* 0x040fe40000410000 */
[----:B------:R-:W-:Y:S02]  /*1add0*/  FADD.FTZ R223, -R237, R223 ;  /* 0x000000dfeddf7221 */ /* 0x000fe40000010100 */
[----:B------:R-:W-:-:S02]  /*1ade0*/  FMUL.FTZ R221, R236, R221 ;  /* 0x000000ddecdd7220 */ /* 0x000fc40000410000 */
[----:B------:R-:W-:Y:S02]  /*1adf0*/  FMUL.FTZ R223, R236, R223 ;  /* 0x000000dfecdf7220 */ /* 0x000fe40000410000 */
[----:B----4-:R-:W-:Y:S02]  /*1ae00*/  FFMA.FTZ R222, R231, R14, R26 ;  /* 0x0000000ee7de7223 */ /* 0x010fe4000001001a */
[----:B------:R-:W-:Y:S02]  /*1ae10*/  FFMA.FTZ R14, R252, R220, R28 ;  /* 0x000000dcfc0e7223 */ /* 0x000fe4000001001c */
[----:B------:R-:W-:Y:S02]  /*1ae20*/  FFMA.FTZ R12, R230, R12, R24 ;  /* 0x0000000ce60c7223 */ /* 0x000fe40000010018 */
[----:B------:R-:W-:Y:S02]  /*1ae30*/  FFMA.FTZ R220, R245, R13, R25 ;  /* 0x0000000df5dc7223 */ /* 0x000fe40000010019 */
[----:B------:R-:W-:-:S02]  /*1ae40*/  FFMA.FTZ R221, R247, R221, R29 ;  /* 0x000000ddf7dd7223 */ /* 0x000fc4000001001d */
[----:B------:R-:W-:Y:S01]  /*1ae50*/  FFMA.FTZ R223, R246, R223, R27 ;  /* 0x000000dff6df7223 */ /* 0x000fe2000001001b */
[----:B------:R-:W-:Y:S02]  /*1ae60*/  F2FP.BF16.PACK_AB R12, R220, R12 ;  /* 0x0000000cdc0c723e */ /* 0x000fe400000010ff */
[----:B------:R-:W-:Y:S02]  /*1ae70*/  IADD3 R220, R241, 0x20, RZ ;  /* 0x00000020f1dc7810 */ /* 0x000fe40007ffe0ff */
[----:B------:R-:W-:Y:S02]  /*1ae80*/  F2FP.BF16.PACK_AB R14, R221, R14 ;  /* 0x0000000edd0e723e */ /* 0x000fe400000010ff */
[----:B------:R-:W-:Y:S01]  /*1ae90*/  F2FP.BF16.PACK_AB R13, R223, R222 ;  /* 0x000000dedf0d723e */ /* 0x000fe200000010ff */
[----:B------:R-:W-:-:S05]  /*1aea0*/  IMAD.WIDE.U32 R220, R220, R242, c[0x0][0x208] ;  /* 0x00008200dcdc7625 */ /* 0x000fca00078e00f2 */
[----:B------:R0:W-:Y:S02]  /*1aeb0*/  STG.E.128 [R220.64], R12 ;  /* 0x0000000cdc007986 */ /* 0x0001e4000c101d06 */
[C---:B0-----:R-:W-:Y:S02]  /*1aec0*/  FADD.FTZ R12, -R237.reuse, R218 ;  /* 0x000000daed0c7221 */ /* 0x041fe40000010100 */
        /* <DEDUP_REMOVED lines=14> */
[C---:B------:R-:W-:Y:S02]  /*1afb0*/  FADD.FTZ R213, -R237.reuse, R217 ;  /* 0x000000d9edd57221 */ /* 0x040fe40000010100 */
[----:B------:R-:W-:Y:S02]  /*1afc0*/  FADD.FTZ R215, -R237, R215 ;  /* 0x000000d7edd77221 */ /* 0x000fe40000010100 */
[----:B------:R-:W-:Y:S02]  /*1afd0*/  FFMA.FTZ R214, R228, R14, R34 ;  /* 0x0000000ee4d67223 */ /* 0x000fe40000010022 */
[----:B------:R-:W-:Y:S02]  /*1afe0*/  FFMA.FTZ R14, R227, R212, R36 ;  /* 0x000000d4e30e7223 */ /* 0x000fe40000010024 */
[----:B------:R-:W-:-:S02]  /*1aff0*/  FFMA.FTZ R12, R229, R12, R32 ;  /* 0x0000000ce50c7223 */ /* 0x000fc40000010020 */
[C---:B------:R-:W-:Y:S02]  /*1b000*/  FMUL.FTZ R213, R236.reuse, R213 ;  /* 0x000000d5ecd57220 */ /* 0x040fe40000410000 */
[----:B------:R-:W-:Y:S02]  /*1b010*/  FMUL.FTZ R215, R236, R215 ;  /* 0x000000d7ecd77220 */ /* 0x000fe40000410000 */
[----:B------:R-:W-:-:S05]  /*1b020*/  FFMA.FTZ R213, R226, R213, R37 ;  /* 0x000000d5e2d57223 */ /* 0x000fca0000010025 */
        /* <DEDUP_REMOVED lines=21> */
[----:B------:R-:W-:Y:S02]  /*1b180*/  FMUL.FTZ R175, R236, R175 ;  /* 0x000000afecaf7220 */ /* 0x000fe40000410000 */
[C---:B------:R-:W-:Y:S02]  /*1b190*/  FADD.FTZ R187, -R237.reuse, R187 ;  /* 0x000000bbedbb7221 */ /* 0x040fe40000010100 */
[C---:B------:R-:W-:Y:S02]  /*1b1a0*/  FADD.FTZ R207, -R237.reuse, R207 ;  /* 0x000000cfedcf7221 */ /* 0x040fe40000010100 */
[----:B------:R-:W-:-:S02]  /*1b1b0*/  FADD.FTZ R191, -R237, R191 ;  /* 0x000000bfedbf7221 */ /* 0x000fc40000010100 */
[C---:B------:R-:W-:Y:S02]  /*1b1c0*/  FADD.FTZ R182, -R237.reuse, R182 ;  /* 0x000000b6edb67221 */ /* 0x040fe40000010100 */
[C---:B------:R-:W-:Y:S02]  /*1b1d0*/  FADD.FTZ R183, -R237.reuse, R183 ;  /* 0x000000b7edb77221 */ /* 0x040fe40000010100 */
[C---:B------:R-:W-:Y:S02]  /*1b1e0*/  FMUL.FTZ R207, R236.reuse, R207 ;  /* 0x000000cfeccf7220 */ /* 0x040fe40000410000 */
[----:B------:R-:W-:Y:S02]  /*1b1f0*/  FMUL.FTZ R183, R236, R183 ;  /* 0x000000b7ecb77220 */ /* 0x000fe40000410000 */
[C---:B------:R-:W-:Y:S02]  /*1b200*/  FADD.FTZ R177, -R237.reuse, R177 ;  /* 0x000000b1edb17221 */ /* 0x040fe40000010100 */
[----:B------:R-:W-:-:S02]  /*1b210*/  FADD.FTZ R176, -R237, R176 ;  /* 0x000000b0edb07221 */ /* 0x000fc40000010100 */
[----:B------:R-:W-:Y:S02]  /*1b220*/  FFMA.FTZ R183, R103, R183, R63 ;  /* 0x000000b767b77223 */ /* 0x000fe4000001003f */
[C---:B------:R-:W-:Y:S02]  /*1b230*/  FADD.FTZ R192, -R237.reuse, R192 ;  /* 0x000000c0edc07221 */ /* 0x040fe40000010100 */
[C---:B------:R-:W-:Y:S02]  /*1b240*/  FADD.FTZ R193, -R237.reuse, R193 ;  /* 0x000000c1edc17221 */ /* 0x040fe40000010100 */
[C---:B------:R-:W-:Y:S02]  /*1b250*/  FMUL.FTZ R177, R236.reuse, R177 ;  /* 0x000000b1ecb17220 */ /* 0x040fe40000410000 */
[----:B------:R-:W-:Y:S02]  /*1b260*/  FADD.FTZ R203, -R237, R203 ;  /* 0x000000cbedcb7221 */ /* 0x000fe40000010100 */
[----:B------:R-:W-:-:S02]  /*1b270*/  FMUL.FTZ R176, R236, R176 ;  /* 0x000000b0ecb07220 */ /* 0x000fc40000410000 */
[C---:B------:R-:W-:Y:S02]  /*1b280*/  FMUL.FTZ R192, R236.reuse, R192 ;  /* 0x000000c0ecc07220 */ /* 0x040fe40000410000 */
[----:B------:R-:W-:Y:S02]  /*1b290*/  FMUL.FTZ R193, R236, R193 ;  /* 0x000000c1ecc17220 */ /* 0x000fe40000410000 */
[C---:B------:R-:W-:Y:S02]  /*1b2a0*/  FADD.FTZ R194, -R237.reuse, R194 ;  /* 0x000000c2edc27221 */ /* 0x040fe40000010100 */
[C---:B------:R-:W-:Y:S02]  /*1b2b0*/  FADD.FTZ R195, -R237.reuse, R195 ;  /* 0x000000c3edc37221 */ /* 0x040fe40000010100 */
[C---:B------:R-:W-:Y:S02]  /*1b2c0*/  FADD.FTZ R196, -R237.reuse, R196 ;  /* 0x000000c4edc47221 */ /* 0x040fe40000010100 */
[----:B------:R-:W-:-:S02]  /*1b2d0*/  FADD.FTZ R197, -R237, R197 ;  /* 0x000000c5edc57221 */ /* 0x000fc40000010100 */
[C---:B------:R-:W-:Y:S02]  /*1b2e0*/  FADD.FTZ R198, -R237.reuse, R198 ;  /* 0x000000c6edc67221 */ /* 0x040fe40000010100 */
[----:B------:R-:W-:Y:S02]  /*1b2f0*/  FADD.FTZ R199, -R237, R199 ;  /* 0x000000c7edc77221 */ /* 0x000fe40000010100 */
[----:B------:R-:W-:Y:S02]  /*1b300*/  FFMA.FTZ R193, R117, R193, R77 ;  /* 0x000000c175c17223 */ /* 0x000fe4000001004d */
        /* <DEDUP_REMOVED lines=9> */
[----:B--2---:R-:W-:-:S05]  /*1b3a0*/  FFMA.FTZ R212, R224, R13, R33 ;  /* 0x0000000de0d47223 */ /* 0x004fca0000010021 */
[----:B------:R-:W-:Y:S01]  /*1b3b0*/  F2FP.BF16.PACK_AB R12, R212, R12 ;  /* 0x0000000cd40c723e */ /* 0x000fe200000010ff */
[----:B---3--:R-:W-:Y:S01]  /*1b3c0*/  FFMA.FTZ R215, R225, R215, R35 ;  /* 0x000000d7e1d77223 */ /* 0x008fe20000010023 */
[----:B------:R-:W-:-:S04]  /*1b3d0*/  IADD3 R212, R241, 0x40, RZ ;  /* 0x00000040f1d47810 */ /* 0x000fc80007ffe0ff */
[----:B------:R-:W-:Y:S01]  /*1b3e0*/  F2FP.BF16.PACK_AB R13, R215, R214 ;  /* 0x000000d6d70d723e */ /* 0x000fe200000010ff */
[----:B------:R-:W-:-:S05]  /*1b3f0*/  IMAD.WIDE.U32 R212, R212, R242, c[0x0][0x208] ;  /* 0x00008200d4d47625 */ /* 0x000fca00078e00f2 */
[----:B------:R0:W-:Y:S02]  /*1b400*/  STG.E.128 [R212.64], R12 ;  /* 0x0000000cd4007986 */ /* 0x0001e4000c101d06 */
[C---:B0-----:R-:W-:Y:S02]  /*1b410*/  FADD.FTZ R12, -R237.reuse, R208 ;  /* 0x000000d0ed0c7221 */ /* 0x041fe40000010100 */
[C---:B------:R-:W-:Y:S02]  /*1b420*/  FADD.FTZ R13, -R237.reuse, R209 ;  /* 0x000000d1ed0d7221 */ /* 0x040fe40000010100 */
[C---:B------:R-:W-:Y:S02]  /*1b430*/  FMUL.FTZ R209, R236.reuse, R173 ;  /* 0x000000adecd17220 */ /* 0x040fe40000410000 */
[----:B------:R-:W-:Y:S02]  /*1b440*/  FADD.FTZ R14, -R237, R210 ;  /* 0x000000d2ed0e7221 */ /* 0x000fe40000010100 */
        /* <DEDUP_REMOVED lines=24> */
[----:B------:R-:W-:-:S02]  /*1b5d0*/  FMUL.FTZ R15, R236, R15 ;  /* 0x0000000fec0f7220 */ /* 0x000fc40000410000 */
[----:B------:R-:W-:Y:S02]  /*1b5e0*/  FFMA.FTZ R179, R86, R210, R46 ;  /* 0x000000d256b37223 */ /* 0x000fe4000001002e */
[----:B------:R-:W-:Y:S02]  /*1b5f0*/  FFMA.FTZ R202, R87, R175, R47 ;  /* 0x000000af57ca7223 */ /* 0x000fe4000001002f */
[C---:B------:R-:W-:Y:S02]  /*1b600*/  FMUL.FTZ R211, R236.reuse, R187 ;  /* 0x000000bbecd37220 */ /* 0x040fe40000410000 */
[----:B------:R-:W-:Y:S02]  /*1b610*/  FMUL.FTZ R187, R236, R191 ;  /* 0x000000bfecbb7220 */ /* 0x000fe40000410000 */
[----:B------:R-:W-:Y:S01]  /*1b620*/  FFMA.FTZ R13, R82, R14, R42 ;  /* 0x0000000e520d7223 */ /* 0x000fe2000001002a */
[----:B------:R-:W-:Y:S01]  /*1b630*/  F2FP.BF16.PACK_AB R12, R178, R12 ;  /* 0x0000000cb20c723e */ /* 0x000fe200000010ff */
[----:B------:R-:W-:-:S02]  /*1b640*/  FMUL.FTZ R191, R236, R182 ;  /* 0x000000b6ecbf7220 */ /* 0x000fc40000410000 */
[----:B------:R-:W-:Y:S02]  /*1b650*/  FFMA.FTZ R14, R84, R208, R44 ;  /* 0x000000d0540e7223 */ /* 0x000fe4000001002c */
[----:B------:R-:W-:Y:S01]  /*1b660*/  FFMA.FTZ R208, R83, R15, R43 ;  /* 0x0000000f53d07223 */ /* 0x000fe2000001002b */
[----:B------:R-:W-:Y:S01]  /*1b670*/  F2FP.BF16.PACK_AB R15, R202, R179 ;  /* 0x000000b3ca0f723e */ /* 0x000fe200000010ff */
[----:B------:R-:W-:Y:S02]  /*1b680*/  FFMA.FTZ R178, R89, R173, R49 ;  /* 0x000000ad59b27223 */ /* 0x000fe40000010031 */
[----:B------:R-:W-:Y:S02]  /*1b690*/  FFMA.FTZ R173, R90, R174, R50 ;  /* 0x000000ae5aad7223 */ /* 0x000fe40000010032 */
[----:B------:R-:W-:Y:S02]  /*1b6a0*/  FFMA.FTZ R179, R91, R207, R51 ;  /* 0x000000cf5bb37223 */ /* 0x000fe40000010033 */
        /* <DEDUP_REMOVED lines=32> */
[----:B------:R-:W-:-:S02]  /*1b8b0*/  FFMA.FTZ R174, R92, R204, R52 ;  /* 0x000000cc5cae7223 */ /* 0x000fc40000010034 */
[----:B------:R-:W-:Y:S02]  /*1b8c0*/  FFMA.FTZ R202, R93, R205, R53 ;  /* 0x000000cd5dca7223 */ /* 0x000fe40000010035 */
[----:B------:R-:W-:Y:S01]  /*1b8d0*/  FFMA.FTZ R187, R118, R194, R78 ;  /* 0x000000c276bb7223 */ /* 0x000fe2000001004e */
[C---:B------:R-:W-:Y:S01]  /*1b8e0*/  IADD3 R194, R241.reuse, 0xc0, RZ ;  /* 0x000000c0f1c27810 */ /* 0x040fe20007ffe0ff */
[----:B------:R-:W-:Y:S01]  /*1b8f0*/  FFMA.FTZ R181, R106, R181, R66 ;  /* 0x000000b56ab57223 */ /* 0x000fe20000010042 */
[----:B------:R-:W-:Y:S01]  /*1b900*/  F2FP.BF16.PACK_AB R180, R188, R180 ;  /* 0x000000b4bcb4723e */ /* 0x000fe200000010ff */
[----:B------:R-:W-:Y:S01]  /*1b910*/  FFMA.FTZ R184, R112, R196, R72 ;  /* 0x000000c470b87223 */ /* 0x000fe20000010048 */
[----:B------:R-:W-:Y:S01]  /*1b920*/  IADD3 R196, R241, 0xe0, RZ ;  /* 0x000000e0f1c47810 */ /* 0x000fe20007ffe0ff */
[----:B------:R-:W-:Y:S01]  /*1b930*/  FFMA.FTZ R185, R114, R198, R74 ;  /* 0x000000c672b97223 */ /* 0x000fe2000001004a */
[----:B------:R-:W-:Y:S01]  /*1b940*/  F2FP.BF16.PACK_AB R14, R203, R14 ;  /* 0x0000000ecb0e723e */ /* 0x000fe200000010ff */
[----:B------:R-:W-:Y:S01]  /*1b950*/  IMAD.WIDE.U32 R188, R189, R242, c[0x0][0x208] ;  /* 0x00008200bdbc7625 */ /* 0x000fe200078e00f2 */
[----:B------:R-:W-:-:S02]  /*1b960*/  F2FP.BF16.PACK_AB R13, R208, R13 ;  /* 0x0000000dd00d723e */ /* 0x000fc400000010ff */
[----:B------:R-:W-:Y:S01]  /*1b970*/  F2FP.BF16.PACK_AB R175, R206, R175 ;  /* 0x000000afceaf723e */ /* 0x000fe200000010ff */
[----:B------:R-:W-:Y:S01]  /*1b980*/  IMAD.WIDE.U32 R190, R191, R242, c[0x0][0x208] ;  /* 0x00008200bfbe7625 */ /* 0x000fe200078e00f2 */
[----:B------:R-:W-:Y:S02]  /*1b990*/  F2FP.BF16.PACK_AB R174, R202, R174 ;  /* 0x000000aecaae723e */ /* 0x000fe400000010ff */
[----:B------:R-:W-:Y:S01]  /*1b9a0*/  F2FP.BF16.PACK_AB R187, R195, R187 ;  /* 0x000000bbc3bb723e */ /* 0x000fe200000010ff */
[----:B------:R-:W-:Y:S01]  /*1b9b0*/  IMAD.WIDE.U32 R192, R193, R242, c[0x0][0x208] ;  /* 0x00008200c1c07625 */ /* 0x000fe200078e00f2 */
[----:B------:R-:W-:Y:S02]  /*1b9c0*/  F2FP.BF16.PACK_AB R181, R200, R181 ;  /* 0x000000b5c8b5723e */ /* 0x000fe400000010ff */
[----:B------:R-:W-:Y:S01]  /*1b9d0*/  F2FP.BF16.PACK_AB R184, R197, R184 ;  /* 0x000000b8c5b8723e */ /* 0x000fe200000010ff */
[-C--:B------:R-:W-:Y:S01]  /*1b9e0*/  IMAD.WIDE.U32 R194, R194, R242.reuse, c[0x0][0x208] ;  /* 0x00008200c2c27625 */ /* 0x080fe200078e00f2 */
[----:B------:R-:W-:Y:S01]  /*1b9f0*/  F2FP.BF16.PACK_AB R185, R199, R185 ;  /* 0x000000b9c7b9723e */ /* 0x000fe200000010ff */
[----:B------:R1:W-:Y:S02]  /*1ba00*/  STG.E.128 [R188.64], R12 ;  /* 0x0000000cbc007986 */ /* 0x0003e4000c101d06 */
[----:B------:R-:W-:-:S02]  /*1ba10*/  IMAD.WIDE.U32 R196, R196, R242, c[0x0][0x208] ;  /* 0x00008200c4c47625 */ /* 0x000fc400078e00f2 */
[----:B------:R1:W-:Y:S04]  /*1ba20*/  STG.E.128 [R190.64], R172 ;  /* 0x000000acbe007986 */ /* 0x0003e8000c101d06 */
[----:B------:R1:W-:Y:S04]  /*1ba30*/  STG.E.128 [R192.64], R176 ;  /* 0x000000b0c0007986 */ /* 0x0003e8000c101d06 */
[----:B------:R1:W-:Y:S04]  /*1ba40*/  STG.E.128 [R194.64], R180 ;  /* 0x000000b4c2007986 */ /* 0x0003e8000c101d06 */
[----:B------:R1:W-:Y:S02]  /*1ba50*/  STG.E.128 [R196.64], R184 ;  /* 0x000000b8c4007986 */ /* 0x0003e4000c101d06 */
.L_x_28576:
[----:B0-----:R-:W-:Y:S05]  /*1ba60*/  BSYNC B1 ;  /* 0x0000000000017941 */ /* 0x001fea0003800000 */
.L_x_28575:
[----:B-1----:R-:W-:-:S04]  /*1ba70*/  IMAD.MOV.U32 R13, RZ, RZ, c[0x0][0x160] ;  /* 0x00005800ff0d7624 */ /* 0x002fc800078e00ff */
[----:B-----5:R-:W-:-:S05]  /*1ba80*/  IMAD R0, R13, 0x4, R0 ;  /* 0x000000040d007824 */ /* 0x020fca00078e0200 */
[----:B------:R-:W-:-:S13]  /*1ba90*/  ISETP.GE.AND P0, PT, R0, c[0x0][0x164], PT ;  /* 0x0000590000007a0c */ /* 0x000fda0003f06270 */
[----:B------:R-:W-:Y:S01]  /*1baa0*/  @P0 CALL.REL.NOINC `(.L_x_28577) ;  /* 0x0000001000000944 */ /* 0x000fe20003c00000 */
[----:B------:R-:W-:Y:S05]  /*1bab0*/  BRA `(.L_x_28578) ;  /* 0xfffe522000007947 */ /* 0x000fea000383ffff */
.L_x_28577:
[----:B------:R-:W-:Y:S05]  /*1bac0*/  BSYNC B0 ;  /* 0x0000000000007941 */ /* 0x000fea0003800000 */
.L_x_27980:
[----:B------:R-:W-:Y:S05]  /*1bad0*/  EXIT ;  /* 0x000000000000794d */ /* 0x000fea0003800000 */
.L_x_28573:
[----:B------:R-:W-:Y:S01]  /*1bae0*/  MOV R243, R241 ;  /* 0x000000f100f37202 */ /* 0x000fe20000000f00 */
[----:B------:R-:W-:Y:S01]  /*1baf0*/  IMAD.MOV.U32 R237, RZ, RZ, 0x1 ;  /* 0x00000001ffed7424 */ /* 0x000fe200078e00ff */
[----:B------:R-:W-:Y:S01]  /*1bb00*/  MOV R242, 0xffffffff ;  /* 0xffffffff00f27802 */ /* 0x000fe20000000f00 */
[----:B------:R-:W-:Y:S01]  /*1bb10*/  IMAD.MOV.U32 R244, RZ, RZ, 0x1f ;  /* 0x0000001ffff47424 */ /* 0x000fe200078e00ff */
[----:B------:R-:W-:Y:S02]  /*1bb20*/  MOV R236, 0x1bb40 ;  /* 0x0001bb4000ec7802 */ /* 0x000fe40000000f00 */
[----:B------:R-:W-:Y:S05]  /*1bb30*/  CALL.REL.NOINC `($__internal_79_$__cuda_sm70_shflsync_bfly_p) ;  /* 0x00000be000007944 */ /* 0x000fea0003c00000 */
[----:B-1----:R-:W-:Y:S01]  /*1bb40*/  IMAD.MOV.U32 R236, RZ, RZ, R242 ;  /* 0x000000ffffec7224 */ /* 0x002fe200078e00f2 */
[----:B------:R-:W-:Y:S05]  /*1bb50*/  BRA `(.L_x_28579) ;  /* 0xffffe31000007947 */ /* 0x000fea000383ffff */
.L_x_28574:
[----:B------:R-:W-:Y:S01]  /*1bb60*/  HFMA2.MMA R237, -RZ, RZ, 0, 1.1920928955078125e-07 ;  /* 0x00000002ffed7435 */ /* 0x000fe200000001ff */
[----:B------:R-:W-:Y:S01]  /*1bb70*/  IMAD.MOV.U32 R243, RZ, RZ, R241 ;  /* 0x000000fffff37224 */ /* 0x000fe200078e00f1 */
[----:B------:R-:W-:Y:S01]  /*1bb80*/  MOV R236, 0x1bbc0 ;  /* 0x0001bbc000ec7802 */ /* 0x000fe20000000f00 */
[----:B------:R-:W-:Y:S02]  /*1bb90*/  IMAD.MOV.U32 R244, RZ, RZ, 0x1f ;  /* 0x0000001ffff47424 */ /* 0x000fe400078e00ff */
[----:B------:R-:W-:-:S02]  /*1bba0*/  IMAD.MOV.U32 R242, RZ, RZ, -0x1 ;  /* 0xfffffffffff27424 */ /* 0x000fc400078e00ff */
[----:B------:R-:W-:Y:S05]  /*1bbb0*/  CALL.REL.NOINC `($__internal_79_$__cuda_sm70_shflsync_bfly_p) ;  /* 0x00000b6000007944 */ /* 0x000fea0003c00000 */
[----:B-1----:R-:W-:Y:S01]  /*1bbc0*/  FADD.FTZ R241, R241, R242 ;  /* 0x000000f2f1f17221 */ /* 0x002fe20000010000 */
[----:B------:R-:W-:Y:S01]  /*1bbd0*/  MOV R237, 0x4 ;  /* 0x0000000400ed7802 */ /* 0x000fe20000000f00 */
[----:B------:R-:W-:Y:S01]  /*1bbe0*/  IMAD.MOV.U32 R244, RZ, RZ, 0x1f ;  /* 0x0000001ffff47424 */ /* 0x000fe200078e00ff */
[----:B------:R-:W-:Y:S01]  /*1bbf0*/  MOV R236, 0x1bc30 ;  /* 0x0001bc3000ec7802 */ /* 0x000fe20000000f00 */
[----:B------:R-:W-:Y:S01]  /*1bc00*/  IMAD.MOV.U32 R242, RZ, RZ, -0x1 ;  /* 0xfffffffffff27424 */ /* 0x000fe200078e00ff */
[----:B------:R-:W-:-:S02]  /*1bc10*/  MOV R243, R241 ;  /* 0x000000f100f37202 */ /* 0x000fc40000000f00 */
[----:B------:R-:W-:Y:S05]  /*1bc20*/  CALL.REL.NOINC `($__internal_79_$__cuda_sm70_shflsync_bfly_p) ;  /* 0x00000af000007944 */ /* 0x000fea0003c00000 */
[----:B-1----:R-:W-:Y:S01]  /*1bc30*/  FADD.FTZ R241, R241, R242 ;  /* 0x000000f2f1f17221 */ /* 0x002fe20000010000 */
[----:B------:R-:W-:Y:S01]  /*1bc40*/  MOV R242, 0xffffffff ;  /* 0xffffffff00f27802 */ /* 0x000fe20000000f00 */
[----:B------:R-:W-:Y:S01]  /*1bc50*/  IMAD.MOV.U32 R237, RZ, RZ, 0x8 ;  /* 0x00000008ffed7424 */ /* 0x000fe200078e00ff */
[----:B------:R-:W-:Y:S01]  /*1bc60*/  MOV R236, 0x1bca0 ;  /* 0x0001bca000ec7802 */ /* 0x000fe20000000f00 */
[----:B------:R-:W-:-:S02]  /*1bc70*/  IMAD.MOV.U32 R244, RZ, RZ, 0x1f ;  /* 0x0000001ffff47424 */ /* 0x000fc400078e00ff */
[----:B------:R-:W-:Y:S02]  /*1bc80*/  IMAD.MOV.U32 R243, RZ, RZ, R241 ;  /* 0x000000fffff37224 */ /* 0x000fe400078e00f1 */
[----:B------:R-:W-:Y:S05]  /*1bc90*/  CALL.REL.NOINC `($__internal_79_$__cuda_sm70_shflsync_bfly_p) ;  /* 0x00000a8000007944 */ /* 0x000fea0003c00000 */
[----:B-1----:R-:W-:Y:S01]  /*1bca0*/  FADD.FTZ R241, R241, R242 ;  /* 0x000000f2f1f17221 */ /* 0x002fe20000010000 */
[----:B------:R-:W-:Y:S01]  /*1bcb0*/  HFMA2.MMA R244, -RZ, RZ, 0, 1.847743988037109375e-06 ;  /* 0x0000001ffff47435 */ /* 0x000fe200000001ff */
[----:B------:R-:W-:Y:S01]  /*1bcc0*/  IMAD.MOV.U32 R237, RZ, RZ, 0x10 ;  /* 0x00000010ffed7424 */ /* 0x000fe200078e00ff */
[----:B------:R-:W-:Y:S01]  /*1bcd0*/  MOV R236, 0x1bd10 ;  /* 0x0001bd1000ec7802 */ /* 0x000fe20000000f00 */
[----:B------:R-:W-:Y:S02]  /*1bce0*/  IMAD.MOV.U32 R242, RZ, RZ, -0x1 ;  /* 0xfffffffffff27424 */ /* 0x000fe400078e00ff */
[----:B------:R-:W-:Y:S02]  /*1bcf0*/  IMAD.MOV.U32 R243, RZ, RZ, R241 ;  /* 0x000000fffff37224 */ /* 0x000fe400078e00f1 */
[----:B------:R-:W-:Y:S05]  /*1bd00*/  CALL.REL.NOINC `($__internal_79_$__cuda_sm70_shflsync_bfly_p) ;  /* 0x00000a1000007944 */ /* 0x000fea0003c00000 */
[----:B-1----:R-:W-:Y:S02]  /*1bd10*/  FADD.FTZ R236, R241, R242 ;  /* 0x000000f2f1ec7221 */ /* 0x002fe40000010000 */
[----:B------:R-:W-:Y:S02]  /*1bd20*/  IMAD.MOV.U32 R244, RZ, RZ, 0x1f ;  /* 0x0000001ffff47424 */ /* 0x000fe400078e00ff */
[----:B------:R-:W-:-:S02]  /*1bd30*/  FMUL.FTZ R241, R236, c[0x0][0x1e0] ;  /* 0x00007800ecf17a20 */ /* 0x000fc40000410000 */
[----:B------:R-:W-:Y:S02]  /*1bd40*/  IMAD.MOV.U32 R242, RZ, RZ, -0x1 ;  /* 0xfffffffffff27424 */ /* 0x000fe400078e00ff */
        /* <DEDUP_REMOVED lines=130> */
[----:B------:R-:W-:Y:S05]  /*1c570*/  CALL.REL.NOINC `($__internal_79_$__cuda_sm70_shflsync_bfly_p) ;  /* 0x000001a000007944 */ /* 0x000fea0003c00000 */
[----:B------:R-:W-:Y:S01]  /*1c580*/  HFMA2.MMA R237, -RZ, RZ, 0, 1.1920928955078125e-07 ;  /* 0x00000002ffed7435 */ /* 0x000fe200000001ff */
[----:B-1----:R-:W-:Y:S01]  /*1c590*/  FADD.FTZ R243, R243, R242 ;  /* 0x000000f2f3f37221 */ /* 0x002fe20000010000 */
[----:B------:R-:W-:Y:S01]  /*1c5a0*/  MOV R236, 0x1c5e0 ;  /* 0x0001c5e000ec7802 */ /* 0x000fe20000000f00 */
[----:B------:R-:W-:Y:S02]  /*1c5b0*/  IMAD.MOV.U32 R244, RZ, RZ, 0x1f ;  /* 0x0000001ffff47424 */ /* 0x000fe400078e00ff */
[----:B------:R-:W-:Y:S02]  /*1c5c0*/  IMAD.MOV.U32 R242, RZ, RZ, -0x1 ;  /* 0xfffffffffff27424 */ /* 0x000fe400078e00ff */
[----:B------:R-:W-:Y:S05]  /*1c5d0*/  CALL.REL.NOINC `($__internal_79_$__cuda_sm70_shflsync_bfly_p) ;  /* 0x0000014000007944 */ /* 0x000fea0003c00000 */
[----:B-1----:R-:W-:Y:S01]  /*1c5e0*/  FADD.FTZ R243, R243, R242 ;  /* 0x000000f2f3f37221 */ /* 0x002fe20000010000 */
[----:B------:R-:W-:Y:S01]  /*1c5f0*/  MOV R237, 0x4 ;  /* 0x0000000400ed7802 */ /* 0x000fe20000000f00 */
[----:B------:R-:W-:Y:S01]  /*1c600*/  IMAD.MOV.U32 R244, RZ, RZ, 0x1f ;  /* 0x0000001ffff47424 */ /* 0x000fe200078e00ff */
[----:B------:R-:W-:Y:S01]  /*1c610*/  MOV R236, 0x1c640 ;  /* 0x0001c64000ec7802 */ /* 0x000fe20000000f00 */
[----:B------:R-:W-:-:S02]  /*1c620*/  IMAD.MOV.U32 R242, RZ, RZ, -0x1 ;  /* 0xfffffffffff27424 */ /* 0x000fc400078e00ff */
[----:B------:R-:W-:Y:S05]  /*1c630*/  CALL.REL.NOINC `($__internal_79_$__cuda_sm70_shflsync_bfly_p) ;  /* 0x000000e000007944 */ /* 0x000fea0003c00000 */
[----:B------:R-:W-:Y:S01]  /*1c640*/  HFMA2.MMA R237, -RZ, RZ, 0, 4.76837158203125e-07 ;  /* 0x00000008ffed7435 */ /* 0x000fe200000001ff */
[----:B-1----:R-:W-:Y:S01]  /*1c650*/  FADD.FTZ R243, R243, R242 ;  /* 0x000000f2f3f37221 */ /* 0x002fe20000010000 */
[----:B------:R-:W-:Y:S01]  /*1c660*/  MOV R236, 0x1c6a0 ;  /* 0x0001c6a000ec7802 */ /* 0x000fe20000000f00 */
[----:B------:R-:W-:-:S02]  /*1c670*/  IMAD.MOV.U32 R244, RZ, RZ, 0x1f ;  /* 0x0000001ffff47424 */ /* 0x000fc400078e00ff */
[----:B------:R-:W-:Y:S02]  /*1c680*/  IMAD.MOV.U32 R242, RZ, RZ, -0x1 ;  /* 0xfffffffffff27424 */ /* 0x000fe400078e00ff */
[----:B------:R-:W-:Y:S05]  /*1c690*/  CALL.REL.NOINC `($__internal_79_$__cuda_sm70_shflsync_bfly_p) ;  /* 0x0000008000007944 */ /* 0x000fea0003c00000 */
[----:B-1----:R-:W-:Y:S01]  /*1c6a0*/  FADD.FTZ R243, R243, R242 ;  /* 0x000000f2f3f37221 */ /* 0x002fe20000010000 */
[----:B------:R-:W-:Y:S01]  /*1c6b0*/  MOV R237, 0x10 ;  /* 0x0000001000ed7802 */ /* 0x000fe20000000f00 */
[----:B------:R-:W-:Y:S01]  /*1c6c0*/  IMAD.MOV.U32 R244, RZ, RZ, 0x1f ;  /* 0x0000001ffff47424 */ /* 0x000fe200078e00ff */
[----:B------:R-:W-:Y:S01]  /*1c6d0*/  MOV R236, 0x1c700 ;  /* 0x0001c70000ec7802 */ /* 0x000fe20000000f00 */
[----:B------:R-:W-:Y:S02]  /*1c6e0*/  IMAD.MOV.U32 R242, RZ, RZ, -0x1 ;  /* 0xfffffffffff27424 */ /* 0x000fe400078e00ff */
[----:B------:R-:W-:Y:S05]  /*1c6f0*/  CALL.REL.NOINC `($__internal_79_$__cuda_sm70_shflsync_bfly_p) ;  /* 0x0000002000007944 */ /* 0x000fea0003c00000 */
[----:B-1----:R-:W-:Y:S01]  /*1c700*/  MOV R236, R242 ;  /* 0x000000f200ec7202 */ /* 0x002fe20000000f00 */
[----:B------:R-:W-:Y:S05]  /*1c710*/  BRA `(.L_x_28580) ;  /* 0xffffe09000007947 */ /* 0x000fea000383ffff */
        .weak           $__internal_79_$__cuda_sm70_shflsync_bfly_p
        .type           $__internal_79_$__cuda_sm70_shflsync_bfly_p,@function
        .size           $__internal_79_$__cuda_sm70_shflsync_bfly_p,(.L_x_57119 - $__internal_79_$__cuda_sm70_shflsync_bfly_p)
$__internal_79_$__cuda_sm70_shflsync_bfly_p:
[----:B------:R-:W-:Y:S04]  /*1c720*/  WARPSYNC R242 ;  /* 0x000000f200007348 */ /* 0x000fe80003800000 */
[----:B------:R0:W1:Y:S02]  /*1c730*/  SHFL.BFLY PT, R242, R243, R237, R244 ;  /* 0x0c0000edf3f27389 */ /* 0x00006400000e00f4 */
[----:B0-----:R-:W-:-:S04]  /*1c740*/  IMAD.MOV.U32 R237, RZ, RZ, 0x0 ;  /* 0x00000000ffed7424 */ /* 0x001fc800078e00ff */
[----:B------:R-:W-:Y:S05]  /*1c750*/  RET.REL.NODEC R236 `(_ZN10layer_norm13ln_fwd_kernelINS_13Kernel_traitsIf13__nv_bfloat16fS2_fjLj2048ELj1ELj4ELj1ELj16ENS_18Kernel_traits_baseILj2048EfS2_fS2_fjLj128EEEEELb1ELb1ELb1ELb1EEEvNS_9FwdParamsE) ;  /* 0xfffe38a0ec007950 */ /* 0x000fea0003c3ffff */
.L_x_28581:
        /* <DEDUP_REMOVED lines=10> */
.L_x_57119:


//--------------------- .text._ZN10layer_norm13ln_fwd_kernelINS_13Kernel_traitsIf6__halfS2_S2_fjLj2048ELj1ELj4ELj1ELj16ENS_18Kernel_traits_baseILj2048EfS2_S2_S2_fjLj128EEEEELb0ELb0ELb0ELb0EEEvNS_9FwdParamsE --------------------------
	.section	.text._ZN10layer_norm13ln_fwd_kernelINS_13Kernel_traitsIf6__halfS2_S2_fjLj2048ELj1ELj4ELj1ELj16ENS_18Kernel_traits_baseILj2048EfS2_S2_S2_fjLj128EEEEELb0ELb0ELb0ELb0EEEvNS_9FwdParamsE,"ax",@progbits
	.sectioninfo	@"SHI_REGISTERS=223"
	.align	128
        .global         _ZN10layer_norm13ln_fwd_kernelINS_13Kernel_traitsIf6__halfS2_S2_fjLj2048ELj1ELj4ELj1ELj16ENS_18Kernel_traits_baseILj2048EfS2_S2_S2_fjLj128EEEEELb0ELb0ELb0ELb0EEEvNS_9FwdParamsE
        .type           _ZN10layer_norm13ln_fwd_kernelINS_13Kernel_traitsIf6__halfS2_S2_fjLj2048ELj1ELj4ELj1ELj16ENS_18Kernel_traits_baseILj2048EfS2_S2_S2_fjLj128EEEEELb0ELb0ELb0ELb0EEEvNS_9FwdParamsE,@function
        .size           _ZN10layer_norm13ln_fwd_kernelINS_13Kernel_traitsIf6__halfS2_S2_fjLj2048ELj1ELj4ELj1ELj16ENS_18Kernel_traits_baseILj2048EfS2_S2_S2_fjLj128EEEEELb0ELb0ELb0ELb0EEEvNS_9FwdParamsE,(.L_x_57120 - _ZN10layer_norm13ln_fwd_kernelINS_13Kernel_traitsIf6__halfS2_S2_fjLj2048ELj1ELj4ELj1ELj16ENS_18Kernel_traits_baseILj2048EfS2_S2_S2_fjLj128EEEEELb0ELb0ELb0ELb0EEEvNS_9FwdParamsE)
        .other          _ZN10layer_norm13ln_fwd_kernelINS_13Kernel_traitsIf6__halfS2_S2_fjLj2048ELj1ELj4ELj1ELj16ENS_18Kernel_traits_baseILj2048EfS2_S2_S2_fjLj128EEEEELb0ELb0ELb0ELb0EEEvNS_9FwdParamsE,@"STO_CUDA_ENTRY STV_DEFAULT"
_ZN10layer_norm13ln_fwd_kernelINS_13Kernel_traitsIf6__halfS2_S2_fjLj2048ELj1ELj4ELj1ELj16ENS_18Kernel_traits_baseILj2048EfS2_S2_S2_fjLj128EEEEELb0ELb0ELb0ELb0EEEvNS_9FwdParamsE:
.text._ZN10layer_norm13ln_fwd_kernelINS_13Kernel_traitsIf6__halfS2_S2_fjLj2048ELj1ELj4ELj1ELj16ENS_18Kernel_traits_baseILj2048EfS2_S2_S2_fjLj128EEEEELb0ELb0ELb0ELb0EEEvNS_9FwdParamsE:
        /* <DEDUP_REMOVED lines=40> */
.L_x_28583:
[----:B-1----:R-:W-:Y:S05]  /*0280*/  BSYNC B0 ;  /* 0x0000000000007941 */ /* 0x002fea0003800000 */
.L_x_28582:
        /* <DEDUP_REMOVED lines=17> */
.L_x_28585:
[----:B------:R-:W-:Y:S05]  /*03a0*/  BSYNC B0 ;  /* 0x0000000000007941 */ /* 0x000fea0003800000 */
.L_x_28584:
        /* <DEDUP_REMOVED lines=17> */
.L_x_28587:
[----:B------:R-:W-:Y:S05]  /*04c0*/  BSYNC B0 ;  /* 0x0000000000007941 */ /* 0x000fea0003800000 */
.L_x_28586:
        /* <DEDUP_REMOVED lines=17> */
.L_x_28589:
[----:B------:R-:W-:Y:S05]  /*05e0*/  BSYNC B0 ;  /* 0x0000000000007941 */ /* 0x000fea0003800000 */
.L_x_28588:
        /* <DEDUP_REMOVED lines=17> */
.L_x_28591:
[----:B------:R-:W-:Y:S05]  /*0700*/  BSYNC B0 ;  /* 0x0000000000007941 */ /* 0x000fea0003800000 */
.L_x_28590:
        /* <DEDUP_REMOVED lines=20> */
.L_x_28593:
[----:B------:R-:W-:Y:S05]  /*0850*/  BSYNC B0 ;  /* 0x0000000000007941 */ /* 0x000fea0003800000 */
.L_x_28592:
        /* <DEDUP_REMOVED lines=23> */
.L_x_28595:
[----:B------:R-:W-:Y:S05]  /*09d0*/  BSYNC B0 ;  /* 0x0000000000007941 */ /* 0x000fea0003800000 */
.L_x_28594:
        /* <DEDUP_REMOVED lines=19> */
.L_x_28597:
[----:B------:R-:W-:Y:S05]  /*0b10*/  BSYNC B0 ;  /* 0x0000000000007941 */ /* 0x000fea0003800000 */
.L_x_28596:
[----:B------:R-:W-:Y:S02]  /*0b20*/  ISETP.GE.AND P2, PT, R4, c[0x0][0x164], PT ;  /* 0x0000590004007a0c */ /* 0x000fe40003f46270 */
[----:B------:R-:W-:Y:S02]  /*0b30*/  MOV R0, c[0x0][0x184] ;  /* 0x0000610000007a02 */ /* 0x000fe40000000f00 */
[----:B------:R-:W-:-:S04]  /*0b40*/  LOP3.LUT P0, RZ, R7, c[0x0][0x1c0], RZ, 0xfc, !PT ;  /* 0x0000700007ff7a12 */ /* 0x000fc8000780fcff */
[----:B------:R-:W-:-:S05]  /*0b50*/  LOP3.LUT P0, RZ, R0, c[0x0][0x1c4], RZ, 0xfc, P0 ;  /* 0x0000710000ff7a12 */ /* 0x000fca000000fcff */
[----:B------:R-:W-:Y:S08]  /*0b60*/  @P2 EXIT ;  /* 0x000000000000294d */ /* 0x000ff00003800000 */
[----:B------:R-:W-:Y:S02]  /*0b70*/  ULDC.U8 UR6, c[0x0][0x1f0] ;  /* 0x00007c0000067ab9 */ /* 0x000fe40000000000 */
.L_x_28825:
        /* <DEDUP_REMOVED lines=31> */
.L_x_28600:
[----:B0----5:R-:W-:-:S05]  /*0d70*/  HADD2.F32 R13, -RZ, R32.H0_H0 ;  /* 0x20000020ff0d7230 */ /* 0x021fca0000004100 */
[----:B------:R-:W-:-:S05]  /*0d80*/  FADD.FTZ R2, R13, R2 ;  /* 0x000000020d027221 */ /* 0x000fca0000010000 */
.L_x_28601:
[----:B------:R-:W-:-:S04]  /*0d90*/  F2FP.PACK_AB R14, RZ, R2 ;  /* 0x00000002ff0e723e */ /* 0x000fc800000000ff */
[----:B------:R-:W-:Y:S02]  /*0da0*/  PRMT R28, R14, 0x7610, R28 ;  /* 0x000076100e1c7816 */ /* 0x000fe4000000001c */
.L_x_28602:
[----:B------:R-:W-:-:S05]  /*0db0*/  HADD2.F32 R13, -RZ, R164.H1_H1 ;  /* 0x300000a4ff0d7230 */ /* 0x000fca0000004100 */
[----:B------:R-:W-:Y:S01]  /*0dc0*/  FMUL.FTZ R14, R13, R210 ;  /* 0x000000d20d0e7220 */ /* 0x000fe20000410000 */
[----:B------:R-:W-:Y:S05]  /*0dd0*/  @P2 BRA `(.L_x_28603) ;  /* 0x0000002000002947 */ /* 0x000fea0003800000 */
[----:B------:R-:W-:Y:S05]  /*0de0*/  @P0 BRA `(.L_x_28604) ;  /* 0x0000003000000947 */ /* 0x000fea0003800000 */
[----:B------:R-:W-:Y:S05]  /*0df0*/  BRA `(.L_x_28605) ;  /* 0x0000004000007947 */ /* 0x000fea0003800000 */
.L_x_28603:
[----:B-----5:R-:W-:-:S05]  /*0e00*/  HADD2.F32 R13, -RZ, R32.H1_H1 ;  /* 0x30000020ff0d7230 */ /* 0x020fca0000004100 */
[----:B------:R-:W-:-:S05]  /*0e10*/  FADD.FTZ R14, R13, R14 ;  /* 0x0000000e0d0e7221 */ /* 0x000fca0000010000 */
.L_x_28604:
[----:B------:R-:W-:-:S04]  /*0e20*/  F2FP.PACK_AB R13, RZ, R14 ;  /* 0x0000000eff0d723e */ /* 0x000fc800000000ff */
[----:B------:R-:W-:Y:S02]  /*0e30*/  PRMT R28, R28, 0x5410, R13 ;  /* 0x000054101c1c7816 */ /* 0x000fe4000000000d */
.L_x_28605:
[----:B------:R-:W-:-:S05]  /*0e40*/  HADD2.F32 R13, -RZ, R165.H0_H0 ;  /* 0x200000a5ff0d7230 */ /* 0x000fca0000004100 */
[----:B------:R-:W-:Y:S01]  /*0e50*/  FMUL.FTZ R13, R13, R210 ;  /* 0x000000d20d0d7220 */ /* 0x000fe20000410000 */
[----:B------:R-:W-:Y:S05]  /*0e60*/  @P2 BRA `(.L_x_28606) ;  /* 0x0000002000002947 */ /* 0x000fea0003800000 */
[----:B------:R-:W-:Y:S05]  /*0e70*/  @P0 BRA `(.L_x_28607) ;  /* 0x0000003000000947 */ /* 0x000fea0003800000 */
[----:B------:R-:W-:Y:S05]  /*0e80*/  BRA `(.L_x_28608) ;  /* 0x0000004000007947 */ /* 0x000fea0003800000 */
.L_x_28606:
[----:B-----5:R-:W-:-:S05]  /*0e90*/  HADD2.F32 R164, -RZ, R33.H0_H0 ;  /* 0x20000021ffa47230 */ /* 0x020fca0000004100 */
[----:B------:R-:W-:-:S05]  /*0ea0*/  FADD.FTZ R13, R164, R13 ;  /* 0x0000000da40d7221 */ /* 0x000fca0000010000 */
.L_x_28607:
[----:B------:R-:W-:-:S04]  /*0eb0*/  F2FP.PACK_AB R164, RZ, R13 ;  /* 0x0000000dffa4723e */ /* 0x000fc800000000ff */
[----:B------:R-:W-:Y:S02]  /*0ec0*/  PRMT R29, R164, 0x7610, R29 ;  /* 0x00007610a41d7816 */ /* 0x000fe4000000001d */
.L_x_28608:
[----:B------:R-:W-:-:S05]  /*0ed0*/  HADD2.F32 R165, -RZ, R165.H1_H1 ;  /* 0x300000a5ffa57230 */ /* 0x000fca0000004100 */
[----:B------:R-:W-:Y:S01]  /*0ee0*/  FMUL.FTZ R170, R165, R210 ;  /* 0x000000d2a5aa7220 */ /* 0x000fe20000410000 */
[----:B------:R-:W-:Y:S05]  /*0ef0*/  @P2 BRA `(.L_x_28609) ;  /* 0x0000002000002947 */ /* 0x000fea0003800000 */
[----:B------:R-:W-:Y:S05]  /*0f00*/  @P0 BRA `(.L_x_28610) ;  /* 0x0000003000000947 */ /* 0x000fea0003800000 */
[----:B------:R-:W-:Y:S05]  /*0f10*/  BRA `(.L_x_28611) ;  /* 0x0000004000007947 */ /* 0x000fea0003800000 */
.L_x_28609:
[----:B-----5:R-:W-:-:S05]  /*0f20*/  HADD2.F32 R165, -RZ, R33.H1_H1 ;  /* 0x30000021ffa57230 */ /* 0x020fca0000004100 */
[----:B------:R-:W-:-:S05]  /*0f30*/  FADD.FTZ R170, R165, R170 ;  /* 0x000000aaa5aa7221 */ /* 0x000fca0000010000 */
.L_x_28610:
[----:B------:R-:W-:-:S04]  /*0f40*/  F2FP.PACK_AB R164, RZ, R170 ;  /* 0x000000aaffa4723e */ /* 0x000fc800000000ff */
[----:B------:R-:W-:Y:S02]  /*0f50*/  PRMT R29, R29, 0x5410, R164 ;  /* 0x000054101d1d7816 */ /* 0x000fe400000000a4 */
.L_x_28611:
[----:B------:R-:W-:-:S05]  /*0f60*/  HADD2.F32 R169, -RZ, R166.H0_H0 ;  /* 0x200000a6ffa97230 */ /* 0x000fca0000004100 */
[----:B------:R-:W-:Y:S01]  /*0f70*/  FMUL.FTZ R169, R169, R210 ;  /* 0x000000d2a9a97220 */ /* 0x000fe20000410000 */
[----:B------:R-:W-:Y:S05]  /*0f80*/  @P2 BRA `(.L_x_28612) ;  /* 0x0000002000002947 */ /* 0x000fea0003800000 */
[----:B------:R-:W-:Y:S05]  /*0f90*/  @P0 BRA `(.L_x_28613) ;  /* 0x0000003000000947 */ /* 0x000fea0003800000 */
[----:B------:R-:W-:Y:S05]  /*0fa0*/  BRA `(.L_x_28614) ;  /* 0x0000004000007947 */ /* 0x000fea0003800000 */
.L_x_28612:
[----:B-----5:R-:W-:-:S05]  /*0fb0*/  HADD2.F32 R164, -RZ, R34.H0_H0 ;  /* 0x20000022ffa47230 */ /* 0x020fca0000004100 */
[----:B------:R-:W-:-:S05]  /*0fc0*/  FADD.FTZ R169, R164, R169 ;  /* 0x000000a9a4a97221 */ /* 0x000fca0000010000 */
.L_x_28613:
[----:B------:R-:W-:-:S04]  /*0fd0*/  F2FP.PACK_AB R164, RZ, R169 ;  /* 0x000000a9ffa4723e */ /* 0x000fc800000000ff */
[----:B------:R-:W-:Y:S02]  /*0fe0*/  PRMT R30, R164, 0x7610, R30 ;  /* 0x00007610a41e7816 */ /* 0x000fe4000000001e */
.L_x_28614:
[----:B------:R-:W-:-:S05]  /*0ff0*/  HADD2.F32 R195, -RZ, R166.H1_H1 ;  /* 0x300000a6ffc37230 */ /* 0x000fca0000004100 */
[----:B------:R-:W-:Y:S01]  /*1000*/  FMUL.FTZ R195, R195, R210 ;  /* 0x000000d2c3c37220 */ /* 0x000fe20000410000 */
[----:B------:R-:W-:Y:S05]  /*1010*/  @P2 BRA `(.L_x_28615) ;  /* 0x0000002000002947 */ /* 0x000fea0003800000 */
[----:B------:R-:W-:Y:S05]  /*1020*/  @P0 BRA `(.L_x_28616) ;  /* 0x0000003000000947 */ /* 0x000fea0003800000 */
[----:B------:R-:W-:Y:S05]  /*1030*/  BRA `(.L_x_28617) ;  /* 0x0000004000007947 */ /* 0x000fea0003800000 */
.L_x_28615:
[----:B-----5:R-:W-:-:S05]  /*1040*/  HADD2.F32 R164, -RZ, R34.H1_H1 ;  /* 0x30000022ffa47230 */ /* 0x020fca0000004100 */
[----:B------:R-:W-:-:S05]  /*1050*/  FADD.FTZ R195, R164, R195 ;  /* 0x000000c3a4c37221 */ /* 0x000fca0000010000 */
.L_x_28616:
[----:B------:R-:W-:-:S04]  /*1060*/  F2FP.PACK_AB R164, RZ, R195 ;  /* 0x000000c3ffa4723e */ /* 0x000fc800000000ff */
[----:B------:R-:W-:Y:S02]  /*1070*/  PRMT R30, R30, 0x5410, R164 ;  /* 0x000054101e1e7816 */ /* 0x000fe400000000a4 */
.L_x_28617:
[----:B------:R-:W-:-:S05]  /*1080*/  HADD2.F32 R165, -RZ, R167.H0_H0 ;  /* 0x200000a7ffa57230 */ /* 0x000fca0000004100 */
[----:B------:R-:W-:Y:S01]  /*1090*/  FMUL.FTZ R194, R165, R210 ;  /* 0x000000d2a5c27220 */ /* 0x000fe20000410000 */
[----:B------:R-:W-:Y:S05]  /*10a0*/  @P2 BRA `(.L_x_28618) ;  /* 0x0000002000002947 */ /* 0x000fea0003800000 */
[----:B------:R-:W-:Y:S05]  /*10b0*/  @P0 BRA `(.L_x_28619) ;  /* 0x0000003000000947 */ /* 0x000fea0003800000 */
[----:B------:R-:W-:Y:S05]  /*10c0*/  BRA `(.L_x_28620) ;  /* 0x0000004000007947 */ /* 0x000fea0003800000 */
.L_x_28618:
[----:B-----5:R-:W-:-:S05]  /*10d0*/  HADD2.F32 R165, -RZ, R35.H0_H0 ;  /* 0x20000023ffa57230 */ /* 0x020fca0000004100 */
[----:B------:R-:W-:-:S05]  /*10e0*/  FADD.FTZ R194, R165, R194 ;  /* 0x000000c2a5c27221 */ /* 0x000fca0000010000 */
.L_x_28619:
[----:B------:R-:W-:-:S04]  /*10f0*/  F2FP.PACK_AB R164, RZ, R194 ;  /* 0x000000c2ffa4723e */ /* 0x000fc800000000ff */
[----:B------:R-:W-:Y:S02]  /*1100*/  PRMT R31, R164, 0x7610, R31 ;  /* 0x00007610a41f7816 */ /* 0x000fe4000000001f */
.L_x_28620:
[----:B------:R-:W-:-:S05]  /*1110*/  HADD2.F32 R167, -RZ, R167.H1_H1 ;  /* 0x300000a7ffa77230 */ /* 0x000fca0000004100 */
[----:B------:R-:W-:Y:S01]  /*1120*/  FMUL.FTZ R201, R167, R210 ;  /* 0x000000d2a7c97220 */ /* 0x000fe20000410000 */
[----:B------:R-:W-:Y:S05]  /*1130*/  @P2 BRA `(.L_x_28621) ;  /* 0x0000002000002947 */ /* 0x000fea0003800000 */
[----:B------:R-:W-:Y:S05]  /*1140*/  @P0 BRA `(.L_x_28622) ;  /* 0x0000003000000947 */ /* 0x000fea0003800000 */
[----:B------:R-:W-:Y:S05]  /*1150*/  BRA `(.L_x_28623) ;  /* 0x0000004000007947 */ /* 0x000fea0003800000 */
.L_x_28621:
[----:B-----5:R-:W-:-:S05]  /*1160*/  HADD2.F32 R164, -RZ, R35.H1_H1 ;  /* 0x30000023ffa47230 */ /* 0x020fca0000004100 */
[----:B------:R-:W-:-:S05]  /*1170*/  FADD.FTZ R201, R164, R201 ;  /* 0x000000c9a4c97221 */ /* 0x000fca0000010000 */
.L_x_28622:
[----:B------:R-:W-:-:S04]  /*1180*/  F2FP.PACK_AB R164, RZ, R201 ;  /* 0x000000c9ffa4723e */ /* 0x000fc800000000ff */
[----:B------:R-:W-:Y:S02]  /*1190*/  PRMT R31, R31, 0x5410, R164 ;  /* 0x000054101f1f7816 */ /* 0x000fe400000000a4 */
.L_x_28623:
[C---:B------:R-:W-:Y:S02]  /*11a0*/  @P0 LEA R164, P2, R3.reuse, c[0x0][0x188], 0x4 ;  /* 0x0000620003a40a11 */ /* 0x040fe400078420ff */
[C---:B------:R-:W-:Y:S02]  /*11b0*/  IADD3 R211, R3.reuse, 0x20, RZ ;  /* 0x0000002003d37810 */ /* 0x040fe40007ffe0ff */
[----:B------:R-:W-:-:S05]  /*11c0*/  @P0 LEA.HI.X R165, R3, c[0x0][0x18c], RZ, 0x4, P2 ;  /* 0x0000630003a50a11 */ /* 0x000fca00010f24ff */
[----:B------:R0:W-:Y:S04]  /*11d0*/  @P0 STG.E.128 [R164.64], R28 ;  /* 0x0000001ca4000986 */ /* 0x0001e8000c101d04 */
.L_x_28599:
[----:B------:R-:W-:Y:S05]  /*11e0*/  BSYNC B0 ;  /* 0x0000000000007941 */ /* 0x000fea0003800000 */
.L_x_28598:
        /* <DEDUP_REMOVED lines=18> */
.L_x_28626:
[----:B0----5:R-:W-:-:S05]  /*1310*/  HADD2.F32 R15, -RZ, R32.H0_H0 ;  /* 0x20000020ff0f7230 */ /* 0x021fca0000004100 */
[----:B------:R-:W-:-:S05]  /*1320*/  FADD.FTZ R0, R15, R0 ;  /* 0x000000000f007221 */ /* 0x000fca0000010000 */
.L_x_28627:
[----:B------:R-:W-:-:S04]  /*1330*/  F2FP.PACK_AB R15, RZ, R0 ;  /* 0x00000000ff0f723e */ /* 0x000fc800000000ff */
[----:B------:R-:W-:Y:S02]  /*1340*/  PRMT R28, R15, 0x7610, R28 ;  /* 0x000076100f1c7816 */ /* 0x000fe4000000001c */
.L_x_28628:
[----:B------:R-:W-:-:S05]  /*1350*/  HADD2.F32 R15, -RZ, R164.H1_H1 ;  /* 0x300000a4ff0f7230 */ /* 0x000fca0000004100 */
[----:B------:R-:W-:Y:S01]  /*1360*/  FMUL.FTZ R15, R15, R210 ;  /* 0x000000d20f0f7220 */ /* 0x000fe20000410000 */
[----:B------:R-:W-:Y:S05]  /*1370*/  @P2 BRA `(.L_x_28629) ;  /* 0x0000002000002947 */ /* 0x000fea0003800000 */
[----:B------:R-:W-:Y:S05]  /*1380*/  @P0 BRA `(.L_x_28630) ;  /* 0x0000003000000947 */ /* 0x000fea0003800000 */
[----:B------:R-:W-:Y:S05]  /*1390*/  BRA `(.L_x_28631) ;  /* 0x0000004000007947 */ /* 0x000fea0003800000 */
.L_x_28629:
[----:B-----5:R-:W-:-:S05]  /*13a0*/  HADD2.F32 R16, -RZ, R32.H1_H1 ;  /* 0x30000020ff107230 */ /* 0x020fca0000004100 */
[----:B------:R-:W-:-:S05]  /*13b0*/  FADD.FTZ R15, R16, R15 ;  /* 0x0000000f100f7221 */ /* 0x000fca0000010000 */
.L_x_28630:
[----:B------:R-:W-:-:S04]  /*13c0*/  F2FP.PACK_AB R16, RZ, R15 ;  /* 0x0000000fff10723e */ /* 0x000fc800000000ff */
[----:B------:R-:W-:Y:S02]  /*13d0*/  PRMT R28, R28, 0x5410, R16 ;  /* 0x000054101c1c7816 */ /* 0x000fe40000000010 */
.L_x_28631:
[----:B------:R-:W-:-:S05]  /*13e0*/  HADD2.F32 R171, -RZ, R165.H0_H0 ;  /* 0x200000a5ffab7230 */ /* 0x000fca0000004100 */
[----:B------:R-:W-:Y:S01]  /*13f0*/  FMUL.FTZ R16, R171, R210 ;  /* 0x000000d2ab107220 */ /* 0x000fe20000410000 */
[----:B------:R-:W-:Y:S05]  /*1400*/  @P2 BRA `(.L_x_28632) ;  /* 0x0000002000002947 */ /* 0x000fea0003800000 */
[----:B------:R-:W-:Y:S05]  /*1410*/  @P0 BRA `(.L_x_28633) ;  /* 0x0000003000000947 */ /* 0x000fea0003800000 */
[----:B------:R-:W-:Y:S05]  /*1420*/  BRA `(.L_x_28634) ;  /* 0x0000004000007947 */ /* 0x000fea0003800000 */
.L_x_28632:
[----:B-----5:R-:W-:-:S05]  /*1430*/  HADD2.F32 R171, -RZ, R33.H0_H0 ;  /* 0x20000021ffab7230 */ /* 0x020fca0000004100 */
[----:B------:R-:W-:-:S05]  /*1440*/  FADD.FTZ R16, R171, R16 ;  /* 0x00000010ab107221 */ /* 0x000fca0000010000 */
.L_x_28633:
[----:B------:R-:W-:-:S04]  /*1450*/  F2FP.PACK_AB R164, RZ, R16 ;  /* 0x00000010ffa4723e */ /* 0x000fc800000000ff */
[----:B------:R-:W-:Y:S02]  /*1460*/  PRMT R29, R164, 0x7610, R29 ;  /* 0x00007610a41d7816 */ /* 0x000fe4000000001d */
.L_x_28634:
[----:B------:R-:W-:-:S05]  /*1470*/  HADD2.F32 R165, -RZ, R165.H1_H1 ;  /* 0x300000a5ffa57230 */ /* 0x000fca0000004100 */
[----:B------:R-:W-:Y:S01]  /*1480*/  FMUL.FTZ R171, R165, R210 ;  /* 0x000000d2a5ab7220 */ /* 0x000fe20000410000 */
[----:B------:R-:W-:Y:S05]  /*1490*/  @P2 BRA `(.L_x_28635) ;  /* 0x0000002000002947 */ /* 0x000fea0003800000 */
[----:B------:R-:W-:Y:S05]  /*14a0*/  @P0 BRA `(.L_x_28636) ;  /* 0x0000003000000947 */ /* 0x000fea0003800000 */
[----:B------:R-:W-:Y:S05]  /*14b0*/  BRA `(.L_x_28637) ;  /* 0x0000004000007947 */ /* 0x000fea0003800000 */
.L_x_28635:
[----:B-----5:R-:W-:-:S05]  /*14c0*/  HADD2.F32 R164, -RZ, R33.H1_H1 ;  /* 0x30000021ffa47230 */ /* 0x020fca0000004100 */
[----:B------:R-:W-:-:S05]  /*14d0*/  FADD.FTZ R171, R164, R171 ;  /* 0x000000aba4ab7221 */ /* 0x000fca0000010000 */
.L_x_28636:
[----:B------:R-:W-:-:S04]  /*14e0*/  F2FP.PACK_AB R164, RZ, R171 ;  /* 0x000000abffa4723e */ /* 0x000fc800000000ff */
[----:B------:R-:W-:Y:S02]  /*14f0*/  PRMT R29, R29, 0x5410, R164 ;  /* 0x000054101d1d7816 */ /* 0x000fe400000000a4 */
.L_x_28637:
[----:B------:R-:W-:-:S05]  /*1500*/  HADD2.F32 R165, -RZ, R166.H0_H0 ;  /* 0x200000a6ffa57230 */ /* 0x000fca0000004100 */
[----:B------:R-:W-:Y:S01]  /*1510*/  FMUL.FTZ R172, R165, R210 ;  /* 0x000000d2a5ac7220 */ /* 0x000fe20000410000 */
[----:B------:R-:W-:Y:S05]  /*1520*/  @P2 BRA `(.L_x_28638) ;  /* 0x0000002000002947 */ /* 0x000fea0003800000 */
[----:B------:R-:W-:Y:S05]  /*1530*/  @P0 BRA `(.L_x_28639) ;  /* 0x0000003000000947 */ /* 0x000fea0003800000 */
[----:B------:R-:W-:Y:S05]  /*1540*/  BRA `(.L_x_28640) ;  /* 0x0000004000007947 */ /* 0x000fea0003800000 */
.L_x_28638:
[----:B-----5:R-:W-:-:S05]  /*1550*/  HADD2.F32 R165, -RZ, R34.H0_H0 ;  /* 0x20000022ffa57230 */ /* 0x020fca0000004100 */
[----:B------:R-:W-:-:S05]  /*1560*/  FADD.FTZ R172, R165, R172 ;  /* 0x000000aca5ac7221 */ /* 0x000fca0000010000 */
.L_x_28639:
[----:B------:R-:W-:-:S04]  /*1570*/  F2FP.PACK_AB R164, RZ, R172 ;  /* 0x000000acffa4723e */ /* 0x000fc800000000ff */
[----:B------:R-:W-:Y:S02]  /*1580*/  PRMT R30, R164, 0x7610, R30 ;  /* 0x00007610a41e7816 */ /* 0x000fe4000000001e */
.L_x_28640:
[----:B------:R-:W-:-:S05]  /*1590*/  HADD2.F32 R193, -RZ, R166.H1_H1 ;  /* 0x300000a6ffc17230 */ /* 0x000fca0000004100 */
[----:B------:R-:W-:Y:S01]  /*15a0*/  FMUL.FTZ R193, R193, R210 ;  /* 0x000000d2c1c17220 */ /* 0x000fe20000410000 */
[----:B------:R-:W-:Y:S05]  /*15b0*/  @P2 BRA `(.L_x_28641) ;  /* 0x0000002000002947 */ /* 0x000fea0003800000 */
[----:B------:R-:W-:Y:S05]  /*15c0*/  @P0 BRA `(.L_x_28642) ;  /* 0x0000003000000947 */ /* 0x000fea0003800000 */
[----:B------:R-:W-:Y:S05]  /*15d0*/  BRA `(.L_x_28643) ;  /* 0x0000004000007947 */ /* 0x000fea0003800000 */
.L_x_28641:
[----:B-----5:R-:W-:-:S05]  /*15e0*/  HADD2.F32 R164, -RZ, R34.H1_H1 ;  /* 0x30000022ffa47230 */ /* 0x020fca0000004100 */
[----:B------:R-:W-:-:S05]  /*15f0*/  FADD.FTZ R193, R164, R193 ;  /* 0x000000c1a4c17221 */ /* 0x000fca0000010000 */
.L_x_28642:
[----:B------:R-:W-:-:S04]  /*1600*/  F2FP.PACK_AB R164, RZ, R193 ;  /* 0x000000c1ffa4723e */ /* 0x000fc800000000ff */
[----:B------:R-:W-:Y:S02]  /*1610*/  PRMT R30, R30, 0x5410, R164 ;  /* 0x000054101e1e7816 */ /* 0x000fe400000000a4 */
.L_x_28643:
[----:B------:R-:W-:-:S05]  /*1620*/  HADD2.F32 R165, -RZ, R167.H0_H0 ;  /* 0x200000a7ffa57230 */ /* 0x000fca0000004100 */
[----:B------:R-:W-:Y:S01]  /*1630*/  FMUL.FTZ R192, R165, R210 ;  /* 0x000000d2a5c07220 */ /* 0x000fe20000410000 */
[----:B------:R-:W-:Y:S05]  /*1640*/  @P2 BRA `(.L_x_28644) ;  /* 0x0000002000002947 */ /* 0x000fea0003800000 */
[----:B------:R-:W-:Y:S05]  /*1650*/  @P0 BRA `(.L_x_28645) ;  /* 0x0000003000000947 */ /* 0x000fea0003800000 */
[----:B------:R-:W-:Y:S05]  /*1660*/  BRA `(.L_x_28646) ;  /* 0x0000004000007947 */ /* 0x000fea0003800000 */
.L_x_28644:
[----:B-----5:R-:W-:-:S05]  /*1670*/  HADD2.F32 R165, -RZ, R35.H0_H0 ;  /* 0x20000023ffa57230 */ /* 0x020fca0000004100 */
[----:B------:R-:W-:-:S05]  /*1680*/  FADD.FTZ R192, R165, R192 ;  /* 0x000000c0a5c07221 */ /* 0x000fca0000010000 */
.L_x_28645:
[----:B------:R-:W-:-:S04]  /*1690*/  F2FP.PACK_AB R164, RZ, R192 ;  /* 0x000000c0ffa4723e */ /* 0x000fc800000000ff */
[----:B------:R-:W-:Y:S02]  /*16a0*/  PRMT R31, R164, 0x7610, R31 ;  /* 0x00007610a41f7816 */ /* 0x000fe4000000001f */
.L_x_28646:
[----:B------:R-:W-:-:S05]  /*16b0*/  HADD2.F32 R167, -RZ, R167.H1_H1 ;  /* 0x300000a7ffa77230 */ /* 0x000fca0000004100 */
[----:B------:R-:W-:Y:S01]  /*16c0*/  FMUL.FTZ R202, R167, R210 ;  /* 0x000000d2a7ca7220 */ /* 0x000fe20000410000 */
[----:B------:R-:W-:Y:S05]  /*16d0*/  @P2 BRA `(.L_x_28647) ;  /* 0x0000002000002947 */ /* 0x000fea0003800000 */
[----:B------:R-:W-:Y:S05]  /*16e0*/  @P0 BRA `(.L_x_28648) ;  /* 0x0000003000000947 */ /* 0x000fea0003800000 */
[----:B------:R-:W-:Y:S05]  /*16f0*/  BRA `(.L_x_28649) ;  /* 0x0000004000007947 */ /* 0x000fea0003800000 */
.L_x_28647:
[----:B-----5:R-:W-:-:S05]  /*1700*/  HADD2.F32 R165, -RZ, R35.H1_H1 ;  /* 0x30000023ffa57230 */ /* 0x020fca0000004100 */
[----:B------:R-:W-:-:S05]  /*1710*/  FADD.FTZ R202, R165, R202 ;  /* 0x000000caa5ca7221 */ /* 0x000fca0000010000 */
.L_x_28648:
[----:B------:R-:W-:-:S04]  /*1720*/  F2FP.PACK_AB R164, RZ, R202 ;  /* 0x000000caffa4723e */ /* 0x000fc800000000ff */
[----:B------:R-:W-:Y:S02]  /*1730*/  PRMT R31, R31, 0x5410, R164 ;  /* 0x000054101f1f7816 */ /* 0x000fe400000000a4 */
.L_x_28649:
[----:B------:R-:W-:-:S04]  /*1740*/  @P0 LEA R164, P2, R211, c[0x0][0x188], 0x4 ;  /* 0x00006200d3a40a11 */ /* 0x000fc800078420ff */
[C---:B------:R-:W-:Y:S02]  /*1750*/  @P0 LEA.HI.X R165, R211.reuse, c[0x0][0x18c], RZ, 0x4, P2 ;  /* 0x00006300d3a50a11 */ /* 0x040fe400010f24ff */
[----:B------:R-:W-:-:S03]  /*1760*/  IADD3 R211, R211, 0x20, RZ ;  /* 0x00000020d3d37810 */ /* 0x000fc60007ffe0ff */
[----:B------:R0:W-:Y:S04]  /*1770*/  @P0 STG.E.128 [R164.64], R28 ;  /* 0x0000001ca4000986 */ /* 0x0001e8000c101d04 */
.L_x_28625:
[----:B------:R-:W-:Y:S05]  /*1780*/  BSYNC B0 ;  /* 0x0000000000007941 */ /* 0x000fea0003800000 */
.L_x_28624:
        /* <DEDUP_REMOVED lines=18> */
.L_x_28652:
[----:B0----5:R-:W-:-:S05]  /*18b0*/  HADD2.F32 R18, -RZ, R32.H0_H0 ;  /* 0x20000020ff127230 */ /* 0x021fca0000004100 */
[----:B------:R-:W-:-:S05]  /*18c0*/  FADD.FTZ R7, R18, R7 ;  /* 0x0000000712077221 */ /* 0x000fca0000010000 */
.L_x_28653:
[----:B------:R-:W-:-:S04]  /*18d0*/  F2FP.PACK_AB R17, RZ, R7 ;  /* 0x00000007ff11723e */ /* 0x000fc800000000ff */
[----:B------:R-:W-:Y:S02]  /*18e0*/  PRMT R28, R17, 0x7610, R28 ;  /* 0x00007610111c7816 */ /* 0x000fe4000000001c */
.L_x_28654:
[----:B------:R-:W-:-:S05]  /*18f0*/  HADD2.F32 R17, -RZ, R164.H1_H1 ;  /* 0x300000a4ff117230 */ /* 0x000fca0000004100 */
[----:B------:R-:W-:Y:S01]  /*1900*/  FMUL.FTZ R17, R17, R210 ;  /* 0x000000d211117220 */ /* 0x000fe20000410000 */
[----:B------:R-:W-:Y:S05]  /*1910*/  @P2 BRA `(.L_x_28655) ;  /* 0x0000002000002947 */ /* 0x000fea0003800000 */
[----:B------:R-:W-:Y:S05]  /*1920*/  @P0 BRA `(.L_x_28656) ;  /* 0x0000003000000947 */ /* 0x000fea0003800000 */
[----:B------:R-:W-:Y:S05]  /*1930*/  BRA `(.L_x_28657) ;  /* 0x0000004000007947 */ /* 0x000fea0003800000 */
.L_x_28655:
[----:B-----5:R-:W-:-:S05]  /*1940*/  HADD2.F32 R18, -RZ, R32.H1_H1 ;  /* 0x30000020ff127230 */ /* 0x020fca0000004100 */
[----:B------:R-:W-:-:S05]  /*1950*/  FADD.FTZ R17, R18, R17 ;  /* 0x0000001112117221 */ /* 0x000fca0000010000 */
.L_x_28656:
[----:B------:R-:W-:-:S04]  /*1960*/  F2FP.PACK_AB R18, RZ, R17 ;  /* 0x00000011ff12723e */ /* 0x000fc800000000ff */
[----:B------:R-:W-:Y:S02]  /*1970*/  PRMT R28, R28, 0x5410, R18 ;  /* 0x000054101c1c7816 */ /* 0x000fe40000000012 */
.L_x_28657:
[----:B------:R-:W-:-:S05]  /*1980*/  HADD2.F32 R173, -RZ, R165.H0_H0 ;  /* 0x200000a5ffad7230 */ /* 0x000fca0000004100 */
[----:B------:R-:W-:Y:S01]  /*1990*/  FMUL.FTZ R18, R173, R210 ;  /* 0x000000d2ad127220 */ /* 0x000fe20000410000 */
[----:B------:R-:W-:Y:S05]  /*19a0*/  @P2 BRA `(.L_x_28658) ;  /* 0x0000002000002947 */ /* 0x000fea0003800000 */
[----:B------:R-:W-:Y:S05]  /*19b0*/  @P0 BRA `(.L_x_28659) ;  /* 0x0000003000000947 */ /* 0x000fea0003800000 */
[----:B------:R-:W-:Y:S05]  /*19c0*/  BRA `(.L_x_28660) ;  /* 0x0000004000007947 */ /* 0x000fea0003800000 */
.L_x_28658:
[----:B-----5:R-:W-:-:S05]  /*19d0*/  HADD2.F32 R173, -RZ, R33.H0_H0 ;  /* 0x20000021ffad7230 */ /* 0x020fca0000004100 */
[----:B------:R-:W-:-:S05]  /*19e0*/  FADD.FTZ R18, R173, R18 ;  /* 0x00000012ad127221 */ /* 0x000fca0000010000 */
.L_x_28659:
[----:B------:R-:W-:-:S04]  /*19f0*/  F2FP.PACK_AB R164, RZ, R18 ;  /* 0x00000012ffa4723e */ /* 0x000fc800000000ff */
[----:B------:R-:W-:Y:S02]  /*1a00*/  PRMT R29, R164, 0x7610, R29 ;  /* 0x00007610a41d7816 */ /* 0x000fe4000000001d */
.L_x_28660:
[----:B------:R-:W-:-:S05]  /*1a10*/  HADD2.F32 R165, -RZ, R165.H1_H1 ;  /* 0x300000a5ffa57230 */ /* 0x000fca0000004100 */
[----:B------:R-:W-:Y:S01]  /*1a20*/  FMUL.FTZ R173, R165, R210 ;  /* 0x000000d2a5ad7220 */ /* 0x000fe20000410000 */
[----:B------:R-:W-:Y:S05]  /*1a30*/  @P2 BRA `(.L_x_28661) ;  /* 0x0000002000002947 */ /* 0x000fea0003800000 */
[----:B------:R-:W-:Y:S05]  /*1a40*/  @P0 BRA `(.L_x_28662) ;  /* 0x0000003000000947 */ /* 0x000fea0003800000 */
[----:B------:R-:W-:Y:S05]  /*1a50*/  BRA `(.L_x_28663) ;  /* 0x0000004000007947 */ /* 0x000fea0003800000 */
.L_x_28661:
[----:B-----5:R-:W-:-:S05]  /*1a60*/  HADD2.F32 R164, -RZ, R33.H1_H1 ;  /* 0x30000021ffa47230 */ /* 0x020fca0000004100 */
[----:B------:R-:W-:-:S05]  /*1a70*/  FADD.FTZ R173, R164, R173 ;  /* 0x000000ada4ad7221 */ /* 0x000fca0000010000 */
.L_x_28662:
[----:B------:R-:W-:-:S04]  /*1a80*/  F2FP.PACK_AB R164, RZ, R173 ;  /* 0x000000adffa4723e */ /* 0x000fc800000000ff */
[----:B------:R-:W-:Y:S02]  /*1a90*/  PRMT R29, R29, 0x5410, R164 ;  /* 0x000054101d1d7816 */ /* 0x000fe400000000a4 */
.L_x_28663:
[----:B------:R-:W-:-:S05]  /*1aa0*/  HADD2.F32 R165, -RZ, R166.H0_H0 ;  /* 0x200000a6ffa57230 */ /* 0x000fca0000004100 */
[----:B------:R-:W-:Y:S01]  /*1ab0*/  FMUL.FTZ R174, R165, R210 ;  /* 0x000000d2a5ae7220 */ /* 0x000fe20000410000 */
[----:B------:R-:W-:Y:S05]  /*1ac0*/  @P2 BRA `(.L_x_28664) ;  /* 0x0000002000002947 */ /* 0x000fea0003800000 */
[----:B------:R-:W-:Y:S05]  /*1ad0*/  @P0 BRA `(.L_x_28665) ;  /* 0x0000003000000947 */ /* 0x000fea0003800000 */
[----:B------:R-:W-:Y:S05]  /*1ae0*/  BRA `(.L_x_28666) ;  /* 0x0000004000007947 */ /* 0x000fea0003800000 */
.L_x_28664:
[----:B-----5:R-:W-:-:S05]  /*1af0*/  HADD2.F32 R165, -RZ, R34.H0_H0 ;  /* 0x20000022ffa57230 */ /* 0x020fca0000004100 */
[----:B------:R-:W-:-:S05]  /*1b00*/  FADD.FTZ R174, R165, R174 ;  /* 0x000000aea5ae7221 */ /* 0x000fca0000010000 */
.L_x_28665:
[----:B------:R-:W-:-:S04]  /*1b10*/  F2FP.PACK_AB R164, RZ, R174 ;  /* 0x000000aeffa4723e */ /* 0x000fc800000000ff */
[----:B------:R-:W-:Y:S02]  /*1b20*/  PRMT R30, R164, 0x7610, R30 ;  /* 0x00007610a41e7816 */ /* 0x000fe4000000001e */
.L_x_28666:
[----:B------:R-:W-:-:S05]  /*1b30*/  HADD2.F32 R191, -RZ, R166.H1_H1 ;  /* 0x300000a6ffbf7230 */ /* 0x000fca0000004100 */
[----:B------:R-:W-:Y:S01]  /*1b40*/  FMUL.FTZ R191, R191, R210 ;  /* 0x000000d2bfbf7220 */ /* 0x000fe20000410000 */
[----:B------:R-:W-:Y:S05]  /*1b50*/  @P2 BRA `(.L_x_28667) ;  /* 0x0000002000002947 */ /* 0x000fea0003800000 */
[----:B------:R-:W-:Y:S05]  /*1b60*/  @P0 BRA `(.L_x_28668) ;  /* 0x0000003000000947 */ /* 0x000fea0003800000 */
[----:B------:R-:W-:Y:S05]  /*1b70*/  BRA `(.L_x_28669) ;  /* 0x0000004000007947 */ /* 0x000fea0003800000 */
.L_x_28667:
[----:B-----5:R-:W-:-:S05]  /*1b80*/  HADD2.F32 R164, -RZ, R34.H1_H1 ;  /* 0x30000022ffa47230 */ /* 0x020fca0000004100 */
[----:B------:R-:W-:-:S05]  /*1b90*/  FADD.FTZ R191, R164, R191 ;  /* 0x000000bfa4bf7221 */ /* 0x000fca0000010000 */
.L_x_28668:
[----:B------:R-:W-:-:S04]  /*1ba0*/  F2FP.PACK_AB R164, RZ, R191 ;  /* 0x000000bfffa4723e */ /* 0x000fc800000000ff */
[----:B------:R-:W-:Y:S02]  /*1bb0*/  PRMT R30, R30, 0x5410, R164 ;  /* 0x000054101e1e7816 */ /* 0x000fe400000000a4 */
.L_x_28669:
[----:B------:R-:W-:-:S05]  /*1bc0*/  HADD2.F32 R165, -RZ, R167.H0_H0 ;  /* 0x200000a7ffa57230 */ /* 0x000fca0000004100 */
[----:B------:R-:W-:Y:S01]  /*1bd0*/  FMUL.FTZ R190, R165, R210 ;  /* 0x000000d2a5be7220 */ /* 0x000fe20000410000 */
[----:B------:R-:W-:Y:S05]  /*1be0*/  @P2 BRA `(.L_x_28670) ;  /* 0x0000002000002947 */ /* 0x000fea0003800000 */
[----:B------:R-:W-:Y:S05]  /*1bf0*/  @P0 BRA `(.L_x_28671) ;  /* 0x0000003000000947 */ /* 0x000fea0003800000 */
[----:B------:R-:W-:Y:S05]  /*1c00*/  BRA `(.L_x_28672) ;  /* 0x0000004000007947 */ /* 0x000fea0003800000 */
.L_x_28670:
[----:B-----5:R-:W-:-:S05]  /*1c10*/  HADD2.F32 R165, -RZ, R35.H0_H0 ;  /* 0x20000023ffa57230 */ /* 0x020fca0000004100 */
[----:B------:R-:W-:-:S05]  /*1c20*/  FADD.FTZ R190, R165, R190 ;  /* 0x000000bea5be7221 */ /* 0x000fca0000010000 */
.L_x_28671:
[----:B------:R-:W-:-:S04]  /*1c30*/  F2FP.PACK_AB R164, RZ, R190 ;  /* 0x000000beffa4723e */ /* 0x000fc800000000ff */
[----:B------:R-:W-:Y:S02]  /*1c40*/  PRMT R31, R164, 0x7610, R31 ;  /* 0x00007610a41f7816 */ /* 0x000fe4000000001f */
.L_x_28672:
[----:B------:R-:W-:-:S05]  /*1c50*/  HADD2.F32 R167, -RZ, R167.H1_H1 ;  /* 0x300000a7ffa77230 */ /* 0x000fca0000004100 */
[----:B------:R-:W-:Y:S01]  /*1c60*/  FMUL.FTZ R203, R167, R210 ;  /* 0x000000d2a7cb7220 */ /* 0x000fe20000410000 */
[----:B------:R-:W-:Y:S05]  /*1c70*/  @P2 BRA `(.L_x_28673) ;  /* 0x0000002000002947 */ /* 0x000fea0003800000 */
[----:B------:R-:W-:Y:S05]  /*1c80*/  @P0 BRA `(.L_x_28674) ;  /* 0x0000003000000947 */ /* 0x000fea0003800000 */
[----:B------:R-:W-:Y:S05]  /*1c90*/  BRA `(.L_x_28675) ;  /* 0x0000004000007947 */ /* 0x000fea0003800000 */
.L_x_28673:
[----:B-----5:R-:W-:-:S05]  /*1ca0*/  HADD2.F32 R164, -RZ, R35.H1_H1 ;  /* 0x30000023ffa47230 */ /* 0x020fca0000004100 */
[----:B------:R-:W-:-:S05]  /*1cb0*/  FADD.FTZ R203, R164, R203 ;  /* 0x000000cba4cb7221 */ /* 0x000fca0000010000 */
.L_x_28674:
[----:B------:R-:W-:-:S04]  /*1cc0*/  F2FP.PACK_AB R164, RZ, R203 ;  /* 0x000000cbffa4723e */ /* 0x000fc800000000ff */
[----:B------:R-:W-:Y:S02]  /*1cd0*/  PRMT R31, R31, 0x5410, R164 ;  /* 0x000054101f1f7816 */ /* 0x000fe400000000a4 */
.L_x_28675:
[----:B------:R-:W-:-:S04]  /*1ce0*/  @P0 LEA R164, P2, R211, c[0x0][0x188], 0x4 ;  /* 0x00006200d3a40a11 */ /* 0x000fc800078420ff */
[C---:B------:R-:W-:Y:S02]  /*1cf0*/  @P0 LEA.HI.X R165, R211.reuse, c[0x0][0x18c], RZ, 0x4, P2 ;  /* 0x00006300d3a50a11 */ /* 0x040fe400010f24ff */
[----:B------:R-:W-:-:S03]  /*1d00*/  IADD3 R211, R211, 0x20, RZ ;  /* 0x00000020d3d37810 */ /* 0x000fc60007ffe0ff */
[----:B------:R0:W-:Y:S04]  /*1d10*/  @P0 STG.E.128 [R164.64], R28 ;  /* 0x0000001ca4000986 */ /* 0x0001e8000c101d04 */
.L_x_28651:
[----:B------:R-:W-:Y:S05]  /*1d20*/  BSYNC B0 ;  /* 0x0000000000007941 */ /* 0x000fea0003800000 */
.L_x_28650:
        /* <DEDUP_REMOVED lines=18> */
.L_x_28678:
[----:B0----5:R-:W-:-:S05]  /*1e50*/  HADD2.F32 R19, -RZ, R32.H0_H0 ;  /* 0x20000020ff137230 */ /* 0x021fca0000004100 */
[----:B------:R-:W-:-:S05]  /*1e60*/  FADD.FTZ R8, R19, R8 ;  /* 0x0000000813087221 */ /* 0x000fca0000010000 */
.L_x_28679:
[----:B------:R-:W-:-:S04]  /*1e70*/  F2FP.PACK_AB R19, RZ, R8 ;  /* 0x00000008ff13723e */ /* 0x000fc800000000ff */
[----:B------:R-:W-:Y:S02]  /*1e80*/  PRMT R28, R19, 0x7610, R28 ;  /* 0x00007610131c7816 */ /* 0x000fe4000000001c */
.L_x_28680:
[----:B------:R-:W-:-:S05]  /*1e90*/  HADD2.F32 R19, -RZ, R164.H1_H1 ;  /* 0x300000a4ff137230 */ /* 0x000fca0000004100 */
[----:B------:R-:W-:Y:S01]  /*1ea0*/  FMUL.FTZ R19, R19, R210 ;  /* 0x000000d213137220 */ /* 0x000fe20000410000 */
[----:B------:R-:W-:Y:S05]  /*1eb0*/  @P2 BRA `(.L_x_28681) ;  /* 0x0000002000002947 */ /* 0x000fea0003800000 */
[----:B------:R-:W-:Y:S05]  /*1ec0*/  @P0 BRA `(.L_x_28682) ;  /* 0x0000003000000947 */ /* 0x000fea0003800000 */
[----:B------:R-:W-:Y:S05]  /*1ed0*/  BRA `(.L_x_28683) ;  /* 0x0000004000007947 */ /* 0x000fea0003800000 */
.L_x_28681:
[----:B-----5:R-:W-:-:S05]  /*1ee0*/  HADD2.F32 R20, -RZ, R32.H1_H1 ;  /* 0x30000020ff147230 */ /* 0x020fca0000004100 */
[----:B------:R-:W-:-:S05]  /*1ef0*/  FADD.FTZ R19, R20, R19 ;  /* 0x0000001314137221 */ /* 0x000fca0000010000 */
.L_x_28682:
[----:B------:R-:W-:-:S04]  /*1f00*/  F2FP.PACK_AB R20, RZ, R19 ;  /* 0x00000013ff14723e */ /* 0x000fc800000000ff */
[----:B------:R-:W-:Y:S02]  /*1f10*/  PRMT R28, R28, 0x5410, R20 ;  /* 0x000054101c1c7816 */ /* 0x000fe40000000014 */
.L_x_28683:
[----:B------:R-:W-:-:S05]  /*1f20*/  HADD2.F32 R175, -RZ, R165.H0_H0 ;  /* 0x200000a5ffaf7230 */ /* 0x000fca0000004100 */
[----:B------:R-:W-:Y:S01]  /*1f30*/  FMUL.FTZ R20, R175, R210 ;  /* 0x000000d2af147220 */ /* 0x000fe20000410000 */
[----:B------:R-:W-:Y:S05]  /*1f40*/  @P2 BRA `(.L_x_28684) ;  /* 0x0000002000002947 */ /* 0x000fea0003800000 */
[----:B------:R-:W-:Y:S05]  /*1f50*/  @P0 BRA `(.L_x_28685) ;  /* 0x0000003000000947 */ /* 0x000fea0003800000 */
[----:B------:R-:W-:Y:S05]  /*1f60*/  BRA `(.L_x_28686) ;  /* 0x0000004000007947 */ /* 0x000fea0003800000 */
.L_x_28684:
[----:B-----5:R-:W-:-:S05]  /*1f70*/  HADD2.F32 R175, -RZ, R33.H0_H0 ;  /* 0x20000021ffaf7230 */ /* 0x020fca0000004100 */
[----:B------:R-:W-:-:S05]  /*1f80*/  FADD.FTZ R20, R175, R20 ;  /* 0x00000014af147221 */ /* 0x000fca0000010000 */
.L_x_28685:
[----:B------:R-:W-:-:S04]  /*1f90*/  F2FP.PACK_AB R164, RZ, R20 ;  /* 0x00000014ffa4723e */ /* 0x000fc800000000ff */
[----:B------:R-:W-:Y:S02]  /*1fa0*/  PRMT R29, R164, 0x7610, R29 ;  /* 0x00007610a41d7816 */ /* 0x000fe4000000001d */
.L_x_28686:
[----:B------:R-:W-:-:S05]  /*1fb0*/  HADD2.F32 R165, -RZ, R165.H1_H1 ;  /* 0x300000a5ffa57230 */ /* 0x000fca0000004100 */
[----:B------:R-:W-:Y:S01]  /*1fc0*/  FMUL.FTZ R175, R165, R210 ;  /* 0x000000d2a5af7220 */ /* 0x000fe20000410000 */
[----:B------:R-:W-:Y:S05]  /*1fd0*/  @P2 BRA `(.L_x_28687) ;  /* 0x0000002000002947 */ /* 0x000fea0003800000 */
[----:B------:R-:W-:Y:S05]  /*1fe0*/  @P0 BRA `(.L_x_28688) ;  /* 0x0000003000000947 */ /* 0x000fea0003800000 */
[----:B------:R-:W-:Y:S05]  /*1ff0*/  BRA `(.L_x_28689) ;  /* 0x0000004000007947 */ /* 0x000fea0003800000 */
.L_x_28687:
[----:B-----5:R-:W-:-:S05]  /*2000*/  HADD2.F32 R164, -RZ, R33.H1_H1 ;  /* 0x30000021ffa47230 */ /* 0x020fca0000004100 */
[----:B------:R-:W-:-:S05]  /*2010*/  FADD.FTZ R175, R164, R175 ;  /* 0x000000afa4af7221 */ /* 0x000fca0000010000 */
.L_x_28688:
[----:B------:R-:W-:-:S04]  /*2020*/  F2FP.PACK_AB R164, RZ, R175 ;  /* 0x000000afffa4723e */ /* 0x000fc800000000ff */
[----:B------:R-:W-:Y:S02]  /*2030*/  PRMT R29, R29, 0x5410, R164 ;  /* 0x000054101d1d7816 */ /* 0x000fe400000000a4 */
.L_x_28689:
[----:B------:R-:W-:-:S05]  /*2040*/  HADD2.F32 R165, -RZ, R166.H0_H0 ;  /* 0x200000a6ffa57230 */ /* 0x000fca0000004100 */
[----:B------:R-:W-:Y:S01]  /*2050*/  FMUL.FTZ R176, R165, R210 ;  /* 0x000000d2a5b07220 */ /* 0x000fe20000410000 */
[----:B------:R-:W-:Y:S05]  /*2060*/  @P2 BRA `(.L_x_28690) ;  /* 0x0000002000002947 */ /* 0x000fea0003800000 */
[----:B------:R-:W-:Y:S05]  /*2070*/  @P0 BRA `(.L_x_28691) ;  /* 0x0000003000000947 */ /* 0x000fea0003800000 */
[----:B------:R-:W-:Y:S05]  /*2080*/  BRA `(.L_x_28692) ;  /* 0x0000004000007947 */ /* 0x000fea0003800000 */
.L_x_28690:
[----:B-----5:R-:W-:-:S05]  /*2090*/  HADD2.F32 R165, -RZ, R34.H0_H0 ;  /* 0x20000022ffa57230 */ /* 0x020fca0000004100 */
[----:B------:R-:W-:-:S05]  /*20a0*/  FADD.FTZ R176, R165, R176 ;  /* 0x000000b0a5b07221 */ /* 0x000fca0000010000 */
.L_x_28691:
[----:B------:R-:W-:-:S04]  /*20b0*/  F2FP.PACK_AB R164, RZ, R176 ;  /* 0x000000b0ffa4723e */ /* 0x000fc800000000ff */
[----:B------:R-:W-:Y:S02]  /*20c0*/  PRMT R30, R164, 0x7610, R30 ;  /* 0x00007610a41e7816 */ /* 0x000fe4000000001e */
.L_x_28692:
[----:B------:R-:W-:-:S05]  /*20d0*/  HADD2.F32 R189, -RZ, R166.H1_H1 ;  /* 0x300000a6ffbd7230 */ /* 0x000fca0000004100 */
[----:B------:R-:W-:Y:S01]  /*20e0*/  FMUL.FTZ R189, R189, R210 ;  /* 0x000000d2bdbd7220 */ /* 0x000fe20000410000 */
[----:B------:R-:W-:Y:S05]  /*20f0*/  @P2 BRA `(.L_x_28693) ;  /* 0x0000002000002947 */ /* 0x000fea0003800000 */
[----:B------:R-:W-:Y:S05]  /*2100*/  @P0 BRA `(.L_x_28694) ;  /* 0x0000003000000947 */ /* 0x000fea0003800000 */
[----:B------:R-:W-:Y:S05]  /*2110*/  BRA `(.L_x_28695) ;  /* 0x0000004000007947 */ /* 0x000fea0003800000 */
.L_x_28693:
[----:B-----5:R-:W-:-:S05]  /*2120*/  HADD2.F32 R164, -RZ, R34.H1_H1 ;  /* 0x30000022ffa47230 */ /* 0x020fca0000004100 */
[----:B------:R-:W-:-:S05]  /*2130*/  FADD.FTZ R189, R164, R189 ;  /* 0x000000bda4bd7221 */ /* 0x000fca0000010000 */
.L_x_28694:
[----:B------:R-:W-:-:S04]  /*2140*/  F2FP.PACK_AB R164, RZ, R189 ;  /* 0x000000bdffa4723e */ /* 0x000fc800000000ff */
[----:B------:R-:W-:Y:S02]  /*2150*/  PRMT R30, R30, 0x5410, R164 ;  /* 0x000054101e1e7816 */ /* 0x000fe400000000a4 */
.L_x_28695:
[----:B------:R-:W-:-:S05]  /*2160*/  HADD2.F32 R165, -RZ, R167.H0_H0 ;  /* 0x200000a7ffa57230 */ /* 0x000fca0000004100 */
[----:B------:R-:W-:Y:S01]  /*2170*/  FMUL.FTZ R188, R165, R210 ;  /* 0x000000d2a5bc7220 */ /* 0x000fe20000410000 */
[----:B------:R-:W-:Y:S05]  /*2180*/  @P2 BRA `(.L_x_28696) ;  /* 0x0000002000002947 */ /* 0x000fea0003800000 */
[----:B------:R-:W-:Y:S05]  /*2190*/  @P0 BRA `(.L_x_28697) ;  /* 0x0000003000000947 */ /* 0x000fea0003800000 */
[----:B------:R-:W-:Y:S05]  /*21a0*/  BRA `(.L_x_28698) ;  /* 0x0000004000007947 */ /* 0x000fea0003800000 */
.L_x_28696:
[----:B-----5:R-:W-:-:S05]  /*21b0*/  HADD2.F32 R165, -RZ, R35.H0_H0 ;  /* 0x20000023ffa57230 */ /* 0x020fca0000004100 */
[----:B------:R-:W-:-:S05]  /*21c0*/  FADD.FTZ R188, R165, R188 ;  /* 0x000000bca5bc7221 */ /* 0x000fca0000010000 */
.L_x_28697:
[----:B------:R-:W-:-:S04]  /*21d0*/  F2FP.PACK_AB R164, RZ, R188 ;  /* 0x000000bcffa4723e */ /* 0x000fc800000000ff */
[----:B------:R-:W-:Y:S02]  /*21e0*/  PRMT R31, R164, 0x7610, R31 ;  /* 0x00007610a41f7816 */ /* 0x000fe4000000001f */
.L_x_28698:
[----:B------:R-:W-:-:S05]  /*21f0*/  HADD2.F32 R167, -RZ, R167.H1_H1 ;  /* 0x300000a7ffa77230 */ /* 0x000fca0000004100 */
[----:B------:R-:W-:Y:S01]  /*2200*/  FMUL.FTZ R204, R167, R210 ;  /* 0x000000d2a7cc7220 */ /* 0x000fe20000410000 */
[----:B------:R-:W-:Y:S05]  /*2210*/  @P2 BRA `(.L_x_28699) ;  /* 0x0000002000002947 */ /* 0x000fea0003800000 */
[----:B------:R-:W-:Y:S05]  /*2220*/  @P0 BRA `(.L_x_28700) ;  /* 0x0000003000000947 */ /* 0x000fea0003800000 */
[----:B------:R-:W-:Y:S05]  /*2230*/  BRA `(.L_x_28701) ;  /* 0x0000004000007947 */ /* 0x000fea0003800000 */
.L_x_28699:
[----:B-----5:R-:W-:-:S05]  /*2240*/  HADD2.F32 R165, -RZ, R35.H1_H1 ;  /* 0x30000023ffa57230 */ /* 0x020fca0000004100 */
[----:B------:R-:W-:-:S05]  /*2250*/  FADD.FTZ R204, R165, R204 ;  /* 0x000000cca5cc7221 */ /* 0x000fca0000010000 */
.L_x_28700:
[----:B------:R-:W-:-:S04]  /*2260*/  F2FP.PACK_AB R164, RZ, R204 ;  /* 0x000000ccffa4723e */ /* 0x000fc800000000ff */
[----:B------:R-:W-:Y:S02]  /*2270*/  PRMT R31, R31, 0x5410, R164 ;  /* 0x000054101f1f7816 */ /* 0x000fe400000000a4 */
.L_x_28701:
[----:B------:R-:W-:-:S04]  /*2280*/  @P0 LEA R164, P2, R211, c[0x0][0x188], 0x4 ;  /* 0x00006200d3a40a11 */ /* 0x000fc800078420ff */
[C---:B------:R-:W-:Y:S02]  /*2290*/  @P0 LEA.HI.X R165, R211.reuse, c[0x0][0x18c], RZ, 0x4, P2 ;  /* 0x00006300d3a50a11 */ /* 0x040fe400010f24ff */
[----:B------:R-:W-:-:S03]  /*22a0*/  IADD3 R211, R211, 0x20, RZ ;  /* 0x00000020d3d37810 */ /* 0x000fc60007ffe0ff */
[----:B------:R0:W-:Y:S04]  /*22b0*/  @P0 STG.E.128 [R164.64], R28 ;  /* 0x0000001ca4000986 */ /* 0x0001e8000c101d04 */
.L_x_28677:
[----:B------:R-:W-:Y:S05]  /*22c0*/  BSYNC B0 ;  /* 0x0000000000007941 */ /* 0x000fea0003800000 */
.L_x_28676:
        /* <DEDUP_REMOVED lines=18> */
.L_x_28704:
[----:B0----5:R-:W-:-:S05]  /*23f0*/  HADD2.F32 R22, -RZ, R32.H0_H0 ;  /* 0x20000020ff167230 */ /* 0x021fca0000004100 */
[----:B------:R-:W-:-:S05]  /*2400*/  FADD.FTZ R9, R22, R9 ;  /* 0x0000000916097221 */ /* 0x000fca0000010000 */
.L_x_28705:
[----:B------:R-:W-:-:S04]  /*2410*/  F2FP.PACK_AB R21, RZ, R9 ;  /* 0x00000009ff15723e */ /* 0x000fc800000000ff */
[----:B------:R-:W-:Y:S02]  /*2420*/  PRMT R28, R21, 0x7610, R28 ;  /* 0x00007610151c7816 */ /* 0x000fe4000000001c */
.L_x_28706:
[----:B------:R-:W-:-:S05]  /*2430*/  HADD2.F32 R21, -RZ, R164.H1_H1 ;  /* 0x300000a4ff157230 */ /* 0x000fca0000004100 */
[----:B------:R-:W-:Y:S01]  /*2440*/  FMUL.FTZ R21, R21, R210 ;  /* 0x000000d215157220 */ /* 0x000fe20000410000 */
[----:B------:R-:W-:Y:S05]  /*2450*/  @P2 BRA `(.L_x_28707) ;  /* 0x0000002000002947 */ /* 0x000fea0003800000 */
[----:B------:R-:W-:Y:S05]  /*2460*/  @P0 BRA `(.L_x_28708) ;  /* 0x0000003000000947 */ /* 0x000fea0003800000 */
[----:B------:R-:W-:Y:S05]  /*2470*/  BRA `(.L_x_28709) ;  /* 0x0000004000007947 */ /* 0x000fea0003800000 */
.L_x_28707:
[----:B-----5:R-:W-:-:S05]  /*2480*/  HADD2.F32 R22, -RZ, R32.H1_H1 ;  /* 0x30000020ff167230 */ /* 0x020fca0000004100 */
[----:B------:R-:W-:-:S05]  /*2490*/  FADD.FTZ R21, R22, R21 ;  /* 0x0000001516157221 */ /* 0x000fca0000010000 */
.L_x_28708:
[----:B------:R-:W-:-:S04]  /*24a0*/  F2FP.PACK_AB R22, RZ, R21 ;  /* 0x00000015ff16723e */ /* 0x000fc800000000ff */
[----:B------:R-:W-:Y:S02]  /*24b0*/  PRMT R28, R28, 0x5410, R22 ;  /* 0x000054101c1c7816 */ /* 0x000fe40000000016 */
.L_x_28709:
[----:B------:R-:W-:-:S05]  /*24c0*/  HADD2.F32 R177, -RZ, R165.H0_H0 ;  /* 0x200000a5ffb17230 */ /* 0x000fca0000004100 */
[----:B------:R-:W-:Y:S01]  /*24d0*/  FMUL.FTZ R22, R177, R210 ;  /* 0x000000d2b1167220 */ /* 0x000fe20000410000 */
[----:B------:R-:W-:Y:S05]  /*24e0*/  @P2 BRA `(.L_x_28710) ;  /* 0x0000002000002947 */ /* 0x000fea0003800000 */
[----:B------:R-:W-:Y:S05]  /*24f0*/  @P0 BRA `(.L_x_28711) ;  /* 0x0000003000000947 */ /* 0x000fea0003800000 */
[----:B------:R-:W-:Y:S05]  /*2500*/  BRA `(.L_x_28712) ;  /* 0x0000004000007947 */ /* 0x000fea0003800000 */
.L_x_28710:
[----:B-----5:R-:W-:-:S05]  /*2510*/  HADD2.F32 R177, -RZ, R33.H0_H0 ;  /* 0x20000021ffb17230 */ /* 0x020fca0000004100 */
[----:B------:R-:W-:-:S05]  /*2520*/  FADD.FTZ R22, R177, R22 ;  /* 0x00000016b1167221 */ /* 0x000fca0000010000 */
.L_x_28711:
[----:B------:R-:W-:-:S04]  /*2530*/  F2FP.PACK_AB R164, RZ, R22 ;  /* 0x00000016ffa4723e */ /* 0x000fc800000000ff */
[----:B------:R-:W-:Y:S02]  /*2540*/  PRMT R29, R164, 0x7610, R29 ;  /* 0x00007610a41d7816 */ /* 0x000fe4000000001d */
.L_x_28712:
[----:B------:R-:W-:-:S05]  /*2550*/  HADD2.F32 R165, -RZ, R165.H1_H1 ;  /* 0x300000a5ffa57230 */ /* 0x000fca0000004100 */
[----:B------:R-:W-:Y:S01]  /*2560*/  FMUL.FTZ R177, R165, R210 ;  /* 0x000000d2a5b17220 */ /* 0x000fe20000410000 */
[----:B------:R-:W-:Y:S05]  /*2570*/  @P2 BRA `(.L_x_28713) ;  /* 0x0000002000002947 */ /* 0x000fea0003800000 */
[----:B------:R-:W-:Y:S05]  /*2580*/  @P0 BRA `(.L_x_28714) ;  /* 0x0000003000000947 */ /* 0x000fea0003800000 */
[----:B------:R-:W-:Y:S05]  /*2590*/  BRA `(.L_x_28715) ;  /* 0x0000004000007947 */ /* 0x000fea0003800000 */
.L_x_28713:
[----:B-----5:R-:W-:-:S05]  /*25a0*/  HADD2.F32 R164, -RZ, R33.H1_H1 ;  /* 0x30000021ffa47230 */ /* 0x020fca0000004100 */
[----:B------:R-:W-:-:S05]  /*25b0*/  FADD.FTZ R177, R164, R177 ;  /* 0x000000b1a4b17221 */ /* 0x000fca0000010000 */
.L_x_28714:
[----:B------:R-:W-:-:S04]  /*25c0*/  F2FP.PACK_AB R164, RZ, R177 ;  /* 0x000000b1ffa4723e */ /* 0x000fc800000000ff */
[----:B------:R-:W-:Y:S02]  /*25d0*/  PRMT R29, R29, 0x5410, R164 ;  /* 0x000054101d1d7816 */ /* 0x000fe400000000a4 */
.L_x_28715:
[----:B------:R-:W-:-:S05]  /*25e0*/  HADD2.F32 R165, -RZ, R166.H0_H0 ;  /* 0x200000a6ffa57230 */ /* 0x000fca0000004100 */
[----:B------:R-:W-:Y:S01]  /*25f0*/  FMUL.FTZ R178, R165, R210 ;  /* 0x000000d2a5b27220 */ /* 0x000fe20000410000 */
[----:B------:R-:W-:Y:S05]  /*2600*/  @P2 BRA `(.L_x_28716) ;  /* 0x0000002000002947 */ /* 0x000fea0003800000 */
[----:B------:R-:W-:Y:S05]  /*2610*/  @P0 BRA `(.L_x_28717) ;  /* 0x0000003000000947 */ /* 0x000fea0003800000 */
[----:B------:R-:W-:Y:S05]  /*2620*/  BRA `(.L_x_28718) ;  /* 0x0000004000007947 */ /* 0x000fea0003800000 */
.L_x_28716:
[----:B-----5:R-:W-:-:S05]  /*2630*/  HADD2.F32 R165, -RZ, R34.H0_H0 ;  /* 0x20000022ffa57230 */ /* 0x020fca0000004100 */
[----:B------:R-:W-:-:S05]  /*2640*/  FADD.FTZ R178, R165, R178 ;  /* 0x000000b2a5b27221 */ /* 0x000fca0000010000 */
.L_x_28717:
[----:B------:R-:W-:-:S04]  /*2650*/  F2FP.PACK_AB R164, RZ, R178 ;  /* 0x000000b2ffa4723e */ /* 0x000fc800000000ff */
[----:B------:R-:W-:Y:S02]  /*2660*/  PRMT R30, R164, 0x7610, R30 ;  /* 0x00007610a41e7816 */ /* 0x000fe4000000001e */
.L_x_28718:
[----:B------:R-:W-:-:S05]  /*2670*/  HADD2.F32 R187, -RZ, R166.H1_H1 ;  /* 0x300000a6ffbb7230 */ /* 0x000fca0000004100 */
[----:B------:R-:W-:Y:S01]  /*2680*/  FMUL.FTZ R187, R187, R210 ;  /* 0x000000d2bbbb7220 */ /* 0x000fe20000410000 */
[----:B------:R-:W-:Y:S05]  /*2690*/  @P2 BRA `(.L_x_28719) ;  /* 0x0000002000002947 */ /* 0x000fea0003800000 */
[----:B------:R-:W-:Y:S05]  /*26a0*/  @P0 BRA `(.L_x_28720) ;  /* 0x0000003000000947 */ /* 0x000fea0003800000 */
[----:B------:R-:W-:Y:S05]  /*26b0*/  BRA `(.L_x_28721) ;  /* 0x0000004000007947 */ /* 0x000fea0003800000 */
.L_x_28719:
[----:B-----5:R-:W-:-:S05]  /*26c0*/  HADD2.F32 R164, -RZ, R34.H1_H1 ;  /* 0x30000022ffa47230 */ /* 0x020fca0000004100 */
[----:B------:R-:W-:-:S05]  /*26d0*/  FADD.FTZ R187, R164, R187 ;  /* 0x000000bba4bb7221 */ /* 0x000fca0000010000 */
.L_x_28720:
[----:B------:R-:W-:-:S04]  /*26e0*/  F2FP.PACK_AB R164, RZ, R187 ;  /* 0x000000bbffa4723e */ /* 0x000fc800000000ff */
[----:B------:R-:W-:Y:S02]  /*26f0*/  PRMT R30, R30, 0x5410, R164 ;  /* 0x000054101e1e7816 */ /* 0x000fe400000000a4 */
.L_x_28721:
[----:B------:R-:W-:-:S05]  /*2700*/  HADD2.F32 R165, -RZ, R167.H0_H0 ;  /* 0x200000a7ffa57230 */ /* 0x000fca0000004100 */
[----:B------:R-:W-:Y:S01]  /*2710*/  FMUL.FTZ R186, R165, R210 ;  /* 0x000000d2a5ba7220 */ /* 0x000fe20000410000 */
[----:B------:R-:W-:Y:S05]  /*2720*/  @P2 BRA `(.L_x_28722) ;  /* 0x0000002000002947 */ /* 0x000fea0003800000 */
[----:B------:R-:W-:Y:S05]  /*2730*/  @P0 BRA `(.L_x_28723) ;  /* 0x0000003000000947 */ /* 0x000fea0003800000 */
[----:B------:R-:W-:Y:S05]  /*2740*/  BRA `(.L_x_28724) ;  /* 0x0000004000007947 */ /* 0x000fea0003800000 */
.L_x_28722:
[----:B-----5:R-:W-:-:S05]  /*2750*/  HADD2.F32 R165, -RZ, R35.H0_H0 ;  /* 0x20000023ffa57230 */ /* 0x020fca0000004100 */
[----:B------:R-:W-:-:S05]  /*2760*/  FADD.FTZ R186, R165, R186 ;  /* 0x000000baa5ba7221 */ /* 0x000fca0000010000 */
.L_x_28723:
[----:B------:R-:W-:-:S04]  /*2770*/  F2FP.PACK_AB R164, RZ, R186 ;  /* 0x000000baffa4723e */ /* 0x000fc800000000ff */
[----:B------:R-:W-:Y:S02]  /*2780*/  PRMT R31, R164, 0x7610, R31 ;  /* 0x00007610a41f7816 */ /* 0x000fe4000000001f */
.L_x_28724:
[----:B------:R-:W-:-:S05]  /*2790*/  HADD2.F32 R167, -RZ, R167.H1_H1 ;  /* 0x300000a7ffa77230 */ /* 0x000fca0000004100 */
[----:B------:R-:W-:Y:S01]  /*27a0*/  FMUL.FTZ R205, R167, R210 ;  /* 0x000000d2a7cd7220 */ /* 0x000fe20000410000 */
[----:B------:R-:W-:Y:S05]  /*27b0*/  @P2 BRA `(.L_x_28725) ;  /* 0x0000002000002947 */ /* 0x000fea0003800000 */
[----:B------:R-:W-:Y:S05]  /*27c0*/  @P0 BRA `(.L_x_28726) ;  /* 0x0000003000000947 */ /* 0x000fea0003800000 */
[----:B------:R-:W-:Y:S05]  /*27d0*/  BRA `(.L_x_28727) ;  /* 0x0000004000007947 */ /* 0x000fea0003800000 */
.L_x_28725:
[----:B-----5:R-:W-:-:S05]  /*27e0*/  HADD2.F32 R164, -RZ, R35.H1_H1 ;  /* 0x30000023ffa47230 */ /* 0x020fca0000004100 */
[----:B------:R-:W-:-:S05]  /*27f0*/  FADD.FTZ R205, R164, R205 ;  /* 0x000000cda4cd7221 */ /* 0x000fca0000010000 */
.L_x_28726:
[----:B------:R-:W-:-:S04]  /*2800*/  F2FP.PACK_AB R164, RZ, R205 ;  /* 0x000000cdffa4723e */ /* 0x000fc800000000ff */
[----:B------:R-:W-:Y:S02]  /*2810*/  PRMT R31, R31, 0x5410, R164 ;  /* 0x000054101f1f7816 */ /* 0x000fe400000000a4 */
.L_x_28727:
[----:B------:R-:W-:-:S04]  /*2820*/  @P0 LEA R164, P2, R211, c[0x0][0x188], 0x4 ;  /* 0x00006200d3a40a11 */ /* 0x000fc800078420ff */
[C---:B------:R-:W-:Y:S02]  /*2830*/  @P0 LEA.HI.X R165, R211.reuse, c[0x0][0x18c], RZ, 0x4, P2 ;  /* 0x00006300d3a50a11 */ /* 0x040fe400010f24ff */
[----:B------:R-:W-:-:S03]  /*2840*/  IADD3 R211, R211, 0x20, RZ ;  /* 0x00000020d3d37810 */ /* 0x000fc60007ffe0ff */
[----:B------:R0:W-:Y:S04]  /*2850*/  @P0 STG.E.128 [R164.64], R28 ;  /* 0x0000001ca4000986 */ /* 0x0001e8000c101d04 */
.L_x_28703:
[----:B------:R-:W-:Y:S05]  /*2860*/  BSYNC B0 ;  /* 0x0000000000007941 */ /* 0x000fea0003800000 */
.L_x_28702:
        /* <DEDUP_REMOVED lines=18> */
.L_x_28730:
[----:B0----5:R-:W-:-:S05]  /*2990*/  HADD2.F32 R23, -RZ, R32.H0_H0 ;  /* 0x20000020ff177230 */ /* 0x021fca0000004100 */
[----:B------:R-:W-:-:S05]  /*29a0*/  FADD.FTZ R10, R23, R10 ;  /* 0x0000000a170a7221 */ /* 0x000fca0000010000 */
.L_x_28731:
[----:B------:R-:W-:-:S04]  /*29b0*/  F2FP.PACK_AB R23, RZ, R10 ;  /* 0x0000000aff17723e */ /* 0x000fc800000000ff */
[----:B------:R-:W-:Y:S02]  /*29c0*/  PRMT R28, R23, 0x7610, R28 ;  /* 0x00007610171c7816 */ /* 0x000fe4000000001c */
.L_x_28732:
[----:B------:R-:W-:-:S05]  /*29d0*/  HADD2.F32 R23, -RZ, R164.H1_H1 ;  /* 0x300000a4ff177230 */ /* 0x000fca0000004100 */
[----:B------:R-:W-:Y:S01]  /*29e0*/  FMUL.FTZ R23, R23, R210 ;  /* 0x000000d217177220 */ /* 0x000fe20000410000 */
[----:B------:R-:W-:Y:S05]  /*29f0*/  @P2 BRA `(.L_x_28733) ;  /* 0x0000002000002947 */ /* 0x000fea0003800000 */
[----:B------:R-:W-:Y:S05]  /*2a00*/  @P0 BRA `(.L_x_28734) ;  /* 0x0000003000000947 */ /* 0x000fea0003800000 */
[----:B------:R-:W-:Y:S05]  /*2a10*/  BRA `(.L_x_28735) ;  /* 0x0000004000007947 */ /* 0x000fea0003800000 */
.L_x_28733:
[----:B-----5:R-:W-:-:S05]  /*2a20*/  HADD2.F32 R24, -RZ, R32.H1_H1 ;  /* 0x30000020ff187230 */ /* 0x020fca0000004100 */
[----:B------:R-:W-:-:S05]  /*2a30*/  FADD.FTZ R23, R24, R23 ;  /* 0x0000001718177221 */ /* 0x000fca0000010000 */
.L_x_28734:
[----:B------:R-:W-:-:S04]  /*2a40*/  F2FP.PACK_AB R24, RZ, R23 ;  /* 0x00000017ff18723e */ /* 0x000fc800000000ff */
[----:B------:R-:W-:Y:S02]  /*2a50*/  PRMT R28, R28, 0x5410, R24 ;  /* 0x000054101c1c7816 */ /* 0x000fe40000000018 */
.L_x_28735:
[----:B------:R-:W-:-:S05]  /*2a60*/  HADD2.F32 R179, -RZ, R165.H0_H0 ;  /* 0x200000a5ffb37230 */ /* 0x000fca0000004100 */
[----:B------:R-:W-:Y:S01]  /*2a70*/  FMUL.FTZ R24, R179, R210 ;  /* 0x000000d2b3187220 */ /* 0x000fe20000410000 */
[----:B------:R-:W-:Y:S05]  /*2a80*/  @P2 BRA `(.L_x_28736) ;  /* 0x0000002000002947 */ /* 0x000fea0003800000 */
[----:B------:R-:W-:Y:S05]  /*2a90*/  @P0 BRA `(.L_x_28737) ;  /* 0x0000003000000947 */ /* 0x000fea0003800000 */
[----:B------:R-:W-:Y:S05]  /*2aa0*/  BRA `(.L_x_28738) ;  /* 0x0000004000007947 */ /* 0x000fea0003800000 */
.L_x_28736:
[----:B-----5:R-:W-:-:S05]  /*2ab0*/  HADD2.F32 R179, -RZ, R33.H0_H0 ;  /* 0x20000021ffb37230 */ /* 0x020fca0000004100 */
[----:B------:R-:W-:-:S05]  /*2ac0*/  FADD.FTZ R24, R179, R24 ;  /* 0x00000018b3187221 */ /* 0x000fca0000010000 */
.L_x_28737:
[----:B------:R-:W-:-:S04]  /*2ad0*/  F2FP.PACK_AB R164, RZ, R24 ;  /* 0x00000018ffa4723e */ /* 0x000fc800000000ff */
[----:B------:R-:W-:Y:S02]  /*2ae0*/  PRMT R29, R164, 0x7610, R29 ;  /* 0x00007610a41d7816 */ /* 0x000fe4000000001d */
.L_x_28738:
[----:B------:R-:W-:-:S05]  /*2af0*/  HADD2.F32 R165, -RZ, R165.H1_H1 ;  /* 0x300000a5ffa57230 */ /* 0x000fca0000004100 */
[----:B------:R-:W-:Y:S01]  /*2b00*/  FMUL.FTZ R179, R165, R210 ;  /* 0x000000d2a5b37220 */ /* 0x000fe20000410000 */
[----:B------:R-:W-:Y:S05]  /*2b10*/  @P2 BRA `(.L_x_28739) ;  /* 0x0000002000002947 */ /* 0x000fea0003800000 */
[----:B------:R-:W-:Y:S05]  /*2b20*/  @P0 BRA `(.L_x_28740) ;  /* 0x0000003000000947 */ /* 0x000fea0003800000 */
[----:B------:R-:W-:Y:S05]  /*2b30*/  BRA `(.L_x_28741) ;  /* 0x0000004000007947 */ /* 0x000fea0003800000 */
.L_x_28739:
[----:B-----5:R-:W-:-:S05]  /*2b40*/  HADD2.F32 R164, -RZ, R33.H1_H1 ;  /* 0x30000021ffa47230 */ /* 0x020fca0000004100 */
[----:B------:R-:W-:-:S05]  /*2b50*/  FADD.FTZ R179, R164, R179 ;  /* 0x000000b3a4b37221 */ /* 0x000fca0000010000 */
.L_x_28740:
[----:B------:R-:W-:-:S04]  /*2b60*/  F2FP.PACK_AB R164, RZ, R179 ;  /* 0x000000b3ffa4723e */ /* 0x000fc800000000ff */
[----:B------:R-:W-:Y:S02]  /*2b70*/  PRMT R29, R29, 0x5410, R164 ;  /* 0x000054101d1d7816 */ /* 0x000fe400000000a4 */
.L_x_28741:
[----:B------:R-:W-:-:S05]  /*2b80*/  HADD2.F32 R165, -RZ, R166.H0_H0 ;  /* 0x200000a6ffa57230 */ /* 0x000fca0000004100 */
[----:B------:R-:W-:Y:S01]  /*2b90*/  FMUL.FTZ R180, R165, R210 ;  /* 0x000000d2a5b47220 */ /* 0x000fe20000410000 */
[----:B------:R-:W-:Y:S05]  /*2ba0*/  @P2 BRA `(.L_x_28742) ;  /* 0x0000002000002947 */ /* 0x000fea0003800000 */
[----:B------:R-:W-:Y:S05]  /*2bb0*/  @P0 BRA `(.L_x_28743) ;  /* 0x0000003000000947 */ /* 0x000fea0003800000 */
[----:B------:R-:W-:Y:S05]  /*2bc0*/  BRA `(.L_x_28744) ;  /* 0x0000004000007947 */ /* 0x000fea0003800000 */
.L_x_28742:
[----:B-----5:R-:W-:-:S05]  /*2bd0*/  HADD2.F32 R165, -RZ, R34.H0_H0 ;  /* 0x20000022ffa57230 */ /* 0x020fca0000004100 */
[----:B------:R-:W-:-:S05]  /*2be0*/  FADD.FTZ R180, R165, R180 ;  /* 0x000000b4a5b47221 */ /* 0x000fca0000010000 */
.L_x_28743:
[----:B------:R-:W-:-:S04]  /*2bf0*/  F2FP.PACK_AB R164, RZ, R180 ;  /* 0x000000b4ffa4723e */ /* 0x000fc800000000ff */
[----:B------:R-:W-:Y:S02]  /*2c00*/  PRMT R30, R164, 0x7610, R30 ;  /* 0x00007610a41e7816 */ /* 0x000fe4000000001e */
.L_x_28744:
[----:B------:R-:W-:-:S05]  /*2c10*/  HADD2.F32 R185, -RZ, R166.H1_H1 ;  /* 0x300000a6ffb97230 */ /* 0x000fca0000004100 */
[----:B------:R-:W-:Y:S01]  /*2c20*/  FMUL.FTZ R185, R185, R210 ;  /* 0x000000d2b9b97220 */ /* 0x000fe20000410000 */
[----:B------:R-:W-:Y:S05]  /*2c30*/  @P2 BRA `(.L_x_28745) ;  /* 0x0000002000002947 */ /* 0x000fea0003800000 */
[----:B------:R-:W-:Y:S05]  /*2c40*/  @P0 BRA `(.L_x_28746) ;  /* 0x0000003000000947 */ /* 0x000fea0003800000 */
[----:B------:R-:W-:Y:S05]  /*2c50*/  BRA `(.L_x_28747) ;  /* 0x0000004000007947 */ /* 0x000fea0003800000 */
.L_x_28745:
[----:B-----5:R-:W-:-:S05]  /*2c60*/  HADD2.F32 R164, -RZ, R34.H1_H1 ;  /* 0x30000022ffa47230 */ /* 0x020fca0000004100 */
[----:B------:R-:W-:-:S05]  /*2c70*/  FADD.FTZ R185, R164, R185 ;  /* 0x000000b9a4b97221 */ /* 0x000fca0000010000 */
.L_x_28746:
[----:B------:R-:W-:-:S04]  /*2c80*/  F2FP.PACK_AB R164, RZ, R185 ;  /* 0x000000b9ffa4723e */ /* 0x000fc800000000ff */
[----:B------:R-:W-:Y:S02]  /*2c90*/  PRMT R30, R30, 0x5410, R164 ;  /* 0x000054101e1e7816 */ /* 0x000fe400000000a4 */
.L_x_28747:
[----:B------:R-:W-:-:S05]  /*2ca0*/  HADD2.F32 R165, -RZ, R167.H0_H0 ;  /* 0x200000a7ffa57230 */ /* 0x000fca0000004100 */
[----:B------:R-:W-:Y:S01]  /*2cb0*/  FMUL.FTZ R196, R165, R210 ;  /* 0x000000d2a5c47220 */ /* 0x000fe20000410000 */
[----:B------:R-:W-:Y:S05]  /*2cc0*/  @P2 BRA `(.L_x_28748) ;  /* 0x0000002000002947 */ /* 0x000fea0003800000 */
[----:B------:R-:W-:Y:S05]  /*2cd0*/  @P0 BRA `(.L_x_28749) ;  /* 0x0000003000000947 */ /* 0x000fea0003800000 */
[----:B------:R-:W-:Y:S05]  /*2ce0*/  BRA `(.L_x_28750) ;  /* 0x0000004000007947 */ /* 0x000fea0003800000 */
.L_x_28748:
[----:B-----5:R-:W-:-:S05]  /*2cf0*/  HADD2.F32 R165, -RZ, R35.H0_H0 ;  /* 0x20000023ffa57230 */ /* 0x020fca0000004100 */
[----:B------:R-:W-:-:S05]  /*2d00*/  FADD.FTZ R196, R165, R196 ;  /* 0x000000c4a5c47221 */ /* 0x000fca0000010000 */
.L_x_28749:
[----:B------:R-:W-:-:S04]  /*2d10*/  F2FP.PACK_AB R164, RZ, R196 ;  /* 0x000000c4ffa4723e */ /* 0x000fc800000000ff */
[----:B------:R-:W-:Y:S02]  /*2d20*/  PRMT R31, R164, 0x7610, R31 ;  /* 0x00007610a41f7816 */ /* 0x000fe4000000001f */
.L_x_28750:
[----:B------:R-:W-:-:S05]  /*2d30*/  HADD2.F32 R167, -RZ, R167.H1_H1 ;  /* 0x300000a7ffa77230 */ /* 0x000fca0000004100 */
[----:B------:R-:W-:Y:S01]  /*2d40*/  FMUL.FTZ R206, R167, R210 ;  /* 0x000000d2a7ce7220 */ /* 0x000fe20000410000 */
[----:B------:R-:W-:Y:S05]  /*2d50*/  @P2 BRA `(.L_x_28751) ;  /* 0x0000002000002947 */ /* 0x000fea0003800000 */
[----:B------:R-:W-:Y:S05]  /*2d60*/  @P0 BRA `(.L_x_28752) ;  /* 0x0000003000000947 */ /* 0x000fea0003800000 */
[----:B------:R-:W-:Y:S05]  /*2d70*/  BRA `(.L_x_28753) ;  /* 0x0000004000007947 */ /* 0x000fea0003800000 */
.L_x_28751:
[----:B-----5:R-:W-:-:S05]  /*2d80*/  HADD2.F32 R165, -RZ, R35.H1_H1 ;  /* 0x30000023ffa57230 */ /* 0x020fca0000004100 */
[----:B------:R-:W-:-:S05]  /*2d90*/  FADD.FTZ R206, R165, R206 ;  /* 0x000000cea5ce7221 */ /* 0x000fca0000010000 */
.L_x_28752:
[----:B------:R-:W-:-:S04]  /*2da0*/  F2FP.PACK_AB R164, RZ, R206 ;  /* 0x000000ceffa4723e */ /* 0x000fc800000000ff */
[----:B------:R-:W-:Y:S02]  /*2db0*/  PRMT R31, R31, 0x5410, R164 ;  /* 0x000054101f1f7816 */ /* 0x000fe400000000a4 */
.L_x_28753:
[----:B------:R-:W-:-:S04]  /*2dc0*/  @P0 LEA R164, P2, R211, c[0x0][0x188], 0x4 ;  /* 0x00006200d3a40a11 */ /* 0x000fc800078420ff */
[C---:B------:R-:W-:Y:S02]  /*2dd0*/  @P0 LEA.HI.X R165, R211.reuse, c[0x0][0x18c], RZ, 0x4, P2 ;  /* 0x00006300d3a50a11 */ /* 0x040fe400010f24ff */
[----:B------:R-:W-:-:S03]  /*2de0*/  IADD3 R211, R211, 0x20, RZ ;  /* 0x00000020d3d37810 */ /* 0x000fc60007ffe0ff */
[----:B------:R0:W-:Y:S04]  /*2df0*/  @P0 STG.E.128 [R164.64], R28 ;  /* 0x0000001ca4000986 */ /* 0x0001e8000c101d04 */
.L_x_28729:
[----:B------:R-:W-:Y:S05]  /*2e00*/  BSYNC B0 ;  /* 0x0000000000007941 */ /* 0x000fea0003800000 */
.L_x_28728:
        /* <DEDUP_REMOVED lines=18> */
.L_x_28756:
[----:B0----5:R-:W-:-:S05]  /*2f30*/  HADD2.F32 R26, -RZ, R32.H0_H0 ;  /* 0x20000020ff1a7230 */ /* 0x021fca0000004100 */
[----:B------:R-:W-:-:S05]  /*2f40*/  FADD.FTZ R11, R26, R11 ;  /* 0x0000000b1a0b7221 */ /* 0x000fca0000010000 */
.L_x_28757:
[----:B------:R-:W-:-:S04]  /*2f50*/  F2FP.PACK_AB R25, RZ, R11 ;  /* 0x0000000bff19723e */ /* 0x000fc800000000ff */
[----:B------:R-:W-:Y:S02]  /*2f60*/  PRMT R28, R25, 0x7610, R28 ;  /* 0x00007610191c7816 */ /* 0x000fe4000000001c */
.L_x_28758:
[----:B------:R-:W-:-:S05]  /*2f70*/  HADD2.F32 R25, -RZ, R164.H1_H1 ;  /* 0x300000a4ff197230 */ /* 0x000fca0000004100 */
[----:B------:R-:W-:Y:S01]  /*2f80*/  FMUL.FTZ R25, R25, R210 ;  /* 0x000000d219197220 */ /* 0x000fe20000410000 */
[----:B------:R-:W-:Y:S05]  /*2f90*/  @P2 BRA `(.L_x_28759) ;  /* 0x0000002000002947 */ /* 0x000fea0003800000 */
[----:B------:R-:W-:Y:S05]  /*2fa0*/  @P0 BRA `(.L_x_28760) ;  /* 0x0000003000000947 */ /* 0x000fea0003800000 */
[----:B------:R-:W-:Y:S05]  /*2fb0*/  BRA `(.L_x_28761) ;  /* 0x0000004000007947 */ /* 0x000fea0003800000 */
.L_x_28759:
[----:B-----5:R-:W-:-:S05]  /*2fc0*/  HADD2.F32 R26, -RZ, R32.H1_H1 ;  /* 0x30000020ff1a7230 */ /* 0x020fca0000004100 */
[----:B------:R-:W-:-:S05]  /*2fd0*/  FADD.FTZ R25, R26, R25 ;  /* 0x000000191a197221 */ /* 0x000fca0000010000 */
.L_x_28760:
[----:B------:R-:W-:-:S04]  /*2fe0*/  F2FP.PACK_AB R26, RZ, R25 ;  /* 0x00000019ff1a723e */ /* 0x000fc800000000ff */
[----:B------:R-:W-:Y:S02]  /*2ff0*/  PRMT R28, R28, 0x5410, R26 ;  /* 0x000054101c1c7816 */ /* 0x000fe4000000001a */
.L_x_28761:
[----:B------:R-:W-:-:S05]  /*3000*/  HADD2.F32 R181, -RZ, R165.H0_H0 ;  /* 0x200000a5ffb57230 */ /* 0x000fca0000004100 */
[----:B------:R-:W-:Y:S01]  /*3010*/  FMUL.FTZ R26, R181, R210 ;  /* 0x000000d2b51a7220 */ /* 0x000fe20000410000 */
[----:B------:R-:W-:Y:S05]  /*3020*/  @P2 BRA `(.L_x_28762) ;  /* 0x0000002000002947 */ /* 0x000fea0003800000 */
[----:B------:R-:W-:Y:S05]  /*3030*/  @P0 BRA `(.L_x_28763) ;  /* 0x0000003000000947 */ /* 0x000fea0003800000 */
[----:B------:R-:W-:Y:S05]  /*3040*/  BRA `(.L_x_28764) ;  /* 0x0000004000007947 */ /* 0x000fea0003800000 */
.L_x_28762:
[----:B-----5:R-:W-:-:S05]  /*3050*/  HADD2.F32 R181, -RZ, R33.H0_H0 ;  /* 0x20000021ffb57230 */ /* 0x020fca0000004100 */
[----:B------:R-:W-:-:S05]  /*3060*/  FADD.FTZ R26, R181, R26 ;  /* 0x0000001ab51a7221 */ /* 0x000fca0000010000 */
.L_x_28763:
[----:B------:R-:W-:-:S04]  /*3070*/  F2FP.PACK_AB R164, RZ, R26 ;  /* 0x0000001affa4723e */ /* 0x000fc800000000ff */
[----:B------:R-:W-:Y:S02]  /*3080*/  PRMT R29, R164, 0x7610, R29 ;  /* 0x00007610a41d7816 */ /* 0x000fe4000000001d */
.L_x_28764:
[----:B------:R-:W-:-:S05]  /*3090*/  HADD2.F32 R165, -RZ, R165.H1_H1 ;  /* 0x300000a5ffa57230 */ /* 0x000fca0000004100 */
[----:B------:R-:W-:Y:S01]  /*30a0*/  FMUL.FTZ R181, R165, R210 ;  /* 0x000000d2a5b57220 */ /* 0x000fe20000410000 */
[----:B------:R-:W-:Y:S05]  /*30b0*/  @P2 BRA `(.L_x_28765) ;  /* 0x0000002000002947 */ /* 0x000fea0003800000 */
[----:B------:R-:W-:Y:S05]  /*30c0*/  @P0 BRA `(.L_x_28766) ;  /* 0x0000003000000947 */ /* 0x000fea0003800000 */
[----:B------:R-:W-:Y:S05]  /*30d0*/  BRA `(.L_x_28767) ;  /* 0x0000004000007947 */ /* 0x000fea0003800000 */
.L_x_28765:
[----:B-----5:R-:W-:-:S05]  /*30e0*/  HADD2.F32 R164, -RZ, R33.H1_H1 ;  /* 0x30000021ffa47230 */ /* 0x020fca0000004100 */
[----:B------:R-:W-:-:S05]  /*30f0*/  FADD.FTZ R181, R164, R181 ;  /* 0x000000b5a4b57221 */ /* 0x000fca0000010000 */
.L_x_28766:
[----:B------:R-:W-:-:S04]  /*3100*/  F2FP.PACK_AB R164, RZ, R181 ;  /* 0x000000b5ffa4723e */ /* 0x000fc800000000ff */
[----:B------:R-:W-:Y:S02]  /*3110*/  PRMT R29, R29, 0x5410, R164 ;  /* 0x000054101d1d7816 */ /* 0x000fe400000000a4 */
.L_x_28767:
[----:B------:R-:W-:-:S05]  /*3120*/  HADD2.F32 R165, -RZ, R166.H0_H0 ;  /* 0x200000a6ffa57230 */ /* 0x000fca0000004100 */
[----:B------:R-:W-:Y:S01]  /*3130*/  FMUL.FTZ R182, R165, R210 ;  /* 0x000000d2a5b67220 */ /* 0x000fe20000410000 */
[----:B------:R-:W-:Y:S05]  /*3140*/  @P2 BRA `(.L_x_28768) ;  /* 0x0000002000002947 */ /* 0x000fea0003800000 */
[----:B------:R-:W-:Y:S05]  /*3150*/  @P0 BRA `(.L_x_28769) ;  /* 0x0000003000000947 */ /* 0x000fea0003800000 */
[----:B------:R-:W-:Y:S05]  /*3160*/  BRA `(.L_x_28770) ;  /* 0x0000004000007947 */ /* 0x000fea0003800000 */
.L_x_28768:
[----:B-----5:R-:W-:-:S05]  /*3170*/  HADD2.F32 R165, -RZ, R34.H0_H0 ;  /* 0x20000022ffa57230 */ /* 0x020fca0000004100 */
[----:B------:R-:W-:-:S05]  /*3180*/  FADD.FTZ R182, R165, R182 ;  /* 0x000000b6a5b67221 */ /* 0x000fca0000010000 */
.L_x_28769:
[----:B------:R-:W-:-:S04]  /*3190*/  F2FP.PACK_AB R164, RZ, R182 ;  /* 0x000000b6ffa4723e */ /* 0x000fc800000000ff */
[----:B------:R-:W-:Y:S02]  /*31a0*/  PRMT R30, R164, 0x7610, R30 ;  /* 0x00007610a41e7816 */ /* 0x000fe4000000001e */
.L_x_28770:
[----:B------:R-:W-:-:S05]  /*31b0*/  HADD2.F32 R197, -RZ, R166.H1_H1 ;  /* 0x300000a6ffc57230 */ /* 0x000fca0000004100 */
[----:B------:R-:W-:Y:S01]  /*31c0*/  FMUL.FTZ R197, R197, R210 ;  /* 0x000000d2c5c57220 */ /* 0x000fe20000410000 */
[----:B------:R-:W-:Y:S05]  /*31d0*/  @P2 BRA `(.L_x_28771) ;  /* 0x0000002000002947 */ /* 0x000fea0003800000 */
[----:B------:R-:W-:Y:S05]  /*31e0*/  @P0 BRA `(.L_x_28772) ;  /* 0x0000003000000947 */ /* 0x000fea0003800000 */
[----:B------:R-:W-:Y:S05]  /*31f0*/  BRA `(.L_x_28773) ;  /* 0x0000004000007947 */ /* 0x000fea0003800000 */
.L_x_28771:
[----:B-----5:R-:W-:-:S05]  /*3200*/  HADD2.F32 R164, -RZ, R34.H1_H1 ;  /* 0x30000022ffa47230 */ /* 0x020fca0000004100 */
[----:B------:R-:W-:-:S05]  /*3210*/  FADD.FTZ R197, R164, R197 ;  /* 0x000000c5a4c57221 */ /* 0x000fca0000010000 */
.L_x_28772:
[----:B------:R-:W-:-:S04]  /*3220*/  F2FP.PACK_AB R164, RZ, R197 ;  /* 0x000000c5ffa4723e */ /* 0x000fc800000000ff */
[----:B------:R-:W-:Y:S02]  /*3230*/  PRMT R30, R30, 0x5410, R164 ;  /* 0x000054101e1e7816 */ /* 0x000fe400000000a4 */
.L_x_28773:
[----:B------:R-:W-:-:S05]  /*3240*/  HADD2.F32 R165, -RZ, R167.H0_H0 ;  /* 0x200000a7ffa57230 */ /* 0x000fca0000004100 */
[----:B------:R-:W-:Y:S01]  /*3250*/  FMUL.FTZ R198, R165, R210 ;  /* 0x000000d2a5c67220 */ /* 0x000fe20000410000 */
[----:B------:R-:W-:Y:S05]  /*3260*/  @P2 BRA `(.L_x_28774) ;  /* 0x0000002000002947 */ /* 0x000fea0003800000 */
[----:B------:R-:W-:Y:S05]  /*3270*/  @P0 BRA `(.L_x_28775) ;  /* 0x0000003000000947 */ /* 0x000fea0003800000 */
[----:B------:R-:W-:Y:S05]  /*3280*/  BRA `(.L_x_28776) ;  /* 0x0000004000007947 */ /* 0x000fea0003800000 */
.L_x_28774:
[----:B-----5:R-:W-:-:S05]  /*3290*/  HADD2.F32 R165, -RZ, R35.H0_H0 ;  /* 0x20000023ffa57230 */ /* 0x020fca0000004100 */
[----:B------:R-:W-:-:S05]  /*32a0*/  FADD.FTZ R198, R165, R198 ;  /* 0x000000c6a5c67221 */ /* 0x000fca0000010000 */
.L_x_28775:
[----:B------:R-:W-:-:S04]  /*32b0*/  F2FP.PACK_AB R164, RZ, R198 ;  /* 0x000000c6ffa4723e */ /* 0x000fc800000000ff */
[----:B------:R-:W-:Y:S02]  /*32c0*/  PRMT R31, R164, 0x7610, R31 ;  /* 0x00007610a41f7816 */ /* 0x000fe4000000001f */
.L_x_28776:
[----:B------:R-:W-:-:S05]  /*32d0*/  HADD2.F32 R167, -RZ, R167.H1_H1 ;  /* 0x300000a7ffa77230 */ /* 0x000fca0000004100 */
[----:B------:R-:W-:Y:S01]  /*32e0*/  FMUL.FTZ R207, R167, R210 ;  /* 0x000000d2a7cf7220 */ /* 0x000fe20000410000 */
[----:B------:R-:W-:Y:S05]  /*32f0*/  @P2 BRA `(.L_x_28777) ;  /* 0x0000002000002947 */ /* 0x000fea0003800000 */
[----:B------:R-:W-:Y:S05]  /*3300*/  @P0 BRA `(.L_x_28778) ;  /* 0x0000003000000947 */ /* 0x000fea0003800000 */
[----:B------:R-:W-:Y:S05]  /*3310*/  BRA `(.L_x_28779) ;  /* 0x0000004000007947 */ /* 0x000fea0003800000 */
.L_x_28777:
[----:B-----5:R-:W-:-:S05]  /*3320*/  HADD2.F32 R164, -RZ, R35.H1_H1 ;  /* 0x30000023ffa47230 */ /* 0x020fca0000004100 */
[----:B------:R-:W-:-:S05]  /*3330*/  FADD.FTZ R207, R164, R207 ;  /* 0x000000cfa4cf7221 */ /* 0x000fca0000010000 */
.L_x_28778:
[----:B------:R-:W-:-:S04]  /*3340*/  F2FP.PACK_AB R164, RZ, R207 ;  /* 0x000000cfffa4723e */ /* 0x000fc800000000ff */
[----:B------:R-:W-:Y:S02]  /*3350*/  PRMT R31, R31, 0x5410, R164 ;  /* 0x000054101f1f7816 */ /* 0x000fe400000000a4 */
.L_x_28779:
[----:B------:R-:W-:-:S04]  /*3360*/  @P0 LEA R164, P2, R211, c[0x0][0x188], 0x4 ;  /* 0x00006200d3a40a11 */ /* 0x000fc800078420ff */
[C---:B------:R-:W-:Y:S02]  /*3370*/  @P0 LEA.HI.X R165, R211.reuse, c[0x0][0x18c], RZ, 0x4, P2 ;  /* 0x00006300d3a50a11 */ /* 0x040fe400010f24ff */
[----:B------:R-:W-:-:S03]  /*3380*/  IADD3 R211, R211, 0x20, RZ ;  /* 0x00000020d3d37810 */ /* 0x000fc60007ffe0ff */
[----:B------:R0:W-:Y:S04]  /*3390*/  @P0 STG.E.128 [R164.64], R28 ;  /* 0x0000001ca4000986 */ /* 0x0001e8000c101d04 */
.L_x_28755:
[----:B------:R-:W-:Y:S05]  /*33a0*/  BSYNC B0 ;  /* 0x0000000000007941 */ /* 0x000fea0003800000 */
.L_x_28754:
        /* <DEDUP_REMOVED lines=18> */
.L_x_28782:
[----:B0----5:R-:W-:-:S05]  /*34d0*/  HADD2.F32 R27, -RZ, R32.H0_H0 ;  /* 0x20000020ff1b7230 */ /* 0x021fca0000004100 */
[----:B------:R-:W-:-:S05]  /*34e0*/  FADD.FTZ R12, R27, R12 ;  /* 0x0000000c1b0c7221 */ /* 0x000fca0000010000 */
.L_x_28783:
[----:B------:R-:W-:-:S04]  /*34f0*/  F2FP.PACK_AB R27, RZ, R12 ;  /* 0x0000000cff1b723e */ /* 0x000fc800000000ff */
[----:B------:R-:W-:Y:S02]  /*3500*/  PRMT R28, R27, 0x7610, R28 ;  /* 0x000076101b1c7816 */ /* 0x000fe4000000001c */
.L_x_28784:
[----:B------:R-:W-:-:S05]  /*3510*/  HADD2.F32 R27, -RZ, R164.H1_H1 ;  /* 0x300000a4ff1b7230 */ /* 0x000fca0000004100 */
[----:B------:R-:W-:Y:S01]  /*3520*/  FMUL.FTZ R27, R27, R210 ;  /* 0x000000d21b1b7220 */ /* 0x000fe20000410000 */
[----:B------:R-:W-:Y:S05]  /*3530*/  @P2 BRA `(.L_x_28785) ;  /* 0x0000002000002947 */ /* 0x000fea0003800000 */
[----:B------:R-:W-:Y:S05]  /*3540*/  @P0 BRA `(.L_x_28786) ;  /* 0x0000003000000947 */ /* 0x000fea0003800000 */
[----:B------:R-:W-:Y:S05]  /*3550*/  BRA `(.L_x_28787) ;  /* 0x0000004000007947 */ /* 0x000fea0003800000 */
.L_x_28785:
[----:B-----5:R-:W-:-:S05]  /*3560*/  HADD2.F32 R164, -RZ, R32.H1_H1 ;  /* 0x30000020ffa47230 */ /* 0x020fca0000004100 */
[----:B------:R-:W-:-:S05]  /*3570*/  FADD.FTZ R27, R164, R27 ;  /* 0x0000001ba41b7221 */ /* 0x000fca0000010000 */
.L_x_28786:
[----:B------:R-:W-:-:S04]  /*3580*/  F2FP.PACK_AB R164, RZ, R27 ;  /* 0x0000001bffa4723e */ /* 0x000fc800000000ff */
[----:B------:R-:W-:Y:S02]  /*3590*/  PRMT R28, R28, 0x5410, R164 ;  /* 0x000054101c1c7816 */ /* 0x000fe400000000a4 */
.L_x_28787:
[----:B------:R-:W-:-:S05]  /*35a0*/  HADD2.F32 R183, -RZ, R165.H0_H0 ;  /* 0x200000a5ffb77230 */ /* 0x000fca0000004100 */
[----:B------:R-:W-:Y:S01]  /*35b0*/  FMUL.FTZ R168, R183, R210 ;  /* 0x000000d2b7a87220 */ /* 0x000fe20000410000 */
[----:B------:R-:W-:Y:S05]  /*35c0*/  @P2 BRA `(.L_x_28788) ;  /* 0x0000002000002947 */ /* 0x000fea0003800000 */
[----:B------:R-:W-:Y:S05]  /*35d0*/  @P0 BRA `(.L_x_28789) ;  /* 0x0000003000000947 */ /* 0x000fea0003800000 */
[----:B------:R-:W-:Y:S05]  /*35e0*/  BRA `(.L_x_28790) ;  /* 0x0000004000007947 */ /* 0x000fea0003800000 */
.L_x_28788:
[----:B-----5:R-:W-:-:S05]  /*35f0*/  HADD2.F32 R183, -RZ, R33.H0_H0 ;  /* 0x20000021ffb77230 */ /* 0x020fca0000004100 */
[----:B------:R-:W-:-:S05]  /*3600*/  FADD.FTZ R168, R183, R168 ;  /* 0x000000a8b7a87221 */ /* 0x000fca0000010000 */
.L_x_28789:
[----:B------:R-:W-:-:S04]  /*3610*/  F2FP.PACK_AB R164, RZ, R168 ;  /* 0x000000a8ffa4723e */ /* 0x000fc800000000ff */
[----:B------:R-:W-:Y:S02]  /*3620*/  PRMT R29, R164, 0x7610, R29 ;  /* 0x00007610a41d7816 */ /* 0x000fe4000000001d */
.L_x_28790:
[----:B------:R-:W-:-:S05]  /*3630*/  HADD2.F32 R165, -RZ, R165.H1_H1 ;  /* 0x300000a5ffa57230 */ /* 0x000fca0000004100 */
[----:B------:R-:W-:Y:S01]  /*3640*/  FMUL.FTZ R183, R165, R210 ;  /* 0x000000d2a5b77220 */ /* 0x000fe20000410000 */
[----:B------:R-:W-:Y:S05]  /*3650*/  @P2 BRA `(.L_x_28791) ;  /* 0x0000002000002947 */ /* 0x000fea0003800000 */
[----:B------:R-:W-:Y:S05]  /*3660*/  @P0 BRA `(.L_x_28792) ;  /* 0x0000003000000947 */ /* 0x000fea0003800000 */
[----:B------:R-:W-:Y:S05]  /*3670*/  BRA `(.L_x_28793) ;  /* 0x0000004000007947 */ /* 0x000fea0003800000 */
.L_x_28791:
[----:B-----5:R-:W-:-:S05]  /*3680*/  HADD2.F32 R164, -RZ, R33.H1_H1 ;  /* 0x30000021ffa47230 */ /* 0x020fca0000004100 */
[----:B------:R-:W-:-:S05]  /*3690*/  FADD.FTZ R183, R164, R183 ;  /* 0x000000b7a4b77221 */ /* 0x000fca0000010000 */
.L_x_28792:
[----:B------:R-:W-:-:S04]  /*36a0*/  F2FP.PACK_AB R164, RZ, R183 ;  /* 0x000000b7ffa4723e */ /* 0x000fc800000000ff */
[----:B------:R-:W-:Y:S02]  /*36b0*/  PRMT R29, R29, 0x5410, R164 ;  /* 0x000054101d1d7816 */ /* 0x000fe400000000a4 */
.L_x_28793:
[----:B------:R-:W-:-:S05]  /*36c0*/  HADD2.F32 R165, -RZ, R166.H0_H0 ;  /* 0x200000a6ffa57230 */ /* 0x000fca0000004100 */
[----:B------:R-:W-:Y:S01]  /*36d0*/  FMUL.FTZ R184, R165, R210 ;  /* 0x000000d2a5b87220 */ /* 0x000fe20000410000 */
[----:B------:R-:W-:Y:S05]  /*36e0*/  @P2 BRA `(.L_x_28794) ;  /* 0x0000002000002947 */ /* 0x000fea0003800000 */
[----:B------:R-:W-:Y:S05]  /*36f0*/  @P0 BRA `(.L_x_28795) ;  /* 0x0000003000000947 */ /* 0x000fea0003800000 */
[----:B------:R-:W-:Y:S05]  /*3700*/  BRA `(.L_x_28796) ;  /* 0x0000004000007947 */ /* 0x000fea0003800000 */
.L_x_28794:
[----:B-----5:R-:W-:-:S05]  /*3710*/  HADD2.F32 R165, -RZ, R34.H0_H0 ;  /* 0x20000022ffa57230 */ /* 0x020fca0000004100 */
[----:B------:R-:W-:-:S05]  /*3720*/  FADD.FTZ R184, R165, R184 ;  /* 0x000000b8a5b87221 */ /* 0x000fca0000010000 */
.L_x_28795:
[----:B------:R-:W-:-:S04]  /*3730*/  F2FP.PACK_AB R164, RZ, R184 ;  /* 0x000000b8ffa4723e */ /* 0x000fc800000000ff */
[----:B------:R-:W-:Y:S02]  /*3740*/  PRMT R30, R164, 0x7610, R30 ;  /* 0x00007610a41e7816 */ /* 0x000fe4000000001e */
.L_x_28796:
[----:B------:R-:W-:-:S05]  /*3750*/  HADD2.F32 R199, -RZ, R166.H1_H1 ;  /* 0x300000a6ffc77230 */ /* 0x000fca0000004100 */
[----:B------:R-:W-:Y:S01]  /*3760*/  FMUL.FTZ R199, R199, R210 ;  /* 0x000000d2c7c77220 */ /* 0x000fe20000410000 */
[----:B------:R-:W-:Y:S05]  /*3770*/  @P2 BRA `(.L_x_28797) ;  /* 0x0000002000002947 */ /* 0x000fea0003800000 */
[----:B------:R-:W-:Y:S05]  /*3780*/  @P0 BRA `(.L_x_28798) ;  /* 0x0000003000000947 */ /* 0x000fea0003800000 */
[----:B------:R-:W-:Y:S05]  /*3790*/  BRA `(.L_x_28799) ;  /* 0x0000004000007947 */ /* 0x000fea0003800000 */
.L_x_28797:
[----:B-----5:R-:W-:-:S05]  /*37a0*/  HADD2.F32 R164, -RZ, R34.H1_H1 ;  /* 0x30000022ffa47230 */ /* 0x020fca0000004100 */
[----:B------:R-:W-:-:S05]  /*37b0*/  FADD.FTZ R199, R164, R199 ;  /* 0x000000c7a4c77221 */ /* 0x000fca0000010000 */
.L_x_28798:
[----:B------:R-:W-:-:S04]  /*37c0*/  F2FP.PACK_AB R164, RZ, R199 ;  /* 0x000000c7ffa4723e */ /* 0x000fc800000000ff */
[----:B------:R-:W-:Y:S02]  /*37d0*/  PRMT R30, R30, 0x5410, R164 ;  /* 0x000054101e1e7816 */ /* 0x000fe400000000a4 */
.L_x_28799:
[----:B------:R-:W-:-:S05]  /*37e0*/  HADD2.F32 R165, -RZ, R167.H0_H0 ;  /* 0x200000a7ffa57230 */ /* 0x000fca0000004100 */
[----:B------:R-:W-:Y:S01]  /*37f0*/  FMUL.FTZ R200, R165, R210 ;  /* 0x000000d2a5c87220 */ /* 0x000fe20000410000 */
[----:B------:R-:W-:Y:S05]  /*3800*/  @P2 BRA `(.L_x_28800) ;  /* 0x0000002000002947 */ /* 0x000fea0003800000 */
[----:B------:R-:W-:Y:S05]  /*3810*/  @P0 BRA `(.L_x_28801) ;  /* 0x0000003000000947 */ /* 0x000fea0003800000 */
[----:B------:R-:W-:Y:S05]  /*3820*/  BRA `(.L_x_28802) ;  /* 0x0000004000007947 */ /* 0x000fea0003800000 */
.L_x_28800:
[----:B-----5:R-:W-:-:S05]  /*3830*/  HADD2.F32 R165, -RZ, R35.H0_H0 ;  /* 0x20000023ffa57230 */ /* 0x020fca0000004100 */
[----:B------:R-:W-:-:S05]  /*3840*/  FADD.FTZ R200, R165, R200 ;  /* 0x000000c8a5c87221 */ /* 0x000fca0000010000 */
.L_x_28801:
[----:B------:R-:W-:-:S04]  /*3850*/  F2FP.PACK_AB R164, RZ, R200 ;  /* 0x000000c8ffa4723e */ /* 0x000fc800000000ff */
[----:B------:R-:W-:Y:S02]  /*3860*/  PRMT R31, R164, 0x7610, R31 ;  /* 0x00007610a41f7816 */ /* 0x000fe4000000001f */
.L_x_28802:
[----:B------:R-:W-:-:S05]  /*3870*/  HADD2.F32 R167, -RZ, R167.H1_H1 ;  /* 0x300000a7ffa77230 */ /* 0x000fca0000004100 */
[----:B------:R-:W-:Y:S01]  /*3880*/  FMUL.FTZ R208, R167, R210 ;  /* 0x000000d2a7d07220 */ /* 0x000fe20000410000 */
[----:B------:R-:W-:Y:S05]  /*3890*/  @P2 BRA `(.L_x_28803) ;  /* 0x0000002000002947 */ /* 0x000fea0003800000 */
[----:B------:R-:W-:Y:S05]  /*38a0*/  @P0 BRA `(.L_x_28804) ;  /* 0x0000003000000947 */ /* 0x000fea0003800000 */
[----:B------:R-:W-:Y:S05]  /*38b0*/  BRA `(.L_x_28805) ;  /* 0x0000004000007947 */ /* 0x000fea0003800000 */
.L_x_28803:
[----:B-----5:R-:W-:-:S05]  /*38c0*/  HADD2.F32 R165, -RZ, R35.H1_H1 ;  /* 0x30000023ffa57230 */ /* 0x020fca0000004100 */
[----:B------:R-:W-:-:S05]  /*38d0*/  FADD.FTZ R208, R165, R208 ;  /* 0x000000d0a5d07221 */ /* 0x000fca0000010000 */
.L_x_28804:
[----:B------:R-:W-:-:S04]  /*38e0*/  F2FP.PACK_AB R164, RZ, R208 ;  /* 0x000000d0ffa4723e */ /* 0x000fc800000000ff */
[----:B------:R-:W-:Y:S02]  /*38f0*/  PRMT R31, R31, 0x5410, R164 ;  /* 0x000054101f1f7816 */ /* 0x000fe400000000a4 */
.L_x_28805:
[----:B------:R-:W-:-:S04]  /*3900*/  @P0 LEA R164, P2, R211, c[0x0][0x188], 0x4 ;  /* 0x00006200d3a40a11 */ /* 0x000fc800078420ff */
[----:B------:R-:W-:-:S05]  /*3910*/  @P0 LEA.HI.X R165, R211, c[0x0][0x18c], RZ, 0x4, P2 ;  /* 0x00006300d3a50a11 */ /* 0x000fca00010f24ff */
[----:B------:R0:W-:Y:S04]  /*3920*/  @P0 STG.E.128 [R164.64], R28 ;  /* 0x0000001ca4000986 */ /* 0x0001e8000c101d04 */
.L_x_28781:
[----:B------:R-:W-:Y:S05]  /*3930*/  BSYNC B0 ;  /* 0x0000000000007941 */ /* 0x000fea0003800000 */
.L_x_28780:
        /* <DEDUP_REMOVED lines=81> */
.L_x_28826:
        /* <DEDUP_REMOVED lines=154> */
.L_x_28827:
        /* <DEDUP_REMOVED lines=38> */
[----:B------:R-:W-:Y:S01]  /*4a50*/  F2FP.PACK_AB R164, R165, R164 ;  /* 0x000000a4a5a4723e */ /* 0x000fe200000000ff */
[----:B------:R-:W-:Y:S02]  /*4a60*/  FFMA.FTZ R212, R155, R212, R163 ;  /* 0x000000d49bd47223 */ /* 0x000fe400000100a3 */
[----:B------:R-:W-:Y:S02]  /*4a70*/  FFMA.FTZ R211, R149, R216, R157 ;  /* 0x000000d895d37223 */ /* 0x000fe4000001009d */
[----:B------:R-:W-:Y:S01]  /*4a80*/  FFMA.FTZ R215, R150, R215, R158 ;  /* 0x000000d796d77223 */ /* 0x000fe2000001009e */
[----:B------:R-:W-:Y:S01]  /*4a90*/  F2FP.PACK_AB R165, R212, R167 ;  /* 0x000000a7d4a5723e */ /* 0x000fe200000000ff */
[----:B------:R-:W-:Y:S01]  /*4aa0*/  FFMA.FTZ R220, R151, R220, R159 ;  /* 0x000000dc97dc7223 */ /* 0x000fe2000001009f */
[----:B------:R-:W-:Y:S01]  /*4ab0*/  F2FP.PACK_AB R166, R211, R166 ;  /* 0x000000a6d3a6723e */ /* 0x000fe200000000ff */
[C---:B------:R-:W-:Y:S01]  /*4ac0*/  IMAD.WIDE.U32 R210, R3.reuse, R210, c[0x0][0x208] ;  /* 0x0000820003d27625 */ /* 0x040fe200078e00d2 */
[----:B------:R-:W-:-:S02]  /*4ad0*/  IADD3 R3, R3, 0x20, RZ ;  /* 0x0000002003037810 */ /* 0x000fc40007ffe0ff */
[----:B------:R-:W-:-:S05]  /*4ae0*/  F2FP.PACK_AB R167, R220, R215 ;  /* 0x000000d7dca7723e */ /* 0x000fca00000000ff */
[----:B------:R0:W-:Y:S02]  /*4af0*/  STG.E.128 [R210.64], R164 ;  /* 0x000000a4d2007986 */ /* 0x0001e4000c101d04 */
.L_x_28809:
[----:B------:R-:W-:Y:S05]  /*4b00*/  BSYNC B0 ;  /* 0x0000000000007941 */ /* 0x000fea0003800000 */
.L_x_28808:
        /* <DEDUP_REMOVED lines=35> */
.L_x_28811:
[----:B------:R-:W-:Y:S05]  /*4d40*/  BSYNC B0 ;  /* 0x0000000000007941 */ /* 0x000fea0003800000 */
.L_x_28810:
        /* <DEDUP_REMOVED lines=35> */
.L_x_28813:
[----:B------:R-:W-:Y:S05]  /*4f80*/  BSYNC B0 ;  /* 0x0000000000007941 */ /* 0x000fea0003800000 */
.L_x_28812:
        /* <DEDUP_REMOVED lines=35> */
.L_x_28815:
[----:B------:R-:W-:Y:S05]  /*51c0*/  BSYNC B0 ;  /* 0x0000000000007941 */ /* 0x000fea0003800000 */
.L_x_28814:
        /* <DEDUP_REMOVED lines=35> */
.L_x_28817:
[----:B------:R-:W-:Y:S05]  /*5400*/  BSYNC B0 ;  /* 0x0000000000007941 */ /* 0x000fea0003800000 */
.L_x_28816:
        /* <DEDUP_REMOVED lines=35> */
.L_x_28819:
[----:B------:R-:W-:Y:S05]  /*5640*/  BSYNC B0 ;  /* 0x0000000000007941 */ /* 0x000fea0003800000 */
.L_x_28818:
        /* <DEDUP_REMOVED lines=35> */
.L_x_28821:
[----:B------:R-:W-:Y:S05]  /*5880*/  BSYNC B0 ;  /* 0x0000000000007941 */ /* 0x000fea0003800000 */
.L_x_28820:
        /* <DEDUP_REMOVED lines=34> */
.L_x_28823:
[----:B------:R-:W-:Y:S05]  /*5ab0*/  BSYNC B0 ;  /* 0x0000000000007941 */ /* 0x000fea0003800000 */
.L_x_28822:
[----:B------:R-:W-:-:S10]  /*5ac0*/  HFMA2.MMA R3, -RZ, RZ, 0, 2.384185791015625e-07 ;  /* 0x00000004ff037435 */ /* 0x000fd400000001ff */
[----:B------:R-:W-:-:S05]  /*5ad0*/  IMAD R4, R3, c[0x0][0x160], R4 ;  /* 0x0000580003047a24 */ /* 0x000fca00078e0204 */
[----:B------:R-:W-:-:S13]  /*5ae0*/  ISETP.GE.AND P2, PT, R4, c[0x0][0x164], PT ;  /* 0x0000590004007a0c */ /* 0x000fda0003f46270 */
[----:B01---5:R-:W-:Y:S01]  /*5af0*/  @P2 CALL.REL.NOINC `(.L_x_28824) ;  /* 0x0000001000002944 */ /* 0x023fe20003c00000 */
[----:B------:R-:W-:Y:S05]  /*5b00*/  BRA `(.L_x_28825) ;  /* 0xffffb07000007947 */ /* 0x000fea000383ffff */
.L_x_28824:
[----:B------:R-:W-:Y:S05]  /*5b10*/  EXIT ;  /* 0x000000000000794d */ /* 0x000fea0003800000 */
.L_x_28806:
[----:B------:R-:W-:Y:S01]  /*5b20*/  HFMA2.MMA R213, -RZ, RZ, 0, 5.9604644775390625e-08 ;  /* 0x00000001ffd57435 */ /* 0x000fe200000001ff */
[----:B------:R-:W-:Y:S02]  /*5b30*/  MOV R166, R167 ;  /* 0x000000a700a67202 */ /* 0x000fe40000000f00 */
[----:B------:R-:W-:Y:S02]  /*5b40*/  MOV R209, 0x1f ;  /* 0x0000001f00d17802 */ /* 0x000fe40000000f00 */
[----:B------:R-:W-:Y:S02]  /*5b50*/  MOV R212, 0xffffffff ;  /* 0xffffffff00d47802 */ /* 0x000fe40000000f00 */
[----:B------:R-:W-:Y:S02]  /*5b60*/  MOV R164, 0x5b80 ;  /* 0x00005b8000a47802 */ /* 0x000fe40000000f00 */
[----:B-----5:R-:W-:Y:S05]  /*5b70*/  CALL.REL.NOINC `($__internal_80_$__cuda_sm70_shflsync_bfly_p) ;  /* 0x00000c1000007944 */ /* 0x020fea0003c00000 */
[----:B-1----:R-:W-:Y:S01]  /*5b80*/  MOV R164, R213 ;  /* 0x000000d500a47202 */ /* 0x002fe20000000f00 */
[----:B0-----:R-:W-:Y:S05]  /*5b90*/  BRA `(.L_x_28826) ;  /* 0xffffe2b000007947 */ /* 0x001fea000383ffff */
.L_x_28807:
[----:B------:R-:W-:Y:S01]  /*5ba0*/  HFMA2.MMA R213, -RZ, RZ, 0, 1.1920928955078125e-07 ;  /* 0x00000002ffd57435 */ /* 0x000fe200000001ff */
[----:B------:R-:W-:Y:S02]  /*5bb0*/  MOV R166, R214 ;  /* 0x000000d600a67202 */ /* 0x000fe40000000f00 */
[----:B------:R-:W-:-:S02]  /*5bc0*/  MOV R209, 0x1f ;  /* 0x0000001f00d17802 */ /* 0x000fc40000000f00 */
[----:B------:R-:W-:Y:S02]  /*5bd0*/  MOV R212, 0xffffffff ;  /* 0xffffffff00d47802 */ /* 0x000fe40000000f00 */
[----:B------:R-:W-:Y:S02]  /*5be0*/  MOV R164, 0x5c00 ;  /* 0x00005c0000a47802 */ /* 0x000fe40000000f00 */
[----:B0----5:R-:W-:Y:S05]  /*5bf0*/  CALL.REL.NOINC `($__internal_80_$__cuda_sm70_shflsync_bfly_p) ;  /* 0x00000b9000007944 */ /* 0x021fea0003c00000 */
[----:B01----:R-:W-:Y:S01]  /*5c00*/  FADD.FTZ R166, R214, R213 ;  /* 0x000000d5d6a67221 */ /* 0x003fe20000010000 */
[----:B------:R-:W-:Y:S01]  /*5c10*/  HFMA2.MMA R213, -RZ, RZ, 0, 2.384185791015625e-07 ;  /* 0x00000004ffd57435 */ /* 0x000fe200000001ff */
[----:B------:R-:W-:Y:S02]  /*5c20*/  MOV R209, 0x1f ;  /* 0x0000001f00d17802 */ /* 0x000fe40000000f00 */
[----:B------:R-:W-:Y:S02]  /*5c30*/  MOV R212, 0xffffffff ;  /* 0xffffffff00d47802 */ /* 0x000fe40000000f00 */
[----:B------:R-:W-:Y:S02]  /*5c40*/  MOV R164, 0x5c60 ;  /* 0x00005c6000a47802 */ /* 0x000fe40000000f00 */
[----:B------:R-:W-:Y:S05]  /*5c50*/  CALL.REL.NOINC `($__internal_80_$__cuda_sm70_shflsync_bfly_p) ;  /* 0x00000b3000007944 */ /* 0x000fea0003c00000 */
[----:B01----:R-:W-:Y:S01]  /*5c60*/  FADD.FTZ R166, R166, R213 ;  /* 0x000000d5a6a67221 */ /* 0x003fe20000010000 */
[----:B------:R-:W-:Y:S01]  /*5c70*/  HFMA2.MMA R213, -RZ, RZ, 0, 4.76837158203125e-07 ;  /* 0x00000008ffd57435 */ /* 0x000fe200000001ff */
[----:B------:R-:W-:-:S02]  /*5c80*/  MOV R209, 0x1f ;  /* 0x0000001f00d17802 */ /* 0x000fc40000000f00 */
[----:B------:R-:W-:Y:S02]  /*5c90*/  MOV R212, 0xffffffff ;  /* 0xffffffff00d47802 */ /* 0x000fe40000000f00 */
[----:B------:R-:W-:Y:S02]  /*5ca0*/  MOV R164, 0x5cc0 ;  /* 0x00005cc000a47802 */ /* 0x000fe40000000f00 */
[----:B------:R-:W-:Y:S05]  /*5cb0*/  CALL.REL.NOINC `($__internal_80_$__cuda_sm70_shflsync_bfly_p) ;  /* 0x00000ad000007944 */ /* 0x000fea0003c00000 */
[----:B01----:R-:W-:Y:S01]  /*5cc0*/  FADD.FTZ R166, R166, R213 ;  /* 0x000000d5a6a67221 */ /* 0x003fe20000010000 */
[----:B------:R-:W-:Y:S01]  /*5cd0*/  HFMA2.MMA R213, -RZ, RZ, 0, 9.5367431640625e-07 ;  /* 0x00000010ffd57435 */ /* 0x000fe200000001ff */
[----:B------:R-:W-:Y:S02]  /*5ce0*/  MOV R209, 0x1f ;  /* 0x0000001f00d17802 */ /* 0x000fe40000000f00 */
[----:B------:R-:W-:Y:S02]  /*5cf0*/  MOV R212, 0xffffffff ;  /* 0xffffffff00d47802 */ /* 0x000fe40000000f00 */
[----:B------:R-:W-:Y:S02]  /*5d00*/  MOV R164, 0x5d20 ;  /* 0x00005d2000a47802 */ /* 0x000fe40000000f00 */
[----:B------:R-:W-:Y:S05]  /*5d10*/  CALL.REL.NOINC `($__internal_80_$__cuda_sm70_shflsync_bfly_p) ;  /* 0x00000a7000007944 */ /* 0x000fea0003c00000 */
        /* <DEDUP_REMOVED lines=140> */
[----:B------:R-:W-:Y:S05]  /*65e0*/  CALL.REL.NOINC `($__internal_80_$__cuda_sm70_shflsync_bfly_p) ;  /* 0x000001a000007944 */ /* 0x000fea0003c00000 */
[----:B01----:R-:W-:Y:S01]  /*65f0*/  FADD.FTZ R166, R166, R213 ;  /* 0x000000d5a6a67221 */ /* 0x003fe20000010000 */
[----:B------:R-:W-:Y:S01]  /*6600*/  HFMA2.MMA R213, -RZ, RZ, 0, 1.1920928955078125e-07 ;  /* 0x00000002ffd57435 */ /* 0x000fe200000001ff */
[----:B------:R-:W-:Y:S02]  /*6610*/  MOV R209, 0x1f ;  /* 0x0000001f00d17802 */ /* 0x000fe40000000f00 */
[----:B------:R-:W-:Y:S02]  /*6620*/  MOV R212, 0xffffffff ;  /* 0xffffffff00d47802 */ /* 0x000fe40000000f00 */
[----:B------:R-:W-:Y:S02]  /*6630*/  MOV R164, 0x6650 ;  /* 0x0000665000a47802 */ /* 0x000fe40000000f00 */
[----:B------:R-:W-:Y:S05]  /*6640*/  CALL.REL.NOINC `($__internal_80_$__cuda_sm70_shflsync_bfly_p) ;  /* 0x0000014000007944 */ /* 0x000fea0003c00000 */
[----:B01----:R-:W-:Y:S01]  /*6650*/  FADD.FTZ R166, R166, R213 ;  /* 0x000000d5a6a67221 */ /* 0x003fe20000010000 */
[----:B------:R-:W-:Y:S01]  /*6660*/  HFMA2.MMA R213, -RZ, RZ, 0, 2.384185791015625e-07 ;  /* 0x00000004ffd57435 */ /* 0x000fe200000001ff */
[----:B------:R-:W-:Y:S02]  /*6670*/  MOV R209, 0x1f ;  /* 0x0000001f00d17802 */ /* 0x000fe40000000f00 */
[----:B------:R-:W-:-:S02]  /*6680*/  MOV R212, 0xffffffff ;  /* 0xffffffff00d47802 */ /* 0x000fc40000000f00 */
[----:B------:R-:W-:Y:S02]  /*6690*/  MOV R164, 0x66b0 ;  /* 0x000066b000a47802 */ /* 0x000fe40000000f00 */
[----:B------:R-:W-:Y:S05]  /*66a0*/  CALL.REL.NOINC `($__internal_80_$__cuda_sm70_shflsync_bfly_p) ;  /* 0x000000e000007944 */ /* 0x000fea0003c00000 */
[----:B01----:R-:W-:Y:S01]  /*66b0*/  FADD.FTZ R166, R166, R213 ;  /* 0x000000d5a6a67221 */ /* 0x003fe20000010000 */
[----:B------:R-:W-:Y:S01]  /*66c0*/  HFMA2.MMA R213, -RZ, RZ, 0, 4.76837158203125e-07 ;  /* 0x00000008ffd57435 */ /* 0x000fe200000001ff */
[----:B------:R-:W-:Y:S02]  /*66d0*/  MOV R209, 0x1f ;  /* 0x0000001f00d17802 */ /* 0x000fe40000000f00 */
[----:B------:R-:W-:Y:S02]  /*66e0*/  MOV R212, 0xffffffff ;  /* 0xffffffff00d47802 */ /* 0x000fe40000000f00 */
[----:B------:R-:W-:Y:S02]  /*66f0*/  MOV R164, 0x6710 ;  /* 0x0000671000a47802 */ /* 0x000fe40000000f00 */
[----:B------:R-:W-:Y:S05]  /*6700*/  CALL.REL.NOINC `($__internal_80_$__cuda_sm70_shflsync_bfly_p) ;  /* 0x0000008000007944 */ /* 0x000fea0003c00000 */
[----:B-1----:R-:W-:Y:S01]  /*6710*/  FADD.FTZ R210, R166, R213 ;  /* 0x000000d5a6d27221 */ /* 0x002fe20000010000 */
[----:B------:R-:W-:Y:S01]  /*6720*/  HFMA2.MMA R213, -RZ, RZ, 0, 9.5367431640625e-07 ;  /* 0x00000010ffd57435 */ /* 0x000fe200000001ff */
[----:B0-----:R-:W-:Y:S02]  /*6730*/  MOV R209, 0x1f ;  /* 0x0000001f00d17802 */ /* 0x001fe40000000f00 */
[----:B------:R-:W-:-:S02]  /*6740*/  MOV R212, 0xffffffff ;  /* 0xffffffff00d47802 */ /* 0x000fc40000000f00 */
[----:B------:R-:W-:Y:S02]  /*6750*/  MOV R166, R210 ;  /* 0x000000d200a67202 */ /* 0x000fe40000000f00 */
[----:B------:R-:W-:Y:S02]  /*6760*/  MOV R164, 0x6780 ;  /* 0x0000678000a47802 */ /* 0x000fe40000000f00 */
[----:B------:R-:W-:Y:S05]  /*6770*/  CALL.REL.NOINC `($__internal_80_$__cuda_sm70_shflsync_bfly_p) ;  /* 0x0000001000007944 */ /* 0x000fea0003c00000 */
[----:B01----:R-:W-:Y:S05]  /*6780*/  BRA `(.L_x_28827) ;  /* 0xffffe06000007947 */ /* 0x003fea000383ffff */
        .weak           $__internal_80_$__cuda_sm70_shflsync_bfly_p
        .type           $__internal_80_$__cuda_sm70_shflsync_bfly_p,@function
        .size           $__internal_80_$__cuda_sm70_shflsync_bfly_p,(.L_x_57120 - $__internal_80_$__cuda_sm70_shflsync_bfly_p)
$__internal_80_$__cuda_sm70_shflsync_bfly_p:
[----:B------:R-:W-:Y:S01]  /*6790*/  HFMA2.MMA R165, -RZ, RZ, 0, 0 ;  /* 0x00000000ffa57435 */ /* 0x000fe200000001ff */
[----:B------:R-:W-:Y:S04]  /*67a0*/  WARPSYNC R212 ;  /* 0x000000d400007348 */ /* 0x000fe80003800000 */
[----:B------:R0:W1:Y:S01]  /*67b0*/  SHFL.BFLY PT, R213, R166, R213, R209 ;  /* 0x0c0000d5a6d57389 */ /* 0x00006200000e00d1 */
[----:B------:R-:W-:Y:S05]  /*67c0*/  RET.REL.NODEC R164 `(_ZN10layer_norm13ln_fwd_kernelINS_13Kernel_traitsIf6__halfS2_S2_fjLj2048ELj1ELj4ELj1ELj16ENS_18Kernel_traits_baseILj2048EfS2_S2_S2_fjLj128EEEEELb0ELb0ELb0ELb0EEEvNS_9FwdParamsE) ;  /* 0xffff9830a4007950 */ /* 0x000fea0003c3ffff */
.L_x_28828:
        /* <DEDUP_REMOVED lines=11> */
.L_x_57120:


//--------------------- .text._ZN10layer_norm13ln_fwd_kernelINS_13Kernel_traitsIf6__halfS2_S2_fjLj2048ELj1ELj4ELj1ELj16ENS_18Kernel_traits_baseILj2048EfS2_S2_S2_fjLj128EEEEELb0ELb0ELb0ELb1EEEvNS_9FwdParamsE --------------------------
	.section	.text._ZN10layer_norm13ln_fwd_kernelINS_13Kernel_traitsIf6__halfS2_S2_fjLj2048ELj1ELj4ELj1ELj16ENS_18Kernel_traits_baseILj2048EfS2_S2_S2_fjLj128EEEEELb0ELb0ELb0ELb1EEEvNS_9FwdParamsE,"ax",@progbits
	.sectioninfo	@"SHI_REGISTERS=231"
	.align	128
        .global         _ZN10layer_norm13ln_fwd_kernelINS_13Kernel_traitsIf6__halfS2_S2_fjLj2048ELj1ELj4ELj1ELj16ENS_18Kernel_traits_baseILj2048EfS2_S2_S2_fjLj128EEEEELb0ELb0ELb0ELb1EEEvNS_9FwdParamsE
        .type           _ZN10layer_norm13ln_fwd_kernelINS_13Kernel_traitsIf6__halfS2_S2_fjLj2048ELj1ELj4ELj1ELj16ENS_18Kernel_traits_baseILj2048EfS2_S2_S2_fjLj128EEEEELb0ELb0ELb0ELb1EEEvNS_9FwdParamsE,@function
        .size           _ZN10layer_norm13ln_fwd_kernelINS_13Kernel_traitsIf6__halfS2_S2_fjLj2048ELj1ELj4ELj1ELj16ENS_18Kernel_traits_baseILj2048EfS2_S2_S2_fjLj128EEEEELb0ELb0ELb0ELb1EEEvNS_9FwdParamsE,(.L_x_57121 - _ZN10layer_norm13ln_fwd_kernelINS_13Kernel_traitsIf6__halfS2_S2_fjLj2048ELj1ELj4ELj1ELj16ENS_18Kernel_traits_baseILj2048EfS2_S2_S2_fjLj128EEEEELb0ELb0ELb0ELb1EEEvNS_9FwdParamsE)
        .other          _ZN10layer_norm13ln_fwd_kernelINS_13Kernel_traitsIf6__halfS2_S2_fjLj2048ELj1ELj4ELj1ELj16ENS_18Kernel_traits_baseILj2048EfS2_S2_S2_fjLj128EEEEELb0ELb0ELb0ELb1EEEvNS_9FwdParamsE,@"STO_CUDA_ENTRY STV_DEFAULT"
_ZN10layer_norm13ln_fwd_kernelINS_13Kernel_traitsIf6__halfS2_S2_fjLj2048ELj1ELj4ELj1ELj16ENS_18Kernel_traits_baseILj2048EfS2_S2_S2_fjLj128EEEEELb0ELb0ELb0ELb1EEEvNS_9FwdParamsE:
.text._ZN10layer_norm13ln_fwd_kernelINS_13Kernel_traitsIf6__halfS2_S2_fjLj2048ELj1ELj4ELj1ELj16ENS_18Kernel_traits_baseILj2048EfS2_S2_S2_fjLj128EEEEELb0ELb0ELb0ELb1EEEvNS_9FwdParamsE:
        /* <DEDUP_REMOVED lines=85> */
.L_x_29024:
        /* <DEDUP_REMOVED lines=13> */
[----:B------:R-:W2:Y:S04]  /*0620*/  @P2 LDG.E.U16 R2, [R2.64] ;  /* 0x0000000402022981 */ /* 0x000ea8000c1e1500 */
[C---:B------:R-:W-:Y:S01]  /*0630*/  IMAD.WIDE.U32 R140, R147.reuse, R214, c[0x0][0x170] ;  /* 0x00005c00938c7625 */ /* 0x040fe200078e00d6 */
[----:B------:R-:W-:-:S05]  /*0640*/  @P1 LEA R144, P3, R147, c[0x0][0x180], 0x4 ;  /* 0x0000600093901a11 */ /* 0x000fca00078620ff */
[----:B------:R-:W3:Y:S01]  /*0650*/  LDG.E.128 R140, [R140.64] ;  /* 0x000000048c8c7981 */ /* 0x000ee2000c1e1d00 */
[----:B------:R-:W-:-:S05]  /*0660*/  @P1 LEA.HI.X R145, R147, c[0x0][0x184], RZ, 0x4, P3 ;  /* 0x0000610093911a11 */ /* 0x000fca00018f24ff */
[----:B-----5:R1:W5:Y:S01]  /*0670*/  @P1 LDG.E.128 R8, [R144.64] ;  /* 0x0000000490081981 */ /* 0x020362000c1e1d00 */
[----:B------:R-:W-:Y:S01]  /*0680*/  HFMA2.MMA R215, -RZ, RZ, 1.875, 0 ;  /* 0x3f800000ffd77435 */ /* 0x000fe200000001ff */
[----:B------:R-:W-:-:S04]  /*0690*/  ISETP.NE.U32.AND P3, PT, RZ, c[0x0][0x180], PT ;  /* 0x00006000ff007a0c */ /* 0x000fc80003f65070 */
[----:B--2---:R-:W-:Y:S01]  /*06a0*/  @P2 HADD2.F32 R215, -RZ, R2.H0_H0 ;  /* 0x20000002ffd72230 */ /* 0x004fe20000004100 */
[----:B------:R-:W-:Y:S01]  /*06b0*/  ISETP.NE.AND.EX P2, PT, RZ, c[0x0][0x184], PT, P3 ;  /* 0x00006100ff007a0c */ /* 0x000fe20003f45330 */
[----:B---3--:R-:W-:-:S05]  /*06c0*/  HADD2.F32 R166, -RZ, R140.H0_H0 ;  /* 0x2000008cffa67230 */ /* 0x008fca0000004100 */
[----:B------:R-:W-:-:S07]  /*06d0*/  FMUL.FTZ R166, R166, R215 ;  /* 0x000000d7a6a67220 */ /* 0x000fce0000410000 */
[----:B------:R-:W-:Y:S05]  /*06e0*/  @P2 BRA `(.L_x_28829) ;  /* 0x0000002000002947 */ /* 0x000fea0003800000 */
[----:B-1----:R-:W-:Y:S05]  /*06f0*/  @P0 BRA `(.L_x_28830) ;  /* 0x0000003000000947 */ /* 0x002fea0003800000 */
[----:B------:R-:W-:Y:S05]  /*0700*/  BRA `(.L_x_28831) ;  /* 0x0000004000007947 */ /* 0x000fea0003800000 */
.L_x_28829:
[----:B-1---5:R-:W-:-:S05]  /*0710*/  HADD2.F32 R3, -RZ, R8.H0_H0 ;  /* 0x20000008ff037230 */ /* 0x022fca0000004100 */
[----:B------:R-:W-:-:S05]  /*0720*/  FADD.FTZ R166, R166, R3 ;  /* 0x00000003a6a67221 */ /* 0x000fca0000010000 */
.L_x_28830:
[----:B------:R-:W-:-:S04]  /*0730*/  F2FP.PACK_AB R2, RZ, R166 ;  /* 0x000000a6ff02723e */ /* 0x000fc800000000ff */
[----:B0-----:R-:W-:Y:S02]  /*0740*/  PRMT R4, R2, 0x7610, R4 ;  /* 0x0000761002047816 */ /* 0x001fe40000000004 */
.L_x_28831:
[----:B------:R-:W-:-:S05]  /*0750*/  HADD2.F32 R140, -RZ, R140.H1_H1 ;  /* 0x3000008cff8c7230 */ /* 0x000fca0000004100 */
[----:B------:R-:W-:Y:S01]  /*0760*/  FMUL.FTZ R165, R140, R215 ;  /* 0x000000d78ca57220 */ /* 0x000fe20000410000 */
[----:B------:R-:W-:Y:S05]  /*0770*/  @P2 BRA `(.L_x_28832) ;  /* 0x0000002000002947 */ /* 0x000fea0003800000 */
[----:B------:R-:W-:Y:S05]  /*0780*/  @P0 BRA `(.L_x_28833) ;  /* 0x0000003000000947 */ /* 0x000fea0003800000 */
[----:B------:R-:W-:Y:S05]  /*0790*/  BRA `(.L_x_28834) ;  /* 0x0000004000007947 */ /* 0x000fea0003800000 */
.L_x_28832:
[----:B-----5:R-:W-:-:S05]  /*07a0*/  HADD2.F32 R0, -RZ, R8.H1_H1 ;  /* 0x30000008ff007230 */ /* 0x020fca0000004100 */
[----:B------:R-:W-:-:S05]  /*07b0*/  FADD.FTZ R165, R165, R0 ;  /* 0x00000000a5a57221 */ /* 0x000fca0000010000 */
.L_x_28833:
[----:B------:R-:W-:-:S04]  /*07c0*/  F2FP.PACK_AB R2, RZ, R165 ;  /* 0x000000a5ff02723e */ /* 0x000fc800000000ff */
[----:B0-----:R-:W-:Y:S02]  /*07d0*/  PRMT R4, R4, 0x5410, R2 ;  /* 0x0000541004047816 */ /* 0x001fe40000000002 */
.L_x_28834:
[----:B------:R-:W-:-:S05]  /*07e0*/  HADD2.F32 R164, -RZ, R141.H0_H0 ;  /* 0x2000008dffa47230 */ /* 0x000fca0000004100 */
[----:B------:R-:W-:Y:S01]  /*07f0*/  FMUL.FTZ R164, R164, R215 ;  /* 0x000000d7a4a47220 */ /* 0x000fe20000410000 */
[----:B------:R-:W-:Y:S05]  /*0800*/  @P2 BRA `(.L_x_28835) ;  /* 0x0000002000002947 */ /* 0x000fea0003800000 */
[----:B------:R-:W-:Y:S05]  /*0810*/  @P0 BRA `(.L_x_28836) ;  /* 0x0000003000000947 */ /* 0x000fea0003800000 */
[----:B------:R-:W-:Y:S05]  /*0820*/  BRA `(.L_x_28837) ;  /* 0x0000004000007947 */ /* 0x000fea0003800000 */
.L_x_28835:
[----:B-----5:R-:W-:-:S05]  /*0830*/  HADD2.F32 R3, -RZ, R9.H0_H0 ;  /* 0x20000009ff037230 */ /* 0x020fca0000004100 */
[----:B------:R-:W-:-:S05]  /*0840*/  FADD.FTZ R164, R164, R3 ;  /* 0x00000003a4a47221 */ /* 0x000fca0000010000 */
.L_x_28836:
[----:B------:R-:W-:-:S04]  /*0850*/  F2FP.PACK_AB R0, RZ, R164 ;  /* 0x000000a4ff00723e */ /* 0x000fc800000000ff */
[----:B0-----:R-:W-:Y:S02]  /*0860*/  PRMT R5, R0, 0x7610, R5 ;  /* 0x0000761000057816 */ /* 0x001fe40000000005 */
.L_x_28837:
[----:B------:R-:W-:-:S05]  /*0870*/  HADD2.F32 R0, -RZ, R141.H1_H1 ;  /* 0x3000008dff007230 */ /* 0x000fca0000004100 */
[----:B------:R-:W-:Y:S01]  /*0880*/  FMUL.FTZ R163, R0, R215 ;  /* 0x000000d700a37220 */ /* 0x000fe20000410000 */
[----:B------:R-:W-:Y:S05]  /*0890*/  @P2 BRA `(.L_x_28838) ;  /* 0x0000002000002947 */ /* 0x000fea0003800000 */
[----:B------:R-:W-:Y:S05]  /*08a0*/  @P0 BRA `(.L_x_28839) ;  /* 0x0000003000000947 */ /* 0x000fea0003800000 */
[----:B------:R-:W-:Y:S05]  /*08b0*/  BRA `(.L_x_28840) ;  /* 0x0000004000007947 */ /* 0x000fea0003800000 */
.L_x_28838:
[----:B-----5:R-:W-:-:S05]  /*08c0*/  HADD2.F32 R0, -RZ, R9.H1_H1 ;  /* 0x30000009ff007230 */ /* 0x020fca0000004100 */
[----:B------:R-:W-:-:S05]  /*08d0*/  FADD.FTZ R163, R163, R0 ;  /* 0x00000000a3a37221 */ /* 0x000fca0000010000 */
.L_x_28839:
[----:B------:R-:W-:-:S04]  /*08e0*/  F2FP.PACK_AB R0, RZ, R163 ;  /* 0x000000a3ff00723e */ /* 0x000fc800000000ff */
[----:B0-----:R-:W-:Y:S02]  /*08f0*/  PRMT R5, R5, 0x5410, R0 ;  /* 0x0000541005057816 */ /* 0x001fe40000000000 */
.L_x_28840:
[----:B------:R-:W-:-:S05]  /*0900*/  HADD2.F32 R162, -RZ, R142.H0_H0 ;  /* 0x2000008effa27230 */ /* 0x000fca0000004100 */
[----:B------:R-:W-:Y:S01]  /*0910*/  FMUL.FTZ R162, R162, R215 ;  /* 0x000000d7a2a27220 */ /* 0x000fe20000410000 */
[----:B------:R-:W-:Y:S05]  /*0920*/  @P2 BRA `(.L_x_28841) ;  /* 0x0000002000002947 */ /* 0x000fea0003800000 */
[----:B------:R-:W-:Y:S05]  /*0930*/  @P0 BRA `(.L_x_28842) ;  /* 0x0000003000000947 */ /* 0x000fea0003800000 */
[----:B------:R-:W-:Y:S05]  /*0940*/  BRA `(.L_x_28843) ;  /* 0x0000004000007947 */ /* 0x000fea0003800000 */
.L_x_28841:
[----:B-----5:R-:W-:-:S05]  /*0950*/  HADD2.F32 R3, -RZ, R10.H0_H0 ;  /* 0x2000000aff037230 */ /* 0x020fca0000004100 */
[----:B------:R-:W-:-:S05]  /*0960*/  FADD.FTZ R162, R162, R3 ;  /* 0x00000003a2a27221 */ /* 0x000fca0000010000 */
.L_x_28842:
[----:B------:R-:W-:-:S04]  /*0970*/  F2FP.PACK_AB R3, RZ, R162 ;  /* 0x000000a2ff03723e */ /* 0x000fc800000000ff */
[----:B------:R-:W-:Y:S02]  /*0980*/  PRMT R6, R3, 0x7610, R6 ;  /* 0x0000761003067816 */ /* 0x000fe40000000006 */
.L_x_28843:
[----:B------:R-:W-:-:S05]  /*0990*/  HADD2.F32 R142, -RZ, R142.H1_H1 ;  /* 0x3000008eff8e7230 */ /* 0x000fca0000004100 */
[----:B------:R-:W-:Y:S01]  /*09a0*/  FMUL.FTZ R161, R142, R215 ;  /* 0x000000d78ea17220 */ /* 0x000fe20000410000 */
[----:B------:R-:W-:Y:S05]  /*09b0*/  @P2 BRA `(.L_x_28844) ;  /* 0x0000002000002947 */ /* 0x000fea0003800000 */
[----:B------:R-:W-:Y:S05]  /*09c0*/  @P0 BRA `(.L_x_28845) ;  /* 0x0000003000000947 */ /* 0x000fea0003800000 */
[----:B------:R-:W-:Y:S05]  /*09d0*/  BRA `(.L_x_28846) ;  /* 0x0000004000007947 */ /* 0x000fea0003800000 */
.L_x_28844:
[----:B-----5:R-:W-:-:S05]  /*09e0*/  HADD2.F32 R0, -RZ, R10.H1_H1 ;  /* 0x3000000aff007230 */ /* 0x020fca0000004100 */
[----:B------:R-:W-:-:S05]  /*09f0*/  FADD.FTZ R161, R161, R0 ;  /* 0x00000000a1a17221 */ /* 0x000fca0000010000 */
.L_x_28845:
[----:B------:R-:W-:-:S04]  /*0a00*/  F2FP.PACK_AB R3, RZ, R161 ;  /* 0x000000a1ff03723e */ /* 0x000fc800000000ff */
[----:B------:R-:W-:Y:S02]  /*0a10*/  PRMT R6, R6, 0x5410, R3 ;  /* 0x0000541006067816 */ /* 0x000fe40000000003 */
.L_x_28846:
[----:B------:R-:W-:-:S05]  /*0a20*/  HADD2.F32 R160, -RZ, R143.H0_H0 ;  /* 0x2000008fffa07230 */ /* 0x000fca0000004100 */
[----:B------:R-:W-:Y:S01]  /*0a30*/  FMUL.FTZ R160, R160, R215 ;  /* 0x000000d7a0a07220 */ /* 0x000fe20000410000 */
[----:B------:R-:W-:Y:S05]  /*0a40*/  @P2 BRA `(.L_x_28847) ;  /* 0x0000002000002947 */ /* 0x000fea0003800000 */
[----:B------:R-:W-:Y:S05]  /*0a50*/  @P0 BRA `(.L_x_28848) ;  /* 0x0000003000000947 */ /* 0x000fea0003800000 */
[----:B------:R-:W-:Y:S05]  /*0a60*/  BRA `(.L_x_28849) ;  /* 0x0000004000007947 */ /* 0x000fea0003800000 */
.L_x_28847:
[----:B-----5:R-:W-:-:S05]  /*0a70*/  HADD2.F32 R3, -RZ, R11.H0_H0 ;  /* 0x2000000bff037230 */ /* 0x020fca0000004100 */
[----:B------:R-:W-:-:S05]  /*0a80*/  FADD.FTZ R160, R160, R3 ;  /* 0x00000003a0a07221 */ /* 0x000fca0000010000 */
.L_x_28848:
[----:B------:R-:W-:-:S04]  /*0a90*/  F2FP.PACK_AB R0, RZ, R160 ;  /* 0x000000a0ff00723e */ /* 0x000fc800000000ff */
[----:B------:R-:W-:Y:S02]  /*0aa0*/  PRMT R7, R0, 0x7610, R7 ;  /* 0x0000761000077816 */ /* 0x000fe40000000007 */
.L_x_28849:
[----:B------:R-:W-:-:S05]  /*0ab0*/  HADD2.F32 R0, -RZ, R143.H1_H1 ;  /* 0x3000008fff007230 */ /* 0x000fca0000004100 */
[----:B------:R-:W-:Y:S01]  /*0ac0*/  FMUL.FTZ R159, R0, R215 ;  /* 0x000000d7009f7220 */ /* 0x000fe20000410000 */
[----:B------:R-:W-:Y:S05]  /*0ad0*/  @P2 BRA `(.L_x_28850) ;  /* 0x0000002000002947 */ /* 0x000fea0003800000 */
[----:B------:R-:W-:Y:S05]  /*0ae0*/  @P0 BRA `(.L_x_28851) ;  /* 0x0000003000000947 */ /* 0x000fea0003800000 */
[----:B------:R-:W-:Y:S05]  /*0af0*/  BRA `(.L_x_28852) ;  /* 0x0000004000007947 */ /* 0x000fea0003800000 */
.L_x_28850:
[----:B-----5:R-:W-:-:S05]  /*0b00*/  HADD2.F32 R0, -RZ, R11.H1_H1 ;  /* 0x3000000bff007230 */ /* 0x020fca0000004100 */
[----:B------:R-:W-:-:S05]  /*0b10*/  FADD.FTZ R159, R159, R0 ;  /* 0x000000009f9f7221 */ /* 0x000fca0000010000 */
.L_x_28851:
[----:B------:R-:W-:-:S04]  /*0b20*/  F2FP.PACK_AB R0, RZ, R159 ;  /* 0x0000009fff00723e */ /* 0x000fc800000000ff */
[----:B------:R-:W-:Y:S02]  /*0b30*/  PRMT R7, R7, 0x5410, R0 ;  /* 0x0000541007077816 */ /* 0x000fe40000000000 */
.L_x_28852:
        /* <DEDUP_REMOVED lines=11> */
[----:B-1----:R-:W-:Y:S05]  /*0bf0*/  @P0 BRA `(.L_x_28854) ;  /* 0x0000003000000947 */ /* 0x002fea0003800000 */
[----:B------:R-:W-:Y:S05]  /*0c00*/  BRA `(.L_x_28855) ;  /* 0x0000004000007947 */ /* 0x000fea0003800000 */
.L_x_28853:
[----:B-1---5:R-:W-:-:S05]  /*0c10*/  HADD2.F32 R3, -RZ, R8.H0_H0 ;  /* 0x20000008ff037230 */ /* 0x022fca0000004100 */
[----:B------:R-:W-:-:S05]  /*0c20*/  FADD.FTZ R158, R3, R158 ;  /* 0x0000009e039e7221 */ /* 0x000fca0000010000 */
.L_x_28854:
[----:B------:R-:W-:-:S04]  /*0c30*/  F2FP.PACK_AB R2, RZ, R158 ;  /* 0x0000009eff02723e */ /* 0x000fc800000000ff */
[----:B0-----:R-:W-:Y:S02]  /*0c40*/  PRMT R4, R2, 0x7610, R4 ;  /* 0x0000761002047816 */ /* 0x001fe40000000004 */
.L_x_28855:
[----:B------:R-:W-:-:S05]  /*0c50*/  HADD2.F32 R140, -RZ, R140.H1_H1 ;  /* 0x3000008cff8c7230 */ /* 0x000fca0000004100 */
[----:B------:R-:W-:Y:S01]  /*0c60*/  FMUL.FTZ R157, R140, R215 ;  /* 0x000000d78c9d7220 */ /* 0x000fe20000410000 */
[----:B------:R-:W-:Y:S05]  /*0c70*/  @P2 BRA `(.L_x_28856) ;  /* 0x0000002000002947 */ /* 0x000fea0003800000 */
[----:B------:R-:W-:Y:S05]  /*0c80*/  @P0 BRA `(.L_x_28857) ;  /* 0x0000003000000947 */ /* 0x000fea0003800000 */
[----:B------:R-:W-:Y:S05]  /*0c90*/  BRA `(.L_x_28858) ;  /* 0x0000004000007947 */ /* 0x000fea0003800000 */
.L_x_28856:
[----:B-----5:R-:W-:-:S05]  /*0ca0*/  HADD2.F32 R0, -RZ, R8.H1_H1 ;  /* 0x30000008ff007230 */ /* 0x020fca0000004100 */
[----:B------:R-:W-:-:S05]  /*0cb0*/  FADD.FTZ R157, R0, R157 ;  /* 0x0000009d009d7221 */ /* 0x000fca0000010000 */
.L_x_28857:
[----:B------:R-:W-:-:S04]  /*0cc0*/  F2FP.PACK_AB R2, RZ, R157 ;  /* 0x0000009dff02723e */ /* 0x000fc800000000ff */
[----:B0-----:R-:W-:Y:S02]  /*0cd0*/  PRMT R4, R4, 0x5410, R2 ;  /* 0x0000541004047816 */ /* 0x001fe40000000002 */
.L_x_28858:
[----:B------:R-:W-:-:S05]  /*0ce0*/  HADD2.F32 R156, -RZ, R141.H0_H0 ;  /* 0x2000008dff9c7230 */ /* 0x000fca0000004100 */
[----:B------:R-:W-:Y:S01]  /*0cf0*/  FMUL.FTZ R156, R156, R215 ;  /* 0x000000d79c9c7220 */ /* 0x000fe20000410000 */
[----:B------:R-:W-:Y:S05]  /*0d00*/  @P2 BRA `(.L_x_28859) ;  /* 0x0000002000002947 */ /* 0x000fea0003800000 */
[----:B------:R-:W-:Y:S05]  /*0d10*/  @P0 BRA `(.L_x_28860) ;  /* 0x0000003000000947 */ /* 0x000fea0003800000 */
[----:B------:R-:W-:Y:S05]  /*0d20*/  BRA `(.L_x_28861) ;  /* 0x0000004000007947 */ /* 0x000fea0003800000 */
.L_x_28859:
[----:B-----5:R-:W-:-:S05]  /*0d30*/  HADD2.F32 R3, -RZ, R9.H0_H0 ;  /* 0x20000009ff037230 */ /* 0x020fca0000004100 */
[----:B------:R-:W-:-:S05]  /*0d40*/  FADD.FTZ R156, R3, R156 ;  /* 0x0000009c039c7221 */ /* 0x000fca0000010000 */
.L_x_28860:
[----:B------:R-:W-:-:S04]  /*0d50*/  F2FP.PACK_AB R0, RZ, R156 ;  /* 0x0000009cff00723e */ /* 0x000fc800000000ff */
[----:B0-----:R-:W-:Y:S02]  /*0d60*/  PRMT R5, R0, 0x7610, R5 ;  /* 0x0000761000057816 */ /* 0x001fe40000000005 */
.L_x_28861:
[----:B------:R-:W-:-:S05]  /*0d70*/  HADD2.F32 R0, -RZ, R141.H1_H1 ;  /* 0x3000008dff007230 */ /* 0x000fca0000004100 */
[----:B------:R-:W-:Y:S01]  /*0d80*/  FMUL.FTZ R155, R0, R215 ;  /* 0x000000d7009b7220 */ /* 0x000fe20000410000 */
[----:B------:R-:W-:Y:S05]  /*0d90*/  @P2 BRA `(.L_x_28862) ;  /* 0x0000002000002947 */ /* 0x000fea0003800000 */
[----:B------:R-:W-:Y:S05]  /*0da0*/  @P0 BRA `(.L_x_28863) ;  /* 0x0000003000000947 */ /* 0x000fea0003800000 */
[----:B------:R-:W-:Y:S05]  /*0db0*/  BRA `(.L_x_28864) ;  /* 0x0000004000007947 */ /* 0x000fea0003800000 */
.L_x_28862:
[----:B-----5:R-:W-:-:S05]  /*0dc0*/  HADD2.F32 R0, -RZ, R9.H1_H1 ;  /* 0x30000009ff007230 */ /* 0x020fca0000004100 */
[----:B------:R-:W-:-:S05]  /*0dd0*/  FADD.FTZ R155, R0, R155 ;  /* 0x0000009b009b7221 */ /* 0x000fca0000010000 */
.L_x_28863:
[----:B------:R-:W-:-:S04]  /*0de0*/  F2FP.PACK_AB R0, RZ, R155 ;  /* 0x0000009bff00723e */ /* 0x000fc800000000ff */
[----:B0-----:R-:W-:Y:S02]  /*0df0*/  PRMT R5, R5, 0x5410, R0 ;  /* 0x0000541005057816 */ /* 0x001fe40000000000 */
.L_x_28864:
[----:B------:R-:W-:-:S05]  /*0e00*/  HADD2.F32 R154, -RZ, R142.H0_H0 ;  /* 0x2000008eff9a7230 */ /* 0x000fca0000004100 */
[----:B------:R-:W-:Y:S01]  /*0e10*/  FMUL.FTZ R154, R154, R215 ;  /* 0x000000d79a9a7220 */ /* 0x000fe20000410000 */
[----:B------:R-:W-:Y:S05]  /*0e20*/  @P2 BRA `(.L_x_28865) ;  /* 0x0000002000002947 */ /* 0x000fea0003800000 */
[----:B------:R-:W-:Y:S05]  /*0e30*/  @P0 BRA `(.L_x_28866) ;  /* 0x0000003000000947 */ /* 0x000fea0003800000 */
[----:B------:R-:W-:Y:S05]  /*0e40*/  BRA `(.L_x_28867) ;  /* 0x0000004000007947 */ /* 0x000fea0003800000 */
.L_x_28865:
[----:B-----5:R-:W-:-:S05]  /*0e50*/  HADD2.F32 R3, -RZ, R10.H0_H0 ;  /* 0x2000000aff037230 */ /* 0x020fca0000004100 */
[----:B------:R-:W-:-:S05]  /*0e60*/  FADD.FTZ R154, R3, R154 ;  /* 0x0000009a039a7221 */ /* 0x000fca0000010000 */
.L_x_28866:
[----:B------:R-:W-:-:S04]  /*0e70*/  F2FP.PACK_AB R3, RZ, R154 ;  /* 0x0000009aff03723e */ /* 0x000fc800000000ff */
[----:B------:R-:W-:Y:S02]  /*0e80*/  PRMT R6, R3, 0x7610, R6 ;  /* 0x0000761003067816 */ /* 0x000fe40000000006 */
.L_x_28867:
[----:B------:R-:W-:-:S05]  /*0e90*/  HADD2.F32 R142, -RZ, R142.H1_H1 ;  /* 0x3000008eff8e7230 */ /* 0x000fca0000004100 */
[----:B------:R-:W-:Y:S01]  /*0ea0*/  FMUL.FTZ R153, R142, R215 ;  /* 0x000000d78e997220 */ /* 0x000fe20000410000 */
[----:B------:R-:W-:Y:S05]  /*0eb0*/  @P2 BRA `(.L_x_28868) ;  /* 0x0000002000002947 */ /* 0x000fea0003800000 */
[----:B------:R-:W-:Y:S05]  /*0ec0*/  @P0 BRA `(.L_x_28869) ;  /* 0x0000003000000947 */ /* 0x000fea0003800000 */
[----:B------:R-:W-:Y:S05]  /*0ed0*/  BRA `(.L_x_28870) ;  /* 0x0000004000007947 */ /* 0x000fea0003800000 */
.L_x_28868:
[----:B-----5:R-:W-:-:S05]  /*0ee0*/  HADD2.F32 R0, -RZ, R10.H1_H1 ;  /* 0x3000000aff007230 */ /* 0x020fca0000004100 */
[----:B------:R-:W-:-:S05]  /*0ef0*/  FADD.FTZ R153, R0, R153 ;  /* 0x0000009900997221 */ /* 0x000fca0000010000 */
.L_x_28869:
[----:B------:R-:W-:-:S04]  /*0f00*/  F2FP.PACK_AB R3, RZ, R153 ;  /* 0x00000099ff03723e */ /* 0x000fc800000000ff */
[----:B------:R-:W-:Y:S02]  /*0f10*/  PRMT R6, R6, 0x5410, R3 ;  /* 0x0000541006067816 */ /* 0x000fe40000000003 */
.L_x_28870:
[----:B------:R-:W-:-:S05]  /*0f20*/  HADD2.F32 R152, -RZ, R143.H0_H0 ;  /* 0x2000008fff987230 */ /* 0x000fca0000004100 */
[----:B------:R-:W-:Y:S01]  /*0f30*/  FMUL.FTZ R152, R152, R215 ;  /* 0x000000d798987220 */ /* 0x000fe20000410000 */
[----:B------:R-:W-:Y:S05]  /*0f40*/  @P2 BRA `(.L_x_28871) ;  /* 0x0000002000002947 */ /* 0x000fea0003800000 */
[----:B------:R-:W-:Y:S05]  /*0f50*/  @P0 BRA `(.L_x_28872) ;  /* 0x0000003000000947 */ /* 0x000fea0003800000 */
[----:B------:R-:W-:Y:S05]  /*0f60*/  BRA `(.L_x_28873) ;  /* 0x0000004000007947 */ /* 0x000fea0003800000 */
.L_x_28871:
[----:B-----5:R-:W-:-:S05]  /*0f70*/  HADD2.F32 R3, -RZ, R11.H0_H0 ;  /* 0x2000000bff037230 */ /* 0x020fca0000004100 */
[----:B------:R-:W-:-:S05]  /*0f80*/  FADD.FTZ R152, R3, R152 ;  /* 0x0000009803987221 */ /* 0x000fca0000010000 */
.L_x_28872:
[----:B------:R-:W-:-:S04]  /*0f90*/  F2FP.PACK_AB R0, RZ, R152 ;  /* 0x00000098ff00723e */ /* 0x000fc800000000ff */
[----:B------:R-:W-:Y:S02]  /*0fa0*/  PRMT R7, R0, 0x7610, R7 ;  /* 0x0000761000077816 */ /* 0x000fe40000000007 */
.L_x_28873:
[----:B------:R-:W-:-:S05]  /*0fb0*/  HADD2.F32 R0, -RZ, R143.H1_H1 ;  /* 0x3000008fff007230 */ /* 0x000fca0000004100 */
[----:B------:R-:W-:Y:S01]  /*0fc0*/  FMUL.FTZ R151, R0, R215 ;  /* 0x000000d700977220 */ /* 0x000fe20000410000 */
[----:B------:R-:W-:Y:S05]  /*0fd0*/  @P2 BRA `(.L_x_28874) ;  /* 0x0000002000002947 */ /* 0x000fea0003800000 */
[----:B------:R-:W-:Y:S05]  /*0fe0*/  @P0 BRA `(.L_x_28875) ;  /* 0x0000003000000947 */ /* 0x000fea0003800000 */
[----:B------:R-:W-:Y:S05]  /*0ff0*/  BRA `(.L_x_28876) ;  /* 0x0000004000007947 */ /* 0x000fea0003800000 */
.L_x_28874:
[----:B-----5:R-:W-:-:S05]  /*1000*/  HADD2.F32 R0, -RZ, R11.H1_H1 ;  /* 0x3000000bff007230 */ /* 0x020fca0000004100 */
[----:B------:R-:W-:-:S05]  /*1010*/  FADD.FTZ R151, R0, R151 ;  /* 0x0000009700977221 */ /* 0x000fca0000010000 */
.L_x_28875:
[----:B------:R-:W-:-:S04]  /*1020*/  F2FP.PACK_AB R0, RZ, R151 ;  /* 0x00000097ff00723e */ /* 0x000fc800000000ff */
[----:B------:R-:W-:Y:S02]  /*1030*/  PRMT R7, R7, 0x5410, R0 ;  /* 0x0000541007077816 */ /* 0x000fe40000000000 */
.L_x_28876:
        /* <DEDUP_REMOVED lines=12> */
.L_x_28877:
[----:B-1---5:R-:W-:-:S05]  /*1100*/  HADD2.F32 R3, -RZ, R8.H0_H0 ;  /* 0x20000008ff037230 */ /* 0x022fca0000004100 */
[----:B------:R-:W-:-:S05]  /*1110*/  FADD.FTZ R150, R3, R150 ;  /* 0x0000009603967221 */ /* 0x000fca0000010000 */
.L_x_28878:
[----:B------:R-:W-:-:S04]  /*1120*/  F2FP.PACK_AB R2, RZ, R150 ;  /* 0x00000096ff02723e */ /* 0x000fc800000000ff */
[----:B0-----:R-:W-:Y:S02]  /*1130*/  PRMT R4, R2, 0x7610, R4 ;  /* 0x0000761002047816 */ /* 0x001fe40000000004 */
.L_x_28879:
[----:B------:R-:W-:-:S05]  /*1140*/  HADD2.F32 R140, -RZ, R140.H1_H1 ;  /* 0x3000008cff8c7230 */ /* 0x000fca0000004100 */
[----:B------:R-:W-:Y:S01]  /*1150*/  FMUL.FTZ R168, R140, R215 ;  /* 0x000000d78ca87220 */ /* 0x000fe20000410000 */
[----:B------:R-:W-:Y:S05]  /*1160*/  @P2 BRA `(.L_x_28880) ;  /* 0x0000002000002947 */ /* 0x000fea0003800000 */
[----:B------:R-:W-:Y:S05]  /*1170*/  @P0 BRA `(.L_x_28881) ;  /* 0x0000003000000947 */ /* 0x000fea0003800000 */
[----:B------:R-:W-:Y:S05]  /*1180*/  BRA `(.L_x_28882) ;  /* 0x0000004000007947 */ /* 0x000fea0003800000 */
.L_x_28880:
[----:B-----5:R-:W-:-:S05]  /*1190*/  HADD2.F32 R3, -RZ, R8.H1_H1 ;  /* 0x30000008ff037230 */ /* 0x020fca0000004100 */
[----:B------:R-:W-:-:S05]  /*11a0*/  FADD.FTZ R168, R3, R168 ;  /* 0x000000a803a87221 */ /* 0x000fca0000010000 */
.L_x_28881:
[----:B------:R-:W-:-:S04]  /*11b0*/  F2FP.PACK_AB R2, RZ, R168 ;  /* 0x000000a8ff02723e */ /* 0x000fc800000000ff */
[----:B0-----:R-:W-:Y:S02]  /*11c0*/  PRMT R4, R4, 0x5410, R2 ;  /* 0x0000541004047816 */ /* 0x001fe40000000002 */
.L_x_28882:
[----:B------:R-:W-:-:S05]  /*11d0*/  HADD2.F32 R2, -RZ, R141.H0_H0 ;  /* 0x2000008dff027230 */ /* 0x000fca0000004100 */
[----:B------:R-:W-:Y:S01]  /*11e0*/  FMUL.FTZ R167, R2, R215 ;  /* 0x000000d702a77220 */ /* 0x000fe20000410000 */
[----:B------:R-:W-:Y:S05]  /*11f0*/  @P2 BRA `(.L_x_28883) ;  /* 0x0000002000002947 */ /* 0x000fea0003800000 */
[----:B------:R-:W-:Y:S05]  /*1200*/  @P0 BRA `(.L_x_28884) ;  /* 0x0000003000000947 */ /* 0x000fea0003800000 */
[----:B------:R-:W-:Y:S05]  /*1210*/  BRA `(.L_x_28885) ;  /* 0x0000004000007947 */ /* 0x000fea0003800000 */
.L_x_28883:
[----:B-----5:R-:W-:-:S05]  /*1220*/  HADD2.F32 R2, -RZ, R9.H0_H0 ;  /* 0x20000009ff027230 */ /* 0x020fca0000004100 */
[----:B------:R-:W-:-:S05]  /*1230*/  FADD.FTZ R167, R2, R167 ;  /* 0x000000a702a77221 */ /* 0x000fca0000010000 */
.L_x_28884:
[----:B------:R-:W-:-:S04]  /*1240*/  F2FP.PACK_AB R2, RZ, R167 ;  /* 0x000000a7ff02723e */ /* 0x000fc800000000ff */
[----:B0-----:R-:W-:Y:S02]  /*1250*/  PRMT R5, R2, 0x7610, R5 ;  /* 0x0000761002057816 */ /* 0x001fe40000000005 */
.L_x_28885:
[----:B------:R-:W-:-:S05]  /*1260*/  HADD2.F32 R2, -RZ, R141.H1_H1 ;  /* 0x3000008dff027230 */ /* 0x000fca0000004100 */
[----:B------:R-:W-:Y:S01]  /*1270*/  FMUL.FTZ R171, R2, R215 ;  /* 0x000000d702ab7220 */ /* 0x000fe20000410000 */
[----:B------:R-:W-:Y:S05]  /*1280*/  @P2 BRA `(.L_x_28886) ;  /* 0x0000002000002947 */ /* 0x000fea0003800000 */
[----:B------:R-:W-:Y:S05]  /*1290*/  @P0 BRA `(.L_x_28887) ;  /* 0x0000003000000947 */ /* 0x000fea0003800000 */
[----:B------:R-:W-:Y:S05]  /*12a0*/  BRA `(.L_x_28888) ;  /* 0x0000004000007947 */ /* 0x000fea0003800000 */
.L_x_28886:
[----:B-----5:R-:W-:-:S05]  /*12b0*/  HADD2.F32 R2, -RZ, R9.H1_H1 ;  /* 0x30000009ff027230 */ /* 0x020fca0000004100 */
[----:B------:R-:W-:-:S05]  /*12c0*/  FADD.FTZ R171, R2, R171 ;  /* 0x000000ab02ab7221 */ /* 0x000fca0000010000 */
.L_x_28887:
[----:B------:R-:W-:-:S04]  /*12d0*/  F2FP.PACK_AB R2, RZ, R171 ;  /* 0x000000abff02723e */ /* 0x000fc800000000ff */
[----:B0-----:R-:W-:Y:S02]  /*12e0*/  PRMT R5, R5, 0x5410, R2 ;  /* 0x0000541005057816 */ /* 0x001fe40000000002 */
.L_x_28888:
[----:B------:R-:W-:-:S05]  /*12f0*/  HADD2.F32 R172, -RZ, R142.H0_H0 ;  /* 0x2000008effac7230 */ /* 0x000fca0000004100 */
[----:B------:R-:W-:Y:S01]  /*1300*/  FMUL.FTZ R172, R172, R215 ;  /* 0x000000d7acac7220 */ /* 0x000fe20000410000 */
[----:B------:R-:W-:Y:S05]  /*1310*/  @P2 BRA `(.L_x_28889) ;  /* 0x0000002000002947 */ /* 0x000fea0003800000 */
[----:B------:R-:W-:Y:S05]  /*1320*/  @P0 BRA `(.L_x_28890) ;  /* 0x0000003000000947 */ /* 0x000fea0003800000 */
[----:B------:R-:W-:Y:S05]  /*1330*/  BRA `(.L_x_28891) ;  /* 0x0000004000007947 */ /* 0x000fea0003800000 */
.L_x_28889:
[----:B-----5:R-:W-:-:S05]  /*1340*/  HADD2.F32 R3, -RZ, R10.H0_H0 ;  /* 0x2000000aff037230 */ /* 0x020fca0000004100 */
[----:B------:R-:W-:-:S05]  /*1350*/  FADD.FTZ R172, R3, R172 ;  /* 0x000000ac03ac7221 */ /* 0x000fca0000010000 */
.L_x_28890:
[----:B------:R-:W-:-:S04]  /*1360*/  F2FP.PACK_AB R3, RZ, R172 ;  /* 0x000000acff03723e */ /* 0x000fc800000000ff */
[----:B------:R-:W-:Y:S02]  /*1370*/  PRMT R6, R3, 0x7610, R6 ;  /* 0x0000761003067816 */ /* 0x000fe40000000006 */
.L_x_28891:
[----:B------:R-:W-:-:S05]  /*1380*/  HADD2.F32 R142, -RZ, R142.H1_H1 ;  /* 0x3000008eff8e7230 */ /* 0x000fca0000004100 */
[----:B------:R-:W-:Y:S01]  /*1390*/  FMUL.FTZ R173, R142, R215 ;  /* 0x000000d78ead7220 */ /* 0x000fe20000410000 */
[----:B------:R-:W-:Y:S05]  /*13a0*/  @P2 BRA `(.L_x_28892) ;  /* 0x0000002000002947 */ /* 0x000fea0003800000 */
[----:B------:R-:W-:Y:S05]  /*13b0*/  @P0 BRA `(.L_x_28893) ;  /* 0x0000003000000947 */ /* 0x000fea0003800000 */
[----:B------:R-:W-:Y:S05]  /*13c0*/  BRA `(.L_x_28894) ;  /* 0x0000004000007947 */ /* 0x000fea0003800000 */
.L_x_28892:
[----:B-----5:R-:W-:-:S05]  /*13d0*/  HADD2.F32 R2, -RZ, R10.H1_H1 ;  /* 0x3000000aff027230 */ /* 0x020fca0000004100 */
[----:B------:R-:W-:-:S05]  /*13e0*/  FADD.FTZ R173, R2, R173 ;  /* 0x000000ad02ad7221 */ /* 0x000fca0000010000 */
.L_x_28893:
[----:B------:R-:W-:-:S04]  /*13f0*/  F2FP.PACK_AB R3, RZ, R173 ;  /* 0x000000adff03723e */ /* 0x000fc800000000ff */
[----:B------:R-:W-:Y:S02]  /*1400*/  PRMT R6, R6, 0x5410, R3 ;  /* 0x0000541006067816 */ /* 0x000fe40000000003 */
.L_x_28894:
[----:B------:R-:W-:-:S05]  /*1410*/  HADD2.F32 R174, -RZ, R143.H0_H0 ;  /* 0x2000008fffae7230 */ /* 0x000fca0000004100 */
[----:B------:R-:W-:Y:S01]  /*1420*/  FMUL.FTZ R174, R174, R215 ;  /* 0x000000d7aeae7220 */ /* 0x000fe20000410000 */
[----:B------:R-:W-:Y:S05]  /*1430*/  @P2 BRA `(.L_x_28895) ;  /* 0x0000002000002947 */ /* 0x000fea0003800000 */
[----:B------:R-:W-:Y:S05]  /*1440*/  @P0 BRA `(.L_x_28896) ;  /* 0x0000003000000947 */ /* 0x000fea0003800000 */
[----:B------:R-:W-:Y:S05]  /*1450*/  BRA `(.L_x_28897) ;  /* 0x0000004000007947 */ /* 0x000fea0003800000 */
.L_x_28895:
[----:B-----5:R-:W-:-:S05]  /*1460*/  HADD2.F32 R3, -RZ, R11.H0_H0 ;  /* 0x2000000bff037230 */ /* 0x020fca0000004100 */
[----:B------:R-:W-:-:S05]  /*1470*/  FADD.FTZ R174, R3, R174 ;  /* 0x000000ae03ae7221 */ /* 0x000fca0000010000 */
.L_x_28896:
[----:B------:R-:W-:-:S04]  /*1480*/  F2FP.PACK_AB R2, RZ, R174 ;  /* 0x000000aeff02723e */ /* 0x000fc800000000ff */
[----:B------:R-:W-:Y:S02]  /*1490*/  PRMT R7, R2, 0x7610, R7 ;  /* 0x0000761002077816 */ /* 0x000fe40000000007 */
.L_x_28897:
[----:B------:R-:W-:-:S05]  /*14a0*/  HADD2.F32 R2, -RZ, R143.H1_H1 ;  /* 0x3000008fff027230 */ /* 0x000fca0000004100 */
[----:B------:R-:W-:Y:S01]  /*14b0*/  FMUL.FTZ R177, R2, R215 ;  /* 0x000000d702b17220 */ /* 0x000fe20000410000 */
[----:B------:R-:W-:Y:S05]  /*14c0*/  @P2 BRA `(.L_x_28898) ;  /* 0x0000002000002947 */ /* 0x000fea0003800000 */
[----:B------:R-:W-:Y:S05]  /*14d0*/  @P0 BRA `(.L_x_28899) ;  /* 0x0000003000000947 */ /* 0x000fea0003800000 */
[----:B------:R-:W-:Y:S05]  /*14e0*/  BRA `(.L_x_28900) ;  /* 0x0000004000007947 */ /* 0x000fea0003800000 */
.L_x_28898:
[----:B-----5:R-:W-:-:S05]  /*14f0*/  HADD2.F32 R2, -RZ, R11.H1_H1 ;  /* 0x3000000bff027230 */ /* 0x020fca0000004100 */
[----:B------:R-:W-:-:S05]  /*1500*/  FADD.FTZ R177, R2, R177 ;  /* 0x000000b102b17221 */ /* 0x000fca0000010000 */
.L_x_28899:
[----:B------:R-:W-:-:S04]  /*1510*/  F2FP.PACK_AB R2, RZ, R177 ;  /* 0x000000b1ff02723e */ /* 0x000fc800000000ff */
[----:B------:R-:W-:Y:S02]  /*1520*/  PRMT R7, R7, 0x5410, R2 ;  /* 0x0000541007077816 */ /* 0x000fe40000000002 */
.L_x_28900:
        /* <DEDUP_REMOVED lines=12> */
.L_x_28901:
[----:B-1---5:R-:W-:-:S05]  /*15f0*/  HADD2.F32 R3, -RZ, R8.H0_H0 ;  /* 0x20000008ff037230 */ /* 0x022fca0000004100 */
[----:B------:R-:W-:-:S05]  /*1600*/  FADD.FTZ R176, R3, R176 ;  /* 0x000000b003b07221 */ /* 0x000fca0000010000 */
.L_x_28902:
[----:B------:R-:W-:-:S04]  /*1610*/  F2FP.PACK_AB R2, RZ, R176 ;  /* 0x000000b0ff02723e */ /* 0x000fc800000000ff */
[----:B0-----:R-:W-:Y:S02]  /*1620*/  PRMT R4, R2, 0x7610, R4 ;  /* 0x0000761002047816 */ /* 0x001fe40000000004 */
.L_x_28903:
[----:B------:R-:W-:-:S05]  /*1630*/  HADD2.F32 R140, -RZ, R140.H1_H1 ;  /* 0x3000008cff8c7230 */ /* 0x000fca0000004100 */
[----:B------:R-:W-:Y:S01]  /*1640*/  FMUL.FTZ R179, R140, R215 ;  /* 0x000000d78cb37220 */ /* 0x000fe20000410000 */
[----:B------:R-:W-:Y:S05]  /*1650*/  @P2 BRA `(.L_x_28904) ;  /* 0x0000002000002947 */ /* 0x000fea0003800000 */
[----:B------:R-:W-:Y:S05]  /*1660*/  @P0 BRA `(.L_x_28905) ;  /* 0x0000003000000947 */ /* 0x000fea0003800000 */
[----:B------:R-:W-:Y:S05]  /*1670*/  BRA `(.L_x_28906) ;  /* 0x0000004000007947 */ /* 0x000fea0003800000 */
.L_x_28904:
[----:B-----5:R-:W-:-:S05]  /*1680*/  HADD2.F32 R2, -RZ, R8.H1_H1 ;  /* 0x30000008ff027230 */ /* 0x020fca0000004100 */
[----:B------:R-:W-:-:S05]  /*1690*/  FADD.FTZ R179, R2, R179 ;  /* 0x000000b302b37221 */ /* 0x000fca0000010000 */
.L_x_28905:
[----:B------:R-:W-:-:S04]  /*16a0*/  F2FP.PACK_AB R2, RZ, R179 ;  /* 0x000000b3ff02723e */ /* 0x000fc800000000ff */
[----:B0-----:R-:W-:Y:S02]  /*16b0*/  PRMT R4, R4, 0x5410, R2 ;  /* 0x0000541004047816 */ /* 0x001fe40000000002 */
.L_x_28906:
[----:B------:R-:W-:-:S05]  /*16c0*/  HADD2.F32 R178, -RZ, R141.H0_H0 ;  /* 0x2000008dffb27230 */ /* 0x000fca0000004100 */
[----:B------:R-:W-:Y:S01]  /*16d0*/  FMUL.FTZ R178, R178, R215 ;  /* 0x000000d7b2b27220 */ /* 0x000fe20000410000 */
[----:B------:R-:W-:Y:S05]  /*16e0*/  @P2 BRA `(.L_x_28907) ;  /* 0x0000002000002947 */ /* 0x000fea0003800000 */
[----:B------:R-:W-:Y:S05]  /*16f0*/  @P0 BRA `(.L_x_28908) ;  /* 0x0000003000000947 */ /* 0x000fea0003800000 */
[----:B------:R-:W-:Y:S05]  /*1700*/  BRA `(.L_x_28909) ;  /* 0x0000004000007947 */ /* 0x000fea0003800000 */
.L_x_28907:
[----:B-----5:R-:W-:-:S05]  /*1710*/  HADD2.F32 R3, -RZ, R9.H0_H0 ;  /* 0x20000009ff037230 */ /* 0x020fca0000004100 */
[----:B------:R-:W-:-:S05]  /*1720*/  FADD.FTZ R178, R3, R178 ;  /* 0x000000b203b27221 */ /* 0x000fca0000010000 */
.L_x_28908:
[----:B------:R-:W-:-:S04]  /*1730*/  F2FP.PACK_AB R2, RZ, R178 ;  /* 0x000000b2ff02723e */ /* 0x000fc800000000ff */
[----:B0-----:R-:W-:Y:S02]  /*1740*/  PRMT R5, R2, 0x7610, R5 ;  /* 0x0000761002057816 */ /* 0x001fe40000000005 */
.L_x_28909:
[----:B------:R-:W-:-:S05]  /*1750*/  HADD2.F32 R2, -RZ, R141.H1_H1 ;  /* 0x3000008dff027230 */ /* 0x000fca0000004100 */
[----:B------:R-:W-:Y:S01]  /*1760*/  FMUL.FTZ R181, R2, R215 ;  /* 0x000000d702b57220 */ /* 0x000fe20000410000 */
[----:B------:R-:W-:Y:S05]  /*1770*/  @P2 BRA `(.L_x_28910) ;  /* 0x0000002000002947 */ /* 0x000fea0003800000 */
[----:B------:R-:W-:Y:S05]  /*1780*/  @P0 BRA `(.L_x_28911) ;  /* 0x0000003000000947 */ /* 0x000fea0003800000 */
[----:B------:R-:W-:Y:S05]  /*1790*/  BRA `(.L_x_28912) ;  /* 0x0000004000007947 */ /* 0x000fea0003800000 */
.L_x_28910:
[----:B-----5:R-:W-:-:S05]  /*17a0*/  HADD2.F32 R2, -RZ, R9.H1_H1 ;  /* 0x30000009ff027230 */ /* 0x020fca0000004100 */
[----:B------:R-:W-:-:S05]  /*17b0*/  FADD.FTZ R181, R2, R181 ;  /* 0x000000b502b57221 */ /* 0x000fca0000010000 */
.L_x_28911:
[----:B------:R-:W-:-:S04]  /*17c0*/  F2FP.PACK_AB R2, RZ, R181 ;  /* 0x000000b5ff02723e */ /* 0x000fc800000000ff */
[----:B0-----:R-:W-:Y:S02]  /*17d0*/  PRMT R5, R5, 0x5410, R2 ;  /* 0x0000541005057816 */ /* 0x001fe40000000002 */
.L_x_28912:
[----:B------:R-:W-:-:S05]  /*17e0*/  HADD2.F32 R180, -RZ, R142.H0_H0 ;  /* 0x2000008effb47230 */ /* 0x000fca0000004100 */
[----:B------:R-:W-:Y:S01]  /*17f0*/  FMUL.FTZ R180, R180, R215 ;  /* 0x000000d7b4b47220 */ /* 0x000fe20000410000 */
[----:B------:R-:W-:Y:S05]  /*1800*/  @P2 BRA `(.L_x_28913) ;  /* 0x0000002000002947 */ /* 0x000fea0003800000 */
[----:B------:R-:W-:Y:S05]  /*1810*/  @P0 BRA `(.L_x_28914) ;  /* 0x0000003000000947 */ /* 0x000fea0003800000 */
[----:B------:R-:W-:Y:S05]  /*1820*/  BRA `(.L_x_28915) ;  /* 0x0000004000007947 */ /* 0x000fea0003800000 */
.L_x_28913:
[----:B-----5:R-:W-:-:S05]  /*1830*/  HADD2.F32 R3, -RZ, R10.H0_H0 ;  /* 0x2000000aff037230 */ /* 0x020fca0000004100 */
[----:B------:R-:W-:-:S05]  /*1840*/  FADD.FTZ R180, R3, R180 ;  /* 0x000000b403b47221 */ /* 0x000fca0000010000 */
.L_x_28914:
[----:B------:R-:W-:-:S04]  /*1850*/  F2FP.PACK_AB R3, RZ, R180 ;  /* 0x000000b4ff03723e */ /* 0x000fc800000000ff */
[----:B------:R-:W-:Y:S02]  /*1860*/  PRMT R6, R3, 0x7610, R6 ;  /* 0x0000761003067816 */ /* 0x000fe40000000006 */
.L_x_28915:
[----:B------:R-:W-:-:S05]  /*1870*/  HADD2.F32 R142, -RZ, R142.H1_H1 ;  /* 0x3000008eff8e7230 */ /* 0x000fca0000004100 */
[----:B------:R-:W-:Y:S01]  /*1880*/  FMUL.FTZ R182, R142, R215 ;  /* 0x000000d78eb67220 */ /* 0x000fe20000410000 */
[----:B------:R-:W-:Y:S05]  /*1890*/  @P2 BRA `(.L_x_28916) ;  /* 0x0000002000002947 */ /* 0x000fea0003800000 */
[----:B------:R-:W-:Y:S05]  /*18a0*/  @P0 BRA `(.L_x_28917) ;  /* 0x0000003000000947 */ /* 0x000fea0003800000 */
[----:B------:R-:W-:Y:S05]  /*18b0*/  BRA `(.L_x_28918) ;  /* 0x0000004000007947 */ /* 0x000fea0003800000 */
.L_x_28916:
[----:B-----5:R-:W-:-:S05]  /*18c0*/  HADD2.F32 R3, -RZ, R10.H1_H1 ;  /* 0x3000000aff037230 */ /* 0x020fca0000004100 */
[----:B------:R-:W-:-:S05]  /*18d0*/  FADD.FTZ R182, R3, R182 ;  /* 0x000000b603b67221 */ /* 0x000fca0000010000 */
.L_x_28917:
[----:B------:R-:W-:-:S04]  /*18e0*/  F2FP.PACK_AB R3, RZ, R182 ;  /* 0x000000b6ff03723e */ /* 0x000fc800000000ff */
[----:B------:R-:W-:Y:S02]  /*18f0*/  PRMT R6, R6, 0x5410, R3 ;  /* 0x0000541006067816 */ /* 0x000fe40000000003 */
.L_x_28918:
[----:B------:R-:W-:-:S05]  /*1900*/  HADD2.F32 R2, -RZ, R143.H0_H0 ;  /* 0x2000008fff027230 */ /* 0x000fca0000004100 */
[----:B------:R-:W-:Y:S01]  /*1910*/  FMUL.FTZ R183, R2, R215 ;  /* 0x000000d702b77220 */ /* 0x000fe20000410000 */
[----:B------:R-:W-:Y:S05]  /*1920*/  @P2 BRA `(.L_x_28919) ;  /* 0x0000002000002947 */ /* 0x000fea0003800000 */
[----:B------:R-:W-:Y:S05]  /*1930*/  @P0 BRA `(.L_x_28920) ;  /* 0x0000003000000947 */ /* 0x000fea0003800000 */
[----:B------:R-:W-:Y:S05]  /*1940*/  BRA `(.L_x_28921) ;  /* 0x0000004000007947 */ /* 0x000fea0003800000 */
.L_x_28919:
[----:B-----5:R-:W-:-:S05]  /*1950*/  HADD2.F32 R2, -RZ, R11.H0_H0 ;  /* 0x2000000bff027230 */ /* 0x020fca0000004100 */
[----:B------:R-:W-:-:S05]  /*1960*/  FADD.FTZ R183, R2, R183 ;  /* 0x000000b702b77221 */ /* 0x000fca0000010000 */
.L_x_28920:
[----:B------:R-:W-:-:S04]  /*1970*/  F2FP.PACK_AB R2, RZ, R183 ;  /* 0x000000b7ff02723e */ /* 0x000fc800000000ff */
[----:B------:R-:W-:Y:S02]  /*1980*/  PRMT R7, R2, 0x7610, R7 ;  /* 0x0000761002077816 */ /* 0x000fe40000000007 */
.L_x_28921:
[----:B------:R-:W-:-:S05]  /*1990*/  HADD2.F32 R184, -RZ, R143.H1_H1 ;  /* 0x3000008fffb87230 */ /* 0x000fca0000004100 */
[----:B------:R-:W-:Y:S01]  /*19a0*/  FMUL.FTZ R184, R184, R215 ;  /* 0x000000d7b8b87220 */ /* 0x000fe20000410000 */
[----:B------:R-:W-:Y:S05]  /*19b0*/  @P2 BRA `(.L_x_28922) ;  /* 0x0000002000002947 */ /* 0x000fea0003800000 */
[----:B------:R-:W-:Y:S05]  /*19c0*/  @P0 BRA `(.L_x_28923) ;  /* 0x0000003000000947 */ /* 0x000fea0003800000 */
[----:B------:R-:W-:Y:S05]  /*19d0*/  BRA `(.L_x_28924) ;  /* 0x0000004000007947 */ /* 0x000fea0003800000 */
.L_x_28922:
[----:B-----5:R-:W-:-:S05]  /*19e0*/  HADD2.F32 R3, -RZ, R11.H1_H1 ;  /* 0x3000000bff037230 */ /* 0x020fca0000004100 */
[----:B------:R-:W-:-:S05]  /*19f0*/  FADD.FTZ R184, R3, R184 ;  /* 0x000000b803b87221 */ /* 0x000fca0000010000 */
.L_x_28923:
[----:B------:R-:W-:-:S04]  /*1a00*/  F2FP.PACK_AB R2, RZ, R184 ;  /* 0x000000b8ff02723e */ /* 0x000fc800000000ff */
[----:B------:R-:W-:Y:S02]  /*1a10*/  PRMT R7, R7, 0x5410, R2 ;  /* 0x0000541007077816 */ /* 0x000fe40000000002 */
.L_x_28924:
        /* <DEDUP_REMOVED lines=12> */
.L_x_28925:
[----:B-1---5:R-:W-:-:S05]  /*1ae0*/  HADD2.F32 R2, -RZ, R8.H0_H0 ;  /* 0x20000008ff027230 */ /* 0x022fca0000004100 */
[----:B------:R-:W-:-:S05]  /*1af0*/  FADD.FTZ R185, R2, R185 ;  /* 0x000000b902b97221 */ /* 0x000fca0000010000 */
.L_x_28926:
[----:B------:R-:W-:-:S04]  /*1b00*/  F2FP.PACK_AB R2, RZ, R185 ;  /* 0x000000b9ff02723e */ /* 0x000fc800000000ff */
[----:B0-----:R-:W-:Y:S02]  /*1b10*/  PRMT R4, R2, 0x7610, R4 ;  /* 0x0000761002047816 */ /* 0x001fe40000000004 */
.L_x_28927:
[----:B------:R-:W-:-:S05]  /*1b20*/  HADD2.F32 R140, -RZ, R140.H1_H1 ;  /* 0x3000008cff8c7230 */ /* 0x000fca0000004100 */
[----:B------:R-:W-:Y:S01]  /*1b30*/  FMUL.FTZ R187, R140, R215 ;  /* 0x000000d78cbb7220 */ /* 0x000fe20000410000 */
[----:B------:R-:W-:Y:S05]  /*1b40*/  @P2 BRA `(.L_x_28928) ;  /* 0x0000002000002947 */ /* 0x000fea0003800000 */
[----:B------:R-:W-:Y:S05]  /*1b50*/  @P0 BRA `(.L_x_28929) ;  /* 0x0000003000000947 */ /* 0x000fea0003800000 */
[----:B------:R-:W-:Y:S05]  /*1b60*/  BRA `(.L_x_28930) ;  /* 0x0000004000007947 */ /* 0x000fea0003800000 */
.L_x_28928:
[----:B-----5:R-:W-:-:S05]  /*1b70*/  HADD2.F32 R2, -RZ, R8.H1_H1 ;  /* 0x30000008ff027230 */ /* 0x020fca0000004100 */
[----:B------:R-:W-:-:S05]  /*1b80*/  FADD.FTZ R187, R2, R187 ;  /* 0x000000bb02bb7221 */ /* 0x000fca0000010000 */
.L_x_28929:
[----:B------:R-:W-:-:S04]  /*1b90*/  F2FP.PACK_AB R2, RZ, R187 ;  /* 0x000000bbff02723e */ /* 0x000fc800000000ff */
[----:B0-----:R-:W-:Y:S02]  /*1ba0*/  PRMT R4, R4, 0x5410, R2 ;  /* 0x0000541004047816 */ /* 0x001fe40000000002 */
.L_x_28930:
[----:B------:R-:W-:-:S05]  /*1bb0*/  HADD2.F32 R186, -RZ, R141.H0_H0 ;  /* 0x2000008dffba7230 */ /* 0x000fca0000004100 */
[----:B------:R-:W-:Y:S01]  /*1bc0*/  FMUL.FTZ R186, R186, R215 ;  /* 0x000000d7baba7220 */ /* 0x000fe20000410000 */
[----:B------:R-:W-:Y:S05]  /*1bd0*/  @P2 BRA `(.L_x_28931) ;  /* 0x0000002000002947 */ /* 0x000fea0003800000 */
[----:B------:R-:W-:Y:S05]  /*1be0*/  @P0 BRA `(.L_x_28932) ;  /* 0x0000003000000947 */ /* 0x000fea0003800000 */
[----:B------:R-:W-:Y:S05]  /*1bf0*/  BRA `(.L_x_28933) ;  /* 0x0000004000007947 */ /* 0x000fea0003800000 */
.L_x_28931:
[----:B-----5:R-:W-:-:S05]  /*1c00*/  HADD2.F32 R3, -RZ, R9.H0_H0 ;  /* 0x20000009ff037230 */ /* 0x020fca0000004100 */
[----:B------:R-:W-:-:S05]  /*1c10*/  FADD.FTZ R186, R3, R186 ;  /* 0x000000ba03ba7221 */ /* 0x000fca0000010000 */
.L_x_28932:
[----:B------:R-:W-:-:S04]  /*1c20*/  F2FP.PACK_AB R2, RZ, R186 ;  /* 0x000000baff02723e */ /* 0x000fc800000000ff */
[----:B0-----:R-:W-:Y:S02]  /*1c30*/  PRMT R5, R2, 0x7610, R5 ;  /* 0x0000761002057816 */ /* 0x001fe40000000005 */
.L_x_28933:
[----:B------:R-:W-:-:S05]  /*1c40*/  HADD2.F32 R2, -RZ, R141.H1_H1 ;  /* 0x3000008dff027230 */ /* 0x000fca0000004100 */
[----:B------:R-:W-:Y:S01]  /*1c50*/  FMUL.FTZ R189, R2, R215 ;  /* 0x000000d702bd7220 */ /* 0x000fe20000410000 */
[----:B------:R-:W-:Y:S05]  /*1c60*/  @P2 BRA `(.L_x_28934) ;  /* 0x0000002000002947 */ /* 0x000fea0003800000 */
[----:B------:R-:W-:Y:S05]  /*1c70*/  @P0 BRA `(.L_x_28935) ;  /* 0x0000003000000947 */ /* 0x000fea0003800000 */
[----:B------:R-:W-:Y:S05]  /*1c80*/  BRA `(.L_x_28936) ;  /* 0x0000004000007947 */ /* 0x000fea0003800000 */
.L_x_28934:
[----:B-----5:R-:W-:-:S05]  /*1c90*/  HADD2.F32 R2, -RZ, R9.H1_H1 ;  /* 0x30000009ff027230 */ /* 0x020fca0000004100 */
[----:B------:R-:W-:-:S05]  /*1ca0*/  FADD.FTZ R189, R2, R189 ;  /* 0x000000bd02bd7221 */ /* 0x000fca0000010000 */
.L_x_28935:
[----:B------:R-:W-:-:S04]  /*1cb0*/  F2FP.PACK_AB R2, RZ, R189 ;  /* 0x000000bdff02723e */ /* 0x000fc800000000ff */
[----:B0-----:R-:W-:Y:S02]  /*1cc0*/  PRMT R5, R5, 0x5410, R2 ;  /* 0x0000541005057816 */ /* 0x001fe40000000002 */
.L_x_28936:
[----:B------:R-:W-:-:S05]  /*1cd0*/  HADD2.F32 R188, -RZ, R142.H0_H0 ;  /* 0x2000008effbc7230 */ /* 0x000fca0000004100 */
[----:B------:R-:W-:Y:S01]  /*1ce0*/  FMUL.FTZ R188, R188, R215 ;  /* 0x000000d7bcbc7220 */ /* 0x000fe20000410000 */
[----:B------:R-:W-:Y:S05]  /*1cf0*/  @P2 BRA `(.L_x_28937) ;  /* 0x0000002000002947 */ /* 0x000fea0003800000 */
[----:B------:R-:W-:Y:S05]  /*1d00*/  @P0 BRA `(.L_x_28938) ;  /* 0x0000003000000947 */ /* 0x000fea0003800000 */
[----:B------:R-:W-:Y:S05]  /*1d10*/  BRA `(.L_x_28939) ;  /* 0x0000004000007947 */ /* 0x000fea0003800000 */
.L_x_28937:
[----:B-----5:R-:W-:-:S05]  /*1d20*/  HADD2.F32 R3, -RZ, R10.H0_H0 ;  /* 0x2000000aff037230 */ /* 0x020fca0000004100 */
[----:B------:R-:W-:-:S05]  /*1d30*/  FADD.FTZ R188, R3, R188 ;  /* 0x000000bc03bc7221 */ /* 0x000fca0000010000 */
.L_x_28938:
[----:B------:R-:W-:-:S04]  /*1d40*/  F2FP.PACK_AB R3, RZ, R188 ;  /* 0x000000bcff03723e */ /* 0x000fc800000000ff */
[----:B------:R-:W-:Y:S02]  /*1d50*/  PRMT R6, R3, 0x7610, R6 ;  /* 0x0000761003067816 */ /* 0x000fe40000000006 */
.L_x_28939:
[----:B------:R-:W-:-:S05]  /*1d60*/  HADD2.F32 R142, -RZ, R142.H1_H1 ;  /* 0x3000008eff8e7230 */ /* 0x000fca0000004100 */
[----:B------:R-:W-:Y:S01]  /*1d70*/  FMUL.FTZ R191, R142, R215 ;  /* 0x000000d78ebf7220 */ /* 0x000fe20000410000 */
[----:B------:R-:W-:Y:S05]  /*1d80*/  @P2 BRA `(.L_x_28940) ;  /* 0x0000002000002947 */ /* 0x000fea0003800000 */
[----:B------:R-:W-:Y:S05]  /*1d90*/  @P0 BRA `(.L_x_28941) ;  /* 0x0000003000000947 */ /* 0x000fea0003800000 */
[----:B------:R-:W-:Y:S05]  /*1da0*/  BRA `(.L_x_28942) ;  /* 0x0000004000007947 */ /* 0x000fea0003800000 */
.L_x_28940:
[----:B-----5:R-:W-:-:S05]  /*1db0*/  HADD2.F32 R2, -RZ, R10.H1_H1 ;  /* 0x3000000aff027230 */ /* 0x020fca0000004100 */
[----:B------:R-:W-:-:S05]  /*1dc0*/  FADD.FTZ R191, R2, R191 ;  /* 0x000000bf02bf7221 */ /* 0x000fca0000010000 */
.L_x_28941:
[----:B------:R-:W-:-:S04]  /*1dd0*/  F2FP.PACK_AB R3, RZ, R191 ;  /* 0x000000bfff03723e */ /* 0x000fc800000000ff */
[----:B------:R-:W-:Y:S02]  /*1de0*/  PRMT R6, R6, 0x5410, R3 ;  /* 0x0000541006067816 */ /* 0x000fe40000000003 */
.L_x_28942:
[----:B------:R-:W-:-:S05]  /*1df0*/  HADD2.F32 R190, -RZ, R143.H0_H0 ;  /* 0x2000008fffbe7230 */ /* 0x000fca0000004100 */
[----:B------:R-:W-:Y:S01]  /*1e00*/  FMUL.FTZ R190, R190, R215 ;  /* 0x000000d7bebe7220 */ /* 0x000fe20000410000 */
[----:B------:R-:W-:Y:S05]  /*1e10*/  @P2 BRA `(.L_x_28943) ;  /* 0x0000002000002947 */ /* 0x000fea0003800000 */
[----:B------:R-:W-:Y:S05]  /*1e20*/  @P0 BRA `(.L_x_28944) ;  /* 0x0000003000000947 */ /* 0x000fea0003800000 */
[----:B------:R-:W-:Y:S05]  /*1e30*/  BRA `(.L_x_28945) ;  /* 0x0000004000007947 */ /* 0x000fea0003800000 */
.L_x_28943:
[----:B-----5:R-:W-:-:S05]  /*1e40*/  HADD2.F32 R3, -RZ, R11.H0_H0 ;  /* 0x2000000bff037230 */ /* 0x020fca0000004100 */
[----:B------:R-:W-:-:S05]  /*1e50*/  FADD.FTZ R190, R3, R190 ;  /* 0x000000be03be7221 */ /* 0x000fca0000010000 */
.L_x_28944:
[----:B------:R-:W-:-:S04]  /*1e60*/  F2FP.PACK_AB R2, RZ, R190 ;  /* 0x000000beff02723e */ /* 0x000fc800000000ff */
[----:B------:R-:W-:Y:S02]  /*1e70*/  PRMT R7, R2, 0x7610, R7 ;  /* 0x0000761002077816 */ /* 0x000fe40000000007 */
.L_x_28945:
[----:B------:R-:W-:-:S05]  /*1e80*/  HADD2.F32 R2, -RZ, R143.H1_H1 ;  /* 0x3000008fff027230 */ /* 0x000fca0000004100 */
[----:B------:R-:W-:Y:S01]  /*1e90*/  FMUL.FTZ R193, R2, R215 ;  /* 0x000000d702c17220 */ /* 0x000fe20000410000 */
[----:B------:R-:W-:Y:S05]  /*1ea0*/  @P2 BRA `(.L_x_28946) ;  /* 0x0000002000002947 */ /* 0x000fea0003800000 */
[----:B------:R-:W-:Y:S05]  /*1eb0*/  @P0 BRA `(.L_x_28947) ;  /* 0x0000003000000947 */ /* 0x000fea0003800000 */
[----:B------:R-:W-:Y:S05]  /*1ec0*/  BRA `(.L_x_28948) ;  /* 0x0000004000007947 */ /* 0x000fea0003800000 */
.L_x_28946:
[----:B-----5:R-:W-:-:S05]  /*1ed0*/  HADD2.F32 R2, -RZ, R11.H1_H1 ;  /* 0x3000000bff027230 */ /* 0x020fca0000004100 */
[----:B------:R-:W-:-:S05]  /*1ee0*/  FADD.FTZ R193, R2, R193 ;  /* 0x000000c102c17221 */ /* 0x000fca0000010000 */
.L_x_28947:
[----:B------:R-:W-:-:S04]  /*1ef0*/  F2FP.PACK_AB R2, RZ, R193 ;  /* 0x000000c1ff02723e */ /* 0x000fc800000000ff */
[----:B------:R-:W-:Y:S02]  /*1f00*/  PRMT R7, R7, 0x5410, R2 ;  /* 0x0000541007077816 */ /* 0x000fe40000000002 */
.L_x_28948:
        /* <DEDUP_REMOVED lines=12> */
.L_x_28949:
[----:B-1---5:R-:W-:-:S05]  /*1fd0*/  HADD2.F32 R3, -RZ, R8.H0_H0 ;  /* 0x20000008ff037230 */ /* 0x022fca0000004100 */
[----:B------:R-:W-:-:S05]  /*1fe0*/  FADD.FTZ R192, R3, R192 ;  /* 0x000000c003c07221 */ /* 0x000fca0000010000 */
.L_x_28950:
[----:B------:R-:W-:-:S04]  /*1ff0*/  F2FP.PACK_AB R2, RZ, R192 ;  /* 0x000000c0ff02723e */ /* 0x000fc800000000ff */
[----:B0-----:R-:W-:Y:S02]  /*2000*/  PRMT R4, R2, 0x7610, R4 ;  /* 0x0000761002047816 */ /* 0x001fe40000000004 */
.L_x_28951:
[----:B------:R-:W-:-:S05]  /*2010*/  HADD2.F32 R140, -RZ, R140.H1_H1 ;  /* 0x3000008cff8c7230 */ /* 0x000fca0000004100 */
[----:B------:R-:W-:Y:S01]  /*2020*/  FMUL.FTZ R195, R140, R215 ;  /* 0x000000d78cc37220 */ /* 0x000fe20000410000 */
[----:B------:R-:W-:Y:S05]  /*2030*/  @P2 BRA `(.L_x_28952) ;  /* 0x0000002000002947 */ /* 0x000fea0003800000 */
[----:B------:R-:W-:Y:S05]  /*2040*/  @P0 BRA `(.L_x_28953) ;  /* 0x0000003000000947 */ /* 0x000fea0003800000 */
[----:B------:R-:W-:Y:S05]  /*2050*/  BRA `(.L_x_28954) ;  /* 0x0000004000007947 */ /* 0x000fea0003800000 */
.L_x_28952:
[----:B-----5:R-:W-:-:S05]  /*2060*/  HADD2.F32 R2, -RZ, R8.H1_H1 ;  /* 0x30000008ff027230 */ /* 0x020fca0000004100 */
[----:B------:R-:W-:-:S05]  /*2070*/  FADD.FTZ R195, R2, R195 ;  /* 0x000000c302c37221 */ /* 0x000fca0000010000 */
.L_x_28953:
[----:B------:R-:W-:-:S04]  /*2080*/  F2FP.PACK_AB R2, RZ, R195 ;  /* 0x000000c3ff02723e */ /* 0x000fc800000000ff */
[----:B0-----:R-:W-:Y:S02]  /*2090*/  PRMT R4, R4, 0x5410, R2 ;  /* 0x0000541004047816 */ /* 0x001fe40000000002 */
.L_x_28954:
[----:B------:R-:W-:-:S05]  /*20a0*/  HADD2.F32 R194, -RZ, R141.H0_H0 ;  /* 0x2000008dffc27230 */ /* 0x000fca0000004100 */
[----:B------:R-:W-:Y:S01]  /*20b0*/  FMUL.FTZ R194, R194, R215 ;  /* 0x000000d7c2c27220 */ /* 0x000fe20000410000 */
[----:B------:R-:W-:Y:S05]  /*20c0*/  @P2 BRA `(.L_x_28955) ;  /* 0x0000002000002947 */ /* 0x000fea0003800000 */
[----:B------:R-:W-:Y:S05]  /*20d0*/  @P0 BRA `(.L_x_28956) ;  /* 0x0000003000000947 */ /* 0x000fea0003800000 */
[----:B------:R-:W-:Y:S05]  /*20e0*/  BRA `(.L_x_28957) ;  /* 0x0000004000007947 */ /* 0x000fea0003800000 */
.L_x_28955:
[----:B-----5:R-:W-:-:S05]  /*20f0*/  HADD2.F32 R3, -RZ, R9.H0_H0 ;  /* 0x20000009ff037230 */ /* 0x020fca0000004100 */
[----:B------:R-:W-:-:S05]  /*2100*/  FADD.FTZ R194, R3, R194 ;  /* 0x000000c203c27221 */ /* 0x000fca0000010000 */
.L_x_28956:
[----:B------:R-:W-:-:S04]  /*2110*/  F2FP.PACK_AB R2, RZ, R194 ;  /* 0x000000c2ff02723e */ /* 0x000fc800000000ff */
[----:B0-----:R-:W-:Y:S02]  /*2120*/  PRMT R5, R2, 0x7610, R5 ;  /* 0x0000761002057816 */ /* 0x001fe40000000005 */
.L_x_28957:
[----:B------:R-:W-:-:S05]  /*2130*/  HADD2.F32 R198, -RZ, R141.H1_H1 ;  /* 0x3000008dffc67230 */ /* 0x000fca0000004100 */
[----:B------:R-:W-:Y:S01]  /*2140*/  FMUL.FTZ R198, R198, R215 ;  /* 0x000000d7c6c67220 */ /* 0x000fe20000410000 */
[----:B------:R-:W-:Y:S05]  /*2150*/  @P2 BRA `(.L_x_28958) ;  /* 0x0000002000002947 */ /* 0x000fea0003800000 */
[----:B------:R-:W-:Y:S05]  /*2160*/  @P0 BRA `(.L_x_28959) ;  /* 0x0000003000000947 */ /* 0x000fea0003800000 */
[----:B------:R-:W-:Y:S05]  /*2170*/  BRA `(.L_x_28960) ;  /* 0x0000004000007947 */ /* 0x000fea0003800000 */
.L_x_28958:
[----:B-----5:R-:W-:-:S05]  /*2180*/  HADD2.F32 R3, -RZ, R9.H1_H1 ;  /* 0x30000009ff037230 */ /* 0x020fca0000004100 */
[----:B------:R-:W-:-:S05]  /*2190*/  FADD.FTZ R198, R3, R198 ;  /* 0x000000c603c67221 */ /* 0x000fca0000010000 */
.L_x_28959:
[----:B------:R-:W-:-:S04]  /*21a0*/  F2FP.PACK_AB R2, RZ, R198 ;  /* 0x000000c6ff02723e */ /* 0x000fc800000000ff */
[----:B0-----:R-:W-:Y:S02]  /*21b0*/  PRMT R5, R5, 0x5410, R2 ;  /* 0x0000541005057816 */ /* 0x001fe40000000002 */
.L_x_28960:
[----:B------:R-:W-:-:S05]  /*21c0*/  HADD2.F32 R196, -RZ, R142.H0_H0 ;  /* 0x2000008effc47230 */ /* 0x000fca0000004100 */
[----:B------:R-:W-:Y:S01]  /*21d0*/  FMUL.FTZ R196, R196, R215 ;  /* 0x000000d7c4c47220 */ /* 0x000fe20000410000 */
[----:B------:R-:W-:Y:S05]  /*21e0*/  @P2 BRA `(.L_x_28961) ;  /* 0x0000002000002947 */ /* 0x000fea0003800000 */
[----:B------:R-:W-:Y:S05]  /*21f0*/  @P0 BRA `(.L_x_28962) ;  /* 0x0000003000000947 */ /* 0x000fea0003800000 */
[----:B------:R-:W-:Y:S05]  /*2200*/  BRA `(.L_x_28963) ;  /* 0x0000004000007947 */ /* 0x000fea0003800000 */
.L_x_28961:
[----:B-----5:R-:W-:-:S05]  /*2210*/  HADD2.F32 R3, -RZ, R10.H0_H0 ;  /* 0x2000000aff037230 */ /* 0x020fca0000004100 */
[----:B------:R-:W-:-:S05]  /*2220*/  FADD.FTZ R196, R3, R196 ;  /* 0x000000c403c47221 */ /* 0x000fca0000010000 */
.L_x_28962:
[----:B------:R-:W-:-:S04]  /*2230*/  F2FP.PACK_AB R3, RZ, R196 ;  /* 0x000000c4ff03723e */ /* 0x000fc800000000ff */
[----:B------:R-:W-:Y:S02]  /*2240*/  PRMT R6, R3, 0x7610, R6 ;  /* 0x0000761003067816 */ /* 0x000fe40000000006 */
.L_x_28963:
[----:B------:R-:W-:-:S05]  /*2250*/  HADD2.F32 R142, -RZ, R142.H1_H1 ;  /* 0x3000008eff8e7230 */ /* 0x000fca0000004100 */
[----:B------:R-:W-:Y:S01]  /*2260*/  FMUL.FTZ R200, R142, R215 ;  /* 0x000000d78ec87220 */ /* 0x000fe20000410000 */
[----:B------:R-:W-:Y:S05]  /*2270*/  @P2 BRA `(.L_x_28964) ;  /* 0x0000002000002947 */ /* 0x000fea0003800000 */
[----:B------:R-:W-:Y:S05]  /*2280*/  @P0 BRA `(.L_x_28965) ;  /* 0x0000003000000947 */ /* 0x000fea0003800000 */
[----:B------:R-:W-:Y:S05]  /*2290*/  BRA `(.L_x_28966) ;  /* 0x0000004000007947 */ /* 0x000fea0003800000 */
.L_x_28964:
[----:B-----5:R-:W-:-:S05]  /*22a0*/  HADD2.F32 R3, -RZ, R10.H1_H1 ;  /* 0x3000000aff037230 */ /* 0x020fca0000004100 */
[----:B------:R-:W-:-:S05]  /*22b0*/  FADD.FTZ R200, R3, R200 ;  /* 0x000000c803c87221 */ /* 0x000fca0000010000 */
.L_x_28965:
[----:B------:R-:W-:-:S04]  /*22c0*/  F2FP.PACK_AB R3, RZ, R200 ;  /* 0x000000c8ff03723e */ /* 0x000fc800000000ff */
[----:B------:R-:W-:Y:S02]  /*22d0*/  PRMT R6, R6, 0x5410, R3 ;  /* 0x0000541006067816 */ /* 0x000fe40000000003 */
.L_x_28966:
[----:B------:R-:W-:-:S05]  /*22e0*/  HADD2.F32 R2, -RZ, R143.H0_H0 ;  /* 0x2000008fff027230 */ /* 0x000fca0000004100 */
[----:B------:R-:W-:Y:S01]  /*22f0*/  FMUL.FTZ R199, R2, R215 ;  /* 0x000000d702c77220 */ /* 0x000fe20000410000 */
[----:B------:R-:W-:Y:S05]  /*2300*/  @P2 BRA `(.L_x_28967) ;  /* 0x0000002000002947 */ /* 0x000fea0003800000 */
[----:B------:R-:W-:Y:S05]  /*2310*/  @P0 BRA `(.L_x_28968) ;  /* 0x0000003000000947 */ /* 0x000fea0003800000 */
[----:B------:R-:W-:Y:S05]  /*2320*/  BRA `(.L_x_28969) ;  /* 0x0000004000007947 */ /* 0x000fea0003800000 */
.L_x_28967:
[----:B-----5:R-:W-:-:S05]  /*2330*/  HADD2.F32 R2, -RZ, R11.H0_H0 ;  /* 0x2000000bff027230 */ /* 0x020fca0000004100 */
[----:B------:R-:W-:-:S05]  /*2340*/  FADD.FTZ R199, R2, R199 ;  /* 0x000000c702c77221 */ /* 0x000fca0000010000 */
.L_x_28968:
[----:B------:R-:W-:-:S04]  /*2350*/  F2FP.PACK_AB R2, RZ, R199 ;  /* 0x000000c7ff02723e */ /* 0x000fc800000000ff */
[----:B------:R-:W-:Y:S02]  /*2360*/  PRMT R7, R2, 0x7610, R7 ;  /* 0x0000761002077816 */ /* 0x000fe40000000007 */
.L_x_28969:
[----:B------:R-:W-:-:S05]  /*2370*/  HADD2.F32 R2, -RZ, R143.H1_H1 ;  /* 0x3000008fff027230 */ /* 0x000fca0000004100 */
[----:B------:R-:W-:Y:S01]  /*2380*/  FMUL.FTZ R201, R2, R215 ;  /* 0x000000d702c97220 */ /* 0x000fe20000410000 */
[----:B------:R-:W-:Y:S05]  /*2390*/  @P2 BRA `(.L_x_28970) ;  /* 0x0000002000002947 */ /* 0x000fea0003800000 */
[----:B------:R-:W-:Y:S05]  /*23a0*/  @P0 BRA `(.L_x_28971) ;  /* 0x0000003000000947 */ /* 0x000fea0003800000 */
[----:B------:R-:W-:Y:S05]  /*23b0*/  BRA `(.L_x_28972) ;  /* 0x0000004000007947 */ /* 0x000fea0003800000 */
.L_x_28970:
[----:B-----5:R-:W-:-:S05]  /*23c0*/  HADD2.F32 R2, -RZ, R11.H1_H1 ;  /* 0x3000000bff027230 */ /* 0x020fca0000004100 */
[----:B------:R-:W-:-:S05]  /*23d0*/  FADD.FTZ R201, R2, R201 ;  /* 0x000000c902c97221 */ /* 0x000fca0000010000 */
.L_x_28971:
[----:B------:R-:W-:-:S04]  /*23e0*/  F2FP.PACK_AB R2, RZ, R201 ;  /* 0x000000c9ff02723e */ /* 0x000fc800000000ff */
[----:B------:R-:W-:Y:S02]  /*23f0*/  PRMT R7, R7, 0x5410, R2 ;  /* 0x0000541007077816 */ /* 0x000fe40000000002 */
.L_x_28972:
        /* <DEDUP_REMOVED lines=12> */
.L_x_28973:
[----:B-1---5:R-:W-:-:S05]  /*24c0*/  HADD2.F32 R3, -RZ, R8.H0_H0 ;  /* 0x20000008ff037230 */ /* 0x022fca0000004100 */
[----:B------:R-:W-:-:S05]  /*24d0*/  FADD.FTZ R202, R3, R202 ;  /* 0x000000ca03ca7221 */ /* 0x000fca0000010000 */
.L_x_28974:
[----:B------:R-:W-:-:S04]  /*24e0*/  F2FP.PACK_AB R2, RZ, R202 ;  /* 0x000000caff02723e */ /* 0x000fc800000000ff */
[----:B0-----:R-:W-:Y:S02]  /*24f0*/  PRMT R4, R2, 0x7610, R4 ;  /* 0x0000761002047816 */ /* 0x001fe40000000004 */
.L_x_28975:
[----:B------:R-:W-:-:S05]  /*2500*/  HADD2.F32 R140, -RZ, R140.H1_H1 ;  /* 0x3000008cff8c7230 */ /* 0x000fca0000004100 */
[----:B------:R-:W-:Y:S01]  /*2510*/  FMUL.FTZ R203, R140, R215 ;  /* 0x000000d78ccb7220 */ /* 0x000fe20000410000 */
[----:B------:R-:W-:Y:S05]  /*2520*/  @P2 BRA `(.L_x_28976) ;  /* 0x0000002000002947 */ /* 0x000fea0003800000 */
[----:B------:R-:W-:Y:S05]  /*2530*/  @P0 BRA `(.L_x_28977) ;  /* 0x0000003000000947 */ /* 0x000fea0003800000 */
[----:B------:R-:W-:Y:S05]  /*2540*/  BRA `(.L_x_28978) ;  /* 0x0000004000007947 */ /* 0x000fea0003800000 */
.L_x_28976:
[----:B-----5:R-:W-:-:S05]  /*2550*/  HADD2.F32 R2, -RZ, R8.H1_H1 ;  /* 0x30000008ff027230 */ /* 0x020fca0000004100 */
[----:B------:R-:W-:-:S05]  /*2560*/  FADD.FTZ R203, R2, R203 ;  /* 0x000000cb02cb7221 */ /* 0x000fca0000010000 */
.L_x_28977:
[----:B------:R-:W-:-:S04]  /*2570*/  F2FP.PACK_AB R2, RZ, R203 ;  /* 0x000000cbff02723e */ /* 0x000fc800000000ff */
[----:B0-----:R-:W-:Y:S02]  /*2580*/  PRMT R4, R4, 0x5410, R2 ;  /* 0x0000541004047816 */ /* 0x001fe40000000002 */
.L_x_28978:
[----:B------:R-:W-:-:S05]  /*2590*/  HADD2.F32 R204, -RZ, R141.H0_H0 ;  /* 0x2000008dffcc7230 */ /* 0x000fca0000004100 */
[----:B------:R-:W-:Y:S01]  /*25a0*/  FMUL.FTZ R204, R204, R215 ;  /* 0x000000d7cccc7220 */ /* 0x000fe20000410000 */
[----:B------:R-:W-:Y:S05]  /*25b0*/  @P2 BRA `(.L_x_28979) ;  /* 0x0000002000002947 */ /* 0x000fea0003800000 */
[----:B------:R-:W-:Y:S05]  /*25c0*/  @P0 BRA `(.L_x_28980) ;  /* 0x0000003000000947 */ /* 0x000fea0003800000 */
[----:B------:R-:W-:Y:S05]  /*25d0*/  BRA `(.L_x_28981) ;  /* 0x0000004000007947 */ /* 0x000fea0003800000 */
.L_x_28979:
[----:B-----5:R-:W-:-:S05]  /*25e0*/  HADD2.F32 R3, -RZ, R9.H0_H0 ;  /* 0x20000009ff037230 */ /* 0x020fca0000004100 */
[----:B------:R-:W-:-:S05]  /*25f0*/  FADD.FTZ R204, R3, R204 ;  /* 0x000000cc03cc7221 */ /* 0x000fca0000010000 */
.L_x_28980:
[----:B------:R-:W-:-:S04]  /*2600*/  F2FP.PACK_AB R2, RZ, R204 ;  /* 0x000000ccff02723e */ /* 0x000fc800000000ff */
[----:B0-----:R-:W-:Y:S02]  /*2610*/  PRMT R5, R2, 0x7610, R5 ;  /* 0x0000761002057816 */ /* 0x001fe40000000005 */
.L_x_28981:
[----:B------:R-:W-:-:S05]  /*2620*/  HADD2.F32 R206, -RZ, R141.H1_H1 ;  /* 0x3000008dffce7230 */ /* 0x000fca0000004100 */
[----:B------:R-:W-:Y:S01]  /*2630*/  FMUL.FTZ R206, R206, R215 ;  /* 0x000000d7cece7220 */ /* 0x000fe20000410000 */
[----:B------:R-:W-:Y:S05]  /*2640*/  @P2 BRA `(.L_x_28982) ;  /* 0x0000002000002947 */ /* 0x000fea0003800000 */
[----:B------:R-:W-:Y:S05]  /*2650*/  @P0 BRA `(.L_x_28983) ;  /* 0x0000003000000947 */ /* 0x000fea0003800000 */
[----:B------:R-:W-:Y:S05]  /*2660*/  BRA `(.L_x_28984) ;  /* 0x0000004000007947 */ /* 0x000fea0003800000 */
.L_x_28982:
[----:B-----5:R-:W-:-:S05]  /*2670*/  HADD2.F32 R3, -RZ, R9.H1_H1 ;  /* 0x30000009ff037230 */ /* 0x020fca0000004100 */
[----:B------:R-:W-:-:S05]  /*2680*/  FADD.FTZ R206, R3, R206 ;  /* 0x000000ce03ce7221 */ /* 0x000fca0000010000 */
.L_x_28983:
[----:B------:R-:W-:-:S04]  /*2690*/  F2FP.PACK_AB R2, RZ, R206 ;  /* 0x000000ceff02723e */ /* 0x000fc800000000ff */
[----:B0-----:R-:W-:Y:S02]  /*26a0*/  PRMT R5, R5, 0x5410, R2 ;  /* 0x0000541005057816 */ /* 0x001fe40000000002 */
.L_x_28984:
[----:B------:R-:W-:-:S05]  /*26b0*/  HADD2.F32 R2, -RZ, R142.H0_H0 ;  /* 0x2000008eff027230 */ /* 0x000fca0000004100 */
[----:B------:R-:W-:Y:S01]  /*26c0*/  FMUL.FTZ R205, R2, R215 ;  /* 0x000000d702cd7220 */ /* 0x000fe20000410000 */
[----:B------:R-:W-:Y:S05]  /*26d0*/  @P2 BRA `(.L_x_28985) ;  /* 0x0000002000002947 */ /* 0x000fea0003800000 */
[----:B------:R-:W-:Y:S05]  /*26e0*/  @P0 BRA `(.L_x_28986) ;  /* 0x0000003000000947 */ /* 0x000fea0003800000 */
[----:B------:R-:W-:Y:S05]  /*26f0*/  BRA `(.L_x_28987) ;  /* 0x0000004000007947 */ /* 0x000fea0003800000 */
.L_x_28985:
[----:B-----5:R-:W-:-:S05]  /*2700*/  HADD2.F32 R2, -RZ, R10.H0_H0 ;  /* 0x2000000aff027230 */ /* 0x020fca0000004100 */
[----:B------:R-:W-:-:S05]  /*2710*/  FADD.FTZ R205, R2, R205 ;  /* 0x000000cd02cd7221 */ /* 0x000fca0000010000 */
.L_x_28986:
[----:B------:R-:W-:-:S04]  /*2720*/  F2FP.PACK_AB R3, RZ, R205 ;  /* 0x000000cdff03723e */ /* 0x000fc800000000ff */
[----:B------:R-:W-:Y:S02]  /*2730*/  PRMT R6, R3, 0x7610, R6 ;  /* 0x0000761003067816 */ /* 0x000fe40000000006 */
.L_x_28987:
[----:B------:R-:W-:-:S05]  /*2740*/  HADD2.F32 R142, -RZ, R142.H1_H1 ;  /* 0x3000008eff8e7230 */ /* 0x000fca0000004100 */
[----:B------:R-:W-:Y:S01]  /*2750*/  FMUL.FTZ R207, R142, R215 ;  /* 0x000000d78ecf7220 */ /* 0x000fe20000410000 */
[----:B------:R-:W-:Y:S05]  /*2760*/  @P2 BRA `(.L_x_28988) ;  /* 0x0000002000002947 */ /* 0x000fea0003800000 */
[----:B------:R-:W-:Y:S05]  /*2770*/  @P0 BRA `(.L_x_28989) ;  /* 0x0000003000000947 */ /* 0x000fea0003800000 */
[----:B------:R-:W-:Y:S05]  /*2780*/  BRA `(.L_x_28990) ;  /* 0x0000004000007947 */ /* 0x000fea0003800000 */
.L_x_28988:
[----:B-----5:R-:W-:-:S05]  /*2790*/  HADD2.F32 R2, -RZ, R10.H1_H1 ;  /* 0x3000000aff027230 */ /* 0x020fca0000004100 */
[----:B------:R-:W-:-:S05]  /*27a0*/  FADD.FTZ R207, R2, R207 ;  /* 0x000000cf02cf7221 */ /* 0x000fca0000010000 */
.L_x_28989:
[----:B------:R-:W-:-:S04]  /*27b0*/  F2FP.PACK_AB R3, RZ, R207 ;  /* 0x000000cfff03723e */ /* 0x000fc800000000ff */
[----:B------:R-:W-:Y:S02]  /*27c0*/  PRMT R6, R6, 0x5410, R3 ;  /* 0x0000541006067816 */ /* 0x000fe40000000003 */
.L_x_28990:
[----:B------:R-:W-:-:S05]  /*27d0*/  HADD2.F32 R208, -RZ, R143.H0_H0 ;  /* 0x2000008fffd07230 */ /* 0x000fca0000004100 */
[----:B------:R-:W-:Y:S01]  /*27e0*/  FMUL.FTZ R208, R208, R215 ;  /* 0x000000d7d0d07220 */ /* 0x000fe20000410000 */
[----:B------:R-:W-:Y:S05]  /*27f0*/  @P2 BRA `(.L_x_28991) ;  /* 0x0000002000002947 */ /* 0x000fea0003800000 */
[----:B------:R-:W-:Y:S05]  /*2800*/  @P0 BRA `(.L_x_28992) ;  /* 0x0000003000000947 */ /* 0x000fea0003800000 */
[----:B------:R-:W-:Y:S05]  /*2810*/  BRA `(.L_x_28993) ;  /* 0x0000004000007947 */ /* 0x000fea0003800000 */
.L_x_28991:
[----:B-----5:R-:W-:-:S05]  /*2820*/  HADD2.F32 R3, -RZ, R11.H0_H0 ;  /* 0x2000000bff037230 */ /* 0x020fca0000004100 */
[----:B------:R-:W-:-:S05]  /*2830*/  FADD.FTZ R208, R3, R208 ;  /* 0x000000d003d07221 */ /* 0x000fca0000010000 */
.L_x_28992:
[----:B------:R-:W-:-:S04]  /*2840*/  F2FP.PACK_AB R2, RZ, R208 ;  /* 0x000000d0ff02723e */ /* 0x000fc800000000ff */
[----:B------:R-:W-:Y:S02]  /*2850*/  PRMT R7, R2, 0x7610, R7 ;  /* 0x0000761002077816 */ /* 0x000fe40000000007 */
.L_x_28993:
[----:B------:R-:W-:-:S05]  /*2860*/  HADD2.F32 R2, -RZ, R143.H1_H1 ;  /* 0x3000008fff027230 */ /* 0x000fca0000004100 */
[----:B------:R-:W-:Y:S01]  /*2870*/  FMUL.FTZ R209, R2, R215 ;  /* 0x000000d702d17220 */ /* 0x000fe20000410000 */
[----:B------:R-:W-:Y:S05]  /*2880*/  @P2 BRA `(.L_x_28994) ;  /* 0x0000002000002947 */ /* 0x000fea0003800000 */
[----:B------:R-:W-:Y:S05]  /*2890*/  @P0 BRA `(.L_x_28995) ;  /* 0x0000003000000947 */ /* 0x000fea0003800000 */
[----:B------:R-:W-:Y:S05]  /*28a0*/  BRA `(.L_x_28996) ;  /* 0x0000004000007947 */ /* 0x000fea0003800000 */
.L_x_28994:
[----:B-----5:R-:W-:-:S05]  /*28b0*/  HADD2.F32 R2, -RZ, R11.H1_H1 ;  /* 0x3000000bff027230 */ /* 0x020fca0000004100 */
[----:B------:R-:W-:-:S05]  /*28c0*/  FADD.FTZ R209, R2, R209 ;  /* 0x000000d102d17221 */ /* 0x000fca0000010000 */
.L_x_28995:
[----:B------:R-:W-:-:S04]  /*28d0*/  F2FP.PACK_AB R2, RZ, R209 ;  /* 0x000000d1ff02723e */ /* 0x000fc800000000ff */
[----:B------:R-:W-:Y:S02]  /*28e0*/  PRMT R7, R7, 0x5410, R2 ;  /* 0x0000541007077816 */ /* 0x000fe40000000002 */
.L_x_28996:
        /* <DEDUP_REMOVED lines=12> */
.L_x_28997:
[----:B-1---5:R-:W-:-:S05]  /*29b0*/  HADD2.F32 R3, -RZ, R8.H0_H0 ;  /* 0x20000008ff037230 */ /* 0x022fca0000004100 */
[----:B------:R-:W-:-:S05]  /*29c0*/  FADD.FTZ R210, R3, R210 ;  /* 0x000000d203d27221 */ /* 0x000fca0000010000 */
.L_x_28998:
[----:B------:R-:W-:-:S04]  /*29d0*/  F2FP.PACK_AB R2, RZ, R210 ;  /* 0x000000d2ff02723e */ /* 0x000fc800000000ff */
[----:B0-----:R-:W-:Y:S02]  /*29e0*/  PRMT R4, R2, 0x7610, R4 ;  /* 0x0000761002047816 */ /* 0x001fe40000000004 */
.L_x_28999:
[----:B------:R-:W-:-:S05]  /*29f0*/  HADD2.F32 R140, -RZ, R140.H1_H1 ;  /* 0x3000008cff8c7230 */ /* 0x000fca0000004100 */
[----:B------:R-:W-:Y:S01]  /*2a00*/  FMUL.FTZ R140, R140, R215 ;  /* 0x000000d78c8c7220 */ /* 0x000fe20000410000 */
[----:B------:R-:W-:Y:S05]  /*2a10*/  @P2 BRA `(.L_x_29000) ;  /* 0x0000002000002947 */ /* 0x000fea0003800000 */
[----:B------:R-:W-:Y:S05]  /*2a20*/  @P0 BRA `(.L_x_29001) ;  /* 0x0000003000000947 */ /* 0x000fea0003800000 */
[----:B------:R-:W-:Y:S05]  /*2a30*/  BRA `(.L_x_29002) ;  /* 0x0000004000007947 */ /* 0x000fea0003800000 */
.L_x_29000:
[----:B-----5:R-:W-:-:S05]  /*2a40*/  HADD2.F32 R3, -RZ, R8.H1_H1 ;  /* 0x30000008ff037230 */ /* 0x020fca0000004100 */
[----:B------:R-:W-:-:S05]  /*2a50*/  FADD.FTZ R140, R3, R140 ;  /* 0x0000008c038c7221 */ /* 0x000fca0000010000 */
.L_x_29001:
[----:B------:R-:W-:-:S04]  /*2a60*/  F2FP.PACK_AB R2, RZ, R140 ;  /* 0x0000008cff02723e */ /* 0x000fc800000000ff */
[----:B0-----:R-:W-:Y:S02]  /*2a70*/  PRMT R4, R4, 0x5410, R2 ;  /* 0x0000541004047816 */ /* 0x001fe40000000002 */
.L_x_29002:
[----:B------:R-:W-:-:S05]  /*2a80*/  HADD2.F32 R144, -RZ, R141.H0_H0 ;  /* 0x2000008dff907230 */ /* 0x000fca0000004100 */
[----:B------:R-:W-:Y:S01]  /*2a90*/  FMUL.FTZ R144, R144, R215 ;  /* 0x000000d790907220 */ /* 0x000fe20000410000 */
[----:B------:R-:W-:Y:S05]  /*2aa0*/  @P2 BRA `(.L_x_29003) ;  /* 0x0000002000002947 */ /* 0x000fea0003800000 */
[----:B------:R-:W-:Y:S05]  /*2ab0*/  @P0 BRA `(.L_x_29004) ;  /* 0x0000003000000947 */ /* 0x000fea0003800000 */
[----:B------:R-:W-:Y:S05]  /*2ac0*/  BRA `(.L_x_29005) ;  /* 0x0000004000007947 */ /* 0x000fea0003800000 */
.L_x_29003:
[----:B-----5:R-:W-:-:S05]  /*2ad0*/  HADD2.F32 R3, -RZ, R9.H0_H0 ;  /* 0x20000009ff037230 */ /* 0x020fca0000004100 */
[----:B------:R-:W-:-:S05]  /*2ae0*/  FADD.FTZ R144, R3, R144 ;  /* 0x0000009003907221 */ /* 0x000fca0000010000 */
.L_x_29004:
[----:B------:R-:W-:-:S04]  /*2af0*/  F2FP.PACK_AB R2, RZ, R144 ;  /* 0x00000090ff02723e */ /* 0x000fc800000000ff */
[----:B0-----:R-:W-:Y:S02]  /*2b00*/  PRMT R5, R2, 0x7610, R5 ;  /* 0x0000761002057816 */ /* 0x001fe40000000005 */
.L_x_29005:
[----:B------:R-:W-:-:S05]  /*2b10*/  HADD2.F32 R2, -RZ, R141.H1_H1 ;  /* 0x3000008dff027230 */ /* 0x000fca0000004100 */
[----:B------:R-:W-:Y:S01]  /*2b20*/  FMUL.FTZ R141, R2, R215 ;  /* 0x000000d7028d7220 */ /* 0x000fe20000410000 */
[----:B------:R-:W-:Y:S05]  /*2b30*/  @P2 BRA `(.L_x_29006) ;  /* 0x0000002000002947 */ /* 0x000fea0003800000 */
[----:B------:R-:W-:Y:S05]  /*2b40*/  @P0 BRA `(.L_x_29007) ;  /* 0x0000003000000947 */ /* 0x000fea0003800000 */
[----:B------:R-:W-:Y:S05]  /*2b50*/  BRA `(.L_x_29008) ;  /* 0x0000004000007947 */ /* 0x000fea0003800000 */
.L_x_29006:
[----:B-----5:R-:W-:-:S05]  /*2b60*/  HADD2.F32 R2, -RZ, R9.H1_H1 ;  /* 0x30000009ff027230 */ /* 0x020fca0000004100 */
[----:B------:R-:W-:-:S05]  /*2b70*/  FADD.FTZ R141, R2, R141 ;  /* 0x0000008d028d7221 */ /* 0x000fca0000010000 */
.L_x_29007:
[----:B------:R-:W-:-:S04]  /*2b80*/  F2FP.PACK_AB R2, RZ, R141 ;  /* 0x0000008dff02723e */ /* 0x000fc800000000ff */
[----:B0-----:R-:W-:Y:S02]  /*2b90*/  PRMT R5, R5, 0x5410, R2 ;  /* 0x0000541005057816 */ /* 0x001fe40000000002 */
.L_x_29008:
[----:B------:R-:W-:-:S05]  /*2ba0*/  HADD2.F32 R2, -RZ, R142.H0_H0 ;  /* 0x2000008eff027230 */ /* 0x000fca0000004100 */
[----:B------:R-:W-:Y:S01]  /*2bb0*/  FMUL.FTZ R211, R2, R215 ;  /* 0x000000d702d37220 */ /* 0x000fe20000410000 */
[----:B------:R-:W-:Y:S05]  /*2bc0*/  @P2 BRA `(.L_x_29009) ;  /* 0x0000002000002947 */ /* 0x000fea0003800000 */
[----:B------:R-:W-:Y:S05]  /*2bd0*/  @P0 BRA `(.L_x_29010) ;  /* 0x0000003000000947 */ /* 0x000fea0003800000 */
[----:B------:R-:W-:Y:S05]  /*2be0*/  BRA `(.L_x_29011) ;  /* 0x0000004000007947 */ /* 0x000fea0003800000 */
.L_x_29009:
[----:B-----5:R-:W-:-:S05]  /*2bf0*/  HADD2.F32 R2, -RZ, R10.H0_H0 ;  /* 0x2000000aff027230 */ /* 0x020fca0000004100 */
[----:B------:R-:W-:-:S05]  /*2c00*/  FADD.FTZ R211, R2, R211 ;  /* 0x000000d302d37221 */ /* 0x000fca0000010000 */
.L_x_29010:
[----:B------:R-:W-:-:S04]  /*2c10*/  F2FP.PACK_AB R3, RZ, R211 ;  /* 0x000000d3ff03723e */ /* 0x000fc800000000ff */
[----:B------:R-:W-:Y:S02]  /*2c20*/  PRMT R6, R3, 0x7610, R6 ;  /* 0x0000761003067816 */ /* 0x000fe40000000006 */
.L_x_29011:
[----:B------:R-:W-:-:S05]  /*2c30*/  HADD2.F32 R142, -RZ, R142.H1_H1 ;  /* 0x3000008eff8e7230 */ /* 0x000fca0000004100 */
[----:B------:R-:W-:Y:S01]  /*2c40*/  FMUL.FTZ R142, R142, R215 ;  /* 0x000000d78e8e7220 */ /* 0x000fe20000410000 */
[----:B------:R-:W-:Y:S05]  /*2c50*/  @P2 BRA `(.L_x_29012) ;  /* 0x0000002000002947 */ /* 0x000fea0003800000 */
[----:B------:R-:W-:Y:S05]  /*2c60*/  @P0 BRA `(.L_x_29013) ;  /* 0x0000003000000947 */ /* 0x000fea0003800000 */
[----:B------:R-:W-:Y:S05]  /*2c70*/  BRA `(.L_x_29014) ;  /* 0x0000004000007947 */ /* 0x000fea0003800000 */
.L_x_29012:
[----:B-----5:R-:W-:-:S05]  /*2c80*/  HADD2.F32 R3, -RZ, R10.H1_H1 ;  /* 0x3000000aff037230 */ /* 0x020fca0000004100 */
[----:B------:R-:W-:-:S05]  /*2c90*/  FADD.FTZ R142, R3, R142 ;  /* 0x0000008e038e7221 */ /* 0x000fca0000010000 */
.L_x_29013:
[----:B------:R-:W-:-:S04]  /*2ca0*/  F2FP.PACK_AB R3, RZ, R142 ;  /* 0x0000008eff03723e */ /* 0x000fc800000000ff */
[----:B------:R-:W-:Y:S02]  /*2cb0*/  PRMT R6, R6, 0x5410, R3 ;  /* 0x0000541006067816 */ /* 0x000fe40000000003 */
.L_x_29014:
[----:B------:R-:W-:-:S05]  /*2cc0*/  HADD2.F32 R212, -RZ, R143.H0_H0 ;  /* 0x2000008fffd47230 */ /* 0x000fca0000004100 */
[----:B------:R-:W-:Y:S01]  /*2cd0*/  FMUL.FTZ R212, R212, R215 ;  /* 0x000000d7d4d47220 */ /* 0x000fe20000410000 */
[----:B------:R-:W-:Y:S05]  /*2ce0*/  @P2 BRA `(.L_x_29015) ;  /* 0x0000002000002947 */ /* 0x000fea0003800000 */
[----:B------:R-:W-:Y:S05]  /*2cf0*/  @P0 BRA `(.L_x_29016) ;  /* 0x0000003000000947 */ /* 0x000fea0003800000 */
[----:B------:R-:W-:Y:S05]  /*2d00*/  BRA `(.L_x_29017) ;  /* 0x0000004000007947 */ /* 0x000fea0003800000 */
.L_x_29015:
[----:B-----5:R-:W-:-:S05]  /*2d10*/  HADD2.F32 R3, -RZ, R11.H0_H0 ;  /* 0x2000000bff037230 */ /* 0x020fca0000004100 */
[----:B------:R-:W-:-:S05]  /*2d20*/  FADD.FTZ R212, R3, R212 ;  /* 0x000000d403d47221 */ /* 0x000fca0000010000 */
.L_x_29016:
[----:B------:R-:W-:-:S04]  /*2d30*/  F2FP.PACK_AB R2, RZ, R212 ;  /* 0x000000d4ff02723e */ /* 0x000fc800000000ff */
[----:B------:R-:W-:Y:S02]  /*2d40*/  PRMT R7, R2, 0x7610, R7 ;  /* 0x0000761002077816 */ /* 0x000fe40000000007 */
.L_x_29017:
[----:B------:R-:W-:-:S05]  /*2d50*/  HADD2.F32 R2, -RZ, R143.H1_H1 ;  /* 0x3000008fff027230 */ /* 0x000fca0000004100 */
[----:B------:R-:W-:Y:S01]  /*2d60*/  FMUL.FTZ R143, R2, R215 ;  /* 0x000000d7028f7220 */ /* 0x000fe20000410000 */
[----:B------:R-:W-:Y:S05]  /*2d70*/  @P2 BRA `(.L_x_29018) ;  /* 0x0000002000002947 */ /* 0x000fea0003800000 */
[----:B------:R-:W-:Y:S05]  /*2d80*/  @P0 BRA `(.L_x_29019) ;  /* 0x0000003000000947 */ /* 0x000fea0003800000 */
[----:B------:R-:W-:Y:S05]  /*2d90*/  BRA `(.L_x_29020) ;  /* 0x0000004000007947 */ /* 0x000fea0003800000 */
.L_x_29018:
[----:B-----5:R-:W-:-:S05]  /*2da0*/  HADD2.F32 R2, -RZ, R11.H1_H1 ;  /* 0x3000000bff027230 */ /* 0x020fca0000004100 */
[----:B------:R-:W-:-:S05]  /*2db0*/  FADD.FTZ R143, R2, R143 ;  /* 0x0000008f028f7221 */ /* 0x000fca0000010000 */
.L_x_29019:
[----:B------:R-:W-:-:S04]  /*2dc0*/  F2FP.PACK_AB R2, RZ, R143 ;  /* 0x0000008fff02723e */ /* 0x000fc800000000ff */
[----:B------:R-:W-:Y:S02]  /*2dd0*/  PRMT R7, R7, 0x5410, R2 ;  /* 0x0000541007077816 */ /* 0x000fe40000000002 */
.L_x_29020:
        /* <DEDUP_REMOVED lines=69> */
.L_x_29025:
        /* <DEDUP_REMOVED lines=148> */
.L_x_29026:
        /* <DEDUP_REMOVED lines=38> */
[----:B------:R-:W-:Y:S01]  /*3dd0*/  F2FP.PACK_AB R140, R159, R140 ;  /* 0x0000008c9f8c723e */ /* 0x000fe200000000ff */
        /* <DEDUP_REMOVED lines=16> */
[----:B------:R-:W-:Y:S01]  /*3ee0*/  F2FP.PACK_AB R143, R160, R143 ;  /* 0x0000008fa08f723e */ /* 0x000fe200000000ff */
[----:B------:R-:W-:Y:S02]  /*3ef0*/  FADD.FTZ R153, -R213, R153 ;  /* 0x00000099d5997221 */ /* 0x000fe40000010100 */
[----:B------:R-:W-:Y:S02]  /*3f00*/  FFMA.FTZ R152, R64, R159, R128 ;  /* 0x0000009f40987223 */ /* 0x000fe40000010080 */
[----:B------:R-:W-:Y:S02]  /*3f10*/  FFMA.FTZ R3, R65, R158, R129 ;  /* 0x0000009e41037223 */ /* 0x000fe40000010081 */
[----:B------:R-:W-:Y:S02]  /*3f20*/  FFMA.FTZ R154, R60, R155, R124 ;  /* 0x0000009b3c9a7223 */ /* 0x000fe4000001007c */
[----:B------:R-:W-:Y:S01]  /*3f30*/  FADD.FTZ R150, -R213, R150 ;  /* 0x00000096d5967221 */ /* 0x000fe20000010100 */
[----:B------:R-:W-:Y:S01]  /*3f40*/  F2FP.PACK_AB R152, R3, R152 ;  /* 0x000000980398723e */ /* 0x000fe200000000ff */
[----:B------:R-:W-:-:S02]  /*3f50*/  FFMA.FTZ R155, R62, R161, R126 ;  /* 0x000000a13e9b7223 */ /* 0x000fc4000001007e */
[----:B------:R-:W-:Y:S02]  /*3f60*/  FFMA.FTZ R2, R63, R2, R127 ;  /* 0x000000023f027223 */ /* 0x000fe4000001007f */
[C---:B------:R-:W-:Y:S02]  /*3f70*/  FADD.FTZ R168, -R213.reuse, R168 ;  /* 0x000000a8d5a87221 */ /* 0x040fe40000010100 */
[C---:B------:R-:W-:Y:S01]  /*3f80*/  FADD.FTZ R173, -R213.reuse, R173 ;  /* 0x000000add5ad7221 */ /* 0x040fe20000010100 */
[----:B------:R-:W-:Y:S01]  /*3f90*/  F2FP.PACK_AB R155, R2, R155 ;  /* 0x0000009b029b723e */ /* 0x000fe200000000ff */
[----:B------:R-:W-:Y:S02]  /*3fa0*/  FADD.FTZ R171, -R213, R171 ;  /* 0x000000abd5ab7221 */ /* 0x000fe40000010100 */
[----:B------:R-:W-:Y:S02]  /*3fb0*/  FMUL.FTZ R160, R215, R153 ;  /* 0x00000099d7a07220 */ /* 0x000fe40000410000 */
[----:B------:R-:W-:-:S02]  /*3fc0*/  FFMA.FTZ R153, R66, R157, R130 ;  /* 0x0000009d42997223 */ /* 0x000fc40000010082 */
[----:B------:R-:W-:Y:S02]  /*3fd0*/  FFMA.FTZ R156, R67, R156, R131 ;  /* 0x0000009c439c7223 */ /* 0x000fe40000010083 */
[C---:B------:R-:W-:Y:S02]  /*3fe0*/  FMUL.FTZ R3, R215.reuse, R150 ;  /* 0x00000096d7037220 */ /* 0x040fe40000410000 */
[C---:B------:R-:W-:Y:S01]  /*3ff0*/  FMUL.FTZ R168, R215.reuse, R168 ;  /* 0x000000a8d7a87220 */ /* 0x040fe20000410000 */
[----:B------:R-:W-:Y:S01]  /*4000*/  F2FP.PACK_AB R153, R156, R153 ;  /* 0x000000999c99723e */ /* 0x000fe200000000ff */
[----:B------:R-:W-:Y:S02]  /*4010*/  FMUL.FTZ R150, R215, R173 ;  /* 0x000000add7967220 */ /* 0x000fe40000410000 */
[----:B------:R-:W-:Y:S01]  /*4020*/  FFMA.FTZ R151, R61, R160, R125 ;  /* 0x000000a03d977223 */ /* 0x000fe2000001007d */
[----:B------:R-:W-:Y:S01]  /*4030*/  MOV R160, 0x10 ;  /* 0x0000001000a07802 */ /* 0x000fe20000000f00 */
[----:B------:R-:W-:-:S02]  /*4040*/  FMUL.FTZ R2, R215, R171 ;  /* 0x000000abd7027220 */ /* 0x000fc40000410000 */
[----:B------:R-:W-:Y:S01]  /*4050*/  FFMA.FTZ R163, R68, R163, R132 ;  /* 0x000000a344a37223 */ /* 0x000fe20000010084 */
[----:B------:R-:W-:Y:S01]  /*4060*/  F2FP.PACK_AB R154, R151, R154 ;  /* 0x0000009a979a723e */ /* 0x000fe200000000ff */
[----:B------:R-:W-:Y:S02]  /*4070*/  FFMA.FTZ R162, R69, R162, R133 ;  /* 0x000000a245a27223 */ /* 0x000fe40000010085 */
[C---:B------:R-:W-:Y:S02]  /*4080*/  FADD.FTZ R167, -R213.reuse, R167 ;  /* 0x000000a7d5a77221 */ /* 0x040fe40000010100 */
[C---:B------:R-:W-:Y:S01]  /*4090*/  FADD.FTZ R172, -R213.reuse, R172 ;  /* 0x000000acd5ac7221 */ /* 0x040fe20000010100 */
[----:B------:R-:W-:Y:S01]  /*40a0*/  F2FP.PACK_AB R142, R162, R163 ;  /* 0x000000a3a28e723e */ /* 0x000fe200000000ff */
        /* <DEDUP_REMOVED lines=9> */
[----:B------:R-:W-:Y:S01]  /*4140*/  F2FP.PACK_AB R156, R156, R3 ;  /* 0x000000039c9c723e */ /* 0x000fe200000000ff */
[----:B------:R-:W-:Y:S01]  /*4150*/  FMUL.FTZ R151, R215, R172 ;  /* 0x000000acd7977220 */ /* 0x000fe20000410000 */
[----:B------:R-:W-:Y:S01]  /*4160*/  F2FP.PACK_AB R141, R164, R141 ;  /* 0x0000008da48d723e */ /* 0x000fe200000000ff */
        /* <DEDUP_REMOVED lines=16> */
[----:B------:R-:W-:-:S02]  /*4270*/  F2FP.PACK_AB R157, R150, R157 ;  /* 0x0000009d969d723e */ /* 0x000fc400000000ff */
[----:B------:R-:W-:Y:S01]  /*4280*/  F2FP.PACK_AB R158, R158, R151 ;  /* 0x000000979e9e723e */ /* 0x000fe200000000ff */
[C---:B------:R-:W-:Y:S01]  /*4290*/  FADD.FTZ R188, -R213.reuse, R188 ;  /* 0x000000bcd5bc7221 */ /* 0x040fe20000010100 */
[----:B------:R1:W-:Y:S01]  /*42a0*/  STG.E.128 [R146.64], R152 ;  /* 0x0000009892007986 */ /* 0x0003e2000c101d04 */
[----:B------:R-:W-:Y:S02]  /*42b0*/  FADD.FTZ R191, -R213, R191 ;  /* 0x000000bfd5bf7221 */ /* 0x000fe40000010100 */
[----:B------:R-:W-:Y:S02]  /*42c0*/  FFMA.FTZ R159, R54, R163, R118 ;  /* 0x000000a3369f7223 */ /* 0x000fe40000010076 */
[----:B------:R-:W-:Y:S02]  /*42d0*/  FFMA.FTZ R162, R55, R162, R119 ;  /* 0x000000a237a27223 */ /* 0x000fe40000010077 */
[----:B------:R-:W-:Y:S02]  /*42e0*/  FMUL.FTZ R167, R215, R176 ;  /* 0x000000b0d7a77220 */ /* 0x000fe40000410000 */
[C---:B------:R-:W-:Y:S01]  /*42f0*/  FADD.FTZ R179, -R213.reuse, R179 ;  /* 0x000000b3d5b37221 */ /* 0x040fe20000010100 */
[----:B------:R-:W-:Y:S01]  /*4300*/  F2FP.PACK_AB R159, R162, R159 ;  /* 0x0000009fa29f723e */ /* 0x000fe200000000ff */
        /* <DEDUP_REMOVED lines=28> */
[----:B------:R-:W-:Y:S01]  /*44d0*/  F2FP.PACK_AB R152, R3, R152 ;  /* 0x000000980398723e */ /* 0x000fe200000000ff */
[----:B------:R-:W-:-:S02]  /*44e0*/  FADD.FTZ R199, -R213, R199 ;  /* 0x000000c7d5c77221 */ /* 0x000fc40000010100 */
[----:B------:R-:W-:Y:S02]  /*44f0*/  FADD.FTZ R203, -R213, R203 ;  /* 0x000000cbd5cb7221 */ /* 0x000fe40000010100 */
[----:B------:R-:W-:Y:S02]  /*4500*/  FFMA.FTZ R205, R50, R205, R114 ;  /* 0x000000cd32cd7223 */ /* 0x000fe40000010072 */
[----:B------:R-:W-:Y:S02]  /*4510*/  FFMA.FTZ R166, R51, R166, R115 ;  /* 0x000000a633a67223 */ /* 0x000fe40000010073 */
[----:B------:R-:W-:Y:S02]  /*4520*/  FFMA.FTZ R142, R28, R193, R92 ;  /* 0x000000c11c8e7223 */ /* 0x000fe4000001005c */
[----:B------:R-:W-:Y:S01]  /*4530*/  FFMA.FTZ R147, R29, R200, R93 ;  /* 0x000000c81d937223 */ /* 0x000fe2000001005d */
[----:B--2---:R-:W-:Y:S01]  /*4540*/  F2FP.PACK_AB R157, R166, R205 ;  /* 0x000000cda69d723e */ /* 0x004fe200000000ff */
[----:B------:R-:W-:-:S02]  /*4550*/  FADD.FTZ R202, -R213, R202 ;  /* 0x000000cad5ca7221 */ /* 0x000fc40000010100 */
[----:B------:R-:W-:Y:S01]  /*4560*/  FADD.FTZ R204, -R213, R204 ;  /* 0x000000ccd5cc7221 */ /* 0x000fe20000010100 */
[----:B------:R-:W-:Y:S01]  /*4570*/  F2FP.PACK_AB R142, R147, R142 ;  /* 0x0000008e938e723e */ /* 0x000fe200000000ff */
        /* <DEDUP_REMOVED lines=20> */
[----:B------:R-:W-:Y:S01]  /*46c0*/  F2FP.PACK_AB R154, R141, R154 ;  /* 0x0000009a8d9a723e */ /* 0x000fe200000000ff */
[----:B------:R-:W-:Y:S02]  /*46d0*/  FMUL.FTZ R210, R215, R210 ;  /* 0x000000d2d7d27220 */ /* 0x000fe40000410000 */
[----:B------:R-:W-:Y:S02]  /*46e0*/  FFMA.FTZ R167, R48, R167, R112 ;  /* 0x000000a730a77223 */ /* 0x000fe40000010070 */
[----:B------:R-:W-:-:S02]  /*46f0*/  FFMA.FTZ R164, R49, R164, R113 ;  /* 0x000000a431a47223 */ /* 0x000fc40000010071 */
[C---:B------:R-:W-:Y:S02]  /*4700*/  FMUL.FTZ R163, R215.reuse, R194 ;  /* 0x000000c2d7a37220 */ /* 0x040fe40000410000 */
[C---:B------:R-:W-:Y:S01]  /*4710*/  FMUL.FTZ R198, R215.reuse, R198 ;  /* 0x000000c6d7c67220 */ /* 0x040fe20000410000 */
[----:B------:R-:W-:Y:S01]  /*4720*/  F2FP.PACK_AB R156, R164, R167 ;  /* 0x000000a7a49c723e */ /* 0x000fe200000000ff */
        /* <DEDUP_REMOVED lines=14> */
[C---:B------:R-:W-:Y:S02]  /*4810*/  FMUL.FTZ R179, R215.reuse, R212 ;  /* 0x000000d4d7b37220 */ /* 0x040fe40000410000 */
[----:B------:R-:W-:Y:S02]  /*4820*/  FMUL.FTZ R228, R215, R228 ;  /* 0x000000e4d7e47220 */ /* 0x000fe40000410000 */
[----:B------:R-:W-:-:S02]  /*4830*/  FFMA.FTZ R181, R44, R181, R108 ;  /* 0x000000b52cb57223 */ /* 0x000fc4000001006c */
[----:B------:R-:W-:Y:S02]  /*4840*/  FFMA.FTZ R183, R46, R183, R110 ;  /* 0x000000b72eb77223 */ /* 0x000fe4000001006e */
[----:B------:R-:W-:Y:S02]  /*4850*/  FFMA.FTZ R184, R47, R184, R111 ;  /* 0x000000b82fb87223 */ /* 0x000fe4000001006f */
[----:B------:R-:W-:Y:S02]  /*4860*/  FFMA.FTZ R182, R45, R182, R109 ;  /* 0x000000b62db67223 */ /* 0x000fe4000001006d */
[----:B------:R-:W-:Y:S01]  /*4870*/  FFMA.FTZ R191, R38, R191, R102 ;  /* 0x000000bf26bf7223 */ /* 0x000fe20000010066 */
[----:B------:R-:W-:Y:S01]  /*4880*/  F2FP.PACK_AB R159, R184, R183 ;  /* 0x000000b7b89f723e */ /* 0x000fe200000000ff */
[----:B------:R-:W-:Y:S01]  /*4890*/  FFMA.FTZ R176, R39, R176, R103 ;  /* 0x000000b027b07223 */ /* 0x000fe20000010067 */
[----:B------:R-:W-:Y:S01]  /*48a0*/  F2FP.PACK_AB R158, R182, R181 ;  /* 0x000000b5b69e723e */ /* 0x000fe200000000ff */
[----:B------:R-:W-:-:S02]  /*48b0*/  FFMA.FTZ R166, R20, R201, R84 ;  /* 0x000000c914a67223 */ /* 0x000fc40000010054 */
        /* <DEDUP_REMOVED lines=30> */
[----:B------:R-:W-:Y:S02]  /*4aa0*/  FFMA.FTZ R222, R19, R222, R83 ;  /* 0x000000de13de7223 */ /* 0x000fe40000010053 */
[-C--:B------:R-:W-:Y:S01]  /*4ab0*/  IMAD.WIDE.U32 R2, R149, R160.reuse, c[0x0][0x208] ;  /* 0x0000820095027625 */ /* 0x080fe200078e00a0 */
[----:B------:R-:W-:Y:S02]  /*4ac0*/  F2FP.PACK_AB R179, R228, R179 ;  /* 0x000000b3e4b3723e */ /* 0x000fe400000000ff */
[----:B------:R-:W-:Y:S01]  /*4ad0*/  F2FP.PACK_AB R177, R222, R173 ;  /* 0x000000addeb1723e */ /* 0x000fe200000000ff */
        /* <DEDUP_REMOVED lines=13> */
.L_x_29023:
[----:B------:R-:W-:Y:S05]  /*4bb0*/  EXIT ;  /* 0x000000000000794d */ /* 0x000fea0003800000 */
.L_x_29021:
[----:B-1----:R-:W-:Y:S01]  /*4bc0*/  HFMA2.MMA R216, -RZ, RZ, 0, 5.9604644775390625e-08 ;  /* 0x00000001ffd87435 */ /* 0x002fe200000001ff */
[----:B------:R-:W-:Y:S02]  /*4bd0*/  MOV R145, 0x1f ;  /* 0x0000001f00917802 */ /* 0x000fe40000000f00 */
[----:B------:R-:W-:Y:S02]  /*4be0*/  MOV R214, 0xffffffff ;  /* 0xffffffff00d67802 */ /* 0x000fe40000000f00 */
[----:B------:R-:W-:Y:S02]  /*4bf0*/  MOV R2, 0x4c10 ;  /* 0x00004c1000027802 */ /* 0x000fe40000000f00 */
[----:B0----5:R-:W-:Y:S05]  /*4c00*/  CALL.REL.NOINC `($__internal_81_$__cuda_sm70_shflsync_bfly_p) ;  /* 0x00000b9000007944 */ /* 0x021fea0003c00000 */
[----:B-1----:R-:W-:Y:S01]  /*4c10*/  MOV R2, R216 ;  /* 0x000000d800027202 */ /* 0x002fe20000000f00 */
[----:B0-----:R-:W-:Y:S05]  /*4c20*/  BRA `(.L_x_29025) ;  /* 0xffffe60000007947 */ /* 0x001fea000383ffff */
.L_x_29022:
[----:B------:R-:W-:Y:S01]  /*4c30*/  HFMA2.MMA R216, -RZ, RZ, 0, 1.1920928955078125e-07 ;  /* 0x00000002ffd87435 */ /* 0x000fe200000001ff */
[----:B------:R-:W-:Y:S02]  /*4c40*/  MOV R145, 0x1f ;  /* 0x0000001f00917802 */ /* 0x000fe40000000f00 */
[----:B------:R-:W-:Y:S02]  /*4c50*/  MOV R214, 0xffffffff ;  /* 0xffffffff00d67802 */ /* 0x000fe40000000f00 */
[----:B------:R-:W-:-:S02]  /*4c60*/  MOV R2, 0x4c80 ;  /* 0x00004c8000027802 */ /* 0x000fc40000000f00 */
[----:B0----5:R-:W-:Y:S05]  /*4c70*/  CALL.REL.NOINC `($__internal_81_$__cuda_sm70_shflsync_bfly_p) ;  /* 0x00000b2000007944 */ /* 0x021fea0003c00000 */
[----:B01----:R-:W-:Y:S01]  /*4c80*/  FADD.FTZ R213, R213, R216 ;  /* 0x000000d8d5d57221 */ /* 0x003fe20000010000 */
[----:B------:R-:W-:Y:S01]  /*4c90*/  HFMA2.MMA R216, -RZ, RZ, 0, 2.384185791015625e-07 ;  /* 0x00000004ffd87435 */ /* 0x000fe200000001ff */
[----:B------:R-:W-:-:S02]  /*4ca0*/  MOV R145, 0x1f ;  /* 0x0000001f00917802 */ /* 0x000fc40000000f00 */
[----:B------:R-:W-:Y:S02]  /*4cb0*/  MOV R214, 0xffffffff ;  /* 0xffffffff00d67802 */ /* 0x000fe40000000f00 */
[----:B------:R-:W-:Y:S02]  /*4cc0*/  MOV R2, 0x4ce0 ;  /* 0x00004ce000027802 */ /* 0x000fe40000000f00 */
[----:B------:R-:W-:Y:S05]  /*4cd0*/  CALL.REL.NOINC `($__internal_81_$__cuda_sm70_shflsync_bfly_p) ;  /* 0x00000ac000007944 */ /* 0x000fea0003c00000 */
[----:B01----:R-:W-:Y:S01]  /*4ce0*/  FADD.FTZ R213, R213, R216 ;  /* 0x000000d8d5d57221 */ /* 0x003fe20000010000 */
[----:B------:R-:W-:Y:S01]  /*4cf0*/  HFMA2.MMA R216, -RZ, RZ, 0, 4.76837158203125e-07 ;  /* 0x00000008ffd87435 */ /* 0x000fe200000001ff */
[----:B------:R-:W-:Y:S02]  /*4d00*/  MOV R145, 0x1f ;  /* 0x0000001f00917802 */ /* 0x000fe40000000f00 */
[----:B------:R-:W-:Y:S02]  /*4d10*/  MOV R214, 0xffffffff ;  /* 0xffffffff00d67802 */ /* 0x000fe40000000f00 */
[----:B------:R-:W-:Y:S02]  /*4d20*/  MOV R2, 0x4d40 ;  /* 0x00004d4000027802 */ /* 0x000fe40000000f00 */
[----:B------:R-:W-:Y:S05]  /*4d30*/  CALL.REL.NOINC `($__internal_81_$__cuda_sm70_shflsync_bfly_p) ;  /* 0x00000a6000007944 */ /* 0x000fea0003c00000 */
[----:B01----:R-:W-:Y:S01]  /*4d40*/  FADD.FTZ R213, R213, R216 ;  /* 0x000000d8d5d57221 */ /* 0x003fe20000010000 */
[----:B------:R-:W-:Y:S01]  /*4d50*/  HFMA2.MMA R216, -RZ, RZ, 0, 9.5367431640625e-07 ;  /* 0x00000010ffd87435 */ /* 0x000fe200000001ff */
[----:B------:R-:W-:-:S02]  /*4d60*/  MOV R145, 0x1f ;  /* 0x0000001f00917802 */ /* 0x000fc40000000f00 */
[----:B------:R-:W-:Y:S02]  /*4d70*/  MOV R214, 0xffffffff ;  /* 0xffffffff00d67802 */ /* 0x000fe40000000f00 */
[----:B------:R-:W-:Y:S02]  /*4d80*/  MOV R2, 0x4da0 ;  /* 0x00004da000027802 */ /* 0x000fe40000000f00 */
[----:B------:R-:W-:Y:S05]  /*4d90*/  CALL.REL.NOINC `($__internal_81_$__cuda_sm70_shflsync_bfly_p) ;  /* 0x00000a0000007944 */ /* 0x000fea0003c00000 */
        /* <DEDUP_REMOVED lines=134> */
[----:B------:R-:W-:Y:S05]  /*5600*/  CALL.REL.NOINC `($__internal_81_$__cuda_sm70_shflsync_bfly_p) ;  /* 0x0000019000007944 */ /* 0x000fea0003c00000 */
[----:B01----:R-:W-:Y:S01]  /*5610*/  FADD.FTZ R213, R213, R216 ;  /* 0x000000d8d5d57221 */ /* 0x003fe20000010000 */
[----:B------:R-:W-:Y:S01]  /*5620*/  HFMA2.MMA R216, -RZ, RZ, 0, 1.1920928955078125e-07 ;  /* 0x00000002ffd87435 */ /* 0x000fe200000001ff */
[----:B------:R-:W-:Y:S02]  /*5630*/  MOV R145, 0x1f ;  /* 0x0000001f00917802 */ /* 0x000fe40000000f00 */
[----:B------:R-:W-:Y:S02]  /*5640*/  MOV R214, 0xffffffff ;  /* 0xffffffff00d67802 */ /* 0x000fe40000000f00 */
[----:B------:R-:W-:Y:S02]  /*5650*/  MOV R2, 0x5670 ;  /* 0x0000567000027802 */ /* 0x000fe40000000f00 */
[----:B------:R-:W-:Y:S05]  /*5660*/  CALL.REL.NOINC `($__internal_81_$__cuda_sm70_shflsync_bfly_p) ;  /* 0x0000013000007944 */ /* 0x000fea0003c00000 */
[----:B01----:R-:W-:Y:S01]  /*5670*/  FADD.FTZ R213, R213, R216 ;  /* 0x000000d8d5d57221 */ /* 0x003fe20000010000 */
[----:B------:R-:W-:Y:S01]  /*5680*/  HFMA2.MMA R216, -RZ, RZ, 0, 2.384185791015625e-07 ;  /* 0x00000004ffd87435 */ /* 0x000fe200000001ff */
[----:B------:R-:W-:Y:S02]  /*5690*/  MOV R145, 0x1f ;  /* 0x0000001f00917802 */ /* 0x000fe40000000f00 */
[----:B------:R-:W-:-:S02]  /*56a0*/  MOV R214, 0xffffffff ;  /* 0xffffffff00d67802 */ /* 0x000fc40000000f00 */
        /* <DEDUP_REMOVED lines=10> */
[----:B------:R-:W-:Y:S02]  /*5750*/  MOV R145, 0x1f ;  /* 0x0000001f00917802 */ /* 0x000fe40000000f00 */
[----:B------:R-:W-:-:S02]  /*5760*/  MOV R214, 0xffffffff ;  /* 0xffffffff00d67802 */ /* 0x000fc40000000f00 */
[----:B------:R-:W-:Y:S02]  /*5770*/  MOV R2, 0x5790 ;  /* 0x0000579000027802 */ /* 0x000fe40000000f00 */
[----:B------:R-:W-:Y:S05]  /*5780*/  CALL.REL.NOINC `($__internal_81_$__cuda_sm70_shflsync_bfly_p) ;  /* 0x0000001000007944 */ /* 0x000fea0003c00000 */
[----:B01----:R-:W-:Y:S05]  /*5790*/  BRA `(.L_x_29026) ;  /* 0xffffe3d000007947 */ /* 0x003fea000383ffff */
        .weak           $__internal_81_$__cuda_sm70_shflsync_bfly_p
        .type           $__internal_81_$__cuda_sm70_shflsync_bfly_p,@function
        .size           $__internal_81_$__cuda_sm70_shflsync_bfly_p,(.L_x_57121 - $__internal_81_$__cuda_sm70_shflsync_bfly_p)
$__internal_81_$__cuda_sm70_shflsync_bfly_p:
[----:B------:R-:W-:Y:S01]  /*57a0*/  HFMA2.MMA R3, -RZ, RZ, 0, 0 ;  /* 0x00000000ff037435 */ /* 0x000fe200000001ff */
[----:B------:R-:W-:Y:S04]  /*57b0*/  WARPSYNC R214 ;  /* 0x000000d600007348 */ /* 0x000fe80003800000 */
[----:B------:R0:W1:Y:S01]  /*57c0*/  SHFL.BFLY PT, R216, R213, R216, R145 ;  /* 0x0c0000d8d5d87389 */ /* 0x00006200000e0091 */
[----:B------:R-:W-:Y:S05]  /*57d0*/  RET.REL.NODEC R2 `(_ZN10layer_norm13ln_fwd_kernelINS_13Kernel_traitsIf6__halfS2_S2_fjLj2048ELj1ELj4ELj1ELj16ENS_18Kernel_traits_baseILj2048EfS2_S2_S2_fjLj128EEEEELb0ELb0ELb0ELb1EEEvNS_9FwdParamsE) ;  /* 0xffffa82002007950 */ /* 0x000fea0003c3ffff */
.L_x_29027:
        /* <DEDUP_REMOVED lines=10> */
.L_x_57121:


//--------------------- .text._ZN10layer_norm13ln_fwd_kernelINS_13Kernel_traitsIf6__halfS2_S2_fjLj2048ELj1ELj4ELj1ELj16ENS_18Kernel_traits_baseILj2048EfS2_S2_S2_fjLj128EEEEELb0ELb0ELb1ELb0EEEvNS_9FwdParamsE --------------------------
	.section	.text._ZN10layer_norm13ln_fwd_kernelINS_13Kernel_traitsIf6__halfS2_S2_fjLj2048ELj1ELj4ELj1ELj16ENS_18Kernel_traits_baseILj2048EfS2_S2_S2_fjLj128EEEEELb0ELb0ELb1ELb0EEEvNS_9FwdParamsE,"ax",@progbits
	.sectioninfo	@"SHI_REGISTERS=225"
	.align	128
        .global         _ZN10layer_norm13ln_fwd_kernelINS_13Kernel_traitsIf6__halfS2_S2_fjLj2048ELj1ELj4ELj1ELj16ENS_18Kernel_traits_baseILj2048EfS2_S2_S2_fjLj128EEEEELb0ELb0ELb1ELb0EEEvNS_9FwdParamsE
        .type           _ZN10layer_norm13ln_fwd_kernelINS_13Kernel_traitsIf6__halfS2_S2_fjLj2048ELj1ELj4ELj1ELj16ENS_18Kernel_traits_baseILj2048EfS2_S2_S2_fjLj128EEEEELb0ELb0ELb1ELb0EEEvNS_9FwdParamsE,@function
        .size           _ZN10layer_norm13ln_fwd_kernelINS_13Kernel_traitsIf6__halfS2_S2_fjLj2048ELj1ELj4ELj1ELj16ENS_18Kernel_traits_baseILj2048EfS2_S2_S2_fjLj128EEEEELb0ELb0ELb1ELb0EEEvNS_9FwdParamsE,(.L_x_57122 - _ZN10layer_norm13ln_fwd_kernelINS_13Kernel_traitsIf6__halfS2_S2_fjLj2048ELj1ELj4ELj1ELj16ENS_18Kernel_traits_baseILj2048EfS2_S2_S2_fjLj128EEEEELb0ELb0ELb1ELb0EEEvNS_9FwdParamsE)
        .other          _ZN10layer_norm13ln_fwd_kernelINS_13Kernel_traitsIf6__halfS2_S2_fjLj2048ELj1ELj4ELj1ELj16ENS_18Kernel_traits_baseILj2048EfS2_S2_S2_fjLj128EEEEELb0ELb0ELb1ELb0EEEvNS_9FwdParamsE,@"STO_CUDA_ENTRY STV_DEFAULT"
_ZN10layer_norm13ln_fwd_kernelINS_13Kernel_traitsIf6__halfS2_S2_fjLj2048ELj1ELj4ELj1ELj16ENS_18Kernel_traits_baseILj2048EfS2_S2_S2_fjLj128EEEEELb0ELb0ELb1ELb0EEEvNS_9FwdParamsE:
.text._ZN10layer_norm13ln_fwd_kernelINS_13Kernel_traitsIf6__halfS2_S2_fjLj2048ELj1ELj4ELj1ELj16ENS_18Kernel_traits_baseILj2048EfS2_S2_S2_fjLj128EEEEELb0ELb0ELb1ELb0EEEvNS_9FwdParamsE:
        /* <DEDUP_REMOVED lines=40> */
.L_x_29029:
[----:B-1----:R-:W-:Y:S05]  /*0280*/  BSYNC B0 ;  /* 0x0000000000007941 */ /* 0x002fea0003800000 */
.L_x_29028:
        /* <DEDUP_REMOVED lines=17> */
.L_x_29031:
[----:B------:R-:W-:Y:S05]  /*03a0*/  BSYNC B0 ;  /* 0x0000000000007941 */ /* 0x000fea0003800000 */
.L_x_29030:
        /* <DEDUP_REMOVED lines=17> */
.L_x_29033:
[----:B------:R-:W-:Y:S05]  /*04c0*/  BSYNC B0 ;  /* 0x0000000000007941 */ /* 0x000fea0003800000 */
.L_x_29032:
        /* <DEDUP_REMOVED lines=17> */
.L_x_29035:
[----:B------:R-:W-:Y:S05]  /*05e0*/  BSYNC B0 ;  /* 0x0000000000007941 */ /* 0x000fea0003800000 */
.L_x_29034:
        /* <DEDUP_REMOVED lines=17> */
.L_x_29037:
[----:B------:R-:W-:Y:S05]  /*0700*/  BSYNC B0 ;  /* 0x0000000000007941 */ /* 0x000fea0003800000 */
.L_x_29036:
        /* <DEDUP_REMOVED lines=20> */
.L_x_29039:
[----:B------:R-:W-:Y:S05]  /*0850*/  BSYNC B0 ;  /* 0x0000000000007941 */ /* 0x000fea0003800000 */
.L_x_29038:
        /* <DEDUP_REMOVED lines=22> */
.L_x_29041:
[----:B------:R-:W-:Y:S05]  /*09c0*/  BSYNC B0 ;  /* 0x0000000000007941 */ /* 0x000fea0003800000 */
.L_x_29040:
        /* <DEDUP_REMOVED lines=19> */
.L_x_29043:
[----:B------:R-:W-:Y:S05]  /*0b00*/  BSYNC B0 ;  /* 0x0000000000007941 */ /* 0x000fea0003800000 */
.L_x_29042:
[----:B------:R-:W-:-:S13]  /*0b10*/  ISETP.GE.AND P1, PT, R204, c[0x0][0x164], PT ;  /* 0x00005900cc007a0c */ /* 0x000fda0003f26270 */
[----:B------:R-:W-:Y:S05]  /*0b20*/  @P1 EXIT ;  /* 0x000000000000194d */ /* 0x000fea0003800000 */
[----:B------:R-:W-:Y:S02]  /*0b30*/  ULDC.U8 UR6, c[0x0][0x1f0] ;  /* 0x00007c0000067ab9 */ /* 0x000fe40000000000 */
.L_x_29271:
        /* <DEDUP_REMOVED lines=34> */
[----:B-----5:R-:W-:Y:S01]  /*0d60*/  HADD2.F32 R193, -RZ, R160.H0_H0 ;  /* 0x200000a0ffc17230 */ /* 0x020fe20000004100 */
[----:B------:R-:W-:Y:S05]  /*0d70*/  BRA `(.L_x_29048) ;  /* 0x0000004000007947 */ /* 0x000fea0003800000 */
.L_x_29047:
[----:B-1---5:R-:W-:Y:S02]  /*0d80*/  HADD2.F32 R193, -RZ, R156.H0_H0 ;  /* 0x2000009cffc17230 */ /* 0x022fe40000004100 */
[----:B------:R-:W-:-:S03]  /*0d90*/  @P2 HADD2.F32 R164, -RZ, R160.H0_H0 ;  /* 0x200000a0ffa42230 */ /* 0x000fc60000004100 */
[----:B------:R-:W-:-:S04]  /*0da0*/  FMUL.FTZ R193, R193, c[0x0][0x1ec] ;  /* 0x00007b00c1c17a20 */ /* 0x000fc80000410000 */
[----:B------:R-:W-:Y:S02]  /*0db0*/  @P2 FADD.FTZ R193, R164, R193 ;  /* 0x000000c1a4c12221 */ /* 0x000fe40000010000 */
.L_x_29048:
[----:B------:R-:W-:Y:S05]  /*0dc0*/  BSYNC B1 ;  /* 0x0000000000017941 */ /* 0x000fea0003800000 */
.L_x_29046:
[----:B------:R-:W-:Y:S01]  /*0dd0*/  BSSY B1, `(.L_x_29049) ;  /* 0x000000a000017945 */ /* 0x000fe20003800000 */
[----:B------:R-:W-:Y:S05]  /*0de0*/  @P3 BRA `(.L_x_29050) ;  /* 0x0000004000003947 */ /* 0x000fea0003800000 */
[----:B------:R-:W-:Y:S01]  /*0df0*/  MOV R190, RZ ;  /* 0x000000ff00be7202 */ /* 0x000fe20000000f00 */
[----:B------:R-:W-:Y:S05]  /*0e00*/  @!P2 BRA `(.L_x_29051) ;  /* 0x000000600000a947 */ /* 0x000fea0003800000 */
[----:B-----5:R-:W-:Y:S01]  /*0e10*/  HADD2.F32 R190, -RZ, R160.H1_H1 ;  /* 0x300000a0ffbe7230 */ /* 0x020fe20000004100 */
[----:B------:R-:W-:Y:S05]  /*0e20*/  BRA `(.L_x_29051) ;  /* 0x0000004000007947 */ /* 0x000fea0003800000 */
.L_x_29050:
[----:B-----5:R-:W-:Y:S02]  /*0e30*/  HADD2.F32 R190, -RZ, R156.H1_H1 ;  /* 0x3000009cffbe7230 */ /* 0x020fe40000004100 */
[----:B------:R-:W-:-:S03]  /*0e40*/  @P2 HADD2.F32 R165, -RZ, R160.H1_H1 ;  /* 0x300000a0ffa52230 */ /* 0x000fc60000004100 */
[----:B------:R-:W-:-:S04]  /*0e50*/  FMUL.FTZ R190, R190, c[0x0][0x1ec] ;  /* 0x00007b00bebe7a20 */ /* 0x000fc80000410000 */
[----:B------:R-:W-:Y:S02]  /*0e60*/  @P2 FADD.FTZ R190, R165, R190 ;  /* 0x000000bea5be2221 */ /* 0x000fe40000010000 */
.L_x_29051:
[----:B------:R-:W-:Y:S05]  /*0e70*/  BSYNC B1 ;  /* 0x0000000000017941 */ /* 0x000fea0003800000 */
.L_x_29049:
[----:B------:R-:W-:Y:S01]  /*0e80*/  BSSY B1, `(.L_x_29052) ;  /* 0x000000a000017945 */ /* 0x000fe20003800000 */
[----:B------:R-:W-:Y:S05]  /*0e90*/  @P3 BRA `(.L_x_29053) ;  /* 0x0000004000003947 */ /* 0x000fea0003800000 */
[----:B------:R-:W-:Y:S01]  /*0ea0*/  HFMA2.MMA R191, -RZ, RZ, 0, 0 ;  /* 0x00000000ffbf7435 */ /* 0x000fe200000001ff */
[----:B------:R-:W-:Y:S05]  /*0eb0*/  @!P2 BRA `(.L_x_29054) ;  /* 0x000000600000a947 */ /* 0x000fea0003800000 */
[----:B-----5:R-:W-:Y:S01]  /*0ec0*/  HADD2.F32 R191, -RZ, R161.H0_H0 ;  /* 0x200000a1ffbf7230 */ /* 0x020fe20000004100 */
[----:B------:R-:W-:Y:S05]  /*0ed0*/  BRA `(.L_x_29054) ;  /* 0x0000004000007947 */ /* 0x000fea0003800000 */
.L_x_29053:
[----:B-----5:R-:W-:Y:S02]  /*0ee0*/  HADD2.F32 R191, -RZ, R157.H0_H0 ;  /* 0x2000009dffbf7230 */ /* 0x020fe40000004100 */
[----:B------:R-:W-:-:S03]  /*0ef0*/  @P2 HADD2.F32 R164, -RZ, R161.H0_H0 ;  /* 0x200000a1ffa42230 */ /* 0x000fc60000004100 */
[----:B------:R-:W-:-:S04]  /*0f00*/  FMUL.FTZ R191, R191, c[0x0][0x1ec] ;  /* 0x00007b00bfbf7a20 */ /* 0x000fc80000410000 */
[----:B------:R-:W-:Y:S02]  /*0f10*/  @P2 FADD.FTZ R191, R164, R191 ;  /* 0x000000bfa4bf2221 */ /* 0x000fe40000010000 */
.L_x_29054:
[----:B------:R-:W-:Y:S05]  /*0f20*/  BSYNC B1 ;  /* 0x0000000000017941 */ /* 0x000fea0003800000 */
.L_x_29052:
[----:B------:R-:W-:Y:S01]  /*0f30*/  BSSY B1, `(.L_x_29055) ;  /* 0x000000a000017945 */ /* 0x000fe20003800000 */
[----:B------:R-:W-:Y:S05]  /*0f40*/  @P3 BRA `(.L_x_29056) ;  /* 0x0000004000003947 */ /* 0x000fea0003800000 */
[----:B------:R-:W-:Y:S01]  /*0f50*/  MOV R188, RZ ;  /* 0x000000ff00bc7202 */ /* 0x000fe20000000f00 */
[----:B------:R-:W-:Y:S05]  /*0f60*/  @!P2 BRA `(.L_x_29057) ;  /* 0x000000600000a947 */ /* 0x000fea0003800000 */
[----:B-----5:R-:W-:Y:S01]  /*0f70*/  HADD2.F32 R188, -RZ, R161.H1_H1 ;  /* 0x300000a1ffbc7230 */ /* 0x020fe20000004100 */
[----:B------:R-:W-:Y:S05]  /*0f80*/  BRA `(.L_x_29057) ;  /* 0x0000004000007947 */ /* 0x000fea0003800000 */
.L_x_29056:
[----:B-----5:R-:W-:Y:S02]  /*0f90*/  HADD2.F32 R188, -RZ, R157.H1_H1 ;  /* 0x3000009dffbc7230 */ /* 0x020fe40000004100 */
[----:B------:R-:W-:-:S03]  /*0fa0*/  @P2 HADD2.F32 R165, -RZ, R161.H1_H1 ;  /* 0x300000a1ffa52230 */ /* 0x000fc60000004100 */
[----:B------:R-:W-:-:S04]  /*0fb0*/  FMUL.FTZ R188, R188, c[0x0][0x1ec] ;  /* 0x00007b00bcbc7a20 */ /* 0x000fc80000410000 */
[----:B------:R-:W-:Y:S02]  /*0fc0*/  @P2 FADD.FTZ R188, R165, R188 ;  /* 0x000000bca5bc2221 */ /* 0x000fe40000010000 */
.L_x_29057:
[----:B------:R-:W-:Y:S05]  /*0fd0*/  BSYNC B1 ;  /* 0x0000000000017941 */ /* 0x000fea0003800000 */
.L_x_29055:
[----:B------:R-:W-:Y:S01]  /*0fe0*/  BSSY B1, `(.L_x_29058) ;  /* 0x000000a000017945 */ /* 0x000fe20003800000 */
[----:B------:R-:W-:Y:S05]  /*0ff0*/  @P3 BRA `(.L_x_29059) ;  /* 0x0000004000003947 */ /* 0x000fea0003800000 */
[----:B------:R-:W-:Y:S01]  /*1000*/  HFMA2.MMA R189, -RZ, RZ, 0, 0 ;  /* 0x00000000ffbd7435 */ /* 0x000fe200000001ff */
[----:B------:R-:W-:Y:S05]  /*1010*/  @!P2 BRA `(.L_x_29060) ;  /* 0x000000600000a947 */ /* 0x000fea0003800000 */
[----:B-----5:R-:W-:Y:S01]  /*1020*/  HADD2.F32 R189, -RZ, R162.H0_H0 ;  /* 0x200000a2ffbd7230 */ /* 0x020fe20000004100 */
[----:B------:R-:W-:Y:S05]  /*1030*/  BRA `(.L_x_29060) ;  /* 0x0000004000007947 */ /* 0x000fea0003800000 */
.L_x_29059:
[----:B-----5:R-:W-:Y:S02]  /*1040*/  HADD2.F32 R189, -RZ, R158.H0_H0 ;  /* 0x2000009effbd7230 */ /* 0x020fe40000004100 */
[----:B------:R-:W-:-:S03]  /*1050*/  @P2 HADD2.F32 R164, -RZ, R162.H0_H0 ;  /* 0x200000a2ffa42230 */ /* 0x000fc60000004100 */
[----:B------:R-:W-:-:S04]  /*1060*/  FMUL.FTZ R189, R189, c[0x0][0x1ec] ;  /* 0x00007b00bdbd7a20 */ /* 0x000fc80000410000 */
[----:B------:R-:W-:Y:S02]  /*1070*/  @P2 FADD.FTZ R189, R164, R189 ;  /* 0x000000bda4bd2221 */ /* 0x000fe40000010000 */
.L_x_29060:
[----:B------:R-:W-:Y:S05]  /*1080*/  BSYNC B1 ;  /* 0x0000000000017941 */ /* 0x000fea0003800000 */
.L_x_29058:
[----:B------:R-:W-:Y:S01]  /*1090*/  BSSY B1, `(.L_x_29061) ;  /* 0x000000a000017945 */ /* 0x000fe20003800000 */
[----:B------:R-:W-:Y:S05]  /*10a0*/  @P3 BRA `(.L_x_29062) ;  /* 0x0000004000003947 */ /* 0x000fea0003800000 */
[----:B------:R-:W-:Y:S01]  /*10b0*/  MOV R186, RZ ;  /* 0x000000ff00ba7202 */ /* 0x000fe20000000f00 */
[----:B------:R-:W-:Y:S05]  /*10c0*/  @!P2 BRA `(.L_x_29063) ;  /* 0x000000600000a947 */ /* 0x000fea0003800000 */
[----:B-----5:R-:W-:Y:S01]  /*10d0*/  HADD2.F32 R186, -RZ, R162.H1_H1 ;  /* 0x300000a2ffba7230 */ /* 0x020fe20000004100 */
[----:B------:R-:W-:Y:S05]  /*10e0*/  BRA `(.L_x_29063) ;  /* 0x0000004000007947 */ /* 0x000fea0003800000 */
.L_x_29062:
[----:B-----5:R-:W-:Y:S02]  /*10f0*/  HADD2.F32 R186, -RZ, R158.H1_H1 ;  /* 0x3000009effba7230 */ /* 0x020fe40000004100 */
[----:B------:R-:W-:-:S03]  /*1100*/  @P2 HADD2.F32 R165, -RZ, R162.H1_H1 ;  /* 0x300000a2ffa52230 */ /* 0x000fc60000004100 */
[----:B------:R-:W-:-:S04]  /*1110*/  FMUL.FTZ R186, R186, c[0x0][0x1ec] ;  /* 0x00007b00baba7a20 */ /* 0x000fc80000410000 */
[----:B------:R-:W-:Y:S02]  /*1120*/  @P2 FADD.FTZ R186, R165, R186 ;  /* 0x000000baa5ba2221 */ /* 0x000fe40000010000 */
.L_x_29063:
[----:B------:R-:W-:Y:S05]  /*1130*/  BSYNC B1 ;  /* 0x0000000000017941 */ /* 0x000fea0003800000 */
.L_x_29061:
[----:B------:R-:W-:Y:S01]  /*1140*/  BSSY B1, `(.L_x_29064) ;  /* 0x000000a000017945 */ /* 0x000fe20003800000 */
[----:B------:R-:W-:Y:S05]  /*1150*/  @P3 BRA `(.L_x_29065) ;  /* 0x0000004000003947 */ /* 0x000fea0003800000 */
[----:B------:R-:W-:Y:S01]  /*1160*/  HFMA2.MMA R187, -RZ, RZ, 0, 0 ;  /* 0x00000000ffbb7435 */ /* 0x000fe200000001ff */
[----:B------:R-:W-:Y:S05]  /*1170*/  @!P2 BRA `(.L_x_29066) ;  /* 0x000000600000a947 */ /* 0x000fea0003800000 */
[----:B-----5:R-:W-:Y:S01]  /*1180*/  HADD2.F32 R187, -RZ, R163.H0_H0 ;  /* 0x200000a3ffbb7230 */ /* 0x020fe20000004100 */
[----:B------:R-:W-:Y:S05]  /*1190*/  BRA `(.L_x_29066) ;  /* 0x0000004000007947 */ /* 0x000fea0003800000 */
.L_x_29065:
[----:B-----5:R-:W-:Y:S02]  /*11a0*/  HADD2.F32 R187, -RZ, R159.H0_H0 ;  /* 0x2000009fffbb7230 */ /* 0x020fe40000004100 */
[----:B------:R-:W-:-:S03]  /*11b0*/  @P2 HADD2.F32 R164, -RZ, R163.H0_H0 ;  /* 0x200000a3ffa42230 */ /* 0x000fc60000004100 */
[----:B------:R-:W-:-:S04]  /*11c0*/  FMUL.FTZ R187, R187, c[0x0][0x1ec] ;  /* 0x00007b00bbbb7a20 */ /* 0x000fc80000410000 */
[----:B------:R-:W-:Y:S02]  /*11d0*/  @P2 FADD.FTZ R187, R164, R187 ;  /* 0x000000bba4bb2221 */ /* 0x000fe40000010000 */
.L_x_29066:
[----:B------:R-:W-:Y:S05]  /*11e0*/  BSYNC B1 ;  /* 0x0000000000017941 */ /* 0x000fea0003800000 */
.L_x_29064:
[----:B------:R-:W-:Y:S01]  /*11f0*/  BSSY B1, `(.L_x_29067) ;  /* 0x000000a000017945 */ /* 0x000fe20003800000 */
[----:B------:R-:W-:Y:S05]  /*1200*/  @P3 BRA `(.L_x_29068) ;  /* 0x0000004000003947 */ /* 0x000fea0003800000 */
[----:B------:R-:W-:Y:S01]  /*1210*/  MOV R184, RZ ;  /* 0x000000ff00b87202 */ /* 0x000fe20000000f00 */
[----:B------:R-:W-:Y:S05]  /*1220*/  @!P2 BRA `(.L_x_29069) ;  /* 0x000000600000a947 */ /* 0x000fea0003800000 */
[----:B-----5:R-:W-:Y:S01]  /*1230*/  HADD2.F32 R184, -RZ, R163.H1_H1 ;  /* 0x300000a3ffb87230 */ /* 0x020fe20000004100 */
[----:B------:R-:W-:Y:S05]  /*1240*/  BRA `(.L_x_29069) ;  /* 0x0000004000007947 */ /* 0x000fea0003800000 */
.L_x_29068:
[----:B-----5:R-:W-:Y:S02]  /*1250*/  HADD2.F32 R184, -RZ, R159.H1_H1 ;  /* 0x3000009fffb87230 */ /* 0x020fe40000004100 */
[----:B------:R-:W-:-:S03]  /*1260*/  @P2 HADD2.F32 R165, -RZ, R163.H1_H1 ;  /* 0x300000a3ffa52230 */ /* 0x000fc60000004100 */
[----:B------:R-:W-:-:S04]  /*1270*/  FMUL.FTZ R184, R184, c[0x0][0x1ec] ;  /* 0x00007b00b8b87a20 */ /* 0x000fc80000410000 */
[----:B------:R-:W-:Y:S02]  /*1280*/  @P2 FADD.FTZ R184, R165, R184 ;  /* 0x000000b8a5b82221 */ /* 0x000fe40000010000 */
.L_x_29069:
[----:B------:R-:W-:Y:S05]  /*1290*/  BSYNC B1 ;  /* 0x0000000000017941 */ /* 0x000fea0003800000 */
.L_x_29067:
        /* <DEDUP_REMOVED lines=9> */
.L_x_29045:
[----:B---3--:R-:W-:Y:S05]  /*1330*/  BSYNC B0 ;  /* 0x0000000000007941 */ /* 0x008fea0003800000 */
.L_x_29044:
        /* <DEDUP_REMOVED lines=18> */
.L_x_29073:
[----:B-1---5:R-:W-:Y:S02]  /*1460*/  HADD2.F32 R185, -RZ, R156.H0_H0 ;  /* 0x2000009cffb97230 */ /* 0x022fe40000004100 */
[----:B------:R-:W-:-:S03]  /*1470*/  @P2 HADD2.F32 R164, -RZ, R160.H0_H0 ;  /* 0x200000a0ffa42230 */ /* 0x000fc60000004100 */
[----:B------:R-:W-:-:S04]  /*1480*/  FMUL.FTZ R185, R185, c[0x0][0x1ec] ;  /* 0x00007b00b9b97a20 */ /* 0x000fc80000410000 */
[----:B------:R-:W-:Y:S02]  /*1490*/  @P2 FADD.FTZ R185, R164, R185 ;  /* 0x000000b9a4b92221 */ /* 0x000fe40000010000 */
.L_x_29074:
[----:B------:R-:W-:Y:S05]  /*14a0*/  BSYNC B1 ;  /* 0x0000000000017941 */ /* 0x000fea0003800000 */
.L_x_29072:
[----:B------:R-:W-:Y:S01]  /*14b0*/  BSSY B1, `(.L_x_29075) ;  /* 0x000000a000017945 */ /* 0x000fe20003800000 */
[----:B------:R-:W-:Y:S05]  /*14c0*/  @P3 BRA `(.L_x_29076) ;  /* 0x0000004000003947 */ /* 0x000fea0003800000 */
[----:B------:R-:W-:Y:S01]  /*14d0*/  MOV R182, RZ ;  /* 0x000000ff00b67202 */ /* 0x000fe20000000f00 */
[----:B------:R-:W-:Y:S05]  /*14e0*/  @!P2 BRA `(.L_x_29077) ;  /* 0x000000600000a947 */ /* 0x000fea0003800000 */
[----:B-----5:R-:W-:Y:S01]  /*14f0*/  HADD2.F32 R182, -RZ, R160.H1_H1 ;  /* 0x300000a0ffb67230 */ /* 0x020fe20000004100 */
[----:B------:R-:W-:Y:S05]  /*1500*/  BRA `(.L_x_29077) ;  /* 0x0000004000007947 */ /* 0x000fea0003800000 */
.L_x_29076:
[----:B-----5:R-:W-:Y:S02]  /*1510*/  HADD2.F32 R182, -RZ, R156.H1_H1 ;  /* 0x3000009cffb67230 */ /* 0x020fe40000004100 */
[----:B------:R-:W-:-:S03]  /*1520*/  @P2 HADD2.F32 R165, -RZ, R160.H1_H1 ;  /* 0x300000a0ffa52230 */ /* 0x000fc60000004100 */
[----:B------:R-:W-:-:S04]  /*1530*/  FMUL.FTZ R182, R182, c[0x0][0x1ec] ;  /* 0x00007b00b6b67a20 */ /* 0x000fc80000410000 */
[----:B------:R-:W-:Y:S02]  /*1540*/  @P2 FADD.FTZ R182, R165, R182 ;  /* 0x000000b6a5b62221 */ /* 0x000fe40000010000 */
.L_x_29077:
[----:B------:R-:W-:Y:S05]  /*1550*/  BSYNC B1 ;  /* 0x0000000000017941 */ /* 0x000fea0003800000 */
.L_x_29075:
[----:B------:R-:W-:Y:S01]  /*1560*/  BSSY B1, `(.L_x_29078) ;  /* 0x000000a000017945 */ /* 0x000fe20003800000 */
[----:B------:R-:W-:Y:S05]  /*1570*/  @P3 BRA `(.L_x_29079) ;  /* 0x0000004000003947 */ /* 0x000fea0003800000 */
[----:B------:R-:W-:Y:S01]  /*1580*/  HFMA2.MMA R183, -RZ, RZ, 0, 0 ;  /* 0x00000000ffb77435 */ /* 0x000fe200000001ff */
[----:B------:R-:W-:Y:S05]  /*1590*/  @!P2 BRA `(.L_x_29080) ;  /* 0x000000600000a947 */ /* 0x000fea0003800000 */
[----:B-----5:R-:W-:Y:S01]  /*15a0*/  HADD2.F32 R183, -RZ, R161.H0_H0 ;  /* 0x200000a1ffb77230 */ /* 0x020fe20000004100 */
[----:B------:R-:W-:Y:S05]  /*15b0*/  BRA `(.L_x_29080) ;  /* 0x0000004000007947 */ /* 0x000fea0003800000 */
.L_x_29079:
[----:B-----5:R-:W-:Y:S02]  /*15c0*/  HADD2.F32 R183, -RZ, R157.H0_H0 ;  /* 0x2000009dffb77230 */ /* 0x020fe40000004100 */
[----:B------:R-:W-:-:S03]  /*15d0*/  @P2 HADD2.F32 R164, -RZ, R161.H0_H0 ;  /* 0x200000a1ffa42230 */ /* 0x000fc60000004100 */
[----:B------:R-:W-:-:S04]  /*15e0*/  FMUL.FTZ R183, R183, c[0x0][0x1ec] ;  /* 0x00007b00b7b77a20 */ /* 0x000fc80000410000 */
[----:B------:R-:W-:Y:S02]  /*15f0*/  @P2 FADD.FTZ R183, R164, R183 ;  /* 0x000000b7a4b72221 */ /* 0x000fe40000010000 */
.L_x_29080:
[----:B------:R-:W-:Y:S05]  /*1600*/  BSYNC B1 ;  /* 0x0000000000017941 */ /* 0x000fea0003800000 */
.L_x_29078:
[----:B------:R-:W-:Y:S01]  /*1610*/  BSSY B1, `(.L_x_29081) ;  /* 0x000000a000017945 */ /* 0x000fe20003800000 */
[----:B------:R-:W-:Y:S05]  /*1620*/  @P3 BRA `(.L_x_29082) ;  /* 0x0000004000003947 */ /* 0x000fea0003800000 */
[----:B------:R-:W-:Y:S01]  /*1630*/  MOV R180, RZ ;  /* 0x000000ff00b47202 */ /* 0x000fe20000000f00 */
[----:B------:R-:W-:Y:S05]  /*1640*/  @!P2 BRA `(.L_x_29083) ;  /* 0x000000600000a947 */ /* 0x000fea0003800000 */
[----:B-----5:R-:W-:Y:S01]  /*1650*/  HADD2.F32 R180, -RZ, R161.H1_H1 ;  /* 0x300000a1ffb47230 */ /* 0x020fe20000004100 */
[----:B------:R-:W-:Y:S05]  /*1660*/  BRA `(.L_x_29083) ;  /* 0x0000004000007947 */ /* 0x000fea0003800000 */
.L_x_29082:
[----:B-----5:R-:W-:Y:S02]  /*1670*/  HADD2.F32 R180, -RZ, R157.H1_H1 ;  /* 0x3000009dffb47230 */ /* 0x020fe40000004100 */
[----:B------:R-:W-:-:S03]  /*1680*/  @P2 HADD2.F32 R165, -RZ, R161.H1_H1 ;  /* 0x300000a1ffa52230 */ /* 0x000fc60000004100 */
[----:B------:R-:W-:-:S04]  /*1690*/  FMUL.FTZ R180, R180, c[0x0][0x1ec] ;  /* 0x00007b00b4b47a20 */ /* 0x000fc80000410000 */
[----:B------:R-:W-:Y:S02]  /*16a0*/  @P2 FADD.FTZ R180, R165, R180 ;  /* 0x000000b4a5b42221 */ /* 0x000fe40000010000 */
.L_x_29083:
[----:B------:R-:W-:Y:S05]  /*16b0*/  BSYNC B1 ;  /* 0x0000000000017941 */ /* 0x000fea0003800000 */
.L_x_29081:
[----:B------:R-:W-:Y:S01]  /*16c0*/  BSSY B1, `(.L_x_29084) ;  /* 0x000000a000017945 */ /* 0x000fe20003800000 */
[----:B------:R-:W-:Y:S05]  /*16d0*/  @P3 BRA `(.L_x_29085) ;  /* 0x0000004000003947 */ /* 0x000fea0003800000 */
[----:B------:R-:W-:Y:S01]  /*16e0*/  HFMA2.MMA R181, -RZ, RZ, 0, 0 ;  /* 0x00000000ffb57435 */ /* 0x000fe200000001ff */
[----:B------:R-:W-:Y:S05]  /*16f0*/  @!P2 BRA `(.L_x_29086) ;  /* 0x000000600000a947 */ /* 0x000fea0003800000 */
[----:B-----5:R-:W-:Y:S01]  /*1700*/  HADD2.F32 R181, -RZ, R162.H0_H0 ;  /* 0x200000a2ffb57230 */ /* 0x020fe20000004100 */
[----:B------:R-:W-:Y:S05]  /*1710*/  BRA `(.L_x_29086) ;  /* 0x0000004000007947 */ /* 0x000fea0003800000 */
.L_x_29085:
[----:B-----5:R-:W-:Y:S02]  /*1720*/  HADD2.F32 R181, -RZ, R158.H0_H0 ;  /* 0x2000009effb57230 */ /* 0x020fe40000004100 */
[----:B------:R-:W-:-:S03]  /*1730*/  @P2 HADD2.F32 R164, -RZ, R162.H0_H0 ;  /* 0x200000a2ffa42230 */ /* 0x000fc60000004100 */
[----:B------:R-:W-:-:S04]  /*1740*/  FMUL.FTZ R181, R181, c[0x0][0x1ec] ;  /* 0x00007b00b5b57a20 */ /* 0x000fc80000410000 */
[----:B------:R-:W-:Y:S02]  /*1750*/  @P2 FADD.FTZ R181, R164, R181 ;  /* 0x000000b5a4b52221 */ /* 0x000fe40000010000 */
.L_x_29086:
[----:B------:R-:W-:Y:S05]  /*1760*/  BSYNC B1 ;  /* 0x0000000000017941 */ /* 0x000fea0003800000 */
.L_x_29084:
[----:B------:R-:W-:Y:S01]  /*1770*/  BSSY B1, `(.L_x_29087) ;  /* 0x000000a000017945 */ /* 0x000fe20003800000 */
[----:B------:R-:W-:Y:S05]  /*1780*/  @P3 BRA `(.L_x_29088) ;  /* 0x0000004000003947 */ /* 0x000fea0003800000 */
[----:B------:R-:W-:Y:S01]  /*1790*/  MOV R178, RZ ;  /* 0x000000ff00b27202 */ /* 0x000fe20000000f00 */
[----:B------:R-:W-:Y:S05]  /*17a0*/  @!P2 BRA `(.L_x_29089) ;  /* 0x000000600000a947 */ /* 0x000fea0003800000 */
[----:B-----5:R-:W-:Y:S01]  /*17b0*/  HADD2.F32 R178, -RZ, R162.H1_H1 ;  /* 0x300000a2ffb27230 */ /* 0x020fe20000004100 */
[----:B------:R-:W-:Y:S05]  /*17c0*/  BRA `(.L_x_29089) ;  /* 0x0000004000007947 */ /* 0x000fea0003800000 */
.L_x_29088:
[----:B-----5:R-:W-:Y:S02]  /*17d0*/  HADD2.F32 R178, -RZ, R158.H1_H1 ;  /* 0x3000009effb27230 */ /* 0x020fe40000004100 */
[----:B------:R-:W-:-:S03]  /*17e0*/  @P2 HADD2.F32 R165, -RZ, R162.H1_H1 ;  /* 0x300000a2ffa52230 */ /* 0x000fc60000004100 */
[----:B------:R-:W-:-:S04]  /*17f0*/  FMUL.FTZ R178, R178, c[0x0][0x1ec] ;  /* 0x00007b00b2b27a20 */ /* 0x000fc80000410000 */
[----:B------:R-:W-:Y:S02]  /*1800*/  @P2 FADD.FTZ R178, R165, R178 ;  /* 0x000000b2a5b22221 */ /* 0x000fe40000010000 */
.L_x_29089:
[----:B------:R-:W-:Y:S05]  /*1810*/  BSYNC B1 ;  /* 0x0000000000017941 */ /* 0x000fea0003800000 */
.L_x_29087:
[----:B------:R-:W-:Y:S01]  /*1820*/  BSSY B1, `(.L_x_29090) ;  /* 0x000000a000017945 */ /* 0x000fe20003800000 */
[----:B------:R-:W-:Y:S05]  /*1830*/  @P3 BRA `(.L_x_29091) ;  /* 0x0000004000003947 */ /* 0x000fea0003800000 */
[----:B------:R-:W-:Y:S01]  /*1840*/  HFMA2.MMA R179, -RZ, RZ, 0, 0 ;  /* 0x00000000ffb37435 */ /* 0x000fe200000001ff */
[----:B------:R-:W-:Y:S05]  /*1850*/  @!P2 BRA `(.L_x_29092) ;  /* 0x000000600000a947 */ /* 0x000fea0003800000 */
[----:B-----5:R-:W-:Y:S01]  /*1860*/  HADD2.F32 R179, -RZ, R163.H0_H0 ;  /* 0x200000a3ffb37230 */ /* 0x020fe20000004100 */
[----:B------:R-:W-:Y:S05]  /*1870*/  BRA `(.L_x_29092) ;  /* 0x0000004000007947 */ /* 0x000fea0003800000 */
.L_x_29091:
[----:B-----5:R-:W-:Y:S02]  /*1880*/  HADD2.F32 R179, -RZ, R159.H0_H0 ;  /* 0x2000009fffb37230 */ /* 0x020fe40000004100 */
[----:B------:R-:W-:-:S03]  /*1890*/  @P2 HADD2.F32 R164, -RZ, R163.H0_H0 ;  /* 0x200000a3ffa42230 */ /* 0x000fc60000004100 */
[----:B------:R-:W-:-:S04]  /*18a0*/  FMUL.FTZ R179, R179, c[0x0][0x1ec] ;  /* 0x00007b00b3b37a20 */ /* 0x000fc80000410000 */
[----:B------:R-:W-:Y:S02]  /*18b0*/  @P2 FADD.FTZ R179, R164, R179 ;  /* 0x000000b3a4b32221 */ /* 0x000fe40000010000 */
.L_x_29092:
[----:B------:R-:W-:Y:S05]  /*18c0*/  BSYNC B1 ;  /* 0x0000000000017941 */ /* 0x000fea0003800000 */
.L_x_29090:
[----:B------:R-:W-:Y:S01]  /*18d0*/  BSSY B1, `(.L_x_29093) ;  /* 0x000000a000017945 */ /* 0x000fe20003800000 */
[----:B------:R-:W-:Y:S05]  /*18e0*/  @P3 BRA `(.L_x_29094) ;  /* 0x0000004000003947 */ /* 0x000fea0003800000 */
[----:B------:R-:W-:Y:S01]  /*18f0*/  MOV R176, RZ ;  /* 0x000000ff00b07202 */ /* 0x000fe20000000f00 */
[----:B------:R-:W-:Y:S05]  /*1900*/  @!P2 BRA `(.L_x_29095) ;  /* 0x000000600000a947 */ /* 0x000fea0003800000 */
[----:B-----5:R-:W-:Y:S01]  /*1910*/  HADD2.F32 R176, -RZ, R163.H1_H1 ;  /* 0x300000a3ffb07230 */ /* 0x020fe20000004100 */
[----:B------:R-:W-:Y:S05]  /*1920*/  BRA `(.L_x_29095) ;  /* 0x0000004000007947 */ /* 0x000fea0003800000 */
.L_x_29094:
[----:B-----5:R-:W-:Y:S02]  /*1930*/  HADD2.F32 R176, -RZ, R159.H1_H1 ;  /* 0x3000009fffb07230 */ /* 0x020fe40000004100 */
[----:B------:R-:W-:-:S03]  /*1940*/  @P2 HADD2.F32 R165, -RZ, R163.H1_H1 ;  /* 0x300000a3ffa52230 */ /* 0x000fc60000004100 */
[----:B------:R-:W-:-:S04]  /*1950*/  FMUL.FTZ R176, R176, c[0x0][0x1ec] ;  /* 0x00007b00b0b07a20 */ /* 0x000fc80000410000 */
[----:B------:R-:W-:Y:S02]  /*1960*/  @P2 FADD.FTZ R176, R165, R176 ;  /* 0x000000b0a5b02221 */ /* 0x000fe40000010000 */
.L_x_29095:
[----:B------:R-:W-:Y:S05]  /*1970*/  BSYNC B1 ;  /* 0x0000000000017941 */ /* 0x000fea0003800000 */
.L_x_29093:
        /* <DEDUP_REMOVED lines=9> */
.L_x_29071:
[----:B------:R-:W-:Y:S05]  /*1a10*/  BSYNC B0 ;  /* 0x0000000000007941 */ /* 0x000fea0003800000 */
.L_x_29070:
        /* <DEDUP_REMOVED lines=18> */
.L_x_29099:
[----:B-1---5:R-:W-:Y:S02]  /*1b40*/  HADD2.F32 R177, -RZ, R156.H0_H0 ;  /* 0x2000009cffb17230 */ /* 0x022fe40000004100 */
[----:B------:R-:W-:-:S03]  /*1b50*/  @P2 HADD2.F32 R164, -RZ, R160.H0_H0 ;  /* 0x200000a0ffa42230 */ /* 0x000fc60000004100 */
[----:B------:R-:W-:-:S04]  /*1b60*/  FMUL.FTZ R177, R177, c[0x0][0x1ec] ;  /* 0x00007b00b1b17a20 */ /* 0x000fc80000410000 */
[----:B------:R-:W-:Y:S02]  /*1b70*/  @P2 FADD.FTZ R177, R164, R177 ;  /* 0x000000b1a4b12221 */ /* 0x000fe40000010000 */
.L_x_29100:
[----:B------:R-:W-:Y:S05]  /*1b80*/  BSYNC B1 ;  /* 0x0000000000017941 */ /* 0x000fea0003800000 */
.L_x_29098:
[----:B------:R-:W-:Y:S01]  /*1b90*/  BSSY B1, `(.L_x_29101) ;  /* 0x000000a000017945 */ /* 0x000fe20003800000 */
[----:B------:R-:W-:Y:S05]  /*1ba0*/  @P3 BRA `(.L_x_29102) ;  /* 0x0000004000003947 */ /* 0x000fea0003800000 */
[----:B------:R-:W-:Y:S01]  /*1bb0*/  MOV R174, RZ ;  /* 0x000000ff00ae7202 */ /* 0x000fe20000000f00 */
[----:B------:R-:W-:Y:S05]  /*1bc0*/  @!P2 BRA `(.L_x_29103) ;  /* 0x000000600000a947 */ /* 0x000fea0003800000 */
[----:B-----5:R-:W-:Y:S01]  /*1bd0*/  HADD2.F32 R174, -RZ, R160.H1_H1 ;  /* 0x300000a0ffae7230 */ /* 0x020fe20000004100 */
[----:B------:R-:W-:Y:S05]  /*1be0*/  BRA `(.L_x_29103) ;  /* 0x0000004000007947 */ /* 0x000fea0003800000 */
.L_x_29102:
[----:B-----5:R-:W-:Y:S02]  /*1bf0*/  HADD2.F32 R174, -RZ, R156.H1_H1 ;  /* 0x3000009cffae7230 */ /* 0x020fe40000004100 */
[----:B------:R-:W-:-:S03]  /*1c00*/  @P2 HADD2.F32 R165, -RZ, R160.H1_H1 ;  /* 0x300000a0ffa52230 */ /* 0x000fc60000004100 */
[----:B------:R-:W-:-:S04]  /*1c10*/  FMUL.FTZ R174, R174, c[0x0][0x1ec] ;  /* 0x00007b00aeae7a20 */ /* 0x000fc80000410000 */
[----:B------:R-:W-:Y:S02]  /*1c20*/  @P2 FADD.FTZ R174, R165, R174 ;  /* 0x000000aea5ae2221 */ /* 0x000fe40000010000 */
.L_x_29103:
[----:B------:R-:W-:Y:S05]  /*1c30*/  BSYNC B1 ;  /* 0x0000000000017941 */ /* 0x000fea0003800000 */
.L_x_29101:
[----:B------:R-:W-:Y:S01]  /*1c40*/  BSSY B1, `(.L_x_29104) ;  /* 0x000000a000017945 */ /* 0x000fe20003800000 */
[----:B------:R-:W-:Y:S05]  /*1c50*/  @P3 BRA `(.L_x_29105) ;  /* 0x0000004000003947 */ /* 0x000fea0003800000 */
[----:B------:R-:W-:Y:S01]  /*1c60*/  HFMA2.MMA R175, -RZ, RZ, 0, 0 ;  /* 0x00000000ffaf7435 */ /* 0x000fe200000001ff */
[----:B------:R-:W-:Y:S05]  /*1c70*/  @!P2 BRA `(.L_x_29106) ;  /* 0x000000600000a947 */ /* 0x000fea0003800000 */
[----:B-----5:R-:W-:Y:S01]  /*1c80*/  HADD2.F32 R175, -RZ, R161.H0_H0 ;  /* 0x200000a1ffaf7230 */ /* 0x020fe20000004100 */
[----:B------:R-:W-:Y:S05]  /*1c90*/  BRA `(.L_x_29106) ;  /* 0x0000004000007947 */ /* 0x000fea0003800000 */
.L_x_29105:
[----:B-----5:R-:W-:Y:S02]  /*1ca0*/  HADD2.F32 R175, -RZ, R157.H0_H0 ;  /* 0x2000009dffaf7230 */ /* 0x020fe40000004100 */
[----:B------:R-:W-:-:S03]  /*1cb0*/  @P2 HADD2.F32 R164, -RZ, R161.H0_H0 ;  /* 0x200000a1ffa42230 */ /* 0x000fc60000004100 */
[----:B------:R-:W-:-:S04]  /*1cc0*/  FMUL.FTZ R175, R175, c[0x0][0x1ec] ;  /* 0x00007b00afaf7a20 */ /* 0x000fc80000410000 */
[----:B------:R-:W-:Y:S02]  /*1cd0*/  @P2 FADD.FTZ R175, R164, R175 ;  /* 0x000000afa4af2221 */ /* 0x000fe40000010000 */
.L_x_29106:
[----:B------:R-:W-:Y:S05]  /*1ce0*/  BSYNC B1 ;  /* 0x0000000000017941 */ /* 0x000fea0003800000 */
.L_x_29104:
[----:B------:R-:W-:Y:S01]  /*1cf0*/  BSSY B1, `(.L_x_29107) ;  /* 0x000000a000017945 */ /* 0x000fe20003800000 */
[----:B------:R-:W-:Y:S05]  /*1d00*/  @P3 BRA `(.L_x_29108) ;  /* 0x0000004000003947 */ /* 0x000fea0003800000 */
[----:B------:R-:W-:Y:S01]  /*1d10*/  MOV R172, RZ ;  /* 0x000000ff00ac7202 */ /* 0x000fe20000000f00 */
[----:B------:R-:W-:Y:S05]  /*1d20*/  @!P2 BRA `(.L_x_29109) ;  /* 0x000000600000a947 */ /* 0x000fea0003800000 */
[----:B-----5:R-:W-:Y:S01]  /*1d30*/  HADD2.F32 R172, -RZ, R161.H1_H1 ;  /* 0x300000a1ffac7230 */ /* 0x020fe20000004100 */
[----:B------:R-:W-:Y:S05]  /*1d40*/  BRA `(.L_x_29109) ;  /* 0x0000004000007947 */ /* 0x000fea0003800000 */
.L_x_29108:
[----:B-----5:R-:W-:Y:S02]  /*1d50*/  HADD2.F32 R172, -RZ, R157.H1_H1 ;  /* 0x3000009dffac7230 */ /* 0x020fe40000004100 */
[----:B------:R-:W-:-:S03]  /*1d60*/  @P2 HADD2.F32 R165, -RZ, R161.H1_H1 ;  /* 0x300000a1ffa52230 */ /* 0x000fc60000004100 */
[----:B------:R-:W-:-:S04]  /*1d70*/  FMUL.FTZ R172, R172, c[0x0][0x1ec] ;  /* 0x00007b00acac7a20 */ /* 0x000fc80000410000 */
[----:B------:R-:W-:Y:S02]  /*1d80*/  @P2 FADD.FTZ R172, R165, R172 ;  /* 0x000000aca5ac2221 */ /* 0x000fe40000010000 */
.L_x_29109:
[----:B------:R-:W-:Y:S05]  /*1d90*/  BSYNC B1 ;  /* 0x0000000000017941 */ /* 0x000fea0003800000 */
.L_x_29107:
[----:B------:R-:W-:Y:S01]  /*1da0*/  BSSY B1, `(.L_x_29110) ;  /* 0x000000a000017945 */ /* 0x000fe20003800000 */
[----:B------:R-:W-:Y:S05]  /*1db0*/  @P3 BRA `(.L_x_29111) ;  /* 0x0000004000003947 */ /* 0x000fea0003800000 */
[----:B------:R-:W-:Y:S01]  /*1dc0*/  HFMA2.MMA R173, -RZ, RZ, 0, 0 ;  /* 0x00000000ffad7435 */ /* 0x000fe200000001ff */
[----:B------:R-:W-:Y:S05]  /*1dd0*/  @!P2 BRA `(.L_x_29112) ;  /* 0x000000600000a947 */ /* 0x000fea0003800000 */
[----:B-----5:R-:W-:Y:S01]  /*1de0*/  HADD2.F32 R173, -RZ, R162.H0_H0 ;  /* 0x200000a2ffad7230 */ /* 0x020fe20000004100 */
[----:B------:R-:W-:Y:S05]  /*1df0*/  BRA `(.L_x_29112) ;  /* 0x0000004000007947 */ /* 0x000fea0003800000 */
.L_x_29111:
[----:B-----5:R-:W-:Y:S02]  /*1e00*/  HADD2.F32 R173, -RZ, R158.H0_H0 ;  /* 0x2000009effad7230 */ /* 0x020fe40000004100 */
[----:B------:R-:W-:-:S03]  /*1e10*/  @P2 HADD2.F32 R164, -RZ, R162.H0_H0 ;  /* 0x200000a2ffa42230 */ /* 0x000fc60000004100 */
[----:B------:R-:W-:-:S04]  /*1e20*/  FMUL.FTZ R173, R173, c[0x0][0x1ec] ;  /* 0x00007b00adad7a20 */ /* 0x000fc80000410000 */
[----:B------:R-:W-:Y:S02]  /*1e30*/  @P2 FADD.FTZ R173, R164, R173 ;  /* 0x000000ada4ad2221 */ /* 0x000fe40000010000 */
.L_x_29112:
[----:B------:R-:W-:Y:S05]  /*1e40*/  BSYNC B1 ;  /* 0x0000000000017941 */ /* 0x000fea0003800000 */
.L_x_29110:
[----:B------:R-:W-:Y:S01]  /*1e50*/  BSSY B1, `(.L_x_29113) ;  /* 0x000000a000017945 */ /* 0x000fe20003800000 */
[----:B------:R-:W-:Y:S05]  /*1e60*/  @P3 BRA `(.L_x_29114) ;  /* 0x0000004000003947 */ /* 0x000fea0003800000 */
[----:B------:R-:W-:Y:S01]  /*1e70*/  MOV R170, RZ ;  /* 0x000000ff00aa7202 */ /* 0x000fe20000000f00 */
[----:B------:R-:W-:Y:S05]  /*1e80*/  @!P2 BRA `(.L_x_29115) ;  /* 0x000000600000a947 */ /* 0x000fea0003800000 */
[----:B-----5:R-:W-:Y:S01]  /*1e90*/  HADD2.F32 R170, -RZ, R162.H1_H1 ;  /* 0x300000a2ffaa7230 */ /* 0x020fe20000004100 */
[----:B------:R-:W-:Y:S05]  /*1ea0*/  BRA `(.L_x_29115) ;  /* 0x0000004000007947 */ /* 0x000fea0003800000 */
.L_x_29114:
[----:B-----5:R-:W-:Y:S02]  /*1eb0*/  HADD2.F32 R170, -RZ, R158.H1_H1 ;  /* 0x3000009effaa7230 */ /* 0x020fe40000004100 */
[----:B------:R-:W-:-:S03]  /*1ec0*/  @P2 HADD2.F32 R165, -RZ, R162.H1_H1 ;  /* 0x300000a2ffa52230 */ /* 0x000fc60000004100 */
[----:B------:R-:W-:-:S04]  /*1ed0*/  FMUL.FTZ R170, R170, c[0x0][0x1ec] ;  /* 0x00007b00aaaa7a20 */ /* 0x000fc80000410000 */
[----:B------:R-:W-:Y:S02]  /*1ee0*/  @P2 FADD.FTZ R170, R165, R170 ;  /* 0x000000aaa5aa2221 */ /* 0x000fe40000010000 */
.L_x_29115:
[----:B------:R-:W-:Y:S05]  /*1ef0*/  BSYNC B1 ;  /* 0x0000000000017941 */ /* 0x000fea0003800000 */
.L_x_29113:
[----:B------:R-:W-:Y:S01]  /*1f00*/  BSSY B1, `(.L_x_29116) ;  /* 0x000000a000017945 */ /* 0x000fe20003800000 */
[----:B------:R-:W-:Y:S05]  /*1f10*/  @P3 BRA `(.L_x_29117) ;  /* 0x0000004000003947 */ /* 0x000fea0003800000 */
[----:B------:R-:W-:Y:S01]  /*1f20*/  HFMA2.MMA R171, -RZ, RZ, 0, 0 ;  /* 0x00000000ffab7435 */ /* 0x000fe200000001ff */
[----:B------:R-:W-:Y:S05]  /*1f30*/  @!P2 BRA `(.L_x_29118) ;  /* 0x000000600000a947 */ /* 0x000fea0003800000 */
[----:B-----5:R-:W-:Y:S01]  /*1f40*/  HADD2.F32 R171, -RZ, R163.H0_H0 ;  /* 0x200000a3ffab7230 */ /* 0x020fe20000004100 */
[----:B------:R-:W-:Y:S05]  /*1f50*/  BRA `(.L_x_29118) ;  /* 0x0000004000007947 */ /* 0x000fea0003800000 */
.L_x_29117:
[----:B-----5:R-:W-:Y:S02]  /*1f60*/  HADD2.F32 R171, -RZ, R159.H0_H0 ;  /* 0x2000009fffab7230 */ /* 0x020fe40000004100 */
[----:B------:R-:W-:-:S03]  /*1f70*/  @P2 HADD2.F32 R164, -RZ, R163.H0_H0 ;  /* 0x200000a3ffa42230 */ /* 0x000fc60000004100 */
[----:B------:R-:W-:-:S04]  /*1f80*/  FMUL.FTZ R171, R171, c[0x0][0x1ec] ;  /* 0x00007b00abab7a20 */ /* 0x000fc80000410000 */
[----:B------:R-:W-:Y:S02]  /*1f90*/  @P2 FADD.FTZ R171, R164, R171 ;  /* 0x000000aba4ab2221 */ /* 0x000fe40000010000 */
.L_x_29118:
[----:B------:R-:W-:Y:S05]  /*1fa0*/  BSYNC B1 ;  /* 0x0000000000017941 */ /* 0x000fea0003800000 */
.L_x_29116:
[----:B------:R-:W-:Y:S01]  /*1fb0*/  BSSY B1, `(.L_x_29119) ;  /* 0x000000a000017945 */ /* 0x000fe20003800000 */
[----:B------:R-:W-:Y:S05]  /*1fc0*/  @P3 BRA `(.L_x_29120) ;  /* 0x0000004000003947 */ /* 0x000fea0003800000 */
[----:B------:R-:W-:Y:S01]  /*1fd0*/  MOV R168, RZ ;  /* 0x000000ff00a87202 */ /* 0x000fe20000000f00 */
[----:B------:R-:W-:Y:S05]  /*1fe0*/  @!P2 BRA `(.L_x_29121) ;  /* 0x000000600000a947 */ /* 0x000fea0003800000 */
[----:B-----5:R-:W-:Y:S01]  /*1ff0*/  HADD2.F32 R168, -RZ, R163.H1_H1 ;  /* 0x300000a3ffa87230 */ /* 0x020fe20000004100 */
[----:B------:R-:W-:Y:S05]  /*2000*/  BRA `(.L_x_29121) ;  /* 0x0000004000007947 */ /* 0x000fea0003800000 */
.L_x_29120:
[----:B-----5:R-:W-:Y:S02]  /*2010*/  HADD2.F32 R168, -RZ, R159.H1_H1 ;  /* 0x3000009fffa87230 */ /* 0x020fe40000004100 */
[----:B------:R-:W-:-:S03]  /*2020*/  @P2 HADD2.F32 R165, -RZ, R163.H1_H1 ;  /* 0x300000a3ffa52230 */ /* 0x000fc60000004100 */
[----:B------:R-:W-:-:S04]  /*2030*/  FMUL.FTZ R168, R168, c[0x0][0x1ec] ;  /* 0x00007b00a8a87a20 */ /* 0x000fc80000410000 */
[----:B------:R-:W-:Y:S02]  /*2040*/  @P2 FADD.FTZ R168, R165, R168 ;  /* 0x000000a8a5a82221 */ /* 0x000fe40000010000 */
.L_x_29121:
[----:B------:R-:W-:Y:S05]  /*2050*/  BSYNC B1 ;  /* 0x0000000000017941 */ /* 0x000fea0003800000 */
.L_x_29119:
        /* <DEDUP_REMOVED lines=9> */
.L_x_29097:
[----:B------:R-:W-:Y:S05]  /*20f0*/  BSYNC B0 ;  /* 0x0000000000007941 */ /* 0x000fea0003800000 */
.L_x_29096:
        /* <DEDUP_REMOVED lines=16> */
[----:B-----5:R-:W-:Y:S01]  /*2200*/  HADD2.F32 R169, -RZ, R160.H0_H0 ;  /* 0x200000a0ffa97230 */ /* 0x020fe20000004100 */
[----:B------:R-:W-:Y:S05]  /*2210*/  BRA `(.L_x_29126) ;  /* 0x0000004000007947 */ /* 0x000fea0003800000 */
.L_x_29125:
[----:B--2--5:R-:W-:Y:S02]  /*2220*/  HADD2.F32 R169, -RZ, R156.H0_H0 ;  /* 0x2000009cffa97230 */ /* 0x024fe40000004100 */
[----:B------:R-:W-:-:S03]  /*2230*/  @P2 HADD2.F32 R20, -RZ, R160.H0_H0 ;  /* 0x200000a0ff142230 */ /* 0x000fc60000004100 */
[----:B------:R-:W-:-:S04]  /*2240*/  FMUL.FTZ R169, R169, c[0x0][0x1ec] ;  /* 0x00007b00a9a97a20 */ /* 0x000fc80000410000 */
[----:B------:R-:W-:Y:S02]  /*2250*/  @P2 FADD.FTZ R169, R20, R169 ;  /* 0x000000a914a92221 */ /* 0x000fe40000010000 */
.L_x_29126:
[----:B------:R-:W-:Y:S05]  /*2260*/  BSYNC B1 ;  /* 0x0000000000017941 */ /* 0x000fea0003800000 */
.L_x_29124:
[----:B------:R-:W-:Y:S01]  /*2270*/  BSSY B1, `(.L_x_29127) ;  /* 0x000000a000017945 */ /* 0x000fe20003800000 */
[----:B------:R-:W-:Y:S05]  /*2280*/  @P3 BRA `(.L_x_29128) ;  /* 0x0000004000003947 */ /* 0x000fea0003800000 */
[----:B------:R-:W-:Y:S01]  /*2290*/  MOV R26, RZ ;  /* 0x000000ff001a7202 */ /* 0x000fe20000000f00 */
[----:B------:R-:W-:Y:S05]  /*22a0*/  @!P2 BRA `(.L_x_29129) ;  /* 0x000000600000a947 */ /* 0x000fea0003800000 */
[----:B-----5:R-:W-:Y:S01]  /*22b0*/  HADD2.F32 R26, -RZ, R160.H1_H1 ;  /* 0x300000a0ff1a7230 */ /* 0x020fe20000004100 */
[----:B------:R-:W-:Y:S05]  /*22c0*/  BRA `(.L_x_29129) ;  /* 0x0000004000007947 */ /* 0x000fea0003800000 */
.L_x_29128:
[----:B-----5:R-:W-:Y:S02]  /*22d0*/  HADD2.F32 R26, -RZ, R156.H1_H1 ;  /* 0x3000009cff1a7230 */ /* 0x020fe40000004100 */
[----:B------:R-:W-:-:S03]  /*22e0*/  @P2 HADD2.F32 R23, -RZ, R160.H1_H1 ;  /* 0x300000a0ff172230 */ /* 0x000fc60000004100 */
[----:B------:R-:W-:-:S04]  /*22f0*/  FMUL.FTZ R26, R26, c[0x0][0x1ec] ;  /* 0x00007b001a1a7a20 */ /* 0x000fc80000410000 */
[----:B------:R-:W-:Y:S02]  /*2300*/  @P2 FADD.FTZ R26, R23, R26 ;  /* 0x0000001a171a2221 */ /* 0x000fe40000010000 */
.L_x_29129:
[----:B------:R-:W-:Y:S05]  /*2310*/  BSYNC B1 ;  /* 0x0000000000017941 */ /* 0x000fea0003800000 */
.L_x_29127:
[----:B------:R-:W-:Y:S01]  /*2320*/  BSSY B1, `(.L_x_29130) ;  /* 0x000000a000017945 */ /* 0x000fe20003800000 */
[----:B------:R-:W-:Y:S05]  /*2330*/  @P3 BRA `(.L_x_29131) ;  /* 0x0000004000003947 */ /* 0x000fea0003800000 */
[----:B------:R-:W-:Y:S01]  /*2340*/  HFMA2.MMA R27, -RZ, RZ, 0, 0 ;  /* 0x00000000ff1b7435 */ /* 0x000fe200000001ff */
[----:B------:R-:W-:Y:S05]  /*2350*/  @!P2 BRA `(.L_x_29132) ;  /* 0x000000600000a947 */ /* 0x000fea0003800000 */
[----:B-----5:R-:W-:Y:S01]  /*2360*/  HADD2.F32 R27, -RZ, R161.H0_H0 ;  /* 0x200000a1ff1b7230 */ /* 0x020fe20000004100 */
[----:B------:R-:W-:Y:S05]  /*2370*/  BRA `(.L_x_29132) ;  /* 0x0000004000007947 */ /* 0x000fea0003800000 */
.L_x_29131:
[----:B-----5:R-:W-:Y:S02]  /*2380*/  HADD2.F32 R27, -RZ, R157.H0_H0 ;  /* 0x2000009dff1b7230 */ /* 0x020fe40000004100 */
[----:B------:R-:W-:-:S03]  /*2390*/  @P2 HADD2.F32 R20, -RZ, R161.H0_H0 ;  /* 0x200000a1ff142230 */ /* 0x000fc60000004100 */
[----:B------:R-:W-:-:S04]  /*23a0*/  FMUL.FTZ R27, R27, c[0x0][0x1ec] ;  /* 0x00007b001b1b7a20 */ /* 0x000fc80000410000 */
[----:B------:R-:W-:Y:S02]  /*23b0*/  @P2 FADD.FTZ R27, R20, R27 ;  /* 0x0000001b141b2221 */ /* 0x000fe40000010000 */
.L_x_29132:
[----:B------:R-:W-:Y:S05]  /*23c0*/  BSYNC B1 ;  /* 0x0000000000017941 */ /* 0x000fea0003800000 */
.L_x_29130:
[----:B------:R-:W-:Y:S01]  /*23d0*/  BSSY B1, `(.L_x_29133) ;  /* 0x000000a000017945 */ /* 0x000fe20003800000 */
[----:B------:R-:W-:Y:S05]  /*23e0*/  @P3 BRA `(.L_x_29134) ;  /* 0x0000004000003947 */ /* 0x000fea0003800000 */
[----:B------:R-:W-:Y:S01]  /*23f0*/  MOV R24, RZ ;  /* 0x000000ff00187202 */ /* 0x000fe20000000f00 */
[----:B------:R-:W-:Y:S05]  /*2400*/  @!P2 BRA `(.L_x_29135) ;  /* 0x000000600000a947 */ /* 0x000fea0003800000 */
[----:B-----5:R-:W-:Y:S01]  /*2410*/  HADD2.F32 R24, -RZ, R161.H1_H1 ;  /* 0x300000a1ff187230 */ /* 0x020fe20000004100 */
[----:B------:R-:W-:Y:S05]  /*2420*/  BRA `(.L_x_29135) ;  /* 0x0000004000007947 */ /* 0x000fea0003800000 */
.L_x_29134:
[----:B-----5:R-:W-:Y:S02]  /*2430*/  HADD2.F32 R24, -RZ, R157.H1_H1 ;  /* 0x3000009dff187230 */ /* 0x020fe40000004100 */
[----:B------:R-:W-:-:S03]  /*2440*/  @P2 HADD2.F32 R23, -RZ, R161.H1_H1 ;  /* 0x300000a1ff172230 */ /* 0x000fc60000004100 */
[----:B------:R-:W-:-:S04]  /*2450*/  FMUL.FTZ R24, R24, c[0x0][0x1ec] ;  /* 0x00007b0018187a20 */ /* 0x000fc80000410000 */
[----:B------:R-:W-:Y:S02]  /*2460*/  @P2 FADD.FTZ R24, R23, R24 ;  /* 0x0000001817182221 */ /* 0x000fe40000010000 */
.L_x_29135:
[----:B------:R-:W-:Y:S05]  /*2470*/  BSYNC B1 ;  /* 0x0000000000017941 */ /* 0x000fea0003800000 */
.L_x_29133:
[----:B------:R-:W-:Y:S01]  /*2480*/  BSSY B1, `(.L_x_29136) ;  /* 0x000000a000017945 */ /* 0x000fe20003800000 */
[----:B------:R-:W-:Y:S05]  /*2490*/  @P3 BRA `(.L_x_29137) ;  /* 0x0000004000003947 */ /* 0x000fea0003800000 */
[----:B------:R-:W-:Y:S01]  /*24a0*/  HFMA2.MMA R25, -RZ, RZ, 0, 0 ;  /* 0x00000000ff197435 */ /* 0x000fe200000001ff */
[----:B------:R-:W-:Y:S05]  /*24b0*/  @!P2 BRA `(.L_x_29138) ;  /* 0x000000600000a947 */ /* 0x000fea0003800000 */
[----:B-----5:R-:W-:Y:S01]  /*24c0*/  HADD2.F32 R25, -RZ, R162.H0_H0 ;  /* 0x200000a2ff197230 */ /* 0x020fe20000004100 */
[----:B------:R-:W-:Y:S05]  /*24d0*/  BRA `(.L_x_29138) ;  /* 0x0000004000007947 */ /* 0x000fea0003800000 */
.L_x_29137:
[----:B-----5:R-:W-:Y:S02]  /*24e0*/  HADD2.F32 R25, -RZ, R158.H0_H0 ;  /* 0x2000009eff197230 */ /* 0x020fe40000004100 */
[----:B------:R-:W-:-:S03]  /*24f0*/  @P2 HADD2.F32 R20, -RZ, R162.H0_H0 ;  /* 0x200000a2ff142230 */ /* 0x000fc60000004100 */
[----:B------:R-:W-:-:S04]  /*2500*/  FMUL.FTZ R25, R25, c[0x0][0x1ec] ;  /* 0x00007b0019197a20 */ /* 0x000fc80000410000 */
[----:B------:R-:W-:Y:S02]  /*2510*/  @P2 FADD.FTZ R25, R20, R25 ;  /* 0x0000001914192221 */ /* 0x000fe40000010000 */
.L_x_29138:
[----:B------:R-:W-:Y:S05]  /*2520*/  BSYNC B1 ;  /* 0x0000000000017941 */ /* 0x000fea0003800000 */
.L_x_29136:
[----:B------:R-:W-:Y:S01]  /*2530*/  BSSY B1, `(.L_x_29139) ;  /* 0x000000a000017945 */ /* 0x000fe20003800000 */
[----:B------:R-:W-:Y:S05]  /*2540*/  @P3 BRA `(.L_x_29140) ;  /* 0x0000004000003947 */ /* 0x000fea0003800000 */
[----:B------:R-:W-:Y:S01]  /*2550*/  MOV R22, RZ ;  /* 0x000000ff00167202 */ /* 0x000fe20000000f00 */
[----:B------:R-:W-:Y:S05]  /*2560*/  @!P2 BRA `(.L_x_29141) ;  /* 0x000000600000a947 */ /* 0x000fea0003800000 */
[----:B-----5:R-:W-:Y:S01]  /*2570*/  HADD2.F32 R22, -RZ, R162.H1_H1 ;  /* 0x300000a2ff167230 */ /* 0x020fe20000004100 */
[----:B------:R-:W-:Y:S05]  /*2580*/  BRA `(.L_x_29141) ;  /* 0x0000004000007947 */ /* 0x000fea0003800000 */
.L_x_29140:
[----:B-----5:R-:W-:Y:S02]  /*2590*/  HADD2.F32 R22, -RZ, R158.H1_H1 ;  /* 0x3000009eff167230 */ /* 0x020fe40000004100 */
[----:B------:R-:W-:-:S03]  /*25a0*/  @P2 HADD2.F32 R23, -RZ, R162.H1_H1 ;  /* 0x300000a2ff172230 */ /* 0x000fc60000004100 */
[----:B------:R-:W-:-:S04]  /*25b0*/  FMUL.FTZ R22, R22, c[0x0][0x1ec] ;  /* 0x00007b0016167a20 */ /* 0x000fc80000410000 */
[----:B------:R-:W-:Y:S02]  /*25c0*/  @P2 FADD.FTZ R22, R23, R22 ;  /* 0x0000001617162221 */ /* 0x000fe40000010000 */
.L_x_29141:
[----:B------:R-:W-:Y:S05]  /*25d0*/  BSYNC B1 ;  /* 0x0000000000017941 */ /* 0x000fea0003800000 */
.L_x_29139:
[----:B------:R-:W-:Y:S01]  /*25e0*/  BSSY B1, `(.L_x_29142) ;  /* 0x000000a000017945 */ /* 0x000fe20003800000 */
[----:B------:R-:W-:Y:S05]  /*25f0*/  @P3 BRA `(.L_x_29143) ;  /* 0x0000004000003947 */ /* 0x000fea0003800000 */
[----:B------:R-:W-:Y:S01]  /*2600*/  HFMA2.MMA R23, -RZ, RZ, 0, 0 ;  /* 0x00000000ff177435 */ /* 0x000fe200000001ff */
[----:B------:R-:W-:Y:S05]  /*2610*/  @!P2 BRA `(.L_x_29144) ;  /* 0x000000600000a947 */ /* 0x000fea0003800000 */
[----:B-----5:R-:W-:Y:S01]  /*2620*/  HADD2.F32 R23, -RZ, R163.H0_H0 ;  /* 0x200000a3ff177230 */ /* 0x020fe20000004100 */
[----:B------:R-:W-:Y:S05]  /*2630*/  BRA `(.L_x_29144) ;  /* 0x0000004000007947 */ /* 0x000fea0003800000 */
.L_x_29143:
[----:B-----5:R-:W-:Y:S02]  /*2640*/  HADD2.F32 R23, -RZ, R159.H0_H0 ;  /* 0x2000009fff177230 */ /* 0x020fe40000004100 */
[----:B------:R-:W-:-:S03]  /*2650*/  @P2 HADD2.F32 R20, -RZ, R163.H0_H0 ;  /* 0x200000a3ff142230 */ /* 0x000fc60000004100 */
[----:B------:R-:W-:-:S04]  /*2660*/  FMUL.FTZ R23, R23, c[0x0][0x1ec] ;  /* 0x00007b0017177a20 */ /* 0x000fc80000410000 */
[----:B------:R-:W-:Y:S02]  /*2670*/  @P2 FADD.FTZ R23, R20, R23 ;  /* 0x0000001714172221 */ /* 0x000fe40000010000 */
.L_x_29144:
[----:B------:R-:W-:Y:S05]  /*2680*/  BSYNC B1 ;  /* 0x0000000000017941 */ /* 0x000fea0003800000 */
.L_x_29142:
[----:B------:R-:W-:Y:S01]  /*2690*/  BSSY B1, `(.L_x_29145) ;  /* 0x000000a000017945 */ /* 0x000fe20003800000 */
[----:B------:R-:W-:Y:S05]  /*26a0*/  @P3 BRA `(.L_x_29146) ;  /* 0x0000004000003947 */ /* 0x000fea0003800000 */
[----:B------:R-:W-:Y:S01]  /*26b0*/  MOV R20, RZ ;  /* 0x000000ff00147202 */ /* 0x000fe20000000f00 */
[----:B------:R-:W-:Y:S05]  /*26c0*/  @!P2 BRA `(.L_x_29147) ;  /* 0x000000600000a947 */ /* 0x000fea0003800000 */
[----:B-----5:R-:W-:Y:S01]  /*26d0*/  HADD2.F32 R20, -RZ, R163.H1_H1 ;  /* 0x300000a3ff147230 */ /* 0x020fe20000004100 */
[----:B------:R-:W-:Y:S05]  /*26e0*/  BRA `(.L_x_29147) ;  /* 0x0000004000007947 */ /* 0x000fea0003800000 */
.L_x_29146:
[----:B-----5:R-:W-:Y:S02]  /*26f0*/  HADD2.F32 R20, -RZ, R159.H1_H1 ;  /* 0x3000009fff147230 */ /* 0x020fe40000004100 */
[----:B-1----:R-:W-:-:S03]  /*2700*/  @P2 HADD2.F32 R165, -RZ, R163.H1_H1 ;  /* 0x300000a3ffa52230 */ /* 0x002fc60000004100 */
[----:B------:R-:W-:-:S04]  /*2710*/  FMUL.FTZ R20, R20, c[0x0][0x1ec] ;  /* 0x00007b0014147a20 */ /* 0x000fc80000410000 */
[----:B------:R-:W-:Y:S02]  /*2720*/  @P2 FADD.FTZ R20, R165, R20 ;  /* 0x00000014a5142221 */ /* 0x000fe40000010000 */
.L_x_29147:
[----:B------:R-:W-:Y:S05]  /*2730*/  BSYNC B1 ;  /* 0x0000000000017941 */ /* 0x000fea0003800000 */
.L_x_29145:
[----:B-1----:R-:W-:Y:S01]  /*2740*/  HFMA2.MMA R209, -RZ, RZ, 0, 9.5367431640625e-07 ;  /* 0x00000010ffd17435 */ /* 0x002fe200000001ff */
        /* <DEDUP_REMOVED lines=8> */
.L_x_29123:
[----:B------:R-:W-:Y:S05]  /*27d0*/  BSYNC B0 ;  /* 0x0000000000007941 */ /* 0x000fea0003800000 */
.L_x_29122:
        /* <DEDUP_REMOVED lines=18> */
.L_x_29151:
[----:B--2--5:R-:W-:Y:S02]  /*2900*/  HADD2.F32 R21, -RZ, R156.H0_H0 ;  /* 0x2000009cff157230 */ /* 0x024fe40000004100 */
[----:B------:R-:W-:-:S03]  /*2910*/  @P2 HADD2.F32 R12, -RZ, R160.H0_H0 ;  /* 0x200000a0ff0c2230 */ /* 0x000fc60000004100 */
[----:B------:R-:W-:-:S04]  /*2920*/  FMUL.FTZ R21, R21, c[0x0][0x1ec] ;  /* 0x00007b0015157a20 */ /* 0x000fc80000410000 */
[----:B------:R-:W-:Y:S02]  /*2930*/  @P2 FADD.FTZ R21, R12, R21 ;  /* 0x000000150c152221 */ /* 0x000fe40000010000 */
.L_x_29152:
[----:B------:R-:W-:Y:S05]  /*2940*/  BSYNC B1 ;  /* 0x0000000000017941 */ /* 0x000fea0003800000 */
.L_x_29150:
[----:B------:R-:W-:Y:S01]  /*2950*/  BSSY B1, `(.L_x_29153) ;  /* 0x000000a000017945 */ /* 0x000fe20003800000 */
[----:B------:R-:W-:Y:S05]  /*2960*/  @P3 BRA `(.L_x_29154) ;  /* 0x0000004000003947 */ /* 0x000fea0003800000 */
[----:B------:R-:W-:Y:S01]  /*2970*/  MOV R18, RZ ;  /* 0x000000ff00127202 */ /* 0x000fe20000000f00 */
[----:B------:R-:W-:Y:S05]  /*2980*/  @!P2 BRA `(.L_x_29155) ;  /* 0x000000600000a947 */ /* 0x000fea0003800000 */
[----:B-----5:R-:W-:Y:S01]  /*2990*/  HADD2.F32 R18, -RZ, R160.H1_H1 ;  /* 0x300000a0ff127230 */ /* 0x020fe20000004100 */
[----:B------:R-:W-:Y:S05]  /*29a0*/  BRA `(.L_x_29155) ;  /* 0x0000004000007947 */ /* 0x000fea0003800000 */
.L_x_29154:
[----:B-----5:R-:W-:Y:S02]  /*29b0*/  HADD2.F32 R18, -RZ, R156.H1_H1 ;  /* 0x3000009cff127230 */ /* 0x020fe40000004100 */
[----:B------:R-:W-:-:S03]  /*29c0*/  @P2 HADD2.F32 R15, -RZ, R160.H1_H1 ;  /* 0x300000a0ff0f2230 */ /* 0x000fc60000004100 */
[----:B------:R-:W-:-:S04]  /*29d0*/  FMUL.FTZ R18, R18, c[0x0][0x1ec] ;  /* 0x00007b0012127a20 */ /* 0x000fc80000410000 */
[----:B------:R-:W-:Y:S02]  /*29e0*/  @P2 FADD.FTZ R18, R15, R18 ;  /* 0x000000120f122221 */ /* 0x000fe40000010000 */
.L_x_29155:
[----:B------:R-:W-:Y:S05]  /*29f0*/  BSYNC B1 ;  /* 0x0000000000017941 */ /* 0x000fea0003800000 */
.L_x_29153:
[----:B------:R-:W-:Y:S01]  /*2a00*/  BSSY B1, `(.L_x_29156) ;  /* 0x000000a000017945 */ /* 0x000fe20003800000 */
[----:B------:R-:W-:Y:S05]  /*2a10*/  @P3 BRA `(.L_x_29157) ;  /* 0x0000004000003947 */ /* 0x000fea0003800000 */
[----:B------:R-:W-:Y:S01]  /*2a20*/  HFMA2.MMA R19, -RZ, RZ, 0, 0 ;  /* 0x00000000ff137435 */ /* 0x000fe200000001ff */
[----:B------:R-:W-:Y:S05]  /*2a30*/  @!P2 BRA `(.L_x_29158) ;  /* 0x000000600000a947 */ /* 0x000fea0003800000 */
[----:B-----5:R-:W-:Y:S01]  /*2a40*/  HADD2.F32 R19, -RZ, R161.H0_H0 ;  /* 0x200000a1ff137230 */ /* 0x020fe20000004100 */
[----:B------:R-:W-:Y:S05]  /*2a50*/  BRA `(.L_x_29158) ;  /* 0x0000004000007947 */ /* 0x000fea0003800000 */
.L_x_29157:
[----:B-----5:R-:W-:Y:S02]  /*2a60*/  HADD2.F32 R19, -RZ, R157.H0_H0 ;  /* 0x2000009dff137230 */ /* 0x020fe40000004100 */
[----:B------:R-:W-:-:S03]  /*2a70*/  @P2 HADD2.F32 R12, -RZ, R161.H0_H0 ;  /* 0x200000a1ff0c2230 */ /* 0x000fc60000004100 */
[----:B------:R-:W-:-:S04]  /*2a80*/  FMUL.FTZ R19, R19, c[0x0][0x1ec] ;  /* 0x00007b0013137a20 */ /* 0x000fc80000410000 */
[----:B------:R-:W-:Y:S02]  /*2a90*/  @P2 FADD.FTZ R19, R12, R19 ;  /* 0x000000130c132221 */ /* 0x000fe40000010000 */
.L_x_29158:
[----:B------:R-:W-:Y:S05]  /*2aa0*/  BSYNC B1 ;  /* 0x0000000000017941 */ /* 0x000fea0003800000 */
.L_x_29156:
[----:B------:R-:W-:Y:S01]  /*2ab0*/  BSSY B1, `(.L_x_29159) ;  /* 0x000000a000017945 */ /* 0x000fe20003800000 */
[----:B------:R-:W-:Y:S05]  /*2ac0*/  @P3 BRA `(.L_x_29160) ;  /* 0x0000004000003947 */ /* 0x000fea0003800000 */
[----:B------:R-:W-:Y:S01]  /*2ad0*/  MOV R16, RZ ;  /* 0x000000ff00107202 */ /* 0x000fe20000000f00 */
[----:B------:R-:W-:Y:S05]  /*2ae0*/  @!P2 BRA `(.L_x_29161) ;  /* 0x000000600000a947 */ /* 0x000fea0003800000 */
[----:B-----5:R-:W-:Y:S01]  /*2af0*/  HADD2.F32 R16, -RZ, R161.H1_H1 ;  /* 0x300000a1ff107230 */ /* 0x020fe20000004100 */
[----:B------:R-:W-:Y:S05]  /*2b00*/  BRA `(.L_x_29161) ;  /* 0x0000004000007947 */ /* 0x000fea0003800000 */
.L_x_29160:
[----:B-----5:R-:W-:Y:S02]  /*2b10*/  HADD2.F32 R16, -RZ, R157.H1_H1 ;  /* 0x3000009dff107230 */ /* 0x020fe40000004100 */
[----:B------:R-:W-:-:S03]  /*2b20*/  @P2 HADD2.F32 R15, -RZ, R161.H1_H1 ;  /* 0x300000a1ff0f2230 */ /* 0x000fc60000004100 */
[----:B------:R-:W-:-:S04]  /*2b30*/  FMUL.FTZ R16, R16, c[0x0][0x1ec] ;  /* 0x00007b0010107a20 */ /* 0x000fc80000410000 */
[----:B------:R-:W-:Y:S02]  /*2b40*/  @P2 FADD.FTZ R16, R15, R16 ;  /* 0x000000100f102221 */ /* 0x000fe40000010000 */
.L_x_29161:
[----:B------:R-:W-:Y:S05]  /*2b50*/  BSYNC B1 ;  /* 0x0000000000017941 */ /* 0x000fea0003800000 */
.L_x_29159:
[----:B------:R-:W-:Y:S01]  /*2b60*/  BSSY B1, `(.L_x_29162) ;  /* 0x000000a000017945 */ /* 0x000fe20003800000 */
[----:B------:R-:W-:Y:S05]  /*2b70*/  @P3 BRA `(.L_x_29163) ;  /* 0x0000004000003947 */ /* 0x000fea0003800000 */
[----:B------:R-:W-:Y:S01]  /*2b80*/  HFMA2.MMA R17, -RZ, RZ, 0, 0 ;  /* 0x00000000ff117435 */ /* 0x000fe200000001ff */
[----:B------:R-:W-:Y:S05]  /*2b90*/  @!P2 BRA `(.L_x_29164) ;  /* 0x000000600000a947 */ /* 0x000fea0003800000 */
[----:B-----5:R-:W-:Y:S01]  /*2ba0*/  HADD2.F32 R17, -RZ, R162.H0_H0 ;  /* 0x200000a2ff117230 */ /* 0x020fe20000004100 */
[----:B------:R-:W-:Y:S05]  /*2bb0*/  BRA `(.L_x_29164) ;  /* 0x0000004000007947 */ /* 0x000fea0003800000 */
.L_x_29163:
[----:B-----5:R-:W-:Y:S02]  /*2bc0*/  HADD2.F32 R17, -RZ, R158.H0_H0 ;  /* 0x2000009eff117230 */ /* 0x020fe40000004100 */
[----:B------:R-:W-:-:S03]  /*2bd0*/  @P2 HADD2.F32 R12, -RZ, R162.H0_H0 ;  /* 0x200000a2ff0c2230 */ /* 0x000fc60000004100 */
[----:B------:R-:W-:-:S04]  /*2be0*/  FMUL.FTZ R17, R17, c[0x0][0x1ec] ;  /* 0x00007b0011117a20 */ /* 0x000fc80000410000 */
[----:B------:R-:W-:Y:S02]  /*2bf0*/  @P2 FADD.FTZ R17, R12, R17 ;  /* 0x000000110c112221 */ /* 0x000fe40000010000 */
.L_x_29164:
[----:B------:R-:W-:Y:S05]  /*2c00*/  BSYNC B1 ;  /* 0x0000000000017941 */ /* 0x000fea0003800000 */
.L_x_29162:
[----:B------:R-:W-:Y:S01]  /*2c10*/  BSSY B1, `(.L_x_29165) ;  /* 0x000000a000017945 */ /* 0x000fe20003800000 */
[----:B------:R-:W-:Y:S05]  /*2c20*/  @P3 BRA `(.L_x_29166) ;  /* 0x0000004000003947 */ /* 0x000fea0003800000 */
[----:B------:R-:W-:Y:S01]  /*2c30*/  MOV R14, RZ ;  /* 0x000000ff000e7202 */ /* 0x000fe20000000f00 */
[----:B------:R-:W-:Y:S05]  /*2c40*/  @!P2 BRA `(.L_x_29167) ;  /* 0x000000600000a947 */ /* 0x000fea0003800000 */
[----:B-----5:R-:W-:Y:S01]  /*2c50*/  HADD2.F32 R14, -RZ, R162.H1_H1 ;  /* 0x300000a2ff0e7230 */ /* 0x020fe20000004100 */
[----:B------:R-:W-:Y:S05]  /*2c60*/  BRA `(.L_x_29167) ;  /* 0x0000004000007947 */ /* 0x000fea0003800000 */
.L_x_29166:
[----:B-----5:R-:W-:Y:S02]  /*2c70*/  HADD2.F32 R14, -RZ, R158.H1_H1 ;  /* 0x3000009eff0e7230 */ /* 0x020fe40000004100 */
[----:B------:R-:W-:-:S03]  /*2c80*/  @P2 HADD2.F32 R15, -RZ, R162.H1_H1 ;  /* 0x300000a2ff0f2230 */ /* 0x000fc60000004100 */
[----:B------:R-:W-:-:S04]  /*2c90*/  FMUL.FTZ R14, R14, c[0x0][0x1ec] ;  /* 0x00007b000e0e7a20 */ /* 0x000fc80000410000 */
[----:B------:R-:W-:Y:S02]  /*2ca0*/  @P2 FADD.FTZ R14, R15, R14 ;  /* 0x0000000e0f0e2221 */ /* 0x000fe40000010000 */
.L_x_29167:
[----:B------:R-:W-:Y:S05]  /*2cb0*/  BSYNC B1 ;  /* 0x0000000000017941 */ /* 0x000fea0003800000 */
.L_x_29165:
[----:B------:R-:W-:Y:S01]  /*2cc0*/  BSSY B1, `(.L_x_29168) ;  /* 0x000000a000017945 */ /* 0x000fe20003800000 */
[----:B------:R-:W-:Y:S05]  /*2cd0*/  @P3 BRA `(.L_x_29169) ;  /* 0x0000004000003947 */ /* 0x000fea0003800000 */
[----:B------:R-:W-:Y:S01]  /*2ce0*/  HFMA2.MMA R15, -RZ, RZ, 0, 0 ;  /* 0x00000000ff0f7435 */ /* 0x000fe200000001ff */
[----:B------:R-:W-:Y:S05]  /*2cf0*/  @!P2 BRA `(.L_x_29170) ;  /* 0x000000600000a947 */ /* 0x000fea0003800000 */
[----:B-----5:R-:W-:Y:S01]  /*2d00*/  HADD2.F32 R15, -RZ, R163.H0_H0 ;  /* 0x200000a3ff0f7230 */ /* 0x020fe20000004100 */
[----:B------:R-:W-:Y:S05]  /*2d10*/  BRA `(.L_x_29170) ;  /* 0x0000004000007947 */ /* 0x000fea0003800000 */
.L_x_29169:
[----:B-----5:R-:W-:Y:S02]  /*2d20*/  HADD2.F32 R15, -RZ, R159.H0_H0 ;  /* 0x2000009fff0f7230 */ /* 0x020fe40000004100 */
[----:B------:R-:W-:-:S03]  /*2d30*/  @P2 HADD2.F32 R12, -RZ, R163.H0_H0 ;  /* 0x200000a3ff0c2230 */ /* 0x000fc60000004100 */
[----:B------:R-:W-:-:S04]  /*2d40*/  FMUL.FTZ R15, R15, c[0x0][0x1ec] ;  /* 0x00007b000f0f7a20 */ /* 0x000fc80000410000 */
[----:B------:R-:W-:Y:S02]  /*2d50*/  @P2 FADD.FTZ R15, R12, R15 ;  /* 0x0000000f0c0f2221 */ /* 0x000fe40000010000 */
.L_x_29170:
[----:B------:R-:W-:Y:S05]  /*2d60*/  BSYNC B1 ;  /* 0x0000000000017941 */ /* 0x000fea0003800000 */
.L_x_29168:
[----:B------:R-:W-:Y:S01]  /*2d70*/  BSSY B1, `(.L_x_29171) ;  /* 0x000000a000017945 */ /* 0x000fe20003800000 */
[----:B------:R-:W-:Y:S05]  /*2d80*/  @P3 BRA `(.L_x_29172) ;  /* 0x0000004000003947 */ /* 0x000fea0003800000 */
[----:B------:R-:W-:Y:S01]  /*2d90*/  MOV R12, RZ ;  /* 0x000000ff000c7202 */ /* 0x000fe20000000f00 */
[----:B------:R-:W-:Y:S05]  /*2da0*/  @!P2 BRA `(.L_x_29173) ;  /* 0x000000600000a947 */ /* 0x000fea0003800000 */
[----:B-----5:R-:W-:Y:S01]  /*2db0*/  HADD2.F32 R12, -RZ, R163.H1_H1 ;  /* 0x300000a3ff0c7230 */ /* 0x020fe20000004100 */
[----:B------:R-:W-:Y:S05]  /*2dc0*/  BRA `(.L_x_29173) ;  /* 0x0000004000007947 */ /* 0x000fea0003800000 */
.L_x_29172:
[----:B-----5:R-:W-:Y:S02]  /*2dd0*/  HADD2.F32 R12, -RZ, R159.H1_H1 ;  /* 0x3000009fff0c7230 */ /* 0x020fe40000004100 */
[----:B-1----:R-:W-:-:S03]  /*2de0*/  @P2 HADD2.F32 R165, -RZ, R163.H1_H1 ;  /* 0x300000a3ffa52230 */ /* 0x002fc60000004100 */
[----:B------:R-:W-:-:S04]  /*2df0*/  FMUL.FTZ R12, R12, c[0x0][0x1ec] ;  /* 0x00007b000c0c7a20 */ /* 0x000fc80000410000 */
[----:B------:R-:W-:Y:S02]  /*2e00*/  @P2 FADD.FTZ R12, R165, R12 ;  /* 0x0000000ca50c2221 */ /* 0x000fe40000010000 */
.L_x_29173:
[----:B------:R-:W-:Y:S05]  /*2e10*/  BSYNC B1 ;  /* 0x0000000000017941 */ /* 0x000fea0003800000 */
.L_x_29171:
        /* <DEDUP_REMOVED lines=9> */
.L_x_29149:
[----:B------:R-:W-:Y:S05]  /*2eb0*/  BSYNC B0 ;  /* 0x0000000000007941 */ /* 0x000fea0003800000 */
.L_x_29148:
        /* <DEDUP_REMOVED lines=18> */
.L_x_29177:
[----:B--2--5:R-:W-:Y:S02]  /*2fe0*/  HADD2.F32 R13, -RZ, R156.H0_H0 ;  /* 0x2000009cff0d7230 */ /* 0x024fe40000004100 */
[----:B0-----:R-:W-:-:S03]  /*2ff0*/  @P2 HADD2.F32 R4, -RZ, R160.H0_H0 ;  /* 0x200000a0ff042230 */ /* 0x001fc60000004100 */
[----:B------:R-:W-:-:S04]  /*3000*/  FMUL.FTZ R13, R13, c[0x0][0x1ec] ;  /* 0x00007b000d0d7a20 */ /* 0x000fc80000410000 */
[----:B------:R-:W-:Y:S02]  /*3010*/  @P2 FADD.FTZ R13, R4, R13 ;  /* 0x0000000d040d2221 */ /* 0x000fe40000010000 */
.L_x_29178:
[----:B------:R-:W-:Y:S05]  /*3020*/  BSYNC B1 ;  /* 0x0000000000017941 */ /* 0x000fea0003800000 */
.L_x_29176:
[----:B------:R-:W-:Y:S01]  /*3030*/  BSSY B1, `(.L_x_29179) ;  /* 0x000000a000017945 */ /* 0x000fe20003800000 */
[----:B------:R-:W-:Y:S05]  /*3040*/  @P3 BRA `(.L_x_29180) ;  /* 0x0000004000003947 */ /* 0x000fea0003800000 */
[----:B------:R-:W-:Y:S01]  /*3050*/  MOV R10, RZ ;  /* 0x000000ff000a7202 */ /* 0x000fe20000000f00 */
[----:B------:R-:W-:Y:S05]  /*3060*/  @!P2 BRA `(.L_x_29181) ;  /* 0x000000600000a947 */ /* 0x000fea0003800000 */
[----:B-----5:R-:W-:Y:S01]  /*3070*/  HADD2.F32 R10, -RZ, R160.H1_H1 ;  /* 0x300000a0ff0a7230 */ /* 0x020fe20000004100 */
[----:B------:R-:W-:Y:S05]  /*3080*/  BRA `(.L_x_29181) ;  /* 0x0000004000007947 */ /* 0x000fea0003800000 */
.L_x_29180:
[----:B-----5:R-:W-:Y:S02]  /*3090*/  HADD2.F32 R10, -RZ, R156.H1_H1 ;  /* 0x3000009cff0a7230 */ /* 0x020fe40000004100 */
[----:B------:R-:W-:-:S03]  /*30a0*/  @P2 HADD2.F32 R7, -RZ, R160.H1_H1 ;  /* 0x300000a0ff072230 */ /* 0x000fc60000004100 */
[----:B------:R-:W-:-:S04]  /*30b0*/  FMUL.FTZ R10, R10, c[0x0][0x1ec] ;  /* 0x00007b000a0a7a20 */ /* 0x000fc80000410000 */
[----:B------:R-:W-:Y:S02]  /*30c0*/  @P2 FADD.FTZ R10, R7, R10 ;  /* 0x0000000a070a2221 */ /* 0x000fe40000010000 */
.L_x_29181:
[----:B------:R-:W-:Y:S05]  /*30d0*/  BSYNC B1 ;  /* 0x0000000000017941 */ /* 0x000fea0003800000 */
.L_x_29179:
[----:B------:R-:W-:Y:S01]  /*30e0*/  BSSY B1, `(.L_x_29182) ;  /* 0x000000a000017945 */ /* 0x000fe20003800000 */
[----:B------:R-:W-:Y:S05]  /*30f0*/  @P3 BRA `(.L_x_29183) ;  /* 0x0000004000003947 */ /* 0x000fea0003800000 */
[----:B------:R-:W-:Y:S01]  /*3100*/  HFMA2.MMA R11, -RZ, RZ, 0, 0 ;  /* 0x00000000ff0b7435 */ /* 0x000fe200000001ff */
[----:B------:R-:W-:Y:S05]  /*3110*/  @!P2 BRA `(.L_x_29184) ;  /* 0x000000600000a947 */ /* 0x000fea0003800000 */
[----:B-----5:R-:W-:Y:S01]  /*3120*/  HADD2.F32 R11, -RZ, R161.H0_H0 ;  /* 0x200000a1ff0b7230 */ /* 0x020fe20000004100 */
[----:B------:R-:W-:Y:S05]  /*3130*/  BRA `(.L_x_29184) ;  /* 0x0000004000007947 */ /* 0x000fea0003800000 */
.L_x_29183:
[----:B-----5:R-:W-:Y:S02]  /*3140*/  HADD2.F32 R11, -RZ, R157.H0_H0 ;  /* 0x2000009dff0b7230 */ /* 0x020fe40000004100 */
[----:B0-----:R-:W-:-:S03]  /*3150*/  @P2 HADD2.F32 R4, -RZ, R161.H0_H0 ;  /* 0x200000a1ff042230 */ /* 0x001fc60000004100 */
[----:B------:R-:W-:-:S04]  /*3160*/  FMUL.FTZ R11, R11, c[0x0][0x1ec] ;  /* 0x00007b000b0b7a20 */ /* 0x000fc80000410000 */
[----:B------:R-:W-:Y:S02]  /*3170*/  @P2 FADD.FTZ R11, R4, R11 ;  /* 0x0000000b040b2221 */ /* 0x000fe40000010000 */
.L_x_29184:
[----:B------:R-:W-:Y:S05]  /*3180*/  BSYNC B1 ;  /* 0x0000000000017941 */ /* 0x000fea0003800000 */
.L_x_29182:
[----:B------:R-:W-:Y:S01]  /*3190*/  BSSY B1, `(.L_x_29185) ;  /* 0x000000a000017945 */ /* 0x000fe20003800000 */
[----:B------:R-:W-:Y:S05]  /*31a0*/  @P3 BRA `(.L_x_29186) ;  /* 0x0000004000003947 */ /* 0x000fea0003800000 */
[----:B------:R-:W-:Y:S01]  /*31b0*/  MOV R8, RZ ;  /* 0x000000ff00087202 */ /* 0x000fe20000000f00 */
[----:B------:R-:W-:Y:S05]  /*31c0*/  @!P2 BRA `(.L_x_29187) ;  /* 0x000000600000a947 */ /* 0x000fea0003800000 */
[----:B-----5:R-:W-:Y:S01]  /*31d0*/  HADD2.F32 R8, -RZ, R161.H1_H1 ;  /* 0x300000a1ff087230 */ /* 0x020fe20000004100 */
[----:B------:R-:W-:Y:S05]  /*31e0*/  BRA `(.L_x_29187) ;  /* 0x0000004000007947 */ /* 0x000fea0003800000 */
.L_x_29186:
[----:B-----5:R-:W-:Y:S02]  /*31f0*/  HADD2.F32 R8, -RZ, R157.H1_H1 ;  /* 0x3000009dff087230 */ /* 0x020fe40000004100 */
[----:B------:R-:W-:-:S03]  /*3200*/  @P2 HADD2.F32 R7, -RZ, R161.H1_H1 ;  /* 0x300000a1ff072230 */ /* 0x000fc60000004100 */
[----:B------:R-:W-:-:S04]  /*3210*/  FMUL.FTZ R8, R8, c[0x0][0x1ec] ;  /* 0x00007b0008087a20 */ /* 0x000fc80000410000 */
[----:B------:R-:W-:Y:S02]  /*3220*/  @P2 FADD.FTZ R8, R7, R8 ;  /* 0x0000000807082221 */ /* 0x000fe40000010000 */
.L_x_29187:
[----:B------:R-:W-:Y:S05]  /*3230*/  BSYNC B1 ;  /* 0x0000000000017941 */ /* 0x000fea0003800000 */
.L_x_29185:
[----:B------:R-:W-:Y:S01]  /*3240*/  BSSY B1, `(.L_x_29188) ;  /* 0x000000a000017945 */ /* 0x000fe20003800000 */
[----:B------:R-:W-:Y:S05]  /*3250*/  @P3 BRA `(.L_x_29189) ;  /* 0x0000004000003947 */ /* 0x000fea0003800000 */
[----:B------:R-:W-:Y:S01]  /*3260*/  HFMA2.MMA R9, -RZ, RZ, 0, 0 ;  /* 0x00000000ff097435 */ /* 0x000fe200000001ff */
[----:B------:R-:W-:Y:S05]  /*3270*/  @!P2 BRA `(.L_x_29190) ;  /* 0x000000600000a947 */ /* 0x000fea0003800000 */
[----:B-----5:R-:W-:Y:S01]  /*3280*/  HADD2.F32 R9, -RZ, R162.H0_H0 ;  /* 0x200000a2ff097230 */ /* 0x020fe20000004100 */
[----:B------:R-:W-:Y:S05]  /*3290*/  BRA `(.L_x_29190) ;  /* 0x0000004000007947 */ /* 0x000fea0003800000 */
.L_x_29189:
[----:B-----5:R-:W-:Y:S02]  /*32a0*/  HADD2.F32 R9, -RZ, R158.H0_H0 ;  /* 0x2000009eff097230 */ /* 0x020fe40000004100 */
[----:B0-----:R-:W-:-:S03]  /*32b0*/  @P2 HADD2.F32 R4, -RZ, R162.H0_H0 ;  /* 0x200000a2ff042230 */ /* 0x001fc60000004100 */
[----:B------:R-:W-:-:S04]  /*32c0*/  FMUL.FTZ R9, R9, c[0x0][0x1ec] ;  /* 0x00007b0009097a20 */ /* 0x000fc80000410000 */
[----:B------:R-:W-:Y:S02]  /*32d0*/  @P2 FADD.FTZ R9, R4, R9 ;  /* 0x0000000904092221 */ /* 0x000fe40000010000 */
.L_x_29190:
[----:B------:R-:W-:Y:S05]  /*32e0*/  BSYNC B1 ;  /* 0x0000000000017941 */ /* 0x000fea0003800000 */
.L_x_29188:
[----:B------:R-:W-:Y:S01]  /*32f0*/  BSSY B1, `(.L_x_29191) ;  /* 0x000000a000017945 */ /* 0x000fe20003800000 */
[----:B------:R-:W-:Y:S05]  /*3300*/  @P3 BRA `(.L_x_29192) ;  /* 0x0000004000003947 */ /* 0x000fea0003800000 */
[----:B------:R-:W-:Y:S01]  /*3310*/  MOV R6, RZ ;  /* 0x000000ff00067202 */ /* 0x000fe20000000f00 */
[----:B------:R-:W-:Y:S05]  /*3320*/  @!P2 BRA `(.L_x_29193) ;  /* 0x000000600000a947 */ /* 0x000fea0003800000 */
[----:B-----5:R-:W-:Y:S01]  /*3330*/  HADD2.F32 R6, -RZ, R162.H1_H1 ;  /* 0x300000a2ff067230 */ /* 0x020fe20000004100 */
[----:B------:R-:W-:Y:S05]  /*3340*/  BRA `(.L_x_29193) ;  /* 0x0000004000007947 */ /* 0x000fea0003800000 */
.L_x_29192:
[----:B-----5:R-:W-:Y:S02]  /*3350*/  HADD2.F32 R6, -RZ, R158.H1_H1 ;  /* 0x3000009eff067230 */ /* 0x020fe40000004100 */
[----:B------:R-:W-:-:S03]  /*3360*/  @P2 HADD2.F32 R7, -RZ, R162.H1_H1 ;  /* 0x300000a2ff072230 */ /* 0x000fc60000004100 */
[----:B------:R-:W-:-:S04]  /*3370*/  FMUL.FTZ R6, R6, c[0x0][0x1ec] ;  /* 0x00007b0006067a20 */ /* 0x000fc80000410000 */
[----:B------:R-:W-:Y:S02]  /*3380*/  @P2 FADD.FTZ R6, R7, R6 ;  /* 0x0000000607062221 */ /* 0x000fe40000010000 */
.L_x_29193:
[----:B------:R-:W-:Y:S05]  /*3390*/  BSYNC B1 ;  /* 0x0000000000017941 */ /* 0x000fea0003800000 */
.L_x_29191:
[----:B------:R-:W-:Y:S01]  /*33a0*/  BSSY B1, `(.L_x_29194) ;  /* 0x000000a000017945 */ /* 0x000fe20003800000 */
[----:B------:R-:W-:Y:S05]  /*33b0*/  @P3 BRA `(.L_x_29195) ;  /* 0x0000004000003947 */ /* 0x000fea0003800000 */
[----:B------:R-:W-:Y:S01]  /*33c0*/  HFMA2.MMA R7, -RZ, RZ, 0, 0 ;  /* 0x00000000ff077435 */ /* 0x000fe200000001ff */
[----:B------:R-:W-:Y:S05]  /*33d0*/  @!P2 BRA `(.L_x_29196) ;  /* 0x000000600000a947 */ /* 0x000fea0003800000 */
[----:B-----5:R-:W-:Y:S01]  /*33e0*/  HADD2.F32 R7, -RZ, R163.H0_H0 ;  /* 0x200000a3ff077230 */ /* 0x020fe20000004100 */
[----:B------:R-:W-:Y:S05]  /*33f0*/  BRA `(.L_x_29196) ;  /* 0x0000004000007947 */ /* 0x000fea0003800000 */
.L_x_29195:
[----:B-----5:R-:W-:Y:S02]  /*3400*/  HADD2.F32 R7, -RZ, R159.H0_H0 ;  /* 0x2000009fff077230 */ /* 0x020fe40000004100 */
[----:B0-----:R-:W-:-:S03]  /*3410*/  @P2 HADD2.F32 R4, -RZ, R163.H0_H0 ;  /* 0x200000a3ff042230 */ /* 0x001fc60000004100 */
[----:B------:R-:W-:-:S04]  /*3420*/  FMUL.FTZ R7, R7, c[0x0][0x1ec] ;  /* 0x00007b0007077a20 */ /* 0x000fc80000410000 */
[----:B------:R-:W-:Y:S02]  /*3430*/  @P2 FADD.FTZ R7, R4, R7 ;  /* 0x0000000704072221 */ /* 0x000fe40000010000 */
.L_x_29196:
[----:B------:R-:W-:Y:S05]  /*3440*/  BSYNC B1 ;  /* 0x0000000000017941 */ /* 0x000fea0003800000 */
.L_x_29194:
[----:B------:R-:W-:Y:S01]  /*3450*/  BSSY B1, `(.L_x_29197) ;  /* 0x000000a000017945 */ /* 0x000fe20003800000 */
[----:B------:R-:W-:Y:S05]  /*3460*/  @P3 BRA `(.L_x_29198) ;  /* 0x0000004000003947 */ /* 0x000fea0003800000 */
[----:B0-----:R-:W-:Y:S01]  /*3470*/  MOV R4, RZ ;  /* 0x000000ff00047202 */ /* 0x001fe20000000f00 */
[----:B------:R-:W-:Y:S05]  /*3480*/  @!P2 BRA `(.L_x_29199) ;  /* 0x000000600000a947 */ /* 0x000fea0003800000 */
[----:B-----5:R-:W-:Y:S01]  /*3490*/  HADD2.F32 R4, -RZ, R163.H1_H1 ;  /* 0x300000a3ff047230 */ /* 0x020fe20000004100 */
[----:B------:R-:W-:Y:S05]  /*34a0*/  BRA `(.L_x_29199) ;  /* 0x0000004000007947 */ /* 0x000fea0003800000 */
.L_x_29198:
[----:B0----5:R-:W-:Y:S02]  /*34b0*/  HADD2.F32 R4, -RZ, R159.H1_H1 ;  /* 0x3000009fff047230 */ /* 0x021fe40000004100 */
[----:B-1----:R-:W-:-:S03]  /*34c0*/  @P2 HADD2.F32 R165, -RZ, R163.H1_H1 ;  /* 0x300000a3ffa52230 */ /* 0x002fc60000004100 */
[----:B------:R-:W-:-:S04]  /*34d0*/  FMUL.FTZ R4, R4, c[0x0][0x1ec] ;  /* 0x00007b0004047a20 */ /* 0x000fc80000410000 */
[----:B------:R-:W-:Y:S02]  /*34e0*/  @P2 FADD.FTZ R4, R165, R4 ;  /* 0x00000004a5042221 */ /* 0x000fe40000010000 */
.L_x_29199:
[----:B------:R-:W-:Y:S05]  /*34f0*/  BSYNC B1 ;  /* 0x0000000000017941 */ /* 0x000fea0003800000 */
.L_x_29197:
        /* <DEDUP_REMOVED lines=9> */
.L_x_29175:
[----:B------:R-:W-:Y:S05]  /*3590*/  BSYNC B0 ;  /* 0x0000000000007941 */ /* 0x000fea0003800000 */
.L_x_29174:
        /* <DEDUP_REMOVED lines=18> */
.L_x_29203:
[----:B0----5:R-:W-:Y:S02]  /*36c0*/  HADD2.F32 R5, -RZ, R156.H0_H0 ;  /* 0x2000009cff057230 */ /* 0x021fe40000004100 */
[----:B------:R-:W-:-:S03]  /*36d0*/  @P2 HADD2.F32 R0, -RZ, R160.H0_H0 ;  /* 0x200000a0ff002230 */ /* 0x000fc60000004100 */
[----:B------:R-:W-:-:S04]  /*36e0*/  FMUL.FTZ R5, R5, c[0x0][0x1ec] ;  /* 0x00007b0005057a20 */ /* 0x000fc80000410000 */
[----:B------:R-:W-:Y:S02]  /*36f0*/  @P2 FADD.FTZ R5, R0, R5 ;  /* 0x0000000500052221 */ /* 0x000fe40000010000 */
.L_x_29204:
[----:B------:R-:W-:Y:S05]  /*3700*/  BSYNC B1 ;  /* 0x0000000000017941 */ /* 0x000fea0003800000 */
.L_x_29202:
[----:B------:R-:W-:Y:S01]  /*3710*/  BSSY B1, `(.L_x_29205) ;  /* 0x000000a000017945 */ /* 0x000fe20003800000 */
[----:B------:R-:W-:Y:S05]  /*3720*/  @P3 BRA `(.L_x_29206) ;  /* 0x0000004000003947 */ /* 0x000fea0003800000 */
[----:B------:R-:W-:Y:S01]  /*3730*/  MOV R2, RZ ;  /* 0x000000ff00027202 */ /* 0x000fe20000000f00 */
[----:B------:R-:W-:Y:S05]  /*3740*/  @!P2 BRA `(.L_x_29207) ;  /* 0x000000600000a947 */ /* 0x000fea0003800000 */
[----:B-----5:R-:W-:Y:S01]  /*3750*/  HADD2.F32 R2, -RZ, R160.H1_H1 ;  /* 0x300000a0ff027230 */ /* 0x020fe20000004100 */
[----:B------:R-:W-:Y:S05]  /*3760*/  BRA `(.L_x_29207) ;  /* 0x0000004000007947 */ /* 0x000fea0003800000 */
.L_x_29206:
[----:B-----5:R-:W-:Y:S02]  /*3770*/  HADD2.F32 R2, -RZ, R156.H1_H1 ;  /* 0x3000009cff027230 */ /* 0x020fe40000004100 */
[----:B------:R-:W-:-:S03]  /*3780*/  @P2 HADD2.F32 R3, -RZ, R160.H1_H1 ;  /* 0x300000a0ff032230 */ /* 0x000fc60000004100 */
[----:B------:R-:W-:-:S04]  /*3790*/  FMUL.FTZ R2, R2, c[0x0][0x1ec] ;  /* 0x00007b0002027a20 */ /* 0x000fc80000410000 */
[----:B------:R-:W-:Y:S02]  /*37a0*/  @P2 FADD.FTZ R2, R3, R2 ;  /* 0x0000000203022221 */ /* 0x000fe40000010000 */
.L_x_29207:
[----:B------:R-:W-:Y:S05]  /*37b0*/  BSYNC B1 ;  /* 0x0000000000017941 */ /* 0x000fea0003800000 */
.L_x_29205:
[----:B------:R-:W-:Y:S01]  /*37c0*/  BSSY B1, `(.L_x_29208) ;  /* 0x000000a000017945 */ /* 0x000fe20003800000 */
[----:B------:R-:W-:Y:S05]  /*37d0*/  @P3 BRA `(.L_x_29209) ;  /* 0x0000004000003947 */ /* 0x000fea0003800000 */
[----:B------:R-:W-:Y:S01]  /*37e0*/  HFMA2.MMA R3, -RZ, RZ, 0, 0 ;  /* 0x00000000ff037435 */ /* 0x000fe200000001ff */
[----:B------:R-:W-:Y:S05]  /*37f0*/  @!P2 BRA `(.L_x_29210) ;  /* 0x000000600000a947 */ /* 0x000fea0003800000 */
[----:B-----5:R-:W-:Y:S01]  /*3800*/  HADD2.F32 R3, -RZ, R161.H0_H0 ;  /* 0x200000a1ff037230 */ /* 0x020fe20000004100 */
[----:B------:R-:W-:Y:S05]  /*3810*/  BRA `(.L_x_29210) ;  /* 0x0000004000007947 */ /* 0x000fea0003800000 */
.L_x_29209:
[----:B-----5:R-:W-:Y:S02]  /*3820*/  HADD2.F32 R3, -RZ, R157.H0_H0 ;  /* 0x2000009dff037230 */ /* 0x020fe40000004100 */
[----:B------:R-:W-:-:S03]  /*3830*/  @P2 HADD2.F32 R0, -RZ, R161.H0_H0 ;  /* 0x200000a1ff002230 */ /* 0x000fc60000004100 */
[----:B------:R-:W-:-:S04]  /*3840*/  FMUL.FTZ R3, R3, c[0x0][0x1ec] ;  /* 0x00007b0003037a20 */ /* 0x000fc80000410000 */
[----:B------:R-:W-:Y:S02]  /*3850*/  @P2 FADD.FTZ R3, R0, R3 ;  /* 0x0000000300032221 */ /* 0x000fe40000010000 */
.L_x_29210:
[----:B------:R-:W-:Y:S05]  /*3860*/  BSYNC B1 ;  /* 0x0000000000017941 */ /* 0x000fea0003800000 */
.L_x_29208:
[----:B------:R-:W-:Y:S01]  /*3870*/  BSSY B1, `(.L_x_29211) ;  /* 0x000000a000017945 */ /* 0x000fe20003800000 */
[----:B------:R-:W-:Y:S05]  /*3880*/  @P3 BRA `(.L_x_29212) ;  /* 0x0000004000003947 */ /* 0x000fea0003800000 */
[----:B------:R-:W-:Y:S01]  /*3890*/  MOV R0, RZ ;  /* 0x000000ff00007202 */ /* 0x000fe20000000f00 */
[----:B------:R-:W-:Y:S05]  /*38a0*/  @!P2 BRA `(.L_x_29213) ;  /* 0x000000600000a947 */ /* 0x000fea0003800000 */
[----:B-----5:R-:W-:Y:S01]  /*38b0*/  HADD2.F32 R0, -RZ, R161.H1_H1 ;  /* 0x300000a1ff007230 */ /* 0x020fe20000004100 */
[----:B------:R-:W-:Y:S05]  /*38c0*/  BRA `(.L_x_29213) ;  /* 0x0000004000007947 */ /* 0x000fea0003800000 */
.L_x_29212:
[----:B-----5:R-:W-:Y:S02]  /*38d0*/  HADD2.F32 R0, -RZ, R157.H1_H1 ;  /* 0x3000009dff007230 */ /* 0x020fe40000004100 */
[----:B------:R-:W-:-:S03]  /*38e0*/  @P2 HADD2.F32 R165, -RZ, R161.H1_H1 ;  /* 0x300000a1ffa52230 */ /* 0x000fc60000004100 */
[----:B------:R-:W-:-:S04]  /*38f0*/  FMUL.FTZ R0, R0, c[0x0][0x1ec] ;  /* 0x00007b0000007a20 */ /* 0x000fc80000410000 */
[----:B------:R-:W-:Y:S02]  /*3900*/  @P2 FADD.FTZ R0, R165, R0 ;  /* 0x00000000a5002221 */ /* 0x000fe40000010000 */
.L_x_29213:
[----:B------:R-:W-:Y:S05]  /*3910*/  BSYNC B1 ;  /* 0x0000000000017941 */ /* 0x000fea0003800000 */
.L_x_29211:
[----:B------:R-:W-:Y:S01]  /*3920*/  BSSY B1, `(.L_x_29214) ;  /* 0x000000a000017945 */ /* 0x000fe20003800000 */
[----:B------:R-:W-:Y:S05]  /*3930*/  @P3 BRA `(.L_x_29215) ;  /* 0x0000004000003947 */ /* 0x000fea0003800000 */
[----:B------:R-:W-:Y:S01]  /*3940*/  HFMA2.MMA R192, -RZ, RZ, 0, 0 ;  /* 0x00000000ffc07435 */ /* 0x000fe200000001ff */
[----:B------:R-:W-:Y:S05]  /*3950*/  @!P2 BRA `(.L_x_29216) ;  /* 0x000000600000a947 */ /* 0x000fea0003800000 */
[----:B-----5:R-:W-:Y:S01]  /*3960*/  HADD2.F32 R192, -RZ, R162.H0_H0 ;  /* 0x200000a2ffc07230 */ /* 0x020fe20000004100 */
[----:B------:R-:W-:Y:S05]  /*3970*/  BRA `(.L_x_29216) ;  /* 0x0000004000007947 */ /* 0x000fea0003800000 */
.L_x_29215:
[----:B-----5:R-:W-:Y:S02]  /*3980*/  HADD2.F32 R192, -RZ, R158.H0_H0 ;  /* 0x2000009effc07230 */ /* 0x020fe40000004100 */
[----:B------:R-:W-:-:S03]  /*3990*/  @P2 HADD2.F32 R165, -RZ, R162.H0_H0 ;  /* 0x200000a2ffa52230 */ /* 0x000fc60000004100 */
[----:B------:R-:W-:-:S04]  /*39a0*/  FMUL.FTZ R192, R192, c[0x0][0x1ec] ;  /* 0x00007b00c0c07a20 */ /* 0x000fc80000410000 */
[----:B------:R-:W-:Y:S02]  /*39b0*/  @P2 FADD.FTZ R192, R165, R192 ;  /* 0x000000c0a5c02221 */ /* 0x000fe40000010000 */
.L_x_29216:
[----:B------:R-:W-:Y:S05]  /*39c0*/  BSYNC B1 ;  /* 0x0000000000017941 */ /* 0x000fea0003800000 */
.L_x_29214:
[----:B------:R-:W-:Y:S01]  /*39d0*/  BSSY B1, `(.L_x_29217) ;  /* 0x000000a000017945 */ /* 0x000fe20003800000 */
[----:B------:R-:W-:Y:S05]  /*39e0*/  @P3 BRA `(.L_x_29218) ;  /* 0x0000004000003947 */ /* 0x000fea0003800000 */
[----:B------:R-:W-:Y:S01]  /*39f0*/  MOV R195, RZ ;  /* 0x000000ff00c37202 */ /* 0x000fe20000000f00 */
[----:B------:R-:W-:Y:S05]  /*3a00*/  @!P2 BRA `(.L_x_29219) ;  /* 0x000000600000a947 */ /* 0x000fea0003800000 */
[----:B-----5:R-:W-:Y:S01]  /*3a10*/  HADD2.F32 R195, -RZ, R162.H1_H1 ;  /* 0x300000a2ffc37230 */ /* 0x020fe20000004100 */
[----:B------:R-:W-:Y:S05]  /*3a20*/  BRA `(.L_x_29219) ;  /* 0x0000004000007947 */ /* 0x000fea0003800000 */
.L_x_29218:
[----:B-----5:R-:W-:Y:S02]  /*3a30*/  HADD2.F32 R195, -RZ, R158.H1_H1 ;  /* 0x3000009effc37230 */ /* 0x020fe40000004100 */
[----:B------:R-:W-:-:S03]  /*3a40*/  @P2 HADD2.F32 R164, -RZ, R162.H1_H1 ;  /* 0x300000a2ffa42230 */ /* 0x000fc60000004100 */
[----:B------:R-:W-:-:S04]  /*3a50*/  FMUL.FTZ R195, R195, c[0x0][0x1ec] ;  /* 0x00007b00c3c37a20 */ /* 0x000fc80000410000 */
[----:B------:R-:W-:Y:S02]  /*3a60*/  @P2 FADD.FTZ R195, R164, R195 ;  /* 0x000000c3a4c32221 */ /* 0x000fe40000010000 */
.L_x_29219:
[----:B------:R-:W-:Y:S05]  /*3a70*/  BSYNC B1 ;  /* 0x0000000000017941 */ /* 0x000fea0003800000 */
.L_x_29217:
[----:B------:R-:W-:Y:S01]  /*3a80*/  BSSY B1, `(.L_x_29220) ;  /* 0x000000a000017945 */ /* 0x000fe20003800000 */
[----:B------:R-:W-:Y:S05]  /*3a90*/  @P3 BRA `(.L_x_29221) ;  /* 0x0000004000003947 */ /* 0x000fea0003800000 */
[----:B------:R-:W-:Y:S01]  /*3aa0*/  HFMA2.MMA R194, -RZ, RZ, 0, 0 ;  /* 0x00000000ffc27435 */ /* 0x000fe200000001ff */
[----:B------:R-:W-:Y:S05]  /*3ab0*/  @!P2 BRA `(.L_x_29222) ;  /* 0x000000600000a947 */ /* 0x000fea0003800000 */
[----:B-----5:R-:W-:Y:S01]  /*3ac0*/  HADD2.F32 R194, -RZ, R163.H0_H0 ;  /* 0x200000a3ffc27230 */ /* 0x020fe20000004100 */
[----:B------:R-:W-:Y:S05]  /*3ad0*/  BRA `(.L_x_29222) ;  /* 0x0000004000007947 */ /* 0x000fea0003800000 */
.L_x_29221:
[----:B-----5:R-:W-:Y:S02]  /*3ae0*/  HADD2.F32 R194, -RZ, R159.H0_H0 ;  /* 0x2000009fffc27230 */ /* 0x020fe40000004100 */
[----:B------:R-:W-:-:S03]  /*3af0*/  @P2 HADD2.F32 R165, -RZ, R163.H0_H0 ;  /* 0x200000a3ffa52230 */ /* 0x000fc60000004100 */
[----:B------:R-:W-:-:S04]  /*3b00*/  FMUL.FTZ R194, R194, c[0x0][0x1ec] ;  /* 0x00007b00c2c27a20 */ /* 0x000fc80000410000 */
[----:B------:R-:W-:Y:S02]  /*3b10*/  @P2 FADD.FTZ R194, R165, R194 ;  /* 0x000000c2a5c22221 */ /* 0x000fe40000010000 */
.L_x_29222:
[----:B------:R-:W-:Y:S05]  /*3b20*/  BSYNC B1 ;  /* 0x0000000000017941 */ /* 0x000fea0003800000 */
.L_x_29220:
[----:B------:R-:W-:Y:S01]  /*3b30*/  BSSY B1, `(.L_x_29223) ;  /* 0x000000a000017945 */ /* 0x000fe20003800000 */
[----:B------:R-:W-:Y:S05]  /*3b40*/  @P3 BRA `(.L_x_29224) ;  /* 0x0000004000003947 */ /* 0x000fea0003800000 */
[----:B------:R-:W-:Y:S01]  /*3b50*/  MOV R197, RZ ;  /* 0x000000ff00c57202 */ /* 0x000fe20000000f00 */
[----:B------:R-:W-:Y:S05]  /*3b60*/  @!P2 BRA `(.L_x_29225) ;  /* 0x000000600000a947 */ /* 0x000fea0003800000 */
[----:B-----5:R-:W-:Y:S01]  /*3b70*/  HADD2.F32 R197, -RZ, R163.H1_H1 ;  /* 0x300000a3ffc57230 */ /* 0x020fe20000004100 */
[----:B------:R-:W-:Y:S05]  /*3b80*/  BRA `(.L_x_29225) ;  /* 0x0000004000007947 */ /* 0x000fea0003800000 */
.L_x_29224:
[----:B-----5:R-:W-:Y:S02]  /*3b90*/  HADD2.F32 R197, -RZ, R159.H1_H1 ;  /* 0x3000009fffc57230 */ /* 0x020fe40000004100 */
[----:B------:R-:W-:-:S03]  /*3ba0*/  @P2 HADD2.F32 R164, -RZ, R163.H1_H1 ;  /* 0x300000a3ffa42230 */ /* 0x000fc60000004100 */
[----:B------:R-:W-:-:S04]  /*3bb0*/  FMUL.FTZ R197, R197, c[0x0][0x1ec] ;  /* 0x00007b00c5c57a20 */ /* 0x000fc80000410000 */
[----:B------:R-:W-:Y:S02]  /*3bc0*/  @P2 FADD.FTZ R197, R164, R197 ;  /* 0x000000c5a4c52221 */ /* 0x000fe40000010000 */
.L_x_29225:
[----:B------:R-:W-:Y:S05]  /*3bd0*/  BSYNC B1 ;  /* 0x0000000000017941 */ /* 0x000fea0003800000 */
.L_x_29223:
        /* <DEDUP_REMOVED lines=9> */
.L_x_29201:
[----:B------:R-:W-:Y:S05]  /*3c70*/  BSYNC B0 ;  /* 0x0000000000007941 */ /* 0x000fea0003800000 */
.L_x_29200:
        /* <DEDUP_REMOVED lines=18> */
.L_x_29229:
[----:B0----5:R-:W-:Y:S02]  /*3da0*/  HADD2.F32 R196, -RZ, R156.H0_H0 ;  /* 0x2000009cffc47230 */ /* 0x021fe40000004100 */
[----:B------:R-:W-:-:S03]  /*3db0*/  @P1 HADD2.F32 R165, -RZ, R160.H0_H0 ;  /* 0x200000a0ffa51230 */ /* 0x000fc60000004100 */
[----:B------:R-:W-:-:S04]  /*3dc0*/  FMUL.FTZ R196, R196, c[0x0][0x1ec] ;  /* 0x00007b00c4c47a20 */ /* 0x000fc80000410000 */
[----:B------:R-:W-:Y:S02]  /*3dd0*/  @P1 FADD.FTZ R196, R165, R196 ;  /* 0x000000c4a5c41221 */ /* 0x000fe40000010000 */
.L_x_29230:
[----:B------:R-:W-:Y:S05]  /*3de0*/  BSYNC B1 ;  /* 0x0000000000017941 */ /* 0x000fea0003800000 */
.L_x_29228:
[----:B------:R-:W-:Y:S01]  /*3df0*/  BSSY B1, `(.L_x_29231) ;  /* 0x000000a000017945 */ /* 0x000fe20003800000 */
[----:B------:R-:W-:Y:S05]  /*3e00*/  @P2 BRA `(.L_x_29232) ;  /* 0x0000004000002947 */ /* 0x000fea0003800000 */
[----:B------:R-:W-:Y:S01]  /*3e10*/  MOV R199, RZ ;  /* 0x000000ff00c77202 */ /* 0x000fe20000000f00 */
[----:B------:R-:W-:Y:S05]  /*3e20*/  @!P1 BRA `(.L_x_29233) ;  /* 0x0000006000009947 */ /* 0x000fea0003800000 */
[----:B-----5:R-:W-:Y:S01]  /*3e30*/  HADD2.F32 R199, -RZ, R160.H1_H1 ;  /* 0x300000a0ffc77230 */ /* 0x020fe20000004100 */
[----:B------:R-:W-:Y:S05]  /*3e40*/  BRA `(.L_x_29233) ;  /* 0x0000004000007947 */ /* 0x000fea0003800000 */
.L_x_29232:
[----:B-----5:R-:W-:Y:S02]  /*3e50*/  HADD2.F32 R199, -RZ, R156.H1_H1 ;  /* 0x3000009cffc77230 */ /* 0x020fe40000004100 */
[----:B------:R-:W-:-:S03]  /*3e60*/  @P1 HADD2.F32 R164, -RZ, R160.H1_H1 ;  /* 0x300000a0ffa41230 */ /* 0x000fc60000004100 */
[----:B------:R-:W-:-:S04]  /*3e70*/  FMUL.FTZ R199, R199, c[0x0][0x1ec] ;  /* 0x00007b00c7c77a20 */ /* 0x000fc80000410000 */
[----:B------:R-:W-:Y:S02]  /*3e80*/  @P1 FADD.FTZ R199, R164, R199 ;  /* 0x000000c7a4c71221 */ /* 0x000fe40000010000 */
.L_x_29233:
[----:B------:R-:W-:Y:S05]  /*3e90*/  BSYNC B1 ;  /* 0x0000000000017941 */ /* 0x000fea0003800000 */
.L_x_29231:
[----:B------:R-:W-:Y:S01]  /*3ea0*/  BSSY B1, `(.L_x_29234) ;  /* 0x000000a000017945 */ /* 0x000fe20003800000 */
[----:B------:R-:W-:Y:S05]  /*3eb0*/  @P2 BRA `(.L_x_29235) ;  /* 0x0000004000002947 */ /* 0x000fea0003800000 */
[----:B------:R-:W-:Y:S01]  /*3ec0*/  HFMA2.MMA R198, -RZ, RZ, 0, 0 ;  /* 0x00000000ffc67435 */ /* 0x000fe200000001ff */
[----:B------:R-:W-:Y:S05]  /*3ed0*/  @!P1 BRA `(.L_x_29236) ;  /* 0x0000006000009947 */ /* 0x000fea0003800000 */
[----:B-----5:R-:W-:Y:S01]  /*3ee0*/  HADD2.F32 R198, -RZ, R161.H0_H0 ;  /* 0x200000a1ffc67230 */ /* 0x020fe20000004100 */
[----:B------:R-:W-:Y:S05]  /*3ef0*/  BRA `(.L_x_29236) ;  /* 0x0000004000007947 */ /* 0x000fea0003800000 */
.L_x_29235:
[----:B-----5:R-:W-:Y:S02]  /*3f00*/  HADD2.F32 R198, -RZ, R157.H0_H0 ;  /* 0x2000009dffc67230 */ /* 0x020fe40000004100 */
[----:B------:R-:W-:-:S03]  /*3f10*/  @P1 HADD2.F32 R165, -RZ, R161.H0_H0 ;  /* 0x200000a1ffa51230 */ /* 0x000fc60000004100 */
[----:B------:R-:W-:-:S04]  /*3f20*/  FMUL.FTZ R198, R198, c[0x0][0x1ec] ;  /* 0x00007b00c6c67a20 */ /* 0x000fc80000410000 */
[----:B------:R-:W-:Y:S02]  /*3f30*/  @P1 FADD.FTZ R198, R165, R198 ;  /* 0x000000c6a5c61221 */ /* 0x000fe40000010000 */
.L_x_29236:
[----:B------:R-:W-:Y:S05]  /*3f40*/  BSYNC B1 ;  /* 0x0000000000017941 */ /* 0x000fea0003800000 */
.L_x_29234:
[----:B------:R-:W-:Y:S01]  /*3f50*/  BSSY B1, `(.L_x_29237) ;  /* 0x000000a000017945 */ /* 0x000fe20003800000 */
[----:B------:R-:W-:Y:S05]  /*3f60*/  @P2 BRA `(.L_x_29238) ;  /* 0x0000004000002947 */ /* 0x000fea0003800000 */
[----:B------:R-:W-:Y:S01]  /*3f70*/  MOV R201, RZ ;  /* 0x000000ff00c97202 */ /* 0x000fe20000000f00 */
[----:B------:R-:W-:Y:S05]  /*3f80*/  @!P1 BRA `(.L_x_29239) ;  /* 0x0000006000009947 */ /* 0x000fea0003800000 */
[----:B-----5:R-:W-:Y:S01]  /*3f90*/  HADD2.F32 R201, -RZ, R161.H1_H1 ;  /* 0x300000a1ffc97230 */ /* 0x020fe20000004100 */
[----:B------:R-:W-:Y:S05]  /*3fa0*/  BRA `(.L_x_29239) ;  /* 0x0000004000007947 */ /* 0x000fea0003800000 */
.L_x_29238:
[----:B-----5:R-:W-:Y:S02]  /*3fb0*/  HADD2.F32 R201, -RZ, R157.H1_H1 ;  /* 0x3000009dffc97230 */ /* 0x020fe40000004100 */
[----:B------:R-:W-:-:S03]  /*3fc0*/  @P1 HADD2.F32 R164, -RZ, R161.H1_H1 ;  /* 0x300000a1ffa41230 */ /* 0x000fc60000004100 */
[----:B------:R-:W-:-:S04]  /*3fd0*/  FMUL.FTZ R201, R201, c[0x0][0x1ec] ;  /* 0x00007b00c9c97a20 */ /* 0x000fc80000410000 */
[----:B------:R-:W-:Y:S02]  /*3fe0*/  @P1 FADD.FTZ R201, R164, R201 ;  /* 0x000000c9a4c91221 */ /* 0x000fe40000010000 */
.L_x_29239:
[----:B------:R-:W-:Y:S05]  /*3ff0*/  BSYNC B1 ;  /* 0x0000000000017941 */ /* 0x000fea0003800000 */
.L_x_29237:
[----:B------:R-:W-:Y:S01]  /*4000*/  BSSY B1, `(.L_x_29240) ;  /* 0x000000a000017945 */ /* 0x000fe20003800000 */
[----:B------:R-:W-:Y:S05]  /*4010*/  @P2 BRA `(.L_x_29241) ;  /* 0x0000004000002947 */ /* 0x000fea0003800000 */
[----:B------:R-:W-:Y:S01]  /*4020*/  HFMA2.MMA R200, -RZ, RZ, 0, 0 ;  /* 0x00000000ffc87435 */ /* 0x000fe200000001ff */
[----:B------:R-:W-:Y:S05]  /*4030*/  @!P1 BRA `(.L_x_29242) ;  /* 0x0000006000009947 */ /* 0x000fea0003800000 */
[----:B-----5:R-:W-:Y:S01]  /*4040*/  HADD2.F32 R200, -RZ, R162.H0_H0 ;  /* 0x200000a2ffc87230 */ /* 0x020fe20000004100 */
[----:B------:R-:W-:Y:S05]  /*4050*/  BRA `(.L_x_29242) ;  /* 0x0000004000007947 */ /* 0x000fea0003800000 */
.L_x_29241:
[----:B-----5:R-:W-:Y:S02]  /*4060*/  HADD2.F32 R200, -RZ, R158.H0_H0 ;  /* 0x2000009effc87230 */ /* 0x020fe40000004100 */
[----:B------:R-:W-:-:S03]  /*4070*/  @P1 HADD2.F32 R165, -RZ, R162.H0_H0 ;  /* 0x200000a2ffa51230 */ /* 0x000fc60000004100 */
[----:B------:R-:W-:-:S04]  /*4080*/  FMUL.FTZ R200, R200, c[0x0][0x1ec] ;  /* 0x00007b00c8c87a20 */ /* 0x000fc80000410000 */
[----:B------:R-:W-:Y:S02]  /*4090*/  @P1 FADD.FTZ R200, R165, R200 ;  /* 0x000000c8a5c81221 */ /* 0x000fe40000010000 */
.L_x_29242:
[----:B------:R-:W-:Y:S05]  /*40a0*/  BSYNC B1 ;  /* 0x0000000000017941 */ /* 0x000fea0003800000 */
.L_x_29240:
[----:B------:R-:W-:Y:S01]  /*40b0*/  BSSY B1, `(.L_x_29243) ;  /* 0x000000a000017945 */ /* 0x000fe20003800000 */
[----:B------:R-:W-:Y:S05]  /*40c0*/  @P2 BRA `(.L_x_29244) ;  /* 0x0000004000002947 */ /* 0x000fea0003800000 */
[----:B------:R-:W-:Y:S01]  /*40d0*/  MOV R203, RZ ;  /* 0x000000ff00cb7202 */ /* 0x000fe20000000f00 */
[----:B------:R-:W-:Y:S05]  /*40e0*/  @!P1 BRA `(.L_x_29245) ;  /* 0x0000006000009947 */ /* 0x000fea0003800000 */
[----:B-----5:R-:W-:Y:S01]  /*40f0*/  HADD2.F32 R203, -RZ, R162.H1_H1 ;  /* 0x300000a2ffcb7230 */ /* 0x020fe20000004100 */
[----:B------:R-:W-:Y:S05]  /*4100*/  BRA `(.L_x_29245) ;  /* 0x0000004000007947 */ /* 0x000fea0003800000 */
.L_x_29244:
[----:B-----5:R-:W-:Y:S02]  /*4110*/  HADD2.F32 R203, -RZ, R158.H1_H1 ;  /* 0x3000009effcb7230 */ /* 0x020fe40000004100 */
[----:B------:R-:W-:-:S03]  /*4120*/  @P1 HADD2.F32 R164, -RZ, R162.H1_H1 ;  /* 0x300000a2ffa41230 */ /* 0x000fc60000004100 */
[----:B------:R-:W-:-:S04]  /*4130*/  FMUL.FTZ R203, R203, c[0x0][0x1ec] ;  /* 0x00007b00cbcb7a20 */ /* 0x000fc80000410000 */
[----:B------:R-:W-:Y:S02]  /*4140*/  @P1 FADD.FTZ R203, R164, R203 ;  /* 0x000000cba4cb1221 */ /* 0x000fe40000010000 */
.L_x_29245:
[----:B------:R-:W-:Y:S05]  /*4150*/  BSYNC B1 ;  /* 0x0000000000017941 */ /* 0x000fea0003800000 */
.L_x_29243:
[----:B------:R-:W-:Y:S01]  /*4160*/  BSSY B1, `(.L_x_29246) ;  /* 0x000000a000017945 */ /* 0x000fe20003800000 */
[----:B------:R-:W-:Y:S05]  /*4170*/  @P2 BRA `(.L_x_29247) ;  /* 0x0000004000002947 */ /* 0x000fea0003800000 */
[----:B------:R-:W-:Y:S01]  /*4180*/  HFMA2.MMA R202, -RZ, RZ, 0, 0 ;  /* 0x00000000ffca7435 */ /* 0x000fe200000001ff */
[----:B------:R-:W-:Y:S05]  /*4190*/  @!P1 BRA `(.L_x_29248) ;  /* 0x0000006000009947 */ /* 0x000fea0003800000 */
[----:B-----5:R-:W-:Y:S01]  /*41a0*/  HADD2.F32 R202, -RZ, R163.H0_H0 ;  /* 0x200000a3ffca7230 */ /* 0x020fe20000004100 */
[----:B------:R-:W-:Y:S05]  /*41b0*/  BRA `(.L_x_29248) ;  /* 0x0000004000007947 */ /* 0x000fea0003800000 */
.L_x_29247:
[----:B-----5:R-:W-:Y:S02]  /*41c0*/  HADD2.F32 R202, -RZ, R159.H0_H0 ;  /* 0x2000009fffca7230 */ /* 0x020fe40000004100 */
[----:B------:R-:W-:-:S03]  /*41d0*/  @P1 HADD2.F32 R165, -RZ, R163.H0_H0 ;  /* 0x200000a3ffa51230 */ /* 0x000fc60000004100 */
[----:B------:R-:W-:-:S04]  /*41e0*/  FMUL.FTZ R202, R202, c[0x0][0x1ec] ;  /* 0x00007b00caca7a20 */ /* 0x000fc80000410000 */
[----:B------:R-:W-:Y:S02]  /*41f0*/  @P1 FADD.FTZ R202, R165, R202 ;  /* 0x000000caa5ca1221 */ /* 0x000fe40000010000 */
.L_x_29248:
[----:B------:R-:W-:Y:S05]  /*4200*/  BSYNC B1 ;  /* 0x0000000000017941 */ /* 0x000fea0003800000 */
.L_x_29246:
[----:B------:R-:W-:Y:S01]  /*4210*/  BSSY B1, `(.L_x_29249) ;  /* 0x000000a000017945 */ /* 0x000fe20003800000 */
[----:B------:R-:W-:Y:S05]  /*4220*/  @P2 BRA `(.L_x_29250) ;  /* 0x0000004000002947 */ /* 0x000fea0003800000 */
[----:B------:R-:W-:Y:S01]  /*4230*/  MOV R205, RZ ;  /* 0x000000ff00cd7202 */ /* 0x000fe20000000f00 */
[----:B------:R-:W-:Y:S05]  /*4240*/  @!P1 BRA `(.L_x_29251) ;  /* 0x0000006000009947 */ /* 0x000fea0003800000 */
[----:B-----5:R-:W-:Y:S01]  /*4250*/  HADD2.F32 R205, -RZ, R163.H1_H1 ;  /* 0x300000a3ffcd7230 */ /* 0x020fe20000004100 */
[----:B------:R-:W-:Y:S05]  /*4260*/  BRA `(.L_x_29251) ;  /* 0x0000004000007947 */ /* 0x000fea0003800000 */
.L_x_29250:
[----:B-----5:R-:W-:Y:S02]  /*4270*/  HADD2.F32 R205, -RZ, R159.H1_H1 ;  /* 0x3000009fffcd7230 */ /* 0x020fe40000004100 */
[----:B------:R-:W-:-:S03]  /*4280*/  @P1 HADD2.F32 R164, -RZ, R163.H1_H1 ;  /* 0x300000a3ffa41230 */ /* 0x000fc60000004100 */
[----:B------:R-:W-:-:S04]  /*4290*/  FMUL.FTZ R205, R205, c[0x0][0x1ec] ;  /* 0x00007b00cdcd7a20 */ /* 0x000fc80000410000 */
[----:B------:R-:W-:Y:S02]  /*42a0*/  @P1 FADD.FTZ R205, R164, R205 ;  /* 0x000000cda4cd1221 */ /* 0x000fe40000010000 */
.L_x_29251:
[----:B------:R-:W-:Y:S05]  /*42b0*/  BSYNC B1 ;  /* 0x0000000000017941 */ /* 0x000fea0003800000 */
.L_x_29249:
[----:B------:R-:W-:Y:S01]  /*42c0*/  HFMA2.MMA R209, -RZ, RZ, 0, 9.5367431640625e-07 ;  /* 0x00000010ffd17435 */ /* 0x000fe200000001ff */
[----:B------:R-:W-:Y:S02]  /*42d0*/  F2FP.PACK_AB R167, R205, R202 ;  /* 0x000000cacda7723e */ /* 0x000fe400000000ff */
[----:B------:R-:W-:Y:S02]  /*42e0*/  F2FP.PACK_AB R166, R203, R200 ;  /* 0x000000c8cba6723e */ /* 0x000fe400000000ff */
[----:B------:R-:W-:Y:S02]  /*42f0*/  F2FP.PACK_AB R165, R201, R198 ;  /* 0x000000c6c9a5723e */ /* 0x000fe400000000ff */
[----:B------:R-:W-:-:S03]  /*4300*/  F2FP.PACK_AB R164, R199, R196 ;  /* 0x000000c4c7a4723e */ /* 0x000fc600000000ff */
[----:B------:R-:W-:-:S05]  /*4310*/  IMAD.WIDE.U32 R208, R212, R209, c[0x0][0x188] ;  /* 0x00006200d4d07625 */ /* 0x000fca00078e00d1 */
[----:B------:R0:W-:Y:S02]  /*4320*/  STG.E.128 [R208.64], R164 ;  /* 0x000000a4d0007986 */ /* 0x0001e4000c101d04 */
.L_x_29227:
[----:B------:R-:W-:Y:S05]  /*4330*/  BSYNC B0 ;  /* 0x0000000000007941 */ /* 0x000fea0003800000 */
.L_x_29226:
        /* <DEDUP_REMOVED lines=81> */
.L_x_29272:
        /* <DEDUP_REMOVED lines=152> */
.L_x_29273:
        /* <DEDUP_REMOVED lines=59> */
.L_x_29257:
[----:B------:R-:W-:Y:S05]  /*5580*/  BSYNC B1 ;  /* 0x0000000000017941 */ /* 0x000fea0003800000 */
.L_x_29256:
        /* <DEDUP_REMOVED lines=35> */
.L_x_29259:
[----:B------:R-:W-:Y:S05]  /*57c0*/  BSYNC B1 ;  /* 0x0000000000017941 */ /* 0x000fea0003800000 */
.L_x_29258:
        /* <DEDUP_REMOVED lines=35> */
.L_x_29261:
[----:B------:R-:W-:Y:S05]  /*5a00*/  BSYNC B1 ;  /* 0x0000000000017941 */ /* 0x000fea0003800000 */
.L_x_29260:
        /* <DEDUP_REMOVED lines=35> */
.L_x_29263:
[----:B------:R-:W-:Y:S05]  /*5c40*/  BSYNC B1 ;  /* 0x0000000000017941 */ /* 0x000fea0003800000 */
.L_x_29262:
        /* <DEDUP_REMOVED lines=35> */
.L_x_29265:
[----:B------:R-:W-:Y:S05]  /*5e80*/  BSYNC B1 ;  /* 0x0000000000017941 */ /* 0x000fea0003800000 */
.L_x_29264:
        /* <DEDUP_REMOVED lines=35> */
.L_x_29267:
[----:B------:R-:W-:Y:S05]  /*60c0*/  BSYNC B1 ;  /* 0x0000000000017941 */ /* 0x000fea0003800000 */
.L_x_29266:
        /* <DEDUP_REMOVED lines=35> */
.L_x_29269:
[----:B------:R-:W-:Y:S05]  /*6300*/  BSYNC B1 ;  /* 0x0000000000017941 */ /* 0x000fea0003800000 */
.L_x_29268:
        /* <DEDUP_REMOVED lines=27> */
[----:B------:R-:W-:Y:S01]  /*64c0*/  FFMA.FTZ R214, R151, R214, R143 ;  /* 0x000000d697d67223 */ /* 0x000fe2000001008f */
[----:B------:R-:W-:Y:S01]  /*64d0*/  F2FP.PACK_AB R164, R209, R164 ;  /* 0x000000a4d1a4723e */ /* 0x000fe200000000ff */
[----:B------:R-:W-:Y:S01]  /*64e0*/  IMAD.WIDE.U32 R208, R210, R213, c[0x0][0x208] ;  /* 0x00008200d2d07625 */ /* 0x000fe200078e00d5 */
[----:B------:R-:W-:-:S02]  /*64f0*/  F2FP.PACK_AB R167, R212, R167 ;  /* 0x000000a7d4a7723e */ /* 0x000fc400000000ff */
[----:B------:R-:W-:-:S05]  /*6500*/  F2FP.PACK_AB R165, R214, R165 ;  /* 0x000000a5d6a5723e */ /* 0x000fca00000000ff */
[----:B------:R0:W-:Y:S02]  /*6510*/  STG.E.128 [R208.64], R164 ;  /* 0x000000a4d0007986 */ /* 0x0001e4000c101d04 */
.L_x_29255:
[----:B0-----:R-:W-:Y:S05]  /*6520*/  BSYNC B0 ;  /* 0x0000000000007941 */ /* 0x001fea0003800000 */
.L_x_29254:
[----:B------:R-:W-:-:S04]  /*6530*/  MOV R165, c[0x0][0x160] ;  /* 0x0000580000a57a02 */ /* 0x000fc80000000f00 */
[----:B------:R-:W-:-:S04]  /*6540*/  LEA R204, R165, R204, 0x2 ;  /* 0x000000cca5cc7211 */ /* 0x000fc800078e10ff */
[----:B------:R-:W-:-:S13]  /*6550*/  ISETP.GE.AND P1, PT, R204, c[0x0][0x164], PT ;  /* 0x00005900cc007a0c */ /* 0x000fda0003f26270 */
[----:B------:R-:W-:Y:S01]  /*6560*/  @P1 CALL.REL.NOINC `(.L_x_29270) ;  /* 0x0000001000001944 */ /* 0x000fe20003c00000 */
[----:B------:R-:W-:Y:S05]  /*6570*/  BRA `(.L_x_29271) ;  /* 0xffffa5c000007947 */ /* 0x000fea000383ffff */
.L_x_29270:
[----:B------:R-:W-:Y:S05]  /*6580*/  EXIT ;  /* 0x000000000000794d */ /* 0x000fea0003800000 */
.L_x_29252:
[----:B------:R-:W-:Y:S01]  /*6590*/  HFMA2.MMA R215, -RZ, RZ, 0, 5.9604644775390625e-08 ;  /* 0x00000001ffd77435 */ /* 0x000fe200000001ff */
[----:B------:R-:W-:Y:S02]  /*65a0*/  MOV R167, 0x1f ;  /* 0x0000001f00a77802 */ /* 0x000fe40000000f00 */
[----:B------:R-:W-:Y:S02]  /*65b0*/  MOV R212, 0xffffffff ;  /* 0xffffffff00d47802 */ /* 0x000fe40000000f00 */
[----:B------:R-:W-:Y:S02]  /*65c0*/  MOV R164, 0x65e0 ;  /* 0x000065e000a47802 */ /* 0x000fe40000000f00 */
[----:B-----5:R-:W-:Y:S05]  /*65d0*/  CALL.REL.NOINC `($__internal_82_$__cuda_sm70_shflsync_bfly_p) ;  /* 0x00000bf000007944 */ /* 0x020fea0003c00000 */
[----:B-1----:R-:W-:Y:S01]  /*65e0*/  MOV R165, R215 ;  /* 0x000000d700a57202 */ /* 0x002fe20000000f00 */
[----:B0-----:R-:W-:Y:S05]  /*65f0*/  BRA `(.L_x_29272) ;  /* 0xffffe25000007947 */ /* 0x001fea000383ffff */
.L_x_29253:
[----:B------:R-:W-:Y:S01]  /*6600*/  HFMA2.MMA R215, -RZ, RZ, 0, 1.1920928955078125e-07 ;  /* 0x00000002ffd77435 */ /* 0x000fe200000001ff */
[----:B0-----:R-:W-:Y:S02]  /*6610*/  MOV R166, R214 ;  /* 0x000000d600a67202 */ /* 0x001fe40000000f00 */
[----:B------:R-:W-:Y:S02]  /*6620*/  MOV R167, 0x1f ;  /* 0x0000001f00a77802 */ /* 0x000fe40000000f00 */
[----:B------:R-:W-:-:S02]  /*6630*/  MOV R212, 0xffffffff ;  /* 0xffffffff00d47802 */ /* 0x000fc40000000f00 */
[----:B------:R-:W-:Y:S02]  /*6640*/  MOV R164, 0x6660 ;  /* 0x0000666000a47802 */ /* 0x000fe40000000f00 */
[----:B-----5:R-:W-:Y:S05]  /*6650*/  CALL.REL.NOINC `($__internal_82_$__cuda_sm70_shflsync_bfly_p) ;  /* 0x00000b7000007944 */ /* 0x020fea0003c00000 */
[----:B01----:R-:W-:Y:S01]  /*6660*/  FADD.FTZ R166, R214, R215 ;  /* 0x000000d7d6a67221 */ /* 0x003fe20000010000 */
[----:B------:R-:W-:Y:S01]  /*6670*/  HFMA2.MMA R215, -RZ, RZ, 0, 2.384185791015625e-07 ;  /* 0x00000004ffd77435 */ /* 0x000fe200000001ff */
[----:B------:R-:W-:Y:S02]  /*6680*/  MOV R167, 0x1f ;  /* 0x0000001f00a77802 */ /* 0x000fe40000000f00 */
[----:B------:R-:W-:Y:S02]  /*6690*/  MOV R212, 0xffffffff ;  /* 0xffffffff00d47802 */ /* 0x000fe40000000f00 */
[----:B------:R-:W-:Y:S02]  /*66a0*/  MOV R164, 0x66c0 ;  /* 0x000066c000a47802 */ /* 0x000fe40000000f00 */
[----:B------:R-:W-:Y:S05]  /*66b0*/  CALL.REL.NOINC `($__internal_82_$__cuda_sm70_shflsync_bfly_p) ;  /* 0x00000b1000007944 */ /* 0x000fea0003c00000 */
[----:B01----:R-:W-:Y:S01]  /*66c0*/  FADD.FTZ R166, R166, R215 ;  /* 0x000000d7a6a67221 */ /* 0x003fe20000010000 */
[----:B------:R-:W-:Y:S01]  /*66d0*/  HFMA2.MMA R215, -RZ, RZ, 0, 4.76837158203125e-07 ;  /* 0x00000008ffd77435 */ /* 0x000fe200000001ff */
[----:B------:R-:W-:Y:S02]  /*66e0*/  MOV R167, 0x1f ;  /* 0x0000001f00a77802 */ /* 0x000fe40000000f00 */
[----:B------:R-:W-:-:S02]  /*66f0*/  MOV R212, 0xffffffff ;  /* 0xffffffff00d47802 */ /* 0x000fc40000000f00 */
[----:B------:R-:W-:Y:S02]  /*6700*/  MOV R164, 0x6720 ;  /* 0x0000672000a47802 */ /* 0x000fe40000000f00 */
[----:B------:R-:W-:Y:S05]  /*6710*/  CALL.REL.NOINC `($__internal_82_$__cuda_sm70_shflsync_bfly_p) ;  /* 0x00000ab000007944 */ /* 0x000fea0003c00000 */
[----:B01----:R-:W-:Y:S01]  /*6720*/  FADD.FTZ R166, R166, R215 ;  /* 0x000000d7a6a67221 */ /* 0x003fe20000010000 */
[----:B------:R-:W-:Y:S01]  /*6730*/  HFMA2.MMA R215, -RZ, RZ, 0, 9.5367431640625e-07 ;  /* 0x00000010ffd77435 */ /* 0x000fe200000001ff */
[----:B------:R-:W-:Y:S02]  /*6740*/  MOV R167, 0x1f ;  /* 0x0000001f00a77802 */ /* 0x000fe40000000f00 */
[----:B------:R-:W-:Y:S02]  /*6750*/  MOV R212, 0xffffffff ;  /* 0xffffffff00d47802 */ /* 0x000fe40000000f00 */
[----:B------:R-:W-:Y:S02]  /*6760*/  MOV R164, 0x6780 ;  /* 0x0000678000a47802 */ /* 0x000fe40000000f00 */
[----:B------:R-:W-:Y:S05]  /*6770*/  CALL.REL.NOINC `($__internal_82_$__cuda_sm70_shflsync_bfly_p) ;  /* 0x00000a5000007944 */ /* 0x000fea0003c00000 */
        /* <DEDUP_REMOVED lines=138> */
[----:B------:R-:W-:Y:S05]  /*7020*/  CALL.REL.NOINC `($__internal_82_$__cuda_sm70_shflsync_bfly_p) ;  /* 0x000001a000007944 */ /* 0x000fea0003c00000 */
[----:B01----:R-:W-:Y:S01]  /*7030*/  FADD.FTZ R166, R166, R215 ;  /* 0x000000d7a6a67221 */ /* 0x003fe20000010000 */
[----:B------:R-:W-:Y:S01]  /*7040*/  HFMA2.MMA R215, -RZ, RZ, 0, 1.1920928955078125e-07 ;  /* 0x00000002ffd77435 */ /* 0x000fe200000001ff */
[----:B------:R-:W-:Y:S02]  /*7050*/  MOV R167, 0x1f ;  /* 0x0000001f00a77802 */ /* 0x000fe40000000f00 */
[----:B------:R-:W-:Y:S02]  /*7060*/  MOV R212, 0xffffffff ;  /* 0xffffffff00d47802 */ /* 0x000fe40000000f00 */
[----:B------:R-:W-:Y:S02]  /*7070*/  MOV R164, 0x7090 ;  /* 0x0000709000a47802 */ /* 0x000fe40000000f00 */
[----:B------:R-:W-:Y:S05]  /*7080*/  CALL.REL.NOINC `($__internal_82_$__cuda_sm70_shflsync_bfly_p) ;  /* 0x0000014000007944 */ /* 0x000fea0003c00000 */
[----:B01----:R-:W-:Y:S01]  /*7090*/  FADD.FTZ R166, R166, R215 ;  /* 0x000000d7a6a67221 */ /* 0x003fe20000010000 */
[----:B------:R-:W-:Y:S01]  /*70a0*/  HFMA2.MMA R215, -RZ, RZ, 0, 2.384185791015625e-07 ;  /* 0x00000004ffd77435 */ /* 0x000fe200000001ff */
[----:B------:R-:W-:Y:S02]  /*70b0*/  MOV R167, 0x1f ;  /* 0x0000001f00a77802 */ /* 0x000fe40000000f00 */
[----:B------:R-:W-:-:S02]  /*70c0*/  MOV R212, 0xffffffff ;  /* 0xffffffff00d47802 */ /* 0x000fc40000000f00 */
[----:B------:R-:W-:Y:S02]  /*70d0*/  MOV R164, 0x70f0 ;  /* 0x000070f000a47802 */ /* 0x000fe40000000f00 */
[----:B------:R-:W-:Y:S05]  /*70e0*/  CALL.REL.NOINC `($__internal_82_$__cuda_sm70_shflsync_bfly_p) ;  /* 0x000000e000007944 */ /* 0x000fea0003c00000 */
[----:B01----:R-:W-:Y:S01]  /*70f0*/  FADD.FTZ R166, R166, R215 ;  /* 0x000000d7a6a67221 */ /* 0x003fe20000010000 */
[----:B------:R-:W-:Y:S01]  /*7100*/  HFMA2.MMA R215, -RZ, RZ, 0, 4.76837158203125e-07 ;  /* 0x00000008ffd77435 */ /* 0x000fe200000001ff */
[----:B------:R-:W-:Y:S02]  /*7110*/  MOV R167, 0x1f ;  /* 0x0000001f00a77802 */ /* 0x000fe40000000f00 */
[----:B------:R-:W-:Y:S02]  /*7120*/  MOV R212, 0xffffffff ;  /* 0xffffffff00d47802 */ /* 0x000fe40000000f00 */
[----:B------:R-:W-:Y:S02]  /*7130*/  MOV R164, 0x7150 ;  /* 0x0000715000a47802 */ /* 0x000fe40000000f00 */
[----:B------:R-:W-:Y:S05]  /*7140*/  CALL.REL.NOINC `($__internal_82_$__cuda_sm70_shflsync_bfly_p) ;  /* 0x0000008000007944 */ /* 0x000fea0003c00000 */
[----:B-1----:R-:W-:Y:S01]  /*7150*/  FADD.FTZ R208, R166, R215 ;  /* 0x000000d7a6d07221 */ /* 0x002fe20000010000 */
[----:B------:R-:W-:Y:S01]  /*7160*/  HFMA2.MMA R215, -RZ, RZ, 0, 9.5367431640625e-07 ;  /* 0x00000010ffd77435 */ /* 0x000fe200000001ff */
[----:B0-----:R-:W-:Y:S02]  /*7170*/  MOV R167, 0x1f ;  /* 0x0000001f00a77802 */ /* 0x001fe40000000f00 */
[----:B------:R-:W-:-:S02]  /*7180*/  MOV R212, 0xffffffff ;  /* 0xffffffff00d47802 */ /* 0x000fc40000000f00 */
[----:B------:R-:W-:Y:S02]  /*7190*/  MOV R166, R208 ;  /* 0x000000d000a67202 */ /* 0x000fe40000000f00 */
[----:B------:R-:W-:Y:S02]  /*71a0*/  MOV R164, 0x71c0 ;  /* 0x000071c000a47802 */ /* 0x000fe40000000f00 */
[----:B------:R-:W-:Y:S05]  /*71b0*/  CALL.REL.NOINC `($__internal_82_$__cuda_sm70_shflsync_bfly_p) ;  /* 0x0000001000007944 */ /* 0x000fea0003c00000 */
[----:B01----:R-:W-:Y:S05]  /*71c0*/  BRA `(.L_x_29273) ;  /* 0xffffe00000007947 */ /* 0x003fea000383ffff */
        .weak           $__internal_82_$__cuda_sm70_shflsync_bfly_p
        .type           $__internal_82_$__cuda_sm70_shflsync_bfly_p,@function
        .size           $__internal_82_$__cuda_sm70_shflsync_bfly_p,(.L_x_57122 - $__internal_82_$__cuda_sm70_shflsync_bfly_p)
$__internal_82_$__cuda_sm70_shflsync_bfly_p:
[----:B------:R-:W-:Y:S01]  /*71d0*/  HFMA2.MMA R165, -RZ, RZ, 0, 0 ;  /* 0x00000000ffa57435 */ /* 0x000fe200000001ff */
[----:B------:R-:W-:Y:S04]  /*71e0*/  WARPSYNC R212 ;  /* 0x000000d400007348 */ /* 0x000fe80003800000 */
[----:B------:R0:W1:Y:S01]  /*71f0*/  SHFL.BFLY PT, R215, R166, R215, R167 ;  /* 0x0c0000d7a6d77389 */ /* 0x00006200000e00a7 */
[----:B------:R-:W-:Y:S05]  /*7200*/  RET.REL.NODEC R164 `(_ZN10layer_norm13ln_fwd_kernelINS_13Kernel_traitsIf6__halfS2_S2_fjLj2048ELj1ELj4ELj1ELj16ENS_18Kernel_traits_baseILj2048EfS2_S2_S2_fjLj128EEEEELb0ELb0ELb1ELb0EEEvNS_9FwdParamsE) ;  /* 0xffff8df0a4007950 */ /* 0x000fea0003c3ffff */
.L_x_29274:
        /* <DEDUP_REMOVED lines=15> */
.L_x_57122:


//--------------------- .text._ZN10layer_norm13ln_fwd_kernelINS_13Kernel_traitsIf6__halfS2_S2_fjLj2048ELj1ELj4ELj1ELj16ENS_18Kernel_traits_baseILj2048EfS2_S2_S2_fjLj128EEEEELb0ELb0ELb1ELb1EEEvNS_9FwdParamsE --------------------------
	.section	.text._ZN10layer_norm13ln_fwd_kernelINS_13Kernel_traitsIf6__halfS2_S2_fjLj2048ELj1ELj4ELj1ELj16ENS_18Kernel_traits_baseILj2048EfS2_S2_S2_fjLj128EEEEELb0ELb0ELb1ELb1EEEvNS_9FwdParamsE,"ax",@progbits
	.sectioninfo	@"SHI_REGISTERS=255"
	.align	128
        .global         _ZN10layer_norm13ln_fwd_kernelINS_13Kernel_traitsIf6__halfS2_S2_fjLj2048ELj1ELj4ELj1ELj16ENS_18Kernel_traits_baseILj2048EfS2_S2_S2_fjLj128EEEEELb0ELb0ELb1ELb1EEEvNS_9FwdParamsE
        .type           _ZN10layer_norm13ln_fwd_kernelINS_13Kernel_traitsIf6__halfS2_S2_fjLj2048ELj1ELj4ELj1ELj16ENS_18Kernel_traits_baseILj2048EfS2_S2_S2_fjLj128EEEEELb0ELb0ELb1ELb1EEEvNS_9FwdParamsE,@function
        .size           _ZN10layer_norm13ln_fwd_kernelINS_13Kernel_traitsIf6__halfS2_S2_fjLj2048ELj1ELj4ELj1ELj16ENS_18Kernel_traits_baseILj2048EfS2_S2_S2_fjLj128EEEEELb0ELb0ELb1ELb1EEEvNS_9FwdParamsE,(.L_x_57123 - _ZN10layer_norm13ln_fwd_kernelINS_13Kernel_traitsIf6__halfS2_S2_fjLj2048ELj1ELj4ELj1ELj16ENS_18Kernel_traits_baseILj2048EfS2_S2_S2_fjLj128EEEEELb0ELb0ELb1ELb1EEEvNS_9FwdParamsE)
        .other          _ZN10layer_norm13ln_fwd_kernelINS_13Kernel_traitsIf6__halfS2_S2_fjLj2048ELj1ELj4ELj1ELj16ENS_18Kernel_traits_baseILj2048EfS2_S2_S2_fjLj128EEEEELb0ELb0ELb1ELb1EEEvNS_9FwdParamsE,@"STO_CUDA_ENTRY STV_DEFAULT"
_ZN10layer_norm13ln_fwd_kernelINS_13Kernel_traitsIf6__halfS2_S2_fjLj2048ELj1ELj4ELj1ELj16ENS_18Kernel_traits_baseILj2048EfS2_S2_S2_fjLj128EEEEELb0ELb0ELb1ELb1EEEvNS_9FwdParamsE:
.text._ZN10layer_norm13ln_fwd_kernelINS_13Kernel_traitsIf6__halfS2_S2_fjLj2048ELj1ELj4ELj1ELj16ENS_18Kernel_traits_baseILj2048EfS2_S2_S2_fjLj128EEEEELb0ELb0ELb1ELb1EEEvNS_9FwdParamsE:
        /* <DEDUP_REMOVED lines=82> */
.L_x_29472:
        /* <DEDUP_REMOVED lines=32> */
[----:B-----5:R-:W-:Y:S01]  /*0720*/  HADD2.F32 R202, -RZ, R8.H0_H0 ;  /* 0x20000008ffca7230 */ /* 0x020fe20000004100 */
[----:B------:R-:W-:Y:S05]  /*0730*/  BRA `(.L_x_29277) ;  /* 0x0000004000007947 */ /* 0x000fea0003800000 */
.L_x_29276:
[----:B-1---5:R-:W-:Y:S02]  /*0740*/  HADD2.F32 R202, -RZ, R4.H0_H0 ;  /* 0x20000004ffca7230 */ /* 0x022fe40000004100 */
[----:B------:R-:W-:-:S03]  /*0750*/  @P0 HADD2.F32 R3, -RZ, R8.H0_H0 ;  /* 0x20000008ff030230 */ /* 0x000fc60000004100 */
[----:B------:R-:W-:-:S04]  /*0760*/  FMUL.FTZ R202, R202, c[0x0][0x1ec] ;  /* 0x00007b00caca7a20 */ /* 0x000fc80000410000 */
[----:B------:R-:W-:Y:S02]  /*0770*/  @P0 FADD.FTZ R202, R202, R3 ;  /* 0x00000003caca0221 */ /* 0x000fe40000010000 */
.L_x_29277:
[----:B------:R-:W-:Y:S05]  /*0780*/  BSYNC B0 ;  /* 0x0000000000007941 */ /* 0x000fea0003800000 */
.L_x_29275:
[----:B------:R-:W-:Y:S01]  /*0790*/  BSSY B0, `(.L_x_29278) ;  /* 0x000000a000007945 */ /* 0x000fe20003800000 */
[----:B------:R-:W-:Y:S05]  /*07a0*/  @P2 BRA `(.L_x_29279) ;  /* 0x0000004000002947 */ /* 0x000fea0003800000 */
[----:B------:R-:W-:Y:S01]  /*07b0*/  HFMA2.MMA R203, -RZ, RZ, 0, 0 ;  /* 0x00000000ffcb7435 */ /* 0x000fe200000001ff */
[----:B------:R-:W-:Y:S05]  /*07c0*/  @!P0 BRA `(.L_x_29280) ;  /* 0x0000006000008947 */ /* 0x000fea0003800000 */
[----:B-----5:R-:W-:Y:S01]  /*07d0*/  HADD2.F32 R203, -RZ, R8.H1_H1 ;  /* 0x30000008ffcb7230 */ /* 0x020fe20000004100 */
[----:B------:R-:W-:Y:S05]  /*07e0*/  BRA `(.L_x_29280) ;  /* 0x0000004000007947 */ /* 0x000fea0003800000 */
.L_x_29279:
[----:B-----5:R-:W-:Y:S02]  /*07f0*/  HADD2.F32 R203, -RZ, R4.H1_H1 ;  /* 0x30000004ffcb7230 */ /* 0x020fe40000004100 */
[----:B------:R-:W-:-:S03]  /*0800*/  @P0 HADD2.F32 R2, -RZ, R8.H1_H1 ;  /* 0x30000008ff020230 */ /* 0x000fc60000004100 */
[----:B------:R-:W-:-:S04]  /*0810*/  FMUL.FTZ R203, R203, c[0x0][0x1ec] ;  /* 0x00007b00cbcb7a20 */ /* 0x000fc80000410000 */
[----:B------:R-:W-:Y:S02]  /*0820*/  @P0 FADD.FTZ R203, R203, R2 ;  /* 0x00000002cbcb0221 */ /* 0x000fe40000010000 */
.L_x_29280:
[----:B------:R-:W-:Y:S05]  /*0830*/  BSYNC B0 ;  /* 0x0000000000007941 */ /* 0x000fea0003800000 */
.L_x_29278:
[----:B------:R-:W-:Y:S01]  /*0840*/  BSSY B0, `(.L_x_29281) ;  /* 0x000000a000007945 */ /* 0x000fe20003800000 */
[----:B------:R-:W-:Y:S05]  /*0850*/  @P2 BRA `(.L_x_29282) ;  /* 0x0000004000002947 */ /* 0x000fea0003800000 */
[----:B------:R-:W-:Y:S01]  /*0860*/  MOV R175, RZ ;  /* 0x000000ff00af7202 */ /* 0x000fe20000000f00 */
[----:B------:R-:W-:Y:S05]  /*0870*/  @!P0 BRA `(.L_x_29283) ;  /* 0x0000006000008947 */ /* 0x000fea0003800000 */
[----:B-----5:R-:W-:Y:S01]  /*0880*/  HADD2.F32 R175, -RZ, R9.H0_H0 ;  /* 0x20000009ffaf7230 */ /* 0x020fe20000004100 */
[----:B------:R-:W-:Y:S05]  /*0890*/  BRA `(.L_x_29283) ;  /* 0x0000004000007947 */ /* 0x000fea0003800000 */
.L_x_29282:
[----:B-----5:R-:W-:Y:S02]  /*08a0*/  HADD2.F32 R175, -RZ, R5.H0_H0 ;  /* 0x20000005ffaf7230 */ /* 0x020fe40000004100 */
[----:B------:R-:W-:-:S03]  /*08b0*/  @P0 HADD2.F32 R2, -RZ, R9.H0_H0 ;  /* 0x20000009ff020230 */ /* 0x000fc60000004100 */
[----:B------:R-:W-:-:S04]  /*08c0*/  FMUL.FTZ R175, R175, c[0x0][0x1ec] ;  /* 0x00007b00afaf7a20 */ /* 0x000fc80000410000 */
[----:B------:R-:W-:Y:S02]  /*08d0*/  @P0 FADD.FTZ R175, R175, R2 ;  /* 0x00000002afaf0221 */ /* 0x000fe40000010000 */
.L_x_29283:
[----:B------:R-:W-:Y:S05]  /*08e0*/  BSYNC B0 ;  /* 0x0000000000007941 */ /* 0x000fea0003800000 */
.L_x_29281:
[----:B------:R-:W-:Y:S01]  /*08f0*/  BSSY B0, `(.L_x_29284) ;  /* 0x000000a000007945 */ /* 0x000fe20003800000 */
[----:B------:R-:W-:Y:S05]  /*0900*/  @P2 BRA `(.L_x_29285) ;  /* 0x0000004000002947 */ /* 0x000fea0003800000 */
[----:B------:R-:W-:Y:S01]  /*0910*/  HFMA2.MMA R162, -RZ, RZ, 0, 0 ;  /* 0x00000000ffa27435 */ /* 0x000fe200000001ff */
[----:B------:R-:W-:Y:S05]  /*0920*/  @!P0 BRA `(.L_x_29286) ;  /* 0x0000006000008947 */ /* 0x000fea0003800000 */
[----:B-----5:R-:W-:Y:S01]  /*0930*/  HADD2.F32 R162, -RZ, R9.H1_H1 ;  /* 0x30000009ffa27230 */ /* 0x020fe20000004100 */
[----:B------:R-:W-:Y:S05]  /*0940*/  BRA `(.L_x_29286) ;  /* 0x0000004000007947 */ /* 0x000fea0003800000 */
.L_x_29285:
[----:B-----5:R-:W-:Y:S02]  /*0950*/  HADD2.F32 R162, -RZ, R5.H1_H1 ;  /* 0x30000005ffa27230 */ /* 0x020fe40000004100 */
[----:B------:R-:W-:-:S03]  /*0960*/  @P0 HADD2.F32 R3, -RZ, R9.H1_H1 ;  /* 0x30000009ff030230 */ /* 0x000fc60000004100 */
[----:B------:R-:W-:-:S04]  /*0970*/  FMUL.FTZ R162, R162, c[0x0][0x1ec] ;  /* 0x00007b00a2a27a20 */ /* 0x000fc80000410000 */
[----:B------:R-:W-:Y:S02]  /*0980*/  @P0 FADD.FTZ R162, R162, R3 ;  /* 0x00000003a2a20221 */ /* 0x000fe40000010000 */
.L_x_29286:
[----:B------:R-:W-:Y:S05]  /*0990*/  BSYNC B0 ;  /* 0x0000000000007941 */ /* 0x000fea0003800000 */
.L_x_29284:
[----:B------:R-:W-:Y:S01]  /*09a0*/  BSSY B0, `(.L_x_29287) ;  /* 0x000000a000007945 */ /* 0x000fe20003800000 */
[----:B------:R-:W-:Y:S05]  /*09b0*/  @P2 BRA `(.L_x_29288) ;  /* 0x0000004000002947 */ /* 0x000fea0003800000 */
[----:B------:R-:W-:Y:S01]  /*09c0*/  MOV R148, RZ ;  /* 0x000000ff00947202 */ /* 0x000fe20000000f00 */
[----:B------:R-:W-:Y:S05]  /*09d0*/  @!P0 BRA `(.L_x_29289) ;  /* 0x0000006000008947 */ /* 0x000fea0003800000 */
[----:B-----5:R-:W-:Y:S01]  /*09e0*/  HADD2.F32 R148, -RZ, R10.H0_H0 ;  /* 0x2000000aff947230 */ /* 0x020fe20000004100 */
[----:B------:R-:W-:Y:S05]  /*09f0*/  BRA `(.L_x_29289) ;  /* 0x0000004000007947 */ /* 0x000fea0003800000 */
.L_x_29288:
[----:B-----5:R-:W-:Y:S02]  /*0a00*/  HADD2.F32 R148, -RZ, R6.H0_H0 ;  /* 0x20000006ff947230 */ /* 0x020fe40000004100 */
[----:B------:R-:W-:-:S03]  /*0a10*/  @P0 HADD2.F32 R3, -RZ, R10.H0_H0 ;  /* 0x2000000aff030230 */ /* 0x000fc60000004100 */
[----:B------:R-:W-:-:S04]  /*0a20*/  FMUL.FTZ R148, R148, c[0x0][0x1ec] ;  /* 0x00007b0094947a20 */ /* 0x000fc80000410000 */
[----:B------:R-:W-:Y:S02]  /*0a30*/  @P0 FADD.FTZ R148, R148, R3 ;  /* 0x0000000394940221 */ /* 0x000fe40000010000 */
.L_x_29289:
[----:B------:R-:W-:Y:S05]  /*0a40*/  BSYNC B0 ;  /* 0x0000000000007941 */ /* 0x000fea0003800000 */
.L_x_29287:
[----:B------:R-:W-:Y:S01]  /*0a50*/  BSSY B0, `(.L_x_29290) ;  /* 0x000000a000007945 */ /* 0x000fe20003800000 */
[----:B------:R-:W-:Y:S05]  /*0a60*/  @P2 BRA `(.L_x_29291) ;  /* 0x0000004000002947 */ /* 0x000fea0003800000 */
[----:B------:R-:W-:Y:S01]  /*0a70*/  HFMA2.MMA R147, -RZ, RZ, 0, 0 ;  /* 0x00000000ff937435 */ /* 0x000fe200000001ff */
[----:B------:R-:W-:Y:S05]  /*0a80*/  @!P0 BRA `(.L_x_29292) ;  /* 0x0000006000008947 */ /* 0x000fea0003800000 */
[----:B-----5:R-:W-:Y:S01]  /*0a90*/  HADD2.F32 R147, -RZ, R10.H1_H1 ;  /* 0x3000000aff937230 */ /* 0x020fe20000004100 */
[----:B------:R-:W-:Y:S05]  /*0aa0*/  BRA `(.L_x_29292) ;  /* 0x0000004000007947 */ /* 0x000fea0003800000 */
.L_x_29291:
[----:B-----5:R-:W-:Y:S02]  /*0ab0*/  HADD2.F32 R147, -RZ, R6.H1_H1 ;  /* 0x30000006ff937230 */ /* 0x020fe40000004100 */
[----:B------:R-:W-:-:S03]  /*0ac0*/  @P0 HADD2.F32 R2, -RZ, R10.H1_H1 ;  /* 0x3000000aff020230 */ /* 0x000fc60000004100 */
[----:B------:R-:W-:-:S04]  /*0ad0*/  FMUL.FTZ R147, R147, c[0x0][0x1ec] ;  /* 0x00007b0093937a20 */ /* 0x000fc80000410000 */
[----:B------:R-:W-:Y:S02]  /*0ae0*/  @P0 FADD.FTZ R147, R147, R2 ;  /* 0x0000000293930221 */ /* 0x000fe40000010000 */
.L_x_29292:
[----:B------:R-:W-:Y:S05]  /*0af0*/  BSYNC B0 ;  /* 0x0000000000007941 */ /* 0x000fea0003800000 */
.L_x_29290:
[----:B------:R-:W-:Y:S01]  /*0b00*/  BSSY B0, `(.L_x_29293) ;  /* 0x000000a000007945 */ /* 0x000fe20003800000 */
[----:B------:R-:W-:Y:S05]  /*0b10*/  @P2 BRA `(.L_x_29294) ;  /* 0x0000004000002947 */ /* 0x000fea0003800000 */
[----:B------:R-:W-:Y:S01]  /*0b20*/  MOV R165, RZ ;  /* 0x000000ff00a57202 */ /* 0x000fe20000000f00 */
[----:B------:R-:W-:Y:S05]  /*0b30*/  @!P0 BRA `(.L_x_29295) ;  /* 0x0000006000008947 */ /* 0x000fea0003800000 */
[----:B-----5:R-:W-:Y:S01]  /*0b40*/  HADD2.F32 R165, -RZ, R11.H0_H0 ;  /* 0x2000000bffa57230 */ /* 0x020fe20000004100 */
[----:B------:R-:W-:Y:S05]  /*0b50*/  BRA `(.L_x_29295) ;  /* 0x0000004000007947 */ /* 0x000fea0003800000 */
.L_x_29294:
[----:B-----5:R-:W-:Y:S02]  /*0b60*/  HADD2.F32 R165, -RZ, R7.H0_H0 ;  /* 0x20000007ffa57230 */ /* 0x020fe40000004100 */
[----:B------:R-:W-:-:S03]  /*0b70*/  @P0 HADD2.F32 R2, -RZ, R11.H0_H0 ;  /* 0x2000000bff020230 */ /* 0x000fc60000004100 */
[----:B------:R-:W-:-:S04]  /*0b80*/  FMUL.FTZ R165, R165, c[0x0][0x1ec] ;  /* 0x00007b00a5a57a20 */ /* 0x000fc80000410000 */
[----:B------:R-:W-:Y:S02]  /*0b90*/  @P0 FADD.FTZ R165, R165, R2 ;  /* 0x00000002a5a50221 */ /* 0x000fe40000010000 */
.L_x_29295:
[----:B------:R-:W-:Y:S05]  /*0ba0*/  BSYNC B0 ;  /* 0x0000000000007941 */ /* 0x000fea0003800000 */
.L_x_29293:
[----:B------:R-:W-:Y:S01]  /*0bb0*/  BSSY B0, `(.L_x_29296) ;  /* 0x000000a000007945 */ /* 0x000fe20003800000 */
[----:B------:R-:W-:Y:S05]  /*0bc0*/  @P2 BRA `(.L_x_29297) ;  /* 0x0000004000002947 */ /* 0x000fea0003800000 */
[----:B------:R-:W-:Y:S01]  /*0bd0*/  HFMA2.MMA R146, -RZ, RZ, 0, 0 ;  /* 0x00000000ff927435 */ /* 0x000fe200000001ff */
[----:B------:R-:W-:Y:S05]  /*0be0*/  @!P0 BRA `(.L_x_29298) ;  /* 0x0000006000008947 */ /* 0x000fea0003800000 */
[----:B-----5:R-:W-:Y:S01]  /*0bf0*/  HADD2.F32 R146, -RZ, R11.H1_H1 ;  /* 0x3000000bff927230 */ /* 0x020fe20000004100 */
[----:B------:R-:W-:Y:S05]  /*0c00*/  BRA `(.L_x_29298) ;  /* 0x0000004000007947 */ /* 0x000fea0003800000 */
.L_x_29297:
[----:B-----5:R-:W-:Y:S02]  /*0c10*/  HADD2.F32 R146, -RZ, R7.H1_H1 ;  /* 0x30000007ff927230 */ /* 0x020fe40000004100 */
[----:B------:R-:W-:-:S03]  /*0c20*/  @P0 HADD2.F32 R3, -RZ, R11.H1_H1 ;  /* 0x3000000bff030230 */ /* 0x000fc60000004100 */
[----:B------:R-:W-:-:S04]  /*0c30*/  FMUL.FTZ R146, R146, c[0x0][0x1ec] ;  /* 0x00007b0092927a20 */ /* 0x000fc80000410000 */
[----:B------:R-:W-:Y:S02]  /*0c40*/  @P0 FADD.FTZ R146, R146, R3 ;  /* 0x0000000392920221 */ /* 0x000fe40000010000 */
.L_x_29298:
[----:B------:R-:W-:Y:S05]  /*0c50*/  BSYNC B0 ;  /* 0x0000000000007941 */ /* 0x000fea0003800000 */
.L_x_29296:
        /* <DEDUP_REMOVED lines=19> */
.L_x_29300:
[----:B-----5:R-:W-:Y:S02]  /*0d90*/  HADD2.F32 R166, -RZ, R4.H0_H0 ;  /* 0x20000004ffa67230 */ /* 0x020fe40000004100 */
[----:B0-----:R-:W-:-:S03]  /*0da0*/  @P0 HADD2.F32 R3, -RZ, R8.H0_H0 ;  /* 0x20000008ff030230 */ /* 0x001fc60000004100 */
[----:B------:R-:W-:-:S04]  /*0db0*/  FMUL.FTZ R166, R166, c[0x0][0x1ec] ;  /* 0x00007b00a6a67a20 */ /* 0x000fc80000410000 */
[----:B------:R-:W-:Y:S02]  /*0dc0*/  @P0 FADD.FTZ R166, R3, R166 ;  /* 0x000000a603a60221 */ /* 0x000fe40000010000 */
.L_x_29301:
[----:B------:R-:W-:Y:S05]  /*0dd0*/  BSYNC B0 ;  /* 0x0000000000007941 */ /* 0x000fea0003800000 */
.L_x_29299:
[----:B------:R-:W-:Y:S01]  /*0de0*/  BSSY B0, `(.L_x_29302) ;  /* 0x000000a000007945 */ /* 0x000fe20003800000 */
[----:B------:R-:W-:Y:S05]  /*0df0*/  @P2 BRA `(.L_x_29303) ;  /* 0x0000004000002947 */ /* 0x000fea0003800000 */
[----:B0-----:R-:W-:Y:S01]  /*0e00*/  MOV R153, RZ ;  /* 0x000000ff00997202 */ /* 0x001fe20000000f00 */
[----:B------:R-:W-:Y:S05]  /*0e10*/  @!P0 BRA `(.L_x_29304) ;  /* 0x0000006000008947 */ /* 0x000fea0003800000 */
[----:B-----5:R-:W-:Y:S01]  /*0e20*/  HADD2.F32 R153, -RZ, R8.H1_H1 ;  /* 0x30000008ff997230 */ /* 0x020fe20000004100 */
[----:B------:R-:W-:Y:S05]  /*0e30*/  BRA `(.L_x_29304) ;  /* 0x0000004000007947 */ /* 0x000fea0003800000 */
.L_x_29303:
[----:B0----5:R-:W-:Y:S02]  /*0e40*/  HADD2.F32 R153, -RZ, R4.H1_H1 ;  /* 0x30000004ff997230 */ /* 0x021fe40000004100 */
[----:B------:R-:W-:-:S03]  /*0e50*/  @P0 HADD2.F32 R2, -RZ, R8.H1_H1 ;  /* 0x30000008ff020230 */ /* 0x000fc60000004100 */
[----:B------:R-:W-:-:S04]  /*0e60*/  FMUL.FTZ R153, R153, c[0x0][0x1ec] ;  /* 0x00007b0099997a20 */ /* 0x000fc80000410000 */
[----:B------:R-:W-:Y:S02]  /*0e70*/  @P0 FADD.FTZ R153, R2, R153 ;  /* 0x0000009902990221 */ /* 0x000fe40000010000 */
.L_x_29304:
[----:B------:R-:W-:Y:S05]  /*0e80*/  BSYNC B0 ;  /* 0x0000000000007941 */ /* 0x000fea0003800000 */
.L_x_29302:
[----:B------:R-:W-:Y:S01]  /*0e90*/  BSSY B0, `(.L_x_29305) ;  /* 0x000000a000007945 */ /* 0x000fe20003800000 */
[----:B------:R-:W-:Y:S05]  /*0ea0*/  @P2 BRA `(.L_x_29306) ;  /* 0x0000004000002947 */ /* 0x000fea0003800000 */
[----:B------:R-:W-:Y:S01]  /*0eb0*/  HFMA2.MMA R159, -RZ, RZ, 0, 0 ;  /* 0x00000000ff9f7435 */ /* 0x000fe200000001ff */
[----:B------:R-:W-:Y:S05]  /*0ec0*/  @!P0 BRA `(.L_x_29307) ;  /* 0x0000006000008947 */ /* 0x000fea0003800000 */
[----:B-----5:R-:W-:Y:S01]  /*0ed0*/  HADD2.F32 R159, -RZ, R9.H0_H0 ;  /* 0x20000009ff9f7230 */ /* 0x020fe20000004100 */
[----:B------:R-:W-:Y:S05]  /*0ee0*/  BRA `(.L_x_29307) ;  /* 0x0000004000007947 */ /* 0x000fea0003800000 */
.L_x_29306:
[----:B-----5:R-:W-:Y:S02]  /*0ef0*/  HADD2.F32 R159, -RZ, R5.H0_H0 ;  /* 0x20000005ff9f7230 */ /* 0x020fe40000004100 */
[----:B------:R-:W-:-:S03]  /*0f00*/  @P0 HADD2.F32 R2, -RZ, R9.H0_H0 ;  /* 0x20000009ff020230 */ /* 0x000fc60000004100 */
[----:B------:R-:W-:-:S04]  /*0f10*/  FMUL.FTZ R159, R159, c[0x0][0x1ec] ;  /* 0x00007b009f9f7a20 */ /* 0x000fc80000410000 */
[----:B------:R-:W-:Y:S02]  /*0f20*/  @P0 FADD.FTZ R159, R2, R159 ;  /* 0x0000009f029f0221 */ /* 0x000fe40000010000 */
.L_x_29307:
[----:B------:R-:W-:Y:S05]  /*0f30*/  BSYNC B0 ;  /* 0x0000000000007941 */ /* 0x000fea0003800000 */
.L_x_29305:
[----:B------:R-:W-:Y:S01]  /*0f40*/  BSSY B0, `(.L_x_29308) ;  /* 0x000000a000007945 */ /* 0x000fe20003800000 */
[----:B------:R-:W-:Y:S05]  /*0f50*/  @P2 BRA `(.L_x_29309) ;  /* 0x0000004000002947 */ /* 0x000fea0003800000 */
[----:B------:R-:W-:Y:S01]  /*0f60*/  MOV R164, RZ ;  /* 0x000000ff00a47202 */ /* 0x000fe20000000f00 */
[----:B------:R-:W-:Y:S05]  /*0f70*/  @!P0 BRA `(.L_x_29310) ;  /* 0x0000006000008947 */ /* 0x000fea0003800000 */
[----:B-----5:R-:W-:Y:S01]  /*0f80*/  HADD2.F32 R164, -RZ, R9.H1_H1 ;  /* 0x30000009ffa47230 */ /* 0x020fe20000004100 */
[----:B------:R-:W-:Y:S05]  /*0f90*/  BRA `(.L_x_29310) ;  /* 0x0000004000007947 */ /* 0x000fea0003800000 */
.L_x_29309:
[----:B-----5:R-:W-:Y:S02]  /*0fa0*/  HADD2.F32 R164, -RZ, R5.H1_H1 ;  /* 0x30000005ffa47230 */ /* 0x020fe40000004100 */
[----:B------:R-:W-:-:S03]  /*0fb0*/  @P0 HADD2.F32 R3, -RZ, R9.H1_H1 ;  /* 0x30000009ff030230 */ /* 0x000fc60000004100 */
[----:B------:R-:W-:-:S04]  /*0fc0*/  FMUL.FTZ R164, R164, c[0x0][0x1ec] ;  /* 0x00007b00a4a47a20 */ /* 0x000fc80000410000 */
[----:B------:R-:W-:Y:S02]  /*0fd0*/  @P0 FADD.FTZ R164, R3, R164 ;  /* 0x000000a403a40221 */ /* 0x000fe40000010000 */
.L_x_29310:
[----:B------:R-:W-:Y:S05]  /*0fe0*/  BSYNC B0 ;  /* 0x0000000000007941 */ /* 0x000fea0003800000 */
.L_x_29308:
[----:B------:R-:W-:Y:S01]  /*0ff0*/  BSSY B0, `(.L_x_29311) ;  /* 0x000000a000007945 */ /* 0x000fe20003800000 */
[----:B------:R-:W-:Y:S05]  /*1000*/  @P2 BRA `(.L_x_29312) ;  /* 0x0000004000002947 */ /* 0x000fea0003800000 */
[----:B------:R-:W-:Y:S01]  /*1010*/  HFMA2.MMA R154, -RZ, RZ, 0, 0 ;  /* 0x00000000ff9a7435 */ /* 0x000fe200000001ff */
[----:B------:R-:W-:Y:S05]  /*1020*/  @!P0 BRA `(.L_x_29313) ;  /* 0x0000006000008947 */ /* 0x000fea0003800000 */
[----:B-----5:R-:W-:Y:S01]  /*1030*/  HADD2.F32 R154, -RZ, R10.H0_H0 ;  /* 0x2000000aff9a7230 */ /* 0x020fe20000004100 */
[----:B------:R-:W-:Y:S05]  /*1040*/  BRA `(.L_x_29313) ;  /* 0x0000004000007947 */ /* 0x000fea0003800000 */
.L_x_29312:
[----:B-----5:R-:W-:Y:S02]  /*1050*/  HADD2.F32 R154, -RZ, R6.H0_H0 ;  /* 0x20000006ff9a7230 */ /* 0x020fe40000004100 */
[----:B------:R-:W-:-:S03]  /*1060*/  @P0 HADD2.F32 R3, -RZ, R10.H0_H0 ;  /* 0x2000000aff030230 */ /* 0x000fc60000004100 */
[----:B------:R-:W-:-:S04]  /*1070*/  FMUL.FTZ R154, R154, c[0x0][0x1ec] ;  /* 0x00007b009a9a7a20 */ /* 0x000fc80000410000 */
[----:B------:R-:W-:Y:S02]  /*1080*/  @P0 FADD.FTZ R154, R3, R154 ;  /* 0x0000009a039a0221 */ /* 0x000fe40000010000 */
.L_x_29313:
[----:B------:R-:W-:Y:S05]  /*1090*/  BSYNC B0 ;  /* 0x0000000000007941 */ /* 0x000fea0003800000 */
.L_x_29311:
[----:B------:R-:W-:Y:S01]  /*10a0*/  BSSY B0, `(.L_x_29314) ;  /* 0x000000a000007945 */ /* 0x000fe20003800000 */
[----:B------:R-:W-:Y:S05]  /*10b0*/  @P2 BRA `(.L_x_29315) ;  /* 0x0000004000002947 */ /* 0x000fea0003800000 */
[----:B------:R-:W-:Y:S01]  /*10c0*/  MOV R155, RZ ;  /* 0x000000ff009b7202 */ /* 0x000fe20000000f00 */
[----:B------:R-:W-:Y:S05]  /*10d0*/  @!P0 BRA `(.L_x_29316) ;  /* 0x0000006000008947 */ /* 0x000fea0003800000 */
[----:B-----5:R-:W-:Y:S01]  /*10e0*/  HADD2.F32 R155, -RZ, R10.H1_H1 ;  /* 0x3000000aff9b7230 */ /* 0x020fe20000004100 */
[----:B------:R-:W-:Y:S05]  /*10f0*/  BRA `(.L_x_29316) ;  /* 0x0000004000007947 */ /* 0x000fea0003800000 */
.L_x_29315:
[----:B-----5:R-:W-:Y:S02]  /*1100*/  HADD2.F32 R155, -RZ, R6.H1_H1 ;  /* 0x30000006ff9b7230 */ /* 0x020fe40000004100 */
[----:B------:R-:W-:-:S03]  /*1110*/  @P0 HADD2.F32 R2, -RZ, R10.H1_H1 ;  /* 0x3000000aff020230 */ /* 0x000fc60000004100 */
[----:B------:R-:W-:-:S04]  /*1120*/  FMUL.FTZ R155, R155, c[0x0][0x1ec] ;  /* 0x00007b009b9b7a20 */ /* 0x000fc80000410000 */
[----:B------:R-:W-:Y:S02]  /*1130*/  @P0 FADD.FTZ R155, R2, R155 ;  /* 0x0000009b029b0221 */ /* 0x000fe40000010000 */
.L_x_29316:
[----:B------:R-:W-:Y:S05]  /*1140*/  BSYNC B0 ;  /* 0x0000000000007941 */ /* 0x000fea0003800000 */
.L_x_29314:
[----:B------:R-:W-:Y:S01]  /*1150*/  BSSY B0, `(.L_x_29317) ;  /* 0x000000a000007945 */ /* 0x000fe20003800000 */
[----:B------:R-:W-:Y:S05]  /*1160*/  @P2 BRA `(.L_x_29318) ;  /* 0x0000004000002947 */ /* 0x000fea0003800000 */
[----:B------:R-:W-:Y:S01]  /*1170*/  HFMA2.MMA R161, -RZ, RZ, 0, 0 ;  /* 0x00000000ffa17435 */ /* 0x000fe200000001ff */
[----:B------:R-:W-:Y:S05]  /*1180*/  @!P0 BRA `(.L_x_29319) ;  /* 0x0000006000008947 */ /* 0x000fea0003800000 */
[----:B-----5:R-:W-:Y:S01]  /*1190*/  HADD2.F32 R161, -RZ, R11.H0_H0 ;  /* 0x2000000bffa17230 */ /* 0x020fe20000004100 */
[----:B------:R-:W-:Y:S05]  /*11a0*/  BRA `(.L_x_29319) ;  /* 0x0000004000007947 */ /* 0x000fea0003800000 */
.L_x_29318:
[----:B-----5:R-:W-:Y:S02]  /*11b0*/  HADD2.F32 R161, -RZ, R7.H0_H0 ;  /* 0x20000007ffa17230 */ /* 0x020fe40000004100 */
[----:B------:R-:W-:-:S03]  /*11c0*/  @P0 HADD2.F32 R2, -RZ, R11.H0_H0 ;  /* 0x2000000bff020230 */ /* 0x000fc60000004100 */
[----:B------:R-:W-:-:S04]  /*11d0*/  FMUL.FTZ R161, R161, c[0x0][0x1ec] ;  /* 0x00007b00a1a17a20 */ /* 0x000fc80000410000 */
[----:B------:R-:W-:Y:S02]  /*11e0*/  @P0 FADD.FTZ R161, R2, R161 ;  /* 0x000000a102a10221 */ /* 0x000fe40000010000 */
.L_x_29319:
[----:B------:R-:W-:Y:S05]  /*11f0*/  BSYNC B0 ;  /* 0x0000000000007941 */ /* 0x000fea0003800000 */
.L_x_29317:
[----:B------:R-:W-:Y:S01]  /*1200*/  BSSY B0, `(.L_x_29320) ;  /* 0x000000a000007945 */ /* 0x000fe20003800000 */
[----:B------:R-:W-:Y:S05]  /*1210*/  @P2 BRA `(.L_x_29321) ;  /* 0x0000004000002947 */ /* 0x000fea0003800000 */
[----:B------:R-:W-:Y:S01]  /*1220*/  MOV R156, RZ ;  /* 0x000000ff009c7202 */ /* 0x000fe20000000f00 */
[----:B------:R-:W-:Y:S05]  /*1230*/  @!P0 BRA `(.L_x_29322) ;  /* 0x0000006000008947 */ /* 0x000fea0003800000 */
[----:B-----5:R-:W-:Y:S01]  /*1240*/  HADD2.F32 R156, -RZ, R11.H1_H1 ;  /* 0x3000000bff9c7230 */ /* 0x020fe20000004100 */
[----:B------:R-:W-:Y:S05]  /*1250*/  BRA `(.L_x_29322) ;  /* 0x0000004000007947 */ /* 0x000fea0003800000 */
.L_x_29321:
[----:B-----5:R-:W-:Y:S02]  /*1260*/  HADD2.F32 R156, -RZ, R7.H1_H1 ;  /* 0x30000007ff9c7230 */ /* 0x020fe40000004100 */
[----:B------:R-:W-:-:S03]  /*1270*/  @P0 HADD2.F32 R3, -RZ, R11.H1_H1 ;  /* 0x3000000bff030230 */ /* 0x000fc60000004100 */
[----:B------:R-:W-:-:S04]  /*1280*/  FMUL.FTZ R156, R156, c[0x0][0x1ec] ;  /* 0x00007b009c9c7a20 */ /* 0x000fc80000410000 */
[----:B------:R-:W-:Y:S02]  /*1290*/  @P0 FADD.FTZ R156, R3, R156 ;  /* 0x0000009c039c0221 */ /* 0x000fe40000010000 */
.L_x_29322:
[----:B------:R-:W-:Y:S05]  /*12a0*/  BSYNC B0 ;  /* 0x0000000000007941 */ /* 0x000fea0003800000 */
.L_x_29320:
[----:B------:R-:W-:Y:S01]  /*12b0*/  @P1 IADD3 R145, R198, 0x40, RZ ;  /* 0x00000040c6911810 */ /* 0x000fe20007ffe0ff */
[-C--:B------:R-:W-:Y:S01]  /*12c0*/  IMAD.WIDE.U32 R2, R143, R212.reuse, c[0x0][0x188] ;  /* 0x000062008f027625 */ /* 0x080fe200078e00d4 */
        /* <DEDUP_REMOVED lines=16> */
.L_x_29324:
[----:B-----5:R-:W-:Y:S02]  /*13d0*/  HADD2.F32 R163, -RZ, R4.H0_H0 ;  /* 0x20000004ffa37230 */ /* 0x020fe40000004100 */
[----:B0-----:R-:W-:-:S03]  /*13e0*/  @P0 HADD2.F32 R2, -RZ, R8.H0_H0 ;  /* 0x20000008ff020230 */ /* 0x001fc60000004100 */
[----:B------:R-:W-:-:S04]  /*13f0*/  FMUL.FTZ R163, R163, c[0x0][0x1ec] ;  /* 0x00007b00a3a37a20 */ /* 0x000fc80000410000 */
[----:B------:R-:W-:Y:S02]  /*1400*/  @P0 FADD.FTZ R163, R2, R163 ;  /* 0x000000a302a30221 */ /* 0x000fe40000010000 */
.L_x_29325:
[----:B------:R-:W-:Y:S05]  /*1410*/  BSYNC B0 ;  /* 0x0000000000007941 */ /* 0x000fea0003800000 */
.L_x_29323:
[----:B------:R-:W-:Y:S01]  /*1420*/  BSSY B0, `(.L_x_29326) ;  /* 0x000000a000007945 */ /* 0x000fe20003800000 */
[----:B------:R-:W-:Y:S05]  /*1430*/  @P2 BRA `(.L_x_29327) ;  /* 0x0000004000002947 */ /* 0x000fea0003800000 */
[----:B------:R-:W-:Y:S01]  /*1440*/  MOV R160, RZ ;  /* 0x000000ff00a07202 */ /* 0x000fe20000000f00 */
[----:B------:R-:W-:Y:S05]  /*1450*/  @!P0 BRA `(.L_x_29328) ;  /* 0x0000006000008947 */ /* 0x000fea0003800000 */
[----:B-----5:R-:W-:Y:S01]  /*1460*/  HADD2.F32 R160, -RZ, R8.H1_H1 ;  /* 0x30000008ffa07230 */ /* 0x020fe20000004100 */
[----:B------:R-:W-:Y:S05]  /*1470*/  BRA `(.L_x_29328) ;  /* 0x0000004000007947 */ /* 0x000fea0003800000 */
.L_x_29327:
[----:B-----5:R-:W-:Y:S02]  /*1480*/  HADD2.F32 R160, -RZ, R4.H1_H1 ;  /* 0x30000004ffa07230 */ /* 0x020fe40000004100 */
[----:B0-----:R-:W-:-:S03]  /*1490*/  @P0 HADD2.F32 R3, -RZ, R8.H1_H1 ;  /* 0x30000008ff030230 */ /* 0x001fc60000004100 */
[----:B------:R-:W-:-:S04]  /*14a0*/  FMUL.FTZ R160, R160, c[0x0][0x1ec] ;  /* 0x00007b00a0a07a20 */ /* 0x000fc80000410000 */
[----:B------:R-:W-:Y:S02]  /*14b0*/  @P0 FADD.FTZ R160, R3, R160 ;  /* 0x000000a003a00221 */ /* 0x000fe40000010000 */
.L_x_29328:
[----:B------:R-:W-:Y:S05]  /*14c0*/  BSYNC B0 ;  /* 0x0000000000007941 */ /* 0x000fea0003800000 */
.L_x_29326:
[----:B------:R-:W-:Y:S01]  /*14d0*/  BSSY B0, `(.L_x_29329) ;  /* 0x000000a000007945 */ /* 0x000fe20003800000 */
[----:B------:R-:W-:Y:S05]  /*14e0*/  @P2 BRA `(.L_x_29330) ;  /* 0x0000004000002947 */ /* 0x000fea0003800000 */
[----:B------:R-:W-:Y:S01]  /*14f0*/  HFMA2.MMA R149, -RZ, RZ, 0, 0 ;  /* 0x00000000ff957435 */ /* 0x000fe200000001ff */
[----:B------:R-:W-:Y:S05]  /*1500*/  @!P0 BRA `(.L_x_29331) ;  /* 0x0000006000008947 */ /* 0x000fea0003800000 */
[----:B-----5:R-:W-:Y:S01]  /*1510*/  HADD2.F32 R149, -RZ, R9.H0_H0 ;  /* 0x20000009ff957230 */ /* 0x020fe20000004100 */
[----:B------:R-:W-:Y:S05]  /*1520*/  BRA `(.L_x_29331) ;  /* 0x0000004000007947 */ /* 0x000fea0003800000 */
.L_x_29330:
[----:B-----5:R-:W-:Y:S02]  /*1530*/  HADD2.F32 R149, -RZ, R5.H0_H0 ;  /* 0x20000005ff957230 */ /* 0x020fe40000004100 */
[----:B0-----:R-:W-:-:S03]  /*1540*/  @P0 HADD2.F32 R2, -RZ, R9.H0_H0 ;  /* 0x20000009ff020230 */ /* 0x001fc60000004100 */
[----:B------:R-:W-:-:S04]  /*1550*/  FMUL.FTZ R149, R149, c[0x0][0x1ec] ;  /* 0x00007b0095957a20 */ /* 0x000fc80000410000 */
[----:B------:R-:W-:Y:S02]  /*1560*/  @P0 FADD.FTZ R149, R2, R149 ;  /* 0x0000009502950221 */ /* 0x000fe40000010000 */
.L_x_29331:
[----:B------:R-:W-:Y:S05]  /*1570*/  BSYNC B0 ;  /* 0x0000000000007941 */ /* 0x000fea0003800000 */
.L_x_29329:
[----:B------:R-:W-:Y:S01]  /*1580*/  BSSY B0, `(.L_x_29332) ;  /* 0x000000a000007945 */ /* 0x000fe20003800000 */
[----:B------:R-:W-:Y:S05]  /*1590*/  @P2 BRA `(.L_x_29333) ;  /* 0x0000004000002947 */ /* 0x000fea0003800000 */
[----:B0-----:R-:W-:Y:S01]  /*15a0*/  MOV R150, RZ ;  /* 0x000000ff00967202 */ /* 0x001fe20000000f00 */
[----:B------:R-:W-:Y:S05]  /*15b0*/  @!P0 BRA `(.L_x_29334) ;  /* 0x0000006000008947 */ /* 0x000fea0003800000 */
[----:B-----5:R-:W-:Y:S01]  /*15c0*/  HADD2.F32 R150, -RZ, R9.H1_H1 ;  /* 0x30000009ff967230 */ /* 0x020fe20000004100 */
[----:B------:R-:W-:Y:S05]  /*15d0*/  BRA `(.L_x_29334) ;  /* 0x0000004000007947 */ /* 0x000fea0003800000 */
.L_x_29333:
[----:B0----5:R-:W-:Y:S02]  /*15e0*/  HADD2.F32 R150, -RZ, R5.H1_H1 ;  /* 0x30000005ff967230 */ /* 0x021fe40000004100 */
[----:B------:R-:W-:-:S03]  /*15f0*/  @P0 HADD2.F32 R3, -RZ, R9.H1_H1 ;  /* 0x30000009ff030230 */ /* 0x000fc60000004100 */
[----:B------:R-:W-:-:S04]  /*1600*/  FMUL.FTZ R150, R150, c[0x0][0x1ec] ;  /* 0x00007b0096967a20 */ /* 0x000fc80000410000 */
[----:B------:R-:W-:Y:S02]  /*1610*/  @P0 FADD.FTZ R150, R3, R150 ;  /* 0x0000009603960221 */ /* 0x000fe40000010000 */
.L_x_29334:
[----:B------:R-:W-:Y:S05]  /*1620*/  BSYNC B0 ;  /* 0x0000000000007941 */ /* 0x000fea0003800000 */
.L_x_29332:
[----:B------:R-:W-:Y:S01]  /*1630*/  BSSY B0, `(.L_x_29335) ;  /* 0x000000a000007945 */ /* 0x000fe20003800000 */
[----:B------:R-:W-:Y:S05]  /*1640*/  @P2 BRA `(.L_x_29336) ;  /* 0x0000004000002947 */ /* 0x000fea0003800000 */
[----:B------:R-:W-:Y:S01]  /*1650*/  HFMA2.MMA R158, -RZ, RZ, 0, 0 ;  /* 0x00000000ff9e7435 */ /* 0x000fe200000001ff */
[----:B------:R-:W-:Y:S05]  /*1660*/  @!P0 BRA `(.L_x_29337) ;  /* 0x0000006000008947 */ /* 0x000fea0003800000 */
[----:B-----5:R-:W-:Y:S01]  /*1670*/  HADD2.F32 R158, -RZ, R10.H0_H0 ;  /* 0x2000000aff9e7230 */ /* 0x020fe20000004100 */
[----:B------:R-:W-:Y:S05]  /*1680*/  BRA `(.L_x_29337) ;  /* 0x0000004000007947 */ /* 0x000fea0003800000 */
.L_x_29336:
[----:B-----5:R-:W-:Y:S02]  /*1690*/  HADD2.F32 R158, -RZ, R6.H0_H0 ;  /* 0x20000006ff9e7230 */ /* 0x020fe40000004100 */
[----:B------:R-:W-:-:S03]  /*16a0*/  @P0 HADD2.F32 R3, -RZ, R10.H0_H0 ;  /* 0x2000000aff030230 */ /* 0x000fc60000004100 */
[----:B------:R-:W-:-:S04]  /*16b0*/  FMUL.FTZ R158, R158, c[0x0][0x1ec] ;  /* 0x00007b009e9e7a20 */ /* 0x000fc80000410000 */
[----:B------:R-:W-:Y:S02]  /*16c0*/  @P0 FADD.FTZ R158, R3, R158 ;  /* 0x0000009e039e0221 */ /* 0x000fe40000010000 */
.L_x_29337:
[----:B------:R-:W-:Y:S05]  /*16d0*/  BSYNC B0 ;  /* 0x0000000000007941 */ /* 0x000fea0003800000 */
.L_x_29335:
[----:B------:R-:W-:Y:S01]  /*16e0*/  BSSY B0, `(.L_x_29338) ;  /* 0x000000a000007945 */ /* 0x000fe20003800000 */
[----:B------:R-:W-:Y:S05]  /*16f0*/  @P2 BRA `(.L_x_29339) ;  /* 0x0000004000002947 */ /* 0x000fea0003800000 */
[----:B------:R-:W-:Y:S01]  /*1700*/  MOV R151, RZ ;  /* 0x000000ff00977202 */ /* 0x000fe20000000f00 */
[----:B------:R-:W-:Y:S05]  /*1710*/  @!P0 BRA `(.L_x_29340) ;  /* 0x0000006000008947 */ /* 0x000fea0003800000 */
[----:B-----5:R-:W-:Y:S01]  /*1720*/  HADD2.F32 R151, -RZ, R10.H1_H1 ;  /* 0x3000000aff977230 */ /* 0x020fe20000004100 */
[----:B------:R-:W-:Y:S05]  /*1730*/  BRA `(.L_x_29340) ;  /* 0x0000004000007947 */ /* 0x000fea0003800000 */
.L_x_29339:
[----:B-----5:R-:W-:Y:S02]  /*1740*/  HADD2.F32 R151, -RZ, R6.H1_H1 ;  /* 0x30000006ff977230 */ /* 0x020fe40000004100 */
[----:B------:R-:W-:-:S03]  /*1750*/  @P0 HADD2.F32 R2, -RZ, R10.H1_H1 ;  /* 0x3000000aff020230 */ /* 0x000fc60000004100 */
[----:B------:R-:W-:-:S04]  /*1760*/  FMUL.FTZ R151, R151, c[0x0][0x1ec] ;  /* 0x00007b0097977a20 */ /* 0x000fc80000410000 */
[----:B------:R-:W-:Y:S02]  /*1770*/  @P0 FADD.FTZ R151, R2, R151 ;  /* 0x0000009702970221 */ /* 0x000fe40000010000 */
.L_x_29340:
[----:B------:R-:W-:Y:S05]  /*1780*/  BSYNC B0 ;  /* 0x0000000000007941 */ /* 0x000fea0003800000 */
.L_x_29338:
[----:B------:R-:W-:Y:S01]  /*1790*/  BSSY B0, `(.L_x_29341) ;  /* 0x000000a000007945 */ /* 0x000fe20003800000 */
[----:B------:R-:W-:Y:S05]  /*17a0*/  @P2 BRA `(.L_x_29342) ;  /* 0x0000004000002947 */ /* 0x000fea0003800000 */
[----:B------:R-:W-:Y:S01]  /*17b0*/  HFMA2.MMA R157, -RZ, RZ, 0, 0 ;  /* 0x00000000ff9d7435 */ /* 0x000fe200000001ff */
[----:B------:R-:W-:Y:S05]  /*17c0*/  @!P0 BRA `(.L_x_29343) ;  /* 0x0000006000008947 */ /* 0x000fea0003800000 */
[----:B-----5:R-:W-:Y:S01]  /*17d0*/  HADD2.F32 R157, -RZ, R11.H0_H0 ;  /* 0x2000000bff9d7230 */ /* 0x020fe20000004100 */
[----:B------:R-:W-:Y:S05]  /*17e0*/  BRA `(.L_x_29343) ;  /* 0x0000004000007947 */ /* 0x000fea0003800000 */
.L_x_29342:
[----:B-----5:R-:W-:Y:S02]  /*17f0*/  HADD2.F32 R157, -RZ, R7.H0_H0 ;  /* 0x20000007ff9d7230 */ /* 0x020fe40000004100 */
[----:B------:R-:W-:-:S03]  /*1800*/  @P0 HADD2.F32 R2, -RZ, R11.H0_H0 ;  /* 0x2000000bff020230 */ /* 0x000fc60000004100 */
[----:B------:R-:W-:-:S04]  /*1810*/  FMUL.FTZ R157, R157, c[0x0][0x1ec] ;  /* 0x00007b009d9d7a20 */ /* 0x000fc80000410000 */
[----:B------:R-:W-:Y:S02]  /*1820*/  @P0 FADD.FTZ R157, R2, R157 ;  /* 0x0000009d029d0221 */ /* 0x000fe40000010000 */
.L_x_29343:
[----:B------:R-:W-:Y:S05]  /*1830*/  BSYNC B0 ;  /* 0x0000000000007941 */ /* 0x000fea0003800000 */
.L_x_29341:
[----:B------:R-:W-:Y:S01]  /*1840*/  BSSY B0, `(.L_x_29344) ;  /* 0x000000a000007945 */ /* 0x000fe20003800000 */
[----:B------:R-:W-:Y:S05]  /*1850*/  @P2 BRA `(.L_x_29345) ;  /* 0x0000004000002947 */ /* 0x000fea0003800000 */
[----:B------:R-:W-:Y:S01]  /*1860*/  MOV R152, RZ ;  /* 0x000000ff00987202 */ /* 0x000fe20000000f00 */
[----:B------:R-:W-:Y:S05]  /*1870*/  @!P0 BRA `(.L_x_29346) ;  /* 0x0000006000008947 */ /* 0x000fea0003800000 */
[----:B-----5:R-:W-:Y:S01]  /*1880*/  HADD2.F32 R152, -RZ, R11.H1_H1 ;  /* 0x3000000bff987230 */ /* 0x020fe20000004100 */
[----:B------:R-:W-:Y:S05]  /*1890*/  BRA `(.L_x_29346) ;  /* 0x0000004000007947 */ /* 0x000fea0003800000 */
.L_x_29345:
[----:B-----5:R-:W-:Y:S02]  /*18a0*/  HADD2.F32 R152, -RZ, R7.H1_H1 ;  /* 0x30000007ff987230 */ /* 0x020fe40000004100 */
[----:B------:R-:W-:-:S03]  /*18b0*/  @P0 HADD2.F32 R3, -RZ, R11.H1_H1 ;  /* 0x3000000bff030230 */ /* 0x000fc60000004100 */
[----:B------:R-:W-:-:S04]  /*18c0*/  FMUL.FTZ R152, R152, c[0x0][0x1ec] ;  /* 0x00007b0098987a20 */ /* 0x000fc80000410000 */
[----:B------:R-:W-:Y:S02]  /*18d0*/  @P0 FADD.FTZ R152, R3, R152 ;  /* 0x0000009803980221 */ /* 0x000fe40000010000 */
.L_x_29346:
[----:B------:R-:W-:Y:S05]  /*18e0*/  BSYNC B0 ;  /* 0x0000000000007941 */ /* 0x000fea0003800000 */
.L_x_29344:
        /* <DEDUP_REMOVED lines=18> */
.L_x_29348:
[----:B-----5:R-:W-:Y:S02]  /*1a10*/  HADD2.F32 R174, -RZ, R4.H0_H0 ;  /* 0x20000004ffae7230 */ /* 0x020fe40000004100 */
[----:B0-----:R-:W-:-:S03]  /*1a20*/  @P0 HADD2.F32 R3, -RZ, R8.H0_H0 ;  /* 0x20000008ff030230 */ /* 0x001fc60000004100 */
[----:B------:R-:W-:-:S04]  /*1a30*/  FMUL.FTZ R174, R174, c[0x0][0x1ec] ;  /* 0x00007b00aeae7a20 */ /* 0x000fc80000410000 */
[----:B------:R-:W-:Y:S02]  /*1a40*/  @P0 FADD.FTZ R174, R3, R174 ;  /* 0x000000ae03ae0221 */ /* 0x000fe40000010000 */
.L_x_29349:
[----:B------:R-:W-:Y:S05]  /*1a50*/  BSYNC B0 ;  /* 0x0000000000007941 */ /* 0x000fea0003800000 */
.L_x_29347:
[----:B------:R-:W-:Y:S01]  /*1a60*/  BSSY B0, `(.L_x_29350) ;  /* 0x000000a000007945 */ /* 0x000fe20003800000 */
[----:B------:R-:W-:Y:S05]  /*1a70*/  @P2 BRA `(.L_x_29351) ;  /* 0x0000004000002947 */ /* 0x000fea0003800000 */
[----:B0-----:R-:W-:Y:S01]  /*1a80*/  MOV R169, RZ ;  /* 0x000000ff00a97202 */ /* 0x001fe20000000f00 */
[----:B------:R-:W-:Y:S05]  /*1a90*/  @!P0 BRA `(.L_x_29352) ;  /* 0x0000006000008947 */ /* 0x000fea0003800000 */
[----:B-----5:R-:W-:Y:S01]  /*1aa0*/  HADD2.F32 R169, -RZ, R8.H1_H1 ;  /* 0x30000008ffa97230 */ /* 0x020fe20000004100 */
[----:B------:R-:W-:Y:S05]  /*1ab0*/  BRA `(.L_x_29352) ;  /* 0x0000004000007947 */ /* 0x000fea0003800000 */
.L_x_29351:
[----:B0----5:R-:W-:Y:S02]  /*1ac0*/  HADD2.F32 R169, -RZ, R4.H1_H1 ;  /* 0x30000004ffa97230 */ /* 0x021fe40000004100 */
[----:B------:R-:W-:-:S03]  /*1ad0*/  @P0 HADD2.F32 R2, -RZ, R8.H1_H1 ;  /* 0x30000008ff020230 */ /* 0x000fc60000004100 */
[----:B------:R-:W-:-:S04]  /*1ae0*/  FMUL.FTZ R169, R169, c[0x0][0x1ec] ;  /* 0x00007b00a9a97a20 */ /* 0x000fc80000410000 */
[----:B------:R-:W-:Y:S02]  /*1af0*/  @P0 FADD.FTZ R169, R2, R169 ;  /* 0x000000a902a90221 */ /* 0x000fe40000010000 */
.L_x_29352:
[----:B------:R-:W-:Y:S05]  /*1b00*/  BSYNC B0 ;  /* 0x0000000000007941 */ /* 0x000fea0003800000 */
.L_x_29350:
[----:B------:R-:W-:Y:S01]  /*1b10*/  BSSY B0, `(.L_x_29353) ;  /* 0x000000a000007945 */ /* 0x000fe20003800000 */
[----:B------:R-:W-:Y:S05]  /*1b20*/  @P2 BRA `(.L_x_29354) ;  /* 0x0000004000002947 */ /* 0x000fea0003800000 */
[----:B------:R-:W-:Y:S01]  /*1b30*/  HFMA2.MMA R172, -RZ, RZ, 0, 0 ;  /* 0x00000000ffac7435 */ /* 0x000fe200000001ff */
[----:B------:R-:W-:Y:S05]  /*1b40*/  @!P0 BRA `(.L_x_29355) ;  /* 0x0000006000008947 */ /* 0x000fea0003800000 */
[----:B-----5:R-:W-:Y:S01]  /*1b50*/  HADD2.F32 R172, -RZ, R9.H0_H0 ;  /* 0x20000009ffac7230 */ /* 0x020fe20000004100 */
[----:B------:R-:W-:Y:S05]  /*1b60*/  BRA `(.L_x_29355) ;  /* 0x0000004000007947 */ /* 0x000fea0003800000 */
.L_x_29354:
[----:B-----5:R-:W-:Y:S02]  /*1b70*/  HADD2.F32 R172, -RZ, R5.H0_H0 ;  /* 0x20000005ffac7230 */ /* 0x020fe40000004100 */
[----:B------:R-:W-:-:S03]  /*1b80*/  @P0 HADD2.F32 R3, -RZ, R9.H0_H0 ;  /* 0x20000009ff030230 */ /* 0x000fc60000004100 */
[----:B------:R-:W-:-:S04]  /*1b90*/  FMUL.FTZ R172, R172, c[0x0][0x1ec] ;  /* 0x00007b00acac7a20 */ /* 0x000fc80000410000 */
[----:B------:R-:W-:Y:S02]  /*1ba0*/  @P0 FADD.FTZ R172, R3, R172 ;  /* 0x000000ac03ac0221 */ /* 0x000fe40000010000 */
.L_x_29355:
[----:B------:R-:W-:Y:S05]  /*1bb0*/  BSYNC B0 ;  /* 0x0000000000007941 */ /* 0x000fea0003800000 */
.L_x_29353:
[----:B------:R-:W-:Y:S01]  /*1bc0*/  BSSY B0, `(.L_x_29356) ;  /* 0x000000a000007945 */ /* 0x000fe20003800000 */
[----:B------:R-:W-:Y:S05]  /*1bd0*/  @P2 BRA `(.L_x_29357) ;  /* 0x0000004000002947 */ /* 0x000fea0003800000 */
[----:B------:R-:W-:Y:S01]  /*1be0*/  MOV R171, RZ ;  /* 0x000000ff00ab7202 */ /* 0x000fe20000000f00 */
[----:B------:R-:W-:Y:S05]  /*1bf0*/  @!P0 BRA `(.L_x_29358) ;  /* 0x0000006000008947 */ /* 0x000fea0003800000 */
[----:B-----5:R-:W-:Y:S01]  /*1c00*/  HADD2.F32 R171, -RZ, R9.H1_H1 ;  /* 0x30000009ffab7230 */ /* 0x020fe20000004100 */
[----:B------:R-:W-:Y:S05]  /*1c10*/  BRA `(.L_x_29358) ;  /* 0x0000004000007947 */ /* 0x000fea0003800000 */
.L_x_29357:
[----:B-----5:R-:W-:Y:S02]  /*1c20*/  HADD2.F32 R171, -RZ, R5.H1_H1 ;  /* 0x30000005ffab7230 */ /* 0x020fe40000004100 */
[----:B------:R-:W-:-:S03]  /*1c30*/  @P0 HADD2.F32 R2, -RZ, R9.H1_H1 ;  /* 0x30000009ff020230 */ /* 0x000fc60000004100 */
[----:B------:R-:W-:-:S04]  /*1c40*/  FMUL.FTZ R171, R171, c[0x0][0x1ec] ;  /* 0x00007b00abab7a20 */ /* 0x000fc80000410000 */
[----:B------:R-:W-:Y:S02]  /*1c50*/  @P0 FADD.FTZ R171, R2, R171 ;  /* 0x000000ab02ab0221 */ /* 0x000fe40000010000 */
.L_x_29358:
[----:B------:R-:W-:Y:S05]  /*1c60*/  BSYNC B0 ;  /* 0x0000000000007941 */ /* 0x000fea0003800000 */
.L_x_29356:
[----:B------:R-:W-:Y:S01]  /*1c70*/  BSSY B0, `(.L_x_29359) ;  /* 0x000000a000007945 */ /* 0x000fe20003800000 */
[----:B------:R-:W-:Y:S05]  /*1c80*/  @P2 BRA `(.L_x_29360) ;  /* 0x0000004000002947 */ /* 0x000fea0003800000 */
[----:B------:R-:W-:Y:S01]  /*1c90*/  HFMA2.MMA R167, -RZ, RZ, 0, 0 ;  /* 0x00000000ffa77435 */ /* 0x000fe200000001ff */
[----:B------:R-:W-:Y:S05]  /*1ca0*/  @!P0 BRA `(.L_x_29361) ;  /* 0x0000006000008947 */ /* 0x000fea0003800000 */
[----:B-----5:R-:W-:Y:S01]  /*1cb0*/  HADD2.F32 R167, -RZ, R10.H0_H0 ;  /* 0x2000000affa77230 */ /* 0x020fe20000004100 */
[----:B------:R-:W-:Y:S05]  /*1cc0*/  BRA `(.L_x_29361) ;  /* 0x0000004000007947 */ /* 0x000fea0003800000 */
.L_x_29360:
[----:B-----5:R-:W-:Y:S02]  /*1cd0*/  HADD2.F32 R167, -RZ, R6.H0_H0 ;  /* 0x20000006ffa77230 */ /* 0x020fe40000004100 */
[----:B------:R-:W-:-:S03]  /*1ce0*/  @P0 HADD2.F32 R2, -RZ, R10.H0_H0 ;  /* 0x2000000aff020230 */ /* 0x000fc60000004100 */
[----:B------:R-:W-:-:S04]  /*1cf0*/  FMUL.FTZ R167, R167, c[0x0][0x1ec] ;  /* 0x00007b00a7a77a20 */ /* 0x000fc80000410000 */
[----:B------:R-:W-:Y:S02]  /*1d00*/  @P0 FADD.FTZ R167, R2, R167 ;  /* 0x000000a702a70221 */ /* 0x000fe40000010000 */
.L_x_29361:
[----:B------:R-:W-:Y:S05]  /*1d10*/  BSYNC B0 ;  /* 0x0000000000007941 */ /* 0x000fea0003800000 */
.L_x_29359:
[----:B------:R-:W-:Y:S01]  /*1d20*/  BSSY B0, `(.L_x_29362) ;  /* 0x000000a000007945 */ /* 0x000fe20003800000 */
[----:B------:R-:W-:Y:S05]  /*1d30*/  @P2 BRA `(.L_x_29363) ;  /* 0x0000004000002947 */ /* 0x000fea0003800000 */
[----:B------:R-:W-:Y:S01]  /*1d40*/  MOV R168, RZ ;  /* 0x000000ff00a87202 */ /* 0x000fe20000000f00 */
[----:B------:R-:W-:Y:S05]  /*1d50*/  @!P0 BRA `(.L_x_29364) ;  /* 0x0000006000008947 */ /* 0x000fea0003800000 */
[----:B-----5:R-:W-:Y:S01]  /*1d60*/  HADD2.F32 R168, -RZ, R10.H1_H1 ;  /* 0x3000000affa87230 */ /* 0x020fe20000004100 */
[----:B------:R-:W-:Y:S05]  /*1d70*/  BRA `(.L_x_29364) ;  /* 0x0000004000007947 */ /* 0x000fea0003800000 */
.L_x_29363:
[----:B-----5:R-:W-:Y:S02]  /*1d80*/  HADD2.F32 R168, -RZ, R6.H1_H1 ;  /* 0x30000006ffa87230 */ /* 0x020fe40000004100 */
[----:B------:R-:W-:-:S03]  /*1d90*/  @P0 HADD2.F32 R3, -RZ, R10.H1_H1 ;  /* 0x3000000aff030230 */ /* 0x000fc60000004100 */
[----:B------:R-:W-:-:S04]  /*1da0*/  FMUL.FTZ R168, R168, c[0x0][0x1ec] ;  /* 0x00007b00a8a87a20 */ /* 0x000fc80000410000 */
[----:B------:R-:W-:Y:S02]  /*1db0*/  @P0 FADD.FTZ R168, R3, R168 ;  /* 0x000000a803a80221 */ /* 0x000fe40000010000 */
.L_x_29364:
[----:B------:R-:W-:Y:S05]  /*1dc0*/  BSYNC B0 ;  /* 0x0000000000007941 */ /* 0x000fea0003800000 */
.L_x_29362:
[----:B------:R-:W-:Y:S01]  /*1dd0*/  BSSY B0, `(.L_x_29365) ;  /* 0x000000a000007945 */ /* 0x000fe20003800000 */
[----:B------:R-:W-:Y:S05]  /*1de0*/  @P2 BRA `(.L_x_29366) ;  /* 0x0000004000002947 */ /* 0x000fea0003800000 */
[----:B------:R-:W-:Y:S01]  /*1df0*/  HFMA2.MMA R173, -RZ, RZ, 0, 0 ;  /* 0x00000000ffad7435 */ /* 0x000fe200000001ff */
[----:B------:R-:W-:Y:S05]  /*1e00*/  @!P0 BRA `(.L_x_29367) ;  /* 0x0000006000008947 */ /* 0x000fea0003800000 */
[----:B-----5:R-:W-:Y:S01]  /*1e10*/  HADD2.F32 R173, -RZ, R11.H0_H0 ;  /* 0x2000000bffad7230 */ /* 0x020fe20000004100 */
[----:B------:R-:W-:Y:S05]  /*1e20*/  BRA `(.L_x_29367) ;  /* 0x0000004000007947 */ /* 0x000fea0003800000 */
.L_x_29366:
[----:B-----5:R-:W-:Y:S02]  /*1e30*/  HADD2.F32 R173, -RZ, R7.H0_H0 ;  /* 0x20000007ffad7230 */ /* 0x020fe40000004100 */
[----:B------:R-:W-:-:S03]  /*1e40*/  @P0 HADD2.F32 R2, -RZ, R11.H0_H0 ;  /* 0x2000000bff020230 */ /* 0x000fc60000004100 */
[----:B------:R-:W-:-:S04]  /*1e50*/  FMUL.FTZ R173, R173, c[0x0][0x1ec] ;  /* 0x00007b00adad7a20 */ /* 0x000fc80000410000 */
[----:B------:R-:W-:Y:S02]  /*1e60*/  @P0 FADD.FTZ R173, R2, R173 ;  /* 0x000000ad02ad0221 */ /* 0x000fe40000010000 */
.L_x_29367:
[----:B------:R-:W-:Y:S05]  /*1e70*/  BSYNC B0 ;  /* 0x0000000000007941 */ /* 0x000fea0003800000 */
.L_x_29365:
[----:B------:R-:W-:Y:S01]  /*1e80*/  BSSY B0, `(.L_x_29368) ;  /* 0x000000a000007945 */ /* 0x000fe20003800000 */
[----:B------:R-:W-:Y:S05]  /*1e90*/  @P2 BRA `(.L_x_29369) ;  /* 0x0000004000002947 */ /* 0x000fea0003800000 */
[----:B------:R-:W-:Y:S01]  /*1ea0*/  MOV R170, RZ ;  /* 0x000000ff00aa7202 */ /* 0x000fe20000000f00 */
[----:B------:R-:W-:Y:S05]  /*1eb0*/  @!P0 BRA `(.L_x_29370) ;  /* 0x0000006000008947 */ /* 0x000fea0003800000 */
[----:B-----5:R-:W-:Y:S01]  /*1ec0*/  HADD2.F32 R170, -RZ, R11.H1_H1 ;  /* 0x3000000bffaa7230 */ /* 0x020fe20000004100 */
[----:B------:R-:W-:Y:S05]  /*1ed0*/  BRA `(.L_x_29370) ;  /* 0x0000004000007947 */ /* 0x000fea0003800000 */
.L_x_29369:
[----:B-----5:R-:W-:Y:S02]  /*1ee0*/  HADD2.F32 R170, -RZ, R7.H1_H1 ;  /* 0x30000007ffaa7230 */ /* 0x020fe40000004100 */
[----:B------:R-:W-:-:S03]  /*1ef0*/  @P0 HADD2.F32 R3, -RZ, R11.H1_H1 ;  /* 0x3000000bff030230 */ /* 0x000fc60000004100 */
[----:B------:R-:W-:-:S04]  /*1f00*/  FMUL.FTZ R170, R170, c[0x0][0x1ec] ;  /* 0x00007b00aaaa7a20 */ /* 0x000fc80000410000 */
[----:B------:R-:W-:Y:S02]  /*1f10*/  @P0 FADD.FTZ R170, R3, R170 ;  /* 0x000000aa03aa0221 */ /* 0x000fe40000010000 */
.L_x_29370:
[----:B------:R-:W-:Y:S05]  /*1f20*/  BSYNC B0 ;  /* 0x0000000000007941 */ /* 0x000fea0003800000 */
.L_x_29368:
        /* <DEDUP_REMOVED lines=18> */
.L_x_29372:
[----:B-----5:R-:W-:Y:S02]  /*2050*/  HADD2.F32 R182, -RZ, R4.H0_H0 ;  /* 0x20000004ffb67230 */ /* 0x020fe40000004100 */
[----:B0-----:R-:W-:-:S03]  /*2060*/  @P0 HADD2.F32 R3, -RZ, R8.H0_H0 ;  /* 0x20000008ff030230 */ /* 0x001fc60000004100 */
[----:B------:R-:W-:-:S04]  /*2070*/  FMUL.FTZ R182, R182, c[0x0][0x1ec] ;  /* 0x00007b00b6b67a20 */ /* 0x000fc80000410000 */
[----:B------:R-:W-:Y:S02]  /*2080*/  @P0 FADD.FTZ R182, R3, R182 ;  /* 0x000000b603b60221 */ /* 0x000fe40000010000 */
.L_x_29373:
[----:B------:R-:W-:Y:S05]  /*2090*/  BSYNC B0 ;  /* 0x0000000000007941 */ /* 0x000fea0003800000 */
.L_x_29371:
[----:B------:R-:W-:Y:S01]  /*20a0*/  BSSY B0, `(.L_x_29374) ;  /* 0x000000a000007945 */ /* 0x000fe20003800000 */
[----:B------:R-:W-:Y:S05]  /*20b0*/  @P2 BRA `(.L_x_29375) ;  /* 0x0000004000002947 */ /* 0x000fea0003800000 */
[----:B------:R-:W-:Y:S01]  /*20c0*/  MOV R183, RZ ;  /* 0x000000ff00b77202 */ /* 0x000fe20000000f00 */
[----:B------:R-:W-:Y:S05]  /*20d0*/  @!P0 BRA `(.L_x_29376) ;  /* 0x0000006000008947 */ /* 0x000fea0003800000 */
[----:B-----5:R-:W-:Y:S01]  /*20e0*/  HADD2.F32 R183, -RZ, R8.H1_H1 ;  /* 0x30000008ffb77230 */ /* 0x020fe20000004100 */
[----:B------:R-:W-:Y:S05]  /*20f0*/  BRA `(.L_x_29376) ;  /* 0x0000004000007947 */ /* 0x000fea0003800000 */
.L_x_29375:
[----:B-----5:R-:W-:Y:S02]  /*2100*/  HADD2.F32 R183, -RZ, R4.H1_H1 ;  /* 0x30000004ffb77230 */ /* 0x020fe40000004100 */
[----:B0-----:R-:W-:-:S03]  /*2110*/  @P0 HADD2.F32 R2, -RZ, R8.H1_H1 ;  /* 0x30000008ff020230 */ /* 0x001fc60000004100 */
[----:B------:R-:W-:-:S04]  /*2120*/  FMUL.FTZ R183, R183, c[0x0][0x1ec] ;  /* 0x00007b00b7b77a20 */ /* 0x000fc80000410000 */
[----:B------:R-:W-:Y:S02]  /*2130*/  @P0 FADD.FTZ R183, R2, R183 ;  /* 0x000000b702b70221 */ /* 0x000fe40000010000 */
.L_x_29376:
[----:B------:R-:W-:Y:S05]  /*2140*/  BSYNC B0 ;  /* 0x0000000000007941 */ /* 0x000fea0003800000 */
.L_x_29374:
[----:B------:R-:W-:Y:S01]  /*2150*/  BSSY B0, `(.L_x_29377) ;  /* 0x000000a000007945 */ /* 0x000fe20003800000 */
[----:B------:R-:W-:Y:S05]  /*2160*/  @P2 BRA `(.L_x_29378) ;  /* 0x0000004000002947 */ /* 0x000fea0003800000 */
[----:B------:R-:W-:Y:S01]  /*2170*/  HFMA2.MMA R178, -RZ, RZ, 0, 0 ;  /* 0x00000000ffb27435 */ /* 0x000fe200000001ff */
[----:B------:R-:W-:Y:S05]  /*2180*/  @!P0 BRA `(.L_x_29379) ;  /* 0x0000006000008947 */ /* 0x000fea0003800000 */
[----:B-----5:R-:W-:Y:S01]  /*2190*/  HADD2.F32 R178, -RZ, R9.H0_H0 ;  /* 0x20000009ffb27230 */ /* 0x020fe20000004100 */
[----:B------:R-:W-:Y:S05]  /*21a0*/  BRA `(.L_x_29379) ;  /* 0x0000004000007947 */ /* 0x000fea0003800000 */
.L_x_29378:
[----:B-----5:R-:W-:Y:S02]  /*21b0*/  HADD2.F32 R178, -RZ, R5.H0_H0 ;  /* 0x20000005ffb27230 */ /* 0x020fe40000004100 */
[----:B0-----:R-:W-:-:S03]  /*21c0*/  @P0 HADD2.F32 R3, -RZ, R9.H0_H0 ;  /* 0x20000009ff030230 */ /* 0x001fc60000004100 */
[----:B------:R-:W-:-:S04]  /*21d0*/  FMUL.FTZ R178, R178, c[0x0][0x1ec] ;  /* 0x00007b00b2b27a20 */ /* 0x000fc80000410000 */
[----:B------:R-:W-:Y:S02]  /*21e0*/  @P0 FADD.FTZ R178, R3, R178 ;  /* 0x000000b203b20221 */ /* 0x000fe40000010000 */
.L_x_29379:
[----:B------:R-:W-:Y:S05]  /*21f0*/  BSYNC B0 ;  /* 0x0000000000007941 */ /* 0x000fea0003800000 */
.L_x_29377:
[----:B------:R-:W-:Y:S01]  /*2200*/  BSSY B0, `(.L_x_29380) ;  /* 0x000000a000007945 */ /* 0x000fe20003800000 */
[----:B------:R-:W-:Y:S05]  /*2210*/  @P2 BRA `(.L_x_29381) ;  /* 0x0000004000002947 */ /* 0x000fea0003800000 */
[----:B------:R-:W-:Y:S01]  /*2220*/  MOV R179, RZ ;  /* 0x000000ff00b37202 */ /* 0x000fe20000000f00 */
[----:B------:R-:W-:Y:S05]  /*2230*/  @!P0 BRA `(.L_x_29382) ;  /* 0x0000006000008947 */ /* 0x000fea0003800000 */
[----:B-----5:R-:W-:Y:S01]  /*2240*/  HADD2.F32 R179, -RZ, R9.H1_H1 ;  /* 0x30000009ffb37230 */ /* 0x020fe20000004100 */
[----:B------:R-:W-:Y:S05]  /*2250*/  BRA `(.L_x_29382) ;  /* 0x0000004000007947 */ /* 0x000fea0003800000 */
.L_x_29381:
[----:B-----5:R-:W-:Y:S02]  /*2260*/  HADD2.F32 R179, -RZ, R5.H1_H1 ;  /* 0x30000005ffb37230 */ /* 0x020fe40000004100 */
[----:B0-----:R-:W-:-:S03]  /*2270*/  @P0 HADD2.F32 R2, -RZ, R9.H1_H1 ;  /* 0x30000009ff020230 */ /* 0x001fc60000004100 */
[----:B------:R-:W-:-:S04]  /*2280*/  FMUL.FTZ R179, R179, c[0x0][0x1ec] ;  /* 0x00007b00b3b37a20 */ /* 0x000fc80000410000 */
[----:B------:R-:W-:Y:S02]  /*2290*/  @P0 FADD.FTZ R179, R2, R179 ;  /* 0x000000b302b30221 */ /* 0x000fe40000010000 */
.L_x_29382:
[----:B------:R-:W-:Y:S05]  /*22a0*/  BSYNC B0 ;  /* 0x0000000000007941 */ /* 0x000fea0003800000 */
.L_x_29380:
[----:B------:R-:W-:Y:S01]  /*22b0*/  BSSY B0, `(.L_x_29383) ;  /* 0x000000a000007945 */ /* 0x000fe20003800000 */
[----:B------:R-:W-:Y:S05]  /*22c0*/  @P2 BRA `(.L_x_29384) ;  /* 0x0000004000002947 */ /* 0x000fea0003800000 */
[----:B0-----:R-:W-:Y:S01]  /*22d0*/  HFMA2.MMA R176, -RZ, RZ, 0, 0 ;  /* 0x00000000ffb07435 */ /* 0x001fe200000001ff */
[----:B------:R-:W-:Y:S05]  /*22e0*/  @!P0 BRA `(.L_x_29385) ;  /* 0x0000006000008947 */ /* 0x000fea0003800000 */
[----:B-----5:R-:W-:Y:S01]  /*22f0*/  HADD2.F32 R176, -RZ, R10.H0_H0 ;  /* 0x2000000affb07230 */ /* 0x020fe20000004100 */
[----:B------:R-:W-:Y:S05]  /*2300*/  BRA `(.L_x_29385) ;  /* 0x0000004000007947 */ /* 0x000fea0003800000 */
.L_x_29384:
[----:B0----5:R-:W-:Y:S02]  /*2310*/  HADD2.F32 R176, -RZ, R6.H0_H0 ;  /* 0x20000006ffb07230 */ /* 0x021fe40000004100 */
[----:B------:R-:W-:-:S03]  /*2320*/  @P0 HADD2.F32 R3, -RZ, R10.H0_H0 ;  /* 0x2000000aff030230 */ /* 0x000fc60000004100 */
[----:B------:R-:W-:-:S04]  /*2330*/  FMUL.FTZ R176, R176, c[0x0][0x1ec] ;  /* 0x00007b00b0b07a20 */ /* 0x000fc80000410000 */
[----:B------:R-:W-:Y:S02]  /*2340*/  @P0 FADD.FTZ R176, R3, R176 ;  /* 0x000000b003b00221 */ /* 0x000fe40000010000 */
.L_x_29385:
[----:B------:R-:W-:Y:S05]  /*2350*/  BSYNC B0 ;  /* 0x0000000000007941 */ /* 0x000fea0003800000 */
.L_x_29383:
[----:B------:R-:W-:Y:S01]  /*2360*/  BSSY B0, `(.L_x_29386) ;  /* 0x000000a000007945 */ /* 0x000fe20003800000 */
[----:B------:R-:W-:Y:S05]  /*2370*/  @P2 BRA `(.L_x_29387) ;  /* 0x0000004000002947 */ /* 0x000fea0003800000 */
[----:B------:R-:W-:Y:S01]  /*2380*/  MOV R181, RZ ;  /* 0x000000ff00b57202 */ /* 0x000fe20000000f00 */
[----:B------:R-:W-:Y:S05]  /*2390*/  @!P0 BRA `(.L_x_29388) ;  /* 0x0000006000008947 */ /* 0x000fea0003800000 */
[----:B-----5:R-:W-:Y:S01]  /*23a0*/  HADD2.F32 R181, -RZ, R10.H1_H1 ;  /* 0x3000000affb57230 */ /* 0x020fe20000004100 */
[----:B------:R-:W-:Y:S05]  /*23b0*/  BRA `(.L_x_29388) ;  /* 0x0000004000007947 */ /* 0x000fea0003800000 */
.L_x_29387:
[----:B-----5:R-:W-:Y:S02]  /*23c0*/  HADD2.F32 R181, -RZ, R6.H1_H1 ;  /* 0x30000006ffb57230 */ /* 0x020fe40000004100 */
[----:B------:R-:W-:-:S03]  /*23d0*/  @P0 HADD2.F32 R2, -RZ, R10.H1_H1 ;  /* 0x3000000aff020230 */ /* 0x000fc60000004100 */
[----:B------:R-:W-:-:S04]  /*23e0*/  FMUL.FTZ R181, R181, c[0x0][0x1ec] ;  /* 0x00007b00b5b57a20 */ /* 0x000fc80000410000 */
[----:B------:R-:W-:Y:S02]  /*23f0*/  @P0 FADD.FTZ R181, R2, R181 ;  /* 0x000000b502b50221 */ /* 0x000fe40000010000 */
.L_x_29388:
[----:B------:R-:W-:Y:S05]  /*2400*/  BSYNC B0 ;  /* 0x0000000000007941 */ /* 0x000fea0003800000 */
.L_x_29386:
[----:B------:R-:W-:Y:S01]  /*2410*/  BSSY B0, `(.L_x_29389) ;  /* 0x000000a000007945 */ /* 0x000fe20003800000 */
[----:B------:R-:W-:Y:S05]  /*2420*/  @P2 BRA `(.L_x_29390) ;  /* 0x0000004000002947 */ /* 0x000fea0003800000 */
[----:B------:R-:W-:Y:S01]  /*2430*/  HFMA2.MMA R177, -RZ, RZ, 0, 0 ;  /* 0x00000000ffb17435 */ /* 0x000fe200000001ff */
[----:B------:R-:W-:Y:S05]  /*2440*/  @!P0 BRA `(.L_x_29391) ;  /* 0x0000006000008947 */ /* 0x000fea0003800000 */
[----:B-----5:R-:W-:Y:S01]  /*2450*/  HADD2.F32 R177, -RZ, R11.H0_H0 ;  /* 0x2000000bffb17230 */ /* 0x020fe20000004100 */
[----:B------:R-:W-:Y:S05]  /*2460*/  BRA `(.L_x_29391) ;  /* 0x0000004000007947 */ /* 0x000fea0003800000 */
.L_x_29390:
[----:B-----5:R-:W-:Y:S02]  /*2470*/  HADD2.F32 R177, -RZ, R7.H0_H0 ;  /* 0x20000007ffb17230 */ /* 0x020fe40000004100 */
[----:B------:R-:W-:-:S03]  /*2480*/  @P0 HADD2.F32 R2, -RZ, R11.H0_H0 ;  /* 0x2000000bff020230 */ /* 0x000fc60000004100 */
[----:B------:R-:W-:-:S04]  /*2490*/  FMUL.FTZ R177, R177, c[0x0][0x1ec] ;  /* 0x00007b00b1b17a20 */ /* 0x000fc80000410000 */
[----:B------:R-:W-:Y:S02]  /*24a0*/  @P0 FADD.FTZ R177, R2, R177 ;  /* 0x000000b102b10221 */ /* 0x000fe40000010000 */
.L_x_29391:
[----:B------:R-:W-:Y:S05]  /*24b0*/  BSYNC B0 ;  /* 0x0000000000007941 */ /* 0x000fea0003800000 */
.L_x_29389:
[----:B------:R-:W-:Y:S01]  /*24c0*/  BSSY B0, `(.L_x_29392) ;  /* 0x000000a000007945 */ /* 0x000fe20003800000 */
[----:B------:R-:W-:Y:S05]  /*24d0*/  @P2 BRA `(.L_x_29393) ;  /* 0x0000004000002947 */ /* 0x000fea0003800000 */
[----:B------:R-:W-:Y:S01]  /*24e0*/  MOV R180, RZ ;  /* 0x000000ff00b47202 */ /* 0x000fe20000000f00 */
[----:B------:R-:W-:Y:S05]  /*24f0*/  @!P0 BRA `(.L_x_29394) ;  /* 0x0000006000008947 */ /* 0x000fea0003800000 */
[----:B-----5:R-:W-:Y:S01]  /*2500*/  HADD2.F32 R180, -RZ, R11.H1_H1 ;  /* 0x3000000bffb47230 */ /* 0x020fe20000004100 */
[----:B------:R-:W-:Y:S05]  /*2510*/  BRA `(.L_x_29394) ;  /* 0x0000004000007947 */ /* 0x000fea0003800000 */
.L_x_29393:
[----:B-----5:R-:W-:Y:S02]  /*2520*/  HADD2.F32 R180, -RZ, R7.H1_H1 ;  /* 0x30000007ffb47230 */ /* 0x020fe40000004100 */
[----:B------:R-:W-:-:S03]  /*2530*/  @P0 HADD2.F32 R3, -RZ, R11.H1_H1 ;  /* 0x3000000bff030230 */ /* 0x000fc60000004100 */
[----:B------:R-:W-:-:S04]  /*2540*/  FMUL.FTZ R180, R180, c[0x0][0x1ec] ;  /* 0x00007b00b4b47a20 */ /* 0x000fc80000410000 */
[----:B------:R-:W-:Y:S02]  /*2550*/  @P0 FADD.FTZ R180, R3, R180 ;  /* 0x000000b403b40221 */ /* 0x000fe40000010000 */
.L_x_29394:
[----:B------:R-:W-:Y:S05]  /*2560*/  BSYNC B0 ;  /* 0x0000000000007941 */ /* 0x000fea0003800000 */
.L_x_29392:
        /* <DEDUP_REMOVED lines=18> */
.L_x_29396:
[----:B-----5:R-:W-:Y:S02]  /*2690*/  HADD2.F32 R188, -RZ, R4.H0_H0 ;  /* 0x20000004ffbc7230 */ /* 0x020fe40000004100 */
[----:B0-----:R-:W-:-:S03]  /*26a0*/  @P0 HADD2.F32 R3, -RZ, R8.H0_H0 ;  /* 0x20000008ff030230 */ /* 0x001fc60000004100 */
[----:B------:R-:W-:-:S04]  /*26b0*/  FMUL.FTZ R188, R188, c[0x0][0x1ec] ;  /* 0x00007b00bcbc7a20 */ /* 0x000fc80000410000 */
[----:B------:R-:W-:Y:S02]  /*26c0*/  @P0 FADD.FTZ R188, R3, R188 ;  /* 0x000000bc03bc0221 */ /* 0x000fe40000010000 */
.L_x_29397:
[----:B------:R-:W-:Y:S05]  /*26d0*/  BSYNC B0 ;  /* 0x0000000000007941 */ /* 0x000fea0003800000 */
.L_x_29395:
[----:B------:R-:W-:Y:S01]  /*26e0*/  BSSY B0, `(.L_x_29398) ;  /* 0x000000a000007945 */ /* 0x000fe20003800000 */
[----:B------:R-:W-:Y:S05]  /*26f0*/  @P2 BRA `(.L_x_29399) ;  /* 0x0000004000002947 */ /* 0x000fea0003800000 */
[----:B------:R-:W-:Y:S01]  /*2700*/  MOV R191, RZ ;  /* 0x000000ff00bf7202 */ /* 0x000fe20000000f00 */
[----:B------:R-:W-:Y:S05]  /*2710*/  @!P0 BRA `(.L_x_29400) ;  /* 0x0000006000008947 */ /* 0x000fea0003800000 */
[----:B-----5:R-:W-:Y:S01]  /*2720*/  HADD2.F32 R191, -RZ, R8.H1_H1 ;  /* 0x30000008ffbf7230 */ /* 0x020fe20000004100 */
[----:B------:R-:W-:Y:S05]  /*2730*/  BRA `(.L_x_29400) ;  /* 0x0000004000007947 */ /* 0x000fea0003800000 */
.L_x_29399:
[----:B-----5:R-:W-:Y:S02]  /*2740*/  HADD2.F32 R191, -RZ, R4.H1_H1 ;  /* 0x30000004ffbf7230 */ /* 0x020fe40000004100 */
[----:B0-----:R-:W-:-:S03]  /*2750*/  @P0 HADD2.F32 R2, -RZ, R8.H1_H1 ;  /* 0x30000008ff020230 */ /* 0x001fc60000004100 */
[----:B------:R-:W-:-:S04]  /*2760*/  FMUL.FTZ R191, R191, c[0x0][0x1ec] ;  /* 0x00007b00bfbf7a20 */ /* 0x000fc80000410000 */
[----:B------:R-:W-:Y:S02]  /*2770*/  @P0 FADD.FTZ R191, R2, R191 ;  /* 0x000000bf02bf0221 */ /* 0x000fe40000010000 */
.L_x_29400:
[----:B------:R-:W-:Y:S05]  /*2780*/  BSYNC B0 ;  /* 0x0000000000007941 */ /* 0x000fea0003800000 */
.L_x_29398:
[----:B------:R-:W-:Y:S01]  /*2790*/  BSSY B0, `(.L_x_29401) ;  /* 0x000000a000007945 */ /* 0x000fe20003800000 */
[----:B------:R-:W-:Y:S05]  /*27a0*/  @P2 BRA `(.L_x_29402) ;  /* 0x0000004000002947 */ /* 0x000fea0003800000 */
[----:B0-----:R-:W-:Y:S01]  /*27b0*/  HFMA2.MMA R185, -RZ, RZ, 0, 0 ;  /* 0x00000000ffb97435 */ /* 0x001fe200000001ff */
[----:B------:R-:W-:Y:S05]  /*27c0*/  @!P0 BRA `(.L_x_29403) ;  /* 0x0000006000008947 */ /* 0x000fea0003800000 */
[----:B-----5:R-:W-:Y:S01]  /*27d0*/  HADD2.F32 R185, -RZ, R9.H0_H0 ;  /* 0x20000009ffb97230 */ /* 0x020fe20000004100 */
[----:B------:R-:W-:Y:S05]  /*27e0*/  BRA `(.L_x_29403) ;  /* 0x0000004000007947 */ /* 0x000fea0003800000 */
.L_x_29402:
[----:B0----5:R-:W-:Y:S02]  /*27f0*/  HADD2.F32 R185, -RZ, R5.H0_H0 ;  /* 0x20000005ffb97230 */ /* 0x021fe40000004100 */
[----:B------:R-:W-:-:S03]  /*2800*/  @P0 HADD2.F32 R2, -RZ, R9.H0_H0 ;  /* 0x20000009ff020230 */ /* 0x000fc60000004100 */
[----:B------:R-:W-:-:S04]  /*2810*/  FMUL.FTZ R185, R185, c[0x0][0x1ec] ;  /* 0x00007b00b9b97a20 */ /* 0x000fc80000410000 */
[----:B------:R-:W-:Y:S02]  /*2820*/  @P0 FADD.FTZ R185, R2, R185 ;  /* 0x000000b902b90221 */ /* 0x000fe40000010000 */
.L_x_29403:
[----:B------:R-:W-:Y:S05]  /*2830*/  BSYNC B0 ;  /* 0x0000000000007941 */ /* 0x000fea0003800000 */
.L_x_29401:
[----:B------:R-:W-:Y:S01]  /*2840*/  BSSY B0, `(.L_x_29404) ;  /* 0x000000a000007945 */ /* 0x000fe20003800000 */
[----:B------:R-:W-:Y:S05]  /*2850*/  @P2 BRA `(.L_x_29405) ;  /* 0x0000004000002947 */ /* 0x000fea0003800000 */
[----:B------:R-:W-:Y:S01]  /*2860*/  MOV R190, RZ ;  /* 0x000000ff00be7202 */ /* 0x000fe20000000f00 */
[----:B------:R-:W-:Y:S05]  /*2870*/  @!P0 BRA `(.L_x_29406) ;  /* 0x0000006000008947 */ /* 0x000fea0003800000 */
[----:B-----5:R-:W-:Y:S01]  /*2880*/  HADD2.F32 R190, -RZ, R9.H1_H1 ;  /* 0x30000009ffbe7230 */ /* 0x020fe20000004100 */
[----:B------:R-:W-:Y:S05]  /*2890*/  BRA `(.L_x_29406) ;  /* 0x0000004000007947 */ /* 0x000fea0003800000 */
.L_x_29405:
[----:B-----5:R-:W-:Y:S02]  /*28a0*/  HADD2.F32 R190, -RZ, R5.H1_H1 ;  /* 0x30000005ffbe7230 */ /* 0x020fe40000004100 */
[----:B------:R-:W-:-:S03]  /*28b0*/  @P0 HADD2.F32 R3, -RZ, R9.H1_H1 ;  /* 0x30000009ff030230 */ /* 0x000fc60000004100 */
[----:B------:R-:W-:-:S04]  /*28c0*/  FMUL.FTZ R190, R190, c[0x0][0x1ec] ;  /* 0x00007b00bebe7a20 */ /* 0x000fc80000410000 */
[----:B------:R-:W-:Y:S02]  /*28d0*/  @P0 FADD.FTZ R190, R3, R190 ;  /* 0x000000be03be0221 */ /* 0x000fe40000010000 */
.L_x_29406:
[----:B------:R-:W-:Y:S05]  /*28e0*/  BSYNC B0 ;  /* 0x0000000000007941 */ /* 0x000fea0003800000 */
.L_x_29404:
[----:B------:R-:W-:Y:S01]  /*28f0*/  BSSY B0, `(.L_x_29407) ;  /* 0x000000a000007945 */ /* 0x000fe20003800000 */
[----:B------:R-:W-:Y:S05]  /*2900*/  @P2 BRA `(.L_x_29408) ;  /* 0x0000004000002947 */ /* 0x000fea0003800000 */
[----:B------:R-:W-:Y:S01]  /*2910*/  HFMA2.MMA R184, -RZ, RZ, 0, 0 ;  /* 0x00000000ffb87435 */ /* 0x000fe200000001ff */
[----:B------:R-:W-:Y:S05]  /*2920*/  @!P0 BRA `(.L_x_29409) ;  /* 0x0000006000008947 */ /* 0x000fea0003800000 */
[----:B-----5:R-:W-:Y:S01]  /*2930*/  HADD2.F32 R184, -RZ, R10.H0_H0 ;  /* 0x2000000affb87230 */ /* 0x020fe20000004100 */
[----:B------:R-:W-:Y:S05]  /*2940*/  BRA `(.L_x_29409) ;  /* 0x0000004000007947 */ /* 0x000fea0003800000 */
.L_x_29408:
[----:B-----5:R-:W-:Y:S02]  /*2950*/  HADD2.F32 R184, -RZ, R6.H0_H0 ;  /* 0x20000006ffb87230 */ /* 0x020fe40000004100 */
[----:B------:R-:W-:-:S03]  /*2960*/  @P0 HADD2.F32 R3, -RZ, R10.H0_H0 ;  /* 0x2000000aff030230 */ /* 0x000fc60000004100 */
[----:B------:R-:W-:-:S04]  /*2970*/  FMUL.FTZ R184, R184, c[0x0][0x1ec] ;  /* 0x00007b00b8b87a20 */ /* 0x000fc80000410000 */
[----:B------:R-:W-:Y:S02]  /*2980*/  @P0 FADD.FTZ R184, R3, R184 ;  /* 0x000000b803b80221 */ /* 0x000fe40000010000 */
.L_x_29409:
[----:B------:R-:W-:Y:S05]  /*2990*/  BSYNC B0 ;  /* 0x0000000000007941 */ /* 0x000fea0003800000 */
.L_x_29407:
[----:B------:R-:W-:Y:S01]  /*29a0*/  BSSY B0, `(.L_x_29410) ;  /* 0x000000a000007945 */ /* 0x000fe20003800000 */
[----:B------:R-:W-:Y:S05]  /*29b0*/  @P2 BRA `(.L_x_29411) ;  /* 0x0000004000002947 */ /* 0x000fea0003800000 */
[----:B------:R-:W-:Y:S01]  /*29c0*/  MOV R189, RZ ;  /* 0x000000ff00bd7202 */ /* 0x000fe20000000f00 */
[----:B------:R-:W-:Y:S05]  /*29d0*/  @!P0 BRA `(.L_x_29412) ;  /* 0x0000006000008947 */ /* 0x000fea0003800000 */
[----:B-----5:R-:W-:Y:S01]  /*29e0*/  HADD2.F32 R189, -RZ, R10.H1_H1 ;  /* 0x3000000affbd7230 */ /* 0x020fe20000004100 */
[----:B------:R-:W-:Y:S05]  /*29f0*/  BRA `(.L_x_29412) ;  /* 0x0000004000007947 */ /* 0x000fea0003800000 */
.L_x_29411:
[----:B-----5:R-:W-:Y:S02]  /*2a00*/  HADD2.F32 R189, -RZ, R6.H1_H1 ;  /* 0x30000006ffbd7230 */ /* 0x020fe40000004100 */
[----:B------:R-:W-:-:S03]  /*2a10*/  @P0 HADD2.F32 R2, -RZ, R10.H1_H1 ;  /* 0x3000000aff020230 */ /* 0x000fc60000004100 */
[----:B------:R-:W-:-:S04]  /*2a20*/  FMUL.FTZ R189, R189, c[0x0][0x1ec] ;  /* 0x00007b00bdbd7a20 */ /* 0x000fc80000410000 */
[----:B------:R-:W-:Y:S02]  /*2a30*/  @P0 FADD.FTZ R189, R2, R189 ;  /* 0x000000bd02bd0221 */ /* 0x000fe40000010000 */
.L_x_29412:
[----:B------:R-:W-:Y:S05]  /*2a40*/  BSYNC B0 ;  /* 0x0000000000007941 */ /* 0x000fea0003800000 */
.L_x_29410:
[----:B------:R-:W-:Y:S01]  /*2a50*/  BSSY B0, `(.L_x_29413) ;  /* 0x000000a000007945 */ /* 0x000fe20003800000 */
[----:B------:R-:W-:Y:S05]  /*2a60*/  @P2 BRA `(.L_x_29414) ;  /* 0x0000004000002947 */ /* 0x000fea0003800000 */
[----:B------:R-:W-:Y:S01]  /*2a70*/  HFMA2.MMA R186, -RZ, RZ, 0, 0 ;  /* 0x00000000ffba7435 */ /* 0x000fe200000001ff */
[----:B------:R-:W-:Y:S05]  /*2a80*/  @!P0 BRA `(.L_x_29415) ;  /* 0x0000006000008947 */ /* 0x000fea0003800000 */
[----:B-----5:R-:W-:Y:S01]  /*2a90*/  HADD2.F32 R186, -RZ, R11.H0_H0 ;  /* 0x2000000bffba7230 */ /* 0x020fe20000004100 */
[----:B------:R-:W-:Y:S05]  /*2aa0*/  BRA `(.L_x_29415) ;  /* 0x0000004000007947 */ /* 0x000fea0003800000 */
.L_x_29414:
[----:B-----5:R-:W-:Y:S02]  /*2ab0*/  HADD2.F32 R186, -RZ, R7.H0_H0 ;  /* 0x20000007ffba7230 */ /* 0x020fe40000004100 */
[----:B------:R-:W-:-:S03]  /*2ac0*/  @P0 HADD2.F32 R3, -RZ, R11.H0_H0 ;  /* 0x2000000bff030230 */ /* 0x000fc60000004100 */
[----:B------:R-:W-:-:S04]  /*2ad0*/  FMUL.FTZ R186, R186, c[0x0][0x1ec] ;  /* 0x00007b00baba7a20 */ /* 0x000fc80000410000 */
[----:B------:R-:W-:Y:S02]  /*2ae0*/  @P0 FADD.FTZ R186, R3, R186 ;  /* 0x000000ba03ba0221 */ /* 0x000fe40000010000 */
.L_x_29415:
[----:B------:R-:W-:Y:S05]  /*2af0*/  BSYNC B0 ;  /* 0x0000000000007941 */ /* 0x000fea0003800000 */
.L_x_29413:
[----:B------:R-:W-:Y:S01]  /*2b00*/  BSSY B0, `(.L_x_29416) ;  /* 0x000000a000007945 */ /* 0x000fe20003800000 */
[----:B------:R-:W-:Y:S05]  /*2b10*/  @P2 BRA `(.L_x_29417) ;  /* 0x0000004000002947 */ /* 0x000fea0003800000 */
[----:B------:R-:W-:Y:S01]  /*2b20*/  MOV R187, RZ ;  /* 0x000000ff00bb7202 */ /* 0x000fe20000000f00 */
[----:B------:R-:W-:Y:S05]  /*2b30*/  @!P0 BRA `(.L_x_29418) ;  /* 0x0000006000008947 */ /* 0x000fea0003800000 */
[----:B-----5:R-:W-:Y:S01]  /*2b40*/  HADD2.F32 R187, -RZ, R11.H1_H1 ;  /* 0x3000000bffbb7230 */ /* 0x020fe20000004100 */
[----:B------:R-:W-:Y:S05]  /*2b50*/  BRA `(.L_x_29418) ;  /* 0x0000004000007947 */ /* 0x000fea0003800000 */
.L_x_29417:
[----:B-----5:R-:W-:Y:S02]  /*2b60*/  HADD2.F32 R187, -RZ, R7.H1_H1 ;  /* 0x30000007ffbb7230 */ /* 0x020fe40000004100 */
[----:B------:R-:W-:-:S03]  /*2b70*/  @P0 HADD2.F32 R2, -RZ, R11.H1_H1 ;  /* 0x3000000bff020230 */ /* 0x000fc60000004100 */
[----:B------:R-:W-:-:S04]  /*2b80*/  FMUL.FTZ R187, R187, c[0x0][0x1ec] ;  /* 0x00007b00bbbb7a20 */ /* 0x000fc80000410000 */
[----:B------:R-:W-:Y:S02]  /*2b90*/  @P0 FADD.FTZ R187, R2, R187 ;  /* 0x000000bb02bb0221 */ /* 0x000fe40000010000 */
.L_x_29418:
[----:B------:R-:W-:Y:S05]  /*2ba0*/  BSYNC B0 ;  /* 0x0000000000007941 */ /* 0x000fea0003800000 */
.L_x_29416:
[----:B------:R-:W-:Y:S01]  /*2bb0*/  @P1 IADD3 R145, R198, 0xc0, RZ ;  /* 0x000000c0c6911810 */ /* 0x000fe20007ffe0ff */
        /* <DEDUP_REMOVED lines=17> */
.L_x_29420:
[----:B-----5:R-:W-:Y:S02]  /*2cd0*/  HADD2.F32 R200, -RZ, R4.H0_H0 ;  /* 0x20000004ffc87230 */ /* 0x020fe40000004100 */
[----:B0-----:R-:W-:-:S03]  /*2ce0*/  @P0 HADD2.F32 R3, -RZ, R8.H0_H0 ;  /* 0x20000008ff030230 */ /* 0x001fc60000004100 */
[----:B------:R-:W-:-:S04]  /*2cf0*/  FMUL.FTZ R200, R200, c[0x0][0x1ec] ;  /* 0x00007b00c8c87a20 */ /* 0x000fc80000410000 */
[----:B------:R-:W-:Y:S02]  /*2d00*/  @P0 FADD.FTZ R200, R3, R200 ;  /* 0x000000c803c80221 */ /* 0x000fe40000010000 */
.L_x_29421:
[----:B------:R-:W-:Y:S05]  /*2d10*/  BSYNC B0 ;  /* 0x0000000000007941 */ /* 0x000fea0003800000 */
.L_x_29419:
[----:B------:R-:W-:Y:S01]  /*2d20*/  BSSY B0, `(.L_x_29422) ;  /* 0x000000a000007945 */ /* 0x000fe20003800000 */
[----:B------:R-:W-:Y:S05]  /*2d30*/  @P2 BRA `(.L_x_29423) ;  /* 0x0000004000002947 */ /* 0x000fea0003800000 */
[----:B------:R-:W-:Y:S01]  /*2d40*/  MOV R201, RZ ;  /* 0x000000ff00c97202 */ /* 0x000fe20000000f00 */
[----:B------:R-:W-:Y:S05]  /*2d50*/  @!P0 BRA `(.L_x_29424) ;  /* 0x0000006000008947 */ /* 0x000fea0003800000 */
[----:B-----5:R-:W-:Y:S01]  /*2d60*/  HADD2.F32 R201, -RZ, R8.H1_H1 ;  /* 0x30000008ffc97230 */ /* 0x020fe20000004100 */
[----:B------:R-:W-:Y:S05]  /*2d70*/  BRA `(.L_x_29424) ;  /* 0x0000004000007947 */ /* 0x000fea0003800000 */
.L_x_29423:
[----:B-----5:R-:W-:Y:S02]  /*2d80*/  HADD2.F32 R201, -RZ, R4.H1_H1 ;  /* 0x30000004ffc97230 */ /* 0x020fe40000004100 */
[----:B0-----:R-:W-:-:S03]  /*2d90*/  @P0 HADD2.F32 R2, -RZ, R8.H1_H1 ;  /* 0x30000008ff020230 */ /* 0x001fc60000004100 */
[----:B------:R-:W-:-:S04]  /*2da0*/  FMUL.FTZ R201, R201, c[0x0][0x1ec] ;  /* 0x00007b00c9c97a20 */ /* 0x000fc80000410000 */
[----:B------:R-:W-:Y:S02]  /*2db0*/  @P0 FADD.FTZ R201, R2, R201 ;  /* 0x000000c902c90221 */ /* 0x000fe40000010000 */
.L_x_29424:
[----:B------:R-:W-:Y:S05]  /*2dc0*/  BSYNC B0 ;  /* 0x0000000000007941 */ /* 0x000fea0003800000 */
.L_x_29422:
[----:B------:R-:W-:Y:S01]  /*2dd0*/  BSSY B0, `(.L_x_29425) ;  /* 0x000000a000007945 */ /* 0x000fe20003800000 */
[----:B------:R-:W-:Y:S05]  /*2de0*/  @P2 BRA `(.L_x_29426) ;  /* 0x0000004000002947 */ /* 0x000fea0003800000 */
[----:B0-----:R-:W-:Y:S01]  /*2df0*/  HFMA2.MMA R192, -RZ, RZ, 0, 0 ;  /* 0x00000000ffc07435 */ /* 0x001fe200000001ff */
[----:B------:R-:W-:Y:S05]  /*2e00*/  @!P0 BRA `(.L_x_29427) ;  /* 0x0000006000008947 */ /* 0x000fea0003800000 */
[----:B-----5:R-:W-:Y:S01]  /*2e10*/  HADD2.F32 R192, -RZ, R9.H0_H0 ;  /* 0x20000009ffc07230 */ /* 0x020fe20000004100 */
[----:B------:R-:W-:Y:S05]  /*2e20*/  BRA `(.L_x_29427) ;  /* 0x0000004000007947 */ /* 0x000fea0003800000 */
.L_x_29426:
[----:B0----5:R-:W-:Y:S02]  /*2e30*/  HADD2.F32 R192, -RZ, R5.H0_H0 ;  /* 0x20000005ffc07230 */ /* 0x021fe40000004100 */
[----:B------:R-:W-:-:S03]  /*2e40*/  @P0 HADD2.F32 R3, -RZ, R9.H0_H0 ;  /* 0x20000009ff030230 */ /* 0x000fc60000004100 */
[----:B------:R-:W-:-:S04]  /*2e50*/  FMUL.FTZ R192, R192, c[0x0][0x1ec] ;  /* 0x00007b00c0c07a20 */ /* 0x000fc80000410000 */
[----:B------:R-:W-:Y:S02]  /*2e60*/  @P0 FADD.FTZ R192, R3, R192 ;  /* 0x000000c003c00221 */ /* 0x000fe40000010000 */
.L_x_29427:
[----:B------:R-:W-:Y:S05]  /*2e70*/  BSYNC B0 ;  /* 0x0000000000007941 */ /* 0x000fea0003800000 */
.L_x_29425:
[----:B------:R-:W-:Y:S01]  /*2e80*/  BSSY B0, `(.L_x_29428) ;  /* 0x000000a000007945 */ /* 0x000fe20003800000 */
[----:B------:R-:W-:Y:S05]  /*2e90*/  @P2 BRA `(.L_x_29429) ;  /* 0x0000004000002947 */ /* 0x000fea0003800000 */
[----:B------:R-:W-:Y:S01]  /*2ea0*/  MOV R197, RZ ;  /* 0x000000ff00c57202 */ /* 0x000fe20000000f00 */
[----:B------:R-:W-:Y:S05]  /*2eb0*/  @!P0 BRA `(.L_x_29430) ;  /* 0x0000006000008947 */ /* 0x000fea0003800000 */
[----:B-----5:R-:W-:Y:S01]  /*2ec0*/  HADD2.F32 R197, -RZ, R9.H1_H1 ;  /* 0x30000009ffc57230 */ /* 0x020fe20000004100 */
[----:B------:R-:W-:Y:S05]  /*2ed0*/  BRA `(.L_x_29430) ;  /* 0x0000004000007947 */ /* 0x000fea0003800000 */
.L_x_29429:
[----:B-----5:R-:W-:Y:S02]  /*2ee0*/  HADD2.F32 R197, -RZ, R5.H1_H1 ;  /* 0x30000005ffc57230 */ /* 0x020fe40000004100 */
[----:B------:R-:W-:-:S03]  /*2ef0*/  @P0 HADD2.F32 R2, -RZ, R9.H1_H1 ;  /* 0x30000009ff020230 */ /* 0x000fc60000004100 */
[----:B------:R-:W-:-:S04]  /*2f00*/  FMUL.FTZ R197, R197, c[0x0][0x1ec] ;  /* 0x00007b00c5c57a20 */ /* 0x000fc80000410000 */
[----:B------:R-:W-:Y:S02]  /*2f10*/  @P0 FADD.FTZ R197, R2, R197 ;  /* 0x000000c502c50221 */ /* 0x000fe40000010000 */
.L_x_29430:
[----:B------:R-:W-:Y:S05]  /*2f20*/  BSYNC B0 ;  /* 0x0000000000007941 */ /* 0x000fea0003800000 */
.L_x_29428:
[----:B------:R-:W-:Y:S01]  /*2f30*/  BSSY B0, `(.L_x_29431) ;  /* 0x000000a000007945 */ /* 0x000fe20003800000 */
[----:B------:R-:W-:Y:S05]  /*2f40*/  @P2 BRA `(.L_x_29432) ;  /* 0x0000004000002947 */ /* 0x000fea0003800000 */
[----:B------:R-:W-:Y:S01]  /*2f50*/  HFMA2.MMA R193, -RZ, RZ, 0, 0 ;  /* 0x00000000ffc17435 */ /* 0x000fe200000001ff */
[----:B------:R-:W-:Y:S05]  /*2f60*/  @!P0 BRA `(.L_x_29433) ;  /* 0x0000006000008947 */ /* 0x000fea0003800000 */
[----:B-----5:R-:W-:Y:S01]  /*2f70*/  HADD2.F32 R193, -RZ, R10.H0_H0 ;  /* 0x2000000affc17230 */ /* 0x020fe20000004100 */
[----:B------:R-:W-:Y:S05]  /*2f80*/  BRA `(.L_x_29433) ;  /* 0x0000004000007947 */ /* 0x000fea0003800000 */
.L_x_29432:
[----:B-----5:R-:W-:Y:S02]  /*2f90*/  HADD2.F32 R193, -RZ, R6.H0_H0 ;  /* 0x20000006ffc17230 */ /* 0x020fe40000004100 */
[----:B------:R-:W-:-:S03]  /*2fa0*/  @P0 HADD2.F32 R2, -RZ, R10.H0_H0 ;  /* 0x2000000aff020230 */ /* 0x000fc60000004100 */
[----:B------:R-:W-:-:S04]  /*2fb0*/  FMUL.FTZ R193, R193, c[0x0][0x1ec] ;  /* 0x00007b00c1c17a20 */ /* 0x000fc80000410000 */
[----:B------:R-:W-:Y:S02]  /*2fc0*/  @P0 FADD.FTZ R193, R2, R193 ;  /* 0x000000c102c10221 */ /* 0x000fe40000010000 */
.L_x_29433:
[----:B------:R-:W-:Y:S05]  /*2fd0*/  BSYNC B0 ;  /* 0x0000000000007941 */ /* 0x000fea0003800000 */
.L_x_29431:
[----:B------:R-:W-:Y:S01]  /*2fe0*/  BSSY B0, `(.L_x_29434) ;  /* 0x000000a000007945 */ /* 0x000fe20003800000 */
[----:B------:R-:W-:Y:S05]  /*2ff0*/  @P2 BRA `(.L_x_29435) ;  /* 0x0000004000002947 */ /* 0x000fea0003800000 */
[----:B------:R-:W-:Y:S01]  /*3000*/  MOV R194, RZ ;  /* 0x000000ff00c27202 */ /* 0x000fe20000000f00 */
[----:B------:R-:W-:Y:S05]  /*3010*/  @!P0 BRA `(.L_x_29436) ;  /* 0x0000006000008947 */ /* 0x000fea0003800000 */
[----:B-----5:R-:W-:Y:S01]  /*3020*/  HADD2.F32 R194, -RZ, R10.H1_H1 ;  /* 0x3000000affc27230 */ /* 0x020fe20000004100 */
[----:B------:R-:W-:Y:S05]  /*3030*/  BRA `(.L_x_29436) ;  /* 0x0000004000007947 */ /* 0x000fea0003800000 */
.L_x_29435:
[----:B-----5:R-:W-:Y:S02]  /*3040*/  HADD2.F32 R194, -RZ, R6.H1_H1 ;  /* 0x30000006ffc27230 */ /* 0x020fe40000004100 */
[----:B------:R-:W-:-:S03]  /*3050*/  @P0 HADD2.F32 R3, -RZ, R10.H1_H1 ;  /* 0x3000000aff030230 */ /* 0x000fc60000004100 */
[----:B------:R-:W-:-:S04]  /*3060*/  FMUL.FTZ R194, R194, c[0x0][0x1ec] ;  /* 0x00007b00c2c27a20 */ /* 0x000fc80000410000 */
[----:B------:R-:W-:Y:S02]  /*3070*/  @P0 FADD.FTZ R194, R3, R194 ;  /* 0x000000c203c20221 */ /* 0x000fe40000010000 */
.L_x_29436:
[----:B------:R-:W-:Y:S05]  /*3080*/  BSYNC B0 ;  /* 0x0000000000007941 */ /* 0x000fea0003800000 */
.L_x_29434:
[----:B------:R-:W-:Y:S01]  /*3090*/  BSSY B0, `(.L_x_29437) ;  /* 0x000000a000007945 */ /* 0x000fe20003800000 */
[----:B------:R-:W-:Y:S05]  /*30a0*/  @P2 BRA `(.L_x_29438) ;  /* 0x0000004000002947 */ /* 0x000fea0003800000 */
[----:B------:R-:W-:Y:S01]  /*30b0*/  HFMA2.MMA R196, -RZ, RZ, 0, 0 ;  /* 0x00000000ffc47435 */ /* 0x000fe200000001ff */
[----:B------:R-:W-:Y:S05]  /*30c0*/  @!P0 BRA `(.L_x_29439) ;  /* 0x0000006000008947 */ /* 0x000fea0003800000 */
[----:B-----5:R-:W-:Y:S01]  /*30d0*/  HADD2.F32 R196, -RZ, R11.H0_H0 ;  /* 0x2000000bffc47230 */ /* 0x020fe20000004100 */
[----:B------:R-:W-:Y:S05]  /*30e0*/  BRA `(.L_x_29439) ;  /* 0x0000004000007947 */ /* 0x000fea0003800000 */
.L_x_29438:
[----:B-----5:R-:W-:Y:S02]  /*30f0*/  HADD2.F32 R196, -RZ, R7.H0_H0 ;  /* 0x20000007ffc47230 */ /* 0x020fe40000004100 */
[----:B------:R-:W-:-:S03]  /*3100*/  @P0 HADD2.F32 R3, -RZ, R11.H0_H0 ;  /* 0x2000000bff030230 */ /* 0x000fc60000004100 */
[----:B------:R-:W-:-:S04]  /*3110*/  FMUL.FTZ R196, R196, c[0x0][0x1ec] ;  /* 0x00007b00c4c47a20 */ /* 0x000fc80000410000 */
[----:B------:R-:W-:Y:S02]  /*3120*/  @P0 FADD.FTZ R196, R3, R196 ;  /* 0x000000c403c40221 */ /* 0x000fe40000010000 */
.L_x_29439:
[----:B------:R-:W-:Y:S05]  /*3130*/  BSYNC B0 ;  /* 0x0000000000007941 */ /* 0x000fea0003800000 */
.L_x_29437:
[----:B------:R-:W-:Y:S01]  /*3140*/  BSSY B0, `(.L_x_29440) ;  /* 0x000000a000007945 */ /* 0x000fe20003800000 */
[----:B------:R-:W-:Y:S05]  /*3150*/  @P2 BRA `(.L_x_29441) ;  /* 0x0000004000002947 */ /* 0x000fea0003800000 */
[----:B------:R-:W-:Y:S01]  /*3160*/  MOV R195, RZ ;  /* 0x000000ff00c37202 */ /* 0x000fe20000000f00 */
[----:B------:R-:W-:Y:S05]  /*3170*/  @!P0 BRA `(.L_x_29442) ;  /* 0x0000006000008947 */ /* 0x000fea0003800000 */
[----:B-----5:R-:W-:Y:S01]  /*3180*/  HADD2.F32 R195, -RZ, R11.H1_H1 ;  /* 0x3000000bffc37230 */ /* 0x020fe20000004100 */
[----:B------:R-:W-:Y:S05]  /*3190*/  BRA `(.L_x_29442) ;  /* 0x0000004000007947 */ /* 0x000fea0003800000 */
.L_x_29441:
[----:B-----5:R-:W-:Y:S02]  /*31a0*/  HADD2.F32 R195, -RZ, R7.H1_H1 ;  /* 0x30000007ffc37230 */ /* 0x020fe40000004100 */
[----:B------:R-:W-:-:S03]  /*31b0*/  @P0 HADD2.F32 R2, -RZ, R11.H1_H1 ;  /* 0x3000000bff020230 */ /* 0x000fc60000004100 */
[----:B------:R-:W-:-:S04]  /*31c0*/  FMUL.FTZ R195, R195, c[0x0][0x1ec] ;  /* 0x00007b00c3c37a20 */ /* 0x000fc80000410000 */
[----:B------:R-:W-:Y:S02]  /*31d0*/  @P0 FADD.FTZ R195, R2, R195 ;  /* 0x000000c302c30221 */ /* 0x000fe40000010000 */
.L_x_29442:
[----:B------:R-:W-:Y:S05]  /*31e0*/  BSYNC B0 ;  /* 0x0000000000007941 */ /* 0x000fea0003800000 */
.L_x_29440:
[----:B------:R-:W-:Y:S01]  /*31f0*/  IADD3 R213, R199, 0xe0, RZ ;  /* 0x000000e0c7d57810 */ /* 0x000fe20007ffe0ff */
[----:B------:R-:W-:Y:S01]  /*3200*/  IMAD.WIDE.U32 R2, R207, R212, c[0x0][0x188] ;  /* 0x00006200cf027625 */ /* 0x000fe200078e00d4 */
        /* <DEDUP_REMOVED lines=16> */
.L_x_29444:
[----:B0----5:R-:W-:Y:S02]  /*3310*/  HADD2.F32 R144, -RZ, R4.H0_H0 ;  /* 0x20000004ff907230 */ /* 0x021fe40000004100 */
[----:B------:R-:W-:-:S03]  /*3320*/  @P0 HADD2.F32 R3, -RZ, R8.H0_H0 ;  /* 0x20000008ff030230 */ /* 0x000fc60000004100 */
[----:B------:R-:W-:-:S04]  /*3330*/  FMUL.FTZ R144, R144, c[0x0][0x1ec] ;  /* 0x00007b0090907a20 */ /* 0x000fc80000410000 */
[----:B------:R-:W-:Y:S02]  /*3340*/  @P0 FADD.FTZ R144, R3, R144 ;  /* 0x0000009003900221 */ /* 0x000fe40000010000 */
.L_x_29445:
[----:B------:R-:W-:Y:S05]  /*3350*/  BSYNC B0 ;  /* 0x0000000000007941 */ /* 0x000fea0003800000 */
.L_x_29443:
[----:B------:R-:W-:Y:S01]  /*3360*/  BSSY B0, `(.L_x_29446) ;  /* 0x000000a000007945 */ /* 0x000fe20003800000 */
[----:B------:R-:W-:Y:S05]  /*3370*/  @P2 BRA `(.L_x_29447) ;  /* 0x0000004000002947 */ /* 0x000fea0003800000 */
[----:B------:R-:W-:Y:S01]  /*3380*/  MOV R199, RZ ;  /* 0x000000ff00c77202 */ /* 0x000fe20000000f00 */
[----:B------:R-:W-:Y:S05]  /*3390*/  @!P0 BRA `(.L_x_29448) ;  /* 0x0000006000008947 */ /* 0x000fea0003800000 */
[----:B-----5:R-:W-:Y:S01]  /*33a0*/  HADD2.F32 R199, -RZ, R8.H1_H1 ;  /* 0x30000008ffc77230 */ /* 0x020fe20000004100 */
[----:B------:R-:W-:Y:S05]  /*33b0*/  BRA `(.L_x_29448) ;  /* 0x0000004000007947 */ /* 0x000fea0003800000 */
.L_x_29447:
[----:B-----5:R-:W-:Y:S02]  /*33c0*/  HADD2.F32 R199, -RZ, R4.H1_H1 ;  /* 0x30000004ffc77230 */ /* 0x020fe40000004100 */
[----:B------:R-:W-:-:S03]  /*33d0*/  @P0 HADD2.F32 R2, -RZ, R8.H1_H1 ;  /* 0x30000008ff020230 */ /* 0x000fc60000004100 */
[----:B------:R-:W-:-:S04]  /*33e0*/  FMUL.FTZ R199, R199, c[0x0][0x1ec] ;  /* 0x00007b00c7c77a20 */ /* 0x000fc80000410000 */
[----:B------:R-:W-:Y:S02]  /*33f0*/  @P0 FADD.FTZ R199, R2, R199 ;  /* 0x000000c702c70221 */ /* 0x000fe40000010000 */
.L_x_29448:
[----:B------:R-:W-:Y:S05]  /*3400*/  BSYNC B0 ;  /* 0x0000000000007941 */ /* 0x000fea0003800000 */
.L_x_29446:
[----:B------:R-:W-:Y:S01]  /*3410*/  BSSY B0, `(.L_x_29449) ;  /* 0x000000a000007945 */ /* 0x000fe20003800000 */
[----:B------:R-:W-:Y:S05]  /*3420*/  @P2 BRA `(.L_x_29450) ;  /* 0x0000004000002947 */ /* 0x000fea0003800000 */
[----:B------:R-:W-:Y:S01]  /*3430*/  HFMA2.MMA R198, -RZ, RZ, 0, 0 ;  /* 0x00000000ffc67435 */ /* 0x000fe200000001ff */
[----:B------:R-:W-:Y:S05]  /*3440*/  @!P0 BRA `(.L_x_29451) ;  /* 0x0000006000008947 */ /* 0x000fea0003800000 */
[----:B-----5:R-:W-:Y:S01]  /*3450*/  HADD2.F32 R198, -RZ, R9.H0_H0 ;  /* 0x20000009ffc67230 */ /* 0x020fe20000004100 */
[----:B------:R-:W-:Y:S05]  /*3460*/  BRA `(.L_x_29451) ;  /* 0x0000004000007947 */ /* 0x000fea0003800000 */
.L_x_29450:
[----:B-----5:R-:W-:Y:S02]  /*3470*/  HADD2.F32 R198, -RZ, R5.H0_H0 ;  /* 0x20000005ffc67230 */ /* 0x020fe40000004100 */
[----:B------:R-:W-:-:S03]  /*3480*/  @P0 HADD2.F32 R3, -RZ, R9.H0_H0 ;  /* 0x20000009ff030230 */ /* 0x000fc60000004100 */
[----:B------:R-:W-:-:S04]  /*3490*/  FMUL.FTZ R198, R198, c[0x0][0x1ec] ;  /* 0x00007b00c6c67a20 */ /* 0x000fc80000410000 */
[----:B------:R-:W-:Y:S02]  /*34a0*/  @P0 FADD.FTZ R198, R3, R198 ;  /* 0x000000c603c60221 */ /* 0x000fe40000010000 */
.L_x_29451:
[----:B------:R-:W-:Y:S05]  /*34b0*/  BSYNC B0 ;  /* 0x0000000000007941 */ /* 0x000fea0003800000 */
.L_x_29449:
[----:B------:R-:W-:Y:S01]  /*34c0*/  BSSY B0, `(.L_x_29452) ;  /* 0x000000a000007945 */ /* 0x000fe20003800000 */
[----:B------:R-:W-:Y:S05]  /*34d0*/  @P2 BRA `(.L_x_29453) ;  /* 0x0000004000002947 */ /* 0x000fea0003800000 */
[----:B------:R-:W-:Y:S01]  /*34e0*/  MOV R207, RZ ;  /* 0x000000ff00cf7202 */ /* 0x000fe20000000f00 */
[----:B------:R-:W-:Y:S05]  /*34f0*/  @!P0 BRA `(.L_x_29454) ;  /* 0x0000006000008947 */ /* 0x000fea0003800000 */
[----:B-----5:R-:W-:Y:S01]  /*3500*/  HADD2.F32 R207, -RZ, R9.H1_H1 ;  /* 0x30000009ffcf7230 */ /* 0x020fe20000004100 */
[----:B------:R-:W-:Y:S05]  /*3510*/  BRA `(.L_x_29454) ;  /* 0x0000004000007947 */ /* 0x000fea0003800000 */
.L_x_29453:
[----:B-----5:R-:W-:Y:S02]  /*3520*/  HADD2.F32 R207, -RZ, R5.H1_H1 ;  /* 0x30000005ffcf7230 */ /* 0x020fe40000004100 */
[----:B------:R-:W-:-:S03]  /*3530*/  @P0 HADD2.F32 R2, -RZ, R9.H1_H1 ;  /* 0x30000009ff020230 */ /* 0x000fc60000004100 */
[----:B------:R-:W-:-:S04]  /*3540*/  FMUL.FTZ R207, R207, c[0x0][0x1ec] ;  /* 0x00007b00cfcf7a20 */ /* 0x000fc80000410000 */
[----:B------:R-:W-:Y:S02]  /*3550*/  @P0 FADD.FTZ R207, R2, R207 ;  /* 0x000000cf02cf0221 */ /* 0x000fe40000010000 */
.L_x_29454:
[----:B------:R-:W-:Y:S05]  /*3560*/  BSYNC B0 ;  /* 0x0000000000007941 */ /* 0x000fea0003800000 */
.L_x_29452:
[----:B------:R-:W-:Y:S01]  /*3570*/  BSSY B0, `(.L_x_29455) ;  /* 0x000000a000007945 */ /* 0x000fe20003800000 */
[----:B------:R-:W-:Y:S05]  /*3580*/  @P2 BRA `(.L_x_29456) ;  /* 0x0000004000002947 */ /* 0x000fea0003800000 */
[----:B------:R-:W-:Y:S01]  /*3590*/  HFMA2.MMA R206, -RZ, RZ, 0, 0 ;  /* 0x00000000ffce7435 */ /* 0x000fe200000001ff */
[----:B------:R-:W-:Y:S05]  /*35a0*/  @!P0 BRA `(.L_x_29457) ;  /* 0x0000006000008947 */ /* 0x000fea0003800000 */
[----:B-----5:R-:W-:Y:S01]  /*35b0*/  HADD2.F32 R206, -RZ, R10.H0_H0 ;  /* 0x2000000affce7230 */ /* 0x020fe20000004100 */
[----:B------:R-:W-:Y:S05]  /*35c0*/  BRA `(.L_x_29457) ;  /* 0x0000004000007947 */ /* 0x000fea0003800000 */
.L_x_29456:
[----:B-----5:R-:W-:Y:S02]  /*35d0*/  HADD2.F32 R206, -RZ, R6.H0_H0 ;  /* 0x20000006ffce7230 */ /* 0x020fe40000004100 */
[----:B------:R-:W-:-:S03]  /*35e0*/  @P0 HADD2.F32 R3, -RZ, R10.H0_H0 ;  /* 0x2000000aff030230 */ /* 0x000fc60000004100 */
[----:B------:R-:W-:-:S04]  /*35f0*/  FMUL.FTZ R206, R206, c[0x0][0x1ec] ;  /* 0x00007b00cece7a20 */ /* 0x000fc80000410000 */
[----:B------:R-:W-:Y:S02]  /*3600*/  @P0 FADD.FTZ R206, R3, R206 ;  /* 0x000000ce03ce0221 */ /* 0x000fe40000010000 */
.L_x_29457:
[----:B------:R-:W-:Y:S05]  /*3610*/  BSYNC B0 ;  /* 0x0000000000007941 */ /* 0x000fea0003800000 */
.L_x_29455:
[----:B------:R-:W-:Y:S01]  /*3620*/  BSSY B0, `(.L_x_29458) ;  /* 0x000000a000007945 */ /* 0x000fe20003800000 */
[----:B------:R-:W-:Y:S05]  /*3630*/  @P2 BRA `(.L_x_29459) ;  /* 0x0000004000002947 */ /* 0x000fea0003800000 */
[----:B------:R-:W-:Y:S01]  /*3640*/  MOV R209, RZ ;  /* 0x000000ff00d17202 */ /* 0x000fe20000000f00 */
[----:B------:R-:W-:Y:S05]  /*3650*/  @!P0 BRA `(.L_x_29460) ;  /* 0x0000006000008947 */ /* 0x000fea0003800000 */
[----:B-----5:R-:W-:Y:S01]  /*3660*/  HADD2.F32 R209, -RZ, R10.H1_H1 ;  /* 0x3000000affd17230 */ /* 0x020fe20000004100 */
[----:B------:R-:W-:Y:S05]  /*3670*/  BRA `(.L_x_29460) ;  /* 0x0000004000007947 */ /* 0x000fea0003800000 */
.L_x_29459:
[----:B-----5:R-:W-:Y:S02]  /*3680*/  HADD2.F32 R209, -RZ, R6.H1_H1 ;  /* 0x30000006ffd17230 */ /* 0x020fe40000004100 */
[----:B------:R-:W-:-:S03]  /*3690*/  @P0 HADD2.F32 R2, -RZ, R10.H1_H1 ;  /* 0x3000000aff020230 */ /* 0x000fc60000004100 */
[----:B------:R-:W-:-:S04]  /*36a0*/  FMUL.FTZ R209, R209, c[0x0][0x1ec] ;  /* 0x00007b00d1d17a20 */ /* 0x000fc80000410000 */
[----:B------:R-:W-:Y:S02]  /*36b0*/  @P0 FADD.FTZ R209, R2, R209 ;  /* 0x000000d102d10221 */ /* 0x000fe40000010000 */
.L_x_29460:
[----:B------:R-:W-:Y:S05]  /*36c0*/  BSYNC B0 ;  /* 0x0000000000007941 */ /* 0x000fea0003800000 */
.L_x_29458:
[----:B------:R-:W-:Y:S01]  /*36d0*/  BSSY B0, `(.L_x_29461) ;  /* 0x000000a000007945 */ /* 0x000fe20003800000 */
[----:B------:R-:W-:Y:S05]  /*36e0*/  @P2 BRA `(.L_x_29462) ;  /* 0x0000004000002947 */ /* 0x000fea0003800000 */
[----:B------:R-:W-:Y:S01]  /*36f0*/  HFMA2.MMA R208, -RZ, RZ, 0, 0 ;  /* 0x00000000ffd07435 */ /* 0x000fe200000001ff */
[----:B------:R-:W-:Y:S05]  /*3700*/  @!P0 BRA `(.L_x_29463) ;  /* 0x0000006000008947 */ /* 0x000fea0003800000 */
[----:B-----5:R-:W-:Y:S01]  /*3710*/  HADD2.F32 R208, -RZ, R11.H0_H0 ;  /* 0x2000000bffd07230 */ /* 0x020fe20000004100 */
[----:B------:R-:W-:Y:S05]  /*3720*/  BRA `(.L_x_29463) ;  /* 0x0000004000007947 */ /* 0x000fea0003800000 */
.L_x_29462:
[----:B-----5:R-:W-:Y:S02]  /*3730*/  HADD2.F32 R208, -RZ, R7.H0_H0 ;  /* 0x20000007ffd07230 */ /* 0x020fe40000004100 */
[----:B------:R-:W-:-:S03]  /*3740*/  @P0 HADD2.F32 R3, -RZ, R11.H0_H0 ;  /* 0x2000000bff030230 */ /* 0x000fc60000004100 */
[----:B------:R-:W-:-:S04]  /*3750*/  FMUL.FTZ R208, R208, c[0x0][0x1ec] ;  /* 0x00007b00d0d07a20 */ /* 0x000fc80000410000 */
[----:B------:R-:W-:Y:S02]  /*3760*/  @P0 FADD.FTZ R208, R3, R208 ;  /* 0x000000d003d00221 */ /* 0x000fe40000010000 */
.L_x_29463:
[----:B------:R-:W-:Y:S05]  /*3770*/  BSYNC B0 ;  /* 0x0000000000007941 */ /* 0x000fea0003800000 */
.L_x_29461:
[----:B------:R-:W-:Y:S01]  /*3780*/  BSSY B0, `(.L_x_29464) ;  /* 0x000000a000007945 */ /* 0x000fe20003800000 */
[----:B------:R-:W-:Y:S05]  /*3790*/  @P2 BRA `(.L_x_29465) ;  /* 0x0000004000002947 */ /* 0x000fea0003800000 */
[----:B------:R-:W-:Y:S01]  /*37a0*/  MOV R211, RZ ;  /* 0x000000ff00d37202 */ /* 0x000fe20000000f00 */
[----:B------:R-:W-:Y:S05]  /*37b0*/  @!P0 BRA `(.L_x_29466) ;  /* 0x0000006000008947 */ /* 0x000fea0003800000 */
[----:B-----5:R-:W-:Y:S01]  /*37c0*/  HADD2.F32 R211, -RZ, R11.H1_H1 ;  /* 0x3000000bffd37230 */ /* 0x020fe20000004100 */
[----:B------:R-:W-:Y:S05]  /*37d0*/  BRA `(.L_x_29466) ;  /* 0x0000004000007947 */ /* 0x000fea0003800000 */
.L_x_29465:
[----:B-----5:R-:W-:Y:S02]  /*37e0*/  HADD2.F32 R211, -RZ, R7.H1_H1 ;  /* 0x30000007ffd37230 */ /* 0x020fe40000004100 */
[----:B------:R-:W-:-:S03]  /*37f0*/  @P0 HADD2.F32 R2, -RZ, R11.H1_H1 ;  /* 0x3000000bff020230 */ /* 0x000fc60000004100 */
[----:B------:R-:W-:-:S04]  /*3800*/  FMUL.FTZ R211, R211, c[0x0][0x1ec] ;  /* 0x00007b00d3d37a20 */ /* 0x000fc80000410000 */
[----:B------:R-:W-:Y:S02]  /*3810*/  @P0 FADD.FTZ R211, R2, R211 ;  /* 0x000000d302d30221 */ /* 0x000fe40000010000 */
.L_x_29466:
[----:B------:R-:W-:Y:S05]  /*3820*/  BSYNC B0 ;  /* 0x0000000000007941 */ /* 0x000fea0003800000 */
.L_x_29464:
[----:B------:R-:W-:Y:S01]  /*3830*/  FADD.FTZ R2, RZ, R202 ;  /* 0x000000caff027221 */ /* 0x000fe20000010000 */
[----:B------:R-:W-:Y:S02]  /*3840*/  F2FP.PACK_AB R143, R211, R208 ;  /* 0x000000d0d38f723e */ /* 0x000fe400000000ff */
[----:B------:R-:W-:Y:S01]  /*3850*/  F2FP.PACK_AB R142, R209, R206 ;  /* 0x000000ced18e723e */ /* 0x000fe200000000ff */
[----:B------:R-:W-:Y:S01]  /*3860*/  FADD.FTZ R2, R2, R203 ;  /* 0x000000cb02027221 */ /* 0x000fe20000010000 */
[----:B------:R-:W-:Y:S02]  /*3870*/  F2FP.PACK_AB R141, R207, R198 ;  /* 0x000000c6cf8d723e */ /* 0x000fe400000000ff */
        /* <DEDUP_REMOVED lines=68> */
.L_x_29473:
        /* <DEDUP_REMOVED lines=148> */
.L_x_29474:
        /* <DEDUP_REMOVED lines=97> */
[----:B------:R-:W-:Y:S01]  /*4c10*/  F2FP.PACK_AB R142, R149, R148 ;  /* 0x00000094958e723e */ /* 0x000fe200000000ff */
        /* <DEDUP_REMOVED lines=11> */
[----:B------:R-:W-:Y:S01]  /*4cd0*/  F2FP.PACK_AB R140, R149, R140 ;  /* 0x0000008c958c723e */ /* 0x000fe200000000ff */
[----:B------:R-:W-:-:S02]  /*4ce0*/  FFMA.FTZ R164, R67, R164, R131 ;  /* 0x000000a443a47223 */ /* 0x000fc40000010083 */
[----:B------:R-:W-:Y:S02]  /*4cf0*/  FMUL.FTZ R159, R145, R220 ;  /* 0x000000dc919f7220 */ /* 0x000fe40000410000 */
[----:B------:R-:W-:Y:S01]  /*4d00*/  FFMA.FTZ R150, R60, R155, R124 ;  /* 0x0000009b3c967223 */ /* 0x000fe2000001007c */
[----:B------:R-:W-:Y:S01]  /*4d10*/  F2FP.PACK_AB R149, R164, R153 ;  /* 0x00000099a495723e */ /* 0x000fe200000000ff */
[----:B------:R-:W-:Y:S02]  /*4d20*/  FFMA.FTZ R155, R61, R218, R125 ;  /* 0x000000da3d9b7223 */ /* 0x000fe4000001007d */
[----:B------:R-:W-:Y:S02]  /*4d30*/  FFMA.FTZ R141, R74, R151, R138 ;  /* 0x000000974a8d7223 */ /* 0x000fe4000001008a */
[----:B------:R-:W-:Y:S01]  /*4d40*/  FMUL.FTZ R153, R145, R166 ;  /* 0x000000a691997220 */ /* 0x000fe20000410000 */
[----:B------:R-:W-:Y:S01]  /*4d50*/  F2FP.PACK_AB R150, R155, R150 ;  /* 0x000000969b96723e */ /* 0x000fe200000000ff */
        /* <DEDUP_REMOVED lines=10> */
[----:B------:R-:W-:Y:S01]  /*4e00*/  F2FP.PACK_AB R148, R153, R148 ;  /* 0x000000949994723e */ /* 0x000fe200000000ff */
[----:B------:R-:W-:Y:S02]  /*4e10*/  FFMA.FTZ R161, R59, R222, R123 ;  /* 0x000000de3ba17223 */ /* 0x000fe4000001007b */
[C---:B------:R-:W-:Y:S02]  /*4e20*/  FMUL.FTZ R160, R145.reuse, R160 ;  /* 0x000000a091a07220 */ /* 0x040fe40000410000 */
[----:B------:R-:W-:Y:S01]  /*4e30*/  FMUL.FTZ R214, R145, R214 ;  /* 0x000000d691d67220 */ /* 0x000fe20000410000 */
[----:B------:R-:W-:Y:S01]  /*4e40*/  F2FP.PACK_AB R153, R161, R2 ;  /* 0x00000002a199723e */ /* 0x000fe200000000ff */
        /* <DEDUP_REMOVED lines=9> */
[----:B------:R-:W-:Y:S01]  /*4ee0*/  FFMA.FTZ R226, R63, R226, R127 ;  /* 0x000000e23fe27223 */ /* 0x000fe2000001007f */
[----:B------:R-:W-:Y:S01]  /*4ef0*/  F2FP.PACK_AB R143, R214, R143 ;  /* 0x0000008fd68f723e */ /* 0x000fe200000000ff */
[C---:B------:R-:W-:Y:S01]  /*4f00*/  FMUL.FTZ R163, R145.reuse, R232 ;  /* 0x000000e891a37220 */ /* 0x040fe20000410000 */
[----:B------:R-:W-:Y:S01]  /*4f10*/  F2FP.PACK_AB R141, R162, R141 ;  /* 0x0000008da28d723e */ /* 0x000fe200000000ff */
[C---:B------:R-:W-:Y:S01]  /*4f20*/  FMUL.FTZ R228, R145.reuse, R228 ;  /* 0x000000e491e47220 */ /* 0x040fe20000410000 */
[----:B------:R-:W-:Y:S01]  /*4f30*/  F2FP.PACK_AB R151, R226, R151 ;  /* 0x00000097e297723e */ /* 0x000fe200000000ff */
[----:B------:R-:W-:-:S02]  /*4f40*/  FMUL.FTZ R159, R145, R147 ;  /* 0x00000093919f7220 */ /* 0x000fc40000410000 */
[----:B------:R-:W-:Y:S02]  /*4f50*/  FFMA.FTZ R155, R54, R163, R118 ;  /* 0x000000a3369b7223 */ /* 0x000fe40000010076 */
[----:B------:R-:W-:Y:S02]  /*4f60*/  FFMA.FTZ R156, R55, R156, R119 ;  /* 0x0000009c379c7223 */ /* 0x000fe40000010077 */
[----:B------:R-:W-:-:S03]  /*4f70*/  IMAD.WIDE.U32 R146, R3, R2, c[0x0][0x208] ;  /* 0x0000820003927625 */ /* 0x000fc600078e0002 */
[----:B------:R-:W-:Y:S01]  /*4f80*/  F2FP.PACK_AB R155, R156, R155 ;  /* 0x0000009b9c9b723e */ /* 0x000fe200000000ff */
[----:B------:R-:W-:Y:S01]  /*4f90*/  FFMA.FTZ R163, R53, R228, R117 ;  /* 0x000000e435a37223 */ /* 0x000fe20000010075 */
[----:B------:R-:W-:Y:S01]  /*4fa0*/  STG.E.128 [R146.64], R140 ;  /* 0x0000008c92007986 */ /* 0x000fe2000c101d04 */
[----:B------:R-:W-:-:S03]  /*4fb0*/  IMAD.WIDE.U32 R166, R167, R2, c[0x0][0x208] ;  /* 0x00008200a7a67625 */ /* 0x000fc600078e0002 */
[----:B------:R-:W-:Y:S01]  /*4fc0*/  F2FP.PACK_AB R154, R163, R154 ;  /* 0x0000009aa39a723e */ /* 0x000fe200000000ff */
        /* <DEDUP_REMOVED lines=14> */
[----:B------:R-:W-:Y:S01]  /*50b0*/  F2FP.PACK_AB R144, R149, R144 ;  /* 0x000000909590723e */ /* 0x000fe200000000ff */
[C---:B------:R-:W-:Y:S02]  /*50c0*/  FMUL.FTZ R250, R145.reuse, R250 ;  /* 0x000000fa91fa7220 */ /* 0x040fe40000410000 */
[C---:B------:R-:W-:Y:S02]  /*50d0*/  FMUL.FTZ R193, R145.reuse, R193 ;  /* 0x000000c191c17220 */ /* 0x040fe40000410000 */
[----:B------:R-:W-:Y:S02]  /*50e0*/  FMUL.FTZ R194, R145, R194 ;  /* 0x000000c291c27220 */ /* 0x000fe40000410000 */
[----:B------:R-:W-:Y:S02]  /*50f0*/  FFMA.FTZ R175, R44, R175, R108 ;  /* 0x000000af2caf7223 */ /* 0x000fe4000001006c */
[----:B------:R-:W-:-:S02]  /*5100*/  FFMA.FTZ R164, R45, R164, R109 ;  /* 0x000000a42da47223 */ /* 0x000fc4000001006d */
[----:B-1----:R-:W-:Y:S02]  /*5110*/  FFMA.FTZ R152, R24, R159, R88 ;  /* 0x0000009f18987223 */ /* 0x002fe40000010058 */
[----:B------:R-:W-:Y:S01]  /*5120*/  FFMA.FTZ R157, R16, R157, R80 ;  /* 0x0000009d109d7223 */ /* 0x000fe20000010050 */
[----:B------:R-:W-:Y:S01]  /*5130*/  F2FP.PACK_AB R142, R164, R175 ;  /* 0x000000afa48e723e */ /* 0x000fe200000000ff */
[----:B------:R-:W-:Y:S02]  /*5140*/  FFMA.FTZ R156, R17, R156, R81 ;  /* 0x0000009c119c7223 */ /* 0x000fe40000010051 */
[C---:B------:R-:W-:Y:S02]  /*5150*/  FMUL.FTZ R171, R145.reuse, R174 ;  /* 0x000000ae91ab7220 */ /* 0x040fe40000410000 */
[----:B------:R-:W-:Y:S01]  /*5160*/  FMUL.FTZ R162, R145, R158 ;  /* 0x0000009e91a27220 */ /* 0x000fe20000410000 */
[----:B------:R-:W-:Y:S01]  /*5170*/  F2FP.PACK_AB R164, R156, R157 ;  /* 0x0000009d9ca4723e */ /* 0x000fe200000000ff */
[----:B------:R-:W-:Y:S01]  /*5180*/  FFMA.FTZ R149, R34, R161, R98 ;  /* 0x000000a122957223 */ /* 0x000fe20000010062 */
[----:B------:R-:W-:Y:S01]  /*5190*/  IADD3 R157, R3, 0x60, RZ ;  /* 0x00000060039d7810 */ /* 0x000fe20007ffe0ff */
[----:B------:R-:W-:-:S02]  /*51a0*/  FFMA.FTZ R159, R25, R200, R89 ;  /* 0x000000c8199f7223 */ /* 0x000fc40000010059 */
[C---:B------:R-:W-:Y:S02]  /*51b0*/  FMUL.FTZ R173, R145.reuse, R172 ;  /* 0x000000ac91ad7220 */ /* 0x040fe40000410000 */
[----:B------:R-:W-:Y:S01]  /*51c0*/  FMUL.FTZ R230, R145, R230 ;  /* 0x000000e691e67220 */ /* 0x000fe20000410000 */
[----:B------:R-:W-:Y:S01]  /*51d0*/  F2FP.PACK_AB R152, R159, R152 ;  /* 0x000000989f98723e */ /* 0x000fe200000000ff */
        /* <DEDUP_REMOVED lines=10> */
[----:B------:R-:W-:Y:S01]  /*5280*/  F2FP.PACK_AB R150, R153, R150 ;  /* 0x000000969996723e */ /* 0x000fe200000000ff */
[----:B------:R-:W-:-:S02]  /*5290*/  FMUL.FTZ R181, R145, R178 ;  /* 0x000000b291b57220 */ /* 0x000fc40000410000 */
[----:B------:R-:W-:Y:S01]  /*52a0*/  FMUL.FTZ R240, R145, R240 ;  /* 0x000000f091f07220 */ /* 0x000fe20000410000 */
[----:B------:R-:W-:Y:S01]  /*52b0*/  F2FP.PACK_AB R154, R161, R154 ;  /* 0x0000009aa19a723e */ /* 0x000fe200000000ff */
        /* <DEDUP_REMOVED lines=59> */
[----:B------:R-:W-:-:S03]  /*5670*/  IMAD.WIDE.U32 R156, R157, R2, c[0x0][0x208] ;  /* 0x000082009d9c7625 */ /* 0x000fc600078e0002 */
        /* <DEDUP_REMOVED lines=10> */
.L_x_29470:
[----:B------:R-:W-:Y:S05]  /*5720*/  BSYNC B0 ;  /* 0x0000000000007941 */ /* 0x000fea0003800000 */
.L_x_29469:
[----:B01----:R-:W-:-:S04]  /*5730*/  MOV R3, c[0x0][0x160] ;  /* 0x0000580000037a02 */ /* 0x003fc80000000f00 */
[----:B------:R-:W-:-:S04]  /*5740*/  LEA R0, R3, R0, 0x2 ;  /* 0x0000000003007211 */ /* 0x000fc800078e10ff */
[----:B------:R-:W-:-:S13]  /*5750*/  ISETP.GE.AND P0, PT, R0, c[0x0][0x164], PT ;  /* 0x0000590000007a0c */ /* 0x000fda0003f06270 */
[----:B-----5:R-:W-:Y:S01]  /*5760*/  @P0 CALL.REL.NOINC `(.L_x_29471) ;  /* 0x0000001000000944 */ /* 0x020fe20003c00000 */
[----:B------:R-:W-:Y:S05]  /*5770*/  BRA `(.L_x_29472) ;  /* 0xffffada000007947 */ /* 0x000fea000383ffff */
.L_x_29471:
[----:B------:R-:W-:Y:S05]  /*5780*/  EXIT ;  /* 0x000000000000794d */ /* 0x000fea0003800000 */
.L_x_29467:
[----:B0-----:R-:W-:Y:S01]  /*5790*/  HFMA2.MMA R142, -RZ, RZ, 0, 5.9604644775390625e-08 ;  /* 0x00000001ff8e7435 */ /* 0x001fe200000001ff */
[----:B------:R-:W-:Y:S02]  /*57a0*/  MOV R140, 0x1f ;  /* 0x0000001f008c7802 */ /* 0x000fe40000000f00 */
[----:B------:R-:W-:Y:S02]  /*57b0*/  MOV R141, 0xffffffff ;  /* 0xffffffff008d7802 */ /* 0x000fe40000000f00 */
[----:B------:R-:W-:Y:S02]  /*57c0*/  MOV R2, 0x57e0 ;  /* 0x000057e000027802 */ /* 0x000fe40000000f00 */
[----:B-----5:R-:W-:Y:S05]  /*57d0*/  CALL.REL.NOINC `($__internal_83_$__cuda_sm70_shflsync_bfly_p) ;  /* 0x00000b9000007944 */ /* 0x020fea0003c00000 */
[----:B-1----:R-:W-:Y:S01]  /*57e0*/  MOV R2, R142 ;  /* 0x0000008e00027202 */ /* 0x002fe20000000f00 */
[----:B0-----:R-:W-:Y:S05]  /*57f0*/  BRA `(.L_x_29473) ;  /* 0xffffe4c000007947 */ /* 0x001fea000383ffff */
.L_x_29468:
[----:B------:R-:W-:Y:S01]  /*5800*/  HFMA2.MMA R142, -RZ, RZ, 0, 1.1920928955078125e-07 ;  /* 0x00000002ff8e7435 */ /* 0x000fe200000001ff */
[----:B------:R-:W-:Y:S02]  /*5810*/  MOV R140, 0x1f ;  /* 0x0000001f008c7802 */ /* 0x000fe40000000f00 */
[----:B------:R-:W-:Y:S02]  /*5820*/  MOV R141, 0xffffffff ;  /* 0xffffffff008d7802 */ /* 0x000fe40000000f00 */
[----:B------:R-:W-:-:S02]  /*5830*/  MOV R2, 0x5850 ;  /* 0x0000585000027802 */ /* 0x000fc40000000f00 */
[----:B-----5:R-:W-:Y:S05]  /*5840*/  CALL.REL.NOINC `($__internal_83_$__cuda_sm70_shflsync_bfly_p) ;  /* 0x00000b2000007944 */ /* 0x020fea0003c00000 */
[----:B01----:R-:W-:Y:S01]  /*5850*/  FADD.FTZ R145, R145, R142 ;  /* 0x0000008e91917221 */ /* 0x003fe20000010000 */
[----:B------:R-:W-:Y:S01]  /*5860*/  HFMA2.MMA R142, -RZ, RZ, 0, 2.384185791015625e-07 ;  /* 0x00000004ff8e7435 */ /* 0x000fe200000001ff */
[----:B------:R-:W-:-:S02]  /*5870*/  MOV R140, 0x1f ;  /* 0x0000001f008c7802 */ /* 0x000fc40000000f00 */
[----:B------:R-:W-:Y:S02]  /*5880*/  MOV R141, 0xffffffff ;  /* 0xffffffff008d7802 */ /* 0x000fe40000000f00 */
[----:B------:R-:W-:Y:S02]  /*5890*/  MOV R2, 0x58b0 ;  /* 0x000058b000027802 */ /* 0x000fe40000000f00 */
[----:B------:R-:W-:Y:S05]  /*58a0*/  CALL.REL.NOINC `($__internal_83_$__cuda_sm70_shflsync_bfly_p) ;  /* 0x00000ac000007944 */ /* 0x000fea0003c00000 */
[----:B01----:R-:W-:Y:S01]  /*58b0*/  FADD.FTZ R145, R145, R142 ;  /* 0x0000008e91917221 */ /* 0x003fe20000010000 */
[----:B------:R-:W-:Y:S01]  /*58c0*/  HFMA2.MMA R142, -RZ, RZ, 0, 4.76837158203125e-07 ;  /* 0x00000008ff8e7435 */ /* 0x000fe200000001ff */
[----:B------:R-:W-:Y:S02]  /*58d0*/  MOV R140, 0x1f ;  /* 0x0000001f008c7802 */ /* 0x000fe40000000f00 */
[----:B------:R-:W-:Y:S02]  /*58e0*/  MOV R141, 0xffffffff ;  /* 0xffffffff008d7802 */ /* 0x000fe40000000f00 */
[----:B------:R-:W-:Y:S02]  /*58f0*/  MOV R2, 0x5910 ;  /* 0x0000591000027802 */ /* 0x000fe40000000f00 */
[----:B------:R-:W-:Y:S05]  /*5900*/  CALL.REL.NOINC `($__internal_83_$__cuda_sm70_shflsync_bfly_p) ;  /* 0x00000a6000007944 */ /* 0x000fea0003c00000 */
[----:B01----:R-:W-:Y:S01]  /*5910*/  FADD.FTZ R145, R145, R142 ;  /* 0x0000008e91917221 */ /* 0x003fe20000010000 */
[----:B------:R-:W-:Y:S01]  /*5920*/  HFMA2.MMA R142, -RZ, RZ, 0, 9.5367431640625e-07 ;  /* 0x00000010ff8e7435 */ /* 0x000fe200000001ff */
[----:B------:R-:W-:-:S02]  /*5930*/  MOV R140, 0x1f ;  /* 0x0000001f008c7802 */ /* 0x000fc40000000f00 */
[----:B------:R-:W-:Y:S02]  /*5940*/  MOV R141, 0xffffffff ;  /* 0xffffffff008d7802 */ /* 0x000fe40000000f00 */
[----:B------:R-:W-:Y:S02]  /*5950*/  MOV R2, 0x5970 ;  /* 0x0000597000027802 */ /* 0x000fe40000000f00 */
[----:B------:R-:W-:Y:S05]  /*5960*/  CALL.REL.NOINC `($__internal_83_$__cuda_sm70_shflsync_bfly_p) ;  /* 0x00000a0000007944 */ /* 0x000fea0003c00000 */
        /* <DEDUP_REMOVED lines=134> */
[----:B------:R-:W-:Y:S05]  /*61d0*/  CALL.REL.NOINC `($__internal_83_$__cuda_sm70_shflsync_bfly_p) ;  /* 0x0000019000007944 */ /* 0x000fea0003c00000 */
[----:B01----:R-:W-:Y:S01]  /*61e0*/  FADD.FTZ R145, R145, R142 ;  /* 0x0000008e91917221 */ /* 0x003fe20000010000 */
[----:B------:R-:W-:Y:S01]  /*61f0*/  HFMA2.MMA R142, -RZ, RZ, 0, 1.1920928955078125e-07 ;  /* 0x00000002ff8e7435 */ /* 0x000fe200000001ff */
[----:B------:R-:W-:Y:S02]  /*6200*/  MOV R140, 0x1f ;  /* 0x0000001f008c7802 */ /* 0x000fe40000000f00 */
[----:B------:R-:W-:Y:S02]  /*6210*/  MOV R141, 0xffffffff ;  /* 0xffffffff008d7802 */ /* 0x000fe40000000f00 */
[----:B------:R-:W-:Y:S02]  /*6220*/  MOV R2, 0x6240 ;  /* 0x0000624000027802 */ /* 0x000fe40000000f00 */
[----:B------:R-:W-:Y:S05]  /*6230*/  CALL.REL.NOINC `($__internal_83_$__cuda_sm70_shflsync_bfly_p) ;  /* 0x0000013000007944 */ /* 0x000fea0003c00000 */
[----:B01----:R-:W-:Y:S01]  /*6240*/  FADD.FTZ R145, R145, R142 ;  /* 0x0000008e91917221 */ /* 0x003fe20000010000 */
[----:B------:R-:W-:Y:S01]  /*6250*/  HFMA2.MMA R142, -RZ, RZ, 0, 2.384185791015625e-07 ;  /* 0x00000004ff8e7435 */ /* 0x000fe200000001ff */
[----:B------:R-:W-:Y:S02]  /*6260*/  MOV R140, 0x1f ;  /* 0x0000001f008c7802 */ /* 0x000fe40000000f00 */
[----:B------:R-:W-:-:S02]  /*6270*/  MOV R141, 0xffffffff ;  /* 0xffffffff008d7802 */ /* 0x000fc40000000f00 */
        /* <DEDUP_REMOVED lines=10> */
[----:B------:R-:W-:Y:S02]  /*6320*/  MOV R140, 0x1f ;  /* 0x0000001f008c7802 */ /* 0x000fe40000000f00 */
[----:B------:R-:W-:-:S02]  /*6330*/  MOV R141, 0xffffffff ;  /* 0xffffffff008d7802 */ /* 0x000fc40000000f00 */
[----:B------:R-:W-:Y:S02]  /*6340*/  MOV R2, 0x6360 ;  /* 0x0000636000027802 */ /* 0x000fe40000000f00 */
[----:B------:R-:W-:Y:S05]  /*6350*/  CALL.REL.NOINC `($__internal_83_$__cuda_sm70_shflsync_bfly_p) ;  /* 0x0000001000007944 */ /* 0x000fea0003c00000 */
[----:B01----:R-:W-:Y:S05]  /*6360*/  BRA `(.L_x_29474) ;  /* 0xffffe29000007947 */ /* 0x003fea000383ffff */
        .weak           $__internal_83_$__cuda_sm70_shflsync_bfly_p
        .type           $__internal_83_$__cuda_sm70_shflsync_bfly_p,@function
        .size           $__internal_83_$__cuda_sm70_shflsync_bfly_p,(.L_x_57123 - $__internal_83_$__cuda_sm70_shflsync_bfly_p)
$__internal_83_$__cuda_sm70_shflsync_bfly_p:
[----:B------:R-:W-:Y:S01]  /*6370*/  HFMA2.MMA R3, -RZ, RZ, 0, 0 ;  /* 0x00000000ff037435 */ /* 0x000fe200000001ff */
[----:B------:R-:W-:Y:S04]  /*6380*/  WARPSYNC R141 ;  /* 0x0000008d00007348 */ /* 0x000fe80003800000 */
[----:B------:R0:W1:Y:S01]  /*6390*/  SHFL.BFLY PT, R142, R145, R142, R140 ;  /* 0x0c00008e918e7389 */ /* 0x00006200000e008c */
[----:B------:R-:W-:Y:S05]  /*63a0*/  RET.REL.NODEC R2 `(_ZN10layer_norm13ln_fwd_kernelINS_13Kernel_traitsIf6__halfS2_S2_fjLj2048ELj1ELj4ELj1ELj16ENS_18Kernel_traits_baseILj2048EfS2_S2_S2_fjLj128EEEEELb0ELb0ELb1ELb1EEEvNS_9FwdParamsE) ;  /* 0xffff9c5002007950 */ /* 0x000fea0003c3ffff */
.L_x_29475:
        /* <DEDUP_REMOVED lines=13> */
.L_x_57123:


//--------------------- .text._ZN10layer_norm13ln_fwd_kernelINS_13Kernel_traitsIf6__halfS2_S2_fjLj2048ELj1ELj4ELj1ELj16ENS_18Kernel_traits_baseILj2048EfS2_S2_S2_fjLj128EEEEELb0ELb1ELb0ELb0EEEvNS_9FwdParamsE --------------------------
	.section	.text._ZN10layer_norm13ln_fwd_kernelINS_13Kernel_traitsIf6__halfS2_S2_fjLj2048ELj1ELj4ELj1ELj16ENS_18Kernel_traits_baseILj2048EfS2_S2_S2_fjLj128EEEEELb0ELb1ELb0ELb0EEEvNS_9FwdParamsE,"ax",@progbits
	.sectioninfo	@"SHI_REGISTERS=255"
	.align	128
        .global         _ZN10layer_norm13ln_fwd_kernelINS_13Kernel_traitsIf6__halfS2_S2_fjLj2048ELj1ELj4ELj1ELj16ENS_18Kernel_traits_baseILj2048EfS2_S2_S2_fjLj128EEEEELb0ELb1ELb0ELb0EEEvNS_9FwdParamsE
        .type           _ZN10layer_norm13ln_fwd_kernelINS_13Kernel_traitsIf6__halfS2_S2_fjLj2048ELj1ELj4ELj1ELj16ENS_18Kernel_traits_baseILj2048EfS2_S2_S2_fjLj128EEEEELb0ELb1ELb0ELb0EEEvNS_9FwdParamsE,@function
        .size           _ZN10layer_norm13ln_fwd_kernelINS_13Kernel_traitsIf6__halfS2_S2_fjLj2048ELj1ELj4ELj1ELj16ENS_18Kernel_traits_baseILj2048EfS2_S2_S2_fjLj128EEEEELb0ELb1ELb0ELb0EEEvNS_9FwdParamsE,(.L_x_57124 - _ZN10layer_norm13ln_fwd_kernelINS_13Kernel_traitsIf6__halfS2_S2_fjLj2048ELj1ELj4ELj1ELj16ENS_18Kernel_traits_baseILj2048EfS2_S2_S2_fjLj128EEEEELb0ELb1ELb0ELb0EEEvNS_9FwdParamsE)
        .other          _ZN10layer_norm13ln_fwd_kernelINS_13Kernel_traitsIf6__halfS2_S2_fjLj2048ELj1ELj4ELj1ELj16ENS_18Kernel_traits_baseILj2048EfS2_S2_S2_fjLj128EEEEELb0ELb1ELb0ELb0EEEvNS_9FwdParamsE,@"STO_CUDA_ENTRY STV_DEFAULT"
_ZN10layer_norm13ln_fwd_kernelINS_13Kernel_traitsIf6__halfS2_S2_fjLj2048ELj1ELj4ELj1ELj16ENS_18Kernel_traits_baseILj2048EfS2_S2_S2_fjLj128EEEEELb0ELb1ELb0ELb0EEEvNS_9FwdParamsE:
.text._ZN10layer_norm13ln_fwd_kernelINS_13Kernel_traitsIf6__halfS2_S2_fjLj2048ELj1ELj4ELj1ELj16ENS_18Kernel_traits_baseILj2048EfS2_S2_S2_fjLj128EEEEELb0ELb1ELb0ELb0EEEvNS_9FwdParamsE:
        /* <DEDUP_REMOVED lines=53> */
.L_x_29477:
[----:B-1----:R-:W-:Y:S05]  /*0350*/  BSYNC B0 ;  /* 0x0000000000007941 */ /* 0x002fea0003800000 */
.L_x_29476:
        /* <DEDUP_REMOVED lines=25> */
.L_x_29479:
[----:B------:R-:W-:Y:S05]  /*04f0*/  BSYNC B0 ;  /* 0x0000000000007941 */ /* 0x000fea0003800000 */
.L_x_29478:
        /* <DEDUP_REMOVED lines=21> */
.L_x_29481:
[----:B------:R-:W-:Y:S05]  /*0650*/  BSYNC B0 ;  /* 0x0000000000007941 */ /* 0x000fea0003800000 */
.L_x_29480:
        /* <DEDUP_REMOVED lines=21> */
.L_x_29483:
[----:B------:R-:W-:Y:S05]  /*07b0*/  BSYNC B0 ;  /* 0x0000000000007941 */ /* 0x000fea0003800000 */
.L_x_29482:
        /* <DEDUP_REMOVED lines=21> */
.L_x_29485:
[----:B------:R-:W-:Y:S05]  /*0910*/  BSYNC B0 ;  /* 0x0000000000007941 */ /* 0x000fea0003800000 */
.L_x_29484:
        /* <DEDUP_REMOVED lines=24> */
.L_x_29487:
[----:B------:R-:W-:Y:S05]  /*0aa0*/  BSYNC B0 ;  /* 0x0000000000007941 */ /* 0x000fea0003800000 */
.L_x_29486:
        /* <DEDUP_REMOVED lines=26> */
.L_x_29489:
[----:B------:R-:W-:Y:S05]  /*0c50*/  BSYNC B0 ;  /* 0x0000000000007941 */ /* 0x000fea0003800000 */
.L_x_29488:
        /* <DEDUP_REMOVED lines=23> */
.L_x_29491:
[----:B------:R-:W-:Y:S05]  /*0dd0*/  BSYNC B0 ;  /* 0x0000000000007941 */ /* 0x000fea0003800000 */
.L_x_29490:
[----:B------:R-:W-:-:S13]  /*0de0*/  ISETP.GE.AND P1, PT, R2, c[0x0][0x164], PT ;  /* 0x0000590002007a0c */ /* 0x000fda0003f26270 */
[----:B------:R-:W-:Y:S05]  /*0df0*/  @P1 EXIT ;  /* 0x000000000000194d */ /* 0x000fea0003800000 */
[----:B------:R-:W-:Y:S02]  /*0e00*/  ULDC.U8 UR6, c[0x0][0x1f0] ;  /* 0x00007c0000067ab9 */ /* 0x000fe40000000000 */
.L_x_29527:
        /* <DEDUP_REMOVED lines=8> */
[----:B---3--:R-:W-:Y:S01]  /*0e90*/  LOP3.LUT R193, R193, 0x1f, RZ, 0xc0, !PT ;  /* 0x0000001fc1c17812 */ /* 0x008fe200078ec0ff */
[----:B--2---:R-:W-:Y:S01]  /*0ea0*/  @P1 HADD2.F32 R165, -RZ, R0.H0_H0 ;  /* 0x20000000ffa51230 */ /* 0x004fe20000004100 */
[----:B------:R-:W-:-:S05]  /*0eb0*/  IMAD R0, R2, c[0x0][0x168], RZ ;  /* 0x00005a0002007a24 */ /* 0x000fca00078e02ff */
[----:B------:R-:W-:-:S04]  /*0ec0*/  SHF.R.S32.HI R132, RZ, 0x1f, R0 ;  /* 0x0000001fff847819 */ /* 0x000fc80000011400 */
[----:B------:R-:W-:-:S04]  /*0ed0*/  LEA.HI R0, R132, R0, RZ, 0x3 ;  /* 0x0000000084007211 */ /* 0x000fc800078f18ff */
[----:B------:R-:W-:-:S04]  /*0ee0*/  LEA.HI.SX32 R0, R0, R193, 0x1d ;  /* 0x000000c100007211 */ /* 0x000fc800078feaff */
[----:B------:R-:W-:Y:S01]  /*0ef0*/  MOV R192, R0 ;  /* 0x0000000000c07202 */ /* 0x000fe20000000f00 */
[----:B------:R-:W-:Y:S05]  /*0f00*/  @!P0 BRA `(.L_x_29493) ;  /* 0x0000040000008947 */ /* 0x000fea0003800000 */
[----:B------:R-:W-:Y:S01]  /*0f10*/  ISETP.NE.U32.AND P1, PT, RZ, c[0x0][0x180], PT ;  /* 0x00006000ff007a0c */ /* 0x000fe20003f25070 */
[----:B------:R-:W2:Y:S01]  /*0f20*/  LDL R136, [R1+0x30] ;  /* 0x0000300001887983 */ /* 0x000ea20000100800 */
[----:B------:R-:W-:Y:S02]  /*0f30*/  MOV R38, 0x10 ;  /* 0x0000001000267802 */ /* 0x000fe40000000f00 */
[----:B------:R-:W-:Y:S01]  /*0f40*/  ISETP.NE.AND.EX P1, PT, RZ, c[0x0][0x184], PT, P1 ;  /* 0x00006100ff007a0c */ /* 0x000fe20003f25310 */
[----:B------:R-:W3:Y:S02]  /*0f50*/  LDL R138, [R1+0x38] ;  /* 0x00003800018a7983 */ /* 0x000ee40000100800 */
[C---:B------:R-:W-:Y:S02]  /*0f60*/  IMAD.WIDE.U32 R38, R0.reuse, R38, c[0x0][0x170] ;  /* 0x00005c0000267625 */ /* 0x040fe400078e0026 */
[----:B------:R-:W4:Y:S04]  /*0f70*/  LDL R137, [R1+0x34] ;  /* 0x0000340001897983 */ /* 0x000f280000100800 */
[----:B------:R-:W2:Y:S04]  /*0f80*/  LDG.E.128 R132, [R38.64] ;  /* 0x0000000426847981 */ /* 0x000ea8000c1e1d00 */
[C---:B0-----:R-:W-:Y:S01]  /*0f90*/  @P1 LEA R24, P2, R0.reuse, c[0x0][0x180], 0x4 ;  /* 0x0000600000181a11 */ /* 0x041fe200078420ff */
[----:B------:R-:W3:Y:S03]  /*0fa0*/  LDL R252, [R1+0x3c] ;  /* 0x00003c0001fc7983 */ /* 0x000ee60000100800 */
[C---:B------:R-:W-:Y:S01]  /*0fb0*/  @P1 LEA.HI.X R25, R0.reuse, c[0x0][0x184], RZ, 0x4, P2 ;  /* 0x0000610000191a11 */ /* 0x040fe200010f24ff */
[----:B------:R-:W3:Y:S04]  /*0fc0*/  LDL R195, [R1+0x20] ;  /* 0x0000200001c37983 */ /* 0x000ee80000100800 */
[----:B------:R0:W3:Y:S04]  /*0fd0*/  @P1 LDG.E.128 R128, [R24.64] ;  /* 0x0000000418801981 */ /* 0x0000e8000c1e1d00 */
[----:B------:R-:W4:Y:S04]  /*0fe0*/  LDL R194, [R1+0x24] ;  /* 0x0000240001c27983 */ /* 0x000f280000100800 */
[----:B------:R-:W4:Y:S04]  /*0ff0*/  LDL R167, [R1+0x28] ;  /* 0x0000280001a77983 */ /* 0x000f280000100800 */
[----:B------:R-:W4:Y:S01]  /*1000*/  LDL R166, [R1+0x2c] ;  /* 0x00002c0001a67983 */ /* 0x000f220000100800 */
[----:B------:R-:W-:Y:S01]  /*1010*/  IADD3 R192, R0, 0x20, RZ ;  /* 0x0000002000c07810 */ /* 0x000fe20007ffe0ff */
[----:B--2---:R-:W-:-:S05]  /*1020*/  HADD2.F32 R23, -RZ, R132.H0_H0 ;  /* 0x20000084ff177230 */ /* 0x004fca0000004100 */
[----:B------:R-:W-:Y:S01]  /*1030*/  FMUL.FTZ R23, R23, R165 ;  /* 0x000000a517177220 */ /* 0x000fe20000410000 */
[----:B------:R-:W-:-:S03]  /*1040*/  HADD2.F32 R38, -RZ, R132.H1_H1 ;  /* 0x30000084ff267230 */ /* 0x000fc60000004100 */
[----:B0-----:R-:W-:Y:S01]  /*1050*/  FMUL.FTZ R25, R136, R23 ;  /* 0x0000001788197220 */ /* 0x001fe20000410000 */
[----:B------:R-:W-:Y:S01]  /*1060*/  HADD2.F32 R23, -RZ, R133.H0_H0 ;  /* 0x20000085ff177230 */ /* 0x000fe20000004100 */
[----:B------:R-:W-:Y:S01]  /*1070*/  FMUL.FTZ R38, R38, R165 ;  /* 0x000000a526267220 */ /* 0x000fe20000410000 */
[----:B---3--:R-:W-:-:S03]  /*1080*/  @P1 HADD2.F32 R24, -RZ, R128.H0_H0 ;  /* 0x20000080ff181230 */ /* 0x008fc60000004100 */
[----:B------:R-:W-:Y:S01]  /*1090*/  FMUL.FTZ R23, R23, R165 ;  /* 0x000000a517177220 */ /* 0x000fe20000410000 */
[----:B------:R-:W-:Y:S01]  /*10a0*/  @P1 HADD2.F32 R39, -RZ, R129.H0_H0 ;  /* 0x20000081ff271230 */ /* 0x000fe20000004100 */
[----:B------:R-:W-:Y:S02]  /*10b0*/  @P1 FADD.FTZ R25, R24, R25 ;  /* 0x0000001918191221 */ /* 0x000fe40000010000 */
[----:B------:R-:W-:Y:S02]  /*10c0*/  FMUL.FTZ R23, R138, R23 ;  /* 0x000000178a177220 */ /* 0x000fe40000410000 */
[----:B----4-:R-:W-:Y:S01]  /*10d0*/  FMUL.FTZ R24, R137, R38 ;  /* 0x0000002689187220 */ /* 0x010fe20000410000 */
[----:B------:R-:W-:Y:S01]  /*10e0*/  @P1 HADD2.F32 R38, -RZ, R128.H1_H1 ;  /* 0x30000080ff261230 */ /* 0x000fe20000004100 */
[----:B------:R-:W-:Y:S01]  /*10f0*/  @P1 FADD.FTZ R23, R39, R23 ;  /* 0x0000001727171221 */ /* 0x000fe20000010000 */
[----:B------:R-:W-:-:S03]  /*1100*/  HADD2.F32 R39, -RZ, R133.H1_H1 ;  /* 0x30000085ff277230 */ /* 0x000fc60000004100 */
[----:B------:R-:W-:Y:S01]  /*1110*/  @P1 FADD.FTZ R24, R38, R24 ;  /* 0x0000001826181221 */ /* 0x000fe20000010000 */
[--C-:B------:R-:W-:Y:S01]  /*1120*/  HADD2.F32 R38, -RZ, R134.reuse.H0_H0 ;  /* 0x20000086ff267230 */ /* 0x100fe20000004100 */
[-C--:B------:R-:W-:Y:S01]  /*1130*/  FMUL.FTZ R39, R39, R165.reuse ;  /* 0x000000a527277220 */ /* 0x080fe20000410000 */
[----:B------:R-:W-:Y:S02]  /*1140*/  @P1 HADD2.F32 R132, -RZ, R129.H1_H1 ;  /* 0x30000081ff841230 */ /* 0x000fe40000004100 */
[----:B------:R-:W-:Y:S01]  /*1150*/  HADD2.F32 R134, -RZ, R134.H1_H1 ;  /* 0x30000086ff867230 */ /* 0x000fe20000004100 */
[----:B------:R-:W-:Y:S02]  /*1160*/  FMUL.FTZ R38, R38, R165 ;  /* 0x000000a526267220 */ /* 0x000fe40000410000 */
[----:B------:R-:W-:Y:S01]  /*1170*/  FMUL.FTZ R39, R252, R39 ;  /* 0x00000027fc277220 */ /* 0x000fe20000410000 */
[----:B------:R-:W-:Y:S01]  /*1180*/  @P1 HADD2.F32 R133, -RZ, R130.H0_H0 ;  /* 0x20000082ff851230 */ /* 0x000fe20000004100 */
[----:B------:R-:W-:-:S02]  /*1190*/  FMUL.FTZ R38, R195, R38 ;  /* 0x00000026c3267220 */ /* 0x000fc40000410000 */
[----:B------:R-:W-:Y:S01]  /*11a0*/  @P1 FADD.FTZ R39, R132, R39 ;  /* 0x0000002784271221 */ /* 0x000fe20000010000 */
[--C-:B------:R-:W-:Y:S01]  /*11b0*/  HADD2.F32 R132, -RZ, R135.reuse.H0_H0 ;  /* 0x20000087ff847230 */ /* 0x100fe20000004100 */
[-C--:B------:R-:W-:Y:S01]  /*11c0*/  FMUL.FTZ R134, R134, R165.reuse ;  /* 0x000000a586867220 */ /* 0x080fe20000410000 */
[----:B------:R-:W-:Y:S01]  /*11d0*/  HADD2.F32 R135, -RZ, R135.H1_H1 ;  /* 0x30000087ff877230 */ /* 0x000fe20000004100 */
[----:B------:R-:W-:Y:S01]  /*11e0*/  @P1 FADD.FTZ R38, R133, R38 ;  /* 0x0000002685261221 */ /* 0x000fe20000010000 */
[----:B------:R-:W-:Y:S01]  /*11f0*/  @P1 HADD2.F32 R133, -RZ, R130.H1_H1 ;  /* 0x30000082ff851230 */ /* 0x000fe20000004100 */
[----:B------:R-:W-:Y:S02]  /*1200*/  FMUL.FTZ R136, R194, R134 ;  /* 0x00000086c2887220 */ /* 0x000fe40000410000 */
[-C--:B------:R-:W-:Y:S02]  /*1210*/  FMUL.FTZ R132, R132, R165.reuse ;  /* 0x000000a584847220 */ /* 0x080fe40000410000 */
[----:B------:R-:W-:-:S02]  /*1220*/  FMUL.FTZ R135, R135, R165 ;  /* 0x000000a587877220 */ /* 0x000fc40000410000 */
        /* <DEDUP_REMOVED lines=13> */
[----:B------:R0:W-:Y:S02]  /*1300*/  STG.E.128 [R166.64], R132 ;  /* 0x00000084a6007986 */ /* 0x0001e4000c101d04 */
.L_x_29493:
[----:B------:R-:W-:Y:S05]  /*1310*/  BSYNC B0 ;  /* 0x0000000000007941 */ /* 0x000fea0003800000 */
.L_x_29492:
[----:B------:R-:W-:Y:S01]  /*1320*/  ISETP.GE.U32.AND P1, PT, R4, 0x40, PT ;  /* 0x000000400400780c */ /* 0x000fe20003f26070 */
[----:B------:R-:W-:-:S12]  /*1330*/  BSSY B0, `(.L_x_29494) ;  /* 0x0000042000007945 */ /* 0x000fd80003800000 */
[----:B------:R-:W-:Y:S05]  /*1340*/  @!P1 BRA `(.L_x_29495) ;  /* 0x0000040000009947 */ /* 0x000fea0003800000 */
[----:B------:R-:W-:Y:S01]  /*1350*/  ISETP.NE.U32.AND P1, PT, RZ, c[0x0][0x180], PT ;  /* 0x00006000ff007a0c */ /* 0x000fe20003f25070 */
[----:B------:R-:W-:Y:S01]  /*1360*/  HFMA2.MMA R36, -RZ, RZ, 0, 9.5367431640625e-07 ;  /* 0x00000010ff247435 */ /* 0x000fe200000001ff */
[----:B------:R-:W2:Y:S02]  /*1370*/  LDL R139, [R1+0x10] ;  /* 0x00001000018b7983 */ /* 0x000ea40000100800 */
[----:B------:R-:W-:Y:S02]  /*1380*/  ISETP.NE.AND.EX P1, PT, RZ, c[0x0][0x184], PT, P1 ;  /* 0x00006100ff007a0c */ /* 0x000fe40003f25310 */
[----:B------:R-:W3:Y:S04]  /*1390*/  LDL R141, [R1+0x18] ;  /* 0x00001800018d7983 */ /* 0x000ee80000100800 */
[----:B------:R-:W4:Y:S01]  /*13a0*/  LDL R140, [R1+0x14] ;  /* 0x00001400018c7983 */ /* 0x000f220000100800 */
[----:B------:R-:W-:-:S03]  /*13b0*/  IMAD.WIDE.U32 R36, R192, R36, c[0x0][0x170] ;  /* 0x00005c00c0247625 */ /* 0x000fc600078e0024 */
[----:B------:R-:W2:Y:S03]  /*13c0*/  LDL R252, [R1+0x1c] ;  /* 0x00001c0001fc7983 */ /* 0x000ea60000100800 */
[C---:B0-----:R-:W-:Y:S01]  /*13d0*/  @P1 LEA R20, P2, R192.reuse, c[0x0][0x180], 0x4 ;  /* 0x00006000c0141a11 */ /* 0x041fe200078420ff */
[----:B------:R-:W2:Y:S03]  /*13e0*/  LDG.E.128 R132, [R36.64] ;  /* 0x0000000424847981 */ /* 0x000ea6000c1e1d00 */
[----:B------:R-:W-:Y:S01]  /*13f0*/  @P1 LEA.HI.X R21, R192, c[0x0][0x184], RZ, 0x4, P2 ;  /* 0x00006100c0151a11 */ /* 0x000fe200010f24ff */
[----:B------:R-:W3:Y:S04]  /*1400*/  LDL R195, [R1] ;  /* 0x0000000001c37983 */ /* 0x000ee80000100800 */
[----:B------:R0:W3:Y:S04]  /*1410*/  @P1 LDG.E.128 R128, [R20.64] ;  /* 0x0000000414801981 */ /* 0x0000e8000c1e1d00 */
[----:B------:R-:W4:Y:S04]  /*1420*/  LDL R194, [R1+0x4] ;  /* 0x0000040001c27983 */ /* 0x000f280000100800 */
[----:B------:R-:W4:Y:S04]  /*1430*/  LDL R167, [R1+0x8] ;  /* 0x0000080001a77983 */ /* 0x000f280000100800 */
[----:B------:R-:W4:Y:S01]  /*1440*/  LDL R166, [R1+0xc] ;  /* 0x00000c0001a67983 */ /* 0x000f220000100800 */
[----:B--2---:R-:W-:-:S02]  /*1450*/  HADD2.F32 R22, -RZ, R132.H0_H0 ;  /* 0x20000084ff167230 */ /* 0x004fc40000004100 */
[----:B0-----:R-:W-:Y:S02]  /*1460*/  HADD2.F32 R20, -RZ, R133.H0_H0 ;  /* 0x20000085ff147230 */ /* 0x001fe40000004100 */
[----:B------:R-:W-:Y:S01]  /*1470*/  HADD2.F32 R36, -RZ, R132.H1_H1 ;  /* 0x30000084ff247230 */ /* 0x000fe20000004100 */
[-C--:B------:R-:W-:Y:S02]  /*1480*/  FMUL.FTZ R22, R22, R165.reuse ;  /* 0x000000a516167220 */ /* 0x080fe40000410000 */
[-C--:B------:R-:W-:Y:S01]  /*1490*/  FMUL.FTZ R20, R20, R165.reuse ;  /* 0x000000a514147220 */ /* 0x080fe20000410000 */
[----:B---3--:R-:W-:Y:S01]  /*14a0*/  @P1 HADD2.F32 R21, -RZ, R128.H0_H0 ;  /* 0x20000080ff151230 */ /* 0x008fe20000004100 */
[----:B------:R-:W-:Y:S01]  /*14b0*/  FMUL.FTZ R22, R139, R22 ;  /* 0x000000168b167220 */ /* 0x000fe20000410000 */
[----:B------:R-:W-:Y:S01]  /*14c0*/  @P1 HADD2.F32 R37, -RZ, R129.H0_H0 ;  /* 0x20000081ff251230 */ /* 0x000fe20000004100 */
[----:B------:R-:W-:Y:S02]  /*14d0*/  FMUL.FTZ R36, R36, R165 ;  /* 0x000000a524247220 */ /* 0x000fe40000410000 */
[----:B------:R-:W-:-:S02]  /*14e0*/  FMUL.FTZ R20, R141, R20 ;  /* 0x000000148d147220 */ /* 0x000fc40000410000 */
[----:B------:R-:W-:Y:S02]  /*14f0*/  @P1 FADD.FTZ R22, R21, R22 ;  /* 0x0000001615161221 */ /* 0x000fe40000010000 */
        /* <DEDUP_REMOVED lines=37> */
.L_x_29495:
[----:B------:R-:W-:Y:S05]  /*1750*/  BSYNC B0 ;  /* 0x0000000000007941 */ /* 0x000fea0003800000 */
.L_x_29494:
[----:B------:R-:W-:Y:S01]  /*1760*/  ISETP.GE.U32.AND P1, PT, R4, 0x60, PT ;  /* 0x000000600400780c */ /* 0x000fe20003f26070 */
[----:B------:R-:W-:-:S12]  /*1770*/  BSSY B0, `(.L_x_29496) ;  /* 0x000003a000007945 */ /* 0x000fd80003800000 */
[----:B------:R-:W-:Y:S05]  /*1780*/  @!P1 BRA `(.L_x_29497) ;  /* 0x0000038000009947 */ /* 0x000fea0003800000 */
[----:B------:R-:W-:Y:S02]  /*1790*/  ISETP.NE.U32.AND P1, PT, RZ, c[0x0][0x180], PT ;  /* 0x00006000ff007a0c */ /* 0x000fe40003f25070 */
[----:B------:R-:W-:Y:S02]  /*17a0*/  MOV R34, 0x10 ;  /* 0x0000001000227802 */ /* 0x000fe40000000f00 */
[----:B------:R-:W-:-:S03]  /*17b0*/  ISETP.NE.AND.EX P1, PT, RZ, c[0x0][0x184], PT, P1 ;  /* 0x00006100ff007a0c */ /* 0x000fc60003f25310 */
[----:B------:R-:W-:-:S05]  /*17c0*/  IMAD.WIDE.U32 R34, R192, R34, c[0x0][0x170] ;  /* 0x00005c00c0227625 */ /* 0x000fca00078e0022 */
[----:B0-----:R-:W2:Y:S05]  /*17d0*/  LDG.E.128 R132, [R34.64] ;  /* 0x0000000422847981 */ /* 0x001eaa000c1e1d00 */
[----:B-1----:R-:W-:-:S04]  /*17e0*/  @P1 LEA R18, P2, R192, c[0x0][0x180], 0x4 ;  /* 0x00006000c0121a11 */ /* 0x002fc800078420ff */
[----:B------:R-:W-:-:S05]  /*17f0*/  @P1 LEA.HI.X R19, R192, c[0x0][0x184], RZ, 0x4, P2 ;  /* 0x00006100c0131a11 */ /* 0x000fca00010f24ff */
[----:B------:R2:W3:Y:S02]  /*1800*/  @P1 LDG.E.128 R128, [R18.64] ;  /* 0x0000000412801981 */ /* 0x0004e4000c1e1d00 */
[--C-:B--2---:R-:W-:Y:S02]  /*1810*/  HADD2.F32 R19, -RZ, R132.reuse.H0_H0 ;  /* 0x20000084ff137230 */ /* 0x104fe40000004100 */
[----:B------:R-:W-:Y:S02]  /*1820*/  HADD2.F32 R17, -RZ, R133.H0_H0 ;  /* 0x20000085ff117230 */ /* 0x000fe40000004100 */
[----:B------:R-:W-:Y:S01]  /*1830*/  HADD2.F32 R34, -RZ, R132.H1_H1 ;  /* 0x30000084ff227230 */ /* 0x000fe20000004100 */
[-C--:B------:R-:W-:Y:S02]  /*1840*/  FMUL.FTZ R19, R19, R165.reuse ;  /* 0x000000a513137220 */ /* 0x080fe40000410000 */
[----:B------:R-:W-:Y:S02]  /*1850*/  FMUL.FTZ R17, R17, R165 ;  /* 0x000000a511117220 */ /* 0x000fe40000410000 */
[----:B-----5:R-:W-:-:S02]  /*1860*/  FMUL.FTZ R19, R248, R19 ;  /* 0x00000013f8137220 */ /* 0x020fc40000410000 */
[----:B------:R-:W-:Y:S01]  /*1870*/  FMUL.FTZ R34, R34, R165 ;  /* 0x000000a522227220 */ /* 0x000fe20000410000 */
[----:B---3--:R-:W-:Y:S01]  /*1880*/  @P1 HADD2.F32 R18, -RZ, R128.H0_H0 ;  /* 0x20000080ff121230 */ /* 0x008fe20000004100 */
[----:B------:R-:W-:Y:S01]  /*1890*/  FMUL.FTZ R17, R250, R17 ;  /* 0x00000011fa117220 */ /* 0x000fe20000410000 */
[----:B------:R-:W-:-:S03]  /*18a0*/  @P1 HADD2.F32 R35, -RZ, R129.H0_H0 ;  /* 0x20000081ff231230 */ /* 0x000fc60000004100 */
[----:B------:R-:W-:Y:S02]  /*18b0*/  @P1 FADD.FTZ R19, R18, R19 ;  /* 0x0000001312131221 */ /* 0x000fe40000010000 */
[----:B------:R-:W-:Y:S01]  /*18c0*/  FMUL.FTZ R18, R249, R34 ;  /* 0x00000022f9127220 */ /* 0x000fe20000410000 */
        /* <DEDUP_REMOVED lines=36> */
.L_x_29497:
[----:B------:R-:W-:Y:S05]  /*1b10*/  BSYNC B0 ;  /* 0x0000000000007941 */ /* 0x000fea0003800000 */
.L_x_29496:
[----:B------:R-:W-:Y:S01]  /*1b20*/  ISETP.GE.U32.AND P1, PT, R4, 0x80, PT ;  /* 0x000000800400780c */ /* 0x000fe20003f26070 */
[----:B------:R-:W-:-:S12]  /*1b30*/  BSSY B0, `(.L_x_29498) ;  /* 0x000003a000007945 */ /* 0x000fd80003800000 */
[----:B------:R-:W-:Y:S05]  /*1b40*/  @!P1 BRA `(.L_x_29499) ;  /* 0x0000038000009947 */ /* 0x000fea0003800000 */
[----:B------:R-:W-:Y:S01]  /*1b50*/  HFMA2.MMA R32, -RZ, RZ, 0, 9.5367431640625e-07 ;  /* 0x00000010ff207435 */ /* 0x000fe200000001ff */
[----:B------:R-:W-:-:S04]  /*1b60*/  ISETP.NE.U32.AND P1, PT, RZ, c[0x0][0x180], PT ;  /* 0x00006000ff007a0c */ /* 0x000fc80003f25070 */
[----:B------:R-:W-:-:S05]  /*1b70*/  ISETP.NE.AND.EX P1, PT, RZ, c[0x0][0x184], PT, P1 ;  /* 0x00006100ff007a0c */ /* 0x000fca0003f25310 */
[----:B------:R-:W-:-:S05]  /*1b80*/  IMAD.WIDE.U32 R32, R192, R32, c[0x0][0x170] ;  /* 0x00005c00c0207625 */ /* 0x000fca00078e0020 */
[----:B0-----:R-:W2:Y:S03]  /*1b90*/  LDG.E.128 R132, [R32.64] ;  /* 0x0000000420847981 */ /* 0x001ea6000c1e1d00 */
[----:B------:R-:W-:-:S04]  /*1ba0*/  @P1 LEA R14, P2, R192, c[0x0][0x180], 0x4 ;  /* 0x00006000c00e1a11 */ /* 0x000fc800078420ff */
[----:B------:R-:W-:-:S05]  /*1bb0*/  @P1 LEA.HI.X R15, R192, c[0x0][0x184], RZ, 0x4, P2 ;  /* 0x00006100c00f1a11 */ /* 0x000fca00010f24ff */
[----:B------:R2:W3:Y:S02]  /*1bc0*/  @P1 LDG.E.128 R128, [R14.64] ;  /* 0x000000040e801981 */ /* 0x0004e4000c1e1d00 */
[----:B--2---:R-:W-:-:S05]  /*1bd0*/  HADD2.F32 R14, -RZ, R132.H0_H0 ;  /* 0x20000084ff0e7230 */ /* 0x004fca0000004100 */
[----:B------:R-:W-:Y:S01]  /*1be0*/  FMUL.FTZ R14, R14, R165 ;  /* 0x000000a50e0e7220 */ /* 0x000fe20000410000 */
[----:B------:R-:W-:-:S03]  /*1bf0*/  HADD2.F32 R32, -RZ, R132.H1_H1 ;  /* 0x30000084ff207230 */ /* 0x000fc60000004100 */
[----:B-1---5:R-:W-:Y:S01]  /*1c00*/  FMUL.FTZ R16, R240, R14 ;  /* 0x0000000ef0107220 */ /* 0x022fe20000410000 */
[----:B------:R-:W-:Y:S02]  /*1c10*/  HADD2.F32 R14, -RZ, R133.H0_H0 ;  /* 0x20000085ff0e7230 */ /* 0x000fe40000004100 */
[----:B---3--:R-:W-:Y:S01]  /*1c20*/  @P1 HADD2.F32 R15, -RZ, R128.H0_H0 ;  /* 0x20000080ff0f1230 */ /* 0x008fe20000004100 */
[-C--:B------:R-:W-:Y:S02]  /*1c30*/  FMUL.FTZ R32, R32, R165.reuse ;  /* 0x000000a520207220 */ /* 0x080fe40000410000 */
[----:B------:R-:W-:Y:S01]  /*1c40*/  FMUL.FTZ R14, R14, R165 ;  /* 0x000000a50e0e7220 */ /* 0x000fe20000410000 */
[----:B------:R-:W-:Y:S01]  /*1c50*/  @P1 HADD2.F32 R33, -RZ, R129.H0_H0 ;  /* 0x20000081ff211230 */ /* 0x000fe20000004100 */
[----:B------:R-:W-:Y:S02]  /*1c60*/  @P1 FADD.FTZ R16, R15, R16 ;  /* 0x000000100f101221 */ /* 0x000fe40000010000 */
[----:B------:R-:W-:-:S02]  /*1c70*/  FMUL.FTZ R14, R242, R14 ;  /* 0x0000000ef20e7220 */ /* 0x000fc40000410000 */
        /* <DEDUP_REMOVED lines=37> */
.L_x_29499:
[----:B------:R-:W-:Y:S05]  /*1ed0*/  BSYNC B0 ;  /* 0x0000000000007941 */ /* 0x000fea0003800000 */
.L_x_29498:
        /* <DEDUP_REMOVED lines=8> */
[----:B------:R-:W-:-:S04]  /*1f60*/  @P1 LEA R12, P2, R192, c[0x0][0x180], 0x4 ;  /* 0x00006000c00c1a11 */ /* 0x000fc800078420ff */
[----:B------:R-:W-:-:S05]  /*1f70*/  @P1 LEA.HI.X R13, R192, c[0x0][0x184], RZ, 0x4, P2 ;  /* 0x00006100c00d1a11 */ /* 0x000fca00010f24ff */
[----:B------:R0:W3:Y:S01]  /*1f80*/  @P1 LDG.E.128 R128, [R12.64] ;  /* 0x000000040c801981 */ /* 0x0000e2000c1e1d00 */
[----:B-12---:R-:W-:-:S05]  /*1f90*/  HADD2.F32 R11, -RZ, R132.H0_H0 ;  /* 0x20000084ff0b7230 */ /* 0x006fca0000004100 */
[----:B------:R-:W-:Y:S01]  /*1fa0*/  FMUL.FTZ R11, R11, R165 ;  /* 0x000000a50b0b7220 */ /* 0x000fe20000410000 */
[----:B------:R-:W-:-:S03]  /*1fb0*/  HADD2.F32 R30, -RZ, R132.H1_H1 ;  /* 0x30000084ff1e7230 */ /* 0x000fc60000004100 */
[----:B0----5:R-:W-:Y:S01]  /*1fc0*/  FMUL.FTZ R13, R232, R11 ;  /* 0x0000000be80d7220 */ /* 0x021fe20000410000 */
[----:B------:R-:W-:Y:S01]  /*1fd0*/  HADD2.F32 R11, -RZ, R133.H0_H0 ;  /* 0x20000085ff0b7230 */ /* 0x000fe20000004100 */
[----:B------:R-:W-:Y:S01]  /*1fe0*/  FMUL.FTZ R30, R30, R165 ;  /* 0x000000a51e1e7220 */ /* 0x000fe20000410000 */
[----:B---3--:R-:W-:-:S03]  /*1ff0*/  @P1 HADD2.F32 R12, -RZ, R128.H0_H0 ;  /* 0x20000080ff0c1230 */ /* 0x008fc60000004100 */
[----:B------:R-:W-:Y:S01]  /*2000*/  FMUL.FTZ R11, R11, R165 ;  /* 0x000000a50b0b7220 */ /* 0x000fe20000410000 */
[----:B------:R-:W-:-:S03]  /*2010*/  @P1 HADD2.F32 R31, -RZ, R129.H0_H0 ;  /* 0x20000081ff1f1230 */ /* 0x000fc60000004100 */
[----:B------:R-:W-:Y:S02]  /*2020*/  FMUL.FTZ R11, R234, R11 ;  /* 0x0000000bea0b7220 */ /* 0x000fe40000410000 */
        /* <DEDUP_REMOVED lines=38> */
.L_x_29501:
[----:B------:R-:W-:Y:S05]  /*2290*/  BSYNC B0 ;  /* 0x0000000000007941 */ /* 0x000fea0003800000 */
.L_x_29500:
[----:B------:R-:W-:Y:S01]  /*22a0*/  ISETP.GE.U32.AND P1, PT, R4, 0xc0, PT ;  /* 0x000000c00400780c */ /* 0x000fe20003f26070 */
[----:B------:R-:W-:-:S12]  /*22b0*/  BSSY B0, `(.L_x_29502) ;  /* 0x000003a000007945 */ /* 0x000fd80003800000 */
[----:B------:R-:W-:Y:S05]  /*22c0*/  @!P1 BRA `(.L_x_29503) ;  /* 0x0000038000009947 */ /* 0x000fea0003800000 */
[----:B------:R-:W-:Y:S01]  /*22d0*/  ISETP.NE.U32.AND P1, PT, RZ, c[0x0][0x180], PT ;  /* 0x00006000ff007a0c */ /* 0x000fe20003f25070 */
[----:B------:R-:W-:-:S03]  /*22e0*/  HFMA2.MMA R28, -RZ, RZ, 0, 9.5367431640625e-07 ;  /* 0x00000010ff1c7435 */ /* 0x000fc600000001ff */
[----:B------:R-:W-:-:S07]  /*22f0*/  ISETP.NE.AND.EX P1, PT, RZ, c[0x0][0x184], PT, P1 ;  /* 0x00006100ff007a0c */ /* 0x000fce0003f25310 */
[----:B------:R-:W-:-:S05]  /*2300*/  IMAD.WIDE.U32 R28, R192, R28, c[0x0][0x170] ;  /* 0x00005c00c01c7625 */ /* 0x000fca00078e001c */
[----:B0-----:R-:W2:Y:S01]  /*2310*/  LDG.E.128 R132, [R28.64] ;  /* 0x000000041c847981 */ /* 0x001ea2000c1e1d00 */
[----:B-1----:R-:W-:-:S04]  /*2320*/  @P1 LEA R8, P2, R192, c[0x0][0x180], 0x4 ;  /* 0x00006000c0081a11 */ /* 0x002fc800078420ff */
[----:B------:R-:W-:-:S05]  /*2330*/  @P1 LEA.HI.X R9, R192, c[0x0][0x184], RZ, 0x4, P2 ;  /* 0x00006100c0091a11 */ /* 0x000fca00010f24ff */
[----:B------:R0:W3:Y:S01]  /*2340*/  @P1 LDG.E.128 R128, [R8.64] ;  /* 0x0000000408801981 */ /* 0x0000e2000c1e1d00 */
[--C-:B--2---:R-:W-:Y:S02]  /*2350*/  HADD2.F32 R10, -RZ, R132.reuse.H0_H0 ;  /* 0x20000084ff0a7230 */ /* 0x104fe40000004100 */
[----:B0-----:R-:W-:Y:S02]  /*2360*/  HADD2.F32 R8, -RZ, R133.H0_H0 ;  /* 0x20000085ff087230 */ /* 0x001fe40000004100 */
[----:B------:R-:W-:Y:S01]  /*2370*/  HADD2.F32 R28, -RZ, R132.H1_H1 ;  /* 0x30000084ff1c7230 */ /* 0x000fe20000004100 */
[-C--:B------:R-:W-:Y:S02]  /*2380*/  FMUL.FTZ R10, R10, R165.reuse ;  /* 0x000000a50a0a7220 */ /* 0x080fe40000410000 */
[-C--:B------:R-:W-:Y:S02]  /*2390*/  FMUL.FTZ R8, R8, R165.reuse ;  /* 0x000000a508087220 */ /* 0x080fe40000410000 */
[----:B-----5:R-:W-:Y:S01]  /*23a0*/  FMUL.FTZ R10, R224, R10 ;  /* 0x0000000ae00a7220 */ /* 0x020fe20000410000 */
[----:B---3--:R-:W-:Y:S01]  /*23b0*/  @P1 HADD2.F32 R9, -RZ, R128.H0_H0 ;  /* 0x20000080ff091230 */ /* 0x008fe20000004100 */
[----:B------:R-:W-:Y:S01]  /*23c0*/  FMUL.FTZ R28, R28, R165 ;  /* 0x000000a51c1c7220 */ /* 0x000fe20000410000 */
[----:B------:R-:W-:Y:S01]  /*23d0*/  @P1 HADD2.F32 R29, -RZ, R129.H0_H0 ;  /* 0x20000081ff1d1230 */ /* 0x000fe20000004100 */
[----:B------:R-:W-:-:S02]  /*23e0*/  FMUL.FTZ R8, R226, R8 ;  /* 0x00000008e2087220 */ /* 0x000fc40000410000 */
        /* <DEDUP_REMOVED lines=38> */
.L_x_29503:
[----:B------:R-:W-:Y:S05]  /*2650*/  BSYNC B0 ;  /* 0x0000000000007941 */ /* 0x000fea0003800000 */
.L_x_29502:
[----:B------:R-:W-:Y:S01]  /*2660*/  ISETP.GE.U32.AND P1, PT, R4, 0xe0, PT ;  /* 0x000000e00400780c */ /* 0x000fe20003f26070 */
[----:B------:R-:W-:-:S12]  /*2670*/  BSSY B0, `(.L_x_29504) ;  /* 0x000003a000007945 */ /* 0x000fd80003800000 */
[----:B------:R-:W-:Y:S05]  /*2680*/  @!P1 BRA `(.L_x_29505) ;  /* 0x0000038000009947 */ /* 0x000fea0003800000 */
[----:B------:R-:W-:Y:S02]  /*2690*/  ISETP.NE.U32.AND P1, PT, RZ, c[0x0][0x180], PT ;  /* 0x00006000ff007a0c */ /* 0x000fe40003f25070 */
[----:B0-----:R-:W-:Y:S02]  /*26a0*/  MOV R26, 0x10 ;  /* 0x00000010001a7802 */ /* 0x001fe40000000f00 */
[----:B------:R-:W-:-:S03]  /*26b0*/  ISETP.NE.AND.EX P1, PT, RZ, c[0x0][0x184], PT, P1 ;  /* 0x00006100ff007a0c */ /* 0x000fc60003f25310 */
[----:B------:R-:W-:-:S05]  /*26c0*/  IMAD.WIDE.U32 R26, R192, R26, c[0x0][0x170] ;  /* 0x00005c00c01a7625 */ /* 0x000fca00078e001a */
[----:B------:R-:W2:Y:S05]  /*26d0*/  LDG.E.128 R132, [R26.64] ;  /* 0x000000041a847981 */ /* 0x000eaa000c1e1d00 */
        /* <DEDUP_REMOVED lines=51> */
.L_x_29505:
[----:B------:R-:W-:Y:S05]  /*2a10*/  BSYNC B0 ;  /* 0x0000000000007941 */ /* 0x000fea0003800000 */
.L_x_29504:
        /* <DEDUP_REMOVED lines=13> */
[--C-:B------:R-:W-:Y:S02]  /*2af0*/  HADD2.F32 R159, -RZ, R133.reuse.H0_H0 ;  /* 0x20000085ff9f7230 */ /* 0x100fe40000004100 */
[----:B------:R-:W-:Y:S02]  /*2b00*/  HADD2.F32 R133, -RZ, R133.H1_H1 ;  /* 0x30000085ff857230 */ /* 0x000fe40000004100 */
[----:B------:R-:W-:Y:S02]  /*2b10*/  HADD2.F32 R132, -RZ, R134.H0_H0 ;  /* 0x20000086ff847230 */ /* 0x000fe40000004100 */
[----:B------:R-:W-:-:S02]  /*2b20*/  HADD2.F32 R162, -RZ, R135.H0_H0 ;  /* 0x20000087ffa27230 */ /* 0x000fc40000004100 */
[----:B------:R-:W-:Y:S01]  /*2b30*/  HADD2.F32 R161, -RZ, R135.H1_H1 ;  /* 0x30000087ffa17230 */ /* 0x000fe20000004100 */
[-C--:B------:R-:W-:Y:S02]  /*2b40*/  FMUL.FTZ R157, R157, R165.reuse ;  /* 0x000000a59d9d7220 */ /* 0x080fe40000410000 */
[-C--:B------:R-:W-:Y:S02]  /*2b50*/  FMUL.FTZ R158, R158, R165.reuse ;  /* 0x000000a59e9e7220 */ /* 0x080fe40000410000 */
[-C--:B------:R-:W-:Y:S02]  /*2b60*/  FMUL.FTZ R160, R133, R165.reuse ;  /* 0x000000a585a07220 */ /* 0x080fe40000410000 */
[-C--:B------:R-:W-:Y:S02]  /*2b70*/  FMUL.FTZ R135, R132, R165.reuse ;  /* 0x000000a584877220 */ /* 0x080fe40000410000 */
[-C--:B------:R-:W-:Y:S01]  /*2b80*/  FMUL.FTZ R132, R162, R165.reuse ;  /* 0x000000a5a2847220 */ /* 0x080fe20000410000 */
[--C-:B---3--:R-:W-:Y:S01]  /*2b90*/  @P1 HADD2.F32 R162, -RZ, R128.reuse.H1_H1 ;  /* 0x30000080ffa21230 */ /* 0x108fe20000004100 */
[----:B------:R-:W-:Y:S01]  /*2ba0*/  FMUL.FTZ R133, R161, R165 ;  /* 0x000000a5a1857220 */ /* 0x000fe20000410000 */
[----:B------:R-:W-:Y:S01]  /*2bb0*/  @P1 HADD2.F32 R161, -RZ, R128.H0_H0 ;  /* 0x20000080ffa11230 */ /* 0x000fe20000004100 */
[----:B-----5:R-:W-:-:S02]  /*2bc0*/  FMUL.FTZ R157, R200, R157 ;  /* 0x0000009dc89d7220 */ /* 0x020fc40000410000 */
[----:B------:R-:W-:Y:S01]  /*2bd0*/  FMUL.FTZ R158, R201, R158 ;  /* 0x0000009ec99e7220 */ /* 0x000fe20000410000 */
[----:B------:R-:W-:Y:S01]  /*2be0*/  HADD2.F32 R134, -RZ, R134.H1_H1 ;  /* 0x30000086ff867230 */ /* 0x000fe20000004100 */
[----:B------:R-:W-:Y:S02]  /*2bf0*/  FMUL.FTZ R159, R159, R165 ;  /* 0x000000a59f9f7220 */ /* 0x000fe40000410000 */
[----:B------:R-:W-:Y:S01]  /*2c00*/  @P1 FADD.FTZ R157, R161, R157 ;  /* 0x0000009da19d1221 */ /* 0x000fe20000010000 */
[--C-:B------:R-:W-:Y:S01]  /*2c10*/  @P1 HADD2.F32 R161, -RZ, R129.reuse.H0_H0 ;  /* 0x20000081ffa11230 */ /* 0x100fe20000004100 */
[----:B------:R-:W-:Y:S01]  /*2c20*/  @P1 FADD.FTZ R158, R162, R158 ;  /* 0x0000009ea29e1221 */ /* 0x000fe20000010000 */
[----:B------:R-:W-:Y:S01]  /*2c30*/  @P1 HADD2.F32 R162, -RZ, R129.H1_H1 ;  /* 0x30000081ffa21230 */ /* 0x000fe20000004100 */
[----:B------:R-:W-:Y:S02]  /*2c40*/  FMUL.FTZ R159, R202, R159 ;  /* 0x0000009fca9f7220 */ /* 0x000fe40000410000 */
[----:B------:R-:W-:-:S02]  /*2c50*/  FMUL.FTZ R160, R203, R160 ;  /* 0x000000a0cba07220 */ /* 0x000fc40000410000 */
[----:B------:R-:W-:Y:S02]  /*2c60*/  FMUL.FTZ R134, R134, R165 ;  /* 0x000000a586867220 */ /* 0x000fe40000410000 */
[----:B------:R-:W-:Y:S02]  /*2c70*/  @P1 FADD.FTZ R159, R161, R159 ;  /* 0x0000009fa19f1221 */ /* 0x000fe40000010000 */
[----:B------:R-:W-:Y:S02]  /*2c80*/  @P1 FADD.FTZ R160, R162, R160 ;  /* 0x000000a0a2a01221 */ /* 0x000fe40000010000 */
[----:B------:R-:W-:Y:S01]  /*2c90*/  FMUL.FTZ R161, R196, R135 ;  /* 0x00000087c4a17220 */ /* 0x000fe20000410000 */
[--C-:B------:R-:W-:Y:S01]  /*2ca0*/  @P1 HADD2.F32 R135, -RZ, R130.reuse.H1_H1 ;  /* 0x30000082ff871230 */ /* 0x100fe20000004100 */
[----:B------:R-:W-:Y:S01]  /*2cb0*/  FMUL.FTZ R162, R197, R134 ;  /* 0x00000086c5a27220 */ /* 0x000fe20000410000 */
[----:B------:R-:W-:Y:S01]  /*2cc0*/  @P1 HADD2.F32 R134, -RZ, R130.H0_H0 ;  /* 0x20000082ff861230 */ /* 0x000fe20000004100 */
[----:B------:R-:W-:Y:S01]  /*2cd0*/  FMUL.FTZ R163, R198, R132 ;  /* 0x00000084c6a37220 */ /* 0x000fe20000410000 */
[--C-:B------:R-:W-:Y:S01]  /*2ce0*/  @P1 HADD2.F32 R132, -RZ, R131.reuse.H0_H0 ;  /* 0x20000083ff841230 */ /* 0x100fe20000004100 */
[----:B------:R-:W-:Y:S01]  /*2cf0*/  FMUL.FTZ R164, R199, R133 ;  /* 0x00000085c7a47220 */ /* 0x000fe20000410000 */
[----:B------:R-:W-:Y:S01]  /*2d00*/  @P1 HADD2.F32 R133, -RZ, R131.H1_H1 ;  /* 0x30000083ff851230 */ /* 0x000fe20000004100 */
[----:B------:R-:W-:-:S02]  /*2d10*/  @P1 FADD.FTZ R161, R134, R161 ;  /* 0x000000a186a11221 */ /* 0x000fc40000010000 */
[----:B------:R-:W-:Y:S02]  /*2d20*/  @P1 FADD.FTZ R162, R135, R162 ;  /* 0x000000a287a21221 */ /* 0x000fe40000010000 */
[----:B------:R-:W-:Y:S02]  /*2d30*/  @P1 FADD.FTZ R163, R132, R163 ;  /* 0x000000a384a31221 */ /* 0x000fe40000010000 */
[----:B------:R-:W-:Y:S01]  /*2d40*/  @P1 FADD.FTZ R164, R133, R164 ;  /* 0x000000a485a41221 */ /* 0x000fe20000010000 */
[----:B------:R-:W-:Y:S02]  /*2d50*/  LEA R166, P1, R192, c[0x0][0x188], 0x4 ;  /* 0x00006200c0a67a11 */ /* 0x000fe400078220ff */
[----:B------:R-:W-:Y:S02]  /*2d60*/  F2FP.PACK_AB R134, R162, R161 ;  /* 0x000000a1a286723e */ /* 0x000fe400000000ff */
[----:B------:R-:W-:Y:S02]  /*2d70*/  LEA.HI.X R167, R192, c[0x0][0x18c], RZ, 0x4, P1 ;  /* 0x00006300c0a77a11 */ /* 0x000fe400008f24ff */
[----:B------:R-:W-:-:S02]  /*2d80*/  F2FP.PACK_AB R133, R160, R159 ;  /* 0x0000009fa085723e */ /* 0x000fc400000000ff */
[----:B------:R-:W-:Y:S02]  /*2d90*/  F2FP.PACK_AB R132, R158, R157 ;  /* 0x0000009d9e84723e */ /* 0x000fe400000000ff */
[----:B------:R-:W-:-:S05]  /*2da0*/  F2FP.PACK_AB R135, R164, R163 ;  /* 0x000000a3a487723e */ /* 0x000fca00000000ff */
[----:B------:R0:W-:Y:S02]  /*2db0*/  STG.E.128 [R166.64], R132 ;  /* 0x00000084a6007986 */ /* 0x0001e4000c101d04 */
.L_x_29507:
[----:B------:R-:W-:Y:S05]  /*2dc0*/  BSYNC B0 ;  /* 0x0000000000007941 */ /* 0x000fea0003800000 */
.L_x_29506:
        /* <DEDUP_REMOVED lines=79> */
.L_x_29528:
        /* <DEDUP_REMOVED lines=154> */
.L_x_29529:
        /* <DEDUP_REMOVED lines=34> */
[----:B------:R-:W-:Y:S01]  /*3e80*/  F2FP.PACK_AB R132, R133, R132 ;  /* 0x000000848584723e */ /* 0x000fe200000000ff */
[----:B------:R-:W-:Y:S02]  /*3e90*/  FADD.FTZ R133, R39, -R192 ;  /* 0x800000c027857221 */ /* 0x000fe40000010000 */
[C---:B------:R-:W-:Y:S02]  /*3ea0*/  FMUL.FTZ R134, R165.reuse, R134 ;  /* 0x00000086a5867220 */ /* 0x040fe40000410000 */
[----:B------:R-:W-:Y:S02]  /*3eb0*/  FMUL.FTZ R133, R165, R133 ;  /* 0x00000085a5857220 */ /* 0x000fe40000410000 */
[----:B----4-:R-:W-:-:S02]  /*3ec0*/  FFMA.FTZ R134, R252, R134, R42 ;  /* 0x00000086fc867223 */ /* 0x010fc4000001002a */
[----:B------:R-:W-:Y:S02]  /*3ed0*/  FFMA.FTZ R133, R195, R133, R43 ;  /* 0x00000085c3857223 */ /* 0x000fe4000001002b */
[----:B------:R-:W-:-:S03]  /*3ee0*/  FFMA.FTZ R135, R194, R135, R44 ;  /* 0x00000087c2877223 */ /* 0x000fc6000001002c */
[----:B------:R-:W-:Y:S01]  /*3ef0*/  F2FP.PACK_AB R133, R133, R134 ;  /* 0x000000868585723e */ /* 0x000fe200000000ff */
[----:B------:R-:W-:-:S04]  /*3f00*/  FADD.FTZ R134, R136, -R192 ;  /* 0x800000c088867221 */ /* 0x000fc80000010000 */
[----:B------:R-:W-:-:S04]  /*3f10*/  FMUL.FTZ R134, R165, R134 ;  /* 0x00000086a5867220 */ /* 0x000fc80000410000 */
[----:B------:R-:W-:Y:S02]  /*3f20*/  FFMA.FTZ R134, R166, R134, R45 ;  /* 0x00000086a6867223 */ /* 0x000fe4000001002d */
[----:B------:R-:W-:-:S03]  /*3f30*/  FADD.FTZ R166, R137, -R192 ;  /* 0x800000c089a67221 */ /* 0x000fc60000010000 */
[----:B------:R-:W-:Y:S01]  /*3f40*/  F2FP.PACK_AB R134, R134, R135 ;  /* 0x000000878686723e */ /* 0x000fe200000000ff */
[----:B------:R-:W-:Y:S02]  /*3f50*/  FADD.FTZ R135, R138, -R192 ;  /* 0x800000c08a877221 */ /* 0x000fe40000010000 */
[C---:B------:R-:W-:Y:S02]  /*3f60*/  FMUL.FTZ R166, R165.reuse, R166 ;  /* 0x000000a6a5a67220 */ /* 0x040fe40000410000 */
[----:B------:R-:W-:Y:S02]  /*3f70*/  FMUL.FTZ R135, R165, R135 ;  /* 0x00000087a5877220 */ /* 0x000fe40000410000 */
[----:B------:R-:W-:Y:S02]  /*3f80*/  FFMA.FTZ R166, R193, R166, R46 ;  /* 0x000000a6c1a67223 */ /* 0x000fe4000001002e */
[----:B------:R-:W-:-:S05]  /*3f90*/  FFMA.FTZ R135, R167, R135, R47 ;  /* 0x00000087a7877223 */ /* 0x000fca000001002f */
[----:B------:R-:W-:Y:S01]  /*3fa0*/  F2FP.PACK_AB R135, R135, R166 ;  /* 0x000000a68787723e */ /* 0x000fe200000000ff */
[----:B------:R-:W-:-:S10]  /*3fb0*/  HFMA2.MMA R166, -RZ, RZ, 0, 9.5367431640625e-07 ;  /* 0x00000010ffa67435 */ /* 0x000fd400000001ff */
[C---:B------:R-:W-:Y:S01]  /*3fc0*/  IMAD.WIDE.U32 R166, R0.reuse, R166, c[0x0][0x208] ;  /* 0x0000820000a67625 */ /* 0x040fe200078e00a6 */
[----:B------:R-:W-:-:S04]  /*3fd0*/  IADD3 R0, R0, 0x20, RZ ;  /* 0x0000002000007810 */ /* 0x000fc80007ffe0ff */
[----:B------:R0:W-:Y:S03]  /*3fe0*/  STG.E.128 [R166.64], R132 ;  /* 0x00000084a6007986 */ /* 0x0001e6000c101d04 */
.L_x_29511:
[----:B------:R-:W-:Y:S05]  /*3ff0*/  BSYNC B0 ;  /* 0x0000000000007941 */ /* 0x000fea0003800000 */
.L_x_29510:
        /* <DEDUP_REMOVED lines=35> */
.L_x_29513:
[----:B------:R-:W-:Y:S05]  /*4230*/  BSYNC B0 ;  /* 0x0000000000007941 */ /* 0x000fea0003800000 */
.L_x_29512:
        /* <DEDUP_REMOVED lines=35> */
.L_x_29515:
[----:B------:R-:W-:Y:S05]  /*4470*/  BSYNC B0 ;  /* 0x0000000000007941 */ /* 0x000fea0003800000 */
.L_x_29514:
        /* <DEDUP_REMOVED lines=35> */
.L_x_29517:
[----:B------:R-:W-:Y:S05]  /*46b0*/  BSYNC B0 ;  /* 0x0000000000007941 */ /* 0x000fea0003800000 */
.L_x_29516:
        /* <DEDUP_REMOVED lines=35> */
.L_x_29519:
[----:B------:R-:W-:Y:S05]  /*48f0*/  BSYNC B0 ;  /* 0x0000000000007941 */ /* 0x000fea0003800000 */
.L_x_29518:
        /* <DEDUP_REMOVED lines=35> */
.L_x_29521:
[----:B------:R-:W-:Y:S05]  /*4b30*/  BSYNC B0 ;  /* 0x0000000000007941 */ /* 0x000fea0003800000 */
.L_x_29520:
        /* <DEDUP_REMOVED lines=35> */
.L_x_29523:
[----:B------:R-:W-:Y:S05]  /*4d70*/  BSYNC B0 ;  /* 0x0000000000007941 */ /* 0x000fea0003800000 */
.L_x_29522:
        /* <DEDUP_REMOVED lines=18> */
[----:B------:R-:W-:Y:S01]  /*4ea0*/  F2FP.PACK_AB R135, R167, R135 ;  /* 0x00000087a787723e */ /* 0x000fe200000000ff */
        /* <DEDUP_REMOVED lines=8> */
[----:B------:R-:W-:Y:S01]  /*4f30*/  F2FP.PACK_AB R134, R167, R132 ;  /* 0x00000084a786723e */ /* 0x000fe200000000ff */
[----:B------:R-:W-:Y:S01]  /*4f40*/  FFMA.FTZ R133, R210, R133, R122 ;  /* 0x00000085d2857223 */ /* 0x000fe2000001007a */
[----:B------:R-:W-:-:S02]  /*4f50*/  F2FP.PACK_AB R132, R165, R166 ;  /* 0x000000a6a584723e */ /* 0x000fc400000000ff */
[----:B------:R-:W-:Y:S02]  /*4f60*/  MOV R166, 0x10 ;  /* 0x0000001000a67802 */ /* 0x000fe40000000f00 */
[----:B------:R-:W-:-:S03]  /*4f70*/  F2FP.PACK_AB R133, R192, R133 ;  /* 0x00000085c085723e */ /* 0x000fc600000000ff */
[----:B------:R-:W-:-:S05]  /*4f80*/  IMAD.WIDE.U32 R166, R0, R166, c[0x0][0x208] ;  /* 0x0000820000a67625 */ /* 0x000fca00078e00a6 */
[----:B------:R0:W-:Y:S02]  /*4f90*/  STG.E.128 [R166.64], R132 ;  /* 0x00000084a6007986 */ /* 0x0001e4000c101d04 */
.L_x_29525:
[----:B------:R-:W-:Y:S05]  /*4fa0*/  BSYNC B0 ;  /* 0x0000000000007941 */ /* 0x000fea0003800000 */
.L_x_29524:
[----:B------:R-:W-:-:S10]  /*4fb0*/  HFMA2.MMA R0, -RZ, RZ, 0, 2.384185791015625e-07 ;  /* 0x00000004ff007435 */ /* 0x000fd400000001ff */
[----:B------:R-:W-:-:S05]  /*4fc0*/  IMAD R2, R0, c[0x0][0x160], R2 ;  /* 0x0000580000027a24 */ /* 0x000fca00078e0202 */
[----:B------:R-:W-:-:S13]  /*4fd0*/  ISETP.GE.AND P1, PT, R2, c[0x0][0x164], PT ;  /* 0x0000590002007a0c */ /* 0x000fda0003f26270 */
[----:B01---5:R-:W-:Y:S01]  /*4fe0*/  @P1 CALL.REL.NOINC `(.L_x_29526) ;  /* 0x0000001000001944 */ /* 0x023fe20003c00000 */
[----:B------:R-:W-:Y:S05]  /*4ff0*/  BRA `(.L_x_29527) ;  /* 0xffffbe1000007947 */ /* 0x000fea000383ffff */
.L_x_29526:
[----:B------:R-:W-:Y:S05]  /*5000*/  EXIT ;  /* 0x000000000000794d */ /* 0x000fea0003800000 */
.L_x_29508:
[----:B------:R-:W-:Y:S01]  /*5010*/  HFMA2.MMA R134, -RZ, RZ, 0, 5.9604644775390625e-08 ;  /* 0x00000001ff867435 */ /* 0x000fe200000001ff */
[----:B------:R-:W-:Y:S02]  /*5020*/  MOV R165, R135 ;  /* 0x0000008700a57202 */ /* 0x000fe40000000f00 */
[----:B------:R-:W-:Y:S02]  /*5030*/  MOV R166, 0x1f ;  /* 0x0000001f00a67802 */ /* 0x000fe40000000f00 */
[----:B------:R-:W-:Y:S02]  /*5040*/  MOV R133, 0xffffffff ;  /* 0xffffffff00857802 */ /* 0x000fe40000000f00 */
[----:B------:R-:W-:Y:S02]  /*5050*/  MOV R132, 0x5070 ;  /* 0x0000507000847802 */ /* 0x000fe40000000f00 */
[----:B-1---5:R-:W-:Y:S05]  /*5060*/  CALL.REL.NOINC `($__internal_84_$__cuda_sm70_shflsync_bfly_p) ;  /* 0x00000c2000007944 */ /* 0x022fea0003c00000 */
[----:B-1----:R-:W-:Y:S05]  /*5070*/  BRA `(.L_x_29528) ;  /* 0xffffe24000007947 */ /* 0x002fea000383ffff */
.L_x_29509:
[----:B------:R-:W-:Y:S01]  /*5080*/  HFMA2.MMA R134, -RZ, RZ, 0, 1.1920928955078125e-07 ;  /* 0x00000002ff867435 */ /* 0x000fe200000001ff */
[----:B------:R-:W-:Y:S02]  /*5090*/  MOV R165, R135 ;  /* 0x0000008700a57202 */ /* 0x000fe40000000f00 */
[----:B------:R-:W-:-:S02]  /*50a0*/  MOV R166, 0x1f ;  /* 0x0000001f00a67802 */ /* 0x000fc40000000f00 */
[----:B------:R-:W-:Y:S02]  /*50b0*/  MOV R133, 0xffffffff ;  /* 0xffffffff00857802 */ /* 0x000fe40000000f00 */
[----:B------:R-:W-:Y:S02]  /*50c0*/  MOV R132, 0x50e0 ;  /* 0x000050e000847802 */ /* 0x000fe40000000f00 */
[----:B-1---5:R-:W-:Y:S05]  /*50d0*/  CALL.REL.NOINC `($__internal_84_$__cuda_sm70_shflsync_bfly_p) ;  /* 0x00000bb000007944 */ /* 0x022fea0003c00000 */
[----:B-1----:R-:W-:Y:S01]  /*50e0*/  FADD.FTZ R135, R135, R134 ;  /* 0x0000008687877221 */ /* 0x002fe20000010000 */
[----:B------:R-:W-:Y:S01]  /*50f0*/  HFMA2.MMA R134, -RZ, RZ, 0, 2.384185791015625e-07 ;  /* 0x00000004ff867435 */ /* 0x000fe200000001ff */
[----:B------:R-:W-:Y:S02]  /*5100*/  MOV R166, 0x1f ;  /* 0x0000001f00a67802 */ /* 0x000fe40000000f00 */
[----:B------:R-:W-:Y:S02]  /*5110*/  MOV R133, 0xffffffff ;  /* 0xffffffff00857802 */ /* 0x000fe40000000f00 */
[----:B------:R-:W-:Y:S02]  /*5120*/  MOV R165, R135 ;  /* 0x0000008700a57202 */ /* 0x000fe40000000f00 */
[----:B------:R-:W-:-:S02]  /*5130*/  MOV R132, 0x5150 ;  /* 0x0000515000847802 */ /* 0x000fc40000000f00 */
[----:B------:R-:W-:Y:S05]  /*5140*/  CALL.REL.NOINC `($__internal_84_$__cuda_sm70_shflsync_bfly_p) ;  /* 0x00000b4000007944 */ /* 0x000fea0003c00000 */
[----:B-1----:R-:W-:Y:S01]  /*5150*/  FADD.FTZ R135, R135, R134 ;  /* 0x0000008687877221 */ /* 0x002fe20000010000 */
[----:B------:R-:W-:Y:S01]  /*5160*/  HFMA2.MMA R134, -RZ, RZ, 0, 4.76837158203125e-07 ;  /* 0x00000008ff867435 */ /* 0x000fe200000001ff */
[----:B------:R-:W-:-:S02]  /*5170*/  MOV R166, 0x1f ;  /* 0x0000001f00a67802 */ /* 0x000fc40000000f00 */
[----:B------:R-:W-:Y:S02]  /*5180*/  MOV R133, 0xffffffff ;  /* 0xffffffff00857802 */ /* 0x000fe40000000f00 */
[----:B------:R-:W-:Y:S02]  /*5190*/  MOV R165, R135 ;  /* 0x0000008700a57202 */ /* 0x000fe40000000f00 */
[----:B------:R-:W-:Y:S02]  /*51a0*/  MOV R132, 0x51c0 ;  /* 0x000051c000847802 */ /* 0x000fe40000000f00 */
[----:B------:R-:W-:Y:S05]  /*51b0*/  CALL.REL.NOINC `($__internal_84_$__cuda_sm70_shflsync_bfly_p) ;  /* 0x00000ad000007944 */ /* 0x000fea0003c00000 */
[----:B-1----:R-:W-:Y:S01]  /*51c0*/  FADD.FTZ R135, R135, R134 ;  /* 0x0000008687877221 */ /* 0x002fe20000010000 */
[----:B------:R-:W-:Y:S01]  /*51d0*/  HFMA2.MMA R134, -RZ, RZ, 0, 9.5367431640625e-07 ;  /* 0x00000010ff867435 */ /* 0x000fe200000001ff */
[----:B------:R-:W-:Y:S02]  /*51e0*/  MOV R166, 0x1f ;  /* 0x0000001f00a67802 */ /* 0x000fe40000000f00 */
[----:B------:R-:W-:Y:S02]  /*51f0*/  MOV R133, 0xffffffff ;  /* 0xffffffff00857802 */ /* 0x000fe40000000f00 */
[----:B------:R-:W-:-:S02]  /*5200*/  MOV R165, R135 ;  /* 0x0000008700a57202 */ /* 0x000fc40000000f00 */
[----:B------:R-:W-:Y:S02]  /*5210*/  MOV R132, 0x5230 ;  /* 0x0000523000847802 */ /* 0x000fe40000000f00 */
[----:B------:R-:W-:Y:S05]  /*5220*/  CALL.REL.NOINC `($__internal_84_$__cuda_sm70_shflsync_bfly_p) ;  /* 0x00000a6000007944 */ /* 0x000fea0003c00000 */
        /* <DEDUP_REMOVED lines=140> */
[----:B------:R-:W-:Y:S05]  /*5af0*/  CALL.REL.NOINC `($__internal_84_$__cuda_sm70_shflsync_bfly_p) ;  /* 0x0000019000007944 */ /* 0x000fea0003c00000 */
[----:B-1----:R-:W-:Y:S01]  /*5b00*/  FADD.FTZ R165, R165, R134 ;  /* 0x00000086a5a57221 */ /* 0x002fe20000010000 */
[----:B------:R-:W-:Y:S01]  /*5b10*/  HFMA2.MMA R134, -RZ, RZ, 0, 1.1920928955078125e-07 ;  /* 0x00000002ff867435 */ /* 0x000fe200000001ff */
[----:B------:R-:W-:Y:S02]  /*5b20*/  MOV R166, 0x1f ;  /* 0x0000001f00a67802 */ /* 0x000fe40000000f00 */
[----:B------:R-:W-:Y:S02]  /*5b30*/  MOV R133, 0xffffffff ;  /* 0xffffffff00857802 */ /* 0x000fe40000000f00 */
[----:B------:R-:W-:Y:S02]  /*5b40*/  MOV R132, 0x5b60 ;  /* 0x00005b6000847802 */ /* 0x000fe40000000f00 */
[----:B------:R-:W-:Y:S05]  /*5b50*/  CALL.REL.NOINC `($__internal_84_$__cuda_sm70_shflsync_bfly_p) ;  /* 0x0000013000007944 */ /* 0x000fea0003c00000 */
[----:B-1----:R-:W-:Y:S01]  /*5b60*/  FADD.FTZ R165, R165, R134 ;  /* 0x00000086a5a57221 */ /* 0x002fe20000010000 */
[----:B------:R-:W-:Y:S01]  /*5b70*/  HFMA2.MMA R134, -RZ, RZ, 0, 2.384185791015625e-07 ;  /* 0x00000004ff867435 */ /* 0x000fe200000001ff */
[----:B------:R-:W-:-:S02]  /*5b80*/  MOV R166, 0x1f ;  /* 0x0000001f00a67802 */ /* 0x000fc40000000f00 */
[----:B------:R-:W-:Y:S02]  /*5b90*/  MOV R133, 0xffffffff ;  /* 0xffffffff00857802 */ /* 0x000fe40000000f00 */
[----:B------:R-:W-:Y:S02]  /*5ba0*/  MOV R132, 0x5bc0 ;  /* 0x00005bc000847802 */ /* 0x000fe40000000f00 */
[----:B------:R-:W-:Y:S05]  /*5bb0*/  CALL.REL.NOINC `($__internal_84_$__cuda_sm70_shflsync_bfly_p) ;  /* 0x000000d000007944 */ /* 0x000fea0003c00000 */
[----:B-1----:R-:W-:Y:S01]  /*5bc0*/  FADD.FTZ R165, R165, R134 ;  /* 0x00000086a5a57221 */ /* 0x002fe20000010000 */
[----:B------:R-:W-:Y:S01]  /*5bd0*/  HFMA2.MMA R134, -RZ, RZ, 0, 4.76837158203125e-07 ;  /* 0x00000008ff867435 */ /* 0x000fe200000001ff */
[----:B------:R-:W-:Y:S02]  /*5be0*/  MOV R166, 0x1f ;  /* 0x0000001f00a67802 */ /* 0x000fe40000000f00 */
[----:B------:R-:W-:Y:S02]  /*5bf0*/  MOV R133, 0xffffffff ;  /* 0xffffffff00857802 */ /* 0x000fe40000000f00 */
[----:B------:R-:W-:Y:S02]  /*5c00*/  MOV R132, 0x5c20 ;  /* 0x00005c2000847802 */ /* 0x000fe40000000f00 */
[----:B------:R-:W-:Y:S05]  /*5c10*/  CALL.REL.NOINC `($__internal_84_$__cuda_sm70_shflsync_bfly_p) ;  /* 0x0000007000007944 */ /* 0x000fea0003c00000 */
[----:B-1----:R-:W-:Y:S01]  /*5c20*/  FADD.FTZ R165, R165, R134 ;  /* 0x00000086a5a57221 */ /* 0x002fe20000010000 */
[----:B------:R-:W-:Y:S01]  /*5c30*/  HFMA2.MMA R134, -RZ, RZ, 0, 9.5367431640625e-07 ;  /* 0x00000010ff867435 */ /* 0x000fe200000001ff */
[----:B------:R-:W-:-:S02]  /*5c40*/  MOV R166, 0x1f ;  /* 0x0000001f00a67802 */ /* 0x000fc40000000f00 */
[----:B------:R-:W-:Y:S02]  /*5c50*/  MOV R133, 0xffffffff ;  /* 0xffffffff00857802 */ /* 0x000fe40000000f00 */
[----:B------:R-:W-:Y:S02]  /*5c60*/  MOV R132, 0x5c80 ;  /* 0x00005c8000847802 */ /* 0x000fe40000000f00 */
[----:B------:R-:W-:Y:S05]  /*5c70*/  CALL.REL.NOINC `($__internal_84_$__cuda_sm70_shflsync_bfly_p) ;  /* 0x0000001000007944 */ /* 0x000fea0003c00000 */
[----:B-1----:R-:W-:Y:S05]  /*5c80*/  BRA `(.L_x_29529) ;  /* 0xffffdfd000007947 */ /* 0x002fea000383ffff */
        .weak           $__internal_84_$__cuda_sm70_shflsync_bfly_p
        .type           $__internal_84_$__cuda_sm70_shflsync_bfly_p,@function
        .size           $__internal_84_$__cuda_sm70_shflsync_bfly_p,(.L_x_57124 - $__internal_84_$__cuda_sm70_shflsync_bfly_p)
$__internal_84_$__cuda_sm70_shflsync_bfly_p:
[----:B------:R-:W-:Y:S04]  /*5c90*/  WARPSYNC R133 ;  /* 0x0000008500007348 */ /* 0x000fe80003800000 */
[----:B------:R0:W1:Y:S02]  /*5ca0*/  SHFL.BFLY PT, R134, R165, R134, R166 ;  /* 0x0c000086a5867389 */ /* 0x00006400000e00a6 */
[----:B0-----:R-:W-:-:S06]  /*5cb0*/  HFMA2.MMA R133, -RZ, RZ, 0, 0 ;  /* 0x00000000ff857435 */ /* 0x001fcc00000001ff */
[----:B------:R-:W-:Y:S05]  /*5cc0*/  RET.REL.NODEC R132 `(_ZN10layer_norm13ln_fwd_kernelINS_13Kernel_traitsIf6__halfS2_S2_fjLj2048ELj1ELj4ELj1ELj16ENS_18Kernel_traits_baseILj2048EfS2_S2_S2_fjLj128EEEEELb0ELb1ELb0ELb0EEEvNS_9FwdParamsE) ;  /* 0xffffa33084007950 */ /* 0x000fea0003c3ffff */
.L_x_29530:
        /* <DEDUP_REMOVED lines=11> */
.L_x_57124:


//--------------------- .text._ZN10layer_norm13ln_fwd_kernelINS_13Kernel_traitsIf6__halfS2_S2_fjLj2048ELj1ELj4ELj1ELj16ENS_18Kernel_traits_baseILj2048EfS2_S2_S2_fjLj128EEEEELb0ELb1ELb0ELb1EEEvNS_9FwdParamsE --------------------------
	.section	.text._ZN10layer_norm13ln_fwd_kernelINS_13Kernel_traitsIf6__halfS2_S2_fjLj2048ELj1ELj4ELj1ELj16ENS_18Kernel_traits_baseILj2048EfS2_S2_S2_fjLj128EEEEELb0ELb1ELb0ELb1EEEvNS_9FwdParamsE,"ax",@progbits
	.sectioninfo	@"SHI_REGISTERS=255"
	.align	128
        .global         _ZN10layer_norm13ln_fwd_kernelINS_13Kernel_traitsIf6__halfS2_S2_fjLj2048ELj1ELj4ELj1ELj16ENS_18Kernel_traits_baseILj2048EfS2_S2_S2_fjLj128EEEEELb0ELb1ELb0ELb1EEEvNS_9FwdParamsE
        .type           _ZN10layer_norm13ln_fwd_kernelINS_13Kernel_traitsIf6__halfS2_S2_fjLj2048ELj1ELj4ELj1ELj16ENS_18Kernel_traits_baseILj2048EfS2_S2_S2_fjLj128EEEEELb0ELb1ELb0ELb1EEEvNS_9FwdParamsE,@function
        .size           _ZN10layer_norm13ln_fwd_kernelINS_13Kernel_traitsIf6__halfS2_S2_fjLj2048ELj1ELj4ELj1ELj16ENS_18Kernel_traits_baseILj2048EfS2_S2_S2_fjLj128EEEEELb0ELb1ELb0ELb1EEEvNS_9FwdParamsE,(.L_x_57125 - _ZN10layer_norm13ln_fwd_kernelINS_13Kernel_traitsIf6__halfS2_S2_fjLj2048ELj1ELj4ELj1ELj16ENS_18Kernel_traits_baseILj2048EfS2_S2_S2_fjLj128EEEEELb0ELb1ELb0ELb1EEEvNS_9FwdParamsE)
        .other          _ZN10layer_norm13ln_fwd_kernelINS_13Kernel_traitsIf6__halfS2_S2_fjLj2048ELj1ELj4ELj1ELj16ENS_18Kernel_traits_baseILj2048EfS2_S2_S2_fjLj128EEEEELb0ELb1ELb0ELb1EEEvNS_9FwdParamsE,@"STO_CUDA_ENTRY STV_DEFAULT"
_ZN10layer_norm13ln_fwd_kernelINS_13Kernel_traitsIf6__halfS2_S2_fjLj2048ELj1ELj4ELj1ELj16ENS_18Kernel_traits_baseILj2048EfS2_S2_S2_fjLj128EEEEELb0ELb1ELb0ELb1EEEvNS_9FwdParamsE:
.text._ZN10layer_norm13ln_fwd_kernelINS_13Kernel_traitsIf6__halfS2_S2_fjLj2048ELj1ELj4ELj1ELj16ENS_18Kernel_traits_baseILj2048EfS2_S2_S2_fjLj128EEEEELb0ELb1ELb0ELb1EEEvNS_9FwdParamsE:
        /* <DEDUP_REMOVED lines=110> */
[----:B0-----:R-:W-:Y:S01]  /*06e0*/  MOV R2, R8 ;  /* 0x0000000800027202 */ /* 0x001fe20000000f00 */
[----:B------:R-:W-:-:S03]  /*06f0*/  ULDC.U8 UR6, c[0x0][0x1f0] ;  /* 0x00007c0000067ab9 */ /* 0x000fc60000000000 */
.L_x_29534:
[----:B------:R-:W-:Y:S01]  /*0700*/  ISETP.NE.U32.AND P0, PT, RZ, c[0x0][0x1c0], PT ;  /* 0x00007000ff007a0c */ /* 0x000fe20003f05070 */
[----:B------:R-:W-:Y:S01]  /*0710*/  IMAD R0, R2, c[0x0][0x168], RZ ;  /* 0x00005a0002007a24 */ /* 0x000fe200078e02ff */
[----:B------:R-:W2:Y:S02]  /*0720*/  LDL R194, [R1+0x20] ;  /* 0x0000200001c27983 */ /* 0x000ea40000100800 */
[----:B------:R-:W-:-:S02]  /*0730*/  ISETP.NE.AND.EX P0, PT, RZ, c[0x0][0x1c4], PT, P0 ;  /* 0x00007100ff007a0c */ /* 0x000fc40003f05300 */
[----:B------:R-:W-:Y:S01]  /*0740*/  SHF.R.S32.HI R3, RZ, 0x1f, R0 ;  /* 0x0000001fff037819 */ /* 0x000fe20000011400 */
[----:B------:R-:W-:Y:S01]  /*0750*/  HFMA2.MMA R244, -RZ, RZ, 0, 9.5367431640625e-07 ;  /* 0x00000010fff47435 */ /* 0x000fe200000001ff */
[----:B------:R-:W-:Y:S01]  /*0760*/  ISETP.NE.U32.AND P1, PT, RZ, c[0x0][0x180], PT ;  /* 0x00006000ff007a0c */ /* 0x000fe20003f25070 */
[----:B------:R-:W3:Y:S01]  /*0770*/  LDL R193, [R1+0x24] ;  /* 0x0000240001c17983 */ /* 0x000ee20000100800 */
[----:B------:R-:W-:Y:S02]  /*0780*/  LEA.HI R3, R3, R0, RZ, 0x3 ;  /* 0x0000000003037211 */ /* 0x000fe400078f18ff */
[----:B------:R-:W-:Y:S01]  /*0790*/  ISETP.NE.AND.EX P1, PT, RZ, c[0x0][0x184], PT, P1 ;  /* 0x00006100ff007a0c */ /* 0x000fe20003f25310 */
[----:B-1----:R-:W4:Y:S01]  /*07a0*/  LDL R191, [R1+0x28] ;  /* 0x0000280001bf7983 */ /* 0x002f220000100800 */
[----:B------:R-:W-:-:S03]  /*07b0*/  LEA.HI.SX32 R0, R3, R252, 0x1d ;  /* 0x000000fc03007211 */ /* 0x000fc600078feaff */
[----:B------:R-:W-:Y:S01]  /*07c0*/  @P0 MOV R9, 0x2 ;  /* 0x0000000200090802 */ /* 0x000fe20000000f00 */
[----:B------:R-:W2:Y:S01]  /*07d0*/  LDL R189, [R1+0x10] ;  /* 0x0000100001bd7983 */ /* 0x000ea20000100800 */
[----:B------:R-:W-:-:S03]  /*07e0*/  IMAD.WIDE.U32 R4, R0, R244, c[0x0][0x170] ;  /* 0x00005c0000047625 */ /* 0x000fc600078e00f4 */
[----:B------:R-:W2:Y:S01]  /*07f0*/  LDL R19, [R1+0x18] ;  /* 0x0000180001137983 */ /* 0x000ea20000100800 */
[----:B------:R-:W-:-:S03]  /*0800*/  @P0 IMAD.WIDE R8, R2, R9, c[0x0][0x1c0] ;  /* 0x0000700002080625 */ /* 0x000fc600078e0209 */
[----:B------:R-:W2:Y:S04]  /*0810*/  LDG.E.128 R4, [R4.64] ;  /* 0x0000000404047981 */ /* 0x000ea8000c1e1d00 */
[----:B------:R-:W3:Y:S01]  /*0820*/  @P0 LDG.E.U16 R8, [R8.64] ;  /* 0x0000000408080981 */ /* 0x000ee2000c1e1500 */
[----:B------:R-:W-:-:S03]  /*0830*/  @P1 IMAD.WIDE.U32 R10, R0, R244, c[0x0][0x180] ;  /* 0x00006000000a1625 */ /* 0x000fc600078e00f4 */
[----:B------:R-:W4:Y:S04]  /*0840*/  LDL R17, [R1+0x1c] ;  /* 0x00001c0001117983 */ /* 0x000f280000100800 */
[----:B------:R-:W4:Y:S04]  /*0850*/  @P1 LDG.E.128 R20, [R10.64] ;  /* 0x000000040a141981 */ /* 0x000f28000c1e1d00 */
[----:B------:R-:W4:Y:S04]  /*0860*/  LDL R15, [R1+0x14] ;  /* 0x00001400010f7983 */ /* 0x000f280000100800 */
[----:B------:R-:W4:Y:S01]  /*0870*/  LDL R13, [R1+0x2c] ;  /* 0x00002c00010d7983 */ /* 0x000f220000100800 */
[----:B------:R-:W-:Y:S01]  /*0880*/  HFMA2.MMA R207, -RZ, RZ, 1.875, 0 ;  /* 0x3f800000ffcf7435 */ /* 0x000fe200000001ff */
[----:B--2---:R-:W-:-:S02]  /*0890*/  HADD2.F32 R12, -RZ, R4.H0_H0 ;  /* 0x20000004ff0c7230 */ /* 0x004fc40000004100 */
[----:B------:R-:W-:Y:S02]  /*08a0*/  HADD2.F32 R14, -RZ, R4.H1_H1 ;  /* 0x30000004ff0e7230 */ /* 0x000fe40000004100 */
[----:B---3--:R-:W-:Y:S02]  /*08b0*/  @P0 HADD2.F32 R207, -RZ, R8.H0_H0 ;  /* 0x20000008ffcf0230 */ /* 0x008fe40000004100 */
[----:B------:R-:W-:Y:S02]  /*08c0*/  HADD2.F32 R16, -RZ, R5.H0_H0 ;  /* 0x20000005ff107230 */ /* 0x000fe40000004100 */
[--C-:B------:R-:W-:Y:S01]  /*08d0*/  HADD2.F32 R188, -RZ, R6.reuse.H0_H0 ;  /* 0x20000006ffbc7230 */ /* 0x100fe20000004100 */
[-C--:B------:R-:W-:Y:S01]  /*08e0*/  FMUL.FTZ R12, R12, R207.reuse ;  /* 0x000000cf0c0c7220 */ /* 0x080fe20000410000 */
[--C-:B------:R-:W-:Y:S01]  /*08f0*/  HADD2.F32 R190, -RZ, R7.reuse.H0_H0 ;  /* 0x20000007ffbe7230 */ /* 0x100fe20000004100 */
[-C--:B------:R-:W-:Y:S01]  /*0900*/  FMUL.FTZ R14, R14, R207.reuse ;  /* 0x000000cf0e0e7220 */ /* 0x080fe20000410000 */
[----:B------:R-:W-:Y:S01]  /*0910*/  HADD2.F32 R192, -RZ, R7.H1_H1 ;  /* 0x30000007ffc07230 */ /* 0x000fe20000004100 */
[-C--:B------:R-:W-:Y:S01]  /*0920*/  FMUL.FTZ R16, R16, R207.reuse ;  /* 0x000000cf10107220 */ /* 0x080fe20000410000 */
[----:B------:R-:W-:Y:S01]  /*0930*/  HADD2.F32 R18, -RZ, R5.H1_H1 ;  /* 0x30000005ff127230 */ /* 0x000fe20000004100 */
[-C--:B------:R-:W-:Y:S01]  /*0940*/  FMUL.FTZ R188, R188, R207.reuse ;  /* 0x000000cfbcbc7220 */ /* 0x080fe20000410000 */
[----:B------:R-:W-:Y:S01]  /*0950*/  HADD2.F32 R8, -RZ, R6.H1_H1 ;  /* 0x30000006ff087230 */ /* 0x000fe20000004100 */
[----:B------:R-:W-:Y:S01]  /*0960*/  FMUL.FTZ R196, R194, R12 ;  /* 0x0000000cc2c47220 */ /* 0x000fe20000410000 */
[--C-:B----4-:R-:W-:Y:S01]  /*0970*/  @P1 HADD2.F32 R3, -RZ, R20.reuse.H0_H0 ;  /* 0x20000014ff031230 */ /* 0x110fe20000004100 */
[----:B------:R-:W-:Y:S01]  /*0980*/  FMUL.FTZ R195, R193, R14 ;  /* 0x0000000ec1c37220 */ /* 0x000fe20000410000 */
[----:B------:R-:W-:Y:S01]  /*0990*/  @P1 HADD2.F32 R4, -RZ, R20.H1_H1 ;  /* 0x30000014ff041230 */ /* 0x000fe20000004100 */
[----:B------:R-:W-:Y:S01]  /*09a0*/  FMUL.FTZ R194, R191, R16 ;  /* 0x00000010bfc27220 */ /* 0x000fe20000410000 */
[----:B------:R-:W-:Y:S01]  /*09b0*/  @P1 HADD2.F32 R5, -RZ, R21.H0_H0 ;  /* 0x20000015ff051230 */ /* 0x000fe20000004100 */
[----:B------:R-:W-:Y:S01]  /*09c0*/  FMUL.FTZ R193, R189, R188 ;  /* 0x000000bcbdc17220 */ /* 0x000fe20000410000 */
[----:B------:R-:W-:Y:S01]  /*09d0*/  @P1 HADD2.F32 R6, -RZ, R22.H0_H0 ;  /* 0x20000016ff061230 */ /* 0x000fe20000004100 */
[----:B------:R-:W-:-:S02]  /*09e0*/  FMUL.FTZ R190, R190, R207 ;  /* 0x000000cfbebe7220 */ /* 0x000fc40000410000 */
[-C--:B------:R-:W-:Y:S02]  /*09f0*/  FMUL.FTZ R192, R192, R207.reuse ;  /* 0x000000cfc0c07220 */ /* 0x080fe40000410000 */
[-C--:B------:R-:W-:Y:S02]  /*0a00*/  FMUL.FTZ R8, R8, R207.reuse ;  /* 0x000000cf08087220 */ /* 0x080fe40000410000 */
[----:B------:R-:W-:Y:S02]  /*0a10*/  FMUL.FTZ R18, R18, R207 ;  /* 0x000000cf12127220 */ /* 0x000fe40000410000 */
[----:B------:R-:W-:Y:S01]  /*0a20*/  @P1 FADD.FTZ R196, R196, R3 ;  /* 0x00000003c4c41221 */ /* 0x000fe20000010000 */
[----:B------:R-:W-:Y:S01]  /*0a30*/  @P1 HADD2.F32 R3, -RZ, R22.H1_H1 ;  /* 0x30000016ff031230 */ /* 0x000fe20000004100 */
[----:B------:R-:W-:Y:S01]  /*0a40*/  @P1 FADD.FTZ R195, R195, R4 ;  /* 0x00000004c3c31221 */ /* 0x000fe20000010000 */
[----:B------:R-:W-:Y:S01]  /*0a50*/  @P1 HADD2.F32 R4, -RZ, R21.H1_H1 ;  /* 0x30000015ff041230 */ /* 0x000fe20000004100 */
[----:B------:R-:W-:Y:S01]  /*0a60*/  @P1 FADD.FTZ R194, R194, R5 ;  /* 0x00000005c2c21221 */ /* 0x000fe20000010000 */
[--C-:B------:R-:W-:Y:S01]  /*0a70*/  @P1 HADD2.F32 R5, -RZ, R23.reuse.H0_H0 ;  /* 0x20000017ff051230 */ /* 0x100fe20000004100 */
[----:B------:R-:W-:Y:S01]  /*0a80*/  @P1 FADD.FTZ R193, R193, R6 ;  /* 0x00000006c1c11221 */ /* 0x000fe20000010000 */
[----:B------:R-:W-:Y:S01]  /*0a90*/  @P1 HADD2.F32 R6, -RZ, R23.H1_H1 ;  /* 0x30000017ff061230 */ /* 0x000fe20000004100 */
[----:B------:R-:W-:-:S02]  /*0aa0*/  FMUL.FTZ R206, R19, R190 ;  /* 0x000000be13ce7220 */ /* 0x000fc40000410000 */
[----:B------:R-:W-:Y:S02]  /*0ab0*/  FMUL.FTZ R205, R17, R192 ;  /* 0x000000c011cd7220 */ /* 0x000fe40000410000 */
[----:B------:R-:W-:Y:S02]  /*0ac0*/  FMUL.FTZ R192, R15, R8 ;  /* 0x000000080fc07220 */ /* 0x000fe40000410000 */
[----:B------:R-:W-:Y:S02]  /*0ad0*/  FMUL.FTZ R19, R13, R18 ;  /* 0x000000120d137220 */ /* 0x000fe40000410000 */
[----:B------:R-:W-:Y:S02]  /*0ae0*/  @P1 FADD.FTZ R206, R206, R5 ;  /* 0x00000005cece1221 */ /* 0x000fe40000010000 */
[----:B------:R-:W-:Y:S02]  /*0af0*/  @P1 FADD.FTZ R205, R205, R6 ;  /* 0x00000006cdcd1221 */ /* 0x000fe40000010000 */
[----:B------:R-:W-:Y:S01]  /*0b00*/  @P1 FADD.FTZ R192, R192, R3 ;  /* 0x00000003c0c01221 */ /* 0x000fe20000010000 */
[C---:B------:R-:W-:Y:S01]  /*0b10*/  IADD3 R3, R0.reuse, 0x20, RZ ;  /* 0x0000002000037810 */ /* 0x040fe20007ffe0ff */
[----:B------:R-:W-:Y:S01]  /*0b20*/  @P1 FADD.FTZ R19, R19, R4 ;  /* 0x0000000413131221 */ /* 0x000fe20000010000 */
[----:B------:R-:W-:Y:S01]  /*0b30*/  F2FP.PACK_AB R7, R205, R206 ;  /* 0x000000cecd07723e */ /* 0x000fe200000000ff */
[----:B------:R-:W-:Y:S01]  /*0b40*/  IMAD.WIDE.U32 R8, R0, R244, c[0x0][0x188] ;  /* 0x0000620000087625 */ /* 0x000fe200078e00f4 */
[----:B------:R-:W-:-:S02]  /*0b50*/  F2FP.PACK_AB R6, R192, R193 ;  /* 0x000000c1c006723e */ /* 0x000fc400000000ff */
[----:B------:R-:W-:Y:S01]  /*0b60*/  F2FP.PACK_AB R5, R19, R194 ;  /* 0x000000c21305723e */ /* 0x000fe200000000ff */
[----:B------:R-:W-:Y:S01]  /*0b70*/  IMAD.WIDE.U32 R10, R3, R244, c[0x0][0x170] ;  /* 0x00005c00030a7625 */ /* 0x000fe200078e00f4 */
[----:B------:R-:W-:-:S05]  /*0b80*/  F2FP.PACK_AB R4, R195, R196 ;  /* 0x000000c4c304723e */ /* 0x000fca00000000ff */
[----:B------:R0:W-:Y:S01]  /*0b90*/  STG.E.128 [R8.64], R4 ;  /* 0x0000000408007986 */ /* 0x0001e2000c101d04 */
[----:B------:R-:W-:-:S05]  /*0ba0*/  @P1 IMAD.WIDE.U32 R12, R3, R244, c[0x0][0x180] ;  /* 0x00006000030c1625 */ /* 0x000fca00078e00f4 */
[----:B------:R-:W2:Y:S04]  /*0bb0*/  @P1 LDG.E.128 R20, [R12.64] ;  /* 0x000000040c141981 */ /* 0x000ea8000c1e1d00 */
[----:B0-----:R-:W3:Y:S01]  /*0bc0*/  LDG.E.128 R4, [R10.64] ;  /* 0x000000040a047981 */ /* 0x001ee2000c1e1d00 */
[----:B------:R-:W-:Y:S01]  /*0bd0*/  IADD3 R199, R0, 0x40, RZ ;  /* 0x0000004000c77810 */ /* 0x000fe20007ffe0ff */
[--C-:B--2---:R-:W-:Y:S02]  /*0be0*/  @P1 HADD2.F32 R9, -RZ, R20.reuse.H0_H0 ;  /* 0x20000014ff091230 */ /* 0x104fe40000004100 */
[----:B------:R-:W-:Y:S02]  /*0bf0*/  @P1 HADD2.F32 R8, -RZ, R20.H1_H1 ;  /* 0x30000014ff081230 */ /* 0x000fe40000004100 */
[----:B---3--:R-:W-:-:S02]  /*0c00*/  HADD2.F32 R14, -RZ, R4.H0_H0 ;  /* 0x20000004ff0e7230 */ /* 0x008fc40000004100 */
[----:B------:R-:W-:Y:S02]  /*0c10*/  HADD2.F32 R16, -RZ, R4.H1_H1 ;  /* 0x30000004ff107230 */ /* 0x000fe40000004100 */
[--C-:B------:R-:W-:Y:S02]  /*0c20*/  HADD2.F32 R18, -RZ, R5.reuse.H0_H0 ;  /* 0x20000005ff127230 */ /* 0x100fe40000004100 */
[----:B------:R-:W-:Y:S01]  /*0c30*/  HADD2.F32 R188, -RZ, R5.H1_H1 ;  /* 0x30000005ffbc7230 */ /* 0x000fe20000004100 */
[-C--:B------:R-:W-:Y:S01]  /*0c40*/  FMUL.FTZ R5, R14, R207.reuse ;  /* 0x000000cf0e057220 */ /* 0x080fe20000410000 */
[--C-:B------:R-:W-:Y:S01]  /*0c50*/  HADD2.F32 R190, -RZ, R6.reuse.H0_H0 ;  /* 0x20000006ffbe7230 */ /* 0x100fe20000004100 */
[----:B------:R-:W-:Y:S01]  /*0c60*/  FMUL.FTZ R4, R16, R207 ;  /* 0x000000cf10047220 */ /* 0x000fe20000410000 */
[----:B------:R-:W-:Y:S02]  /*0c70*/  HADD2.F32 R198, -RZ, R6.H1_H1 ;  /* 0x30000006ffc67230 */ /* 0x000fe40000004100 */
[----:B------:R-:W-:-:S02]  /*0c80*/  HADD2.F32 R200, -RZ, R7.H0_H0 ;  /* 0x20000007ffc87230 */ /* 0x000fc40000004100 */
[----:B------:R-:W-:Y:S01]  /*0c90*/  HADD2.F32 R6, -RZ, R7.H1_H1 ;  /* 0x30000007ff067230 */ /* 0x000fe20000004100 */
[----:B------:R-:W-:Y:S01]  /*0ca0*/  FMUL.FTZ R7, R18, R207 ;  /* 0x000000cf12077220 */ /* 0x000fe20000410000 */
[----:B------:R-:W-:Y:S01]  /*0cb0*/  @P1 HADD2.F32 R11, -RZ, R21.H0_H0 ;  /* 0x20000015ff0b1230 */ /* 0x000fe20000004100 */
[----:B-----5:R-:W-:Y:S02]  /*0cc0*/  FMUL.FTZ R16, R240, R5 ;  /* 0x00000005f0107220 */ /* 0x020fe40000410000 */
[----:B------:R-:W-:Y:S02]  /*0cd0*/  FMUL.FTZ R15, R241, R4 ;  /* 0x00000004f10f7220 */ /* 0x000fe40000410000 */
[----:B------:R-:W-:Y:S02]  /*0ce0*/  FMUL.FTZ R14, R242, R7 ;  /* 0x00000007f20e7220 */ /* 0x000fe40000410000 */
[-C--:B------:R-:W-:Y:S02]  /*0cf0*/  FMUL.FTZ R13, R190, R207.reuse ;  /* 0x000000cfbe0d7220 */ /* 0x080fe40000410000 */
[----:B------:R-:W-:-:S02]  /*0d00*/  FMUL.FTZ R5, R200, R207 ;  /* 0x000000cfc8057220 */ /* 0x000fc40000410000 */
[-C--:B------:R-:W-:Y:S02]  /*0d10*/  FMUL.FTZ R6, R6, R207.reuse ;  /* 0x000000cf06067220 */ /* 0x080fe40000410000 */
[-C--:B------:R-:W-:Y:S02]  /*0d20*/  FMUL.FTZ R198, R198, R207.reuse ;  /* 0x000000cfc6c67220 */ /* 0x080fe40000410000 */
[----:B------:R-:W-:Y:S01]  /*0d30*/  FMUL.FTZ R188, R188, R207 ;  /* 0x000000cfbcbc7220 */ /* 0x000fe20000410000 */
[--C-:B------:R-:W-:Y:S01]  /*0d40*/  @P1 HADD2.F32 R10, -RZ, R22.reuse.H0_H0 ;  /* 0x20000016ff0a1230 */ /* 0x100fe20000004100 */
[----:B------:R-:W-:Y:S01]  /*0d50*/  @P1 FADD.FTZ R16, R9, R16 ;  /* 0x0000001009101221 */ /* 0x000fe20000010000 */
[----:B------:R-:W-:Y:S01]  /*0d60*/  @P1 HADD2.F32 R4, -RZ, R21.H1_H1 ;  /* 0x30000015ff041230 */ /* 0x000fe20000004100 */
[----:B------:R-:W-:Y:S01]  /*0d70*/  @P1 FADD.FTZ R15, R8, R15 ;  /* 0x0000000f080f1221 */ /* 0x000fe20000010000 */
[----:B------:R-:W-:Y:S01]  /*0d80*/  @P1 HADD2.F32 R7, -RZ, R22.H1_H1 ;  /* 0x30000016ff071230 */ /* 0x000fe20000004100 */
[----:B------:R-:W-:Y:S01]  /*0d90*/  @P1 FADD.FTZ R14, R11, R14 ;  /* 0x0000000e0b0e1221 */ /* 0x000fe20000010000 */
[--C-:B------:R-:W-:Y:S01]  /*0da0*/  @P1 HADD2.F32 R9, -RZ, R23.reuse.H0_H0 ;  /* 0x20000017ff091230 */ /* 0x100fe20000004100 */
[----:B------:R-:W-:Y:S01]  /*0db0*/  FMUL.FTZ R13, R136, R13 ;  /* 0x0000000d880d7220 */ /* 0x000fe20000410000 */
[----:B------:R-:W-:Y:S01]  /*0dc0*/  @P1 HADD2.F32 R8, -RZ, R23.H1_H1 ;  /* 0x30000017ff081230 */ /* 0x000fe20000004100 */
[----:B------:R-:W-:-:S02]  /*0dd0*/  FMUL.FTZ R18, R138, R5 ;  /* 0x000000058a127220 */ /* 0x000fc40000410000 */
[----:B------:R-:W-:Y:S02]  /*0de0*/  FMUL.FTZ R17, R139, R6 ;  /* 0x000000068b117220 */ /* 0x000fe40000410000 */
[----:B------:R-:W-:Y:S02]  /*0df0*/  FMUL.FTZ R12, R137, R198 ;  /* 0x000000c6890c7220 */ /* 0x000fe40000410000 */
[----:B------:R-:W-:Y:S02]  /*0e00*/  FMUL.FTZ R11, R243, R188 ;  /* 0x000000bcf30b7220 */ /* 0x000fe40000410000 */
[----:B------:R-:W-:Y:S02]  /*0e10*/  @P1 FADD.FTZ R13, R10, R13 ;  /* 0x0000000d0a0d1221 */ /* 0x000fe40000010000 */
[----:B------:R-:W-:Y:S02]  /*0e20*/  @P1 FADD.FTZ R18, R9, R18 ;  /* 0x0000001209121221 */ /* 0x000fe40000010000 */
[----:B------:R-:W-:-:S02]  /*0e30*/  @P1 FADD.FTZ R17, R8, R17 ;  /* 0x0000001108111221 */ /* 0x000fc40000010000 */
[----:B------:R-:W-:Y:S02]  /*0e40*/  @P1 FADD.FTZ R12, R7, R12 ;  /* 0x0000000c070c1221 */ /* 0x000fe40000010000 */
[----:B------:R-:W-:Y:S01]  /*0e50*/  @P1 FADD.FTZ R11, R4, R11 ;  /* 0x0000000b040b1221 */ /* 0x000fe20000010000 */
[----:B------:R-:W-:Y:S01]  /*0e60*/  F2FP.PACK_AB R7, R17, R18 ;  /* 0x000000121107723e */ /* 0x000fe200000000ff */
[----:B------:R-:W-:Y:S01]  /*0e70*/  IMAD.WIDE.U32 R8, R3, R244, c[0x0][0x188] ;  /* 0x0000620003087625 */ /* 0x000fe200078e00f4 */
[----:B------:R-:W-:Y:S02]  /*0e80*/  F2FP.PACK_AB R6, R12, R13 ;  /* 0x0000000d0c06723e */ /* 0x000fe400000000ff */
[----:B------:R-:W-:Y:S01]  /*0e90*/  F2FP.PACK_AB R5, R11, R14 ;  /* 0x0000000e0b05723e */ /* 0x000fe200000000ff */
[----:B------:R-:W-:Y:S01]  /*0ea0*/  IMAD.WIDE.U32 R188, R199, R244, c[0x0][0x170] ;  /* 0x00005c00c7bc7625 */ /* 0x000fe200078e00f4 */
[----:B------:R-:W-:-:S05]  /*0eb0*/  F2FP.PACK_AB R4, R15, R16 ;  /* 0x000000100f04723e */ /* 0x000fca00000000ff */
[----:B------:R0:W-:Y:S01]  /*0ec0*/  STG.E.128 [R8.64], R4 ;  /* 0x0000000408007986 */ /* 0x0001e2000c101d04 */
[----:B------:R-:W-:-:S05]  /*0ed0*/  @P1 IMAD.WIDE.U32 R190, R199, R244, c[0x0][0x180] ;  /* 0x00006000c7be1625 */ /* 0x000fca00078e00f4 */
[----:B------:R-:W2:Y:S04]  /*0ee0*/  @P1 LDG.E.128 R20, [R190.64] ;  /* 0x00000004be141981 */ /* 0x000ea8000c1e1d00 */
[----:B0-----:R2:W3:Y:S01]  /*0ef0*/  LDG.E.128 R4, [R188.64] ;  /* 0x00000004bc047981 */ /* 0x0014e2000c1e1d00 */
[----:B------:R-:W-:Y:S01]  /*0f00*/  IADD3 R211, R0, 0x60, RZ ;  /* 0x0000006000d37810 */ /* 0x000fe20007ffe0ff */
[----:B--2---:R-:W-:Y:S02]  /*0f10*/  @P1 HADD2.F32 R188, -RZ, R20.H0_H0 ;  /* 0x20000014ffbc1230 */ /* 0x004fe40000004100 */
[----:B------:R-:W-:Y:S02]  /*0f20*/  @P1 HADD2.F32 R190, -RZ, R21.H0_H0 ;  /* 0x20000015ffbe1230 */ /* 0x000fe40000004100 */
[----:B------:R-:W-:-:S02]  /*0f30*/  @P1 HADD2.F32 R189, -RZ, R22.H0_H0 ;  /* 0x20000016ffbd1230 */ /* 0x000fc40000004100 */
[----:B---3--:R-:W-:Y:S02]  /*0f40*/  HADD2.F32 R10, -RZ, R4.H0_H0 ;  /* 0x20000004ff0a7230 */ /* 0x008fe40000004100 */
[--C-:B------:R-:W-:Y:S02]  /*0f50*/  HADD2.F32 R200, -RZ, R5.reuse.H0_H0 ;  /* 0x20000005ffc87230 */ /* 0x100fe40000004100 */
[----:B------:R-:W-:Y:S02]  /*0f60*/  HADD2.F32 R204, -RZ, R6.H0_H0 ;  /* 0x20000006ffcc7230 */ /* 0x000fe40000004100 */
[----:B------:R-:W-:Y:S01]  /*0f70*/  HADD2.F32 R198, -RZ, R4.H1_H1 ;  /* 0x30000004ffc67230 */ /* 0x000fe20000004100 */
[-C--:B------:R-:W-:Y:S01]  /*0f80*/  FMUL.FTZ R3, R10, R207.reuse ;  /* 0x000000cf0a037220 */ /* 0x080fe20000410000 */
[----:B------:R-:W-:Y:S01]  /*0f90*/  HADD2.F32 R202, -RZ, R5.H1_H1 ;  /* 0x30000005ffca7230 */ /* 0x000fe20000004100 */
[----:B------:R-:W-:Y:S01]  /*0fa0*/  FMUL.FTZ R5, R200, R207 ;  /* 0x000000cfc8057220 */ /* 0x000fe20000410000 */
[----:B------:R-:W-:-:S02]  /*0fb0*/  HADD2.F32 R210, -RZ, R7.H0_H0 ;  /* 0x20000007ffd27230 */ /* 0x000fc40000004100 */
[----:B------:R-:W-:Y:S01]  /*0fc0*/  HADD2.F32 R8, -RZ, R7.H1_H1 ;  /* 0x30000007ff087230 */ /* 0x000fe20000004100 */
[-C--:B------:R-:W-:Y:S01]  /*0fd0*/  FMUL.FTZ R7, R204, R207.reuse ;  /* 0x000000cfcc077220 */ /* 0x080fe20000410000 */
[----:B------:R-:W-:Y:S01]  /*0fe0*/  HADD2.F32 R208, -RZ, R6.H1_H1 ;  /* 0x30000006ffd07230 */ /* 0x000fe20000004100 */
[----:B------:R-:W-:Y:S01]  /*0ff0*/  FMUL.FTZ R198, R198, R207 ;  /* 0x000000cfc6c67220 */ /* 0x000fe20000410000 */
[----:B------:R-:W-:Y:S01]  /*1000*/  @P1 HADD2.F32 R9, -RZ, R20.H1_H1 ;  /* 0x30000014ff091230 */ /* 0x000fe20000004100 */
[----:B------:R-:W-:Y:S02]  /*1010*/  FMUL.FTZ R3, R140, R3 ;  /* 0x000000038c037220 */ /* 0x000fe40000410000 */
[----:B------:R-:W-:Y:S02]  /*1020*/  FMUL.FTZ R5, R142, R5 ;  /* 0x000000058e057220 */ /* 0x000fe40000410000 */
[----:B------:R-:W-:Y:S02]  /*1030*/  FMUL.FTZ R6, R144, R7 ;  /* 0x0000000790067220 */ /* 0x000fe40000410000 */
[----:B------:R-:W-:-:S02]  /*1040*/  FMUL.FTZ R4, R141, R198 ;  /* 0x000000c68d047220 */ /* 0x000fc40000410000 */
[-C--:B------:R-:W-:Y:S02]  /*1050*/  FMUL.FTZ R7, R210, R207.reuse ;  /* 0x000000cfd2077220 */ /* 0x080fe40000410000 */
[-C--:B------:R-:W-:Y:S02]  /*1060*/  FMUL.FTZ R8, R8, R207.reuse ;  /* 0x000000cf08087220 */ /* 0x080fe40000410000 */
[-C--:B------:R-:W-:Y:S02]  /*1070*/  FMUL.FTZ R208, R208, R207.reuse ;  /* 0x000000cfd0d07220 */ /* 0x080fe40000410000 */
[----:B------:R-:W-:Y:S01]  /*1080*/  FMUL.FTZ R202, R202, R207 ;  /* 0x000000cfcaca7220 */ /* 0x000fe20000410000 */
[--C-:B------:R-:W-:Y:S01]  /*1090*/  @P1 HADD2.F32 R191, -RZ, R23.reuse.H1_H1 ;  /* 0x30000017ffbf1230 */ /* 0x100fe20000004100 */
[----:B------:R-:W-:Y:S01]  /*10a0*/  @P1 FADD.FTZ R3, R188, R3 ;  /* 0x00000003bc031221 */ /* 0x000fe20000010000 */
[----:B------:R-:W-:Y:S01]  /*10b0*/  @P1 HADD2.F32 R188, -RZ, R22.H1_H1 ;  /* 0x30000016ffbc1230 */ /* 0x000fe20000004100 */
[----:B------:R-:W-:Y:S01]  /*10c0*/  @P1 FADD.FTZ R5, R190, R5 ;  /* 0x00000005be051221 */ /* 0x000fe20000010000 */
[----:B------:R-:W-:Y:S01]  /*10d0*/  @P1 HADD2.F32 R190, -RZ, R23.H0_H0 ;  /* 0x20000017ffbe1230 */ /* 0x000fe20000004100 */
[----:B------:R-:W-:Y:S01]  /*10e0*/  @P1 FADD.FTZ R6, R189, R6 ;  /* 0x00000006bd061221 */ /* 0x000fe20000010000 */
[----:B------:R-:W-:Y:S01]  /*10f0*/  @P1 HADD2.F32 R189, -RZ, R21.H1_H1 ;  /* 0x30000015ffbd1230 */ /* 0x000fe20000004100 */
[----:B------:R-:W-:-:S02]  /*1100*/  @P1 FADD.FTZ R4, R9, R4 ;  /* 0x0000000409041221 */ /* 0x000fc40000010000 */
[----:B------:R-:W-:Y:S02]  /*1110*/  FMUL.FTZ R7, R146, R7 ;  /* 0x0000000792077220 */ /* 0x000fe40000410000 */
[----:B------:R-:W-:Y:S02]  /*1120*/  FMUL.FTZ R8, R147, R8 ;  /* 0x0000000893087220 */ /* 0x000fe40000410000 */
[----:B------:R-:W-:Y:S02]  /*1130*/  FMUL.FTZ R9, R145, R208 ;  /* 0x000000d091097220 */ /* 0x000fe40000410000 */
[----:B------:R-:W-:Y:S02]  /*1140*/  FMUL.FTZ R10, R143, R202 ;  /* 0x000000ca8f0a7220 */ /* 0x000fe40000410000 */
        /* <DEDUP_REMOVED lines=10> */
[----:B------:R0:W-:Y:S04]  /*11f0*/  STG.E.128 [R198.64], R188 ;  /* 0x000000bcc6007986 */ /* 0x0001e8000c101d04 */
[----:B0-----:R-:W2:Y:S01]  /*1200*/  LDG.E.128 R188, [R200.64] ;  /* 0x00000004c8bc7981 */ /* 0x001ea2000c1e1d00 */
[----:B------:R-:W-:-:S05]  /*1210*/  @P1 IMAD.WIDE.U32 R198, R211, R244, c[0x0][0x180] ;  /* 0x00006000d3c61625 */ /* 0x000fca00078e00f4 */
[----:B------:R-:W3:Y:S01]  /*1220*/  @P1 LDG.E.128 R20, [R198.64] ;  /* 0x00000004c6141981 */ /* 0x000ee2000c1e1d00 */
[----:B------:R-:W-:Y:S01]  /*1230*/  IADD3 R218, R0, 0x80, RZ ;  /* 0x0000008000da7810 */ /* 0x000fe20007ffe0ff */
[--C-:B--2---:R-:W-:Y:S02]  /*1240*/  HADD2.F32 R202, -RZ, R188.reuse.H0_H0 ;  /* 0x200000bcffca7230 */ /* 0x104fe40000004100 */
[----:B------:R-:W-:Y:S02]  /*1250*/  HADD2.F32 R204, -RZ, R188.H1_H1 ;  /* 0x300000bcffcc7230 */ /* 0x000fe40000004100 */
[--C-:B------:R-:W-:Y:S02]  /*1260*/  HADD2.F32 R212, -RZ, R189.reuse.H0_H0 ;  /* 0x200000bdffd47230 */ /* 0x100fe40000004100 */
[--C-:B------:R-:W-:Y:S02]  /*1270*/  HADD2.F32 R214, -RZ, R190.reuse.H0_H0 ;  /* 0x200000beffd67230 */ /* 0x100fe40000004100 */
[----:B------:R-:W-:Y:S01]  /*1280*/  HADD2.F32 R210, -RZ, R190.H1_H1 ;  /* 0x300000beffd27230 */ /* 0x000fe20000004100 */
[-C--:B------:R-:W-:Y:S01]  /*1290*/  FMUL.FTZ R188, R204, R207.reuse ;  /* 0x000000cfccbc7220 */ /* 0x080fe20000410000 */
[----:B------:R-:W-:Y:S01]  /*12a0*/  HADD2.F32 R208, -RZ, R189.H1_H1 ;  /* 0x300000bdffd07230 */ /* 0x000fe20000004100 */
[-C--:B------:R-:W-:Y:S01]  /*12b0*/  FMUL.FTZ R189, R202, R207.reuse ;  /* 0x000000cfcabd7220 */ /* 0x080fe20000410000 */
        /* <DEDUP_REMOVED lines=14> */
[-C--:B------:R-:W-:Y:S02]  /*13a0*/  FMUL.FTZ R210, R210, R207.reuse ;  /* 0x000000cfd2d27220 */ /* 0x080fe40000410000 */
[----:B------:R-:W-:Y:S01]  /*13b0*/  FMUL.FTZ R208, R208, R207 ;  /* 0x000000cfd0d07220 */ /* 0x000fe20000410000 */
[----:B------:R-:W-:Y:S01]  /*13c0*/  @P1 HADD2.F32 R188, -RZ, R21.H1_H1 ;  /* 0x30000015ffbc1230 */ /* 0x000fe20000004100 */
[----:B------:R-:W-:Y:S01]  /*13d0*/  @P1 FADD.FTZ R204, R197, R204 ;  /* 0x000000ccc5cc1221 */ /* 0x000fe20000010000 */
[----:B------:R-:W-:Y:S01]  /*13e0*/  @P1 HADD2.F32 R191, -RZ, R22.H1_H1 ;  /* 0x30000016ffbf1230 */ /* 0x000fe20000004100 */
[----:B------:R-:W-:Y:S01]  /*13f0*/  @P1 FADD.FTZ R203, R200, R203 ;  /* 0x000000cbc8cb1221 */ /* 0x000fe20000010000 */
[--C-:B------:R-:W-:Y:S01]  /*1400*/  @P1 HADD2.F32 R209, -RZ, R23.reuse.H0_H0 ;  /* 0x20000017ffd11230 */ /* 0x100fe20000004100 */
        /* <DEDUP_REMOVED lines=18> */
[----:B0-----:R0:W2:Y:S02]  /*1530*/  LDG.E.128 R188, [R208.64] ;  /* 0x00000004d0bc7981 */ /* 0x0010a4000c1e1d00 */
[----:B0-----:R-:W-:-:S05]  /*1540*/  @P1 IMAD.WIDE.U32 R208, R218, R244, c[0x0][0x180] ;  /* 0x00006000dad01625 */ /* 0x001fca00078e00f4 */
[----:B------:R0:W3:Y:S01]  /*1550*/  @P1 LDG.E.128 R20, [R208.64] ;  /* 0x00000004d0141981 */ /* 0x0000e2000c1e1d00 */
[----:B------:R-:W-:Y:S01]  /*1560*/  IMAD.WIDE.U32 R218, R218, R244, c[0x0][0x188] ;  /* 0x00006200dada7625 */ /* 0x000fe200078e00f4 */
[--C-:B--2---:R-:W-:Y:S02]  /*1570*/  HADD2.F32 R212, -RZ, R188.reuse.H0_H0 ;  /* 0x200000bcffd47230 */ /* 0x104fe40000004100 */
[----:B------:R-:W-:Y:S02]  /*1580*/  HADD2.F32 R214, -RZ, R188.H1_H1 ;  /* 0x300000bcffd67230 */ /* 0x000fe40000004100 */
[--C-:B------:R-:W-:Y:S02]  /*1590*/  HADD2.F32 R226, -RZ, R190.reuse.H0_H0 ;  /* 0x200000beffe27230 */ /* 0x100fe40000004100 */
[--C-:B------:R-:W-:Y:S01]  /*15a0*/  HADD2.F32 R224, -RZ, R189.reuse.H0_H0 ;  /* 0x200000bdffe07230 */ /* 0x100fe20000004100 */
[-C--:B------:R-:W-:Y:S01]  /*15b0*/  FMUL.FTZ R215, R212, R207.reuse ;  /* 0x000000cfd4d77220 */ /* 0x080fe20000410000 */
[----:B------:R-:W-:Y:S01]  /*15c0*/  HADD2.F32 R216, -RZ, R189.H1_H1 ;  /* 0x300000bdffd87230 */ /* 0x000fe20000004100 */
[-C--:B------:R-:W-:Y:S01]  /*15d0*/  FMUL.FTZ R214, R214, R207.reuse ;  /* 0x000000cfd6d67220 */ /* 0x080fe20000410000 */
[----:B------:R-:W-:Y:S01]  /*15e0*/  HADD2.F32 R220, -RZ, R190.H1_H1 ;  /* 0x300000beffdc7230 */ /* 0x000fe20000004100 */
[-C--:B0-----:R-:W-:Y:S01]  /*15f0*/  FMUL.FTZ R209, R226, R207.reuse ;  /* 0x000000cfe2d17220 */ /* 0x081fe20000410000 */
[--C-:B------:R-:W-:Y:S01]  /*1600*/  HADD2.F32 R222, -RZ, R191.reuse.H0_H0 ;  /* 0x200000bfffde7230 */ /* 0x100fe20000004100 */
[----:B------:R-:W-:Y:S01]  /*1610*/  FMUL.FTZ R213, R224, R207 ;  /* 0x000000cfe0d57220 */ /* 0x000fe20000410000 */
        /* <DEDUP_REMOVED lines=12> */
[----:B------:R-:W-:Y:S01]  /*16e0*/  FMUL.FTZ R216, R216, R207 ;  /* 0x000000cfd8d87220 */ /* 0x000fe20000410000 */
[----:B------:R-:W-:Y:S01]  /*16f0*/  @P1 HADD2.F32 R224, -RZ, R22.H1_H1 ;  /* 0x30000016ffe01230 */ /* 0x000fe20000004100 */
[----:B------:R-:W-:Y:S01]  /*1700*/  @P1 FADD.FTZ R215, R190, R215 ;  /* 0x000000d7bed71221 */ /* 0x000fe20000010000 */
[----:B------:R-:W-:Y:S01]  /*1710*/  @P1 HADD2.F32 R190, -RZ, R23.H0_H0 ;  /* 0x20000017ffbe1230 */ /* 0x000fe20000004100 */
[----:B------:R-:W-:Y:S01]  /*1720*/  @P1 FADD.FTZ R214, R189, R214 ;  /* 0x000000d6bdd61221 */ /* 0x000fe20000010000 */
[----:B------:R-:W-:Y:S01]  /*1730*/  @P1 HADD2.F32 R189, -RZ, R21.H1_H1 ;  /* 0x30000015ffbd1230 */ /* 0x000fe20000004100 */
[----:B------:R-:W-:Y:S01]  /*1740*/  @P1 FADD.FTZ R212, R191, R212 ;  /* 0x000000d4bfd41221 */ /* 0x000fe20000010000 */
[----:B------:R-:W-:Y:S01]  /*1750*/  @P1 HADD2.F32 R191, -RZ, R23.H1_H1 ;  /* 0x30000017ffbf1230 */ /* 0x000fe20000004100 */
[----:B------:R-:W-:-:S02]  /*1760*/  @P1 FADD.FTZ R213, R208, R213 ;  /* 0x000000d5d0d51221 */ /* 0x000fc40000010000 */
[----:B------:R-:W-:Y:S02]  /*1770*/  FMUL.FTZ R211, R162, R211 ;  /* 0x000000d3a2d37220 */ /* 0x000fe40000410000 */
[----:B------:R-:W-:Y:S02]  /*1780*/  FMUL.FTZ R210, R163, R188 ;  /* 0x000000bca3d27220 */ /* 0x000fe40000410000 */
[----:B------:R-:W-:Y:S02]  /*1790*/  FMUL.FTZ R209, R161, R220 ;  /* 0x000000dca1d17220 */ /* 0x000fe40000410000 */
[----:B------:R-:W-:Y:S01]  /*17a0*/  FMUL.FTZ R208, R159, R216 ;  /* 0x000000d89fd07220 */ /* 0x000fe20000410000 */
[----:B------:R-:W-:Y:S01]  /*17b0*/  IADD3 R226, R0, 0xa0, RZ ;  /* 0x000000a000e27810 */ /* 0x000fe20007ffe0ff */
[----:B------:R-:W-:Y:S02]  /*17c0*/  @P1 FADD.FTZ R211, R190, R211 ;  /* 0x000000d3bed31221 */ /* 0x000fe40000010000 */
[----:B------:R-:W-:-:S02]  /*17d0*/  @P1 FADD.FTZ R210, R191, R210 ;  /* 0x000000d2bfd21221 */ /* 0x000fc40000010000 */
[----:B------:R-:W-:Y:S02]  /*17e0*/  @P1 FADD.FTZ R209, R224, R209 ;  /* 0x000000d1e0d11221 */ /* 0x000fe40000010000 */
[----:B------:R-:W-:Y:S01]  /*17f0*/  @P1 FADD.FTZ R208, R189, R208 ;  /* 0x000000d0bdd01221 */ /* 0x000fe20000010000 */
[----:B------:R-:W-:Y:S01]  /*1800*/  F2FP.PACK_AB R191, R210, R211 ;  /* 0x000000d3d2bf723e */ /* 0x000fe200000000ff */
[----:B------:R-:W-:Y:S01]  /*1810*/  IMAD.WIDE.U32 R216, R226, R244, c[0x0][0x170] ;  /* 0x00005c00e2d87625 */ /* 0x000fe200078e00f4 */
[----:B------:R-:W-:Y:S02]  /*1820*/  F2FP.PACK_AB R190, R209, R212 ;  /* 0x000000d4d1be723e */ /* 0x000fe400000000ff */
[----:B------:R-:W-:Y:S02]  /*1830*/  F2FP.PACK_AB R189, R208, R213 ;  /* 0x000000d5d0bd723e */ /* 0x000fe400000000ff */
[----:B------:R-:W-:-:S05]  /*1840*/  F2FP.PACK_AB R188, R214, R215 ;  /* 0x000000d7d6bc723e */ /* 0x000fca00000000ff */
[----:B------:R0:W-:Y:S04]  /*1850*/  STG.E.128 [R218.64], R188 ;  /* 0x000000bcda007986 */ /* 0x0001e8000c101d04 */
[----:B0-----:R0:W2:Y:S02]  /*1860*/  LDG.E.128 R188, [R216.64] ;  /* 0x00000004d8bc7981 */ /* 0x0010a4000c1e1d00 */
[----:B0-----:R-:W-:-:S05]  /*1870*/  @P1 IMAD.WIDE.U32 R216, R226, R244, c[0x0][0x180] ;  /* 0x00006000e2d81625 */ /* 0x001fca00078e00f4 */
[----:B------:R0:W3:Y:S01]  /*1880*/  @P1 LDG.E.128 R20, [R216.64] ;  /* 0x00000004d8141981 */ /* 0x0000e2000c1e1d00 */
[----:B------:R-:W-:Y:S01]  /*1890*/  IADD3 R232, R0, 0xc0, RZ ;  /* 0x000000c000e87810 */ /* 0x000fe20007ffe0ff */
[----:B------:R-:W-:Y:S01]  /*18a0*/  IMAD.WIDE.U32 R226, R226, R244, c[0x0][0x188] ;  /* 0x00006200e2e27625 */ /* 0x000fe200078e00f4 */
[--C-:B--2---:R-:W-:Y:S02]  /*18b0*/  HADD2.F32 R220, -RZ, R188.reuse.H0_H0 ;  /* 0x200000bcffdc7230 */ /* 0x104fe40000004100 */
[----:B------:R-:W-:Y:S02]  /*18c0*/  HADD2.F32 R222, -RZ, R188.H1_H1 ;  /* 0x300000bcffde7230 */ /* 0x000fe40000004100 */
[----:B------:R-:W-:Y:S02]  /*18d0*/  HADD2.F32 R221, -RZ, R189.H0_H0 ;  /* 0x200000bdffdd7230 */ /* 0x000fe40000004100 */
[--C-:B------:R-:W-:Y:S01]  /*18e0*/  HADD2.F32 R223, -RZ, R190.reuse.H0_H0 ;  /* 0x200000beffdf7230 */ /* 0x100fe20000004100 */
[-C--:B------:R-:W-:Y:S01]  /*18f0*/  FMUL.FTZ R220, R220, R207.reuse ;  /* 0x000000cfdcdc7220 */ /* 0x080fe20000410000 */
[----:B------:R-:W-:Y:S01]  /*1900*/  HADD2.F32 R218, -RZ, R191.H0_H0 ;  /* 0x200000bfffda7230 */ /* 0x000fe20000004100 */
[-C--:B------:R-:W-:Y:S01]  /*1910*/  FMUL.FTZ R222, R222, R207.reuse ;  /* 0x000000cfdede7220 */ /* 0x080fe20000410000 */
[----:B0-----:R-:W-:Y:S01]  /*1920*/  HADD2.F32 R216, -RZ, R189.H1_H1 ;  /* 0x300000bdffd87230 */ /* 0x001fe20000004100 */
[-C--:B------:R-:W-:Y:S01]  /*1930*/  FMUL.FTZ R221, R221, R207.reuse ;  /* 0x000000cfdddd7220 */ /* 0x080fe20000410000 */
[----:B------:R-:W-:Y:S01]  /*1940*/  HADD2.F32 R217, -RZ, R190.H1_H1 ;  /* 0x300000beffd97230 */ /* 0x000fe20000004100 */
        /* <DEDUP_REMOVED lines=15> */
[--C-:B------:R-:W-:Y:S01]  /*1a40*/  @P1 HADD2.F32 R188, -RZ, R23.reuse.H0_H0 ;  /* 0x20000017ffbc1230 */ /* 0x100fe20000004100 */
[----:B------:R-:W-:Y:S01]  /*1a50*/  @P1 FADD.FTZ R222, R191, R222 ;  /* 0x000000debfde1221 */ /* 0x000fe20000010000 */
[----:B------:R-:W-:Y:S01]  /*1a60*/  @P1 HADD2.F32 R191, -RZ, R23.H1_H1 ;  /* 0x30000017ffbf1230 */ /* 0x000fe20000004100 */
[----:B------:R-:W-:Y:S01]  /*1a70*/  @P1 FADD.FTZ R221, R190, R221 ;  /* 0x000000ddbedd1221 */ /* 0x000fe20000010000 */
[----:B------:R-:W-:Y:S01]  /*1a80*/  @P1 HADD2.F32 R190, -RZ, R22.H1_H1 ;  /* 0x30000016ffbe1230 */ /* 0x000fe20000004100 */
        /* <DEDUP_REMOVED lines=19> */
[----:B------:R-:W-:Y:S01]  /*1bc0*/  IMAD.WIDE.U32 R232, R232, R244, c[0x0][0x188] ;  /* 0x00006200e8e87625 */ /* 0x000fe200078e00f4 */
[----:B--2---:R-:W-:Y:S02]  /*1bd0*/  HADD2.F32 R226, -RZ, R188.H0_H0 ;  /* 0x200000bcffe27230 */ /* 0x004fe40000004100 */
[----:B0-----:R-:W-:-:S03]  /*1be0*/  HADD2.F32 R225, -RZ, R189.H0_H0 ;  /* 0x200000bdffe17230 */ /* 0x001fc60000004100 */
[-C--:B------:R-:W-:Y:S01]  /*1bf0*/  FMUL.FTZ R226, R226, R207.reuse ;  /* 0x000000cfe2e27220 */ /* 0x080fe20000410000 */
[----:B------:R-:W-:Y:S01]  /*1c00*/  HADD2.F32 R224, -RZ, R190.H0_H0 ;  /* 0x200000beffe07230 */ /* 0x000fe20000004100 */
[-C--:B------:R-:W-:Y:S02]  /*1c10*/  FMUL.FTZ R225, R225, R207.reuse ;  /* 0x000000cfe1e17220 */ /* 0x080fe40000410000 */
[----:B------:R-:W-:Y:S01]  /*1c20*/  FMUL.FTZ R226, R172, R226 ;  /* 0x000000e2ace27220 */ /* 0x000fe20000410000 */
[----:B---3--:R-:W-:Y:S01]  /*1c30*/  @P1 HADD2.F32 R227, -RZ, R20.H0_H0 ;  /* 0x20000014ffe31230 */ /* 0x008fe20000004100 */
[----:B------:R-:W-:Y:S01]  /*1c40*/  FMUL.FTZ R224, R224, R207 ;  /* 0x000000cfe0e07220 */ /* 0x000fe20000410000 */
[----:B------:R-:W-:Y:S01]  /*1c50*/  HADD2.F32 R229, -RZ, R191.H0_H0 ;  /* 0x200000bfffe57230 */ /* 0x000fe20000004100 */
[----:B------:R-:W-:Y:S02]  /*1c60*/  FMUL.FTZ R225, R174, R225 ;  /* 0x000000e1aee17220 */ /* 0x000fe40000410000 */
[----:B------:R-:W-:Y:S01]  /*1c70*/  @P1 FADD.FTZ R226, R227, R226 ;  /* 0x000000e2e3e21221 */ /* 0x000fe20000010000 */
[----:B------:R-:W-:-:S02]  /*1c80*/  @P1 HADD2.F32 R227, -RZ, R21.H0_H0 ;  /* 0x20000015ffe31230 */ /* 0x000fc40000004100 */
[----:B------:R-:W-:Y:S01]  /*1c90*/  HADD2.F32 R191, -RZ, R191.H1_H1 ;  /* 0x300000bfffbf7230 */ /* 0x000fe20000004100 */
[----:B------:R-:W-:Y:S01]  /*1ca0*/  FMUL.FTZ R224, R176, R224 ;  /* 0x000000e0b0e07220 */ /* 0x000fe20000410000 */
[----:B------:R-:W-:Y:S01]  /*1cb0*/  @P1 HADD2.F32 R228, -RZ, R22.H0_H0 ;  /* 0x20000016ffe41230 */ /* 0x000fe20000004100 */
[----:B------:R-:W-:Y:S02]  /*1cc0*/  @P1 FADD.FTZ R225, R227, R225 ;  /* 0x000000e1e3e11221 */ /* 0x000fe40000010000 */
[-C--:B------:R-:W-:Y:S01]  /*1cd0*/  FMUL.FTZ R227, R229, R207.reuse ;  /* 0x000000cfe5e37220 */ /* 0x080fe20000410000 */
[----:B------:R-:W-:Y:S01]  /*1ce0*/  HADD2.F32 R189, -RZ, R189.H1_H1 ;  /* 0x300000bdffbd7230 */ /* 0x000fe20000004100 */
[----:B------:R-:W-:Y:S01]  /*1cf0*/  FMUL.FTZ R230, R191, R207 ;  /* 0x000000cfbfe67220 */ /* 0x000fe20000410000 */
[----:B------:R-:W-:Y:S01]  /*1d00*/  HADD2.F32 R190, -RZ, R190.H1_H1 ;  /* 0x300000beffbe7230 */ /* 0x000fe20000004100 */
[----:B------:R-:W-:Y:S01]  /*1d10*/  @P1 FADD.FTZ R224, R228, R224 ;  /* 0x000000e0e4e01221 */ /* 0x000fe20000010000 */
[--C-:B------:R-:W-:Y:S01]  /*1d20*/  @P1 HADD2.F32 R191, -RZ, R23.reuse.H0_H0 ;  /* 0x20000017ffbf1230 */ /* 0x100fe20000004100 */
[----:B------:R-:W-:Y:S01]  /*1d30*/  FMUL.FTZ R228, R178, R227 ;  /* 0x000000e3b2e47220 */ /* 0x000fe20000410000 */
[----:B------:R-:W-:Y:S01]  /*1d40*/  HADD2.F32 R188, -RZ, R188.H1_H1 ;  /* 0x300000bcffbc7230 */ /* 0x000fe20000004100 */
[----:B------:R-:W-:Y:S01]  /*1d50*/  FMUL.FTZ R227, R179, R230 ;  /* 0x000000e6b3e37220 */ /* 0x000fe20000410000 */
[----:B------:R-:W-:Y:S01]  /*1d60*/  @P1 HADD2.F32 R229, -RZ, R23.H1_H1 ;  /* 0x30000017ffe51230 */ /* 0x000fe20000004100 */
[----:B------:R-:W-:-:S02]  /*1d70*/  FMUL.FTZ R189, R189, R207 ;  /* 0x000000cfbdbd7220 */ /* 0x000fc40000410000 */
[-C--:B------:R-:W-:Y:S02]  /*1d80*/  FMUL.FTZ R190, R190, R207.reuse ;  /* 0x000000cfbebe7220 */ /* 0x080fe40000410000 */
[----:B------:R-:W-:Y:S02]  /*1d90*/  @P1 FADD.FTZ R228, R191, R228 ;  /* 0x000000e4bfe41221 */ /* 0x000fe40000010000 */
[----:B------:R-:W-:Y:S02]  /*1da0*/  FMUL.FTZ R191, R188, R207 ;  /* 0x000000cfbcbf7220 */ /* 0x000fe40000410000 */
[----:B------:R-:W-:Y:S01]  /*1db0*/  @P1 FADD.FTZ R227, R229, R227 ;  /* 0x000000e3e5e31221 */ /* 0x000fe20000010000 */
[----:B------:R-:W-:Y:S01]  /*1dc0*/  @P1 HADD2.F32 R188, -RZ, R22.H1_H1 ;  /* 0x30000016ffbc1230 */ /* 0x000fe20000004100 */
[----:B------:R-:W-:Y:S01]  /*1dd0*/  FMUL.FTZ R230, R175, R189 ;  /* 0x000000bdafe67220 */ /* 0x000fe20000410000 */
[----:B------:R-:W-:Y:S01]  /*1de0*/  @P1 HADD2.F32 R189, -RZ, R21.H1_H1 ;  /* 0x30000015ffbd1230 */ /* 0x000fe20000004100 */
[----:B------:R-:W-:Y:S01]  /*1df0*/  FMUL.FTZ R229, R177, R190 ;  /* 0x000000beb1e57220 */ /* 0x000fe20000410000 */
[----:B------:R-:W-:Y:S01]  /*1e00*/  @P1 HADD2.F32 R190, -RZ, R20.H1_H1 ;  /* 0x30000014ffbe1230 */ /* 0x000fe20000004100 */
[----:B------:R-:W-:-:S02]  /*1e10*/  FMUL.FTZ R231, R173, R191 ;  /* 0x000000bfade77220 */ /* 0x000fc40000410000 */
[----:B------:R-:W-:Y:S02]  /*1e20*/  @P1 FADD.FTZ R229, R188, R229 ;  /* 0x000000e5bce51221 */ /* 0x000fe40000010000 */
[----:B------:R-:W-:Y:S02]  /*1e30*/  @P1 FADD.FTZ R230, R189, R230 ;  /* 0x000000e6bde61221 */ /* 0x000fe40000010000 */
[----:B------:R-:W-:Y:S01]  /*1e40*/  @P1 FADD.FTZ R231, R190, R231 ;  /* 0x000000e7bee71221 */ /* 0x000fe20000010000 */
[----:B------:R-:W-:Y:S02]  /*1e50*/  F2FP.PACK_AB R191, R227, R228 ;  /* 0x000000e4e3bf723e */ /* 0x000fe400000000ff */
[----:B------:R-:W-:Y:S02]  /*1e60*/  F2FP.PACK_AB R190, R229, R224 ;  /* 0x000000e0e5be723e */ /* 0x000fe400000000ff */
[----:B------:R-:W-:Y:S02]  /*1e70*/  F2FP.PACK_AB R189, R230, R225 ;  /* 0x000000e1e6bd723e */ /* 0x000fe400000000ff */
[----:B------:R-:W-:-:S05]  /*1e80*/  F2FP.PACK_AB R188, R231, R226 ;  /* 0x000000e2e7bc723e */ /* 0x000fca00000000ff */
[----:B------:R0:W-:Y:S02]  /*1e90*/  STG.E.128 [R232.64], R188 ;  /* 0x000000bce8007986 */ /* 0x0001e4000c101d04 */
[----:B0-----:R-:W-:-:S05]  /*1ea0*/  IADD3 R232, R0, 0xe0, RZ ;  /* 0x000000e000e87810 */ /* 0x001fca0007ffe0ff */
[----:B------:R-:W-:-:S06]  /*1eb0*/  IMAD.WIDE.U32 R188, R232, R244, c[0x0][0x170] ;  /* 0x00005c00e8bc7625 */ /* 0x000fcc00078e00f4 */
[----:B------:R-:W2:Y:S01]  /*1ec0*/  LDG.E.128 R188, [R188.64] ;  /* 0x00000004bcbc7981 */ /* 0x000ea2000c1e1d00 */
[----:B------:R-:W-:-:S05]  /*1ed0*/  @P1 IMAD.WIDE.U32 R234, R244, R232, c[0x0][0x180] ;  /* 0x00006000f4ea1625 */ /* 0x000fca00078e00e8 */
[----:B------:R0:W3:Y:S01]  /*1ee0*/  @P1 LDG.E.128 R20, [R234.64] ;  /* 0x00000004ea141981 */ /* 0x0000e2000c1e1d00 */
[----:B------:R-:W-:Y:S01]  /*1ef0*/  IMAD.WIDE.U32 R244, R232, R244, c[0x0][0x188] ;  /* 0x00006200e8f47625 */ /* 0x000fe200078e00f4 */
[----:B------:R-:W-:Y:S01]  /*1f00*/  ISETP.NE.AND P0, PT, R252, RZ, PT ;  /* 0x000000fffc00720c */ /* 0x000fe20003f05270 */
[--C-:B--2---:R-:W-:Y:S02]  /*1f10*/  HADD2.F32 R233, -RZ, R188.reuse.H0_H0 ;  /* 0x200000bcffe97230 */ /* 0x104fe40000004100 */
[----:B------:R-:W-:Y:S02]  /*1f20*/  HADD2.F32 R238, -RZ, R188.H1_H1 ;  /* 0x300000bcffee7230 */ /* 0x000fe40000004100 */
[--C-:B0-----:R-:W-:Y:S02]  /*1f30*/  HADD2.F32 R234, -RZ, R190.reuse.H0_H0 ;  /* 0x200000beffea7230 */ /* 0x101fe40000004100 */
[----:B------:R-:W-:Y:S02]  /*1f40*/  HADD2.F32 R235, -RZ, R190.H1_H1 ;  /* 0x300000beffeb7230 */ /* 0x000fe40000004100 */
[----:B------:R-:W-:-:S02]  /*1f50*/  HADD2.F32 R188, -RZ, R189.H0_H0 ;  /* 0x200000bdffbc7230 */ /* 0x000fc40000004100 */
[----:B------:R-:W-:Y:S02]  /*1f60*/  HADD2.F32 R190, -RZ, R191.H0_H0 ;  /* 0x200000bfffbe7230 */ /* 0x000fe40000004100 */
[----:B------:R-:W-:Y:S02]  /*1f70*/  HADD2.F32 R237, -RZ, R189.H1_H1 ;  /* 0x300000bdffed7230 */ /* 0x000fe40000004100 */
[----:B------:R-:W-:Y:S01]  /*1f80*/  HADD2.F32 R191, -RZ, R191.H1_H1 ;  /* 0x300000bfffbf7230 */ /* 0x000fe20000004100 */
[-C--:B------:R-:W-:Y:S02]  /*1f90*/  FMUL.FTZ R236, R233, R207.reuse ;  /* 0x000000cfe9ec7220 */ /* 0x080fe40000410000 */
[-C--:B------:R-:W-:Y:S02]  /*1fa0*/  FMUL.FTZ R233, R188, R207.reuse ;  /* 0x000000cfbce97220 */ /* 0x080fe40000410000 */
[-C--:B------:R-:W-:Y:S02]  /*1fb0*/  FMUL.FTZ R189, R238, R207.reuse ;  /* 0x000000cfeebd7220 */ /* 0x080fe40000410000 */
[----:B------:R-:W-:-:S02]  /*1fc0*/  FMUL.FTZ R188, R237, R207 ;  /* 0x000000cfedbc7220 */ /* 0x000fc40000410000 */
[-C--:B------:R-:W-:Y:S02]  /*1fd0*/  FMUL.FTZ R234, R234, R207.reuse ;  /* 0x000000cfeaea7220 */ /* 0x080fe40000410000 */
[-C--:B------:R-:W-:Y:S02]  /*1fe0*/  FMUL.FTZ R235, R235, R207.reuse ;  /* 0x000000cfebeb7220 */ /* 0x080fe40000410000 */
        /* <DEDUP_REMOVED lines=8> */
[--C-:B------:R-:W-:Y:S01]  /*2070*/  @P1 HADD2.F32 R236, -RZ, R22.reuse.H0_H0 ;  /* 0x20000016ffec1230 */ /* 0x100fe20000004100 */
[----:B------:R-:W-:Y:S01]  /*2080*/  @P1 FADD.FTZ R233, R237, R233 ;  /* 0x000000e9ede91221 */ /* 0x000fe20000010000 */
[----:B------:R-:W-:Y:S01]  /*2090*/  @P1 HADD2.F32 R237, -RZ, R22.H1_H1 ;  /* 0x30000016ffed1230 */ /* 0x000fe20000004100 */
[----:B------:R-:W-:Y:S02]  /*20a0*/  FMUL.FTZ R235, R185, R235 ;  /* 0x000000ebb9eb7220 */ /* 0x000fe40000410000 */
[----:B------:R-:W-:Y:S02]  /*20b0*/  @P1 FADD.FTZ R234, R236, R234 ;  /* 0x000000eaecea1221 */ /* 0x000fe40000010000 */
[----:B------:R-:W-:-:S02]  /*20c0*/  @P1 FADD.FTZ R235, R237, R235 ;  /* 0x000000ebedeb1221 */ /* 0x000fc40000010000 */
[----:B------:R-:W-:Y:S01]  /*20d0*/  FMUL.FTZ R236, R186, R190 ;  /* 0x000000bebaec7220 */ /* 0x000fe20000410000 */
[--C-:B------:R-:W-:Y:S01]  /*20e0*/  @P1 HADD2.F32 R190, -RZ, R23.reuse.H0_H0 ;  /* 0x20000017ffbe1230 */ /* 0x100fe20000004100 */
[----:B------:R-:W-:Y:S01]  /*20f0*/  FMUL.FTZ R237, R187, R191 ;  /* 0x000000bfbbed7220 */ /* 0x000fe20000410000 */
[----:B------:R-:W-:Y:S01]  /*2100*/  @P1 HADD2.F32 R191, -RZ, R23.H1_H1 ;  /* 0x30000017ffbf1230 */ /* 0x000fe20000004100 */
[----:B------:R-:W-:Y:S01]  /*2110*/  FMUL.FTZ R238, R181, R189 ;  /* 0x000000bdb5ee7220 */ /* 0x000fe20000410000 */
[----:B------:R-:W-:Y:S01]  /*2120*/  @P1 HADD2.F32 R189, -RZ, R20.H1_H1 ;  /* 0x30000014ffbd1230 */ /* 0x000fe20000004100 */
[----:B------:R-:W-:Y:S01]  /*2130*/  FMUL.FTZ R239, R183, R188 ;  /* 0x000000bcb7ef7220 */ /* 0x000fe20000410000 */
[----:B------:R-:W-:Y:S01]  /*2140*/  @P1 HADD2.F32 R188, -RZ, R21.H1_H1 ;  /* 0x30000015ffbc1230 */ /* 0x000fe20000004100 */
[----:B------:R-:W-:Y:S02]  /*2150*/  @P1 FADD.FTZ R236, R190, R236 ;  /* 0x000000ecbeec1221 */ /* 0x000fe40000010000 */
[----:B------:R-:W-:-:S02]  /*2160*/  @P1 FADD.FTZ R237, R191, R237 ;  /* 0x000000edbfed1221 */ /* 0x000fc40000010000 */
[----:B------:R-:W-:Y:S02]  /*2170*/  @P1 FADD.FTZ R239, R188, R239 ;  /* 0x000000efbcef1221 */ /* 0x000fe40000010000 */
[----:B------:R-:W-:Y:S01]  /*2180*/  @P1 FADD.FTZ R238, R189, R238 ;  /* 0x000000eebdee1221 */ /* 0x000fe20000010000 */
[----:B------:R-:W-:Y:S02]  /*2190*/  F2FP.PACK_AB R191, R237, R236 ;  /* 0x000000ecedbf723e */ /* 0x000fe400000000ff */
[----:B------:R-:W-:Y:S02]  /*21a0*/  F2FP.PACK_AB R190, R235, R234 ;  /* 0x000000eaebbe723e */ /* 0x000fe400000000ff */
[----:B------:R-:W-:Y:S02]  /*21b0*/  F2FP.PACK_AB R189, R239, R233 ;  /* 0x000000e9efbd723e */ /* 0x000fe400000000ff */
[----:B------:R-:W-:-:S05]  /*21c0*/  F2FP.PACK_AB R188, R238, R207 ;  /* 0x000000cfeebc723e */ /* 0x000fca00000000ff */
        /* <DEDUP_REMOVED lines=67> */
.L_x_29535:
        /* <DEDUP_REMOVED lines=148> */
.L_x_29536:
        /* <DEDUP_REMOVED lines=22> */
[----:B------:R-:W-:Y:S01]  /*30a0*/  F2FP.PACK_AB R191, R189, R188 ;  /* 0x000000bcbdbf723e */ /* 0x000fe200000000ff */
[----:B------:R-:W-:-:S02]  /*30b0*/  FADD.FTZ R189, -R245, R195 ;  /* 0x000000c3f5bd7221 */ /* 0x000fc40000010100 */
[C---:B------:R-:W-:Y:S01]  /*30c0*/  FADD.FTZ R188, -R245.reuse, R196 ;  /* 0x000000c4f5bc7221 */ /* 0x040fe20000010100 */
[----:B------:R-:W4:Y:S04]  /*30d0*/  LDL R195, [R1+0x48] ;  /* 0x0000480001c37983 */ /* 0x000f280000100800 */
[----:B------:R-:W4:Y:S01]  /*30e0*/  LDL R196, [R1+0x30] ;  /* 0x0000300001c47983 */ /* 0x000f220000100800 */
[C---:B------:R-:W-:Y:S02]  /*30f0*/  FADD.FTZ R193, -R245.reuse, R193 ;  /* 0x000000c1f5c17221 */ /* 0x040fe40000010100 */
[----:B------:R-:W-:Y:S02]  /*3100*/  FADD.FTZ R192, -R245, R192 ;  /* 0x000000c0f5c07221 */ /* 0x000fe40000010100 */
[----:B------:R-:W-:-:S02]  /*3110*/  FMUL.FTZ R188, R244, R188 ;  /* 0x000000bcf4bc7220 */ /* 0x000fc40000410000 */
[C---:B------:R-:W-:Y:S02]  /*3120*/  FMUL.FTZ R190, R244.reuse, R190 ;  /* 0x000000bef4be7220 */ /* 0x040fe40000410000 */
[C---:B------:R-:W-:Y:S02]  /*3130*/  FMUL.FTZ R193, R244.reuse, R193 ;  /* 0x000000c1f4c17220 */ /* 0x040fe40000410000 */
[C---:B------:R-:W-:Y:S02]  /*3140*/  FMUL.FTZ R192, R244.reuse, R192 ;  /* 0x000000c0f4c07220 */ /* 0x040fe40000410000 */
[----:B------:R-:W-:Y:S02]  /*3150*/  FADD.FTZ R19, -R245, R19 ;  /* 0x00000013f5137221 */ /* 0x000fe40000010100 */
[----:B-----5:R-:W-:Y:S02]  /*3160*/  FFMA.FTZ R192, R205, R192, R29 ;  /* 0x000000c0cdc07223 */ /* 0x020fe4000001001d */
[----:B------:R-:W-:Y:S01]  /*3170*/  FMUL.FTZ R19, R244, R19 ;  /* 0x00000013f4137220 */ /* 0x000fe20000410000 */
[----:B------:R-:W5:Y:S03]  /*3180*/  LDL R205, [R1+0x8] ;  /* 0x0000080001cd7983 */ /* 0x000f660000100800 */
[----:B--2---:R-:W-:-:S02]  /*3190*/  FFMA.FTZ R19, R206, R19, R27 ;  /* 0x00000013ce137223 */ /* 0x004fc4000001001b */
[----:B------:R-:W2:Y:S01]  /*31a0*/  LDL R206, [R1] ;  /* 0x0000000001ce7983 */ /* 0x000ea20000100800 */
[----:B---3--:R-:W-:Y:S02]  /*31b0*/  FFMA.FTZ R188, R194, R188, R24 ;  /* 0x000000bcc2bc7223 */ /* 0x008fe40000010018 */
[----:B----4-:R-:W-:Y:S02]  /*31c0*/  FFMA.FTZ R194, R195, R190, R26 ;  /* 0x000000bec3c27223 */ /* 0x010fe4000001001a */
[----:B------:R-:W3:Y:S01]  /*31d0*/  LDL R195, [R1+0x4] ;  /* 0x0000040001c37983 */ /* 0x000ee20000100800 */
[----:B------:R-:W-:-:S03]  /*31e0*/  FFMA.FTZ R190, R196, R193, R28 ;  /* 0x000000c1c4be7223 */ /* 0x000fc6000001001c */
[----:B------:R-:W4:Y:S01]  /*31f0*/  LDL R196, [R1+0xc] ;  /* 0x00000c0001c47983 */ /* 0x000f220000100800 */
[C---:B------:R-:W-:Y:S02]  /*3200*/  FMUL.FTZ R189, R244.reuse, R189 ;  /* 0x000000bdf4bd7220 */ /* 0x040fe40000410000 */
[C---:B------:R-:W-:Y:S02]  /*3210*/  FADD.FTZ R18, -R245.reuse, R18 ;  /* 0x00000012f5127221 */ /* 0x040fe40000010100 */
[----:B------:R-:W-:Y:S02]  /*3220*/  FADD.FTZ R17, -R245, R17 ;  /* 0x00000011f5117221 */ /* 0x000fe40000010100 */
[----:B------:R-:W-:Y:S01]  /*3230*/  FFMA.FTZ R193, R247, R189, R25 ;  /* 0x000000bdf7c17223 */ /* 0x000fe20000010019 */
[----:B------:R-:W-:Y:S01]  /*3240*/  HFMA2.MMA R247, -RZ, RZ, 0, 2.384185791015625e-07 ;  /* 0x00000004fff77435 */ /* 0x000fe200000001ff */
[C---:B------:R-:W-:Y:S02]  /*3250*/  FMUL.FTZ R18, R244.reuse, R18 ;  /* 0x00000012f4127220 */ /* 0x040fe40000410000 */
[----:B------:R-:W-:Y:S01]  /*3260*/  FMUL.FTZ R17, R244, R17 ;  /* 0x00000011f4117220 */ /* 0x000fe20000410000 */
[----:B------:R-:W-:Y:S01]  /*3270*/  ISETP.NE.AND P1, PT, R252, RZ, PT ;  /* 0x000000fffc00720c */ /* 0x000fe20003f25270 */
[----:B------:R-:W-:-:S02]  /*3280*/  FFMA.FTZ R18, R250, R18, R38 ;  /* 0x00000012fa127223 */ /* 0x000fc40000010026 */
[----:B------:R-:W-:Y:S02]  /*3290*/  FFMA.FTZ R17, R251, R17, R39 ;  /* 0x00000011fb117223 */ /* 0x000fe40000010027 */
[C---:B------:R-:W-:Y:S02]  /*32a0*/  FADD.FTZ R13, -R245.reuse, R13 ;  /* 0x0000000df50d7221 */ /* 0x040fe40000010100 */
[C---:B------:R-:W-:Y:S01]  /*32b0*/  FADD.FTZ R12, -R245.reuse, R12 ;  /* 0x0000000cf50c7221 */ /* 0x040fe20000010100 */
[----:B------:R-:W-:Y:S01]  /*32c0*/  F2FP.PACK_AB R190, R192, R190 ;  /* 0x000000bec0be723e */ /* 0x000fe200000000ff */
[----:B------:R-:W-:Y:S01]  /*32d0*/  FADD.FTZ R14, -R245, R14 ;  /* 0x0000000ef50e7221 */ /* 0x000fe20000010100 */
[----:B------:R-:W-:Y:S01]  /*32e0*/  F2FP.PACK_AB R189, R19, R194 ;  /* 0x000000c213bd723e */ /* 0x000fe200000000ff */
[----:B------:R-:W-:Y:S01]  /*32f0*/  FADD.FTZ R11, -R245, R11 ;  /* 0x0000000bf50b7221 */ /* 0x000fe20000010100 */
[----:B------:R-:W-:Y:S01]  /*3300*/  F2FP.PACK_AB R188, R193, R188 ;  /* 0x000000bcc1bc723e */ /* 0x000fe200000000ff */
[----:B------:R-:W-:Y:S01]  /*3310*/  @!P0 IMAD.WIDE R192, R2, R247, c[0x0][0x1a0] ;  /* 0x0000680002c08625 */ /* 0x000fe200078e02f7 */
[----:B------:R-:W-:-:S03]  /*3320*/  F2FP.PACK_AB R19, R17, R18 ;  /* 0x000000121113723e */ /* 0x000fc600000000ff */
[C---:B------:R-:W-:Y:S02]  /*3330*/  FMUL.FTZ R13, R244.reuse, R13 ;  /* 0x0000000df40d7220 */ /* 0x040fe40000410000 */
[C---:B------:R-:W-:Y:S02]  /*3340*/  FMUL.FTZ R17, R244.reuse, R12 ;  /* 0x0000000cf4117220 */ /* 0x040fe40000410000 */
[C---:B------:R-:W-:Y:S02]  /*3350*/  FMUL.FTZ R14, R244.reuse, R14 ;  /* 0x0000000ef40e7220 */ /* 0x040fe40000410000 */
[----:B------:R-:W-:Y:S02]  /*3360*/  FMUL.FTZ R11, R244, R11 ;  /* 0x0000000bf40b7220 */ /* 0x000fe40000410000 */
[C---:B------:R-:W-:Y:S02]  /*3370*/  FADD.FTZ R16, -R245.reuse, R16 ;  /* 0x00000010f5107221 */ /* 0x040fe40000010100 */
[----:B------:R-:W-:Y:S01]  /*3380*/  FADD.FTZ R15, -R245, R15 ;  /* 0x0000000ff50f7221 */ /* 0x000fe20000010100 */
[----:B------:R0:W-:Y:S01]  /*3390*/  @!P0 STG.E [R192.64], R246 ;  /* 0x000000f6c0008986 */ /* 0x0001e2000c101904 */
[----:B------:R-:W-:-:S02]  /*33a0*/  FFMA.FTZ R13, R248, R13, R36 ;  /* 0x0000000df80d7223 */ /* 0x000fc40000010024 */
[----:B------:R-:W-:Y:S02]  /*33b0*/  FFMA.FTZ R17, R249, R17, R37 ;  /* 0x00000011f9117223 */ /* 0x000fe40000010025 */
[----:B-----5:R-:W-:Y:S02]  /*33c0*/  FFMA.FTZ R14, R205, R14, R34 ;  /* 0x0000000ecd0e7223 */ /* 0x020fe40000010022 */
[C---:B------:R-:W-:Y:S02]  /*33d0*/  FMUL.FTZ R16, R244.reuse, R16 ;  /* 0x00000010f4107220 */ /* 0x040fe40000410000 */
[----:B------:R-:W-:Y:S02]  /*33e0*/  FMUL.FTZ R15, R244, R15 ;  /* 0x0000000ff40f7220 */ /* 0x000fe40000410000 */
[----:B0-----:R-:W-:Y:S01]  /*33f0*/  @!P1 IMAD.WIDE R192, R2, R247, c[0x0][0x1a8] ;  /* 0x00006a0002c09625 */ /* 0x001fe200078e02f7 */
[----:B------:R-:W-:Y:S02]  /*3400*/  F2FP.PACK_AB R18, R17, R13 ;  /* 0x0000000d1112723e */ /* 0x000fe400000000ff */
[----:B------:R-:W-:Y:S01]  /*3410*/  MOV R246, 0x10 ;  /* 0x0000001000f67802 */ /* 0x000fe20000000f00 */
[----:B--2---:R-:W-:Y:S01]  /*3420*/  FFMA.FTZ R12, R206, R16, R32 ;  /* 0x00000010ce0c7223 */ /* 0x004fe20000010020 */
[----:B------:R0:W-:Y:S01]  /*3430*/  @!P1 STG.E [R192.64], R244 ;  /* 0x000000f4c0009986 */ /* 0x0001e2000c101904 */
[----:B------:R-:W-:-:S02]  /*3440*/  FADD.FTZ R3, -R245, R3 ;  /* 0x00000003f5037221 */ /* 0x000fc40000010100 */
[----:B------:R-:W-:Y:S01]  /*3450*/  FADD.FTZ R4, -R245, R4 ;  /* 0x00000004f5047221 */ /* 0x000fe20000010100 */
[----:B0-----:R-:W-:-:S04]  /*3460*/  LEA R192, P0, R0, c[0x0][0x208], 0x4 ;  /* 0x0000820000c07a11 */ /* 0x001fc800078020ff */
[----:B------:R-:W-:Y:S01]  /*3470*/  LEA.HI.X R193, R0, c[0x0][0x20c], RZ, 0x4, P0 ;  /* 0x0000830000c17a11 */ /* 0x000fe200000f24ff */
[C---:B------:R-:W-:Y:S02]  /*3480*/  FADD.FTZ R6, -R245.reuse, R6 ;  /* 0x00000006f5067221 */ /* 0x040fe40000010100 */
[----:B------:R-:W-:Y:S02]  /*3490*/  FADD.FTZ R9, -R245, R9 ;  /* 0x00000009f5097221 */ /* 0x000fe40000010100 */
[----:B------:R0:W-:Y:S01]  /*34a0*/  STG.E.128 [R192.64], R188 ;  /* 0x000000bcc0007986 */ /* 0x0001e2000c101d04 */
[C---:B------:R-:W-:Y:S02]  /*34b0*/  FMUL.FTZ R6, R244.reuse, R6 ;  /* 0x00000006f4067220 */ /* 0x040fe40000410000 */
[C---:B------:R-:W-:Y:S02]  /*34c0*/  FMUL.FTZ R9, R244.reuse, R9 ;  /* 0x00000009f4097220 */ /* 0x040fe40000410000 */
[----:B------:R-:W-:-:S02]  /*34d0*/  FMUL.FTZ R3, R244, R3 ;  /* 0x00000003f4037220 */ /* 0x000fc40000410000 */
[----:B------:R-:W-:Y:S02]  /*34e0*/  FMUL.FTZ R4, R244, R4 ;  /* 0x00000004f4047220 */ /* 0x000fe40000410000 */
[C---:B------:R-:W-:Y:S02]  /*34f0*/  FADD.FTZ R5, -R245.reuse, R5 ;  /* 0x00000005f5057221 */ /* 0x040fe40000010100 */
[C---:B------:R-:W-:Y:S02]  /*3500*/  FADD.FTZ R10, -R245.reuse, R10 ;  /* 0x0000000af50a7221 */ /* 0x040fe40000010100 */
[C---:B------:R-:W-:Y:S02]  /*3510*/  FADD.FTZ R7, -R245.reuse, R7 ;  /* 0x00000007f5077221 */ /* 0x040fe40000010100 */
[----:B------:R-:W-:Y:S02]  /*3520*/  FADD.FTZ R8, -R245, R8 ;  /* 0x00000008f5087221 */ /* 0x000fe40000010100 */
[----:B------:R-:W-:-:S02]  /*3530*/  FFMA.FTZ R6, R92, R6, R44 ;  /* 0x000000065c067223 */ /* 0x000fc4000001002c */
[----:B------:R-:W-:Y:S02]  /*3540*/  FFMA.FTZ R9, R93, R9, R45 ;  /* 0x000000095d097223 */ /* 0x000fe4000001002d */
[----:B------:R-:W-:Y:S02]  /*3550*/  FFMA.FTZ R3, R88, R3, R40 ;  /* 0x0000000358037223 */ /* 0x000fe40000010028 */
[----:B------:R-:W-:Y:S02]  /*3560*/  FFMA.FTZ R4, R89, R4, R41 ;  /* 0x0000000459047223 */ /* 0x000fe40000010029 */
[C---:B------:R-:W-:Y:S02]  /*3570*/  FMUL.FTZ R5, R244.reuse, R5 ;  /* 0x00000005f4057220 */ /* 0x040fe40000410000 */
[C---:B------:R-:W-:Y:S02]  /*3580*/  FMUL.FTZ R10, R244.reuse, R10 ;  /* 0x0000000af40a7220 */ /* 0x040fe40000410000 */
[----:B------:R-:W-:-:S02]  /*3590*/  FMUL.FTZ R7, R244, R7 ;  /* 0x00000007f4077220 */ /* 0x000fc40000410000 */
[----:B------:R-:W-:Y:S01]  /*35a0*/  FMUL.FTZ R8, R244, R8 ;  /* 0x00000008f4087220 */ /* 0x000fe20000410000 */
[----:B------:R-:W-:Y:S01]  /*35b0*/  F2FP.PACK_AB R6, R9, R6 ;  /* 0x000000060906723e */ /* 0x000fe200000000ff */
[C---:B0-----:R-:W-:Y:S01]  /*35c0*/  FADD.FTZ R189, -R245.reuse, R213 ;  /* 0x000000d5f5bd7221 */ /* 0x041fe20000010100 */
[----:B------:R-:W-:Y:S01]  /*35d0*/  F2FP.PACK_AB R4, R4, R3 ;  /* 0x000000030404723e */ /* 0x000fe200000000ff */
[C---:B------:R-:W-:Y:S02]  /*35e0*/  FADD.FTZ R190, -R245.reuse, R208 ;  /* 0x000000d0f5be7221 */ /* 0x040fe40000010100 */
[C---:B------:R-:W-:Y:S02]  /*35f0*/  FADD.FTZ R193, -R245.reuse, R211 ;  /* 0x000000d3f5c17221 */ /* 0x040fe40000010100 */
[----:B------:R-:W-:Y:S01]  /*3600*/  FADD.FTZ R194, -R245, R210 ;  /* 0x000000d2f5c27221 */ /* 0x000fe20000010100 */
[----:B------:R-:W-:Y:S01]  /*3610*/  IADD3 R9, R0, 0x40, RZ ;  /* 0x0000004000097810 */ /* 0x000fe20007ffe0ff */
[----:B------:R-:W-:Y:S01]  /*3620*/  FFMA.FTZ R5, R90, R5, R42 ;  /* 0x000000055a057223 */ /* 0x000fe2000001002a */
[----:B------:R-:W-:Y:S01]  /*3630*/  IADD3 R3, R0, 0x60, RZ ;  /* 0x0000006000037810 */ /* 0x000fe20007ffe0ff */
[----:B------:R-:W-:-:S02]  /*3640*/  FFMA.FTZ R7, R94, R7, R46 ;  /* 0x000000075e077223 */ /* 0x000fc4000001002e */
[----:B------:R-:W-:Y:S02]  /*3650*/  FFMA.FTZ R8, R95, R8, R47 ;  /* 0x000000085f087223 */ /* 0x000fe4000001002f */
[----:B------:R-:W-:Y:S02]  /*3660*/  FFMA.FTZ R10, R91, R10, R43 ;  /* 0x0000000a5b0a7223 */ /* 0x000fe4000001002b */
[C---:B------:R-:W-:Y:S02]  /*3670*/  FADD.FTZ R191, -R245.reuse, R212 ;  /* 0x000000d4f5bf7221 */ /* 0x040fe40000010100 */
[C---:B------:R-:W-:Y:S02]  /*3680*/  FADD.FTZ R188, -R245.reuse, R214 ;  /* 0x000000d6f5bc7221 */ /* 0x040fe40000010100 */
[C---:B------:R-:W-:Y:S01]  /*3690*/  FADD.FTZ R192, -R245.reuse, R209 ;  /* 0x000000d1f5c07221 */ /* 0x040fe20000010100 */
[----:B------:R-:W-:Y:S01]  /*36a0*/  F2FP.PACK_AB R7, R8, R7 ;  /* 0x000000070807723e */ /* 0x000fe200000000ff */
[C---:B------:R-:W-:Y:S01]  /*36b0*/  FADD.FTZ R205, -R245.reuse, R219 ;  /* 0x000000dbf5cd7221 */ /* 0x040fe20000010100 */
[----:B------:R-:W-:Y:S01]  /*36c0*/  F2FP.PACK_AB R5, R10, R5 ;  /* 0x000000050a05723e */ /* 0x000fe200000000ff */
[----:B------:R-:W-:-:S02]  /*36d0*/  FADD.FTZ R206, -R245, R218 ;  /* 0x000000daf5ce7221 */ /* 0x000fc40000010100 */
[C---:B------:R-:W-:Y:S02]  /*36e0*/  FADD.FTZ R212, -R245.reuse, R224 ;  /* 0x000000e0f5d47221 */ /* 0x040fe40000010100 */
[----:B------:R-:W-:Y:S02]  /*36f0*/  FADD.FTZ R213, -R245, R229 ;  /* 0x000000e5f5d57221 */ /* 0x000fe40000010100 */
[----:B------:R-:W-:-:S04]  /*3700*/  IMAD.WIDE.U32 R8, R9, R246, c[0x0][0x208] ;  /* 0x0000820009087625 */ /* 0x000fc800078e00f6 */
[C---:B------:R-:W-:Y:S02]  /*3710*/  FADD.FTZ R210, -R245.reuse, R225 ;  /* 0x000000e1f5d27221 */ /* 0x040fe40000010100 */
[C---:B------:R-:W-:Y:S02]  /*3720*/  FADD.FTZ R211, -R245.reuse, R230 ;  /* 0x000000e6f5d37221 */ /* 0x040fe40000010100 */
[C---:B------:R-:W-:Y:S02]  /*3730*/  FADD.FTZ R219, -R245.reuse, R234 ;  /* 0x000000eaf5db7221 */ /* 0x040fe40000010100 */
[C---:B------:R-:W-:Y:S02]  /*3740*/  FADD.FTZ R214, -R245.reuse, R228 ;  /* 0x000000e4f5d67221 */ /* 0x040fe40000010100 */
[C---:B------:R-:W-:Y:S02]  /*3750*/  FADD.FTZ R208, -R245.reuse, R226 ;  /* 0x000000e2f5d07221 */ /* 0x040fe40000010100 */
[----:B------:R-:W-:-:S02]  /*3760*/  FADD.FTZ R209, -R245, R231 ;  /* 0x000000e7f5d17221 */ /* 0x000fc40000010100 */
[C---:B------:R-:W-:Y:S02]  /*3770*/  FADD.FTZ R218, -R245.reuse, R239 ;  /* 0x000000eff5da7221 */ /* 0x040fe40000010100 */
[----:B------:R-:W-:-:S04]  /*3780*/  FADD.FTZ R207, -R245, R207 ;  /* 0x000000cff5cf7221 */ /* 0x000fc80000010100 */
[----:B------:R-:W-:Y:S02]  /*3790*/  FMUL.FTZ R207, R244, R207 ;  /* 0x000000cff4cf7220 */ /* 0x000fe40000410000 */
[----:B------:R-:W-:Y:S02]  /*37a0*/  IMAD R2, R247, c[0x0][0x160], R2 ;  /* 0x00005800f7027a24 */ /* 0x000fe400078e0202 */
[----:B----4-:R-:W-:Y:S02]  /*37b0*/  FFMA.FTZ R11, R196, R11, R35 ;  /* 0x0000000bc40b7223 */ /* 0x010fe40000010023 */
[----:B---3--:R-:W-:-:S03]  /*37c0*/  FFMA.FTZ R15, R195, R15, R33 ;  /* 0x0000000fc30f7223 */ /* 0x008fc60000010021 */
[----:B------:R-:W-:Y:S02]  /*37d0*/  F2FP.PACK_AB R17, R11, R14 ;  /* 0x0000000e0b11723e */ /* 0x000fe400000000ff */
[----:B------:R-:W-:Y:S02]  /*37e0*/  IADD3 R11, R0, 0x20, RZ ;  /* 0x00000020000b7810 */ /* 0x000fe40007ffe0ff */
[----:B------:R-:W-:-:S03]  /*37f0*/  F2FP.PACK_AB R16, R15, R12 ;  /* 0x0000000c0f10723e */ /* 0x000fc600000000ff */
        /* <DEDUP_REMOVED lines=8> */
[C---:B0-----:R-:W-:Y:S02]  /*3880*/  FADD.FTZ R13, -R245.reuse, R202 ;  /* 0x000000caf50d7221 */ /* 0x041fe40000010100 */
[C---:B------:R-:W-:Y:S02]  /*3890*/  FADD.FTZ R17, -R245.reuse, R200 ;  /* 0x000000c8f5117221 */ /* 0x040fe40000010100 */
[C---:B------:R-:W-:Y:S02]  /*38a0*/  FADD.FTZ R18, -R245.reuse, R199 ;  /* 0x000000c7f5127221 */ /* 0x040fe40000010100 */
[C---:B------:R-:W-:Y:S02]  /*38b0*/  FADD.FTZ R12, -R245.reuse, R203 ;  /* 0x000000cbf50c7221 */ /* 0x040fe40000010100 */
[----:B------:R-:W-:Y:S02]  /*38c0*/  FADD.FTZ R16, -R245, R198 ;  /* 0x000000c6f5107221 */ /* 0x000fe40000010100 */
        /* <DEDUP_REMOVED lines=14> */
[C---:B------:R-:W-:Y:S01]  /*39b0*/  FADD.FTZ R19, -R245.reuse, R215 ;  /* 0x000000d7f5137221 */ /* 0x040fe20000010100 */
[----:B------:R-:W-:Y:S01]  /*39c0*/  F2FP.PACK_AB R197, R14, R13 ;  /* 0x0000000d0ec5723e */ /* 0x000fe200000000ff */
[----:B------:R-:W-:-:S02]  /*39d0*/  FADD.FTZ R201, -R245, R221 ;  /* 0x000000ddf5c97221 */ /* 0x000fc40000010100 */
[C---:B------:R-:W-:Y:S02]  /*39e0*/  FADD.FTZ R203, -R245.reuse, R220 ;  /* 0x000000dcf5cb7221 */ /* 0x040fe40000010100 */
[C---:B------:R-:W-:Y:S02]  /*39f0*/  FMUL.FTZ R13, R244.reuse, R189 ;  /* 0x000000bdf40d7220 */ /* 0x040fe40000410000 */
[C---:B------:R-:W-:Y:S02]  /*3a00*/  FMUL.FTZ R14, R244.reuse, R190 ;  /* 0x000000bef40e7220 */ /* 0x040fe40000410000 */
[C---:B------:R-:W-:Y:S02]  /*3a10*/  FMUL.FTZ R17, R244.reuse, R193 ;  /* 0x000000c1f4117220 */ /* 0x040fe40000410000 */
[----:B------:R-:W-:Y:S01]  /*3a20*/  FMUL.FTZ R18, R244, R194 ;  /* 0x000000c2f4127220 */ /* 0x000fe20000410000 */
[----:B------:R-:W-:Y:S01]  /*3a30*/  F2FP.PACK_AB R198, R16, R15 ;  /* 0x0000000f10c6723e */ /* 0x000fe200000000ff */
[C---:B------:R-:W-:Y:S01]  /*3a40*/  FADD.FTZ R202, -R245.reuse, R216 ;  /* 0x000000d8f5ca7221 */ /* 0x040fe20000010100 */
[----:B------:R-:W-:Y:S01]  /*3a50*/  F2FP.PACK_AB R196, R12, R11 ;  /* 0x0000000b0cc4723e */ /* 0x000fe200000000ff */
[----:B------:R-:W-:-:S02]  /*3a60*/  FADD.FTZ R204, -R245, R217 ;  /* 0x000000d9f5cc7221 */ /* 0x000fc40000010100 */
[----:B------:R-:W-:Y:S02]  /*3a70*/  FADD.FTZ R195, -R245, R223 ;  /* 0x000000dff5c37221 */ /* 0x000fe40000010100 */
[----:B------:R-:W-:-:S04]  /*3a80*/  IMAD.WIDE.U32 R10, R3, R246, c[0x0][0x208] ;  /* 0x00008200030a7625 */ /* 0x000fc800078e00f6 */
[C---:B------:R-:W-:Y:S02]  /*3a90*/  FMUL.FTZ R15, R244.reuse, R191 ;  /* 0x000000bff40f7220 */ /* 0x040fe40000410000 */
[----:B------:R-:W-:Y:S02]  /*3aa0*/  FADD.FTZ R200, -R245, R222 ;  /* 0x000000def5c87221 */ /* 0x000fe40000010100 */
        /* <DEDUP_REMOVED lines=9> */
[----:B------:R-:W-:-:S02]  /*3b40*/  FADD.FTZ R220, -R245, R235 ;  /* 0x000000ebf5dc7221 */ /* 0x000fc40000010100 */
[C---:B------:R-:W-:Y:S02]  /*3b50*/  FMUL.FTZ R190, R244.reuse, R202 ;  /* 0x000000caf4be7220 */ /* 0x040fe40000410000 */
[C---:B------:R-:W-:Y:S02]  /*3b60*/  FMUL.FTZ R192, R244.reuse, R204 ;  /* 0x000000ccf4c07220 */ /* 0x040fe40000410000 */
[C---:B------:R-:W-:Y:S02]  /*3b70*/  FMUL.FTZ R201, R244.reuse, R205 ;  /* 0x000000cdf4c97220 */ /* 0x040fe40000410000 */
[C---:B------:R-:W-:Y:S02]  /*3b80*/  FMUL.FTZ R203, R244.reuse, R206 ;  /* 0x000000cef4cb7220 */ /* 0x040fe40000410000 */
[----:B------:R-:W-:Y:S02]  /*3b90*/  FADD.FTZ R215, -R245, R227 ;  /* 0x000000e3f5d77221 */ /* 0x000fe40000010100 */
[----:B------:R-:W-:-:S02]  /*3ba0*/  FMUL.FTZ R202, R244, R212 ;  /* 0x000000d4f4ca7220 */ /* 0x000fc40000410000 */
[C---:B------:R-:W-:Y:S01]  /*3bb0*/  FMUL.FTZ R204, R244.reuse, R213 ;  /* 0x000000d5f4cc7220 */ /* 0x040fe20000410000 */
[----:B------:R0:W-:Y:S01]  /*3bc0*/  STG.E.128 [R8.64], R4 ;  /* 0x0000000408007986 */ /* 0x0001e2000c101d04 */
[C---:B------:R-:W-:Y:S02]  /*3bd0*/  FMUL.FTZ R19, R244.reuse, R195 ;  /* 0x000000c3f4137220 */ /* 0x040fe40000410000 */
[----:B------:R-:W-:Y:S02]  /*3be0*/  FADD.FTZ R217, -R245, R233 ;  /* 0x000000e9f5d97221 */ /* 0x000fe40000010100 */
[C---:B------:R-:W-:Y:S02]  /*3bf0*/  FMUL.FTZ R188, R244.reuse, R200 ;  /* 0x000000c8f4bc7220 */ /* 0x040fe40000410000 */
[----:B------:R-:W-:Y:S02]  /*3c00*/  FMUL.FTZ R195, R244, R210 ;  /* 0x000000d2f4c37220 */ /* 0x000fe40000410000 */
[----:B------:R-:W-:-:S02]  /*3c10*/  FFMA.FTZ R3, R104, R3, R56 ;  /* 0x0000000368037223 */ /* 0x000fc40000010038 */
[----:B------:R-:W-:Y:S02]  /*3c20*/  FFMA.FTZ R12, R105, R12, R57 ;  /* 0x0000000c690c7223 */ /* 0x000fe40000010039 */
[----:B------:R-:W-:Y:S02]  /*3c30*/  FFMA.FTZ R15, R108, R15, R60 ;  /* 0x0000000f6c0f7223 */ /* 0x000fe4000001003c */
[----:B------:R-:W-:Y:S02]  /*3c40*/  FFMA.FTZ R16, R109, R16, R61 ;  /* 0x000000106d107223 */ /* 0x000fe4000001003d */
[----:B------:R-:W-:Y:S01]  /*3c50*/  FMUL.FTZ R200, R244, R211 ;  /* 0x000000d3f4c87220 */ /* 0x000fe20000410000 */
[----:B0-----:R-:W-:Y:S01]  /*3c60*/  F2FP.PACK_AB R7, R18, R17 ;  /* 0x000000111207723e */ /* 0x001fe200000000ff */
[----:B------:R-:W-:Y:S01]  /*3c70*/  FMUL.FTZ R210, R244, R219 ;  /* 0x000000dbf4d27220 */ /* 0x000fe20000410000 */
[----:B------:R-:W-:Y:S01]  /*3c80*/  F2FP.PACK_AB R5, R14, R13 ;  /* 0x0000000d0e05723e */ /* 0x000fe200000000ff */
[----:B------:R-:W-:-:S02]  /*3c90*/  FMUL.FTZ R212, R244, R220 ;  /* 0x000000dcf4d47220 */ /* 0x000fc40000410000 */
[----:B------:R-:W-:Y:S02]  /*3ca0*/  FFMA.FTZ R201, R118, R201, R70 ;  /* 0x000000c976c97223 */ /* 0x000fe40000010046 */
[----:B------:R-:W-:Y:S02]  /*3cb0*/  FFMA.FTZ R8, R119, R203, R71 ;  /* 0x000000cb77087223 */ /* 0x000fe40000010047 */
[C---:B------:R-:W-:Y:S02]  /*3cc0*/  FMUL.FTZ R206, R244.reuse, R214 ;  /* 0x000000d6f4ce7220 */ /* 0x040fe40000410000 */
[----:B------:R-:W-:Y:S02]  /*3cd0*/  FMUL.FTZ R211, R244, R215 ;  /* 0x000000d7f4d37220 */ /* 0x000fe40000410000 */
[----:B------:R-:W-:Y:S02]  /*3ce0*/  FFMA.FTZ R14, R124, R202, R76 ;  /* 0x000000ca7c0e7223 */ /* 0x000fe4000001004c */
[----:B------:R-:W-:-:S02]  /*3cf0*/  FFMA.FTZ R17, R125, R204, R77 ;  /* 0x000000cc7d117223 */ /* 0x000fc4000001004d */
[C---:B------:R-:W-:Y:S02]  /*3d00*/  FMUL.FTZ R193, R244.reuse, R208 ;  /* 0x000000d0f4c17220 */ /* 0x040fe40000410000 */
[C---:B------:R-:W-:Y:S01]  /*3d10*/  FMUL.FTZ R194, R244.reuse, R209 ;  /* 0x000000d1f4c27220 */ /* 0x040fe20000410000 */
[----:B------:R0:W-:Y:S01]  /*3d20*/  STG.E.128 [R10.64], R196 ;  /* 0x000000c40a007986 */ /* 0x0001e2000c101d04 */
[----:B------:R-:W-:Y:S01]  /*3d30*/  FMUL.FTZ R208, R244, R217 ;  /* 0x000000d9f4d07220 */ /* 0x000fe20000410000 */
[----:B------:R-:W-:Y:S01]  /*3d40*/  F2FP.PACK_AB R6, R16, R15 ;  /* 0x0000000f1006723e */ /* 0x000fe200000000ff */
[----:B------:R-:W-:Y:S01]  /*3d50*/  FMUL.FTZ R209, R244, R218 ;  /* 0x000000daf4d17220 */ /* 0x000fe20000410000 */
[----:B------:R-:W-:Y:S01]  /*3d60*/  F2FP.PACK_AB R4, R12, R3 ;  /* 0x000000030c04723e */ /* 0x000fe200000000ff */
[----:B------:R-:W-:Y:S02]  /*3d70*/  FFMA.FTZ R9, R114, R189, R66 ;  /* 0x000000bd72097223 */ /* 0x000fe40000010042 */
[----:B------:R-:W-:-:S02]  /*3d80*/  FFMA.FTZ R18, R132, R210, R84 ;  /* 0x000000d284127223 */ /* 0x000fc40000010054 */
[----:B------:R-:W-:Y:S01]  /*3d90*/  FFMA.FTZ R189, R133, R212, R85 ;  /* 0x000000d485bd7223 */ /* 0x000fe20000010055 */
[----:B------:R-:W-:Y:S01]  /*3da0*/  F2FP.PACK_AB R14, R17, R14 ;  /* 0x0000000e110e723e */ /* 0x000fe200000000ff */
[C---:B------:R-:W-:Y:S02]  /*3db0*/  FADD.FTZ R216, -R245.reuse, R238 ;  /* 0x000000eef5d87221 */ /* 0x040fe40000010100 */
[C---:B------:R-:W-:Y:S02]  /*3dc0*/  FADD.FTZ R221, -R245.reuse, R236 ;  /* 0x000000ecf5dd7221 */ /* 0x040fe40000010100 */
[----:B------:R-:W-:Y:S02]  /*3dd0*/  FADD.FTZ R222, -R245, R237 ;  /* 0x000000edf5de7221 */ /* 0x000fe40000010100 */
[----:B------:R-:W-:Y:S01]  /*3de0*/  FFMA.FTZ R15, R126, R206, R78 ;  /* 0x000000ce7e0f7223 */ /* 0x000fe2000001004e */
[----:B0-----:R-:W-:Y:S01]  /*3df0*/  F2FP.PACK_AB R11, R8, R201 ;  /* 0x000000c9080b723e */ /* 0x001fe200000000ff */
        /* <DEDUP_REMOVED lines=8> */
[----:B------:R-:W-:Y:S01]  /*3e80*/  FMUL.FTZ R205, R244, R216 ;  /* 0x000000d8f4cd7220 */ /* 0x000fe20000410000 */
[----:B------:R-:W-:Y:S01]  /*3e90*/  F2FP.PACK_AB R15, R12, R15 ;  /* 0x0000000f0c0f723e */ /* 0x000fe200000000ff */
[----:B------:R-:W-:Y:S01]  /*3ea0*/  FMUL.FTZ R213, R244, R221 ;  /* 0x000000ddf4d57220 */ /* 0x000fe20000410000 */
[----:B------:R-:W-:Y:S01]  /*3eb0*/  IADD3 R189, R0, 0x80, RZ ;  /* 0x0000008000bd7810 */ /* 0x000fe20007ffe0ff */
[----:B------:R-:W-:Y:S01]  /*3ec0*/  FMUL.FTZ R214, R244, R222 ;  /* 0x000000def4d67220 */ /* 0x000fe20000410000 */
[----:B------:R-:W-:Y:S01]  /*3ed0*/  F2FP.PACK_AB R10, R13, R10 ;  /* 0x0000000a0d0a723e */ /* 0x000fe200000000ff */
[----:B------:R-:W-:Y:S01]  /*3ee0*/  FFMA.FTZ R190, R115, R190, R67 ;  /* 0x000000be73be7223 */ /* 0x000fe20000010043 */
[----:B------:R-:W-:Y:S01]  /*3ef0*/  F2FP.PACK_AB R8, R3, R8 ;  /* 0x000000080308723e */ /* 0x000fe200000000ff */
[----:B------:R-:W-:Y:S01]  /*3f00*/  FFMA.FTZ R12, R120, R193, R72 ;  /* 0x000000c1780c7223 */ /* 0x000fe20000010048 */
[----:B------:R-:W-:Y:S01]  /*3f10*/  IADD3 R191, R0, 0xa0, RZ ;  /* 0x000000a000bf7810 */ /* 0x000fe20007ffe0ff */
[----:B------:R-:W-:Y:S01]  /*3f20*/  FFMA.FTZ R3, R121, R194, R73 ;  /* 0x000000c279037223 */ /* 0x000fe20000010049 */
[----:B------:R-:W-:Y:S01]  /*3f30*/  F2FP.PACK_AB R17, R16, R17 ;  /* 0x000000111011723e */ /* 0x000fe200000000ff */
[----:B------:R-:W-:Y:S01]  /*3f40*/  FFMA.FTZ R13, R122, R195, R74 ;  /* 0x000000c37a0d7223 */ /* 0x000fe2000001004a */
[----:B------:R-:W-:Y:S01]  /*3f50*/  IADD3 R193, R0, 0xc0, RZ ;  /* 0x000000c000c17810 */ /* 0x000fe20007ffe0ff */
[----:B------:R-:W-:Y:S01]  /*3f60*/  FFMA.FTZ R200, R123, R200, R75 ;  /* 0x000000c87bc87223 */ /* 0x000fe2000001004b */
[----:B------:R-:W-:Y:S01]  /*3f70*/  LEA R194, P0, R232, c[0x0][0x208], 0x4 ;  /* 0x00008200e8c27a11 */ /* 0x000fe200078020ff */
[----:B------:R-:W-:-:S02]  /*3f80*/  FFMA.FTZ R19, R134, R213, R86 ;  /* 0x000000d586137223 */ /* 0x000fc40000010056 */
[----:B------:R-:W-:Y:S02]  /*3f90*/  FFMA.FTZ R214, R135, R214, R87 ;  /* 0x000000d687d67223 */ /* 0x000fe40000010057 */
[----:B------:R-:W-:Y:S02]  /*3fa0*/  FFMA.FTZ R16, R128, R207, R80 ;  /* 0x000000cf80107223 */ /* 0x000fe40000010050 */
[----:B------:R-:W-:Y:S01]  /*3fb0*/  FFMA.FTZ R205, R129, R205, R81 ;  /* 0x000000cd81cd7223 */ /* 0x000fe20000010051 */
[----:B------:R-:W-:Y:S01]  /*3fc0*/  F2FP.PACK_AB R9, R190, R9 ;  /* 0x00000009be09723e */ /* 0x000fe200000000ff */
[----:B------:R-:W-:Y:S01]  /*3fd0*/  IMAD.WIDE.U32 R188, R189, R246, c[0x0][0x208] ;  /* 0x00008200bdbc7625 */ /* 0x000fe200078e00f6 */
[----:B------:R-:W-:Y:S02]  /*3fe0*/  F2FP.PACK_AB R13, R200, R13 ;  /* 0x0000000dc80d723e */ /* 0x000fe400000000ff */
[----:B------:R-:W-:Y:S01]  /*3ff0*/  F2FP.PACK_AB R12, R3, R12 ;  /* 0x0000000c030c723e */ /* 0x000fe200000000ff */
[----:B------:R-:W-:Y:S01]  /*4000*/  IMAD.WIDE.U32 R190, R191, R246, c[0x0][0x208] ;  /* 0x00008200bfbe7625 */ /* 0x000fe200078e00f6 */
[----:B------:R-:W-:-:S02]  /*4010*/  F2FP.PACK_AB R19, R214, R19 ;  /* 0x00000013d613723e */ /* 0x000fc400000000ff */
[----:B------:R-:W-:Y:S01]  /*4020*/  LEA.HI.X R195, R232, c[0x0][0x20c], RZ, 0x4, P0 ;  /* 0x00008300e8c37a11 */ /* 0x000fe200000f24ff */
[----:B------:R-:W-:Y:S01]  /*4030*/  IMAD.WIDE.U32 R192, R193, R246, c[0x0][0x208] ;  /* 0x00008200c1c07625 */ /* 0x000fe200078e00f6 */
[----:B------:R-:W-:Y:S01]  /*4040*/  F2FP.PACK_AB R16, R205, R16 ;  /* 0x00000010cd10723e */ /* 0x000fe200000000ff */
[----:B------:R0:W-:Y:S04]  /*4050*/  STG.E.128 [R188.64], R4 ;  /* 0x00000004bc007986 */ /* 0x0001e8000c101d04 */
[----:B------:R0:W-:Y:S04]  /*4060*/  STG.E.128 [R190.64], R8 ;  /* 0x00000008be007986 */ /* 0x0001e8000c101d04 */
[----:B------:R0:W-:Y:S04]  /*4070*/  STG.E.128 [R192.64], R12 ;  /* 0x0000000cc0007986 */ /* 0x0001e8000c101d04 */
[----:B------:R0:W-:Y:S01]  /*4080*/  STG.E.128 [R194.64], R16 ;  /* 0x00000010c2007986 */ /* 0x0001e2000c101d04 */
[----:B------:R-:W-:-:S13]  /*4090*/  ISETP.GE.AND P0, PT, R2, c[0x0][0x164], PT ;  /* 0x0000590002007a0c */ /* 0x000fda0003f06270 */
[----:B0-----:R-:W-:Y:S01]  /*40a0*/  @P0 CALL.REL.NOINC `(.L_x_29533) ;  /* 0x0000001000000944 */ /* 0x001fe20003c00000 */
[----:B------:R-:W-:Y:S05]  /*40b0*/  BRA `(.L_x_29534) ;  /* 0xffffc64000007947 */ /* 0x000fea000383ffff */
.L_x_29533:
[----:B------:R-:W-:Y:S05]  /*40c0*/  EXIT ;  /* 0x000000000000794d */ /* 0x000fea0003800000 */
.L_x_29531:
[----:B------:R-:W-:Y:S02]  /*40d0*/  MOV R190, 0x1 ;  /* 0x0000000100be7802 */ /* 0x000fe40000000f00 */
[----:B------:R-:W-:Y:S02]  /*40e0*/  MOV R244, 0x1f ;  /* 0x0000001f00f47802 */ /* 0x000fe40000000f00 */
[----:B------:R-:W-:Y:S02]  /*40f0*/  MOV R189, 0xffffffff ;  /* 0xffffffff00bd7802 */ /* 0x000fe40000000f00 */
[----:B------:R-:W-:Y:S02]  /*4100*/  MOV R188, 0x4120 ;  /* 0x0000412000bc7802 */ /* 0x000fe40000000f00 */
[----:B------:R-:W-:Y:S05]  /*4110*/  CALL.REL.NOINC `($__internal_85_$__cuda_sm70_shflsync_bfly_p) ;  /* 0x00000b8000007944 */ /* 0x000fea0003c00000 */
[----:B-1----:R-:W-:Y:S05]  /*4120*/  BRA `(.L_x_29535) ;  /* 0xffffe4d000007947 */ /* 0x002fea000383ffff */
.L_x_29532:
[----:B------:R-:W-:Y:S01]  /*4130*/  HFMA2.MMA R190, -RZ, RZ, 0, 1.1920928955078125e-07 ;  /* 0x00000002ffbe7435 */ /* 0x000fe200000001ff */
[----:B------:R-:W-:Y:S02]  /*4140*/  MOV R244, 0x1f ;  /* 0x0000001f00f47802 */ /* 0x000fe40000000f00 */
[----:B------:R-:W-:Y:S02]  /*4150*/  MOV R189, 0xffffffff ;  /* 0xffffffff00bd7802 */ /* 0x000fe40000000f00 */
[----:B------:R-:W-:-:S02]  /*4160*/  MOV R188, 0x4180 ;  /* 0x0000418000bc7802 */ /* 0x000fc40000000f00 */
[----:B------:R-:W-:Y:S05]  /*4170*/  CALL.REL.NOINC `($__internal_85_$__cuda_sm70_shflsync_bfly_p) ;  /* 0x00000b2000007944 */ /* 0x000fea0003c00000 */
[----:B-1----:R-:W-:Y:S01]  /*4180*/  FADD.FTZ R191, R191, R190 ;  /* 0x000000bebfbf7221 */ /* 0x002fe20000010000 */
[----:B------:R-:W-:Y:S01]  /*4190*/  HFMA2.MMA R190, -RZ, RZ, 0, 2.384185791015625e-07 ;  /* 0x00000004ffbe7435 */ /* 0x000fe200000001ff */
[----:B------:R-:W-:-:S02]  /*41a0*/  MOV R244, 0x1f ;  /* 0x0000001f00f47802 */ /* 0x000fc40000000f00 */
[----:B------:R-:W-:Y:S02]  /*41b0*/  MOV R189, 0xffffffff ;  /* 0xffffffff00bd7802 */ /* 0x000fe40000000f00 */
[----:B------:R-:W-:Y:S02]  /*41c0*/  MOV R188, 0x41e0 ;  /* 0x000041e000bc7802 */ /* 0x000fe40000000f00 */
[----:B------:R-:W-:Y:S05]  /*41d0*/  CALL.REL.NOINC `($__internal_85_$__cuda_sm70_shflsync_bfly_p) ;  /* 0x00000ac000007944 */ /* 0x000fea0003c00000 */
[----:B-1----:R-:W-:Y:S01]  /*41e0*/  FADD.FTZ R191, R191, R190 ;  /* 0x000000bebfbf7221 */ /* 0x002fe20000010000 */
[----:B------:R-:W-:Y:S01]  /*41f0*/  HFMA2.MMA R190, -RZ, RZ, 0, 4.76837158203125e-07 ;  /* 0x00000008ffbe7435 */ /* 0x000fe200000001ff */
[----:B------:R-:W-:Y:S02]  /*4200*/  MOV R244, 0x1f ;  /* 0x0000001f00f47802 */ /* 0x000fe40000000f00 */
[----:B------:R-:W-:Y:S02]  /*4210*/  MOV R189, 0xffffffff ;  /* 0xffffffff00bd7802 */ /* 0x000fe40000000f00 */
[----:B------:R-:W-:Y:S02]  /*4220*/  MOV R188, 0x4240 ;  /* 0x0000424000bc7802 */ /* 0x000fe40000000f00 */
[----:B------:R-:W-:Y:S05]  /*4230*/  CALL.REL.NOINC `($__internal_85_$__cuda_sm70_shflsync_bfly_p) ;  /* 0x00000a6000007944 */ /* 0x000fea0003c00000 */
[----:B-1----:R-:W-:Y:S01]  /*4240*/  FADD.FTZ R191, R191, R190 ;  /* 0x000000bebfbf7221 */ /* 0x002fe20000010000 */
[----:B------:R-:W-:Y:S01]  /*4250*/  HFMA2.MMA R190, -RZ, RZ, 0, 9.5367431640625e-07 ;  /* 0x00000010ffbe7435 */ /* 0x000fe200000001ff */
[----:B------:R-:W-:-:S02]  /*4260*/  MOV R244, 0x1f ;  /* 0x0000001f00f47802 */ /* 0x000fc40000000f00 */
[----:B------:R-:W-:Y:S02]  /*4270*/  MOV R189, 0xffffffff ;  /* 0xffffffff00bd7802 */ /* 0x000fe40000000f00 */
[----:B------:R-:W-:Y:S02]  /*4280*/  MOV R188, 0x42a0 ;  /* 0x000042a000bc7802 */ /* 0x000fe40000000f00 */
[----:B------:R-:W-:Y:S05]  /*4290*/  CALL.REL.NOINC `($__internal_85_$__cuda_sm70_shflsync_bfly_p) ;  /* 0x00000a0000007944 */ /* 0x000fea0003c00000 */
        /* <DEDUP_REMOVED lines=134> */
[----:B------:R-:W-:Y:S05]  /*4b00*/  CALL.REL.NOINC `($__internal_85_$__cuda_sm70_shflsync_bfly_p) ;  /* 0x0000019000007944 */ /* 0x000fea0003c00000 */
[----:B-1----:R-:W-:Y:S01]  /*4b10*/  FADD.FTZ R191, R191, R190 ;  /* 0x000000bebfbf7221 */ /* 0x002fe20000010000 */
[----:B------:R-:W-:Y:S01]  /*4b20*/  HFMA2.MMA R190, -RZ, RZ, 0, 1.1920928955078125e-07 ;  /* 0x00000002ffbe7435 */ /* 0x000fe200000001ff */
[----:B------:R-:W-:Y:S02]  /*4b30*/  MOV R244, 0x1f ;  /* 0x0000001f00f47802 */ /* 0x000fe40000000f00 */
[----:B------:R-:W-:Y:S02]  /*4b40*/  MOV R189, 0xffffffff ;  /* 0xffffffff00bd7802 */ /* 0x000fe40000000f00 */
[----:B------:R-:W-:Y:S02]  /*4b50*/  MOV R188, 0x4b70 ;  /* 0x00004b7000bc7802 */ /* 0x000fe40000000f00 */
[----:B------:R-:W-:Y:S05]  /*4b60*/  CALL.REL.NOINC `($__internal_85_$__cuda_sm70_shflsync_bfly_p) ;  /* 0x0000013000007944 */ /* 0x000fea0003c00000 */
[----:B-1----:R-:W-:Y:S01]  /*4b70*/  FADD.FTZ R191, R191, R190 ;  /* 0x000000bebfbf7221 */ /* 0x002fe20000010000 */
[----:B------:R-:W-:Y:S01]  /*4b80*/  HFMA2.MMA R190, -RZ, RZ, 0, 2.384185791015625e-07 ;  /* 0x00000004ffbe7435 */ /* 0x000fe200000001ff */
[----:B------:R-:W-:Y:S02]  /*4b90*/  MOV R244, 0x1f ;  /* 0x0000001f00f47802 */ /* 0x000fe40000000f00 */
[----:B------:R-:W-:-:S02]  /*4ba0*/  MOV R189, 0xffffffff ;  /* 0xffffffff00bd7802 */ /* 0x000fc40000000f00 */
        /* <DEDUP_REMOVED lines=10> */
[----:B------:R-:W-:Y:S02]  /*4c50*/  MOV R244, 0x1f ;  /* 0x0000001f00f47802 */ /* 0x000fe40000000f00 */
[----:B------:R-:W-:-:S02]  /*4c60*/  MOV R189, 0xffffffff ;  /* 0xffffffff00bd7802 */ /* 0x000fc40000000f00 */
[----:B------:R-:W-:Y:S02]  /*4c70*/  MOV R188, 0x4c90 ;  /* 0x00004c9000bc7802 */ /* 0x000fe40000000f00 */
[----:B------:R-:W-:Y:S05]  /*4c80*/  CALL.REL.NOINC `($__internal_85_$__cuda_sm70_shflsync_bfly_p) ;  /* 0x0000001000007944 */ /* 0x000fea0003c00000 */
[----:B-1----:R-:W-:Y:S05]  /*4c90*/  BRA `(.L_x_29536) ;  /* 0xffffe2a000007947 */ /* 0x002fea000383ffff */
        .weak           $__internal_85_$__cuda_sm70_shflsync_bfly_p
        .type           $__internal_85_$__cuda_sm70_shflsync_bfly_p,@function
        .size           $__internal_85_$__cuda_sm70_shflsync_bfly_p,(.L_x_57125 - $__internal_85_$__cuda_sm70_shflsync_bfly_p)
$__internal_85_$__cuda_sm70_shflsync_bfly_p:
[----:B------:R-:W-:Y:S04]  /*4ca0*/  WARPSYNC R189 ;  /* 0x000000bd00007348 */ /* 0x000fe80003800000 */
[----:B------:R0:W1:Y:S02]  /*4cb0*/  SHFL.BFLY PT, R190, R191, R190, R244 ;  /* 0x0c0000bebfbe7389 */ /* 0x00006400000e00f4 */
[----:B0-----:R-:W-:-:S06]  /*4cc0*/  HFMA2.MMA R189, -RZ, RZ, 0, 0 ;  /* 0x00000000ffbd7435 */ /* 0x001fcc00000001ff */
[----:B------:R-:W-:Y:S05]  /*4cd0*/  RET.REL.NODEC R188 `(_ZN10layer_norm13ln_fwd_kernelINS_13Kernel_traitsIf6__halfS2_S2_fjLj2048ELj1ELj4ELj1ELj16ENS_18Kernel_traits_baseILj2048EfS2_S2_S2_fjLj128EEEEELb0ELb1ELb0ELb1EEEvNS_9FwdParamsE) ;  /* 0xffffb320bc007950 */ /* 0x000fea0003c3ffff */
.L_x_29537:
        /* <DEDUP_REMOVED lines=10> */
.L_x_57125:


//--------------------- .text._ZN10layer_norm13ln_fwd_kernelINS_13Kernel_traitsIf6__halfS2_S2_fjLj2048ELj1ELj4ELj1ELj16ENS_18Kernel_traits_baseILj2048EfS2_S2_S2_fjLj128EEEEELb0ELb1ELb1ELb0EEEvNS_9FwdParamsE --------------------------
	.section	.text._ZN10layer_norm13ln_fwd_kernelINS_13Kernel_traitsIf6__halfS2_S2_fjLj2048ELj1ELj4ELj1ELj16ENS_18Kernel_traits_baseILj2048EfS2_S2_S2_fjLj128EEEEELb0ELb1ELb1ELb0EEEvNS_9FwdParamsE,"ax",@progbits
	.sectioninfo	@"SHI_REGISTERS=255"
	.align	128
        .global         _ZN10layer_norm13ln_fwd_kernelINS_13Kernel_traitsIf6__halfS2_S2_fjLj2048ELj1ELj4ELj1ELj16ENS_18Kernel_traits_baseILj2048EfS2_S2_S2_fjLj128EEEEELb0ELb1ELb1ELb0EEEvNS_9FwdParamsE
        .type           _ZN10layer_norm13ln_fwd_kernelINS_13Kernel_traitsIf6__halfS2_S2_fjLj2048ELj1ELj4ELj1ELj16ENS_18Kernel_traits_baseILj2048EfS2_S2_S2_fjLj128EEEEELb0ELb1ELb1ELb0EEEvNS_9FwdParamsE,@function
        .size           _ZN10layer_norm13ln_fwd_kernelINS_13Kernel_traitsIf6__halfS2_S2_fjLj2048ELj1ELj4ELj1ELj16ENS_18Kernel_traits_baseILj2048EfS2_S2_S2_fjLj128EEEEELb0ELb1ELb1ELb0EEEvNS_9FwdParamsE,(.L_x_57126 - _ZN10layer_norm13ln_fwd_kernelINS_13Kernel_traitsIf6__halfS2_S2_fjLj2048ELj1ELj4ELj1ELj16ENS_18Kernel_traits_baseILj2048EfS2_S2_S2_fjLj128EEEEELb0ELb1ELb1ELb0EEEvNS_9FwdParamsE)
        .other          _ZN10layer_norm13ln_fwd_kernelINS_13Kernel_traitsIf6__halfS2_S2_fjLj2048ELj1ELj4ELj1ELj16ENS_18Kernel_traits_baseILj2048EfS2_S2_S2_fjLj128EEEEELb0ELb1ELb1ELb0EEEvNS_9FwdParamsE,@"STO_CUDA_ENTRY STV_DEFAULT"
_ZN10layer_norm13ln_fwd_kernelINS_13Kernel_traitsIf6__halfS2_S2_fjLj2048ELj1ELj4ELj1ELj16ENS_18Kernel_traits_baseILj2048EfS2_S2_S2_fjLj128EEEEELb0ELb1ELb1ELb0EEEvNS_9FwdParamsE:
.text._ZN10layer_norm13ln_fwd_kernelINS_13Kernel_traitsIf6__halfS2_S2_fjLj2048ELj1ELj4ELj1ELj16ENS_18Kernel_traits_baseILj2048EfS2_S2_S2_fjLj128EEEEELb0ELb1ELb1ELb0EEEvNS_9FwdParamsE:
        /* <DEDUP_REMOVED lines=53> */
.L_x_29539:
[----:B-1----:R-:W-:Y:S05]  /*0350*/  BSYNC B0 ;  /* 0x0000000000007941 */ /* 0x002fea0003800000 */
.L_x_29538:
        /* <DEDUP_REMOVED lines=25> */
.L_x_29541:
[----:B------:R-:W-:Y:S05]  /*04f0*/  BSYNC B0 ;  /* 0x0000000000007941 */ /* 0x000fea0003800000 */
.L_x_29540:
        /* <DEDUP_REMOVED lines=23> */
.L_x_29543:
[----:B------:R-:W-:Y:S05]  /*0670*/  BSYNC B0 ;  /* 0x0000000000007941 */ /* 0x000fea0003800000 */
.L_x_29542:
        /* <DEDUP_REMOVED lines=21> */
.L_x_29545:
[----:B------:R-:W-:Y:S05]  /*07d0*/  BSYNC B0 ;  /* 0x0000000000007941 */ /* 0x000fea0003800000 */
.L_x_29544:
        /* <DEDUP_REMOVED lines=21> */
.L_x_29547:
[----:B------:R-:W-:Y:S05]  /*0930*/  BSYNC B0 ;  /* 0x0000000000007941 */ /* 0x000fea0003800000 */
.L_x_29546:
        /* <DEDUP_REMOVED lines=24> */
.L_x_29549:
[----:B------:R-:W-:Y:S05]  /*0ac0*/  BSYNC B0 ;  /* 0x0000000000007941 */ /* 0x000fea0003800000 */
.L_x_29548:
        /* <DEDUP_REMOVED lines=26> */
.L_x_29551:
[----:B------:R-:W-:Y:S05]  /*0c70*/  BSYNC B0 ;  /* 0x0000000000007941 */ /* 0x000fea0003800000 */
.L_x_29550:
        /* <DEDUP_REMOVED lines=23> */
.L_x_29553:
[----:B------:R-:W-:Y:S05]  /*0df0*/  BSYNC B0 ;  /* 0x0000000000007941 */ /* 0x000fea0003800000 */
.L_x_29552:
[----:B------:R-:W-:-:S13]  /*0e00*/  ISETP.GE.AND P1, PT, R10, c[0x0][0x164], PT ;  /* 0x000059000a007a0c */ /* 0x000fda0003f26270 */
[----:B------:R-:W-:Y:S05]  /*0e10*/  @P1 EXIT ;  /* 0x000000000000194d */ /* 0x000fea0003800000 */
[----:B------:R-:W-:Y:S01]  /*0e20*/  MOV R3, R10 ;  /* 0x0000000a00037202 */ /* 0x000fe20000000f00 */
[----:B------:R-:W-:Y:S02]  /*0e30*/  ULDC.U8 UR6, c[0x0][0x1f0] ;  /* 0x00007c0000067ab9 */ /* 0x000fe40000000000 */
.L_x_29781:
        /* <DEDUP_REMOVED lines=36> */
.L_x_29557:
[----:B0-----:R-:W2:Y:S01]  /*1080*/  LDL R5, [R1+0x30] ;  /* 0x0000300001057983 */ /* 0x001ea20000100800 */
[----:B-----5:R-:W-:-:S05]  /*1090*/  HADD2.F32 R4, -RZ, R140.H0_H0 ;  /* 0x2000008cff047230 */ /* 0x020fca0000004100 */
[----:B------:R-:W-:-:S04]  /*10a0*/  FMUL.FTZ R4, R4, c[0x0][0x1ec] ;  /* 0x00007b0004047a20 */ /* 0x000fc80000410000 */
[----:B--2---:R-:W-:Y:S01]  /*10b0*/  FMUL.FTZ R4, R5, R4 ;  /* 0x0000000405047220 */ /* 0x004fe20000410000 */
[----:B------:R-:W-:-:S05]  /*10c0*/  @P2 HADD2.F32 R5, -RZ, R144.H0_H0 ;  /* 0x20000090ff052230 */ /* 0x000fca0000004100 */
[----:B------:R-:W-:Y:S02]  /*10d0*/  @P2 FADD.FTZ R4, R5, R4 ;  /* 0x0000000405042221 */ /* 0x000fe40000010000 */
.L_x_29558:
[----:B------:R-:W-:Y:S05]  /*10e0*/  BSYNC B1 ;  /* 0x0000000000017941 */ /* 0x000fea0003800000 */
.L_x_29556:
[----:B------:R-:W-:Y:S01]  /*10f0*/  BSSY B1, `(.L_x_29559) ;  /* 0x000000c000017945 */ /* 0x000fe20003800000 */
[----:B------:R-:W-:Y:S05]  /*1100*/  @P3 BRA `(.L_x_29560) ;  /* 0x0000004000003947 */ /* 0x000fea0003800000 */
[----:B------:R-:W-:Y:S01]  /*1110*/  MOV R5, RZ ;  /* 0x000000ff00057202 */ /* 0x000fe20000000f00 */
[----:B------:R-:W-:Y:S05]  /*1120*/  @!P2 BRA `(.L_x_29561) ;  /* 0x000000800000a947 */ /* 0x000fea0003800000 */
[----:B-----5:R-:W-:Y:S01]  /*1130*/  HADD2.F32 R5, -RZ, R144.H1_H1 ;  /* 0x30000090ff057230 */ /* 0x020fe20000004100 */
[----:B------:R-:W-:Y:S05]  /*1140*/  BRA `(.L_x_29561) ;  /* 0x0000006000007947 */ /* 0x000fea0003800000 */
.L_x_29560:
[----:B------:R-:W2:Y:S01]  /*1150*/  LDL R6, [R1+0x34] ;  /* 0x0000340001067983 */ /* 0x000ea20000100800 */
[----:B-----5:R-:W-:-:S05]  /*1160*/  HADD2.F32 R5, -RZ, R140.H1_H1 ;  /* 0x3000008cff057230 */ /* 0x020fca0000004100 */
[----:B------:R-:W-:-:S04]  /*1170*/  FMUL.FTZ R5, R5, c[0x0][0x1ec] ;  /* 0x00007b0005057a20 */ /* 0x000fc80000410000 */
[----:B--2---:R-:W-:Y:S01]  /*1180*/  FMUL.FTZ R5, R6, R5 ;  /* 0x0000000506057220 */ /* 0x004fe20000410000 */
[----:B------:R-:W-:-:S05]  /*1190*/  @P2 HADD2.F32 R6, -RZ, R144.H1_H1 ;  /* 0x30000090ff062230 */ /* 0x000fca0000004100 */
[----:B------:R-:W-:Y:S02]  /*11a0*/  @P2 FADD.FTZ R5, R6, R5 ;  /* 0x0000000506052221 */ /* 0x000fe40000010000 */
.L_x_29561:
[----:B------:R-:W-:Y:S05]  /*11b0*/  BSYNC B1 ;  /* 0x0000000000017941 */ /* 0x000fea0003800000 */
.L_x_29559:
[----:B------:R-:W-:Y:S01]  /*11c0*/  BSSY B1, `(.L_x_29562) ;  /* 0x000000c000017945 */ /* 0x000fe20003800000 */
[----:B------:R-:W-:Y:S05]  /*11d0*/  @P3 BRA `(.L_x_29563) ;  /* 0x0000004000003947 */ /* 0x000fea0003800000 */
[----:B------:R-:W-:Y:S01]  /*11e0*/  HFMA2.MMA R6, -RZ, RZ, 0, 0 ;  /* 0x00000000ff067435 */ /* 0x000fe200000001ff */
[----:B------:R-:W-:Y:S05]  /*11f0*/  @!P2 BRA `(.L_x_29564) ;  /* 0x000000800000a947 */ /* 0x000fea0003800000 */
[----:B-----5:R-:W-:Y:S01]  /*1200*/  HADD2.F32 R6, -RZ, R145.H0_H0 ;  /* 0x20000091ff067230 */ /* 0x020fe20000004100 */
[----:B------:R-:W-:Y:S05]  /*1210*/  BRA `(.L_x_29564) ;  /* 0x0000006000007947 */ /* 0x000fea0003800000 */
.L_x_29563:
[----:B------:R-:W2:Y:S01]  /*1220*/  LDL R7, [R1+0x38] ;  /* 0x0000380001077983 */ /* 0x000ea20000100800 */
[----:B-----5:R-:W-:-:S05]  /*1230*/  HADD2.F32 R6, -RZ, R141.H0_H0 ;  /* 0x2000008dff067230 */ /* 0x020fca0000004100 */
[----:B------:R-:W-:-:S04]  /*1240*/  FMUL.FTZ R6, R6, c[0x0][0x1ec] ;  /* 0x00007b0006067a20 */ /* 0x000fc80000410000 */
[----:B--2---:R-:W-:Y:S01]  /*1250*/  FMUL.FTZ R6, R7, R6 ;  /* 0x0000000607067220 */ /* 0x004fe20000410000 */
[----:B------:R-:W-:-:S05]  /*1260*/  @P2 HADD2.F32 R7, -RZ, R145.H0_H0 ;  /* 0x20000091ff072230 */ /* 0x000fca0000004100 */
[----:B------:R-:W-:Y:S02]  /*1270*/  @P2 FADD.FTZ R6, R7, R6 ;  /* 0x0000000607062221 */ /* 0x000fe40000010000 */
.L_x_29564:
[----:B------:R-:W-:Y:S05]  /*1280*/  BSYNC B1 ;  /* 0x0000000000017941 */ /* 0x000fea0003800000 */
.L_x_29562:
[----:B------:R-:W-:Y:S01]  /*1290*/  BSSY B1, `(.L_x_29565) ;  /* 0x000000c000017945 */ /* 0x000fe20003800000 */
[----:B------:R-:W-:Y:S05]  /*12a0*/  @P3 BRA `(.L_x_29566) ;  /* 0x0000004000003947 */ /* 0x000fea0003800000 */
[----:B------:R-:W-:Y:S01]  /*12b0*/  MOV R7, RZ ;  /* 0x000000ff00077202 */ /* 0x000fe20000000f00 */
[----:B------:R-:W-:Y:S05]  /*12c0*/  @!P2 BRA `(.L_x_29567) ;  /* 0x000000800000a947 */ /* 0x000fea0003800000 */
[----:B-----5:R-:W-:Y:S01]  /*12d0*/  HADD2.F32 R7, -RZ, R145.H1_H1 ;  /* 0x30000091ff077230 */ /* 0x020fe20000004100 */
[----:B------:R-:W-:Y:S05]  /*12e0*/  BRA `(.L_x_29567) ;  /* 0x0000006000007947 */ /* 0x000fea0003800000 */
.L_x_29566:
[----:B------:R-:W2:Y:S01]  /*12f0*/  LDL R8, [R1+0x3c] ;  /* 0x00003c0001087983 */ /* 0x000ea20000100800 */
[----:B-----5:R-:W-:-:S05]  /*1300*/  HADD2.F32 R7, -RZ, R141.H1_H1 ;  /* 0x3000008dff077230 */ /* 0x020fca0000004100 */
[----:B------:R-:W-:-:S04]  /*1310*/  FMUL.FTZ R7, R7, c[0x0][0x1ec] ;  /* 0x00007b0007077a20 */ /* 0x000fc80000410000 */
[----:B--2---:R-:W-:Y:S01]  /*1320*/  FMUL.FTZ R7, R8, R7 ;  /* 0x0000000708077220 */ /* 0x004fe20000410000 */
[----:B------:R-:W-:-:S05]  /*1330*/  @P2 HADD2.F32 R8, -RZ, R145.H1_H1 ;  /* 0x30000091ff082230 */ /* 0x000fca0000004100 */
[----:B------:R-:W-:Y:S02]  /*1340*/  @P2 FADD.FTZ R7, R8, R7 ;  /* 0x0000000708072221 */ /* 0x000fe40000010000 */
.L_x_29567:
[----:B------:R-:W-:Y:S05]  /*1350*/  BSYNC B1 ;  /* 0x0000000000017941 */ /* 0x000fea0003800000 */
.L_x_29565:
[----:B------:R-:W-:Y:S01]  /*1360*/  BSSY B1, `(.L_x_29568) ;  /* 0x000000c000017945 */ /* 0x000fe20003800000 */
[----:B------:R-:W-:Y:S05]  /*1370*/  @P3 BRA `(.L_x_29569) ;  /* 0x0000004000003947 */ /* 0x000fea0003800000 */
[----:B------:R-:W-:Y:S01]  /*1380*/  HFMA2.MMA R8, -RZ, RZ, 0, 0 ;  /* 0x00000000ff087435 */ /* 0x000fe200000001ff */
[----:B------:R-:W-:Y:S05]  /*1390*/  @!P2 BRA `(.L_x_29570) ;  /* 0x000000800000a947 */ /* 0x000fea0003800000 */
[----:B-----5:R-:W-:Y:S01]  /*13a0*/  HADD2.F32 R8, -RZ, R146.H0_H0 ;  /* 0x20000092ff087230 */ /* 0x020fe20000004100 */
[----:B------:R-:W-:Y:S05]  /*13b0*/  BRA `(.L_x_29570) ;  /* 0x0000006000007947 */ /* 0x000fea0003800000 */
.L_x_29569:
[----:B------:R-:W2:Y:S01]  /*13c0*/  LDL R9, [R1+0x40] ;  /* 0x0000400001097983 */ /* 0x000ea20000100800 */
[----:B-----5:R-:W-:-:S05]  /*13d0*/  HADD2.F32 R8, -RZ, R142.H0_H0 ;  /* 0x2000008eff087230 */ /* 0x020fca0000004100 */
[----:B------:R-:W-:-:S04]  /*13e0*/  FMUL.FTZ R8, R8, c[0x0][0x1ec] ;  /* 0x00007b0008087a20 */ /* 0x000fc80000410000 */
[----:B--2---:R-:W-:Y:S01]  /*13f0*/  FMUL.FTZ R8, R9, R8 ;  /* 0x0000000809087220 */ /* 0x004fe20000410000 */
[----:B------:R-:W-:-:S05]  /*1400*/  @P2 HADD2.F32 R9, -RZ, R146.H0_H0 ;  /* 0x20000092ff092230 */ /* 0x000fca0000004100 */
[----:B------:R-:W-:Y:S02]  /*1410*/  @P2 FADD.FTZ R8, R9, R8 ;  /* 0x0000000809082221 */ /* 0x000fe40000010000 */
.L_x_29570:
[----:B------:R-:W-:Y:S05]  /*1420*/  BSYNC B1 ;  /* 0x0000000000017941 */ /* 0x000fea0003800000 */
.L_x_29568:
[----:B------:R-:W-:Y:S01]  /*1430*/  BSSY B1, `(.L_x_29571) ;  /* 0x000000c000017945 */ /* 0x000fe20003800000 */
[----:B------:R-:W-:Y:S05]  /*1440*/  @P3 BRA `(.L_x_29572) ;  /* 0x0000004000003947 */ /* 0x000fea0003800000 */
[----:B------:R-:W-:Y:S01]  /*1450*/  MOV R9, RZ ;  /* 0x000000ff00097202 */ /* 0x000fe20000000f00 */
[----:B------:R-:W-:Y:S05]  /*1460*/  @!P2 BRA `(.L_x_29573) ;  /* 0x000000800000a947 */ /* 0x000fea0003800000 */
[----:B-----5:R-:W-:Y:S01]  /*1470*/  HADD2.F32 R9, -RZ, R146.H1_H1 ;  /* 0x30000092ff097230 */ /* 0x020fe20000004100 */
[----:B------:R-:W-:Y:S05]  /*1480*/  BRA `(.L_x_29573) ;  /* 0x0000006000007947 */ /* 0x000fea0003800000 */
.L_x_29572:
[----:B------:R-:W2:Y:S01]  /*1490*/  LDL R10, [R1+0x44] ;  /* 0x00004400010a7983 */ /* 0x000ea20000100800 */
[----:B-----5:R-:W-:-:S05]  /*14a0*/  HADD2.F32 R9, -RZ, R142.H1_H1 ;  /* 0x3000008eff097230 */ /* 0x020fca0000004100 */
[----:B------:R-:W-:-:S04]  /*14b0*/  FMUL.FTZ R9, R9, c[0x0][0x1ec] ;  /* 0x00007b0009097a20 */ /* 0x000fc80000410000 */
[----:B--2---:R-:W-:Y:S01]  /*14c0*/  FMUL.FTZ R9, R10, R9 ;  /* 0x000000090a097220 */ /* 0x004fe20000410000 */
[----:B------:R-:W-:-:S05]  /*14d0*/  @P2 HADD2.F32 R10, -RZ, R146.H1_H1 ;  /* 0x30000092ff0a2230 */ /* 0x000fca0000004100 */
[----:B------:R-:W-:Y:S02]  /*14e0*/  @P2 FADD.FTZ R9, R10, R9 ;  /* 0x000000090a092221 */ /* 0x000fe40000010000 */
.L_x_29573:
[----:B------:R-:W-:Y:S05]  /*14f0*/  BSYNC B1 ;  /* 0x0000000000017941 */ /* 0x000fea0003800000 */
.L_x_29571:
[----:B------:R-:W-:Y:S01]  /*1500*/  BSSY B1, `(.L_x_29574) ;  /* 0x000000c000017945 */ /* 0x000fe20003800000 */
[----:B------:R-:W-:Y:S05]  /*1510*/  @P3 BRA `(.L_x_29575) ;  /* 0x0000004000003947 */ /* 0x000fea0003800000 */
[----:B------:R-:W-:Y:S01]  /*1520*/  HFMA2.MMA R10, -RZ, RZ, 0, 0 ;  /* 0x00000000ff0a7435 */ /* 0x000fe200000001ff */
[----:B------:R-:W-:Y:S05]  /*1530*/  @!P2 BRA `(.L_x_29576) ;  /* 0x000000800000a947 */ /* 0x000fea0003800000 */
[----:B-----5:R-:W-:Y:S01]  /*1540*/  HADD2.F32 R10, -RZ, R147.H0_H0 ;  /* 0x20000093ff0a7230 */ /* 0x020fe20000004100 */
[----:B------:R-:W-:Y:S05]  /*1550*/  BRA `(.L_x_29576) ;  /* 0x0000006000007947 */ /* 0x000fea0003800000 */
.L_x_29575:
[----:B------:R-:W2:Y:S01]  /*1560*/  LDL R11, [R1+0x48] ;  /* 0x00004800010b7983 */ /* 0x000ea20000100800 */
[----:B-----5:R-:W-:-:S05]  /*1570*/  HADD2.F32 R10, -RZ, R143.H0_H0 ;  /* 0x2000008fff0a7230 */ /* 0x020fca0000004100 */
[----:B------:R-:W-:-:S04]  /*1580*/  FMUL.FTZ R10, R10, c[0x0][0x1ec] ;  /* 0x00007b000a0a7a20 */ /* 0x000fc80000410000 */
[----:B--2---:R-:W-:Y:S01]  /*1590*/  FMUL.FTZ R10, R11, R10 ;  /* 0x0000000a0b0a7220 */ /* 0x004fe20000410000 */
[----:B------:R-:W-:-:S05]  /*15a0*/  @P2 HADD2.F32 R11, -RZ, R147.H0_H0 ;  /* 0x20000093ff0b2230 */ /* 0x000fca0000004100 */
[----:B------:R-:W-:Y:S02]  /*15b0*/  @P2 FADD.FTZ R10, R11, R10 ;  /* 0x0000000a0b0a2221 */ /* 0x000fe40000010000 */
.L_x_29576:
[----:B------:R-:W-:Y:S05]  /*15c0*/  BSYNC B1 ;  /* 0x0000000000017941 */ /* 0x000fea0003800000 */
.L_x_29574:
[----:B------:R-:W-:Y:S01]  /*15d0*/  BSSY B1, `(.L_x_29577) ;  /* 0x000000c000017945 */ /* 0x000fe20003800000 */
[----:B------:R-:W-:Y:S05]  /*15e0*/  @P3 BRA `(.L_x_29578) ;  /* 0x0000004000003947 */ /* 0x000fea0003800000 */
[----:B------:R-:W-:Y:S01]  /*15f0*/  MOV R11, RZ ;  /* 0x000000ff000b7202 */ /* 0x000fe20000000f00 */
[----:B------:R-:W-:Y:S05]  /*1600*/  @!P2 BRA `(.L_x_29579) ;  /* 0x000000800000a947 */ /* 0x000fea0003800000 */
[----:B-----5:R-:W-:Y:S01]  /*1610*/  HADD2.F32 R11, -RZ, R147.H1_H1 ;  /* 0x30000093ff0b7230 */ /* 0x020fe20000004100 */
[----:B------:R-:W-:Y:S05]  /*1620*/  BRA `(.L_x_29579) ;  /* 0x0000006000007947 */ /* 0x000fea0003800000 */
.L_x_29578:
[----:B-1----:R-:W2:Y:S01]  /*1630*/  LDL R148, [R1+0x4c] ;  /* 0x00004c0001947983 */ /* 0x002ea20000100800 */
[----:B-----5:R-:W-:-:S05]  /*1640*/  HADD2.F32 R11, -RZ, R143.H1_H1 ;  /* 0x3000008fff0b7230 */ /* 0x020fca0000004100 */
[----:B------:R-:W-:-:S04]  /*1650*/  FMUL.FTZ R11, R11, c[0x0][0x1ec] ;  /* 0x00007b000b0b7a20 */ /* 0x000fc80000410000 */
[----:B--2---:R-:W-:Y:S01]  /*1660*/  FMUL.FTZ R11, R148, R11 ;  /* 0x0000000b940b7220 */ /* 0x004fe20000410000 */
[----:B------:R-:W-:-:S05]  /*1670*/  @P2 HADD2.F32 R148, -RZ, R147.H1_H1 ;  /* 0x30000093ff942230 */ /* 0x000fca0000004100 */
[----:B------:R-:W-:Y:S02]  /*1680*/  @P2 FADD.FTZ R11, R148, R11 ;  /* 0x0000000b940b2221 */ /* 0x000fe40000010000 */
.L_x_29579:
[----:B------:R-:W-:Y:S05]  /*1690*/  BSYNC B1 ;  /* 0x0000000000017941 */ /* 0x000fea0003800000 */
.L_x_29577:
[----:B------:R-:W-:Y:S01]  /*16a0*/  HFMA2.MMA R196, -RZ, RZ, 0, 9.5367431640625e-07 ;  /* 0x00000010ffc47435 */ /* 0x000fe200000001ff */
[----:B------:R-:W-:Y:S02]  /*16b0*/  F2FP.PACK_AB R151, R11, R10 ;  /* 0x0000000a0b97723e */ /* 0x000fe400000000ff */
[----:B------:R-:W-:Y:S02]  /*16c0*/  F2FP.PACK_AB R150, R9, R8 ;  /* 0x000000080996723e */ /* 0x000fe400000000ff */
[----:B-1----:R-:W-:Y:S02]  /*16d0*/  F2FP.PACK_AB R149, R7, R6 ;  /* 0x000000060795723e */ /* 0x002fe400000000ff */
[----:B------:R-:W-:Y:S02]  /*16e0*/  F2FP.PACK_AB R148, R5, R4 ;  /* 0x000000040594723e */ /* 0x000fe400000000ff */
[----:B------:R-:W-:Y:S01]  /*16f0*/  IADD3 R199, R199, 0x20, RZ ;  /* 0x00000020c7c77810 */ /* 0x000fe20007ffe0ff */
[C---:B------:R-:W-:Y:S01]  /*1700*/  IMAD.WIDE.U32 R196, R200.reuse, R196, c[0x0][0x188] ;  /* 0x00006200c8c47625 */ /* 0x040fe200078e00c4 */
[----:B------:R-:W-:-:S04]  /*1710*/  IADD3 R200, R200, 0x20, RZ ;  /* 0x00000020c8c87810 */ /* 0x000fc80007ffe0ff */
[----:B------:R0:W-:Y:S03]  /*1720*/  STG.E.128 [R196.64], R148 ;  /* 0x00000094c4007986 */ /* 0x0001e6000c101d04 */
.L_x_29555:
[----:B------:R-:W-:Y:S05]  /*1730*/  BSYNC B0 ;  /* 0x0000000000007941 */ /* 0x000fea0003800000 */
.L_x_29554:
        /* <DEDUP_REMOVED lines=18> */
.L_x_29583:
[----:B--2---:R-:W2:Y:S01]  /*1860*/  LDL R13, [R1+0x10] ;  /* 0x00001000010d7983 */ /* 0x004ea20000100800 */
[----:B-----5:R-:W-:-:S05]  /*1870*/  HADD2.F32 R12, -RZ, R140.H0_H0 ;  /* 0x2000008cff0c7230 */ /* 0x020fca0000004100 */
[----:B------:R-:W-:-:S04]  /*1880*/  FMUL.FTZ R12, R12, c[0x0][0x1ec] ;  /* 0x00007b000c0c7a20 */ /* 0x000fc80000410000 */
[----:B--2---:R-:W-:Y:S01]  /*1890*/  FMUL.FTZ R12, R13, R12 ;  /* 0x0000000c0d0c7220 */ /* 0x004fe20000410000 */
[----:B------:R-:W-:-:S05]  /*18a0*/  @P2 HADD2.F32 R13, -RZ, R144.H0_H0 ;  /* 0x20000090ff0d2230 */ /* 0x000fca0000004100 */
[----:B------:R-:W-:Y:S02]  /*18b0*/  @P2 FADD.FTZ R12, R13, R12 ;  /* 0x0000000c0d0c2221 */ /* 0x000fe40000010000 */
.L_x_29584:
[----:B------:R-:W-:Y:S05]  /*18c0*/  BSYNC B1 ;  /* 0x0000000000017941 */ /* 0x000fea0003800000 */
.L_x_29582:
[----:B------:R-:W-:Y:S01]  /*18d0*/  BSSY B1, `(.L_x_29585) ;  /* 0x000000c000017945 */ /* 0x000fe20003800000 */
[----:B------:R-:W-:Y:S05]  /*18e0*/  @P3 BRA `(.L_x_29586) ;  /* 0x0000004000003947 */ /* 0x000fea0003800000 */
[----:B------:R-:W-:Y:S01]  /*18f0*/  MOV R13, RZ ;  /* 0x000000ff000d7202 */ /* 0x000fe20000000f00 */
[----:B------:R-:W-:Y:S05]  /*1900*/  @!P2 BRA `(.L_x_29587) ;  /* 0x000000800000a947 */ /* 0x000fea0003800000 */
[----:B-----5:R-:W-:Y:S01]  /*1910*/  HADD2.F32 R13, -RZ, R144.H1_H1 ;  /* 0x30000090ff0d7230 */ /* 0x020fe20000004100 */
[----:B------:R-:W-:Y:S05]  /*1920*/  BRA `(.L_x_29587) ;  /* 0x0000006000007947 */ /* 0x000fea0003800000 */
.L_x_29586:
[----:B------:R-:W2:Y:S01]  /*1930*/  LDL R14, [R1+0x14] ;  /* 0x00001400010e7983 */ /* 0x000ea20000100800 */
[----:B-----5:R-:W-:-:S05]  /*1940*/  HADD2.F32 R13, -RZ, R140.H1_H1 ;  /* 0x3000008cff0d7230 */ /* 0x020fca0000004100 */
[----:B------:R-:W-:-:S04]  /*1950*/  FMUL.FTZ R13, R13, c[0x0][0x1ec] ;  /* 0x00007b000d0d7a20 */ /* 0x000fc80000410000 */
[----:B--2---:R-:W-:Y:S01]  /*1960*/  FMUL.FTZ R13, R14, R13 ;  /* 0x0000000d0e0d7220 */ /* 0x004fe20000410000 */
[----:B------:R-:W-:-:S05]  /*1970*/  @P2 HADD2.F32 R14, -RZ, R144.H1_H1 ;  /* 0x30000090ff0e2230 */ /* 0x000fca0000004100 */
[----:B------:R-:W-:Y:S02]  /*1980*/  @P2 FADD.FTZ R13, R14, R13 ;  /* 0x0000000d0e0d2221 */ /* 0x000fe40000010000 */
.L_x_29587:
[----:B------:R-:W-:Y:S05]  /*1990*/  BSYNC B1 ;  /* 0x0000000000017941 */ /* 0x000fea0003800000 */
.L_x_29585:
[----:B------:R-:W-:Y:S01]  /*19a0*/  BSSY B1, `(.L_x_29588) ;  /* 0x000000c000017945 */ /* 0x000fe20003800000 */
[----:B------:R-:W-:Y:S05]  /*19b0*/  @P3 BRA `(.L_x_29589) ;  /* 0x0000004000003947 */ /* 0x000fea0003800000 */
[----:B------:R-:W-:Y:S01]  /*19c0*/  HFMA2.MMA R14, -RZ, RZ, 0, 0 ;  /* 0x00000000ff0e7435 */ /* 0x000fe200000001ff */
[----:B------:R-:W-:Y:S05]  /*19d0*/  @!P2 BRA `(.L_x_29590) ;  /* 0x000000800000a947 */ /* 0x000fea0003800000 */
[----:B-----5:R-:W-:Y:S01]  /*19e0*/  HADD2.F32 R14, -RZ, R145.H0_H0 ;  /* 0x20000091ff0e7230 */ /* 0x020fe20000004100 */
[----:B------:R-:W-:Y:S05]  /*19f0*/  BRA `(.L_x_29590) ;  /* 0x0000006000007947 */ /* 0x000fea0003800000 */
.L_x_29589:
[----:B------:R-:W2:Y:S01]  /*1a00*/  LDL R15, [R1+0x18] ;  /* 0x00001800010f7983 */ /* 0x000ea20000100800 */
[----:B-----5:R-:W-:-:S05]  /*1a10*/  HADD2.F32 R14, -RZ, R141.H0_H0 ;  /* 0x2000008dff0e7230 */ /* 0x020fca0000004100 */
[----:B------:R-:W-:-:S04]  /*1a20*/  FMUL.FTZ R14, R14, c[0x0][0x1ec] ;  /* 0x00007b000e0e7a20 */ /* 0x000fc80000410000 */
[----:B--2---:R-:W-:Y:S01]  /*1a30*/  FMUL.FTZ R14, R15, R14 ;  /* 0x0000000e0f0e7220 */ /* 0x004fe20000410000 */
[----:B------:R-:W-:-:S05]  /*1a40*/  @P2 HADD2.F32 R15, -RZ, R145.H0_H0 ;  /* 0x20000091ff0f2230 */ /* 0x000fca0000004100 */
[----:B------:R-:W-:Y:S02]  /*1a50*/  @P2 FADD.FTZ R14, R15, R14 ;  /* 0x0000000e0f0e2221 */ /* 0x000fe40000010000 */
.L_x_29590:
[----:B------:R-:W-:Y:S05]  /*1a60*/  BSYNC B1 ;  /* 0x0000000000017941 */ /* 0x000fea0003800000 */
.L_x_29588:
[----:B------:R-:W-:Y:S01]  /*1a70*/  BSSY B1, `(.L_x_29591) ;  /* 0x000000c000017945 */ /* 0x000fe20003800000 */
[----:B------:R-:W-:Y:S05]  /*1a80*/  @P3 BRA `(.L_x_29592) ;  /* 0x0000004000003947 */ /* 0x000fea0003800000 */
[----:B------:R-:W-:Y:S01]  /*1a90*/  MOV R15, RZ ;  /* 0x000000ff000f7202 */ /* 0x000fe20000000f00 */
[----:B------:R-:W-:Y:S05]  /*1aa0*/  @!P2 BRA `(.L_x_29593) ;  /* 0x000000800000a947 */ /* 0x000fea0003800000 */
[----:B-----5:R-:W-:Y:S01]  /*1ab0*/  HADD2.F32 R15, -RZ, R145.H1_H1 ;  /* 0x30000091ff0f7230 */ /* 0x020fe20000004100 */
[----:B------:R-:W-:Y:S05]  /*1ac0*/  BRA `(.L_x_29593) ;  /* 0x0000006000007947 */ /* 0x000fea0003800000 */
.L_x_29592:
[----:B------:R-:W2:Y:S01]  /*1ad0*/  LDL R16, [R1+0x1c] ;  /* 0x00001c0001107983 */ /* 0x000ea20000100800 */
[----:B-----5:R-:W-:-:S05]  /*1ae0*/  HADD2.F32 R15, -RZ, R141.H1_H1 ;  /* 0x3000008dff0f7230 */ /* 0x020fca0000004100 */
[----:B------:R-:W-:-:S04]  /*1af0*/  FMUL.FTZ R15, R15, c[0x0][0x1ec] ;  /* 0x00007b000f0f7a20 */ /* 0x000fc80000410000 */
[----:B--2---:R-:W-:Y:S01]  /*1b00*/  FMUL.FTZ R15, R16, R15 ;  /* 0x0000000f100f7220 */ /* 0x004fe20000410000 */
[----:B------:R-:W-:-:S05]  /*1b10*/  @P2 HADD2.F32 R16, -RZ, R145.H1_H1 ;  /* 0x30000091ff102230 */ /* 0x000fca0000004100 */
[----:B------:R-:W-:Y:S02]  /*1b20*/  @P2 FADD.FTZ R15, R16, R15 ;  /* 0x0000000f100f2221 */ /* 0x000fe40000010000 */
.L_x_29593:
[----:B------:R-:W-:Y:S05]  /*1b30*/  BSYNC B1 ;  /* 0x0000000000017941 */ /* 0x000fea0003800000 */
.L_x_29591:
[----:B------:R-:W-:Y:S01]  /*1b40*/  BSSY B1, `(.L_x_29594) ;  /* 0x000000c000017945 */ /* 0x000fe20003800000 */
[----:B------:R-:W-:Y:S05]  /*1b50*/  @P3 BRA `(.L_x_29595) ;  /* 0x0000004000003947 */ /* 0x000fea0003800000 */
[----:B------:R-:W-:Y:S01]  /*1b60*/  HFMA2.MMA R16, -RZ, RZ, 0, 0 ;  /* 0x00000000ff107435 */ /* 0x000fe200000001ff */
[----:B------:R-:W-:Y:S05]  /*1b70*/  @!P2 BRA `(.L_x_29596) ;  /* 0x000000800000a947 */ /* 0x000fea0003800000 */
[----:B-----5:R-:W-:Y:S01]  /*1b80*/  HADD2.F32 R16, -RZ, R146.H0_H0 ;  /* 0x20000092ff107230 */ /* 0x020fe20000004100 */
[----:B------:R-:W-:Y:S05]  /*1b90*/  BRA `(.L_x_29596) ;  /* 0x0000006000007947 */ /* 0x000fea0003800000 */
.L_x_29595:
[----:B------:R-:W2:Y:S01]  /*1ba0*/  LDL R17, [R1+0x20] ;  /* 0x0000200001117983 */ /* 0x000ea20000100800 */
[----:B-----5:R-:W-:-:S05]  /*1bb0*/  HADD2.F32 R16, -RZ, R142.H0_H0 ;  /* 0x2000008eff107230 */ /* 0x020fca0000004100 */
[----:B------:R-:W-:-:S04]  /*1bc0*/  FMUL.FTZ R16, R16, c[0x0][0x1ec] ;  /* 0x00007b0010107a20 */ /* 0x000fc80000410000 */
[----:B--2---:R-:W-:Y:S01]  /*1bd0*/  FMUL.FTZ R16, R17, R16 ;  /* 0x0000001011107220 */ /* 0x004fe20000410000 */
[----:B------:R-:W-:-:S05]  /*1be0*/  @P2 HADD2.F32 R17, -RZ, R146.H0_H0 ;  /* 0x20000092ff112230 */ /* 0x000fca0000004100 */
[----:B------:R-:W-:Y:S02]  /*1bf0*/  @P2 FADD.FTZ R16, R17, R16 ;  /* 0x0000001011102221 */ /* 0x000fe40000010000 */
.L_x_29596:
[----:B------:R-:W-:Y:S05]  /*1c00*/  BSYNC B1 ;  /* 0x0000000000017941 */ /* 0x000fea0003800000 */
.L_x_29594:
[----:B------:R-:W-:Y:S01]  /*1c10*/  BSSY B1, `(.L_x_29597) ;  /* 0x000000c000017945 */ /* 0x000fe20003800000 */
[----:B------:R-:W-:Y:S05]  /*1c20*/  @P3 BRA `(.L_x_29598) ;  /* 0x0000004000003947 */ /* 0x000fea0003800000 */
[----:B------:R-:W-:Y:S01]  /*1c30*/  MOV R17, RZ ;  /* 0x000000ff00117202 */ /* 0x000fe20000000f00 */
[----:B------:R-:W-:Y:S05]  /*1c40*/  @!P2 BRA `(.L_x_29599) ;  /* 0x000000800000a947 */ /* 0x000fea0003800000 */
[----:B-----5:R-:W-:Y:S01]  /*1c50*/  HADD2.F32 R17, -RZ, R146.H1_H1 ;  /* 0x30000092ff117230 */ /* 0x020fe20000004100 */
[----:B------:R-:W-:Y:S05]  /*1c60*/  BRA `(.L_x_29599) ;  /* 0x0000006000007947 */ /* 0x000fea0003800000 */
.L_x_29598:
[----:B------:R-:W2:Y:S01]  /*1c70*/  LDL R18, [R1+0x24] ;  /* 0x0000240001127983 */ /* 0x000ea20000100800 */
[----:B-----5:R-:W-:-:S05]  /*1c80*/  HADD2.F32 R17, -RZ, R142.H1_H1 ;  /* 0x3000008eff117230 */ /* 0x020fca0000004100 */
[----:B------:R-:W-:-:S04]  /*1c90*/  FMUL.FTZ R17, R17, c[0x0][0x1ec] ;  /* 0x00007b0011117a20 */ /* 0x000fc80000410000 */
[----:B--2---:R-:W-:Y:S01]  /*1ca0*/  FMUL.FTZ R17, R18, R17 ;  /* 0x0000001112117220 */ /* 0x004fe20000410000 */
[----:B------:R-:W-:-:S05]  /*1cb0*/  @P2 HADD2.F32 R18, -RZ, R146.H1_H1 ;  /* 0x30000092ff122230 */ /* 0x000fca0000004100 */
[----:B------:R-:W-:Y:S02]  /*1cc0*/  @P2 FADD.FTZ R17, R18, R17 ;  /* 0x0000001112112221 */ /* 0x000fe40000010000 */
.L_x_29599:
[----:B------:R-:W-:Y:S05]  /*1cd0*/  BSYNC B1 ;  /* 0x0000000000017941 */ /* 0x000fea0003800000 */
.L_x_29597:
[----:B------:R-:W-:Y:S01]  /*1ce0*/  BSSY B1, `(.L_x_29600) ;  /* 0x000000c000017945 */ /* 0x000fe20003800000 */
[----:B------:R-:W-:Y:S05]  /*1cf0*/  @P3 BRA `(.L_x_29601) ;  /* 0x0000004000003947 */ /* 0x000fea0003800000 */
[----:B------:R-:W-:Y:S01]  /*1d00*/  HFMA2.MMA R18, -RZ, RZ, 0, 0 ;  /* 0x00000000ff127435 */ /* 0x000fe200000001ff */
[----:B------:R-:W-:Y:S05]  /*1d10*/  @!P2 BRA `(.L_x_29602) ;  /* 0x000000800000a947 */ /* 0x000fea0003800000 */
[----:B-----5:R-:W-:Y:S01]  /*1d20*/  HADD2.F32 R18, -RZ, R147.H0_H0 ;  /* 0x20000093ff127230 */ /* 0x020fe20000004100 */
[----:B------:R-:W-:Y:S05]  /*1d30*/  BRA `(.L_x_29602) ;  /* 0x0000006000007947 */ /* 0x000fea0003800000 */
.L_x_29601:
[----:B------:R-:W2:Y:S01]  /*1d40*/  LDL R19, [R1+0x28] ;  /* 0x0000280001137983 */ /* 0x000ea20000100800 */
[----:B-----5:R-:W-:-:S05]  /*1d50*/  HADD2.F32 R18, -RZ, R143.H0_H0 ;  /* 0x2000008fff127230 */ /* 0x020fca0000004100 */
[----:B------:R-:W-:-:S04]  /*1d60*/  FMUL.FTZ R18, R18, c[0x0][0x1ec] ;  /* 0x00007b0012127a20 */ /* 0x000fc80000410000 */
[----:B--2---:R-:W-:Y:S01]  /*1d70*/  FMUL.FTZ R18, R19, R18 ;  /* 0x0000001213127220 */ /* 0x004fe20000410000 */
[----:B------:R-:W-:-:S05]  /*1d80*/  @P2 HADD2.F32 R19, -RZ, R147.H0_H0 ;  /* 0x20000093ff132230 */ /* 0x000fca0000004100 */
[----:B------:R-:W-:Y:S02]  /*1d90*/  @P2 FADD.FTZ R18, R19, R18 ;  /* 0x0000001213122221 */ /* 0x000fe40000010000 */
.L_x_29602:
[----:B------:R-:W-:Y:S05]  /*1da0*/  BSYNC B1 ;  /* 0x0000000000017941 */ /* 0x000fea0003800000 */
.L_x_29600:
[----:B------:R-:W-:Y:S01]  /*1db0*/  BSSY B1, `(.L_x_29603) ;  /* 0x000000c000017945 */ /* 0x000fe20003800000 */
[----:B------:R-:W-:Y:S05]  /*1dc0*/  @P3 BRA `(.L_x_29604) ;  /* 0x0000004000003947 */ /* 0x000fea0003800000 */
[----:B------:R-:W-:Y:S01]  /*1dd0*/  MOV R19, RZ ;  /* 0x000000ff00137202 */ /* 0x000fe20000000f00 */
[----:B------:R-:W-:Y:S05]  /*1de0*/  @!P2 BRA `(.L_x_29605) ;  /* 0x000000800000a947 */ /* 0x000fea0003800000 */
[----:B-----5:R-:W-:Y:S01]  /*1df0*/  HADD2.F32 R19, -RZ, R147.H1_H1 ;  /* 0x30000093ff137230 */ /* 0x020fe20000004100 */
[----:B------:R-:W-:Y:S05]  /*1e00*/  BRA `(.L_x_29605) ;  /* 0x0000006000007947 */ /* 0x000fea0003800000 */
.L_x_29604:
[----:B01----:R-:W2:Y:S01]  /*1e10*/  LDL R148, [R1+0x2c] ;  /* 0x00002c0001947983 */ /* 0x003ea20000100800 */
[----:B-----5:R-:W-:-:S05]  /*1e20*/  HADD2.F32 R19, -RZ, R143.H1_H1 ;  /* 0x3000008fff137230 */ /* 0x020fca0000004100 */
[----:B------:R-:W-:-:S04]  /*1e30*/  FMUL.FTZ R19, R19, c[0x0][0x1ec] ;  /* 0x00007b0013137a20 */ /* 0x000fc80000410000 */
[----:B--2---:R-:W-:Y:S01]  /*1e40*/  FMUL.FTZ R19, R148, R19 ;  /* 0x0000001394137220 */ /* 0x004fe20000410000 */
[----:B------:R-:W-:-:S05]  /*1e50*/  @P2 HADD2.F32 R148, -RZ, R147.H1_H1 ;  /* 0x30000093ff942230 */ /* 0x000fca0000004100 */
[----:B------:R-:W-:Y:S02]  /*1e60*/  @P2 FADD.FTZ R19, R148, R19 ;  /* 0x0000001394132221 */ /* 0x000fe40000010000 */
.L_x_29605:
[----:B------:R-:W-:Y:S05]  /*1e70*/  BSYNC B1 ;  /* 0x0000000000017941 */ /* 0x000fea0003800000 */
.L_x_29603:
[----:B0-----:R-:W-:Y:S01]  /*1e80*/  HFMA2.MMA R196, -RZ, RZ, 0, 9.5367431640625e-07 ;  /* 0x00000010ffc47435 */ /* 0x001fe200000001ff */
        /* <DEDUP_REMOVED lines=8> */
.L_x_29581:
[----:B------:R-:W-:Y:S05]  /*1f10*/  BSYNC B0 ;  /* 0x0000000000007941 */ /* 0x000fea0003800000 */
.L_x_29580:
        /* <DEDUP_REMOVED lines=18> */
.L_x_29609:
[----:B--2--5:R-:W-:Y:S02]  /*2040*/  HADD2.F32 R20, -RZ, R140.H0_H0 ;  /* 0x2000008cff147230 */ /* 0x024fe40000004100 */
[----:B------:R-:W-:-:S03]  /*2050*/  @P2 HADD2.F32 R21, -RZ, R144.H0_H0 ;  /* 0x20000090ff152230 */ /* 0x000fc60000004100 */
[----:B------:R-:W-:-:S04]  /*2060*/  FMUL.FTZ R20, R20, c[0x0][0x1ec] ;  /* 0x00007b0014147a20 */ /* 0x000fc80000410000 */
[----:B------:R-:W-:-:S04]  /*2070*/  FMUL.FTZ R20, R248, R20 ;  /* 0x00000014f8147220 */ /* 0x000fc80000410000 */
[----:B------:R-:W-:Y:S02]  /*2080*/  @P2 FADD.FTZ R20, R21, R20 ;  /* 0x0000001415142221 */ /* 0x000fe40000010000 */
.L_x_29610:
[----:B------:R-:W-:Y:S05]  /*2090*/  BSYNC B1 ;  /* 0x0000000000017941 */ /* 0x000fea0003800000 */
.L_x_29608:
[----:B------:R-:W-:Y:S01]  /*20a0*/  BSSY B1, `(.L_x_29611) ;  /* 0x000000b000017945 */ /* 0x000fe20003800000 */
[----:B------:R-:W-:Y:S05]  /*20b0*/  @P3 BRA `(.L_x_29612) ;  /* 0x0000004000003947 */ /* 0x000fea0003800000 */
[----:B------:R-:W-:Y:S01]  /*20c0*/  MOV R21, RZ ;  /* 0x000000ff00157202 */ /* 0x000fe20000000f00 */
[----:B------:R-:W-:Y:S05]  /*20d0*/  @!P2 BRA `(.L_x_29613) ;  /* 0x000000700000a947 */ /* 0x000fea0003800000 */
[----:B-----5:R-:W-:Y:S01]  /*20e0*/  HADD2.F32 R21, -RZ, R144.H1_H1 ;  /* 0x30000090ff157230 */ /* 0x020fe20000004100 */
[----:B------:R-:W-:Y:S05]  /*20f0*/  BRA `(.L_x_29613) ;  /* 0x0000005000007947 */ /* 0x000fea0003800000 */
.L_x_29612:
[----:B-----5:R-:W-:Y:S02]  /*2100*/  HADD2.F32 R21, -RZ, R140.H1_H1 ;  /* 0x3000008cff157230 */ /* 0x020fe40000004100 */
[----:B------:R-:W-:-:S03]  /*2110*/  @P2 HADD2.F32 R22, -RZ, R144.H1_H1 ;  /* 0x30000090ff162230 */ /* 0x000fc60000004100 */
[----:B------:R-:W-:-:S04]  /*2120*/  FMUL.FTZ R21, R21, c[0x0][0x1ec] ;  /* 0x00007b0015157a20 */ /* 0x000fc80000410000 */
[----:B------:R-:W-:-:S04]  /*2130*/  FMUL.FTZ R21, R249, R21 ;  /* 0x00000015f9157220 */ /* 0x000fc80000410000 */
[----:B------:R-:W-:Y:S02]  /*2140*/  @P2 FADD.FTZ R21, R22, R21 ;  /* 0x0000001516152221 */ /* 0x000fe40000010000 */
.L_x_29613:
[----:B------:R-:W-:Y:S05]  /*2150*/  BSYNC B1 ;  /* 0x0000000000017941 */ /* 0x000fea0003800000 */
.L_x_29611:
[----:B------:R-:W-:Y:S01]  /*2160*/  BSSY B1, `(.L_x_29614) ;  /* 0x000000b000017945 */ /* 0x000fe20003800000 */
[----:B------:R-:W-:Y:S05]  /*2170*/  @P3 BRA `(.L_x_29615) ;  /* 0x0000004000003947 */ /* 0x000fea0003800000 */
[----:B------:R-:W-:Y:S01]  /*2180*/  HFMA2.MMA R22, -RZ, RZ, 0, 0 ;  /* 0x00000000ff167435 */ /* 0x000fe200000001ff */
[----:B------:R-:W-:Y:S05]  /*2190*/  @!P2 BRA `(.L_x_29616) ;  /* 0x000000700000a947 */ /* 0x000fea0003800000 */
[----:B-----5:R-:W-:Y:S01]  /*21a0*/  HADD2.F32 R22, -RZ, R145.H0_H0 ;  /* 0x20000091ff167230 */ /* 0x020fe20000004100 */
[----:B------:R-:W-:Y:S05]  /*21b0*/  BRA `(.L_x_29616) ;  /* 0x0000005000007947 */ /* 0x000fea0003800000 */
.L_x_29615:
[----:B-----5:R-:W-:Y:S02]  /*21c0*/  HADD2.F32 R22, -RZ, R141.H0_H0 ;  /* 0x2000008dff167230 */ /* 0x020fe40000004100 */
[----:B------:R-:W-:-:S03]  /*21d0*/  @P2 HADD2.F32 R23, -RZ, R145.H0_H0 ;  /* 0x20000091ff172230 */ /* 0x000fc60000004100 */
[----:B------:R-:W-:-:S04]  /*21e0*/  FMUL.FTZ R22, R22, c[0x0][0x1ec] ;  /* 0x00007b0016167a20 */ /* 0x000fc80000410000 */
[----:B------:R-:W-:-:S04]  /*21f0*/  FMUL.FTZ R22, R250, R22 ;  /* 0x00000016fa167220 */ /* 0x000fc80000410000 */
[----:B------:R-:W-:Y:S02]  /*2200*/  @P2 FADD.FTZ R22, R23, R22 ;  /* 0x0000001617162221 */ /* 0x000fe40000010000 */
.L_x_29616:
[----:B------:R-:W-:Y:S05]  /*2210*/  BSYNC B1 ;  /* 0x0000000000017941 */ /* 0x000fea0003800000 */
.L_x_29614:
[----:B------:R-:W-:Y:S01]  /*2220*/  BSSY B1, `(.L_x_29617) ;  /* 0x000000b000017945 */ /* 0x000fe20003800000 */
[----:B------:R-:W-:Y:S05]  /*2230*/  @P3 BRA `(.L_x_29618) ;  /* 0x0000004000003947 */ /* 0x000fea0003800000 */
[----:B------:R-:W-:Y:S01]  /*2240*/  MOV R23, RZ ;  /* 0x000000ff00177202 */ /* 0x000fe20000000f00 */
[----:B------:R-:W-:Y:S05]  /*2250*/  @!P2 BRA `(.L_x_29619) ;  /* 0x000000700000a947 */ /* 0x000fea0003800000 */
[----:B-----5:R-:W-:Y:S01]  /*2260*/  HADD2.F32 R23, -RZ, R145.H1_H1 ;  /* 0x30000091ff177230 */ /* 0x020fe20000004100 */
[----:B------:R-:W-:Y:S05]  /*2270*/  BRA `(.L_x_29619) ;  /* 0x0000005000007947 */ /* 0x000fea0003800000 */
.L_x_29618:
[----:B-----5:R-:W-:Y:S02]  /*2280*/  HADD2.F32 R23, -RZ, R141.H1_H1 ;  /* 0x3000008dff177230 */ /* 0x020fe40000004100 */
[----:B------:R-:W-:-:S03]  /*2290*/  @P2 HADD2.F32 R24, -RZ, R145.H1_H1 ;  /* 0x30000091ff182230 */ /* 0x000fc60000004100 */
[----:B------:R-:W-:-:S04]  /*22a0*/  FMUL.FTZ R23, R23, c[0x0][0x1ec] ;  /* 0x00007b0017177a20 */ /* 0x000fc80000410000 */
[----:B------:R-:W-:-:S04]  /*22b0*/  FMUL.FTZ R23, R251, R23 ;  /* 0x00000017fb177220 */ /* 0x000fc80000410000 */
[----:B------:R-:W-:Y:S02]  /*22c0*/  @P2 FADD.FTZ R23, R24, R23 ;  /* 0x0000001718172221 */ /* 0x000fe40000010000 */
.L_x_29619:
[----:B------:R-:W-:Y:S05]  /*22d0*/  BSYNC B1 ;  /* 0x0000000000017941 */ /* 0x000fea0003800000 */
.L_x_29617:
[----:B------:R-:W-:Y:S01]  /*22e0*/  BSSY B1, `(.L_x_29620) ;  /* 0x000000c000017945 */ /* 0x000fe20003800000 */
[----:B------:R-:W-:Y:S05]  /*22f0*/  @P3 BRA `(.L_x_29621) ;  /* 0x0000004000003947 */ /* 0x000fea0003800000 */
[----:B------:R-:W-:Y:S01]  /*2300*/  HFMA2.MMA R24, -RZ, RZ, 0, 0 ;  /* 0x00000000ff187435 */ /* 0x000fe200000001ff */
[----:B------:R-:W-:Y:S05]  /*2310*/  @!P2 BRA `(.L_x_29622) ;  /* 0x000000800000a947 */ /* 0x000fea0003800000 */
[----:B-----5:R-:W-:Y:S01]  /*2320*/  HADD2.F32 R24, -RZ, R146.H0_H0 ;  /* 0x20000092ff187230 */ /* 0x020fe20000004100 */
[----:B------:R-:W-:Y:S05]  /*2330*/  BRA `(.L_x_29622) ;  /* 0x0000006000007947 */ /* 0x000fea0003800000 */
.L_x_29621:
[----:B------:R-:W2:Y:S01]  /*2340*/  LDL R25, [R1] ;  /* 0x0000000001197983 */ /* 0x000ea20000100800 */
[----:B-----5:R-:W-:-:S05]  /*2350*/  HADD2.F32 R24, -RZ, R142.H0_H0 ;  /* 0x2000008eff187230 */ /* 0x020fca0000004100 */
[----:B------:R-:W-:-:S04]  /*2360*/  FMUL.FTZ R24, R24, c[0x0][0x1ec] ;  /* 0x00007b0018187a20 */ /* 0x000fc80000410000 */
[----:B--2---:R-:W-:Y:S01]  /*2370*/  FMUL.FTZ R24, R25, R24 ;  /* 0x0000001819187220 */ /* 0x004fe20000410000 */
[----:B------:R-:W-:-:S05]  /*2380*/  @P2 HADD2.F32 R25, -RZ, R146.H0_H0 ;  /* 0x20000092ff192230 */ /* 0x000fca0000004100 */
[----:B------:R-:W-:Y:S02]  /*2390*/  @P2 FADD.FTZ R24, R25, R24 ;  /* 0x0000001819182221 */ /* 0x000fe40000010000 */
.L_x_29622:
[----:B------:R-:W-:Y:S05]  /*23a0*/  BSYNC B1 ;  /* 0x0000000000017941 */ /* 0x000fea0003800000 */
.L_x_29620:
[----:B------:R-:W-:Y:S01]  /*23b0*/  BSSY B1, `(.L_x_29623) ;  /* 0x000000c000017945 */ /* 0x000fe20003800000 */
[----:B------:R-:W-:Y:S05]  /*23c0*/  @P3 BRA `(.L_x_29624) ;  /* 0x0000004000003947 */ /* 0x000fea0003800000 */
[----:B------:R-:W-:Y:S01]  /*23d0*/  MOV R25, RZ ;  /* 0x000000ff00197202 */ /* 0x000fe20000000f00 */
[----:B------:R-:W-:Y:S05]  /*23e0*/  @!P2 BRA `(.L_x_29625) ;  /* 0x000000800000a947 */ /* 0x000fea0003800000 */
[----:B-----5:R-:W-:Y:S01]  /*23f0*/  HADD2.F32 R25, -RZ, R146.H1_H1 ;  /* 0x30000092ff197230 */ /* 0x020fe20000004100 */
[----:B------:R-:W-:Y:S05]  /*2400*/  BRA `(.L_x_29625) ;  /* 0x0000006000007947 */ /* 0x000fea0003800000 */
.L_x_29624:
[----:B------:R-:W2:Y:S01]  /*2410*/  LDL R26, [R1+0x4] ;  /* 0x00000400011a7983 */ /* 0x000ea20000100800 */
[----:B-----5:R-:W-:-:S05]  /*2420*/  HADD2.F32 R25, -RZ, R142.H1_H1 ;  /* 0x3000008eff197230 */ /* 0x020fca0000004100 */
[----:B------:R-:W-:-:S04]  /*2430*/  FMUL.FTZ R25, R25, c[0x0][0x1ec] ;  /* 0x00007b0019197a20 */ /* 0x000fc80000410000 */
[----:B--2---:R-:W-:Y:S01]  /*2440*/  FMUL.FTZ R25, R26, R25 ;  /* 0x000000191a197220 */ /* 0x004fe20000410000 */
[----:B------:R-:W-:-:S05]  /*2450*/  @P2 HADD2.F32 R26, -RZ, R146.H1_H1 ;  /* 0x30000092ff1a2230 */ /* 0x000fca0000004100 */
[----:B------:R-:W-:Y:S02]  /*2460*/  @P2 FADD.FTZ R25, R26, R25 ;  /* 0x000000191a192221 */ /* 0x000fe40000010000 */
.L_x_29625:
[----:B------:R-:W-:Y:S05]  /*2470*/  BSYNC B1 ;  /* 0x0000000000017941 */ /* 0x000fea0003800000 */
.L_x_29623:
[----:B------:R-:W-:Y:S01]  /*2480*/  BSSY B1, `(.L_x_29626) ;  /* 0x000000c000017945 */ /* 0x000fe20003800000 */
[----:B------:R-:W-:Y:S05]  /*2490*/  @P3 BRA `(.L_x_29627) ;  /* 0x0000004000003947 */ /* 0x000fea0003800000 */
[----:B------:R-:W-:Y:S01]  /*24a0*/  HFMA2.MMA R26, -RZ, RZ, 0, 0 ;  /* 0x00000000ff1a7435 */ /* 0x000fe200000001ff */
[----:B------:R-:W-:Y:S05]  /*24b0*/  @!P2 BRA `(.L_x_29628) ;  /* 0x000000800000a947 */ /* 0x000fea0003800000 */
[----:B-----5:R-:W-:Y:S01]  /*24c0*/  HADD2.F32 R26, -RZ, R147.H0_H0 ;  /* 0x20000093ff1a7230 */ /* 0x020fe20000004100 */
[----:B------:R-:W-:Y:S05]  /*24d0*/  BRA `(.L_x_29628) ;  /* 0x0000006000007947 */ /* 0x000fea0003800000 */
.L_x_29627:
[----:B------:R-:W2:Y:S01]  /*24e0*/  LDL R27, [R1+0x8] ;  /* 0x00000800011b7983 */ /* 0x000ea20000100800 */
[----:B-----5:R-:W-:-:S05]  /*24f0*/  HADD2.F32 R26, -RZ, R143.H0_H0 ;  /* 0x2000008fff1a7230 */ /* 0x020fca0000004100 */
[----:B------:R-:W-:-:S04]  /*2500*/  FMUL.FTZ R26, R26, c[0x0][0x1ec] ;  /* 0x00007b001a1a7a20 */ /* 0x000fc80000410000 */
[----:B--2---:R-:W-:Y:S01]  /*2510*/  FMUL.FTZ R26, R27, R26 ;  /* 0x0000001a1b1a7220 */ /* 0x004fe20000410000 */
[----:B------:R-:W-:-:S05]  /*2520*/  @P2 HADD2.F32 R27, -RZ, R147.H0_H0 ;  /* 0x20000093ff1b2230 */ /* 0x000fca0000004100 */
[----:B------:R-:W-:Y:S02]  /*2530*/  @P2 FADD.FTZ R26, R27, R26 ;  /* 0x0000001a1b1a2221 */ /* 0x000fe40000010000 */
.L_x_29628:
[----:B------:R-:W-:Y:S05]  /*2540*/  BSYNC B1 ;  /* 0x0000000000017941 */ /* 0x000fea0003800000 */
.L_x_29626:
[----:B------:R-:W-:Y:S01]  /*2550*/  BSSY B1, `(.L_x_29629) ;  /* 0x000000c000017945 */ /* 0x000fe20003800000 */
[----:B------:R-:W-:Y:S05]  /*2560*/  @P3 BRA `(.L_x_29630) ;  /* 0x0000004000003947 */ /* 0x000fea0003800000 */
[----:B------:R-:W-:Y:S01]  /*2570*/  MOV R27, RZ ;  /* 0x000000ff001b7202 */ /* 0x000fe20000000f00 */
[----:B------:R-:W-:Y:S05]  /*2580*/  @!P2 BRA `(.L_x_29631) ;  /* 0x000000800000a947 */ /* 0x000fea0003800000 */
[----:B-----5:R-:W-:Y:S01]  /*2590*/  HADD2.F32 R27, -RZ, R147.H1_H1 ;  /* 0x30000093ff1b7230 */ /* 0x020fe20000004100 */
[----:B------:R-:W-:Y:S05]  /*25a0*/  BRA `(.L_x_29631) ;  /* 0x0000006000007947 */ /* 0x000fea0003800000 */
.L_x_29630:
[----:B01----:R-:W2:Y:S01]  /*25b0*/  LDL R148, [R1+0xc] ;  /* 0x00000c0001947983 */ /* 0x003ea20000100800 */
[----:B-----5:R-:W-:-:S05]  /*25c0*/  HADD2.F32 R27, -RZ, R143.H1_H1 ;  /* 0x3000008fff1b7230 */ /* 0x020fca0000004100 */
[----:B------:R-:W-:-:S04]  /*25d0*/  FMUL.FTZ R27, R27, c[0x0][0x1ec] ;  /* 0x00007b001b1b7a20 */ /* 0x000fc80000410000 */
[----:B--2---:R-:W-:Y:S01]  /*25e0*/  FMUL.FTZ R27, R148, R27 ;  /* 0x0000001b941b7220 */ /* 0x004fe20000410000 */
[----:B------:R-:W-:-:S05]  /*25f0*/  @P2 HADD2.F32 R148, -RZ, R147.H1_H1 ;  /* 0x30000093ff942230 */ /* 0x000fca0000004100 */
[----:B------:R-:W-:Y:S02]  /*2600*/  @P2 FADD.FTZ R27, R148, R27 ;  /* 0x0000001b941b2221 */ /* 0x000fe40000010000 */
.L_x_29631:
[----:B------:R-:W-:Y:S05]  /*2610*/  BSYNC B1 ;  /* 0x0000000000017941 */ /* 0x000fea0003800000 */
.L_x_29629:
        /* <DEDUP_REMOVED lines=9> */
.L_x_29607:
[----:B------:R-:W-:Y:S05]  /*26b0*/  BSYNC B0 ;  /* 0x0000000000007941 */ /* 0x000fea0003800000 */
.L_x_29606:
        /* <DEDUP_REMOVED lines=18> */
.L_x_29635:
[----:B--2--5:R-:W-:Y:S02]  /*27e0*/  HADD2.F32 R28, -RZ, R140.H0_H0 ;  /* 0x2000008cff1c7230 */ /* 0x024fe40000004100 */
[----:B------:R-:W-:-:S03]  /*27f0*/  @P2 HADD2.F32 R29, -RZ, R144.H0_H0 ;  /* 0x20000090ff1d2230 */ /* 0x000fc60000004100 */
[----:B------:R-:W-:-:S04]  /*2800*/  FMUL.FTZ R28, R28, c[0x0][0x1ec] ;  /* 0x00007b001c1c7a20 */ /* 0x000fc80000410000 */
[----:B------:R-:W-:-:S04]  /*2810*/  FMUL.FTZ R28, R240, R28 ;  /* 0x0000001cf01c7220 */ /* 0x000fc80000410000 */
[----:B------:R-:W-:Y:S02]  /*2820*/  @P2 FADD.FTZ R28, R29, R28 ;  /* 0x0000001c1d1c2221 */ /* 0x000fe40000010000 */
.L_x_29636:
[----:B------:R-:W-:Y:S05]  /*2830*/  BSYNC B1 ;  /* 0x0000000000017941 */ /* 0x000fea0003800000 */
.L_x_29634:
[----:B------:R-:W-:Y:S01]  /*2840*/  BSSY B1, `(.L_x_29637) ;  /* 0x000000b000017945 */ /* 0x000fe20003800000 */
[----:B------:R-:W-:Y:S05]  /*2850*/  @P3 BRA `(.L_x_29638) ;  /* 0x0000004000003947 */ /* 0x000fea0003800000 */
[----:B------:R-:W-:Y:S01]  /*2860*/  MOV R29, RZ ;  /* 0x000000ff001d7202 */ /* 0x000fe20000000f00 */
[----:B------:R-:W-:Y:S05]  /*2870*/  @!P2 BRA `(.L_x_29639) ;  /* 0x000000700000a947 */ /* 0x000fea0003800000 */
[----:B-----5:R-:W-:Y:S01]  /*2880*/  HADD2.F32 R29, -RZ, R144.H1_H1 ;  /* 0x30000090ff1d7230 */ /* 0x020fe20000004100 */
[----:B------:R-:W-:Y:S05]  /*2890*/  BRA `(.L_x_29639) ;  /* 0x0000005000007947 */ /* 0x000fea0003800000 */
.L_x_29638:
[----:B-----5:R-:W-:Y:S02]  /*28a0*/  HADD2.F32 R29, -RZ, R140.H1_H1 ;  /* 0x3000008cff1d7230 */ /* 0x020fe40000004100 */
[----:B------:R-:W-:-:S03]  /*28b0*/  @P2 HADD2.F32 R30, -RZ, R144.H1_H1 ;  /* 0x30000090ff1e2230 */ /* 0x000fc60000004100 */
[----:B------:R-:W-:-:S04]  /*28c0*/  FMUL.FTZ R29, R29, c[0x0][0x1ec] ;  /* 0x00007b001d1d7a20 */ /* 0x000fc80000410000 */
[----:B------:R-:W-:-:S04]  /*28d0*/  FMUL.FTZ R29, R241, R29 ;  /* 0x0000001df11d7220 */ /* 0x000fc80000410000 */
[----:B------:R-:W-:Y:S02]  /*28e0*/  @P2 FADD.FTZ R29, R30, R29 ;  /* 0x0000001d1e1d2221 */ /* 0x000fe40000010000 */
.L_x_29639:
[----:B------:R-:W-:Y:S05]  /*28f0*/  BSYNC B1 ;  /* 0x0000000000017941 */ /* 0x000fea0003800000 */
.L_x_29637:
[----:B------:R-:W-:Y:S01]  /*2900*/  BSSY B1, `(.L_x_29640) ;  /* 0x000000b000017945 */ /* 0x000fe20003800000 */
[----:B------:R-:W-:Y:S05]  /*2910*/  @P3 BRA `(.L_x_29641) ;  /* 0x0000004000003947 */ /* 0x000fea0003800000 */
[----:B------:R-:W-:Y:S01]  /*2920*/  HFMA2.MMA R30, -RZ, RZ, 0, 0 ;  /* 0x00000000ff1e7435 */ /* 0x000fe200000001ff */
[----:B------:R-:W-:Y:S05]  /*2930*/  @!P2 BRA `(.L_x_29642) ;  /* 0x000000700000a947 */ /* 0x000fea0003800000 */
[----:B-----5:R-:W-:Y:S01]  /*2940*/  HADD2.F32 R30, -RZ, R145.H0_H0 ;  /* 0x20000091ff1e7230 */ /* 0x020fe20000004100 */
[----:B------:R-:W-:Y:S05]  /*2950*/  BRA `(.L_x_29642) ;  /* 0x0000005000007947 */ /* 0x000fea0003800000 */
.L_x_29641:
[----:B-----5:R-:W-:Y:S02]  /*2960*/  HADD2.F32 R30, -RZ, R141.H0_H0 ;  /* 0x2000008dff1e7230 */ /* 0x020fe40000004100 */
[----:B------:R-:W-:-:S03]  /*2970*/  @P2 HADD2.F32 R31, -RZ, R145.H0_H0 ;  /* 0x20000091ff1f2230 */ /* 0x000fc60000004100 */
[----:B------:R-:W-:-:S04]  /*2980*/  FMUL.FTZ R30, R30, c[0x0][0x1ec] ;  /* 0x00007b001e1e7a20 */ /* 0x000fc80000410000 */
[----:B------:R-:W-:-:S04]  /*2990*/  FMUL.FTZ R30, R242, R30 ;  /* 0x0000001ef21e7220 */ /* 0x000fc80000410000 */
[----:B------:R-:W-:Y:S02]  /*29a0*/  @P2 FADD.FTZ R30, R31, R30 ;  /* 0x0000001e1f1e2221 */ /* 0x000fe40000010000 */
.L_x_29642:
[----:B------:R-:W-:Y:S05]  /*29b0*/  BSYNC B1 ;  /* 0x0000000000017941 */ /* 0x000fea0003800000 */
.L_x_29640:
[----:B------:R-:W-:Y:S01]  /*29c0*/  BSSY B1, `(.L_x_29643) ;  /* 0x000000b000017945 */ /* 0x000fe20003800000 */
[----:B------:R-:W-:Y:S05]  /*29d0*/  @P3 BRA `(.L_x_29644) ;  /* 0x0000004000003947 */ /* 0x000fea0003800000 */
[----:B------:R-:W-:Y:S01]  /*29e0*/  MOV R31, RZ ;  /* 0x000000ff001f7202 */ /* 0x000fe20000000f00 */
[----:B------:R-:W-:Y:S05]  /*29f0*/  @!P2 BRA `(.L_x_29645) ;  /* 0x000000700000a947 */ /* 0x000fea0003800000 */
[----:B-----5:R-:W-:Y:S01]  /*2a00*/  HADD2.F32 R31, -RZ, R145.H1_H1 ;  /* 0x30000091ff1f7230 */ /* 0x020fe20000004100 */
[----:B------:R-:W-:Y:S05]  /*2a10*/  BRA `(.L_x_29645) ;  /* 0x0000005000007947 */ /* 0x000fea0003800000 */
.L_x_29644:
[----:B-----5:R-:W-:Y:S02]  /*2a20*/  HADD2.F32 R31, -RZ, R141.H1_H1 ;  /* 0x3000008dff1f7230 */ /* 0x020fe40000004100 */
[----:B------:R-:W-:-:S03]  /*2a30*/  @P2 HADD2.F32 R32, -RZ, R145.H1_H1 ;  /* 0x30000091ff202230 */ /* 0x000fc60000004100 */
[----:B------:R-:W-:-:S04]  /*2a40*/  FMUL.FTZ R31, R31, c[0x0][0x1ec] ;  /* 0x00007b001f1f7a20 */ /* 0x000fc80000410000 */
[----:B------:R-:W-:-:S04]  /*2a50*/  FMUL.FTZ R31, R243, R31 ;  /* 0x0000001ff31f7220 */ /* 0x000fc80000410000 */
[----:B------:R-:W-:Y:S02]  /*2a60*/  @P2 FADD.FTZ R31, R32, R31 ;  /* 0x0000001f201f2221 */ /* 0x000fe40000010000 */
.L_x_29645:
[----:B------:R-:W-:Y:S05]  /*2a70*/  BSYNC B1 ;  /* 0x0000000000017941 */ /* 0x000fea0003800000 */
.L_x_29643:
[----:B------:R-:W-:Y:S01]  /*2a80*/  BSSY B1, `(.L_x_29646) ;  /* 0x000000b000017945 */ /* 0x000fe20003800000 */
[----:B------:R-:W-:Y:S05]  /*2a90*/  @P3 BRA `(.L_x_29647) ;  /* 0x0000004000003947 */ /* 0x000fea0003800000 */
[----:B------:R-:W-:Y:S01]  /*2aa0*/  HFMA2.MMA R32, -RZ, RZ, 0, 0 ;  /* 0x00000000ff207435 */ /* 0x000fe200000001ff */
[----:B------:R-:W-:Y:S05]  /*2ab0*/  @!P2 BRA `(.L_x_29648) ;  /* 0x000000700000a947 */ /* 0x000fea0003800000 */
[----:B-----5:R-:W-:Y:S01]  /*2ac0*/  HADD2.F32 R32, -RZ, R146.H0_H0 ;  /* 0x20000092ff207230 */ /* 0x020fe20000004100 */
[----:B------:R-:W-:Y:S05]  /*2ad0*/  BRA `(.L_x_29648) ;  /* 0x0000005000007947 */ /* 0x000fea0003800000 */
.L_x_29647:
[----:B-----5:R-:W-:Y:S02]  /*2ae0*/  HADD2.F32 R32, -RZ, R142.H0_H0 ;  /* 0x2000008eff207230 */ /* 0x020fe40000004100 */
[----:B------:R-:W-:-:S03]  /*2af0*/  @P2 HADD2.F32 R33, -RZ, R146.H0_H0 ;  /* 0x20000092ff212230 */ /* 0x000fc60000004100 */
[----:B------:R-:W-:-:S04]  /*2b00*/  FMUL.FTZ R32, R32, c[0x0][0x1ec] ;  /* 0x00007b0020207a20 */ /* 0x000fc80000410000 */
[----:B------:R-:W-:-:S04]  /*2b10*/  FMUL.FTZ R32, R244, R32 ;  /* 0x00000020f4207220 */ /* 0x000fc80000410000 */
[----:B------:R-:W-:Y:S02]  /*2b20*/  @P2 FADD.FTZ R32, R33, R32 ;  /* 0x0000002021202221 */ /* 0x000fe40000010000 */
.L_x_29648:
[----:B------:R-:W-:Y:S05]  /*2b30*/  BSYNC B1 ;  /* 0x0000000000017941 */ /* 0x000fea0003800000 */
.L_x_29646:
[----:B------:R-:W-:Y:S01]  /*2b40*/  BSSY B1, `(.L_x_29649) ;  /* 0x000000b000017945 */ /* 0x000fe20003800000 */
[----:B------:R-:W-:Y:S05]  /*2b50*/  @P3 BRA `(.L_x_29650) ;  /* 0x0000004000003947 */ /* 0x000fea0003800000 */
[----:B------:R-:W-:Y:S01]  /*2b60*/  MOV R33, RZ ;  /* 0x000000ff00217202 */ /* 0x000fe20000000f00 */
[----:B------:R-:W-:Y:S05]  /*2b70*/  @!P2 BRA `(.L_x_29651) ;  /* 0x000000700000a947 */ /* 0x000fea0003800000 */
[----:B-----5:R-:W-:Y:S01]  /*2b80*/  HADD2.F32 R33, -RZ, R146.H1_H1 ;  /* 0x30000092ff217230 */ /* 0x020fe20000004100 */
[----:B------:R-:W-:Y:S05]  /*2b90*/  BRA `(.L_x_29651) ;  /* 0x0000005000007947 */ /* 0x000fea0003800000 */
.L_x_29650:
[----:B-----5:R-:W-:Y:S02]  /*2ba0*/  HADD2.F32 R33, -RZ, R142.H1_H1 ;  /* 0x3000008eff217230 */ /* 0x020fe40000004100 */
[----:B------:R-:W-:-:S03]  /*2bb0*/  @P2 HADD2.F32 R34, -RZ, R146.H1_H1 ;  /* 0x30000092ff222230 */ /* 0x000fc60000004100 */
[----:B------:R-:W-:-:S04]  /*2bc0*/  FMUL.FTZ R33, R33, c[0x0][0x1ec] ;  /* 0x00007b0021217a20 */ /* 0x000fc80000410000 */
[----:B------:R-:W-:-:S04]  /*2bd0*/  FMUL.FTZ R33, R245, R33 ;  /* 0x00000021f5217220 */ /* 0x000fc80000410000 */
[----:B------:R-:W-:Y:S02]  /*2be0*/  @P2 FADD.FTZ R33, R34, R33 ;  /* 0x0000002122212221 */ /* 0x000fe40000010000 */
.L_x_29651:
[----:B------:R-:W-:Y:S05]  /*2bf0*/  BSYNC B1 ;  /* 0x0000000000017941 */ /* 0x000fea0003800000 */
.L_x_29649:
[----:B------:R-:W-:Y:S01]  /*2c00*/  BSSY B1, `(.L_x_29652) ;  /* 0x000000b000017945 */ /* 0x000fe20003800000 */
[----:B------:R-:W-:Y:S05]  /*2c10*/  @P3 BRA `(.L_x_29653) ;  /* 0x0000004000003947 */ /* 0x000fea0003800000 */
[----:B------:R-:W-:Y:S01]  /*2c20*/  HFMA2.MMA R34, -RZ, RZ, 0, 0 ;  /* 0x00000000ff227435 */ /* 0x000fe200000001ff */
[----:B------:R-:W-:Y:S05]  /*2c30*/  @!P2 BRA `(.L_x_29654) ;  /* 0x000000700000a947 */ /* 0x000fea0003800000 */
[----:B-----5:R-:W-:Y:S01]  /*2c40*/  HADD2.F32 R34, -RZ, R147.H0_H0 ;  /* 0x20000093ff227230 */ /* 0x020fe20000004100 */
[----:B------:R-:W-:Y:S05]  /*2c50*/  BRA `(.L_x_29654) ;  /* 0x0000005000007947 */ /* 0x000fea0003800000 */
.L_x_29653:
[----:B-----5:R-:W-:Y:S02]  /*2c60*/  HADD2.F32 R34, -RZ, R143.H0_H0 ;  /* 0x2000008fff227230 */ /* 0x020fe40000004100 */
[----:B------:R-:W-:-:S03]  /*2c70*/  @P2 HADD2.F32 R35, -RZ, R147.H0_H0 ;  /* 0x20000093ff232230 */ /* 0x000fc60000004100 */
[----:B------:R-:W-:-:S04]  /*2c80*/  FMUL.FTZ R34, R34, c[0x0][0x1ec] ;  /* 0x00007b0022227a20 */ /* 0x000fc80000410000 */
[----:B------:R-:W-:-:S04]  /*2c90*/  FMUL.FTZ R34, R246, R34 ;  /* 0x00000022f6227220 */ /* 0x000fc80000410000 */
[----:B------:R-:W-:Y:S02]  /*2ca0*/  @P2 FADD.FTZ R34, R35, R34 ;  /* 0x0000002223222221 */ /* 0x000fe40000010000 */
.L_x_29654:
[----:B------:R-:W-:Y:S05]  /*2cb0*/  BSYNC B1 ;  /* 0x0000000000017941 */ /* 0x000fea0003800000 */
.L_x_29652:
[----:B------:R-:W-:Y:S01]  /*2cc0*/  BSSY B1, `(.L_x_29655) ;  /* 0x000000b000017945 */ /* 0x000fe20003800000 */
[----:B------:R-:W-:Y:S05]  /*2cd0*/  @P3 BRA `(.L_x_29656) ;  /* 0x0000004000003947 */ /* 0x000fea0003800000 */
[----:B------:R-:W-:Y:S01]  /*2ce0*/  MOV R35, RZ ;  /* 0x000000ff00237202 */ /* 0x000fe20000000f00 */
[----:B------:R-:W-:Y:S05]  /*2cf0*/  @!P2 BRA `(.L_x_29657) ;  /* 0x000000700000a947 */ /* 0x000fea0003800000 */
[----:B-----5:R-:W-:Y:S01]  /*2d00*/  HADD2.F32 R35, -RZ, R147.H1_H1 ;  /* 0x30000093ff237230 */ /* 0x020fe20000004100 */
[----:B------:R-:W-:Y:S05]  /*2d10*/  BRA `(.L_x_29657) ;  /* 0x0000005000007947 */ /* 0x000fea0003800000 */
.L_x_29656:
[----:B-----5:R-:W-:Y:S02]  /*2d20*/  HADD2.F32 R35, -RZ, R143.H1_H1 ;  /* 0x3000008fff237230 */ /* 0x020fe40000004100 */
[----:B01----:R-:W-:-:S03]  /*2d30*/  @P2 HADD2.F32 R148, -RZ, R147.H1_H1 ;  /* 0x30000093ff942230 */ /* 0x003fc60000004100 */
[----:B------:R-:W-:-:S04]  /*2d40*/  FMUL.FTZ R35, R35, c[0x0][0x1ec] ;  /* 0x00007b0023237a20 */ /* 0x000fc80000410000 */
[----:B------:R-:W-:-:S04]  /*2d50*/  FMUL.FTZ R35, R247, R35 ;  /* 0x00000023f7237220 */ /* 0x000fc80000410000 */
[----:B------:R-:W-:Y:S02]  /*2d60*/  @P2 FADD.FTZ R35, R148, R35 ;  /* 0x0000002394232221 */ /* 0x000fe40000010000 */
.L_x_29657:
[----:B------:R-:W-:Y:S05]  /*2d70*/  BSYNC B1 ;  /* 0x0000000000017941 */ /* 0x000fea0003800000 */
.L_x_29655:
        /* <DEDUP_REMOVED lines=9> */
.L_x_29633:
[----:B------:R-:W-:Y:S05]  /*2e10*/  BSYNC B0 ;  /* 0x0000000000007941 */ /* 0x000fea0003800000 */
.L_x_29632:
        /* <DEDUP_REMOVED lines=18> */
.L_x_29661:
[----:B0----5:R-:W-:-:S05]  /*2f40*/  HADD2.F32 R148, -RZ, R140.H0_H0 ;  /* 0x2000008cff947230 */ /* 0x021fca0000004100 */
[----:B------:R-:W-:-:S04]  /*2f50*/  FMUL.FTZ R148, R148, c[0x0][0x1ec] ;  /* 0x00007b0094947a20 */ /* 0x000fc80000410000 */
[----:B------:R-:W-:Y:S01]  /*2f60*/  FMUL.FTZ R152, R232, R148 ;  /* 0x00000094e8987220 */ /* 0x000fe20000410000 */
[----:B------:R-:W-:-:S05]  /*2f70*/  @P2 HADD2.F32 R148, -RZ, R144.H0_H0 ;  /* 0x20000090ff942230 */ /* 0x000fca0000004100 */
[----:B------:R-:W-:Y:S02]  /*2f80*/  @P2 FADD.FTZ R152, R148, R152 ;  /* 0x0000009894982221 */ /* 0x000fe40000010000 */
.L_x_29662:
[----:B------:R-:W-:Y:S05]  /*2f90*/  BSYNC B1 ;  /* 0x0000000000017941 */ /* 0x000fea0003800000 */
.L_x_29660:
[----:B------:R-:W-:Y:S01]  /*2fa0*/  BSSY B1, `(.L_x_29663) ;  /* 0x000000b000017945 */ /* 0x000fe20003800000 */
[----:B------:R-:W-:Y:S05]  /*2fb0*/  @P3 BRA `(.L_x_29664) ;  /* 0x0000004000003947 */ /* 0x000fea0003800000 */
[----:B------:R-:W-:Y:S01]  /*2fc0*/  MOV R153, RZ ;  /* 0x000000ff00997202 */ /* 0x000fe20000000f00 */
[----:B------:R-:W-:Y:S05]  /*2fd0*/  @!P2 BRA `(.L_x_29665) ;  /* 0x000000700000a947 */ /* 0x000fea0003800000 */
[----:B-----5:R-:W-:Y:S01]  /*2fe0*/  HADD2.F32 R153, -RZ, R144.H1_H1 ;  /* 0x30000090ff997230 */ /* 0x020fe20000004100 */
[----:B------:R-:W-:Y:S05]  /*2ff0*/  BRA `(.L_x_29665) ;  /* 0x0000005000007947 */ /* 0x000fea0003800000 */
.L_x_29664:
[----:B-----5:R-:W-:-:S05]  /*3000*/  HADD2.F32 R148, -RZ, R140.H1_H1 ;  /* 0x3000008cff947230 */ /* 0x020fca0000004100 */
[----:B------:R-:W-:-:S04]  /*3010*/  FMUL.FTZ R148, R148, c[0x0][0x1ec] ;  /* 0x00007b0094947a20 */ /* 0x000fc80000410000 */
[----:B------:R-:W-:Y:S01]  /*3020*/  FMUL.FTZ R153, R233, R148 ;  /* 0x00000094e9997220 */ /* 0x000fe20000410000 */
[----:B------:R-:W-:-:S05]  /*3030*/  @P2 HADD2.F32 R148, -RZ, R144.H1_H1 ;  /* 0x30000090ff942230 */ /* 0x000fca0000004100 */
[----:B------:R-:W-:Y:S02]  /*3040*/  @P2 FADD.FTZ R153, R148, R153 ;  /* 0x0000009994992221 */ /* 0x000fe40000010000 */
.L_x_29665:
[----:B------:R-:W-:Y:S05]  /*3050*/  BSYNC B1 ;  /* 0x0000000000017941 */ /* 0x000fea0003800000 */
.L_x_29663:
[----:B------:R-:W-:Y:S01]  /*3060*/  BSSY B1, `(.L_x_29666) ;  /* 0x000000b000017945 */ /* 0x000fe20003800000 */
[----:B------:R-:W-:Y:S05]  /*3070*/  @P3 BRA `(.L_x_29667) ;  /* 0x0000004000003947 */ /* 0x000fea0003800000 */
[----:B------:R-:W-:Y:S01]  /*3080*/  HFMA2.MMA R154, -RZ, RZ, 0, 0 ;  /* 0x00000000ff9a7435 */ /* 0x000fe200000001ff */
[----:B------:R-:W-:Y:S05]  /*3090*/  @!P2 BRA `(.L_x_29668) ;  /* 0x000000700000a947 */ /* 0x000fea0003800000 */
[----:B-----5:R-:W-:Y:S01]  /*30a0*/  HADD2.F32 R154, -RZ, R145.H0_H0 ;  /* 0x20000091ff9a7230 */ /* 0x020fe20000004100 */
[----:B------:R-:W-:Y:S05]  /*30b0*/  BRA `(.L_x_29668) ;  /* 0x0000005000007947 */ /* 0x000fea0003800000 */
.L_x_29667:
[----:B-----5:R-:W-:-:S05]  /*30c0*/  HADD2.F32 R148, -RZ, R141.H0_H0 ;  /* 0x2000008dff947230 */ /* 0x020fca0000004100 */
[----:B------:R-:W-:-:S04]  /*30d0*/  FMUL.FTZ R148, R148, c[0x0][0x1ec] ;  /* 0x00007b0094947a20 */ /* 0x000fc80000410000 */
[----:B------:R-:W-:Y:S01]  /*30e0*/  FMUL.FTZ R154, R234, R148 ;  /* 0x00000094ea9a7220 */ /* 0x000fe20000410000 */
[----:B------:R-:W-:-:S05]  /*30f0*/  @P2 HADD2.F32 R148, -RZ, R145.H0_H0 ;  /* 0x20000091ff942230 */ /* 0x000fca0000004100 */
[----:B------:R-:W-:Y:S02]  /*3100*/  @P2 FADD.FTZ R154, R148, R154 ;  /* 0x0000009a949a2221 */ /* 0x000fe40000010000 */
.L_x_29668:
[----:B------:R-:W-:Y:S05]  /*3110*/  BSYNC B1 ;  /* 0x0000000000017941 */ /* 0x000fea0003800000 */
.L_x_29666:
[----:B------:R-:W-:Y:S01]  /*3120*/  BSSY B1, `(.L_x_29669) ;  /* 0x000000b000017945 */ /* 0x000fe20003800000 */
[----:B------:R-:W-:Y:S05]  /*3130*/  @P3 BRA `(.L_x_29670) ;  /* 0x0000004000003947 */ /* 0x000fea0003800000 */
[----:B------:R-:W-:Y:S01]  /*3140*/  MOV R155, RZ ;  /* 0x000000ff009b7202 */ /* 0x000fe20000000f00 */
[----:B------:R-:W-:Y:S05]  /*3150*/  @!P2 BRA `(.L_x_29671) ;  /* 0x000000700000a947 */ /* 0x000fea0003800000 */
[----:B-----5:R-:W-:Y:S01]  /*3160*/  HADD2.F32 R155, -RZ, R145.H1_H1 ;  /* 0x30000091ff9b7230 */ /* 0x020fe20000004100 */
[----:B------:R-:W-:Y:S05]  /*3170*/  BRA `(.L_x_29671) ;  /* 0x0000005000007947 */ /* 0x000fea0003800000 */
.L_x_29670:
[----:B-----5:R-:W-:-:S05]  /*3180*/  HADD2.F32 R148, -RZ, R141.H1_H1 ;  /* 0x3000008dff947230 */ /* 0x020fca0000004100 */
[----:B------:R-:W-:-:S04]  /*3190*/  FMUL.FTZ R148, R148, c[0x0][0x1ec] ;  /* 0x00007b0094947a20 */ /* 0x000fc80000410000 */
[----:B------:R-:W-:Y:S01]  /*31a0*/  FMUL.FTZ R155, R235, R148 ;  /* 0x00000094eb9b7220 */ /* 0x000fe20000410000 */
[----:B------:R-:W-:-:S05]  /*31b0*/  @P2 HADD2.F32 R148, -RZ, R145.H1_H1 ;  /* 0x30000091ff942230 */ /* 0x000fca0000004100 */
[----:B------:R-:W-:Y:S02]  /*31c0*/  @P2 FADD.FTZ R155, R148, R155 ;  /* 0x0000009b949b2221 */ /* 0x000fe40000010000 */
.L_x_29671:
[----:B------:R-:W-:Y:S05]  /*31d0*/  BSYNC B1 ;  /* 0x0000000000017941 */ /* 0x000fea0003800000 */
.L_x_29669:
[----:B------:R-:W-:Y:S01]  /*31e0*/  BSSY B1, `(.L_x_29672) ;  /* 0x000000b000017945 */ /* 0x000fe20003800000 */
[----:B------:R-:W-:Y:S05]  /*31f0*/  @P3 BRA `(.L_x_29673) ;  /* 0x0000004000003947 */ /* 0x000fea0003800000 */
[----:B------:R-:W-:Y:S01]  /*3200*/  HFMA2.MMA R156, -RZ, RZ, 0, 0 ;  /* 0x00000000ff9c7435 */ /* 0x000fe200000001ff */
[----:B------:R-:W-:Y:S05]  /*3210*/  @!P2 BRA `(.L_x_29674) ;  /* 0x000000700000a947 */ /* 0x000fea0003800000 */
[----:B-----5:R-:W-:Y:S01]  /*3220*/  HADD2.F32 R156, -RZ, R146.H0_H0 ;  /* 0x20000092ff9c7230 */ /* 0x020fe20000004100 */
[----:B------:R-:W-:Y:S05]  /*3230*/  BRA `(.L_x_29674) ;  /* 0x0000005000007947 */ /* 0x000fea0003800000 */
.L_x_29673:
[----:B-----5:R-:W-:-:S05]  /*3240*/  HADD2.F32 R148, -RZ, R142.H0_H0 ;  /* 0x2000008eff947230 */ /* 0x020fca0000004100 */
[----:B------:R-:W-:-:S04]  /*3250*/  FMUL.FTZ R148, R148, c[0x0][0x1ec] ;  /* 0x00007b0094947a20 */ /* 0x000fc80000410000 */
[----:B------:R-:W-:Y:S01]  /*3260*/  FMUL.FTZ R156, R236, R148 ;  /* 0x00000094ec9c7220 */ /* 0x000fe20000410000 */
[----:B------:R-:W-:-:S05]  /*3270*/  @P2 HADD2.F32 R148, -RZ, R146.H0_H0 ;  /* 0x20000092ff942230 */ /* 0x000fca0000004100 */
[----:B------:R-:W-:Y:S02]  /*3280*/  @P2 FADD.FTZ R156, R148, R156 ;  /* 0x0000009c949c2221 */ /* 0x000fe40000010000 */
.L_x_29674:
[----:B------:R-:W-:Y:S05]  /*3290*/  BSYNC B1 ;  /* 0x0000000000017941 */ /* 0x000fea0003800000 */
.L_x_29672:
[----:B------:R-:W-:Y:S01]  /*32a0*/  BSSY B1, `(.L_x_29675) ;  /* 0x000000b000017945 */ /* 0x000fe20003800000 */
[----:B------:R-:W-:Y:S05]  /*32b0*/  @P3 BRA `(.L_x_29676) ;  /* 0x0000004000003947 */ /* 0x000fea0003800000 */
[----:B------:R-:W-:Y:S01]  /*32c0*/  MOV R157, RZ ;  /* 0x000000ff009d7202 */ /* 0x000fe20000000f00 */
[----:B------:R-:W-:Y:S05]  /*32d0*/  @!P2 BRA `(.L_x_29677) ;  /* 0x000000700000a947 */ /* 0x000fea0003800000 */
[----:B-----5:R-:W-:Y:S01]  /*32e0*/  HADD2.F32 R157, -RZ, R146.H1_H1 ;  /* 0x30000092ff9d7230 */ /* 0x020fe20000004100 */
[----:B------:R-:W-:Y:S05]  /*32f0*/  BRA `(.L_x_29677) ;  /* 0x0000005000007947 */ /* 0x000fea0003800000 */
.L_x_29676:
[----:B-----5:R-:W-:-:S05]  /*3300*/  HADD2.F32 R148, -RZ, R142.H1_H1 ;  /* 0x3000008eff947230 */ /* 0x020fca0000004100 */
[----:B------:R-:W-:-:S04]  /*3310*/  FMUL.FTZ R148, R148, c[0x0][0x1ec] ;  /* 0x00007b0094947a20 */ /* 0x000fc80000410000 */
[----:B------:R-:W-:Y:S01]  /*3320*/  FMUL.FTZ R157, R237, R148 ;  /* 0x00000094ed9d7220 */ /* 0x000fe20000410000 */
[----:B------:R-:W-:-:S05]  /*3330*/  @P2 HADD2.F32 R148, -RZ, R146.H1_H1 ;  /* 0x30000092ff942230 */ /* 0x000fca0000004100 */
[----:B------:R-:W-:Y:S02]  /*3340*/  @P2 FADD.FTZ R157, R148, R157 ;  /* 0x0000009d949d2221 */ /* 0x000fe40000010000 */
.L_x_29677:
[----:B------:R-:W-:Y:S05]  /*3350*/  BSYNC B1 ;  /* 0x0000000000017941 */ /* 0x000fea0003800000 */
.L_x_29675:
[----:B------:R-:W-:Y:S01]  /*3360*/  BSSY B1, `(.L_x_29678) ;  /* 0x000000b000017945 */ /* 0x000fe20003800000 */
[----:B------:R-:W-:Y:S05]  /*3370*/  @P3 BRA `(.L_x_29679) ;  /* 0x0000004000003947 */ /* 0x000fea0003800000 */
[----:B------:R-:W-:Y:S01]  /*3380*/  HFMA2.MMA R158, -RZ, RZ, 0, 0 ;  /* 0x00000000ff9e7435 */ /* 0x000fe200000001ff */
[----:B------:R-:W-:Y:S05]  /*3390*/  @!P2 BRA `(.L_x_29680) ;  /* 0x000000700000a947 */ /* 0x000fea0003800000 */
[----:B-----5:R-:W-:Y:S01]  /*33a0*/  HADD2.F32 R158, -RZ, R147.H0_H0 ;  /* 0x20000093ff9e7230 */ /* 0x020fe20000004100 */
[----:B------:R-:W-:Y:S05]  /*33b0*/  BRA `(.L_x_29680) ;  /* 0x0000005000007947 */ /* 0x000fea0003800000 */
.L_x_29679:
[----:B-----5:R-:W-:-:S05]  /*33c0*/  HADD2.F32 R148, -RZ, R143.H0_H0 ;  /* 0x2000008fff947230 */ /* 0x020fca0000004100 */
[----:B------:R-:W-:-:S04]  /*33d0*/  FMUL.FTZ R148, R148, c[0x0][0x1ec] ;  /* 0x00007b0094947a20 */ /* 0x000fc80000410000 */
[----:B------:R-:W-:Y:S01]  /*33e0*/  FMUL.FTZ R158, R238, R148 ;  /* 0x00000094ee9e7220 */ /* 0x000fe20000410000 */
[----:B------:R-:W-:-:S05]  /*33f0*/  @P2 HADD2.F32 R148, -RZ, R147.H0_H0 ;  /* 0x20000093ff942230 */ /* 0x000fca0000004100 */
[----:B------:R-:W-:Y:S02]  /*3400*/  @P2 FADD.FTZ R158, R148, R158 ;  /* 0x0000009e949e2221 */ /* 0x000fe40000010000 */
.L_x_29680:
[----:B------:R-:W-:Y:S05]  /*3410*/  BSYNC B1 ;  /* 0x0000000000017941 */ /* 0x000fea0003800000 */
.L_x_29678:
[----:B------:R-:W-:Y:S01]  /*3420*/  BSSY B1, `(.L_x_29681) ;  /* 0x000000b000017945 */ /* 0x000fe20003800000 */
[----:B------:R-:W-:Y:S05]  /*3430*/  @P3 BRA `(.L_x_29682) ;  /* 0x0000004000003947 */ /* 0x000fea0003800000 */
[----:B------:R-:W-:Y:S01]  /*3440*/  MOV R159, RZ ;  /* 0x000000ff009f7202 */ /* 0x000fe20000000f00 */
[----:B------:R-:W-:Y:S05]  /*3450*/  @!P2 BRA `(.L_x_29683) ;  /* 0x000000700000a947 */ /* 0x000fea0003800000 */
[----:B-----5:R-:W-:Y:S01]  /*3460*/  HADD2.F32 R159, -RZ, R147.H1_H1 ;  /* 0x30000093ff9f7230 */ /* 0x020fe20000004100 */
[----:B------:R-:W-:Y:S05]  /*3470*/  BRA `(.L_x_29683) ;  /* 0x0000005000007947 */ /* 0x000fea0003800000 */
.L_x_29682:
[----:B-----5:R-:W-:-:S05]  /*3480*/  HADD2.F32 R148, -RZ, R143.H1_H1 ;  /* 0x3000008fff947230 */ /* 0x020fca0000004100 */
[----:B------:R-:W-:-:S04]  /*3490*/  FMUL.FTZ R148, R148, c[0x0][0x1ec] ;  /* 0x00007b0094947a20 */ /* 0x000fc80000410000 */
[----:B------:R-:W-:Y:S01]  /*34a0*/  FMUL.FTZ R159, R239, R148 ;  /* 0x00000094ef9f7220 */ /* 0x000fe20000410000 */
[----:B------:R-:W-:-:S05]  /*34b0*/  @P2 HADD2.F32 R148, -RZ, R147.H1_H1 ;  /* 0x30000093ff942230 */ /* 0x000fca0000004100 */
[----:B------:R-:W-:Y:S02]  /*34c0*/  @P2 FADD.FTZ R159, R148, R159 ;  /* 0x0000009f949f2221 */ /* 0x000fe40000010000 */
.L_x_29683:
[----:B------:R-:W-:Y:S05]  /*34d0*/  BSYNC B1 ;  /* 0x0000000000017941 */ /* 0x000fea0003800000 */
.L_x_29681:
        /* <DEDUP_REMOVED lines=9> */
.L_x_29659:
[----:B------:R-:W-:Y:S05]  /*3570*/  BSYNC B0 ;  /* 0x0000000000007941 */ /* 0x000fea0003800000 */
.L_x_29658:
        /* <DEDUP_REMOVED lines=18> */
.L_x_29687:
[----:B0----5:R-:W-:-:S05]  /*36a0*/  HADD2.F32 R148, -RZ, R140.H0_H0 ;  /* 0x2000008cff947230 */ /* 0x021fca0000004100 */
[----:B------:R-:W-:-:S04]  /*36b0*/  FMUL.FTZ R148, R148, c[0x0][0x1ec] ;  /* 0x00007b0094947a20 */ /* 0x000fc80000410000 */
[----:B------:R-:W-:Y:S01]  /*36c0*/  FMUL.FTZ R160, R224, R148 ;  /* 0x00000094e0a07220 */ /* 0x000fe20000410000 */
[----:B------:R-:W-:-:S05]  /*36d0*/  @P2 HADD2.F32 R148, -RZ, R144.H0_H0 ;  /* 0x20000090ff942230 */ /* 0x000fca0000004100 */
[----:B------:R-:W-:Y:S02]  /*36e0*/  @P2 FADD.FTZ R160, R148, R160 ;  /* 0x000000a094a02221 */ /* 0x000fe40000010000 */
.L_x_29688:
[----:B------:R-:W-:Y:S05]  /*36f0*/  BSYNC B1 ;  /* 0x0000000000017941 */ /* 0x000fea0003800000 */
.L_x_29686:
[----:B------:R-:W-:Y:S01]  /*3700*/  BSSY B1, `(.L_x_29689) ;  /* 0x000000b000017945 */ /* 0x000fe20003800000 */
[----:B------:R-:W-:Y:S05]  /*3710*/  @P3 BRA `(.L_x_29690) ;  /* 0x0000004000003947 */ /* 0x000fea0003800000 */
[----:B------:R-:W-:Y:S01]  /*3720*/  MOV R161, RZ ;  /* 0x000000ff00a17202 */ /* 0x000fe20000000f00 */
[----:B------:R-:W-:Y:S05]  /*3730*/  @!P2 BRA `(.L_x_29691) ;  /* 0x000000700000a947 */ /* 0x000fea0003800000 */
[----:B-----5:R-:W-:Y:S01]  /*3740*/  HADD2.F32 R161, -RZ, R144.H1_H1 ;  /* 0x30000090ffa17230 */ /* 0x020fe20000004100 */
[----:B------:R-:W-:Y:S05]  /*3750*/  BRA `(.L_x_29691) ;  /* 0x0000005000007947 */ /* 0x000fea0003800000 */
.L_x_29690:
[----:B-----5:R-:W-:-:S05]  /*3760*/  HADD2.F32 R148, -RZ, R140.H1_H1 ;  /* 0x3000008cff947230 */ /* 0x020fca0000004100 */
[----:B------:R-:W-:-:S04]  /*3770*/  FMUL.FTZ R148, R148, c[0x0][0x1ec] ;  /* 0x00007b0094947a20 */ /* 0x000fc80000410000 */
[----:B------:R-:W-:Y:S01]  /*3780*/  FMUL.FTZ R161, R225, R148 ;  /* 0x00000094e1a17220 */ /* 0x000fe20000410000 */
[----:B------:R-:W-:-:S05]  /*3790*/  @P2 HADD2.F32 R148, -RZ, R144.H1_H1 ;  /* 0x30000090ff942230 */ /* 0x000fca0000004100 */
[----:B------:R-:W-:Y:S02]  /*37a0*/  @P2 FADD.FTZ R161, R148, R161 ;  /* 0x000000a194a12221 */ /* 0x000fe40000010000 */
.L_x_29691:
[----:B------:R-:W-:Y:S05]  /*37b0*/  BSYNC B1 ;  /* 0x0000000000017941 */ /* 0x000fea0003800000 */
.L_x_29689:
[----:B------:R-:W-:Y:S01]  /*37c0*/  BSSY B1, `(.L_x_29692) ;  /* 0x000000b000017945 */ /* 0x000fe20003800000 */
[----:B------:R-:W-:Y:S05]  /*37d0*/  @P3 BRA `(.L_x_29693) ;  /* 0x0000004000003947 */ /* 0x000fea0003800000 */
[----:B------:R-:W-:Y:S01]  /*37e0*/  HFMA2.MMA R162, -RZ, RZ, 0, 0 ;  /* 0x00000000ffa27435 */ /* 0x000fe200000001ff */
[----:B------:R-:W-:Y:S05]  /*37f0*/  @!P2 BRA `(.L_x_29694) ;  /* 0x000000700000a947 */ /* 0x000fea0003800000 */
[----:B-----5:R-:W-:Y:S01]  /*3800*/  HADD2.F32 R162, -RZ, R145.H0_H0 ;  /* 0x20000091ffa27230 */ /* 0x020fe20000004100 */
[----:B------:R-:W-:Y:S05]  /*3810*/  BRA `(.L_x_29694) ;  /* 0x0000005000007947 */ /* 0x000fea0003800000 */
.L_x_29693:
[----:B-----5:R-:W-:-:S05]  /*3820*/  HADD2.F32 R148, -RZ, R141.H0_H0 ;  /* 0x2000008dff947230 */ /* 0x020fca0000004100 */
[----:B------:R-:W-:-:S04]  /*3830*/  FMUL.FTZ R148, R148, c[0x0][0x1ec] ;  /* 0x00007b0094947a20 */ /* 0x000fc80000410000 */
[----:B------:R-:W-:Y:S01]  /*3840*/  FMUL.FTZ R162, R226, R148 ;  /* 0x00000094e2a27220 */ /* 0x000fe20000410000 */
[----:B------:R-:W-:-:S05]  /*3850*/  @P2 HADD2.F32 R148, -RZ, R145.H0_H0 ;  /* 0x20000091ff942230 */ /* 0x000fca0000004100 */
[----:B------:R-:W-:Y:S02]  /*3860*/  @P2 FADD.FTZ R162, R148, R162 ;  /* 0x000000a294a22221 */ /* 0x000fe40000010000 */
.L_x_29694:
[----:B------:R-:W-:Y:S05]  /*3870*/  BSYNC B1 ;  /* 0x0000000000017941 */ /* 0x000fea0003800000 */
.L_x_29692:
[----:B------:R-:W-:Y:S01]  /*3880*/  BSSY B1, `(.L_x_29695) ;  /* 0x000000b000017945 */ /* 0x000fe20003800000 */
[----:B------:R-:W-:Y:S05]  /*3890*/  @P3 BRA `(.L_x_29696) ;  /* 0x0000004000003947 */ /* 0x000fea0003800000 */
[----:B------:R-:W-:Y:S01]  /*38a0*/  MOV R163, RZ ;  /* 0x000000ff00a37202 */ /* 0x000fe20000000f00 */
[----:B------:R-:W-:Y:S05]  /*38b0*/  @!P2 BRA `(.L_x_29697) ;  /* 0x000000700000a947 */ /* 0x000fea0003800000 */
[----:B-----5:R-:W-:Y:S01]  /*38c0*/  HADD2.F32 R163, -RZ, R145.H1_H1 ;  /* 0x30000091ffa37230 */ /* 0x020fe20000004100 */
[----:B------:R-:W-:Y:S05]  /*38d0*/  BRA `(.L_x_29697) ;  /* 0x0000005000007947 */ /* 0x000fea0003800000 */
.L_x_29696:
[----:B-----5:R-:W-:-:S05]  /*38e0*/  HADD2.F32 R148, -RZ, R141.H1_H1 ;  /* 0x3000008dff947230 */ /* 0x020fca0000004100 */
[----:B------:R-:W-:-:S04]  /*38f0*/  FMUL.FTZ R148, R148, c[0x0][0x1ec] ;  /* 0x00007b0094947a20 */ /* 0x000fc80000410000 */
[----:B------:R-:W-:Y:S01]  /*3900*/  FMUL.FTZ R163, R227, R148 ;  /* 0x00000094e3a37220 */ /* 0x000fe20000410000 */
[----:B------:R-:W-:-:S05]  /*3910*/  @P2 HADD2.F32 R148, -RZ, R145.H1_H1 ;  /* 0x30000091ff942230 */ /* 0x000fca0000004100 */
[----:B------:R-:W-:Y:S02]  /*3920*/  @P2 FADD.FTZ R163, R148, R163 ;  /* 0x000000a394a32221 */ /* 0x000fe40000010000 */
.L_x_29697:
[----:B------:R-:W-:Y:S05]  /*3930*/  BSYNC B1 ;  /* 0x0000000000017941 */ /* 0x000fea0003800000 */
.L_x_29695:
[----:B------:R-:W-:Y:S01]  /*3940*/  BSSY B1, `(.L_x_29698) ;  /* 0x000000b000017945 */ /* 0x000fe20003800000 */
[----:B------:R-:W-:Y:S05]  /*3950*/  @P3 BRA `(.L_x_29699) ;  /* 0x0000004000003947 */ /* 0x000fea0003800000 */
[----:B------:R-:W-:Y:S01]  /*3960*/  HFMA2.MMA R164, -RZ, RZ, 0, 0 ;  /* 0x00000000ffa47435 */ /* 0x000fe200000001ff */
[----:B------:R-:W-:Y:S05]  /*3970*/  @!P2 BRA `(.L_x_29700) ;  /* 0x000000700000a947 */ /* 0x000fea0003800000 */
[----:B-----5:R-:W-:Y:S01]  /*3980*/  HADD2.F32 R164, -RZ, R146.H0_H0 ;  /* 0x20000092ffa47230 */ /* 0x020fe20000004100 */
[----:B------:R-:W-:Y:S05]  /*3990*/  BRA `(.L_x_29700) ;  /* 0x0000005000007947 */ /* 0x000fea0003800000 */
.L_x_29699:
[----:B-----5:R-:W-:-:S05]  /*39a0*/  HADD2.F32 R148, -RZ, R142.H0_H0 ;  /* 0x2000008eff947230 */ /* 0x020fca0000004100 */
[----:B------:R-:W-:-:S04]  /*39b0*/  FMUL.FTZ R148, R148, c[0x0][0x1ec] ;  /* 0x00007b0094947a20 */ /* 0x000fc80000410000 */
[----:B------:R-:W-:Y:S01]  /*39c0*/  FMUL.FTZ R164, R228, R148 ;  /* 0x00000094e4a47220 */ /* 0x000fe20000410000 */
[----:B------:R-:W-:-:S05]  /*39d0*/  @P2 HADD2.F32 R148, -RZ, R146.H0_H0 ;  /* 0x20000092ff942230 */ /* 0x000fca0000004100 */
[----:B------:R-:W-:Y:S02]  /*39e0*/  @P2 FADD.FTZ R164, R148, R164 ;  /* 0x000000a494a42221 */ /* 0x000fe40000010000 */
.L_x_29700:
[----:B------:R-:W-:Y:S05]  /*39f0*/  BSYNC B1 ;  /* 0x0000000000017941 */ /* 0x000fea0003800000 */
.L_x_29698:
[----:B------:R-:W-:Y:S01]  /*3a00*/  BSSY B1, `(.L_x_29701) ;  /* 0x000000b000017945 */ /* 0x000fe20003800000 */
[----:B------:R-:W-:Y:S05]  /*3a10*/  @P3 BRA `(.L_x_29702) ;  /* 0x0000004000003947 */ /* 0x000fea0003800000 */
[----:B------:R-:W-:Y:S01]  /*3a20*/  MOV R165, RZ ;  /* 0x000000ff00a57202 */ /* 0x000fe20000000f00 */
[----:B------:R-:W-:Y:S05]  /*3a30*/  @!P2 BRA `(.L_x_29703) ;  /* 0x000000700000a947 */ /* 0x000fea0003800000 */
[----:B-----5:R-:W-:Y:S01]  /*3a40*/  HADD2.F32 R165, -RZ, R146.H1_H1 ;  /* 0x30000092ffa57230 */ /* 0x020fe20000004100 */
[----:B------:R-:W-:Y:S05]  /*3a50*/  BRA `(.L_x_29703) ;  /* 0x0000005000007947 */ /* 0x000fea0003800000 */
.L_x_29702:
[----:B-----5:R-:W-:-:S05]  /*3a60*/  HADD2.F32 R148, -RZ, R142.H1_H1 ;  /* 0x3000008eff947230 */ /* 0x020fca0000004100 */
[----:B------:R-:W-:-:S04]  /*3a70*/  FMUL.FTZ R148, R148, c[0x0][0x1ec] ;  /* 0x00007b0094947a20 */ /* 0x000fc80000410000 */
[----:B------:R-:W-:Y:S01]  /*3a80*/  FMUL.FTZ R165, R229, R148 ;  /* 0x00000094e5a57220 */ /* 0x000fe20000410000 */
[----:B------:R-:W-:-:S05]  /*3a90*/  @P2 HADD2.F32 R148, -RZ, R146.H1_H1 ;  /* 0x30000092ff942230 */ /* 0x000fca0000004100 */
[----:B------:R-:W-:Y:S02]  /*3aa0*/  @P2 FADD.FTZ R165, R148, R165 ;  /* 0x000000a594a52221 */ /* 0x000fe40000010000 */
.L_x_29703:
[----:B------:R-:W-:Y:S05]  /*3ab0*/  BSYNC B1 ;  /* 0x0000000000017941 */ /* 0x000fea0003800000 */
.L_x_29701:
[----:B------:R-:W-:Y:S01]  /*3ac0*/  BSSY B1, `(.L_x_29704) ;  /* 0x000000b000017945 */ /* 0x000fe20003800000 */
[----:B------:R-:W-:Y:S05]  /*3ad0*/  @P3 BRA `(.L_x_29705) ;  /* 0x0000004000003947 */ /* 0x000fea0003800000 */
[----:B------:R-:W-:Y:S01]  /*3ae0*/  HFMA2.MMA R166, -RZ, RZ, 0, 0 ;  /* 0x00000000ffa67435 */ /* 0x000fe200000001ff */
[----:B------:R-:W-:Y:S05]  /*3af0*/  @!P2 BRA `(.L_x_29706) ;  /* 0x000000700000a947 */ /* 0x000fea0003800000 */
[----:B-----5:R-:W-:Y:S01]  /*3b00*/  HADD2.F32 R166, -RZ, R147.H0_H0 ;  /* 0x20000093ffa67230 */ /* 0x020fe20000004100 */
[----:B------:R-:W-:Y:S05]  /*3b10*/  BRA `(.L_x_29706) ;  /* 0x0000005000007947 */ /* 0x000fea0003800000 */
.L_x_29705:
[----:B-----5:R-:W-:-:S05]  /*3b20*/  HADD2.F32 R148, -RZ, R143.H0_H0 ;  /* 0x2000008fff947230 */ /* 0x020fca0000004100 */
[----:B------:R-:W-:-:S04]  /*3b30*/  FMUL.FTZ R148, R148, c[0x0][0x1ec] ;  /* 0x00007b0094947a20 */ /* 0x000fc80000410000 */
[----:B------:R-:W-:Y:S01]  /*3b40*/  FMUL.FTZ R166, R230, R148 ;  /* 0x00000094e6a67220 */ /* 0x000fe20000410000 */
[----:B------:R-:W-:-:S05]  /*3b50*/  @P2 HADD2.F32 R148, -RZ, R147.H0_H0 ;  /* 0x20000093ff942230 */ /* 0x000fca0000004100 */
[----:B------:R-:W-:Y:S02]  /*3b60*/  @P2 FADD.FTZ R166, R148, R166 ;  /* 0x000000a694a62221 */ /* 0x000fe40000010000 */
.L_x_29706:
[----:B------:R-:W-:Y:S05]  /*3b70*/  BSYNC B1 ;  /* 0x0000000000017941 */ /* 0x000fea0003800000 */
.L_x_29704:
[----:B------:R-:W-:Y:S01]  /*3b80*/  BSSY B1, `(.L_x_29707) ;  /* 0x000000b000017945 */ /* 0x000fe20003800000 */
[----:B------:R-:W-:Y:S05]  /*3b90*/  @P3 BRA `(.L_x_29708) ;  /* 0x0000004000003947 */ /* 0x000fea0003800000 */
[----:B------:R-:W-:Y:S01]  /*3ba0*/  MOV R167, RZ ;  /* 0x000000ff00a77202 */ /* 0x000fe20000000f00 */
[----:B------:R-:W-:Y:S05]  /*3bb0*/  @!P2 BRA `(.L_x_29709) ;  /* 0x000000700000a947 */ /* 0x000fea0003800000 */
[----:B-----5:R-:W-:Y:S01]  /*3bc0*/  HADD2.F32 R167, -RZ, R147.H1_H1 ;  /* 0x30000093ffa77230 */ /* 0x020fe20000004100 */
[----:B------:R-:W-:Y:S05]  /*3bd0*/  BRA `(.L_x_29709) ;  /* 0x0000005000007947 */ /* 0x000fea0003800000 */
.L_x_29708:
[----:B-----5:R-:W-:-:S05]  /*3be0*/  HADD2.F32 R148, -RZ, R143.H1_H1 ;  /* 0x3000008fff947230 */ /* 0x020fca0000004100 */
[----:B------:R-:W-:-:S04]  /*3bf0*/  FMUL.FTZ R148, R148, c[0x0][0x1ec] ;  /* 0x00007b0094947a20 */ /* 0x000fc80000410000 */
[----:B------:R-:W-:Y:S01]  /*3c00*/  FMUL.FTZ R167, R231, R148 ;  /* 0x00000094e7a77220 */ /* 0x000fe20000410000 */
[----:B------:R-:W-:-:S05]  /*3c10*/  @P2 HADD2.F32 R148, -RZ, R147.H1_H1 ;  /* 0x30000093ff942230 */ /* 0x000fca0000004100 */
[----:B------:R-:W-:Y:S02]  /*3c20*/  @P2 FADD.FTZ R167, R148, R167 ;  /* 0x000000a794a72221 */ /* 0x000fe40000010000 */
.L_x_29709:
[----:B------:R-:W-:Y:S05]  /*3c30*/  BSYNC B1 ;  /* 0x0000000000017941 */ /* 0x000fea0003800000 */
.L_x_29707:
        /* <DEDUP_REMOVED lines=9> */
.L_x_29685:
[----:B------:R-:W-:Y:S05]  /*3cd0*/  BSYNC B0 ;  /* 0x0000000000007941 */ /* 0x000fea0003800000 */
.L_x_29684:
        /* <DEDUP_REMOVED lines=18> */
.L_x_29713:
[----:B0----5:R-:W-:-:S05]  /*3e00*/  HADD2.F32 R148, -RZ, R140.H0_H0 ;  /* 0x2000008cff947230 */ /* 0x021fca0000004100 */
[----:B------:R-:W-:-:S04]  /*3e10*/  FMUL.FTZ R148, R148, c[0x0][0x1ec] ;  /* 0x00007b0094947a20 */ /* 0x000fc80000410000 */
[----:B------:R-:W-:Y:S01]  /*3e20*/  FMUL.FTZ R168, R216, R148 ;  /* 0x00000094d8a87220 */ /* 0x000fe20000410000 */
[----:B------:R-:W-:-:S05]  /*3e30*/  @P2 HADD2.F32 R148, -RZ, R144.H0_H0 ;  /* 0x20000090ff942230 */ /* 0x000fca0000004100 */
[----:B------:R-:W-:Y:S02]  /*3e40*/  @P2 FADD.FTZ R168, R148, R168 ;  /* 0x000000a894a82221 */ /* 0x000fe40000010000 */
.L_x_29714:
[----:B------:R-:W-:Y:S05]  /*3e50*/  BSYNC B1 ;  /* 0x0000000000017941 */ /* 0x000fea0003800000 */
.L_x_29712:
[----:B------:R-:W-:Y:S01]  /*3e60*/  BSSY B1, `(.L_x_29715) ;  /* 0x000000b000017945 */ /* 0x000fe20003800000 */
[----:B------:R-:W-:Y:S05]  /*3e70*/  @P3 BRA `(.L_x_29716) ;  /* 0x0000004000003947 */ /* 0x000fea0003800000 */
[----:B------:R-:W-:Y:S01]  /*3e80*/  MOV R169, RZ ;  /* 0x000000ff00a97202 */ /* 0x000fe20000000f00 */
[----:B------:R-:W-:Y:S05]  /*3e90*/  @!P2 BRA `(.L_x_29717) ;  /* 0x000000700000a947 */ /* 0x000fea0003800000 */
[----:B-----5:R-:W-:Y:S01]  /*3ea0*/  HADD2.F32 R169, -RZ, R144.H1_H1 ;  /* 0x30000090ffa97230 */ /* 0x020fe20000004100 */
[----:B------:R-:W-:Y:S05]  /*3eb0*/  BRA `(.L_x_29717) ;  /* 0x0000005000007947 */ /* 0x000fea0003800000 */
.L_x_29716:
[----:B-----5:R-:W-:-:S05]  /*3ec0*/  HADD2.F32 R148, -RZ, R140.H1_H1 ;  /* 0x3000008cff947230 */ /* 0x020fca0000004100 */
[----:B------:R-:W-:-:S04]  /*3ed0*/  FMUL.FTZ R148, R148, c[0x0][0x1ec] ;  /* 0x00007b0094947a20 */ /* 0x000fc80000410000 */
[----:B------:R-:W-:Y:S01]  /*3ee0*/  FMUL.FTZ R169, R217, R148 ;  /* 0x00000094d9a97220 */ /* 0x000fe20000410000 */
[----:B------:R-:W-:-:S05]  /*3ef0*/  @P2 HADD2.F32 R148, -RZ, R144.H1_H1 ;  /* 0x30000090ff942230 */ /* 0x000fca0000004100 */
[----:B------:R-:W-:Y:S02]  /*3f00*/  @P2 FADD.FTZ R169, R148, R169 ;  /* 0x000000a994a92221 */ /* 0x000fe40000010000 */
.L_x_29717:
[----:B------:R-:W-:Y:S05]  /*3f10*/  BSYNC B1 ;  /* 0x0000000000017941 */ /* 0x000fea0003800000 */
.L_x_29715:
[----:B------:R-:W-:Y:S01]  /*3f20*/  BSSY B1, `(.L_x_29718) ;  /* 0x000000b000017945 */ /* 0x000fe20003800000 */
[----:B------:R-:W-:Y:S05]  /*3f30*/  @P3 BRA `(.L_x_29719) ;  /* 0x0000004000003947 */ /* 0x000fea0003800000 */
[----:B------:R-:W-:Y:S01]  /*3f40*/  HFMA2.MMA R170, -RZ, RZ, 0, 0 ;  /* 0x00000000ffaa7435 */ /* 0x000fe200000001ff */
[----:B------:R-:W-:Y:S05]  /*3f50*/  @!P2 BRA `(.L_x_29720) ;  /* 0x000000700000a947 */ /* 0x000fea0003800000 */
[----:B-----5:R-:W-:Y:S01]  /*3f60*/  HADD2.F32 R170, -RZ, R145.H0_H0 ;  /* 0x20000091ffaa7230 */ /* 0x020fe20000004100 */
[----:B------:R-:W-:Y:S05]  /*3f70*/  BRA `(.L_x_29720) ;  /* 0x0000005000007947 */ /* 0x000fea0003800000 */
.L_x_29719:
[----:B-----5:R-:W-:-:S05]  /*3f80*/  HADD2.F32 R148, -RZ, R141.H0_H0 ;  /* 0x2000008dff947230 */ /* 0x020fca0000004100 */
[----:B------:R-:W-:-:S04]  /*3f90*/  FMUL.FTZ R148, R148, c[0x0][0x1ec] ;  /* 0x00007b0094947a20 */ /* 0x000fc80000410000 */
[----:B------:R-:W-:Y:S01]  /*3fa0*/  FMUL.FTZ R170, R218, R148 ;  /* 0x00000094daaa7220 */ /* 0x000fe20000410000 */
[----:B------:R-:W-:-:S05]  /*3fb0*/  @P2 HADD2.F32 R148, -RZ, R145.H0_H0 ;  /* 0x20000091ff942230 */ /* 0x000fca0000004100 */
[----:B------:R-:W-:Y:S02]  /*3fc0*/  @P2 FADD.FTZ R170, R148, R170 ;  /* 0x000000aa94aa2221 */ /* 0x000fe40000010000 */
.L_x_29720:
[----:B------:R-:W-:Y:S05]  /*3fd0*/  BSYNC B1 ;  /* 0x0000000000017941 */ /* 0x000fea0003800000 */
.L_x_29718:
[----:B------:R-:W-:Y:S01]  /*3fe0*/  BSSY B1, `(.L_x_29721) ;  /* 0x000000b000017945 */ /* 0x000fe20003800000 */
[----:B------:R-:W-:Y:S05]  /*3ff0*/  @P3 BRA `(.L_x_29722) ;  /* 0x0000004000003947 */ /* 0x000fea0003800000 */
[----:B------:R-:W-:Y:S01]  /*4000*/  MOV R171, RZ ;  /* 0x000000ff00ab7202 */ /* 0x000fe20000000f00 */
[----:B------:R-:W-:Y:S05]  /*4010*/  @!P2 BRA `(.L_x_29723) ;  /* 0x000000700000a947 */ /* 0x000fea0003800000 */
[----:B-----5:R-:W-:Y:S01]  /*4020*/  HADD2.F32 R171, -RZ, R145.H1_H1 ;  /* 0x30000091ffab7230 */ /* 0x020fe20000004100 */
[----:B------:R-:W-:Y:S05]  /*4030*/  BRA `(.L_x_29723) ;  /* 0x0000005000007947 */ /* 0x000fea0003800000 */
.L_x_29722:
[----:B-----5:R-:W-:-:S05]  /*4040*/  HADD2.F32 R148, -RZ, R141.H1_H1 ;  /* 0x3000008dff947230 */ /* 0x020fca0000004100 */
[----:B------:R-:W-:-:S04]  /*4050*/  FMUL.FTZ R148, R148, c[0x0][0x1ec] ;  /* 0x00007b0094947a20 */ /* 0x000fc80000410000 */
[----:B------:R-:W-:Y:S01]  /*4060*/  FMUL.FTZ R171, R219, R148 ;  /* 0x00000094dbab7220 */ /* 0x000fe20000410000 */
[----:B------:R-:W-:-:S05]  /*4070*/  @P2 HADD2.F32 R148, -RZ, R145.H1_H1 ;  /* 0x30000091ff942230 */ /* 0x000fca0000004100 */
[----:B------:R-:W-:Y:S02]  /*4080*/  @P2 FADD.FTZ R171, R148, R171 ;  /* 0x000000ab94ab2221 */ /* 0x000fe40000010000 */
.L_x_29723:
[----:B------:R-:W-:Y:S05]  /*4090*/  BSYNC B1 ;  /* 0x0000000000017941 */ /* 0x000fea0003800000 */
.L_x_29721:
[----:B------:R-:W-:Y:S01]  /*40a0*/  BSSY B1, `(.L_x_29724) ;  /* 0x000000b000017945 */ /* 0x000fe20003800000 */
[----:B------:R-:W-:Y:S05]  /*40b0*/  @P3 BRA `(.L_x_29725) ;  /* 0x0000004000003947 */ /* 0x000fea0003800000 */
[----:B------:R-:W-:Y:S01]  /*40c0*/  HFMA2.MMA R172, -RZ, RZ, 0, 0 ;  /* 0x00000000ffac7435 */ /* 0x000fe200000001ff */
[----:B------:R-:W-:Y:S05]  /*40d0*/  @!P2 BRA `(.L_x_29726) ;  /* 0x000000700000a947 */ /* 0x000fea0003800000 */
[----:B-----5:R-:W-:Y:S01]  /*40e0*/  HADD2.F32 R172, -RZ, R146.H0_H0 ;  /* 0x20000092ffac7230 */ /* 0x020fe20000004100 */
[----:B------:R-:W-:Y:S05]  /*40f0*/  BRA `(.L_x_29726) ;  /* 0x0000005000007947 */ /* 0x000fea0003800000 */
.L_x_29725:
[----:B-----5:R-:W-:-:S05]  /*4100*/  HADD2.F32 R148, -RZ, R142.H0_H0 ;  /* 0x2000008eff947230 */ /* 0x020fca0000004100 */
[----:B------:R-:W-:-:S04]  /*4110*/  FMUL.FTZ R148, R148, c[0x0][0x1ec] ;  /* 0x00007b0094947a20 */ /* 0x000fc80000410000 */
[----:B------:R-:W-:Y:S01]  /*4120*/  FMUL.FTZ R172, R220, R148 ;  /* 0x00000094dcac7220 */ /* 0x000fe20000410000 */
[----:B------:R-:W-:-:S05]  /*4130*/  @P2 HADD2.F32 R148, -RZ, R146.H0_H0 ;  /* 0x20000092ff942230 */ /* 0x000fca0000004100 */
[----:B------:R-:W-:Y:S02]  /*4140*/  @P2 FADD.FTZ R172, R148, R172 ;  /* 0x000000ac94ac2221 */ /* 0x000fe40000010000 */
.L_x_29726:
[----:B------:R-:W-:Y:S05]  /*4150*/  BSYNC B1 ;  /* 0x0000000000017941 */ /* 0x000fea0003800000 */
.L_x_29724:
[----:B------:R-:W-:Y:S01]  /*4160*/  BSSY B1, `(.L_x_29727) ;  /* 0x000000b000017945 */ /* 0x000fe20003800000 */
[----:B------:R-:W-:Y:S05]  /*4170*/  @P3 BRA `(.L_x_29728) ;  /* 0x0000004000003947 */ /* 0x000fea0003800000 */
[----:B------:R-:W-:Y:S01]  /*4180*/  MOV R173, RZ ;  /* 0x000000ff00ad7202 */ /* 0x000fe20000000f00 */
[----:B------:R-:W-:Y:S05]  /*4190*/  @!P2 BRA `(.L_x_29729) ;  /* 0x000000700000a947 */ /* 0x000fea0003800000 */
[----:B-----5:R-:W-:Y:S01]  /*41a0*/  HADD2.F32 R173, -RZ, R146.H1_H1 ;  /* 0x30000092ffad7230 */ /* 0x020fe20000004100 */
[----:B------:R-:W-:Y:S05]  /*41b0*/  BRA `(.L_x_29729) ;  /* 0x0000005000007947 */ /* 0x000fea0003800000 */
.L_x_29728:
[----:B-----5:R-:W-:-:S05]  /*41c0*/  HADD2.F32 R148, -RZ, R142.H1_H1 ;  /* 0x3000008eff947230 */ /* 0x020fca0000004100 */
[----:B------:R-:W-:-:S04]  /*41d0*/  FMUL.FTZ R148, R148, c[0x0][0x1ec] ;  /* 0x00007b0094947a20 */ /* 0x000fc80000410000 */
[----:B------:R-:W-:Y:S01]  /*41e0*/  FMUL.FTZ R173, R221, R148 ;  /* 0x00000094ddad7220 */ /* 0x000fe20000410000 */
[----:B------:R-:W-:-:S05]  /*41f0*/  @P2 HADD2.F32 R148, -RZ, R146.H1_H1 ;  /* 0x30000092ff942230 */ /* 0x000fca0000004100 */
[----:B------:R-:W-:Y:S02]  /*4200*/  @P2 FADD.FTZ R173, R148, R173 ;  /* 0x000000ad94ad2221 */ /* 0x000fe40000010000 */
.L_x_29729:
[----:B------:R-:W-:Y:S05]  /*4210*/  BSYNC B1 ;  /* 0x0000000000017941 */ /* 0x000fea0003800000 */
.L_x_29727:
[----:B------:R-:W-:Y:S01]  /*4220*/  BSSY B1, `(.L_x_29730) ;  /* 0x000000b000017945 */ /* 0x000fe20003800000 */
[----:B------:R-:W-:Y:S05]  /*4230*/  @P3 BRA `(.L_x_29731) ;  /* 0x0000004000003947 */ /* 0x000fea0003800000 */
[----:B------:R-:W-:Y:S01]  /*4240*/  HFMA2.MMA R174, -RZ, RZ, 0, 0 ;  /* 0x00000000ffae7435 */ /* 0x000fe200000001ff */
[----:B------:R-:W-:Y:S05]  /*4250*/  @!P2 BRA `(.L_x_29732) ;  /* 0x000000700000a947 */ /* 0x000fea0003800000 */
[----:B-----5:R-:W-:Y:S01]  /*4260*/  HADD2.F32 R174, -RZ, R147.H0_H0 ;  /* 0x20000093ffae7230 */ /* 0x020fe20000004100 */
[----:B------:R-:W-:Y:S05]  /*4270*/  BRA `(.L_x_29732) ;  /* 0x0000005000007947 */ /* 0x000fea0003800000 */
.L_x_29731:
[----:B-----5:R-:W-:-:S05]  /*4280*/  HADD2.F32 R148, -RZ, R143.H0_H0 ;  /* 0x2000008fff947230 */ /* 0x020fca0000004100 */
[----:B------:R-:W-:-:S04]  /*4290*/  FMUL.FTZ R148, R148, c[0x0][0x1ec] ;  /* 0x00007b0094947a20 */ /* 0x000fc80000410000 */
[----:B------:R-:W-:Y:S01]  /*42a0*/  FMUL.FTZ R174, R222, R148 ;  /* 0x00000094deae7220 */ /* 0x000fe20000410000 */
[----:B------:R-:W-:-:S05]  /*42b0*/  @P2 HADD2.F32 R148, -RZ, R147.H0_H0 ;  /* 0x20000093ff942230 */ /* 0x000fca0000004100 */
[----:B------:R-:W-:Y:S02]  /*42c0*/  @P2 FADD.FTZ R174, R148, R174 ;  /* 0x000000ae94ae2221 */ /* 0x000fe40000010000 */
.L_x_29732:
[----:B------:R-:W-:Y:S05]  /*42d0*/  BSYNC B1 ;  /* 0x0000000000017941 */ /* 0x000fea0003800000 */
.L_x_29730:
[----:B------:R-:W-:Y:S01]  /*42e0*/  BSSY B1, `(.L_x_29733) ;  /* 0x000000b000017945 */ /* 0x000fe20003800000 */
[----:B------:R-:W-:Y:S05]  /*42f0*/  @P3 BRA `(.L_x_29734) ;  /* 0x0000004000003947 */ /* 0x000fea0003800000 */
[----:B------:R-:W-:Y:S01]  /*4300*/  MOV R175, RZ ;  /* 0x000000ff00af7202 */ /* 0x000fe20000000f00 */
[----:B------:R-:W-:Y:S05]  /*4310*/  @!P2 BRA `(.L_x_29735) ;  /* 0x000000700000a947 */ /* 0x000fea0003800000 */
[----:B-----5:R-:W-:Y:S01]  /*4320*/  HADD2.F32 R175, -RZ, R147.H1_H1 ;  /* 0x30000093ffaf7230 */ /* 0x020fe20000004100 */
[----:B------:R-:W-:Y:S05]  /*4330*/  BRA `(.L_x_29735) ;  /* 0x0000005000007947 */ /* 0x000fea0003800000 */
.L_x_29734:
[----:B-----5:R-:W-:-:S05]  /*4340*/  HADD2.F32 R148, -RZ, R143.H1_H1 ;  /* 0x3000008fff947230 */ /* 0x020fca0000004100 */
[----:B------:R-:W-:-:S04]  /*4350*/  FMUL.FTZ R148, R148, c[0x0][0x1ec] ;  /* 0x00007b0094947a20 */ /* 0x000fc80000410000 */
[----:B------:R-:W-:Y:S01]  /*4360*/  FMUL.FTZ R175, R223, R148 ;  /* 0x00000094dfaf7220 */ /* 0x000fe20000410000 */
[----:B------:R-:W-:-:S05]  /*4370*/  @P2 HADD2.F32 R148, -RZ, R147.H1_H1 ;  /* 0x30000093ff942230 */ /* 0x000fca0000004100 */
[----:B------:R-:W-:Y:S02]  /*4380*/  @P2 FADD.FTZ R175, R148, R175 ;  /* 0x000000af94af2221 */ /* 0x000fe40000010000 */
.L_x_29735:
[----:B------:R-:W-:Y:S05]  /*4390*/  BSYNC B1 ;  /* 0x0000000000017941 */ /* 0x000fea0003800000 */
.L_x_29733:
        /* <DEDUP_REMOVED lines=9> */
.L_x_29711:
[----:B------:R-:W-:Y:S05]  /*4430*/  BSYNC B0 ;  /* 0x0000000000007941 */ /* 0x000fea0003800000 */
.L_x_29710:
        /* <DEDUP_REMOVED lines=18> */
.L_x_29739:
[----:B0----5:R-:W-:-:S05]  /*4560*/  HADD2.F32 R148, -RZ, R140.H0_H0 ;  /* 0x2000008cff947230 */ /* 0x021fca0000004100 */
[----:B------:R-:W-:-:S04]  /*4570*/  FMUL.FTZ R148, R148, c[0x0][0x1ec] ;  /* 0x00007b0094947a20 */ /* 0x000fc80000410000 */
[----:B------:R-:W-:Y:S01]  /*4580*/  FMUL.FTZ R176, R192, R148 ;  /* 0x00000094c0b07220 */ /* 0x000fe20000410000 */
[----:B------:R-:W-:-:S05]  /*4590*/  @P1 HADD2.F32 R148, -RZ, R144.H0_H0 ;  /* 0x20000090ff941230 */ /* 0x000fca0000004100 */
[----:B------:R-:W-:Y:S02]  /*45a0*/  @P1 FADD.FTZ R176, R148, R176 ;  /* 0x000000b094b01221 */ /* 0x000fe40000010000 */
.L_x_29740:
[----:B------:R-:W-:Y:S05]  /*45b0*/  BSYNC B1 ;  /* 0x0000000000017941 */ /* 0x000fea0003800000 */
.L_x_29738:
[----:B------:R-:W-:Y:S01]  /*45c0*/  BSSY B1, `(.L_x_29741) ;  /* 0x000000b000017945 */ /* 0x000fe20003800000 */
[----:B------:R-:W-:Y:S05]  /*45d0*/  @P2 BRA `(.L_x_29742) ;  /* 0x0000004000002947 */ /* 0x000fea0003800000 */
[----:B------:R-:W-:Y:S01]  /*45e0*/  MOV R177, RZ ;  /* 0x000000ff00b17202 */ /* 0x000fe20000000f00 */
[----:B------:R-:W-:Y:S05]  /*45f0*/  @!P1 BRA `(.L_x_29743) ;  /* 0x0000007000009947 */ /* 0x000fea0003800000 */
[----:B-----5:R-:W-:Y:S01]  /*4600*/  HADD2.F32 R177, -RZ, R144.H1_H1 ;  /* 0x30000090ffb17230 */ /* 0x020fe20000004100 */
[----:B------:R-:W-:Y:S05]  /*4610*/  BRA `(.L_x_29743) ;  /* 0x0000005000007947 */ /* 0x000fea0003800000 */
.L_x_29742:
[----:B-----5:R-:W-:-:S05]  /*4620*/  HADD2.F32 R148, -RZ, R140.H1_H1 ;  /* 0x3000008cff947230 */ /* 0x020fca0000004100 */
[----:B------:R-:W-:-:S04]  /*4630*/  FMUL.FTZ R148, R148, c[0x0][0x1ec] ;  /* 0x00007b0094947a20 */ /* 0x000fc80000410000 */
[----:B------:R-:W-:Y:S01]  /*4640*/  FMUL.FTZ R177, R193, R148 ;  /* 0x00000094c1b17220 */ /* 0x000fe20000410000 */
[----:B------:R-:W-:-:S05]  /*4650*/  @P1 HADD2.F32 R148, -RZ, R144.H1_H1 ;  /* 0x30000090ff941230 */ /* 0x000fca0000004100 */
[----:B------:R-:W-:Y:S02]  /*4660*/  @P1 FADD.FTZ R177, R148, R177 ;  /* 0x000000b194b11221 */ /* 0x000fe40000010000 */
.L_x_29743:
[----:B------:R-:W-:Y:S05]  /*4670*/  BSYNC B1 ;  /* 0x0000000000017941 */ /* 0x000fea0003800000 */
.L_x_29741:
[----:B------:R-:W-:Y:S01]  /*4680*/  BSSY B1, `(.L_x_29744) ;  /* 0x000000b000017945 */ /* 0x000fe20003800000 */
[----:B------:R-:W-:Y:S05]  /*4690*/  @P2 BRA `(.L_x_29745) ;  /* 0x0000004000002947 */ /* 0x000fea0003800000 */
[----:B------:R-:W-:Y:S01]  /*46a0*/  HFMA2.MMA R178, -RZ, RZ, 0, 0 ;  /* 0x00000000ffb27435 */ /* 0x000fe200000001ff */
[----:B------:R-:W-:Y:S05]  /*46b0*/  @!P1 BRA `(.L_x_29746) ;  /* 0x0000007000009947 */ /* 0x000fea0003800000 */
[----:B-----5:R-:W-:Y:S01]  /*46c0*/  HADD2.F32 R178, -RZ, R145.H0_H0 ;  /* 0x20000091ffb27230 */ /* 0x020fe20000004100 */
[----:B------:R-:W-:Y:S05]  /*46d0*/  BRA `(.L_x_29746) ;  /* 0x0000005000007947 */ /* 0x000fea0003800000 */
.L_x_29745:
[----:B-----5:R-:W-:-:S05]  /*46e0*/  HADD2.F32 R148, -RZ, R141.H0_H0 ;  /* 0x2000008dff947230 */ /* 0x020fca0000004100 */
[----:B------:R-:W-:-:S04]  /*46f0*/  FMUL.FTZ R148, R148, c[0x0][0x1ec] ;  /* 0x00007b0094947a20 */ /* 0x000fc80000410000 */
[----:B------:R-:W-:Y:S01]  /*4700*/  FMUL.FTZ R178, R194, R148 ;  /* 0x00000094c2b27220 */ /* 0x000fe20000410000 */
[----:B------:R-:W-:-:S05]  /*4710*/  @P1 HADD2.F32 R148, -RZ, R145.H0_H0 ;  /* 0x20000091ff941230 */ /* 0x000fca0000004100 */
[----:B------:R-:W-:Y:S02]  /*4720*/  @P1 FADD.FTZ R178, R148, R178 ;  /* 0x000000b294b21221 */ /* 0x000fe40000010000 */
.L_x_29746:
[----:B------:R-:W-:Y:S05]  /*4730*/  BSYNC B1 ;  /* 0x0000000000017941 */ /* 0x000fea0003800000 */
.L_x_29744:
[----:B------:R-:W-:Y:S01]  /*4740*/  BSSY B1, `(.L_x_29747) ;  /* 0x000000b000017945 */ /* 0x000fe20003800000 */
[----:B------:R-:W-:Y:S05]  /*4750*/  @P2 BRA `(.L_x_29748) ;  /* 0x0000004000002947 */ /* 0x000fea0003800000 */
[----:B------:R-:W-:Y:S01]  /*4760*/  MOV R179, RZ ;  /* 0x000000ff00b37202 */ /* 0x000fe20000000f00 */
[----:B------:R-:W-:Y:S05]  /*4770*/  @!P1 BRA `(.L_x_29749) ;  /* 0x0000007000009947 */ /* 0x000fea0003800000 */
[----:B-----5:R-:W-:Y:S01]  /*4780*/  HADD2.F32 R179, -RZ, R145.H1_H1 ;  /* 0x30000091ffb37230 */ /* 0x020fe20000004100 */
[----:B------:R-:W-:Y:S05]  /*4790*/  BRA `(.L_x_29749) ;  /* 0x0000005000007947 */ /* 0x000fea0003800000 */
.L_x_29748:
[----:B-----5:R-:W-:-:S05]  /*47a0*/  HADD2.F32 R148, -RZ, R141.H1_H1 ;  /* 0x3000008dff947230 */ /* 0x020fca0000004100 */
[----:B------:R-:W-:-:S04]  /*47b0*/  FMUL.FTZ R148, R148, c[0x0][0x1ec] ;  /* 0x00007b0094947a20 */ /* 0x000fc80000410000 */
[----:B------:R-:W-:Y:S01]  /*47c0*/  FMUL.FTZ R179, R195, R148 ;  /* 0x00000094c3b37220 */ /* 0x000fe20000410000 */
[----:B------:R-:W-:-:S05]  /*47d0*/  @P1 HADD2.F32 R148, -RZ, R145.H1_H1 ;  /* 0x30000091ff941230 */ /* 0x000fca0000004100 */
[----:B------:R-:W-:Y:S02]  /*47e0*/  @P1 FADD.FTZ R179, R148, R179 ;  /* 0x000000b394b31221 */ /* 0x000fe40000010000 */
.L_x_29749:
[----:B------:R-:W-:Y:S05]  /*47f0*/  BSYNC B1 ;  /* 0x0000000000017941 */ /* 0x000fea0003800000 */
.L_x_29747:
[----:B------:R-:W-:Y:S01]  /*4800*/  BSSY B1, `(.L_x_29750) ;  /* 0x000000b000017945 */ /* 0x000fe20003800000 */
[----:B------:R-:W-:Y:S05]  /*4810*/  @P2 BRA `(.L_x_29751) ;  /* 0x0000004000002947 */ /* 0x000fea0003800000 */
[----:B------:R-:W-:Y:S01]  /*4820*/  HFMA2.MMA R180, -RZ, RZ, 0, 0 ;  /* 0x00000000ffb47435 */ /* 0x000fe200000001ff */
[----:B------:R-:W-:Y:S05]  /*4830*/  @!P1 BRA `(.L_x_29752) ;  /* 0x0000007000009947 */ /* 0x000fea0003800000 */
[----:B-----5:R-:W-:Y:S01]  /*4840*/  HADD2.F32 R180, -RZ, R146.H0_H0 ;  /* 0x20000092ffb47230 */ /* 0x020fe20000004100 */
[----:B------:R-:W-:Y:S05]  /*4850*/  BRA `(.L_x_29752) ;  /* 0x0000005000007947 */ /* 0x000fea0003800000 */
.L_x_29751:
[----:B-----5:R-:W-:-:S05]  /*4860*/  HADD2.F32 R148, -RZ, R142.H0_H0 ;  /* 0x2000008eff947230 */ /* 0x020fca0000004100 */
[----:B------:R-:W-:-:S04]  /*4870*/  FMUL.FTZ R148, R148, c[0x0][0x1ec] ;  /* 0x00007b0094947a20 */ /* 0x000fc80000410000 */
[----:B------:R-:W-:Y:S01]  /*4880*/  FMUL.FTZ R180, R204, R148 ;  /* 0x00000094ccb47220 */ /* 0x000fe20000410000 */
[----:B------:R-:W-:-:S05]  /*4890*/  @P1 HADD2.F32 R148, -RZ, R146.H0_H0 ;  /* 0x20000092ff941230 */ /* 0x000fca0000004100 */
[----:B------:R-:W-:Y:S02]  /*48a0*/  @P1 FADD.FTZ R180, R148, R180 ;  /* 0x000000b494b41221 */ /* 0x000fe40000010000 */
.L_x_29752:
[----:B------:R-:W-:Y:S05]  /*48b0*/  BSYNC B1 ;  /* 0x0000000000017941 */ /* 0x000fea0003800000 */
.L_x_29750:
[----:B------:R-:W-:Y:S01]  /*48c0*/  BSSY B1, `(.L_x_29753) ;  /* 0x000000b000017945 */ /* 0x000fe20003800000 */
[----:B------:R-:W-:Y:S05]  /*48d0*/  @P2 BRA `(.L_x_29754) ;  /* 0x0000004000002947 */ /* 0x000fea0003800000 */
[----:B------:R-:W-:Y:S01]  /*48e0*/  MOV R181, RZ ;  /* 0x000000ff00b57202 */ /* 0x000fe20000000f00 */
[----:B------:R-:W-:Y:S05]  /*48f0*/  @!P1 BRA `(.L_x_29755) ;  /* 0x0000007000009947 */ /* 0x000fea0003800000 */
[----:B-----5:R-:W-:Y:S01]  /*4900*/  HADD2.F32 R181, -RZ, R146.H1_H1 ;  /* 0x30000092ffb57230 */ /* 0x020fe20000004100 */
[----:B------:R-:W-:Y:S05]  /*4910*/  BRA `(.L_x_29755) ;  /* 0x0000005000007947 */ /* 0x000fea0003800000 */
.L_x_29754:
[----:B-----5:R-:W-:-:S05]  /*4920*/  HADD2.F32 R148, -RZ, R142.H1_H1 ;  /* 0x3000008eff947230 */ /* 0x020fca0000004100 */
[----:B------:R-:W-:-:S04]  /*4930*/  FMUL.FTZ R148, R148, c[0x0][0x1ec] ;  /* 0x00007b0094947a20 */ /* 0x000fc80000410000 */
[----:B------:R-:W-:Y:S01]  /*4940*/  FMUL.FTZ R181, R205, R148 ;  /* 0x00000094cdb57220 */ /* 0x000fe20000410000 */
[----:B------:R-:W-:-:S05]  /*4950*/  @P1 HADD2.F32 R148, -RZ, R146.H1_H1 ;  /* 0x30000092ff941230 */ /* 0x000fca0000004100 */
[----:B------:R-:W-:Y:S02]  /*4960*/  @P1 FADD.FTZ R181, R148, R181 ;  /* 0x000000b594b51221 */ /* 0x000fe40000010000 */
.L_x_29755:
[----:B------:R-:W-:Y:S05]  /*4970*/  BSYNC B1 ;  /* 0x0000000000017941 */ /* 0x000fea0003800000 */
.L_x_29753:
[----:B------:R-:W-:Y:S01]  /*4980*/  BSSY B1, `(.L_x_29756) ;  /* 0x000000b000017945 */ /* 0x000fe20003800000 */
[----:B------:R-:W-:Y:S05]  /*4990*/  @P2 BRA `(.L_x_29757) ;  /* 0x0000004000002947 */ /* 0x000fea0003800000 */
[----:B------:R-:W-:Y:S01]  /*49a0*/  HFMA2.MMA R182, -RZ, RZ, 0, 0 ;  /* 0x00000000ffb67435 */ /* 0x000fe200000001ff */
[----:B------:R-:W-:Y:S05]  /*49b0*/  @!P1 BRA `(.L_x_29758) ;  /* 0x0000007000009947 */ /* 0x000fea0003800000 */
[----:B-----5:R-:W-:Y:S01]  /*49c0*/  HADD2.F32 R182, -RZ, R147.H0_H0 ;  /* 0x20000093ffb67230 */ /* 0x020fe20000004100 */
[----:B------:R-:W-:Y:S05]  /*49d0*/  BRA `(.L_x_29758) ;  /* 0x0000005000007947 */ /* 0x000fea0003800000 */
.L_x_29757:
[----:B-----5:R-:W-:-:S05]  /*49e0*/  HADD2.F32 R148, -RZ, R143.H0_H0 ;  /* 0x2000008fff947230 */ /* 0x020fca0000004100 */
[----:B------:R-:W-:-:S04]  /*49f0*/  FMUL.FTZ R148, R148, c[0x0][0x1ec] ;  /* 0x00007b0094947a20 */ /* 0x000fc80000410000 */
[----:B------:R-:W-:Y:S01]  /*4a00*/  FMUL.FTZ R182, R206, R148 ;  /* 0x00000094ceb67220 */ /* 0x000fe20000410000 */
[----:B------:R-:W-:-:S05]  /*4a10*/  @P1 HADD2.F32 R148, -RZ, R147.H0_H0 ;  /* 0x20000093ff941230 */ /* 0x000fca0000004100 */
[----:B------:R-:W-:Y:S02]  /*4a20*/  @P1 FADD.FTZ R182, R148, R182 ;  /* 0x000000b694b61221 */ /* 0x000fe40000010000 */
.L_x_29758:
[----:B------:R-:W-:Y:S05]  /*4a30*/  BSYNC B1 ;  /* 0x0000000000017941 */ /* 0x000fea0003800000 */
.L_x_29756:
[----:B------:R-:W-:Y:S01]  /*4a40*/  BSSY B1, `(.L_x_29759) ;  /* 0x000000b000017945 */ /* 0x000fe20003800000 */
[----:B------:R-:W-:Y:S05]  /*4a50*/  @P2 BRA `(.L_x_29760) ;  /* 0x0000004000002947 */ /* 0x000fea0003800000 */
[----:B------:R-:W-:Y:S01]  /*4a60*/  MOV R183, RZ ;  /* 0x000000ff00b77202 */ /* 0x000fe20000000f00 */
[----:B------:R-:W-:Y:S05]  /*4a70*/  @!P1 BRA `(.L_x_29761) ;  /* 0x0000007000009947 */ /* 0x000fea0003800000 */
[----:B-----5:R-:W-:Y:S01]  /*4a80*/  HADD2.F32 R183, -RZ, R147.H1_H1 ;  /* 0x30000093ffb77230 */ /* 0x020fe20000004100 */
[----:B------:R-:W-:Y:S05]  /*4a90*/  BRA `(.L_x_29761) ;  /* 0x0000005000007947 */ /* 0x000fea0003800000 */
.L_x_29760:
[----:B-----5:R-:W-:-:S05]  /*4aa0*/  HADD2.F32 R148, -RZ, R143.H1_H1 ;  /* 0x3000008fff947230 */ /* 0x020fca0000004100 */
[----:B------:R-:W-:-:S04]  /*4ab0*/  FMUL.FTZ R148, R148, c[0x0][0x1ec] ;  /* 0x00007b0094947a20 */ /* 0x000fc80000410000 */
[----:B------:R-:W-:Y:S01]  /*4ac0*/  FMUL.FTZ R183, R207, R148 ;  /* 0x00000094cfb77220 */ /* 0x000fe20000410000 */
[----:B------:R-:W-:-:S05]  /*4ad0*/  @P1 HADD2.F32 R148, -RZ, R147.H1_H1 ;  /* 0x30000093ff941230 */ /* 0x000fca0000004100 */
[----:B------:R-:W-:Y:S02]  /*4ae0*/  @P1 FADD.FTZ R183, R148, R183 ;  /* 0x000000b794b71221 */ /* 0x000fe40000010000 */
.L_x_29761:
[----:B------:R-:W-:Y:S05]  /*4af0*/  BSYNC B1 ;  /* 0x0000000000017941 */ /* 0x000fea0003800000 */
.L_x_29759:
[----:B------:R-:W-:Y:S01]  /*4b00*/  HFMA2.MMA R196, -RZ, RZ, 0, 9.5367431640625e-07 ;  /* 0x00000010ffc47435 */ /* 0x000fe200000001ff */
[----:B------:R-:W-:Y:S02]  /*4b10*/  F2FP.PACK_AB R151, R183, R182 ;  /* 0x000000b6b797723e */ /* 0x000fe400000000ff */
[----:B------:R-:W-:Y:S02]  /*4b20*/  F2FP.PACK_AB R150, R181, R180 ;  /* 0x000000b4b596723e */ /* 0x000fe400000000ff */
[----:B------:R-:W-:Y:S02]  /*4b30*/  F2FP.PACK_AB R149, R179, R178 ;  /* 0x000000b2b395723e */ /* 0x000fe400000000ff */
[----:B------:R-:W-:-:S03]  /*4b40*/  F2FP.PACK_AB R148, R177, R176 ;  /* 0x000000b0b194723e */ /* 0x000fc600000000ff */
[----:B------:R-:W-:-:S05]  /*4b50*/  IMAD.WIDE.U32 R196, R200, R196, c[0x0][0x188] ;  /* 0x00006200c8c47625 */ /* 0x000fca00078e00c4 */
[----:B------:R0:W-:Y:S02]  /*4b60*/  STG.E.128 [R196.64], R148 ;  /* 0x00000094c4007986 */ /* 0x0001e4000c101d04 */
.L_x_29737:
[----:B------:R-:W-:Y:S05]  /*4b70*/  BSYNC B0 ;  /* 0x0000000000007941 */ /* 0x000fea0003800000 */
.L_x_29736:
        /* <DEDUP_REMOVED lines=82> */
.L_x_29782:
        /* <DEDUP_REMOVED lines=153> */
.L_x_29783:
        /* <DEDUP_REMOVED lines=49> */
[----:B-----5:R-:W-:Y:S02]  /*5d40*/  FFMA.FTZ R149, R201, R149, R39 ;  /* 0x00000095c9957223 */ /* 0x020fe40000010027 */
        /* <DEDUP_REMOVED lines=17> */
.L_x_29767:
[----:B------:R-:W-:Y:S05]  /*5e60*/  BSYNC B1 ;  /* 0x0000000000017941 */ /* 0x000fea0003800000 */
.L_x_29766:
        /* <DEDUP_REMOVED lines=35> */
.L_x_29769:
[----:B------:R-:W-:Y:S05]  /*60a0*/  BSYNC B1 ;  /* 0x0000000000017941 */ /* 0x000fea0003800000 */
.L_x_29768:
        /* <DEDUP_REMOVED lines=35> */
.L_x_29771:
[----:B------:R-:W-:Y:S05]  /*62e0*/  BSYNC B1 ;  /* 0x0000000000017941 */ /* 0x000fea0003800000 */
.L_x_29770:
        /* <DEDUP_REMOVED lines=35> */
.L_x_29773:
[----:B------:R-:W-:Y:S05]  /*6520*/  BSYNC B1 ;  /* 0x0000000000017941 */ /* 0x000fea0003800000 */
.L_x_29772:
        /* <DEDUP_REMOVED lines=35> */
.L_x_29775:
[----:B------:R-:W-:Y:S05]  /*6760*/  BSYNC B1 ;  /* 0x0000000000017941 */ /* 0x000fea0003800000 */
.L_x_29774:
        /* <DEDUP_REMOVED lines=35> */
.L_x_29777:
[----:B------:R-:W-:Y:S05]  /*69a0*/  BSYNC B1 ;  /* 0x0000000000017941 */ /* 0x000fea0003800000 */
.L_x_29776:
        /* <DEDUP_REMOVED lines=35> */
.L_x_29779:
[----:B------:R-:W-:Y:S05]  /*6be0*/  BSYNC B1 ;  /* 0x0000000000017941 */ /* 0x000fea0003800000 */
.L_x_29778:
        /* <DEDUP_REMOVED lines=33> */
.L_x_29765:
[----:B------:R-:W-:Y:S05]  /*6e00*/  BSYNC B0 ;  /* 0x0000000000007941 */ /* 0x000fea0003800000 */
.L_x_29764:
[----:B01----:R-:W-:-:S04]  /*6e10*/  MOV R148, c[0x0][0x160] ;  /* 0x0000580000947a02 */ /* 0x003fc80000000f00 */
[----:B------:R-:W-:-:S04]  /*6e20*/  LEA R3, R148, R3, 0x2 ;  /* 0x0000000394037211 */ /* 0x000fc800078e10ff */
[----:B------:R-:W-:-:S13]  /*6e30*/  ISETP.GE.AND P1, PT, R3, c[0x0][0x164], PT ;  /* 0x0000590003007a0c */ /* 0x000fda0003f26270 */
[----:B------:R-:W-:Y:S01]  /*6e40*/  @P1 CALL.REL.NOINC `(.L_x_29780) ;  /* 0x0000001000001944 */ /* 0x000fe20003c00000 */
[----:B------:R-:W-:Y:S05]  /*6e50*/  BRA `(.L_x_29781) ;  /* 0xffff9fe000007947 */ /* 0x000fea000383ffff */
.L_x_29780:
[----:B------:R-:W-:Y:S05]  /*6e60*/  EXIT ;  /* 0x000000000000794d */ /* 0x000fea0003800000 */
.L_x_29762:
[----:B------:R-:W-:Y:S01]  /*6e70*/  HFMA2.MMA R150, -RZ, RZ, 0, 5.9604644775390625e-08 ;  /* 0x00000001ff967435 */ /* 0x000fe200000001ff */
[----:B------:R-:W-:Y:S02]  /*6e80*/  MOV R196, R151 ;  /* 0x0000009700c47202 */ /* 0x000fe40000000f00 */
[----:B------:R-:W-:Y:S02]  /*6e90*/  MOV R197, 0x1f ;  /* 0x0000001f00c57802 */ /* 0x000fe40000000f00 */
[----:B------:R-:W-:Y:S02]  /*6ea0*/  MOV R149, 0xffffffff ;  /* 0xffffffff00957802 */ /* 0x000fe40000000f00 */
[----:B------:R-:W-:Y:S02]  /*6eb0*/  MOV R148, 0x6ed0 ;  /* 0x00006ed000947802 */ /* 0x000fe40000000f00 */
[----:B-----5:R-:W-:Y:S05]  /*6ec0*/  CALL.REL.NOINC `($__internal_86_$__cuda_sm70_shflsync_bfly_p) ;  /* 0x00000c1000007944 */ /* 0x020fea0003c00000 */
[----:B-1----:R-:W-:Y:S05]  /*6ed0*/  BRA `(.L_x_29782) ;  /* 0xffffe1c000007947 */ /* 0x002fea000383ffff */
.L_x_29763:
[----:B------:R-:W-:Y:S01]  /*6ee0*/  HFMA2.MMA R150, -RZ, RZ, 0, 1.1920928955078125e-07 ;  /* 0x00000002ff967435 */ /* 0x000fe200000001ff */
[----:B------:R-:W-:Y:S02]  /*6ef0*/  MOV R196, R151 ;  /* 0x0000009700c47202 */ /* 0x000fe40000000f00 */
[----:B------:R-:W-:-:S02]  /*6f00*/  MOV R197, 0x1f ;  /* 0x0000001f00c57802 */ /* 0x000fc40000000f00 */
[----:B------:R-:W-:Y:S02]  /*6f10*/  MOV R149, 0xffffffff ;  /* 0xffffffff00957802 */ /* 0x000fe40000000f00 */
[----:B------:R-:W-:Y:S02]  /*6f20*/  MOV R148, 0x6f40 ;  /* 0x00006f4000947802 */ /* 0x000fe40000000f00 */
[----:B-----5:R-:W-:Y:S05]  /*6f30*/  CALL.REL.NOINC `($__internal_86_$__cuda_sm70_shflsync_bfly_p) ;  /* 0x00000ba000007944 */ /* 0x020fea0003c00000 */
[----:B-1----:R-:W-:Y:S01]  /*6f40*/  FADD.FTZ R151, R151, R150 ;  /* 0x0000009697977221 */ /* 0x002fe20000010000 */
[----:B------:R-:W-:Y:S01]  /*6f50*/  HFMA2.MMA R150, -RZ, RZ, 0, 2.384185791015625e-07 ;  /* 0x00000004ff967435 */ /* 0x000fe200000001ff */
[----:B------:R-:W-:Y:S02]  /*6f60*/  MOV R197, 0x1f ;  /* 0x0000001f00c57802 */ /* 0x000fe40000000f00 */
[----:B------:R-:W-:Y:S02]  /*6f70*/  MOV R149, 0xffffffff ;  /* 0xffffffff00957802 */ /* 0x000fe40000000f00 */
[----:B------:R-:W-:Y:S02]  /*6f80*/  MOV R196, R151 ;  /* 0x0000009700c47202 */ /* 0x000fe40000000f00 */
[----:B------:R-:W-:-:S02]  /*6f90*/  MOV R148, 0x6fb0 ;  /* 0x00006fb000947802 */ /* 0x000fc40000000f00 */
[----:B------:R-:W-:Y:S05]  /*6fa0*/  CALL.REL.NOINC `($__internal_86_$__cuda_sm70_shflsync_bfly_p) ;  /* 0x00000b3000007944 */ /* 0x000fea0003c00000 */
[----:B-1----:R-:W-:Y:S01]  /*6fb0*/  FADD.FTZ R151, R151, R150 ;  /* 0x0000009697977221 */ /* 0x002fe20000010000 */
[----:B------:R-:W-:Y:S01]  /*6fc0*/  HFMA2.MMA R150, -RZ, RZ, 0, 4.76837158203125e-07 ;  /* 0x00000008ff967435 */ /* 0x000fe200000001ff */
[----:B------:R-:W-:-:S02]  /*6fd0*/  MOV R197, 0x1f ;  /* 0x0000001f00c57802 */ /* 0x000fc40000000f00 */
[----:B------:R-:W-:Y:S02]  /*6fe0*/  MOV R149, 0xffffffff ;  /* 0xffffffff00957802 */ /* 0x000fe40000000f00 */
[----:B------:R-:W-:Y:S02]  /*6ff0*/  MOV R196, R151 ;  /* 0x0000009700c47202 */ /* 0x000fe40000000f00 */
[----:B------:R-:W-:Y:S02]  /*7000*/  MOV R148, 0x7020 ;  /* 0x0000702000947802 */ /* 0x000fe40000000f00 */
[----:B------:R-:W-:Y:S05]  /*7010*/  CALL.REL.NOINC `($__internal_86_$__cuda_sm70_shflsync_bfly_p) ;  /* 0x00000ac000007944 */ /* 0x000fea0003c00000 */
[----:B-1----:R-:W-:Y:S01]  /*7020*/  FADD.FTZ R151, R151, R150 ;  /* 0x0000009697977221 */ /* 0x002fe20000010000 */
[----:B------:R-:W-:Y:S01]  /*7030*/  HFMA2.MMA R150, -RZ, RZ, 0, 9.5367431640625e-07 ;  /* 0x00000010ff967435 */ /* 0x000fe200000001ff */
[----:B------:R-:W-:Y:S02]  /*7040*/  MOV R197, 0x1f ;  /* 0x0000001f00c57802 */ /* 0x000fe40000000f00 */
[----:B------:R-:W-:Y:S02]  /*7050*/  MOV R149, 0xffffffff ;  /* 0xffffffff00957802 */ /* 0x000fe40000000f00 */
[----:B------:R-:W-:-:S02]  /*7060*/  MOV R196, R151 ;  /* 0x0000009700c47202 */ /* 0x000fc40000000f00 */
[----:B------:R-:W-:Y:S02]  /*7070*/  MOV R148, 0x7090 ;  /* 0x0000709000947802 */ /* 0x000fe40000000f00 */
[----:B------:R-:W-:Y:S05]  /*7080*/  CALL.REL.NOINC `($__internal_86_$__cuda_sm70_shflsync_bfly_p) ;  /* 0x00000a5000007944 */ /* 0x000fea0003c00000 */
        /* <DEDUP_REMOVED lines=139> */
[----:B------:R-:W-:Y:S05]  /*7940*/  CALL.REL.NOINC `($__internal_86_$__cuda_sm70_shflsync_bfly_p) ;  /* 0x0000019000007944 */ /* 0x000fea0003c00000 */
[----:B-1----:R-:W-:Y:S01]  /*7950*/  FADD.FTZ R196, R196, R150 ;  /* 0x00000096c4c47221 */ /* 0x002fe20000010000 */
[----:B------:R-:W-:Y:S01]  /*7960*/  HFMA2.MMA R150, -RZ, RZ, 0, 1.1920928955078125e-07 ;  /* 0x00000002ff967435 */ /* 0x000fe200000001ff */
[----:B------:R-:W-:Y:S02]  /*7970*/  MOV R197, 0x1f ;  /* 0x0000001f00c57802 */ /* 0x000fe40000000f00 */
[----:B------:R-:W-:Y:S02]  /*7980*/  MOV R149, 0xffffffff ;  /* 0xffffffff00957802 */ /* 0x000fe40000000f00 */
[----:B------:R-:W-:Y:S02]  /*7990*/  MOV R148, 0x79b0 ;  /* 0x000079b000947802 */ /* 0x000fe40000000f00 */
[----:B------:R-:W-:Y:S05]  /*79a0*/  CALL.REL.NOINC `($__internal_86_$__cuda_sm70_shflsync_bfly_p) ;  /* 0x0000013000007944 */ /* 0x000fea0003c00000 */
[----:B-1----:R-:W-:Y:S01]  /*79b0*/  FADD.FTZ R196, R196, R150 ;  /* 0x00000096c4c47221 */ /* 0x002fe20000010000 */
[----:B------:R-:W-:Y:S01]  /*79c0*/  HFMA2.MMA R150, -RZ, RZ, 0, 2.384185791015625e-07 ;  /* 0x00000004ff967435 */ /* 0x000fe200000001ff */
[----:B------:R-:W-:-:S02]  /*79d0*/  MOV R197, 0x1f ;  /* 0x0000001f00c57802 */ /* 0x000fc40000000f00 */
[----:B------:R-:W-:Y:S02]  /*79e0*/  MOV R149, 0xffffffff ;  /* 0xffffffff00957802 */ /* 0x000fe40000000f00 */
[----:B------:R-:W-:Y:S02]  /*79f0*/  MOV R148, 0x7a10 ;  /* 0x00007a1000947802 */ /* 0x000fe40000000f00 */
[----:B------:R-:W-:Y:S05]  /*7a00*/  CALL.REL.NOINC `($__internal_86_$__cuda_sm70_shflsync_bfly_p) ;  /* 0x000000d000007944 */ /* 0x000fea0003c00000 */
[----:B-1----:R-:W-:Y:S01]  /*7a10*/  FADD.FTZ R196, R196, R150 ;  /* 0x00000096c4c47221 */ /* 0x002fe20000010000 */
[----:B------:R-:W-:Y:S01]  /*7a20*/  HFMA2.MMA R150, -RZ, RZ, 0, 4.76837158203125e-07 ;  /* 0x00000008ff967435 */ /* 0x000fe200000001ff */
[----:B------:R-:W-:Y:S02]  /*7a30*/  MOV R197, 0x1f ;  /* 0x0000001f00c57802 */ /* 0x000fe40000000f00 */
[----:B------:R-:W-:Y:S02]  /*7a40*/  MOV R149, 0xffffffff ;  /* 0xffffffff00957802 */ /* 0x000fe40000000f00 */
[----:B------:R-:W-:Y:S02]  /*7a50*/  MOV R148, 0x7a70 ;  /* 0x00007a7000947802 */ /* 0x000fe40000000f00 */
[----:B------:R-:W-:Y:S05]  /*7a60*/  CALL.REL.NOINC `($__internal_86_$__cuda_sm70_shflsync_bfly_p) ;  /* 0x0000007000007944 */ /* 0x000fea0003c00000 */
[----:B-1----:R-:W-:Y:S01]  /*7a70*/  FADD.FTZ R196, R196, R150 ;  /* 0x00000096c4c47221 */ /* 0x002fe20000010000 */
[----:B------:R-:W-:Y:S01]  /*7a80*/  HFMA2.MMA R150, -RZ, RZ, 0, 9.5367431640625e-07 ;  /* 0x00000010ff967435 */ /* 0x000fe200000001ff */
[----:B------:R-:W-:-:S02]  /*7a90*/  MOV R197, 0x1f ;  /* 0x0000001f00c57802 */ /* 0x000fc40000000f00 */
[----:B------:R-:W-:Y:S02]  /*7aa0*/  MOV R149, 0xffffffff ;  /* 0xffffffff00957802 */ /* 0x000fe40000000f00 */
[----:B------:R-:W-:Y:S02]  /*7ab0*/  MOV R148, 0x7ad0 ;  /* 0x00007ad000947802 */ /* 0x000fe40000000f00 */
[----:B------:R-:W-:Y:S05]  /*7ac0*/  CALL.REL.NOINC `($__internal_86_$__cuda_sm70_shflsync_bfly_p) ;  /* 0x0000001000007944 */ /* 0x000fea0003c00000 */
[----:B-1----:R-:W-:Y:S05]  /*7ad0*/  BRA `(.L_x_29783) ;  /* 0xffffdf5000007947 */ /* 0x002fea000383ffff */
        .weak           $__internal_86_$__cuda_sm70_shflsync_bfly_p
        .type           $__internal_86_$__cuda_sm70_shflsync_bfly_p,@function
        .size           $__internal_86_$__cuda_sm70_shflsync_bfly_p,(.L_x_57126 - $__internal_86_$__cuda_sm70_shflsync_bfly_p)
$__internal_86_$__cuda_sm70_shflsync_bfly_p:
[----:B------:R-:W-:Y:S04]  /*7ae0*/  WARPSYNC R149 ;  /* 0x0000009500007348 */ /* 0x000fe80003800000 */
[----:B------:R0:W1:Y:S02]  /*7af0*/  SHFL.BFLY PT, R150, R196, R150, R197 ;  /* 0x0c000096c4967389 */ /* 0x00006400000e00c5 */
[----:B0-----:R-:W-:-:S06]  /*7b00*/  HFMA2.MMA R149, -RZ, RZ, 0, 0 ;  /* 0x00000000ff957435 */ /* 0x001fcc00000001ff */
[----:B------:R-:W-:Y:S05]  /*7b10*/  RET.REL.NODEC R148 `(_ZN10layer_norm13ln_fwd_kernelINS_13Kernel_traitsIf6__halfS2_S2_fjLj2048ELj1ELj4ELj1ELj16ENS_18Kernel_traits_baseILj2048EfS2_S2_S2_fjLj128EEEEELb0ELb1ELb1ELb0EEEvNS_9FwdParamsE) ;  /* 0xffff84e094007950 */ /* 0x000fea0003c3ffff */
.L_x_29784:
        /* <DEDUP_REMOVED lines=14> */
.L_x_57126:


//--------------------- .text._ZN10layer_norm13ln_fwd_kernelINS_13Kernel_traitsIf6__halfS2_S2_fjLj2048ELj1ELj4ELj1ELj16ENS_18Kernel_traits_baseILj2048EfS2_S2_S2_fjLj128EEEEELb0ELb1ELb1ELb1EEEvNS_9FwdParamsE --------------------------
	.section	.text._ZN10layer_norm13ln_fwd_kernelINS_13Kernel_traitsIf6__halfS2_S2_fjLj2048ELj1ELj4ELj1ELj16ENS_18Kernel_traits_baseILj2048EfS2_S2_S2_fjLj128EEEEELb0ELb1ELb1ELb1EEEvNS_9FwdParamsE,"ax",@progbits
	.sectioninfo	@"SHI_REGISTERS=255"
	.align	128
        .global         _ZN10layer_norm13ln_fwd_kernelINS_13Kernel_traitsIf6__halfS2_S2_fjLj2048ELj1ELj4ELj1ELj16ENS_18Kernel_traits_baseILj2048EfS2_S2_S2_fjLj128EEEEELb0ELb1ELb1ELb1EEEvNS_9FwdParamsE
        .type           _ZN10layer_norm13ln_fwd_kernelINS_13Kernel_traitsIf6__halfS2_S2_fjLj2048ELj1ELj4ELj1ELj16ENS_18Kernel_traits_baseILj2048EfS2_S2_S2_fjLj128EEEEELb0ELb1ELb1ELb1EEEvNS_9FwdParamsE,@function
        .size           _ZN10layer_norm13ln_fwd_kernelINS_13Kernel_traitsIf6__halfS2_S2_fjLj2048ELj1ELj4ELj1ELj16ENS_18Kernel_traits_baseILj2048EfS2_S2_S2_fjLj128EEEEELb0ELb1ELb1ELb1EEEvNS_9FwdParamsE,(.L_x_57127 - _ZN10layer_norm13ln_fwd_kernelINS_13Kernel_traitsIf6__halfS2_S2_fjLj2048ELj1ELj4ELj1ELj16ENS_18Kernel_traits_baseILj2048EfS2_S2_S2_fjLj128EEEEELb0ELb1ELb1ELb1EEEvNS_9FwdParamsE)
        .other          _ZN10layer_norm13ln_fwd_kernelINS_13Kernel_traitsIf6__halfS2_S2_fjLj2048ELj1ELj4ELj1ELj16ENS_18Kernel_traits_baseILj2048EfS2_S2_S2_fjLj128EEEEELb0ELb1ELb1ELb1EEEvNS_9FwdParamsE,@"STO_CUDA_ENTRY STV_DEFAULT"
_ZN10layer_norm13ln_fwd_kernelINS_13Kernel_traitsIf6__halfS2_S2_fjLj2048ELj1ELj4ELj1ELj16ENS_18Kernel_traits_baseILj2048EfS2_S2_S2_fjLj128EEEEELb0ELb1ELb1ELb1EEEvNS_9FwdParamsE:
.text._ZN10layer_norm13ln_fwd_kernelINS_13Kernel_traitsIf6__halfS2_S2_fjLj2048ELj1ELj4ELj1ELj16ENS_18Kernel_traits_baseILj2048EfS2_S2_S2_fjLj128EEEEELb0ELb1ELb1ELb1EEEvNS_9FwdParamsE:
        /* <DEDUP_REMOVED lines=112> */
.L_x_29982:
        /* <DEDUP_REMOVED lines=33> */
[----:B-----5:R-:W-:Y:S01]  /*0910*/  HADD2.F32 R211, -RZ, R180.H0_H0 ;  /* 0x200000b4ffd37230 */ /* 0x020fe20000004100 */
[----:B------:R-:W-:Y:S05]  /*0920*/  BRA `(.L_x_29787) ;  /* 0x0000006000007947 */ /* 0x000fea0003800000 */
.L_x_29786:
[----:B0-----:R-:W2:Y:S01]  /*0930*/  LDL R3, [R1+0x28] ;  /* 0x0000280001037983 */ /* 0x001ea20000100800 */
[----:B-----5:R-:W-:Y:S02]  /*0940*/  HADD2.F32 R2, -RZ, R184.H0_H0 ;  /* 0x200000b8ff027230 */ /* 0x020fe40000004100 */
[----:B------:R-:W-:-:S03]  /*0950*/  @P0 HADD2.F32 R4, -RZ, R180.H0_H0 ;  /* 0x200000b4ff040230 */ /* 0x000fc60000004100 */
[----:B------:R-:W-:-:S04]  /*0960*/  FMUL.FTZ R2, R2, c[0x0][0x1ec] ;  /* 0x00007b0002027a20 */ /* 0x000fc80000410000 */
[----:B--2---:R-:W-:-:S04]  /*0970*/  FMUL.FTZ R211, R3, R2 ;  /* 0x0000000203d37220 */ /* 0x004fc80000410000 */
[----:B------:R-:W-:Y:S02]  /*0980*/  @P0 FADD.FTZ R211, R211, R4 ;  /* 0x00000004d3d30221 */ /* 0x000fe40000010000 */
.L_x_29787:
[----:B------:R-:W-:Y:S05]  /*0990*/  BSYNC B0 ;  /* 0x0000000000007941 */ /* 0x000fea0003800000 */
.L_x_29785:
[----:B------:R-:W-:Y:S01]  /*09a0*/  BSSY B0, `(.L_x_29788) ;  /* 0x000000c000007945 */ /* 0x000fe20003800000 */
[----:B------:R-:W-:Y:S05]  /*09b0*/  @P2 BRA `(.L_x_29789) ;  /* 0x0000004000002947 */ /* 0x000fea0003800000 */
[----:B------:R-:W-:Y:S01]  /*09c0*/  HFMA2.MMA R210, -RZ, RZ, 0, 0 ;  /* 0x00000000ffd27435 */ /* 0x000fe200000001ff */
[----:B------:R-:W-:Y:S05]  /*09d0*/  @!P0 BRA `(.L_x_29790) ;  /* 0x0000008000008947 */ /* 0x000fea0003800000 */
[----:B-----5:R-:W-:Y:S01]  /*09e0*/  HADD2.F32 R210, -RZ, R180.H1_H1 ;  /* 0x300000b4ffd27230 */ /* 0x020fe20000004100 */
[----:B------:R-:W-:Y:S05]  /*09f0*/  BRA `(.L_x_29790) ;  /* 0x0000006000007947 */ /* 0x000fea0003800000 */
.L_x_29789:
[----:B------:R-:W2:Y:S01]  /*0a00*/  LDL R4, [R1+0x2c] ;  /* 0x00002c0001047983 */ /* 0x000ea20000100800 */
[----:B-----5:R-:W-:Y:S02]  /*0a10*/  HADD2.F32 R2, -RZ, R184.H1_H1 ;  /* 0x300000b8ff027230 */ /* 0x020fe40000004100 */
[----:B------:R-:W-:-:S03]  /*0a20*/  @P0 HADD2.F32 R3, -RZ, R180.H1_H1 ;  /* 0x300000b4ff030230 */ /* 0x000fc60000004100 */
[----:B------:R-:W-:-:S04]  /*0a30*/  FMUL.FTZ R2, R2, c[0x0][0x1ec] ;  /* 0x00007b0002027a20 */ /* 0x000fc80000410000 */
[----:B--2---:R-:W-:-:S04]  /*0a40*/  FMUL.FTZ R210, R4, R2 ;  /* 0x0000000204d27220 */ /* 0x004fc80000410000 */
[----:B------:R-:W-:Y:S02]  /*0a50*/  @P0 FADD.FTZ R210, R210, R3 ;  /* 0x00000003d2d20221 */ /* 0x000fe40000010000 */
.L_x_29790:
[----:B------:R-:W-:Y:S05]  /*0a60*/  BSYNC B0 ;  /* 0x0000000000007941 */ /* 0x000fea0003800000 */
.L_x_29788:
[----:B------:R-:W-:Y:S01]  /*0a70*/  BSSY B0, `(.L_x_29791) ;  /* 0x000000c000007945 */ /* 0x000fe20003800000 */
[----:B------:R-:W-:Y:S05]  /*0a80*/  @P2 BRA `(.L_x_29792) ;  /* 0x0000004000002947 */ /* 0x000fea0003800000 */
[----:B------:R-:W-:Y:S01]  /*0a90*/  MOV R217, RZ ;  /* 0x000000ff00d97202 */ /* 0x000fe20000000f00 */
[----:B------:R-:W-:Y:S05]  /*0aa0*/  @!P0 BRA `(.L_x_29793) ;  /* 0x0000008000008947 */ /* 0x000fea0003800000 */
[----:B-----5:R-:W-:Y:S01]  /*0ab0*/  HADD2.F32 R217, -RZ, R181.H0_H0 ;  /* 0x200000b5ffd97230 */ /* 0x020fe20000004100 */
[----:B------:R-:W-:Y:S05]  /*0ac0*/  BRA `(.L_x_29793) ;  /* 0x0000006000007947 */ /* 0x000fea0003800000 */
.L_x_29792:
[----:B------:R-:W2:Y:S01]  /*0ad0*/  LDL R3, [R1+0x30] ;  /* 0x0000300001037983 */ /* 0x000ea20000100800 */
[----:B-----5:R-:W-:Y:S02]  /*0ae0*/  HADD2.F32 R2, -RZ, R185.H0_H0 ;  /* 0x200000b9ff027230 */ /* 0x020fe40000004100 */
[----:B------:R-:W-:-:S03]  /*0af0*/  @P0 HADD2.F32 R4, -RZ, R181.H0_H0 ;  /* 0x200000b5ff040230 */ /* 0x000fc60000004100 */
[----:B------:R-:W-:-:S04]  /*0b00*/  FMUL.FTZ R2, R2, c[0x0][0x1ec] ;  /* 0x00007b0002027a20 */ /* 0x000fc80000410000 */
[----:B--2---:R-:W-:-:S04]  /*0b10*/  FMUL.FTZ R217, R3, R2 ;  /* 0x0000000203d97220 */ /* 0x004fc80000410000 */
[----:B------:R-:W-:Y:S02]  /*0b20*/  @P0 FADD.FTZ R217, R217, R4 ;  /* 0x00000004d9d90221 */ /* 0x000fe40000010000 */
.L_x_29793:
[----:B------:R-:W-:Y:S05]  /*0b30*/  BSYNC B0 ;  /* 0x0000000000007941 */ /* 0x000fea0003800000 */
.L_x_29791:
[----:B------:R-:W-:Y:S01]  /*0b40*/  BSSY B0, `(.L_x_29794) ;  /* 0x000000c000007945 */ /* 0x000fe20003800000 */
[----:B------:R-:W-:Y:S05]  /*0b50*/  @P2 BRA `(.L_x_29795) ;  /* 0x0000004000002947 */ /* 0x000fea0003800000 */
[----:B------:R-:W-:Y:S01]  /*0b60*/  HFMA2.MMA R216, -RZ, RZ, 0, 0 ;  /* 0x00000000ffd87435 */ /* 0x000fe200000001ff */
[----:B------:R-:W-:Y:S05]  /*0b70*/  @!P0 BRA `(.L_x_29796) ;  /* 0x0000008000008947 */ /* 0x000fea0003800000 */
[----:B-----5:R-:W-:Y:S01]  /*0b80*/  HADD2.F32 R216, -RZ, R181.H1_H1 ;  /* 0x300000b5ffd87230 */ /* 0x020fe20000004100 */
[----:B------:R-:W-:Y:S05]  /*0b90*/  BRA `(.L_x_29796) ;  /* 0x0000006000007947 */ /* 0x000fea0003800000 */
.L_x_29795:
[----:B------:R-:W2:Y:S01]  /*0ba0*/  LDL R4, [R1+0x34] ;  /* 0x0000340001047983 */ /* 0x000ea20000100800 */
[----:B-----5:R-:W-:Y:S02]  /*0bb0*/  HADD2.F32 R2, -RZ, R185.H1_H1 ;  /* 0x300000b9ff027230 */ /* 0x020fe40000004100 */
[----:B------:R-:W-:-:S03]  /*0bc0*/  @P0 HADD2.F32 R3, -RZ, R181.H1_H1 ;  /* 0x300000b5ff030230 */ /* 0x000fc60000004100 */
[----:B------:R-:W-:-:S04]  /*0bd0*/  FMUL.FTZ R2, R2, c[0x0][0x1ec] ;  /* 0x00007b0002027a20 */ /* 0x000fc80000410000 */
[----:B--2---:R-:W-:-:S04]  /*0be0*/  FMUL.FTZ R216, R4, R2 ;  /* 0x0000000204d87220 */ /* 0x004fc80000410000 */
[----:B------:R-:W-:Y:S02]  /*0bf0*/  @P0 FADD.FTZ R216, R216, R3 ;  /* 0x00000003d8d80221 */ /* 0x000fe40000010000 */
.L_x_29796:
[----:B------:R-:W-:Y:S05]  /*0c00*/  BSYNC B0 ;  /* 0x0000000000007941 */ /* 0x000fea0003800000 */
.L_x_29794:
[----:B------:R-:W-:Y:S01]  /*0c10*/  BSSY B0, `(.L_x_29797) ;  /* 0x000000c000007945 */ /* 0x000fe20003800000 */
[----:B------:R-:W-:Y:S05]  /*0c20*/  @P2 BRA `(.L_x_29798) ;  /* 0x0000004000002947 */ /* 0x000fea0003800000 */
[----:B------:R-:W-:Y:S01]  /*0c30*/  MOV R215, RZ ;  /* 0x000000ff00d77202 */ /* 0x000fe20000000f00 */
[----:B------:R-:W-:Y:S05]  /*0c40*/  @!P0 BRA `(.L_x_29799) ;  /* 0x0000008000008947 */ /* 0x000fea0003800000 */
[----:B-----5:R-:W-:Y:S01]  /*0c50*/  HADD2.F32 R215, -RZ, R182.H0_H0 ;  /* 0x200000b6ffd77230 */ /* 0x020fe20000004100 */
[----:B------:R-:W-:Y:S05]  /*0c60*/  BRA `(.L_x_29799) ;  /* 0x0000006000007947 */ /* 0x000fea0003800000 */
.L_x_29798:
[----:B------:R-:W2:Y:S01]  /*0c70*/  LDL R3, [R1+0x18] ;  /* 0x0000180001037983 */ /* 0x000ea20000100800 */
[----:B-----5:R-:W-:Y:S02]  /*0c80*/  HADD2.F32 R2, -RZ, R186.H0_H0 ;  /* 0x200000baff027230 */ /* 0x020fe40000004100 */
[----:B------:R-:W-:-:S03]  /*0c90*/  @P0 HADD2.F32 R4, -RZ, R182.H0_H0 ;  /* 0x200000b6ff040230 */ /* 0x000fc60000004100 */
[----:B------:R-:W-:-:S04]  /*0ca0*/  FMUL.FTZ R2, R2, c[0x0][0x1ec] ;  /* 0x00007b0002027a20 */ /* 0x000fc80000410000 */
[----:B--2---:R-:W-:-:S04]  /*0cb0*/  FMUL.FTZ R215, R3, R2 ;  /* 0x0000000203d77220 */ /* 0x004fc80000410000 */
[----:B------:R-:W-:Y:S02]  /*0cc0*/  @P0 FADD.FTZ R215, R215, R4 ;  /* 0x00000004d7d70221 */ /* 0x000fe40000010000 */
.L_x_29799:
[----:B------:R-:W-:Y:S05]  /*0cd0*/  BSYNC B0 ;  /* 0x0000000000007941 */ /* 0x000fea0003800000 */
.L_x_29797:
[----:B------:R-:W-:Y:S01]  /*0ce0*/  BSSY B0, `(.L_x_29800) ;  /* 0x000000c000007945 */ /* 0x000fe20003800000 */
[----:B------:R-:W-:Y:S05]  /*0cf0*/  @P2 BRA `(.L_x_29801) ;  /* 0x0000004000002947 */ /* 0x000fea0003800000 */
[----:B------:R-:W-:Y:S01]  /*0d00*/  HFMA2.MMA R214, -RZ, RZ, 0, 0 ;  /* 0x00000000ffd67435 */ /* 0x000fe200000001ff */
[----:B------:R-:W-:Y:S05]  /*0d10*/  @!P0 BRA `(.L_x_29802) ;  /* 0x0000008000008947 */ /* 0x000fea0003800000 */
[----:B-----5:R-:W-:Y:S01]  /*0d20*/  HADD2.F32 R214, -RZ, R182.H1_H1 ;  /* 0x300000b6ffd67230 */ /* 0x020fe20000004100 */
[----:B------:R-:W-:Y:S05]  /*0d30*/  BRA `(.L_x_29802) ;  /* 0x0000006000007947 */ /* 0x000fea0003800000 */
.L_x_29801:
[----:B------:R-:W2:Y:S01]  /*0d40*/  LDL R4, [R1+0x1c] ;  /* 0x00001c0001047983 */ /* 0x000ea20000100800 */
[----:B-----5:R-:W-:Y:S02]  /*0d50*/  HADD2.F32 R2, -RZ, R186.H1_H1 ;  /* 0x300000baff027230 */ /* 0x020fe40000004100 */
[----:B------:R-:W-:-:S03]  /*0d60*/  @P0 HADD2.F32 R3, -RZ, R182.H1_H1 ;  /* 0x300000b6ff030230 */ /* 0x000fc60000004100 */
[----:B------:R-:W-:-:S04]  /*0d70*/  FMUL.FTZ R2, R2, c[0x0][0x1ec] ;  /* 0x00007b0002027a20 */ /* 0x000fc80000410000 */
[----:B--2---:R-:W-:-:S04]  /*0d80*/  FMUL.FTZ R214, R4, R2 ;  /* 0x0000000204d67220 */ /* 0x004fc80000410000 */
[----:B------:R-:W-:Y:S02]  /*0d90*/  @P0 FADD.FTZ R214, R214, R3 ;  /* 0x00000003d6d60221 */ /* 0x000fe40000010000 */
.L_x_29802:
[----:B------:R-:W-:Y:S05]  /*0da0*/  BSYNC B0 ;  /* 0x0000000000007941 */ /* 0x000fea0003800000 */
.L_x_29800:
[----:B------:R-:W-:Y:S01]  /*0db0*/  BSSY B0, `(.L_x_29803) ;  /* 0x000000c000007945 */ /* 0x000fe20003800000 */
[----:B------:R-:W-:Y:S05]  /*0dc0*/  @P2 BRA `(.L_x_29804) ;  /* 0x0000004000002947 */ /* 0x000fea0003800000 */
[----:B------:R-:W-:Y:S01]  /*0dd0*/  MOV R213, RZ ;  /* 0x000000ff00d57202 */ /* 0x000fe20000000f00 */
[----:B------:R-:W-:Y:S05]  /*0de0*/  @!P0 BRA `(.L_x_29805) ;  /* 0x0000008000008947 */ /* 0x000fea0003800000 */
[----:B-----5:R-:W-:Y:S01]  /*0df0*/  HADD2.F32 R213, -RZ, R183.H0_H0 ;  /* 0x200000b7ffd57230 */ /* 0x020fe20000004100 */
[----:B------:R-:W-:Y:S05]  /*0e00*/  BRA `(.L_x_29805) ;  /* 0x0000006000007947 */ /* 0x000fea0003800000 */
.L_x_29804:
[----:B------:R-:W2:Y:S01]  /*0e10*/  LDL R3, [R1+0x20] ;  /* 0x0000200001037983 */ /* 0x000ea20000100800 */
[----:B-----5:R-:W-:Y:S02]  /*0e20*/  HADD2.F32 R2, -RZ, R187.H0_H0 ;  /* 0x200000bbff027230 */ /* 0x020fe40000004100 */
[----:B------:R-:W-:-:S03]  /*0e30*/  @P0 HADD2.F32 R4, -RZ, R183.H0_H0 ;  /* 0x200000b7ff040230 */ /* 0x000fc60000004100 */
[----:B------:R-:W-:-:S04]  /*0e40*/  FMUL.FTZ R2, R2, c[0x0][0x1ec] ;  /* 0x00007b0002027a20 */ /* 0x000fc80000410000 */
[----:B--2---:R-:W-:-:S04]  /*0e50*/  FMUL.FTZ R213, R3, R2 ;  /* 0x0000000203d57220 */ /* 0x004fc80000410000 */
[----:B------:R-:W-:Y:S02]  /*0e60*/  @P0 FADD.FTZ R213, R213, R4 ;  /* 0x00000004d5d50221 */ /* 0x000fe40000010000 */
.L_x_29805:
[----:B------:R-:W-:Y:S05]  /*0e70*/  BSYNC B0 ;  /* 0x0000000000007941 */ /* 0x000fea0003800000 */
.L_x_29803:
[----:B------:R-:W-:Y:S01]  /*0e80*/  BSSY B0, `(.L_x_29806) ;  /* 0x000000c000007945 */ /* 0x000fe20003800000 */
[----:B------:R-:W-:Y:S05]  /*0e90*/  @P2 BRA `(.L_x_29807) ;  /* 0x0000004000002947 */ /* 0x000fea0003800000 */
[----:B------:R-:W-:Y:S01]  /*0ea0*/  HFMA2.MMA R212, -RZ, RZ, 0, 0 ;  /* 0x00000000ffd47435 */ /* 0x000fe200000001ff */
[----:B------:R-:W-:Y:S05]  /*0eb0*/  @!P0 BRA `(.L_x_29808) ;  /* 0x0000008000008947 */ /* 0x000fea0003800000 */
[----:B-----5:R-:W-:Y:S01]  /*0ec0*/  HADD2.F32 R212, -RZ, R183.H1_H1 ;  /* 0x300000b7ffd47230 */ /* 0x020fe20000004100 */
[----:B------:R-:W-:Y:S05]  /*0ed0*/  BRA `(.L_x_29808) ;  /* 0x0000006000007947 */ /* 0x000fea0003800000 */
.L_x_29807:
[----:B------:R-:W2:Y:S01]  /*0ee0*/  LDL R4, [R1+0x24] ;  /* 0x0000240001047983 */ /* 0x000ea20000100800 */
[----:B-----5:R-:W-:Y:S02]  /*0ef0*/  HADD2.F32 R2, -RZ, R187.H1_H1 ;  /* 0x300000bbff027230 */ /* 0x020fe40000004100 */
[----:B------:R-:W-:-:S03]  /*0f00*/  @P0 HADD2.F32 R3, -RZ, R183.H1_H1 ;  /* 0x300000b7ff030230 */ /* 0x000fc60000004100 */
[----:B------:R-:W-:-:S04]  /*0f10*/  FMUL.FTZ R2, R2, c[0x0][0x1ec] ;  /* 0x00007b0002027a20 */ /* 0x000fc80000410000 */
[----:B--2---:R-:W-:-:S04]  /*0f20*/  FMUL.FTZ R212, R4, R2 ;  /* 0x0000000204d47220 */ /* 0x004fc80000410000 */
[----:B------:R-:W-:Y:S02]  /*0f30*/  @P0 FADD.FTZ R212, R212, R3 ;  /* 0x00000003d4d40221 */ /* 0x000fe40000010000 */
.L_x_29808:
[----:B------:R-:W-:Y:S05]  /*0f40*/  BSYNC B0 ;  /* 0x0000000000007941 */ /* 0x000fea0003800000 */
.L_x_29806:
        /* <DEDUP_REMOVED lines=19> */
.L_x_29810:
[----:B-----5:R-:W-:-:S05]  /*1080*/  HADD2.F32 R2, -RZ, R184.H0_H0 ;  /* 0x200000b8ff027230 */ /* 0x020fca0000004100 */
[----:B------:R-:W-:Y:S01]  /*1090*/  FMUL.FTZ R199, R2, c[0x0][0x1ec] ;  /* 0x00007b0002c77a20 */ /* 0x000fe20000410000 */
[----:B------:R-:W-:-:S03]  /*10a0*/  @P0 HADD2.F32 R2, -RZ, R180.H0_H0 ;  /* 0x200000b4ff020230 */ /* 0x000fc60000004100 */
[----:B------:R-:W-:-:S04]  /*10b0*/  FMUL.FTZ R199, R244, R199 ;  /* 0x000000c7f4c77220 */ /* 0x000fc80000410000 */
[----:B------:R-:W-:Y:S02]  /*10c0*/  @P0 FADD.FTZ R199, R2, R199 ;  /* 0x000000c702c70221 */ /* 0x000fe40000010000 */
.L_x_29811:
[----:B------:R-:W-:Y:S05]  /*10d0*/  BSYNC B0 ;  /* 0x0000000000007941 */ /* 0x000fea0003800000 */
.L_x_29809:
[----:B------:R-:W-:Y:S01]  /*10e0*/  BSSY B0, `(.L_x_29812) ;  /* 0x000000b000007945 */ /* 0x000fe20003800000 */
[----:B------:R-:W-:Y:S05]  /*10f0*/  @P2 BRA `(.L_x_29813) ;  /* 0x0000004000002947 */ /* 0x000fea0003800000 */
[----:B------:R-:W-:Y:S01]  /*1100*/  MOV R198, RZ ;  /* 0x000000ff00c67202 */ /* 0x000fe20000000f00 */
[----:B------:R-:W-:Y:S05]  /*1110*/  @!P0 BRA `(.L_x_29814) ;  /* 0x0000007000008947 */ /* 0x000fea0003800000 */
[----:B-----5:R-:W-:Y:S01]  /*1120*/  HADD2.F32 R198, -RZ, R180.H1_H1 ;  /* 0x300000b4ffc67230 */ /* 0x020fe20000004100 */
[----:B------:R-:W-:Y:S05]  /*1130*/  BRA `(.L_x_29814) ;  /* 0x0000005000007947 */ /* 0x000fea0003800000 */
.L_x_29813:
[----:B-----5:R-:W-:Y:S02]  /*1140*/  HADD2.F32 R2, -RZ, R184.H1_H1 ;  /* 0x300000b8ff027230 */ /* 0x020fe40000004100 */
[----:B0-----:R-:W-:-:S03]  /*1150*/  @P0 HADD2.F32 R5, -RZ, R180.H1_H1 ;  /* 0x300000b4ff050230 */ /* 0x001fc60000004100 */
[----:B------:R-:W-:-:S04]  /*1160*/  FMUL.FTZ R2, R2, c[0x0][0x1ec] ;  /* 0x00007b0002027a20 */ /* 0x000fc80000410000 */
[----:B------:R-:W-:-:S04]  /*1170*/  FMUL.FTZ R198, R245, R2 ;  /* 0x00000002f5c67220 */ /* 0x000fc80000410000 */
[----:B------:R-:W-:Y:S02]  /*1180*/  @P0 FADD.FTZ R198, R5, R198 ;  /* 0x000000c605c60221 */ /* 0x000fe40000010000 */
.L_x_29814:
[----:B------:R-:W-:Y:S05]  /*1190*/  BSYNC B0 ;  /* 0x0000000000007941 */ /* 0x000fea0003800000 */
.L_x_29812:
[----:B------:R-:W-:Y:S01]  /*11a0*/  BSSY B0, `(.L_x_29815) ;  /* 0x000000b000007945 */ /* 0x000fe20003800000 */
[----:B------:R-:W-:Y:S05]  /*11b0*/  @P2 BRA `(.L_x_29816) ;  /* 0x0000004000002947 */ /* 0x000fea0003800000 */
[----:B------:R-:W-:Y:S01]  /*11c0*/  HFMA2.MMA R197, -RZ, RZ, 0, 0 ;  /* 0x00000000ffc57435 */ /* 0x000fe200000001ff */
[----:B------:R-:W-:Y:S05]  /*11d0*/  @!P0 BRA `(.L_x_29817) ;  /* 0x0000007000008947 */ /* 0x000fea0003800000 */
[----:B-----5:R-:W-:Y:S01]  /*11e0*/  HADD2.F32 R197, -RZ, R181.H0_H0 ;  /* 0x200000b5ffc57230 */ /* 0x020fe20000004100 */
[----:B------:R-:W-:Y:S05]  /*11f0*/  BRA `(.L_x_29817) ;  /* 0x0000005000007947 */ /* 0x000fea0003800000 */
.L_x_29816:
[----:B-----5:R-:W-:-:S05]  /*1200*/  HADD2.F32 R2, -RZ, R185.H0_H0 ;  /* 0x200000b9ff027230 */ /* 0x020fca0000004100 */
[----:B------:R-:W-:Y:S01]  /*1210*/  FMUL.FTZ R197, R2, c[0x0][0x1ec] ;  /* 0x00007b0002c57a20 */ /* 0x000fe20000410000 */
[----:B------:R-:W-:-:S03]  /*1220*/  @P0 HADD2.F32 R2, -RZ, R181.H0_H0 ;  /* 0x200000b5ff020230 */ /* 0x000fc60000004100 */
[----:B------:R-:W-:-:S04]  /*1230*/  FMUL.FTZ R197, R246, R197 ;  /* 0x000000c5f6c57220 */ /* 0x000fc80000410000 */
[----:B------:R-:W-:Y:S02]  /*1240*/  @P0 FADD.FTZ R197, R2, R197 ;  /* 0x000000c502c50221 */ /* 0x000fe40000010000 */
.L_x_29817:
[----:B------:R-:W-:Y:S05]  /*1250*/  BSYNC B0 ;  /* 0x0000000000007941 */ /* 0x000fea0003800000 */
.L_x_29815:
[----:B------:R-:W-:Y:S01]  /*1260*/  BSSY B0, `(.L_x_29818) ;  /* 0x000000b000007945 */ /* 0x000fe20003800000 */
[----:B------:R-:W-:Y:S05]  /*1270*/  @P2 BRA `(.L_x_29819) ;  /* 0x0000004000002947 */ /* 0x000fea0003800000 */
[----:B------:R-:W-:Y:S01]  /*1280*/  MOV R196, RZ ;  /* 0x000000ff00c47202 */ /* 0x000fe20000000f00 */
[----:B------:R-:W-:Y:S05]  /*1290*/  @!P0 BRA `(.L_x_29820) ;  /* 0x0000007000008947 */ /* 0x000fea0003800000 */
[----:B-----5:R-:W-:Y:S01]  /*12a0*/  HADD2.F32 R196, -RZ, R181.H1_H1 ;  /* 0x300000b5ffc47230 */ /* 0x020fe20000004100 */
[----:B------:R-:W-:Y:S05]  /*12b0*/  BRA `(.L_x_29820) ;  /* 0x0000005000007947 */ /* 0x000fea0003800000 */
.L_x_29819:
[----:B-----5:R-:W-:Y:S02]  /*12c0*/  HADD2.F32 R2, -RZ, R185.H1_H1 ;  /* 0x300000b9ff027230 */ /* 0x020fe40000004100 */
[----:B0-----:R-:W-:-:S03]  /*12d0*/  @P0 HADD2.F32 R5, -RZ, R181.H1_H1 ;  /* 0x300000b5ff050230 */ /* 0x001fc60000004100 */
[----:B------:R-:W-:-:S04]  /*12e0*/  FMUL.FTZ R2, R2, c[0x0][0x1ec] ;  /* 0x00007b0002027a20 */ /* 0x000fc80000410000 */
[----:B------:R-:W-:-:S04]  /*12f0*/  FMUL.FTZ R196, R247, R2 ;  /* 0x00000002f7c47220 */ /* 0x000fc80000410000 */
[----:B------:R-:W-:Y:S02]  /*1300*/  @P0 FADD.FTZ R196, R5, R196 ;  /* 0x000000c405c40221 */ /* 0x000fe40000010000 */
.L_x_29820:
[----:B------:R-:W-:Y:S05]  /*1310*/  BSYNC B0 ;  /* 0x0000000000007941 */ /* 0x000fea0003800000 */
.L_x_29818:
[----:B------:R-:W-:Y:S01]  /*1320*/  BSSY B0, `(.L_x_29821) ;  /* 0x000000b000007945 */ /* 0x000fe20003800000 */
[----:B------:R-:W-:Y:S05]  /*1330*/  @P2 BRA `(.L_x_29822) ;  /* 0x0000004000002947 */ /* 0x000fea0003800000 */
[----:B------:R-:W-:Y:S01]  /*1340*/  HFMA2.MMA R195, -RZ, RZ, 0, 0 ;  /* 0x00000000ffc37435 */ /* 0x000fe200000001ff */
[----:B------:R-:W-:Y:S05]  /*1350*/  @!P0 BRA `(.L_x_29823) ;  /* 0x0000007000008947 */ /* 0x000fea0003800000 */
[----:B-----5:R-:W-:Y:S01]  /*1360*/  HADD2.F32 R195, -RZ, R182.H0_H0 ;  /* 0x200000b6ffc37230 */ /* 0x020fe20000004100 */
[----:B------:R-:W-:Y:S05]  /*1370*/  BRA `(.L_x_29823) ;  /* 0x0000005000007947 */ /* 0x000fea0003800000 */
.L_x_29822:
[----:B-----5:R-:W-:-:S05]  /*1380*/  HADD2.F32 R2, -RZ, R186.H0_H0 ;  /* 0x200000baff027230 */ /* 0x020fca0000004100 */
[----:B------:R-:W-:Y:S01]  /*1390*/  FMUL.FTZ R195, R2, c[0x0][0x1ec] ;  /* 0x00007b0002c37a20 */ /* 0x000fe20000410000 */
[----:B------:R-:W-:-:S03]  /*13a0*/  @P0 HADD2.F32 R2, -RZ, R182.H0_H0 ;  /* 0x200000b6ff020230 */ /* 0x000fc60000004100 */
[----:B------:R-:W-:-:S04]  /*13b0*/  FMUL.FTZ R195, R240, R195 ;  /* 0x000000c3f0c37220 */ /* 0x000fc80000410000 */
[----:B------:R-:W-:Y:S02]  /*13c0*/  @P0 FADD.FTZ R195, R2, R195 ;  /* 0x000000c302c30221 */ /* 0x000fe40000010000 */
.L_x_29823:
[----:B------:R-:W-:Y:S05]  /*13d0*/  BSYNC B0 ;  /* 0x0000000000007941 */ /* 0x000fea0003800000 */
.L_x_29821:
[----:B------:R-:W-:Y:S01]  /*13e0*/  BSSY B0, `(.L_x_29824) ;  /* 0x000000b000007945 */ /* 0x000fe20003800000 */
[----:B------:R-:W-:Y:S05]  /*13f0*/  @P2 BRA `(.L_x_29825) ;  /* 0x0000004000002947 */ /* 0x000fea0003800000 */
[----:B------:R-:W-:Y:S01]  /*1400*/  MOV R194, RZ ;  /* 0x000000ff00c27202 */ /* 0x000fe20000000f00 */
[----:B------:R-:W-:Y:S05]  /*1410*/  @!P0 BRA `(.L_x_29826) ;  /* 0x0000007000008947 */ /* 0x000fea0003800000 */
[----:B-----5:R-:W-:Y:S01]  /*1420*/  HADD2.F32 R194, -RZ, R182.H1_H1 ;  /* 0x300000b6ffc27230 */ /* 0x020fe20000004100 */
[----:B------:R-:W-:Y:S05]  /*1430*/  BRA `(.L_x_29826) ;  /* 0x0000005000007947 */ /* 0x000fea0003800000 */
.L_x_29825:
[----:B-----5:R-:W-:Y:S02]  /*1440*/  HADD2.F32 R2, -RZ, R186.H1_H1 ;  /* 0x300000baff027230 */ /* 0x020fe40000004100 */
[----:B0-----:R-:W-:-:S03]  /*1450*/  @P0 HADD2.F32 R5, -RZ, R182.H1_H1 ;  /* 0x300000b6ff050230 */ /* 0x001fc60000004100 */
[----:B------:R-:W-:-:S04]  /*1460*/  FMUL.FTZ R2, R2, c[0x0][0x1ec] ;  /* 0x00007b0002027a20 */ /* 0x000fc80000410000 */
[----:B------:R-:W-:-:S04]  /*1470*/  FMUL.FTZ R194, R241, R2 ;  /* 0x00000002f1c27220 */ /* 0x000fc80000410000 */
[----:B------:R-:W-:Y:S02]  /*1480*/  @P0 FADD.FTZ R194, R5, R194 ;  /* 0x000000c205c20221 */ /* 0x000fe40000010000 */
.L_x_29826:
[----:B------:R-:W-:Y:S05]  /*1490*/  BSYNC B0 ;  /* 0x0000000000007941 */ /* 0x000fea0003800000 */
.L_x_29824:
[----:B------:R-:W-:Y:S01]  /*14a0*/  BSSY B0, `(.L_x_29827) ;  /* 0x000000b000007945 */ /* 0x000fe20003800000 */
[----:B------:R-:W-:Y:S05]  /*14b0*/  @P2 BRA `(.L_x_29828) ;  /* 0x0000004000002947 */ /* 0x000fea0003800000 */
[----:B------:R-:W-:Y:S01]  /*14c0*/  HFMA2.MMA R201, -RZ, RZ, 0, 0 ;  /* 0x00000000ffc97435 */ /* 0x000fe200000001ff */
[----:B------:R-:W-:Y:S05]  /*14d0*/  @!P0 BRA `(.L_x_29829) ;  /* 0x0000007000008947 */ /* 0x000fea0003800000 */
[----:B-----5:R-:W-:Y:S01]  /*14e0*/  HADD2.F32 R201, -RZ, R183.H0_H0 ;  /* 0x200000b7ffc97230 */ /* 0x020fe20000004100 */
[----:B------:R-:W-:Y:S05]  /*14f0*/  BRA `(.L_x_29829) ;  /* 0x0000005000007947 */ /* 0x000fea0003800000 */
.L_x_29828:
[----:B-----5:R-:W-:-:S05]  /*1500*/  HADD2.F32 R2, -RZ, R187.H0_H0 ;  /* 0x200000bbff027230 */ /* 0x020fca0000004100 */
[----:B------:R-:W-:Y:S01]  /*1510*/  FMUL.FTZ R201, R2, c[0x0][0x1ec] ;  /* 0x00007b0002c97a20 */ /* 0x000fe20000410000 */
[----:B------:R-:W-:-:S03]  /*1520*/  @P0 HADD2.F32 R2, -RZ, R183.H0_H0 ;  /* 0x200000b7ff020230 */ /* 0x000fc60000004100 */
[----:B------:R-:W-:-:S04]  /*1530*/  FMUL.FTZ R201, R242, R201 ;  /* 0x000000c9f2c97220 */ /* 0x000fc80000410000 */
[----:B------:R-:W-:Y:S02]  /*1540*/  @P0 FADD.FTZ R201, R2, R201 ;  /* 0x000000c902c90221 */ /* 0x000fe40000010000 */
.L_x_29829:
[----:B------:R-:W-:Y:S05]  /*1550*/  BSYNC B0 ;  /* 0x0000000000007941 */ /* 0x000fea0003800000 */
.L_x_29827:
[----:B------:R-:W-:Y:S01]  /*1560*/  BSSY B0, `(.L_x_29830) ;  /* 0x000000b000007945 */ /* 0x000fe20003800000 */
[----:B------:R-:W-:Y:S05]  /*1570*/  @P2 BRA `(.L_x_29831) ;  /* 0x0000004000002947 */ /* 0x000fea0003800000 */
[----:B------:R-:W-:Y:S01]  /*1580*/  MOV R200, RZ ;  /* 0x000000ff00c87202 */ /* 0x000fe20000000f00 */
[----:B------:R-:W-:Y:S05]  /*1590*/  @!P0 BRA `(.L_x_29832) ;  /* 0x0000007000008947 */ /* 0x000fea0003800000 */
[----:B-----5:R-:W-:Y:S01]  /*15a0*/  HADD2.F32 R200, -RZ, R183.H1_H1 ;  /* 0x300000b7ffc87230 */ /* 0x020fe20000004100 */
[----:B------:R-:W-:Y:S05]  /*15b0*/  BRA `(.L_x_29832) ;  /* 0x0000005000007947 */ /* 0x000fea0003800000 */
.L_x_29831:
[----:B-----5:R-:W-:Y:S02]  /*15c0*/  HADD2.F32 R2, -RZ, R187.H1_H1 ;  /* 0x300000bbff027230 */ /* 0x020fe40000004100 */
[----:B0-----:R-:W-:-:S03]  /*15d0*/  @P0 HADD2.F32 R5, -RZ, R183.H1_H1 ;  /* 0x300000b7ff050230 */ /* 0x001fc60000004100 */
[----:B------:R-:W-:-:S04]  /*15e0*/  FMUL.FTZ R2, R2, c[0x0][0x1ec] ;  /* 0x00007b0002027a20 */ /* 0x000fc80000410000 */
[----:B------:R-:W-:-:S04]  /*15f0*/  FMUL.FTZ R200, R243, R2 ;  /* 0x00000002f3c87220 */ /* 0x000fc80000410000 */
[----:B------:R-:W-:Y:S02]  /*1600*/  @P0 FADD.FTZ R200, R5, R200 ;  /* 0x000000c805c80221 */ /* 0x000fe40000010000 */
.L_x_29832:
[----:B------:R-:W-:Y:S05]  /*1610*/  BSYNC B0 ;  /* 0x0000000000007941 */ /* 0x000fea0003800000 */
.L_x_29830:
        /* <DEDUP_REMOVED lines=18> */
.L_x_29834:
[----:B0----5:R-:W-:-:S05]  /*1740*/  HADD2.F32 R2, -RZ, R184.H0_H0 ;  /* 0x200000b8ff027230 */ /* 0x021fca0000004100 */
[----:B------:R-:W-:Y:S01]  /*1750*/  FMUL.FTZ R23, R2, c[0x0][0x1ec] ;  /* 0x00007b0002177a20 */ /* 0x000fe20000410000 */
[----:B------:R-:W-:-:S03]  /*1760*/  @P0 HADD2.F32 R2, -RZ, R180.H0_H0 ;  /* 0x200000b4ff020230 */ /* 0x000fc60000004100 */
[----:B------:R-:W-:-:S04]  /*1770*/  FMUL.FTZ R23, R132, R23 ;  /* 0x0000001784177220 */ /* 0x000fc80000410000 */
[----:B------:R-:W-:Y:S02]  /*1780*/  @P0 FADD.FTZ R23, R2, R23 ;  /* 0x0000001702170221 */ /* 0x000fe40000010000 */
.L_x_29835:
[----:B------:R-:W-:Y:S05]  /*1790*/  BSYNC B0 ;  /* 0x0000000000007941 */ /* 0x000fea0003800000 */
.L_x_29833:
[----:B------:R-:W-:Y:S01]  /*17a0*/  BSSY B0, `(.L_x_29836) ;  /* 0x000000b000007945 */ /* 0x000fe20003800000 */
[----:B------:R-:W-:Y:S05]  /*17b0*/  @P2 BRA `(.L_x_29837) ;  /* 0x0000004000002947 */ /* 0x000fea0003800000 */
[----:B------:R-:W-:Y:S01]  /*17c0*/  MOV R22, RZ ;  /* 0x000000ff00167202 */ /* 0x000fe20000000f00 */
[----:B------:R-:W-:Y:S05]  /*17d0*/  @!P0 BRA `(.L_x_29838) ;  /* 0x0000007000008947 */ /* 0x000fea0003800000 */
[----:B-----5:R-:W-:Y:S01]  /*17e0*/  HADD2.F32 R22, -RZ, R180.H1_H1 ;  /* 0x300000b4ff167230 */ /* 0x020fe20000004100 */
[----:B------:R-:W-:Y:S05]  /*17f0*/  BRA `(.L_x_29838) ;  /* 0x0000005000007947 */ /* 0x000fea0003800000 */
.L_x_29837:
[----:B0----5:R-:W-:Y:S02]  /*1800*/  HADD2.F32 R2, -RZ, R184.H1_H1 ;  /* 0x300000b8ff027230 */ /* 0x021fe40000004100 */
[----:B------:R-:W-:-:S03]  /*1810*/  @P0 HADD2.F32 R3, -RZ, R180.H1_H1 ;  /* 0x300000b4ff030230 */ /* 0x000fc60000004100 */
[----:B------:R-:W-:-:S04]  /*1820*/  FMUL.FTZ R2, R2, c[0x0][0x1ec] ;  /* 0x00007b0002027a20 */ /* 0x000fc80000410000 */
[----:B------:R-:W-:-:S04]  /*1830*/  FMUL.FTZ R22, R133, R2 ;  /* 0x0000000285167220 */ /* 0x000fc80000410000 */
[----:B------:R-:W-:Y:S02]  /*1840*/  @P0 FADD.FTZ R22, R3, R22 ;  /* 0x0000001603160221 */ /* 0x000fe40000010000 */
.L_x_29838:
[----:B------:R-:W-:Y:S05]  /*1850*/  BSYNC B0 ;  /* 0x0000000000007941 */ /* 0x000fea0003800000 */
.L_x_29836:
[----:B------:R-:W-:Y:S01]  /*1860*/  BSSY B0, `(.L_x_29839) ;  /* 0x000000b000007945 */ /* 0x000fe20003800000 */
[----:B------:R-:W-:Y:S05]  /*1870*/  @P2 BRA `(.L_x_29840) ;  /* 0x0000004000002947 */ /* 0x000fea0003800000 */
[----:B------:R-:W-:Y:S01]  /*1880*/  HFMA2.MMA R21, -RZ, RZ, 0, 0 ;  /* 0x00000000ff157435 */ /* 0x000fe200000001ff */
[----:B------:R-:W-:Y:S05]  /*1890*/  @!P0 BRA `(.L_x_29841) ;  /* 0x0000007000008947 */ /* 0x000fea0003800000 */
[----:B-----5:R-:W-:Y:S01]  /*18a0*/  HADD2.F32 R21, -RZ, R181.H0_H0 ;  /* 0x200000b5ff157230 */ /* 0x020fe20000004100 */
[----:B------:R-:W-:Y:S05]  /*18b0*/  BRA `(.L_x_29841) ;  /* 0x0000005000007947 */ /* 0x000fea0003800000 */
.L_x_29840:
[----:B0----5:R-:W-:-:S05]  /*18c0*/  HADD2.F32 R2, -RZ, R185.H0_H0 ;  /* 0x200000b9ff027230 */ /* 0x021fca0000004100 */
[----:B------:R-:W-:Y:S01]  /*18d0*/  FMUL.FTZ R21, R2, c[0x0][0x1ec] ;  /* 0x00007b0002157a20 */ /* 0x000fe20000410000 */
[----:B------:R-:W-:-:S03]  /*18e0*/  @P0 HADD2.F32 R2, -RZ, R181.H0_H0 ;  /* 0x200000b5ff020230 */ /* 0x000fc60000004100 */
[----:B------:R-:W-:-:S04]  /*18f0*/  FMUL.FTZ R21, R134, R21 ;  /* 0x0000001586157220 */ /* 0x000fc80000410000 */
[----:B------:R-:W-:Y:S02]  /*1900*/  @P0 FADD.FTZ R21, R2, R21 ;  /* 0x0000001502150221 */ /* 0x000fe40000010000 */
.L_x_29841:
[----:B------:R-:W-:Y:S05]  /*1910*/  BSYNC B0 ;  /* 0x0000000000007941 */ /* 0x000fea0003800000 */
.L_x_29839:
[----:B------:R-:W-:Y:S01]  /*1920*/  BSSY B0, `(.L_x_29842) ;  /* 0x000000b000007945 */ /* 0x000fe20003800000 */
[----:B------:R-:W-:Y:S05]  /*1930*/  @P2 BRA `(.L_x_29843) ;  /* 0x0000004000002947 */ /* 0x000fea0003800000 */
[----:B0-----:R-:W-:Y:S01]  /*1940*/  MOV R4, RZ ;  /* 0x000000ff00047202 */ /* 0x001fe20000000f00 */
[----:B------:R-:W-:Y:S05]  /*1950*/  @!P0 BRA `(.L_x_29844) ;  /* 0x0000007000008947 */ /* 0x000fea0003800000 */
[----:B-----5:R-:W-:Y:S01]  /*1960*/  HADD2.F32 R4, -RZ, R181.H1_H1 ;  /* 0x300000b5ff047230 */ /* 0x020fe20000004100 */
[----:B------:R-:W-:Y:S05]  /*1970*/  BRA `(.L_x_29844) ;  /* 0x0000005000007947 */ /* 0x000fea0003800000 */
.L_x_29843:
[----:B0----5:R-:W-:Y:S02]  /*1980*/  HADD2.F32 R2, -RZ, R185.H1_H1 ;  /* 0x300000b9ff027230 */ /* 0x021fe40000004100 */
[----:B------:R-:W-:-:S03]  /*1990*/  @P0 HADD2.F32 R3, -RZ, R181.H1_H1 ;  /* 0x300000b5ff030230 */ /* 0x000fc60000004100 */
[----:B------:R-:W-:-:S04]  /*19a0*/  FMUL.FTZ R2, R2, c[0x0][0x1ec] ;  /* 0x00007b0002027a20 */ /* 0x000fc80000410000 */
[----:B------:R-:W-:-:S04]  /*19b0*/  FMUL.FTZ R4, R135, R2 ;  /* 0x0000000287047220 */ /* 0x000fc80000410000 */
[----:B------:R-:W-:Y:S02]  /*19c0*/  @P0 FADD.FTZ R4, R3, R4 ;  /* 0x0000000403040221 */ /* 0x000fe40000010000 */
.L_x_29844:
[----:B------:R-:W-:Y:S05]  /*19d0*/  BSYNC B0 ;  /* 0x0000000000007941 */ /* 0x000fea0003800000 */
.L_x_29842:
[----:B------:R-:W-:Y:S01]  /*19e0*/  BSSY B0, `(.L_x_29845) ;  /* 0x000000b000007945 */ /* 0x000fe20003800000 */
[----:B------:R-:W-:Y:S05]  /*19f0*/  @P2 BRA `(.L_x_29846) ;  /* 0x0000004000002947 */ /* 0x000fea0003800000 */
[----:B------:R-:W-:Y:S01]  /*1a00*/  HFMA2.MMA R3, -RZ, RZ, 0, 0 ;  /* 0x00000000ff037435 */ /* 0x000fe200000001ff */
[----:B------:R-:W-:Y:S05]  /*1a10*/  @!P0 BRA `(.L_x_29847) ;  /* 0x0000007000008947 */ /* 0x000fea0003800000 */
[----:B-----5:R-:W-:Y:S01]  /*1a20*/  HADD2.F32 R3, -RZ, R182.H0_H0 ;  /* 0x200000b6ff037230 */ /* 0x020fe20000004100 */
[----:B------:R-:W-:Y:S05]  /*1a30*/  BRA `(.L_x_29847) ;  /* 0x0000005000007947 */ /* 0x000fea0003800000 */
.L_x_29846:
[----:B-----5:R-:W-:-:S05]  /*1a40*/  HADD2.F32 R2, -RZ, R186.H0_H0 ;  /* 0x200000baff027230 */ /* 0x020fca0000004100 */
[----:B------:R-:W-:Y:S01]  /*1a50*/  FMUL.FTZ R3, R2, c[0x0][0x1ec] ;  /* 0x00007b0002037a20 */ /* 0x000fe20000410000 */
[----:B------:R-:W-:-:S03]  /*1a60*/  @P0 HADD2.F32 R2, -RZ, R182.H0_H0 ;  /* 0x200000b6ff020230 */ /* 0x000fc60000004100 */
[----:B------:R-:W-:-:S04]  /*1a70*/  FMUL.FTZ R3, R136, R3 ;  /* 0x0000000388037220 */ /* 0x000fc80000410000 */
[----:B------:R-:W-:Y:S02]  /*1a80*/  @P0 FADD.FTZ R3, R2, R3 ;  /* 0x0000000302030221 */ /* 0x000fe40000010000 */
.L_x_29847:
[----:B------:R-:W-:Y:S05]  /*1a90*/  BSYNC B0 ;  /* 0x0000000000007941 */ /* 0x000fea0003800000 */
.L_x_29845:
[----:B------:R-:W-:Y:S01]  /*1aa0*/  BSSY B0, `(.L_x_29848) ;  /* 0x000000b000007945 */ /* 0x000fe20003800000 */
[----:B------:R-:W-:Y:S05]  /*1ab0*/  @P2 BRA `(.L_x_29849) ;  /* 0x0000004000002947 */ /* 0x000fea0003800000 */
[----:B------:R-:W-:Y:S01]  /*1ac0*/  MOV R2, RZ ;  /* 0x000000ff00027202 */ /* 0x000fe20000000f00 */
[----:B------:R-:W-:Y:S05]  /*1ad0*/  @!P0 BRA `(.L_x_29850) ;  /* 0x0000007000008947 */ /* 0x000fea0003800000 */
[----:B-----5:R-:W-:Y:S01]  /*1ae0*/  HADD2.F32 R2, -RZ, R182.H1_H1 ;  /* 0x300000b6ff027230 */ /* 0x020fe20000004100 */
[----:B------:R-:W-:Y:S05]  /*1af0*/  BRA `(.L_x_29850) ;  /* 0x0000005000007947 */ /* 0x000fea0003800000 */
.L_x_29849:
[----:B-----5:R-:W-:Y:S02]  /*1b00*/  HADD2.F32 R2, -RZ, R186.H1_H1 ;  /* 0x300000baff027230 */ /* 0x020fe40000004100 */
[----:B------:R-:W-:-:S03]  /*1b10*/  @P0 HADD2.F32 R5, -RZ, R182.H1_H1 ;  /* 0x300000b6ff050230 */ /* 0x000fc60000004100 */
[----:B------:R-:W-:-:S04]  /*1b20*/  FMUL.FTZ R2, R2, c[0x0][0x1ec] ;  /* 0x00007b0002027a20 */ /* 0x000fc80000410000 */
[----:B------:R-:W-:-:S04]  /*1b30*/  FMUL.FTZ R2, R137, R2 ;  /* 0x0000000289027220 */ /* 0x000fc80000410000 */
[----:B------:R-:W-:Y:S02]  /*1b40*/  @P0 FADD.FTZ R2, R5, R2 ;  /* 0x0000000205020221 */ /* 0x000fe40000010000 */
.L_x_29850:
[----:B------:R-:W-:Y:S05]  /*1b50*/  BSYNC B0 ;  /* 0x0000000000007941 */ /* 0x000fea0003800000 */
.L_x_29848:
[----:B------:R-:W-:Y:S01]  /*1b60*/  BSSY B0, `(.L_x_29851) ;  /* 0x000000b000007945 */ /* 0x000fe20003800000 */
[----:B------:R-:W-:Y:S05]  /*1b70*/  @P2 BRA `(.L_x_29852) ;  /* 0x0000004000002947 */ /* 0x000fea0003800000 */
[----:B------:R-:W-:Y:S01]  /*1b80*/  HFMA2.MMA R193, -RZ, RZ, 0, 0 ;  /* 0x00000000ffc17435 */ /* 0x000fe200000001ff */
[----:B------:R-:W-:Y:S05]  /*1b90*/  @!P0 BRA `(.L_x_29853) ;  /* 0x0000007000008947 */ /* 0x000fea0003800000 */
[----:B-----5:R-:W-:Y:S01]  /*1ba0*/  HADD2.F32 R193, -RZ, R183.H0_H0 ;  /* 0x200000b7ffc17230 */ /* 0x020fe20000004100 */
[----:B------:R-:W-:Y:S05]  /*1bb0*/  BRA `(.L_x_29853) ;  /* 0x0000005000007947 */ /* 0x000fea0003800000 */
.L_x_29852:
[----:B-----5:R-:W-:Y:S02]  /*1bc0*/  HADD2.F32 R5, -RZ, R187.H0_H0 ;  /* 0x200000bbff057230 */ /* 0x020fe40000004100 */
[----:B------:R-:W-:-:S03]  /*1bd0*/  @P0 HADD2.F32 R6, -RZ, R183.H0_H0 ;  /* 0x200000b7ff060230 */ /* 0x000fc60000004100 */
[----:B------:R-:W-:-:S04]  /*1be0*/  FMUL.FTZ R5, R5, c[0x0][0x1ec] ;  /* 0x00007b0005057a20 */ /* 0x000fc80000410000 */
[----:B------:R-:W-:-:S04]  /*1bf0*/  FMUL.FTZ R193, R138, R5 ;  /* 0x000000058ac17220 */ /* 0x000fc80000410000 */
[----:B------:R-:W-:Y:S02]  /*1c00*/  @P0 FADD.FTZ R193, R6, R193 ;  /* 0x000000c106c10221 */ /* 0x000fe40000010000 */
.L_x_29853:
[----:B------:R-:W-:Y:S05]  /*1c10*/  BSYNC B0 ;  /* 0x0000000000007941 */ /* 0x000fea0003800000 */
.L_x_29851:
[----:B------:R-:W-:Y:S01]  /*1c20*/  BSSY B0, `(.L_x_29854) ;  /* 0x000000b000007945 */ /* 0x000fe20003800000 */
[----:B------:R-:W-:Y:S05]  /*1c30*/  @P2 BRA `(.L_x_29855) ;  /* 0x0000004000002947 */ /* 0x000fea0003800000 */
[----:B------:R-:W-:Y:S01]  /*1c40*/  MOV R192, RZ ;  /* 0x000000ff00c07202 */ /* 0x000fe20000000f00 */
[----:B------:R-:W-:Y:S05]  /*1c50*/  @!P0 BRA `(.L_x_29856) ;  /* 0x0000007000008947 */ /* 0x000fea0003800000 */
[----:B-----5:R-:W-:Y:S01]  /*1c60*/  HADD2.F32 R192, -RZ, R183.H1_H1 ;  /* 0x300000b7ffc07230 */ /* 0x020fe20000004100 */
[----:B------:R-:W-:Y:S05]  /*1c70*/  BRA `(.L_x_29856) ;  /* 0x0000005000007947 */ /* 0x000fea0003800000 */
.L_x_29855:
[----:B-----5:R-:W-:-:S05]  /*1c80*/  HADD2.F32 R5, -RZ, R187.H1_H1 ;  /* 0x300000bbff057230 */ /* 0x020fca0000004100 */
[----:B------:R-:W-:Y:S01]  /*1c90*/  FMUL.FTZ R192, R5, c[0x0][0x1ec] ;  /* 0x00007b0005c07a20 */ /* 0x000fe20000410000 */
[----:B------:R-:W-:-:S03]  /*1ca0*/  @P0 HADD2.F32 R5, -RZ, R183.H1_H1 ;  /* 0x300000b7ff050230 */ /* 0x000fc60000004100 */
[----:B------:R-:W-:-:S04]  /*1cb0*/  FMUL.FTZ R192, R139, R192 ;  /* 0x000000c08bc07220 */ /* 0x000fc80000410000 */
[----:B------:R-:W-:Y:S02]  /*1cc0*/  @P0 FADD.FTZ R192, R5, R192 ;  /* 0x000000c005c00221 */ /* 0x000fe40000010000 */
.L_x_29856:
[----:B------:R-:W-:Y:S05]  /*1cd0*/  BSYNC B0 ;  /* 0x0000000000007941 */ /* 0x000fea0003800000 */
.L_x_29854:
[-C--:B------:R-:W-:Y:S01]  /*1ce0*/  IMAD.WIDE.U32 R6, R13, R234.reuse, c[0x0][0x188] ;  /* 0x000062000d067625 */ /* 0x080fe200078e00ea */
[----:B------:R-:W-:Y:S02]  /*1cf0*/  F2FP.PACK_AB R11, R192, R193 ;  /* 0x000000c1c00b723e */ /* 0x000fe400000000ff */
[----:B------:R-:W-:Y:S02]  /*1d00*/  F2FP.PACK_AB R10, R2, R3 ;  /* 0x00000003020a723e */ /* 0x000fe400000000ff */
[----:B------:R-:W-:Y:S02]  /*1d10*/  F2FP.PACK_AB R9, R4, R21 ;  /* 0x000000150409723e */ /* 0x000fe400000000ff */
[----:B------:R-:W-:Y:S02]  /*1d20*/  F2FP.PACK_AB R8, R22, R23 ;  /* 0x000000171608723e */ /* 0x000fe400000000ff */
        /* <DEDUP_REMOVED lines=11> */
[----:B-----5:R-:W-:Y:S01]  /*1de0*/  HADD2.F32 R12, -RZ, R180.H0_H0 ;  /* 0x200000b4ff0c7230 */ /* 0x020fe20000004100 */
[----:B------:R-:W-:Y:S05]  /*1df0*/  BRA `(.L_x_29859) ;  /* 0x0000005000007947 */ /* 0x000fea0003800000 */
.L_x_29858:
[----:B-----5:R-:W-:Y:S02]  /*1e00*/  HADD2.F32 R5, -RZ, R184.H0_H0 ;  /* 0x200000b8ff057230 */ /* 0x020fe40000004100 */
[----:B0-----:R-:W-:-:S03]  /*1e10*/  @P0 HADD2.F32 R7, -RZ, R180.H0_H0 ;  /* 0x200000b4ff070230 */ /* 0x001fc60000004100 */
[----:B------:R-:W-:-:S04]  /*1e20*/  FMUL.FTZ R5, R5, c[0x0][0x1ec] ;  /* 0x00007b0005057a20 */ /* 0x000fc80000410000 */
[----:B------:R-:W-:-:S04]  /*1e30*/  FMUL.FTZ R12, R140, R5 ;  /* 0x000000058c0c7220 */ /* 0x000fc80000410000 */
[----:B------:R-:W-:Y:S02]  /*1e40*/  @P0 FADD.FTZ R12, R7, R12 ;  /* 0x0000000c070c0221 */ /* 0x000fe40000010000 */
.L_x_29859:
[----:B------:R-:W-:Y:S05]  /*1e50*/  BSYNC B0 ;  /* 0x0000000000007941 */ /* 0x000fea0003800000 */
.L_x_29857:
[----:B------:R-:W-:Y:S01]  /*1e60*/  BSSY B0, `(.L_x_29860) ;  /* 0x000000b000007945 */ /* 0x000fe20003800000 */
[----:B------:R-:W-:Y:S05]  /*1e70*/  @P2 BRA `(.L_x_29861) ;  /* 0x0000004000002947 */ /* 0x000fea0003800000 */
[----:B------:R-:W-:Y:S01]  /*1e80*/  MOV R11, RZ ;  /* 0x000000ff000b7202 */ /* 0x000fe20000000f00 */
[----:B------:R-:W-:Y:S05]  /*1e90*/  @!P0 BRA `(.L_x_29862) ;  /* 0x0000007000008947 */ /* 0x000fea0003800000 */
[----:B-----5:R-:W-:Y:S01]  /*1ea0*/  HADD2.F32 R11, -RZ, R180.H1_H1 ;  /* 0x300000b4ff0b7230 */ /* 0x020fe20000004100 */
[----:B------:R-:W-:Y:S05]  /*1eb0*/  BRA `(.L_x_29862) ;  /* 0x0000005000007947 */ /* 0x000fea0003800000 */
.L_x_29861:
[----:B-----5:R-:W-:-:S05]  /*1ec0*/  HADD2.F32 R5, -RZ, R184.H1_H1 ;  /* 0x300000b8ff057230 */ /* 0x020fca0000004100 */
[----:B0-----:R-:W-:-:S04]  /*1ed0*/  FMUL.FTZ R6, R5, c[0x0][0x1ec] ;  /* 0x00007b0005067a20 */ /* 0x001fc80000410000 */
[----:B------:R-:W-:Y:S01]  /*1ee0*/  FMUL.FTZ R11, R141, R6 ;  /* 0x000000068d0b7220 */ /* 0x000fe20000410000 */
[----:B------:R-:W-:-:S05]  /*1ef0*/  @P0 HADD2.F32 R6, -RZ, R180.H1_H1 ;  /* 0x300000b4ff060230 */ /* 0x000fca0000004100 */
[----:B------:R-:W-:Y:S02]  /*1f00*/  @P0 FADD.FTZ R11, R6, R11 ;  /* 0x0000000b060b0221 */ /* 0x000fe40000010000 */
.L_x_29862:
[----:B------:R-:W-:Y:S05]  /*1f10*/  BSYNC B0 ;  /* 0x0000000000007941 */ /* 0x000fea0003800000 */
.L_x_29860:
[----:B------:R-:W-:Y:S01]  /*1f20*/  BSSY B0, `(.L_x_29863) ;  /* 0x000000b000007945 */ /* 0x000fe20003800000 */
[----:B------:R-:W-:Y:S05]  /*1f30*/  @P2 BRA `(.L_x_29864) ;  /* 0x0000004000002947 */ /* 0x000fea0003800000 */
[----:B------:R-:W-:Y:S01]  /*1f40*/  HFMA2.MMA R10, -RZ, RZ, 0, 0 ;  /* 0x00000000ff0a7435 */ /* 0x000fe200000001ff */
[----:B------:R-:W-:Y:S05]  /*1f50*/  @!P0 BRA `(.L_x_29865) ;  /* 0x0000007000008947 */ /* 0x000fea0003800000 */
[----:B-----5:R-:W-:Y:S01]  /*1f60*/  HADD2.F32 R10, -RZ, R181.H0_H0 ;  /* 0x200000b5ff0a7230 */ /* 0x020fe20000004100 */
[----:B------:R-:W-:Y:S05]  /*1f70*/  BRA `(.L_x_29865) ;  /* 0x0000005000007947 */ /* 0x000fea0003800000 */
.L_x_29864:
[----:B-----5:R-:W-:-:S05]  /*1f80*/  HADD2.F32 R5, -RZ, R185.H0_H0 ;  /* 0x200000b9ff057230 */ /* 0x020fca0000004100 */
[----:B------:R-:W-:-:S04]  /*1f90*/  FMUL.FTZ R5, R5, c[0x0][0x1ec] ;  /* 0x00007b0005057a20 */ /* 0x000fc80000410000 */
[----:B------:R-:W-:Y:S01]  /*1fa0*/  FMUL.FTZ R10, R142, R5 ;  /* 0x000000058e0a7220 */ /* 0x000fe20000410000 */
[----:B------:R-:W-:-:S05]  /*1fb0*/  @P0 HADD2.F32 R5, -RZ, R181.H0_H0 ;  /* 0x200000b5ff050230 */ /* 0x000fca0000004100 */
[----:B------:R-:W-:Y:S02]  /*1fc0*/  @P0 FADD.FTZ R10, R5, R10 ;  /* 0x0000000a050a0221 */ /* 0x000fe40000010000 */
.L_x_29865:
[----:B------:R-:W-:Y:S05]  /*1fd0*/  BSYNC B0 ;  /* 0x0000000000007941 */ /* 0x000fea0003800000 */
.L_x_29863:
[----:B------:R-:W-:Y:S01]  /*1fe0*/  BSSY B0, `(.L_x_29866) ;  /* 0x000000b000007945 */ /* 0x000fe20003800000 */
[----:B------:R-:W-:Y:S05]  /*1ff0*/  @P2 BRA `(.L_x_29867) ;  /* 0x0000004000002947 */ /* 0x000fea0003800000 */
[----:B------:R-:W-:Y:S01]  /*2000*/  MOV R9, RZ ;  /* 0x000000ff00097202 */ /* 0x000fe20000000f00 */
[----:B------:R-:W-:Y:S05]  /*2010*/  @!P0 BRA `(.L_x_29868) ;  /* 0x0000007000008947 */ /* 0x000fea0003800000 */
[----:B-----5:R-:W-:Y:S01]  /*2020*/  HADD2.F32 R9, -RZ, R181.H1_H1 ;  /* 0x300000b5ff097230 */ /* 0x020fe20000004100 */
[----:B------:R-:W-:Y:S05]  /*2030*/  BRA `(.L_x_29868) ;  /* 0x0000005000007947 */ /* 0x000fea0003800000 */
.L_x_29867:
[----:B-----5:R-:W-:-:S05]  /*2040*/  HADD2.F32 R5, -RZ, R185.H1_H1 ;  /* 0x300000b9ff057230 */ /* 0x020fca0000004100 */
[----:B0-----:R-:W-:-:S04]  /*2050*/  FMUL.FTZ R6, R5, c[0x0][0x1ec] ;  /* 0x00007b0005067a20 */ /* 0x001fc80000410000 */
[----:B------:R-:W-:Y:S01]  /*2060*/  FMUL.FTZ R9, R143, R6 ;  /* 0x000000068f097220 */ /* 0x000fe20000410000 */
[----:B------:R-:W-:-:S05]  /*2070*/  @P0 HADD2.F32 R6, -RZ, R181.H1_H1 ;  /* 0x300000b5ff060230 */ /* 0x000fca0000004100 */
[----:B------:R-:W-:Y:S02]  /*2080*/  @P0 FADD.FTZ R9, R6, R9 ;  /* 0x0000000906090221 */ /* 0x000fe40000010000 */
.L_x_29868:
[----:B------:R-:W-:Y:S05]  /*2090*/  BSYNC B0 ;  /* 0x0000000000007941 */ /* 0x000fea0003800000 */
.L_x_29866:
[----:B------:R-:W-:Y:S01]  /*20a0*/  BSSY B0, `(.L_x_29869) ;  /* 0x000000b000007945 */ /* 0x000fe20003800000 */
[----:B------:R-:W-:Y:S05]  /*20b0*/  @P2 BRA `(.L_x_29870) ;  /* 0x0000004000002947 */ /* 0x000fea0003800000 */
[----:B------:R-:W-:Y:S01]  /*20c0*/  HFMA2.MMA R8, -RZ, RZ, 0, 0 ;  /* 0x00000000ff087435 */ /* 0x000fe200000001ff */
[----:B------:R-:W-:Y:S05]  /*20d0*/  @!P0 BRA `(.L_x_29871) ;  /* 0x0000007000008947 */ /* 0x000fea0003800000 */
[----:B-----5:R-:W-:Y:S01]  /*20e0*/  HADD2.F32 R8, -RZ, R182.H0_H0 ;  /* 0x200000b6ff087230 */ /* 0x020fe20000004100 */
[----:B------:R-:W-:Y:S05]  /*20f0*/  BRA `(.L_x_29871) ;  /* 0x0000005000007947 */ /* 0x000fea0003800000 */
.L_x_29870:
[----:B-----5:R-:W-:-:S05]  /*2100*/  HADD2.F32 R5, -RZ, R186.H0_H0 ;  /* 0x200000baff057230 */ /* 0x020fca0000004100 */
[----:B------:R-:W-:-:S04]  /*2110*/  FMUL.FTZ R5, R5, c[0x0][0x1ec] ;  /* 0x00007b0005057a20 */ /* 0x000fc80000410000 */
[----:B------:R-:W-:Y:S01]  /*2120*/  FMUL.FTZ R8, R144, R5 ;  /* 0x0000000590087220 */ /* 0x000fe20000410000 */
[----:B------:R-:W-:-:S05]  /*2130*/  @P0 HADD2.F32 R5, -RZ, R182.H0_H0 ;  /* 0x200000b6ff050230 */ /* 0x000fca0000004100 */
[----:B------:R-:W-:Y:S02]  /*2140*/  @P0 FADD.FTZ R8, R5, R8 ;  /* 0x0000000805080221 */ /* 0x000fe40000010000 */
.L_x_29871:
[----:B------:R-:W-:Y:S05]  /*2150*/  BSYNC B0 ;  /* 0x0000000000007941 */ /* 0x000fea0003800000 */
.L_x_29869:
[----:B------:R-:W-:Y:S01]  /*2160*/  BSSY B0, `(.L_x_29872) ;  /* 0x000000b000007945 */ /* 0x000fe20003800000 */
[----:B------:R-:W-:Y:S05]  /*2170*/  @P2 BRA `(.L_x_29873) ;  /* 0x0000004000002947 */ /* 0x000fea0003800000 */
[----:B0-----:R-:W-:Y:S01]  /*2180*/  MOV R7, RZ ;  /* 0x000000ff00077202 */ /* 0x001fe20000000f00 */
[----:B------:R-:W-:Y:S05]  /*2190*/  @!P0 BRA `(.L_x_29874) ;  /* 0x0000007000008947 */ /* 0x000fea0003800000 */
[----:B-----5:R-:W-:Y:S01]  /*21a0*/  HADD2.F32 R7, -RZ, R182.H1_H1 ;  /* 0x300000b6ff077230 */ /* 0x020fe20000004100 */
[----:B------:R-:W-:Y:S05]  /*21b0*/  BRA `(.L_x_29874) ;  /* 0x0000005000007947 */ /* 0x000fea0003800000 */
.L_x_29873:
[----:B-----5:R-:W-:-:S05]  /*21c0*/  HADD2.F32 R5, -RZ, R186.H1_H1 ;  /* 0x300000baff057230 */ /* 0x020fca0000004100 */
[----:B0-----:R-:W-:-:S04]  /*21d0*/  FMUL.FTZ R6, R5, c[0x0][0x1ec] ;  /* 0x00007b0005067a20 */ /* 0x001fc80000410000 */
[----:B------:R-:W-:Y:S01]  /*21e0*/  FMUL.FTZ R7, R145, R6 ;  /* 0x0000000691077220 */ /* 0x000fe20000410000 */
[----:B------:R-:W-:-:S05]  /*21f0*/  @P0 HADD2.F32 R6, -RZ, R182.H1_H1 ;  /* 0x300000b6ff060230 */ /* 0x000fca0000004100 */
[----:B------:R-:W-:Y:S02]  /*2200*/  @P0 FADD.FTZ R7, R6, R7 ;  /* 0x0000000706070221 */ /* 0x000fe40000010000 */
.L_x_29874:
[----:B------:R-:W-:Y:S05]  /*2210*/  BSYNC B0 ;  /* 0x0000000000007941 */ /* 0x000fea0003800000 */
.L_x_29872:
[----:B------:R-:W-:Y:S01]  /*2220*/  BSSY B0, `(.L_x_29875) ;  /* 0x000000b000007945 */ /* 0x000fe20003800000 */
[----:B------:R-:W-:Y:S05]  /*2230*/  @P2 BRA `(.L_x_29876) ;  /* 0x0000004000002947 */ /* 0x000fea0003800000 */
[----:B------:R-:W-:Y:S01]  /*2240*/  HFMA2.MMA R6, -RZ, RZ, 0, 0 ;  /* 0x00000000ff067435 */ /* 0x000fe200000001ff */
[----:B------:R-:W-:Y:S05]  /*2250*/  @!P0 BRA `(.L_x_29877) ;  /* 0x0000007000008947 */ /* 0x000fea0003800000 */
[----:B-----5:R-:W-:Y:S01]  /*2260*/  HADD2.F32 R6, -RZ, R183.H0_H0 ;  /* 0x200000b7ff067230 */ /* 0x020fe20000004100 */
[----:B------:R-:W-:Y:S05]  /*2270*/  BRA `(.L_x_29877) ;  /* 0x0000005000007947 */ /* 0x000fea0003800000 */
.L_x_29876:
[----:B-----5:R-:W-:-:S05]  /*2280*/  HADD2.F32 R5, -RZ, R187.H0_H0 ;  /* 0x200000bbff057230 */ /* 0x020fca0000004100 */
[----:B------:R-:W-:-:S04]  /*2290*/  FMUL.FTZ R5, R5, c[0x0][0x1ec] ;  /* 0x00007b0005057a20 */ /* 0x000fc80000410000 */
[----:B------:R-:W-:Y:S01]  /*22a0*/  FMUL.FTZ R6, R146, R5 ;  /* 0x0000000592067220 */ /* 0x000fe20000410000 */
[----:B------:R-:W-:-:S05]  /*22b0*/  @P0 HADD2.F32 R5, -RZ, R183.H0_H0 ;  /* 0x200000b7ff050230 */ /* 0x000fca0000004100 */
[----:B------:R-:W-:Y:S02]  /*22c0*/  @P0 FADD.FTZ R6, R5, R6 ;  /* 0x0000000605060221 */ /* 0x000fe40000010000 */
.L_x_29877:
[----:B------:R-:W-:Y:S05]  /*22d0*/  BSYNC B0 ;  /* 0x0000000000007941 */ /* 0x000fea0003800000 */
.L_x_29875:
[----:B------:R-:W-:Y:S01]  /*22e0*/  BSSY B0, `(.L_x_29878) ;  /* 0x000000b000007945 */ /* 0x000fe20003800000 */
[----:B------:R-:W-:Y:S05]  /*22f0*/  @P2 BRA `(.L_x_29879) ;  /* 0x0000004000002947 */ /* 0x000fea0003800000 */
[----:B------:R-:W-:Y:S01]  /*2300*/  MOV R5, RZ ;  /* 0x000000ff00057202 */ /* 0x000fe20000000f00 */
[----:B------:R-:W-:Y:S05]  /*2310*/  @!P0 BRA `(.L_x_29880) ;  /* 0x0000007000008947 */ /* 0x000fea0003800000 */
[----:B-----5:R-:W-:Y:S01]  /*2320*/  HADD2.F32 R5, -RZ, R183.H1_H1 ;  /* 0x300000b7ff057230 */ /* 0x020fe20000004100 */
[----:B------:R-:W-:Y:S05]  /*2330*/  BRA `(.L_x_29880) ;  /* 0x0000005000007947 */ /* 0x000fea0003800000 */
.L_x_29879:
[----:B-----5:R-:W-:-:S05]  /*2340*/  HADD2.F32 R5, -RZ, R187.H1_H1 ;  /* 0x300000bbff057230 */ /* 0x020fca0000004100 */
[----:B------:R-:W-:-:S04]  /*2350*/  FMUL.FTZ R14, R5, c[0x0][0x1ec] ;  /* 0x00007b00050e7a20 */ /* 0x000fc80000410000 */
[----:B------:R-:W-:Y:S01]  /*2360*/  FMUL.FTZ R5, R147, R14 ;  /* 0x0000000e93057220 */ /* 0x000fe20000410000 */
[----:B------:R-:W-:-:S05]  /*2370*/  @P0 HADD2.F32 R14, -RZ, R183.H1_H1 ;  /* 0x300000b7ff0e0230 */ /* 0x000fca0000004100 */
[----:B------:R-:W-:Y:S02]  /*2380*/  @P0 FADD.FTZ R5, R14, R5 ;  /* 0x000000050e050221 */ /* 0x000fe40000010000 */
.L_x_29880:
[----:B------:R-:W-:Y:S05]  /*2390*/  BSYNC B0 ;  /* 0x0000000000007941 */ /* 0x000fea0003800000 */
.L_x_29878:
[----:B------:R-:W-:Y:S01]  /*23a0*/  IMAD.WIDE.U32 R14, R15, R234, c[0x0][0x188] ;  /* 0x000062000f0e7625 */ /* 0x000fe200078e00ea */
[----:B------:R-:W-:Y:S02]  /*23b0*/  F2FP.PACK_AB R19, R5, R6 ;  /* 0x000000060513723e */ /* 0x000fe400000000ff */
[----:B------:R-:W-:Y:S02]  /*23c0*/  F2FP.PACK_AB R18, R7, R8 ;  /* 0x000000080712723e */ /* 0x000fe400000000ff */
[----:B------:R-:W-:Y:S02]  /*23d0*/  F2FP.PACK_AB R17, R9, R10 ;  /* 0x0000000a0911723e */ /* 0x000fe400000000ff */
[----:B------:R-:W-:Y:S02]  /*23e0*/  F2FP.PACK_AB R16, R11, R12 ;  /* 0x0000000c0b10723e */ /* 0x000fe400000000ff */
        /* <DEDUP_REMOVED lines=13> */
.L_x_29882:
[----:B-----5:R-:W-:-:S05]  /*24c0*/  HADD2.F32 R13, -RZ, R184.H0_H0 ;  /* 0x200000b8ff0d7230 */ /* 0x020fca0000004100 */
[----:B------:R-:W-:-:S04]  /*24d0*/  FMUL.FTZ R13, R13, c[0x0][0x1ec] ;  /* 0x00007b000d0d7a20 */ /* 0x000fc80000410000 */
[----:B------:R-:W-:Y:S01]  /*24e0*/  FMUL.FTZ R20, R148, R13 ;  /* 0x0000000d94147220 */ /* 0x000fe20000410000 */
[----:B------:R-:W-:-:S05]  /*24f0*/  @P0 HADD2.F32 R13, -RZ, R180.H0_H0 ;  /* 0x200000b4ff0d0230 */ /* 0x000fca0000004100 */
[----:B------:R-:W-:Y:S02]  /*2500*/  @P0 FADD.FTZ R20, R13, R20 ;  /* 0x000000140d140221 */ /* 0x000fe40000010000 */
.L_x_29883:
[----:B------:R-:W-:Y:S05]  /*2510*/  BSYNC B0 ;  /* 0x0000000000007941 */ /* 0x000fea0003800000 */
.L_x_29881:
[----:B------:R-:W-:Y:S01]  /*2520*/  BSSY B0, `(.L_x_29884) ;  /* 0x000000b000007945 */ /* 0x000fe20003800000 */
[----:B------:R-:W-:Y:S05]  /*2530*/  @P2 BRA `(.L_x_29885) ;  /* 0x0000004000002947 */ /* 0x000fea0003800000 */
[----:B------:R-:W-:Y:S01]  /*2540*/  MOV R19, RZ ;  /* 0x000000ff00137202 */ /* 0x000fe20000000f00 */
[----:B------:R-:W-:Y:S05]  /*2550*/  @!P0 BRA `(.L_x_29886) ;  /* 0x0000007000008947 */ /* 0x000fea0003800000 */
[----:B-----5:R-:W-:Y:S01]  /*2560*/  HADD2.F32 R19, -RZ, R180.H1_H1 ;  /* 0x300000b4ff137230 */ /* 0x020fe20000004100 */
[----:B------:R-:W-:Y:S05]  /*2570*/  BRA `(.L_x_29886) ;  /* 0x0000005000007947 */ /* 0x000fea0003800000 */
.L_x_29885:
[----:B-----5:R-:W-:-:S05]  /*2580*/  HADD2.F32 R13, -RZ, R184.H1_H1 ;  /* 0x300000b8ff0d7230 */ /* 0x020fca0000004100 */
[----:B0-----:R-:W-:-:S04]  /*2590*/  FMUL.FTZ R14, R13, c[0x0][0x1ec] ;  /* 0x00007b000d0e7a20 */ /* 0x001fc80000410000 */
[----:B------:R-:W-:Y:S01]  /*25a0*/  FMUL.FTZ R19, R149, R14 ;  /* 0x0000000e95137220 */ /* 0x000fe20000410000 */
[----:B------:R-:W-:-:S05]  /*25b0*/  @P0 HADD2.F32 R14, -RZ, R180.H1_H1 ;  /* 0x300000b4ff0e0230 */ /* 0x000fca0000004100 */
[----:B------:R-:W-:Y:S02]  /*25c0*/  @P0 FADD.FTZ R19, R14, R19 ;  /* 0x000000130e130221 */ /* 0x000fe40000010000 */
.L_x_29886:
[----:B------:R-:W-:Y:S05]  /*25d0*/  BSYNC B0 ;  /* 0x0000000000007941 */ /* 0x000fea0003800000 */
.L_x_29884:
[----:B------:R-:W-:Y:S01]  /*25e0*/  BSSY B0, `(.L_x_29887) ;  /* 0x000000b000007945 */ /* 0x000fe20003800000 */
[----:B------:R-:W-:Y:S05]  /*25f0*/  @P2 BRA `(.L_x_29888) ;  /* 0x0000004000002947 */ /* 0x000fea0003800000 */
[----:B------:R-:W-:Y:S01]  /*2600*/  HFMA2.MMA R18, -RZ, RZ, 0, 0 ;  /* 0x00000000ff127435 */ /* 0x000fe200000001ff */
[----:B------:R-:W-:Y:S05]  /*2610*/  @!P0 BRA `(.L_x_29889) ;  /* 0x0000007000008947 */ /* 0x000fea0003800000 */
[----:B-----5:R-:W-:Y:S01]  /*2620*/  HADD2.F32 R18, -RZ, R181.H0_H0 ;  /* 0x200000b5ff127230 */ /* 0x020fe20000004100 */
[----:B------:R-:W-:Y:S05]  /*2630*/  BRA `(.L_x_29889) ;  /* 0x0000005000007947 */ /* 0x000fea0003800000 */
.L_x_29888:
[----:B-----5:R-:W-:-:S05]  /*2640*/  HADD2.F32 R13, -RZ, R185.H0_H0 ;  /* 0x200000b9ff0d7230 */ /* 0x020fca0000004100 */
[----:B------:R-:W-:-:S04]  /*2650*/  FMUL.FTZ R13, R13, c[0x0][0x1ec] ;  /* 0x00007b000d0d7a20 */ /* 0x000fc80000410000 */
[----:B------:R-:W-:Y:S01]  /*2660*/  FMUL.FTZ R18, R150, R13 ;  /* 0x0000000d96127220 */ /* 0x000fe20000410000 */
[----:B------:R-:W-:-:S05]  /*2670*/  @P0 HADD2.F32 R13, -RZ, R181.H0_H0 ;  /* 0x200000b5ff0d0230 */ /* 0x000fca0000004100 */
[----:B------:R-:W-:Y:S02]  /*2680*/  @P0 FADD.FTZ R18, R13, R18 ;  /* 0x000000120d120221 */ /* 0x000fe40000010000 */
.L_x_29889:
[----:B------:R-:W-:Y:S05]  /*2690*/  BSYNC B0 ;  /* 0x0000000000007941 */ /* 0x000fea0003800000 */
.L_x_29887:
[----:B------:R-:W-:Y:S01]  /*26a0*/  BSSY B0, `(.L_x_29890) ;  /* 0x000000b000007945 */ /* 0x000fe20003800000 */
[----:B------:R-:W-:Y:S05]  /*26b0*/  @P2 BRA `(.L_x_29891) ;  /* 0x0000004000002947 */ /* 0x000fea0003800000 */
[----:B------:R-:W-:Y:S01]  /*26c0*/  MOV R17, RZ ;  /* 0x000000ff00117202 */ /* 0x000fe20000000f00 */
[----:B------:R-:W-:Y:S05]  /*26d0*/  @!P0 BRA `(.L_x_29892) ;  /* 0x0000007000008947 */ /* 0x000fea0003800000 */
[----:B-----5:R-:W-:Y:S01]  /*26e0*/  HADD2.F32 R17, -RZ, R181.H1_H1 ;  /* 0x300000b5ff117230 */ /* 0x020fe20000004100 */
[----:B------:R-:W-:Y:S05]  /*26f0*/  BRA `(.L_x_29892) ;  /* 0x0000005000007947 */ /* 0x000fea0003800000 */
.L_x_29891:
[----:B-----5:R-:W-:-:S05]  /*2700*/  HADD2.F32 R13, -RZ, R185.H1_H1 ;  /* 0x300000b9ff0d7230 */ /* 0x020fca0000004100 */
[----:B0-----:R-:W-:-:S04]  /*2710*/  FMUL.FTZ R14, R13, c[0x0][0x1ec] ;  /* 0x00007b000d0e7a20 */ /* 0x001fc80000410000 */
[----:B------:R-:W-:Y:S01]  /*2720*/  FMUL.FTZ R17, R151, R14 ;  /* 0x0000000e97117220 */ /* 0x000fe20000410000 */
[----:B------:R-:W-:-:S05]  /*2730*/  @P0 HADD2.F32 R14, -RZ, R181.H1_H1 ;  /* 0x300000b5ff0e0230 */ /* 0x000fca0000004100 */
[----:B------:R-:W-:Y:S02]  /*2740*/  @P0 FADD.FTZ R17, R14, R17 ;  /* 0x000000110e110221 */ /* 0x000fe40000010000 */
.L_x_29892:
[----:B------:R-:W-:Y:S05]  /*2750*/  BSYNC B0 ;  /* 0x0000000000007941 */ /* 0x000fea0003800000 */
.L_x_29890:
[----:B------:R-:W-:Y:S01]  /*2760*/  BSSY B0, `(.L_x_29893) ;  /* 0x000000b000007945 */ /* 0x000fe20003800000 */
[----:B------:R-:W-:Y:S05]  /*2770*/  @P2 BRA `(.L_x_29894) ;  /* 0x0000004000002947 */ /* 0x000fea0003800000 */
[----:B------:R-:W-:Y:S01]  /*2780*/  HFMA2.MMA R16, -RZ, RZ, 0, 0 ;  /* 0x00000000ff107435 */ /* 0x000fe200000001ff */
[----:B------:R-:W-:Y:S05]  /*2790*/  @!P0 BRA `(.L_x_29895) ;  /* 0x0000007000008947 */ /* 0x000fea0003800000 */
[----:B-----5:R-:W-:Y:S01]  /*27a0*/  HADD2.F32 R16, -RZ, R182.H0_H0 ;  /* 0x200000b6ff107230 */ /* 0x020fe20000004100 */
[----:B------:R-:W-:Y:S05]  /*27b0*/  BRA `(.L_x_29895) ;  /* 0x0000005000007947 */ /* 0x000fea0003800000 */
.L_x_29894:
[----:B-----5:R-:W-:-:S05]  /*27c0*/  HADD2.F32 R13, -RZ, R186.H0_H0 ;  /* 0x200000baff0d7230 */ /* 0x020fca0000004100 */
[----:B------:R-:W-:-:S04]  /*27d0*/  FMUL.FTZ R13, R13, c[0x0][0x1ec] ;  /* 0x00007b000d0d7a20 */ /* 0x000fc80000410000 */
[----:B------:R-:W-:Y:S01]  /*27e0*/  FMUL.FTZ R16, R152, R13 ;  /* 0x0000000d98107220 */ /* 0x000fe20000410000 */
[----:B------:R-:W-:-:S05]  /*27f0*/  @P0 HADD2.F32 R13, -RZ, R182.H0_H0 ;  /* 0x200000b6ff0d0230 */ /* 0x000fca0000004100 */
[----:B------:R-:W-:Y:S02]  /*2800*/  @P0 FADD.FTZ R16, R13, R16 ;  /* 0x000000100d100221 */ /* 0x000fe40000010000 */
.L_x_29895:
[----:B------:R-:W-:Y:S05]  /*2810*/  BSYNC B0 ;  /* 0x0000000000007941 */ /* 0x000fea0003800000 */
.L_x_29893:
[----:B------:R-:W-:Y:S01]  /*2820*/  BSSY B0, `(.L_x_29896) ;  /* 0x000000b000007945 */ /* 0x000fe20003800000 */
[----:B------:R-:W-:Y:S05]  /*2830*/  @P2 BRA `(.L_x_29897) ;  /* 0x0000004000002947 */ /* 0x000fea0003800000 */
[----:B0-----:R-:W-:Y:S01]  /*2840*/  MOV R15, RZ ;  /* 0x000000ff000f7202 */ /* 0x001fe20000000f00 */
[----:B------:R-:W-:Y:S05]  /*2850*/  @!P0 BRA `(.L_x_29898) ;  /* 0x0000007000008947 */ /* 0x000fea0003800000 */
[----:B-----5:R-:W-:Y:S01]  /*2860*/  HADD2.F32 R15, -RZ, R182.H1_H1 ;  /* 0x300000b6ff0f7230 */ /* 0x020fe20000004100 */
[----:B------:R-:W-:Y:S05]  /*2870*/  BRA `(.L_x_29898) ;  /* 0x0000005000007947 */ /* 0x000fea0003800000 */
.L_x_29897:
[----:B-----5:R-:W-:-:S05]  /*2880*/  HADD2.F32 R13, -RZ, R186.H1_H1 ;  /* 0x300000baff0d7230 */ /* 0x020fca0000004100 */
[----:B0-----:R-:W-:-:S04]  /*2890*/  FMUL.FTZ R14, R13, c[0x0][0x1ec] ;  /* 0x00007b000d0e7a20 */ /* 0x001fc80000410000 */
[----:B------:R-:W-:Y:S01]  /*28a0*/  FMUL.FTZ R15, R153, R14 ;  /* 0x0000000e990f7220 */ /* 0x000fe20000410000 */
[----:B------:R-:W-:-:S05]  /*28b0*/  @P0 HADD2.F32 R14, -RZ, R182.H1_H1 ;  /* 0x300000b6ff0e0230 */ /* 0x000fca0000004100 */
[----:B------:R-:W-:Y:S02]  /*28c0*/  @P0 FADD.FTZ R15, R14, R15 ;  /* 0x0000000f0e0f0221 */ /* 0x000fe40000010000 */
.L_x_29898:
[----:B------:R-:W-:Y:S05]  /*28d0*/  BSYNC B0 ;  /* 0x0000000000007941 */ /* 0x000fea0003800000 */
.L_x_29896:
[----:B------:R-:W-:Y:S01]  /*28e0*/  BSSY B0, `(.L_x_29899) ;  /* 0x000000b000007945 */ /* 0x000fe20003800000 */
[----:B------:R-:W-:Y:S05]  /*28f0*/  @P2 BRA `(.L_x_29900) ;  /* 0x0000004000002947 */ /* 0x000fea0003800000 */
[----:B------:R-:W-:Y:S01]  /*2900*/  HFMA2.MMA R14, -RZ, RZ, 0, 0 ;  /* 0x00000000ff0e7435 */ /* 0x000fe200000001ff */
[----:B------:R-:W-:Y:S05]  /*2910*/  @!P0 BRA `(.L_x_29901) ;  /* 0x0000007000008947 */ /* 0x000fea0003800000 */
[----:B-----5:R-:W-:Y:S01]  /*2920*/  HADD2.F32 R14, -RZ, R183.H0_H0 ;  /* 0x200000b7ff0e7230 */ /* 0x020fe20000004100 */
[----:B------:R-:W-:Y:S05]  /*2930*/  BRA `(.L_x_29901) ;  /* 0x0000005000007947 */ /* 0x000fea0003800000 */
.L_x_29900:
[----:B-----5:R-:W-:-:S05]  /*2940*/  HADD2.F32 R13, -RZ, R187.H0_H0 ;  /* 0x200000bbff0d7230 */ /* 0x020fca0000004100 */
[----:B------:R-:W-:-:S04]  /*2950*/  FMUL.FTZ R13, R13, c[0x0][0x1ec] ;  /* 0x00007b000d0d7a20 */ /* 0x000fc80000410000 */
[----:B------:R-:W-:Y:S01]  /*2960*/  FMUL.FTZ R14, R154, R13 ;  /* 0x0000000d9a0e7220 */ /* 0x000fe20000410000 */
[----:B------:R-:W-:-:S05]  /*2970*/  @P0 HADD2.F32 R13, -RZ, R183.H0_H0 ;  /* 0x200000b7ff0d0230 */ /* 0x000fca0000004100 */
[----:B------:R-:W-:Y:S02]  /*2980*/  @P0 FADD.FTZ R14, R13, R14 ;  /* 0x0000000e0d0e0221 */ /* 0x000fe40000010000 */
.L_x_29901:
[----:B------:R-:W-:Y:S05]  /*2990*/  BSYNC B0 ;  /* 0x0000000000007941 */ /* 0x000fea0003800000 */
.L_x_29899:
[----:B------:R-:W-:Y:S01]  /*29a0*/  BSSY B0, `(.L_x_29902) ;  /* 0x000000b000007945 */ /* 0x000fe20003800000 */
[----:B------:R-:W-:Y:S05]  /*29b0*/  @P2 BRA `(.L_x_29903) ;  /* 0x0000004000002947 */ /* 0x000fea0003800000 */
[----:B------:R-:W-:Y:S01]  /*29c0*/  MOV R13, RZ ;  /* 0x000000ff000d7202 */ /* 0x000fe20000000f00 */
[----:B------:R-:W-:Y:S05]  /*29d0*/  @!P0 BRA `(.L_x_29904) ;  /* 0x0000007000008947 */ /* 0x000fea0003800000 */
[----:B-----5:R-:W-:Y:S01]  /*29e0*/  HADD2.F32 R13, -RZ, R183.H1_H1 ;  /* 0x300000b7ff0d7230 */ /* 0x020fe20000004100 */
[----:B------:R-:W-:Y:S05]  /*29f0*/  BRA `(.L_x_29904) ;  /* 0x0000005000007947 */ /* 0x000fea0003800000 */
.L_x_29903:
[----:B-----5:R-:W-:-:S05]  /*2a00*/  HADD2.F32 R13, -RZ, R187.H1_H1 ;  /* 0x300000bbff0d7230 */ /* 0x020fca0000004100 */
[----:B------:R-:W-:-:S04]  /*2a10*/  FMUL.FTZ R188, R13, c[0x0][0x1ec] ;  /* 0x00007b000dbc7a20 */ /* 0x000fc80000410000 */
[----:B------:R-:W-:Y:S01]  /*2a20*/  FMUL.FTZ R13, R155, R188 ;  /* 0x000000bc9b0d7220 */ /* 0x000fe20000410000 */
[----:B------:R-:W-:-:S05]  /*2a30*/  @P0 HADD2.F32 R188, -RZ, R183.H1_H1 ;  /* 0x300000b7ffbc0230 */ /* 0x000fca0000004100 */
[----:B------:R-:W-:Y:S02]  /*2a40*/  @P0 FADD.FTZ R13, R188, R13 ;  /* 0x0000000dbc0d0221 */ /* 0x000fe40000010000 */
.L_x_29904:
[----:B------:R-:W-:Y:S05]  /*2a50*/  BSYNC B0 ;  /* 0x0000000000007941 */ /* 0x000fea0003800000 */
.L_x_29902:
[----:B------:R-:W-:Y:S01]  /*2a60*/  IMAD.WIDE.U32 R202, R203, R234, c[0x0][0x188] ;  /* 0x00006200cbca7625 */ /* 0x000fe200078e00ea */
[----:B------:R-:W-:Y:S02]  /*2a70*/  F2FP.PACK_AB R191, R13, R14 ;  /* 0x0000000e0dbf723e */ /* 0x000fe400000000ff */
[----:B------:R-:W-:Y:S02]  /*2a80*/  F2FP.PACK_AB R190, R15, R16 ;  /* 0x000000100fbe723e */ /* 0x000fe400000000ff */
[----:B------:R-:W-:Y:S02]  /*2a90*/  F2FP.PACK_AB R189, R17, R18 ;  /* 0x0000001211bd723e */ /* 0x000fe400000000ff */
[----:B------:R-:W-:Y:S02]  /*2aa0*/  F2FP.PACK_AB R188, R19, R20 ;  /* 0x0000001413bc723e */ /* 0x000fe400000000ff */
        /* <DEDUP_REMOVED lines=13> */
.L_x_29906:
[----:B0----5:R-:W-:-:S05]  /*2b80*/  HADD2.F32 R188, -RZ, R184.H0_H0 ;  /* 0x200000b8ffbc7230 */ /* 0x021fca0000004100 */
[----:B------:R-:W-:Y:S01]  /*2b90*/  FMUL.FTZ R209, R188, c[0x0][0x1ec] ;  /* 0x00007b00bcd17a20 */ /* 0x000fe20000410000 */
[----:B------:R-:W-:-:S03]  /*2ba0*/  @P0 HADD2.F32 R188, -RZ, R180.H0_H0 ;  /* 0x200000b4ffbc0230 */ /* 0x000fc60000004100 */
[----:B------:R-:W-:-:S04]  /*2bb0*/  FMUL.FTZ R209, R156, R209 ;  /* 0x000000d19cd17220 */ /* 0x000fc80000410000 */
[----:B------:R-:W-:Y:S02]  /*2bc0*/  @P0 FADD.FTZ R209, R188, R209 ;  /* 0x000000d1bcd10221 */ /* 0x000fe40000010000 */
.L_x_29907:
[----:B------:R-:W-:Y:S05]  /*2bd0*/  BSYNC B0 ;  /* 0x0000000000007941 */ /* 0x000fea0003800000 */
.L_x_29905:
[----:B------:R-:W-:Y:S01]  /*2be0*/  BSSY B0, `(.L_x_29908) ;  /* 0x000000b000007945 */ /* 0x000fe20003800000 */
[----:B------:R-:W-:Y:S05]  /*2bf0*/  @P2 BRA `(.L_x_29909) ;  /* 0x0000004000002947 */ /* 0x000fea0003800000 */
[----:B------:R-:W-:Y:S01]  /*2c00*/  MOV R208, RZ ;  /* 0x000000ff00d07202 */ /* 0x000fe20000000f00 */
[----:B------:R-:W-:Y:S05]  /*2c10*/  @!P0 BRA `(.L_x_29910) ;  /* 0x0000007000008947 */ /* 0x000fea0003800000 */
[----:B-----5:R-:W-:Y:S01]  /*2c20*/  HADD2.F32 R208, -RZ, R180.H1_H1 ;  /* 0x300000b4ffd07230 */ /* 0x020fe20000004100 */
[----:B------:R-:W-:Y:S05]  /*2c30*/  BRA `(.L_x_29910) ;  /* 0x0000005000007947 */ /* 0x000fea0003800000 */
.L_x_29909:
[----:B0----5:R-:W-:Y:S02]  /*2c40*/  HADD2.F32 R188, -RZ, R184.H1_H1 ;  /* 0x300000b8ffbc7230 */ /* 0x021fe40000004100 */
[----:B------:R-:W-:-:S03]  /*2c50*/  @P0 HADD2.F32 R189, -RZ, R180.H1_H1 ;  /* 0x300000b4ffbd0230 */ /* 0x000fc60000004100 */
[----:B------:R-:W-:-:S04]  /*2c60*/  FMUL.FTZ R188, R188, c[0x0][0x1ec] ;  /* 0x00007b00bcbc7a20 */ /* 0x000fc80000410000 */
[----:B------:R-:W-:-:S04]  /*2c70*/  FMUL.FTZ R208, R157, R188 ;  /* 0x000000bc9dd07220 */ /* 0x000fc80000410000 */
[----:B------:R-:W-:Y:S02]  /*2c80*/  @P0 FADD.FTZ R208, R189, R208 ;  /* 0x000000d0bdd00221 */ /* 0x000fe40000010000 */
.L_x_29910:
[----:B------:R-:W-:Y:S05]  /*2c90*/  BSYNC B0 ;  /* 0x0000000000007941 */ /* 0x000fea0003800000 */
.L_x_29908:
[----:B------:R-:W-:Y:S01]  /*2ca0*/  BSSY B0, `(.L_x_29911) ;  /* 0x000000b000007945 */ /* 0x000fe20003800000 */
[----:B------:R-:W-:Y:S05]  /*2cb0*/  @P2 BRA `(.L_x_29912) ;  /* 0x0000004000002947 */ /* 0x000fea0003800000 */
[----:B------:R-:W-:Y:S01]  /*2cc0*/  HFMA2.MMA R207, -RZ, RZ, 0, 0 ;  /* 0x00000000ffcf7435 */ /* 0x000fe200000001ff */
[----:B------:R-:W-:Y:S05]  /*2cd0*/  @!P0 BRA `(.L_x_29913) ;  /* 0x0000007000008947 */ /* 0x000fea0003800000 */
[----:B-----5:R-:W-:Y:S01]  /*2ce0*/  HADD2.F32 R207, -RZ, R181.H0_H0 ;  /* 0x200000b5ffcf7230 */ /* 0x020fe20000004100 */
[----:B------:R-:W-:Y:S05]  /*2cf0*/  BRA `(.L_x_29913) ;  /* 0x0000005000007947 */ /* 0x000fea0003800000 */
.L_x_29912:
[----:B0----5:R-:W-:-:S05]  /*2d00*/  HADD2.F32 R188, -RZ, R185.H0_H0 ;  /* 0x200000b9ffbc7230 */ /* 0x021fca0000004100 */
[----:B------:R-:W-:Y:S01]  /*2d10*/  FMUL.FTZ R207, R188, c[0x0][0x1ec] ;  /* 0x00007b00bccf7a20 */ /* 0x000fe20000410000 */
[----:B------:R-:W-:-:S03]  /*2d20*/  @P0 HADD2.F32 R188, -RZ, R181.H0_H0 ;  /* 0x200000b5ffbc0230 */ /* 0x000fc60000004100 */
[----:B------:R-:W-:-:S04]  /*2d30*/  FMUL.FTZ R207, R158, R207 ;  /* 0x000000cf9ecf7220 */ /* 0x000fc80000410000 */
[----:B------:R-:W-:Y:S02]  /*2d40*/  @P0 FADD.FTZ R207, R188, R207 ;  /* 0x000000cfbccf0221 */ /* 0x000fe40000010000 */
.L_x_29913:
[----:B------:R-:W-:Y:S05]  /*2d50*/  BSYNC B0 ;  /* 0x0000000000007941 */ /* 0x000fea0003800000 */
.L_x_29911:
[----:B------:R-:W-:Y:S01]  /*2d60*/  BSSY B0, `(.L_x_29914) ;  /* 0x000000b000007945 */ /* 0x000fe20003800000 */
[----:B------:R-:W-:Y:S05]  /*2d70*/  @P2 BRA `(.L_x_29915) ;  /* 0x0000004000002947 */ /* 0x000fea0003800000 */
[----:B------:R-:W-:Y:S01]  /*2d80*/  MOV R206, RZ ;  /* 0x000000ff00ce7202 */ /* 0x000fe20000000f00 */
[----:B------:R-:W-:Y:S05]  /*2d90*/  @!P0 BRA `(.L_x_29916) ;  /* 0x0000007000008947 */ /* 0x000fea0003800000 */
[----:B-----5:R-:W-:Y:S01]  /*2da0*/  HADD2.F32 R206, -RZ, R181.H1_H1 ;  /* 0x300000b5ffce7230 */ /* 0x020fe20000004100 */
[----:B------:R-:W-:Y:S05]  /*2db0*/  BRA `(.L_x_29916) ;  /* 0x0000005000007947 */ /* 0x000fea0003800000 */
.L_x_29915:
[----:B0----5:R-:W-:-:S05]  /*2dc0*/  HADD2.F32 R188, -RZ, R185.H1_H1 ;  /* 0x300000b9ffbc7230 */ /* 0x021fca0000004100 */
[----:B------:R-:W-:-:S04]  /*2dd0*/  FMUL.FTZ R188, R188, c[0x0][0x1ec] ;  /* 0x00007b00bcbc7a20 */ /* 0x000fc80000410000 */
[----:B------:R-:W-:Y:S01]  /*2de0*/  FMUL.FTZ R206, R159, R188 ;  /* 0x000000bc9fce7220 */ /* 0x000fe20000410000 */
[----:B------:R-:W-:-:S05]  /*2df0*/  @P0 HADD2.F32 R188, -RZ, R181.H1_H1 ;  /* 0x300000b5ffbc0230 */ /* 0x000fca0000004100 */
[----:B------:R-:W-:Y:S02]  /*2e00*/  @P0 FADD.FTZ R206, R188, R206 ;  /* 0x000000cebcce0221 */ /* 0x000fe40000010000 */
.L_x_29916:
[----:B------:R-:W-:Y:S05]  /*2e10*/  BSYNC B0 ;  /* 0x0000000000007941 */ /* 0x000fea0003800000 */
.L_x_29914:
[----:B------:R-:W-:Y:S01]  /*2e20*/  BSSY B0, `(.L_x_29917) ;  /* 0x000000b000007945 */ /* 0x000fe20003800000 */
[----:B------:R-:W-:Y:S05]  /*2e30*/  @P2 BRA `(.L_x_29918) ;  /* 0x0000004000002947 */ /* 0x000fea0003800000 */
[----:B------:R-:W-:Y:S01]  /*2e40*/  HFMA2.MMA R205, -RZ, RZ, 0, 0 ;  /* 0x00000000ffcd7435 */ /* 0x000fe200000001ff */
[----:B------:R-:W-:Y:S05]  /*2e50*/  @!P0 BRA `(.L_x_29919) ;  /* 0x0000007000008947 */ /* 0x000fea0003800000 */
[----:B-----5:R-:W-:Y:S01]  /*2e60*/  HADD2.F32 R205, -RZ, R182.H0_H0 ;  /* 0x200000b6ffcd7230 */ /* 0x020fe20000004100 */
[----:B------:R-:W-:Y:S05]  /*2e70*/  BRA `(.L_x_29919) ;  /* 0x0000005000007947 */ /* 0x000fea0003800000 */
.L_x_29918:
[----:B0----5:R-:W-:-:S05]  /*2e80*/  HADD2.F32 R188, -RZ, R186.H0_H0 ;  /* 0x200000baffbc7230 */ /* 0x021fca0000004100 */
[----:B------:R-:W-:-:S04]  /*2e90*/  FMUL.FTZ R188, R188, c[0x0][0x1ec] ;  /* 0x00007b00bcbc7a20 */ /* 0x000fc80000410000 */
[----:B------:R-:W-:Y:S01]  /*2ea0*/  FMUL.FTZ R205, R160, R188 ;  /* 0x000000bca0cd7220 */ /* 0x000fe20000410000 */
[----:B------:R-:W-:-:S05]  /*2eb0*/  @P0 HADD2.F32 R188, -RZ, R182.H0_H0 ;  /* 0x200000b6ffbc0230 */ /* 0x000fca0000004100 */
[----:B------:R-:W-:Y:S02]  /*2ec0*/  @P0 FADD.FTZ R205, R188, R205 ;  /* 0x000000cdbccd0221 */ /* 0x000fe40000010000 */
.L_x_29919:
[----:B------:R-:W-:Y:S05]  /*2ed0*/  BSYNC B0 ;  /* 0x0000000000007941 */ /* 0x000fea0003800000 */
.L_x_29917:
[----:B------:R-:W-:Y:S01]  /*2ee0*/  BSSY B0, `(.L_x_29920) ;  /* 0x000000b000007945 */ /* 0x000fe20003800000 */
[----:B------:R-:W-:Y:S05]  /*2ef0*/  @P2 BRA `(.L_x_29921) ;  /* 0x0000004000002947 */ /* 0x000fea0003800000 */
[----:B------:R-:W-:Y:S01]  /*2f00*/  MOV R204, RZ ;  /* 0x000000ff00cc7202 */ /* 0x000fe20000000f00 */
[----:B------:R-:W-:Y:S05]  /*2f10*/  @!P0 BRA `(.L_x_29922) ;  /* 0x0000007000008947 */ /* 0x000fea0003800000 */
[----:B-----5:R-:W-:Y:S01]  /*2f20*/  HADD2.F32 R204, -RZ, R182.H1_H1 ;  /* 0x300000b6ffcc7230 */ /* 0x020fe20000004100 */
[----:B------:R-:W-:Y:S05]  /*2f30*/  BRA `(.L_x_29922) ;  /* 0x0000005000007947 */ /* 0x000fea0003800000 */
.L_x_29921:
[----:B0----5:R-:W-:-:S05]  /*2f40*/  HADD2.F32 R188, -RZ, R186.H1_H1 ;  /* 0x300000baffbc7230 */ /* 0x021fca0000004100 */
[----:B------:R-:W-:-:S04]  /*2f50*/  FMUL.FTZ R188, R188, c[0x0][0x1ec] ;  /* 0x00007b00bcbc7a20 */ /* 0x000fc80000410000 */
[----:B------:R-:W-:Y:S01]  /*2f60*/  FMUL.FTZ R204, R161, R188 ;  /* 0x000000bca1cc7220 */ /* 0x000fe20000410000 */
[----:B------:R-:W-:-:S05]  /*2f70*/  @P0 HADD2.F32 R188, -RZ, R182.H1_H1 ;  /* 0x300000b6ffbc0230 */ /* 0x000fca0000004100 */
[----:B------:R-:W-:Y:S02]  /*2f80*/  @P0 FADD.FTZ R204, R188, R204 ;  /* 0x000000ccbccc0221 */ /* 0x000fe40000010000 */
.L_x_29922:
[----:B------:R-:W-:Y:S05]  /*2f90*/  BSYNC B0 ;  /* 0x0000000000007941 */ /* 0x000fea0003800000 */
.L_x_29920:
[----:B------:R-:W-:Y:S01]  /*2fa0*/  BSSY B0, `(.L_x_29923) ;  /* 0x000000b000007945 */ /* 0x000fe20003800000 */
[----:B------:R-:W-:Y:S05]  /*2fb0*/  @P2 BRA `(.L_x_29924) ;  /* 0x0000004000002947 */ /* 0x000fea0003800000 */
[----:B------:R-:W-:Y:S01]  /*2fc0*/  HFMA2.MMA R203, -RZ, RZ, 0, 0 ;  /* 0x00000000ffcb7435 */ /* 0x000fe200000001ff */
[----:B------:R-:W-:Y:S05]  /*2fd0*/  @!P0 BRA `(.L_x_29925) ;  /* 0x0000007000008947 */ /* 0x000fea0003800000 */
[----:B-----5:R-:W-:Y:S01]  /*2fe0*/  HADD2.F32 R203, -RZ, R183.H0_H0 ;  /* 0x200000b7ffcb7230 */ /* 0x020fe20000004100 */
[----:B------:R-:W-:Y:S05]  /*2ff0*/  BRA `(.L_x_29925) ;  /* 0x0000005000007947 */ /* 0x000fea0003800000 */
.L_x_29924:
[----:B0----5:R-:W-:-:S05]  /*3000*/  HADD2.F32 R188, -RZ, R187.H0_H0 ;  /* 0x200000bbffbc7230 */ /* 0x021fca0000004100 */
[----:B------:R-:W-:-:S04]  /*3010*/  FMUL.FTZ R188, R188, c[0x0][0x1ec] ;  /* 0x00007b00bcbc7a20 */ /* 0x000fc80000410000 */
[----:B------:R-:W-:Y:S01]  /*3020*/  FMUL.FTZ R203, R162, R188 ;  /* 0x000000bca2cb7220 */ /* 0x000fe20000410000 */
[----:B------:R-:W-:-:S05]  /*3030*/  @P0 HADD2.F32 R188, -RZ, R183.H0_H0 ;  /* 0x200000b7ffbc0230 */ /* 0x000fca0000004100 */
[----:B------:R-:W-:Y:S02]  /*3040*/  @P0 FADD.FTZ R203, R188, R203 ;  /* 0x000000cbbccb0221 */ /* 0x000fe40000010000 */
.L_x_29925:
[----:B------:R-:W-:Y:S05]  /*3050*/  BSYNC B0 ;  /* 0x0000000000007941 */ /* 0x000fea0003800000 */
.L_x_29923:
[----:B------:R-:W-:Y:S01]  /*3060*/  BSSY B0, `(.L_x_29926) ;  /* 0x000000b000007945 */ /* 0x000fe20003800000 */
[----:B------:R-:W-:Y:S05]  /*3070*/  @P2 BRA `(.L_x_29927) ;  /* 0x0000004000002947 */ /* 0x000fea0003800000 */
[----:B------:R-:W-:Y:S01]  /*3080*/  MOV R202, RZ ;  /* 0x000000ff00ca7202 */ /* 0x000fe20000000f00 */
[----:B------:R-:W-:Y:S05]  /*3090*/  @!P0 BRA `(.L_x_29928) ;  /* 0x0000007000008947 */ /* 0x000fea0003800000 */
[----:B-----5:R-:W-:Y:S01]  /*30a0*/  HADD2.F32 R202, -RZ, R183.H1_H1 ;  /* 0x300000b7ffca7230 */ /* 0x020fe20000004100 */
[----:B------:R-:W-:Y:S05]  /*30b0*/  BRA `(.L_x_29928) ;  /* 0x0000005000007947 */ /* 0x000fea0003800000 */
.L_x_29927:
[----:B0----5:R-:W-:-:S05]  /*30c0*/  HADD2.F32 R188, -RZ, R187.H1_H1 ;  /* 0x300000bbffbc7230 */ /* 0x021fca0000004100 */
[----:B------:R-:W-:-:S04]  /*30d0*/  FMUL.FTZ R188, R188, c[0x0][0x1ec] ;  /* 0x00007b00bcbc7a20 */ /* 0x000fc80000410000 */
[----:B------:R-:W-:Y:S01]  /*30e0*/  FMUL.FTZ R202, R163, R188 ;  /* 0x000000bca3ca7220 */ /* 0x000fe20000410000 */
[----:B------:R-:W-:-:S05]  /*30f0*/  @P0 HADD2.F32 R188, -RZ, R183.H1_H1 ;  /* 0x300000b7ffbc0230 */ /* 0x000fca0000004100 */
[----:B------:R-:W-:Y:S02]  /*3100*/  @P0 FADD.FTZ R202, R188, R202 ;  /* 0x000000cabcca0221 */ /* 0x000fe40000010000 */
.L_x_29928:
[----:B------:R-:W-:Y:S05]  /*3110*/  BSYNC B0 ;  /* 0x0000000000007941 */ /* 0x000fea0003800000 */
.L_x_29926:
[----:B------:R-:W-:Y:S01]  /*3120*/  IMAD.WIDE.U32 R218, R190, R234, c[0x0][0x188] ;  /* 0x00006200beda7625 */ /* 0x000fe200078e00ea */
[----:B------:R-:W-:Y:S02]  /*3130*/  F2FP.PACK_AB R191, R202, R203 ;  /* 0x000000cbcabf723e */ /* 0x000fe400000000ff */
[----:B------:R-:W-:Y:S02]  /*3140*/  F2FP.PACK_AB R190, R204, R205 ;  /* 0x000000cdccbe723e */ /* 0x000fe400000000ff */
[----:B0-----:R-:W-:Y:S02]  /*3150*/  F2FP.PACK_AB R189, R206, R207 ;  /* 0x000000cfcebd723e */ /* 0x001fe400000000ff */
[----:B------:R-:W-:-:S05]  /*3160*/  F2FP.PACK_AB R188, R208, R209 ;  /* 0x000000d1d0bc723e */ /* 0x000fca00000000ff */
        /* <DEDUP_REMOVED lines=13> */
.L_x_29930:
[----:B0----5:R-:W-:-:S05]  /*3240*/  HADD2.F32 R188, -RZ, R184.H0_H0 ;  /* 0x200000b8ffbc7230 */ /* 0x021fca0000004100 */
[----:B------:R-:W-:-:S04]  /*3250*/  FMUL.FTZ R188, R188, c[0x0][0x1ec] ;  /* 0x00007b00bcbc7a20 */ /* 0x000fc80000410000 */
[----:B------:R-:W-:Y:S01]  /*3260*/  FMUL.FTZ R225, R164, R188 ;  /* 0x000000bca4e17220 */ /* 0x000fe20000410000 */
[----:B------:R-:W-:-:S05]  /*3270*/  @P0 HADD2.F32 R188, -RZ, R180.H0_H0 ;  /* 0x200000b4ffbc0230 */ /* 0x000fca0000004100 */
[----:B------:R-:W-:Y:S02]  /*3280*/  @P0 FADD.FTZ R225, R188, R225 ;  /* 0x000000e1bce10221 */ /* 0x000fe40000010000 */
.L_x_29931:
[----:B------:R-:W-:Y:S05]  /*3290*/  BSYNC B0 ;  /* 0x0000000000007941 */ /* 0x000fea0003800000 */
.L_x_29929:
[----:B------:R-:W-:Y:S01]  /*32a0*/  BSSY B0, `(.L_x_29932) ;  /* 0x000000b000007945 */ /* 0x000fe20003800000 */
[----:B------:R-:W-:Y:S05]  /*32b0*/  @P2 BRA `(.L_x_29933) ;  /* 0x0000004000002947 */ /* 0x000fea0003800000 */
[----:B------:R-:W-:Y:S01]  /*32c0*/  MOV R224, RZ ;  /* 0x000000ff00e07202 */ /* 0x000fe20000000f00 */
[----:B------:R-:W-:Y:S05]  /*32d0*/  @!P0 BRA `(.L_x_29934) ;  /* 0x0000007000008947 */ /* 0x000fea0003800000 */
[----:B-----5:R-:W-:Y:S01]  /*32e0*/  HADD2.F32 R224, -RZ, R180.H1_H1 ;  /* 0x300000b4ffe07230 */ /* 0x020fe20000004100 */
[----:B------:R-:W-:Y:S05]  /*32f0*/  BRA `(.L_x_29934) ;  /* 0x0000005000007947 */ /* 0x000fea0003800000 */
.L_x_29933:
[----:B0----5:R-:W-:-:S05]  /*3300*/  HADD2.F32 R188, -RZ, R184.H1_H1 ;  /* 0x300000b8ffbc7230 */ /* 0x021fca0000004100 */
[----:B------:R-:W-:-:S04]  /*3310*/  FMUL.FTZ R188, R188, c[0x0][0x1ec] ;  /* 0x00007b00bcbc7a20 */ /* 0x000fc80000410000 */
[----:B------:R-:W-:Y:S01]  /*3320*/  FMUL.FTZ R224, R165, R188 ;  /* 0x000000bca5e07220 */ /* 0x000fe20000410000 */
[----:B------:R-:W-:-:S05]  /*3330*/  @P0 HADD2.F32 R188, -RZ, R180.H1_H1 ;  /* 0x300000b4ffbc0230 */ /* 0x000fca0000004100 */
[----:B------:R-:W-:Y:S02]  /*3340*/  @P0 FADD.FTZ R224, R188, R224 ;  /* 0x000000e0bce00221 */ /* 0x000fe40000010000 */
.L_x_29934:
[----:B------:R-:W-:Y:S05]  /*3350*/  BSYNC B0 ;  /* 0x0000000000007941 */ /* 0x000fea0003800000 */
.L_x_29932:
[----:B------:R-:W-:Y:S01]  /*3360*/  BSSY B0, `(.L_x_29935) ;  /* 0x000000b000007945 */ /* 0x000fe20003800000 */
[----:B------:R-:W-:Y:S05]  /*3370*/  @P2 BRA `(.L_x_29936) ;  /* 0x0000004000002947 */ /* 0x000fea0003800000 */
[----:B------:R-:W-:Y:S01]  /*3380*/  HFMA2.MMA R223, -RZ, RZ, 0, 0 ;  /* 0x00000000ffdf7435 */ /* 0x000fe200000001ff */
[----:B------:R-:W-:Y:S05]  /*3390*/  @!P0 BRA `(.L_x_29937) ;  /* 0x0000007000008947 */ /* 0x000fea0003800000 */
[----:B-----5:R-:W-:Y:S01]  /*33a0*/  HADD2.F32 R223, -RZ, R181.H0_H0 ;  /* 0x200000b5ffdf7230 */ /* 0x020fe20000004100 */
[----:B------:R-:W-:Y:S05]  /*33b0*/  BRA `(.L_x_29937) ;  /* 0x0000005000007947 */ /* 0x000fea0003800000 */
.L_x_29936:
[----:B0----5:R-:W-:-:S05]  /*33c0*/  HADD2.F32 R188, -RZ, R185.H0_H0 ;  /* 0x200000b9ffbc7230 */ /* 0x021fca0000004100 */
[----:B------:R-:W-:-:S04]  /*33d0*/  FMUL.FTZ R188, R188, c[0x0][0x1ec] ;  /* 0x00007b00bcbc7a20 */ /* 0x000fc80000410000 */
[----:B------:R-:W-:Y:S01]  /*33e0*/  FMUL.FTZ R223, R166, R188 ;  /* 0x000000bca6df7220 */ /* 0x000fe20000410000 */
[----:B------:R-:W-:-:S05]  /*33f0*/  @P0 HADD2.F32 R188, -RZ, R181.H0_H0 ;  /* 0x200000b5ffbc0230 */ /* 0x000fca0000004100 */
[----:B------:R-:W-:Y:S02]  /*3400*/  @P0 FADD.FTZ R223, R188, R223 ;  /* 0x000000dfbcdf0221 */ /* 0x000fe40000010000 */
.L_x_29937:
[----:B------:R-:W-:Y:S05]  /*3410*/  BSYNC B0 ;  /* 0x0000000000007941 */ /* 0x000fea0003800000 */
.L_x_29935:
[----:B------:R-:W-:Y:S01]  /*3420*/  BSSY B0, `(.L_x_29938) ;  /* 0x000000b000007945 */ /* 0x000fe20003800000 */
[----:B------:R-:W-:Y:S05]  /*3430*/  @P2 BRA `(.L_x_29939) ;  /* 0x0000004000002947 */ /* 0x000fea0003800000 */
[----:B------:R-:W-:Y:S01]  /*3440*/  MOV R222, RZ ;  /* 0x000000ff00de7202 */ /* 0x000fe20000000f00 */
[----:B------:R-:W-:Y:S05]  /*3450*/  @!P0 BRA `(.L_x_29940) ;  /* 0x0000007000008947 */ /* 0x000fea0003800000 */
[----:B-----5:R-:W-:Y:S01]  /*3460*/  HADD2.F32 R222, -RZ, R181.H1_H1 ;  /* 0x300000b5ffde7230 */ /* 0x020fe20000004100 */
[----:B------:R-:W-:Y:S05]  /*3470*/  BRA `(.L_x_29940) ;  /* 0x0000005000007947 */ /* 0x000fea0003800000 */
.L_x_29939:
[----:B0----5:R-:W-:-:S05]  /*3480*/  HADD2.F32 R188, -RZ, R185.H1_H1 ;  /* 0x300000b9ffbc7230 */ /* 0x021fca0000004100 */
[----:B------:R-:W-:-:S04]  /*3490*/  FMUL.FTZ R188, R188, c[0x0][0x1ec] ;  /* 0x00007b00bcbc7a20 */ /* 0x000fc80000410000 */
[----:B------:R-:W-:Y:S01]  /*34a0*/  FMUL.FTZ R222, R167, R188 ;  /* 0x000000bca7de7220 */ /* 0x000fe20000410000 */
[----:B------:R-:W-:-:S05]  /*34b0*/  @P0 HADD2.F32 R188, -RZ, R181.H1_H1 ;  /* 0x300000b5ffbc0230 */ /* 0x000fca0000004100 */
[----:B------:R-:W-:Y:S02]  /*34c0*/  @P0 FADD.FTZ R222, R188, R222 ;  /* 0x000000debcde0221 */ /* 0x000fe40000010000 */
.L_x_29940:
[----:B------:R-:W-:Y:S05]  /*34d0*/  BSYNC B0 ;  /* 0x0000000000007941 */ /* 0x000fea0003800000 */
.L_x_29938:
[----:B------:R-:W-:Y:S01]  /*34e0*/  BSSY B0, `(.L_x_29941) ;  /* 0x000000b000007945 */ /* 0x000fe20003800000 */
[----:B------:R-:W-:Y:S05]  /*34f0*/  @P2 BRA `(.L_x_29942) ;  /* 0x0000004000002947 */ /* 0x000fea0003800000 */
[----:B------:R-:W-:Y:S01]  /*3500*/  HFMA2.MMA R221, -RZ, RZ, 0, 0 ;  /* 0x00000000ffdd7435 */ /* 0x000fe200000001ff */
[----:B------:R-:W-:Y:S05]  /*3510*/  @!P0 BRA `(.L_x_29943) ;  /* 0x0000007000008947 */ /* 0x000fea0003800000 */
[----:B-----5:R-:W-:Y:S01]  /*3520*/  HADD2.F32 R221, -RZ, R182.H0_H0 ;  /* 0x200000b6ffdd7230 */ /* 0x020fe20000004100 */
[----:B------:R-:W-:Y:S05]  /*3530*/  BRA `(.L_x_29943) ;  /* 0x0000005000007947 */ /* 0x000fea0003800000 */
.L_x_29942:
[----:B0----5:R-:W-:-:S05]  /*3540*/  HADD2.F32 R188, -RZ, R186.H0_H0 ;  /* 0x200000baffbc7230 */ /* 0x021fca0000004100 */
[----:B------:R-:W-:-:S04]  /*3550*/  FMUL.FTZ R188, R188, c[0x0][0x1ec] ;  /* 0x00007b00bcbc7a20 */ /* 0x000fc80000410000 */
[----:B------:R-:W-:Y:S01]  /*3560*/  FMUL.FTZ R221, R168, R188 ;  /* 0x000000bca8dd7220 */ /* 0x000fe20000410000 */
[----:B------:R-:W-:-:S05]  /*3570*/  @P0 HADD2.F32 R188, -RZ, R182.H0_H0 ;  /* 0x200000b6ffbc0230 */ /* 0x000fca0000004100 */
[----:B------:R-:W-:Y:S02]  /*3580*/  @P0 FADD.FTZ R221, R188, R221 ;  /* 0x000000ddbcdd0221 */ /* 0x000fe40000010000 */
.L_x_29943:
[----:B------:R-:W-:Y:S05]  /*3590*/  BSYNC B0 ;  /* 0x0000000000007941 */ /* 0x000fea0003800000 */
.L_x_29941:
[----:B------:R-:W-:Y:S01]  /*35a0*/  BSSY B0, `(.L_x_29944) ;  /* 0x000000b000007945 */ /* 0x000fe20003800000 */
[----:B------:R-:W-:Y:S05]  /*35b0*/  @P2 BRA `(.L_x_29945) ;  /* 0x0000004000002947 */ /* 0x000fea0003800000 */
[----:B------:R-:W-:Y:S01]  /*35c0*/  MOV R220, RZ ;  /* 0x000000ff00dc7202 */ /* 0x000fe20000000f00 */
[----:B------:R-:W-:Y:S05]  /*35d0*/  @!P0 BRA `(.L_x_29946) ;  /* 0x0000007000008947 */ /* 0x000fea0003800000 */
[----:B-----5:R-:W-:Y:S01]  /*35e0*/  HADD2.F32 R220, -RZ, R182.H1_H1 ;  /* 0x300000b6ffdc7230 */ /* 0x020fe20000004100 */
[----:B------:R-:W-:Y:S05]  /*35f0*/  BRA `(.L_x_29946) ;  /* 0x0000005000007947 */ /* 0x000fea0003800000 */
.L_x_29945:
[----:B0----5:R-:W-:-:S05]  /*3600*/  HADD2.F32 R188, -RZ, R186.H1_H1 ;  /* 0x300000baffbc7230 */ /* 0x021fca0000004100 */
[----:B------:R-:W-:-:S04]  /*3610*/  FMUL.FTZ R188, R188, c[0x0][0x1ec] ;  /* 0x00007b00bcbc7a20 */ /* 0x000fc80000410000 */
[----:B------:R-:W-:Y:S01]  /*3620*/  FMUL.FTZ R220, R169, R188 ;  /* 0x000000bca9dc7220 */ /* 0x000fe20000410000 */
[----:B------:R-:W-:-:S05]  /*3630*/  @P0 HADD2.F32 R188, -RZ, R182.H1_H1 ;  /* 0x300000b6ffbc0230 */ /* 0x000fca0000004100 */
[----:B------:R-:W-:Y:S02]  /*3640*/  @P0 FADD.FTZ R220, R188, R220 ;  /* 0x000000dcbcdc0221 */ /* 0x000fe40000010000 */
.L_x_29946:
[----:B------:R-:W-:Y:S05]  /*3650*/  BSYNC B0 ;  /* 0x0000000000007941 */ /* 0x000fea0003800000 */
.L_x_29944:
[----:B------:R-:W-:Y:S01]  /*3660*/  BSSY B0, `(.L_x_29947) ;  /* 0x000000b000007945 */ /* 0x000fe20003800000 */
[----:B------:R-:W-:Y:S05]  /*3670*/  @P2 BRA `(.L_x_29948) ;  /* 0x0000004000002947 */ /* 0x000fea0003800000 */
[----:B------:R-:W-:Y:S01]  /*3680*/  HFMA2.MMA R219, -RZ, RZ, 0, 0 ;  /* 0x00000000ffdb7435 */ /* 0x000fe200000001ff */
[----:B------:R-:W-:Y:S05]  /*3690*/  @!P0 BRA `(.L_x_29949) ;  /* 0x0000007000008947 */ /* 0x000fea0003800000 */
[----:B-----5:R-:W-:Y:S01]  /*36a0*/  HADD2.F32 R219, -RZ, R183.H0_H0 ;  /* 0x200000b7ffdb7230 */ /* 0x020fe20000004100 */
[----:B------:R-:W-:Y:S05]  /*36b0*/  BRA `(.L_x_29949) ;  /* 0x0000005000007947 */ /* 0x000fea0003800000 */
.L_x_29948:
[----:B0----5:R-:W-:-:S05]  /*36c0*/  HADD2.F32 R188, -RZ, R187.H0_H0 ;  /* 0x200000bbffbc7230 */ /* 0x021fca0000004100 */
[----:B------:R-:W-:-:S04]  /*36d0*/  FMUL.FTZ R188, R188, c[0x0][0x1ec] ;  /* 0x00007b00bcbc7a20 */ /* 0x000fc80000410000 */
[----:B------:R-:W-:Y:S01]  /*36e0*/  FMUL.FTZ R219, R170, R188 ;  /* 0x000000bcaadb7220 */ /* 0x000fe20000410000 */
[----:B------:R-:W-:-:S05]  /*36f0*/  @P0 HADD2.F32 R188, -RZ, R183.H0_H0 ;  /* 0x200000b7ffbc0230 */ /* 0x000fca0000004100 */
[----:B------:R-:W-:Y:S02]  /*3700*/  @P0 FADD.FTZ R219, R188, R219 ;  /* 0x000000dbbcdb0221 */ /* 0x000fe40000010000 */
.L_x_29949:
[----:B------:R-:W-:Y:S05]  /*3710*/  BSYNC B0 ;  /* 0x0000000000007941 */ /* 0x000fea0003800000 */
.L_x_29947:
[----:B------:R-:W-:Y:S01]  /*3720*/  BSSY B0, `(.L_x_29950) ;  /* 0x000000b000007945 */ /* 0x000fe20003800000 */
[----:B------:R-:W-:Y:S05]  /*3730*/  @P2 BRA `(.L_x_29951) ;  /* 0x0000004000002947 */ /* 0x000fea0003800000 */
[----:B------:R-:W-:Y:S01]  /*3740*/  MOV R218, RZ ;  /* 0x000000ff00da7202 */ /* 0x000fe20000000f00 */
[----:B------:R-:W-:Y:S05]  /*3750*/  @!P0 BRA `(.L_x_29952) ;  /* 0x0000007000008947 */ /* 0x000fea0003800000 */
[----:B-----5:R-:W-:Y:S01]  /*3760*/  HADD2.F32 R218, -RZ, R183.H1_H1 ;  /* 0x300000b7ffda7230 */ /* 0x020fe20000004100 */
[----:B------:R-:W-:Y:S05]  /*3770*/  BRA `(.L_x_29952) ;  /* 0x0000005000007947 */ /* 0x000fea0003800000 */
.L_x_29951:
[----:B0----5:R-:W-:-:S05]  /*3780*/  HADD2.F32 R188, -RZ, R187.H1_H1 ;  /* 0x300000bbffbc7230 */ /* 0x021fca0000004100 */
[----:B------:R-:W-:-:S04]  /*3790*/  FMUL.FTZ R188, R188, c[0x0][0x1ec] ;  /* 0x00007b00bcbc7a20 */ /* 0x000fc80000410000 */
[----:B------:R-:W-:Y:S01]  /*37a0*/  FMUL.FTZ R218, R171, R188 ;  /* 0x000000bcabda7220 */ /* 0x000fe20000410000 */
[----:B------:R-:W-:-:S05]  /*37b0*/  @P0 HADD2.F32 R188, -RZ, R183.H1_H1 ;  /* 0x300000b7ffbc0230 */ /* 0x000fca0000004100 */
[----:B------:R-:W-:Y:S02]  /*37c0*/  @P0 FADD.FTZ R218, R188, R218 ;  /* 0x000000dabcda0221 */ /* 0x000fe40000010000 */
.L_x_29952:
[----:B------:R-:W-:Y:S05]  /*37d0*/  BSYNC B0 ;  /* 0x0000000000007941 */ /* 0x000fea0003800000 */
.L_x_29950:
        /* <DEDUP_REMOVED lines=18> */
.L_x_29954:
[----:B0----5:R-:W-:-:S05]  /*3900*/  HADD2.F32 R188, -RZ, R184.H0_H0 ;  /* 0x200000b8ffbc7230 */ /* 0x021fca0000004100 */
[----:B------:R-:W-:-:S04]  /*3910*/  FMUL.FTZ R188, R188, c[0x0][0x1ec] ;  /* 0x00007b00bcbc7a20 */ /* 0x000fc80000410000 */
[----:B------:R-:W-:Y:S01]  /*3920*/  FMUL.FTZ R226, R172, R188 ;  /* 0x000000bcace27220 */ /* 0x000fe20000410000 */
[----:B------:R-:W-:-:S05]  /*3930*/  @P0 HADD2.F32 R188, -RZ, R180.H0_H0 ;  /* 0x200000b4ffbc0230 */ /* 0x000fca0000004100 */
[----:B------:R-:W-:Y:S02]  /*3940*/  @P0 FADD.FTZ R226, R188, R226 ;  /* 0x000000e2bce20221 */ /* 0x000fe40000010000 */
.L_x_29955:
[----:B------:R-:W-:Y:S05]  /*3950*/  BSYNC B0 ;  /* 0x0000000000007941 */ /* 0x000fea0003800000 */
.L_x_29953:
[----:B------:R-:W-:Y:S01]  /*3960*/  BSSY B0, `(.L_x_29956) ;  /* 0x000000b000007945 */ /* 0x000fe20003800000 */
[----:B------:R-:W-:Y:S05]  /*3970*/  @P2 BRA `(.L_x_29957) ;  /* 0x0000004000002947 */ /* 0x000fea0003800000 */
[----:B------:R-:W-:Y:S01]  /*3980*/  MOV R227, RZ ;  /* 0x000000ff00e37202 */ /* 0x000fe20000000f00 */
[----:B------:R-:W-:Y:S05]  /*3990*/  @!P0 BRA `(.L_x_29958) ;  /* 0x0000007000008947 */ /* 0x000fea0003800000 */
[----:B-----5:R-:W-:Y:S01]  /*39a0*/  HADD2.F32 R227, -RZ, R180.H1_H1 ;  /* 0x300000b4ffe37230 */ /* 0x020fe20000004100 */
[----:B------:R-:W-:Y:S05]  /*39b0*/  BRA `(.L_x_29958) ;  /* 0x0000005000007947 */ /* 0x000fea0003800000 */
.L_x_29957:
[----:B0----5:R-:W-:-:S05]  /*39c0*/  HADD2.F32 R188, -RZ, R184.H1_H1 ;  /* 0x300000b8ffbc7230 */ /* 0x021fca0000004100 */
[----:B------:R-:W-:-:S04]  /*39d0*/  FMUL.FTZ R188, R188, c[0x0][0x1ec] ;  /* 0x00007b00bcbc7a20 */ /* 0x000fc80000410000 */
[----:B------:R-:W-:Y:S01]  /*39e0*/  FMUL.FTZ R227, R173, R188 ;  /* 0x000000bcade37220 */ /* 0x000fe20000410000 */
[----:B------:R-:W-:-:S05]  /*39f0*/  @P0 HADD2.F32 R188, -RZ, R180.H1_H1 ;  /* 0x300000b4ffbc0230 */ /* 0x000fca0000004100 */
[----:B------:R-:W-:Y:S02]  /*3a00*/  @P0 FADD.FTZ R227, R188, R227 ;  /* 0x000000e3bce30221 */ /* 0x000fe40000010000 */
.L_x_29958:
[----:B------:R-:W-:Y:S05]  /*3a10*/  BSYNC B0 ;  /* 0x0000000000007941 */ /* 0x000fea0003800000 */
.L_x_29956:
[----:B------:R-:W-:Y:S01]  /*3a20*/  BSSY B0, `(.L_x_29959) ;  /* 0x000000b000007945 */ /* 0x000fe20003800000 */
[----:B------:R-:W-:Y:S05]  /*3a30*/  @P2 BRA `(.L_x_29960) ;  /* 0x0000004000002947 */ /* 0x000fea0003800000 */
[----:B------:R-:W-:Y:S01]  /*3a40*/  HFMA2.MMA R228, -RZ, RZ, 0, 0 ;  /* 0x00000000ffe47435 */ /* 0x000fe200000001ff */
[----:B------:R-:W-:Y:S05]  /*3a50*/  @!P0 BRA `(.L_x_29961) ;  /* 0x0000007000008947 */ /* 0x000fea0003800000 */
[----:B-----5:R-:W-:Y:S01]  /*3a60*/  HADD2.F32 R228, -RZ, R181.H0_H0 ;  /* 0x200000b5ffe47230 */ /* 0x020fe20000004100 */
[----:B------:R-:W-:Y:S05]  /*3a70*/  BRA `(.L_x_29961) ;  /* 0x0000005000007947 */ /* 0x000fea0003800000 */
.L_x_29960:
[----:B0----5:R-:W-:-:S05]  /*3a80*/  HADD2.F32 R188, -RZ, R185.H0_H0 ;  /* 0x200000b9ffbc7230 */ /* 0x021fca0000004100 */
[----:B------:R-:W-:-:S04]  /*3a90*/  FMUL.FTZ R188, R188, c[0x0][0x1ec] ;  /* 0x00007b00bcbc7a20 */ /* 0x000fc80000410000 */
[----:B------:R-:W-:Y:S01]  /*3aa0*/  FMUL.FTZ R228, R174, R188 ;  /* 0x000000bcaee47220 */ /* 0x000fe20000410000 */
[----:B------:R-:W-:-:S05]  /*3ab0*/  @P0 HADD2.F32 R188, -RZ, R181.H0_H0 ;  /* 0x200000b5ffbc0230 */ /* 0x000fca0000004100 */
[----:B------:R-:W-:Y:S02]  /*3ac0*/  @P0 FADD.FTZ R228, R188, R228 ;  /* 0x000000e4bce40221 */ /* 0x000fe40000010000 */
.L_x_29961:
[----:B------:R-:W-:Y:S05]  /*3ad0*/  BSYNC B0 ;  /* 0x0000000000007941 */ /* 0x000fea0003800000 */
.L_x_29959:
[----:B------:R-:W-:Y:S01]  /*3ae0*/  BSSY B0, `(.L_x_29962) ;  /* 0x000000b000007945 */ /* 0x000fe20003800000 */
[----:B------:R-:W-:Y:S05]  /*3af0*/  @P2 BRA `(.L_x_29963) ;  /* 0x0000004000002947 */ /* 0x000fea0003800000 */
[----:B------:R-:W-:Y:S01]  /*3b00*/  MOV R229, RZ ;  /* 0x000000ff00e57202 */ /* 0x000fe20000000f00 */
[----:B------:R-:W-:Y:S05]  /*3b10*/  @!P0 BRA `(.L_x_29964) ;  /* 0x0000007000008947 */ /* 0x000fea0003800000 */
[----:B-----5:R-:W-:Y:S01]  /*3b20*/  HADD2.F32 R229, -RZ, R181.H1_H1 ;  /* 0x300000b5ffe57230 */ /* 0x020fe20000004100 */
[----:B------:R-:W-:Y:S05]  /*3b30*/  BRA `(.L_x_29964) ;  /* 0x0000005000007947 */ /* 0x000fea0003800000 */
.L_x_29963:
[----:B0----5:R-:W-:-:S05]  /*3b40*/  HADD2.F32 R188, -RZ, R185.H1_H1 ;  /* 0x300000b9ffbc7230 */ /* 0x021fca0000004100 */
[----:B------:R-:W-:-:S04]  /*3b50*/  FMUL.FTZ R188, R188, c[0x0][0x1ec] ;  /* 0x00007b00bcbc7a20 */ /* 0x000fc80000410000 */
[----:B------:R-:W-:Y:S01]  /*3b60*/  FMUL.FTZ R229, R175, R188 ;  /* 0x000000bcafe57220 */ /* 0x000fe20000410000 */
[----:B------:R-:W-:-:S05]  /*3b70*/  @P0 HADD2.F32 R188, -RZ, R181.H1_H1 ;  /* 0x300000b5ffbc0230 */ /* 0x000fca0000004100 */
[----:B------:R-:W-:Y:S02]  /*3b80*/  @P0 FADD.FTZ R229, R188, R229 ;  /* 0x000000e5bce50221 */ /* 0x000fe40000010000 */
.L_x_29964:
[----:B------:R-:W-:Y:S05]  /*3b90*/  BSYNC B0 ;  /* 0x0000000000007941 */ /* 0x000fea0003800000 */
.L_x_29962:
[----:B------:R-:W-:Y:S01]  /*3ba0*/  BSSY B0, `(.L_x_29965) ;  /* 0x000000b000007945 */ /* 0x000fe20003800000 */
[----:B------:R-:W-:Y:S05]  /*3bb0*/  @P2 BRA `(.L_x_29966) ;  /* 0x0000004000002947 */ /* 0x000fea0003800000 */
[----:B------:R-:W-:Y:S01]  /*3bc0*/  HFMA2.MMA R230, -RZ, RZ, 0, 0 ;  /* 0x00000000ffe67435 */ /* 0x000fe200000001ff */
[----:B------:R-:W-:Y:S05]  /*3bd0*/  @!P0 BRA `(.L_x_29967) ;  /* 0x0000007000008947 */ /* 0x000fea0003800000 */
[----:B-----5:R-:W-:Y:S01]  /*3be0*/  HADD2.F32 R230, -RZ, R182.H0_H0 ;  /* 0x200000b6ffe67230 */ /* 0x020fe20000004100 */
[----:B------:R-:W-:Y:S05]  /*3bf0*/  BRA `(.L_x_29967) ;  /* 0x0000005000007947 */ /* 0x000fea0003800000 */
.L_x_29966:
[----:B0----5:R-:W-:-:S05]  /*3c00*/  HADD2.F32 R188, -RZ, R186.H0_H0 ;  /* 0x200000baffbc7230 */ /* 0x021fca0000004100 */
[----:B------:R-:W-:-:S04]  /*3c10*/  FMUL.FTZ R188, R188, c[0x0][0x1ec] ;  /* 0x00007b00bcbc7a20 */ /* 0x000fc80000410000 */
[----:B------:R-:W-:Y:S01]  /*3c20*/  FMUL.FTZ R230, R176, R188 ;  /* 0x000000bcb0e67220 */ /* 0x000fe20000410000 */
[----:B------:R-:W-:-:S05]  /*3c30*/  @P0 HADD2.F32 R188, -RZ, R182.H0_H0 ;  /* 0x200000b6ffbc0230 */ /* 0x000fca0000004100 */
[----:B------:R-:W-:Y:S02]  /*3c40*/  @P0 FADD.FTZ R230, R188, R230 ;  /* 0x000000e6bce60221 */ /* 0x000fe40000010000 */
.L_x_29967:
[----:B------:R-:W-:Y:S05]  /*3c50*/  BSYNC B0 ;  /* 0x0000000000007941 */ /* 0x000fea0003800000 */
.L_x_29965:
[----:B------:R-:W-:Y:S01]  /*3c60*/  BSSY B0, `(.L_x_29968) ;  /* 0x000000b000007945 */ /* 0x000fe20003800000 */
[----:B------:R-:W-:Y:S05]  /*3c70*/  @P2 BRA `(.L_x_29969) ;  /* 0x0000004000002947 */ /* 0x000fea0003800000 */
[----:B------:R-:W-:Y:S01]  /*3c80*/  MOV R231, RZ ;  /* 0x000000ff00e77202 */ /* 0x000fe20000000f00 */
[----:B------:R-:W-:Y:S05]  /*3c90*/  @!P0 BRA `(.L_x_29970) ;  /* 0x0000007000008947 */ /* 0x000fea0003800000 */
[----:B-----5:R-:W-:Y:S01]  /*3ca0*/  HADD2.F32 R231, -RZ, R182.H1_H1 ;  /* 0x300000b6ffe77230 */ /* 0x020fe20000004100 */
[----:B------:R-:W-:Y:S05]  /*3cb0*/  BRA `(.L_x_29970) ;  /* 0x0000005000007947 */ /* 0x000fea0003800000 */
.L_x_29969:
[----:B0----5:R-:W-:-:S05]  /*3cc0*/  HADD2.F32 R188, -RZ, R186.H1_H1 ;  /* 0x300000baffbc7230 */ /* 0x021fca0000004100 */
[----:B------:R-:W-:-:S04]  /*3cd0*/  FMUL.FTZ R188, R188, c[0x0][0x1ec] ;  /* 0x00007b00bcbc7a20 */ /* 0x000fc80000410000 */
[----:B------:R-:W-:Y:S01]  /*3ce0*/  FMUL.FTZ R231, R177, R188 ;  /* 0x000000bcb1e77220 */ /* 0x000fe20000410000 */
[----:B------:R-:W-:-:S05]  /*3cf0*/  @P0 HADD2.F32 R188, -RZ, R182.H1_H1 ;  /* 0x300000b6ffbc0230 */ /* 0x000fca0000004100 */
[----:B------:R-:W-:Y:S02]  /*3d00*/  @P0 FADD.FTZ R231, R188, R231 ;  /* 0x000000e7bce70221 */ /* 0x000fe40000010000 */
.L_x_29970:
[----:B------:R-:W-:Y:S05]  /*3d10*/  BSYNC B0 ;  /* 0x0000000000007941 */ /* 0x000fea0003800000 */
.L_x_29968:
[----:B------:R-:W-:Y:S01]  /*3d20*/  BSSY B0, `(.L_x_29971) ;  /* 0x000000b000007945 */ /* 0x000fe20003800000 */
[----:B------:R-:W-:Y:S05]  /*3d30*/  @P2 BRA `(.L_x_29972) ;  /* 0x0000004000002947 */ /* 0x000fea0003800000 */
[----:B------:R-:W-:Y:S01]  /*3d40*/  HFMA2.MMA R232, -RZ, RZ, 0, 0 ;  /* 0x00000000ffe87435 */ /* 0x000fe200000001ff */
[----:B------:R-:W-:Y:S05]  /*3d50*/  @!P0 BRA `(.L_x_29973) ;  /* 0x0000007000008947 */ /* 0x000fea0003800000 */
[----:B-----5:R-:W-:Y:S01]  /*3d60*/  HADD2.F32 R232, -RZ, R183.H0_H0 ;  /* 0x200000b7ffe87230 */ /* 0x020fe20000004100 */
[----:B------:R-:W-:Y:S05]  /*3d70*/  BRA `(.L_x_29973) ;  /* 0x0000005000007947 */ /* 0x000fea0003800000 */
.L_x_29972:
[----:B0----5:R-:W-:-:S05]  /*3d80*/  HADD2.F32 R188, -RZ, R187.H0_H0 ;  /* 0x200000bbffbc7230 */ /* 0x021fca0000004100 */
[----:B------:R-:W-:-:S04]  /*3d90*/  FMUL.FTZ R188, R188, c[0x0][0x1ec] ;  /* 0x00007b00bcbc7a20 */ /* 0x000fc80000410000 */
[----:B------:R-:W-:Y:S01]  /*3da0*/  FMUL.FTZ R232, R178, R188 ;  /* 0x000000bcb2e87220 */ /* 0x000fe20000410000 */
[----:B------:R-:W-:-:S05]  /*3db0*/  @P0 HADD2.F32 R188, -RZ, R183.H0_H0 ;  /* 0x200000b7ffbc0230 */ /* 0x000fca0000004100 */
[----:B------:R-:W-:Y:S02]  /*3dc0*/  @P0 FADD.FTZ R232, R188, R232 ;  /* 0x000000e8bce80221 */ /* 0x000fe40000010000 */
.L_x_29973:
[----:B------:R-:W-:Y:S05]  /*3dd0*/  BSYNC B0 ;  /* 0x0000000000007941 */ /* 0x000fea0003800000 */
.L_x_29971:
[----:B------:R-:W-:Y:S01]  /*3de0*/  BSSY B0, `(.L_x_29974) ;  /* 0x000000b000007945 */ /* 0x000fe20003800000 */
[----:B------:R-:W-:Y:S05]  /*3df0*/  @P2 BRA `(.L_x_29975) ;  /* 0x0000004000002947 */ /* 0x000fea0003800000 */
[----:B------:R-:W-:Y:S01]  /*3e00*/  MOV R233, RZ ;  /* 0x000000ff00e97202 */ /* 0x000fe20000000f00 */
[----:B------:R-:W-:Y:S05]  /*3e10*/  @!P0 BRA `(.L_x_29976) ;  /* 0x0000007000008947 */ /* 0x000fea0003800000 */
[----:B-----5:R-:W-:Y:S01]  /*3e20*/  HADD2.F32 R233, -RZ, R183.H1_H1 ;  /* 0x300000b7ffe97230 */ /* 0x020fe20000004100 */
[----:B------:R-:W-:Y:S05]  /*3e30*/  BRA `(.L_x_29976) ;  /* 0x0000005000007947 */ /* 0x000fea0003800000 */
.L_x_29975:
[----:B0----5:R-:W-:-:S05]  /*3e40*/  HADD2.F32 R188, -RZ, R187.H1_H1 ;  /* 0x300000bbffbc7230 */ /* 0x021fca0000004100 */
[----:B------:R-:W-:-:S04]  /*3e50*/  FMUL.FTZ R188, R188, c[0x0][0x1ec] ;  /* 0x00007b00bcbc7a20 */ /* 0x000fc80000410000 */
[----:B------:R-:W-:Y:S01]  /*3e60*/  FMUL.FTZ R233, R179, R188 ;  /* 0x000000bcb3e97220 */ /* 0x000fe20000410000 */
[----:B------:R-:W-:-:S05]  /*3e70*/  @P0 HADD2.F32 R188, -RZ, R183.H1_H1 ;  /* 0x300000b7ffbc0230 */ /* 0x000fca0000004100 */
[----:B------:R-:W-:Y:S02]  /*3e80*/  @P0 FADD.FTZ R233, R188, R233 ;  /* 0x000000e9bce90221 */ /* 0x000fe40000010000 */
.L_x_29976:
[----:B------:R-:W-:Y:S05]  /*3e90*/  BSYNC B0 ;  /* 0x0000000000007941 */ /* 0x000fea0003800000 */
.L_x_29974:
[----:B------:R-:W-:Y:S01]  /*3ea0*/  IMAD.WIDE.U32 R234, R190, R234, c[0x0][0x188] ;  /* 0x00006200beea7625 */ /* 0x000fe200078e00ea */
[----:B------:R-:W-:Y:S02]  /*3eb0*/  F2FP.PACK_AB R191, R233, R232 ;  /* 0x000000e8e9bf723e */ /* 0x000fe400000000ff */
[----:B------:R-:W-:Y:S02]  /*3ec0*/  F2FP.PACK_AB R190, R231, R230 ;  /* 0x000000e6e7be723e */ /* 0x000fe400000000ff */
[----:B0-----:R-:W-:Y:S02]  /*3ed0*/  F2FP.PACK_AB R189, R229, R228 ;  /* 0x000000e4e5bd723e */ /* 0x001fe400000000ff */
[----:B------:R-:W-:-:S05]  /*3ee0*/  F2FP.PACK_AB R188, R227, R226 ;  /* 0x000000e2e3bc723e */ /* 0x000fca00000000ff */
        /* <DEDUP_REMOVED lines=70> */
.L_x_29983:
        /* <DEDUP_REMOVED lines=148> */
.L_x_29984:
        /* <DEDUP_REMOVED lines=57> */
[----:B------:R-:W-:Y:S01]  /*5020*/  F2FP.PACK_AB R191, R212, R213 ;  /* 0x000000d5d4bf723e */ /* 0x000fe200000000ff */
[C---:B------:R-:W-:Y:S02]  /*5030*/  FMUL.FTZ R212, R234.reuse, R211 ;  /* 0x000000d3ead47220 */ /* 0x040fe40000410000 */
[----:B------:R-:W-:-:S02]  /*5040*/  FMUL.FTZ R211, R234, R210 ;  /* 0x000000d2ead37220 */ /* 0x000fc40000410000 */
[----:B------:R-:W-:Y:S02]  /*5050*/  FFMA.FTZ R210, R216, R212, R24 ;  /* 0x000000d4d8d27223 */ /* 0x000fe40000010018 */
[----:B------:R-:W2:Y:S01]  /*5060*/  LDL R216, [R1+0x10] ;  /* 0x0000100001d87983 */ /* 0x000ea20000100800 */
[----:B------:R-:W-:Y:S01]  /*5070*/  FFMA.FTZ R189, R215, R189, R27 ;  /* 0x000000bdd7bd7223 */ /* 0x000fe2000001001b */
[----:B------:R-:W-:Y:S01]  /*5080*/  F2FP.PACK_AB R190, R214, R190 ;  /* 0x000000bed6be723e */ /* 0x000fe200000000ff */
[----:B------:R-:W-:Y:S01]  /*5090*/  FFMA.FTZ R211, R217, R211, R25 ;  /* 0x000000d3d9d37223 */ /* 0x000fe20000010019 */
[----:B------:R-:W3:Y:S04]  /*50a0*/  LDL R215, [R1+0x14] ;  /* 0x0000140001d77983 */ /* 0x000ee80000100800 */
[----:B------:R-:W4:Y:S04]  /*50b0*/  LDL R217, [R1+0x8] ;  /* 0x0000080001d97983 */ /* 0x000f280000100800 */
[----:B------:R-:W4:Y:S04]  /*50c0*/  LDL R214, [R1+0xc] ;  /* 0x00000c0001d67983 */ /* 0x000f280000100800 */
[----:B------:R-:W1:Y:S01]  /*50d0*/  S2R R213, SR_TID.X ;  /* 0x0000000000d57919 */ /* 0x000e620000002100 */
[----:B------:R-:W-:-:S02]  /*50e0*/  F2FP.PACK_AB R189, R189, R188 ;  /* 0x000000bcbdbd723e */ /* 0x000fc400000000ff */
[----:B------:R-:W-:-:S05]  /*50f0*/  IADD3 R188, R252, -0x1, RZ ;  /* 0xfffffffffcbc7810 */ /* 0x000fca0007ffe0ff */
[----:B------:R-:W-:-:S05]  /*5100*/  IMAD R188, R188, c[0x0][0x168], RZ ;  /* 0x00005a00bcbc7a24 */ /* 0x000fca00078e02ff */
[----:B------:R-:W-:-:S04]  /*5110*/  SHF.R.S32.HI R212, RZ, 0x1f, R188 ;  /* 0x0000001fffd47819 */ /* 0x000fc800000114bc */
[----:B------:R-:W-:Y:S02]  /*5120*/  LEA.HI R212, R212, R188, RZ, 0x3 ;  /* 0x000000bcd4d47211 */ /* 0x000fe400078f18ff */
[----:B------:R-:W-:Y:S01]  /*5130*/  F2FP.PACK_AB R188, R211, R210 ;  /* 0x000000d2d3bc723e */ /* 0x000fe200000000ff */
        /* <DEDUP_REMOVED lines=17> */
[----:B------:R-:W-:Y:S01]  /*5250*/  F2FP.PACK_AB R191, R189, R188 ;  /* 0x000000bcbdbf723e */ /* 0x000fe200000000ff */
        /* <DEDUP_REMOVED lines=64> */
[----:B------:R-:W-:Y:S01]  /*5660*/  F2FP.PACK_AB R190, R194, R190 ;  /* 0x000000bec2be723e */ /* 0x000fe200000000ff */
[----:B----4-:R-:W-:Y:S01]  /*5670*/  FFMA.FTZ R188, R217, R188, R32 ;  /* 0x000000bcd9bc7223 */ /* 0x010fe20000010020 */
[----:B------:R-:W-:Y:S01]  /*5680*/  IADD3 R194, R210, 0x20, RZ ;  /* 0x00000020d2c27810 */ /* 0x000fe20007ffe0ff */
[----:B------:R-:W-:Y:S01]  /*5690*/  FFMA.FTZ R196, R214, R189, R33 ;  /* 0x000000bdd6c47223 */ /* 0x000fe20000010021 */
[----:B------:R-:W-:-:S03]  /*56a0*/  F2FP.PACK_AB R189, R195, R197 ;  /* 0x000000c5c3bd723e */ /* 0x000fc600000000ff */
[----:B------:R-:W-:Y:S01]  /*56b0*/  IMAD.WIDE.U32 R194, R194, R211, c[0x0][0x208] ;  /* 0x00008200c2c27625 */ /* 0x000fe200078e00d3 */
[----:B------:R-:W-:-:S05]  /*56c0*/  F2FP.PACK_AB R188, R196, R188 ;  /* 0x000000bcc4bc723e */ /* 0x000fca00000000ff */
[----:B------:R1:W-:Y:S02]  /*56d0*/  STG.E.128 [R194.64], R188 ;  /* 0x000000bcc2007986 */ /* 0x0003e4000c101d04 */
[----:B-1----:R-:W-:Y:S02]  /*56e0*/  FMUL.FTZ R188, R234, R2 ;  /* 0x00000002eabc7220 */ /* 0x002fe40000410000 */
[----:B------:R-:W-:Y:S02]  /*56f0*/  FFMA.FTZ R2, R236, R23, R40 ;  /* 0x00000017ec027223 */ /* 0x000fe40000010028 */
[----:B------:R-:W-:Y:S02]  /*5700*/  FFMA.FTZ R23, R89, R188, R45 ;  /* 0x000000bc59177223 */ /* 0x000fe4000001002d */
[----:B------:R-:W-:Y:S01]  /*5710*/  FFMA.FTZ R191, R90, R193, R46 ;  /* 0x000000c15abf7223 */ /* 0x000fe2000001002e */
[----:B------:R-:W-:Y:S02]  /*5720*/  F2FP.PACK_AB R188, R22, R2 ;  /* 0x0000000216bc723e */ /* 0x000fe400000000ff */
[----:B------:R-:W-:-:S02]  /*5730*/  IADD3 R2, R210, 0x40, RZ ;  /* 0x00000040d2027810 */ /* 0x000fc40007ffe0ff */
[----:B------:R-:W-:Y:S02]  /*5740*/  F2FP.PACK_AB R190, R23, R3 ;  /* 0x0000000317be723e */ /* 0x000fe400000000ff */
[----:B------:R-:W-:Y:S01]  /*5750*/  F2FP.PACK_AB R191, R192, R191 ;  /* 0x000000bfc0bf723e */ /* 0x000fe200000000ff */
[----:B------:R-:W-:Y:S01]  /*5760*/  IMAD.WIDE.U32 R2, R2, R211, c[0x0][0x208] ;  /* 0x0000820002027625 */ /* 0x000fe200078e00d3 */
[----:B------:R-:W-:-:S03]  /*5770*/  F2FP.PACK_AB R189, R4, R21 ;  /* 0x0000001504bd723e */ /* 0x000fc600000000ff */
        /* <DEDUP_REMOVED lines=26> */
[----:B------:R-:W-:Y:S01]  /*5920*/  F2FP.PACK_AB R5, R5, R4 ;  /* 0x000000040505723e */ /* 0x000fe200000000ff */
[----:B------:R-:W-:Y:S01]  /*5930*/  FADD.FTZ R20, -R235, R207 ;  /* 0x000000cfeb147221 */ /* 0x000fe20000010100 */
[----:B------:R-:W-:Y:S01]  /*5940*/  F2FP.PACK_AB R4, R3, R2 ;  /* 0x000000020304723e */ /* 0x000fe200000000ff */
        /* <DEDUP_REMOVED lines=12> */
[----:B------:R-:W-:Y:S01]  /*5a10*/  F2FP.PACK_AB R7, R209, R6 ;  /* 0x00000006d107723e */ /* 0x000fe200000000ff */
[C---:B------:R-:W-:Y:S02]  /*5a20*/  FMUL.FTZ R18, R234.reuse, R20 ;  /* 0x00000014ea127220 */ /* 0x040fe40000410000 */
[C---:B------:R-:W-:Y:S02]  /*5a30*/  FMUL.FTZ R21, R234.reuse, R21 ;  /* 0x00000015ea157220 */ /* 0x040fe40000410000 */
[----:B------:R-:W-:-:S02]  /*5a40*/  FMUL.FTZ R192, R234, R192 ;  /* 0x000000c0eac07220 */ /* 0x000fc40000410000 */
[C---:B------:R-:W-:Y:S01]  /*5a50*/  FMUL.FTZ R193, R234.reuse, R193 ;  /* 0x000000c1eac17220 */ /* 0x040fe20000410000 */
[----:B------:R-:W-:Y:S01]  /*5a60*/  F2FP.PACK_AB R6, R191, R8 ;  /* 0x00000008bf06723e */ /* 0x000fe200000000ff */
[----:B------:R-:W-:Y:S01]  /*5a70*/  FMUL.FTZ R19, R234, R19 ;  /* 0x00000013ea137220 */ /* 0x000fe20000410000 */
[----:B------:R-:W-:Y:S01]  /*5a80*/  F2FP.PACK_AB R188, R11, R10 ;  /* 0x0000000a0bbc723e */ /* 0x000fe200000000ff */
[----:B------:R-:W-:Y:S01]  /*5a90*/  FADD.FTZ R22, -R235, R205 ;  /* 0x000000cdeb167221 */ /* 0x000fe20000010100 */
[----:B------:R-:W-:Y:S01]  /*5aa0*/  F2FP.PACK_AB R191, R9, R14 ;  /* 0x0000000e09bf723e */ /* 0x000fe200000000ff */
[----:B------:R-:W-:Y:S01]  /*5ab0*/  FADD.FTZ R23, -R235, R204 ;  /* 0x000000cceb177221 */ /* 0x000fe20000010100 */
[----:B------:R-:W-:Y:S01]  /*5ac0*/  F2FP.PACK_AB R189, R17, R12 ;  /* 0x0000000c11bd723e */ /* 0x000fe200000000ff */
[----:B------:R-:W-:Y:S01]  /*5ad0*/  FADD.FTZ R190, -R235, R225 ;  /* 0x000000e1ebbe7221 */ /* 0x000fe20000010100 */
[----:B------:R-:W-:Y:S01]  /*5ae0*/  F2FP.PACK_AB R11, R3, R2 ;  /* 0x00000002030b723e */ /* 0x000fe200000000ff */
        /* <DEDUP_REMOVED lines=13> */
[----:B------:R-:W-:Y:S01]  /*5bc0*/  F2FP.PACK_AB R9, R2, R9 ;  /* 0x000000090209723e */ /* 0x000fe200000000ff */
[----:B------:R-:W-:Y:S01]  /*5bd0*/  FMUL.FTZ R22, R234, R22 ;  /* 0x00000016ea167220 */ /* 0x000fe20000410000 */
[----:B------:R-:W-:Y:S01]  /*5be0*/  F2FP.PACK_AB R13, R12, R13 ;  /* 0x0000000d0c0d723e */ /* 0x000fe200000000ff */
[C---:B------:R-:W-:Y:S01]  /*5bf0*/  FMUL.FTZ R23, R234.reuse, R23 ;  /* 0x00000017ea177220 */ /* 0x040fe20000410000 */
[----:B------:R-:W-:Y:S01]  /*5c00*/  F2FP.PACK_AB R8, R19, R8 ;  /* 0x000000081308723e */ /* 0x000fe200000000ff */
        /* <DEDUP_REMOVED lines=9> */
[----:B------:R-:W-:Y:S01]  /*5ca0*/  F2FP.PACK_AB R190, R15, R16 ;  /* 0x000000100fbe723e */ /* 0x000fe200000000ff */
[C---:B------:R-:W-:Y:S02]  /*5cb0*/  FADD.FTZ R202, -R235.reuse, R230 ;  /* 0x000000e6ebca7221 */ /* 0x040fe40000010100 */
[----:B------:R-:W-:Y:S02]  /*5cc0*/  FADD.FTZ R203, -R235, R231 ;  /* 0x000000e7ebcb7221 */ /* 0x000fe40000010100 */
[----:B------:R-:W-:Y:S02]  /*5cd0*/  FFMA.FTZ R22, R112, R22, R68 ;  /* 0x0000001670167223 */ /* 0x000fe40000010044 */
[----:B------:R-:W-:Y:S01]  /*5ce0*/  FFMA.FTZ R23, R113, R23, R69 ;  /* 0x0000001771177223 */ /* 0x000fe20000010045 */
[----:B------:R-:W-:Y:S01]  /*5cf0*/  F2FP.PACK_AB R17, R2, R17 ;  /* 0x000000110211723e */ /* 0x000fe200000000ff */
[----:B------:R-:W-:-:S02]  /*5d00*/  FFMA.FTZ R15, R122, R196, R78 ;  /* 0x000000c47a0f7223 */ /* 0x000fc4000001004e */
[----:B------:R-:W-:Y:S01]  /*5d10*/  FFMA.FTZ R16, R123, R197, R79 ;  /* 0x000000c57b107223 */ /* 0x000fe2000001004f */
[----:B------:R-:W-:Y:S01]  /*5d20*/  F2FP.PACK_AB R19, R20, R19 ;  /* 0x000000131413723e */ /* 0x000fe200000000ff */
[----:B------:R-:W-:Y:S01]  /*5d30*/  FMUL.FTZ R194, R234, R194 ;  /* 0x000000c2eac27220 */ /* 0x000fe20000410000 */
[----:B------:R-:W-:Y:S01]  /*5d40*/  IADD3 R2, R210, 0x60, RZ ;  /* 0x00000060d2027810 */ /* 0x000fe20007ffe0ff */
[C---:B------:R-:W-:Y:S01]  /*5d50*/  FMUL.FTZ R195, R234.reuse, R195 ;  /* 0x000000c3eac37220 */ /* 0x040fe20000410000 */
[----:B------:R-:W-:Y:S01]  /*5d60*/  F2FP.PACK_AB R10, R23, R22 ;  /* 0x00000016170a723e */ /* 0x000fe200000000ff */
[----:B------:R-:W-:Y:S01]  /*5d70*/  FMUL.FTZ R202, R234, R202 ;  /* 0x000000caeaca7220 */ /* 0x000fe20000410000 */
[----:B------:R-:W-:Y:S01]  /*5d80*/  IADD3 R20, R210, 0x80, RZ ;  /* 0x00000080d2147810 */ /* 0x000fe20007ffe0ff */
[----:B------:R-:W-:Y:S01]  /*5d90*/  FMUL.FTZ R203, R234, R203 ;  /* 0x000000cbeacb7220 */ /* 0x000fe20000410000 */
[----:B------:R-:W-:Y:S01]  /*5da0*/  IADD3 R22, R210, 0xa0, RZ ;  /* 0x000000a0d2167810 */ /* 0x000fe20007ffe0ff */
[----:B------:R-:W-:Y:S01]  /*5db0*/  FFMA.FTZ R14, R120, R194, R76 ;  /* 0x000000c2780e7223 */ /* 0x000fe2000001004c */
[----:B------:R-:W-:Y:S01]  /*5dc0*/  F2FP.PACK_AB R15, R16, R15 ;  /* 0x0000000f100f723e */ /* 0x000fe200000000ff */
        /* <DEDUP_REMOVED lines=8> */
[----:B------:R-:W-:-:S03]  /*5e50*/  F2FP.PACK_AB R14, R195, R14 ;  /* 0x0000000ec30e723e */ /* 0x000fc600000000ff */
[----:B------:R-:W-:Y:S01]  /*5e60*/  IMAD.WIDE.U32 R20, R20, R211, c[0x0][0x208] ;  /* 0x0000820014147625 */ /* 0x000fe200078e00d3 */
[----:B------:R-:W-:-:S03]  /*5e70*/  F2FP.PACK_AB R12, R207, R12 ;  /* 0x0000000ccf0c723e */ /* 0x000fc600000000ff */
[-C--:B------:R-:W-:Y:S01]  /*5e80*/  IMAD.WIDE.U32 R22, R22, R211.reuse, c[0x0][0x208] ;  /* 0x0000820016167625 */ /* 0x080fe200078e00d3 */
[----:B------:R-:W-:Y:S01]  /*5e90*/  F2FP.PACK_AB R18, R203, R18 ;  /* 0x00000012cb12723e */ /* 0x000fe200000000ff */
[----:B------:R0:W-:Y:S01]  /*5ea0*/  STG.E.128 [R2.64], R4 ;  /* 0x0000000402007986 */ /* 0x0001e2000c101d04 */
[----:B------:R-:W-:Y:S01]  /*5eb0*/  F2FP.PACK_AB R16, R199, R16 ;  /* 0x00000010c710723e */ /* 0x000fe200000000ff */
[-C--:B------:R-:W-:Y:S02]  /*5ec0*/  IMAD.WIDE.U32 R192, R192, R211.reuse, c[0x0][0x208] ;  /* 0x00008200c0c07625 */ /* 0x080fe400078e00d3 */
[----:B------:R0:W-:Y:S02]  /*5ed0*/  STG.E.128 [R20.64], R188 ;  /* 0x000000bc14007986 */ /* 0x0001e4000c101d04 */
[----:B------:R-:W-:Y:S02]  /*5ee0*/  IMAD.WIDE.U32 R194, R194, R211, c[0x0][0x208] ;  /* 0x00008200c2c27625 */ /* 0x000fe400078e00d3 */
[----:B------:R0:W-:Y:S04]  /*5ef0*/  STG.E.128 [R22.64], R8 ;  /* 0x0000000816007986 */ /* 0x0001e8000c101d04 */
[----:B------:R0:W-:Y:S04]  /*5f00*/  STG.E.128 [R192.64], R12 ;  /* 0x0000000cc0007986 */ /* 0x0001e8000c101d04 */
[----:B------:R0:W-:Y:S02]  /*5f10*/  STG.E.128 [R194.64], R16 ;  /* 0x00000010c2007986 */ /* 0x0001e4000c101d04 */
.L_x_29980:
[----:B------:R-:W-:Y:S05]  /*5f20*/  BSYNC B0 ;  /* 0x0000000000007941 */ /* 0x000fea0003800000 */
.L_x_29979:
[----:B0-----:R-:W-:-:S04]  /*5f30*/  MOV R3, c[0x0][0x160] ;  /* 0x0000580000037a02 */ /* 0x001fc80000000f00 */
[----:B-----5:R-:W-:-:S04]  /*5f40*/  LEA R0, R3, R0, 0x2 ;  /* 0x0000000003007211 */ /* 0x020fc800078e10ff */
[----:B------:R-:W-:-:S13]  /*5f50*/  ISETP.GE.AND P0, PT, R0, c[0x0][0x164], PT ;  /* 0x0000590000007a0c */ /* 0x000fda0003f06270 */
[----:B------:R-:W-:Y:S01]  /*5f60*/  @P0 CALL.REL.NOINC `(.L_x_29981) ;  /* 0x0000001000000944 */ /* 0x000fe20003c00000 */
[----:B------:R-:W-:Y:S05]  /*5f70*/  BRA `(.L_x_29982) ;  /* 0xffffa78000007947 */ /* 0x000fea000383ffff */
.L_x_29981:
[----:B------:R-:W-:Y:S05]  /*5f80*/  EXIT ;  /* 0x000000000000794d */ /* 0x000fea0003800000 */
.L_x_29977:
[----:B------:R-:W-:Y:S01]  /*5f90*/  HFMA2.MMA R190, -RZ, RZ, 0, 5.9604644775390625e-08 ;  /* 0x00000001ffbe7435 */ /* 0x000fe200000001ff */
[----:B------:R-:W-:Y:S02]  /*5fa0*/  MOV R234, R191 ;  /* 0x000000bf00ea7202 */ /* 0x000fe40000000f00 */
[----:B------:R-:W-:Y:S02]  /*5fb0*/  MOV R235, 0x1f ;  /* 0x0000001f00eb7802 */ /* 0x000fe40000000f00 */
[----:B------:R-:W-:Y:S02]  /*5fc0*/  MOV R189, 0xffffffff ;  /* 0xffffffff00bd7802 */ /* 0x000fe40000000f00 */
[----:B------:R-:W-:Y:S02]  /*5fd0*/  MOV R188, 0x5ff0 ;  /* 0x00005ff000bc7802 */ /* 0x000fe40000000f00 */
[----:B-----5:R-:W-:Y:S05]  /*5fe0*/  CALL.REL.NOINC `($__internal_87_$__cuda_sm70_shflsync_bfly_p) ;  /* 0x00000bc000007944 */ /* 0x020fea0003c00000 */
[----:B-1----:R-:W-:Y:S05]  /*5ff0*/  BRA `(.L_x_29983) ;  /* 0xffffe35000007947 */ /* 0x002fea000383ffff */
.L_x_29978:
[----:B------:R-:W-:Y:S01]  /*6000*/  HFMA2.MMA R190, -RZ, RZ, 0, 1.1920928955078125e-07 ;  /* 0x00000002ffbe7435 */ /* 0x000fe200000001ff */
[----:B------:R-:W-:Y:S02]  /*6010*/  MOV R234, R191 ;  /* 0x000000bf00ea7202 */ /* 0x000fe40000000f00 */
[----:B------:R-:W-:-:S02]  /*6020*/  MOV R235, 0x1f ;  /* 0x0000001f00eb7802 */ /* 0x000fc40000000f00 */
[----:B------:R-:W-:Y:S02]  /*6030*/  MOV R189, 0xffffffff ;  /* 0xffffffff00bd7802 */ /* 0x000fe40000000f00 */
[----:B------:R-:W-:Y:S02]  /*6040*/  MOV R188, 0x6060 ;  /* 0x0000606000bc7802 */ /* 0x000fe40000000f00 */
[----:B-----5:R-:W-:Y:S05]  /*6050*/  CALL.REL.NOINC `($__internal_87_$__cuda_sm70_shflsync_bfly_p) ;  /* 0x00000b5000007944 */ /* 0x020fea0003c00000 */
[----:B-1----:R-:W-:Y:S01]  /*6060*/  FADD.FTZ R191, R191, R190 ;  /* 0x000000bebfbf7221 */ /* 0x002fe20000010000 */
[----:B------:R-:W-:Y:S01]  /*6070*/  HFMA2.MMA R190, -RZ, RZ, 0, 2.384185791015625e-07 ;  /* 0x00000004ffbe7435 */ /* 0x000fe200000001ff */
[----:B------:R-:W-:Y:S02]  /*6080*/  MOV R235, 0x1f ;  /* 0x0000001f00eb7802 */ /* 0x000fe40000000f00 */
[----:B------:R-:W-:Y:S02]  /*6090*/  MOV R189, 0xffffffff ;  /* 0xffffffff00bd7802 */ /* 0x000fe40000000f00 */
[----:B------:R-:W-:Y:S02]  /*60a0*/  MOV R234, R191 ;  /* 0x000000bf00ea7202 */ /* 0x000fe40000000f00 */
[----:B------:R-:W-:-:S02]  /*60b0*/  MOV R188, 0x60d0 ;  /* 0x000060d000bc7802 */ /* 0x000fc40000000f00 */
[----:B------:R-:W-:Y:S05]  /*60c0*/  CALL.REL.NOINC `($__internal_87_$__cuda_sm70_shflsync_bfly_p) ;  /* 0x00000ae000007944 */ /* 0x000fea0003c00000 */
[----:B-1----:R-:W-:Y:S01]  /*60d0*/  FADD.FTZ R191, R191, R190 ;  /* 0x000000bebfbf7221 */ /* 0x002fe20000010000 */
[----:B------:R-:W-:Y:S01]  /*60e0*/  HFMA2.MMA R190, -RZ, RZ, 0, 4.76837158203125e-07 ;  /* 0x00000008ffbe7435 */ /* 0x000fe200000001ff */
[----:B------:R-:W-:-:S02]  /*60f0*/  MOV R235, 0x1f ;  /* 0x0000001f00eb7802 */ /* 0x000fc40000000f00 */
[----:B------:R-:W-:Y:S02]  /*6100*/  MOV R189, 0xffffffff ;  /* 0xffffffff00bd7802 */ /* 0x000fe40000000f00 */
[----:B------:R-:W-:Y:S02]  /*6110*/  MOV R234, R191 ;  /* 0x000000bf00ea7202 */ /* 0x000fe40000000f00 */
[----:B------:R-:W-:Y:S02]  /*6120*/  MOV R188, 0x6140 ;  /* 0x0000614000bc7802 */ /* 0x000fe40000000f00 */
[----:B------:R-:W-:Y:S05]  /*6130*/  CALL.REL.NOINC `($__internal_87_$__cuda_sm70_shflsync_bfly_p) ;  /* 0x00000a7000007944 */ /* 0x000fea0003c00000 */
[----:B-1----:R-:W-:Y:S01]  /*6140*/  FADD.FTZ R191, R191, R190 ;  /* 0x000000bebfbf7221 */ /* 0x002fe20000010000 */
[----:B------:R-:W-:Y:S01]  /*6150*/  HFMA2.MMA R190, -RZ, RZ, 0, 9.5367431640625e-07 ;  /* 0x00000010ffbe7435 */ /* 0x000fe200000001ff */
[----:B------:R-:W-:Y:S02]  /*6160*/  MOV R235, 0x1f ;  /* 0x0000001f00eb7802 */ /* 0x000fe40000000f00 */
[----:B------:R-:W-:Y:S02]  /*6170*/  MOV R189, 0xffffffff ;  /* 0xffffffff00bd7802 */ /* 0x000fe40000000f00 */
[----:B------:R-:W-:-:S02]  /*6180*/  MOV R234, R191 ;  /* 0x000000bf00ea7202 */ /* 0x000fc40000000f00 */
[----:B------:R-:W-:Y:S02]  /*6190*/  MOV R188, 0x61b0 ;  /* 0x000061b000bc7802 */ /* 0x000fe40000000f00 */
[----:B------:R-:W-:Y:S05]  /*61a0*/  CALL.REL.NOINC `($__internal_87_$__cuda_sm70_shflsync_bfly_p) ;  /* 0x00000a0000007944 */ /* 0x000fea0003c00000 */
        /* <DEDUP_REMOVED lines=134> */
[----:B------:R-:W-:Y:S05]  /*6a10*/  CALL.REL.NOINC `($__internal_87_$__cuda_sm70_shflsync_bfly_p) ;  /* 0x0000019000007944 */ /* 0x000fea0003c00000 */
[----:B-1----:R-:W-:Y:S01]  /*6a20*/  FADD.FTZ R234, R234, R190 ;  /* 0x000000beeaea7221 */ /* 0x002fe20000010000 */
[----:B------:R-:W-:Y:S01]  /*6a30*/  HFMA2.MMA R190, -RZ, RZ, 0, 1.1920928955078125e-07 ;  /* 0x00000002ffbe7435 */ /* 0x000fe200000001ff */
[----:B------:R-:W-:Y:S02]  /*6a40*/  MOV R235, 0x1f ;  /* 0x0000001f00eb7802 */ /* 0x000fe40000000f00 */
[----:B------:R-:W-:Y:S02]  /*6a50*/  MOV R189, 0xffffffff ;  /* 0xffffffff00bd7802 */ /* 0x000fe40000000f00 */
[----:B------:R-:W-:Y:S02]  /*6a60*/  MOV R188, 0x6a80 ;  /* 0x00006a8000bc7802 */ /* 0x000fe40000000f00 */
[----:B------:R-:W-:Y:S05]  /*6a70*/  CALL.REL.NOINC `($__internal_87_$__cuda_sm70_shflsync_bfly_p) ;  /* 0x0000013000007944 */ /* 0x000fea0003c00000 */
[----:B-1----:R-:W-:Y:S01]  /*6a80*/  FADD.FTZ R234, R234, R190 ;  /* 0x000000beeaea7221 */ /* 0x002fe20000010000 */
[----:B------:R-:W-:Y:S01]  /*6a90*/  HFMA2.MMA R190, -RZ, RZ, 0, 2.384185791015625e-07 ;  /* 0x00000004ffbe7435 */ /* 0x000fe200000001ff */
[----:B------:R-:W-:-:S02]  /*6aa0*/  MOV R235, 0x1f ;  /* 0x0000001f00eb7802 */ /* 0x000fc40000000f00 */
[----:B------:R-:W-:Y:S02]  /*6ab0*/  MOV R189, 0xffffffff ;  /* 0xffffffff00bd7802 */ /* 0x000fe40000000f00 */
[----:B------:R-:W-:Y:S02]  /*6ac0*/  MOV R188, 0x6ae0 ;  /* 0x00006ae000bc7802 */ /* 0x000fe40000000f00 */
[----:B------:R-:W-:Y:S05]  /*6ad0*/  CALL.REL.NOINC `($__internal_87_$__cuda_sm70_shflsync_bfly_p) ;  /* 0x000000d000007944 */ /* 0x000fea0003c00000 */
[----:B-1----:R-:W-:Y:S01]  /*6ae0*/  FADD.FTZ R234, R234, R190 ;  /* 0x000000beeaea7221 */ /* 0x002fe20000010000 */
[----:B------:R-:W-:Y:S01]  /*6af0*/  HFMA2.MMA R190, -RZ, RZ, 0, 4.76837158203125e-07 ;  /* 0x00000008ffbe7435 */ /* 0x000fe200000001ff */
[----:B------:R-:W-:Y:S02]  /*6b00*/  MOV R235, 0x1f ;  /* 0x0000001f00eb7802 */ /* 0x000fe40000000f00 */
[----:B------:R-:W-:Y:S02]  /*6b10*/  MOV R189, 0xffffffff ;  /* 0xffffffff00bd7802 */ /* 0x000fe40000000f00 */
[----:B------:R-:W-:Y:S02]  /*6b20*/  MOV R188, 0x6b40 ;  /* 0x00006b4000bc7802 */ /* 0x000fe40000000f00 */
[----:B------:R-:W-:Y:S05]  /*6b30*/  CALL.REL.NOINC `($__internal_87_$__cuda_sm70_shflsync_bfly_p) ;  /* 0x0000007000007944 */ /* 0x000fea0003c00000 */
[----:B-1----:R-:W-:Y:S01]  /*6b40*/  FADD.FTZ R234, R234, R190 ;  /* 0x000000beeaea7221 */ /* 0x002fe20000010000 */
[----:B------:R-:W-:Y:S01]  /*6b50*/  HFMA2.MMA R190, -RZ, RZ, 0, 9.5367431640625e-07 ;  /* 0x00000010ffbe7435 */ /* 0x000fe200000001ff */
[----:B------:R-:W-:-:S02]  /*6b60*/  MOV R235, 0x1f ;  /* 0x0000001f00eb7802 */ /* 0x000fc40000000f00 */
[----:B------:R-:W-:Y:S02]  /*6b70*/  MOV R189, 0xffffffff ;  /* 0xffffffff00bd7802 */ /* 0x000fe40000000f00 */
[----:B------:R-:W-:Y:S02]  /*6b80*/  MOV R188, 0x6ba0 ;  /* 0x00006ba000bc7802 */ /* 0x000fe40000000f00 */
[----:B------:R-:W-:Y:S05]  /*6b90*/  CALL.REL.NOINC `($__internal_87_$__cuda_sm70_shflsync_bfly_p) ;  /* 0x0000001000007944 */ /* 0x000fea0003c00000 */
[----:B-1----:R-:W-:Y:S05]  /*6ba0*/  BRA `(.L_x_29984) ;  /* 0xffffe0e000007947 */ /* 0x002fea000383ffff */
        .weak           $__internal_87_$__cuda_sm70_shflsync_bfly_p
        .type           $__internal_87_$__cuda_sm70_shflsync_bfly_p,@function
        .size           $__internal_87_$__cuda_sm70_shflsync_bfly_p,(.L_x_57127 - $__internal_87_$__cuda_sm70_shflsync_bfly_p)
$__internal_87_$__cuda_sm70_shflsync_bfly_p:
[----:B------:R-:W-:Y:S04]  /*6bb0*/  WARPSYNC R189 ;  /* 0x000000bd00007348 */ /* 0x000fe80003800000 */
[----:B------:R0:W1:Y:S02]  /*6bc0*/  SHFL.BFLY PT, R190, R234, R190, R235 ;  /* 0x0c0000beeabe7389 */ /* 0x00006400000e00eb */
[----:B0-----:R-:W-:-:S06]  /*6bd0*/  HFMA2.MMA R189, -RZ, RZ, 0, 0 ;  /* 0x00000000ffbd7435 */ /* 0x001fcc00000001ff */
[----:B------:R-:W-:Y:S05]  /*6be0*/  RET.REL.NODEC R188 `(_ZN10layer_norm13ln_fwd_kernelINS_13Kernel_traitsIf6__halfS2_S2_fjLj2048ELj1ELj4ELj1ELj16ENS_18Kernel_traits_baseILj2048EfS2_S2_S2_fjLj128EEEEELb0ELb1ELb1ELb1EEEvNS_9FwdParamsE) ;  /* 0xffff9410bc007950 */ /* 0x000fea0003c3ffff */
.L_x_29985:
        /* <DEDUP_REMOVED lines=9> */
.L_x_57127:


//--------------------- .text._ZN10layer_norm13ln_fwd_kernelINS_13Kernel_traitsIf6__halfS2_S2_fjLj2048ELj1ELj4ELj1ELj16ENS_18Kernel_traits_baseILj2048EfS2_S2_S2_fjLj128EEEEELb1ELb0ELb0ELb0EEEvNS_9FwdParamsE --------------------------
	.section	.text._ZN10layer_norm13ln_fwd_kernelINS_13Kernel_traitsIf6__halfS2_S2_fjLj2048ELj1ELj4ELj1ELj16ENS_18Kernel_traits_baseILj2048EfS2_S2_S2_fjLj128EEEEELb1ELb0ELb0ELb0EEEvNS_9FwdParamsE,"ax",@progbits
	.sectioninfo	@"SHI_REGISTERS=232"
	.align	128
        .global         _ZN10layer_norm13ln_fwd_kernelINS_13Kernel_traitsIf6__halfS2_S2_fjLj2048ELj1ELj4ELj1ELj16ENS_18Kernel_traits_baseILj2048EfS2_S2_S2_fjLj128EEEEELb1ELb0ELb0ELb0EEEvNS_9FwdParamsE
        .type           _ZN10layer_norm13ln_fwd_kernelINS_13Kernel_traitsIf6__halfS2_S2_fjLj2048ELj1ELj4ELj1ELj16ENS_18Kernel_traits_baseILj2048EfS2_S2_S2_fjLj128EEEEELb1ELb0ELb0ELb0EEEvNS_9FwdParamsE,@function
        .size           _ZN10layer_norm13ln_fwd_kernelINS_13Kernel_traitsIf6__halfS2_S2_fjLj2048ELj1ELj4ELj1ELj16ENS_18Kernel_traits_baseILj2048EfS2_S2_S2_fjLj128EEEEELb1ELb0ELb0ELb0EEEvNS_9FwdParamsE,(.L_x_57128 - _ZN10layer_norm13ln_fwd_kernelINS_13Kernel_traitsIf6__halfS2_S2_fjLj2048ELj1ELj4ELj1ELj16ENS_18Kernel_traits_baseILj2048EfS2_S2_S2_fjLj128EEEEELb1ELb0ELb0ELb0EEEvNS_9FwdParamsE)
        .other          _ZN10layer_norm13ln_fwd_kernelINS_13Kernel_traitsIf6__halfS2_S2_fjLj2048ELj1ELj4ELj1ELj16ENS_18Kernel_traits_baseILj2048EfS2_S2_S2_fjLj128EEEEELb1ELb0ELb0ELb0EEEvNS_9FwdParamsE,@"STO_CUDA_ENTRY STV_DEFAULT"
_ZN10layer_norm13ln_fwd_kernelINS_13Kernel_traitsIf6__halfS2_S2_fjLj2048ELj1ELj4ELj1ELj16ENS_18Kernel_traits_baseILj2048EfS2_S2_S2_fjLj128EEEEELb1ELb0ELb0ELb0EEEvNS_9FwdParamsE:
.text._ZN10layer_norm13ln_fwd_kernelINS_13Kernel_traitsIf6__halfS2_S2_fjLj2048ELj1ELj4ELj1ELj16ENS_18Kernel_traits_baseILj2048EfS2_S2_S2_fjLj128EEEEELb1ELb0ELb0ELb0EEEvNS_9FwdParamsE:
[----:B------:R-:W-:Y:S02]  /*0000*/  IMAD.MOV.U32 R1, RZ, RZ, c[0x0][0x28] ;  /* 0x00000a00ff017624 */ /* 0x000fe400078e00ff */
[----:B------:R-:W-:Y:S01]  /*0010*/  ULDC.U8 UR4, c[0x0][0x244] ;  /* 0x0000910000047ab9 */ /* 0x000fe20000000000 */
[----:B------:R-:W-:Y:S01]  /*0020*/  IMAD.MOV.U32 R20, RZ, RZ, c[0x0][0x238] ;  /* 0x00008e00ff147624 */ /* 0x000fe200078e00ff */
[----:B------:R-:W-:Y:S01]  /*0030*/  ISETP.NE.AND P0, PT, RZ, UR4, PT ;  /* 0x00000004ff007c0c */ /* 0x000fe2000bf05270 */
[----:B------:R-:W-:Y:S02]  /*0040*/  ULDC.64 UR4, c[0x0][0x230] ;  /* 0x00008c0000047ab9 */ /* 0x000fe40000000a00 */
[----:B------:R-:W-:Y:S01]  /*0050*/  IMAD.U32 R6, RZ, RZ, UR4 ;  /* 0x00000004ff067e24 */ /* 0x000fe2000f8e00ff */
[----:B------:R-:W-:Y:S01]  /*0060*/  ULDC.64 UR6, c[0x0][0x118] ;  /* 0x0000460000067ab9 */ /* 0x000fe20000000a00 */
[----:B------:R-:W-:Y:S01]  /*0070*/  IMAD.U32 R7, RZ, RZ, UR5 ;  /* 0x00000005ff077e24 */ /* 0x000fe2000f8e00ff */
[----:B------:R-:W-:-:S07]  /*0080*/  MOV R21, c[0x0][0x23c] ;  /* 0x00008f0000157a02 */ /* 0x000fce0000000f00 */
        /* <DEDUP_REMOVED lines=90> */
.L_x_29987:
[----:B------:R-:W-:Y:S05]  /*0630*/  BSYNC B0 ;  /* 0x0000000000007941 */ /* 0x000fea0003800000 */
.L_x_29986:
        /* <DEDUP_REMOVED lines=17> */
.L_x_29989:
[----:B------:R-:W-:Y:S05]  /*0750*/  BSYNC B0 ;  /* 0x0000000000007941 */ /* 0x000fea0003800000 */
.L_x_29988:
        /* <DEDUP_REMOVED lines=17> */
.L_x_29991:
[----:B------:R-:W-:Y:S05]  /*0870*/  BSYNC B0 ;  /* 0x0000000000007941 */ /* 0x000fea0003800000 */
.L_x_29990:
        /* <DEDUP_REMOVED lines=17> */
.L_x_29993:
[----:B------:R-:W-:Y:S05]  /*0990*/  BSYNC B0 ;  /* 0x0000000000007941 */ /* 0x000fea0003800000 */
.L_x_29992:
        /* <DEDUP_REMOVED lines=17> */
.L_x_29995:
[----:B------:R-:W-:Y:S05]  /*0ab0*/  BSYNC B0 ;  /* 0x0000000000007941 */ /* 0x000fea0003800000 */
.L_x_29994:
        /* <DEDUP_REMOVED lines=27> */
.L_x_29997:
[----:B------:R-:W-:Y:S05]  /*0c70*/  BSYNC B0 ;  /* 0x0000000000007941 */ /* 0x000fea0003800000 */
.L_x_29996:
        /* <DEDUP_REMOVED lines=26> */
.L_x_29999:
[----:B------:R-:W-:Y:S05]  /*0e20*/  BSYNC B0 ;  /* 0x0000000000007941 */ /* 0x000fea0003800000 */
.L_x_29998:
        /* <DEDUP_REMOVED lines=12> */
[----:B0-----:R-:W-:Y:S01]  /*0ef0*/  HFMA2.MMA R8, -RZ, RZ, 0, 1.9073486328125e-06 ;  /* 0x00000020ff087435 */ /* 0x001fe200000001ff */
[----:B------:R-:W-:-:S11]  /*0f00*/  CS2R R44, SRZ ;  /* 0x00000000002c7805 */ /* 0x000fd6000001ff00 */
[C---:B------:R-:W-:Y:S01]  /*0f10*/  @P0 LEA R10, P1, R17.reuse, c[0x0][0x218], 0x5 ;  /* 0x00008600110a0a11 */ /* 0x040fe200078228ff */
[----:B------:R-:W-:-:S03]  /*0f20*/  IMAD.WIDE.U32 R8, R17, R8, c[0x0][0x1b0] ;  /* 0x00006c0011087625 */ /* 0x000fc600078e0008 */
[----:B------:R-:W-:Y:S02]  /*0f30*/  @P0 LEA.HI.X R11, R17, c[0x0][0x21c], RZ, 0x5, P1 ;  /* 0x00008700110b0a11 */ /* 0x000fe400008f2cff */
[----:B------:R0:W5:Y:S04]  /*0f40*/  LDG.E.128 R40, [R8.64] ;  /* 0x0000000608287981 */ /* 0x000168000c1e1d00 */
[----:B------:R0:W5:Y:S04]  /*0f50*/  @P0 LDG.E.128 R48, [R10.64] ;  /* 0x000000060a300981 */ /* 0x000168000c1e1d00 */
[----:B------:R0:W5:Y:S04]  /*0f60*/  @P0 LDG.E.128 R44, [R10.64+0x10] ;  /* 0x000010060a2c0981 */ /* 0x000168000c1e1d00 */
[----:B------:R0:W5:Y:S02]  /*0f70*/  LDG.E.128 R36, [R8.64+0x10] ;  /* 0x0000100608247981 */ /* 0x000164000c1e1d00 */
.L_x_30001:
[----:B------:R-:W-:Y:S05]  /*0f80*/  BSYNC B0 ;  /* 0x0000000000007941 */ /* 0x000fea0003800000 */
.L_x_30000:
        /* <DEDUP_REMOVED lines=16> */
.L_x_30486:
        /* <DEDUP_REMOVED lines=37> */
.L_x_30006:
[----:B0-----:R-:W-:Y:S02]  /*12e0*/  IMAD.MOV.U32 R190, RZ, RZ, R10 ;  /* 0x000000ffffbe7224 */ /* 0x001fe400078e000a */
.L_x_30007:
[----:B------:R-:W-:Y:S05]  /*12f0*/  BSYNC B2 ;  /* 0x0000000000027941 */ /* 0x000fea0003800000 */
.L_x_30005:
        /* <DEDUP_REMOVED lines=16> */
.L_x_30011:
[----:B------:R-:W-:Y:S05]  /*1400*/  BSYNC B3 ;  /* 0x0000000000037941 */ /* 0x000fea0003800000 */
.L_x_30010:
        /* <DEDUP_REMOVED lines=43> */
.L_x_30009:
[----:B------:R-:W-:Y:S05]  /*16c0*/  BSYNC B2 ;  /* 0x0000000000027941 */ /* 0x000fea0003800000 */
.L_x_30008:
[----:B------:R-:W0:Y:S01]  /*16d0*/  I2F.U32 R13, R190 ;  /* 0x000000be000d7306 */ /* 0x000e220000201000 */
[----:B------:R-:W-:Y:S01]  /*16e0*/  IMAD.MOV.U32 R206, RZ, RZ, 0x2f800000 ;  /* 0x2f800000ffce7424 */ /* 0x000fe200078e00ff */
[----:B-----5:R-:W-:Y:S01]  /*16f0*/  HADD2.F32 R8, -RZ, R164.H0_H0 ;  /* 0x200000a4ff087230 */ /* 0x020fe20000004100 */
[----:B------:R-:W-:Y:S01]  /*1700*/  LOP3.LUT R5, R5, 0xfffffffb, RZ, 0xc0, !PT ;  /* 0xfffffffb05057812 */ /* 0x000fe200078ec0ff */
        /* <DEDUP_REMOVED lines=20> */
.L_x_30013:
[----:B------:R-:W-:Y:S02]  /*1850*/  IMAD.MOV.U32 R216, RZ, RZ, R10 ;  /* 0x000000ffffd87224 */ /* 0x000fe400078e000a */
.L_x_30014:
[----:B------:R-:W-:Y:S05]  /*1860*/  BSYNC B2 ;  /* 0x0000000000027941 */ /* 0x000fea0003800000 */
.L_x_30012:
        /* <DEDUP_REMOVED lines=16> */
.L_x_30018:
[----:B------:R-:W-:Y:S05]  /*1970*/  BSYNC B3 ;  /* 0x0000000000037941 */ /* 0x000fea0003800000 */
.L_x_30017:
        /* <DEDUP_REMOVED lines=44> */
.L_x_30016:
[----:B------:R-:W-:Y:S05]  /*1c40*/  BSYNC B2 ;  /* 0x0000000000027941 */ /* 0x000fea0003800000 */
.L_x_30015:
        /* <DEDUP_REMOVED lines=23> */
.L_x_30020:
[----:B------:R-:W-:Y:S02]  /*1dc0*/  IMAD.MOV.U32 R164, RZ, RZ, R10 ;  /* 0x000000ffffa47224 */ /* 0x000fe400078e000a */
.L_x_30021:
[----:B------:R-:W-:Y:S05]  /*1dd0*/  BSYNC B2 ;  /* 0x0000000000027941 */ /* 0x000fea0003800000 */
.L_x_30019:
        /* <DEDUP_REMOVED lines=16> */
.L_x_30025:
[----:B------:R-:W-:Y:S05]  /*1ee0*/  BSYNC B3 ;  /* 0x0000000000037941 */ /* 0x000fea0003800000 */
.L_x_30024:
        /* <DEDUP_REMOVED lines=44> */
.L_x_30023:
[----:B------:R-:W-:Y:S05]  /*21b0*/  BSYNC B2 ;  /* 0x0000000000027941 */ /* 0x000fea0003800000 */
.L_x_30022:
        /* <DEDUP_REMOVED lines=21> */
.L_x_30027:
[----:B------:R-:W-:Y:S02]  /*2310*/  IMAD.MOV.U32 R164, RZ, RZ, R10 ;  /* 0x000000ffffa47224 */ /* 0x000fe400078e000a */
.L_x_30028:
[----:B------:R-:W-:Y:S05]  /*2320*/  BSYNC B2 ;  /* 0x0000000000027941 */ /* 0x000fea0003800000 */
.L_x_30026:
        /* <DEDUP_REMOVED lines=16> */
.L_x_30032:
[----:B------:R-:W-:Y:S05]  /*2430*/  BSYNC B3 ;  /* 0x0000000000037941 */ /* 0x000fea0003800000 */
.L_x_30031:
        /* <DEDUP_REMOVED lines=44> */
.L_x_30030:
[----:B------:R-:W-:Y:S05]  /*2700*/  BSYNC B2 ;  /* 0x0000000000027941 */ /* 0x000fea0003800000 */
.L_x_30029:
[----:B------:R-:W0:Y:S01]  /*2710*/  I2F.U32 R175, R164 ;  /* 0x000000a400af7306 */ /* 0x000e220000201000 */
[----:B------:R-:W-:Y:S01]  /*2720*/  HADD2.F32 R174, -RZ, R165.H1_H1 ;  /* 0x300000a5ffae7230 */ /* 0x000fe20000004100 */
[C---:B------:R-:W-:Y:S01]  /*2730*/  ISETP.NE.AND P3, PT, R8.reuse, 0x1, PT ;  /* 0x000000010800780c */ /* 0x040fe20003f65270 */
        /* <DEDUP_REMOVED lines=18> */
.L_x_30034:
[----:B------:R-:W-:Y:S02]  /*2860*/  IMAD.MOV.U32 R218, RZ, RZ, R10 ;  /* 0x000000ffffda7224 */ /* 0x000fe400078e000a */
.L_x_30035:
[----:B------:R-:W-:Y:S05]  /*2870*/  BSYNC B2 ;  /* 0x0000000000027941 */ /* 0x000fea0003800000 */
.L_x_30033:
        /* <DEDUP_REMOVED lines=16> */
.L_x_30039:
[----:B------:R-:W-:Y:S05]  /*2980*/  BSYNC B3 ;  /* 0x0000000000037941 */ /* 0x000fea0003800000 */
.L_x_30038:
        /* <DEDUP_REMOVED lines=44> */
.L_x_30037:
[----:B------:R-:W-:Y:S05]  /*2c50*/  BSYNC B2 ;  /* 0x0000000000027941 */ /* 0x000fea0003800000 */
.L_x_30036:
        /* <DEDUP_REMOVED lines=21> */
.L_x_30041:
[----:B------:R-:W-:Y:S02]  /*2db0*/  IMAD.MOV.U32 R218, RZ, RZ, R10 ;  /* 0x000000ffffda7224 */ /* 0x000fe400078e000a */
.L_x_30042:
[----:B------:R-:W-:Y:S05]  /*2dc0*/  BSYNC B2 ;  /* 0x0000000000027941 */ /* 0x000fea0003800000 */
.L_x_30040:
        /* <DEDUP_REMOVED lines=16> */
.L_x_30046:
[----:B------:R-:W-:Y:S05]  /*2ed0*/  BSYNC B3 ;  /* 0x0000000000037941 */ /* 0x000fea0003800000 */
.L_x_30045:
        /* <DEDUP_REMOVED lines=44> */
.L_x_30044:
[----:B------:R-:W-:Y:S05]  /*31a0*/  BSYNC B2 ;  /* 0x0000000000027941 */ /* 0x000fea0003800000 */
.L_x_30043:
        /* <DEDUP_REMOVED lines=21> */
.L_x_30048:
[----:B------:R-:W-:Y:S02]  /*3300*/  IMAD.MOV.U32 R166, RZ, RZ, R10 ;  /* 0x000000ffffa67224 */ /* 0x000fe400078e000a */
.L_x_30049:
[----:B------:R-:W-:Y:S05]  /*3310*/  BSYNC B2 ;  /* 0x0000000000027941 */ /* 0x000fea0003800000 */
.L_x_30047:
        /* <DEDUP_REMOVED lines=16> */
.L_x_30053:
[----:B------:R-:W-:Y:S05]  /*3420*/  BSYNC B3 ;  /* 0x0000000000037941 */ /* 0x000fea0003800000 */
.L_x_30052:
        /* <DEDUP_REMOVED lines=44> */
.L_x_30051:
[----:B------:R-:W-:Y:S05]  /*36f0*/  BSYNC B2 ;  /* 0x0000000000027941 */ /* 0x000fea0003800000 */
.L_x_30050:
        /* <DEDUP_REMOVED lines=21> */
.L_x_30055:
[----:B------:R-:W-:Y:S02]  /*3850*/  IMAD.MOV.U32 R166, RZ, RZ, R10 ;  /* 0x000000ffffa67224 */ /* 0x000fe400078e000a */
.L_x_30056:
[----:B------:R-:W-:Y:S05]  /*3860*/  BSYNC B2 ;  /* 0x0000000000027941 */ /* 0x000fea0003800000 */
.L_x_30054:
        /* <DEDUP_REMOVED lines=18> */
.L_x_30060:
[----:B------:R-:W-:Y:S05]  /*3990*/  BSYNC B3 ;  /* 0x0000000000037941 */ /* 0x000fea0003800000 */
.L_x_30059:
        /* <DEDUP_REMOVED lines=44> */
.L_x_30058:
[----:B------:R-:W-:Y:S05]  /*3c60*/  BSYNC B2 ;  /* 0x0000000000027941 */ /* 0x000fea0003800000 */
.L_x_30057:
[----:B------:R-:W0:Y:S01]  /*3c70*/  I2F.U32 R165, R166 ;  /* 0x000000a600a57306 */ /* 0x000e220000201000 */
[----:B------:R-:W-:Y:S01]  /*3c80*/  HADD2.F32 R164, -RZ, R167.H1_H1 ;  /* 0x300000a7ffa47230 */ /* 0x000fe20000004100 */
[----:B------:R-:W-:Y:S01]  /*3c90*/  SEL R224, RZ, 0x100, P4 ;  /* 0x00000100ffe07807 */ /* 0x000fe20002000000 */
[----:B------:R-:W-:Y:S01]  /*3ca0*/  @P0 HADD2.F32 R167, -RZ, R35.H1_H1 ;  /* 0x30000023ffa70230 */ /* 0x000fe20000004100 */
[----:B------:R-:W-:Y:S02]  /*3cb0*/  SEL R229, RZ, 0x10000, P5 ;  /* 0x00010000ffe57807 */ /* 0x000fe40002800000 */
        /* <DEDUP_REMOVED lines=11> */
[----:B------:R-:W-:-:S04]  /*3d70*/  FSETP.GTU.FTZ.AND P4, PT, R165, c[0x0][0x1e4], PT ;  /* 0x00007900a5007a0b */ /* 0x000fc80003f9c000 */
[----:B------:R-:W-:Y:S02]  /*3d80*/  FSEL R206, R164, RZ, !P4 ;  /* 0x000000ffa4ce7208 */ /* 0x000fe40006000000 */
[----:B------:R-:W-:Y:S02]  /*3d90*/  SEL R164, RZ, 0x1, P2 ;  /* 0x00000001ffa47807 */ /* 0x000fe40001000000 */
[----:B------:R-:W-:Y:S01]  /*3da0*/  SEL R166, RZ, 0x1000000, P4 ;  /* 0x01000000ffa67807 */ /* 0x000fe20002000000 */
[----:B------:R-:W-:Y:S01]  /*3db0*/  @P0 FADD.FTZ R206, R167, R206 ;  /* 0x000000cea7ce0221 */ /* 0x000fe20000010000 */
[C---:B------:R-:W-:Y:S01]  /*3dc0*/  LEA R220, P0, R21.reuse, c[0x0][0x188], 0x4 ;  /* 0x0000620015dc7a11 */ /* 0x040fe200078020ff */
[----:B------:R-:W-:Y:S01]  /*3dd0*/  IMAD.WIDE.U32 R164, R164, 0x1000000, RZ ;  /* 0x01000000a4a47825 */ /* 0x000fe200078e00ff */
[----:B------:R-:W-:Y:S02]  /*3de0*/  LOP3.LUT R166, R224, R166, R229, 0xfe, !PT ;  /* 0x000000a6e0a67212 */ /* 0x000fe400078efee5 */
[----:B------:R-:W-:-:S02]  /*3df0*/  LEA.HI.X R221, R21, c[0x0][0x18c], RZ, 0x4, P0 ;  /* 0x0000630015dd7a11 */ /* 0x000fc400000f24ff */
[----:B------:R-:W-:Y:S02]  /*3e00*/  LEA R218, P0, R21, c[0x0][0x190], 0x3 ;  /* 0x0000640015da7a11 */ /* 0x000fe400078018ff */
[----:B------:R-:W-:Y:S02]  /*3e10*/  LOP3.LUT R222, R216, R164, R222, 0xfe, !PT ;  /* 0x000000a4d8de7212 */ /* 0x000fe400078efede */
[----:B------:R-:W-:Y:S02]  /*3e20*/  LOP3.LUT R227, R165, R166, R227, 0xfe, !PT ;  /* 0x000000a6a5e37212 */ /* 0x000fe400078efee3 */
[----:B------:R-:W-:Y:S02]  /*3e30*/  F2FP.PACK_AB R166, R190, R175 ;  /* 0x000000afbea6723e */ /* 0x000fe400000000ff */
[----:B------:R-:W-:Y:S02]  /*3e40*/  F2FP.PACK_AB R165, R174, R23 ;  /* 0x00000017aea5723e */ /* 0x000fe400000000ff */
[----:B------:R-:W-:-:S02]  /*3e50*/  F2FP.PACK_AB R164, R22, R13 ;  /* 0x0000000d16a4723e */ /* 0x000fc400000000ff */
[----:B------:R-:W-:Y:S02]  /*3e60*/  F2FP.PACK_AB R167, R206, R191 ;  /* 0x000000bfcea7723e */ /* 0x000fe400000000ff */
[----:B------:R-:W-:Y:S02]  /*3e70*/  LEA.HI.X R219, R21, c[0x0][0x194], RZ, 0x3, P0 ;  /* 0x0000650015db7a11 */ /* 0x000fe400000f1cff */
[----:B------:R-:W-:Y:S01]  /*3e80*/  LOP3.LUT R222, R222, R225, RZ, 0xfc, !PT ;  /* 0x000000e1dede7212 */ /* 0x000fe200078efcff */
[----:B------:R0:W-:Y:S01]  /*3e90*/  STG.E.128 [R220.64], R164 ;  /* 0x000000a4dc007986 */ /* 0x0001e2000c101d06 */
[----:B------:R-:W-:Y:S02]  /*3ea0*/  LOP3.LUT R223, R217, R227, R223, 0xfe, !PT ;  /* 0x000000e3d9df7212 */ /* 0x000fe400078efedf */
[----:B------:R-:W-:-:S03]  /*3eb0*/  IADD3 R216, R21, 0x20, RZ ;  /* 0x0000002015d87810 */ /* 0x000fc60007ffe0ff */
[----:B------:R0:W-:Y:S04]  /*3ec0*/  STG.E.64 [R218.64], R222 ;  /* 0x000000deda007986 */ /* 0x0001e8000c101b06 */
.L_x_30004:
[----:B------:R-:W-:Y:S05]  /*3ed0*/  BSYNC B1 ;  /* 0x0000000000017941 */ /* 0x000fea0003800000 */
.L_x_30003:
        /* <DEDUP_REMOVED lines=23> */
.L_x_30064:
[----:B0-----:R-:W-:Y:S02]  /*4050*/  IMAD.MOV.U32 R217, RZ, RZ, R10 ;  /* 0x000000ffffd97224 */ /* 0x001fe400078e000a */
.L_x_30065:
[----:B------:R-:W-:Y:S05]  /*4060*/  BSYNC B2 ;  /* 0x0000000000027941 */ /* 0x000fea0003800000 */
.L_x_30063:
        /* <DEDUP_REMOVED lines=16> */
.L_x_30069:
[----:B------:R-:W-:Y:S05]  /*4170*/  BSYNC B3 ;  /* 0x0000000000037941 */ /* 0x000fea0003800000 */
.L_x_30068:
        /* <DEDUP_REMOVED lines=44> */
.L_x_30067:
[----:B------:R-:W-:Y:S05]  /*4440*/  BSYNC B2 ;  /* 0x0000000000027941 */ /* 0x000fea0003800000 */
.L_x_30066:
        /* <DEDUP_REMOVED lines=24> */
.L_x_30071:
[----:B------:R-:W-:Y:S02]  /*45d0*/  IMAD.MOV.U32 R217, RZ, RZ, R10 ;  /* 0x000000ffffd97224 */ /* 0x000fe400078e000a */
.L_x_30072:
[----:B------:R-:W-:Y:S05]  /*45e0*/  BSYNC B2 ;  /* 0x0000000000027941 */ /* 0x000fea0003800000 */
.L_x_30070:
        /* <DEDUP_REMOVED lines=16> */
.L_x_30076:
[----:B------:R-:W-:Y:S05]  /*46f0*/  BSYNC B3 ;  /* 0x0000000000037941 */ /* 0x000fea0003800000 */
.L_x_30075:
        /* <DEDUP_REMOVED lines=44> */
.L_x_30074:
[----:B------:R-:W-:Y:S05]  /*49c0*/  BSYNC B2 ;  /* 0x0000000000027941 */ /* 0x000fea0003800000 */
.L_x_30073:
        /* <DEDUP_REMOVED lines=23> */
.L_x_30078:
[----:B------:R-:W-:Y:S02]  /*4b40*/  IMAD.MOV.U32 R164, RZ, RZ, R10 ;  /* 0x000000ffffa47224 */ /* 0x000fe400078e000a */
.L_x_30079:
[----:B------:R-:W-:Y:S05]  /*4b50*/  BSYNC B2 ;  /* 0x0000000000027941 */ /* 0x000fea0003800000 */
.L_x_30077:
        /* <DEDUP_REMOVED lines=16> */
.L_x_30083:
[----:B------:R-:W-:Y:S05]  /*4c60*/  BSYNC B3 ;  /* 0x0000000000037941 */ /* 0x000fea0003800000 */
.L_x_30082:
        /* <DEDUP_REMOVED lines=44> */
.L_x_30081:
[----:B------:R-:W-:Y:S05]  /*4f30*/  BSYNC B2 ;  /* 0x0000000000027941 */ /* 0x000fea0003800000 */
.L_x_30080:
        /* <DEDUP_REMOVED lines=21> */
.L_x_30085:
[----:B------:R-:W-:Y:S02]  /*5090*/  IMAD.MOV.U32 R164, RZ, RZ, R10 ;  /* 0x000000ffffa47224 */ /* 0x000fe400078e000a */
.L_x_30086:
[----:B------:R-:W-:Y:S05]  /*50a0*/  BSYNC B2 ;  /* 0x0000000000027941 */ /* 0x000fea0003800000 */
.L_x_30084:
        /* <DEDUP_REMOVED lines=16> */
.L_x_30090:
[----:B------:R-:W-:Y:S05]  /*51b0*/  BSYNC B3 ;  /* 0x0000000000037941 */ /* 0x000fea0003800000 */
.L_x_30089:
        /* <DEDUP_REMOVED lines=44> */
.L_x_30088:
[----:B------:R-:W-:Y:S05]  /*5480*/  BSYNC B2 ;  /* 0x0000000000027941 */ /* 0x000fea0003800000 */
.L_x_30087:
        /* <DEDUP_REMOVED lines=21> */
.L_x_30092:
[----:B------:R-:W-:Y:S02]  /*55e0*/  IMAD.MOV.U32 R217, RZ, RZ, R10 ;  /* 0x000000ffffd97224 */ /* 0x000fe400078e000a */
.L_x_30093:
[----:B------:R-:W-:Y:S05]  /*55f0*/  BSYNC B2 ;  /* 0x0000000000027941 */ /* 0x000fea0003800000 */
.L_x_30091:
        /* <DEDUP_REMOVED lines=16> */
.L_x_30097:
[----:B------:R-:W-:Y:S05]  /*5700*/  BSYNC B3 ;  /* 0x0000000000037941 */ /* 0x000fea0003800000 */
.L_x_30096:
        /* <DEDUP_REMOVED lines=44> */
.L_x_30095:
[----:B------:R-:W-:Y:S05]  /*59d0*/  BSYNC B2 ;  /* 0x0000000000027941 */ /* 0x000fea0003800000 */
.L_x_30094:
        /* <DEDUP_REMOVED lines=21> */
.L_x_30099:
[----:B------:R-:W-:Y:S02]  /*5b30*/  IMAD.MOV.U32 R217, RZ, RZ, R10 ;  /* 0x000000ffffd97224 */ /* 0x000fe400078e000a */
.L_x_30100:
[----:B------:R-:W-:Y:S05]  /*5b40*/  BSYNC B2 ;  /* 0x0000000000027941 */ /* 0x000fea0003800000 */
.L_x_30098:
        /* <DEDUP_REMOVED lines=16> */
.L_x_30104:
[----:B------:R-:W-:Y:S05]  /*5c50*/  BSYNC B3 ;  /* 0x0000000000037941 */ /* 0x000fea0003800000 */
.L_x_30103:
        /* <DEDUP_REMOVED lines=44> */
.L_x_30102:
[----:B------:R-:W-:Y:S05]  /*5f20*/  BSYNC B2 ;  /* 0x0000000000027941 */ /* 0x000fea0003800000 */
.L_x_30101:
        /* <DEDUP_REMOVED lines=21> */
.L_x_30106:
[----:B------:R-:W-:Y:S02]  /*6080*/  IMAD.MOV.U32 R166, RZ, RZ, R10 ;  /* 0x000000ffffa67224 */ /* 0x000fe400078e000a */
.L_x_30107:
[----:B------:R-:W-:Y:S05]  /*6090*/  BSYNC B2 ;  /* 0x0000000000027941 */ /* 0x000fea0003800000 */
.L_x_30105:
        /* <DEDUP_REMOVED lines=16> */
.L_x_30111:
[----:B------:R-:W-:Y:S05]  /*61a0*/  BSYNC B3 ;  /* 0x0000000000037941 */ /* 0x000fea0003800000 */
.L_x_30110:
        /* <DEDUP_REMOVED lines=44> */
.L_x_30109:
[----:B------:R-:W-:Y:S05]  /*6470*/  BSYNC B2 ;  /* 0x0000000000027941 */ /* 0x000fea0003800000 */
.L_x_30108:
        /* <DEDUP_REMOVED lines=21> */
.L_x_30113:
[----:B------:R-:W-:Y:S02]  /*65d0*/  IMAD.MOV.U32 R166, RZ, RZ, R10 ;  /* 0x000000ffffa67224 */ /* 0x000fe400078e000a */
.L_x_30114:
[----:B------:R-:W-:Y:S05]  /*65e0*/  BSYNC B2 ;  /* 0x0000000000027941 */ /* 0x000fea0003800000 */
.L_x_30112:
        /* <DEDUP_REMOVED lines=18> */
.L_x_30118:
[----:B------:R-:W-:Y:S05]  /*6710*/  BSYNC B3 ;  /* 0x0000000000037941 */ /* 0x000fea0003800000 */
.L_x_30117:
        /* <DEDUP_REMOVED lines=44> */
.L_x_30116:
[----:B------:R-:W-:Y:S05]  /*69e0*/  BSYNC B2 ;  /* 0x0000000000027941 */ /* 0x000fea0003800000 */
.L_x_30115:
        /* <DEDUP_REMOVED lines=38> */
.L_x_30062:
[----:B------:R-:W-:Y:S05]  /*6c50*/  BSYNC B1 ;  /* 0x0000000000017941 */ /* 0x000fea0003800000 */
.L_x_30061:
        /* <DEDUP_REMOVED lines=23> */
.L_x_30122:
[----:B0-----:R-:W-:Y:S02]  /*6dd0*/  MOV R217, R10 ;  /* 0x0000000a00d97202 */ /* 0x001fe40000000f00 */
.L_x_30123:
[----:B------:R-:W-:Y:S05]  /*6de0*/  BSYNC B2 ;  /* 0x0000000000027941 */ /* 0x000fea0003800000 */
.L_x_30121:
        /* <DEDUP_REMOVED lines=16> */
.L_x_30127:
[----:B------:R-:W-:Y:S05]  /*6ef0*/  BSYNC B3 ;  /* 0x0000000000037941 */ /* 0x000fea0003800000 */
.L_x_30126:
        /* <DEDUP_REMOVED lines=44> */
.L_x_30125:
[----:B------:R-:W-:Y:S05]  /*71c0*/  BSYNC B2 ;  /* 0x0000000000027941 */ /* 0x000fea0003800000 */
.L_x_30124:
        /* <DEDUP_REMOVED lines=24> */
.L_x_30129:
[----:B------:R-:W-:Y:S02]  /*7350*/  IMAD.MOV.U32 R217, RZ, RZ, R10 ;  /* 0x000000ffffd97224 */ /* 0x000fe400078e000a */
.L_x_30130:
[----:B------:R-:W-:Y:S05]  /*7360*/  BSYNC B2 ;  /* 0x0000000000027941 */ /* 0x000fea0003800000 */
.L_x_30128:
        /* <DEDUP_REMOVED lines=16> */
.L_x_30134:
[----:B------:R-:W-:Y:S05]  /*7470*/  BSYNC B3 ;  /* 0x0000000000037941 */ /* 0x000fea0003800000 */
.L_x_30133:
        /* <DEDUP_REMOVED lines=44> */
.L_x_30132:
[----:B------:R-:W-:Y:S05]  /*7740*/  BSYNC B2 ;  /* 0x0000000000027941 */ /* 0x000fea0003800000 */
.L_x_30131:
        /* <DEDUP_REMOVED lines=23> */
.L_x_30136:
[----:B------:R-:W-:Y:S02]  /*78c0*/  IMAD.MOV.U32 R164, RZ, RZ, R10 ;  /* 0x000000ffffa47224 */ /* 0x000fe400078e000a */
.L_x_30137:
[----:B------:R-:W-:Y:S05]  /*78d0*/  BSYNC B2 ;  /* 0x0000000000027941 */ /* 0x000fea0003800000 */
.L_x_30135:
        /* <DEDUP_REMOVED lines=16> */
.L_x_30141:
[----:B------:R-:W-:Y:S05]  /*79e0*/  BSYNC B3 ;  /* 0x0000000000037941 */ /* 0x000fea0003800000 */
.L_x_30140:
        /* <DEDUP_REMOVED lines=44> */
.L_x_30139:
[----:B------:R-:W-:Y:S05]  /*7cb0*/  BSYNC B2 ;  /* 0x0000000000027941 */ /* 0x000fea0003800000 */
.L_x_30138:
        /* <DEDUP_REMOVED lines=21> */
.L_x_30143:
[----:B------:R-:W-:Y:S02]  /*7e10*/  IMAD.MOV.U32 R164, RZ, RZ, R10 ;  /* 0x000000ffffa47224 */ /* 0x000fe400078e000a */
.L_x_30144:
[----:B------:R-:W-:Y:S05]  /*7e20*/  BSYNC B2 ;  /* 0x0000000000027941 */ /* 0x000fea0003800000 */
.L_x_30142:
        /* <DEDUP_REMOVED lines=16> */
.L_x_30148:
[----:B------:R-:W-:Y:S05]  /*7f30*/  BSYNC B3 ;  /* 0x0000000000037941 */ /* 0x000fea0003800000 */
.L_x_30147:
        /* <DEDUP_REMOVED lines=44> */
.L_x_30146:
[----:B------:R-:W-:Y:S05]  /*8200*/  BSYNC B2 ;  /* 0x0000000000027941 */ /* 0x000fea0003800000 */
.L_x_30145:
        /* <DEDUP_REMOVED lines=21> */
.L_x_30150:
[----:B------:R-:W-:Y:S02]  /*8360*/  IMAD.MOV.U32 R217, RZ, RZ, R10 ;  /* 0x000000ffffd97224 */ /* 0x000fe400078e000a */
.L_x_30151:
[----:B------:R-:W-:Y:S05]  /*8370*/  BSYNC B2 ;  /* 0x0000000000027941 */ /* 0x000fea0003800000 */
.L_x_30149:
        /* <DEDUP_REMOVED lines=16> */
.L_x_30155:
[----:B------:R-:W-:Y:S05]  /*8480*/  BSYNC B3 ;  /* 0x0000000000037941 */ /* 0x000fea0003800000 */
.L_x_30154:
        /* <DEDUP_REMOVED lines=44> */
.L_x_30153:
[----:B------:R-:W-:Y:S05]  /*8750*/  BSYNC B2 ;  /* 0x0000000000027941 */ /* 0x000fea0003800000 */
.L_x_30152:
        /* <DEDUP_REMOVED lines=21> */
.L_x_30157:
[----:B------:R-:W-:Y:S02]  /*88b0*/  IMAD.MOV.U32 R217, RZ, RZ, R10 ;  /* 0x000000ffffd97224 */ /* 0x000fe400078e000a */
.L_x_30158:
[----:B------:R-:W-:Y:S05]  /*88c0*/  BSYNC B2 ;  /* 0x0000000000027941 */ /* 0x000fea0003800000 */
.L_x_30156:
        /* <DEDUP_REMOVED lines=16> */
.L_x_30162:
[----:B------:R-:W-:Y:S05]  /*89d0*/  BSYNC B3 ;  /* 0x0000000000037941 */ /* 0x000fea0003800000 */
.L_x_30161:
        /* <DEDUP_REMOVED lines=44> */
.L_x_30160:
[----:B------:R-:W-:Y:S05]  /*8ca0*/  BSYNC B2 ;  /* 0x0000000000027941 */ /* 0x000fea0003800000 */
.L_x_30159:
        /* <DEDUP_REMOVED lines=21> */
.L_x_30164:
[----:B------:R-:W-:Y:S02]  /*8e00*/  IMAD.MOV.U32 R166, RZ, RZ, R10 ;  /* 0x000000ffffa67224 */ /* 0x000fe400078e000a */
.L_x_30165:
[----:B------:R-:W-:Y:S05]  /*8e10*/  BSYNC B2 ;  /* 0x0000000000027941 */ /* 0x000fea0003800000 */
.L_x_30163:
        /* <DEDUP_REMOVED lines=16> */
.L_x_30169:
[----:B------:R-:W-:Y:S05]  /*8f20*/  BSYNC B3 ;  /* 0x0000000000037941 */ /* 0x000fea0003800000 */
.L_x_30168:
        /* <DEDUP_REMOVED lines=44> */
.L_x_30167:
[----:B------:R-:W-:Y:S05]  /*91f0*/  BSYNC B2 ;  /* 0x0000000000027941 */ /* 0x000fea0003800000 */
.L_x_30166:
        /* <DEDUP_REMOVED lines=21> */
.L_x_30171:
[----:B------:R-:W-:Y:S02]  /*9350*/  IMAD.MOV.U32 R166, RZ, RZ, R10 ;  /* 0x000000ffffa67224 */ /* 0x000fe400078e000a */
.L_x_30172:
[----:B------:R-:W-:Y:S05]  /*9360*/  BSYNC B2 ;  /* 0x0000000000027941 */ /* 0x000fea0003800000 */
.L_x_30170:
        /* <DEDUP_REMOVED lines=18> */
.L_x_30176:
[----:B------:R-:W-:Y:S05]  /*9490*/  BSYNC B3 ;  /* 0x0000000000037941 */ /* 0x000fea0003800000 */
.L_x_30175:
        /* <DEDUP_REMOVED lines=44> */
.L_x_30174:
[----:B------:R-:W-:Y:S05]  /*9760*/  BSYNC B2 ;  /* 0x0000000000027941 */ /* 0x000fea0003800000 */
.L_x_30173:
        /* <DEDUP_REMOVED lines=21> */
[----:B------:R-:W-:Y:S01]  /*98c0*/  LEA R220, P0, R216, c[0x0][0x188], 0x4 ;  /* 0x00006200d8dc7a11 */ /* 0x000fe200078020ff */
        /* <DEDUP_REMOVED lines=16> */
.L_x_30120:
[----:B------:R-:W-:Y:S05]  /*99d0*/  BSYNC B1 ;  /* 0x0000000000017941 */ /* 0x000fea0003800000 */
.L_x_30119:
        /* <DEDUP_REMOVED lines=23> */
.L_x_30180:
[----:B0-----:R-:W-:Y:S02]  /*9b50*/  IMAD.MOV.U32 R217, RZ, RZ, R10 ;  /* 0x000000ffffd97224 */ /* 0x001fe400078e000a */
.L_x_30181:
[----:B------:R-:W-:Y:S05]  /*9b60*/  BSYNC B2 ;  /* 0x0000000000027941 */ /* 0x000fea0003800000 */
.L_x_30179:
        /* <DEDUP_REMOVED lines=16> */
.L_x_30185:
[----:B------:R-:W-:Y:S05]  /*9c70*/  BSYNC B3 ;  /* 0x0000000000037941 */ /* 0x000fea0003800000 */
.L_x_30184:
        /* <DEDUP_REMOVED lines=44> */
.L_x_30183:
[----:B------:R-:W-:Y:S05]  /*9f40*/  BSYNC B2 ;  /* 0x0000000000027941 */ /* 0x000fea0003800000 */
.L_x_30182:
        /* <DEDUP_REMOVED lines=24> */
.L_x_30187:
[----:B------:R-:W-:Y:S02]  /*a0d0*/  IMAD.MOV.U32 R217, RZ, RZ, R10 ;  /* 0x000000ffffd97224 */ /* 0x000fe400078e000a */
.L_x_30188:
[----:B------:R-:W-:Y:S05]  /*a0e0*/  BSYNC B2 ;  /* 0x0000000000027941 */ /* 0x000fea0003800000 */
.L_x_30186:
        /* <DEDUP_REMOVED lines=16> */
.L_x_30192:
[----:B------:R-:W-:Y:S05]  /*a1f0*/  BSYNC B3 ;  /* 0x0000000000037941 */ /* 0x000fea0003800000 */
.L_x_30191:
        /* <DEDUP_REMOVED lines=44> */
.L_x_30190:
[----:B------:R-:W-:Y:S05]  /*a4c0*/  BSYNC B2 ;  /* 0x0000000000027941 */ /* 0x000fea0003800000 */
.L_x_30189:
        /* <DEDUP_REMOVED lines=23> */
.L_x_30194:
[----:B------:R-:W-:Y:S02]  /*a640*/  IMAD.MOV.U32 R164, RZ, RZ, R10 ;  /* 0x000000ffffa47224 */ /* 0x000fe400078e000a */
.L_x_30195:
[----:B------:R-:W-:Y:S05]  /*a650*/  BSYNC B2 ;  /* 0x0000000000027941 */ /* 0x000fea0003800000 */
.L_x_30193:
        /* <DEDUP_REMOVED lines=16> */
.L_x_30199:
[----:B------:R-:W-:Y:S05]  /*a760*/  BSYNC B3 ;  /* 0x0000000000037941 */ /* 0x000fea0003800000 */
.L_x_30198:
        /* <DEDUP_REMOVED lines=44> */
.L_x_30197:
[----:B------:R-:W-:Y:S05]  /*aa30*/  BSYNC B2 ;  /* 0x0000000000027941 */ /* 0x000fea0003800000 */
.L_x_30196:
        /* <DEDUP_REMOVED lines=21> */
.L_x_30201:
[----:B------:R-:W-:Y:S02]  /*ab90*/  IMAD.MOV.U32 R164, RZ, RZ, R10 ;  /* 0x000000ffffa47224 */ /* 0x000fe400078e000a */
.L_x_30202:
[----:B------:R-:W-:Y:S05]  /*aba0*/  BSYNC B2 ;  /* 0x0000000000027941 */ /* 0x000fea0003800000 */
.L_x_30200:
        /* <DEDUP_REMOVED lines=16> */
.L_x_30206:
[----:B------:R-:W-:Y:S05]  /*acb0*/  BSYNC B3 ;  /* 0x0000000000037941 */ /* 0x000fea0003800000 */
.L_x_30205:
        /* <DEDUP_REMOVED lines=44> */
.L_x_30204:
[----:B------:R-:W-:Y:S05]  /*af80*/  BSYNC B2 ;  /* 0x0000000000027941 */ /* 0x000fea0003800000 */
.L_x_30203:
        /* <DEDUP_REMOVED lines=21> */
.L_x_30208:
[----:B------:R-:W-:Y:S02]  /*b0e0*/  IMAD.MOV.U32 R217, RZ, RZ, R10 ;  /* 0x000000ffffd97224 */ /* 0x000fe400078e000a */
.L_x_30209:
[----:B------:R-:W-:Y:S05]  /*b0f0*/  BSYNC B2 ;  /* 0x0000000000027941 */ /* 0x000fea0003800000 */
.L_x_30207:
        /* <DEDUP_REMOVED lines=16> */
.L_x_30213:
[----:B------:R-:W-:Y:S05]  /*b200*/  BSYNC B3 ;  /* 0x0000000000037941 */ /* 0x000fea0003800000 */
.L_x_30212:
        /* <DEDUP_REMOVED lines=44> */
.L_x_30211:
[----:B------:R-:W-:Y:S05]  /*b4d0*/  BSYNC B2 ;  /* 0x0000000000027941 */ /* 0x000fea0003800000 */
.L_x_30210:
        /* <DEDUP_REMOVED lines=21> */
.L_x_30215:
[----:B------:R-:W-:Y:S02]  /*b630*/  IMAD.MOV.U32 R217, RZ, RZ, R10 ;  /* 0x000000ffffd97224 */ /* 0x000fe400078e000a */
.L_x_30216:
[----:B------:R-:W-:Y:S05]  /*b640*/  BSYNC B2 ;  /* 0x0000000000027941 */ /* 0x000fea0003800000 */
.L_x_30214:
        /* <DEDUP_REMOVED lines=16> */
.L_x_30220:
[----:B------:R-:W-:Y:S05]  /*b750*/  BSYNC B3 ;  /* 0x0000000000037941 */ /* 0x000fea0003800000 */
.L_x_30219:
        /* <DEDUP_REMOVED lines=44> */
.L_x_30218:
[----:B------:R-:W-:Y:S05]  /*ba20*/  BSYNC B2 ;  /* 0x0000000000027941 */ /* 0x000fea0003800000 */
.L_x_30217:
        /* <DEDUP_REMOVED lines=21> */
.L_x_30222:
[----:B------:R-:W-:Y:S02]  /*bb80*/  IMAD.MOV.U32 R166, RZ, RZ, R10 ;  /* 0x000000ffffa67224 */ /* 0x000fe400078e000a */
.L_x_30223:
[----:B------:R-:W-:Y:S05]  /*bb90*/  BSYNC B2 ;  /* 0x0000000000027941 */ /* 0x000fea0003800000 */
.L_x_30221:
        /* <DEDUP_REMOVED lines=16> */
.L_x_30227:
[----:B------:R-:W-:Y:S05]  /*bca0*/  BSYNC B3 ;  /* 0x0000000000037941 */ /* 0x000fea0003800000 */
.L_x_30226:
        /* <DEDUP_REMOVED lines=44> */
.L_x_30225:
[----:B------:R-:W-:Y:S05]  /*bf70*/  BSYNC B2 ;  /* 0x0000000000027941 */ /* 0x000fea0003800000 */
.L_x_30224:
        /* <DEDUP_REMOVED lines=21> */
.L_x_30229:
[----:B------:R-:W-:Y:S02]  /*c0d0*/  IMAD.MOV.U32 R166, RZ, RZ, R10 ;  /* 0x000000ffffa67224 */ /* 0x000fe400078e000a */
.L_x_30230:
[----:B------:R-:W-:Y:S05]  /*c0e0*/  BSYNC B2 ;  /* 0x0000000000027941 */ /* 0x000fea0003800000 */
.L_x_30228:
        /* <DEDUP_REMOVED lines=18> */
.L_x_30234:
[----:B------:R-:W-:Y:S05]  /*c210*/  BSYNC B3 ;  /* 0x0000000000037941 */ /* 0x000fea0003800000 */
.L_x_30233:
        /* <DEDUP_REMOVED lines=44> */
.L_x_30232:
[----:B------:R-:W-:Y:S05]  /*c4e0*/  BSYNC B2 ;  /* 0x0000000000027941 */ /* 0x000fea0003800000 */
.L_x_30231:
        /* <DEDUP_REMOVED lines=38> */
.L_x_30178:
[----:B------:R-:W-:Y:S05]  /*c750*/  BSYNC B1 ;  /* 0x0000000000017941 */ /* 0x000fea0003800000 */
.L_x_30177:
        /* <DEDUP_REMOVED lines=23> */
.L_x_30238:
[----:B0-----:R-:W-:Y:S02]  /*c8d0*/  MOV R217, R10 ;  /* 0x0000000a00d97202 */ /* 0x001fe40000000f00 */
.L_x_30239:
[----:B------:R-:W-:Y:S05]  /*c8e0*/  BSYNC B2 ;  /* 0x0000000000027941 */ /* 0x000fea0003800000 */
.L_x_30237:
        /* <DEDUP_REMOVED lines=16> */
.L_x_30243:
[----:B------:R-:W-:Y:S05]  /*c9f0*/  BSYNC B3 ;  /* 0x0000000000037941 */ /* 0x000fea0003800000 */
.L_x_30242:
        /* <DEDUP_REMOVED lines=44> */
.L_x_30241:
[----:B------:R-:W-:Y:S05]  /*ccc0*/  BSYNC B2 ;  /* 0x0000000000027941 */ /* 0x000fea0003800000 */
.L_x_30240:
        /* <DEDUP_REMOVED lines=24> */
.L_x_30245:
[----:B------:R-:W-:Y:S02]  /*ce50*/  IMAD.MOV.U32 R217, RZ, RZ, R10 ;  /* 0x000000ffffd97224 */ /* 0x000fe400078e000a */
.L_x_30246:
[----:B------:R-:W-:Y:S05]  /*ce60*/  BSYNC B2 ;  /* 0x0000000000027941 */ /* 0x000fea0003800000 */
.L_x_30244:
        /* <DEDUP_REMOVED lines=16> */
.L_x_30250:
[----:B------:R-:W-:Y:S05]  /*cf70*/  BSYNC B3 ;  /* 0x0000000000037941 */ /* 0x000fea0003800000 */
.L_x_30249:
        /* <DEDUP_REMOVED lines=44> */
.L_x_30248:
[----:B------:R-:W-:Y:S05]  /*d240*/  BSYNC B2 ;  /* 0x0000000000027941 */ /* 0x000fea0003800000 */
.L_x_30247:
        /* <DEDUP_REMOVED lines=23> */
.L_x_30252:
[----:B------:R-:W-:Y:S02]  /*d3c0*/  IMAD.MOV.U32 R164, RZ, RZ, R10 ;  /* 0x000000ffffa47224 */ /* 0x000fe400078e000a */
.L_x_30253:
[----:B------:R-:W-:Y:S05]  /*d3d0*/  BSYNC B2 ;  /* 0x0000000000027941 */ /* 0x000fea0003800000 */
.L_x_30251:
        /* <DEDUP_REMOVED lines=16> */
.L_x_30257:
[----:B------:R-:W-:Y:S05]  /*d4e0*/  BSYNC B3 ;  /* 0x0000000000037941 */ /* 0x000fea0003800000 */
.L_x_30256:
        /* <DEDUP_REMOVED lines=44> */
.L_x_30255:
[----:B------:R-:W-:Y:S05]  /*d7b0*/  BSYNC B2 ;  /* 0x0000000000027941 */ /* 0x000fea0003800000 */
.L_x_30254:
        /* <DEDUP_REMOVED lines=21> */
.L_x_30259:
[----:B------:R-:W-:Y:S02]  /*d910*/  IMAD.MOV.U32 R164, RZ, RZ, R10 ;  /* 0x000000ffffa47224 */ /* 0x000fe400078e000a */
.L_x_30260:
[----:B------:R-:W-:Y:S05]  /*d920*/  BSYNC B2 ;  /* 0x0000000000027941 */ /* 0x000fea0003800000 */
.L_x_30258:
        /* <DEDUP_REMOVED lines=16> */
.L_x_30264:
[----:B------:R-:W-:Y:S05]  /*da30*/  BSYNC B3 ;  /* 0x0000000000037941 */ /* 0x000fea0003800000 */
.L_x_30263:
        /* <DEDUP_REMOVED lines=44> */
.L_x_30262:
[----:B------:R-:W-:Y:S05]  /*dd00*/  BSYNC B2 ;  /* 0x0000000000027941 */ /* 0x000fea0003800000 */
.L_x_30261:
        /* <DEDUP_REMOVED lines=21> */
.L_x_30266:
[----:B------:R-:W-:Y:S02]  /*de60*/  IMAD.MOV.U32 R217, RZ, RZ, R10 ;  /* 0x000000ffffd97224 */ /* 0x000fe400078e000a */
.L_x_30267:
[----:B------:R-:W-:Y:S05]  /*de70*/  BSYNC B2 ;  /* 0x0000000000027941 */ /* 0x000fea0003800000 */
.L_x_30265:
        /* <DEDUP_REMOVED lines=16> */
.L_x_30271:
[----:B------:R-:W-:Y:S05]  /*df80*/  BSYNC B3 ;  /* 0x0000000000037941 */ /* 0x000fea0003800000 */
.L_x_30270:
        /* <DEDUP_REMOVED lines=44> */
.L_x_30269:
[----:B------:R-:W-:Y:S05]  /*e250*/  BSYNC B2 ;  /* 0x0000000000027941 */ /* 0x000fea0003800000 */
.L_x_30268:
        /* <DEDUP_REMOVED lines=21> */
.L_x_30273:
[----:B------:R-:W-:Y:S02]  /*e3b0*/  IMAD.MOV.U32 R217, RZ, RZ, R10 ;  /* 0x000000ffffd97224 */ /* 0x000fe400078e000a */
.L_x_30274:
[----:B------:R-:W-:Y:S05]  /*e3c0*/  BSYNC B2 ;  /* 0x0000000000027941 */ /* 0x000fea0003800000 */
.L_x_30272:
        /* <DEDUP_REMOVED lines=16> */
.L_x_30278:
[----:B------:R-:W-:Y:S05]  /*e4d0*/  BSYNC B3 ;  /* 0x0000000000037941 */ /* 0x000fea0003800000 */
.L_x_30277:
        /* <DEDUP_REMOVED lines=44> */
.L_x_30276:
[----:B------:R-:W-:Y:S05]  /*e7a0*/  BSYNC B2 ;  /* 0x0000000000027941 */ /* 0x000fea0003800000 */
.L_x_30275:
        /* <DEDUP_REMOVED lines=21> */
.L_x_30280:
[----:B------:R-:W-:Y:S02]  /*e900*/  IMAD.MOV.U32 R166, RZ, RZ, R10 ;  /* 0x000000ffffa67224 */ /* 0x000fe400078e000a */
.L_x_30281:
[----:B------:R-:W-:Y:S05]  /*e910*/  BSYNC B2 ;  /* 0x0000000000027941 */ /* 0x000fea0003800000 */
.L_x_30279:
        /* <DEDUP_REMOVED lines=16> */
.L_x_30285:
[----:B------:R-:W-:Y:S05]  /*ea20*/  BSYNC B3 ;  /* 0x0000000000037941 */ /* 0x000fea0003800000 */
.L_x_30284:
        /* <DEDUP_REMOVED lines=44> */
.L_x_30283:
[----:B------:R-:W-:Y:S05]  /*ecf0*/  BSYNC B2 ;  /* 0x0000000000027941 */ /* 0x000fea0003800000 */
.L_x_30282:
        /* <DEDUP_REMOVED lines=21> */
.L_x_30287:
[----:B------:R-:W-:Y:S02]  /*ee50*/  IMAD.MOV.U32 R166, RZ, RZ, R10 ;  /* 0x000000ffffa67224 */ /* 0x000fe400078e000a */
.L_x_30288:
[----:B------:R-:W-:Y:S05]  /*ee60*/  BSYNC B2 ;  /* 0x0000000000027941 */ /* 0x000fea0003800000 */
.L_x_30286:
        /* <DEDUP_REMOVED lines=18> */
.L_x_30292:
[----:B------:R-:W-:Y:S05]  /*ef90*/  BSYNC B3 ;  /* 0x0000000000037941 */ /* 0x000fea0003800000 */
.L_x_30291:
        /* <DEDUP_REMOVED lines=44> */
.L_x_30290:
[----:B------:R-:W-:Y:S05]  /*f260*/  BSYNC B2 ;  /* 0x0000000000027941 */ /* 0x000fea0003800000 */
.L_x_30289:
        /* <DEDUP_REMOVED lines=38> */
.L_x_30236:
[----:B------:R-:W-:Y:S05]  /*f4d0*/  BSYNC B1 ;  /* 0x0000000000017941 */ /* 0x000fea0003800000 */
.L_x_30235:
        /* <DEDUP_REMOVED lines=23> */
.L_x_30296:
[----:B0-----:R-:W-:Y:S02]  /*f650*/  IMAD.MOV.U32 R217, RZ, RZ, R10 ;  /* 0x000000ffffd97224 */ /* 0x001fe400078e000a */
.L_x_30297:
[----:B------:R-:W-:Y:S05]  /*f660*/  BSYNC B2 ;  /* 0x0000000000027941 */ /* 0x000fea0003800000 */
.L_x_30295:
        /* <DEDUP_REMOVED lines=16> */
.L_x_30301:
[----:B------:R-:W-:Y:S05]  /*f770*/  BSYNC B3 ;  /* 0x0000000000037941 */ /* 0x000fea0003800000 */
.L_x_30300:
        /* <DEDUP_REMOVED lines=44> */
.L_x_30299:
[----:B------:R-:W-:Y:S05]  /*fa40*/  BSYNC B2 ;  /* 0x0000000000027941 */ /* 0x000fea0003800000 */
.L_x_30298:
        /* <DEDUP_REMOVED lines=24> */
.L_x_30303:
[----:B------:R-:W-:Y:S02]  /*fbd0*/  IMAD.MOV.U32 R217, RZ, RZ, R10 ;  /* 0x000000ffffd97224 */ /* 0x000fe400078e000a */
.L_x_30304:
[----:B------:R-:W-:Y:S05]  /*fbe0*/  BSYNC B2 ;  /* 0x0000000000027941 */ /* 0x000fea0003800000 */
.L_x_30302:
        /* <DEDUP_REMOVED lines=16> */
.L_x_30308:
[----:B------:R-:W-:Y:S05]  /*fcf0*/  BSYNC B3 ;  /* 0x0000000000037941 */ /* 0x000fea0003800000 */
.L_x_30307:
        /* <DEDUP_REMOVED lines=44> */
.L_x_30306:
[----:B------:R-:W-:Y:S05]  /*ffc0*/  BSYNC B2 ;  /* 0x0000000000027941 */ /* 0x000fea0003800000 */
.L_x_30305:
        /* <DEDUP_REMOVED lines=23> */
.L_x_30310:
[----:B------:R-:W-:Y:S02]  /*10140*/  IMAD.MOV.U32 R164, RZ, RZ, R10 ;  /* 0x000000ffffa47224 */ /* 0x000fe400078e000a */
.L_x_30311:
[----:B------:R-:W-:Y:S05]  /*10150*/  BSYNC B2 ;  /* 0x0000000000027941 */ /* 0x000fea0003800000 */
.L_x_30309:
        /* <DEDUP_REMOVED lines=16> */
.L_x_30315:
[----:B------:R-:W-:Y:S05]  /*10260*/  BSYNC B3 ;  /* 0x0000000000037941 */ /* 0x000fea0003800000 */
.L_x_30314:
        /* <DEDUP_REMOVED lines=44> */
.L_x_30313:
[----:B------:R-:W-:Y:S05]  /*10530*/  BSYNC B2 ;  /* 0x0000000000027941 */ /* 0x000fea0003800000 */
.L_x_30312:
        /* <DEDUP_REMOVED lines=21> */
.L_x_30317:
[----:B------:R-:W-:Y:S02]  /*10690*/  IMAD.MOV.U32 R164, RZ, RZ, R10 ;  /* 0x000000ffffa47224 */ /* 0x000fe400078e000a */
.L_x_30318:
[----:B------:R-:W-:Y:S05]  /*106a0*/  BSYNC B2 ;  /* 0x0000000000027941 */ /* 0x000fea0003800000 */
.L_x_30316:
        /* <DEDUP_REMOVED lines=16> */
.L_x_30322:
[----:B------:R-:W-:Y:S05]  /*107b0*/  BSYNC B3 ;  /* 0x0000000000037941 */ /* 0x000fea0003800000 */
.L_x_30321:
        /* <DEDUP_REMOVED lines=44> */
.L_x_30320:
[----:B------:R-:W-:Y:S05]  /*10a80*/  BSYNC B2 ;  /* 0x0000000000027941 */ /* 0x000fea0003800000 */
.L_x_30319:
        /* <DEDUP_REMOVED lines=21> */
.L_x_30324:
[----:B------:R-:W-:Y:S02]  /*10be0*/  IMAD.MOV.U32 R217, RZ, RZ, R10 ;  /* 0x000000ffffd97224 */ /* 0x000fe400078e000a */
.L_x_30325:
[----:B------:R-:W-:Y:S05]  /*10bf0*/  BSYNC B2 ;  /* 0x0000000000027941 */ /* 0x000fea0003800000 */
.L_x_30323:
        /* <DEDUP_REMOVED lines=16> */
.L_x_30329:
[----:B------:R-:W-:Y:S05]  /*10d00*/  BSYNC B3 ;  /* 0x0000000000037941 */ /* 0x000fea0003800000 */
.L_x_30328:
        /* <DEDUP_REMOVED lines=44> */
.L_x_30327:
[----:B------:R-:W-:Y:S05]  /*10fd0*/  BSYNC B2 ;  /* 0x0000000000027941 */ /* 0x000fea0003800000 */
.L_x_30326:
        /* <DEDUP_REMOVED lines=21> */
.L_x_30331:
[----:B------:R-:W-:Y:S02]  /*11130*/  IMAD.MOV.U32 R217, RZ, RZ, R10 ;  /* 0x000000ffffd97224 */ /* 0x000fe400078e000a */
.L_x_30332:
[----:B------:R-:W-:Y:S05]  /*11140*/  BSYNC B2 ;  /* 0x0000000000027941 */ /* 0x000fea0003800000 */
.L_x_30330:
        /* <DEDUP_REMOVED lines=16> */
.L_x_30336:
[----:B------:R-:W-:Y:S05]  /*11250*/  BSYNC B3 ;  /* 0x0000000000037941 */ /* 0x000fea0003800000 */
.L_x_30335:
        /* <DEDUP_REMOVED lines=44> */
.L_x_30334:
[----:B------:R-:W-:Y:S05]  /*11520*/  BSYNC B2 ;  /* 0x0000000000027941 */ /* 0x000fea0003800000 */
.L_x_30333:
        /* <DEDUP_REMOVED lines=21> */
.L_x_30338:
[----:B------:R-:W-:Y:S02]  /*11680*/  IMAD.MOV.U32 R166, RZ, RZ, R10 ;  /* 0x000000ffffa67224 */ /* 0x000fe400078e000a */
.L_x_30339:
[----:B------:R-:W-:Y:S05]  /*11690*/  BSYNC B2 ;  /* 0x0000000000027941 */ /* 0x000fea0003800000 */
.L_x_30337:
        /* <DEDUP_REMOVED lines=16> */
.L_x_30343:
[----:B------:R-:W-:Y:S05]  /*117a0*/  BSYNC B3 ;  /* 0x0000000000037941 */ /* 0x000fea0003800000 */
.L_x_30342:
        /* <DEDUP_REMOVED lines=44> */
.L_x_30341:
[----:B------:R-:W-:Y:S05]  /*11a70*/  BSYNC B2 ;  /* 0x0000000000027941 */ /* 0x000fea0003800000 */
.L_x_30340:
        /* <DEDUP_REMOVED lines=21> */
.L_x_30345:
[----:B------:R-:W-:Y:S02]  /*11bd0*/  IMAD.MOV.U32 R166, RZ, RZ, R10 ;  /* 0x000000ffffa67224 */ /* 0x000fe400078e000a */
.L_x_30346:
[----:B------:R-:W-:Y:S05]  /*11be0*/  BSYNC B2 ;  /* 0x0000000000027941 */ /* 0x000fea0003800000 */
.L_x_30344:
        /* <DEDUP_REMOVED lines=18> */
.L_x_30350:
[----:B------:R-:W-:Y:S05]  /*11d10*/  BSYNC B3 ;  /* 0x0000000000037941 */ /* 0x000fea0003800000 */
.L_x_30349:
        /* <DEDUP_REMOVED lines=44> */
.L_x_30348:
[----:B------:R-:W-:Y:S05]  /*11fe0*/  BSYNC B2 ;  /* 0x0000000000027941 */ /* 0x000fea0003800000 */
.L_x_30347:
        /* <DEDUP_REMOVED lines=38> */
.L_x_30294:
[----:B------:R-:W-:Y:S05]  /*12250*/  BSYNC B1 ;  /* 0x0000000000017941 */ /* 0x000fea0003800000 */
.L_x_30293:
        /* <DEDUP_REMOVED lines=23> */
.L_x_30354:
[----:B0-----:R-:W-:Y:S02]  /*123d0*/  MOV R217, R10 ;  /* 0x0000000a00d97202 */ /* 0x001fe40000000f00 */
.L_x_30355:
[----:B------:R-:W-:Y:S05]  /*123e0*/  BSYNC B2 ;  /* 0x0000000000027941 */ /* 0x000fea0003800000 */
.L_x_30353:
        /* <DEDUP_REMOVED lines=16> */
.L_x_30359:
[----:B------:R-:W-:Y:S05]  /*124f0*/  BSYNC B3 ;  /* 0x0000000000037941 */ /* 0x000fea0003800000 */
.L_x_30358:
        /* <DEDUP_REMOVED lines=44> */
.L_x_30357:
[----:B------:R-:W-:Y:S05]  /*127c0*/  BSYNC B2 ;  /* 0x0000000000027941 */ /* 0x000fea0003800000 */
.L_x_30356:
        /* <DEDUP_REMOVED lines=24> */
.L_x_30361:
[----:B------:R-:W-:Y:S02]  /*12950*/  IMAD.MOV.U32 R217, RZ, RZ, R10 ;  /* 0x000000ffffd97224 */ /* 0x000fe400078e000a */
.L_x_30362:
[----:B------:R-:W-:Y:S05]  /*12960*/  BSYNC B2 ;  /* 0x0000000000027941 */ /* 0x000fea0003800000 */
.L_x_30360:
        /* <DEDUP_REMOVED lines=16> */
.L_x_30366:
[----:B------:R-:W-:Y:S05]  /*12a70*/  BSYNC B3 ;  /* 0x0000000000037941 */ /* 0x000fea0003800000 */
.L_x_30365:
        /* <DEDUP_REMOVED lines=44> */
.L_x_30364:
[----:B------:R-:W-:Y:S05]  /*12d40*/  BSYNC B2 ;  /* 0x0000000000027941 */ /* 0x000fea0003800000 */
.L_x_30363:
        /* <DEDUP_REMOVED lines=23> */
.L_x_30368:
[----:B------:R-:W-:Y:S02]  /*12ec0*/  IMAD.MOV.U32 R164, RZ, RZ, R10 ;  /* 0x000000ffffa47224 */ /* 0x000fe400078e000a */
.L_x_30369:
[----:B------:R-:W-:Y:S05]  /*12ed0*/  BSYNC B2 ;  /* 0x0000000000027941 */ /* 0x000fea0003800000 */
.L_x_30367:
        /* <DEDUP_REMOVED lines=16> */
.L_x_30373:
[----:B------:R-:W-:Y:S05]  /*12fe0*/  BSYNC B3 ;  /* 0x0000000000037941 */ /* 0x000fea0003800000 */
.L_x_30372:
        /* <DEDUP_REMOVED lines=44> */
.L_x_30371:
[----:B------:R-:W-:Y:S05]  /*132b0*/  BSYNC B2 ;  /* 0x0000000000027941 */ /* 0x000fea0003800000 */
.L_x_30370:
        /* <DEDUP_REMOVED lines=21> */
.L_x_30375:
[----:B------:R-:W-:Y:S02]  /*13410*/  IMAD.MOV.U32 R164, RZ, RZ, R10 ;  /* 0x000000ffffa47224 */ /* 0x000fe400078e000a */
.L_x_30376:
[----:B------:R-:W-:Y:S05]  /*13420*/  BSYNC B2 ;  /* 0x0000000000027941 */ /* 0x000fea0003800000 */
.L_x_30374:
        /* <DEDUP_REMOVED lines=16> */
.L_x_30380:
[----:B------:R-:W-:Y:S05]  /*13530*/  BSYNC B3 ;  /* 0x0000000000037941 */ /* 0x000fea0003800000 */
.L_x_30379:
        /* <DEDUP_REMOVED lines=44> */
.L_x_30378:
[----:B------:R-:W-:Y:S05]  /*13800*/  BSYNC B2 ;  /* 0x0000000000027941 */ /* 0x000fea0003800000 */
.L_x_30377:
        /* <DEDUP_REMOVED lines=21> */
.L_x_30382:
[----:B------:R-:W-:Y:S02]  /*13960*/  IMAD.MOV.U32 R217, RZ, RZ, R10 ;  /* 0x000000ffffd97224 */ /* 0x000fe400078e000a */
.L_x_30383:
[----:B------:R-:W-:Y:S05]  /*13970*/  BSYNC B2 ;  /* 0x0000000000027941 */ /* 0x000fea0003800000 */
.L_x_30381:
        /* <DEDUP_REMOVED lines=16> */
.L_x_30387:
[----:B------:R-:W-:Y:S05]  /*13a80*/  BSYNC B3 ;  /* 0x0000000000037941 */ /* 0x000fea0003800000 */
.L_x_30386:
        /* <DEDUP_REMOVED lines=44> */
.L_x_30385:
[----:B------:R-:W-:Y:S05]  /*13d50*/  BSYNC B2 ;  /* 0x0000000000027941 */ /* 0x000fea0003800000 */
.L_x_30384:
        /* <DEDUP_REMOVED lines=21> */
.L_x_30389:
[----:B------:R-:W-:Y:S02]  /*13eb0*/  IMAD.MOV.U32 R217, RZ, RZ, R10 ;  /* 0x000000ffffd97224 */ /* 0x000fe400078e000a */
.L_x_30390:
[----:B------:R-:W-:Y:S05]  /*13ec0*/  BSYNC B2 ;  /* 0x0000000000027941 */ /* 0x000fea0003800000 */
.L_x_30388:
        /* <DEDUP_REMOVED lines=16> */
.L_x_30394:
[----:B------:R-:W-:Y:S05]  /*13fd0*/  BSYNC B3 ;  /* 0x0000000000037941 */ /* 0x000fea0003800000 */
.L_x_30393:
        /* <DEDUP_REMOVED lines=44> */
.L_x_30392:
[----:B------:R-:W-:Y:S05]  /*142a0*/  BSYNC B2 ;  /* 0x0000000000027941 */ /* 0x000fea0003800000 */
.L_x_30391:
        /* <DEDUP_REMOVED lines=21> */
.L_x_30396:
[----:B------:R-:W-:Y:S02]  /*14400*/  IMAD.MOV.U32 R166, RZ, RZ, R10 ;  /* 0x000000ffffa67224 */ /* 0x000fe400078e000a */
.L_x_30397:
[----:B------:R-:W-:Y:S05]  /*14410*/  BSYNC B2 ;  /* 0x0000000000027941 */ /* 0x000fea0003800000 */
.L_x_30395:
        /* <DEDUP_REMOVED lines=16> */
.L_x_30401:
[----:B------:R-:W-:Y:S05]  /*14520*/  BSYNC B3 ;  /* 0x0000000000037941 */ /* 0x000fea0003800000 */
.L_x_30400:
        /* <DEDUP_REMOVED lines=44> */
.L_x_30399:
[----:B------:R-:W-:Y:S05]  /*147f0*/  BSYNC B2 ;  /* 0x0000000000027941 */ /* 0x000fea0003800000 */
.L_x_30398:
        /* <DEDUP_REMOVED lines=21> */
.L_x_30403:
[----:B------:R-:W-:Y:S02]  /*14950*/  IMAD.MOV.U32 R166, RZ, RZ, R10 ;  /* 0x000000ffffa67224 */ /* 0x000fe400078e000a */
.L_x_30404:
[----:B------:R-:W-:Y:S05]  /*14960*/  BSYNC B2 ;  /* 0x0000000000027941 */ /* 0x000fea0003800000 */
.L_x_30402:
        /* <DEDUP_REMOVED lines=18> */
.L_x_30408:
[----:B------:R-:W-:Y:S05]  /*14a90*/  BSYNC B3 ;  /* 0x0000000000037941 */ /* 0x000fea0003800000 */
.L_x_30407:
        /* <DEDUP_REMOVED lines=44> */
.L_x_30406:
[----:B------:R-:W-:Y:S05]  /*14d60*/  BSYNC B2 ;  /* 0x0000000000027941 */ /* 0x000fea0003800000 */
.L_x_30405:
        /* <DEDUP_REMOVED lines=38> */
.L_x_30352:
[----:B------:R-:W-:Y:S05]  /*14fd0*/  BSYNC B1 ;  /* 0x0000000000017941 */ /* 0x000fea0003800000 */
.L_x_30351:
        /* <DEDUP_REMOVED lines=23> */
.L_x_30412:
[----:B0-----:R-:W-:Y:S02]  /*15150*/  IMAD.MOV.U32 R217, RZ, RZ, R10 ;  /* 0x000000ffffd97224 */ /* 0x001fe400078e000a */
.L_x_30413:
[----:B------:R-:W-:Y:S05]  /*15160*/  BSYNC B2 ;  /* 0x0000000000027941 */ /* 0x000fea0003800000 */
.L_x_30411:
        /* <DEDUP_REMOVED lines=16> */
.L_x_30417:
[----:B------:R-:W-:Y:S05]  /*15270*/  BSYNC B3 ;  /* 0x0000000000037941 */ /* 0x000fea0003800000 */
.L_x_30416:
        /* <DEDUP_REMOVED lines=44> */
.L_x_30415:
[----:B------:R-:W-:Y:S05]  /*15540*/  BSYNC B2 ;  /* 0x0000000000027941 */ /* 0x000fea0003800000 */
.L_x_30414:
        /* <DEDUP_REMOVED lines=24> */
.L_x_30419:
[----:B------:R-:W-:Y:S02]  /*156d0*/  IMAD.MOV.U32 R217, RZ, RZ, R10 ;  /* 0x000000ffffd97224 */ /* 0x000fe400078e000a */
.L_x_30420:
[----:B------:R-:W-:Y:S05]  /*156e0*/  BSYNC B2 ;  /* 0x0000000000027941 */ /* 0x000fea0003800000 */
.L_x_30418:
        /* <DEDUP_REMOVED lines=16> */
.L_x_30424:
[----:B------:R-:W-:Y:S05]  /*157f0*/  BSYNC B3 ;  /* 0x0000000000037941 */ /* 0x000fea0003800000 */
.L_x_30423:
        /* <DEDUP_REMOVED lines=44> */
.L_x_30422:
[----:B------:R-:W-:Y:S05]  /*15ac0*/  BSYNC B2 ;  /* 0x0000000000027941 */ /* 0x000fea0003800000 */
.L_x_30421:
        /* <DEDUP_REMOVED lines=23> */
.L_x_30426:
[----:B------:R-:W-:Y:S02]  /*15c40*/  IMAD.MOV.U32 R164, RZ, RZ, R10 ;  /* 0x000000ffffa47224 */ /* 0x000fe400078e000a */
.L_x_30427:
[----:B------:R-:W-:Y:S05]  /*15c50*/  BSYNC B2 ;  /* 0x0000000000027941 */ /* 0x000fea0003800000 */
.L_x_30425:
        /* <DEDUP_REMOVED lines=16> */
.L_x_30431:
[----:B------:R-:W-:Y:S05]  /*15d60*/  BSYNC B3 ;  /* 0x0000000000037941 */ /* 0x000fea0003800000 */
.L_x_30430:
        /* <DEDUP_REMOVED lines=44> */
.L_x_30429:
[----:B------:R-:W-:Y:S05]  /*16030*/  BSYNC B2 ;  /* 0x0000000000027941 */ /* 0x000fea0003800000 */
.L_x_30428:
        /* <DEDUP_REMOVED lines=21> */
.L_x_30433:
[----:B------:R-:W-:Y:S02]  /*16190*/  IMAD.MOV.U32 R164, RZ, RZ, R10 ;  /* 0x000000ffffa47224 */ /* 0x000fe400078e000a */
.L_x_30434:
[----:B------:R-:W-:Y:S05]  /*161a0*/  BSYNC B2 ;  /* 0x0000000000027941 */ /* 0x000fea0003800000 */
.L_x_30432:
        /* <DEDUP_REMOVED lines=16> */
.L_x_30438:
[----:B------:R-:W-:Y:S05]  /*162b0*/  BSYNC B3 ;  /* 0x0000000000037941 */ /* 0x000fea0003800000 */
.L_x_30437:
        /* <DEDUP_REMOVED lines=44> */
.L_x_30436:
[----:B------:R-:W-:Y:S05]  /*16580*/  BSYNC B2 ;  /* 0x0000000000027941 */ /* 0x000fea0003800000 */
.L_x_30435:
        /* <DEDUP_REMOVED lines=21> */
.L_x_30440:
[----:B------:R-:W-:Y:S02]  /*166e0*/  IMAD.MOV.U32 R217, RZ, RZ, R10 ;  /* 0x000000ffffd97224 */ /* 0x000fe400078e000a */
.L_x_30441:
[----:B------:R-:W-:Y:S05]  /*166f0*/  BSYNC B2 ;  /* 0x0000000000027941 */ /* 0x000fea0003800000 */
.L_x_30439:
        /* <DEDUP_REMOVED lines=16> */
.L_x_30445:
[----:B------:R-:W-:Y:S05]  /*16800*/  BSYNC B3 ;  /* 0x0000000000037941 */ /* 0x000fea0003800000 */
.L_x_30444:
        /* <DEDUP_REMOVED lines=44> */
.L_x_30443:
[----:B------:R-:W-:Y:S05]  /*16ad0*/  BSYNC B2 ;  /* 0x0000000000027941 */ /* 0x000fea0003800000 */
.L_x_30442:
        /* <DEDUP_REMOVED lines=21> */
.L_x_30447:
[----:B------:R-:W-:Y:S02]  /*16c30*/  IMAD.MOV.U32 R217, RZ, RZ, R10 ;  /* 0x000000ffffd97224 */ /* 0x000fe400078e000a */
.L_x_30448:
[----:B------:R-:W-:Y:S05]  /*16c40*/  BSYNC B2 ;  /* 0x0000000000027941 */ /* 0x000fea0003800000 */
.L_x_30446:
        /* <DEDUP_REMOVED lines=16> */
.L_x_30452:
[----:B------:R-:W-:Y:S05]  /*16d50*/  BSYNC B3 ;  /* 0x0000000000037941 */ /* 0x000fea0003800000 */
.L_x_30451:
        /* <DEDUP_REMOVED lines=44> */
.L_x_30450:
[----:B------:R-:W-:Y:S05]  /*17020*/  BSYNC B2 ;  /* 0x0000000000027941 */ /* 0x000fea0003800000 */
.L_x_30449:
        /* <DEDUP_REMOVED lines=21> */
.L_x_30454:
[----:B------:R-:W-:Y:S02]  /*17180*/  IMAD.MOV.U32 R166, RZ, RZ, R10 ;  /* 0x000000ffffa67224 */ /* 0x000fe400078e000a */
.L_x_30455:
[----:B------:R-:W-:Y:S05]  /*17190*/  BSYNC B2 ;  /* 0x0000000000027941 */ /* 0x000fea0003800000 */
.L_x_30453:
        /* <DEDUP_REMOVED lines=16> */
.L_x_30459:
[----:B------:R-:W-:Y:S05]  /*172a0*/  BSYNC B3 ;  /* 0x0000000000037941 */ /* 0x000fea0003800000 */
.L_x_30458:
        /* <DEDUP_REMOVED lines=44> */
.L_x_30457:
[----:B------:R-:W-:Y:S05]  /*17570*/  BSYNC B2 ;  /* 0x0000000000027941 */ /* 0x000fea0003800000 */
.L_x_30456:
        /* <DEDUP_REMOVED lines=21> */
.L_x_30461:
[----:B------:R-:W-:Y:S02]  /*176d0*/  IMAD.MOV.U32 R166, RZ, RZ, R10 ;  /* 0x000000ffffa67224 */ /* 0x000fe400078e000a */
.L_x_30462:
[----:B------:R-:W-:Y:S05]  /*176e0*/  BSYNC B2 ;  /* 0x0000000000027941 */ /* 0x000fea0003800000 */
.L_x_30460:
        /* <DEDUP_REMOVED lines=18> */
.L_x_30466:
[----:B------:R-:W-:Y:S05]  /*17810*/  BSYNC B3 ;  /* 0x0000000000037941 */ /* 0x000fea0003800000 */
.L_x_30465:
        /* <DEDUP_REMOVED lines=44> */
.L_x_30464:
[----:B------:R-:W-:Y:S05]  /*17ae0*/  BSYNC B2 ;  /* 0x0000000000027941 */ /* 0x000fea0003800000 */
.L_x_30463:
        /* <DEDUP_REMOVED lines=22> */
[C---:B------:R-:W-:Y:S02]  /*17c50*/  LEA R220, P0, R216.reuse, c[0x0][0x188], 0x4 ;  /* 0x00006200d8dc7a11 */ /* 0x040fe400078020ff */
[----:B------:R-:W-:Y:S02]  /*17c60*/  LOP3.LUT R225, R165, R166, R225, 0xfe, !PT ;  /* 0x000000a6a5e17212 */ /* 0x000fe400078efee1 */
[C---:B------:R-:W-:Y:S02]  /*17c70*/  LEA.HI.X R221, R216.reuse, c[0x0][0x18c], RZ, 0x4, P0 ;  /* 0x00006300d8dd7a11 */ /* 0x040fe400000f24ff */
[----:B------:R-:W-:Y:S02]  /*17c80*/  LEA R218, P0, R216, c[0x0][0x190], 0x3 ;  /* 0x00006400d8da7a11 */ /* 0x000fe400078018ff */
[----:B------:R-:W-:-:S02]  /*17c90*/  F2FP.PACK_AB R166, R205, R188 ;  /* 0x000000bccda6723e */ /* 0x000fc400000000ff */
[----:B------:R-:W-:Y:S01]  /*17ca0*/  LEA.HI.X R219, R216, c[0x0][0x194], RZ, 0x3, P0 ;  /* 0x00006500d8db7a11 */ /* 0x000fe200000f1cff */
[----:B------:R-:W-:Y:S01]  /*17cb0*/  IMAD.WIDE.U32 R216, R217, 0x100, RZ ;  /* 0x00000100d9d87825 */ /* 0x000fe200078e00ff */
[----:B------:R-:W-:Y:S02]  /*17cc0*/  F2FP.PACK_AB R165, R189, R172 ;  /* 0x000000acbda5723e */ /* 0x000fe400000000ff */
[----:B------:R-:W-:Y:S02]  /*17cd0*/  F2FP.PACK_AB R167, R213, R204 ;  /* 0x000000ccd5a7723e */ /* 0x000fe400000000ff */
[----:B------:R-:W-:Y:S02]  /*17ce0*/  LOP3.LUT R216, R216, R164, R222, 0xfe, !PT ;  /* 0x000000a4d8d87212 */ /* 0x000fe400078efede */
[----:B------:R-:W-:Y:S02]  /*17cf0*/  F2FP.PACK_AB R164, R173, R20 ;  /* 0x00000014ada4723e */ /* 0x000fe400000000ff */
[----:B------:R-:W-:-:S02]  /*17d00*/  LOP3.LUT R216, R216, R215, RZ, 0xfc, !PT ;  /* 0x000000d7d8d87212 */ /* 0x000fc400078efcff */
[----:B------:R-:W-:Y:S01]  /*17d10*/  LOP3.LUT R217, R217, R225, R223, 0xfe, !PT ;  /* 0x000000e1d9d97212 */ /* 0x000fe200078efedf */
[----:B------:R0:W-:Y:S04]  /*17d20*/  STG.E.128 [R220.64], R164 ;  /* 0x000000a4dc007986 */ /* 0x0001e8000c101d06 */
[----:B------:R0:W-:Y:S02]  /*17d30*/  STG.E.64 [R218.64], R216 ;  /* 0x000000d8da007986 */ /* 0x0001e4000c101b06 */
.L_x_30410:
[----:B------:R-:W-:Y:S05]  /*17d40*/  BSYNC B1 ;  /* 0x0000000000017941 */ /* 0x000fea0003800000 */
.L_x_30409:
[----:B0-----:R-:W-:Y:S01]  /*17d50*/  FADD.FTZ R165, RZ, R13 ;  /* 0x0000000dffa57221 */ /* 0x001fe20000010000 */
[C---:B------:R-:W-:Y:S02]  /*17d60*/  LOP3.LUT P0, RZ, R5.reuse, 0x8, RZ, 0xc0, !PT ;  /* 0x0000000805ff7812 */ /* 0x040fe4000780c0ff */
[----:B------:R-:W-:Y:S01]  /*17d70*/  LOP3.LUT R5, R5, 0xfffffffe, RZ, 0xc0, !PT ;  /* 0xfffffffe05057812 */ /* 0x000fe200078ec0ff */
[----:B------:R-:W-:Y:S01]  /*17d80*/  FADD.FTZ R164, R22, R165 ;  /* 0x000000a516a47221 */ /* 0x000fe20000010000 */
[----:B------:R-:W-:-:S02]  /*17d90*/  ISETP.GT.U32.AND P1, PT, R4, 0x7f, PT ;  /* 0x0000007f0400780c */ /* 0x000fc40003f24070 */
[C---:B------:R-:W-:Y:S01]  /*17da0*/  ISETP.GT.U32.AND P2, PT, R4.reuse, 0x9f, PT ;  /* 0x0000009f0400780c */ /* 0x040fe20003f44070 */
[----:B------:R-:W-:Y:S01]  /*17db0*/  FADD.FTZ R165, R23, R164 ;  /* 0x000000a417a57221 */ /* 0x000fe20000010000 */
[C---:B------:R-:W-:Y:S02]  /*17dc0*/  ISETP.GT.U32.AND P3, PT, R4.reuse, 0xbf, PT ;  /* 0x000000bf0400780c */ /* 0x040fe40003f64070 */
[----:B------:R-:W-:Y:S01]  /*17dd0*/  ISETP.GT.U32.AND P4, PT, R4, 0xdf, PT ;  /* 0x000000df0400780c */ /* 0x000fe20003f84070 */
        /* <DEDUP_REMOVED lines=69> */
.L_x_30487:
        /* <DEDUP_REMOVED lines=155> */
.L_x_30488:
        /* <DEDUP_REMOVED lines=50> */
.L_x_30470:
[----:B------:R-:W-:Y:S05]  /*18f00*/  BSYNC B1 ;  /* 0x0000000000017941 */ /* 0x000fea0003800000 */
.L_x_30469:
        /* <DEDUP_REMOVED lines=35> */
.L_x_30472:
[----:B------:R-:W-:Y:S05]  /*19140*/  BSYNC B1 ;  /* 0x0000000000017941 */ /* 0x000fea0003800000 */
.L_x_30471:
        /* <DEDUP_REMOVED lines=35> */
.L_x_30474:
[----:B------:R-:W-:Y:S05]  /*19380*/  BSYNC B1 ;  /* 0x0000000000017941 */ /* 0x000fea0003800000 */
.L_x_30473:
        /* <DEDUP_REMOVED lines=35> */
.L_x_30476:
[----:B------:R-:W-:Y:S05]  /*195c0*/  BSYNC B1 ;  /* 0x0000000000017941 */ /* 0x000fea0003800000 */
.L_x_30475:
        /* <DEDUP_REMOVED lines=35> */
.L_x_30478:
[----:B------:R-:W-:Y:S05]  /*19800*/  BSYNC B1 ;  /* 0x0000000000017941 */ /* 0x000fea0003800000 */
.L_x_30477:
        /* <DEDUP_REMOVED lines=26> */
[----:B------:R-:W-:Y:S01]  /*199b0*/  MOV R218, 0x10 ;  /* 0x0000001000da7802 */ /* 0x000fe20000000f00 */
        /* <DEDUP_REMOVED lines=8> */
.L_x_30480:
[----:B------:R-:W-:Y:S05]  /*19a40*/  BSYNC B1 ;  /* 0x0000000000017941 */ /* 0x000fea0003800000 */
.L_x_30479:
        /* <DEDUP_REMOVED lines=35> */
.L_x_30482:
[----:B------:R-:W-:Y:S05]  /*19c80*/  BSYNC B1 ;  /* 0x0000000000017941 */ /* 0x000fea0003800000 */
.L_x_30481:
        /* <DEDUP_REMOVED lines=28> */
[----:B------:R-:W-:-:S02]  /*19e50*/  FFMA.FTZ R218, R37, R218, R45 ;  /* 0x000000da25da7223 */ /* 0x000fc4000001002d */
[----:B------:R-:W-:Y:S01]  /*19e60*/  IMAD.MOV.U32 R220, RZ, RZ, 0x10 ;  /* 0x00000010ffdc7424 */ /* 0x000fe200078e00ff */
[----:B------:R-:W-:Y:S02]  /*19e70*/  F2FP.PACK_AB R167, R216, R167 ;  /* 0x000000a7d8a7723e */ /* 0x000fe400000000ff */
[----:B------:R-:W-:Y:S01]  /*19e80*/  F2FP.PACK_AB R166, R218, R221 ;  /* 0x000000dddaa6723e */ /* 0x000fe200000000ff */
[----:B------:R-:W-:-:S05]  /*19e90*/  IMAD.WIDE.U32 R214, R21, R220, c[0x0][0x208] ;  /* 0x0000820015d67625 */ /* 0x000fca00078e00dc */
[----:B------:R0:W-:Y:S02]  /*19ea0*/  STG.E.128 [R214.64], R164 ;  /* 0x000000a4d6007986 */ /* 0x0001e4000c101d06 */
.L_x_30484:
[----:B------:R-:W-:Y:S05]  /*19eb0*/  BSYNC B1 ;  /* 0x0000000000017941 */ /* 0x000fea0003800000 */
.L_x_30483:
[----:B------:R-:W-:-:S04]  /*19ec0*/  IMAD.MOV.U32 R21, RZ, RZ, 0x4 ;  /* 0x00000004ff157424 */ /* 0x000fc800078e00ff */
[----:B------:R-:W-:-:S05]  /*19ed0*/  IMAD R6, R21, c[0x0][0x160], R6 ;  /* 0x0000580015067a24 */ /* 0x000fca00078e0206 */
[----:B------:R-:W-:-:S13]  /*19ee0*/  ISETP.GE.AND P0, PT, R6, c[0x0][0x164], PT ;  /* 0x0000590006007a0c */ /* 0x000fda0003f06270 */
[----:B01---5:R-:W-:Y:S01]  /*19ef0*/  @P0 CALL.REL.NOINC `(.L_x_30485) ;  /* 0x0000001000000944 */ /* 0x023fe20003c00000 */
[----:B------:R-:W-:Y:S05]  /*19f00*/  BRA `(.L_x_30486) ;  /* 0xfffe718000007947 */ /* 0x000fea000383ffff */
.L_x_30485:
[----:B------:R-:W-:Y:S05]  /*19f10*/  BSYNC B0 ;  /* 0x0000000000007941 */ /* 0x000fea0003800000 */
.L_x_30002:
[----:B------:R-:W-:Y:S05]  /*19f20*/  EXIT ;  /* 0x000000000000794d */ /* 0x000fea0003800000 */
.L_x_30467:
[----:B------:R-:W-:Y:S01]  /*19f30*/  MOV R166, R167 ;  /* 0x000000a700a67202 */ /* 0x000fe20000000f00 */
[----:B------:R-:W-:Y:S01]  /*19f40*/  IMAD.MOV.U32 R219, RZ, RZ, 0x1 ;  /* 0x00000001ffdb7424 */ /* 0x000fe200078e00ff */
[----:B------:R-:W-:Y:S01]  /*19f50*/  MOV R164, 0x19f90 ;  /* 0x00019f9000a47802 */ /* 0x000fe20000000f00 */
[----:B------:R-:W-:Y:S02]  /*19f60*/  IMAD.MOV.U32 R216, RZ, RZ, 0x1f ;  /* 0x0000001fffd87424 */ /* 0x000fe400078e00ff */
[----:B------:R-:W-:Y:S02]  /*19f70*/  IMAD.MOV.U32 R217, RZ, RZ, -0x1 ;  /* 0xffffffffffd97424 */ /* 0x000fe400078e00ff */
[----:B-----5:R-:W-:Y:S05]  /*19f80*/  CALL.REL.NOINC `($__internal_88_$__cuda_sm70_shflsync_bfly_p) ;  /* 0x00000c2000007944 */ /* 0x020fea0003c00000 */
[----:B-1----:R-:W-:Y:S01]  /*19f90*/  MOV R164, R219 ;  /* 0x000000db00a47202 */ /* 0x002fe20000000f00 */
[----:B0-----:R-:W-:Y:S05]  /*19fa0*/  BRA `(.L_x_30487) ;  /* 0xffffe28000007947 */ /* 0x001fea000383ffff */
.L_x_30468:
[----:B------:R-:W-:Y:S01]  /*19fb0*/  IMAD.MOV.U32 R166, RZ, RZ, R218 ;  /* 0x000000ffffa67224 */ /* 0x000fe200078e00da */
[----:B------:R-:W-:Y:S01]  /*19fc0*/  MOV R217, 0xffffffff ;  /* 0xffffffff00d97802 */ /* 0x000fe20000000f00 */
[----:B------:R-:W-:Y:S01]  /*19fd0*/  IMAD.MOV.U32 R219, RZ, RZ, 0x2 ;  /* 0x00000002ffdb7424 */ /* 0x000fe200078e00ff */
[----:B------:R-:W-:Y:S01]  /*19fe0*/  MOV R164, 0x1a010 ;  /* 0x0001a01000a47802 */ /* 0x000fe20000000f00 */
[----:B------:R-:W-:-:S02]  /*19ff0*/  IMAD.MOV.U32 R216, RZ, RZ, 0x1f ;  /* 0x0000001fffd87424 */ /* 0x000fc400078e00ff */
[----:B0----5:R-:W-:Y:S05]  /*1a000*/  CALL.REL.NOINC `($__internal_88_$__cuda_sm70_shflsync_bfly_p) ;  /* 0x00000ba000007944 */ /* 0x021fea0003c00000 */
[----:B01----:R-:W-:Y:S01]  /*1a010*/  FADD.FTZ R166, R218, R219 ;  /* 0x000000dbdaa67221 */ /* 0x003fe20000010000 */
[----:B------:R-:W-:Y:S01]  /*1a020*/  MOV R164, 0x1a070 ;  /* 0x0001a07000a47802 */ /* 0x000fe20000000f00 */
[----:B------:R-:W-:-:S02]  /*1a030*/  IMAD.MOV.U32 R219, RZ, RZ, 0x4 ;  /* 0x00000004ffdb7424 */ /* 0x000fc400078e00ff */
[----:B------:R-:W-:Y:S02]  /*1a040*/  IMAD.MOV.U32 R216, RZ, RZ, 0x1f ;  /* 0x0000001fffd87424 */ /* 0x000fe400078e00ff */
[----:B------:R-:W-:Y:S02]  /*1a050*/  IMAD.MOV.U32 R217, RZ, RZ, -0x1 ;  /* 0xffffffffffd97424 */ /* 0x000fe400078e00ff */
[----:B------:R-:W-:Y:S05]  /*1a060*/  CALL.REL.NOINC `($__internal_88_$__cuda_sm70_shflsync_bfly_p) ;  /* 0x00000b4000007944 */ /* 0x000fea0003c00000 */
[----:B01----:R-:W-:Y:S01]  /*1a070*/  FADD.FTZ R166, R166, R219 ;  /* 0x000000dba6a67221 */ /* 0x003fe20000010000 */
[----:B------:R-:W-:Y:S01]  /*1a080*/  HFMA2.MMA R219, -RZ, RZ, 0, 4.76837158203125e-07 ;  /* 0x00000008ffdb7435 */ /* 0x000fe200000001ff */
[----:B------:R-:W-:Y:S01]  /*1a090*/  IMAD.MOV.U32 R216, RZ, RZ, 0x1f ;  /* 0x0000001fffd87424 */ /* 0x000fe200078e00ff */
[----:B------:R-:W-:Y:S01]  /*1a0a0*/  MOV R164, 0x1a0d0 ;  /* 0x0001a0d000a47802 */ /* 0x000fe20000000f00 */
[----:B------:R-:W-:-:S03]  /*1a0b0*/  IMAD.MOV.U32 R217, RZ, RZ, -0x1 ;  /* 0xffffffffffd97424 */ /* 0x000fc600078e00ff */
[----:B------:R-:W-:Y:S05]  /*1a0c0*/  CALL.REL.NOINC `($__internal_88_$__cuda_sm70_shflsync_bfly_p) ;  /* 0x00000ae000007944 */ /* 0x000fea0003c00000 */
[----:B01----:R-:W-:Y:S01]  /*1a0d0*/  FADD.FTZ R166, R166, R219 ;  /* 0x000000dba6a67221 */ /* 0x003fe20000010000 */
[----:B------:R-:W-:Y:S01]  /*1a0e0*/  MOV R216, 0x1f ;  /* 0x0000001f00d87802 */ /* 0x000fe20000000f00 */
[----:B------:R-:W-:Y:S01]  /*1a0f0*/  IMAD.MOV.U32 R219, RZ, RZ, 0x10 ;  /* 0x00000010ffdb7424 */ /* 0x000fe200078e00ff */
[----:B------:R-:W-:Y:S01]  /*1a100*/  MOV R164, 0x1a130 ;  /* 0x0001a13000a47802 */ /* 0x000fe20000000f00 */
[----:B------:R-:W-:-:S02]  /*1a110*/  IMAD.MOV.U32 R217, RZ, RZ, -0x1 ;  /* 0xffffffffffd97424 */ /* 0x000fc400078e00ff */
[----:B------:R-:W-:Y:S05]  /*1a120*/  CALL.REL.NOINC `($__internal_88_$__cuda_sm70_shflsync_bfly_p) ;  /* 0x00000a8000007944 */ /* 0x000fea0003c00000 */
[----:B-1----:R-:W-:Y:S01]  /*1a130*/  FADD.FTZ R215, R166, R219 ;  /* 0x000000dba6d77221 */ /* 0x002fe20000010000 */
[----:B------:R-:W-:Y:S01]  /*1a140*/  P2R R214, PR, RZ, 0x20 ;  /* 0x00000020ffd67803 */ /* 0x000fe20000000000 */
[----:B------:R-:W-:Y:S01]  /*1a150*/  IMAD.MOV.U32 R219, RZ, RZ, 0x1 ;  /* 0x00000001ffdb7424 */ /* 0x000fe200078e00ff */
[----:B------:R-:W-:Y:S01]  /*1a160*/  LOP3.LUT P5, RZ, R5, 0x8, RZ, 0xc0, !PT ;  /* 0x0000000805ff7812 */ /* 0x000fe200078ac0ff */
[----:B------:R-:W-:Y:S01]  /*1a170*/  FMUL.FTZ R215, R215, c[0x0][0x1e0] ;  /* 0x00007800d7d77a20 */ /* 0x000fe20000410000 */
[----:B0-----:R-:W-:-:S02]  /*1a180*/  P2R R216, PR, RZ, 0x40 ;  /* 0x00000040ffd87803 */ /* 0x001fc40000000000 */
[----:B------:R-:W-:Y:S01]  /*1a190*/  LOP3.LUT P6, RZ, R5, 0x1, RZ, 0xc0, !PT ;  /* 0x0000000105ff7812 */ /* 0x000fe200078cc0ff */
[--C-:B------:R-:W-:Y:S01]  /*1a1a0*/  FADD.FTZ R164, R13, -R215.reuse ;  /* 0x800000d70da47221 */ /* 0x100fe20000010000 */
[----:B------:R-:W-:Y:S01]  /*1a1b0*/  MOV R217, 0xffffffff ;  /* 0xffffffff00d97802 */ /* 0x000fe20000000f00 */
        /* <DEDUP_REMOVED lines=132> */
[----:B------:R-:W-:Y:S05]  /*1aa00*/  CALL.REL.NOINC `($__internal_88_$__cuda_sm70_shflsync_bfly_p) ;  /* 0x000001a000007944 */ /* 0x000fea0003c00000 */
[----:B01----:R-:W-:Y:S01]  /*1aa10*/  FADD.FTZ R166, R166, R219 ;  /* 0x000000dba6a67221 */ /* 0x003fe20000010000 */
[----:B------:R-:W-:Y:S01]  /*1aa20*/  MOV R164, 0x1aa70 ;  /* 0x0001aa7000a47802 */ /* 0x000fe20000000f00 */
[----:B------:R-:W-:Y:S02]  /*1aa30*/  IMAD.MOV.U32 R219, RZ, RZ, 0x2 ;  /* 0x00000002ffdb7424 */ /* 0x000fe400078e00ff */
[----:B------:R-:W-:Y:S02]  /*1aa40*/  IMAD.MOV.U32 R216, RZ, RZ, 0x1f ;  /* 0x0000001fffd87424 */ /* 0x000fe400078e00ff */
[----:B------:R-:W-:Y:S02]  /*1aa50*/  IMAD.MOV.U32 R217, RZ, RZ, -0x1 ;  /* 0xffffffffffd97424 */ /* 0x000fe400078e00ff */
[----:B------:R-:W-:Y:S05]  /*1aa60*/  CALL.REL.NOINC `($__internal_88_$__cuda_sm70_shflsync_bfly_p) ;  /* 0x0000014000007944 */ /* 0x000fea0003c00000 */
[----:B01----:R-:W-:Y:S01]  /*1aa70*/  FADD.FTZ R166, R166, R219 ;  /* 0x000000dba6a67221 */ /* 0x003fe20000010000 */
[----:B------:R-:W-:Y:S01]  /*1aa80*/  HFMA2.MMA R219, -RZ, RZ, 0, 2.384185791015625e-07 ;  /* 0x00000004ffdb7435 */ /* 0x000fe200000001ff */
        /* <DEDUP_REMOVED lines=11> */
[----:B0-----:R-:W-:Y:S01]  /*1ab40*/  MOV R217, 0xffffffff ;  /* 0xffffffff00d97802 */ /* 0x001fe20000000f00 */
[----:B------:R-:W-:Y:S01]  /*1ab50*/  IMAD.MOV.U32 R219, RZ, RZ, 0x10 ;  /* 0x00000010ffdb7424 */ /* 0x000fe200078e00ff */
[----:B------:R-:W-:Y:S01]  /*1ab60*/  MOV R164, 0x1aba0 ;  /* 0x0001aba000a47802 */ /* 0x000fe20000000f00 */
[----:B------:R-:W-:-:S02]  /*1ab70*/  IMAD.MOV.U32 R216, RZ, RZ, 0x1f ;  /* 0x0000001fffd87424 */ /* 0x000fc400078e00ff */
[----:B------:R-:W-:Y:S02]  /*1ab80*/  IMAD.MOV.U32 R166, RZ, RZ, R214 ;  /* 0x000000ffffa67224 */ /* 0x000fe400078e00d6 */
[----:B------:R-:W-:Y:S05]  /*1ab90*/  CALL.REL.NOINC `($__internal_88_$__cuda_sm70_shflsync_bfly_p) ;  /* 0x0000001000007944 */ /* 0x000fea0003c00000 */
[----:B01----:R-:W-:Y:S05]  /*1aba0*/  BRA `(.L_x_30488) ;  /* 0xffffe03000007947 */ /* 0x003fea000383ffff */
        .weak           $__internal_88_$__cuda_sm70_shflsync_bfly_p
        .type           $__internal_88_$__cuda_sm70_shflsync_bfly_p,@function
        .size           $__internal_88_$__cuda_sm70_shflsync_bfly_p,(.L_x_57128 - $__internal_88_$__cuda_sm70_shflsync_bfly_p)
$__internal_88_$__cuda_sm70_shflsync_bfly_p:
[----:B------:R-:W-:Y:S01]  /*1abb0*/  IMAD.MOV.U32 R165, RZ, RZ, 0x0 ;  /* 0x00000000ffa57424 */ /* 0x000fe200078e00ff */
[----:B------:R-:W-:Y:S04]  /*1abc0*/  WARPSYNC R217 ;  /* 0x000000d900007348 */ /* 0x000fe80003800000 */
[----:B------:R0:W1:Y:S01]  /*1abd0*/  SHFL.BFLY PT, R219, R166, R219, R216 ;  /* 0x0c0000dba6db7389 */ /* 0x00006200000e00d8 */
[----:B------:R-:W-:Y:S05]  /*1abe0*/  RET.REL.NODEC R164 `(_ZN10layer_norm13ln_fwd_kernelINS_13Kernel_traitsIf6__halfS2_S2_fjLj2048ELj1ELj4ELj1ELj16ENS_18Kernel_traits_baseILj2048EfS2_S2_S2_fjLj128EEEEELb1ELb0ELb0ELb0EEEvNS_9FwdParamsE) ;  /* 0xfffe5410a4007950 */ /* 0x000fea0003c3ffff */
.L_x_30489:
        /* <DEDUP_REMOVED lines=9> */
.L_x_57128:


//--------------------- .text._ZN10layer_norm13ln_fwd_kernelINS_13Kernel_traitsIf6__halfS2_S2_fjLj2048ELj1ELj4ELj1ELj16ENS_18Kernel_traits_baseILj2048EfS2_S2_S2_fjLj128EEEEELb1ELb0ELb0ELb1EEEvNS_9FwdParamsE --------------------------
	.section	.text._ZN10layer_norm13ln_fwd_kernelINS_13Kernel_traitsIf6__halfS2_S2_fjLj2048ELj1ELj4ELj1ELj16ENS_18Kernel_traits_baseILj2048EfS2_S2_S2_fjLj128EEEEELb1ELb0ELb0ELb1EEEvNS_9FwdParamsE,"ax",@progbits
	.sectioninfo	@"SHI_REGISTERS=234"
	.align	128
        .global         _ZN10layer_norm13ln_fwd_kernelINS_13Kernel_traitsIf6__halfS2_S2_fjLj2048ELj1ELj4ELj1ELj16ENS_18Kernel_traits_baseILj2048EfS2_S2_S2_fjLj128EEEEELb1ELb0ELb0ELb1EEEvNS_9FwdParamsE
        .type           _ZN10layer_norm13ln_fwd_kernelINS_13Kernel_traitsIf6__halfS2_S2_fjLj2048ELj1ELj4ELj1ELj16ENS_18Kernel_traits_baseILj2048EfS2_S2_S2_fjLj128EEEEELb1ELb0ELb0ELb1EEEvNS_9FwdParamsE,@function
        .size           _ZN10layer_norm13ln_fwd_kernelINS_13Kernel_traitsIf6__halfS2_S2_fjLj2048ELj1ELj4ELj1ELj16ENS_18Kernel_traits_baseILj2048EfS2_S2_S2_fjLj128EEEEELb1ELb0ELb0ELb1EEEvNS_9FwdParamsE,(.L_x_57129 - _ZN10layer_norm13ln_fwd_kernelINS_13Kernel_traitsIf6__halfS2_S2_fjLj2048ELj1ELj4ELj1ELj16ENS_18Kernel_traits_baseILj2048EfS2_S2_S2_fjLj128EEEEELb1ELb0ELb0ELb1EEEvNS_9FwdParamsE)
        .other          _ZN10layer_norm13ln_fwd_kernelINS_13Kernel_traitsIf6__halfS2_S2_fjLj2048ELj1ELj4ELj1ELj16ENS_18Kernel_traits_baseILj2048EfS2_S2_S2_fjLj128EEEEELb1ELb0ELb0ELb1EEEvNS_9FwdParamsE,@"STO_CUDA_ENTRY STV_DEFAULT"
_ZN10layer_norm13ln_fwd_kernelINS_13Kernel_traitsIf6__halfS2_S2_fjLj2048ELj1ELj4ELj1ELj16ENS_18Kernel_traits_baseILj2048EfS2_S2_S2_fjLj128EEEEELb1ELb0ELb0ELb1EEEvNS_9FwdParamsE:
.text._ZN10layer_norm13ln_fwd_kernelINS_13Kernel_traitsIf6__halfS2_S2_fjLj2048ELj1ELj4ELj1ELj16ENS_18Kernel_traits_baseILj2048EfS2_S2_S2_fjLj128EEEEELb1ELb0ELb0ELb1EEEvNS_9FwdParamsE:
        /* <DEDUP_REMOVED lines=66> */
[----:B------:R-:W-:Y:S01]  /*0420*/  UIADD3 UR12, UR5, 0x76cf5d0a, URZ ;  /* 0x76cf5d0a050c7890 */ /* 0x000fe2000fffe03f */
[----:B------:R-:W-:Y:S01]  /*0430*/  LEA R0, R12, R0, 0x2 ;  /* 0x000000000c007211 */ /* 0x000fe200078e10ff */
[----:B------:R-:W-:-:S02]  /*0440*/  UIADD3 UR14, UR5, 0x32370b8f, URZ ;  /* 0x32370b8f050e7890 */ /* 0x000fc4000fffe03f */
[----:B------:R-:W-:Y:S01]  /*0450*/  IMAD.WIDE.U32 R8, R8, -0x326172a9, RZ ;  /* 0xcd9e8d5708087825 */ /* 0x000fe200078e00ff */
[----:B------:R-:W-:Y:S01]  /*0460*/  LOP3.LUT R7, R3, UR10, R4, 0x96, !PT ;  /* 0x0000000a03077c12 */ /* 0x000fe2000f8e9604 */
[----:B------:R-:W-:Y:S02]  /*0470*/  UIADD3 UR15, UR4, 0x78dde6e4, URZ ;  /* 0x78dde6e4040f7890 */ /* 0x000fe4000fffe03f */
[----:B------:R-:W-:Y:S01]  /*0480*/  UIADD3 UR16, UR5, -0x126145ec, URZ ;  /* 0xed9eba1405107890 */ /* 0x000fe2000fffe03f */
[----:B------:R-:W-:Y:S01]  /*0490*/  LOP3.LUT R4, R9, UR9, R6, 0x96, !PT ;  /* 0x0000000909047c12 */ /* 0x000fe2000f8e9606 */
        /* <DEDUP_REMOVED lines=72> */
[----:B------:R-:W-:Y:S01]  /*0920*/  LOP3.LUT R2, R5, UR25, R2, 0x96, !PT ;  /* 0x0000001905027c12 */ /* 0x000fe2000f8e9602 */
[----:B------:R-:W-:Y:S01]  /*0930*/  IMAD.MOV.U32 R5, RZ, RZ, R14 ;  /* 0x000000ffff057224 */ /* 0x000fe200078e000e */
[----:B------:R0:W5:Y:S01]  /*0940*/  LDG.E.128 R84, [R6.64+0x410] ;  /* 0x0004100606547981 */ /* 0x000162000c1e1d00 */
[----:B------:R-:W-:Y:S01]  /*0950*/  LOP3.LUT R221, R221, 0x3, RZ, 0xc0, !PT ;  /* 0x00000003dddd7812 */ /* 0x000fe200078ec0ff */
[----:B------:R-:W-:-:S02]  /*0960*/  IMAD R8, R8, -0x326172a9, RZ ;  /* 0xcd9e8d5708087824 */ /* 0x000fc400078e02ff */
        /* <DEDUP_REMOVED lines=16> */
.L_x_30942:
        /* <DEDUP_REMOVED lines=32> */
.L_x_30492:
[----:B0-----:R-:W-:Y:S02]  /*0c70*/  IMAD.MOV.U32 R24, RZ, RZ, R8 ;  /* 0x000000ffff187224 */ /* 0x001fe400078e0008 */
.L_x_30493:
[----:B------:R-:W-:Y:S05]  /*0c80*/  BSYNC B1 ;  /* 0x0000000000017941 */ /* 0x000fea0003800000 */
.L_x_30491:
        /* <DEDUP_REMOVED lines=16> */
.L_x_30497:
[----:B------:R-:W-:Y:S05]  /*0d90*/  BSYNC B2 ;  /* 0x0000000000027941 */ /* 0x000fea0003800000 */
.L_x_30496:
        /* <DEDUP_REMOVED lines=43> */
.L_x_30495:
[----:B------:R-:W-:Y:S05]  /*1050*/  BSYNC B1 ;  /* 0x0000000000017941 */ /* 0x000fea0003800000 */
.L_x_30494:
[----:B------:R-:W0:Y:S01]  /*1060*/  I2F.U32 R11, R24 ;  /* 0x00000018000b7306 */ /* 0x000e220000201000 */
[----:B-----5:R-:W-:Y:S01]  /*1070*/  HADD2.F32 R12, -RZ, R16.H0_H0 ;  /* 0x20000010ff0c7230 */ /* 0x020fe20000004100 */
[----:B------:R-:W-:Y:S01]  /*1080*/  IMAD.MOV.U32 R174, RZ, RZ, 0x2f800000 ;  /* 0x2f800000ffae7424 */ /* 0x000fe200078e00ff */
[----:B------:R-:W-:Y:S01]  /*1090*/  ISETP.NE.AND P1, PT, R22, 0x1, PT ;  /* 0x000000011600780c */ /* 0x000fe20003f25270 */
[----:B------:R-:W-:Y:S01]  /*10a0*/  @P0 HADD2.F32 R14, -RZ, R32.H0_H0 ;  /* 0x20000020ff0e0230 */ /* 0x000fe20000004100 */
[----:B------:R-:W-:Y:S01]  /*10b0*/  BSSY B1, `(.L_x_30498) ;  /* 0x0000013000017945 */ /* 0x000fe20003800000 */
[----:B------:R-:W-:Y:S01]  /*10c0*/  FMUL.FTZ R12, R12, R173 ;  /* 0x000000ad0c0c7220 */ /* 0x000fe20000410000 */
[----:B------:R-:W-:-:S03]  /*10d0*/  IADD3 R13, R22, 0x1, RZ ;  /* 0x00000001160d7810 */ /* 0x000fc60007ffe0ff */
[----:B------:R-:W-:Y:S02]  /*10e0*/  FMUL.FTZ R12, R12, c[0x0][0x1e8] ;  /* 0x00007a000c0c7a20 */ /* 0x000fe40000410000 */
[----:B0-----:R-:W-:-:S05]  /*10f0*/  FFMA.FTZ R11, R11, R174, 1.1641532182693481445e-10 ;  /* 0x2f0000000b0b7423 */ /* 0x001fca00000100ae */
        /* <DEDUP_REMOVED lines=13> */
.L_x_30499:
[----:B------:R-:W-:Y:S02]  /*11d0*/  MOV R26, R8 ;  /* 0x00000008001a7202 */ /* 0x000fe40000000f00 */
.L_x_30500:
[----:B------:R-:W-:Y:S05]  /*11e0*/  BSYNC B1 ;  /* 0x0000000000017941 */ /* 0x000fea0003800000 */
.L_x_30498:
        /* <DEDUP_REMOVED lines=16> */
.L_x_30504:
[----:B------:R-:W-:Y:S05]  /*12f0*/  BSYNC B2 ;  /* 0x0000000000027941 */ /* 0x000fea0003800000 */
.L_x_30503:
        /* <DEDUP_REMOVED lines=44> */
.L_x_30502:
[----:B------:R-:W-:Y:S05]  /*15c0*/  BSYNC B1 ;  /* 0x0000000000017941 */ /* 0x000fea0003800000 */
.L_x_30501:
        /* <DEDUP_REMOVED lines=22> */
.L_x_30506:
[----:B------:R-:W-:Y:S02]  /*1730*/  IMAD.MOV.U32 R16, RZ, RZ, R8 ;  /* 0x000000ffff107224 */ /* 0x000fe400078e0008 */
.L_x_30507:
[----:B------:R-:W-:Y:S05]  /*1740*/  BSYNC B1 ;  /* 0x0000000000017941 */ /* 0x000fea0003800000 */
.L_x_30505:
        /* <DEDUP_REMOVED lines=16> */
.L_x_30511:
[----:B------:R-:W-:Y:S05]  /*1850*/  BSYNC B2 ;  /* 0x0000000000027941 */ /* 0x000fea0003800000 */
.L_x_30510:
        /* <DEDUP_REMOVED lines=44> */
.L_x_30509:
[----:B------:R-:W-:Y:S05]  /*1b20*/  BSYNC B1 ;  /* 0x0000000000017941 */ /* 0x000fea0003800000 */
.L_x_30508:
        /* <DEDUP_REMOVED lines=21> */
.L_x_30513:
[----:B------:R-:W-:Y:S02]  /*1c80*/  IMAD.MOV.U32 R16, RZ, RZ, R8 ;  /* 0x000000ffff107224 */ /* 0x000fe400078e0008 */
.L_x_30514:
[----:B------:R-:W-:Y:S05]  /*1c90*/  BSYNC B1 ;  /* 0x0000000000017941 */ /* 0x000fea0003800000 */
.L_x_30512:
        /* <DEDUP_REMOVED lines=16> */
.L_x_30518:
[----:B------:R-:W-:Y:S05]  /*1da0*/  BSYNC B2 ;  /* 0x0000000000027941 */ /* 0x000fea0003800000 */
.L_x_30517:
        /* <DEDUP_REMOVED lines=44> */
.L_x_30516:
[----:B------:R-:W-:Y:S05]  /*2070*/  BSYNC B1 ;  /* 0x0000000000017941 */ /* 0x000fea0003800000 */
.L_x_30515:
        /* <DEDUP_REMOVED lines=21> */
.L_x_30520:
[----:B------:R-:W-:Y:S02]  /*21d0*/  MOV R30, R8 ;  /* 0x00000008001e7202 */ /* 0x000fe40000000f00 */
.L_x_30521:
[----:B------:R-:W-:Y:S05]  /*21e0*/  BSYNC B1 ;  /* 0x0000000000017941 */ /* 0x000fea0003800000 */
.L_x_30519:
        /* <DEDUP_REMOVED lines=16> */
.L_x_30525:
[----:B------:R-:W-:Y:S05]  /*22f0*/  BSYNC B2 ;  /* 0x0000000000027941 */ /* 0x000fea0003800000 */
.L_x_30524:
        /* <DEDUP_REMOVED lines=44> */
.L_x_30523:
[----:B------:R-:W-:Y:S05]  /*25c0*/  BSYNC B1 ;  /* 0x0000000000017941 */ /* 0x000fea0003800000 */
.L_x_30522:
        /* <DEDUP_REMOVED lines=21> */
.L_x_30527:
[----:B------:R-:W-:Y:S02]  /*2720*/  IMAD.MOV.U32 R30, RZ, RZ, R8 ;  /* 0x000000ffff1e7224 */ /* 0x000fe400078e0008 */
.L_x_30528:
[----:B------:R-:W-:Y:S05]  /*2730*/  BSYNC B1 ;  /* 0x0000000000017941 */ /* 0x000fea0003800000 */
.L_x_30526:
        /* <DEDUP_REMOVED lines=16> */
.L_x_30532:
[----:B------:R-:W-:Y:S05]  /*2840*/  BSYNC B2 ;  /* 0x0000000000027941 */ /* 0x000fea0003800000 */
.L_x_30531:
        /* <DEDUP_REMOVED lines=44> */
.L_x_30530:
[----:B------:R-:W-:Y:S05]  /*2b10*/  BSYNC B1 ;  /* 0x0000000000017941 */ /* 0x000fea0003800000 */
.L_x_30529:
        /* <DEDUP_REMOVED lines=21> */
.L_x_30534:
[----:B------:R-:W-:Y:S02]  /*2c70*/  IMAD.MOV.U32 R164, RZ, RZ, R8 ;  /* 0x000000ffffa47224 */ /* 0x000fe400078e0008 */
.L_x_30535:
[----:B------:R-:W-:Y:S05]  /*2c80*/  BSYNC B1 ;  /* 0x0000000000017941 */ /* 0x000fea0003800000 */
.L_x_30533:
        /* <DEDUP_REMOVED lines=16> */
.L_x_30539:
[----:B------:R-:W-:Y:S05]  /*2d90*/  BSYNC B2 ;  /* 0x0000000000027941 */ /* 0x000fea0003800000 */
.L_x_30538:
        /* <DEDUP_REMOVED lines=44> */
.L_x_30537:
[----:B------:R-:W-:Y:S05]  /*3060*/  BSYNC B1 ;  /* 0x0000000000017941 */ /* 0x000fea0003800000 */
.L_x_30536:
        /* <DEDUP_REMOVED lines=21> */
.L_x_30541:
[----:B------:R-:W-:Y:S02]  /*31c0*/  MOV R164, R8 ;  /* 0x0000000800a47202 */ /* 0x000fe40000000f00 */
.L_x_30542:
[----:B------:R-:W-:Y:S05]  /*31d0*/  BSYNC B1 ;  /* 0x0000000000017941 */ /* 0x000fea0003800000 */
.L_x_30540:
        /* <DEDUP_REMOVED lines=18> */
.L_x_30546:
[----:B------:R-:W-:Y:S05]  /*3300*/  BSYNC B2 ;  /* 0x0000000000027941 */ /* 0x000fea0003800000 */
.L_x_30545:
        /* <DEDUP_REMOVED lines=44> */
.L_x_30544:
[----:B------:R-:W-:Y:S05]  /*35d0*/  BSYNC B1 ;  /* 0x0000000000017941 */ /* 0x000fea0003800000 */
.L_x_30543:
[----:B------:R-:W0:Y:S01]  /*35e0*/  I2F.U32 R23, R164 ;  /* 0x000000a400177306 */ /* 0x000e220000201000 */
[----:B------:R-:W-:Y:S01]  /*35f0*/  SEL R22, RZ, 0x1, P2 ;  /* 0x00000001ff167807 */ /* 0x000fe20001000000 */
[----:B------:R-:W-:Y:S01]  /*3600*/  HADD2.F32 R18, -RZ, R19.H1_H1 ;  /* 0x30000013ff127230 */ /* 0x000fe20000004100 */
[----:B------:R-:W-:Y:S01]  /*3610*/  ISETP.NE.AND P2, PT, R29, RZ, PT ;  /* 0x000000ff1d00720c */ /* 0x000fe20003f45270 */
[----:B------:R-:W-:Y:S01]  /*3620*/  @P0 HADD2.F32 R25, -RZ, R35.H1_H1 ;  /* 0x30000023ff190230 */ /* 0x000fe20000004100 */
[----:B------:R-:W-:Y:S01]  /*3630*/  ISETP.NE.AND P6, PT, R28, RZ, PT ;  /* 0x000000ff1c00720c */ /* 0x000fe20003fc5270 */
[----:B------:R-:W-:Y:S01]  /*3640*/  IMAD.WIDE.U32 R166, R9, R172, c[0x0][0x188] ;  /* 0x0000620009a67625 */ /* 0x000fe200078e00ac */
[----:B------:R-:W-:Y:S02]  /*3650*/  SEL R26, RZ, 0x1, P1 ;  /* 0x00000001ff1a7807 */ /* 0x000fe40000800000 */
[----:B------:R-:W-:Y:S01]  /*3660*/  SEL R28, RZ, 0x1, P2 ;  /* 0x00000001ff1c7807 */ /* 0x000fe20001000000 */
[----:B------:R-:W-:Y:S01]  /*3670*/  FMUL.FTZ R24, R18, R173 ;  /* 0x000000ad12187220 */ /* 0x000fe20000410000 */
[----:B------:R-:W-:Y:S01]  /*3680*/  SEL R27, RZ, 0x10000, P5 ;  /* 0x00010000ff1b7807 */ /* 0x000fe20002800000 */
[----:B------:R-:W-:Y:S01]  /*3690*/  IMAD.WIDE.U32 R18, R22, 0x1000000, RZ ;  /* 0x0100000016127825 */ /* 0x000fe200078e00ff */
[----:B------:R-:W-:-:S02]  /*36a0*/  SEL R177, RZ, 0x1, P6 ;  /* 0x00000001ffb17807 */ /* 0x000fc40003000000 */
[----:B------:R-:W-:Y:S01]  /*36b0*/  IADD3 R165, R9, 0x20, RZ ;  /* 0x0000002009a57810 */ /* 0x000fe20007ffe0ff */
[----:B0-----:R-:W-:Y:S02]  /*36c0*/  FFMA.FTZ R23, R23, R174, 1.1641532182693481445e-10 ;  /* 0x2f00000017177423 */ /* 0x001fe400000100ae */
        /* <DEDUP_REMOVED lines=9> */
[----:B------:R-:W-:-:S02]  /*3760*/  FSEL R18, R24, RZ, !P1 ;  /* 0x000000ff18127208 */ /* 0x000fc40004800000 */
[----:B------:R-:W-:Y:S02]  /*3770*/  SEL R27, RZ, 0x1, P3 ;  /* 0x00000001ff1b7807 */ /* 0x000fe40001800000 */
[----:B------:R-:W-:Y:S01]  /*3780*/  LOP3.LUT R176, R176, R177, RZ, 0xfc, !PT ;  /* 0x000000b1b0b07212 */ /* 0x000fe200078efcff */
[----:B------:R-:W-:Y:S01]  /*3790*/  @P0 FADD.FTZ R18, R18, R25 ;  /* 0x0000001912120221 */ /* 0x000fe20000010000 */
[----:B------:R-:W-:Y:S01]  /*37a0*/  LOP3.LUT R19, R19, R22, R27, 0xfe, !PT ;  /* 0x0000001613137212 */ /* 0x000fe200078efe1b */
[----:B------:R-:W-:Y:S01]  /*37b0*/  IMAD.MOV.U32 R22, RZ, RZ, 0x8 ;  /* 0x00000008ff167424 */ /* 0x000fe200078e00ff */
[----:B------:R-:W-:Y:S02]  /*37c0*/  F2FP.PACK_AB R26, R16, R15 ;  /* 0x0000000f101a723e */ /* 0x000fe400000000ff */
[----:B------:R-:W-:Y:S01]  /*37d0*/  F2FP.PACK_AB R25, R14, R13 ;  /* 0x0000000d0e19723e */ /* 0x000fe200000000ff */
[----:B------:R-:W-:Y:S01]  /*37e0*/  IMAD.WIDE.U32 R168, R9, R22, c[0x0][0x190] ;  /* 0x0000640009a87625 */ /* 0x000fe200078e0016 */
[----:B------:R-:W-:-:S02]  /*37f0*/  F2FP.PACK_AB R24, R12, R11 ;  /* 0x0000000b0c18723e */ /* 0x000fc400000000ff */
        /* <DEDUP_REMOVED lines=19> */
.L_x_30548:
[----:B0-----:R-:W-:Y:S02]  /*3930*/  IMAD.MOV.U32 R164, RZ, RZ, R8 ;  /* 0x000000ffffa47224 */ /* 0x001fe400078e0008 */
.L_x_30549:
[----:B------:R-:W-:Y:S05]  /*3940*/  BSYNC B1 ;  /* 0x0000000000017941 */ /* 0x000fea0003800000 */
.L_x_30547:
        /* <DEDUP_REMOVED lines=16> */
.L_x_30553:
[----:B------:R-:W-:Y:S05]  /*3a50*/  BSYNC B2 ;  /* 0x0000000000027941 */ /* 0x000fea0003800000 */
.L_x_30552:
        /* <DEDUP_REMOVED lines=44> */
.L_x_30551:
[----:B------:R-:W-:Y:S05]  /*3d20*/  BSYNC B1 ;  /* 0x0000000000017941 */ /* 0x000fea0003800000 */
.L_x_30550:
[----:B------:R-:W0:Y:S01]  /*3d30*/  I2F.U32 R19, R164 ;  /* 0x000000a400137306 */ /* 0x000e220000201000 */
[----:B-----5:R-:W-:Y:S01]  /*3d40*/  HADD2.F32 R24, -RZ, R28.H0_H0 ;  /* 0x2000001cff187230 */ /* 0x020fe20000004100 */
        /* <DEDUP_REMOVED lines=20> */
.L_x_30555:
[----:B------:R-:W-:Y:S02]  /*3e90*/  MOV R170, R8 ;  /* 0x0000000800aa7202 */ /* 0x000fe40000000f00 */
.L_x_30556:
[----:B------:R-:W-:Y:S05]  /*3ea0*/  BSYNC B1 ;  /* 0x0000000000017941 */ /* 0x000fea0003800000 */
.L_x_30554:
        /* <DEDUP_REMOVED lines=16> */
.L_x_30560:
[----:B------:R-:W-:Y:S05]  /*3fb0*/  BSYNC B2 ;  /* 0x0000000000027941 */ /* 0x000fea0003800000 */
.L_x_30559:
        /* <DEDUP_REMOVED lines=44> */
.L_x_30558:
[----:B------:R-:W-:Y:S05]  /*4280*/  BSYNC B1 ;  /* 0x0000000000017941 */ /* 0x000fea0003800000 */
.L_x_30557:
        /* <DEDUP_REMOVED lines=22> */
.L_x_30562:
[----:B------:R-:W-:Y:S02]  /*43f0*/  IMAD.MOV.U32 R28, RZ, RZ, R8 ;  /* 0x000000ffff1c7224 */ /* 0x000fe400078e0008 */
.L_x_30563:
[----:B------:R-:W-:Y:S05]  /*4400*/  BSYNC B1 ;  /* 0x0000000000017941 */ /* 0x000fea0003800000 */
.L_x_30561:
        /* <DEDUP_REMOVED lines=16> */
.L_x_30567:
[----:B------:R-:W-:Y:S05]  /*4510*/  BSYNC B2 ;  /* 0x0000000000027941 */ /* 0x000fea0003800000 */
.L_x_30566:
        /* <DEDUP_REMOVED lines=44> */
.L_x_30565:
[----:B------:R-:W-:Y:S05]  /*47e0*/  BSYNC B1 ;  /* 0x0000000000017941 */ /* 0x000fea0003800000 */
.L_x_30564:
        /* <DEDUP_REMOVED lines=21> */
.L_x_30569:
[----:B------:R-:W-:Y:S02]  /*4940*/  IMAD.MOV.U32 R28, RZ, RZ, R8 ;  /* 0x000000ffff1c7224 */ /* 0x000fe400078e0008 */
.L_x_30570:
[----:B------:R-:W-:Y:S05]  /*4950*/  BSYNC B1 ;  /* 0x0000000000017941 */ /* 0x000fea0003800000 */
.L_x_30568:
        /* <DEDUP_REMOVED lines=16> */
.L_x_30574:
[----:B------:R-:W-:Y:S05]  /*4a60*/  BSYNC B2 ;  /* 0x0000000000027941 */ /* 0x000fea0003800000 */
.L_x_30573:
        /* <DEDUP_REMOVED lines=44> */
.L_x_30572:
[----:B------:R-:W-:Y:S05]  /*4d30*/  BSYNC B1 ;  /* 0x0000000000017941 */ /* 0x000fea0003800000 */
.L_x_30571:
        /* <DEDUP_REMOVED lines=21> */
.L_x_30576:
[----:B------:R-:W-:Y:S02]  /*4e90*/  MOV R176, R8 ;  /* 0x0000000800b07202 */ /* 0x000fe40000000f00 */
.L_x_30577:
[----:B------:R-:W-:Y:S05]  /*4ea0*/  BSYNC B1 ;  /* 0x0000000000017941 */ /* 0x000fea0003800000 */
.L_x_30575:
        /* <DEDUP_REMOVED lines=16> */
.L_x_30581:
[----:B------:R-:W-:Y:S05]  /*4fb0*/  BSYNC B2 ;  /* 0x0000000000027941 */ /* 0x000fea0003800000 */
.L_x_30580:
        /* <DEDUP_REMOVED lines=44> */
.L_x_30579:
[----:B------:R-:W-:Y:S05]  /*5280*/  BSYNC B1 ;  /* 0x0000000000017941 */ /* 0x000fea0003800000 */
.L_x_30578:
        /* <DEDUP_REMOVED lines=21> */
.L_x_30583:
[----:B------:R-:W-:Y:S02]  /*53e0*/  IMAD.MOV.U32 R176, RZ, RZ, R8 ;  /* 0x000000ffffb07224 */ /* 0x000fe400078e0008 */
.L_x_30584:
[----:B------:R-:W-:Y:S05]  /*53f0*/  BSYNC B1 ;  /* 0x0000000000017941 */ /* 0x000fea0003800000 */
.L_x_30582:
        /* <DEDUP_REMOVED lines=16> */
.L_x_30588:
[----:B------:R-:W-:Y:S05]  /*5500*/  BSYNC B2 ;  /* 0x0000000000027941 */ /* 0x000fea0003800000 */
.L_x_30587:
        /* <DEDUP_REMOVED lines=44> */
.L_x_30586:
[----:B------:R-:W-:Y:S05]  /*57d0*/  BSYNC B1 ;  /* 0x0000000000017941 */ /* 0x000fea0003800000 */
.L_x_30585:
        /* <DEDUP_REMOVED lines=21> */
.L_x_30590:
[----:B------:R-:W-:Y:S02]  /*5930*/  IMAD.MOV.U32 R178, RZ, RZ, R8 ;  /* 0x000000ffffb27224 */ /* 0x000fe400078e0008 */
.L_x_30591:
[----:B------:R-:W-:Y:S05]  /*5940*/  BSYNC B1 ;  /* 0x0000000000017941 */ /* 0x000fea0003800000 */
.L_x_30589:
        /* <DEDUP_REMOVED lines=16> */
.L_x_30595:
[----:B------:R-:W-:Y:S05]  /*5a50*/  BSYNC B2 ;  /* 0x0000000000027941 */ /* 0x000fea0003800000 */
.L_x_30594:
        /* <DEDUP_REMOVED lines=44> */
.L_x_30593:
[----:B------:R-:W-:Y:S05]  /*5d20*/  BSYNC B1 ;  /* 0x0000000000017941 */ /* 0x000fea0003800000 */
.L_x_30592:
        /* <DEDUP_REMOVED lines=21> */
.L_x_30597:
[----:B------:R-:W-:Y:S02]  /*5e80*/  MOV R178, R8 ;  /* 0x0000000800b27202 */ /* 0x000fe40000000f00 */
.L_x_30598:
[----:B------:R-:W-:Y:S05]  /*5e90*/  BSYNC B1 ;  /* 0x0000000000017941 */ /* 0x000fea0003800000 */
.L_x_30596:
        /* <DEDUP_REMOVED lines=18> */
.L_x_30602:
[----:B------:R-:W-:Y:S05]  /*5fc0*/  BSYNC B2 ;  /* 0x0000000000027941 */ /* 0x000fea0003800000 */
.L_x_30601:
        /* <DEDUP_REMOVED lines=44> */
.L_x_30600:
[----:B------:R-:W-:Y:S05]  /*6290*/  BSYNC B1 ;  /* 0x0000000000017941 */ /* 0x000fea0003800000 */
.L_x_30599:
[----:B------:R-:W0:Y:S01]  /*62a0*/  I2F.U32 R167, R178 ;  /* 0x000000b200a77306 */ /* 0x000e220000201000 */
[----:B------:R-:W-:Y:S01]  /*62b0*/  SEL R166, RZ, 0x1, P2 ;  /* 0x00000001ffa67807 */ /* 0x000fe20001000000 */
[----:B------:R-:W-:Y:S01]  /*62c0*/  HADD2.F32 R30, -RZ, R31.H1_H1 ;  /* 0x3000001fff1e7230 */ /* 0x000fe20000004100 */
[----:B------:R-:W-:Y:S01]  /*62d0*/  ISETP.NE.AND P2, PT, R175, RZ, PT ;  /* 0x000000ffaf00720c */ /* 0x000fe20003f45270 */
[----:B------:R-:W-:Y:S01]  /*62e0*/  @P0 HADD2.F32 R171, -RZ, R35.H1_H1 ;  /* 0x30000023ffab0230 */ /* 0x000fe20000004100 */
[----:B------:R-:W-:Y:S01]  /*62f0*/  SEL R168, RZ, 0x1, P1 ;  /* 0x00000001ffa87807 */ /* 0x000fe20000800000 */
[----:B------:R-:W-:Y:S01]  /*6300*/  IMAD.WIDE.U32 R176, R165, R172, c[0x0][0x188] ;  /* 0x00006200a5b07625 */ /* 0x000fe200078e00ac */
[----:B------:R-:W-:Y:S02]  /*6310*/  SEL R180, RZ, 0x1, P2 ;  /* 0x00000001ffb47807 */ /* 0x000fe40001000000 */
[----:B------:R-:W-:Y:S01]  /*6320*/  ISETP.NE.AND P6, PT, R164, RZ, PT ;  /* 0x000000ffa400720c */ /* 0x000fe20003fc5270 */
        /* <DEDUP_REMOVED lines=20> */
[----:B------:R-:W-:-:S02]  /*6470*/  F2FP.PACK_AB R170, R28, R25 ;  /* 0x000000191caa723e */ /* 0x000fc400000000ff */
[----:B------:R-:W-:Y:S01]  /*6480*/  LOP3.LUT R185, R181, R31, R167, 0xfe, !PT ;  /* 0x0000001fb5b97212 */ /* 0x000fe200078efea7 */
[----:B------:R-:W-:Y:S01]  /*6490*/  IMAD.WIDE.U32 R180, R165, R22, c[0x0][0x190] ;  /* 0x00006400a5b47625 */ /* 0x000fe200078e0016 */
[----:B------:R-:W-:Y:S02]  /*64a0*/  F2FP.PACK_AB R169, R26, R23 ;  /* 0x000000171aa9723e */ /* 0x000fe400000000ff */
[----:B------:R-:W-:Y:S01]  /*64b0*/  F2FP.PACK_AB R168, R24, R19 ;  /* 0x0000001318a8723e */ /* 0x000fe200000000ff */
[----:B------:R-:W-:Y:S01]  /*64c0*/  IMAD.WIDE.U32 R164, R179, R172, c[0x0][0x170] ;  /* 0x00005c00b3a47625 */ /* 0x000fe200078e00ac */
[----:B------:R-:W-:-:S05]  /*64d0*/  F2FP.PACK_AB R171, R30, R27 ;  /* 0x0000001b1eab723e */ /* 0x000fca00000000ff */
        /* <DEDUP_REMOVED lines=16> */
.L_x_30604:
[----:B0-----:R-:W-:Y:S02]  /*65e0*/  IMAD.MOV.U32 R175, RZ, RZ, R8 ;  /* 0x000000ffffaf7224 */ /* 0x001fe400078e0008 */
.L_x_30605:
[----:B------:R-:W-:Y:S05]  /*65f0*/  BSYNC B1 ;  /* 0x0000000000017941 */ /* 0x000fea0003800000 */
.L_x_30603:
        /* <DEDUP_REMOVED lines=16> */
.L_x_30609:
[----:B------:R-:W-:Y:S05]  /*6700*/  BSYNC B2 ;  /* 0x0000000000027941 */ /* 0x000fea0003800000 */
.L_x_30608:
        /* <DEDUP_REMOVED lines=44> */
.L_x_30607:
[----:B------:R-:W-:Y:S05]  /*69d0*/  BSYNC B1 ;  /* 0x0000000000017941 */ /* 0x000fea0003800000 */
.L_x_30606:
[----:B------:R-:W0:Y:S01]  /*69e0*/  I2F.U32 R29, R175 ;  /* 0x000000af001d7306 */ /* 0x000e220000201000 */
[----:B-----5:R-:W-:Y:S01]  /*69f0*/  HADD2.F32 R168, -RZ, R164.H0_H0 ;  /* 0x200000a4ffa87230 */ /* 0x020fe20000004100 */
        /* <DEDUP_REMOVED lines=20> */
.L_x_30611:
[----:B------:R-:W-:Y:S02]  /*6b40*/  IMAD.MOV.U32 R175, RZ, RZ, R8 ;  /* 0x000000ffffaf7224 */ /* 0x000fe400078e0008 */
.L_x_30612:
[----:B------:R-:W-:Y:S05]  /*6b50*/  BSYNC B1 ;  /* 0x0000000000017941 */ /* 0x000fea0003800000 */
.L_x_30610:
        /* <DEDUP_REMOVED lines=16> */
.L_x_30616:
[----:B------:R-:W-:Y:S05]  /*6c60*/  BSYNC B2 ;  /* 0x0000000000027941 */ /* 0x000fea0003800000 */
.L_x_30615:
        /* <DEDUP_REMOVED lines=44> */
.L_x_30614:
[----:B------:R-:W-:Y:S05]  /*6f30*/  BSYNC B1 ;  /* 0x0000000000017941 */ /* 0x000fea0003800000 */
.L_x_30613:
[----:B------:R-:W0:Y:S01]  /*6f40*/  I2F.U32 R31, R175 ;  /* 0x000000af001f7306 */ /* 0x000e220000201000 */
[----:B------:R-:W-:Y:S01]  /*6f50*/  HADD2.F32 R164, -RZ, R164.H1_H1 ;  /* 0x300000a4ffa47230 */ /* 0x000fe20000004100 */
[C---:B------:R-:W-:Y:S01]  /*6f60*/  ISETP.NE.AND P1, PT, R168.reuse, 0x1, PT ;  /* 0x00000001a800780c */ /* 0x040fe20003f25270 */
[----:B------:R-:W-:Y:S01]  /*6f70*/  BSSY B1, `(.L_x_30617) ;  /* 0x0000014000017945 */ /* 0x000fe20003800000 */
[----:B------:R-:W-:-:S02]  /*6f80*/  IADD3 R169, R168, 0x1, RZ ;  /* 0x00000001a8a97810 */ /* 0x000fc40007ffe0ff */
        /* <DEDUP_REMOVED lines=17> */
.L_x_30618:
[----:B------:R-:W-:Y:S02]  /*70a0*/  MOV R175, R8 ;  /* 0x0000000800af7202 */ /* 0x000fe40000000f00 */
.L_x_30619:
[----:B------:R-:W-:Y:S05]  /*70b0*/  BSYNC B1 ;  /* 0x0000000000017941 */ /* 0x000fea0003800000 */
.L_x_30617:
        /* <DEDUP_REMOVED lines=16> */
.L_x_30623:
[----:B------:R-:W-:Y:S05]  /*71c0*/  BSYNC B2 ;  /* 0x0000000000027941 */ /* 0x000fea0003800000 */
.L_x_30622:
        /* <DEDUP_REMOVED lines=44> */
.L_x_30621:
[----:B------:R-:W-:Y:S05]  /*7490*/  BSYNC B1 ;  /* 0x0000000000017941 */ /* 0x000fea0003800000 */
.L_x_30620:
        /* <DEDUP_REMOVED lines=21> */
.L_x_30625:
[----:B------:R-:W-:Y:S02]  /*75f0*/  IMAD.MOV.U32 R175, RZ, RZ, R8 ;  /* 0x000000ffffaf7224 */ /* 0x000fe400078e0008 */
.L_x_30626:
[----:B------:R-:W-:Y:S05]  /*7600*/  BSYNC B1 ;  /* 0x0000000000017941 */ /* 0x000fea0003800000 */
.L_x_30624:
        /* <DEDUP_REMOVED lines=16> */
.L_x_30630:
[----:B------:R-:W-:Y:S05]  /*7710*/  BSYNC B2 ;  /* 0x0000000000027941 */ /* 0x000fea0003800000 */
.L_x_30629:
        /* <DEDUP_REMOVED lines=44> */
.L_x_30628:
[----:B------:R-:W-:Y:S05]  /*79e0*/  BSYNC B1 ;  /* 0x0000000000017941 */ /* 0x000fea0003800000 */
.L_x_30627:
        /* <DEDUP_REMOVED lines=21> */
.L_x_30632:
[----:B------:R-:W-:Y:S02]  /*7b40*/  IMAD.MOV.U32 R177, RZ, RZ, R8 ;  /* 0x000000ffffb17224 */ /* 0x000fe400078e0008 */
.L_x_30633:
[----:B------:R-:W-:Y:S05]  /*7b50*/  BSYNC B1 ;  /* 0x0000000000017941 */ /* 0x000fea0003800000 */
.L_x_30631:
        /* <DEDUP_REMOVED lines=16> */
.L_x_30637:
[----:B------:R-:W-:Y:S05]  /*7c60*/  BSYNC B2 ;  /* 0x0000000000027941 */ /* 0x000fea0003800000 */
.L_x_30636:
        /* <DEDUP_REMOVED lines=44> */
.L_x_30635:
[----:B------:R-:W-:Y:S05]  /*7f30*/  BSYNC B1 ;  /* 0x0000000000017941 */ /* 0x000fea0003800000 */
.L_x_30634:
        /* <DEDUP_REMOVED lines=21> */
.L_x_30639:
[----:B------:R-:W-:Y:S02]  /*8090*/  MOV R177, R8 ;  /* 0x0000000800b17202 */ /* 0x000fe40000000f00 */
.L_x_30640:
[----:B------:R-:W-:Y:S05]  /*80a0*/  BSYNC B1 ;  /* 0x0000000000017941 */ /* 0x000fea0003800000 */
.L_x_30638:
        /* <DEDUP_REMOVED lines=16> */
.L_x_30644:
[----:B------:R-:W-:Y:S05]  /*81b0*/  BSYNC B2 ;  /* 0x0000000000027941 */ /* 0x000fea0003800000 */
.L_x_30643:
        /* <DEDUP_REMOVED lines=44> */
.L_x_30642:
[----:B------:R-:W-:Y:S05]  /*8480*/  BSYNC B1 ;  /* 0x0000000000017941 */ /* 0x000fea0003800000 */
.L_x_30641:
        /* <DEDUP_REMOVED lines=21> */
.L_x_30646:
[----:B------:R-:W-:Y:S02]  /*85e0*/  IMAD.MOV.U32 R166, RZ, RZ, R8 ;  /* 0x000000ffffa67224 */ /* 0x000fe400078e0008 */
.L_x_30647:
[----:B------:R-:W-:Y:S05]  /*85f0*/  BSYNC B1 ;  /* 0x0000000000017941 */ /* 0x000fea0003800000 */
.L_x_30645:
        /* <DEDUP_REMOVED lines=16> */
.L_x_30651:
[----:B------:R-:W-:Y:S05]  /*8700*/  BSYNC B2 ;  /* 0x0000000000027941 */ /* 0x000fea0003800000 */
.L_x_30650:
        /* <DEDUP_REMOVED lines=44> */
.L_x_30649:
[----:B------:R-:W-:Y:S05]  /*89d0*/  BSYNC B1 ;  /* 0x0000000000017941 */ /* 0x000fea0003800000 */
.L_x_30648:
        /* <DEDUP_REMOVED lines=21> */
.L_x_30653:
[----:B------:R-:W-:Y:S02]  /*8b30*/  IMAD.MOV.U32 R166, RZ, RZ, R8 ;  /* 0x000000ffffa67224 */ /* 0x000fe400078e0008 */
.L_x_30654:
[----:B------:R-:W-:Y:S05]  /*8b40*/  BSYNC B1 ;  /* 0x0000000000017941 */ /* 0x000fea0003800000 */
.L_x_30652:
        /* <DEDUP_REMOVED lines=18> */
.L_x_30658:
[----:B------:R-:W-:Y:S05]  /*8c70*/  BSYNC B2 ;  /* 0x0000000000027941 */ /* 0x000fea0003800000 */
.L_x_30657:
        /* <DEDUP_REMOVED lines=44> */
.L_x_30656:
[----:B------:R-:W-:Y:S05]  /*8f40*/  BSYNC B1 ;  /* 0x0000000000017941 */ /* 0x000fea0003800000 */
.L_x_30655:
[----:B------:R-:W0:Y:S01]  /*8f50*/  I2F.U32 R165, R166 ;  /* 0x000000a600a57306 */ /* 0x000e220000201000 */
[----:B------:R-:W-:Y:S01]  /*8f60*/  SEL R168, RZ, 0x1, P2 ;  /* 0x00000001ffa87807 */ /* 0x000fe20001000000 */
[----:B------:R-:W-:Y:S01]  /*8f70*/  @P0 HADD2.F32 R185, -RZ, R35.H1_H1 ;  /* 0x30000023ffb90230 */ /* 0x000fe20000004100 */
[----:B------:R-:W-:Y:S01]  /*8f80*/  ISETP.NE.AND P2, PT, R164, RZ, PT ;  /* 0x000000ffa400720c */ /* 0x000fe20003f45270 */
[----:B------:R-:W-:Y:S01]  /*8f90*/  HADD2.F32 R164, -RZ, R167.H1_H1 ;  /* 0x300000a7ffa47230 */ /* 0x000fe20000004100 */
[----:B------:R-:W-:Y:S01]  /*8fa0*/  SEL R167, RZ, 0x1, P1 ;  /* 0x00000001ffa77807 */ /* 0x000fe20000800000 */
[----:B------:R-:W-:Y:S01]  /*8fb0*/  IMAD.WIDE.U32 R168, R168, 0x1000000, RZ ;  /* 0x01000000a8a87825 */ /* 0x000fe200078e00ff */
[----:B------:R-:W-:-:S02]  /*8fc0*/  SEL R171, RZ, 0x1, P2 ;  /* 0x00000001ffab7807 */ /* 0x000fc40001000000 */
[----:B------:R-:W-:Y:S01]  /*8fd0*/  ISETP.NE.AND P6, PT, R184, RZ, PT ;  /* 0x000000ffb800720c */ /* 0x000fe20003fc5270 */
[----:B------:R-:W-:Y:S01]  /*8fe0*/  FMUL.FTZ R170, R164, R173 ;  /* 0x000000ada4aa7220 */ /* 0x000fe20000410000 */
[----:B------:R-:W-:Y:S01]  /*8ff0*/  SEL R184, RZ, 0x10000, P5 ;  /* 0x00010000ffb87807 */ /* 0x000fe20002800000 */
[----:B------:R-:W-:Y:S01]  /*9000*/  IMAD.WIDE.U32 R188, R179, R22, c[0x0][0x190] ;  /* 0x00006400b3bc7625 */ /* 0x000fe200078e0016 */
[----:B------:R-:W-:Y:S02]  /*9010*/  SEL R193, RZ, 0x1, P6 ;  /* 0x00000001ffc17807 */ /* 0x000fe40003000000 */
[----:B------:R-:W-:Y:S01]  /*9020*/  IADD3 R187, R9, 0x60, RZ ;  /* 0x0000006009bb7810 */ /* 0x000fe20007ffe0ff */
[----:B0-----:R-:W-:Y:S02]  /*9030*/  FFMA.FTZ R165, R165, R174, 1.1641532182693481445e-10 ;  /* 0x2f000000a5a57423 */ /* 0x001fe400000100ae */
[----:B------:R-:W-:Y:S02]  /*9040*/  FMUL.FTZ R170, R170, c[0x0][0x1e8] ;  /* 0x00007a00aaaa7a20 */ /* 0x000fe40000410000 */
[----:B------:R-:W-:Y:S01]  /*9050*/  @P0 IMAD.WIDE.U32 R190, R187, R172, c[0x0][0x180] ;  /* 0x00006000bbbe0625 */ /* 0x000fe200078e00ac */
[----:B------:R-:W-:-:S03]  /*9060*/  FSETP.GTU.FTZ.AND P1, PT, R165, c[0x0][0x1e4], PT ;  /* 0x00007900a5007a0b */ /* 0x000fc60003f3c000 */
[----:B------:R-:W-:Y:S01]  /*9070*/  IMAD.WIDE.U32 R164, R167, 0x10000, RZ ;  /* 0x00010000a7a47825 */ /* 0x000fe200078e00ff */
[----:B------:R-:W-:Y:S02]  /*9080*/  SEL R183, RZ, 0x1000000, P1 ;  /* 0x01000000ffb77807 */ /* 0x000fe40000800000 */
[----:B------:R-:W-:Y:S01]  /*9090*/  FSEL R182, R170, RZ, !P1 ;  /* 0x000000ffaab67208 */ /* 0x000fe20004800000 */
[----:B------:R-:W-:Y:S01]  /*90a0*/  IMAD.WIDE.U32 R166, R171, 0x100, RZ ;  /* 0x00000100aba67825 */ /* 0x000fe200078e00ff */
[----:B------:R-:W-:Y:S02]  /*90b0*/  SEL R171, RZ, 0x100, P4 ;  /* 0x00000100ffab7807 */ /* 0x000fe40002000000 */
[----:B------:R-:W-:Y:S01]  /*90c0*/  F2FP.PACK_AB R170, R180, R175 ;  /* 0x000000afb4aa723e */ /* 0x000fe200000000ff */
[----:B------:R-:W-:Y:S01]  /*90d0*/  @P0 FADD.FTZ R182, R185, R182 ;  /* 0x000000b6b9b60221 */ /* 0x000fe20000010000 */
[----:B------:R-:W-:Y:S02]  /*90e0*/  LOP3.LUT R192, R166, R168, R164, 0xfe, !PT ;  /* 0x000000a8a6c07212 */ /* 0x000fe400078efea4 */
[----:B------:R-:W-:Y:S01]  /*90f0*/  LOP3.LUT R168, R171, R183, R184, 0xfe, !PT ;  /* 0x000000b7aba87212 */ /* 0x000fe200078efeb8 */
[----:B------:R-:W-:Y:S01]  /*9100*/  IMAD.WIDE.U32 R184, R179, R172, c[0x0][0x188] ;  /* 0x00006200b3b87625 */ /* 0x000fe200078e00ac */
[----:B------:R-:W-:-:S02]  /*9110*/  SEL R183, RZ, 0x1, P3 ;  /* 0x00000001ffb77807 */ /* 0x000fc40001800000 */
[----:B------:R-:W-:Y:S02]  /*9120*/  LOP3.LUT R192, R192, R193, RZ, 0xfc, !PT ;  /* 0x000000c1c0c07212 */ /* 0x000fe400078efcff */
[----:B------:R-:W-:Y:S02]  /*9130*/  LOP3.LUT R183, R169, R168, R183, 0xfe, !PT ;  /* 0x000000a8a9b77212 */ /* 0x000fe400078efeb7 */
[----:B------:R-:W-:Y:S02]  /*9140*/  F2FP.PACK_AB R169, R178, R31 ;  /* 0x0000001fb2a9723e */ /* 0x000fe400000000ff */
        /* <DEDUP_REMOVED lines=20> */
.L_x_30660:
[----:B0-----:R-:W-:Y:S02]  /*9290*/  MOV R186, R8 ;  /* 0x0000000800ba7202 */ /* 0x001fe40000000f00 */
.L_x_30661:
[----:B------:R-:W-:Y:S05]  /*92a0*/  BSYNC B1 ;  /* 0x0000000000017941 */ /* 0x000fea0003800000 */
.L_x_30659:
        /* <DEDUP_REMOVED lines=16> */
.L_x_30665:
[----:B------:R-:W-:Y:S05]  /*93b0*/  BSYNC B2 ;  /* 0x0000000000027941 */ /* 0x000fea0003800000 */
.L_x_30664:
        /* <DEDUP_REMOVED lines=44> */
.L_x_30663:
[----:B------:R-:W-:Y:S05]  /*9680*/  BSYNC B1 ;  /* 0x0000000000017941 */ /* 0x000fea0003800000 */
.L_x_30662:
        /* <DEDUP_REMOVED lines=23> */
.L_x_30667:
[----:B------:R-:W-:Y:S02]  /*9800*/  IMAD.MOV.U32 R181, RZ, RZ, R8 ;  /* 0x000000ffffb57224 */ /* 0x000fe400078e0008 */
.L_x_30668:
[----:B------:R-:W-:Y:S05]  /*9810*/  BSYNC B1 ;  /* 0x0000000000017941 */ /* 0x000fea0003800000 */
.L_x_30666:
        /* <DEDUP_REMOVED lines=16> */
.L_x_30672:
[----:B------:R-:W-:Y:S05]  /*9920*/  BSYNC B2 ;  /* 0x0000000000027941 */ /* 0x000fea0003800000 */
.L_x_30671:
        /* <DEDUP_REMOVED lines=44> */
.L_x_30670:
[----:B------:R-:W-:Y:S05]  /*9bf0*/  BSYNC B1 ;  /* 0x0000000000017941 */ /* 0x000fea0003800000 */
.L_x_30669:
        /* <DEDUP_REMOVED lines=23> */
.L_x_30674:
[----:B------:R-:W-:Y:S02]  /*9d70*/  IMAD.MOV.U32 R183, RZ, RZ, R8 ;  /* 0x000000ffffb77224 */ /* 0x000fe400078e0008 */
.L_x_30675:
[----:B------:R-:W-:Y:S05]  /*9d80*/  BSYNC B1 ;  /* 0x0000000000017941 */ /* 0x000fea0003800000 */
.L_x_30673:
        /* <DEDUP_REMOVED lines=16> */
.L_x_30679:
[----:B------:R-:W-:Y:S05]  /*9e90*/  BSYNC B2 ;  /* 0x0000000000027941 */ /* 0x000fea0003800000 */
.L_x_30678:
        /* <DEDUP_REMOVED lines=44> */
.L_x_30677:
[----:B------:R-:W-:Y:S05]  /*a160*/  BSYNC B1 ;  /* 0x0000000000017941 */ /* 0x000fea0003800000 */
.L_x_30676:
        /* <DEDUP_REMOVED lines=21> */
.L_x_30681:
[----:B------:R-:W-:Y:S02]  /*a2c0*/  MOV R183, R8 ;  /* 0x0000000800b77202 */ /* 0x000fe40000000f00 */
.L_x_30682:
[----:B------:R-:W-:Y:S05]  /*a2d0*/  BSYNC B1 ;  /* 0x0000000000017941 */ /* 0x000fea0003800000 */
.L_x_30680:
        /* <DEDUP_REMOVED lines=16> */
.L_x_30686:
[----:B------:R-:W-:Y:S05]  /*a3e0*/  BSYNC B2 ;  /* 0x0000000000027941 */ /* 0x000fea0003800000 */
.L_x_30685:
        /* <DEDUP_REMOVED lines=44> */
.L_x_30684:
[----:B------:R-:W-:Y:S05]  /*a6b0*/  BSYNC B1 ;  /* 0x0000000000017941 */ /* 0x000fea0003800000 */
.L_x_30683:
        /* <DEDUP_REMOVED lines=21> */
.L_x_30688:
[----:B------:R-:W-:Y:S02]  /*a810*/  IMAD.MOV.U32 R185, RZ, RZ, R8 ;  /* 0x000000ffffb97224 */ /* 0x000fe400078e0008 */
.L_x_30689:
[----:B------:R-:W-:Y:S05]  /*a820*/  BSYNC B1 ;  /* 0x0000000000017941 */ /* 0x000fea0003800000 */
.L_x_30687:
        /* <DEDUP_REMOVED lines=16> */
.L_x_30693:
[----:B------:R-:W-:Y:S05]  /*a930*/  BSYNC B2 ;  /* 0x0000000000027941 */ /* 0x000fea0003800000 */
.L_x_30692:
        /* <DEDUP_REMOVED lines=44> */
.L_x_30691:
[----:B------:R-:W-:Y:S05]  /*ac00*/  BSYNC B1 ;  /* 0x0000000000017941 */ /* 0x000fea0003800000 */
.L_x_30690:
        /* <DEDUP_REMOVED lines=21> */
.L_x_30695:
[----:B------:R-:W-:Y:S02]  /*ad60*/  IMAD.MOV.U32 R185, RZ, RZ, R8 ;  /* 0x000000ffffb97224 */ /* 0x000fe400078e0008 */
.L_x_30696:
[----:B------:R-:W-:Y:S05]  /*ad70*/  BSYNC B1 ;  /* 0x0000000000017941 */ /* 0x000fea0003800000 */
.L_x_30694:
        /* <DEDUP_REMOVED lines=16> */
.L_x_30700:
[----:B------:R-:W-:Y:S05]  /*ae80*/  BSYNC B2 ;  /* 0x0000000000027941 */ /* 0x000fea0003800000 */
.L_x_30699:
        /* <DEDUP_REMOVED lines=44> */
.L_x_30698:
[----:B------:R-:W-:Y:S05]  /*b150*/  BSYNC B1 ;  /* 0x0000000000017941 */ /* 0x000fea0003800000 */
.L_x_30697:
        /* <DEDUP_REMOVED lines=21> */
.L_x_30702:
[----:B------:R-:W-:Y:S02]  /*b2b0*/  MOV R166, R8 ;  /* 0x0000000800a67202 */ /* 0x000fe40000000f00 */
.L_x_30703:
[----:B------:R-:W-:Y:S05]  /*b2c0*/  BSYNC B1 ;  /* 0x0000000000017941 */ /* 0x000fea0003800000 */
.L_x_30701:
        /* <DEDUP_REMOVED lines=16> */
.L_x_30707:
[----:B------:R-:W-:Y:S05]  /*b3d0*/  BSYNC B2 ;  /* 0x0000000000027941 */ /* 0x000fea0003800000 */
.L_x_30706:
        /* <DEDUP_REMOVED lines=44> */
.L_x_30705:
[----:B------:R-:W-:Y:S05]  /*b6a0*/  BSYNC B1 ;  /* 0x0000000000017941 */ /* 0x000fea0003800000 */
.L_x_30704:
        /* <DEDUP_REMOVED lines=21> */
.L_x_30709:
[----:B------:R-:W-:Y:S02]  /*b800*/  IMAD.MOV.U32 R166, RZ, RZ, R8 ;  /* 0x000000ffffa67224 */ /* 0x000fe400078e0008 */
.L_x_30710:
[----:B------:R-:W-:Y:S05]  /*b810*/  BSYNC B1 ;  /* 0x0000000000017941 */ /* 0x000fea0003800000 */
.L_x_30708:
        /* <DEDUP_REMOVED lines=18> */
.L_x_30714:
[----:B------:R-:W-:Y:S05]  /*b940*/  BSYNC B2 ;  /* 0x0000000000027941 */ /* 0x000fea0003800000 */
.L_x_30713:
        /* <DEDUP_REMOVED lines=44> */
.L_x_30712:
[----:B------:R-:W-:Y:S05]  /*bc10*/  BSYNC B1 ;  /* 0x0000000000017941 */ /* 0x000fea0003800000 */
.L_x_30711:
[----:B------:R-:W0:Y:S01]  /*bc20*/  I2F.U32 R165, R166 ;  /* 0x000000a600a57306 */ /* 0x000e220000201000 */
[----:B------:R-:W-:Y:S01]  /*bc30*/  SEL R168, RZ, 0x1, P2 ;  /* 0x00000001ffa87807 */ /* 0x000fe20001000000 */
[----:B------:R-:W-:Y:S01]  /*bc40*/  HADD2.F32 R164, -RZ, R167.H1_H1 ;  /* 0x300000a7ffa47230 */ /* 0x000fe20000004100 */
[----:B------:R-:W-:Y:S01]  /*bc50*/  LOP3.LUT P2, RZ, R20, 0x2, RZ, 0xc0, !PT ;  /* 0x0000000214ff7812 */ /* 0x000fe2000784c0ff */
[----:B------:R-:W-:Y:S01]  /*bc60*/  @P0 HADD2.F32 R193, -RZ, R35.H1_H1 ;  /* 0x30000023ffc10230 */ /* 0x000fe20000004100 */
[----:B------:R-:W-:Y:S01]  /*bc70*/  SEL R167, RZ, 0x1, P1 ;  /* 0x00000001ffa77807 */ /* 0x000fe20000800000 */
[----:B------:R-:W-:Y:S01]  /*bc80*/  IMAD.WIDE.U32 R168, R168, 0x1000000, RZ ;  /* 0x01000000a8a87825 */ /* 0x000fe200078e00ff */
[----:B------:R-:W-:-:S02]  /*bc90*/  SEL R171, RZ, 0x1, P2 ;  /* 0x00000001ffab7807 */ /* 0x000fc40001000000 */
[----:B------:R-:W-:Y:S01]  /*bca0*/  SEL R192, RZ, 0x10000, P5 ;  /* 0x00010000ffc07807 */ /* 0x000fe20002800000 */
[----:B------:R-:W-:Y:S01]  /*bcb0*/  FMUL.FTZ R170, R164, R173 ;  /* 0x000000ada4aa7220 */ /* 0x000fe20000410000 */
[----:B------:R-:W-:Y:S01]  /*bcc0*/  LOP3.LUT P6, RZ, R20, 0x4, RZ, 0xc0, !PT ;  /* 0x0000000414ff7812 */ /* 0x000fe200078cc0ff */
[----:B------:R-:W-:Y:S01]  /*bcd0*/  IMAD.WIDE.U32 R196, R187, R22, c[0x0][0x190] ;  /* 0x00006400bbc47625 */ /* 0x000fe200078e0016 */
[----:B------:R-:W-:Y:S02]  /*bce0*/  IADD3 R205, R9, 0x80, RZ ;  /* 0x0000008009cd7810 */ /* 0x000fe40007ffe0ff */
[----:B------:R-:W-:Y:S01]  /*bcf0*/  SEL R195, RZ, 0x1, P6 ;  /* 0x00000001ffc37807 */ /* 0x000fe20003000000 */
        /* <DEDUP_REMOVED lines=38> */
.L_x_30716:
[----:B0-----:R-:W-:Y:S02]  /*bf60*/  IMAD.MOV.U32 R196, RZ, RZ, R8 ;  /* 0x000000ffffc47224 */ /* 0x001fe400078e0008 */
.L_x_30717:
[----:B------:R-:W-:Y:S05]  /*bf70*/  BSYNC B1 ;  /* 0x0000000000017941 */ /* 0x000fea0003800000 */
.L_x_30715:
        /* <DEDUP_REMOVED lines=16> */
.L_x_30721:
[----:B------:R-:W-:Y:S05]  /*c080*/  BSYNC B2 ;  /* 0x0000000000027941 */ /* 0x000fea0003800000 */
.L_x_30720:
        /* <DEDUP_REMOVED lines=44> */
.L_x_30719:
[----:B------:R-:W-:Y:S05]  /*c350*/  BSYNC B1 ;  /* 0x0000000000017941 */ /* 0x000fea0003800000 */
.L_x_30718:
        /* <DEDUP_REMOVED lines=23> */
.L_x_30723:
[----:B------:R-:W-:Y:S02]  /*c4d0*/  MOV R189, R8 ;  /* 0x0000000800bd7202 */ /* 0x000fe40000000f00 */
.L_x_30724:
[----:B------:R-:W-:Y:S05]  /*c4e0*/  BSYNC B1 ;  /* 0x0000000000017941 */ /* 0x000fea0003800000 */
.L_x_30722:
        /* <DEDUP_REMOVED lines=16> */
.L_x_30728:
[----:B------:R-:W-:Y:S05]  /*c5f0*/  BSYNC B2 ;  /* 0x0000000000027941 */ /* 0x000fea0003800000 */
.L_x_30727:
        /* <DEDUP_REMOVED lines=44> */
.L_x_30726:
[----:B------:R-:W-:Y:S05]  /*c8c0*/  BSYNC B1 ;  /* 0x0000000000017941 */ /* 0x000fea0003800000 */
.L_x_30725:
        /* <DEDUP_REMOVED lines=23> */
.L_x_30730:
[----:B------:R-:W-:Y:S02]  /*ca40*/  IMAD.MOV.U32 R191, RZ, RZ, R8 ;  /* 0x000000ffffbf7224 */ /* 0x000fe400078e0008 */
.L_x_30731:
[----:B------:R-:W-:Y:S05]  /*ca50*/  BSYNC B1 ;  /* 0x0000000000017941 */ /* 0x000fea0003800000 */
.L_x_30729:
        /* <DEDUP_REMOVED lines=16> */
.L_x_30735:
[----:B------:R-:W-:Y:S05]  /*cb60*/  BSYNC B2 ;  /* 0x0000000000027941 */ /* 0x000fea0003800000 */
.L_x_30734:
        /* <DEDUP_REMOVED lines=44> */
.L_x_30733:
[----:B------:R-:W-:Y:S05]  /*ce30*/  BSYNC B1 ;  /* 0x0000000000017941 */ /* 0x000fea0003800000 */
.L_x_30732:
        /* <DEDUP_REMOVED lines=21> */
.L_x_30737:
[----:B------:R-:W-:Y:S02]  /*cf90*/  IMAD.MOV.U32 R191, RZ, RZ, R8 ;  /* 0x000000ffffbf7224 */ /* 0x000fe400078e0008 */
.L_x_30738:
[----:B------:R-:W-:Y:S05]  /*cfa0*/  BSYNC B1 ;  /* 0x0000000000017941 */ /* 0x000fea0003800000 */
.L_x_30736:
        /* <DEDUP_REMOVED lines=16> */
.L_x_30742:
[----:B------:R-:W-:Y:S05]  /*d0b0*/  BSYNC B2 ;  /* 0x0000000000027941 */ /* 0x000fea0003800000 */
.L_x_30741:
        /* <DEDUP_REMOVED lines=44> */
.L_x_30740:
[----:B------:R-:W-:Y:S05]  /*d380*/  BSYNC B1 ;  /* 0x0000000000017941 */ /* 0x000fea0003800000 */
.L_x_30739:
        /* <DEDUP_REMOVED lines=21> */
.L_x_30744:
[----:B------:R-:W-:Y:S02]  /*d4e0*/  MOV R193, R8 ;  /* 0x0000000800c17202 */ /* 0x000fe40000000f00 */
.L_x_30745:
[----:B------:R-:W-:Y:S05]  /*d4f0*/  BSYNC B1 ;  /* 0x0000000000017941 */ /* 0x000fea0003800000 */
.L_x_30743:
        /* <DEDUP_REMOVED lines=16> */
.L_x_30749:
[----:B------:R-:W-:Y:S05]  /*d600*/  BSYNC B2 ;  /* 0x0000000000027941 */ /* 0x000fea0003800000 */
.L_x_30748:
        /* <DEDUP_REMOVED lines=44> */
.L_x_30747:
[----:B------:R-:W-:Y:S05]  /*d8d0*/  BSYNC B1 ;  /* 0x0000000000017941 */ /* 0x000fea0003800000 */
.L_x_30746:
        /* <DEDUP_REMOVED lines=21> */
.L_x_30751:
[----:B------:R-:W-:Y:S02]  /*da30*/  IMAD.MOV.U32 R193, RZ, RZ, R8 ;  /* 0x000000ffffc17224 */ /* 0x000fe400078e0008 */
.L_x_30752:
[----:B------:R-:W-:Y:S05]  /*da40*/  BSYNC B1 ;  /* 0x0000000000017941 */ /* 0x000fea0003800000 */
.L_x_30750:
        /* <DEDUP_REMOVED lines=16> */
.L_x_30756:
[----:B------:R-:W-:Y:S05]  /*db50*/  BSYNC B2 ;  /* 0x0000000000027941 */ /* 0x000fea0003800000 */
.L_x_30755:
        /* <DEDUP_REMOVED lines=44> */
.L_x_30754:
[----:B------:R-:W-:Y:S05]  /*de20*/  BSYNC B1 ;  /* 0x0000000000017941 */ /* 0x000fea0003800000 */
.L_x_30753:
        /* <DEDUP_REMOVED lines=21> */
.L_x_30758:
[----:B------:R-:W-:Y:S02]  /*df80*/  IMAD.MOV.U32 R166, RZ, RZ, R8 ;  /* 0x000000ffffa67224 */ /* 0x000fe400078e0008 */
.L_x_30759:
[----:B------:R-:W-:Y:S05]  /*df90*/  BSYNC B1 ;  /* 0x0000000000017941 */ /* 0x000fea0003800000 */
.L_x_30757:
        /* <DEDUP_REMOVED lines=16> */
.L_x_30763:
[----:B------:R-:W-:Y:S05]  /*e0a0*/  BSYNC B2 ;  /* 0x0000000000027941 */ /* 0x000fea0003800000 */
.L_x_30762:
        /* <DEDUP_REMOVED lines=44> */
.L_x_30761:
[----:B------:R-:W-:Y:S05]  /*e370*/  BSYNC B1 ;  /* 0x0000000000017941 */ /* 0x000fea0003800000 */
.L_x_30760:
        /* <DEDUP_REMOVED lines=21> */
.L_x_30765:
[----:B------:R-:W-:Y:S02]  /*e4d0*/  MOV R195, R8 ;  /* 0x0000000800c37202 */ /* 0x000fe40000000f00 */
.L_x_30766:
[----:B------:R-:W-:Y:S05]  /*e4e0*/  BSYNC B1 ;  /* 0x0000000000017941 */ /* 0x000fea0003800000 */
.L_x_30764:
        /* <DEDUP_REMOVED lines=18> */
.L_x_30770:
[----:B------:R-:W-:Y:S05]  /*e610*/  BSYNC B2 ;  /* 0x0000000000027941 */ /* 0x000fea0003800000 */
.L_x_30769:
        /* <DEDUP_REMOVED lines=44> */
.L_x_30768:
[----:B------:R-:W-:Y:S05]  /*e8e0*/  BSYNC B1 ;  /* 0x0000000000017941 */ /* 0x000fea0003800000 */
.L_x_30767:
[----:B------:R-:W0:Y:S01]  /*e8f0*/  I2F.U32 R165, R195 ;  /* 0x000000c300a57306 */ /* 0x000e220000201000 */
[----:B------:R-:W-:Y:S01]  /*e900*/  SEL R168, RZ, 0x1, P2 ;  /* 0x00000001ffa87807 */ /* 0x000fe20001000000 */
[----:B------:R-:W-:Y:S01]  /*e910*/  HADD2.F32 R164, -RZ, R167.H1_H1 ;  /* 0x300000a7ffa47230 */ /* 0x000fe20000004100 */
[----:B------:R-:W-:Y:S01]  /*e920*/  LOP3.LUT P2, RZ, R20, 0x2, RZ, 0xc0, !PT ;  /* 0x0000000214ff7812 */ /* 0x000fe2000784c0ff */
[----:B------:R-:W-:Y:S01]  /*e930*/  @P0 HADD2.F32 R197, -RZ, R35.H1_H1 ;  /* 0x30000023ffc50230 */ /* 0x000fe20000004100 */
[----:B------:R-:W-:Y:S01]  /*e940*/  SEL R166, RZ, 0x1, P1 ;  /* 0x00000001ffa67807 */ /* 0x000fe20000800000 */
[----:B------:R-:W-:Y:S01]  /*e950*/  IMAD.WIDE.U32 R168, R168, 0x1000000, RZ ;  /* 0x01000000a8a87825 */ /* 0x000fe200078e00ff */
[----:B------:R-:W-:Y:S02]  /*e960*/  SEL R202, RZ, 0x10000, P5 ;  /* 0x00010000ffca7807 */ /* 0x000fe40002800000 */
[----:B------:R-:W-:Y:S01]  /*e970*/  SEL R171, RZ, 0x100, P4 ;  /* 0x00000100ffab7807 */ /* 0x000fe20002000000 */
[----:B------:R-:W-:Y:S01]  /*e980*/  FMUL.FTZ R170, R164, R173 ;  /* 0x000000ada4aa7220 */ /* 0x000fe20000410000 */
[----:B------:R-:W-:Y:S01]  /*e990*/  LOP3.LUT P6, RZ, R20, 0x4, RZ, 0xc0, !PT ;  /* 0x0000000414ff7812 */ /* 0x000fe200078cc0ff */
[----:B------:R-:W-:Y:S01]  /*e9a0*/  IMAD.WIDE.U32 R166, R166, 0x10000, RZ ;  /* 0x00010000a6a67825 */ /* 0x000fe200078e00ff */
[----:B------:R-:W-:-:S02]  /*e9b0*/  IADD3 R213, R9, 0xa0, RZ ;  /* 0x000000a009d57810 */ /* 0x000fc40007ffe0ff */
[----:B------:R-:W-:Y:S01]  /*e9c0*/  SEL R201, RZ, 0x1, P6 ;  /* 0x00000001ffc97807 */ /* 0x000fe20003000000 */
[----:B0-----:R-:W-:Y:S02]  /*e9d0*/  FFMA.FTZ R165, R165, R174, 1.1641532182693481445e-10 ;  /* 0x2f000000a5a57423 */ /* 0x001fe400000100ae */
[----:B------:R-:W-:Y:S02]  /*e9e0*/  FMUL.FTZ R170, R170, c[0x0][0x1e8] ;  /* 0x00007a00aaaa7a20 */ /* 0x000fe40000410000 */
[----:B------:R-:W-:Y:S01]  /*e9f0*/  IMAD.WIDE.U32 R206, R205, R172, c[0x0][0x188] ;  /* 0x00006200cdce7625 */ /* 0x000fe200078e00ac */
[----:B------:R-:W-:Y:S02]  /*ea00*/  FSETP.GTU.FTZ.AND P1, PT, R165, c[0x0][0x1e4], PT ;  /* 0x00007900a5007a0b */ /* 0x000fe40003f3c000 */
[----:B------:R-:W-:Y:S01]  /*ea10*/  SEL R165, RZ, 0x1, P2 ;  /* 0x00000001ffa57807 */ /* 0x000fe20001000000 */
[----:B------:R-:W-:Y:S01]  /*ea20*/  IMAD.WIDE.U32 R204, R205, R22, c[0x0][0x190] ;  /* 0x00006400cdcc7625 */ /* 0x000fe200078e0016 */
[----:B------:R-:W-:-:S02]  /*ea30*/  SEL R195, RZ, 0x1000000, P1 ;  /* 0x01000000ffc37807 */ /* 0x000fc40000800000 */
[----:B------:R-:W-:Y:S01]  /*ea40*/  FSEL R198, R170, RZ, !P1 ;  /* 0x000000ffaac67208 */ /* 0x000fe20004800000 */
[----:B------:R-:W-:Y:S01]  /*ea50*/  IMAD.WIDE.U32 R164, R165, 0x100, RZ ;  /* 0x00000100a5a47825 */ /* 0x000fe200078e00ff */
[----:B------:R-:W-:-:S03]  /*ea60*/  F2FP.PACK_AB R170, R196, R191 ;  /* 0x000000bfc4aa723e */ /* 0x000fc600000000ff */
[----:B------:R-:W-:Y:S01]  /*ea70*/  @P0 FADD.FTZ R198, R197, R198 ;  /* 0x000000c6c5c60221 */ /* 0x000fe20000010000 */
[----:B------:R-:W-:Y:S02]  /*ea80*/  LOP3.LUT R200, R164, R168, R166, 0xfe, !PT ;  /* 0x000000a8a4c87212 */ /* 0x000fe400078efea6 */
[----:B------:R-:W-:Y:S01]  /*ea90*/  LOP3.LUT R168, R171, R195, R202, 0xfe, !PT ;  /* 0x000000c3aba87212 */ /* 0x000fe200078efeca */
[----:B------:R-:W-:Y:S01]  /*eaa0*/  @P0 IMAD.WIDE.U32 R202, R213, R172, c[0x0][0x180] ;  /* 0x00006000d5ca0625 */ /* 0x000fe200078e00ac */
[----:B------:R-:W-:Y:S02]  /*eab0*/  SEL R195, RZ, 0x1, P3 ;  /* 0x00000001ffc37807 */ /* 0x000fe40001800000 */
[----:B------:R-:W-:Y:S02]  /*eac0*/  LOP3.LUT R200, R200, R201, RZ, 0xfc, !PT ;  /* 0x000000c9c8c87212 */ /* 0x000fe400078efcff */
[----:B------:R-:W-:Y:S02]  /*ead0*/  LOP3.LUT R195, R169, R168, R195, 0xfe, !PT ;  /* 0x000000a8a9c37212 */ /* 0x000fe400078efec3 */
        /* <DEDUP_REMOVED lines=21> */
.L_x_30772:
[----:B0-----:R-:W-:Y:S02]  /*ec30*/  IMAD.MOV.U32 R197, RZ, RZ, R8 ;  /* 0x000000ffffc57224 */ /* 0x001fe400078e0008 */
.L_x_30773:
[----:B------:R-:W-:Y:S05]  /*ec40*/  BSYNC B1 ;  /* 0x0000000000017941 */ /* 0x000fea0003800000 */
.L_x_30771:
        /* <DEDUP_REMOVED lines=16> */
.L_x_30777:
[----:B------:R-:W-:Y:S05]  /*ed50*/  BSYNC B2 ;  /* 0x0000000000027941 */ /* 0x000fea0003800000 */
.L_x_30776:
        /* <DEDUP_REMOVED lines=44> */
.L_x_30775:
[----:B------:R-:W-:Y:S05]  /*f020*/  BSYNC B1 ;  /* 0x0000000000017941 */ /* 0x000fea0003800000 */
.L_x_30774:
        /* <DEDUP_REMOVED lines=23> */
.L_x_30779:
[----:B------:R-:W-:Y:S02]  /*f1a0*/  IMAD.MOV.U32 R197, RZ, RZ, R8 ;  /* 0x000000ffffc57224 */ /* 0x000fe400078e0008 */
.L_x_30780:
[----:B------:R-:W-:Y:S05]  /*f1b0*/  BSYNC B1 ;  /* 0x0000000000017941 */ /* 0x000fea0003800000 */
.L_x_30778:
        /* <DEDUP_REMOVED lines=16> */
.L_x_30784:
[----:B------:R-:W-:Y:S05]  /*f2c0*/  BSYNC B2 ;  /* 0x0000000000027941 */ /* 0x000fea0003800000 */
.L_x_30783:
        /* <DEDUP_REMOVED lines=44> */
.L_x_30782:
[----:B------:R-:W-:Y:S05]  /*f590*/  BSYNC B1 ;  /* 0x0000000000017941 */ /* 0x000fea0003800000 */
.L_x_30781:
        /* <DEDUP_REMOVED lines=23> */
.L_x_30786:
[----:B------:R-:W-:Y:S02]  /*f710*/  MOV R164, R8 ;  /* 0x0000000800a47202 */ /* 0x000fe40000000f00 */
.L_x_30787:
[----:B------:R-:W-:Y:S05]  /*f720*/  BSYNC B1 ;  /* 0x0000000000017941 */ /* 0x000fea0003800000 */
.L_x_30785:
        /* <DEDUP_REMOVED lines=16> */
.L_x_30791:
[----:B------:R-:W-:Y:S05]  /*f830*/  BSYNC B2 ;  /* 0x0000000000027941 */ /* 0x000fea0003800000 */
.L_x_30790:
        /* <DEDUP_REMOVED lines=44> */
.L_x_30789:
[----:B------:R-:W-:Y:S05]  /*fb00*/  BSYNC B1 ;  /* 0x0000000000017941 */ /* 0x000fea0003800000 */
.L_x_30788:
        /* <DEDUP_REMOVED lines=21> */
.L_x_30793:
[----:B------:R-:W-:Y:S02]  /*fc60*/  IMAD.MOV.U32 R164, RZ, RZ, R8 ;  /* 0x000000ffffa47224 */ /* 0x000fe400078e0008 */
.L_x_30794:
[----:B------:R-:W-:Y:S05]  /*fc70*/  BSYNC B1 ;  /* 0x0000000000017941 */ /* 0x000fea0003800000 */
.L_x_30792:
        /* <DEDUP_REMOVED lines=16> */
.L_x_30798:
[----:B------:R-:W-:Y:S05]  /*fd80*/  BSYNC B2 ;  /* 0x0000000000027941 */ /* 0x000fea0003800000 */
.L_x_30797:
        /* <DEDUP_REMOVED lines=44> */
.L_x_30796:
[----:B------:R-:W-:Y:S05]  /*10050*/  BSYNC B1 ;  /* 0x0000000000017941 */ /* 0x000fea0003800000 */
.L_x_30795:
        /* <DEDUP_REMOVED lines=21> */
.L_x_30800:
[----:B------:R-:W-:Y:S02]  /*101b0*/  IMAD.MOV.U32 R201, RZ, RZ, R8 ;  /* 0x000000ffffc97224 */ /* 0x000fe400078e0008 */
.L_x_30801:
[----:B------:R-:W-:Y:S05]  /*101c0*/  BSYNC B1 ;  /* 0x0000000000017941 */ /* 0x000fea0003800000 */
.L_x_30799:
        /* <DEDUP_REMOVED lines=16> */
.L_x_30805:
[----:B------:R-:W-:Y:S05]  /*102d0*/  BSYNC B2 ;  /* 0x0000000000027941 */ /* 0x000fea0003800000 */
.L_x_30804:
        /* <DEDUP_REMOVED lines=44> */
.L_x_30803:
[----:B------:R-:W-:Y:S05]  /*105a0*/  BSYNC B1 ;  /* 0x0000000000017941 */ /* 0x000fea0003800000 */
.L_x_30802:
        /* <DEDUP_REMOVED lines=21> */
.L_x_30807:
[----:B------:R-:W-:Y:S02]  /*10700*/  MOV R201, R8 ;  /* 0x0000000800c97202 */ /* 0x000fe40000000f00 */
.L_x_30808:
[----:B------:R-:W-:Y:S05]  /*10710*/  BSYNC B1 ;  /* 0x0000000000017941 */ /* 0x000fea0003800000 */
.L_x_30806:
        /* <DEDUP_REMOVED lines=16> */
.L_x_30812:
[----:B------:R-:W-:Y:S05]  /*10820*/  BSYNC B2 ;  /* 0x0000000000027941 */ /* 0x000fea0003800000 */
.L_x_30811:
        /* <DEDUP_REMOVED lines=44> */
.L_x_30810:
[----:B------:R-:W-:Y:S05]  /*10af0*/  BSYNC B1 ;  /* 0x0000000000017941 */ /* 0x000fea0003800000 */
.L_x_30809:
        /* <DEDUP_REMOVED lines=21> */
.L_x_30814:
[----:B------:R-:W-:Y:S02]  /*10c50*/  IMAD.MOV.U32 R166, RZ, RZ, R8 ;  /* 0x000000ffffa67224 */ /* 0x000fe400078e0008 */
.L_x_30815:
[----:B------:R-:W-:Y:S05]  /*10c60*/  BSYNC B1 ;  /* 0x0000000000017941 */ /* 0x000fea0003800000 */
.L_x_30813:
        /* <DEDUP_REMOVED lines=16> */
.L_x_30819:
[----:B------:R-:W-:Y:S05]  /*10d70*/  BSYNC B2 ;  /* 0x0000000000027941 */ /* 0x000fea0003800000 */
.L_x_30818:
        /* <DEDUP_REMOVED lines=44> */
.L_x_30817:
[----:B------:R-:W-:Y:S05]  /*11040*/  BSYNC B1 ;  /* 0x0000000000017941 */ /* 0x000fea0003800000 */
.L_x_30816:
        /* <DEDUP_REMOVED lines=21> */
.L_x_30821:
[----:B------:R-:W-:Y:S02]  /*111a0*/  IMAD.MOV.U32 R203, RZ, RZ, R8 ;  /* 0x000000ffffcb7224 */ /* 0x000fe400078e0008 */
.L_x_30822:
[----:B------:R-:W-:Y:S05]  /*111b0*/  BSYNC B1 ;  /* 0x0000000000017941 */ /* 0x000fea0003800000 */
.L_x_30820:
        /* <DEDUP_REMOVED lines=18> */
.L_x_30826:
[----:B------:R-:W-:Y:S05]  /*112e0*/  BSYNC B2 ;  /* 0x0000000000027941 */ /* 0x000fea0003800000 */
.L_x_30825:
        /* <DEDUP_REMOVED lines=44> */
.L_x_30824:
[----:B------:R-:W-:Y:S05]  /*115b0*/  BSYNC B1 ;  /* 0x0000000000017941 */ /* 0x000fea0003800000 */
.L_x_30823:
        /* <DEDUP_REMOVED lines=11> */
[----:B------:R-:W-:Y:S01]  /*11670*/  IMAD.WIDE.U32 R166, R166, 0x10000, RZ ;  /* 0x00010000a6a67825 */ /* 0x000fe200078e00ff */
[----:B------:R-:W-:Y:S02]  /*11680*/  IADD3 R221, R9, 0xc0, RZ ;  /* 0x000000c009dd7810 */ /* 0x000fe40007ffe0ff */
[----:B------:R-:W-:Y:S01]  /*11690*/  SEL R209, RZ, 0x1, P6 ;  /* 0x00000001ffd17807 */ /* 0x000fe20003000000 */
[----:B0-----:R-:W-:Y:S02]  /*116a0*/  FFMA.FTZ R165, R165, R174, 1.1641532182693481445e-10 ;  /* 0x2f000000a5a57423 */ /* 0x001fe400000100ae */
[----:B------:R-:W-:Y:S02]  /*116b0*/  FMUL.FTZ R170, R170, c[0x0][0x1e8] ;  /* 0x00007a00aaaa7a20 */ /* 0x000fe40000410000 */
[----:B------:R-:W-:Y:S01]  /*116c0*/  IMAD.WIDE.U32 R214, R213, R172, c[0x0][0x188] ;  /* 0x00006200d5d67625 */ /* 0x000fe200078e00ac */
[----:B------:R-:W-:-:S02]  /*116d0*/  FSETP.GTU.FTZ.AND P1, PT, R165, c[0x0][0x1e4], PT ;  /* 0x00007900a5007a0b */ /* 0x000fc40003f3c000 */
[----:B------:R-:W-:Y:S01]  /*116e0*/  SEL R165, RZ, 0x1, P2 ;  /* 0x00000001ffa57807 */ /* 0x000fe20001000000 */
[----:B------:R-:W-:Y:S01]  /*116f0*/  IMAD.WIDE.U32 R212, R213, R22, c[0x0][0x190] ;  /* 0x00006400d5d47625 */ /* 0x000fe200078e0016 */
[----:B------:R-:W-:Y:S02]  /*11700*/  SEL R203, RZ, 0x1000000, P1 ;  /* 0x01000000ffcb7807 */ /* 0x000fe40000800000 */
        /* <DEDUP_REMOVED lines=31> */
.L_x_30828:
[----:B0-----:R-:W-:Y:S02]  /*11900*/  MOV R205, R8 ;  /* 0x0000000800cd7202 */ /* 0x001fe40000000f00 */
.L_x_30829:
[----:B------:R-:W-:Y:S05]  /*11910*/  BSYNC B1 ;  /* 0x0000000000017941 */ /* 0x000fea0003800000 */
.L_x_30827:
        /* <DEDUP_REMOVED lines=16> */
.L_x_30833:
[----:B------:R-:W-:Y:S05]  /*11a20*/  BSYNC B2 ;  /* 0x0000000000027941 */ /* 0x000fea0003800000 */
.L_x_30832:
        /* <DEDUP_REMOVED lines=44> */
.L_x_30831:
[----:B------:R-:W-:Y:S05]  /*11cf0*/  BSYNC B1 ;  /* 0x0000000000017941 */ /* 0x000fea0003800000 */
.L_x_30830:
        /* <DEDUP_REMOVED lines=23> */
.L_x_30835:
[----:B------:R-:W-:Y:S02]  /*11e70*/  IMAD.MOV.U32 R205, RZ, RZ, R8 ;  /* 0x000000ffffcd7224 */ /* 0x000fe400078e0008 */
.L_x_30836:
[----:B------:R-:W-:Y:S05]  /*11e80*/  BSYNC B1 ;  /* 0x0000000000017941 */ /* 0x000fea0003800000 */
.L_x_30834:
        /* <DEDUP_REMOVED lines=16> */
.L_x_30840:
[----:B------:R-:W-:Y:S05]  /*11f90*/  BSYNC B2 ;  /* 0x0000000000027941 */ /* 0x000fea0003800000 */
.L_x_30839:
        /* <DEDUP_REMOVED lines=44> */
.L_x_30838:
[----:B------:R-:W-:Y:S05]  /*12260*/  BSYNC B1 ;  /* 0x0000000000017941 */ /* 0x000fea0003800000 */
.L_x_30837:
        /* <DEDUP_REMOVED lines=23> */
.L_x_30842:
[----:B------:R-:W-:Y:S02]  /*123e0*/  IMAD.MOV.U32 R164, RZ, RZ, R8 ;  /* 0x000000ffffa47224 */ /* 0x000fe400078e0008 */
.L_x_30843:
[----:B------:R-:W-:Y:S05]  /*123f0*/  BSYNC B1 ;  /* 0x0000000000017941 */ /* 0x000fea0003800000 */
.L_x_30841:
        /* <DEDUP_REMOVED lines=16> */
.L_x_30847:
[----:B------:R-:W-:Y:S05]  /*12500*/  BSYNC B2 ;  /* 0x0000000000027941 */ /* 0x000fea0003800000 */
.L_x_30846:
        /* <DEDUP_REMOVED lines=44> */
.L_x_30845:
[----:B------:R-:W-:Y:S05]  /*127d0*/  BSYNC B1 ;  /* 0x0000000000017941 */ /* 0x000fea0003800000 */
.L_x_30844:
        /* <DEDUP_REMOVED lines=21> */
.L_x_30849:
[----:B------:R-:W-:Y:S02]  /*12930*/  MOV R164, R8 ;  /* 0x0000000800a47202 */ /* 0x000fe40000000f00 */
.L_x_30850:
[----:B------:R-:W-:Y:S05]  /*12940*/  BSYNC B1 ;  /* 0x0000000000017941 */ /* 0x000fea0003800000 */
.L_x_30848:
        /* <DEDUP_REMOVED lines=16> */
.L_x_30854:
[----:B------:R-:W-:Y:S05]  /*12a50*/  BSYNC B2 ;  /* 0x0000000000027941 */ /* 0x000fea0003800000 */
.L_x_30853:
        /* <DEDUP_REMOVED lines=44> */
.L_x_30852:
[----:B------:R-:W-:Y:S05]  /*12d20*/  BSYNC B1 ;  /* 0x0000000000017941 */ /* 0x000fea0003800000 */
.L_x_30851:
        /* <DEDUP_REMOVED lines=21> */
.L_x_30856:
[----:B------:R-:W-:Y:S02]  /*12e80*/  MOV R209, R8 ;  /* 0x0000000800d17202 */ /* 0x000fe40000000f00 */
.L_x_30857:
[----:B------:R-:W-:Y:S05]  /*12e90*/  BSYNC B1 ;  /* 0x0000000000017941 */ /* 0x000fea0003800000 */
.L_x_30855:
        /* <DEDUP_REMOVED lines=16> */
.L_x_30861:
[----:B------:R-:W-:Y:S05]  /*12fa0*/  BSYNC B2 ;  /* 0x0000000000027941 */ /* 0x000fea0003800000 */
.L_x_30860:
        /* <DEDUP_REMOVED lines=44> */
.L_x_30859:
[----:B------:R-:W-:Y:S05]  /*13270*/  BSYNC B1 ;  /* 0x0000000000017941 */ /* 0x000fea0003800000 */
.L_x_30858:
        /* <DEDUP_REMOVED lines=21> */
.L_x_30863:
[----:B------:R-:W-:Y:S02]  /*133d0*/  MOV R209, R8 ;  /* 0x0000000800d17202 */ /* 0x000fe40000000f00 */
.L_x_30864:
[----:B------:R-:W-:Y:S05]  /*133e0*/  BSYNC B1 ;  /* 0x0000000000017941 */ /* 0x000fea0003800000 */
.L_x_30862:
        /* <DEDUP_REMOVED lines=16> */
.L_x_30868:
[----:B------:R-:W-:Y:S05]  /*134f0*/  BSYNC B2 ;  /* 0x0000000000027941 */ /* 0x000fea0003800000 */
.L_x_30867:
        /* <DEDUP_REMOVED lines=44> */
.L_x_30866:
[----:B------:R-:W-:Y:S05]  /*137c0*/  BSYNC B1 ;  /* 0x0000000000017941 */ /* 0x000fea0003800000 */
.L_x_30865:
        /* <DEDUP_REMOVED lines=21> */
.L_x_30870:
[----:B------:R-:W-:Y:S02]  /*13920*/  MOV R166, R8 ;  /* 0x0000000800a67202 */ /* 0x000fe40000000f00 */
.L_x_30871:
[----:B------:R-:W-:Y:S05]  /*13930*/  BSYNC B1 ;  /* 0x0000000000017941 */ /* 0x000fea0003800000 */
.L_x_30869:
        /* <DEDUP_REMOVED lines=16> */
.L_x_30875:
[----:B------:R-:W-:Y:S05]  /*13a40*/  BSYNC B2 ;  /* 0x0000000000027941 */ /* 0x000fea0003800000 */
.L_x_30874:
        /* <DEDUP_REMOVED lines=44> */
.L_x_30873:
[----:B------:R-:W-:Y:S05]  /*13d10*/  BSYNC B1 ;  /* 0x0000000000017941 */ /* 0x000fea0003800000 */
.L_x_30872:
        /* <DEDUP_REMOVED lines=21> */
.L_x_30877:
[----:B------:R-:W-:Y:S02]  /*13e70*/  MOV R211, R8 ;  /* 0x0000000800d37202 */ /* 0x000fe40000000f00 */
.L_x_30878:
[----:B------:R-:W-:Y:S05]  /*13e80*/  BSYNC B1 ;  /* 0x0000000000017941 */ /* 0x000fea0003800000 */
.L_x_30876:
        /* <DEDUP_REMOVED lines=18> */
.L_x_30882:
[----:B------:R-:W-:Y:S05]  /*13fb0*/  BSYNC B2 ;  /* 0x0000000000027941 */ /* 0x000fea0003800000 */
.L_x_30881:
        /* <DEDUP_REMOVED lines=44> */
.L_x_30880:
[----:B------:R-:W-:Y:S05]  /*14280*/  BSYNC B1 ;  /* 0x0000000000017941 */ /* 0x000fea0003800000 */
.L_x_30879:
        /* <DEDUP_REMOVED lines=12> */
[----:B------:R-:W-:Y:S02]  /*14350*/  SEL R215, RZ, 0x1, P3 ;  /* 0x00000001ffd77807 */ /* 0x000fe40001800000 */
        /* <DEDUP_REMOVED lines=13> */
[----:B------:R-:W-:Y:S02]  /*14430*/  LOP3.LUT R168, R171, R211, R218, 0xfe, !PT ;  /* 0x000000d3aba87212 */ /* 0x000fe400078efeda */
[----:B------:R-:W-:Y:S02]  /*14440*/  IADD3 R211, R9, 0xe0, RZ ;  /* 0x000000e009d37810 */ /* 0x000fe40007ffe0ff */
[----:B------:R-:W-:Y:S02]  /*14450*/  LOP3.LUT R215, R169, R168, R215, 0xfe, !PT ;  /* 0x000000a8a9d77212 */ /* 0x000fe400078efed7 */
[----:B------:R-:W-:Y:S01]  /*14460*/  LOP3.LUT R216, R216, R217, RZ, 0xfc, !PT ;  /* 0x000000d9d8d87212 */ /* 0x000fe200078efcff */
[----:B------:R-:W-:Y:S01]  /*14470*/  @P0 IMAD.WIDE.U32 R218, R172, R211, c[0x0][0x180] ;  /* 0x00006000acda0625 */ /* 0x000fe200078e00d3 */
        /* <DEDUP_REMOVED lines=21> */
.L_x_30884:
[----:B0-----:R-:W-:Y:S02]  /*145d0*/  MOV R215, R8 ;  /* 0x0000000800d77202 */ /* 0x001fe40000000f00 */
.L_x_30885:
[----:B------:R-:W-:Y:S05]  /*145e0*/  BSYNC B1 ;  /* 0x0000000000017941 */ /* 0x000fea0003800000 */
.L_x_30883:
        /* <DEDUP_REMOVED lines=16> */
.L_x_30889:
[----:B------:R-:W-:Y:S05]  /*146f0*/  BSYNC B2 ;  /* 0x0000000000027941 */ /* 0x000fea0003800000 */
.L_x_30888:
        /* <DEDUP_REMOVED lines=44> */
.L_x_30887:
[----:B------:R-:W-:Y:S05]  /*149c0*/  BSYNC B1 ;  /* 0x0000000000017941 */ /* 0x000fea0003800000 */
.L_x_30886:
        /* <DEDUP_REMOVED lines=23> */
.L_x_30891:
[----:B------:R-:W-:Y:S02]  /*14b40*/  MOV R215, R8 ;  /* 0x0000000800d77202 */ /* 0x000fe40000000f00 */
.L_x_30892:
[----:B------:R-:W-:Y:S05]  /*14b50*/  BSYNC B1 ;  /* 0x0000000000017941 */ /* 0x000fea0003800000 */
.L_x_30890:
        /* <DEDUP_REMOVED lines=16> */
.L_x_30896:
[----:B------:R-:W-:Y:S05]  /*14c60*/  BSYNC B2 ;  /* 0x0000000000027941 */ /* 0x000fea0003800000 */
.L_x_30895:
        /* <DEDUP_REMOVED lines=44> */
.L_x_30894:
[----:B------:R-:W-:Y:S05]  /*14f30*/  BSYNC B1 ;  /* 0x0000000000017941 */ /* 0x000fea0003800000 */
.L_x_30893:
        /* <DEDUP_REMOVED lines=23> */
.L_x_30898:
[----:B------:R-:W-:Y:S02]  /*150b0*/  MOV R164, R8 ;  /* 0x0000000800a47202 */ /* 0x000fe40000000f00 */
.L_x_30899:
[----:B------:R-:W-:Y:S05]  /*150c0*/  BSYNC B1 ;  /* 0x0000000000017941 */ /* 0x000fea0003800000 */
.L_x_30897:
        /* <DEDUP_REMOVED lines=16> */
.L_x_30903:
[----:B------:R-:W-:Y:S05]  /*151d0*/  BSYNC B2 ;  /* 0x0000000000027941 */ /* 0x000fea0003800000 */
.L_x_30902:
        /* <DEDUP_REMOVED lines=44> */
.L_x_30901:
[----:B------:R-:W-:Y:S05]  /*154a0*/  BSYNC B1 ;  /* 0x0000000000017941 */ /* 0x000fea0003800000 */
.L_x_30900:
        /* <DEDUP_REMOVED lines=21> */
.L_x_30905:
[----:B------:R-:W-:Y:S02]  /*15600*/  MOV R164, R8 ;  /* 0x0000000800a47202 */ /* 0x000fe40000000f00 */
.L_x_30906:
[----:B------:R-:W-:Y:S05]  /*15610*/  BSYNC B1 ;  /* 0x0000000000017941 */ /* 0x000fea0003800000 */
.L_x_30904:
        /* <DEDUP_REMOVED lines=16> */
.L_x_30910:
[----:B------:R-:W-:Y:S05]  /*15720*/  BSYNC B2 ;  /* 0x0000000000027941 */ /* 0x000fea0003800000 */
.L_x_30909:
        /* <DEDUP_REMOVED lines=44> */
.L_x_30908:
[----:B------:R-:W-:Y:S05]  /*159f0*/  BSYNC B1 ;  /* 0x0000000000017941 */ /* 0x000fea0003800000 */
.L_x_30907:
        /* <DEDUP_REMOVED lines=21> */
.L_x_30912:
[----:B------:R-:W-:Y:S02]  /*15b50*/  MOV R219, R8 ;  /* 0x0000000800db7202 */ /* 0x000fe40000000f00 */
.L_x_30913:
[----:B------:R-:W-:Y:S05]  /*15b60*/  BSYNC B1 ;  /* 0x0000000000017941 */ /* 0x000fea0003800000 */
.L_x_30911:
        /* <DEDUP_REMOVED lines=16> */
.L_x_30917:
[----:B------:R-:W-:Y:S05]  /*15c70*/  BSYNC B2 ;  /* 0x0000000000027941 */ /* 0x000fea0003800000 */
.L_x_30916:
        /* <DEDUP_REMOVED lines=44> */
.L_x_30915:
[----:B------:R-:W-:Y:S05]  /*15f40*/  BSYNC B1 ;  /* 0x0000000000017941 */ /* 0x000fea0003800000 */
.L_x_30914:
        /* <DEDUP_REMOVED lines=21> */
.L_x_30919:
[----:B------:R-:W-:Y:S02]  /*160a0*/  MOV R219, R8 ;  /* 0x0000000800db7202 */ /* 0x000fe40000000f00 */
.L_x_30920:
[----:B------:R-:W-:Y:S05]  /*160b0*/  BSYNC B1 ;  /* 0x0000000000017941 */ /* 0x000fea0003800000 */
.L_x_30918:
        /* <DEDUP_REMOVED lines=16> */
.L_x_30924:
[----:B------:R-:W-:Y:S05]  /*161c0*/  BSYNC B2 ;  /* 0x0000000000027941 */ /* 0x000fea0003800000 */
.L_x_30923:
        /* <DEDUP_REMOVED lines=44> */
.L_x_30922:
[----:B------:R-:W-:Y:S05]  /*16490*/  BSYNC B1 ;  /* 0x0000000000017941 */ /* 0x000fea0003800000 */
.L_x_30921:
        /* <DEDUP_REMOVED lines=21> */
.L_x_30926:
[----:B------:R-:W-:Y:S02]  /*165f0*/  MOV R166, R8 ;  /* 0x0000000800a67202 */ /* 0x000fe40000000f00 */
.L_x_30927:
[----:B------:R-:W-:Y:S05]  /*16600*/  BSYNC B1 ;  /* 0x0000000000017941 */ /* 0x000fea0003800000 */
.L_x_30925:
        /* <DEDUP_REMOVED lines=16> */
.L_x_30931:
[----:B------:R-:W-:Y:S05]  /*16710*/  BSYNC B2 ;  /* 0x0000000000027941 */ /* 0x000fea0003800000 */
.L_x_30930:
        /* <DEDUP_REMOVED lines=44> */
.L_x_30929:
[----:B------:R-:W-:Y:S05]  /*169e0*/  BSYNC B1 ;  /* 0x0000000000017941 */ /* 0x000fea0003800000 */
.L_x_30928:
        /* <DEDUP_REMOVED lines=21> */
.L_x_30933:
[----:B------:R-:W-:Y:S02]  /*16b40*/  MOV R166, R8 ;  /* 0x0000000800a67202 */ /* 0x000fe40000000f00 */
.L_x_30934:
[----:B------:R-:W-:Y:S05]  /*16b50*/  BSYNC B1 ;  /* 0x0000000000017941 */ /* 0x000fea0003800000 */
.L_x_30932:
        /* <DEDUP_REMOVED lines=18> */
.L_x_30938:
[----:B------:R-:W-:Y:S05]  /*16c80*/  BSYNC B2 ;  /* 0x0000000000027941 */ /* 0x000fea0003800000 */
.L_x_30937:
        /* <DEDUP_REMOVED lines=44> */
.L_x_30936:
[----:B------:R-:W-:Y:S05]  /*16f50*/  BSYNC B1 ;  /* 0x0000000000017941 */ /* 0x000fea0003800000 */
.L_x_30935:
[----:B------:R-:W-:Y:S01]  /*16f60*/  FADD.FTZ R165, RZ, R11 ;  /* 0x0000000bffa57221 */ /* 0x000fe20000010000 */
[----:B------:R-:W-:Y:S01]  /*16f70*/  SEL R222, RZ, 0x10000, P5 ;  /* 0x00010000ffde7807 */ /* 0x000fe20002800000 */
[----:B------:R-:W-:Y:S01]  /*16f80*/  @P0 HADD2.F32 R227, -RZ, R35.H1_H1 ;  /* 0x30000023ffe30230 */ /* 0x000fe20000004100 */
[----:B------:R-:W-:Y:S01]  /*16f90*/  LOP3.LUT P5, RZ, R20, 0x2, RZ, 0xc0, !PT ;  /* 0x0000000214ff7812 */ /* 0x000fe200078ac0ff */
[----:B------:R-:W-:Y:S01]  /*16fa0*/  FADD.FTZ R164, R165, R12 ;  /* 0x0000000ca5a47221 */ /* 0x000fe20000010000 */
[----:B------:R-:W-:-:S02]  /*16fb0*/  SEL R225, RZ, 0x100, P4 ;  /* 0x00000100ffe17807 */ /* 0x000fc40002000000 */
        /* <DEDUP_REMOVED lines=50> */
[----:B------:R-:W-:-:S03]  /*172e0*/  HADD2.F32 R164, -RZ, R167.H1_H1 ;  /* 0x300000a7ffa47230 */ /* 0x000fc60000004100 */
[----:B------:R-:W-:Y:S02]  /*172f0*/  FADD.FTZ R168, R169, R206 ;  /* 0x000000cea9a87221 */ /* 0x000fe40000010000 */
[----:B0-----:R-:W-:Y:S02]  /*17300*/  FFMA.FTZ R165, R165, R174, 1.1641532182693481445e-10 ;  /* 0x2f000000a5a57423 */ /* 0x001fe400000100ae */
[----:B------:R-:W-:Y:S02]  /*17310*/  FADD.FTZ R167, R168, R203 ;  /* 0x000000cba8a77221 */ /* 0x000fe40000010000 */
[----:B------:R-:W-:Y:S01]  /*17320*/  FMUL.FTZ R173, R164, R173 ;  /* 0x000000ada4ad7220 */ /* 0x000fe20000410000 */
[----:B------:R-:W-:Y:S01]  /*17330*/  SEL R164, RZ, 0x1, P2 ;  /* 0x00000001ffa47807 */ /* 0x000fe20001000000 */
[----:B------:R-:W-:Y:S01]  /*17340*/  FADD.FTZ R168, R167, R208 ;  /* 0x000000d0a7a87221 */ /* 0x000fe20000010000 */
[----:B------:R-:W-:Y:S01]  /*17350*/  FSETP.GTU.FTZ.AND P2, PT, R165, c[0x0][0x1e4], PT ;  /* 0x00007900a5007a0b */ /* 0x000fe20003f5c000 */
[----:B------:R-:W-:-:S02]  /*17360*/  FMUL.FTZ R173, R173, c[0x0][0x1e8] ;  /* 0x00007a00adad7a20 */ /* 0x000fc40000410000 */
[----:B------:R-:W-:Y:S01]  /*17370*/  FADD.FTZ R165, R168, R205 ;  /* 0x000000cda8a57221 */ /* 0x000fe20000010000 */
[----:B------:R-:W-:Y:S02]  /*17380*/  SEL R168, RZ, 0x1, P1 ;  /* 0x00000001ffa87807 */ /* 0x000fe40000800000 */
[----:B------:R-:W-:Y:S01]  /*17390*/  SEL R224, RZ, 0x1000000, P2 ;  /* 0x01000000ffe07807 */ /* 0x000fe20001000000 */
[----:B------:R-:W-:Y:S01]  /*173a0*/  FADD.FTZ R166, R165, R210 ;  /* 0x000000d2a5a67221 */ /* 0x000fe20000010000 */
[----:B------:R-:W-:Y:S01]  /*173b0*/  FSEL R174, R173, RZ, !P2 ;  /* 0x000000ffadae7208 */ /* 0x000fe20005000000 */
[----:B------:R-:W-:Y:S01]  /*173c0*/  IMAD.WIDE.U32 R164, R164, 0x1000000, RZ ;  /* 0x01000000a4a47825 */ /* 0x000fe200078e00ff */
[----:B------:R-:W-:Y:S02]  /*173d0*/  LOP3.LUT R222, R225, R224, R222, 0xfe, !PT ;  /* 0x000000e0e1de7212 */ /* 0x000fe400078efede */
[----:B------:R-:W-:Y:S01]  /*173e0*/  SEL R225, RZ, 0x1, P3 ;  /* 0x00000001ffe17807 */ /* 0x000fe20001800000 */
[----:B------:R-:W-:Y:S01]  /*173f0*/  FADD.FTZ R167, R166, R207 ;  /* 0x000000cfa6a77221 */ /* 0x000fe20000010000 */
[----:B------:R-:W-:Y:S01]  /*17400*/  ISETP.NE.AND P1, PT, R21, RZ, PT ;  /* 0x000000ff1500720c */ /* 0x000fe20003f25270 */
[----:B------:R-:W-:Y:S01]  /*17410*/  IMAD.WIDE.U32 R168, R168, 0x10000, RZ ;  /* 0x00010000a8a87825 */ /* 0x000fe200078e00ff */
[----:B------:R-:W-:-:S02]  /*17420*/  LOP3.LUT R225, R165, R222, R225, 0xfe, !PT ;  /* 0x000000dea5e17212 */ /* 0x000fc400078efee1 */
[----:B------:R-:W-:Y:S01]  /*17430*/  F2FP.PACK_AB R165, R218, R215 ;  /* 0x000000d7daa5723e */ /* 0x000fe200000000ff */
[----:B------:R-:W-:Y:S01]  /*17440*/  FADD.FTZ R166, R167, R212 ;  /* 0x000000d4a7a67221 */ /* 0x000fe20000010000 */
[----:B------:R-:W-:Y:S01]  /*17450*/  LOP3.LUT R168, R170, R164, R168, 0xfe, !PT ;  /* 0x000000a4aaa87212 */ /* 0x000fe200078efea8 */
[----:B------:R-:W-:Y:S01]  /*17460*/  @P0 FADD.FTZ R174, R227, R174 ;  /* 0x000000aee3ae0221 */ /* 0x000fe20000010000 */
[----:B------:R-:W-:Y:S01]  /*17470*/  LOP3.LUT R169, R171, R225, R169, 0xfe, !PT ;  /* 0x000000e1aba97212 */ /* 0x000fe200078efea9 */
[----:B------:R-:W-:Y:S01]  /*17480*/  FADD.FTZ R167, R166, R209 ;  /* 0x000000d1a6a77221 */ /* 0x000fe20000010000 */
[----:B------:R-:W-:Y:S01]  /*17490*/  LOP3.LUT R168, R168, R223, RZ, 0xfc, !PT ;  /* 0x000000dfa8a87212 */ /* 0x000fe200078efcff */
[----:B------:R-:W-:Y:S01]  /*174a0*/  IMAD.WIDE.U32 R172, R211, R172, c[0x0][0x188] ;  /* 0x00006200d3ac7625 */ /* 0x000fe200078e00ac */
[----:B------:R-:W-:-:S03]  /*174b0*/  F2FP.PACK_AB R166, R220, R217 ;  /* 0x000000d9dca6723e */ /* 0x000fc600000000ff */
[----:B------:R-:W-:Y:S01]  /*174c0*/  FADD.FTZ R164, R167, R214 ;  /* 0x000000d6a7a47221 */ /* 0x000fe20000010000 */
[----:B------:R-:W-:Y:S01]  /*174d0*/  F2FP.PACK_AB R167, R174, R219 ;  /* 0x000000dbaea7723e */ /* 0x000fe200000000ff */
[----:B------:R-:W-:-:S04]  /*174e0*/  IMAD.WIDE.U32 R170, R211, R22, c[0x0][0x190] ;  /* 0x00006400d3aa7625 */ /* 0x000fc800078e0016 */
[----:B------:R-:W-:Y:S01]  /*174f0*/  FADD.FTZ R223, R164, R213 ;  /* 0x000000d5a4df7221 */ /* 0x000fe20000010000 */
[----:B------:R-:W-:-:S03]  /*17500*/  F2FP.PACK_AB R164, R216, R213 ;  /* 0x000000d5d8a4723e */ /* 0x000fc600000000ff */
[----:B------:R-:W-:Y:S02]  /*17510*/  FADD.FTZ R222, R223, R216 ;  /* 0x000000d8dfde7221 */ /* 0x000fe40000010000 */
[----:B------:R0:W-:Y:S02]  /*17520*/  STG.E.128 [R172.64], R164 ;  /* 0x000000a4ac007986 */ /* 0x0001e4000c101d06 */
[----:B------:R-:W-:Y:S02]  /*17530*/  FADD.FTZ R223, R222, R215 ;  /* 0x000000d7dedf7221 */ /* 0x000fe40000010000 */
        /* <DEDUP_REMOVED lines=8> */
.L_x_30943:
        /* <DEDUP_REMOVED lines=148> */
.L_x_30944:
        /* <DEDUP_REMOVED lines=157> */
[----:B------:R-:W-:Y:S01]  /*188d0*/  FFMA.FTZ R27, R86, R27, R150 ;  /* 0x0000001b561b7223 */ /* 0x000fe20000010096 */
[----:B------:R-:W-:Y:S01]  /*188e0*/  F2FP.PACK_AB R15, R168, R15 ;  /* 0x0000000fa80f723e */ /* 0x000fe200000000ff */
[----:B------:R-:W-:Y:S01]  /*188f0*/  FFMA.FTZ R30, R87, R30, R151 ;  /* 0x0000001e571e7223 */ /* 0x000fe20000010097 */
[----:B------:R-:W-:Y:S01]  /*18900*/  LEA R168, P0, R9, c[0x0][0x208], 0x4 ;  /* 0x0000820009a87a11 */ /* 0x000fe200078020ff */
[----:B------:R-:W-:Y:S02]  /*18910*/  FFMA.FTZ R17, R90, R23, R154 ;  /* 0x000000175a117223 */ /* 0x000fe4000001009a */
[----:B------:R-:W-:Y:S01]  /*18920*/  FFMA.FTZ R24, R80, R29, R144 ;  /* 0x0000001d50187223 */ /* 0x000fe20000010090 */
[----:B------:R-:W-:Y:S01]  /*18930*/  F2FP.PACK_AB R19, R30, R27 ;  /* 0x0000001b1e13723e */ /* 0x000fe200000000ff */
[----:B------:R-:W-:Y:S01]  /*18940*/  FFMA.FTZ R11, R81, R176, R145 ;  /* 0x000000b0510b7223 */ /* 0x000fe20000010091 */
[C---:B------:R-:W-:Y:S01]  /*18950*/  IADD3 R176, R9.reuse, 0x20, RZ ;  /* 0x0000002009b07810 */ /* 0x040fe20007ffe0ff */
[----:B------:R-:W-:Y:S01]  /*18960*/  FFMA.FTZ R25, R82, R31, R146 ;  /* 0x0000001f52197223 */ /* 0x000fe20000010092 */
[----:B------:R-:W-:Y:S01]  /*18970*/  LEA.HI.X R169, R9, c[0x0][0x20c], RZ, 0x4, P0 ;  /* 0x0000830009a97a11 */ /* 0x000fe200000f24ff */
        /* <DEDUP_REMOVED lines=12> */
[----:B------:R1:W-:Y:S01]  /*18a40*/  STG.E.128 [R168.64], R12 ;  /* 0x0000000ca8007986 */ /* 0x0003e2000c101d06 */
[----:B------:R-:W-:Y:S01]  /*18a50*/  IMAD.MOV.U32 R11, RZ, RZ, 0x10 ;  /* 0x00000010ff0b7424 */ /* 0x000fe200078e00ff */
[----:B------:R-:W-:Y:S01]  /*18a60*/  F2FP.PACK_AB R27, R182, R27 ;  /* 0x0000001bb61b723e */ /* 0x000fe200000000ff */
[----:B------:R-:W-:Y:S01]  /*18a70*/  FFMA.FTZ R30, R68, R183, R132 ;  /* 0x000000b7441e7223 */ /* 0x000fe20000010084 */
[----:B------:R-:W-:Y:S01]  /*18a80*/  F2FP.PACK_AB R26, R180, R175 ;  /* 0x000000afb41a723e */ /* 0x000fe200000000ff */
[----:B------:R-:W-:Y:S01]  /*18a90*/  FFMA.FTZ R23, R69, R188, R133 ;  /* 0x000000bc45177223 */ /* 0x000fe20000010085 */
[----:B------:R-:W-:Y:S01]  /*18aa0*/  IADD3 R180, R9, 0x60, RZ ;  /* 0x0000006009b47810 */ /* 0x000fe20007ffe0ff */
[----:B------:R-:W-:-:S02]  /*18ab0*/  FFMA.FTZ R28, R72, R179, R136 ;  /* 0x000000b3481c7223 */ /* 0x000fc40000010088 */
[----:B------:R-:W-:Y:S01]  /*18ac0*/  IMAD.WIDE.U32 R176, R176, R11, c[0x0][0x208] ;  /* 0x00008200b0b07625 */ /* 0x000fe200078e000b */
[----:B------:R-:W-:-:S03]  /*18ad0*/  F2FP.PACK_AB R30, R23, R30 ;  /* 0x0000001e171e723e */ /* 0x000fc600000000ff */
        /* <DEDUP_REMOVED lines=10> */
[----:B------:R-:W-:Y:S01]  /*18b80*/  F2FP.PACK_AB R31, R190, R31 ;  /* 0x0000001fbe1f723e */ /* 0x000fe200000000ff */
[----:B------:R-:W-:Y:S01]  /*18b90*/  IMAD.WIDE.U32 R180, R180, R11, c[0x0][0x208] ;  /* 0x00008200b4b47625 */ /* 0x000fe200078e000b */
[----:B------:R-:W-:-:S02]  /*18ba0*/  F2FP.PACK_AB R29, R186, R29 ;  /* 0x0000001dba1d723e */ /* 0x000fc400000000ff */
[----:B------:R-:W-:Y:S01]  /*18bb0*/  F2FP.PACK_AB R28, R23, R28 ;  /* 0x0000001c171c723e */ /* 0x000fe200000000ff */
[----:B------:R-:W-:Y:S02]  /*18bc0*/  FFMA.FTZ R23, R57, R200, R121 ;  /* 0x000000c839177223 */ /* 0x000fe40000010079 */
[----:B--2---:R-:W-:Y:S02]  /*18bd0*/  FFMA.FTZ R18, R52, R199, R116 ;  /* 0x000000c734127223 */ /* 0x004fe40000010074 */
[----:B------:R-:W-:Y:S01]  /*18be0*/  FFMA.FTZ R16, R56, R195, R120 ;  /* 0x000000c338107223 */ /* 0x000fe20000010078 */
[----:B------:R1:W-:Y:S01]  /*18bf0*/  STG.E.128 [R180.64], R28 ;  /* 0x0000001cb4007986 */ /* 0x0003e2000c101d06 */
[----:B---3--:R-:W-:Y:S02]  /*18c00*/  FFMA.FTZ R25, R53, R204, R117 ;  /* 0x000000cc35197223 */ /* 0x008fe40000010075 */
[----:B------:R-:W-:Y:S01]  /*18c10*/  FFMA.FTZ R166, R51, R166, R115 ;  /* 0x000000a633a67223 */ /* 0x000fe20000010073 */
[----:B------:R-:W-:Y:S01]  /*18c20*/  F2FP.PACK_AB R16, R23, R16 ;  /* 0x000000101710723e */ /* 0x000fe200000000ff */
[----:B------:R-:W-:Y:S01]  /*18c30*/  FFMA.FTZ R26, R44, R207, R108 ;  /* 0x000000cf2c1a7223 */ /* 0x000fe2000001006c */
[----:B------:R-:W-:Y:S01]  /*18c40*/  F2FP.PACK_AB R18, R25, R18 ;  /* 0x000000121912723e */ /* 0x000fe200000000ff */
[----:B------:R-:W-:-:S02]  /*18c50*/  FFMA.FTZ R25, R50, R205, R114 ;  /* 0x000000cd32197223 */ /* 0x000fc40000010072 */
[----:B------:R-:W-:Y:S02]  /*18c60*/  FFMA.FTZ R24, R48, R203, R112 ;  /* 0x000000cb30187223 */ /* 0x000fe40000010070 */
[----:B------:R-:W-:Y:S01]  /*18c70*/  FFMA.FTZ R23, R49, R22, R113 ;  /* 0x0000001631177223 */ /* 0x000fe20000010071 */
[----:B------:R-:W-:Y:S01]  /*18c80*/  IADD3 R22, R9, 0x80, RZ ;  /* 0x0000008009167810 */ /* 0x000fe20007ffe0ff */
[----:B------:R-:W-:Y:S01]  /*18c90*/  FFMA.FTZ R187, R64, R187, R128 ;  /* 0x000000bb40bb7223 */ /* 0x000fe20000010080 */
[----:B------:R-:W-:Y:S01]  /*18ca0*/  F2FP.PACK_AB R25, R166, R25 ;  /* 0x00000019a619723e */ /* 0x000fe200000000ff */
[----:B------:R-:W-:Y:S01]  /*18cb0*/  FFMA.FTZ R192, R65, R192, R129 ;  /* 0x000000c041c07223 */ /* 0x000fe20000010081 */
[----:B------:R-:W-:Y:S01]  /*18cc0*/  IADD3 R166, R9, 0xc0, RZ ;  /* 0x000000c009a67810 */ /* 0x000fe20007ffe0ff */
[----:B------:R-:W-:Y:S01]  /*18cd0*/  FFMA.FTZ R189, R66, R189, R130 ;  /* 0x000000bd42bd7223 */ /* 0x000fe20000010082 */
[----:B------:R-:W-:Y:S01]  /*18ce0*/  F2FP.PACK_AB R24, R23, R24 ;  /* 0x000000181718723e */ /* 0x000fe200000000ff */
[----:B-1----:R-:W-:Y:S01]  /*18cf0*/  FFMA.FTZ R29, R45, R170, R109 ;  /* 0x000000aa2d1d7223 */ /* 0x002fe2000001006d */
[----:B------:R-:W-:Y:S01]  /*18d00*/  IADD3 R170, R9, 0xa0, RZ ;  /* 0x000000a009aa7810 */ /* 0x000fe20007ffe0ff */
        /* <DEDUP_REMOVED lines=42> */
.L_x_30941:
[----:B------:R-:W-:Y:S05]  /*18fb0*/  BSYNC B0 ;  /* 0x0000000000007941 */ /* 0x000fea0003800000 */
.L_x_30490:
[----:B------:R-:W-:Y:S05]  /*18fc0*/  EXIT ;  /* 0x000000000000794d */ /* 0x000fea0003800000 */
.L_x_30939:
[----:B0-----:R-:W-:Y:S01]  /*18fd0*/  HFMA2.MMA R22, -RZ, RZ, 0, 1.847743988037109375e-06 ;  /* 0x0000001fff167435 */ /* 0x001fe200000001ff */
[----:B------:R-:W-:Y:S01]  /*18fe0*/  MOV R166, R222 ;  /* 0x000000de00a67202 */ /* 0x000fe20000000f00 */
[----:B------:R-:W-:Y:S01]  /*18ff0*/  IMAD.MOV.U32 R21, RZ, RZ, 0x1 ;  /* 0x00000001ff157424 */ /* 0x000fe200078e00ff */
[----:B------:R-:W-:Y:S01]  /*19000*/  MOV R164, 0x19030 ;  /* 0x0001903000a47802 */ /* 0x000fe20000000f00 */
[----:B------:R-:W-:Y:S02]  /*19010*/  IMAD.MOV.U32 R167, RZ, RZ, -0x1 ;  /* 0xffffffffffa77424 */ /* 0x000fe400078e00ff */
[----:B------:R-:W-:Y:S05]  /*19020*/  CALL.REL.NOINC `($__internal_89_$__cuda_sm70_shflsync_bfly_p) ;  /* 0x00000b9000007944 */ /* 0x000fea0003c00000 */
[----:B01----:R-:W-:Y:S05]  /*19030*/  BRA `(.L_x_30943) ;  /* 0xffffe58000007947 */ /* 0x003fea000383ffff */
.L_x_30940:
[----:B------:R-:W-:Y:S01]  /*19040*/  MOV R21, 0x2 ;  /* 0x0000000200157802 */ /* 0x000fe20000000f00 */
[----:B------:R-:W-:Y:S01]  /*19050*/  IMAD.MOV.U32 R22, RZ, RZ, 0x1f ;  /* 0x0000001fff167424 */ /* 0x000fe200078e00ff */
[----:B------:R-:W-:Y:S02]  /*19060*/  MOV R167, 0xffffffff ;  /* 0xffffffff00a77802 */ /* 0x000fe40000000f00 */
[----:B------:R-:W-:Y:S02]  /*19070*/  MOV R164, 0x19090 ;  /* 0x0001909000a47802 */ /* 0x000fe40000000f00 */
[----:B0-----:R-:W-:Y:S05]  /*19080*/  CALL.REL.NOINC `($__internal_89_$__cuda_sm70_shflsync_bfly_p) ;  /* 0x00000b3000007944 */ /* 0x001fea0003c00000 */
[----:B0-----:R-:W-:Y:S01]  /*19090*/  HFMA2.MMA R22, -RZ, RZ, 0, 1.847743988037109375e-06 ;  /* 0x0000001fff167435 */ /* 0x001fe200000001ff */
[----:B-1----:R-:W-:Y:S01]  /*190a0*/  FADD.FTZ R166, R166, R21 ;  /* 0x00000015a6a67221 */ /* 0x002fe20000010000 */
[----:B------:R-:W-:Y:S01]  /*190b0*/  MOV R164, 0x190f0 ;  /* 0x000190f000a47802 */ /* 0x000fe20000000f00 */
[----:B------:R-:W-:-:S02]  /*190c0*/  IMAD.MOV.U32 R21, RZ, RZ, 0x4 ;  /* 0x00000004ff157424 */ /* 0x000fc400078e00ff */
[----:B------:R-:W-:Y:S02]  /*190d0*/  IMAD.MOV.U32 R167, RZ, RZ, -0x1 ;  /* 0xffffffffffa77424 */ /* 0x000fe400078e00ff */
[----:B------:R-:W-:Y:S05]  /*190e0*/  CALL.REL.NOINC `($__internal_89_$__cuda_sm70_shflsync_bfly_p) ;  /* 0x00000ad000007944 */ /* 0x000fea0003c00000 */
[----:B01----:R-:W-:Y:S01]  /*190f0*/  FADD.FTZ R166, R166, R21 ;  /* 0x00000015a6a67221 */ /* 0x003fe20000010000 */
[----:B------:R-:W-:Y:S01]  /*19100*/  MOV R21, 0x8 ;  /* 0x0000000800157802 */ /* 0x000fe20000000f00 */
[----:B------:R-:W-:Y:S01]  /*19110*/  IMAD.MOV.U32 R22, RZ, RZ, 0x1f ;  /* 0x0000001fff167424 */ /* 0x000fe200078e00ff */
[----:B------:R-:W-:Y:S02]  /*19120*/  MOV R167, 0xffffffff ;  /* 0xffffffff00a77802 */ /* 0x000fe40000000f00 */
[----:B------:R-:W-:Y:S02]  /*19130*/  MOV R164, 0x19150 ;  /* 0x0001915000a47802 */ /* 0x000fe40000000f00 */
[----:B------:R-:W-:Y:S05]  /*19140*/  CALL.REL.NOINC `($__internal_89_$__cuda_sm70_shflsync_bfly_p) ;  /* 0x00000a7000007944 */ /* 0x000fea0003c00000 */
[----:B0-----:R-:W-:Y:S01]  /*19150*/  HFMA2.MMA R22, -RZ, RZ, 0, 1.847743988037109375e-06 ;  /* 0x0000001fff167435 */ /* 0x001fe200000001ff */
[----:B-1----:R-:W-:Y:S01]  /*19160*/  FADD.FTZ R166, R166, R21 ;  /* 0x00000015a6a67221 */ /* 0x002fe20000010000 */
[----:B------:R-:W-:Y:S01]  /*19170*/  MOV R164, 0x191b0 ;  /* 0x000191b000a47802 */ /* 0x000fe20000000f00 */
[----:B------:R-:W-:Y:S02]  /*19180*/  IMAD.MOV.U32 R21, RZ, RZ, 0x10 ;  /* 0x00000010ff157424 */ /* 0x000fe400078e00ff */
[----:B------:R-:W-:-:S02]  /*19190*/  IMAD.MOV.U32 R167, RZ, RZ, -0x1 ;  /* 0xffffffffffa77424 */ /* 0x000fc400078e00ff */
[----:B------:R-:W-:Y:S05]  /*191a0*/  CALL.REL.NOINC `($__internal_89_$__cuda_sm70_shflsync_bfly_p) ;  /* 0x00000a1000007944 */ /* 0x000fea0003c00000 */
        /* <DEDUP_REMOVED lines=134> */
[----:B------:R-:W-:Y:S05]  /*19a10*/  CALL.REL.NOINC `($__internal_89_$__cuda_sm70_shflsync_bfly_p) ;  /* 0x000001a000007944 */ /* 0x000fea0003c00000 */
[----:B0-----:R-:W-:Y:S01]  /*19a20*/  HFMA2.MMA R22, -RZ, RZ, 0, 1.847743988037109375e-06 ;  /* 0x0000001fff167435 */ /* 0x001fe200000001ff */
[----:B-1----:R-:W-:Y:S01]  /*19a30*/  FADD.FTZ R166, R166, R21 ;  /* 0x00000015a6a67221 */ /* 0x002fe20000010000 */
[----:B------:R-:W-:Y:S01]  /*19a40*/  MOV R164, 0x19a80 ;  /* 0x00019a8000a47802 */ /* 0x000fe20000000f00 */
[----:B------:R-:W-:Y:S02]  /*19a50*/  IMAD.MOV.U32 R21, RZ, RZ, 0x2 ;  /* 0x00000002ff157424 */ /* 0x000fe400078e00ff */
[----:B------:R-:W-:Y:S02]  /*19a60*/  IMAD.MOV.U32 R167, RZ, RZ, -0x1 ;  /* 0xffffffffffa77424 */ /* 0x000fe400078e00ff */
[----:B------:R-:W-:Y:S05]  /*19a70*/  CALL.REL.NOINC `($__internal_89_$__cuda_sm70_shflsync_bfly_p) ;  /* 0x0000014000007944 */ /* 0x000fea0003c00000 */
[----:B01----:R-:W-:Y:S01]  /*19a80*/  FADD.FTZ R166, R166, R21 ;  /* 0x00000015a6a67221 */ /* 0x003fe20000010000 */
[----:B------:R-:W-:Y:S01]  /*19a90*/  MOV R21, 0x4 ;  /* 0x0000000400157802 */ /* 0x000fe20000000f00 */
[----:B------:R-:W-:Y:S01]  /*19aa0*/  IMAD.MOV.U32 R22, RZ, RZ, 0x1f ;  /* 0x0000001fff167424 */ /* 0x000fe200078e00ff */
[----:B------:R-:W-:-:S02]  /*19ab0*/  MOV R167, 0xffffffff ;  /* 0xffffffff00a77802 */ /* 0x000fc40000000f00 */
[----:B------:R-:W-:Y:S02]  /*19ac0*/  MOV R164, 0x19ae0 ;  /* 0x00019ae000a47802 */ /* 0x000fe40000000f00 */
        /* <DEDUP_REMOVED lines=10> */
[----:B------:R-:W-:Y:S02]  /*19b70*/  MOV R167, 0xffffffff ;  /* 0xffffffff00a77802 */ /* 0x000fe40000000f00 */
[----:B------:R-:W-:-:S02]  /*19b80*/  MOV R164, 0x19ba0 ;  /* 0x00019ba000a47802 */ /* 0x000fc40000000f00 */
[----:B------:R-:W-:Y:S05]  /*19b90*/  CALL.REL.NOINC `($__internal_89_$__cuda_sm70_shflsync_bfly_p) ;  /* 0x0000002000007944 */ /* 0x000fea0003c00000 */
[----:B01----:R-:W-:Y:S01]  /*19ba0*/  IMAD.MOV.U32 R167, RZ, RZ, R21 ;  /* 0x000000ffffa77224 */ /* 0x003fe200078e0015 */
[----:B------:R-:W-:Y:S05]  /*19bb0*/  BRA `(.L_x_30944) ;  /* 0xffffe34000007947 */ /* 0x000fea000383ffff */
        .weak           $__internal_89_$__cuda_sm70_shflsync_bfly_p
        .type           $__internal_89_$__cuda_sm70_shflsync_bfly_p,@function
        .size           $__internal_89_$__cuda_sm70_shflsync_bfly_p,(.L_x_57129 - $__internal_89_$__cuda_sm70_shflsync_bfly_p)
$__internal_89_$__cuda_sm70_shflsync_bfly_p:
[----:B------:R-:W-:Y:S01]  /*19bc0*/  HFMA2.MMA R165, -RZ, RZ, 0, 0 ;  /* 0x00000000ffa57435 */ /* 0x000fe200000001ff */
[----:B------:R-:W-:Y:S04]  /*19bd0*/  WARPSYNC R167 ;  /* 0x000000a700007348 */ /* 0x000fe80003800000 */
[----:B------:R0:W1:Y:S01]  /*19be0*/  SHFL.BFLY PT, R21, R166, R21, R22 ;  /* 0x0c000015a6157389 */ /* 0x00006200000e0016 */
[----:B------:R-:W-:Y:S05]  /*19bf0*/  RET.REL.NODEC R164 `(_ZN10layer_norm13ln_fwd_kernelINS_13Kernel_traitsIf6__halfS2_S2_fjLj2048ELj1ELj4ELj1ELj16ENS_18Kernel_traits_baseILj2048EfS2_S2_S2_fjLj128EEEEELb1ELb0ELb0ELb1EEEvNS_9FwdParamsE) ;  /* 0xfffe6400a4007950 */ /* 0x000fea0003c3ffff */
.L_x_30945:
        /* <DEDUP_REMOVED lines=16> */
.L_x_57129:


//--------------------- .text._ZN10layer_norm13ln_fwd_kernelINS_13Kernel_traitsIf6__halfS2_S2_fjLj2048ELj1ELj4ELj1ELj16ENS_18Kernel_traits_baseILj2048EfS2_S2_S2_fjLj128EEEEELb1ELb0ELb1ELb0EEEvNS_9FwdParamsE --------------------------
	.section	.text._ZN10layer_norm13ln_fwd_kernelINS_13Kernel_traitsIf6__halfS2_S2_fjLj2048ELj1ELj4ELj1ELj16ENS_18Kernel_traits_baseILj2048EfS2_S2_S2_fjLj128EEEEELb1ELb0ELb1ELb0EEEvNS_9FwdParamsE,"ax",@progbits
	.sectioninfo	@"SHI_REGISTERS=242"
	.align	128
        .global         _ZN10layer_norm13ln_fwd_kernelINS_13Kernel_traitsIf6__halfS2_S2_fjLj2048ELj1ELj4ELj1ELj16ENS_18Kernel_traits_baseILj2048EfS2_S2_S2_fjLj128EEEEELb1ELb0ELb1ELb0EEEvNS_9FwdParamsE
        .type           _ZN10layer_norm13ln_fwd_kernelINS_13Kernel_traitsIf6__halfS2_S2_fjLj2048ELj1ELj4ELj1ELj16ENS_18Kernel_traits_baseILj2048EfS2_S2_S2_fjLj128EEEEELb1ELb0ELb1ELb0EEEvNS_9FwdParamsE,@function
        .size           _ZN10layer_norm13ln_fwd_kernelINS_13Kernel_traitsIf6__halfS2_S2_fjLj2048ELj1ELj4ELj1ELj16ENS_18Kernel_traits_baseILj2048EfS2_S2_S2_fjLj128EEEEELb1ELb0ELb1ELb0EEEvNS_9FwdParamsE,(.L_x_57130 - _ZN10layer_norm13ln_fwd_kernelINS_13Kernel_traitsIf6__halfS2_S2_fjLj2048ELj1ELj4ELj1ELj16ENS_18Kernel_traits_baseILj2048EfS2_S2_S2_fjLj128EEEEELb1ELb0ELb1ELb0EEEvNS_9FwdParamsE)
        .other          _ZN10layer_norm13ln_fwd_kernelINS_13Kernel_traitsIf6__halfS2_S2_fjLj2048ELj1ELj4ELj1ELj16ENS_18Kernel_traits_baseILj2048EfS2_S2_S2_fjLj128EEEEELb1ELb0ELb1ELb0EEEvNS_9FwdParamsE,@"STO_CUDA_ENTRY STV_DEFAULT"
_ZN10layer_norm13ln_fwd_kernelINS_13Kernel_traitsIf6__halfS2_S2_fjLj2048ELj1ELj4ELj1ELj16ENS_18Kernel_traits_baseILj2048EfS2_S2_S2_fjLj128EEEEELb1ELb0ELb1ELb0EEEvNS_9FwdParamsE:
.text._ZN10layer_norm13ln_fwd_kernelINS_13Kernel_traitsIf6__halfS2_S2_fjLj2048ELj1ELj4ELj1ELj16ENS_18Kernel_traits_baseILj2048EfS2_S2_S2_fjLj128EEEEELb1ELb0ELb1ELb0EEEvNS_9FwdParamsE:
        /* <DEDUP_REMOVED lines=42> */
[----:B------:R-:W-:-:S02]  /*02a0*/  UIADD3 UR17, UR4, 0x1715609d, URZ ;  /* 0x1715609d04117890 */ /* 0x000fc4000fffe03f */
[----:B------:R-:W-:Y:S01]  /*02b0*/  UIADD3 UR18, UR5, -0x56f99767, URZ ;  /* 0xa906689905127890 */ /* 0x000fe2000fffe03f */
[----:B------:R-:W-:Y:S01]  /*02c0*/  IMAD.WIDE.U32 R4, R4, -0x2daee0ad, RZ ;  /* 0xd2511f5304047825 */ /* 0x000fe200078e00ff */
[----:B------:R-:W-:Y:S01]  /*02d0*/  LOP3.LUT R3, R7, UR11, R8, 0x96, !PT ;  /* 0x0000000b07037c12 */ /* 0x000fe2000f8e9608 */
[----:B------:R-:W-:Y:S02]  /*02e0*/  UIADD3 UR19, UR4, -0x4ab325aa, URZ ;  /* 0xb54cda5604137890 */ /* 0x000fe4000fffe03f */
[----:B------:R-:W-:Y:S01]  /*02f0*/  UIADD3 UR20, UR5, 0x646e171e, URZ ;  /* 0x646e171e05147890 */ /* 0x000fe2000fffe03f */
[----:B------:R-:W-:Y:S01]  /*0300*/  LOP3.LUT R8, R5, UR12, R2, 0x96, !PT ;  /* 0x0000000c05087c12 */ /* 0x000fe2000f8e9602 */
[----:B------:R-:W-:Y:S01]  /*0310*/  IMAD.MOV.U32 R5, RZ, RZ, c[0x0][0x168] ;  /* 0x00005a00ff057624 */ /* 0x000fe200078e00ff */
[----:B------:R-:W-:Y:S01]  /*0320*/  UIADD3 UR21, UR4, 0x5384540f, URZ ;  /* 0x5384540f04157890 */ /* 0x000fe2000fffe03f */
[----:B------:R-:W-:Y:S01]  /*0330*/  IMAD.WIDE.U32 R2, R3, -0x2daee0ad, RZ ;  /* 0xd2511f5303027825 */ /* 0x000fe200078e00ff */
[----:B------:R-:W-:-:S02]  /*0340*/  UIADD3 UR22, UR5, 0x1fd5c5a3, URZ ;  /* 0x1fd5c5a305167890 */ /* 0x000fc4000fffe03f */
[----:B------:R-:W-:Y:S01]  /*0350*/  SHF.R.S32.HI R5, RZ, 0x1f, R5 ;  /* 0x0000001fff057819 */ /* 0x000fe20000011405 */
[----:B------:R-:W-:Y:S01]  /*0360*/  IMAD.WIDE.U32 R8, R8, -0x326172a9, RZ ;  /* 0xcd9e8d5708087825 */ /* 0x000fe200078e00ff */
[----:B------:R-:W-:Y:S01]  /*0370*/  LOP3.LUT R7, R3, UR14, R4, 0x96, !PT ;  /* 0x0000000e03077c12 */ /* 0x000fe2000f8e9604 */
[----:B------:R-:W-:Y:S01]  /*0380*/  UIADD3 UR23, UR4, -0xe443238, URZ ;  /* 0xf1bbcdc804177890 */ /* 0x000fe2000fffe03f */
[----:B------:R-:W-:Y:S02]  /*0390*/  LEA.HI R192, R5, c[0x0][0x168], RZ, 0x3 ;  /* 0x00005a0005c07a11 */ /* 0x000fe400078f18ff */
        /* <DEDUP_REMOVED lines=39> */
.L_x_30947:
[----:B------:R-:W-:Y:S05]  /*0610*/  BSYNC B0 ;  /* 0x0000000000007941 */ /* 0x000fea0003800000 */
.L_x_30946:
        /* <DEDUP_REMOVED lines=17> */
.L_x_30949:
[----:B------:R-:W-:Y:S05]  /*0730*/  BSYNC B0 ;  /* 0x0000000000007941 */ /* 0x000fea0003800000 */
.L_x_30948:
        /* <DEDUP_REMOVED lines=17> */
.L_x_30951:
[----:B------:R-:W-:Y:S05]  /*0850*/  BSYNC B0 ;  /* 0x0000000000007941 */ /* 0x000fea0003800000 */
.L_x_30950:
        /* <DEDUP_REMOVED lines=17> */
.L_x_30953:
[----:B------:R-:W-:Y:S05]  /*0970*/  BSYNC B0 ;  /* 0x0000000000007941 */ /* 0x000fea0003800000 */
.L_x_30952:
        /* <DEDUP_REMOVED lines=17> */
.L_x_30955:
[----:B------:R-:W-:Y:S05]  /*0a90*/  BSYNC B0 ;  /* 0x0000000000007941 */ /* 0x000fea0003800000 */
.L_x_30954:
        /* <DEDUP_REMOVED lines=27> */
.L_x_30957:
[----:B------:R-:W-:Y:S05]  /*0c50*/  BSYNC B0 ;  /* 0x0000000000007941 */ /* 0x000fea0003800000 */
.L_x_30956:
[----:B------:R-:W-:Y:S01]  /*0c60*/  ISETP.GE.U32.AND P1, PT, R192, 0xe0, PT ;  /* 0x000000e0c000780c */ /* 0x000fe20003f26070 */
[----:B0-----:R-:W-:Y:S01]  /*0c70*/  IMAD.WIDE.U32 R8, R10, -0x2daee0ad, RZ ;  /* 0xd2511f530a087825 */ /* 0x001fe200078e00ff */
[----:B------:R-:W-:Y:S01]  /*0c80*/  LOP3.LUT R224, R224, 0xfffffff7, RZ, 0xc0, !PT ;  /* 0xfffffff7e0e07812 */ /* 0x000fe200078ec0ff */
[----:B------:R-:W-:Y:S01]  /*0c90*/  UIADD3 UR26, UR5, -0x695add53, URZ ;  /* 0x96a522ad051a7890 */ /* 0x000fe2000fffe03f */
[----:B------:R-:W-:Y:S01]  /*0ca0*/  BSSY B0, `(.L_x_30958) ;  /* 0x0000016000007945 */ /* 0x000fe20003800000 */
[----:B------:R-:W-:Y:S01]  /*0cb0*/  IMAD.WIDE.U32 R10, R11, -0x326172a9, RZ ;  /* 0xcd9e8d570b0a7825 */ /* 0x000fe200078e00ff */
[----:B------:R-:W-:-:S02]  /*0cc0*/  LEA R223, R14, R223, 0x2 ;  /* 0x000000df0edf7211 */ /* 0x000fc400078e10ff */
[----:B------:R-:W-:Y:S02]  /*0cd0*/  LOP3.LUT R215, R9, UR22, R4, 0x96, !PT ;  /* 0x0000001609d77c12 */ /* 0x000fe4000f8e9604 */
        /* <DEDUP_REMOVED lines=18> */
.L_x_30959:
[----:B------:R-:W-:Y:S05]  /*0e00*/  BSYNC B0 ;  /* 0x0000000000007941 */ /* 0x000fea0003800000 */
.L_x_30958:
        /* <DEDUP_REMOVED lines=21> */
.L_x_30961:
[----:B------:R-:W-:Y:S05]  /*0f60*/  BSYNC B0 ;  /* 0x0000000000007941 */ /* 0x000fea0003800000 */
.L_x_30960:
        /* <DEDUP_REMOVED lines=16> */
.L_x_31652:
        /* <DEDUP_REMOVED lines=38> */
.L_x_30966:
        /* <DEDUP_REMOVED lines=12> */
.L_x_30969:
[----:B------:R-:W-:Y:S02]  /*1390*/  IMAD.MOV.U32 R188, RZ, RZ, R220 ;  /* 0x000000ffffbc7224 */ /* 0x000fe400078e00dc */
.L_x_30970:
[----:B------:R-:W-:Y:S05]  /*13a0*/  BSYNC B3 ;  /* 0x0000000000037941 */ /* 0x000fea0003800000 */
.L_x_30968:
        /* <DEDUP_REMOVED lines=16> */
.L_x_30974:
[----:B------:R-:W-:Y:S05]  /*14b0*/  BSYNC B4 ;  /* 0x0000000000047941 */ /* 0x000fea0003800000 */
.L_x_30973:
        /* <DEDUP_REMOVED lines=44> */
.L_x_30972:
[----:B------:R-:W-:Y:S05]  /*1780*/  BSYNC B3 ;  /* 0x0000000000037941 */ /* 0x000fea0003800000 */
.L_x_30971:
        /* <DEDUP_REMOVED lines=11> */
.L_x_30967:
[----:B------:R-:W-:Y:S05]  /*1840*/  BSYNC B2 ;  /* 0x0000000000027941 */ /* 0x000fea0003800000 */
.L_x_30965:
        /* <DEDUP_REMOVED lines=8> */
.L_x_30976:
        /* <DEDUP_REMOVED lines=12> */
.L_x_30979:
[----:B------:R-:W-:Y:S02]  /*1990*/  MOV R188, R220 ;  /* 0x000000dc00bc7202 */ /* 0x000fe40000000f00 */
.L_x_30980:
[----:B------:R-:W-:Y:S05]  /*19a0*/  BSYNC B3 ;  /* 0x0000000000037941 */ /* 0x000fea0003800000 */
.L_x_30978:
        /* <DEDUP_REMOVED lines=16> */
.L_x_30984:
[----:B------:R-:W-:Y:S05]  /*1ab0*/  BSYNC B4 ;  /* 0x0000000000047941 */ /* 0x000fea0003800000 */
.L_x_30983:
        /* <DEDUP_REMOVED lines=44> */
.L_x_30982:
[----:B------:R-:W-:Y:S05]  /*1d80*/  BSYNC B3 ;  /* 0x0000000000037941 */ /* 0x000fea0003800000 */
.L_x_30981:
        /* <DEDUP_REMOVED lines=11> */
.L_x_30977:
[----:B------:R-:W-:Y:S05]  /*1e40*/  BSYNC B2 ;  /* 0x0000000000027941 */ /* 0x000fea0003800000 */
.L_x_30975:
        /* <DEDUP_REMOVED lines=8> */
.L_x_30986:
        /* <DEDUP_REMOVED lines=12> */
.L_x_30989:
[----:B------:R-:W-:Y:S02]  /*1f90*/  IMAD.MOV.U32 R188, RZ, RZ, R220 ;  /* 0x000000ffffbc7224 */ /* 0x000fe400078e00dc */
.L_x_30990:
[----:B------:R-:W-:Y:S05]  /*1fa0*/  BSYNC B3 ;  /* 0x0000000000037941 */ /* 0x000fea0003800000 */
.L_x_30988:
        /* <DEDUP_REMOVED lines=16> */
.L_x_30994:
[----:B------:R-:W-:Y:S05]  /*20b0*/  BSYNC B4 ;  /* 0x0000000000047941 */ /* 0x000fea0003800000 */
.L_x_30993:
        /* <DEDUP_REMOVED lines=44> */
.L_x_30992:
[----:B------:R-:W-:Y:S05]  /*2380*/  BSYNC B3 ;  /* 0x0000000000037941 */ /* 0x000fea0003800000 */
.L_x_30991:
        /* <DEDUP_REMOVED lines=11> */
.L_x_30987:
[----:B------:R-:W-:Y:S05]  /*2440*/  BSYNC B2 ;  /* 0x0000000000027941 */ /* 0x000fea0003800000 */
.L_x_30985:
        /* <DEDUP_REMOVED lines=8> */
.L_x_30996:
        /* <DEDUP_REMOVED lines=12> */
.L_x_30999:
[----:B------:R-:W-:Y:S02]  /*2590*/  MOV R210, R220 ;  /* 0x000000dc00d27202 */ /* 0x000fe40000000f00 */
.L_x_31000:
[----:B------:R-:W-:Y:S05]  /*25a0*/  BSYNC B3 ;  /* 0x0000000000037941 */ /* 0x000fea0003800000 */
.L_x_30998:
        /* <DEDUP_REMOVED lines=16> */
.L_x_31004:
[----:B------:R-:W-:Y:S05]  /*26b0*/  BSYNC B4 ;  /* 0x0000000000047941 */ /* 0x000fea0003800000 */
.L_x_31003:
        /* <DEDUP_REMOVED lines=44> */
.L_x_31002:
[----:B------:R-:W-:Y:S05]  /*2980*/  BSYNC B3 ;  /* 0x0000000000037941 */ /* 0x000fea0003800000 */
.L_x_31001:
        /* <DEDUP_REMOVED lines=12> */
.L_x_30997:
[----:B------:R-:W-:Y:S05]  /*2a50*/  BSYNC B2 ;  /* 0x0000000000027941 */ /* 0x000fea0003800000 */
.L_x_30995:
        /* <DEDUP_REMOVED lines=8> */
.L_x_31006:
        /* <DEDUP_REMOVED lines=12> */
.L_x_31009:
[----:B------:R-:W-:Y:S02]  /*2ba0*/  IMAD.MOV.U32 R209, RZ, RZ, R220 ;  /* 0x000000ffffd17224 */ /* 0x000fe400078e00dc */
.L_x_31010:
[----:B------:R-:W-:Y:S05]  /*2bb0*/  BSYNC B3 ;  /* 0x0000000000037941 */ /* 0x000fea0003800000 */
.L_x_31008:
        /* <DEDUP_REMOVED lines=16> */
.L_x_31014:
[----:B------:R-:W-:Y:S05]  /*2cc0*/  BSYNC B4 ;  /* 0x0000000000047941 */ /* 0x000fea0003800000 */
.L_x_31013:
        /* <DEDUP_REMOVED lines=44> */
.L_x_31012:
[----:B------:R-:W-:Y:S05]  /*2f90*/  BSYNC B3 ;  /* 0x0000000000037941 */ /* 0x000fea0003800000 */
.L_x_31011:
        /* <DEDUP_REMOVED lines=10> */
[----:B------:R-:W-:Y:S01]  /*3040*/  @P2 FADD.FTZ R187, R166, R187 ;  /* 0x000000bba6bb2221 */ /* 0x000fe20000010000 */
[----:B------:R-:W-:Y:S02]  /*3050*/  PRMT R209, R165, 0x7610, R209 ;  /* 0x00007610a5d17816 */ /* 0x000fe400000000d1 */
.L_x_31007:
[----:B------:R-:W-:Y:S05]  /*3060*/  BSYNC B2 ;  /* 0x0000000000027941 */ /* 0x000fea0003800000 */
.L_x_31005:
        /* <DEDUP_REMOVED lines=8> */
.L_x_31016:
        /* <DEDUP_REMOVED lines=12> */
.L_x_31019:
[----:B------:R-:W-:Y:S02]  /*31b0*/  MOV R208, R220 ;  /* 0x000000dc00d07202 */ /* 0x000fe40000000f00 */
.L_x_31020:
[----:B------:R-:W-:Y:S05]  /*31c0*/  BSYNC B3 ;  /* 0x0000000000037941 */ /* 0x000fea0003800000 */
.L_x_31018:
        /* <DEDUP_REMOVED lines=16> */
.L_x_31024:
[----:B------:R-:W-:Y:S05]  /*32d0*/  BSYNC B4 ;  /* 0x0000000000047941 */ /* 0x000fea0003800000 */
.L_x_31023:
        /* <DEDUP_REMOVED lines=44> */
.L_x_31022:
[----:B------:R-:W-:Y:S05]  /*35a0*/  BSYNC B3 ;  /* 0x0000000000037941 */ /* 0x000fea0003800000 */
.L_x_31021:
        /* <DEDUP_REMOVED lines=12> */
.L_x_31017:
[----:B------:R-:W-:Y:S05]  /*3670*/  BSYNC B2 ;  /* 0x0000000000027941 */ /* 0x000fea0003800000 */
.L_x_31015:
        /* <DEDUP_REMOVED lines=8> */
.L_x_31026:
        /* <DEDUP_REMOVED lines=12> */
.L_x_31029:
[----:B------:R-:W-:Y:S02]  /*37c0*/  IMAD.MOV.U32 R207, RZ, RZ, R220 ;  /* 0x000000ffffcf7224 */ /* 0x000fe400078e00dc */
.L_x_31030:
[----:B------:R-:W-:Y:S05]  /*37d0*/  BSYNC B3 ;  /* 0x0000000000037941 */ /* 0x000fea0003800000 */
.L_x_31028:
        /* <DEDUP_REMOVED lines=16> */
.L_x_31034:
[----:B------:R-:W-:Y:S05]  /*38e0*/  BSYNC B4 ;  /* 0x0000000000047941 */ /* 0x000fea0003800000 */
.L_x_31033:
        /* <DEDUP_REMOVED lines=44> */
.L_x_31032:
[----:B------:R-:W-:Y:S05]  /*3bb0*/  BSYNC B3 ;  /* 0x0000000000037941 */ /* 0x000fea0003800000 */
.L_x_31031:
        /* <DEDUP_REMOVED lines=12> */
.L_x_31027:
[----:B------:R-:W-:Y:S05]  /*3c80*/  BSYNC B2 ;  /* 0x0000000000027941 */ /* 0x000fea0003800000 */
.L_x_31025:
        /* <DEDUP_REMOVED lines=8> */
.L_x_31036:
        /* <DEDUP_REMOVED lines=12> */
.L_x_31039:
[----:B------:R-:W-:Y:S02]  /*3dd0*/  MOV R206, R220 ;  /* 0x000000dc00ce7202 */ /* 0x000fe40000000f00 */
.L_x_31040:
[----:B------:R-:W-:Y:S05]  /*3de0*/  BSYNC B3 ;  /* 0x0000000000037941 */ /* 0x000fea0003800000 */
.L_x_31038:
        /* <DEDUP_REMOVED lines=16> */
.L_x_31044:
[----:B------:R-:W-:Y:S05]  /*3ef0*/  BSYNC B4 ;  /* 0x0000000000047941 */ /* 0x000fea0003800000 */
.L_x_31043:
        /* <DEDUP_REMOVED lines=44> */
.L_x_31042:
[----:B------:R-:W-:Y:S05]  /*41c0*/  BSYNC B3 ;  /* 0x0000000000037941 */ /* 0x000fea0003800000 */
.L_x_31041:
[----:B------:R-:W0:Y:S01]  /*41d0*/  I2F.U32 R164, R206 ;  /* 0x000000ce00a47306 */ /* 0x000e220000201000 */
[----:B-----5:R-:W-:Y:S01]  /*41e0*/  HADD2.F32 R165, -RZ, R159.H1_H1 ;  /* 0x3000009fffa57230 */ /* 0x020fe20000004100 */
[----:B------:R-:W-:-:S04]  /*41f0*/  IMAD.MOV.U32 R167, RZ, RZ, 0x2f800000 ;  /* 0x2f800000ffa77424 */ /* 0x000fc800078e00ff */
        /* <DEDUP_REMOVED lines=9> */
.L_x_31037:
[----:B------:R-:W-:Y:S05]  /*4290*/  BSYNC B2 ;  /* 0x0000000000027941 */ /* 0x000fea0003800000 */
.L_x_31035:
        /* <DEDUP_REMOVED lines=29> */
.L_x_31046:
[----:B------:R-:W-:Y:S05]  /*4470*/  BSYNC B2 ;  /* 0x0000000000027941 */ /* 0x000fea0003800000 */
.L_x_31045:
[----:B------:R-:W-:Y:S02]  /*4480*/  IADD3 R227, R227, 0x20, RZ ;  /* 0x00000020e3e37810 */ /* 0x000fe40007ffe0ff */
[----:B------:R-:W-:Y:S02]  /*4490*/  IADD3 R229, R229, 0x20, RZ ;  /* 0x00000020e5e57810 */ /* 0x000fe40007ffe0ff */
.L_x_30964:
[----:B------:R-:W-:Y:S05]  /*44a0*/  BSYNC B1 ;  /* 0x0000000000017941 */ /* 0x000fea0003800000 */
.L_x_30963:
        /* <DEDUP_REMOVED lines=20> */
.L_x_31050:
        /* <DEDUP_REMOVED lines=12> */
.L_x_31053:
[----:B------:R-:W-:Y:S02]  /*46b0*/  IMAD.MOV.U32 R180, RZ, RZ, R220 ;  /* 0x000000ffffb47224 */ /* 0x000fe400078e00dc */
.L_x_31054:
[----:B------:R-:W-:Y:S05]  /*46c0*/  BSYNC B3 ;  /* 0x0000000000037941 */ /* 0x000fea0003800000 */
.L_x_31052:
        /* <DEDUP_REMOVED lines=16> */
.L_x_31058:
[----:B------:R-:W-:Y:S05]  /*47d0*/  BSYNC B4 ;  /* 0x0000000000047941 */ /* 0x000fea0003800000 */
.L_x_31057:
        /* <DEDUP_REMOVED lines=44> */
.L_x_31056:
[----:B------:R-:W-:Y:S05]  /*4aa0*/  BSYNC B3 ;  /* 0x0000000000037941 */ /* 0x000fea0003800000 */
.L_x_31055:
        /* <DEDUP_REMOVED lines=11> */
.L_x_31051:
[----:B------:R-:W-:Y:S05]  /*4b60*/  BSYNC B2 ;  /* 0x0000000000027941 */ /* 0x000fea0003800000 */
.L_x_31049:
        /* <DEDUP_REMOVED lines=8> */
.L_x_31060:
        /* <DEDUP_REMOVED lines=12> */
.L_x_31063:
[----:B------:R-:W-:Y:S02]  /*4cb0*/  MOV R180, R220 ;  /* 0x000000dc00b47202 */ /* 0x000fe40000000f00 */
.L_x_31064:
[----:B------:R-:W-:Y:S05]  /*4cc0*/  BSYNC B3 ;  /* 0x0000000000037941 */ /* 0x000fea0003800000 */
.L_x_31062:
        /* <DEDUP_REMOVED lines=16> */
.L_x_31068:
[----:B------:R-:W-:Y:S05]  /*4dd0*/  BSYNC B4 ;  /* 0x0000000000047941 */ /* 0x000fea0003800000 */
.L_x_31067:
        /* <DEDUP_REMOVED lines=44> */
.L_x_31066:
[----:B------:R-:W-:Y:S05]  /*50a0*/  BSYNC B3 ;  /* 0x0000000000037941 */ /* 0x000fea0003800000 */
.L_x_31065:
        /* <DEDUP_REMOVED lines=11> */
.L_x_31061:
[----:B------:R-:W-:Y:S05]  /*5160*/  BSYNC B2 ;  /* 0x0000000000027941 */ /* 0x000fea0003800000 */
.L_x_31059:
        /* <DEDUP_REMOVED lines=8> */
.L_x_31070:
        /* <DEDUP_REMOVED lines=12> */
.L_x_31073:
[----:B------:R-:W-:Y:S02]  /*52b0*/  IMAD.MOV.U32 R180, RZ, RZ, R220 ;  /* 0x000000ffffb47224 */ /* 0x000fe400078e00dc */
.L_x_31074:
[----:B------:R-:W-:Y:S05]  /*52c0*/  BSYNC B3 ;  /* 0x0000000000037941 */ /* 0x000fea0003800000 */
.L_x_31072:
        /* <DEDUP_REMOVED lines=16> */
.L_x_31078:
[----:B------:R-:W-:Y:S05]  /*53d0*/  BSYNC B4 ;  /* 0x0000000000047941 */ /* 0x000fea0003800000 */
.L_x_31077:
        /* <DEDUP_REMOVED lines=44> */
.L_x_31076:
[----:B------:R-:W-:Y:S05]  /*56a0*/  BSYNC B3 ;  /* 0x0000000000037941 */ /* 0x000fea0003800000 */
.L_x_31075:
        /* <DEDUP_REMOVED lines=11> */
.L_x_31071:
[----:B------:R-:W-:Y:S05]  /*5760*/  BSYNC B2 ;  /* 0x0000000000027941 */ /* 0x000fea0003800000 */
.L_x_31069:
        /* <DEDUP_REMOVED lines=8> */
.L_x_31080:
        /* <DEDUP_REMOVED lines=12> */
.L_x_31083:
[----:B------:R-:W-:Y:S02]  /*58b0*/  IMAD.MOV.U32 R210, RZ, RZ, R220 ;  /* 0x000000ffffd27224 */ /* 0x000fe400078e00dc */
.L_x_31084:
[----:B------:R-:W-:Y:S05]  /*58c0*/  BSYNC B3 ;  /* 0x0000000000037941 */ /* 0x000fea0003800000 */
.L_x_31082:
        /* <DEDUP_REMOVED lines=16> */
.L_x_31088:
[----:B------:R-:W-:Y:S05]  /*59d0*/  BSYNC B4 ;  /* 0x0000000000047941 */ /* 0x000fea0003800000 */
.L_x_31087:
        /* <DEDUP_REMOVED lines=44> */
.L_x_31086:
[----:B------:R-:W-:Y:S05]  /*5ca0*/  BSYNC B3 ;  /* 0x0000000000037941 */ /* 0x000fea0003800000 */
.L_x_31085:
        /* <DEDUP_REMOVED lines=12> */
.L_x_31081:
[----:B------:R-:W-:Y:S05]  /*5d70*/  BSYNC B2 ;  /* 0x0000000000027941 */ /* 0x000fea0003800000 */
.L_x_31079:
        /* <DEDUP_REMOVED lines=8> */
.L_x_31090:
        /* <DEDUP_REMOVED lines=12> */
.L_x_31093:
[----:B------:R-:W-:Y:S02]  /*5ec0*/  MOV R209, R220 ;  /* 0x000000dc00d17202 */ /* 0x000fe40000000f00 */
.L_x_31094:
[----:B------:R-:W-:Y:S05]  /*5ed0*/  BSYNC B3 ;  /* 0x0000000000037941 */ /* 0x000fea0003800000 */
.L_x_31092:
        /* <DEDUP_REMOVED lines=16> */
.L_x_31098:
[----:B------:R-:W-:Y:S05]  /*5fe0*/  BSYNC B4 ;  /* 0x0000000000047941 */ /* 0x000fea0003800000 */
.L_x_31097:
        /* <DEDUP_REMOVED lines=44> */
.L_x_31096:
[----:B------:R-:W-:Y:S05]  /*62b0*/  BSYNC B3 ;  /* 0x0000000000037941 */ /* 0x000fea0003800000 */
.L_x_31095:
        /* <DEDUP_REMOVED lines=12> */
.L_x_31091:
[----:B------:R-:W-:Y:S05]  /*6380*/  BSYNC B2 ;  /* 0x0000000000027941 */ /* 0x000fea0003800000 */
.L_x_31089:
        /* <DEDUP_REMOVED lines=8> */
.L_x_31100:
        /* <DEDUP_REMOVED lines=12> */
.L_x_31103:
[----:B------:R-:W-:Y:S02]  /*64d0*/  IMAD.MOV.U32 R208, RZ, RZ, R220 ;  /* 0x000000ffffd07224 */ /* 0x000fe400078e00dc */
.L_x_31104:
[----:B------:R-:W-:Y:S05]  /*64e0*/  BSYNC B3 ;  /* 0x0000000000037941 */ /* 0x000fea0003800000 */
.L_x_31102:
        /* <DEDUP_REMOVED lines=16> */
.L_x_31108:
[----:B------:R-:W-:Y:S05]  /*65f0*/  BSYNC B4 ;  /* 0x0000000000047941 */ /* 0x000fea0003800000 */
.L_x_31107:
        /* <DEDUP_REMOVED lines=44> */
.L_x_31106:
[----:B------:R-:W-:Y:S05]  /*68c0*/  BSYNC B3 ;  /* 0x0000000000037941 */ /* 0x000fea0003800000 */
.L_x_31105:
        /* <DEDUP_REMOVED lines=12> */
.L_x_31101:
[----:B------:R-:W-:Y:S05]  /*6990*/  BSYNC B2 ;  /* 0x0000000000027941 */ /* 0x000fea0003800000 */
.L_x_31099:
        /* <DEDUP_REMOVED lines=8> */
.L_x_31110:
        /* <DEDUP_REMOVED lines=12> */
.L_x_31113:
[----:B------:R-:W-:Y:S02]  /*6ae0*/  IMAD.MOV.U32 R207, RZ, RZ, R220 ;  /* 0x000000ffffcf7224 */ /* 0x000fe400078e00dc */
.L_x_31114:
[----:B------:R-:W-:Y:S05]  /*6af0*/  BSYNC B3 ;  /* 0x0000000000037941 */ /* 0x000fea0003800000 */
.L_x_31112:
        /* <DEDUP_REMOVED lines=16> */
.L_x_31118:
[----:B------:R-:W-:Y:S05]  /*6c00*/  BSYNC B4 ;  /* 0x0000000000047941 */ /* 0x000fea0003800000 */
.L_x_31117:
        /* <DEDUP_REMOVED lines=44> */
.L_x_31116:
[----:B------:R-:W-:Y:S05]  /*6ed0*/  BSYNC B3 ;  /* 0x0000000000037941 */ /* 0x000fea0003800000 */
.L_x_31115:
        /* <DEDUP_REMOVED lines=12> */
.L_x_31111:
[----:B------:R-:W-:Y:S05]  /*6fa0*/  BSYNC B2 ;  /* 0x0000000000027941 */ /* 0x000fea0003800000 */
.L_x_31109:
        /* <DEDUP_REMOVED lines=8> */
.L_x_31120:
        /* <DEDUP_REMOVED lines=12> */
.L_x_31123:
[----:B------:R-:W-:Y:S02]  /*70f0*/  MOV R206, R220 ;  /* 0x000000dc00ce7202 */ /* 0x000fe40000000f00 */
.L_x_31124:
[----:B------:R-:W-:Y:S05]  /*7100*/  BSYNC B3 ;  /* 0x0000000000037941 */ /* 0x000fea0003800000 */
.L_x_31122:
        /* <DEDUP_REMOVED lines=16> */
.L_x_31128:
[----:B------:R-:W-:Y:S05]  /*7210*/  BSYNC B4 ;  /* 0x0000000000047941 */ /* 0x000fea0003800000 */
.L_x_31127:
        /* <DEDUP_REMOVED lines=44> */
.L_x_31126:
[----:B------:R-:W-:Y:S05]  /*74e0*/  BSYNC B3 ;  /* 0x0000000000037941 */ /* 0x000fea0003800000 */
.L_x_31125:
        /* <DEDUP_REMOVED lines=12> */
.L_x_31121:
[----:B------:R-:W-:Y:S05]  /*75b0*/  BSYNC B2 ;  /* 0x0000000000027941 */ /* 0x000fea0003800000 */
.L_x_31119:
        /* <DEDUP_REMOVED lines=29> */
.L_x_31130:
[----:B------:R-:W-:Y:S05]  /*7790*/  BSYNC B2 ;  /* 0x0000000000027941 */ /* 0x000fea0003800000 */
.L_x_31129:
[----:B------:R-:W-:Y:S02]  /*77a0*/  IADD3 R227, R227, 0x20, RZ ;  /* 0x00000020e3e37810 */ /* 0x000fe40007ffe0ff */
[----:B------:R-:W-:Y:S02]  /*77b0*/  IADD3 R229, R229, 0x20, RZ ;  /* 0x00000020e5e57810 */ /* 0x000fe40007ffe0ff */
.L_x_31048:
[----:B------:R-:W-:Y:S05]  /*77c0*/  BSYNC B1 ;  /* 0x0000000000017941 */ /* 0x000fea0003800000 */
.L_x_31047:
        /* <DEDUP_REMOVED lines=20> */
.L_x_31134:
        /* <DEDUP_REMOVED lines=12> */
.L_x_31137:
[----:B------:R-:W-:Y:S02]  /*79d0*/  IMAD.MOV.U32 R172, RZ, RZ, R220 ;  /* 0x000000ffffac7224 */ /* 0x000fe400078e00dc */
.L_x_31138:
[----:B------:R-:W-:Y:S05]  /*79e0*/  BSYNC B3 ;  /* 0x0000000000037941 */ /* 0x000fea0003800000 */
.L_x_31136:
        /* <DEDUP_REMOVED lines=16> */
.L_x_31142:
[----:B------:R-:W-:Y:S05]  /*7af0*/  BSYNC B4 ;  /* 0x0000000000047941 */ /* 0x000fea0003800000 */
.L_x_31141:
        /* <DEDUP_REMOVED lines=44> */
.L_x_31140:
[----:B------:R-:W-:Y:S05]  /*7dc0*/  BSYNC B3 ;  /* 0x0000000000037941 */ /* 0x000fea0003800000 */
.L_x_31139:
        /* <DEDUP_REMOVED lines=11> */
.L_x_31135:
[----:B------:R-:W-:Y:S05]  /*7e80*/  BSYNC B2 ;  /* 0x0000000000027941 */ /* 0x000fea0003800000 */
.L_x_31133:
        /* <DEDUP_REMOVED lines=8> */
.L_x_31144:
        /* <DEDUP_REMOVED lines=12> */
.L_x_31147:
[----:B------:R-:W-:Y:S02]  /*7fd0*/  MOV R172, R220 ;  /* 0x000000dc00ac7202 */ /* 0x000fe40000000f00 */
.L_x_31148:
[----:B------:R-:W-:Y:S05]  /*7fe0*/  BSYNC B3 ;  /* 0x0000000000037941 */ /* 0x000fea0003800000 */
.L_x_31146:
        /* <DEDUP_REMOVED lines=16> */
.L_x_31152:
[----:B------:R-:W-:Y:S05]  /*80f0*/  BSYNC B4 ;  /* 0x0000000000047941 */ /* 0x000fea0003800000 */
.L_x_31151:
        /* <DEDUP_REMOVED lines=44> */
.L_x_31150:
[----:B------:R-:W-:Y:S05]  /*83c0*/  BSYNC B3 ;  /* 0x0000000000037941 */ /* 0x000fea0003800000 */
.L_x_31149:
        /* <DEDUP_REMOVED lines=11> */
.L_x_31145:
[----:B------:R-:W-:Y:S05]  /*8480*/  BSYNC B2 ;  /* 0x0000000000027941 */ /* 0x000fea0003800000 */
.L_x_31143:
        /* <DEDUP_REMOVED lines=8> */
.L_x_31154:
        /* <DEDUP_REMOVED lines=12> */
.L_x_31157:
[----:B------:R-:W-:Y:S02]  /*85d0*/  IMAD.MOV.U32 R172, RZ, RZ, R220 ;  /* 0x000000ffffac7224 */ /* 0x000fe400078e00dc */
.L_x_31158:
[----:B------:R-:W-:Y:S05]  /*85e0*/  BSYNC B3 ;  /* 0x0000000000037941 */ /* 0x000fea0003800000 */
.L_x_31156:
        /* <DEDUP_REMOVED lines=16> */
.L_x_31162:
[----:B------:R-:W-:Y:S05]  /*86f0*/  BSYNC B4 ;  /* 0x0000000000047941 */ /* 0x000fea0003800000 */
.L_x_31161:
        /* <DEDUP_REMOVED lines=44> */
.L_x_31160:
[----:B------:R-:W-:Y:S05]  /*89c0*/  BSYNC B3 ;  /* 0x0000000000037941 */ /* 0x000fea0003800000 */
.L_x_31159:
        /* <DEDUP_REMOVED lines=11> */
.L_x_31155:
[----:B------:R-:W-:Y:S05]  /*8a80*/  BSYNC B2 ;  /* 0x0000000000027941 */ /* 0x000fea0003800000 */
.L_x_31153:
        /* <DEDUP_REMOVED lines=8> */
.L_x_31164:
        /* <DEDUP_REMOVED lines=12> */
.L_x_31167:
[----:B------:R-:W-:Y:S02]  /*8bd0*/  IMAD.MOV.U32 R210, RZ, RZ, R220 ;  /* 0x000000ffffd27224 */ /* 0x000fe400078e00dc */
.L_x_31168:
[----:B------:R-:W-:Y:S05]  /*8be0*/  BSYNC B3 ;  /* 0x0000000000037941 */ /* 0x000fea0003800000 */
.L_x_31166:
        /* <DEDUP_REMOVED lines=16> */
.L_x_31172:
[----:B------:R-:W-:Y:S05]  /*8cf0*/  BSYNC B4 ;  /* 0x0000000000047941 */ /* 0x000fea0003800000 */
.L_x_31171:
        /* <DEDUP_REMOVED lines=44> */
.L_x_31170:
[----:B------:R-:W-:Y:S05]  /*8fc0*/  BSYNC B3 ;  /* 0x0000000000037941 */ /* 0x000fea0003800000 */
.L_x_31169:
        /* <DEDUP_REMOVED lines=12> */
.L_x_31165:
[----:B------:R-:W-:Y:S05]  /*9090*/  BSYNC B2 ;  /* 0x0000000000027941 */ /* 0x000fea0003800000 */
.L_x_31163:
        /* <DEDUP_REMOVED lines=8> */
.L_x_31174:
        /* <DEDUP_REMOVED lines=12> */
.L_x_31177:
[----:B------:R-:W-:Y:S02]  /*91e0*/  MOV R209, R220 ;  /* 0x000000dc00d17202 */ /* 0x000fe40000000f00 */
.L_x_31178:
[----:B------:R-:W-:Y:S05]  /*91f0*/  BSYNC B3 ;  /* 0x0000000000037941 */ /* 0x000fea0003800000 */
.L_x_31176:
        /* <DEDUP_REMOVED lines=16> */
.L_x_31182:
[----:B------:R-:W-:Y:S05]  /*9300*/  BSYNC B4 ;  /* 0x0000000000047941 */ /* 0x000fea0003800000 */
.L_x_31181:
        /* <DEDUP_REMOVED lines=44> */
.L_x_31180:
[----:B------:R-:W-:Y:S05]  /*95d0*/  BSYNC B3 ;  /* 0x0000000000037941 */ /* 0x000fea0003800000 */
.L_x_31179:
        /* <DEDUP_REMOVED lines=12> */
.L_x_31175:
[----:B------:R-:W-:Y:S05]  /*96a0*/  BSYNC B2 ;  /* 0x0000000000027941 */ /* 0x000fea0003800000 */
.L_x_31173:
        /* <DEDUP_REMOVED lines=8> */
.L_x_31184:
        /* <DEDUP_REMOVED lines=12> */
.L_x_31187:
[----:B------:R-:W-:Y:S02]  /*97f0*/  IMAD.MOV.U32 R208, RZ, RZ, R220 ;  /* 0x000000ffffd07224 */ /* 0x000fe400078e00dc */
.L_x_31188:
[----:B------:R-:W-:Y:S05]  /*9800*/  BSYNC B3 ;  /* 0x0000000000037941 */ /* 0x000fea0003800000 */
.L_x_31186:
        /* <DEDUP_REMOVED lines=16> */
.L_x_31192:
[----:B------:R-:W-:Y:S05]  /*9910*/  BSYNC B4 ;  /* 0x0000000000047941 */ /* 0x000fea0003800000 */
.L_x_31191:
        /* <DEDUP_REMOVED lines=44> */
.L_x_31190:
[----:B------:R-:W-:Y:S05]  /*9be0*/  BSYNC B3 ;  /* 0x0000000000037941 */ /* 0x000fea0003800000 */
.L_x_31189:
        /* <DEDUP_REMOVED lines=12> */
.L_x_31185:
[----:B------:R-:W-:Y:S05]  /*9cb0*/  BSYNC B2 ;  /* 0x0000000000027941 */ /* 0x000fea0003800000 */
.L_x_31183:
        /* <DEDUP_REMOVED lines=8> */
.L_x_31194:
        /* <DEDUP_REMOVED lines=12> */
.L_x_31197:
[----:B------:R-:W-:Y:S02]  /*9e00*/  IMAD.MOV.U32 R207, RZ, RZ, R220 ;  /* 0x000000ffffcf7224 */ /* 0x000fe400078e00dc */
.L_x_31198:
[----:B------:R-:W-:Y:S05]  /*9e10*/  BSYNC B3 ;  /* 0x0000000000037941 */ /* 0x000fea0003800000 */
.L_x_31196:
        /* <DEDUP_REMOVED lines=16> */
.L_x_31202:
[----:B------:R-:W-:Y:S05]  /*9f20*/  BSYNC B4 ;  /* 0x0000000000047941 */ /* 0x000fea0003800000 */
.L_x_31201:
        /* <DEDUP_REMOVED lines=44> */
.L_x_31200:
[----:B------:R-:W-:Y:S05]  /*a1f0*/  BSYNC B3 ;  /* 0x0000000000037941 */ /* 0x000fea0003800000 */
.L_x_31199:
        /* <DEDUP_REMOVED lines=12> */
.L_x_31195:
[----:B------:R-:W-:Y:S05]  /*a2c0*/  BSYNC B2 ;  /* 0x0000000000027941 */ /* 0x000fea0003800000 */
.L_x_31193:
        /* <DEDUP_REMOVED lines=8> */
.L_x_31204:
        /* <DEDUP_REMOVED lines=12> */
.L_x_31207:
[----:B------:R-:W-:Y:S02]  /*a410*/  MOV R206, R220 ;  /* 0x000000dc00ce7202 */ /* 0x000fe40000000f00 */
.L_x_31208:
[----:B------:R-:W-:Y:S05]  /*a420*/  BSYNC B3 ;  /* 0x0000000000037941 */ /* 0x000fea0003800000 */
.L_x_31206:
        /* <DEDUP_REMOVED lines=16> */
.L_x_31212:
[----:B------:R-:W-:Y:S05]  /*a530*/  BSYNC B4 ;  /* 0x0000000000047941 */ /* 0x000fea0003800000 */
.L_x_31211:
        /* <DEDUP_REMOVED lines=44> */
.L_x_31210:
[----:B------:R-:W-:Y:S05]  /*a800*/  BSYNC B3 ;  /* 0x0000000000037941 */ /* 0x000fea0003800000 */
.L_x_31209:
        /* <DEDUP_REMOVED lines=12> */
.L_x_31205:
[----:B------:R-:W-:Y:S05]  /*a8d0*/  BSYNC B2 ;  /* 0x0000000000027941 */ /* 0x000fea0003800000 */
.L_x_31203:
        /* <DEDUP_REMOVED lines=29> */
.L_x_31214:
[----:B------:R-:W-:Y:S05]  /*aab0*/  BSYNC B2 ;  /* 0x0000000000027941 */ /* 0x000fea0003800000 */
.L_x_31213:
[----:B------:R-:W-:Y:S02]  /*aac0*/  IADD3 R227, R227, 0x20, RZ ;  /* 0x00000020e3e37810 */ /* 0x000fe40007ffe0ff */
[----:B------:R-:W-:Y:S02]  /*aad0*/  IADD3 R229, R229, 0x20, RZ ;  /* 0x00000020e5e57810 */ /* 0x000fe40007ffe0ff */
.L_x_31132:
[----:B------:R-:W-:Y:S05]  /*aae0*/  BSYNC B1 ;  /* 0x0000000000017941 */ /* 0x000fea0003800000 */
.L_x_31131:
        /* <DEDUP_REMOVED lines=17> */
[----:B------:R-:W-:Y:S01]  /*ac00*/  MOV R20, R217 ;  /* 0x000000d900147202 */ /* 0x000fe20000000f00 */
[----:B-----5:R-:W-:Y:S01]  /*ac10*/  HADD2.F32 R27, -RZ, R160.H0_H0 ;  /* 0x200000a0ff1b7230 */ /* 0x020fe20000004100 */
[----:B------:R-:W-:Y:S05]  /*ac20*/  BRA `(.L_x_31219) ;  /* 0x0000057000007947 */ /* 0x000fea0003800000 */
.L_x_31218:
        /* <DEDUP_REMOVED lines=12> */
.L_x_31221:
[----:B0-----:R-:W-:Y:S02]  /*acf0*/  IMAD.MOV.U32 R164, RZ, RZ, R220 ;  /* 0x000000ffffa47224 */ /* 0x001fe400078e00dc */
.L_x_31222:
[----:B------:R-:W-:Y:S05]  /*ad00*/  BSYNC B3 ;  /* 0x0000000000037941 */ /* 0x000fea0003800000 */
.L_x_31220:
        /* <DEDUP_REMOVED lines=16> */
.L_x_31226:
[----:B------:R-:W-:Y:S05]  /*ae10*/  BSYNC B4 ;  /* 0x0000000000047941 */ /* 0x000fea0003800000 */
.L_x_31225:
        /* <DEDUP_REMOVED lines=44> */
.L_x_31224:
[----:B------:R-:W-:Y:S05]  /*b0e0*/  BSYNC B3 ;  /* 0x0000000000037941 */ /* 0x000fea0003800000 */
.L_x_31223:
        /* <DEDUP_REMOVED lines=11> */
.L_x_31219:
[----:B------:R-:W-:Y:S05]  /*b1a0*/  BSYNC B2 ;  /* 0x0000000000027941 */ /* 0x000fea0003800000 */
.L_x_31217:
        /* <DEDUP_REMOVED lines=8> */
.L_x_31228:
        /* <DEDUP_REMOVED lines=12> */
.L_x_31231:
[----:B0-----:R-:W-:Y:S02]  /*b2f0*/  MOV R166, R220 ;  /* 0x000000dc00a67202 */ /* 0x001fe40000000f00 */
.L_x_31232:
[----:B------:R-:W-:Y:S05]  /*b300*/  BSYNC B3 ;  /* 0x0000000000037941 */ /* 0x000fea0003800000 */
.L_x_31230:
        /* <DEDUP_REMOVED lines=16> */
.L_x_31236:
[----:B------:R-:W-:Y:S05]  /*b410*/  BSYNC B4 ;  /* 0x0000000000047941 */ /* 0x000fea0003800000 */
.L_x_31235:
        /* <DEDUP_REMOVED lines=44> */
.L_x_31234:
[----:B------:R-:W-:Y:S05]  /*b6e0*/  BSYNC B3 ;  /* 0x0000000000037941 */ /* 0x000fea0003800000 */
.L_x_31233:
        /* <DEDUP_REMOVED lines=11> */
.L_x_31229:
[----:B------:R-:W-:Y:S05]  /*b7a0*/  BSYNC B2 ;  /* 0x0000000000027941 */ /* 0x000fea0003800000 */
.L_x_31227:
        /* <DEDUP_REMOVED lines=8> */
.L_x_31238:
        /* <DEDUP_REMOVED lines=12> */
.L_x_31241:
[----:B0-----:R-:W-:Y:S02]  /*b8f0*/  IMAD.MOV.U32 R166, RZ, RZ, R220 ;  /* 0x000000ffffa67224 */ /* 0x001fe400078e00dc */
.L_x_31242:
[----:B------:R-:W-:Y:S05]  /*b900*/  BSYNC B3 ;  /* 0x0000000000037941 */ /* 0x000fea0003800000 */
.L_x_31240:
        /* <DEDUP_REMOVED lines=16> */
.L_x_31246:
[----:B------:R-:W-:Y:S05]  /*ba10*/  BSYNC B4 ;  /* 0x0000000000047941 */ /* 0x000fea0003800000 */
.L_x_31245:
        /* <DEDUP_REMOVED lines=44> */
.L_x_31244:
[----:B------:R-:W-:Y:S05]  /*bce0*/  BSYNC B3 ;  /* 0x0000000000037941 */ /* 0x000fea0003800000 */
.L_x_31243:
        /* <DEDUP_REMOVED lines=11> */
.L_x_31239:
[----:B------:R-:W-:Y:S05]  /*bda0*/  BSYNC B2 ;  /* 0x0000000000027941 */ /* 0x000fea0003800000 */
.L_x_31237:
        /* <DEDUP_REMOVED lines=8> */
.L_x_31248:
        /* <DEDUP_REMOVED lines=12> */
.L_x_31251:
[----:B------:R-:W-:Y:S02]  /*bef0*/  IMAD.MOV.U32 R210, RZ, RZ, R220 ;  /* 0x000000ffffd27224 */ /* 0x000fe400078e00dc */
.L_x_31252:
[----:B------:R-:W-:Y:S05]  /*bf00*/  BSYNC B3 ;  /* 0x0000000000037941 */ /* 0x000fea0003800000 */
.L_x_31250:
        /* <DEDUP_REMOVED lines=16> */
.L_x_31256:
[----:B------:R-:W-:Y:S05]  /*c010*/  BSYNC B4 ;  /* 0x0000000000047941 */ /* 0x000fea0003800000 */
.L_x_31255:
        /* <DEDUP_REMOVED lines=44> */
.L_x_31254:
[----:B------:R-:W-:Y:S05]  /*c2e0*/  BSYNC B3 ;  /* 0x0000000000037941 */ /* 0x000fea0003800000 */
.L_x_31253:
[----:B------:R-:W1:Y:S01]  /*c2f0*/  I2F.U32 R20, R210 ;  /* 0x000000d200147306 */ /* 0x000e620000201000 */
[----:B-----5:R-:W-:Y:S01]  /*c300*/  HADD2.F32 R22, -RZ, R157.H1_H1 ;  /* 0x3000009dff167230 */ /* 0x020fe20000004100 */
[----:B------:R-:W-:-:S04]  /*c310*/  IMAD.MOV.U32 R23, RZ, RZ, 0x2f800000 ;  /* 0x2f800000ff177424 */ /* 0x000fc800078e00ff */
[----:B------:R-:W-:-:S04]  /*c320*/  FMUL.FTZ R22, R22, c[0x0][0x1ec] ;  /* 0x00007b0016167a20 */ /* 0x000fc80000410000 */
[----:B------:R-:W-:Y:S02]  /*c330*/  FMUL.FTZ R22, R22, c[0x0][0x1e8] ;  /* 0x00007a0016167a20 */ /* 0x000fe40000410000 */
[----:B-1----:R-:W-:Y:S01]  /*c340*/  FFMA.FTZ R20, R20, R23, 1.1641532182693481445e-10 ;  /* 0x2f00000014147423 */ /* 0x002fe20000010017 */
[----:B------:R-:W-:-:S04]  /*c350*/  @P2 HADD2.F32 R23, -RZ, R161.H1_H1 ;  /* 0x300000a1ff172230 */ /* 0x000fc80000004100 */
[----:B------:R-:W-:-:S04]  /*c360*/  FSETP.GTU.FTZ.AND P4, PT, R20, c[0x0][0x1e4], PT ;  /* 0x0000790014007a0b */ /* 0x000fc80003f9c000 */
[----:B------:R-:W-:Y:S02]  /*c370*/  FSEL R24, R22, RZ, !P4 ;  /* 0x000000ff16187208 */ /* 0x000fe40006000000 */
[----:B------:R-:W-:-:S03]  /*c380*/  SEL R20, RZ, 0x1, P4 ;  /* 0x00000001ff147807 */ /* 0x000fc60002000000 */
[----:B------:R-:W-:Y:S01]  /*c390*/  @P2 FADD.FTZ R24, R23, R24 ;  /* 0x0000001817182221 */ /* 0x000fe20000010000 */
[----:B------:R-:W-:Y:S02]  /*c3a0*/  PRMT R210, R20, 0x7610, R210 ;  /* 0x0000761014d27816 */ /* 0x000fe400000000d2 */
.L_x_31249:
[----:B------:R-:W-:Y:S05]  /*c3b0*/  BSYNC B2 ;  /* 0x0000000000027941 */ /* 0x000fea0003800000 */
.L_x_31247:
        /* <DEDUP_REMOVED lines=8> */
.L_x_31258:
        /* <DEDUP_REMOVED lines=12> */
.L_x_31261:
[----:B------:R-:W-:Y:S02]  /*c500*/  MOV R209, R220 ;  /* 0x000000dc00d17202 */ /* 0x000fe40000000f00 */
.L_x_31262:
[----:B------:R-:W-:Y:S05]  /*c510*/  BSYNC B3 ;  /* 0x0000000000037941 */ /* 0x000fea0003800000 */
.L_x_31260:
        /* <DEDUP_REMOVED lines=16> */
.L_x_31266:
[----:B------:R-:W-:Y:S05]  /*c620*/  BSYNC B4 ;  /* 0x0000000000047941 */ /* 0x000fea0003800000 */
.L_x_31265:
        /* <DEDUP_REMOVED lines=44> */
.L_x_31264:
[----:B------:R-:W-:Y:S05]  /*c8f0*/  BSYNC B3 ;  /* 0x0000000000037941 */ /* 0x000fea0003800000 */
.L_x_31263:
[----:B------:R-:W1:Y:S01]  /*c900*/  I2F.U32 R21, R209 ;  /* 0x000000d100157306 */ /* 0x000e620000201000 */
[----:B-----5:R-:W-:Y:S01]  /*c910*/  HADD2.F32 R23, -RZ, R158.H0_H0 ;  /* 0x2000009eff177230 */ /* 0x020fe20000004100 */
[----:B------:R-:W-:-:S04]  /*c920*/  IMAD.MOV.U32 R22, RZ, RZ, 0x2f800000 ;  /* 0x2f800000ff167424 */ /* 0x000fc800078e00ff */
[----:B------:R-:W-:-:S04]  /*c930*/  FMUL.FTZ R23, R23, c[0x0][0x1ec] ;  /* 0x00007b0017177a20 */ /* 0x000fc80000410000 */
[----:B------:R-:W-:Y:S02]  /*c940*/  FMUL.FTZ R23, R23, c[0x0][0x1e8] ;  /* 0x00007a0017177a20 */ /* 0x000fe40000410000 */
[----:B-1----:R-:W-:Y:S01]  /*c950*/  FFMA.FTZ R21, R21, R22, 1.1641532182693481445e-10 ;  /* 0x2f00000015157423 */ /* 0x002fe20000010016 */
[----:B------:R-:W-:-:S04]  /*c960*/  @P2 HADD2.F32 R22, -RZ, R162.H0_H0 ;  /* 0x200000a2ff162230 */ /* 0x000fc80000004100 */
[----:B------:R-:W-:-:S04]  /*c970*/  FSETP.GTU.FTZ.AND P4, PT, R21, c[0x0][0x1e4], PT ;  /* 0x0000790015007a0b */ /* 0x000fc80003f9c000 */
[----:B------:R-:W-:Y:S02]  /*c980*/  FSEL R23, R23, RZ, !P4 ;  /* 0x000000ff17177208 */ /* 0x000fe40006000000 */
[----:B------:R-:W-:-:S03]  /*c990*/  SEL R21, RZ, 0x1, P4 ;  /* 0x00000001ff157807 */ /* 0x000fc60002000000 */
[----:B------:R-:W-:Y:S01]  /*c9a0*/  @P2 FADD.FTZ R23, R22, R23 ;  /* 0x0000001716172221 */ /* 0x000fe20000010000 */
[----:B------:R-:W-:Y:S02]  /*c9b0*/  PRMT R209, R21, 0x7610, R209 ;  /* 0x0000761015d17816 */ /* 0x000fe400000000d1 */
.L_x_31259:
[----:B------:R-:W-:Y:S05]  /*c9c0*/  BSYNC B2 ;  /* 0x0000000000027941 */ /* 0x000fea0003800000 */
.L_x_31257:
[----:B------:R-:W-:Y:S01]  /*c9d0*/  BSSY B2, `(.L_x_31267) ;  /* 0x0000060000027945 */ /* 0x000fe20003800000 */
[----:B------:R-:W-:Y:S05]  /*c9e0*/  @P3 BRA `(.L_x_31268) ;  /* 0x0000006000003947 */ /* 0x000fea0003800000 */
[----:B------:R-:W-:Y:S01]  /*c9f0*/  IMAD.MOV.U32 R22, RZ, RZ, RZ ;  /* 0x000000ffff167224 */ /* 0x000fe200078e00ff */
[----:B0-----:R-:W-:Y:S01]  /*ca00*/  MOV R164, R20 ;  /* 0x0000001400a47202 */ /* 0x001fe20000000f00 */
[----:B------:R-:W-:Y:S05]  /*ca10*/  @!P2 BRA `(.L_x_31269) ;  /* 0x000005b00000a947 */ /* 0x000fea0003800000 */
[----:B------:R-:W-:Y:S01]  /*ca20*/  IMAD.MOV.U32 R164, RZ, RZ, R20 ;  /* 0x000000ffffa47224 */ /* 0x000fe200078e0014 */
[----:B-----5:R-:W-:Y:S01]  /*ca30*/  HADD2.F32 R22, -RZ, R162.H1_H1 ;  /* 0x300000a2ff167230 */ /* 0x020fe20000004100 */
[----:B------:R-:W-:Y:S05]  /*ca40*/  BRA `(.L_x_31269) ;  /* 0x0000058000007947 */ /* 0x000fea0003800000 */
.L_x_31268:
        /* <DEDUP_REMOVED lines=12> */
.L_x_31271:
[----:B------:R-:W-:Y:S02]  /*cb10*/  IMAD.MOV.U32 R208, RZ, RZ, R220 ;  /* 0x000000ffffd07224 */ /* 0x000fe400078e00dc */
.L_x_31272:
[----:B------:R-:W-:Y:S05]  /*cb20*/  BSYNC B3 ;  /* 0x0000000000037941 */ /* 0x000fea0003800000 */
.L_x_31270:
        /* <DEDUP_REMOVED lines=16> */
.L_x_31276:
[----:B------:R-:W-:Y:S05]  /*cc30*/  BSYNC B4 ;  /* 0x0000000000047941 */ /* 0x000fea0003800000 */
.L_x_31275:
        /* <DEDUP_REMOVED lines=44> */
.L_x_31274:
[----:B------:R-:W-:Y:S05]  /*cf00*/  BSYNC B3 ;  /* 0x0000000000037941 */ /* 0x000fea0003800000 */
.L_x_31273:
        /* <DEDUP_REMOVED lines=12> */
.L_x_31269:
[----:B------:R-:W-:Y:S05]  /*cfd0*/  BSYNC B2 ;  /* 0x0000000000027941 */ /* 0x000fea0003800000 */
.L_x_31267:
        /* <DEDUP_REMOVED lines=8> */
.L_x_31278:
        /* <DEDUP_REMOVED lines=12> */
.L_x_31281:
[----:B------:R-:W-:Y:S02]  /*d120*/  IMAD.MOV.U32 R207, RZ, RZ, R220 ;  /* 0x000000ffffcf7224 */ /* 0x000fe400078e00dc */
.L_x_31282:
[----:B------:R-:W-:Y:S05]  /*d130*/  BSYNC B3 ;  /* 0x0000000000037941 */ /* 0x000fea0003800000 */
.L_x_31280:
        /* <DEDUP_REMOVED lines=16> */
.L_x_31286:
[----:B------:R-:W-:Y:S05]  /*d240*/  BSYNC B4 ;  /* 0x0000000000047941 */ /* 0x000fea0003800000 */
.L_x_31285:
        /* <DEDUP_REMOVED lines=44> */
.L_x_31284:
[----:B------:R-:W-:Y:S05]  /*d510*/  BSYNC B3 ;  /* 0x0000000000037941 */ /* 0x000fea0003800000 */
.L_x_31283:
        /* <DEDUP_REMOVED lines=12> */
.L_x_31279:
[----:B------:R-:W-:Y:S05]  /*d5e0*/  BSYNC B2 ;  /* 0x0000000000027941 */ /* 0x000fea0003800000 */
.L_x_31277:
        /* <DEDUP_REMOVED lines=8> */
.L_x_31288:
        /* <DEDUP_REMOVED lines=12> */
.L_x_31291:
[----:B------:R-:W-:Y:S02]  /*d730*/  MOV R206, R220 ;  /* 0x000000dc00ce7202 */ /* 0x000fe40000000f00 */
.L_x_31292:
[----:B------:R-:W-:Y:S05]  /*d740*/  BSYNC B3 ;  /* 0x0000000000037941 */ /* 0x000fea0003800000 */
.L_x_31290:
        /* <DEDUP_REMOVED lines=16> */
.L_x_31296:
[----:B------:R-:W-:Y:S05]  /*d850*/  BSYNC B4 ;  /* 0x0000000000047941 */ /* 0x000fea0003800000 */
.L_x_31295:
        /* <DEDUP_REMOVED lines=44> */
.L_x_31294:
[----:B------:R-:W-:Y:S05]  /*db20*/  BSYNC B3 ;  /* 0x0000000000037941 */ /* 0x000fea0003800000 */
.L_x_31293:
        /* <DEDUP_REMOVED lines=12> */
.L_x_31289:
[----:B------:R-:W-:Y:S05]  /*dbf0*/  BSYNC B2 ;  /* 0x0000000000027941 */ /* 0x000fea0003800000 */
.L_x_31287:
        /* <DEDUP_REMOVED lines=29> */
.L_x_31298:
[----:B------:R-:W-:Y:S05]  /*ddd0*/  BSYNC B2 ;  /* 0x0000000000027941 */ /* 0x000fea0003800000 */
.L_x_31297:
[----:B------:R-:W-:Y:S02]  /*dde0*/  IADD3 R227, R227, 0x20, RZ ;  /* 0x00000020e3e37810 */ /* 0x000fe40007ffe0ff */
[----:B------:R-:W-:Y:S02]  /*ddf0*/  IADD3 R229, R229, 0x20, RZ ;  /* 0x00000020e5e57810 */ /* 0x000fe40007ffe0ff */
.L_x_31216:
[----:B------:R-:W-:Y:S05]  /*de00*/  BSYNC B1 ;  /* 0x0000000000017941 */ /* 0x000fea0003800000 */
.L_x_31215:
        /* <DEDUP_REMOVED lines=20> */
.L_x_31302:
        /* <DEDUP_REMOVED lines=12> */
.L_x_31305:
[----:B0-----:R-:W-:Y:S02]  /*e010*/  IMAD.MOV.U32 R164, RZ, RZ, R220 ;  /* 0x000000ffffa47224 */ /* 0x001fe400078e00dc */
.L_x_31306:
[----:B------:R-:W-:Y:S05]  /*e020*/  BSYNC B3 ;  /* 0x0000000000037941 */ /* 0x000fea0003800000 */
.L_x_31304:
        /* <DEDUP_REMOVED lines=16> */
.L_x_31310:
[----:B------:R-:W-:Y:S05]  /*e130*/  BSYNC B4 ;  /* 0x0000000000047941 */ /* 0x000fea0003800000 */
.L_x_31309:
        /* <DEDUP_REMOVED lines=44> */
.L_x_31308:
[----:B------:R-:W-:Y:S05]  /*e400*/  BSYNC B3 ;  /* 0x0000000000037941 */ /* 0x000fea0003800000 */
.L_x_31307:
        /* <DEDUP_REMOVED lines=11> */
.L_x_31303:
[----:B------:R-:W-:Y:S05]  /*e4c0*/  BSYNC B2 ;  /* 0x0000000000027941 */ /* 0x000fea0003800000 */
.L_x_31301:
        /* <DEDUP_REMOVED lines=8> */
.L_x_31312:
        /* <DEDUP_REMOVED lines=12> */
.L_x_31315:
[----:B0-----:R-:W-:Y:S02]  /*e610*/  MOV R166, R220 ;  /* 0x000000dc00a67202 */ /* 0x001fe40000000f00 */
.L_x_31316:
[----:B------:R-:W-:Y:S05]  /*e620*/  BSYNC B3 ;  /* 0x0000000000037941 */ /* 0x000fea0003800000 */
.L_x_31314:
        /* <DEDUP_REMOVED lines=16> */
.L_x_31320:
[----:B------:R-:W-:Y:S05]  /*e730*/  BSYNC B4 ;  /* 0x0000000000047941 */ /* 0x000fea0003800000 */
.L_x_31319:
        /* <DEDUP_REMOVED lines=44> */
.L_x_31318:
[----:B------:R-:W-:Y:S05]  /*ea00*/  BSYNC B3 ;  /* 0x0000000000037941 */ /* 0x000fea0003800000 */
.L_x_31317:
        /* <DEDUP_REMOVED lines=11> */
.L_x_31313:
[----:B------:R-:W-:Y:S05]  /*eac0*/  BSYNC B2 ;  /* 0x0000000000027941 */ /* 0x000fea0003800000 */
.L_x_31311:
        /* <DEDUP_REMOVED lines=8> */
.L_x_31322:
        /* <DEDUP_REMOVED lines=12> */
.L_x_31325:
[----:B0-----:R-:W-:Y:S02]  /*ec10*/  IMAD.MOV.U32 R166, RZ, RZ, R220 ;  /* 0x000000ffffa67224 */ /* 0x001fe400078e00dc */
.L_x_31326:
[----:B------:R-:W-:Y:S05]  /*ec20*/  BSYNC B3 ;  /* 0x0000000000037941 */ /* 0x000fea0003800000 */
.L_x_31324:
        /* <DEDUP_REMOVED lines=16> */
.L_x_31330:
[----:B------:R-:W-:Y:S05]  /*ed30*/  BSYNC B4 ;  /* 0x0000000000047941 */ /* 0x000fea0003800000 */
.L_x_31329:
        /* <DEDUP_REMOVED lines=44> */
.L_x_31328:
[----:B------:R-:W-:Y:S05]  /*f000*/  BSYNC B3 ;  /* 0x0000000000037941 */ /* 0x000fea0003800000 */
.L_x_31327:
        /* <DEDUP_REMOVED lines=11> */
.L_x_31323:
[----:B------:R-:W-:Y:S05]  /*f0c0*/  BSYNC B2 ;  /* 0x0000000000027941 */ /* 0x000fea0003800000 */
.L_x_31321:
        /* <DEDUP_REMOVED lines=8> */
.L_x_31332:
        /* <DEDUP_REMOVED lines=12> */
.L_x_31335:
[----:B------:R-:W-:Y:S02]  /*f210*/  IMAD.MOV.U32 R210, RZ, RZ, R220 ;  /* 0x000000ffffd27224 */ /* 0x000fe400078e00dc */
.L_x_31336:
[----:B------:R-:W-:Y:S05]  /*f220*/  BSYNC B3 ;  /* 0x0000000000037941 */ /* 0x000fea0003800000 */
.L_x_31334:
        /* <DEDUP_REMOVED lines=16> */
.L_x_31340:
[----:B------:R-:W-:Y:S05]  /*f330*/  BSYNC B4 ;  /* 0x0000000000047941 */ /* 0x000fea0003800000 */
.L_x_31339:
        /* <DEDUP_REMOVED lines=44> */
.L_x_31338:
[----:B------:R-:W-:Y:S05]  /*f600*/  BSYNC B3 ;  /* 0x0000000000037941 */ /* 0x000fea0003800000 */
.L_x_31337:
        /* <DEDUP_REMOVED lines=12> */
.L_x_31333:
[----:B------:R-:W-:Y:S05]  /*f6d0*/  BSYNC B2 ;  /* 0x0000000000027941 */ /* 0x000fea0003800000 */
.L_x_31331:
        /* <DEDUP_REMOVED lines=8> */
.L_x_31342:
        /* <DEDUP_REMOVED lines=12> */
.L_x_31345:
[----:B------:R-:W-:Y:S02]  /*f820*/  MOV R209, R220 ;  /* 0x000000dc00d17202 */ /* 0x000fe40000000f00 */
.L_x_31346:
[----:B------:R-:W-:Y:S05]  /*f830*/  BSYNC B3 ;  /* 0x0000000000037941 */ /* 0x000fea0003800000 */
.L_x_31344:
        /* <DEDUP_REMOVED lines=16> */
.L_x_31350:
[----:B------:R-:W-:Y:S05]  /*f940*/  BSYNC B4 ;  /* 0x0000000000047941 */ /* 0x000fea0003800000 */
.L_x_31349:
        /* <DEDUP_REMOVED lines=44> */
.L_x_31348:
[----:B------:R-:W-:Y:S05]  /*fc10*/  BSYNC B3 ;  /* 0x0000000000037941 */ /* 0x000fea0003800000 */
.L_x_31347:
        /* <DEDUP_REMOVED lines=12> */
.L_x_31343:
[----:B------:R-:W-:Y:S05]  /*fce0*/  BSYNC B2 ;  /* 0x0000000000027941 */ /* 0x000fea0003800000 */
.L_x_31341:
        /* <DEDUP_REMOVED lines=8> */
.L_x_31352:
        /* <DEDUP_REMOVED lines=12> */
.L_x_31355:
[----:B------:R-:W-:Y:S02]  /*fe30*/  IMAD.MOV.U32 R208, RZ, RZ, R220 ;  /* 0x000000ffffd07224 */ /* 0x000fe400078e00dc */
.L_x_31356:
[----:B------:R-:W-:Y:S05]  /*fe40*/  BSYNC B3 ;  /* 0x0000000000037941 */ /* 0x000fea0003800000 */
.L_x_31354:
        /* <DEDUP_REMOVED lines=16> */
.L_x_31360:
[----:B------:R-:W-:Y:S05]  /*ff50*/  BSYNC B4 ;  /* 0x0000000000047941 */ /* 0x000fea0003800000 */
.L_x_31359:
        /* <DEDUP_REMOVED lines=44> */
.L_x_31358:
[----:B------:R-:W-:Y:S05]  /*10220*/  BSYNC B3 ;  /* 0x0000000000037941 */ /* 0x000fea0003800000 */
.L_x_31357:
        /* <DEDUP_REMOVED lines=12> */
.L_x_31353:
[----:B------:R-:W-:Y:S05]  /*102f0*/  BSYNC B2 ;  /* 0x0000000000027941 */ /* 0x000fea0003800000 */
.L_x_31351:
        /* <DEDUP_REMOVED lines=8> */
.L_x_31362:
        /* <DEDUP_REMOVED lines=12> */
.L_x_31365:
[----:B------:R-:W-:Y:S02]  /*10440*/  IMAD.MOV.U32 R207, RZ, RZ, R220 ;  /* 0x000000ffffcf7224 */ /* 0x000fe400078e00dc */
.L_x_31366:
[----:B------:R-:W-:Y:S05]  /*10450*/  BSYNC B3 ;  /* 0x0000000000037941 */ /* 0x000fea0003800000 */
.L_x_31364:
        /* <DEDUP_REMOVED lines=16> */
.L_x_31370:
[----:B------:R-:W-:Y:S05]  /*10560*/  BSYNC B4 ;  /* 0x0000000000047941 */ /* 0x000fea0003800000 */
.L_x_31369:
        /* <DEDUP_REMOVED lines=44> */
.L_x_31368:
[----:B------:R-:W-:Y:S05]  /*10830*/  BSYNC B3 ;  /* 0x0000000000037941 */ /* 0x000fea0003800000 */
.L_x_31367:
        /* <DEDUP_REMOVED lines=12> */
.L_x_31363:
[----:B------:R-:W-:Y:S05]  /*10900*/  BSYNC B2 ;  /* 0x0000000000027941 */ /* 0x000fea0003800000 */
.L_x_31361:
        /* <DEDUP_REMOVED lines=8> */
.L_x_31372:
        /* <DEDUP_REMOVED lines=12> */
.L_x_31375:
[----:B------:R-:W-:Y:S02]  /*10a50*/  MOV R206, R220 ;  /* 0x000000dc00ce7202 */ /* 0x000fe40000000f00 */
.L_x_31376:
[----:B------:R-:W-:Y:S05]  /*10a60*/  BSYNC B3 ;  /* 0x0000000000037941 */ /* 0x000fea0003800000 */
.L_x_31374:
        /* <DEDUP_REMOVED lines=16> */
.L_x_31380:
[----:B------:R-:W-:Y:S05]  /*10b70*/  BSYNC B4 ;  /* 0x0000000000047941 */ /* 0x000fea0003800000 */
.L_x_31379:
        /* <DEDUP_REMOVED lines=44> */
.L_x_31378:
[----:B------:R-:W-:Y:S05]  /*10e40*/  BSYNC B3 ;  /* 0x0000000000037941 */ /* 0x000fea0003800000 */
.L_x_31377:
        /* <DEDUP_REMOVED lines=12> */
.L_x_31373:
[----:B------:R-:W-:Y:S05]  /*10f10*/  BSYNC B2 ;  /* 0x0000000000027941 */ /* 0x000fea0003800000 */
.L_x_31371:
        /* <DEDUP_REMOVED lines=29> */
.L_x_31382:
[----:B------:R-:W-:Y:S05]  /*110f0*/  BSYNC B2 ;  /* 0x0000000000027941 */ /* 0x000fea0003800000 */
.L_x_31381:
[----:B------:R-:W-:Y:S02]  /*11100*/  IADD3 R227, R227, 0x20, RZ ;  /* 0x00000020e3e37810 */ /* 0x000fe40007ffe0ff */
[----:B------:R-:W-:Y:S02]  /*11110*/  IADD3 R229, R229, 0x20, RZ ;  /* 0x00000020e5e57810 */ /* 0x000fe40007ffe0ff */
.L_x_31300:
[----:B------:R-:W-:Y:S05]  /*11120*/  BSYNC B1 ;  /* 0x0000000000017941 */ /* 0x000fea0003800000 */
.L_x_31299:
        /* <DEDUP_REMOVED lines=20> */
.L_x_31386:
        /* <DEDUP_REMOVED lines=12> */
.L_x_31389:
[----:B0-----:R-:W-:Y:S02]  /*11330*/  IMAD.MOV.U32 R164, RZ, RZ, R220 ;  /* 0x000000ffffa47224 */ /* 0x001fe400078e00dc */
.L_x_31390:
[----:B------:R-:W-:Y:S05]  /*11340*/  BSYNC B3 ;  /* 0x0000000000037941 */ /* 0x000fea0003800000 */
.L_x_31388:
        /* <DEDUP_REMOVED lines=16> */
.L_x_31394:
[----:B------:R-:W-:Y:S05]  /*11450*/  BSYNC B4 ;  /* 0x0000000000047941 */ /* 0x000fea0003800000 */
.L_x_31393:
        /* <DEDUP_REMOVED lines=44> */
.L_x_31392:
[----:B------:R-:W-:Y:S05]  /*11720*/  BSYNC B3 ;  /* 0x0000000000037941 */ /* 0x000fea0003800000 */
.L_x_31391:
        /* <DEDUP_REMOVED lines=11> */
.L_x_31387:
[----:B------:R-:W-:Y:S05]  /*117e0*/  BSYNC B2 ;  /* 0x0000000000027941 */ /* 0x000fea0003800000 */
.L_x_31385:
        /* <DEDUP_REMOVED lines=8> */
.L_x_31396:
        /* <DEDUP_REMOVED lines=12> */
.L_x_31399:
[----:B0-----:R-:W-:Y:S02]  /*11930*/  MOV R166, R220 ;  /* 0x000000dc00a67202 */ /* 0x001fe40000000f00 */
.L_x_31400:
[----:B------:R-:W-:Y:S05]  /*11940*/  BSYNC B3 ;  /* 0x0000000000037941 */ /* 0x000fea0003800000 */
.L_x_31398:
        /* <DEDUP_REMOVED lines=16> */
.L_x_31404:
[----:B------:R-:W-:Y:S05]  /*11a50*/  BSYNC B4 ;  /* 0x0000000000047941 */ /* 0x000fea0003800000 */
.L_x_31403:
        /* <DEDUP_REMOVED lines=44> */
.L_x_31402:
[----:B------:R-:W-:Y:S05]  /*11d20*/  BSYNC B3 ;  /* 0x0000000000037941 */ /* 0x000fea0003800000 */
.L_x_31401:
        /* <DEDUP_REMOVED lines=11> */
.L_x_31397:
[----:B------:R-:W-:Y:S05]  /*11de0*/  BSYNC B2 ;  /* 0x0000000000027941 */ /* 0x000fea0003800000 */
.L_x_31395:
        /* <DEDUP_REMOVED lines=8> */
.L_x_31406:
        /* <DEDUP_REMOVED lines=12> */
.L_x_31409:
[----:B0-----:R-:W-:Y:S02]  /*11f30*/  IMAD.MOV.U32 R166, RZ, RZ, R220 ;  /* 0x000000ffffa67224 */ /* 0x001fe400078e00dc */
.L_x_31410:
[----:B------:R-:W-:Y:S05]  /*11f40*/  BSYNC B3 ;  /* 0x0000000000037941 */ /* 0x000fea0003800000 */
.L_x_31408:
        /* <DEDUP_REMOVED lines=16> */
.L_x_31414:
[----:B------:R-:W-:Y:S05]  /*12050*/  BSYNC B4 ;  /* 0x0000000000047941 */ /* 0x000fea0003800000 */
.L_x_31413:
        /* <DEDUP_REMOVED lines=44> */
.L_x_31412:
[----:B------:R-:W-:Y:S05]  /*12320*/  BSYNC B3 ;  /* 0x0000000000037941 */ /* 0x000fea0003800000 */
.L_x_31411:
        /* <DEDUP_REMOVED lines=11> */
.L_x_31407:
[----:B------:R-:W-:Y:S05]  /*123e0*/  BSYNC B2 ;  /* 0x0000000000027941 */ /* 0x000fea0003800000 */
.L_x_31405:
        /* <DEDUP_REMOVED lines=8> */
.L_x_31416:
        /* <DEDUP_REMOVED lines=12> */
.L_x_31419:
[----:B------:R-:W-:Y:S02]  /*12530*/  IMAD.MOV.U32 R210, RZ, RZ, R220 ;  /* 0x000000ffffd27224 */ /* 0x000fe400078e00dc */
.L_x_31420:
[----:B------:R-:W-:Y:S05]  /*12540*/  BSYNC B3 ;  /* 0x0000000000037941 */ /* 0x000fea0003800000 */
.L_x_31418:
        /* <DEDUP_REMOVED lines=16> */
.L_x_31424:
[----:B------:R-:W-:Y:S05]  /*12650*/  BSYNC B4 ;  /* 0x0000000000047941 */ /* 0x000fea0003800000 */
.L_x_31423:
        /* <DEDUP_REMOVED lines=44> */
.L_x_31422:
[----:B------:R-:W-:Y:S05]  /*12920*/  BSYNC B3 ;  /* 0x0000000000037941 */ /* 0x000fea0003800000 */
.L_x_31421:
        /* <DEDUP_REMOVED lines=12> */
.L_x_31417:
[----:B------:R-:W-:Y:S05]  /*129f0*/  BSYNC B2 ;  /* 0x0000000000027941 */ /* 0x000fea0003800000 */
.L_x_31415:
        /* <DEDUP_REMOVED lines=8> */
.L_x_31426:
        /* <DEDUP_REMOVED lines=12> */
.L_x_31429:
[----:B------:R-:W-:Y:S02]  /*12b40*/  MOV R209, R220 ;  /* 0x000000dc00d17202 */ /* 0x000fe40000000f00 */
.L_x_31430:
[----:B------:R-:W-:Y:S05]  /*12b50*/  BSYNC B3 ;  /* 0x0000000000037941 */ /* 0x000fea0003800000 */
.L_x_31428:
        /* <DEDUP_REMOVED lines=16> */
.L_x_31434:
[----:B------:R-:W-:Y:S05]  /*12c60*/  BSYNC B4 ;  /* 0x0000000000047941 */ /* 0x000fea0003800000 */
.L_x_31433:
        /* <DEDUP_REMOVED lines=44> */
.L_x_31432:
[----:B------:R-:W-:Y:S05]  /*12f30*/  BSYNC B3 ;  /* 0x0000000000037941 */ /* 0x000fea0003800000 */
.L_x_31431:
        /* <DEDUP_REMOVED lines=12> */
.L_x_31427:
[----:B------:R-:W-:Y:S05]  /*13000*/  BSYNC B2 ;  /* 0x0000000000027941 */ /* 0x000fea0003800000 */
.L_x_31425:
        /* <DEDUP_REMOVED lines=8> */
.L_x_31436:
        /* <DEDUP_REMOVED lines=12> */
.L_x_31439:
[----:B------:R-:W-:Y:S02]  /*13150*/  IMAD.MOV.U32 R208, RZ, RZ, R220 ;  /* 0x000000ffffd07224 */ /* 0x000fe400078e00dc */
.L_x_31440:
[----:B------:R-:W-:Y:S05]  /*13160*/  BSYNC B3 ;  /* 0x0000000000037941 */ /* 0x000fea0003800000 */
.L_x_31438:
        /* <DEDUP_REMOVED lines=16> */
.L_x_31444:
[----:B------:R-:W-:Y:S05]  /*13270*/  BSYNC B4 ;  /* 0x0000000000047941 */ /* 0x000fea0003800000 */
.L_x_31443:
        /* <DEDUP_REMOVED lines=44> */
.L_x_31442:
[----:B------:R-:W-:Y:S05]  /*13540*/  BSYNC B3 ;  /* 0x0000000000037941 */ /* 0x000fea0003800000 */
.L_x_31441:
        /* <DEDUP_REMOVED lines=12> */
.L_x_31437:
[----:B------:R-:W-:Y:S05]  /*13610*/  BSYNC B2 ;  /* 0x0000000000027941 */ /* 0x000fea0003800000 */
.L_x_31435:
        /* <DEDUP_REMOVED lines=8> */
.L_x_31446:
        /* <DEDUP_REMOVED lines=12> */
.L_x_31449:
[----:B------:R-:W-:Y:S02]  /*13760*/  IMAD.MOV.U32 R207, RZ, RZ, R220 ;  /* 0x000000ffffcf7224 */ /* 0x000fe400078e00dc */
.L_x_31450:
[----:B------:R-:W-:Y:S05]  /*13770*/  BSYNC B3 ;  /* 0x0000000000037941 */ /* 0x000fea0003800000 */
.L_x_31448:
        /* <DEDUP_REMOVED lines=16> */
.L_x_31454:
[----:B------:R-:W-:Y:S05]  /*13880*/  BSYNC B4 ;  /* 0x0000000000047941 */ /* 0x000fea0003800000 */
.L_x_31453:
        /* <DEDUP_REMOVED lines=44> */
.L_x_31452:
[----:B------:R-:W-:Y:S05]  /*13b50*/  BSYNC B3 ;  /* 0x0000000000037941 */ /* 0x000fea0003800000 */
.L_x_31451:
        /* <DEDUP_REMOVED lines=12> */
.L_x_31447:
[----:B------:R-:W-:Y:S05]  /*13c20*/  BSYNC B2 ;  /* 0x0000000000027941 */ /* 0x000fea0003800000 */
.L_x_31445:
        /* <DEDUP_REMOVED lines=8> */
.L_x_31456:
        /* <DEDUP_REMOVED lines=12> */
.L_x_31459:
[----:B------:R-:W-:Y:S02]  /*13d70*/  MOV R206, R220 ;  /* 0x000000dc00ce7202 */ /* 0x000fe40000000f00 */
.L_x_31460:
[----:B------:R-:W-:Y:S05]  /*13d80*/  BSYNC B3 ;  /* 0x0000000000037941 */ /* 0x000fea0003800000 */
.L_x_31458:
        /* <DEDUP_REMOVED lines=16> */
.L_x_31464:
[----:B------:R-:W-:Y:S05]  /*13e90*/  BSYNC B4 ;  /* 0x0000000000047941 */ /* 0x000fea0003800000 */
.L_x_31463:
        /* <DEDUP_REMOVED lines=44> */
.L_x_31462:
[----:B------:R-:W-:Y:S05]  /*14160*/  BSYNC B3 ;  /* 0x0000000000037941 */ /* 0x000fea0003800000 */
.L_x_31461:
        /* <DEDUP_REMOVED lines=12> */
.L_x_31457:
[----:B------:R-:W-:Y:S05]  /*14230*/  BSYNC B2 ;  /* 0x0000000000027941 */ /* 0x000fea0003800000 */
.L_x_31455:
        /* <DEDUP_REMOVED lines=29> */
.L_x_31466:
[----:B------:R-:W-:Y:S05]  /*14410*/  BSYNC B2 ;  /* 0x0000000000027941 */ /* 0x000fea0003800000 */
.L_x_31465:
[----:B------:R-:W-:Y:S02]  /*14420*/  IADD3 R227, R227, 0x20, RZ ;  /* 0x00000020e3e37810 */ /* 0x000fe40007ffe0ff */
[----:B------:R-:W-:Y:S02]  /*14430*/  IADD3 R229, R229, 0x20, RZ ;  /* 0x00000020e5e57810 */ /* 0x000fe40007ffe0ff */
.L_x_31384:
[----:B------:R-:W-:Y:S05]  /*14440*/  BSYNC B1 ;  /* 0x0000000000017941 */ /* 0x000fea0003800000 */
.L_x_31383:
        /* <DEDUP_REMOVED lines=20> */
.L_x_31470:
        /* <DEDUP_REMOVED lines=12> */
.L_x_31473:
[----:B------:R-:W-:Y:S02]  /*14650*/  IMAD.MOV.U32 R0, RZ, RZ, R220 ;  /* 0x000000ffff007224 */ /* 0x000fe400078e00dc */
.L_x_31474:
[----:B------:R-:W-:Y:S05]  /*14660*/  BSYNC B3 ;  /* 0x0000000000037941 */ /* 0x000fea0003800000 */
.L_x_31472:
        /* <DEDUP_REMOVED lines=16> */
.L_x_31478:
[----:B------:R-:W-:Y:S05]  /*14770*/  BSYNC B4 ;  /* 0x0000000000047941 */ /* 0x000fea0003800000 */
.L_x_31477:
        /* <DEDUP_REMOVED lines=44> */
.L_x_31476:
[----:B------:R-:W-:Y:S05]  /*14a40*/  BSYNC B3 ;  /* 0x0000000000037941 */ /* 0x000fea0003800000 */
.L_x_31475:
        /* <DEDUP_REMOVED lines=11> */
.L_x_31471:
[----:B------:R-:W-:Y:S05]  /*14b00*/  BSYNC B2 ;  /* 0x0000000000027941 */ /* 0x000fea0003800000 */
.L_x_31469:
        /* <DEDUP_REMOVED lines=8> */
.L_x_31480:
        /* <DEDUP_REMOVED lines=12> */
.L_x_31483:
[----:B------:R-:W-:Y:S02]  /*14c50*/  MOV R0, R220 ;  /* 0x000000dc00007202 */ /* 0x000fe40000000f00 */
.L_x_31484:
[----:B------:R-:W-:Y:S05]  /*14c60*/  BSYNC B3 ;  /* 0x0000000000037941 */ /* 0x000fea0003800000 */
.L_x_31482:
        /* <DEDUP_REMOVED lines=16> */
.L_x_31488:
[----:B------:R-:W-:Y:S05]  /*14d70*/  BSYNC B4 ;  /* 0x0000000000047941 */ /* 0x000fea0003800000 */
.L_x_31487:
        /* <DEDUP_REMOVED lines=44> */
.L_x_31486:
[----:B------:R-:W-:Y:S05]  /*15040*/  BSYNC B3 ;  /* 0x0000000000037941 */ /* 0x000fea0003800000 */
.L_x_31485:
        /* <DEDUP_REMOVED lines=11> */
.L_x_31481:
[----:B------:R-:W-:Y:S05]  /*15100*/  BSYNC B2 ;  /* 0x0000000000027941 */ /* 0x000fea0003800000 */
.L_x_31479:
        /* <DEDUP_REMOVED lines=8> */
.L_x_31490:
        /* <DEDUP_REMOVED lines=12> */
.L_x_31493:
[----:B------:R-:W-:Y:S02]  /*15250*/  IMAD.MOV.U32 R193, RZ, RZ, R220 ;  /* 0x000000ffffc17224 */ /* 0x000fe400078e00dc */
.L_x_31494:
[----:B------:R-:W-:Y:S05]  /*15260*/  BSYNC B3 ;  /* 0x0000000000037941 */ /* 0x000fea0003800000 */
.L_x_31492:
        /* <DEDUP_REMOVED lines=16> */
.L_x_31498:
[----:B------:R-:W-:Y:S05]  /*15370*/  BSYNC B4 ;  /* 0x0000000000047941 */ /* 0x000fea0003800000 */
.L_x_31497:
        /* <DEDUP_REMOVED lines=44> */
.L_x_31496:
[----:B------:R-:W-:Y:S05]  /*15640*/  BSYNC B3 ;  /* 0x0000000000037941 */ /* 0x000fea0003800000 */
.L_x_31495:
        /* <DEDUP_REMOVED lines=11> */
.L_x_31491:
[----:B------:R-:W-:Y:S05]  /*15700*/  BSYNC B2 ;  /* 0x0000000000027941 */ /* 0x000fea0003800000 */
.L_x_31489:
        /* <DEDUP_REMOVED lines=8> */
.L_x_31500:
        /* <DEDUP_REMOVED lines=12> */
.L_x_31503:
[----:B------:R-:W-:Y:S02]  /*15850*/  IMAD.MOV.U32 R210, RZ, RZ, R220 ;  /* 0x000000ffffd27224 */ /* 0x000fe400078e00dc */
.L_x_31504:
[----:B------:R-:W-:Y:S05]  /*15860*/  BSYNC B3 ;  /* 0x0000000000037941 */ /* 0x000fea0003800000 */
.L_x_31502:
        /* <DEDUP_REMOVED lines=16> */
.L_x_31508:
[----:B------:R-:W-:Y:S05]  /*15970*/  BSYNC B4 ;  /* 0x0000000000047941 */ /* 0x000fea0003800000 */
.L_x_31507:
        /* <DEDUP_REMOVED lines=44> */
.L_x_31506:
[----:B------:R-:W-:Y:S05]  /*15c40*/  BSYNC B3 ;  /* 0x0000000000037941 */ /* 0x000fea0003800000 */
.L_x_31505:
        /* <DEDUP_REMOVED lines=12> */
.L_x_31501:
[----:B------:R-:W-:Y:S05]  /*15d10*/  BSYNC B2 ;  /* 0x0000000000027941 */ /* 0x000fea0003800000 */
.L_x_31499:
        /* <DEDUP_REMOVED lines=8> */
.L_x_31510:
        /* <DEDUP_REMOVED lines=12> */
.L_x_31513:
[----:B------:R-:W-:Y:S02]  /*15e60*/  MOV R209, R220 ;  /* 0x000000dc00d17202 */ /* 0x000fe40000000f00 */
.L_x_31514:
[----:B------:R-:W-:Y:S05]  /*15e70*/  BSYNC B3 ;  /* 0x0000000000037941 */ /* 0x000fea0003800000 */
.L_x_31512:
        /* <DEDUP_REMOVED lines=16> */
.L_x_31518:
[----:B------:R-:W-:Y:S05]  /*15f80*/  BSYNC B4 ;  /* 0x0000000000047941 */ /* 0x000fea0003800000 */
.L_x_31517:
        /* <DEDUP_REMOVED lines=44> */
.L_x_31516:
[----:B------:R-:W-:Y:S05]  /*16250*/  BSYNC B3 ;  /* 0x0000000000037941 */ /* 0x000fea0003800000 */
.L_x_31515:
        /* <DEDUP_REMOVED lines=12> */
.L_x_31511:
[----:B------:R-:W-:Y:S05]  /*16320*/  BSYNC B2 ;  /* 0x0000000000027941 */ /* 0x000fea0003800000 */
.L_x_31509:
        /* <DEDUP_REMOVED lines=8> */
.L_x_31520:
        /* <DEDUP_REMOVED lines=12> */
.L_x_31523:
[----:B------:R-:W-:Y:S02]  /*16470*/  IMAD.MOV.U32 R208, RZ, RZ, R220 ;  /* 0x000000ffffd07224 */ /* 0x000fe400078e00dc */
.L_x_31524:
[----:B------:R-:W-:Y:S05]  /*16480*/  BSYNC B3 ;  /* 0x0000000000037941 */ /* 0x000fea0003800000 */
.L_x_31522:
        /* <DEDUP_REMOVED lines=16> */
.L_x_31528:
[----:B------:R-:W-:Y:S05]  /*16590*/  BSYNC B4 ;  /* 0x0000000000047941 */ /* 0x000fea0003800000 */
.L_x_31527:
        /* <DEDUP_REMOVED lines=44> */
.L_x_31526:
[----:B------:R-:W-:Y:S05]  /*16860*/  BSYNC B3 ;  /* 0x0000000000037941 */ /* 0x000fea0003800000 */
.L_x_31525:
        /* <DEDUP_REMOVED lines=12> */
.L_x_31521:
[----:B------:R-:W-:Y:S05]  /*16930*/  BSYNC B2 ;  /* 0x0000000000027941 */ /* 0x000fea0003800000 */
.L_x_31519:
        /* <DEDUP_REMOVED lines=8> */
.L_x_31530:
        /* <DEDUP_REMOVED lines=12> */
.L_x_31533:
[----:B------:R-:W-:Y:S02]  /*16a80*/  IMAD.MOV.U32 R207, RZ, RZ, R220 ;  /* 0x000000ffffcf7224 */ /* 0x000fe400078e00dc */
.L_x_31534:
[----:B------:R-:W-:Y:S05]  /*16a90*/  BSYNC B3 ;  /* 0x0000000000037941 */ /* 0x000fea0003800000 */
.L_x_31532:
        /* <DEDUP_REMOVED lines=16> */
.L_x_31538:
[----:B------:R-:W-:Y:S05]  /*16ba0*/  BSYNC B4 ;  /* 0x0000000000047941 */ /* 0x000fea0003800000 */
.L_x_31537:
        /* <DEDUP_REMOVED lines=44> */
.L_x_31536:
[----:B------:R-:W-:Y:S05]  /*16e70*/  BSYNC B3 ;  /* 0x0000000000037941 */ /* 0x000fea0003800000 */
.L_x_31535:
        /* <DEDUP_REMOVED lines=12> */
.L_x_31531:
[----:B------:R-:W-:Y:S05]  /*16f40*/  BSYNC B2 ;  /* 0x0000000000027941 */ /* 0x000fea0003800000 */
.L_x_31529:
        /* <DEDUP_REMOVED lines=8> */
.L_x_31540:
        /* <DEDUP_REMOVED lines=12> */
.L_x_31543:
[----:B------:R-:W-:Y:S02]  /*17090*/  MOV R206, R220 ;  /* 0x000000dc00ce7202 */ /* 0x000fe40000000f00 */
.L_x_31544:
[----:B------:R-:W-:Y:S05]  /*170a0*/  BSYNC B3 ;  /* 0x0000000000037941 */ /* 0x000fea0003800000 */
.L_x_31542:
        /* <DEDUP_REMOVED lines=16> */
.L_x_31548:
[----:B------:R-:W-:Y:S05]  /*171b0*/  BSYNC B4 ;  /* 0x0000000000047941 */ /* 0x000fea0003800000 */
.L_x_31547:
        /* <DEDUP_REMOVED lines=44> */
.L_x_31546:
[----:B------:R-:W-:Y:S05]  /*17480*/  BSYNC B3 ;  /* 0x0000000000037941 */ /* 0x000fea0003800000 */
.L_x_31545:
        /* <DEDUP_REMOVED lines=12> */
.L_x_31541:
[----:B------:R-:W-:Y:S05]  /*17550*/  BSYNC B2 ;  /* 0x0000000000027941 */ /* 0x000fea0003800000 */
.L_x_31539:
        /* <DEDUP_REMOVED lines=29> */
.L_x_31550:
[----:B------:R-:W-:Y:S05]  /*17730*/  BSYNC B2 ;  /* 0x0000000000027941 */ /* 0x000fea0003800000 */
.L_x_31549:
[----:B------:R-:W-:Y:S02]  /*17740*/  IADD3 R227, R227, 0x20, RZ ;  /* 0x00000020e3e37810 */ /* 0x000fe40007ffe0ff */
[----:B------:R-:W-:Y:S02]  /*17750*/  IADD3 R229, R229, 0x20, RZ ;  /* 0x00000020e5e57810 */ /* 0x000fe40007ffe0ff */
.L_x_31468:
[----:B------:R-:W-:Y:S05]  /*17760*/  BSYNC B1 ;  /* 0x0000000000017941 */ /* 0x000fea0003800000 */
.L_x_31467:
        /* <DEDUP_REMOVED lines=20> */
.L_x_31554:
        /* <DEDUP_REMOVED lines=12> */
.L_x_31557:
[----:B------:R-:W-:Y:S02]  /*17970*/  IMAD.MOV.U32 R202, RZ, RZ, R220 ;  /* 0x000000ffffca7224 */ /* 0x000fe400078e00dc */
.L_x_31558:
[----:B------:R-:W-:Y:S05]  /*17980*/  BSYNC B3 ;  /* 0x0000000000037941 */ /* 0x000fea0003800000 */
.L_x_31556:
        /* <DEDUP_REMOVED lines=16> */
.L_x_31562:
[----:B------:R-:W-:Y:S05]  /*17a90*/  BSYNC B4 ;  /* 0x0000000000047941 */ /* 0x000fea0003800000 */
.L_x_31561:
        /* <DEDUP_REMOVED lines=44> */
.L_x_31560:
[----:B------:R-:W-:Y:S05]  /*17d60*/  BSYNC B3 ;  /* 0x0000000000037941 */ /* 0x000fea0003800000 */
.L_x_31559:
        /* <DEDUP_REMOVED lines=11> */
.L_x_31555:
[----:B------:R-:W-:Y:S05]  /*17e20*/  BSYNC B2 ;  /* 0x0000000000027941 */ /* 0x000fea0003800000 */
.L_x_31553:
        /* <DEDUP_REMOVED lines=8> */
.L_x_31564:
        /* <DEDUP_REMOVED lines=12> */
.L_x_31567:
[----:B------:R-:W-:Y:S02]  /*17f70*/  MOV R204, R220 ;  /* 0x000000dc00cc7202 */ /* 0x000fe40000000f00 */
.L_x_31568:
[----:B------:R-:W-:Y:S05]  /*17f80*/  BSYNC B3 ;  /* 0x0000000000037941 */ /* 0x000fea0003800000 */
.L_x_31566:
        /* <DEDUP_REMOVED lines=16> */
.L_x_31572:
[----:B------:R-:W-:Y:S05]  /*18090*/  BSYNC B4 ;  /* 0x0000000000047941 */ /* 0x000fea0003800000 */
.L_x_31571:
        /* <DEDUP_REMOVED lines=44> */
.L_x_31570:
[----:B------:R-:W-:Y:S05]  /*18360*/  BSYNC B3 ;  /* 0x0000000000037941 */ /* 0x000fea0003800000 */
.L_x_31569:
        /* <DEDUP_REMOVED lines=11> */
.L_x_31565:
[----:B------:R-:W-:Y:S05]  /*18420*/  BSYNC B2 ;  /* 0x0000000000027941 */ /* 0x000fea0003800000 */
.L_x_31563:
        /* <DEDUP_REMOVED lines=8> */
.L_x_31574:
        /* <DEDUP_REMOVED lines=12> */
.L_x_31577:
[----:B------:R-:W-:Y:S02]  /*18570*/  IMAD.MOV.U32 R204, RZ, RZ, R220 ;  /* 0x000000ffffcc7224 */ /* 0x000fe400078e00dc */
.L_x_31578:
[----:B------:R-:W-:Y:S05]  /*18580*/  BSYNC B3 ;  /* 0x0000000000037941 */ /* 0x000fea0003800000 */
.L_x_31576:
        /* <DEDUP_REMOVED lines=16> */
.L_x_31582:
[----:B------:R-:W-:Y:S05]  /*18690*/  BSYNC B4 ;  /* 0x0000000000047941 */ /* 0x000fea0003800000 */
.L_x_31581:
        /* <DEDUP_REMOVED lines=44> */
.L_x_31580:
[----:B------:R-:W-:Y:S05]  /*18960*/  BSYNC B3 ;  /* 0x0000000000037941 */ /* 0x000fea0003800000 */
.L_x_31579:
        /* <DEDUP_REMOVED lines=11> */
.L_x_31575:
[----:B------:R-:W-:Y:S05]  /*18a20*/  BSYNC B2 ;  /* 0x0000000000027941 */ /* 0x000fea0003800000 */
.L_x_31573:
        /* <DEDUP_REMOVED lines=8> */
.L_x_31584:
        /* <DEDUP_REMOVED lines=12> */
.L_x_31587:
[----:B------:R-:W-:Y:S02]  /*18b70*/  IMAD.MOV.U32 R210, RZ, RZ, R220 ;  /* 0x000000ffffd27224 */ /* 0x000fe400078e00dc */
.L_x_31588:
[----:B------:R-:W-:Y:S05]  /*18b80*/  BSYNC B3 ;  /* 0x0000000000037941 */ /* 0x000fea0003800000 */
.L_x_31586:
        /* <DEDUP_REMOVED lines=16> */
.L_x_31592:
[----:B------:R-:W-:Y:S05]  /*18c90*/  BSYNC B4 ;  /* 0x0000000000047941 */ /* 0x000fea0003800000 */
.L_x_31591:
        /* <DEDUP_REMOVED lines=44> */
.L_x_31590:
[----:B------:R-:W-:Y:S05]  /*18f60*/  BSYNC B3 ;  /* 0x0000000000037941 */ /* 0x000fea0003800000 */
.L_x_31589:
        /* <DEDUP_REMOVED lines=12> */
.L_x_31585:
[----:B------:R-:W-:Y:S05]  /*19030*/  BSYNC B2 ;  /* 0x0000000000027941 */ /* 0x000fea0003800000 */
.L_x_31583:
        /* <DEDUP_REMOVED lines=8> */
.L_x_31594:
        /* <DEDUP_REMOVED lines=12> */
.L_x_31597:
[----:B------:R-:W-:Y:S02]  /*19180*/  MOV R209, R220 ;  /* 0x000000dc00d17202 */ /* 0x000fe40000000f00 */
.L_x_31598:
[----:B------:R-:W-:Y:S05]  /*19190*/  BSYNC B3 ;  /* 0x0000000000037941 */ /* 0x000fea0003800000 */
.L_x_31596:
        /* <DEDUP_REMOVED lines=16> */
.L_x_31602:
[----:B------:R-:W-:Y:S05]  /*192a0*/  BSYNC B4 ;  /* 0x0000000000047941 */ /* 0x000fea0003800000 */
.L_x_31601:
        /* <DEDUP_REMOVED lines=44> */
.L_x_31600:
[----:B------:R-:W-:Y:S05]  /*19570*/  BSYNC B3 ;  /* 0x0000000000037941 */ /* 0x000fea0003800000 */
.L_x_31599:
        /* <DEDUP_REMOVED lines=12> */
.L_x_31595:
[----:B------:R-:W-:Y:S05]  /*19640*/  BSYNC B2 ;  /* 0x0000000000027941 */ /* 0x000fea0003800000 */
.L_x_31593:
        /* <DEDUP_REMOVED lines=8> */
.L_x_31604:
        /* <DEDUP_REMOVED lines=12> */
.L_x_31607:
[----:B------:R-:W-:Y:S02]  /*19790*/  IMAD.MOV.U32 R208, RZ, RZ, R220 ;  /* 0x000000ffffd07224 */ /* 0x000fe400078e00dc */
.L_x_31608:
[----:B------:R-:W-:Y:S05]  /*197a0*/  BSYNC B3 ;  /* 0x0000000000037941 */ /* 0x000fea0003800000 */
.L_x_31606:
        /* <DEDUP_REMOVED lines=16> */
.L_x_31612:
[----:B------:R-:W-:Y:S05]  /*198b0*/  BSYNC B4 ;  /* 0x0000000000047941 */ /* 0x000fea0003800000 */
.L_x_31611:
        /* <DEDUP_REMOVED lines=44> */
.L_x_31610:
[----:B------:R-:W-:Y:S05]  /*19b80*/  BSYNC B3 ;  /* 0x0000000000037941 */ /* 0x000fea0003800000 */
.L_x_31609:
        /* <DEDUP_REMOVED lines=12> */
.L_x_31605:
[----:B------:R-:W-:Y:S05]  /*19c50*/  BSYNC B2 ;  /* 0x0000000000027941 */ /* 0x000fea0003800000 */
.L_x_31603:
        /* <DEDUP_REMOVED lines=8> */
.L_x_31614:
        /* <DEDUP_REMOVED lines=12> */
.L_x_31617:
[----:B------:R-:W-:Y:S02]  /*19da0*/  IMAD.MOV.U32 R207, RZ, RZ, R220 ;  /* 0x000000ffffcf7224 */ /* 0x000fe400078e00dc */
.L_x_31618:
[----:B------:R-:W-:Y:S05]  /*19db0*/  BSYNC B3 ;  /* 0x0000000000037941 */ /* 0x000fea0003800000 */
.L_x_31616:
        /* <DEDUP_REMOVED lines=16> */
.L_x_31622:
[----:B------:R-:W-:Y:S05]  /*19ec0*/  BSYNC B4 ;  /* 0x0000000000047941 */ /* 0x000fea0003800000 */
.L_x_31621:
        /* <DEDUP_REMOVED lines=44> */
.L_x_31620:
[----:B------:R-:W-:Y:S05]  /*1a190*/  BSYNC B3 ;  /* 0x0000000000037941 */ /* 0x000fea0003800000 */
.L_x_31619:
        /* <DEDUP_REMOVED lines=12> */
.L_x_31615:
[----:B------:R-:W-:Y:S05]  /*1a260*/  BSYNC B2 ;  /* 0x0000000000027941 */ /* 0x000fea0003800000 */
.L_x_31613:
        /* <DEDUP_REMOVED lines=8> */
.L_x_31624:
        /* <DEDUP_REMOVED lines=12> */
.L_x_31627:
[----:B------:R-:W-:Y:S02]  /*1a3b0*/  MOV R206, R220 ;  /* 0x000000dc00ce7202 */ /* 0x000fe40000000f00 */
.L_x_31628:
[----:B------:R-:W-:Y:S05]  /*1a3c0*/  BSYNC B3 ;  /* 0x0000000000037941 */ /* 0x000fea0003800000 */
.L_x_31626:
        /* <DEDUP_REMOVED lines=16> */
.L_x_31632:
[----:B------:R-:W-:Y:S05]  /*1a4d0*/  BSYNC B4 ;  /* 0x0000000000047941 */ /* 0x000fea0003800000 */
.L_x_31631:
        /* <DEDUP_REMOVED lines=44> */
.L_x_31630:
[----:B------:R-:W-:Y:S05]  /*1a7a0*/  BSYNC B3 ;  /* 0x0000000000037941 */ /* 0x000fea0003800000 */
.L_x_31629:
        /* <DEDUP_REMOVED lines=12> */
.L_x_31625:
[----:B------:R-:W-:Y:S05]  /*1a870*/  BSYNC B2 ;  /* 0x0000000000027941 */ /* 0x000fea0003800000 */
.L_x_31623:
        /* <DEDUP_REMOVED lines=28> */
.L_x_31552:
[----:B------:R-:W-:Y:S05]  /*1aa40*/  BSYNC B1 ;  /* 0x0000000000017941 */ /* 0x000fea0003800000 */
.L_x_31551:
        /* <DEDUP_REMOVED lines=81> */
.L_x_31653:
        /* <DEDUP_REMOVED lines=152> */
.L_x_31654:
        /* <DEDUP_REMOVED lines=59> */
.L_x_31638:
[----:B------:R-:W-:Y:S05]  /*1bc90*/  BSYNC B2 ;  /* 0x0000000000027941 */ /* 0x000fea0003800000 */
.L_x_31637:
        /* <DEDUP_REMOVED lines=35> */
.L_x_31640:
[----:B------:R-:W-:Y:S05]  /*1bed0*/  BSYNC B2 ;  /* 0x0000000000027941 */ /* 0x000fea0003800000 */
.L_x_31639:
        /* <DEDUP_REMOVED lines=35> */
.L_x_31642:
[----:B------:R-:W-:Y:S05]  /*1c110*/  BSYNC B2 ;  /* 0x0000000000027941 */ /* 0x000fea0003800000 */
.L_x_31641:
        /* <DEDUP_REMOVED lines=35> */
.L_x_31644:
[----:B------:R-:W-:Y:S05]  /*1c350*/  BSYNC B2 ;  /* 0x0000000000027941 */ /* 0x000fea0003800000 */
.L_x_31643:
        /* <DEDUP_REMOVED lines=35> */
.L_x_31646:
[----:B------:R-:W-:Y:S05]  /*1c590*/  BSYNC B2 ;  /* 0x0000000000027941 */ /* 0x000fea0003800000 */
.L_x_31645:
        /* <DEDUP_REMOVED lines=35> */
.L_x_31648:
[----:B------:R-:W-:Y:S05]  /*1c7d0*/  BSYNC B2 ;  /* 0x0000000000027941 */ /* 0x000fea0003800000 */
.L_x_31647:
        /* <DEDUP_REMOVED lines=35> */
.L_x_31650:
[----:B------:R-:W-:Y:S05]  /*1ca10*/  BSYNC B2 ;  /* 0x0000000000027941 */ /* 0x000fea0003800000 */
.L_x_31649:
        /* <DEDUP_REMOVED lines=33> */
.L_x_31636:
[----:B0-----:R-:W-:Y:S05]  /*1cc30*/  BSYNC B1 ;  /* 0x0000000000017941 */ /* 0x001fea0003800000 */
.L_x_31635:
[----:B------:R-:W-:-:S05]  /*1cc40*/  IMAD.MOV.U32 R164, RZ, RZ, c[0x0][0x160] ;  /* 0x00005800ffa47624 */ /* 0x000fca00078e00ff */
[----:B------:R-:W-:-:S04]  /*1cc50*/  LEA R223, R164, R223, 0x2 ;  /* 0x000000dfa4df7211 */ /* 0x000fc800078e10ff */
[----:B------:R-:W-:-:S13]  /*1cc60*/  ISETP.GE.AND P1, PT, R223, c[0x0][0x164], PT ;  /* 0x00005900df007a0c */ /* 0x000fda0003f26270 */
[----:B------:R-:W-:Y:S01]  /*1cc70*/  @P1 CALL.REL.NOINC `(.L_x_31651) ;  /* 0x0000001000001944 */ /* 0x000fe20003c00000 */
[----:B------:R-:W-:Y:S05]  /*1cc80*/  BRA `(.L_x_31652) ;  /* 0xfffe43e000007947 */ /* 0x000fea000383ffff */
.L_x_31651:
[----:B------:R-:W-:Y:S05]  /*1cc90*/  BSYNC B0 ;  /* 0x0000000000007941 */ /* 0x000fea0003800000 */
.L_x_30962:
[----:B------:R-:W-:Y:S05]  /*1cca0*/  EXIT ;  /* 0x000000000000794d */ /* 0x000fea0003800000 */
.L_x_31633:
[----:B------:R-:W-:Y:S01]  /*1ccb0*/  IMAD.MOV.U32 R229, RZ, RZ, 0x1 ;  /* 0x00000001ffe57424 */ /* 0x000fe200078e00ff */
[----:B------:R-:W-:Y:S01]  /*1ccc0*/  MOV R232, 0xffffffff ;  /* 0xffffffff00e87802 */ /* 0x000fe20000000f00 */
[----:B------:R-:W-:Y:S01]  /*1ccd0*/  IMAD.MOV.U32 R167, RZ, RZ, 0x1f ;  /* 0x0000001fffa77424 */ /* 0x000fe200078e00ff */
[----:B------:R-:W-:Y:S02]  /*1cce0*/  MOV R164, 0x1cd00 ;  /* 0x0001cd0000a47802 */ /* 0x000fe40000000f00 */
[----:B-----5:R-:W-:Y:S05]  /*1ccf0*/  CALL.REL.NOINC `($__internal_90_$__cuda_sm70_shflsync_bfly_p) ;  /* 0x00000bf000007944 */ /* 0x020fea0003c00000 */
[----:B-1----:R-:W-:Y:S01]  /*1cd00*/  IMAD.MOV.U32 R165, RZ, RZ, R229 ;  /* 0x000000ffffa57224 */ /* 0x002fe200078e00e5 */
[----:B0-----:R-:W-:Y:S05]  /*1cd10*/  BRA `(.L_x_31653) ;  /* 0xffffe24000007947 */ /* 0x001fea000383ffff */
.L_x_31634:
[----:B------:R-:W-:Y:S01]  /*1cd20*/  HFMA2.MMA R229, -RZ, RZ, 0, 1.1920928955078125e-07 ;  /* 0x00000002ffe57435 */ /* 0x000fe200000001ff */
[----:B0-----:R-:W-:Y:S01]  /*1cd30*/  IMAD.MOV.U32 R166, RZ, RZ, R231 ;  /* 0x000000ffffa67224 */ /* 0x001fe200078e00e7 */
[----:B------:R-:W-:Y:S01]  /*1cd40*/  MOV R164, 0x1cd80 ;  /* 0x0001cd8000a47802 */ /* 0x000fe20000000f00 */
[----:B------:R-:W-:Y:S02]  /*1cd50*/  IMAD.MOV.U32 R167, RZ, RZ, 0x1f ;  /* 0x0000001fffa77424 */ /* 0x000fe400078e00ff */
[----:B------:R-:W-:Y:S02]  /*1cd60*/  IMAD.MOV.U32 R232, RZ, RZ, -0x1 ;  /* 0xffffffffffe87424 */ /* 0x000fe400078e00ff */
[----:B-----5:R-:W-:Y:S05]  /*1cd70*/  CALL.REL.NOINC `($__internal_90_$__cuda_sm70_shflsync_bfly_p) ;  /* 0x00000b7000007944 */ /* 0x020fea0003c00000 */
[----:B01----:R-:W-:Y:S01]  /*1cd80*/  FADD.FTZ R166, R231, R229 ;  /* 0x000000e5e7a67221 */ /* 0x003fe20000010000 */
[----:B------:R-:W-:Y:S01]  /*1cd90*/  MOV R229, 0x4 ;  /* 0x0000000400e57802 */ /* 0x000fe20000000f00 */
[----:B------:R-:W-:Y:S01]  /*1cda0*/  IMAD.MOV.U32 R167, RZ, RZ, 0x1f ;  /* 0x0000001fffa77424 */ /* 0x000fe200078e00ff */
[----:B------:R-:W-:Y:S01]  /*1cdb0*/  MOV R164, 0x1cde0 ;  /* 0x0001cde000a47802 */ /* 0x000fe20000000f00 */
[----:B------:R-:W-:-:S02]  /*1cdc0*/  IMAD.MOV.U32 R232, RZ, RZ, -0x1 ;  /* 0xffffffffffe87424 */ /* 0x000fc400078e00ff */
[----:B------:R-:W-:Y:S05]  /*1cdd0*/  CALL.REL.NOINC `($__internal_90_$__cuda_sm70_shflsync_bfly_p) ;  /* 0x00000b1000007944 */ /* 0x000fea0003c00000 */
[----:B01----:R-:W-:Y:S01]  /*1cde0*/  FADD.FTZ R166, R166, R229 ;  /* 0x000000e5a6a67221 */ /* 0x003fe20000010000 */
[----:B------:R-:W-:Y:S01]  /*1cdf0*/  HFMA2.MMA R229, -RZ, RZ, 0, 4.76837158203125e-07 ;  /* 0x00000008ffe57435 */ /* 0x000fe200000001ff */
[----:B------:R-:W-:Y:S01]  /*1ce00*/  IMAD.MOV.U32 R167, RZ, RZ, 0x1f ;  /* 0x0000001fffa77424 */ /* 0x000fe200078e00ff */
[----:B------:R-:W-:Y:S01]  /*1ce10*/  MOV R164, 0x1ce40 ;  /* 0x0001ce4000a47802 */ /* 0x000fe20000000f00 */
[----:B------:R-:W-:-:S03]  /*1ce20*/  IMAD.MOV.U32 R232, RZ, RZ, -0x1 ;  /* 0xffffffffffe87424 */ /* 0x000fc600078e00ff */
[----:B------:R-:W-:Y:S05]  /*1ce30*/  CALL.REL.NOINC `($__internal_90_$__cuda_sm70_shflsync_bfly_p) ;  /* 0x00000ab000007944 */ /* 0x000fea0003c00000 */
[----:B01----:R-:W-:Y:S01]  /*1ce40*/  FADD.FTZ R166, R166, R229 ;  /* 0x000000e5a6a67221 */ /* 0x003fe20000010000 */
[----:B------:R-:W-:Y:S01]  /*1ce50*/  MOV R229, 0x10 ;  /* 0x0000001000e57802 */ /* 0x000fe20000000f00 */
[----:B------:R-:W-:Y:S01]  /*1ce60*/  IMAD.MOV.U32 R167, RZ, RZ, 0x1f ;  /* 0x0000001fffa77424 */ /* 0x000fe200078e00ff */
[----:B------:R-:W-:Y:S01]  /*1ce70*/  MOV R164, 0x1cea0 ;  /* 0x0001cea000a47802 */ /* 0x000fe20000000f00 */
[----:B------:R-:W-:-:S02]  /*1ce80*/  IMAD.MOV.U32 R232, RZ, RZ, -0x1 ;  /* 0xffffffffffe87424 */ /* 0x000fc400078e00ff */
[----:B------:R-:W-:Y:S05]  /*1ce90*/  CALL.REL.NOINC `($__internal_90_$__cuda_sm70_shflsync_bfly_p) ;  /* 0x00000a5000007944 */ /* 0x000fea0003c00000 */
[----:B-1----:R-:W-:Y:S01]  /*1cea0*/  FADD.FTZ R227, R166, R229 ;  /* 0x000000e5a6e37221 */ /* 0x002fe20000010000 */
[----:B------:R-:W-:Y:S01]  /*1ceb0*/  P2R R231, PR, RZ, 0x40 ;  /* 0x00000040ffe77803 */ /* 0x000fe20000000000 */
[----:B------:R-:W-:Y:S01]  /*1cec0*/  HFMA2.MMA R229, -RZ, RZ, 0, 5.9604644775390625e-08 ;  /* 0x00000001ffe57435 */ /* 0x000fe200000001ff */
[----:B------:R-:W-:Y:S01]  /*1ced0*/  LOP3.LUT P6, RZ, R224, 0x1, RZ, 0xc0, !PT ;  /* 0x00000001e0ff7812 */ /* 0x000fe200078cc0ff */
[----:B------:R-:W-:-:S02]  /*1cee0*/  FMUL.FTZ R227, R227, c[0x0][0x1e0] ;  /* 0x00007800e3e37a20 */ /* 0x000fc40000410000 */
[----:B0-----:R-:W-:Y:S02]  /*1cef0*/  IMAD.MOV.U32 R232, RZ, RZ, -0x1 ;  /* 0xffffffffffe87424 */ /* 0x001fe400078e00ff */
        /* <DEDUP_REMOVED lines=132> */
[----:B------:R-:W-:Y:S05]  /*1d740*/  CALL.REL.NOINC `($__internal_90_$__cuda_sm70_shflsync_bfly_p) ;  /* 0x000001a000007944 */ /* 0x000fea0003c00000 */
[----:B01----:R-:W-:Y:S01]  /*1d750*/  FADD.FTZ R166, R166, R229 ;  /* 0x000000e5a6a67221 */ /* 0x003fe20000010000 */
[----:B------:R-:W-:Y:S01]  /*1d760*/  MOV R229, 0x2 ;  /* 0x0000000200e57802 */ /* 0x000fe20000000f00 */
[----:B------:R-:W-:Y:S01]  /*1d770*/  IMAD.MOV.U32 R167, RZ, RZ, 0x1f ;  /* 0x0000001fffa77424 */ /* 0x000fe200078e00ff */
[----:B------:R-:W-:Y:S01]  /*1d780*/  MOV R164, 0x1d7b0 ;  /* 0x0001d7b000a47802 */ /* 0x000fe20000000f00 */
[----:B------:R-:W-:Y:S02]  /*1d790*/  IMAD.MOV.U32 R232, RZ, RZ, -0x1 ;  /* 0xffffffffffe87424 */ /* 0x000fe400078e00ff */
[----:B------:R-:W-:Y:S05]  /*1d7a0*/  CALL.REL.NOINC `($__internal_90_$__cuda_sm70_shflsync_bfly_p) ;  /* 0x0000014000007944 */ /* 0x000fea0003c00000 */
[----:B01----:R-:W-:Y:S01]  /*1d7b0*/  FADD.FTZ R166, R166, R229 ;  /* 0x000000e5a6a67221 */ /* 0x003fe20000010000 */
[----:B------:R-:W-:Y:S01]  /*1d7c0*/  HFMA2.MMA R229, -RZ, RZ, 0, 2.384185791015625e-07 ;  /* 0x00000004ffe57435 */ /* 0x000fe200000001ff */
        /* <DEDUP_REMOVED lines=11> */
[----:B------:R-:W-:Y:S01]  /*1d880*/  HFMA2.MMA R229, -RZ, RZ, 0, 9.5367431640625e-07 ;  /* 0x00000010ffe57435 */ /* 0x000fe200000001ff */
[----:B0-----:R-:W-:Y:S01]  /*1d890*/  IMAD.MOV.U32 R167, RZ, RZ, 0x1f ;  /* 0x0000001fffa77424 */ /* 0x001fe200078e00ff */
[----:B------:R-:W-:Y:S01]  /*1d8a0*/  MOV R164, 0x1d8e0 ;  /* 0x0001d8e000a47802 */ /* 0x000fe20000000f00 */
[----:B------:R-:W-:Y:S01]  /*1d8b0*/  IMAD.MOV.U32 R232, RZ, RZ, -0x1 ;  /* 0xffffffffffe87424 */ /* 0x000fe200078e00ff */
[----:B------:R-:W-:-:S02]  /*1d8c0*/  MOV R166, R230 ;  /* 0x000000e600a67202 */ /* 0x000fc40000000f00 */
[----:B------:R-:W-:Y:S05]  /*1d8d0*/  CALL.REL.NOINC `($__internal_90_$__cuda_sm70_shflsync_bfly_p) ;  /* 0x0000001000007944 */ /* 0x000fea0003c00000 */
[----:B01----:R-:W-:Y:S05]  /*1d8e0*/  BRA `(.L_x_31654) ;  /* 0xffffdff000007947 */ /* 0x003fea000383ffff */
        .weak           $__internal_90_$__cuda_sm70_shflsync_bfly_p
        .type           $__internal_90_$__cuda_sm70_shflsync_bfly_p,@function
        .size           $__internal_90_$__cuda_sm70_shflsync_bfly_p,(.L_x_57130 - $__internal_90_$__cuda_sm70_shflsync_bfly_p)
$__internal_90_$__cuda_sm70_shflsync_bfly_p:
[----:B------:R-:W-:Y:S01]  /*1d8f0*/  IMAD.MOV.U32 R165, RZ, RZ, 0x0 ;  /* 0x00000000ffa57424 */ /* 0x000fe200078e00ff */
[----:B------:R-:W-:Y:S04]  /*1d900*/  WARPSYNC R232 ;  /* 0x000000e800007348 */ /* 0x000fe80003800000 */
[----:B------:R0:W1:Y:S01]  /*1d910*/  SHFL.BFLY PT, R229, R166, R229, R167 ;  /* 0x0c0000e5a6e57389 */ /* 0x00006200000e00a7 */
[----:B------:R-:W-:Y:S05]  /*1d920*/  RET.REL.NODEC R164 `(_ZN10layer_norm13ln_fwd_kernelINS_13Kernel_traitsIf6__halfS2_S2_fjLj2048ELj1ELj4ELj1ELj16ENS_18Kernel_traits_baseILj2048EfS2_S2_S2_fjLj128EEEEELb1ELb0ELb1ELb0EEEvNS_9FwdParamsE) ;  /* 0xfffe26d0a4007950 */ /* 0x000fea0003c3ffff */
.L_x_31655:
        /* <DEDUP_REMOVED lines=13> */
.L_x_57130:


//--------------------- .text._ZN10layer_norm13ln_fwd_kernelINS_13Kernel_traitsIf6__halfS2_S2_fjLj2048ELj1ELj4ELj1ELj16ENS_18Kernel_traits_baseILj2048EfS2_S2_S2_fjLj128EEEEELb1ELb0ELb1ELb1EEEvNS_9FwdParamsE --------------------------
	.section	.text._ZN10layer_norm13ln_fwd_kernelINS_13Kernel_traitsIf6__halfS2_S2_fjLj2048ELj1ELj4ELj1ELj16ENS_18Kernel_traits_baseILj2048EfS2_S2_S2_fjLj128EEEEELb1ELb0ELb1ELb1EEEvNS_9FwdParamsE,"ax",@progbits
	.sectioninfo	@"SHI_REGISTERS=255"
	.align	128
        .global         _ZN10layer_norm13ln_fwd_kernelINS_13Kernel_traitsIf6__halfS2_S2_fjLj2048ELj1ELj4ELj1ELj16ENS_18Kernel_traits_baseILj2048EfS2_S2_S2_fjLj128EEEEELb1ELb0ELb1ELb1EEEvNS_9FwdParamsE
        .type           _ZN10layer_norm13ln_fwd_kernelINS_13Kernel_traitsIf6__halfS2_S2_fjLj2048ELj1ELj4ELj1ELj16ENS_18Kernel_traits_baseILj2048EfS2_S2_S2_fjLj128EEEEELb1ELb0ELb1ELb1EEEvNS_9FwdParamsE,@function
        .size           _ZN10layer_norm13ln_fwd_kernelINS_13Kernel_traitsIf6__halfS2_S2_fjLj2048ELj1ELj4ELj1ELj16ENS_18Kernel_traits_baseILj2048EfS2_S2_S2_fjLj128EEEEELb1ELb0ELb1ELb1EEEvNS_9FwdParamsE,(.L_x_57131 - _ZN10layer_norm13ln_fwd_kernelINS_13Kernel_traitsIf6__halfS2_S2_fjLj2048ELj1ELj4ELj1ELj16ENS_18Kernel_traits_baseILj2048EfS2_S2_S2_fjLj128EEEEELb1ELb0ELb1ELb1EEEvNS_9FwdParamsE)
        .other          _ZN10layer_norm13ln_fwd_kernelINS_13Kernel_traitsIf6__halfS2_S2_fjLj2048ELj1ELj4ELj1ELj16ENS_18Kernel_traits_baseILj2048EfS2_S2_S2_fjLj128EEEEELb1ELb0ELb1ELb1EEEvNS_9FwdParamsE,@"STO_CUDA_ENTRY STV_DEFAULT"
_ZN10layer_norm13ln_fwd_kernelINS_13Kernel_traitsIf6__halfS2_S2_fjLj2048ELj1ELj4ELj1ELj16ENS_18Kernel_traits_baseILj2048EfS2_S2_S2_fjLj128EEEEELb1ELb0ELb1ELb1EEEvNS_9FwdParamsE:
.text._ZN10layer_norm13ln_fwd_kernelINS_13Kernel_traitsIf6__halfS2_S2_fjLj2048ELj1ELj4ELj1ELj16ENS_18Kernel_traits_baseILj2048EfS2_S2_S2_fjLj128EEEEELb1ELb0ELb1ELb1EEEvNS_9FwdParamsE:
        /* <DEDUP_REMOVED lines=167> */
.L_x_32318:
[----:B------:R-:W-:-:S04]  /*0a70*/  IMAD.MOV.U32 R17, RZ, RZ, 0x4 ;  /* 0x00000004ff117424 */ /* 0x000fc800078e00ff */
[----:B------:R-:W-:-:S06]  /*0a80*/  IMAD.WIDE R8, R0, R17, c[0x0][0x1d0] ;  /* 0x0000740000087625 */ /* 0x000fcc00078e0211 */
[----:B------:R-:W2:Y:S01]  /*0a90*/  LDG.E R8, [R8.64] ;  /* 0x0000000608087981 */ /* 0x000ea2000c1e1900 */
[----:B------:R-:W-:Y:S01]  /*0aa0*/  ISETP.NE.U32.AND P0, PT, RZ, c[0x0][0x180], PT ;  /* 0x00006000ff007a0c */ /* 0x000fe20003f05070 */
[----:B------:R-:W-:Y:S01]  /*0ab0*/  IMAD R7, R0, c[0x0][0x168], RZ ;  /* 0x00005a0000077a24 */ /* 0x000fe200078e02ff */
[----:B------:R-:W-:Y:S01]  /*0ac0*/  HFMA2.MMA R214, -RZ, RZ, 0, 0 ;  /* 0x00000000ffd67435 */ /* 0x000fe200000001ff */
[----:B------:R-:W0:Y:S01]  /*0ad0*/  S2R R6, SR_TID.X ;  /* 0x0000000000067919 */ /* 0x000e220000002100 */
[----:B------:R-:W-:Y:S02]  /*0ae0*/  ISETP.NE.AND.EX P0, PT, RZ, c[0x0][0x184], PT, P0 ;  /* 0x00006100ff007a0c */ /* 0x000fe40003f05300 */
        /* <DEDUP_REMOVED lines=9> */
[----:B------:R-:W-:Y:S01]  /*0b80*/  @P1 IADD3 R11, R8, -0x1, RZ ;  /* 0xffffffff080b1810 */ /* 0x000fe20007ffe0ff */
[----:B------:R-:W-:-:S04]  /*0b90*/  @P1 IMAD.MOV.U32 R21, RZ, RZ, 0x10 ;  /* 0x00000010ff151424 */ /* 0x000fc800078e00ff */
        /* <DEDUP_REMOVED lines=17> */
.L_x_31658:
        /* <DEDUP_REMOVED lines=12> */
.L_x_31661:
[----:B------:R-:W-:Y:S02]  /*0d70*/  MOV R23, R198 ;  /* 0x000000c600177202 */ /* 0x000fe40000000f00 */
.L_x_31662:
[----:B------:R-:W-:Y:S05]  /*0d80*/  BSYNC B2 ;  /* 0x0000000000027941 */ /* 0x000fea0003800000 */
.L_x_31660:
        /* <DEDUP_REMOVED lines=16> */
.L_x_31666:
[----:B------:R-:W-:Y:S05]  /*0e90*/  BSYNC B3 ;  /* 0x0000000000037941 */ /* 0x000fea0003800000 */
.L_x_31665:
        /* <DEDUP_REMOVED lines=42> */
.L_x_31664:
[----:B------:R-:W-:Y:S05]  /*1140*/  BSYNC B2 ;  /* 0x0000000000027941 */ /* 0x000fea0003800000 */
.L_x_31663:
        /* <DEDUP_REMOVED lines=11> */
.L_x_31659:
[----:B------:R-:W-:Y:S05]  /*1200*/  BSYNC B1 ;  /* 0x0000000000017941 */ /* 0x000fea0003800000 */
.L_x_31657:
        /* <DEDUP_REMOVED lines=8> */
.L_x_31668:
        /* <DEDUP_REMOVED lines=12> */
.L_x_31671:
[----:B------:R-:W-:Y:S02]  /*1350*/  MOV R23, R198 ;  /* 0x000000c600177202 */ /* 0x000fe40000000f00 */
.L_x_31672:
[----:B------:R-:W-:Y:S05]  /*1360*/  BSYNC B2 ;  /* 0x0000000000027941 */ /* 0x000fea0003800000 */
.L_x_31670:
        /* <DEDUP_REMOVED lines=16> */
.L_x_31676:
[----:B------:R-:W-:Y:S05]  /*1470*/  BSYNC B3 ;  /* 0x0000000000037941 */ /* 0x000fea0003800000 */
.L_x_31675:
        /* <DEDUP_REMOVED lines=42> */
.L_x_31674:
[----:B------:R-:W-:Y:S05]  /*1720*/  BSYNC B2 ;  /* 0x0000000000027941 */ /* 0x000fea0003800000 */
.L_x_31673:
        /* <DEDUP_REMOVED lines=11> */
.L_x_31669:
[----:B------:R-:W-:Y:S05]  /*17e0*/  BSYNC B1 ;  /* 0x0000000000017941 */ /* 0x000fea0003800000 */
.L_x_31667:
        /* <DEDUP_REMOVED lines=8> */
.L_x_31678:
        /* <DEDUP_REMOVED lines=12> */
.L_x_31681:
[----:B------:R-:W-:Y:S02]  /*1930*/  MOV R14, R198 ;  /* 0x000000c6000e7202 */ /* 0x000fe40000000f00 */
.L_x_31682:
[----:B------:R-:W-:Y:S05]  /*1940*/  BSYNC B2 ;  /* 0x0000000000027941 */ /* 0x000fea0003800000 */
.L_x_31680:
        /* <DEDUP_REMOVED lines=16> */
.L_x_31686:
[----:B------:R-:W-:Y:S05]  /*1a50*/  BSYNC B3 ;  /* 0x0000000000037941 */ /* 0x000fea0003800000 */
.L_x_31685:
        /* <DEDUP_REMOVED lines=42> */
.L_x_31684:
[----:B------:R-:W-:Y:S05]  /*1d00*/  BSYNC B2 ;  /* 0x0000000000027941 */ /* 0x000fea0003800000 */
.L_x_31683:
        /* <DEDUP_REMOVED lines=12> */
.L_x_31679:
[----:B------:R-:W-:Y:S05]  /*1dd0*/  BSYNC B1 ;  /* 0x0000000000017941 */ /* 0x000fea0003800000 */
.L_x_31677:
        /* <DEDUP_REMOVED lines=8> */
.L_x_31688:
        /* <DEDUP_REMOVED lines=12> */
.L_x_31691:
[----:B------:R-:W-:Y:S02]  /*1f20*/  MOV R15, R198 ;  /* 0x000000c6000f7202 */ /* 0x000fe40000000f00 */
.L_x_31692:
[----:B------:R-:W-:Y:S05]  /*1f30*/  BSYNC B2 ;  /* 0x0000000000027941 */ /* 0x000fea0003800000 */
.L_x_31690:
        /* <DEDUP_REMOVED lines=16> */
.L_x_31696:
[----:B------:R-:W-:Y:S05]  /*2040*/  BSYNC B3 ;  /* 0x0000000000037941 */ /* 0x000fea0003800000 */
.L_x_31695:
        /* <DEDUP_REMOVED lines=42> */
.L_x_31694:
[----:B------:R-:W-:Y:S05]  /*22f0*/  BSYNC B2 ;  /* 0x0000000000027941 */ /* 0x000fea0003800000 */
.L_x_31693:
[----:B------:R-:W0:Y:S01]  /*2300*/  I2F.U32 R15, R15 ;  /* 0x0000000f000f7306 */ /* 0x000e220000201000 */
[----:B-----5:R-:W-:Y:S01]  /*2310*/  HADD2.F32 R17, -RZ, R165.H1_H1 ;  /* 0x300000a5ff117230 */ /* 0x020fe20000004100 */
[----:B------:R-:W-:Y:S01]  /*2320*/  IMAD.MOV.U32 R16, RZ, RZ, 0x2f800000 ;  /* 0x2f800000ff107424 */ /* 0x000fe200078e00ff */
[----:B------:R-:W-:-:S03]  /*2330*/  @P0 HADD2.F32 R21, -RZ, R161.H1_H1 ;  /* 0x300000a1ff150230 */ /* 0x000fc60000004100 */
        /* <DEDUP_REMOVED lines=8> */
.L_x_31689:
[----:B------:R-:W-:Y:S05]  /*23c0*/  BSYNC B1 ;  /* 0x0000000000017941 */ /* 0x000fea0003800000 */
.L_x_31687:
        /* <DEDUP_REMOVED lines=8> */
.L_x_31698:
        /* <DEDUP_REMOVED lines=12> */
.L_x_31701:
[----:B------:R-:W-:Y:S02]  /*2510*/  MOV R18, R198 ;  /* 0x000000c600127202 */ /* 0x000fe40000000f00 */
.L_x_31702:
[----:B------:R-:W-:Y:S05]  /*2520*/  BSYNC B2 ;  /* 0x0000000000027941 */ /* 0x000fea0003800000 */
.L_x_31700:
        /* <DEDUP_REMOVED lines=16> */
.L_x_31706:
[----:B------:R-:W-:Y:S05]  /*2630*/  BSYNC B3 ;  /* 0x0000000000037941 */ /* 0x000fea0003800000 */
.L_x_31705:
        /* <DEDUP_REMOVED lines=42> */
.L_x_31704:
[----:B------:R-:W-:Y:S05]  /*28e0*/  BSYNC B2 ;  /* 0x0000000000027941 */ /* 0x000fea0003800000 */
.L_x_31703:
        /* <DEDUP_REMOVED lines=12> */
.L_x_31699:
[----:B------:R-:W-:Y:S05]  /*29b0*/  BSYNC B1 ;  /* 0x0000000000017941 */ /* 0x000fea0003800000 */
.L_x_31697:
        /* <DEDUP_REMOVED lines=8> */
.L_x_31708:
        /* <DEDUP_REMOVED lines=12> */
.L_x_31711:
[----:B------:R-:W-:Y:S02]  /*2b00*/  MOV R19, R198 ;  /* 0x000000c600137202 */ /* 0x000fe40000000f00 */
.L_x_31712:
[----:B------:R-:W-:Y:S05]  /*2b10*/  BSYNC B2 ;  /* 0x0000000000027941 */ /* 0x000fea0003800000 */
.L_x_31710:
        /* <DEDUP_REMOVED lines=16> */
.L_x_31716:
[----:B------:R-:W-:Y:S05]  /*2c20*/  BSYNC B3 ;  /* 0x0000000000037941 */ /* 0x000fea0003800000 */
.L_x_31715:
        /* <DEDUP_REMOVED lines=42> */
.L_x_31714:
[----:B------:R-:W-:Y:S05]  /*2ed0*/  BSYNC B2 ;  /* 0x0000000000027941 */ /* 0x000fea0003800000 */
.L_x_31713:
        /* <DEDUP_REMOVED lines=12> */
.L_x_31709:
[----:B------:R-:W-:Y:S05]  /*2fa0*/  BSYNC B1 ;  /* 0x0000000000017941 */ /* 0x000fea0003800000 */
.L_x_31707:
        /* <DEDUP_REMOVED lines=8> */
.L_x_31718:
        /* <DEDUP_REMOVED lines=12> */
.L_x_31721:
[----:B------:R-:W-:Y:S02]  /*30f0*/  MOV R30, R198 ;  /* 0x000000c6001e7202 */ /* 0x000fe40000000f00 */
.L_x_31722:
[----:B------:R-:W-:Y:S05]  /*3100*/  BSYNC B2 ;  /* 0x0000000000027941 */ /* 0x000fea0003800000 */
.L_x_31720:
        /* <DEDUP_REMOVED lines=16> */
.L_x_31726:
[----:B------:R-:W-:Y:S05]  /*3210*/  BSYNC B3 ;  /* 0x0000000000037941 */ /* 0x000fea0003800000 */
.L_x_31725:
        /* <DEDUP_REMOVED lines=42> */
.L_x_31724:
[----:B------:R-:W-:Y:S05]  /*34c0*/  BSYNC B2 ;  /* 0x0000000000027941 */ /* 0x000fea0003800000 */
.L_x_31723:
        /* <DEDUP_REMOVED lines=11> */
.L_x_31719:
[----:B------:R-:W-:Y:S05]  /*3580*/  BSYNC B1 ;  /* 0x0000000000017941 */ /* 0x000fea0003800000 */
.L_x_31717:
        /* <DEDUP_REMOVED lines=8> */
.L_x_31728:
        /* <DEDUP_REMOVED lines=12> */
.L_x_31731:
[----:B------:R-:W-:Y:S02]  /*36d0*/  MOV R168, R198 ;  /* 0x000000c600a87202 */ /* 0x000fe40000000f00 */
.L_x_31732:
[----:B------:R-:W-:Y:S05]  /*36e0*/  BSYNC B2 ;  /* 0x0000000000027941 */ /* 0x000fea0003800000 */
.L_x_31730:
        /* <DEDUP_REMOVED lines=16> */
.L_x_31736:
[----:B------:R-:W-:Y:S05]  /*37f0*/  BSYNC B3 ;  /* 0x0000000000037941 */ /* 0x000fea0003800000 */
.L_x_31735:
        /* <DEDUP_REMOVED lines=42> */
.L_x_31734:
[----:B------:R-:W-:Y:S05]  /*3aa0*/  BSYNC B2 ;  /* 0x0000000000027941 */ /* 0x000fea0003800000 */
.L_x_31733:
        /* <DEDUP_REMOVED lines=11> */
.L_x_31729:
[----:B------:R-:W-:Y:S05]  /*3b60*/  BSYNC B1 ;  /* 0x0000000000017941 */ /* 0x000fea0003800000 */
.L_x_31727:
        /* <DEDUP_REMOVED lines=16> */
[----:B------:R-:W-:Y:S02]  /*3c70*/  PRMT R27, R19, 0x7104, RZ ;  /* 0x00007104131b7816 */ /* 0x000fe400000000ff */
[----:B------:R-:W-:-:S02]  /*3c80*/  LOP3.LUT R30, R26, 0xff0000, RZ, 0xc0, !PT ;  /* 0x00ff00001a1e7812 */ /* 0x000fc400078ec0ff */
[----:B------:R-:W-:Y:S02]  /*3c90*/  LOP3.LUT R26, R15, 0xff, RZ, 0xc0, !PT ;  /* 0x000000ff0f1a7812 */ /* 0x000fe400078ec0ff */
[----:B------:R-:W-:Y:S02]  /*3ca0*/  PRMT R30, R30, 0x4210, R25 ;  /* 0x000042101e1e7816 */ /* 0x000fe40000000019 */
        /* <DEDUP_REMOVED lines=13> */
.L_x_31738:
[----:B------:R-:W-:Y:S05]  /*3d80*/  BSYNC B1 ;  /* 0x0000000000017941 */ /* 0x000fea0003800000 */
.L_x_31737:
        /* <DEDUP_REMOVED lines=8> */
[----:B-----5:R-:W-:Y:S01]  /*3e10*/  HADD2.F32 R172, -RZ, R160.H0_H0 ;  /* 0x200000a0ffac7230 */ /* 0x020fe20000004100 */
[----:B------:R-:W-:Y:S05]  /*3e20*/  BRA `(.L_x_31741) ;  /* 0x0000056000007947 */ /* 0x000fea0003800000 */
.L_x_31740:
        /* <DEDUP_REMOVED lines=12> */
.L_x_31743:
[----:B------:R-:W-:Y:S02]  /*3ef0*/  MOV R10, R198 ;  /* 0x000000c6000a7202 */ /* 0x000fe40000000f00 */
.L_x_31744:
[----:B------:R-:W-:Y:S05]  /*3f00*/  BSYNC B2 ;  /* 0x0000000000027941 */ /* 0x000fea0003800000 */
.L_x_31742:
        /* <DEDUP_REMOVED lines=16> */
.L_x_31748:
[----:B------:R-:W-:Y:S05]  /*4010*/  BSYNC B3 ;  /* 0x0000000000037941 */ /* 0x000fea0003800000 */
.L_x_31747:
        /* <DEDUP_REMOVED lines=42> */
.L_x_31746:
[----:B------:R-:W-:Y:S05]  /*42c0*/  BSYNC B2 ;  /* 0x0000000000027941 */ /* 0x000fea0003800000 */
.L_x_31745:
[----:B------:R-:W2:Y:S01]  /*42d0*/  I2F.U32 R10, R10 ;  /* 0x0000000a000a7306 */ /* 0x000ea20000201000 */
[----:B0----5:R-:W-:Y:S01]  /*42e0*/  HADD2.F32 R26, -RZ, R164.H0_H0 ;  /* 0x200000a4ff1a7230 */ /* 0x021fe20000004100 */
[----:B------:R-:W-:Y:S01]  /*42f0*/  IMAD.MOV.U32 R23, RZ, RZ, 0x2f800000 ;  /* 0x2f800000ff177424 */ /* 0x000fe200078e00ff */
[----:B------:R-:W-:-:S03]  /*4300*/  @P0 HADD2.F32 R27, -RZ, R160.H0_H0 ;  /* 0x200000a0ff1b0230 */ /* 0x000fc60000004100 */
        /* <DEDUP_REMOVED lines=8> */
.L_x_31741:
[----:B------:R-:W-:Y:S05]  /*4390*/  BSYNC B1 ;  /* 0x0000000000017941 */ /* 0x000fea0003800000 */
.L_x_31739:
[----:B------:R-:W-:Y:S01]  /*43a0*/  BSSY B1, `(.L_x_31749) ;  /* 0x000005e000017945 */ /* 0x000fe20003800000 */
[----:B------:R-:W-:Y:S05]  /*43b0*/  @P2 BRA `(.L_x_31750) ;  /* 0x0000006000002947 */ /* 0x000fea0003800000 */
[----:B0-----:R-:W-:Y:S01]  /*43c0*/  HFMA2.MMA R29, -RZ, RZ, 0, 0 ;  /* 0x00000000ff1d7435 */ /* 0x001fe200000001ff */
[----:B------:R-:W-:Y:S01]  /*43d0*/  IMAD.MOV.U32 R23, RZ, RZ, R25 ;  /* 0x000000ffff177224 */ /* 0x000fe200078e0019 */
[----:B------:R-:W-:Y:S05]  /*43e0*/  @!P0 BRA `(.L_x_31751) ;  /* 0x0000059000008947 */ /* 0x000fea0003800000 */
[----:B------:R-:W-:Y:S01]  /*43f0*/  IMAD.MOV.U32 R23, RZ, RZ, R25 ;  /* 0x000000ffff177224 */ /* 0x000fe200078e0019 */
[----:B-----5:R-:W-:Y:S01]  /*4400*/  HADD2.F32 R29, -RZ, R160.H1_H1 ;  /* 0x300000a0ff1d7230 */ /* 0x020fe20000004100 */
[----:B------:R-:W-:Y:S05]  /*4410*/  BRA `(.L_x_31751) ;  /* 0x0000056000007947 */ /* 0x000fea0003800000 */
.L_x_31750:
        /* <DEDUP_REMOVED lines=12> */
.L_x_31753:
[----:B------:R-:W-:Y:S02]  /*44e0*/  MOV R12, R198 ;  /* 0x000000c6000c7202 */ /* 0x000fe40000000f00 */
.L_x_31754:
[----:B------:R-:W-:Y:S05]  /*44f0*/  BSYNC B2 ;  /* 0x0000000000027941 */ /* 0x000fea0003800000 */
.L_x_31752:
        /* <DEDUP_REMOVED lines=16> */
.L_x_31758:
[----:B------:R-:W-:Y:S05]  /*4600*/  BSYNC B3 ;  /* 0x0000000000037941 */ /* 0x000fea0003800000 */
.L_x_31757:
        /* <DEDUP_REMOVED lines=42> */
.L_x_31756:
[----:B------:R-:W-:Y:S05]  /*48b0*/  BSYNC B2 ;  /* 0x0000000000027941 */ /* 0x000fea0003800000 */
.L_x_31755:
[----:B------:R-:W1:Y:S01]  /*48c0*/  I2F.U32 R12, R12 ;  /* 0x0000000c000c7306 */ /* 0x000e620000201000 */
[----:B0----5:R-:W-:Y:S01]  /*48d0*/  HADD2.F32 R26, -RZ, R164.H1_H1 ;  /* 0x300000a4ff1a7230 */ /* 0x021fe20000004100 */
[----:B------:R-:W-:Y:S01]  /*48e0*/  IMAD.MOV.U32 R25, RZ, RZ, 0x2f800000 ;  /* 0x2f800000ff197424 */ /* 0x000fe200078e00ff */
[----:B------:R-:W-:-:S03]  /*48f0*/  @P0 HADD2.F32 R28, -RZ, R160.H1_H1 ;  /* 0x300000a0ff1c0230 */ /* 0x000fc60000004100 */
[----:B------:R-:W-:-:S04]  /*4900*/  FMUL.FTZ R26, R26, c[0x0][0x1ec] ;  /* 0x00007b001a1a7a20 */ /* 0x000fc80000410000 */
[----:B------:R-:W-:Y:S02]  /*4910*/  FMUL.FTZ R26, R26, c[0x0][0x1e8] ;  /* 0x00007a001a1a7a20 */ /* 0x000fe40000410000 */
[----:B-1----:R-:W-:-:S05]  /*4920*/  FFMA.FTZ R25, R12, R25, 1.1641532182693481445e-10 ;  /* 0x2f0000000c197423 */ /* 0x002fca0000010019 */
[----:B------:R-:W-:-:S04]  /*4930*/  FSETP.GTU.FTZ.AND P3, PT, R25, c[0x0][0x1e4], PT ;  /* 0x0000790019007a0b */ /* 0x000fc80003f7c000 */
[----:B------:R-:W-:Y:S02]  /*4940*/  FSEL R29, R26, RZ, !P3 ;  /* 0x000000ff1a1d7208 */ /* 0x000fe40005800000 */
[----:B------:R-:W-:-:S03]  /*4950*/  SEL R25, RZ, 0x1, P3 ;  /* 0x00000001ff197807 */ /* 0x000fc60001800000 */
[----:B------:R-:W-:Y:S01]  /*4960*/  @P0 FADD.FTZ R29, R28, R29 ;  /* 0x0000001d1c1d0221 */ /* 0x000fe20000010000 */
[----:B------:R-:W-:Y:S02]  /*4970*/  PRMT R12, R25, 0x7610, R12 ;  /* 0x00007610190c7816 */ /* 0x000fe4000000000c */
.L_x_31751:
[----:B------:R-:W-:Y:S05]  /*4980*/  BSYNC B1 ;  /* 0x0000000000017941 */ /* 0x000fea0003800000 */
.L_x_31749:
        /* <DEDUP_REMOVED lines=8> */
.L_x_31760:
        /* <DEDUP_REMOVED lines=12> */
.L_x_31763:
[----:B------:R-:W-:Y:S02]  /*4ad0*/  MOV R14, R198 ;  /* 0x000000c6000e7202 */ /* 0x000fe40000000f00 */
.L_x_31764:
[----:B------:R-:W-:Y:S05]  /*4ae0*/  BSYNC B2 ;  /* 0x0000000000027941 */ /* 0x000fea0003800000 */
.L_x_31762:
        /* <DEDUP_REMOVED lines=16> */
.L_x_31768:
[----:B------:R-:W-:Y:S05]  /*4bf0*/  BSYNC B3 ;  /* 0x0000000000037941 */ /* 0x000fea0003800000 */
.L_x_31767:
        /* <DEDUP_REMOVED lines=42> */
.L_x_31766:
[----:B------:R-:W-:Y:S05]  /*4ea0*/  BSYNC B2 ;  /* 0x0000000000027941 */ /* 0x000fea0003800000 */
.L_x_31765:
[----:B------:R-:W0:Y:S01]  /*4eb0*/  I2F.U32 R14, R14 ;  /* 0x0000000e000e7306 */ /* 0x000e220000201000 */
[----:B-----5:R-:W-:Y:S01]  /*4ec0*/  HADD2.F32 R26, -RZ, R165.H0_H0 ;  /* 0x200000a5ff1a7230 */ /* 0x020fe20000004100 */
[----:B------:R-:W-:Y:S01]  /*4ed0*/  IMAD.MOV.U32 R23, RZ, RZ, 0x2f800000 ;  /* 0x2f800000ff177424 */ /* 0x000fe200078e00ff */
[----:B------:R-:W-:-:S03]  /*4ee0*/  @P0 HADD2.F32 R27, -RZ, R161.H0_H0 ;  /* 0x200000a1ff1b0230 */ /* 0x000fc60000004100 */
        /* <DEDUP_REMOVED lines=8> */
.L_x_31761:
[----:B------:R-:W-:Y:S05]  /*4f70*/  BSYNC B1 ;  /* 0x0000000000017941 */ /* 0x000fea0003800000 */
.L_x_31759:
        /* <DEDUP_REMOVED lines=8> */
.L_x_31770:
        /* <DEDUP_REMOVED lines=12> */
.L_x_31773:
[----:B------:R-:W-:Y:S02]  /*50c0*/  MOV R15, R198 ;  /* 0x000000c6000f7202 */ /* 0x000fe40000000f00 */
.L_x_31774:
[----:B------:R-:W-:Y:S05]  /*50d0*/  BSYNC B2 ;  /* 0x0000000000027941 */ /* 0x000fea0003800000 */
.L_x_31772:
        /* <DEDUP_REMOVED lines=16> */
.L_x_31778:
[----:B------:R-:W-:Y:S05]  /*51e0*/  BSYNC B3 ;  /* 0x0000000000037941 */ /* 0x000fea0003800000 */
.L_x_31777:
        /* <DEDUP_REMOVED lines=42> */
.L_x_31776:
[----:B------:R-:W-:Y:S05]  /*5490*/  BSYNC B2 ;  /* 0x0000000000027941 */ /* 0x000fea0003800000 */
.L_x_31775:
        /* <DEDUP_REMOVED lines=12> */
.L_x_31771:
[----:B------:R-:W-:Y:S05]  /*5560*/  BSYNC B1 ;  /* 0x0000000000017941 */ /* 0x000fea0003800000 */
.L_x_31769:
        /* <DEDUP_REMOVED lines=8> */
.L_x_31780:
        /* <DEDUP_REMOVED lines=12> */
.L_x_31783:
[----:B------:R-:W-:Y:S02]  /*56b0*/  MOV R18, R198 ;  /* 0x000000c600127202 */ /* 0x000fe40000000f00 */
.L_x_31784:
[----:B------:R-:W-:Y:S05]  /*56c0*/  BSYNC B2 ;  /* 0x0000000000027941 */ /* 0x000fea0003800000 */
.L_x_31782:
        /* <DEDUP_REMOVED lines=16> */
.L_x_31788:
[----:B------:R-:W-:Y:S05]  /*57d0*/  BSYNC B3 ;  /* 0x0000000000037941 */ /* 0x000fea0003800000 */
.L_x_31787:
        /* <DEDUP_REMOVED lines=42> */
.L_x_31786:
[----:B------:R-:W-:Y:S05]  /*5a80*/  BSYNC B2 ;  /* 0x0000000000027941 */ /* 0x000fea0003800000 */
.L_x_31785:
        /* <DEDUP_REMOVED lines=12> */
.L_x_31781:
[----:B------:R-:W-:Y:S05]  /*5b50*/  BSYNC B1 ;  /* 0x0000000000017941 */ /* 0x000fea0003800000 */
.L_x_31779:
        /* <DEDUP_REMOVED lines=8> */
.L_x_31790:
        /* <DEDUP_REMOVED lines=12> */
.L_x_31793:
[----:B------:R-:W-:Y:S02]  /*5ca0*/  MOV R19, R198 ;  /* 0x000000c600137202 */ /* 0x000fe40000000f00 */
.L_x_31794:
[----:B------:R-:W-:Y:S05]  /*5cb0*/  BSYNC B2 ;  /* 0x0000000000027941 */ /* 0x000fea0003800000 */
.L_x_31792:
        /* <DEDUP_REMOVED lines=16> */
.L_x_31798:
[----:B------:R-:W-:Y:S05]  /*5dc0*/  BSYNC B3 ;  /* 0x0000000000037941 */ /* 0x000fea0003800000 */
.L_x_31797:
        /* <DEDUP_REMOVED lines=42> */
.L_x_31796:
[----:B------:R-:W-:Y:S05]  /*6070*/  BSYNC B2 ;  /* 0x0000000000027941 */ /* 0x000fea0003800000 */
.L_x_31795:
        /* <DEDUP_REMOVED lines=12> */
.L_x_31791:
[----:B------:R-:W-:Y:S05]  /*6140*/  BSYNC B1 ;  /* 0x0000000000017941 */ /* 0x000fea0003800000 */
.L_x_31789:
        /* <DEDUP_REMOVED lines=8> */
.L_x_31800:
        /* <DEDUP_REMOVED lines=12> */
.L_x_31803:
[----:B------:R-:W-:Y:S02]  /*6290*/  MOV R173, R198 ;  /* 0x000000c600ad7202 */ /* 0x000fe40000000f00 */
.L_x_31804:
[----:B------:R-:W-:Y:S05]  /*62a0*/  BSYNC B2 ;  /* 0x0000000000027941 */ /* 0x000fea0003800000 */
.L_x_31802:
        /* <DEDUP_REMOVED lines=16> */
.L_x_31808:
[----:B------:R-:W-:Y:S05]  /*63b0*/  BSYNC B3 ;  /* 0x0000000000037941 */ /* 0x000fea0003800000 */
.L_x_31807:
        /* <DEDUP_REMOVED lines=42> */
.L_x_31806:
[----:B------:R-:W-:Y:S05]  /*6660*/  BSYNC B2 ;  /* 0x0000000000027941 */ /* 0x000fea0003800000 */
.L_x_31805:
        /* <DEDUP_REMOVED lines=11> */
.L_x_31801:
[----:B------:R-:W-:Y:S05]  /*6720*/  BSYNC B1 ;  /* 0x0000000000017941 */ /* 0x000fea0003800000 */
.L_x_31799:
        /* <DEDUP_REMOVED lines=8> */
.L_x_31810:
        /* <DEDUP_REMOVED lines=12> */
.L_x_31813:
[----:B------:R-:W-:Y:S02]  /*6870*/  MOV R175, R198 ;  /* 0x000000c600af7202 */ /* 0x000fe40000000f00 */
.L_x_31814:
[----:B------:R-:W-:Y:S05]  /*6880*/  BSYNC B2 ;  /* 0x0000000000027941 */ /* 0x000fea0003800000 */
.L_x_31812:
        /* <DEDUP_REMOVED lines=16> */
.L_x_31818:
[----:B------:R-:W-:Y:S05]  /*6990*/  BSYNC B3 ;  /* 0x0000000000037941 */ /* 0x000fea0003800000 */
.L_x_31817:
        /* <DEDUP_REMOVED lines=42> */
.L_x_31816:
[----:B------:R-:W-:Y:S05]  /*6c40*/  BSYNC B2 ;  /* 0x0000000000027941 */ /* 0x000fea0003800000 */
.L_x_31815:
        /* <DEDUP_REMOVED lines=11> */
.L_x_31811:
[----:B------:R-:W-:Y:S05]  /*6d00*/  BSYNC B1 ;  /* 0x0000000000017941 */ /* 0x000fea0003800000 */
.L_x_31809:
        /* <DEDUP_REMOVED lines=32> */
.L_x_31820:
[----:B------:R-:W-:Y:S05]  /*6f10*/  BSYNC B1 ;  /* 0x0000000000017941 */ /* 0x000fea0003800000 */
.L_x_31819:
        /* <DEDUP_REMOVED lines=10> */
.L_x_31822:
        /* <DEDUP_REMOVED lines=12> */
.L_x_31825:
[----:B------:R-:W-:Y:S02]  /*7080*/  IMAD.MOV.U32 R10, RZ, RZ, R198 ;  /* 0x000000ffff0a7224 */ /* 0x000fe400078e00c6 */
.L_x_31826:
[----:B------:R-:W-:Y:S05]  /*7090*/  BSYNC B2 ;  /* 0x0000000000027941 */ /* 0x000fea0003800000 */
.L_x_31824:
        /* <DEDUP_REMOVED lines=16> */
.L_x_31830:
[----:B------:R-:W-:Y:S05]  /*71a0*/  BSYNC B3 ;  /* 0x0000000000037941 */ /* 0x000fea0003800000 */
.L_x_31829:
        /* <DEDUP_REMOVED lines=42> */
.L_x_31828:
[----:B------:R-:W-:Y:S05]  /*7450*/  BSYNC B2 ;  /* 0x0000000000027941 */ /* 0x000fea0003800000 */
.L_x_31827:
        /* <DEDUP_REMOVED lines=12> */
.L_x_31823:
[----:B------:R-:W-:Y:S05]  /*7520*/  BSYNC B1 ;  /* 0x0000000000017941 */ /* 0x000fea0003800000 */
.L_x_31821:
        /* <DEDUP_REMOVED lines=8> */
.L_x_31832:
        /* <DEDUP_REMOVED lines=12> */
.L_x_31835:
[----:B------:R-:W-:Y:S02]  /*7670*/  IMAD.MOV.U32 R12, RZ, RZ, R198 ;  /* 0x000000ffff0c7224 */ /* 0x000fe400078e00c6 */
.L_x_31836:
[----:B------:R-:W-:Y:S05]  /*7680*/  BSYNC B2 ;  /* 0x0000000000027941 */ /* 0x000fea0003800000 */
.L_x_31834:
        /* <DEDUP_REMOVED lines=16> */
.L_x_31840:
[----:B------:R-:W-:Y:S05]  /*7790*/  BSYNC B3 ;  /* 0x0000000000037941 */ /* 0x000fea0003800000 */
.L_x_31839:
        /* <DEDUP_REMOVED lines=42> */
.L_x_31838:
[----:B------:R-:W-:Y:S05]  /*7a40*/  BSYNC B2 ;  /* 0x0000000000027941 */ /* 0x000fea0003800000 */
.L_x_31837:
        /* <DEDUP_REMOVED lines=12> */
.L_x_31833:
[----:B------:R-:W-:Y:S05]  /*7b10*/  BSYNC B1 ;  /* 0x0000000000017941 */ /* 0x000fea0003800000 */
.L_x_31831:
        /* <DEDUP_REMOVED lines=8> */
.L_x_31842:
        /* <DEDUP_REMOVED lines=12> */
.L_x_31845:
[----:B------:R-:W-:Y:S02]  /*7c60*/  IMAD.MOV.U32 R14, RZ, RZ, R198 ;  /* 0x000000ffff0e7224 */ /* 0x000fe400078e00c6 */
.L_x_31846:
[----:B------:R-:W-:Y:S05]  /*7c70*/  BSYNC B2 ;  /* 0x0000000000027941 */ /* 0x000fea0003800000 */
.L_x_31844:
        /* <DEDUP_REMOVED lines=16> */
.L_x_31850:
[----:B------:R-:W-:Y:S05]  /*7d80*/  BSYNC B3 ;  /* 0x0000000000037941 */ /* 0x000fea0003800000 */
.L_x_31849:
        /* <DEDUP_REMOVED lines=42> */
.L_x_31848:
[----:B------:R-:W-:Y:S05]  /*8030*/  BSYNC B2 ;  /* 0x0000000000027941 */ /* 0x000fea0003800000 */
.L_x_31847:
        /* <DEDUP_REMOVED lines=12> */
.L_x_31843:
[----:B------:R-:W-:Y:S05]  /*8100*/  BSYNC B1 ;  /* 0x0000000000017941 */ /* 0x000fea0003800000 */
.L_x_31841:
        /* <DEDUP_REMOVED lines=8> */
.L_x_31852:
        /* <DEDUP_REMOVED lines=12> */
.L_x_31855:
[----:B------:R-:W-:Y:S02]  /*8250*/  IMAD.MOV.U32 R15, RZ, RZ, R198 ;  /* 0x000000ffff0f7224 */ /* 0x000fe400078e00c6 */
.L_x_31856:
[----:B------:R-:W-:Y:S05]  /*8260*/  BSYNC B2 ;  /* 0x0000000000027941 */ /* 0x000fea0003800000 */
.L_x_31854:
        /* <DEDUP_REMOVED lines=16> */
.L_x_31860:
[----:B------:R-:W-:Y:S05]  /*8370*/  BSYNC B3 ;  /* 0x0000000000037941 */ /* 0x000fea0003800000 */
.L_x_31859:
        /* <DEDUP_REMOVED lines=42> */
.L_x_31858:
[----:B------:R-:W-:Y:S05]  /*8620*/  BSYNC B2 ;  /* 0x0000000000027941 */ /* 0x000fea0003800000 */
.L_x_31857:
        /* <DEDUP_REMOVED lines=8> */
[----:B-1----:R-:W-:Y:S02]  /*86b0*/  FSEL R177, R170, RZ, !P3 ;  /* 0x000000ffaab17208 */ /* 0x002fe40005800000 */
[----:B------:R-:W-:-:S03]  /*86c0*/  SEL R168, RZ, 0x1, P3 ;  /* 0x00000001ffa87807 */ /* 0x000fc60001800000 */
[----:B------:R-:W-:Y:S01]  /*86d0*/  @P0 FADD.FTZ R177, R174, R177 ;  /* 0x000000b1aeb10221 */ /* 0x000fe20000010000 */
[----:B------:R-:W-:Y:S02]  /*86e0*/  PRMT R15, R168, 0x7610, R15 ;  /* 0x00007610a80f7816 */ /* 0x000fe4000000000f */
.L_x_31853:
[----:B------:R-:W-:Y:S05]  /*86f0*/  BSYNC B1 ;  /* 0x0000000000017941 */ /* 0x000fea0003800000 */
.L_x_31851:
        /* <DEDUP_REMOVED lines=8> */
.L_x_31862:
        /* <DEDUP_REMOVED lines=12> */
.L_x_31865:
[----:B------:R-:W-:Y:S02]  /*8840*/  IMAD.MOV.U32 R18, RZ, RZ, R198 ;  /* 0x000000ffff127224 */ /* 0x000fe400078e00c6 */
.L_x_31866:
[----:B------:R-:W-:Y:S05]  /*8850*/  BSYNC B2 ;  /* 0x0000000000027941 */ /* 0x000fea0003800000 */
.L_x_31864:
        /* <DEDUP_REMOVED lines=16> */
.L_x_31870:
[----:B------:R-:W-:Y:S05]  /*8960*/  BSYNC B3 ;  /* 0x0000000000037941 */ /* 0x000fea0003800000 */
.L_x_31869:
        /* <DEDUP_REMOVED lines=42> */
.L_x_31868:
[----:B------:R-:W-:Y:S05]  /*8c10*/  BSYNC B2 ;  /* 0x0000000000027941 */ /* 0x000fea0003800000 */
.L_x_31867:
        /* <DEDUP_REMOVED lines=12> */
.L_x_31863:
[----:B------:R-:W-:Y:S05]  /*8ce0*/  BSYNC B1 ;  /* 0x0000000000017941 */ /* 0x000fea0003800000 */
.L_x_31861:
        /* <DEDUP_REMOVED lines=8> */
.L_x_31872:
        /* <DEDUP_REMOVED lines=12> */
.L_x_31875:
[----:B------:R-:W-:Y:S02]  /*8e30*/  IMAD.MOV.U32 R19, RZ, RZ, R198 ;  /* 0x000000ffff137224 */ /* 0x000fe400078e00c6 */
.L_x_31876:
[----:B------:R-:W-:Y:S05]  /*8e40*/  BSYNC B2 ;  /* 0x0000000000027941 */ /* 0x000fea0003800000 */
.L_x_31874:
        /* <DEDUP_REMOVED lines=16> */
.L_x_31880:
[----:B------:R-:W-:Y:S05]  /*8f50*/  BSYNC B3 ;  /* 0x0000000000037941 */ /* 0x000fea0003800000 */
.L_x_31879:
        /* <DEDUP_REMOVED lines=42> */
.L_x_31878:
[----:B------:R-:W-:Y:S05]  /*9200*/  BSYNC B2 ;  /* 0x0000000000027941 */ /* 0x000fea0003800000 */
.L_x_31877:
        /* <DEDUP_REMOVED lines=12> */
.L_x_31873:
[----:B------:R-:W-:Y:S05]  /*92d0*/  BSYNC B1 ;  /* 0x0000000000017941 */ /* 0x000fea0003800000 */
.L_x_31871:
        /* <DEDUP_REMOVED lines=8> */
.L_x_31882:
        /* <DEDUP_REMOVED lines=12> */
.L_x_31885:
[----:B------:R-:W-:Y:S02]  /*9420*/  IMAD.MOV.U32 R22, RZ, RZ, R198 ;  /* 0x000000ffff167224 */ /* 0x000fe400078e00c6 */
.L_x_31886:
[----:B------:R-:W-:Y:S05]  /*9430*/  BSYNC B2 ;  /* 0x0000000000027941 */ /* 0x000fea0003800000 */
.L_x_31884:
        /* <DEDUP_REMOVED lines=16> */
.L_x_31890:
[----:B------:R-:W-:Y:S05]  /*9540*/  BSYNC B3 ;  /* 0x0000000000037941 */ /* 0x000fea0003800000 */
.L_x_31889:
        /* <DEDUP_REMOVED lines=42> */
.L_x_31888:
[----:B------:R-:W-:Y:S05]  /*97f0*/  BSYNC B2 ;  /* 0x0000000000027941 */ /* 0x000fea0003800000 */
.L_x_31887:
        /* <DEDUP_REMOVED lines=12> */
.L_x_31883:
[----:B------:R-:W-:Y:S05]  /*98c0*/  BSYNC B1 ;  /* 0x0000000000017941 */ /* 0x000fea0003800000 */
.L_x_31881:
        /* <DEDUP_REMOVED lines=8> */
.L_x_31892:
        /* <DEDUP_REMOVED lines=12> */
.L_x_31895:
[----:B------:R-:W-:Y:S02]  /*9a10*/  IMAD.MOV.U32 R183, RZ, RZ, R198 ;  /* 0x000000ffffb77224 */ /* 0x000fe400078e00c6 */
.L_x_31896:
[----:B------:R-:W-:Y:S05]  /*9a20*/  BSYNC B2 ;  /* 0x0000000000027941 */ /* 0x000fea0003800000 */
.L_x_31894:
        /* <DEDUP_REMOVED lines=16> */
.L_x_31900:
[----:B------:R-:W-:Y:S05]  /*9b30*/  BSYNC B3 ;  /* 0x0000000000037941 */ /* 0x000fea0003800000 */
.L_x_31899:
        /* <DEDUP_REMOVED lines=42> */
.L_x_31898:
[----:B------:R-:W-:Y:S05]  /*9de0*/  BSYNC B2 ;  /* 0x0000000000027941 */ /* 0x000fea0003800000 */
.L_x_31897:
        /* <DEDUP_REMOVED lines=11> */
.L_x_31893:
[----:B------:R-:W-:Y:S05]  /*9ea0*/  BSYNC B1 ;  /* 0x0000000000017941 */ /* 0x000fea0003800000 */
.L_x_31891:
        /* <DEDUP_REMOVED lines=21> */
[----:B------:R-:W-:Y:S01]  /*a000*/  IMAD.WIDE.U32 R170, R170, 0x1000000, RZ ;  /* 0x01000000aaaa7825 */ /* 0x000fe200078e00ff */
[----:B------:R-:W-:Y:S02]  /*a010*/  MOV R193, 0x8 ;  /* 0x0000000800c17802 */ /* 0x000fe40000000f00 */
        /* <DEDUP_REMOVED lines=9> */
.L_x_31902:
[----:B------:R-:W-:Y:S05]  /*a0b0*/  BSYNC B1 ;  /* 0x0000000000017941 */ /* 0x000fea0003800000 */
.L_x_31901:
[----:B-----5:R1:W5:Y:S04]  /*a0c0*/  @P1 LDG.E.128 R164, [R182.64] ;  /* 0x00000006b6a41981 */ /* 0x020368000c1e1d00 */
[----:B------:R1:W5:Y:S01]  /*a0d0*/  @P0 LDG.E.128 R160, [R188.64] ;  /* 0x00000006bca00981 */ /* 0x000362000c1e1d00 */
[----:B------:R-:W-:Y:S01]  /*a0e0*/  BSSY B1, `(.L_x_31903) ;  /* 0x000005e000017945 */ /* 0x000fe20003800000 */
[----:B------:R-:W-:Y:S05]  /*a0f0*/  @P2 BRA `(.L_x_31904) ;  /* 0x0000006000002947 */ /* 0x000fea0003800000 */
[----:B-1----:R-:W-:Y:S02]  /*a100*/  IMAD.MOV.U32 R189, RZ, RZ, RZ ;  /* 0x000000ffffbd7224 */ /* 0x002fe400078e00ff */
[----:B0-----:R-:W-:Y:S01]  /*a110*/  IMAD.MOV.U32 R168, RZ, RZ, R190 ;  /* 0x000000ffffa87224 */ /* 0x001fe200078e00be */
[----:B------:R-:W-:Y:S05]  /*a120*/  @!P0 BRA `(.L_x_31905) ;  /* 0x0000059000008947 */ /* 0x000fea0003800000 */
[----:B------:R-:W-:Y:S01]  /*a130*/  MOV R168, R190 ;  /* 0x000000be00a87202 */ /* 0x000fe20000000f00 */
[----:B-----5:R-:W-:Y:S01]  /*a140*/  HADD2.F32 R189, -RZ, R160.H0_H0 ;  /* 0x200000a0ffbd7230 */ /* 0x020fe20000004100 */
[----:B------:R-:W-:Y:S05]  /*a150*/  BRA `(.L_x_31905) ;  /* 0x0000056000007947 */ /* 0x000fea0003800000 */
.L_x_31904:
        /* <DEDUP_REMOVED lines=12> */
.L_x_31907:
[----:B------:R-:W-:Y:S02]  /*a220*/  IMAD.MOV.U32 R10, RZ, RZ, R198 ;  /* 0x000000ffff0a7224 */ /* 0x000fe400078e00c6 */
.L_x_31908:
[----:B------:R-:W-:Y:S05]  /*a230*/  BSYNC B2 ;  /* 0x0000000000027941 */ /* 0x000fea0003800000 */
.L_x_31906:
        /* <DEDUP_REMOVED lines=16> */
.L_x_31912:
[----:B------:R-:W-:Y:S05]  /*a340*/  BSYNC B3 ;  /* 0x0000000000037941 */ /* 0x000fea0003800000 */
.L_x_31911:
        /* <DEDUP_REMOVED lines=42> */
.L_x_31910:
[----:B------:R-:W-:Y:S05]  /*a5f0*/  BSYNC B2 ;  /* 0x0000000000027941 */ /* 0x000fea0003800000 */
.L_x_31909:
        /* <DEDUP_REMOVED lines=12> */
.L_x_31905:
[----:B------:R-:W-:Y:S05]  /*a6c0*/  BSYNC B1 ;  /* 0x0000000000017941 */ /* 0x000fea0003800000 */
.L_x_31903:
        /* <DEDUP_REMOVED lines=8> */
.L_x_31914:
        /* <DEDUP_REMOVED lines=12> */
.L_x_31917:
[----:B------:R-:W-:Y:S02]  /*a810*/  IMAD.MOV.U32 R12, RZ, RZ, R198 ;  /* 0x000000ffff0c7224 */ /* 0x000fe400078e00c6 */
.L_x_31918:
[----:B------:R-:W-:Y:S05]  /*a820*/  BSYNC B2 ;  /* 0x0000000000027941 */ /* 0x000fea0003800000 */
.L_x_31916:
        /* <DEDUP_REMOVED lines=16> */
.L_x_31922:
[----:B------:R-:W-:Y:S05]  /*a930*/  BSYNC B3 ;  /* 0x0000000000037941 */ /* 0x000fea0003800000 */
.L_x_31921:
        /* <DEDUP_REMOVED lines=42> */
.L_x_31920:
[----:B------:R-:W-:Y:S05]  /*abe0*/  BSYNC B2 ;  /* 0x0000000000027941 */ /* 0x000fea0003800000 */
.L_x_31919:
        /* <DEDUP_REMOVED lines=12> */
.L_x_31915:
[----:B------:R-:W-:Y:S05]  /*acb0*/  BSYNC B1 ;  /* 0x0000000000017941 */ /* 0x000fea0003800000 */
.L_x_31913:
        /* <DEDUP_REMOVED lines=8> */
.L_x_31924:
        /* <DEDUP_REMOVED lines=12> */
.L_x_31927:
[----:B------:R-:W-:Y:S02]  /*ae00*/  IMAD.MOV.U32 R14, RZ, RZ, R198 ;  /* 0x000000ffff0e7224 */ /* 0x000fe400078e00c6 */
.L_x_31928:
[----:B------:R-:W-:Y:S05]  /*ae10*/  BSYNC B2 ;  /* 0x0000000000027941 */ /* 0x000fea0003800000 */
.L_x_31926:
        /* <DEDUP_REMOVED lines=16> */
.L_x_31932:
[----:B------:R-:W-:Y:S05]  /*af20*/  BSYNC B3 ;  /* 0x0000000000037941 */ /* 0x000fea0003800000 */
.L_x_31931:
        /* <DEDUP_REMOVED lines=42> */
.L_x_31930:
[----:B------:R-:W-:Y:S05]  /*b1d0*/  BSYNC B2 ;  /* 0x0000000000027941 */ /* 0x000fea0003800000 */
.L_x_31929:
[----:B------:R-:W0:Y:S01]  /*b1e0*/  I2F.U32 R14, R14 ;  /* 0x0000000e000e7306 */ /* 0x000e220000201000 */
[----:B------:R-:W-:Y:S01]  /*b1f0*/  HFMA2.MMA R169, -RZ, RZ, 0.1171875, 0 ;  /* 0x2f800000ffa97435 */ /* 0x000fe200000001ff */
[----:B-----5:R-:W-:Y:S02]  /*b200*/  HADD2.F32 R170, -RZ, R165.H0_H0 ;  /* 0x200000a5ffaa7230 */ /* 0x020fe40000004100 */
        /* <DEDUP_REMOVED lines=9> */
.L_x_31925:
[----:B------:R-:W-:Y:S05]  /*b2a0*/  BSYNC B1 ;  /* 0x0000000000017941 */ /* 0x000fea0003800000 */
.L_x_31923:
        /* <DEDUP_REMOVED lines=8> */
.L_x_31934:
        /* <DEDUP_REMOVED lines=12> */
.L_x_31937:
[----:B------:R-:W-:Y:S02]  /*b3f0*/  IMAD.MOV.U32 R15, RZ, RZ, R198 ;  /* 0x000000ffff0f7224 */ /* 0x000fe400078e00c6 */
.L_x_31938:
[----:B------:R-:W-:Y:S05]  /*b400*/  BSYNC B2 ;  /* 0x0000000000027941 */ /* 0x000fea0003800000 */
.L_x_31936:
        /* <DEDUP_REMOVED lines=16> */
.L_x_31942:
[----:B------:R-:W-:Y:S05]  /*b510*/  BSYNC B3 ;  /* 0x0000000000037941 */ /* 0x000fea0003800000 */
.L_x_31941:
        /* <DEDUP_REMOVED lines=42> */
.L_x_31940:
[----:B------:R-:W-:Y:S05]  /*b7c0*/  BSYNC B2 ;  /* 0x0000000000027941 */ /* 0x000fea0003800000 */
.L_x_31939:
[----:B------:R-:W0:Y:S01]  /*b7d0*/  I2F.U32 R15, R15 ;  /* 0x0000000f000f7306 */ /* 0x000e220000201000 */
[----:B------:R-:W-:Y:S01]  /*b7e0*/  HFMA2.MMA R168, -RZ, RZ, 0.1171875, 0 ;  /* 0x2f800000ffa87435 */ /* 0x000fe200000001ff */
[----:B-----5:R-:W-:Y:S02]  /*b7f0*/  HADD2.F32 R170, -RZ, R165.H1_H1 ;  /* 0x300000a5ffaa7230 */ /* 0x020fe40000004100 */
        /* <DEDUP_REMOVED lines=9> */
.L_x_31935:
[----:B------:R-:W-:Y:S05]  /*b890*/  BSYNC B1 ;  /* 0x0000000000017941 */ /* 0x000fea0003800000 */
.L_x_31933:
        /* <DEDUP_REMOVED lines=8> */
.L_x_31944:
        /* <DEDUP_REMOVED lines=12> */
.L_x_31947:
[----:B------:R-:W-:Y:S02]  /*b9e0*/  IMAD.MOV.U32 R18, RZ, RZ, R198 ;  /* 0x000000ffff127224 */ /* 0x000fe400078e00c6 */
.L_x_31948:
[----:B------:R-:W-:Y:S05]  /*b9f0*/  BSYNC B2 ;  /* 0x0000000000027941 */ /* 0x000fea0003800000 */
.L_x_31946:
        /* <DEDUP_REMOVED lines=16> */
.L_x_31952:
[----:B------:R-:W-:Y:S05]  /*bb00*/  BSYNC B3 ;  /* 0x0000000000037941 */ /* 0x000fea0003800000 */
.L_x_31951:
        /* <DEDUP_REMOVED lines=42> */
.L_x_31950:
[----:B------:R-:W-:Y:S05]  /*bdb0*/  BSYNC B2 ;  /* 0x0000000000027941 */ /* 0x000fea0003800000 */
.L_x_31949:
        /* <DEDUP_REMOVED lines=12> */
.L_x_31945:
[----:B------:R-:W-:Y:S05]  /*be80*/  BSYNC B1 ;  /* 0x0000000000017941 */ /* 0x000fea0003800000 */
.L_x_31943:
        /* <DEDUP_REMOVED lines=8> */
.L_x_31954:
        /* <DEDUP_REMOVED lines=12> */
.L_x_31957:
[----:B------:R-:W-:Y:S02]  /*bfd0*/  IMAD.MOV.U32 R19, RZ, RZ, R198 ;  /* 0x000000ffff137224 */ /* 0x000fe400078e00c6 */
.L_x_31958:
[----:B------:R-:W-:Y:S05]  /*bfe0*/  BSYNC B2 ;  /* 0x0000000000027941 */ /* 0x000fea0003800000 */
.L_x_31956:
        /* <DEDUP_REMOVED lines=16> */
.L_x_31962:
[----:B------:R-:W-:Y:S05]  /*c0f0*/  BSYNC B3 ;  /* 0x0000000000037941 */ /* 0x000fea0003800000 */
.L_x_31961:
        /* <DEDUP_REMOVED lines=42> */
.L_x_31960:
[----:B------:R-:W-:Y:S05]  /*c3a0*/  BSYNC B2 ;  /* 0x0000000000027941 */ /* 0x000fea0003800000 */
.L_x_31959:
        /* <DEDUP_REMOVED lines=12> */
.L_x_31955:
[----:B------:R-:W-:Y:S05]  /*c470*/  BSYNC B1 ;  /* 0x0000000000017941 */ /* 0x000fea0003800000 */
.L_x_31953:
        /* <DEDUP_REMOVED lines=8> */
.L_x_31964:
        /* <DEDUP_REMOVED lines=12> */
.L_x_31967:
[----:B------:R-:W-:Y:S02]  /*c5c0*/  IMAD.MOV.U32 R22, RZ, RZ, R198 ;  /* 0x000000ffff167224 */ /* 0x000fe400078e00c6 */
.L_x_31968:
[----:B------:R-:W-:Y:S05]  /*c5d0*/  BSYNC B2 ;  /* 0x0000000000027941 */ /* 0x000fea0003800000 */
.L_x_31966:
        /* <DEDUP_REMOVED lines=16> */
.L_x_31972:
[----:B------:R-:W-:Y:S05]  /*c6e0*/  BSYNC B3 ;  /* 0x0000000000037941 */ /* 0x000fea0003800000 */
.L_x_31971:
        /* <DEDUP_REMOVED lines=42> */
.L_x_31970:
[----:B------:R-:W-:Y:S05]  /*c990*/  BSYNC B2 ;  /* 0x0000000000027941 */ /* 0x000fea0003800000 */
.L_x_31969:
        /* <DEDUP_REMOVED lines=12> */
.L_x_31965:
[----:B------:R-:W-:Y:S05]  /*ca60*/  BSYNC B1 ;  /* 0x0000000000017941 */ /* 0x000fea0003800000 */
.L_x_31963:
        /* <DEDUP_REMOVED lines=8> */
.L_x_31974:
        /* <DEDUP_REMOVED lines=12> */
.L_x_31977:
[----:B------:R-:W-:Y:S02]  /*cbb0*/  IMAD.MOV.U32 R195, RZ, RZ, R198 ;  /* 0x000000ffffc37224 */ /* 0x000fe400078e00c6 */
.L_x_31978:
[----:B------:R-:W-:Y:S05]  /*cbc0*/  BSYNC B2 ;  /* 0x0000000000027941 */ /* 0x000fea0003800000 */
.L_x_31976:
        /* <DEDUP_REMOVED lines=16> */
.L_x_31982:
[----:B------:R-:W-:Y:S05]  /*ccd0*/  BSYNC B3 ;  /* 0x0000000000037941 */ /* 0x000fea0003800000 */
.L_x_31981:
        /* <DEDUP_REMOVED lines=42> */
.L_x_31980:
[----:B------:R-:W-:Y:S05]  /*cf80*/  BSYNC B2 ;  /* 0x0000000000027941 */ /* 0x000fea0003800000 */
.L_x_31979:
        /* <DEDUP_REMOVED lines=11> */
.L_x_31975:
[----:B------:R-:W-:Y:S05]  /*d040*/  BSYNC B1 ;  /* 0x0000000000017941 */ /* 0x000fea0003800000 */
.L_x_31973:
        /* <DEDUP_REMOVED lines=32> */
.L_x_31984:
[----:B------:R-:W-:Y:S05]  /*d250*/  BSYNC B1 ;  /* 0x0000000000017941 */ /* 0x000fea0003800000 */
.L_x_31983:
        /* <DEDUP_REMOVED lines=10> */
.L_x_31986:
        /* <DEDUP_REMOVED lines=12> */
.L_x_31989:
[----:B------:R-:W-:Y:S02]  /*d3c0*/  MOV R10, R198 ;  /* 0x000000c6000a7202 */ /* 0x000fe40000000f00 */
.L_x_31990:
[----:B------:R-:W-:Y:S05]  /*d3d0*/  BSYNC B2 ;  /* 0x0000000000027941 */ /* 0x000fea0003800000 */
.L_x_31988:
        /* <DEDUP_REMOVED lines=16> */
.L_x_31994:
[----:B------:R-:W-:Y:S05]  /*d4e0*/  BSYNC B3 ;  /* 0x0000000000037941 */ /* 0x000fea0003800000 */
.L_x_31993:
        /* <DEDUP_REMOVED lines=42> */
.L_x_31992:
[----:B------:R-:W-:Y:S05]  /*d790*/  BSYNC B2 ;  /* 0x0000000000027941 */ /* 0x000fea0003800000 */
.L_x_31991:
        /* <DEDUP_REMOVED lines=12> */
.L_x_31987:
[----:B------:R-:W-:Y:S05]  /*d860*/  BSYNC B1 ;  /* 0x0000000000017941 */ /* 0x000fea0003800000 */
.L_x_31985:
        /* <DEDUP_REMOVED lines=8> */
.L_x_31996:
        /* <DEDUP_REMOVED lines=12> */
.L_x_31999:
[----:B------:R-:W-:Y:S02]  /*d9b0*/  MOV R12, R198 ;  /* 0x000000c6000c7202 */ /* 0x000fe40000000f00 */
.L_x_32000:
[----:B------:R-:W-:Y:S05]  /*d9c0*/  BSYNC B2 ;  /* 0x0000000000027941 */ /* 0x000fea0003800000 */
.L_x_31998:
        /* <DEDUP_REMOVED lines=16> */
.L_x_32004:
[----:B------:R-:W-:Y:S05]  /*dad0*/  BSYNC B3 ;  /* 0x0000000000037941 */ /* 0x000fea0003800000 */
.L_x_32003:
        /* <DEDUP_REMOVED lines=42> */
.L_x_32002:
[----:B------:R-:W-:Y:S05]  /*dd80*/  BSYNC B2 ;  /* 0x0000000000027941 */ /* 0x000fea0003800000 */
.L_x_32001:
        /* <DEDUP_REMOVED lines=12> */
.L_x_31997:
[----:B------:R-:W-:Y:S05]  /*de50*/  BSYNC B1 ;  /* 0x0000000000017941 */ /* 0x000fea0003800000 */
.L_x_31995:
        /* <DEDUP_REMOVED lines=8> */
.L_x_32006:
        /* <DEDUP_REMOVED lines=12> */
.L_x_32009:
[----:B------:R-:W-:Y:S02]  /*dfa0*/  MOV R14, R198 ;  /* 0x000000c6000e7202 */ /* 0x000fe40000000f00 */
.L_x_32010:
[----:B------:R-:W-:Y:S05]  /*dfb0*/  BSYNC B2 ;  /* 0x0000000000027941 */ /* 0x000fea0003800000 */
.L_x_32008:
        /* <DEDUP_REMOVED lines=16> */
.L_x_32014:
[----:B------:R-:W-:Y:S05]  /*e0c0*/  BSYNC B3 ;  /* 0x0000000000037941 */ /* 0x000fea0003800000 */
.L_x_32013:
        /* <DEDUP_REMOVED lines=42> */
.L_x_32012:
[----:B------:R-:W-:Y:S05]  /*e370*/  BSYNC B2 ;  /* 0x0000000000027941 */ /* 0x000fea0003800000 */
.L_x_32011:
        /* <DEDUP_REMOVED lines=12> */
.L_x_32007:
[----:B------:R-:W-:Y:S05]  /*e440*/  BSYNC B1 ;  /* 0x0000000000017941 */ /* 0x000fea0003800000 */
.L_x_32005:
        /* <DEDUP_REMOVED lines=8> */
.L_x_32016:
        /* <DEDUP_REMOVED lines=12> */
.L_x_32019:
[----:B------:R-:W-:Y:S02]  /*e590*/  MOV R15, R198 ;  /* 0x000000c6000f7202 */ /* 0x000fe40000000f00 */
.L_x_32020:
[----:B------:R-:W-:Y:S05]  /*e5a0*/  BSYNC B2 ;  /* 0x0000000000027941 */ /* 0x000fea0003800000 */
.L_x_32018:
        /* <DEDUP_REMOVED lines=16> */
.L_x_32024:
[----:B------:R-:W-:Y:S05]  /*e6b0*/  BSYNC B3 ;  /* 0x0000000000037941 */ /* 0x000fea0003800000 */
.L_x_32023:
        /* <DEDUP_REMOVED lines=42> */
.L_x_32022:
[----:B------:R-:W-:Y:S05]  /*e960*/  BSYNC B2 ;  /* 0x0000000000027941 */ /* 0x000fea0003800000 */
.L_x_32021:
        /* <DEDUP_REMOVED lines=12> */
.L_x_32017:
[----:B------:R-:W-:Y:S05]  /*ea30*/  BSYNC B1 ;  /* 0x0000000000017941 */ /* 0x000fea0003800000 */
.L_x_32015:
[----:B------:R-:W-:Y:S01]  /*ea40*/  BSSY B1, `(.L_x_32025) ;  /* 0x000005e000017945 */ /* 0x000fe20003800000 */
[----:B------:R-:W-:Y:S05]  /*ea50*/  @P2 BRA `(.L_x_32026) ;  /* 0x0000006000002947 */ /* 0x000fea0003800000 */
[----:B-1----:R-:W-:Y:S01]  /*ea60*/  HFMA2.MMA R193, -RZ, RZ, 0, 0 ;  /* 0x00000000ffc17435 */ /* 0x002fe200000001ff */
[----:B------:R-:W-:Y:S01]  /*ea70*/  IMAD.MOV.U32 R168, RZ, RZ, R169 ;  /* 0x000000ffffa87224 */ /* 0x000fe200078e00a9 */
[----:B------:R-:W-:Y:S05]  /*ea80*/  @!P0 BRA `(.L_x_32027) ;  /* 0x0000059000008947 */ /* 0x000fea0003800000 */
[----:B------:R-:W-:Y:S01]  /*ea90*/  IMAD.MOV.U32 R168, RZ, RZ, R169 ;  /* 0x000000ffffa87224 */ /* 0x000fe200078e00a9 */
[----:B-----5:R-:W-:Y:S01]  /*eaa0*/  HADD2.F32 R193, -RZ, R162.H0_H0 ;  /* 0x200000a2ffc17230 */ /* 0x020fe20000004100 */
[----:B------:R-:W-:Y:S05]  /*eab0*/  BRA `(.L_x_32027) ;  /* 0x0000056000007947 */ /* 0x000fea0003800000 */
.L_x_32026:
        /* <DEDUP_REMOVED lines=12> */
.L_x_32029:
[----:B------:R-:W-:Y:S02]  /*eb80*/  MOV R18, R198 ;  /* 0x000000c600127202 */ /* 0x000fe40000000f00 */
.L_x_32030:
[----:B------:R-:W-:Y:S05]  /*eb90*/  BSYNC B2 ;  /* 0x0000000000027941 */ /* 0x000fea0003800000 */
.L_x_32028:
        /* <DEDUP_REMOVED lines=16> */
.L_x_32034:
[----:B------:R-:W-:Y:S05]  /*eca0*/  BSYNC B3 ;  /* 0x0000000000037941 */ /* 0x000fea0003800000 */
.L_x_32033:
        /* <DEDUP_REMOVED lines=42> */
.L_x_32032:
[----:B------:R-:W-:Y:S05]  /*ef50*/  BSYNC B2 ;  /* 0x0000000000027941 */ /* 0x000fea0003800000 */
.L_x_32031:
        /* <DEDUP_REMOVED lines=12> */
.L_x_32027:
[----:B------:R-:W-:Y:S05]  /*f020*/  BSYNC B1 ;  /* 0x0000000000017941 */ /* 0x000fea0003800000 */
.L_x_32025:
        /* <DEDUP_REMOVED lines=8> */
.L_x_32036:
        /* <DEDUP_REMOVED lines=12> */
.L_x_32039:
[----:B------:R-:W-:Y:S02]  /*f170*/  MOV R19, R198 ;  /* 0x000000c600137202 */ /* 0x000fe40000000f00 */
.L_x_32040:
[----:B------:R-:W-:Y:S05]  /*f180*/  BSYNC B2 ;  /* 0x0000000000027941 */ /* 0x000fea0003800000 */
.L_x_32038:
        /* <DEDUP_REMOVED lines=16> */
.L_x_32044:
[----:B------:R-:W-:Y:S05]  /*f290*/  BSYNC B3 ;  /* 0x0000000000037941 */ /* 0x000fea0003800000 */
.L_x_32043:
        /* <DEDUP_REMOVED lines=42> */
.L_x_32042:
[----:B------:R-:W-:Y:S05]  /*f540*/  BSYNC B2 ;  /* 0x0000000000027941 */ /* 0x000fea0003800000 */
.L_x_32041:
        /* <DEDUP_REMOVED lines=12> */
.L_x_32037:
[----:B------:R-:W-:Y:S05]  /*f610*/  BSYNC B1 ;  /* 0x0000000000017941 */ /* 0x000fea0003800000 */
.L_x_32035:
        /* <DEDUP_REMOVED lines=8> */
.L_x_32046:
        /* <DEDUP_REMOVED lines=12> */
.L_x_32049:
[----:B------:R-:W-:Y:S02]  /*f760*/  MOV R22, R198 ;  /* 0x000000c600167202 */ /* 0x000fe40000000f00 */
.L_x_32050:
[----:B------:R-:W-:Y:S05]  /*f770*/  BSYNC B2 ;  /* 0x0000000000027941 */ /* 0x000fea0003800000 */
.L_x_32048:
        /* <DEDUP_REMOVED lines=16> */
.L_x_32054:
[----:B------:R-:W-:Y:S05]  /*f880*/  BSYNC B3 ;  /* 0x0000000000037941 */ /* 0x000fea0003800000 */
.L_x_32053:
        /* <DEDUP_REMOVED lines=42> */
.L_x_32052:
[----:B------:R-:W-:Y:S05]  /*fb30*/  BSYNC B2 ;  /* 0x0000000000027941 */ /* 0x000fea0003800000 */
.L_x_32051:
        /* <DEDUP_REMOVED lines=12> */
.L_x_32047:
[----:B------:R-:W-:Y:S05]  /*fc00*/  BSYNC B1 ;  /* 0x0000000000017941 */ /* 0x000fea0003800000 */
.L_x_32045:
        /* <DEDUP_REMOVED lines=8> */
.L_x_32056:
        /* <DEDUP_REMOVED lines=12> */
.L_x_32059:
[----:B------:R-:W-:Y:S02]  /*fd50*/  MOV R202, R198 ;  /* 0x000000c600ca7202 */ /* 0x000fe40000000f00 */
.L_x_32060:
[----:B------:R-:W-:Y:S05]  /*fd60*/  BSYNC B2 ;  /* 0x0000000000027941 */ /* 0x000fea0003800000 */
.L_x_32058:
        /* <DEDUP_REMOVED lines=16> */
.L_x_32064:
[----:B------:R-:W-:Y:S05]  /*fe70*/  BSYNC B3 ;  /* 0x0000000000037941 */ /* 0x000fea0003800000 */
.L_x_32063:
        /* <DEDUP_REMOVED lines=42> */
.L_x_32062:
[----:B------:R-:W-:Y:S05]  /*10120*/  BSYNC B2 ;  /* 0x0000000000027941 */ /* 0x000fea0003800000 */
.L_x_32061:
        /* <DEDUP_REMOVED lines=12> */
.L_x_32057:
[----:B------:R-:W-:Y:S05]  /*101f0*/  BSYNC B1 ;  /* 0x0000000000017941 */ /* 0x000fea0003800000 */
.L_x_32055:
        /* <DEDUP_REMOVED lines=32> */
.L_x_32066:
[----:B------:R-:W-:Y:S05]  /*10400*/  BSYNC B1 ;  /* 0x0000000000017941 */ /* 0x000fea0003800000 */
.L_x_32065:
        /* <DEDUP_REMOVED lines=10> */
.L_x_32068:
        /* <DEDUP_REMOVED lines=12> */
.L_x_32071:
[----:B------:R-:W-:Y:S02]  /*10570*/  IMAD.MOV.U32 R10, RZ, RZ, R198 ;  /* 0x000000ffff0a7224 */ /* 0x000fe400078e00c6 */
.L_x_32072:
[----:B------:R-:W-:Y:S05]  /*10580*/  BSYNC B2 ;  /* 0x0000000000027941 */ /* 0x000fea0003800000 */
.L_x_32070:
        /* <DEDUP_REMOVED lines=16> */
.L_x_32076:
[----:B------:R-:W-:Y:S05]  /*10690*/  BSYNC B3 ;  /* 0x0000000000037941 */ /* 0x000fea0003800000 */
.L_x_32075:
        /* <DEDUP_REMOVED lines=42> */
.L_x_32074:
[----:B------:R-:W-:Y:S05]  /*10940*/  BSYNC B2 ;  /* 0x0000000000027941 */ /* 0x000fea0003800000 */
.L_x_32073:
        /* <DEDUP_REMOVED lines=12> */
.L_x_32069:
[----:B------:R-:W-:Y:S05]  /*10a10*/  BSYNC B1 ;  /* 0x0000000000017941 */ /* 0x000fea0003800000 */
.L_x_32067:
        /* <DEDUP_REMOVED lines=8> */
.L_x_32078:
        /* <DEDUP_REMOVED lines=12> */
.L_x_32081:
[----:B------:R-:W-:Y:S02]  /*10b60*/  IMAD.MOV.U32 R12, RZ, RZ, R198 ;  /* 0x000000ffff0c7224 */ /* 0x000fe400078e00c6 */
.L_x_32082:
[----:B------:R-:W-:Y:S05]  /*10b70*/  BSYNC B2 ;  /* 0x0000000000027941 */ /* 0x000fea0003800000 */
.L_x_32080:
        /* <DEDUP_REMOVED lines=16> */
.L_x_32086:
[----:B------:R-:W-:Y:S05]  /*10c80*/  BSYNC B3 ;  /* 0x0000000000037941 */ /* 0x000fea0003800000 */
.L_x_32085:
        /* <DEDUP_REMOVED lines=42> */
.L_x_32084:
[----:B------:R-:W-:Y:S05]  /*10f30*/  BSYNC B2 ;  /* 0x0000000000027941 */ /* 0x000fea0003800000 */
.L_x_32083:
        /* <DEDUP_REMOVED lines=12> */
.L_x_32079:
[----:B------:R-:W-:Y:S05]  /*11000*/  BSYNC B1 ;  /* 0x0000000000017941 */ /* 0x000fea0003800000 */
.L_x_32077:
        /* <DEDUP_REMOVED lines=8> */
.L_x_32088:
        /* <DEDUP_REMOVED lines=12> */
.L_x_32091:
[----:B------:R-:W-:Y:S02]  /*11150*/  IMAD.MOV.U32 R14, RZ, RZ, R198 ;  /* 0x000000ffff0e7224 */ /* 0x000fe400078e00c6 */
.L_x_32092:
[----:B------:R-:W-:Y:S05]  /*11160*/  BSYNC B2 ;  /* 0x0000000000027941 */ /* 0x000fea0003800000 */
.L_x_32090:
        /* <DEDUP_REMOVED lines=16> */
.L_x_32096:
[----:B------:R-:W-:Y:S05]  /*11270*/  BSYNC B3 ;  /* 0x0000000000037941 */ /* 0x000fea0003800000 */
.L_x_32095:
        /* <DEDUP_REMOVED lines=42> */
.L_x_32094:
[----:B------:R-:W-:Y:S05]  /*11520*/  BSYNC B2 ;  /* 0x0000000000027941 */ /* 0x000fea0003800000 */
.L_x_32093:
        /* <DEDUP_REMOVED lines=12> */
.L_x_32089:
[----:B------:R-:W-:Y:S05]  /*115f0*/  BSYNC B1 ;  /* 0x0000000000017941 */ /* 0x000fea0003800000 */
.L_x_32087:
        /* <DEDUP_REMOVED lines=8> */
.L_x_32098:
        /* <DEDUP_REMOVED lines=12> */
.L_x_32101:
[----:B------:R-:W-:Y:S02]  /*11740*/  IMAD.MOV.U32 R15, RZ, RZ, R198 ;  /* 0x000000ffff0f7224 */ /* 0x000fe400078e00c6 */
.L_x_32102:
[----:B------:R-:W-:Y:S05]  /*11750*/  BSYNC B2 ;  /* 0x0000000000027941 */ /* 0x000fea0003800000 */
.L_x_32100:
        /* <DEDUP_REMOVED lines=16> */
.L_x_32106:
[----:B------:R-:W-:Y:S05]  /*11860*/  BSYNC B3 ;  /* 0x0000000000037941 */ /* 0x000fea0003800000 */
.L_x_32105:
        /* <DEDUP_REMOVED lines=42> */
.L_x_32104:
[----:B------:R-:W-:Y:S05]  /*11b10*/  BSYNC B2 ;  /* 0x0000000000027941 */ /* 0x000fea0003800000 */
.L_x_32103:
        /* <DEDUP_REMOVED lines=12> */
.L_x_32099:
[----:B------:R-:W-:Y:S05]  /*11be0*/  BSYNC B1 ;  /* 0x0000000000017941 */ /* 0x000fea0003800000 */
.L_x_32097:
        /* <DEDUP_REMOVED lines=8> */
.L_x_32108:
        /* <DEDUP_REMOVED lines=12> */
.L_x_32111:
[----:B------:R-:W-:Y:S02]  /*11d30*/  IMAD.MOV.U32 R18, RZ, RZ, R198 ;  /* 0x000000ffff127224 */ /* 0x000fe400078e00c6 */
.L_x_32112:
[----:B------:R-:W-:Y:S05]  /*11d40*/  BSYNC B2 ;  /* 0x0000000000027941 */ /* 0x000fea0003800000 */
.L_x_32110:
        /* <DEDUP_REMOVED lines=16> */
.L_x_32116:
[----:B------:R-:W-:Y:S05]  /*11e50*/  BSYNC B3 ;  /* 0x0000000000037941 */ /* 0x000fea0003800000 */
.L_x_32115:
        /* <DEDUP_REMOVED lines=42> */
.L_x_32114:
[----:B------:R-:W-:Y:S05]  /*12100*/  BSYNC B2 ;  /* 0x0000000000027941 */ /* 0x000fea0003800000 */
.L_x_32113:
        /* <DEDUP_REMOVED lines=12> */
.L_x_32109:
[----:B------:R-:W-:Y:S05]  /*121d0*/  BSYNC B1 ;  /* 0x0000000000017941 */ /* 0x000fea0003800000 */
.L_x_32107:
        /* <DEDUP_REMOVED lines=8> */
.L_x_32118:
        /* <DEDUP_REMOVED lines=12> */
.L_x_32121:
[----:B------:R-:W-:Y:S02]  /*12320*/  IMAD.MOV.U32 R19, RZ, RZ, R198 ;  /* 0x000000ffff137224 */ /* 0x000fe400078e00c6 */
.L_x_32122:
[----:B------:R-:W-:Y:S05]  /*12330*/  BSYNC B2 ;  /* 0x0000000000027941 */ /* 0x000fea0003800000 */
.L_x_32120:
        /* <DEDUP_REMOVED lines=16> */
.L_x_32126:
[----:B------:R-:W-:Y:S05]  /*12440*/  BSYNC B3 ;  /* 0x0000000000037941 */ /* 0x000fea0003800000 */
.L_x_32125:
        /* <DEDUP_REMOVED lines=42> */
.L_x_32124:
[----:B------:R-:W-:Y:S05]  /*126f0*/  BSYNC B2 ;  /* 0x0000000000027941 */ /* 0x000fea0003800000 */
.L_x_32123:
        /* <DEDUP_REMOVED lines=12> */
.L_x_32119:
[----:B------:R-:W-:Y:S05]  /*127c0*/  BSYNC B1 ;  /* 0x0000000000017941 */ /* 0x000fea0003800000 */
.L_x_32117:
        /* <DEDUP_REMOVED lines=8> */
.L_x_32128:
        /* <DEDUP_REMOVED lines=12> */
.L_x_32131:
[----:B------:R-:W-:Y:S02]  /*12910*/  IMAD.MOV.U32 R22, RZ, RZ, R198 ;  /* 0x000000ffff167224 */ /* 0x000fe400078e00c6 */
.L_x_32132:
[----:B------:R-:W-:Y:S05]  /*12920*/  BSYNC B2 ;  /* 0x0000000000027941 */ /* 0x000fea0003800000 */
.L_x_32130:
        /* <DEDUP_REMOVED lines=16> */
.L_x_32136:
[----:B------:R-:W-:Y:S05]  /*12a30*/  BSYNC B3 ;  /* 0x0000000000037941 */ /* 0x000fea0003800000 */
.L_x_32135:
        /* <DEDUP_REMOVED lines=43> */
.L_x_32134:
[----:B------:R-:W-:Y:S05]  /*12cf0*/  BSYNC B2 ;  /* 0x0000000000027941 */ /* 0x000fea0003800000 */
.L_x_32133:
        /* <DEDUP_REMOVED lines=12> */
.L_x_32129:
[----:B------:R-:W-:Y:S05]  /*12dc0*/  BSYNC B1 ;  /* 0x0000000000017941 */ /* 0x000fea0003800000 */
.L_x_32127:
        /* <DEDUP_REMOVED lines=8> */
.L_x_32138:
        /* <DEDUP_REMOVED lines=12> */
.L_x_32141:
[----:B------:R-:W-:Y:S02]  /*12f10*/  MOV R202, R198 ;  /* 0x000000c600ca7202 */ /* 0x000fe40000000f00 */
.L_x_32142:
[----:B------:R-:W-:Y:S05]  /*12f20*/  BSYNC B2 ;  /* 0x0000000000027941 */ /* 0x000fea0003800000 */
.L_x_32140:
        /* <DEDUP_REMOVED lines=16> */
.L_x_32146:
[----:B------:R-:W-:Y:S05]  /*13030*/  BSYNC B3 ;  /* 0x0000000000037941 */ /* 0x000fea0003800000 */
.L_x_32145:
        /* <DEDUP_REMOVED lines=43> */
.L_x_32144:
[----:B------:R-:W-:Y:S05]  /*132f0*/  BSYNC B2 ;  /* 0x0000000000027941 */ /* 0x000fea0003800000 */
.L_x_32143:
        /* <DEDUP_REMOVED lines=12> */
.L_x_32139:
[----:B------:R-:W-:Y:S05]  /*133c0*/  BSYNC B1 ;  /* 0x0000000000017941 */ /* 0x000fea0003800000 */
.L_x_32137:
        /* <DEDUP_REMOVED lines=32> */
.L_x_32148:
[----:B------:R-:W-:Y:S05]  /*135d0*/  BSYNC B1 ;  /* 0x0000000000017941 */ /* 0x000fea0003800000 */
.L_x_32147:
        /* <DEDUP_REMOVED lines=10> */
.L_x_32150:
        /* <DEDUP_REMOVED lines=12> */
.L_x_32153:
[----:B------:R-:W-:Y:S02]  /*13740*/  MOV R10, R198 ;  /* 0x000000c6000a7202 */ /* 0x000fe40000000f00 */
.L_x_32154:
[----:B------:R-:W-:Y:S05]  /*13750*/  BSYNC B2 ;  /* 0x0000000000027941 */ /* 0x000fea0003800000 */
.L_x_32152:
        /* <DEDUP_REMOVED lines=16> */
.L_x_32158:
[----:B------:R-:W-:Y:S05]  /*13860*/  BSYNC B3 ;  /* 0x0000000000037941 */ /* 0x000fea0003800000 */
.L_x_32157:
        /* <DEDUP_REMOVED lines=43> */
.L_x_32156:
[----:B------:R-:W-:Y:S05]  /*13b20*/  BSYNC B2 ;  /* 0x0000000000027941 */ /* 0x000fea0003800000 */
.L_x_32155:
        /* <DEDUP_REMOVED lines=12> */
.L_x_32151:
[----:B------:R-:W-:Y:S05]  /*13bf0*/  BSYNC B1 ;  /* 0x0000000000017941 */ /* 0x000fea0003800000 */
.L_x_32149:
[----:B------:R-:W-:Y:S01]  /*13c00*/  BSSY B1, `(.L_x_32159) ;  /* 0x000005f000017945 */ /* 0x000fe20003800000 */
[----:B------:R-:W-:Y:S05]  /*13c10*/  @P2 BRA `(.L_x_32160) ;  /* 0x0000006000002947 */ /* 0x000fea0003800000 */
[----:B-1----:R-:W-:Y:S02]  /*13c20*/  IMAD.MOV.U32 R217, RZ, RZ, RZ ;  /* 0x000000ffffd97224 */ /* 0x002fe400078e00ff */
[----:B------:R-:W-:Y:S01]  /*13c30*/  IMAD.MOV.U32 R169, RZ, RZ, R168 ;  /* 0x000000ffffa97224 */ /* 0x000fe200078e00a8 */
[----:B------:R-:W-:Y:S05]  /*13c40*/  @!P0 BRA `(.L_x_32161) ;  /* 0x000005a000008947 */ /* 0x000fea0003800000 */
[----:B------:R-:W-:Y:S01]  /*13c50*/  MOV R169, R168 ;  /* 0x000000a800a97202 */ /* 0x000fe20000000f00 */
[----:B-----5:R-:W-:Y:S01]  /*13c60*/  HADD2.F32 R217, -RZ, R160.H1_H1 ;  /* 0x300000a0ffd97230 */ /* 0x020fe20000004100 */
[----:B------:R-:W-:Y:S05]  /*13c70*/  BRA `(.L_x_32161) ;  /* 0x0000057000007947 */ /* 0x000fea0003800000 */
.L_x_32160:
        /* <DEDUP_REMOVED lines=12> */
.L_x_32163:
[----:B------:R-:W-:Y:S02]  /*13d40*/  IMAD.MOV.U32 R12, RZ, RZ, R198 ;  /* 0x000000ffff0c7224 */ /* 0x000fe400078e00c6 */
.L_x_32164:
[----:B------:R-:W-:Y:S05]  /*13d50*/  BSYNC B2 ;  /* 0x0000000000027941 */ /* 0x000fea0003800000 */
.L_x_32162:
        /* <DEDUP_REMOVED lines=16> */
.L_x_32168:
[----:B------:R-:W-:Y:S05]  /*13e60*/  BSYNC B3 ;  /* 0x0000000000037941 */ /* 0x000fea0003800000 */
.L_x_32167:
        /* <DEDUP_REMOVED lines=43> */
.L_x_32166:
[----:B------:R-:W-:Y:S05]  /*14120*/  BSYNC B2 ;  /* 0x0000000000027941 */ /* 0x000fea0003800000 */
.L_x_32165:
        /* <DEDUP_REMOVED lines=12> */
.L_x_32161:
[----:B------:R-:W-:Y:S05]  /*141f0*/  BSYNC B1 ;  /* 0x0000000000017941 */ /* 0x000fea0003800000 */
.L_x_32159:
        /* <DEDUP_REMOVED lines=8> */
.L_x_32170:
        /* <DEDUP_REMOVED lines=12> */
.L_x_32173:
[----:B------:R-:W-:Y:S02]  /*14340*/  IMAD.MOV.U32 R14, RZ, RZ, R198 ;  /* 0x000000ffff0e7224 */ /* 0x000fe400078e00c6 */
.L_x_32174:
[----:B------:R-:W-:Y:S05]  /*14350*/  BSYNC B2 ;  /* 0x0000000000027941 */ /* 0x000fea0003800000 */
.L_x_32172:
        /* <DEDUP_REMOVED lines=16> */
.L_x_32178:
[----:B------:R-:W-:Y:S05]  /*14460*/  BSYNC B3 ;  /* 0x0000000000037941 */ /* 0x000fea0003800000 */
.L_x_32177:
        /* <DEDUP_REMOVED lines=43> */
.L_x_32176:
[----:B------:R-:W-:Y:S05]  /*14720*/  BSYNC B2 ;  /* 0x0000000000027941 */ /* 0x000fea0003800000 */
.L_x_32175:
        /* <DEDUP_REMOVED lines=12> */
.L_x_32171:
[----:B------:R-:W-:Y:S05]  /*147f0*/  BSYNC B1 ;  /* 0x0000000000017941 */ /* 0x000fea0003800000 */
.L_x_32169:
        /* <DEDUP_REMOVED lines=8> */
.L_x_32180:
        /* <DEDUP_REMOVED lines=12> */
.L_x_32183:
[----:B------:R-:W-:Y:S02]  /*14940*/  MOV R15, R198 ;  /* 0x000000c6000f7202 */ /* 0x000fe40000000f00 */
.L_x_32184:
[----:B------:R-:W-:Y:S05]  /*14950*/  BSYNC B2 ;  /* 0x0000000000027941 */ /* 0x000fea0003800000 */
.L_x_32182:
        /* <DEDUP_REMOVED lines=16> */
.L_x_32188:
[----:B------:R-:W-:Y:S05]  /*14a60*/  BSYNC B3 ;  /* 0x0000000000037941 */ /* 0x000fea0003800000 */
.L_x_32187:
        /* <DEDUP_REMOVED lines=43> */
.L_x_32186:
[----:B------:R-:W-:Y:S05]  /*14d20*/  BSYNC B2 ;  /* 0x0000000000027941 */ /* 0x000fea0003800000 */
.L_x_32185:
        /* <DEDUP_REMOVED lines=12> */
.L_x_32181:
[----:B------:R-:W-:Y:S05]  /*14df0*/  BSYNC B1 ;  /* 0x0000000000017941 */ /* 0x000fea0003800000 */
.L_x_32179:
        /* <DEDUP_REMOVED lines=8> */
.L_x_32190:
        /* <DEDUP_REMOVED lines=12> */
.L_x_32193:
[----:B------:R-:W-:Y:S02]  /*14f40*/  IMAD.MOV.U32 R18, RZ, RZ, R198 ;  /* 0x000000ffff127224 */ /* 0x000fe400078e00c6 */
.L_x_32194:
[----:B------:R-:W-:Y:S05]  /*14f50*/  BSYNC B2 ;  /* 0x0000000000027941 */ /* 0x000fea0003800000 */
.L_x_32192:
        /* <DEDUP_REMOVED lines=16> */
.L_x_32198:
[----:B------:R-:W-:Y:S05]  /*15060*/  BSYNC B3 ;  /* 0x0000000000037941 */ /* 0x000fea0003800000 */
.L_x_32197:
        /* <DEDUP_REMOVED lines=43> */
.L_x_32196:
[----:B------:R-:W-:Y:S05]  /*15320*/  BSYNC B2 ;  /* 0x0000000000027941 */ /* 0x000fea0003800000 */
.L_x_32195:
        /* <DEDUP_REMOVED lines=12> */
.L_x_32191:
[----:B------:R-:W-:Y:S05]  /*153f0*/  BSYNC B1 ;  /* 0x0000000000017941 */ /* 0x000fea0003800000 */
.L_x_32189:
        /* <DEDUP_REMOVED lines=8> */
.L_x_32200:
        /* <DEDUP_REMOVED lines=12> */
.L_x_32203:
[----:B------:R-:W-:Y:S02]  /*15540*/  IMAD.MOV.U32 R19, RZ, RZ, R198 ;  /* 0x000000ffff137224 */ /* 0x000fe400078e00c6 */
.L_x_32204:
[----:B------:R-:W-:Y:S05]  /*15550*/  BSYNC B2 ;  /* 0x0000000000027941 */ /* 0x000fea0003800000 */
.L_x_32202:
        /* <DEDUP_REMOVED lines=16> */
.L_x_32208:
[----:B------:R-:W-:Y:S05]  /*15660*/  BSYNC B3 ;  /* 0x0000000000037941 */ /* 0x000fea0003800000 */
.L_x_32207:
        /* <DEDUP_REMOVED lines=43> */
.L_x_32206:
[----:B------:R-:W-:Y:S05]  /*15920*/  BSYNC B2 ;  /* 0x0000000000027941 */ /* 0x000fea0003800000 */
.L_x_32205:
        /* <DEDUP_REMOVED lines=12> */
.L_x_32201:
[----:B------:R-:W-:Y:S05]  /*159f0*/  BSYNC B1 ;  /* 0x0000000000017941 */ /* 0x000fea0003800000 */
.L_x_32199:
        /* <DEDUP_REMOVED lines=8> */
.L_x_32210:
        /* <DEDUP_REMOVED lines=12> */
.L_x_32213:
[----:B------:R-:W-:Y:S02]  /*15b40*/  MOV R22, R198 ;  /* 0x000000c600167202 */ /* 0x000fe40000000f00 */
.L_x_32214:
[----:B------:R-:W-:Y:S05]  /*15b50*/  BSYNC B2 ;  /* 0x0000000000027941 */ /* 0x000fea0003800000 */
.L_x_32212:
        /* <DEDUP_REMOVED lines=16> */
.L_x_32218:
[----:B------:R-:W-:Y:S05]  /*15c60*/  BSYNC B3 ;  /* 0x0000000000037941 */ /* 0x000fea0003800000 */
.L_x_32217:
        /* <DEDUP_REMOVED lines=43> */
.L_x_32216:
[----:B------:R-:W-:Y:S05]  /*15f20*/  BSYNC B2 ;  /* 0x0000000000027941 */ /* 0x000fea0003800000 */
.L_x_32215:
        /* <DEDUP_REMOVED lines=12> */
.L_x_32211:
[----:B------:R-:W-:Y:S05]  /*15ff0*/  BSYNC B1 ;  /* 0x0000000000017941 */ /* 0x000fea0003800000 */
.L_x_32209:
        /* <DEDUP_REMOVED lines=8> */
.L_x_32220:
        /* <DEDUP_REMOVED lines=12> */
.L_x_32223:
[----:B------:R-:W-:Y:S02]  /*16140*/  IMAD.MOV.U32 R202, RZ, RZ, R198 ;  /* 0x000000ffffca7224 */ /* 0x000fe400078e00c6 */
.L_x_32224:
[----:B------:R-:W-:Y:S05]  /*16150*/  BSYNC B2 ;  /* 0x0000000000027941 */ /* 0x000fea0003800000 */
.L_x_32222:
        /* <DEDUP_REMOVED lines=16> */
.L_x_32228:
[----:B------:R-:W-:Y:S05]  /*16260*/  BSYNC B3 ;  /* 0x0000000000037941 */ /* 0x000fea0003800000 */
.L_x_32227:
        /* <DEDUP_REMOVED lines=43> */
.L_x_32226:
[----:B------:R-:W-:Y:S05]  /*16520*/  BSYNC B2 ;  /* 0x0000000000027941 */ /* 0x000fea0003800000 */
.L_x_32225:
        /* <DEDUP_REMOVED lines=12> */
.L_x_32221:
[----:B------:R-:W-:Y:S05]  /*165f0*/  BSYNC B1 ;  /* 0x0000000000017941 */ /* 0x000fea0003800000 */
.L_x_32219:
        /* <DEDUP_REMOVED lines=32> */
.L_x_32230:
[----:B------:R-:W-:Y:S05]  /*16800*/  BSYNC B1 ;  /* 0x0000000000017941 */ /* 0x000fea0003800000 */
.L_x_32229:
        /* <DEDUP_REMOVED lines=10> */
.L_x_32232:
        /* <DEDUP_REMOVED lines=12> */
.L_x_32235:
[----:B------:R-:W-:Y:S02]  /*16970*/  IMAD.MOV.U32 R10, RZ, RZ, R198 ;  /* 0x000000ffff0a7224 */ /* 0x000fe400078e00c6 */
.L_x_32236:
[----:B------:R-:W-:Y:S05]  /*16980*/  BSYNC B2 ;  /* 0x0000000000027941 */ /* 0x000fea0003800000 */
.L_x_32234:
        /* <DEDUP_REMOVED lines=16> */
.L_x_32240:
[----:B------:R-:W-:Y:S05]  /*16a90*/  BSYNC B3 ;  /* 0x0000000000037941 */ /* 0x000fea0003800000 */
.L_x_32239:
        /* <DEDUP_REMOVED lines=43> */
.L_x_32238:
[----:B------:R-:W-:Y:S05]  /*16d50*/  BSYNC B2 ;  /* 0x0000000000027941 */ /* 0x000fea0003800000 */
.L_x_32237:
        /* <DEDUP_REMOVED lines=12> */
.L_x_32233:
[----:B------:R-:W-:Y:S05]  /*16e20*/  BSYNC B1 ;  /* 0x0000000000017941 */ /* 0x000fea0003800000 */
.L_x_32231:
        /* <DEDUP_REMOVED lines=8> */
.L_x_32242:
        /* <DEDUP_REMOVED lines=12> */
.L_x_32245:
[----:B------:R-:W-:Y:S02]  /*16f70*/  IMAD.MOV.U32 R12, RZ, RZ, R198 ;  /* 0x000000ffff0c7224 */ /* 0x000fe400078e00c6 */
.L_x_32246:
[----:B------:R-:W-:Y:S05]  /*16f80*/  BSYNC B2 ;  /* 0x0000000000027941 */ /* 0x000fea0003800000 */
.L_x_32244:
        /* <DEDUP_REMOVED lines=16> */
.L_x_32250:
[----:B------:R-:W-:Y:S05]  /*17090*/  BSYNC B3 ;  /* 0x0000000000037941 */ /* 0x000fea0003800000 */
.L_x_32249:
        /* <DEDUP_REMOVED lines=43> */
.L_x_32248:
[----:B------:R-:W-:Y:S05]  /*17350*/  BSYNC B2 ;  /* 0x0000000000027941 */ /* 0x000fea0003800000 */
.L_x_32247:
        /* <DEDUP_REMOVED lines=12> */
.L_x_32243:
[----:B------:R-:W-:Y:S05]  /*17420*/  BSYNC B1 ;  /* 0x0000000000017941 */ /* 0x000fea0003800000 */
.L_x_32241:
        /* <DEDUP_REMOVED lines=8> */
.L_x_32252:
        /* <DEDUP_REMOVED lines=12> */
.L_x_32255:
[----:B------:R-:W-:Y:S02]  /*17570*/  MOV R14, R198 ;  /* 0x000000c6000e7202 */ /* 0x000fe40000000f00 */
.L_x_32256:
[----:B------:R-:W-:Y:S05]  /*17580*/  BSYNC B2 ;  /* 0x0000000000027941 */ /* 0x000fea0003800000 */
.L_x_32254:
        /* <DEDUP_REMOVED lines=16> */
.L_x_32260:
[----:B------:R-:W-:Y:S05]  /*17690*/  BSYNC B3 ;  /* 0x0000000000037941 */ /* 0x000fea0003800000 */
.L_x_32259:
        /* <DEDUP_REMOVED lines=43> */
.L_x_32258:
[----:B------:R-:W-:Y:S05]  /*17950*/  BSYNC B2 ;  /* 0x0000000000027941 */ /* 0x000fea0003800000 */
.L_x_32257:
        /* <DEDUP_REMOVED lines=12> */
.L_x_32253:
[----:B------:R-:W-:Y:S05]  /*17a20*/  BSYNC B1 ;  /* 0x0000000000017941 */ /* 0x000fea0003800000 */
.L_x_32251:
        /* <DEDUP_REMOVED lines=8> */
.L_x_32262:
        /* <DEDUP_REMOVED lines=12> */
.L_x_32265:
[----:B------:R-:W-:Y:S02]  /*17b70*/  IMAD.MOV.U32 R15, RZ, RZ, R198 ;  /* 0x000000ffff0f7224 */ /* 0x000fe400078e00c6 */
.L_x_32266:
[----:B------:R-:W-:Y:S05]  /*17b80*/  BSYNC B2 ;  /* 0x0000000000027941 */ /* 0x000fea0003800000 */
.L_x_32264:
        /* <DEDUP_REMOVED lines=16> */
.L_x_32270:
[----:B------:R-:W-:Y:S05]  /*17c90*/  BSYNC B3 ;  /* 0x0000000000037941 */ /* 0x000fea0003800000 */
.L_x_32269:
        /* <DEDUP_REMOVED lines=43> */
.L_x_32268:
[----:B------:R-:W-:Y:S05]  /*17f50*/  BSYNC B2 ;  /* 0x0000000000027941 */ /* 0x000fea0003800000 */
.L_x_32267:
        /* <DEDUP_REMOVED lines=12> */
.L_x_32263:
[----:B------:R-:W-:Y:S05]  /*18020*/  BSYNC B1 ;  /* 0x0000000000017941 */ /* 0x000fea0003800000 */
.L_x_32261:
        /* <DEDUP_REMOVED lines=8> */
.L_x_32272:
        /* <DEDUP_REMOVED lines=12> */
.L_x_32275:
[----:B------:R-:W-:Y:S02]  /*18170*/  IMAD.MOV.U32 R18, RZ, RZ, R198 ;  /* 0x000000ffff127224 */ /* 0x000fe400078e00c6 */
.L_x_32276:
[----:B------:R-:W-:Y:S05]  /*18180*/  BSYNC B2 ;  /* 0x0000000000027941 */ /* 0x000fea0003800000 */
.L_x_32274:
        /* <DEDUP_REMOVED lines=16> */
.L_x_32280:
[----:B------:R-:W-:Y:S05]  /*18290*/  BSYNC B3 ;  /* 0x0000000000037941 */ /* 0x000fea0003800000 */
.L_x_32279:
        /* <DEDUP_REMOVED lines=43> */
.L_x_32278:
[----:B------:R-:W-:Y:S05]  /*18550*/  BSYNC B2 ;  /* 0x0000000000027941 */ /* 0x000fea0003800000 */
.L_x_32277:
        /* <DEDUP_REMOVED lines=12> */
.L_x_32273:
[----:B------:R-:W-:Y:S05]  /*18620*/  BSYNC B1 ;  /* 0x0000000000017941 */ /* 0x000fea0003800000 */
.L_x_32271:
        /* <DEDUP_REMOVED lines=8> */
.L_x_32282:
        /* <DEDUP_REMOVED lines=12> */
.L_x_32285:
[----:B------:R-:W-:Y:S02]  /*18770*/  IMAD.MOV.U32 R19, RZ, RZ, R198 ;  /* 0x000000ffff137224 */ /* 0x000fe400078e00c6 */
.L_x_32286:
[----:B------:R-:W-:Y:S05]  /*18780*/  BSYNC B2 ;  /* 0x0000000000027941 */ /* 0x000fea0003800000 */
.L_x_32284:
        /* <DEDUP_REMOVED lines=16> */
.L_x_32290:
[----:B------:R-:W-:Y:S05]  /*18890*/  BSYNC B3 ;  /* 0x0000000000037941 */ /* 0x000fea0003800000 */
.L_x_32289:
        /* <DEDUP_REMOVED lines=43> */
.L_x_32288:
[----:B------:R-:W-:Y:S05]  /*18b50*/  BSYNC B2 ;  /* 0x0000000000027941 */ /* 0x000fea0003800000 */
.L_x_32287:
        /* <DEDUP_REMOVED lines=12> */
.L_x_32283:
[----:B------:R-:W-:Y:S05]  /*18c20*/  BSYNC B1 ;  /* 0x0000000000017941 */ /* 0x000fea0003800000 */
.L_x_32281:
        /* <DEDUP_REMOVED lines=8> */
.L_x_32292:
        /* <DEDUP_REMOVED lines=12> */
.L_x_32295:
[----:B------:R-:W-:Y:S02]  /*18d70*/  MOV R22, R198 ;  /* 0x000000c600167202 */ /* 0x000fe40000000f00 */
.L_x_32296:
[----:B------:R-:W-:Y:S05]  /*18d80*/  BSYNC B2 ;  /* 0x0000000000027941 */ /* 0x000fea0003800000 */
.L_x_32294:
        /* <DEDUP_REMOVED lines=16> */
.L_x_32300:
[----:B------:R-:W-:Y:S05]  /*18e90*/  BSYNC B3 ;  /* 0x0000000000037941 */ /* 0x000fea0003800000 */
.L_x_32299:
        /* <DEDUP_REMOVED lines=43> */
.L_x_32298:
[----:B------:R-:W-:Y:S05]  /*19150*/  BSYNC B2 ;  /* 0x0000000000027941 */ /* 0x000fea0003800000 */
.L_x_32297:
        /* <DEDUP_REMOVED lines=12> */
.L_x_32293:
[----:B------:R-:W-:Y:S05]  /*19220*/  BSYNC B1 ;  /* 0x0000000000017941 */ /* 0x000fea0003800000 */
.L_x_32291:
        /* <DEDUP_REMOVED lines=8> */
.L_x_32302:
        /* <DEDUP_REMOVED lines=12> */
.L_x_32305:
[----:B------:R-:W-:Y:S02]  /*19370*/  IMAD.MOV.U32 R202, RZ, RZ, R198 ;  /* 0x000000ffffca7224 */ /* 0x000fe400078e00c6 */
.L_x_32306:
[----:B------:R-:W-:Y:S05]  /*19380*/  BSYNC B2 ;  /* 0x0000000000027941 */ /* 0x000fea0003800000 */
.L_x_32304:
        /* <DEDUP_REMOVED lines=16> */
.L_x_32310:
[----:B------:R-:W-:Y:S05]  /*19490*/  BSYNC B3 ;  /* 0x0000000000037941 */ /* 0x000fea0003800000 */
.L_x_32309:
        /* <DEDUP_REMOVED lines=44> */
.L_x_32308:
[----:B------:R-:W-:Y:S05]  /*19760*/  BSYNC B2 ;  /* 0x0000000000027941 */ /* 0x000fea0003800000 */
.L_x_32307:
        /* <DEDUP_REMOVED lines=12> */
.L_x_32303:
[----:B------:R-:W-:Y:S05]  /*19830*/  BSYNC B1 ;  /* 0x0000000000017941 */ /* 0x000fea0003800000 */
.L_x_32301:
        /* <DEDUP_REMOVED lines=92> */
.L_x_32312:
[----:B------:R-:W-:Y:S05]  /*19e00*/  BSYNC B1 ;  /* 0x0000000000017941 */ /* 0x000fea0003800000 */
.L_x_32311:
[----:B------:R-:W-:Y:S01]  /*19e10*/  FADD.FTZ R181, R181, R232 ;  /* 0x000000e8b5b57221 */ /* 0x000fe20000010000 */
[----:B------:R-:W-:Y:S05]  /*19e20*/  BRA.DIV ~URZ, `(.L_x_32313) ;  /* 0x00001ad27f007947 */ /* 0x000fea000b800000 */
[----:B0-----:R0:W1:Y:S02]  /*19e30*/  SHFL.BFLY PT, R168, R181, 0x1, 0x1f ;  /* 0x0c201f00b5a87f89 */ /* 0x00106400000e0000 */
.L_x_32319:
        /* <DEDUP_REMOVED lines=148> */
.L_x_32320:
        /* <DEDUP_REMOVED lines=43> */
[----:B------:R-:W-:Y:S01]  /*1aa30*/  F2FP.PACK_AB R27, R24, R13 ;  /* 0x0000000d181b723e */ /* 0x000fe200000000ff */
        /* <DEDUP_REMOVED lines=51> */
[----:B------:R-:W-:Y:S02]  /*1ad70*/  FMUL.FTZ R168, R181, R168 ;  /* 0x000000a8b5a87220 */ /* 0x000fe40000410000 */
[----:B------:R-:W-:-:S02]  /*1ad80*/  FFMA.FTZ R7, R96, R7, R32 ;  /* 0x0000000760077223 */ /* 0x000fc40000010020 */
[----:B------:R-:W-:Y:S02]  /*1ad90*/  FFMA.FTZ R24, R97, R168, R33 ;  /* 0x000000a861187223 */ /* 0x000fe40000010021 */
[C---:B------:R-:W-:Y:S02]  /*1ada0*/  FMUL.FTZ R214, R181.reuse, R214 ;  /* 0x000000d6b5d67220 */ /* 0x040fe40000410000 */
[C---:B------:R-:W-:Y:S01]  /*1adb0*/  FMUL.FTZ R9, R181.reuse, R170 ;  /* 0x000000aab5097220 */ /* 0x040fe20000410000 */
[----:B------:R-:W-:Y:S01]  /*1adc0*/  F2FP.PACK_AB R24, R24, R7 ;  /* 0x000000071818723e */ /* 0x000fe200000000ff */
        /* <DEDUP_REMOVED lines=9> */
[----:B------:R-:W-:Y:S01]  /*1ae60*/  F2FP.PACK_AB R26, R26, R11 ;  /* 0x0000000b1a1a723e */ /* 0x000fe200000000ff */
[----:B------:R-:W-:-:S02]  /*1ae70*/  FFMA.FTZ R9, R98, R9, R34 ;  /* 0x0000000962097223 */ /* 0x000fc40000010022 */
[----:B------:R-:W-:Y:S02]  /*1ae80*/  FFMA.FTZ R16, R99, R16, R35 ;  /* 0x0000001063107223 */ /* 0x000fe40000010023 */
[----:B------:R-:W-:Y:S02]  /*1ae90*/  FFMA.FTZ R17, R110, R17, R46 ;  /* 0x000000116e117223 */ /* 0x000fe4000001002e */
[----:B------:R-:W-:Y:S01]  /*1aea0*/  FFMA.FTZ R246, R111, R246, R47 ;  /* 0x000000f66ff67223 */ /* 0x000fe2000001002f */
[----:B------:R-:W-:Y:S01]  /*1aeb0*/  F2FP.PACK_AB R25, R16, R9 ;  /* 0x000000091019723e */ /* 0x000fe200000000ff */
[----:B------:R-:W-:Y:S01]  /*1aec0*/  FFMA.FTZ R7, R104, R7, R40 ;  /* 0x0000000768077223 */ /* 0x000fe20000010028 */
[----:B------:R-:W-:Y:S01]  /*1aed0*/  IADD3 R16, R6, 0x20, RZ ;  /* 0x0000002006107810 */ /* 0x000fe20007ffe0ff */
[----:B------:R-:W-:Y:S01]  /*1aee0*/  FFMA.FTZ R20, R105, R20, R41 ;  /* 0x0000001469147223 */ /* 0x000fe20000010029 */
[----:B------:R-:W-:Y:S01]  /*1aef0*/  F2FP.PACK_AB R171, R246, R17 ;  /* 0x00000011f6ab723e */ /* 0x000fe200000000ff */
[----:B------:R-:W-:-:S02]  /*1af00*/  FFMA.FTZ R13, R108, R13, R44 ;  /* 0x0000000d6c0d7223 */ /* 0x000fc4000001002c */
[----:B------:R-:W-:Y:S01]  /*1af10*/  FFMA.FTZ R170, R109, R238, R45 ;  /* 0x000000ee6daa7223 */ /* 0x000fe2000001002d */
[----:B------:R-:W-:Y:S01]  /*1af20*/  F2FP.PACK_AB R168, R20, R7 ;  /* 0x0000000714a8723e */ /* 0x000fe200000000ff */
[C---:B------:R-:W-:Y:S01]  /*1af30*/  FMUL.FTZ R11, R181.reuse, R30 ;  /* 0x0000001eb50b7220 */ /* 0x040fe20000410000 */
[----:B------:R-:W-:Y:S01]  /*1af40*/  HFMA2.MMA R7, -RZ, RZ, 0, 9.5367431640625e-07 ;  /* 0x00000010ff077435 */ /* 0x000fe200000001ff */
[C---:B------:R-:W-:Y:S01]  /*1af50*/  FMUL.FTZ R234, R181.reuse, R234 ;  /* 0x000000eab5ea7220 */ /* 0x040fe20000410000 */
[----:B------:R-:W-:Y:S01]  /*1af60*/  F2FP.PACK_AB R170, R170, R13 ;  /* 0x0000000daaaa723e */ /* 0x000fe200000000ff */
[C---:B------:R-:W-:Y:S01]  /*1af70*/  FMUL.FTZ R9, R181.reuse, R180 ;  /* 0x000000b4b5097220 */ /* 0x040fe20000410000 */
[----:B------:R-:W-:Y:S01]  /*1af80*/  IADD3 R20, R6, 0x40, RZ ;  /* 0x0000004006147810 */ /* 0x000fe20007ffe0ff */
[C---:B------:R-:W-:Y:S02]  /*1af90*/  FMUL.FTZ R28, R181.reuse, R28 ;  /* 0x0000001cb51c7220 */ /* 0x040fe40000410000 */
[----:B------:R-:W-:-:S02]  /*1afa0*/  FMUL.FTZ R17, R181, R174 ;  /* 0x000000aeb5117220 */ /* 0x000fc40000410000 */
        /* <DEDUP_REMOVED lines=14> */
[----:B------:R-:W-:-:S02]  /*1b090*/  FMUL.FTZ R11, R181, R178 ;  /* 0x000000b2b50b7220 */ /* 0x000fc40000410000 */
[----:B------:R-:W-:Y:S01]  /*1b0a0*/  FMUL.FTZ R242, R181, R242 ;  /* 0x000000f2b5f27220 */ /* 0x000fe20000410000 */
[----:B------:R-:W-:Y:S01]  /*1b0b0*/  F2FP.PACK_AB R174, R174, R13 ;  /* 0x0000000daeae723e */ /* 0x000fe200000000ff */
[----:B------:R-:W-:-:S04]  /*1b0c0*/  IMAD.WIDE.U32 R8, R6, R7, c[0x0][0x208] ;  /* 0x0000820006087625 */ /* 0x000fc800078e0007 */
[----:B------:R-:W-:Y:S01]  /*1b0d0*/  FFMA.FTZ R11, R114, R11, R50 ;  /* 0x0000000b720b7223 */ /* 0x000fe20000010032 */
[----:B------:R0:W-:Y:S01]  /*1b0e0*/  STG.E.128 [R8.64], R24 ;  /* 0x0000001808007986 */ /* 0x0001e2000c101d06 */
[----:B------:R-:W-:Y:S02]  /*1b0f0*/  FFMA.FTZ R242, R115, R242, R51 ;  /* 0x000000f273f27223 */ /* 0x000fe40000010033 */
[----:B------:R-:W-:-:S03]  /*1b100*/  IMAD.WIDE.U32 R16, R16, R7, c[0x0][0x208] ;  /* 0x0000820010107625 */ /* 0x000fc600078e0007 */
[----:B------:R-:W-:Y:S01]  /*1b110*/  F2FP.PACK_AB R173, R242, R11 ;  /* 0x0000000bf2ad723e */ /* 0x000fe200000000ff */
        /* <DEDUP_REMOVED lines=12> */
[----:B------:R-:W-:Y:S01]  /*1b1e0*/  F2FP.PACK_AB R25, R186, R13 ;  /* 0x0000000dba19723e */ /* 0x000fe200000000ff */
[----:B-1----:R-:W-:Y:S01]  /*1b1f0*/  FFMA.FTZ R168, R128, R201, R64 ;  /* 0x000000c980a87223 */ /* 0x002fe20000010040 */
[----:B------:R-:W-:Y:S01]  /*1b200*/  IADD3 R16, R6, 0x80, RZ ;  /* 0x0000008006107810 */ /* 0x000fe20007ffe0ff */
[----:B------:R-:W-:-:S02]  /*1b210*/  FMUL.FTZ R188, R181, R188 ;  /* 0x000000bcb5bc7220 */ /* 0x000fc40000410000 */
[----:B------:R-:W-:Y:S01]  /*1b220*/  FMUL.FTZ R219, R181, R191 ;  /* 0x000000bfb5db7220 */ /* 0x000fe20000410000 */
[----:B------:R-:W-:Y:S01]  /*1b230*/  F2FP.PACK_AB R168, R9, R168 ;  /* 0x000000a809a8723e */ /* 0x000fe200000000ff */
        /* <DEDUP_REMOVED lines=13> */
[----:B------:R-:W-:-:S02]  /*1b310*/  FMUL.FTZ R29, R181, R212 ;  /* 0x000000d4b51d7220 */ /* 0x000fc40000410000 */
[----:B------:R-:W-:Y:S02]  /*1b320*/  FMUL.FTZ R28, R181, R209 ;  /* 0x000000d1b51c7220 */ /* 0x000fe40000410000 */
[----:B------:R-:W-:Y:S02]  /*1b330*/  FFMA.FTZ R177, R146, R187, R82 ;  /* 0x000000bb92b17223 */ /* 0x000fe40000010052 */
[----:B------:R-:W-:Y:S02]  /*1b340*/  FFMA.FTZ R178, R148, R191, R84 ;  /* 0x000000bf94b27223 */ /* 0x000fe40000010054 */
[----:B------:R-:W-:Y:S02]  /*1b350*/  FFMA.FTZ R9, R149, R206, R85 ;  /* 0x000000ce95097223 */ /* 0x000fe40000010055 */
[----:B------:R-:W-:Y:S02]  /*1b360*/  FFMA.FTZ R180, R147, R180, R83 ;  /* 0x000000b493b47223 */ /* 0x000fe40000010053 */
[----:B------:R-:W-:Y:S01]  /*1b370*/  FMUL.FTZ R185, R181, R183 ;  /* 0x000000b7b5b97220 */ /* 0x000fe20000410000 */
[----:B------:R-:W-:Y:S01]  /*1b380*/  F2FP.PACK_AB R178, R9, R178 ;  /* 0x000000b209b2723e */ /* 0x000fe200000000ff */
[C---:B------:R-:W-:Y:S01]  /*1b390*/  FMUL.FTZ R182, R181.reuse, R182 ;  /* 0x000000b6b5b67220 */ /* 0x040fe20000410000 */
[----:B------:R-:W-:Y:S01]  /*1b3a0*/  F2FP.PACK_AB R177, R180, R177 ;  /* 0x000000b1b4b1723e */ /* 0x000fe200000000ff */
        /* <DEDUP_REMOVED lines=13> */
[----:B------:R-:W-:Y:S01]  /*1b480*/  F2FP.PACK_AB R172, R28, R29 ;  /* 0x0000001d1cac723e */ /* 0x000fe200000000ff */
[----:B------:R-:W-:Y:S01]  /*1b490*/  FMUL.FTZ R190, R181, R203 ;  /* 0x000000cbb5be7220 */ /* 0x000fe20000410000 */
[----:B------:R-:W-:Y:S01]  /*1b4a0*/  IADD3 R28, R6, 0xc0, RZ ;  /* 0x000000c0061c7810 */ /* 0x000fe20007ffe0ff */
[----:B------:R-:W-:Y:S01]  /*1b4b0*/  FFMA.FTZ R185, R126, R185, R62 ;  /* 0x000000b97eb97223 */ /* 0x000fe2000001003e */
[----:B------:R-:W-:Y:S01]  /*1b4c0*/  IADD3 R6, R6, 0xe0, RZ ;  /* 0x000000e006067810 */ /* 0x000fe20007ffe0ff */
[----:B------:R-:W-:-:S02]  /*1b4d0*/  FFMA.FTZ R182, R127, R182, R63 ;  /* 0x000000b67fb67223 */ /* 0x000fc4000001003f */
[----:B------:R-:W-:Y:S02]  /*1b4e0*/  FFMA.FTZ R170, R132, R193, R68 ;  /* 0x000000c184aa7223 */ /* 0x000fe40000010044 */
[----:B------:R-:W-:Y:S01]  /*1b4f0*/  FFMA.FTZ R11, R133, R192, R69 ;  /* 0x000000c0850b7223 */ /* 0x000fe20000010045 */
[----:B------:R-:W-:Y:S01]  /*1b500*/  F2FP.PACK_AB R27, R182, R185 ;  /* 0x000000b9b61b723e */ /* 0x000fe200000000ff */
[C---:B------:R-:W-:Y:S02]  /*1b510*/  FMUL.FTZ R183, R181.reuse, R222 ;  /* 0x000000deb5b77220 */ /* 0x040fe40000410000 */
[----:B------:R-:W-:Y:S01]  /*1b520*/  FMUL.FTZ R176, R181, R217 ;  /* 0x000000d9b5b07220 */ /* 0x000fe20000410000 */
[----:B------:R-:W-:Y:S01]  /*1b530*/  F2FP.PACK_AB R170, R11, R170 ;  /* 0x000000aa0baa723e */ /* 0x000fe200000000ff */
[C---:B------:R-:W-:Y:S02]  /*1b540*/  FMUL.FTZ R197, R181.reuse, R216 ;  /* 0x000000d8b5c57220 */ /* 0x040fe40000410000 */
[----:B------:R-:W-:-:S02]  /*1b550*/  FMUL.FTZ R208, R181, R211 ;  /* 0x000000d3b5d07220 */ /* 0x000fc40000410000 */
[----:B------:R-:W-:Y:S02]  /*1b560*/  FFMA.FTZ R180, R152, R221, R88 ;  /* 0x000000dd98b47223 */ /* 0x000fe40000010058 */
[----:B------:R-:W-:Y:S02]  /*1b570*/  FFMA.FTZ R9, R153, R224, R89 ;  /* 0x000000e099097223 */ /* 0x000fe40000010059 */
[C---:B------:R-:W-:Y:S02]  /*1b580*/  FMUL.FTZ R223, R181.reuse, R223 ;  /* 0x000000dfb5df7220 */ /* 0x040fe40000410000 */
[----:B------:R-:W-:Y:S01]  /*1b590*/  FMUL.FTZ R226, R181, R226 ;  /* 0x000000e2b5e27220 */ /* 0x000fe20000410000 */
[----:B------:R-:W-:Y:S01]  /*1b5a0*/  F2FP.PACK_AB R180, R9, R180 ;  /* 0x000000b409b4723e */ /* 0x000fe200000000ff */
        /* <DEDUP_REMOVED lines=29> */
[----:B------:R-:W-:Y:S02]  /*1b780*/  FFMA.FTZ R232, R159, R232, R95 ;  /* 0x000000e89fe87223 */ /* 0x000fe4000001005f */
[----:B------:R-:W-:-:S02]  /*1b790*/  FFMA.FTZ R11, R157, R228, R93 ;  /* 0x000000e49d0b7223 */ /* 0x000fc4000001005d */
[----:B------:R-:W-:Y:S01]  /*1b7a0*/  FFMA.FTZ R226, R155, R226, R91 ;  /* 0x000000e29be27223 */ /* 0x000fe2000001005b */
[----:B------:R-:W-:Y:S01]  /*1b7b0*/  F2FP.PACK_AB R183, R232, R203 ;  /* 0x000000cbe8b7723e */ /* 0x000fe200000000ff */
[----:B------:R-:W-:Y:S01]  /*1b7c0*/  IMAD.WIDE.U32 R8, R8, R7, c[0x0][0x208] ;  /* 0x0000820008087625 */ /* 0x000fe200078e0007 */
        /* <DEDUP_REMOVED lines=11> */
.L_x_32316:
[----:B-1----:R-:W-:Y:S05]  /*1b880*/  BSYNC B1 ;  /* 0x0000000000017941 */ /* 0x002fea0003800000 */
.L_x_32315:
[----:B0-----:R-:W-:-:S05]  /*1b890*/  IMAD.MOV.U32 R7, RZ, RZ, c[0x0][0x160] ;  /* 0x00005800ff077624 */ /* 0x001fca00078e00ff */
[----:B------:R-:W-:-:S04]  /*1b8a0*/  LEA R0, R7, R0, 0x2 ;  /* 0x0000000007007211 */ /* 0x000fc800078e10ff */
[----:B------:R-:W-:-:S13]  /*1b8b0*/  ISETP.GE.AND P0, PT, R0, c[0x0][0x164], PT ;  /* 0x0000590000007a0c */ /* 0x000fda0003f06270 */
[----:B-----5:R-:W-:Y:S01]  /*1b8c0*/  @P0 CALL.REL.NOINC `(.L_x_32317) ;  /* 0x0000001000000944 */ /* 0x020fe20003c00000 */
[----:B------:R-:W-:Y:S05]  /*1b8d0*/  BRA `(.L_x_32318) ;  /* 0xfffe519000007947 */ /* 0x000fea000383ffff */
.L_x_32317:
[----:B------:R-:W-:Y:S05]  /*1b8e0*/  BSYNC B0 ;  /* 0x0000000000007941 */ /* 0x000fea0003800000 */
.L_x_31656:
[----:B------:R-:W-:Y:S05]  /*1b8f0*/  EXIT ;  /* 0x000000000000794d */ /* 0x000fea0003800000 */
.L_x_32313:
[----:B0-----:R-:W-:Y:S01]  /*1b900*/  IMAD.MOV.U32 R196, RZ, RZ, 0x1 ;  /* 0x00000001ffc47424 */ /* 0x001fe200078e00ff */
[----:B------:R-:W-:Y:S01]  /*1b910*/  MOV R170, 0x1f ;  /* 0x0000001f00aa7802 */ /* 0x000fe20000000f00 */
[----:B------:R-:W-:Y:S01]  /*1b920*/  IMAD.MOV.U32 R171, RZ, RZ, -0x1 ;  /* 0xffffffffffab7424 */ /* 0x000fe200078e00ff */
[----:B------:R-:W-:Y:S02]  /*1b930*/  MOV R168, 0x1b950 ;  /* 0x0001b95000a87802 */ /* 0x000fe40000000f00 */
[----:B-----5:R-:W-:Y:S05]  /*1b940*/  CALL.REL.NOINC `($__internal_91_$__cuda_sm70_shflsync_bfly_p) ;  /* 0x00000b9000007944 */ /* 0x020fea0003c00000 */
[----:B-1----:R-:W-:Y:S01]  /*1b950*/  MOV R168, R196 ;  /* 0x000000c400a87202 */ /* 0x002fe20000000f00 */
[----:B0-----:R-:W-:Y:S05]  /*1b960*/  BRA `(.L_x_32319) ;  /* 0xffffe4d000007947 */ /* 0x001fea000383ffff */
.L_x_32314:
[----:B------:R-:W-:Y:S01]  /*1b970*/  HFMA2.MMA R170, -RZ, RZ, 0, 1.847743988037109375e-06 ;  /* 0x0000001fffaa7435 */ /* 0x000fe200000001ff */
[----:B------:R-:W-:Y:S01]  /*1b980*/  IMAD.MOV.U32 R196, RZ, RZ, 0x2 ;  /* 0x00000002ffc47424 */ /* 0x000fe200078e00ff */
[----:B------:R-:W-:Y:S01]  /*1b990*/  MOV R168, 0x1b9c0 ;  /* 0x0001b9c000a87802 */ /* 0x000fe20000000f00 */
[----:B------:R-:W-:-:S03]  /*1b9a0*/  IMAD.MOV.U32 R171, RZ, RZ, -0x1 ;  /* 0xffffffffffab7424 */ /* 0x000fc600078e00ff */
[----:B-----5:R-:W-:Y:S05]  /*1b9b0*/  CALL.REL.NOINC `($__internal_91_$__cuda_sm70_shflsync_bfly_p) ;  /* 0x00000b2000007944 */ /* 0x020fea0003c00000 */
[----:B01----:R-:W-:Y:S01]  /*1b9c0*/  FADD.FTZ R181, R181, R196 ;  /* 0x000000c4b5b57221 */ /* 0x003fe20000010000 */
[----:B------:R-:W-:Y:S01]  /*1b9d0*/  MOV R196, 0x4 ;  /* 0x0000000400c47802 */ /* 0x000fe20000000f00 */
[----:B------:R-:W-:Y:S01]  /*1b9e0*/  IMAD.MOV.U32 R170, RZ, RZ, 0x1f ;  /* 0x0000001fffaa7424 */ /* 0x000fe200078e00ff */
[----:B------:R-:W-:-:S02]  /*1b9f0*/  MOV R171, 0xffffffff ;  /* 0xffffffff00ab7802 */ /* 0x000fc40000000f00 */
[----:B------:R-:W-:Y:S02]  /*1ba00*/  MOV R168, 0x1ba20 ;  /* 0x0001ba2000a87802 */ /* 0x000fe40000000f00 */
[----:B------:R-:W-:Y:S05]  /*1ba10*/  CALL.REL.NOINC `($__internal_91_$__cuda_sm70_shflsync_bfly_p) ;  /* 0x00000ac000007944 */ /* 0x000fea0003c00000 */
[----:B0-----:R-:W-:Y:S01]  /*1ba20*/  HFMA2.MMA R170, -RZ, RZ, 0, 1.847743988037109375e-06 ;  /* 0x0000001fffaa7435 */ /* 0x001fe200000001ff */
[----:B-1----:R-:W-:Y:S01]  /*1ba30*/  FADD.FTZ R181, R181, R196 ;  /* 0x000000c4b5b57221 */ /* 0x002fe20000010000 */
[----:B------:R-:W-:Y:S01]  /*1ba40*/  MOV R168, 0x1ba80 ;  /* 0x0001ba8000a87802 */ /* 0x000fe20000000f00 */
[----:B------:R-:W-:Y:S02]  /*1ba50*/  IMAD.MOV.U32 R196, RZ, RZ, 0x8 ;  /* 0x00000008ffc47424 */ /* 0x000fe400078e00ff */
[----:B------:R-:W-:Y:S02]  /*1ba60*/  IMAD.MOV.U32 R171, RZ, RZ, -0x1 ;  /* 0xffffffffffab7424 */ /* 0x000fe400078e00ff */
[----:B------:R-:W-:Y:S05]  /*1ba70*/  CALL.REL.NOINC `($__internal_91_$__cuda_sm70_shflsync_bfly_p) ;  /* 0x00000a6000007944 */ /* 0x000fea0003c00000 */
[----:B01----:R-:W-:Y:S01]  /*1ba80*/  FADD.FTZ R181, R181, R196 ;  /* 0x000000c4b5b57221 */ /* 0x003fe20000010000 */
[----:B------:R-:W-:Y:S01]  /*1ba90*/  MOV R196, 0x10 ;  /* 0x0000001000c47802 */ /* 0x000fe20000000f00 */
[----:B------:R-:W-:Y:S01]  /*1baa0*/  IMAD.MOV.U32 R170, RZ, RZ, 0x1f ;  /* 0x0000001fffaa7424 */ /* 0x000fe200078e00ff */
[----:B------:R-:W-:Y:S02]  /*1bab0*/  MOV R171, 0xffffffff ;  /* 0xffffffff00ab7802 */ /* 0x000fe40000000f00 */
[----:B------:R-:W-:-:S02]  /*1bac0*/  MOV R168, 0x1bae0 ;  /* 0x0001bae000a87802 */ /* 0x000fc40000000f00 */
[----:B------:R-:W-:Y:S05]  /*1bad0*/  CALL.REL.NOINC `($__internal_91_$__cuda_sm70_shflsync_bfly_p) ;  /* 0x00000a0000007944 */ /* 0x000fea0003c00000 */
        /* <DEDUP_REMOVED lines=134> */
[----:B------:R-:W-:Y:S05]  /*1c340*/  CALL.REL.NOINC `($__internal_91_$__cuda_sm70_shflsync_bfly_p) ;  /* 0x0000019000007944 */ /* 0x000fea0003c00000 */
        /* <DEDUP_REMOVED lines=18> */
[----:B0-----:R-:W-:Y:S01]  /*1c470*/  HFMA2.MMA R170, -RZ, RZ, 0, 1.847743988037109375e-06 ;  /* 0x0000001fffaa7435 */ /* 0x001fe200000001ff */
[----:B-1----:R-:W-:Y:S01]  /*1c480*/  FADD.FTZ R181, R181, R196 ;  /* 0x000000c4b5b57221 */ /* 0x002fe20000010000 */
[----:B------:R-:W-:Y:S01]  /*1c490*/  MOV R168, 0x1c4d0 ;  /* 0x0001c4d000a87802 */ /* 0x000fe20000000f00 */
[----:B------:R-:W-:-:S02]  /*1c4a0*/  IMAD.MOV.U32 R196, RZ, RZ, 0x10 ;  /* 0x00000010ffc47424 */ /* 0x000fc400078e00ff */
[----:B------:R-:W-:Y:S02]  /*1c4b0*/  IMAD.MOV.U32 R171, RZ, RZ, -0x1 ;  /* 0xffffffffffab7424 */ /* 0x000fe400078e00ff */
[----:B------:R-:W-:Y:S05]  /*1c4c0*/  CALL.REL.NOINC `($__internal_91_$__cuda_sm70_shflsync_bfly_p) ;  /* 0x0000001000007944 */ /* 0x000fea0003c00000 */
[----:B01----:R-:W-:Y:S05]  /*1c4d0*/  BRA `(.L_x_32320) ;  /* 0xffffe2a000007947 */ /* 0x003fea000383ffff */
        .weak           $__internal_91_$__cuda_sm70_shflsync_bfly_p
        .type           $__internal_91_$__cuda_sm70_shflsync_bfly_p,@function
        .size           $__internal_91_$__cuda_sm70_shflsync_bfly_p,(.L_x_57131 - $__internal_91_$__cuda_sm70_shflsync_bfly_p)
$__internal_91_$__cuda_sm70_shflsync_bfly_p:
[----:B------:R-:W-:Y:S01]  /*1c4e0*/  MOV R169, 0x0 ;  /* 0x0000000000a97802 */ /* 0x000fe20000000f00 */
[----:B------:R-:W-:Y:S04]  /*1c4f0*/  WARPSYNC R171 ;  /* 0x000000ab00007348 */ /* 0x000fe80003800000 */
[----:B------:R0:W1:Y:S01]  /*1c500*/  SHFL.BFLY PT, R196, R181, R196, R170 ;  /* 0x0c0000c4b5c47389 */ /* 0x00006200000e00aa */
[----:B------:R-:W-:Y:S05]  /*1c510*/  RET.REL.NODEC R168 `(_ZN10layer_norm13ln_fwd_kernelINS_13Kernel_traitsIf6__halfS2_S2_fjLj2048ELj1ELj4ELj1ELj16ENS_18Kernel_traits_baseILj2048EfS2_S2_S2_fjLj128EEEEELb1ELb0ELb1ELb1EEEvNS_9FwdParamsE) ;  /* 0xfffe3ae0a8007950 */ /* 0x000fea0003c3ffff */
.L_x_32321:
        /* <DEDUP_REMOVED lines=14> */
.L_x_57131:


//--------------------- .text._ZN10layer_norm13ln_fwd_kernelINS_13Kernel_traitsIf6__halfS2_S2_fjLj2048ELj1ELj4ELj1ELj16ENS_18Kernel_traits_baseILj2048EfS2_S2_S2_fjLj128EEEEELb1ELb1ELb0ELb0EEEvNS_9FwdParamsE --------------------------
	.section	.text._ZN10layer_norm13ln_fwd_kernelINS_13Kernel_traitsIf6__halfS2_S2_fjLj2048ELj1ELj4ELj1ELj16ENS_18Kernel_traits_baseILj2048EfS2_S2_S2_fjLj128EEEEELb1ELb1ELb0ELb0EEEvNS_9FwdParamsE,"ax",@progbits
	.sectioninfo	@"SHI_REGISTERS=255"
	.align	128
        .global         _ZN10layer_norm13ln_fwd_kernelINS_13Kernel_traitsIf6__halfS2_S2_fjLj2048ELj1ELj4ELj1ELj16ENS_18Kernel_traits_baseILj2048EfS2_S2_S2_fjLj128EEEEELb1ELb1ELb0ELb0EEEvNS_9FwdParamsE
        .type           _ZN10layer_norm13ln_fwd_kernelINS_13Kernel_traitsIf6__halfS2_S2_fjLj2048ELj1ELj4ELj1ELj16ENS_18Kernel_traits_baseILj2048EfS2_S2_S2_fjLj128EEEEELb1ELb1ELb0ELb0EEEvNS_9FwdParamsE,@function
        .size           _ZN10layer_norm13ln_fwd_kernelINS_13Kernel_traitsIf6__halfS2_S2_fjLj2048ELj1ELj4ELj1ELj16ENS_18Kernel_traits_baseILj2048EfS2_S2_S2_fjLj128EEEEELb1ELb1ELb0ELb0EEEvNS_9FwdParamsE,(.L_x_57132 - _ZN10layer_norm13ln_fwd_kernelINS_13Kernel_traitsIf6__halfS2_S2_fjLj2048ELj1ELj4ELj1ELj16ENS_18Kernel_traits_baseILj2048EfS2_S2_S2_fjLj128EEEEELb1ELb1ELb0ELb0EEEvNS_9FwdParamsE)
        .other          _ZN10layer_norm13ln_fwd_kernelINS_13Kernel_traitsIf6__halfS2_S2_fjLj2048ELj1ELj4ELj1ELj16ENS_18Kernel_traits_baseILj2048EfS2_S2_S2_fjLj128EEEEELb1ELb1ELb0ELb0EEEvNS_9FwdParamsE,@"STO_CUDA_ENTRY STV_DEFAULT"
_ZN10layer_norm13ln_fwd_kernelINS_13Kernel_traitsIf6__halfS2_S2_fjLj2048ELj1ELj4ELj1ELj16ENS_18Kernel_traits_baseILj2048EfS2_S2_S2_fjLj128EEEEELb1ELb1ELb0ELb0EEEvNS_9FwdParamsE:
.text._ZN10layer_norm13ln_fwd_kernelINS_13Kernel_traitsIf6__halfS2_S2_fjLj2048ELj1ELj4ELj1ELj16ENS_18Kernel_traits_baseILj2048EfS2_S2_S2_fjLj128EEEEELb1ELb1ELb0ELb0EEEvNS_9FwdParamsE:
        /* <DEDUP_REMOVED lines=112> */
.L_x_32323:
[----:B------:R-:W-:Y:S05]  /*0700*/  BSYNC B0 ;  /* 0x0000000000007941 */ /* 0x000fea0003800000 */
.L_x_32322:
        /* <DEDUP_REMOVED lines=25> */
.L_x_32325:
[----:B------:R-:W-:Y:S05]  /*08a0*/  BSYNC B0 ;  /* 0x0000000000007941 */ /* 0x000fea0003800000 */
.L_x_32324:
        /* <DEDUP_REMOVED lines=25> */
.L_x_32327:
[----:B------:R-:W-:Y:S05]  /*0a40*/  BSYNC B0 ;  /* 0x0000000000007941 */ /* 0x000fea0003800000 */
.L_x_32326:
        /* <DEDUP_REMOVED lines=21> */
.L_x_32329:
[----:B------:R-:W-:Y:S05]  /*0ba0*/  BSYNC B0 ;  /* 0x0000000000007941 */ /* 0x000fea0003800000 */
.L_x_32328:
        /* <DEDUP_REMOVED lines=21> */
.L_x_32331:
[----:B------:R-:W-:Y:S05]  /*0d00*/  BSYNC B0 ;  /* 0x0000000000007941 */ /* 0x000fea0003800000 */
.L_x_32330:
        /* <DEDUP_REMOVED lines=31> */
.L_x_32333:
[----:B------:R-:W-:Y:S05]  /*0f00*/  BSYNC B0 ;  /* 0x0000000000007941 */ /* 0x000fea0003800000 */
.L_x_32332:
        /* <DEDUP_REMOVED lines=30> */
.L_x_32335:
[----:B------:R-:W-:Y:S05]  /*10f0*/  BSYNC B0 ;  /* 0x0000000000007941 */ /* 0x000fea0003800000 */
.L_x_32334:
        /* <DEDUP_REMOVED lines=25> */
.L_x_32337:
[----:B------:R-:W-:Y:S05]  /*1290*/  BSYNC B0 ;  /* 0x0000000000007941 */ /* 0x000fea0003800000 */
.L_x_32336:
        /* <DEDUP_REMOVED lines=16> */
.L_x_32822:
[----:B------:R-:W-:Y:S02]  /*13a0*/  ISETP.NE.U32.AND P0, PT, RZ, c[0x0][0x1c0], PT ;  /* 0x00007000ff007a0c */ /* 0x000fe40003f05070 */
[----:B------:R-:W-:Y:S02]  /*13b0*/  LOP3.LUT P1, RZ, R17, 0x8, RZ, 0xc0, !PT ;  /* 0x0000000811ff7812 */ /* 0x000fe4000782c0ff */
[----:B------:R-:W-:-:S13]  /*13c0*/  ISETP.NE.AND.EX P0, PT, RZ, c[0x0][0x1c4], PT, P0 ;  /* 0x00007100ff007a0c */ /* 0x000fda0003f05300 */
[----:B------:R-:W-:-:S05]  /*13d0*/  @P0 MOV R9, 0x2 ;  /* 0x0000000200090802 */ /* 0x000fca0000000f00 */
[----:B------:R-:W-:-:S05]  /*13e0*/  @P0 IMAD.WIDE R124, R16, R9, c[0x0][0x1c0] ;  /* 0x00007000107c0625 */ /* 0x000fca00078e0209 */
[----:B------:R-:W2:Y:S01]  /*13f0*/  @P0 LDG.E.U16 R9, [R124.64] ;  /* 0x000000067c090981 */ /* 0x000ea2000c1e1500 */
[----:B------:R-:W-:Y:S01]  /*1400*/  IMAD.MOV.U32 R162, RZ, RZ, 0x3f800000 ;  /* 0x3f800000ffa27424 */ /* 0x000fe200078e00ff */
[----:B------:R-:W-:Y:S01]  /*1410*/  BSSY B1, `(.L_x_32339) ;  /* 0x00002df000017945 */ /* 0x000fe20003800000 */
[----:B--2---:R-:W-:Y:S01]  /*1420*/  @P0 HADD2.F32 R162, -RZ, R9.H0_H0 ;  /* 0x20000009ffa20230 */ /* 0x004fe20000004100 */
        /* <DEDUP_REMOVED lines=28> */
.L_x_32342:
[----:B------:R-:W-:Y:S02]  /*15f0*/  IMAD.MOV.U32 R8, RZ, RZ, R14 ;  /* 0x000000ffff087224 */ /* 0x000fe400078e000e */
.L_x_32343:
[----:B------:R-:W-:Y:S05]  /*1600*/  BSYNC B2 ;  /* 0x0000000000027941 */ /* 0x000fea0003800000 */
.L_x_32341:
        /* <DEDUP_REMOVED lines=16> */
.L_x_32347:
[----:B------:R-:W-:Y:S05]  /*1710*/  BSYNC B3 ;  /* 0x0000000000037941 */ /* 0x000fea0003800000 */
.L_x_32346:
        /* <DEDUP_REMOVED lines=42> */
.L_x_32345:
[----:B------:R-:W-:Y:S05]  /*19c0*/  BSYNC B2 ;  /* 0x0000000000027941 */ /* 0x000fea0003800000 */
.L_x_32344:
        /* <DEDUP_REMOVED lines=26> */
.L_x_32349:
[----:B------:R-:W-:Y:S02]  /*1b70*/  IMAD.MOV.U32 R38, RZ, RZ, R14 ;  /* 0x000000ffff267224 */ /* 0x000fe400078e000e */
.L_x_32350:
[----:B------:R-:W-:Y:S05]  /*1b80*/  BSYNC B2 ;  /* 0x0000000000027941 */ /* 0x000fea0003800000 */
.L_x_32348:
        /* <DEDUP_REMOVED lines=16> */
.L_x_32354:
[----:B------:R-:W-:Y:S05]  /*1c90*/  BSYNC B3 ;  /* 0x0000000000037941 */ /* 0x000fea0003800000 */
.L_x_32353:
        /* <DEDUP_REMOVED lines=42> */
.L_x_32352:
[----:B------:R-:W-:Y:S05]  /*1f40*/  BSYNC B2 ;  /* 0x0000000000027941 */ /* 0x000fea0003800000 */
.L_x_32351:
[----:B------:R-:W2:Y:S01]  /*1f50*/  LDL R23, [R1+0x54] ;  /* 0x0000540001177983 */ /* 0x000ea20000100800 */
[----:B------:R0:W1:Y:S01]  /*1f60*/  I2F.U32 R22, R38 ;  /* 0x0000002600167306 */ /* 0x0000620000201000 */
[----:B------:R-:W-:Y:S01]  /*1f70*/  LOP3.LUT R17, R17, 0xfffffffd, RZ, 0xc0, !PT ;  /* 0xfffffffd11117812 */ /* 0x000fe200078ec0ff */
[----:B------:R-:W-:Y:S01]  /*1f80*/  BSSY B2, `(.L_x_32355) ;  /* 0x0000017000027945 */ /* 0x000fe20003800000 */
[----:B0-----:R-:W-:Y:S01]  /*1f90*/  IADD3 R38, R13, 0x1, RZ ;  /* 0x000000010d267810 */ /* 0x001fe20007ffe0ff */
[----:B-1----:R-:W-:-:S05]  /*1fa0*/  FFMA.FTZ R22, R22, R155, 1.1641532182693481445e-10 ;  /* 0x2f00000016167423 */ /* 0x002fca000001009b */
[----:B------:R-:W-:Y:S01]  /*1fb0*/  FSETP.GTU.FTZ.AND P1, PT, R22, c[0x0][0x1e4], PT ;  /* 0x0000790016007a0b */ /* 0x000fe20003f3c000 */
[----:B------:R-:W-:-:S05]  /*1fc0*/  HADD2.F32 R22, -RZ, R124.H1_H1 ;  /* 0x3000007cff167230 */ /* 0x000fca0000004100 */
[----:B------:R-:W-:-:S04]  /*1fd0*/  FMUL.FTZ R22, R22, R162 ;  /* 0x000000a216167220 */ /* 0x000fc80000410000 */
[----:B------:R-:W-:-:S03]  /*1fe0*/  FMUL.FTZ R22, R22, c[0x0][0x1e8] ;  /* 0x00007a0016167a20 */ /* 0x000fc60000410000 */
[----:B------:R-:W-:Y:S02]  /*1ff0*/  @P1 LOP3.LUT R17, R17, 0x2, RZ, 0xfc, !PT ;  /* 0x0000000211111812 */ /* 0x000fe400078efcff */
[----:B------:R-:W-:Y:S02]  /*2000*/  FSEL R22, R22, RZ, !P1 ;  /* 0x000000ff16167208 */ /* 0x000fe40004800000 */
[----:B------:R-:W-:-:S03]  /*2010*/  ISETP.NE.AND P1, PT, R13, 0x1, PT ;  /* 0x000000010d00780c */ /* 0x000fc60003f25270 */
[----:B--2---:R-:W-:Y:S01]  /*2020*/  FMUL.FTZ R22, R23, R22 ;  /* 0x0000001617167220 */ /* 0x004fe20000410000 */
[----:B------:R-:W-:-:S05]  /*2030*/  @P0 HADD2.F32 R23, -RZ, R44.H1_H1 ;  /* 0x3000002cff170230 */ /* 0x000fca0000004100 */
        /* <DEDUP_REMOVED lines=10> */
.L_x_32356:
[----:B------:R-:W-:Y:S02]  /*20e0*/  IMAD.MOV.U32 R23, RZ, RZ, R14 ;  /* 0x000000ffff177224 */ /* 0x000fe400078e000e */
.L_x_32357:
[----:B------:R-:W-:Y:S05]  /*20f0*/  BSYNC B2 ;  /* 0x0000000000027941 */ /* 0x000fea0003800000 */
.L_x_32355:
        /* <DEDUP_REMOVED lines=16> */
.L_x_32361:
[----:B------:R-:W-:Y:S05]  /*2200*/  BSYNC B3 ;  /* 0x0000000000037941 */ /* 0x000fea0003800000 */
.L_x_32360:
        /* <DEDUP_REMOVED lines=42> */
.L_x_32359:
[----:B------:R-:W-:Y:S05]  /*24b0*/  BSYNC B2 ;  /* 0x0000000000027941 */ /* 0x000fea0003800000 */
.L_x_32358:
        /* <DEDUP_REMOVED lines=23> */
.L_x_32363:
[----:B------:R-:W-:Y:S02]  /*2630*/  IMAD.MOV.U32 R124, RZ, RZ, R14 ;  /* 0x000000ffff7c7224 */ /* 0x000fe400078e000e */
.L_x_32364:
[----:B------:R-:W-:Y:S05]  /*2640*/  BSYNC B2 ;  /* 0x0000000000027941 */ /* 0x000fea0003800000 */
.L_x_32362:
        /* <DEDUP_REMOVED lines=16> */
.L_x_32368:
[----:B------:R-:W-:Y:S05]  /*2750*/  BSYNC B3 ;  /* 0x0000000000037941 */ /* 0x000fea0003800000 */
.L_x_32367:
        /* <DEDUP_REMOVED lines=42> */
.L_x_32366:
[----:B------:R-:W-:Y:S05]  /*2a00*/  BSYNC B2 ;  /* 0x0000000000027941 */ /* 0x000fea0003800000 */
.L_x_32365:
[----:B------:R-:W2:Y:S01]  /*2a10*/  LDL R39, [R1+0x5c] ;  /* 0x00005c0001277983 */ /* 0x000ea20000100800 */
[----:B------:R0:W1:Y:S01]  /*2a20*/  I2F.U32 R38, R124 ;  /* 0x0000007c00267306 */ /* 0x0000620000201000 */
[C---:B------:R-:W-:Y:S01]  /*2a30*/  ISETP.NE.AND P3, PT, R13.reuse, 0x1, PT ;  /* 0x000000010d00780c */ /* 0x040fe20003f65270 */
[----:B------:R-:W-:Y:S01]  /*2a40*/  BSSY B2, `(.L_x_32369) ;  /* 0x0000015000027945 */ /* 0x000fe20003800000 */
[----:B0-----:R-:W-:Y:S01]  /*2a50*/  IADD3 R124, R13, 0x1, RZ ;  /* 0x000000010d7c7810 */ /* 0x001fe20007ffe0ff */
[----:B-1----:R-:W-:-:S05]  /*2a60*/  FFMA.FTZ R38, R38, R155, 1.1641532182693481445e-10 ;  /* 0x2f00000026267423 */ /* 0x002fca000001009b */
[----:B------:R-:W-:Y:S01]  /*2a70*/  FSETP.GTU.FTZ.AND P2, PT, R38, c[0x0][0x1e4], PT ;  /* 0x0000790026007a0b */ /* 0x000fe20003f5c000 */
[----:B------:R-:W-:-:S05]  /*2a80*/  HADD2.F32 R38, -RZ, R125.H1_H1 ;  /* 0x3000007dff267230 */ /* 0x000fca0000004100 */
[----:B------:R-:W-:-:S04]  /*2a90*/  FMUL.FTZ R38, R38, R162 ;  /* 0x000000a226267220 */ /* 0x000fc80000410000 */
[----:B------:R-:W-:-:S05]  /*2aa0*/  FMUL.FTZ R38, R38, c[0x0][0x1e8] ;  /* 0x00007a0026267a20 */ /* 0x000fca0000410000 */
[----:B------:R-:W-:-:S05]  /*2ab0*/  FSEL R38, R38, RZ, !P2 ;  /* 0x000000ff26267208 */ /* 0x000fca0005000000 */
[----:B--2---:R-:W-:Y:S01]  /*2ac0*/  FMUL.FTZ R38, R39, R38 ;  /* 0x0000002627267220 */ /* 0x004fe20000410000 */
[----:B------:R-:W-:-:S05]  /*2ad0*/  @P0 HADD2.F32 R39, -RZ, R45.H1_H1 ;  /* 0x3000002dff270230 */ /* 0x000fca0000004100 */
        /* <DEDUP_REMOVED lines=10> */
.L_x_32370:
[----:B------:R-:W-:Y:S02]  /*2b80*/  MOV R39, R14 ;  /* 0x0000000e00277202 */ /* 0x000fe40000000f00 */
.L_x_32371:
[----:B------:R-:W-:Y:S05]  /*2b90*/  BSYNC B2 ;  /* 0x0000000000027941 */ /* 0x000fea0003800000 */
.L_x_32369:
        /* <DEDUP_REMOVED lines=16> */
.L_x_32375:
[----:B------:R-:W-:Y:S05]  /*2ca0*/  BSYNC B3 ;  /* 0x0000000000037941 */ /* 0x000fea0003800000 */
.L_x_32374:
        /* <DEDUP_REMOVED lines=42> */
.L_x_32373:
[----:B------:R-:W-:Y:S05]  /*2f50*/  BSYNC B2 ;  /* 0x0000000000027941 */ /* 0x000fea0003800000 */
.L_x_32372:
        /* <DEDUP_REMOVED lines=23> */
.L_x_32377:
[----:B------:R-:W-:Y:S02]  /*30d0*/  IMAD.MOV.U32 R140, RZ, RZ, R14 ;  /* 0x000000ffff8c7224 */ /* 0x000fe400078e000e */
.L_x_32378:
[----:B------:R-:W-:Y:S05]  /*30e0*/  BSYNC B2 ;  /* 0x0000000000027941 */ /* 0x000fea0003800000 */
.L_x_32376:
        /* <DEDUP_REMOVED lines=16> */
.L_x_32382:
[----:B------:R-:W-:Y:S05]  /*31f0*/  BSYNC B3 ;  /* 0x0000000000037941 */ /* 0x000fea0003800000 */
.L_x_32381:
        /* <DEDUP_REMOVED lines=42> */
.L_x_32380:
[----:B------:R-:W-:Y:S05]  /*34a0*/  BSYNC B2 ;  /* 0x0000000000027941 */ /* 0x000fea0003800000 */
.L_x_32379:
        /* <DEDUP_REMOVED lines=23> */
.L_x_32384:
[----:B------:R-:W-:Y:S02]  /*3620*/  IMAD.MOV.U32 R126, RZ, RZ, R14 ;  /* 0x000000ffff7e7224 */ /* 0x000fe400078e000e */
.L_x_32385:
[----:B------:R-:W-:Y:S05]  /*3630*/  BSYNC B2 ;  /* 0x0000000000027941 */ /* 0x000fea0003800000 */
.L_x_32383:
        /* <DEDUP_REMOVED lines=16> */
.L_x_32389:
[----:B------:R-:W-:Y:S05]  /*3740*/  BSYNC B3 ;  /* 0x0000000000037941 */ /* 0x000fea0003800000 */
.L_x_32388:
        /* <DEDUP_REMOVED lines=42> */
.L_x_32387:
[----:B------:R-:W-:Y:S05]  /*39f0*/  BSYNC B2 ;  /* 0x0000000000027941 */ /* 0x000fea0003800000 */
.L_x_32386:
        /* <DEDUP_REMOVED lines=23> */
.L_x_32391:
[----:B------:R-:W-:Y:S02]  /*3b70*/  IMAD.MOV.U32 R126, RZ, RZ, R14 ;  /* 0x000000ffff7e7224 */ /* 0x000fe400078e000e */
.L_x_32392:
[----:B------:R-:W-:Y:S05]  /*3b80*/  BSYNC B2 ;  /* 0x0000000000027941 */ /* 0x000fea0003800000 */
.L_x_32390:
        /* <DEDUP_REMOVED lines=19> */
.L_x_32396:
[----:B------:R-:W-:Y:S05]  /*3cc0*/  BSYNC B3 ;  /* 0x0000000000037941 */ /* 0x000fea0003800000 */
.L_x_32395:
        /* <DEDUP_REMOVED lines=42> */
.L_x_32394:
[----:B------:R-:W-:Y:S05]  /*3f70*/  BSYNC B2 ;  /* 0x0000000000027941 */ /* 0x000fea0003800000 */
.L_x_32393:
        /* <DEDUP_REMOVED lines=40> */
.L_x_32340:
[----:B------:R-:W-:Y:S05]  /*4200*/  BSYNC B1 ;  /* 0x0000000000017941 */ /* 0x000fea0003800000 */
.L_x_32339:
        /* <DEDUP_REMOVED lines=23> */
.L_x_32400:
[----:B------:R-:W-:Y:S02]  /*4380*/  IMAD.MOV.U32 R7, RZ, RZ, R14 ;  /* 0x000000ffff077224 */ /* 0x000fe400078e000e */
.L_x_32401:
[----:B------:R-:W-:Y:S05]  /*4390*/  BSYNC B2 ;  /* 0x0000000000027941 */ /* 0x000fea0003800000 */
.L_x_32399:
        /* <DEDUP_REMOVED lines=16> */
.L_x_32405:
[----:B------:R-:W-:Y:S05]  /*44a0*/  BSYNC B3 ;  /* 0x0000000000037941 */ /* 0x000fea0003800000 */
.L_x_32404:
        /* <DEDUP_REMOVED lines=42> */
.L_x_32403:
[----:B------:R-:W-:Y:S05]  /*4750*/  BSYNC B2 ;  /* 0x0000000000027941 */ /* 0x000fea0003800000 */
.L_x_32402:
[----:B------:R-:W2:Y:S01]  /*4760*/  LDL R13, [R1+0x30] ;  /* 0x00003000010d7983 */ /* 0x000ea20000100800 */
[----:B------:R-:W1:Y:S01]  /*4770*/  I2F.U32 R7, R7 ;  /* 0x0000000700077306 */ /* 0x000e620000201000 */
[----:B0-----:R-:W-:Y:S01]  /*4780*/  IMAD.MOV.U32 R127, RZ, RZ, 0x2f800000 ;  /* 0x2f800000ff7f7424 */ /* 0x001fe200078e00ff */
[----:B------:R-:W-:Y:S01]  /*4790*/  LOP3.LUT R17, R17, 0xfffffffb, RZ, 0xc0, !PT ;  /* 0xfffffffb11117812 */ /* 0x000fe200078ec0ff */
[----:B------:R-:W-:Y:S02]  /*47a0*/  BSSY B2, `(.L_x_32406) ;  /* 0x0000017000027945 */ /* 0x000fe40003800000 */
[----:B-1----:R-:W-:-:S05]  /*47b0*/  FFMA.FTZ R7, R7, R127, 1.1641532182693481445e-10 ;  /* 0x2f00000007077423 */ /* 0x002fca000001007f */
        /* <DEDUP_REMOVED lines=20> */
.L_x_32407:
[----:B------:R-:W-:Y:S02]  /*4900*/  IMAD.MOV.U32 R124, RZ, RZ, R14 ;  /* 0x000000ffff7c7224 */ /* 0x000fe400078e000e */
.L_x_32408:
[----:B------:R-:W-:Y:S05]  /*4910*/  BSYNC B2 ;  /* 0x0000000000027941 */ /* 0x000fea0003800000 */
.L_x_32406:
        /* <DEDUP_REMOVED lines=16> */
.L_x_32412:
[----:B------:R-:W-:Y:S05]  /*4a20*/  BSYNC B3 ;  /* 0x0000000000037941 */ /* 0x000fea0003800000 */
.L_x_32411:
        /* <DEDUP_REMOVED lines=42> */
.L_x_32410:
[----:B------:R-:W-:Y:S05]  /*4cd0*/  BSYNC B2 ;  /* 0x0000000000027941 */ /* 0x000fea0003800000 */
.L_x_32409:
        /* <DEDUP_REMOVED lines=25> */
.L_x_32414:
[----:B------:R-:W-:Y:S02]  /*4e70*/  MOV R25, R14 ;  /* 0x0000000e00197202 */ /* 0x000fe40000000f00 */
.L_x_32415:
[----:B------:R-:W-:Y:S05]  /*4e80*/  BSYNC B2 ;  /* 0x0000000000027941 */ /* 0x000fea0003800000 */
.L_x_32413:
        /* <DEDUP_REMOVED lines=16> */
.L_x_32419:
[----:B------:R-:W-:Y:S05]  /*4f90*/  BSYNC B3 ;  /* 0x0000000000037941 */ /* 0x000fea0003800000 */
.L_x_32418:
        /* <DEDUP_REMOVED lines=42> */
.L_x_32417:
[----:B------:R-:W-:Y:S05]  /*5240*/  BSYNC B2 ;  /* 0x0000000000027941 */ /* 0x000fea0003800000 */
.L_x_32416:
        /* <DEDUP_REMOVED lines=23> */
.L_x_32421:
[----:B------:R-:W-:Y:S02]  /*53c0*/  IMAD.MOV.U32 R40, RZ, RZ, R14 ;  /* 0x000000ffff287224 */ /* 0x000fe400078e000e */
.L_x_32422:
[----:B------:R-:W-:Y:S05]  /*53d0*/  BSYNC B2 ;  /* 0x0000000000027941 */ /* 0x000fea0003800000 */
.L_x_32420:
        /* <DEDUP_REMOVED lines=16> */
.L_x_32426:
[----:B------:R-:W-:Y:S05]  /*54e0*/  BSYNC B3 ;  /* 0x0000000000037941 */ /* 0x000fea0003800000 */
.L_x_32425:
        /* <DEDUP_REMOVED lines=42> */
.L_x_32424:
[----:B------:R-:W-:Y:S05]  /*5790*/  BSYNC B2 ;  /* 0x0000000000027941 */ /* 0x000fea0003800000 */
.L_x_32423:
        /* <DEDUP_REMOVED lines=8> */
[----:B------:R-:W-:-:S04]  /*5820*/  FSETP.GTU.FTZ.AND P2, PT, R40, c[0x0][0x1e4], PT ;  /* 0x0000790028007a0b */ /* 0x000fc80003f5c000 */
[----:B------:R-:W-:-:S05]  /*5830*/  FSEL R41, R41, RZ, !P2 ;  /* 0x000000ff29297208 */ /* 0x000fca0005000000 */
[----:B--2---:R-:W-:Y:S01]  /*5840*/  FMUL.FTZ R40, R124, R41 ;  /* 0x000000297c287220 */ /* 0x004fe20000410000 */
[----:B------:R-:W-:Y:S01]  /*5850*/  @P0 HADD2.F32 R41, -RZ, R45.H1_H1 ;  /* 0x3000002dff290230 */ /* 0x000fe20000004100 */
[----:B------:R-:W-:-:S04]  /*5860*/  IADD3 R124, R13, 0x1, RZ ;  /* 0x000000010d7c7810 */ /* 0x000fc80007ffe0ff */
        /* <DEDUP_REMOVED lines=10> */
.L_x_32428:
[----:B------:R-:W-:Y:S02]  /*5910*/  IMAD.MOV.U32 R41, RZ, RZ, R14 ;  /* 0x000000ffff297224 */ /* 0x000fe400078e000e */
.L_x_32429:
[----:B------:R-:W-:Y:S05]  /*5920*/  BSYNC B2 ;  /* 0x0000000000027941 */ /* 0x000fea0003800000 */
.L_x_32427:
        /* <DEDUP_REMOVED lines=16> */
.L_x_32433:
[----:B------:R-:W-:Y:S05]  /*5a30*/  BSYNC B3 ;  /* 0x0000000000037941 */ /* 0x000fea0003800000 */
.L_x_32432:
        /* <DEDUP_REMOVED lines=42> */
.L_x_32431:
[----:B------:R-:W-:Y:S05]  /*5ce0*/  BSYNC B2 ;  /* 0x0000000000027941 */ /* 0x000fea0003800000 */
.L_x_32430:
        /* <DEDUP_REMOVED lines=23> */
.L_x_32435:
[----:B------:R-:W-:Y:S02]  /*5e60*/  IMAD.MOV.U32 R126, RZ, RZ, R14 ;  /* 0x000000ffff7e7224 */ /* 0x000fe400078e000e */
.L_x_32436:
[----:B------:R-:W-:Y:S05]  /*5e70*/  BSYNC B2 ;  /* 0x0000000000027941 */ /* 0x000fea0003800000 */
.L_x_32434:
        /* <DEDUP_REMOVED lines=16> */
.L_x_32440:
[----:B------:R-:W-:Y:S05]  /*5f80*/  BSYNC B3 ;  /* 0x0000000000037941 */ /* 0x000fea0003800000 */
.L_x_32439:
        /* <DEDUP_REMOVED lines=42> */
.L_x_32438:
[----:B------:R-:W-:Y:S05]  /*6230*/  BSYNC B2 ;  /* 0x0000000000027941 */ /* 0x000fea0003800000 */
.L_x_32437:
        /* <DEDUP_REMOVED lines=23> */
.L_x_32442:
[----:B------:R-:W-:Y:S02]  /*63b0*/  IMAD.MOV.U32 R126, RZ, RZ, R14 ;  /* 0x000000ffff7e7224 */ /* 0x000fe400078e000e */
.L_x_32443:
[----:B------:R-:W-:Y:S05]  /*63c0*/  BSYNC B2 ;  /* 0x0000000000027941 */ /* 0x000fea0003800000 */
.L_x_32441:
        /* <DEDUP_REMOVED lines=16> */
.L_x_32447:
[----:B------:R-:W-:Y:S05]  /*64d0*/  BSYNC B3 ;  /* 0x0000000000037941 */ /* 0x000fea0003800000 */
.L_x_32446:
        /* <DEDUP_REMOVED lines=42> */
.L_x_32445:
[----:B------:R-:W-:Y:S05]  /*6780*/  BSYNC B2 ;  /* 0x0000000000027941 */ /* 0x000fea0003800000 */
.L_x_32444:
        /* <DEDUP_REMOVED lines=23> */
.L_x_32449:
[----:B------:R-:W-:Y:S02]  /*6900*/  MOV R126, R14 ;  /* 0x0000000e007e7202 */ /* 0x000fe40000000f00 */
.L_x_32450:
[----:B------:R-:W-:Y:S05]  /*6910*/  BSYNC B2 ;  /* 0x0000000000027941 */ /* 0x000fea0003800000 */
.L_x_32448:
        /* <DEDUP_REMOVED lines=19> */
.L_x_32454:
[----:B------:R-:W-:Y:S05]  /*6a50*/  BSYNC B3 ;  /* 0x0000000000037941 */ /* 0x000fea0003800000 */
.L_x_32453:
        /* <DEDUP_REMOVED lines=42> */
.L_x_32452:
[----:B------:R-:W-:Y:S05]  /*6d00*/  BSYNC B2 ;  /* 0x0000000000027941 */ /* 0x000fea0003800000 */
.L_x_32451:
        /* <DEDUP_REMOVED lines=40> */
.L_x_32398:
[----:B------:R-:W-:Y:S05]  /*6f90*/  BSYNC B1 ;  /* 0x0000000000017941 */ /* 0x000fea0003800000 */
.L_x_32397:
        /* <DEDUP_REMOVED lines=8> */
[----:B------:R1:W5:Y:S02]  /*7020*/  @P0 LDG.E.128 R44, [R26.64] ;  /* 0x000000061a2c0981 */ /* 0x000364000c1e1d00 */
[----:B-1----:R-:W-:Y:S01]  /*7030*/  HFMA2.MMA R26, -RZ, RZ, 0, 9.5367431640625e-07 ;  /* 0x00000010ff1a7435 */ /* 0x002fe200000001ff */
[----:B------:R-:W-:Y:S09]  /*7040*/  BSSY B2, `(.L_x_32457) ;  /* 0x000000e000027945 */ /* 0x000ff20003800000 */
        /* <DEDUP_REMOVED lines=12> */
.L_x_32458:
[----:B------:R-:W-:Y:S02]  /*7110*/  IMAD.MOV.U32 R6, RZ, RZ, R14 ;  /* 0x000000ffff067224 */ /* 0x000fe400078e000e */
.L_x_32459:
[----:B------:R-:W-:Y:S05]  /*7120*/  BSYNC B2 ;  /* 0x0000000000027941 */ /* 0x000fea0003800000 */
.L_x_32457:
        /* <DEDUP_REMOVED lines=16> */
.L_x_32463:
[----:B------:R-:W-:Y:S05]  /*7230*/  BSYNC B3 ;  /* 0x0000000000037941 */ /* 0x000fea0003800000 */
.L_x_32462:
        /* <DEDUP_REMOVED lines=42> */
.L_x_32461:
[----:B------:R-:W-:Y:S05]  /*74e0*/  BSYNC B2 ;  /* 0x0000000000027941 */ /* 0x000fea0003800000 */
.L_x_32460:
        /* <DEDUP_REMOVED lines=26> */
.L_x_32465:
[----:B------:R-:W-:Y:S02]  /*7690*/  IMAD.MOV.U32 R128, RZ, RZ, R14 ;  /* 0x000000ffff807224 */ /* 0x000fe400078e000e */
.L_x_32466:
[----:B------:R-:W-:Y:S05]  /*76a0*/  BSYNC B2 ;  /* 0x0000000000027941 */ /* 0x000fea0003800000 */
.L_x_32464:
        /* <DEDUP_REMOVED lines=16> */
.L_x_32470:
[----:B------:R-:W-:Y:S05]  /*77b0*/  BSYNC B3 ;  /* 0x0000000000037941 */ /* 0x000fea0003800000 */
.L_x_32469:
        /* <DEDUP_REMOVED lines=42> */
.L_x_32468:
[----:B------:R-:W-:Y:S05]  /*7a60*/  BSYNC B2 ;  /* 0x0000000000027941 */ /* 0x000fea0003800000 */
.L_x_32467:
        /* <DEDUP_REMOVED lines=25> */
.L_x_32472:
[----:B------:R-:W-:Y:S02]  /*7c00*/  IMAD.MOV.U32 R27, RZ, RZ, R14 ;  /* 0x000000ffff1b7224 */ /* 0x000fe400078e000e */
.L_x_32473:
[----:B------:R-:W-:Y:S05]  /*7c10*/  BSYNC B2 ;  /* 0x0000000000027941 */ /* 0x000fea0003800000 */
.L_x_32471:
        /* <DEDUP_REMOVED lines=16> */
.L_x_32477:
[----:B------:R-:W-:Y:S05]  /*7d20*/  BSYNC B3 ;  /* 0x0000000000037941 */ /* 0x000fea0003800000 */
.L_x_32476:
        /* <DEDUP_REMOVED lines=42> */
.L_x_32475:
[----:B------:R-:W-:Y:S05]  /*7fd0*/  BSYNC B2 ;  /* 0x0000000000027941 */ /* 0x000fea0003800000 */
.L_x_32474:
        /* <DEDUP_REMOVED lines=23> */
.L_x_32479:
[----:B------:R-:W-:Y:S02]  /*8150*/  IMAD.MOV.U32 R124, RZ, RZ, R14 ;  /* 0x000000ffff7c7224 */ /* 0x000fe400078e000e */
.L_x_32480:
[----:B------:R-:W-:Y:S05]  /*8160*/  BSYNC B2 ;  /* 0x0000000000027941 */ /* 0x000fea0003800000 */
.L_x_32478:
        /* <DEDUP_REMOVED lines=16> */
.L_x_32484:
[----:B------:R-:W-:Y:S05]  /*8270*/  BSYNC B3 ;  /* 0x0000000000037941 */ /* 0x000fea0003800000 */
.L_x_32483:
        /* <DEDUP_REMOVED lines=42> */
.L_x_32482:
[----:B------:R-:W-:Y:S05]  /*8520*/  BSYNC B2 ;  /* 0x0000000000027941 */ /* 0x000fea0003800000 */
.L_x_32481:
        /* <DEDUP_REMOVED lines=23> */
.L_x_32486:
[----:B------:R-:W-:Y:S02]  /*86a0*/  IMAD.MOV.U32 R129, RZ, RZ, R14 ;  /* 0x000000ffff817224 */ /* 0x000fe400078e000e */
.L_x_32487:
[----:B------:R-:W-:Y:S05]  /*86b0*/  BSYNC B2 ;  /* 0x0000000000027941 */ /* 0x000fea0003800000 */
.L_x_32485:
        /* <DEDUP_REMOVED lines=16> */
.L_x_32491:
[----:B------:R-:W-:Y:S05]  /*87c0*/  BSYNC B3 ;  /* 0x0000000000037941 */ /* 0x000fea0003800000 */
.L_x_32490:
        /* <DEDUP_REMOVED lines=42> */
.L_x_32489:
[----:B------:R-:W-:Y:S05]  /*8a70*/  BSYNC B2 ;  /* 0x0000000000027941 */ /* 0x000fea0003800000 */
.L_x_32488:
        /* <DEDUP_REMOVED lines=23> */
.L_x_32493:
[----:B------:R-:W-:Y:S02]  /*8bf0*/  MOV R143, R14 ;  /* 0x0000000e008f7202 */ /* 0x000fe40000000f00 */
.L_x_32494:
[----:B------:R-:W-:Y:S05]  /*8c00*/  BSYNC B2 ;  /* 0x0000000000027941 */ /* 0x000fea0003800000 */
.L_x_32492:
        /* <DEDUP_REMOVED lines=16> */
.L_x_32498:
[----:B------:R-:W-:Y:S05]  /*8d10*/  BSYNC B3 ;  /* 0x0000000000037941 */ /* 0x000fea0003800000 */
.L_x_32497:
        /* <DEDUP_REMOVED lines=42> */
.L_x_32496:
[----:B------:R-:W-:Y:S05]  /*8fc0*/  BSYNC B2 ;  /* 0x0000000000027941 */ /* 0x000fea0003800000 */
.L_x_32495:
        /* <DEDUP_REMOVED lines=23> */
.L_x_32500:
[----:B------:R-:W-:Y:S02]  /*9140*/  IMAD.MOV.U32 R126, RZ, RZ, R14 ;  /* 0x000000ffff7e7224 */ /* 0x000fe400078e000e */
.L_x_32501:
[----:B------:R-:W-:Y:S05]  /*9150*/  BSYNC B2 ;  /* 0x0000000000027941 */ /* 0x000fea0003800000 */
.L_x_32499:
        /* <DEDUP_REMOVED lines=16> */
.L_x_32505:
[----:B------:R-:W-:Y:S05]  /*9260*/  BSYNC B3 ;  /* 0x0000000000037941 */ /* 0x000fea0003800000 */
.L_x_32504:
        /* <DEDUP_REMOVED lines=42> */
.L_x_32503:
[----:B------:R-:W-:Y:S05]  /*9510*/  BSYNC B2 ;  /* 0x0000000000027941 */ /* 0x000fea0003800000 */
.L_x_32502:
        /* <DEDUP_REMOVED lines=23> */
.L_x_32507:
[----:B------:R-:W-:Y:S02]  /*9690*/  IMAD.MOV.U32 R126, RZ, RZ, R14 ;  /* 0x000000ffff7e7224 */ /* 0x000fe400078e000e */
.L_x_32508:
[----:B------:R-:W-:Y:S05]  /*96a0*/  BSYNC B2 ;  /* 0x0000000000027941 */ /* 0x000fea0003800000 */
.L_x_32506:
        /* <DEDUP_REMOVED lines=19> */
.L_x_32512:
[----:B------:R-:W-:Y:S05]  /*97e0*/  BSYNC B3 ;  /* 0x0000000000037941 */ /* 0x000fea0003800000 */
.L_x_32511:
        /* <DEDUP_REMOVED lines=42> */
.L_x_32510:
[----:B------:R-:W-:Y:S05]  /*9a90*/  BSYNC B2 ;  /* 0x0000000000027941 */ /* 0x000fea0003800000 */
.L_x_32509:
        /* <DEDUP_REMOVED lines=40> */
.L_x_32456:
[----:B------:R-:W-:Y:S05]  /*9d20*/  BSYNC B1 ;  /* 0x0000000000017941 */ /* 0x000fea0003800000 */
.L_x_32455:
        /* <DEDUP_REMOVED lines=23> */
.L_x_32516:
[----:B------:R-:W-:Y:S02]  /*9ea0*/  MOV R5, R14 ;  /* 0x0000000e00057202 */ /* 0x000fe40000000f00 */
.L_x_32517:
[----:B------:R-:W-:Y:S05]  /*9eb0*/  BSYNC B2 ;  /* 0x0000000000027941 */ /* 0x000fea0003800000 */
.L_x_32515:
        /* <DEDUP_REMOVED lines=16> */
.L_x_32521:
[----:B------:R-:W-:Y:S05]  /*9fc0*/  BSYNC B3 ;  /* 0x0000000000037941 */ /* 0x000fea0003800000 */
.L_x_32520:
        /* <DEDUP_REMOVED lines=42> */
.L_x_32519:
[----:B------:R-:W-:Y:S05]  /*a270*/  BSYNC B2 ;  /* 0x0000000000027941 */ /* 0x000fea0003800000 */
.L_x_32518:
[----:B------:R-:W0:Y:S01]  /*a280*/  I2F.U32 R5, R5 ;  /* 0x0000000500057306 */ /* 0x000e220000201000 */
[----:B------:R-:W-:Y:S01]  /*a290*/  HFMA2.MMA R157, -RZ, RZ, 0.1171875, 0 ;  /* 0x2f800000ff9d7435 */ /* 0x000fe200000001ff */
[----:B------:R-:W-:Y:S01]  /*a2a0*/  LOP3.LUT R17, R17, 0xfffffffb, RZ, 0xc0, !PT ;  /* 0xfffffffb11117812 */ /* 0x000fe200078ec0ff */
[----:B-----5:R-:W-:Y:S01]  /*a2b0*/  @P0 HADD2.F32 R13, -RZ, R44.H0_H0 ;  /* 0x2000002cff0d0230 */ /* 0x020fe20000004100 */
[----:B------:R-:W-:Y:S07]  /*a2c0*/  BSSY B2, `(.L_x_32522) ;  /* 0x0000016000027945 */ /* 0x000fee0003800000 */
[----:B0-----:R-:W-:-:S05]  /*a2d0*/  FFMA.FTZ R5, R5, R157, 1.1641532182693481445e-10 ;  /* 0x2f00000005057423 */ /* 0x001fca000001009d */
[----:B------:R-:W-:Y:S01]  /*a2e0*/  FSETP.GTU.FTZ.AND P1, PT, R5, c[0x0][0x1e4], PT ;  /* 0x0000790005007a0b */ /* 0x000fe20003f3c000 */
[----:B------:R-:W-:-:S05]  /*a2f0*/  HADD2.F32 R5, -RZ, R124.H0_H0 ;  /* 0x2000007cff057230 */ /* 0x000fca0000004100 */
[----:B------:R-:W-:-:S04]  /*a300*/  FMUL.FTZ R5, R5, R162 ;  /* 0x000000a205057220 */ /* 0x000fc80000410000 */
[----:B------:R-:W-:-:S03]  /*a310*/  FMUL.FTZ R5, R5, c[0x0][0x1e8] ;  /* 0x00007a0005057a20 */ /* 0x000fc60000410000 */
[----:B------:R-:W-:Y:S02]  /*a320*/  @P1 LOP3.LUT R17, R17, 0x4, RZ, 0xfc, !PT ;  /* 0x0000000411111812 */ /* 0x000fe400078efcff */
        /* <DEDUP_REMOVED lines=14> */
.L_x_32523:
[----:B------:R-:W-:Y:S02]  /*a410*/  IMAD.MOV.U32 R130, RZ, RZ, R14 ;  /* 0x000000ffff827224 */ /* 0x000fe400078e000e */
.L_x_32524:
[----:B------:R-:W-:Y:S05]  /*a420*/  BSYNC B2 ;  /* 0x0000000000027941 */ /* 0x000fea0003800000 */
.L_x_32522:
        /* <DEDUP_REMOVED lines=16> */
.L_x_32528:
[----:B------:R-:W-:Y:S05]  /*a530*/  BSYNC B3 ;  /* 0x0000000000037941 */ /* 0x000fea0003800000 */
.L_x_32527:
        /* <DEDUP_REMOVED lines=42> */
.L_x_32526:
[----:B------:R-:W-:Y:S05]  /*a7e0*/  BSYNC B2 ;  /* 0x0000000000027941 */ /* 0x000fea0003800000 */
.L_x_32525:
[----:B------:R0:W1:Y:S01]  /*a7f0*/  I2F.U32 R28, R130 ;  /* 0x00000082001c7306 */ /* 0x0000620000201000 */
[----:B------:R-:W-:Y:S01]  /*a800*/  LOP3.LUT R17, R17, 0xfffffffd, RZ, 0xc0, !PT ;  /* 0xfffffffd11117812 */ /* 0x000fe200078ec0ff */
[----:B------:R-:W-:Y:S01]  /*a810*/  @P0 HADD2.F32 R29, -RZ, R44.H1_H1 ;  /* 0x3000002cff1d0230 */ /* 0x000fe20000004100 */
        /* <DEDUP_REMOVED lines=21> */
.L_x_32530:
[----:B------:R-:W-:Y:S02]  /*a970*/  IMAD.MOV.U32 R29, RZ, RZ, R14 ;  /* 0x000000ffff1d7224 */ /* 0x000fe400078e000e */
.L_x_32531:
[----:B------:R-:W-:Y:S05]  /*a980*/  BSYNC B2 ;  /* 0x0000000000027941 */ /* 0x000fea0003800000 */
.L_x_32529:
        /* <DEDUP_REMOVED lines=16> */
.L_x_32535:
[----:B------:R-:W-:Y:S05]  /*aa90*/  BSYNC B3 ;  /* 0x0000000000037941 */ /* 0x000fea0003800000 */
.L_x_32534:
        /* <DEDUP_REMOVED lines=42> */
.L_x_32533:
[----:B------:R-:W-:Y:S05]  /*ad40*/  BSYNC B2 ;  /* 0x0000000000027941 */ /* 0x000fea0003800000 */
.L_x_32532:
        /* <DEDUP_REMOVED lines=22> */
.L_x_32537:
[----:B------:R-:W-:Y:S02]  /*aeb0*/  MOV R124, R14 ;  /* 0x0000000e007c7202 */ /* 0x000fe40000000f00 */
.L_x_32538:
[----:B------:R-:W-:Y:S05]  /*aec0*/  BSYNC B2 ;  /* 0x0000000000027941 */ /* 0x000fea0003800000 */
.L_x_32536:
        /* <DEDUP_REMOVED lines=16> */
.L_x_32542:
[----:B------:R-:W-:Y:S05]  /*afd0*/  BSYNC B3 ;  /* 0x0000000000037941 */ /* 0x000fea0003800000 */
.L_x_32541:
        /* <DEDUP_REMOVED lines=42> */
.L_x_32540:
[----:B------:R-:W-:Y:S05]  /*b280*/  BSYNC B2 ;  /* 0x0000000000027941 */ /* 0x000fea0003800000 */
.L_x_32539:
        /* <DEDUP_REMOVED lines=22> */
.L_x_32544:
[----:B------:R-:W-:Y:S02]  /*b3f0*/  IMAD.MOV.U32 R131, RZ, RZ, R14 ;  /* 0x000000ffff837224 */ /* 0x000fe400078e000e */
.L_x_32545:
[----:B------:R-:W-:Y:S05]  /*b400*/  BSYNC B2 ;  /* 0x0000000000027941 */ /* 0x000fea0003800000 */
.L_x_32543:
        /* <DEDUP_REMOVED lines=16> */
.L_x_32549:
[----:B------:R-:W-:Y:S05]  /*b510*/  BSYNC B3 ;  /* 0x0000000000037941 */ /* 0x000fea0003800000 */
.L_x_32548:
        /* <DEDUP_REMOVED lines=42> */
.L_x_32547:
[----:B------:R-:W-:Y:S05]  /*b7c0*/  BSYNC B2 ;  /* 0x0000000000027941 */ /* 0x000fea0003800000 */
.L_x_32546:
        /* <DEDUP_REMOVED lines=22> */
.L_x_32551:
[----:B------:R-:W-:Y:S02]  /*b930*/  IMAD.MOV.U32 R145, RZ, RZ, R14 ;  /* 0x000000ffff917224 */ /* 0x000fe400078e000e */
.L_x_32552:
[----:B------:R-:W-:Y:S05]  /*b940*/  BSYNC B2 ;  /* 0x0000000000027941 */ /* 0x000fea0003800000 */
.L_x_32550:
        /* <DEDUP_REMOVED lines=16> */
.L_x_32556:
[----:B------:R-:W-:Y:S05]  /*ba50*/  BSYNC B3 ;  /* 0x0000000000037941 */ /* 0x000fea0003800000 */
.L_x_32555:
        /* <DEDUP_REMOVED lines=42> */
.L_x_32554:
[----:B------:R-:W-:Y:S05]  /*bd00*/  BSYNC B2 ;  /* 0x0000000000027941 */ /* 0x000fea0003800000 */
.L_x_32553:
        /* <DEDUP_REMOVED lines=22> */
.L_x_32558:
[----:B------:R-:W-:Y:S02]  /*be70*/  IMAD.MOV.U32 R126, RZ, RZ, R14 ;  /* 0x000000ffff7e7224 */ /* 0x000fe400078e000e */
.L_x_32559:
[----:B------:R-:W-:Y:S05]  /*be80*/  BSYNC B2 ;  /* 0x0000000000027941 */ /* 0x000fea0003800000 */
.L_x_32557:
        /* <DEDUP_REMOVED lines=16> */
.L_x_32563:
[----:B------:R-:W-:Y:S05]  /*bf90*/  BSYNC B3 ;  /* 0x0000000000037941 */ /* 0x000fea0003800000 */
.L_x_32562:
        /* <DEDUP_REMOVED lines=42> */
.L_x_32561:
[----:B------:R-:W-:Y:S05]  /*c240*/  BSYNC B2 ;  /* 0x0000000000027941 */ /* 0x000fea0003800000 */
.L_x_32560:
        /* <DEDUP_REMOVED lines=22> */
.L_x_32565:
[----:B------:R-:W-:Y:S02]  /*c3b0*/  IMAD.MOV.U32 R126, RZ, RZ, R14 ;  /* 0x000000ffff7e7224 */ /* 0x000fe400078e000e */
.L_x_32566:
[----:B------:R-:W-:Y:S05]  /*c3c0*/  BSYNC B2 ;  /* 0x0000000000027941 */ /* 0x000fea0003800000 */
.L_x_32564:
        /* <DEDUP_REMOVED lines=19> */
.L_x_32570:
[----:B------:R-:W-:Y:S05]  /*c500*/  BSYNC B3 ;  /* 0x0000000000037941 */ /* 0x000fea0003800000 */
.L_x_32569:
        /* <DEDUP_REMOVED lines=42> */
.L_x_32568:
[----:B------:R-:W-:Y:S05]  /*c7b0*/  BSYNC B2 ;  /* 0x0000000000027941 */ /* 0x000fea0003800000 */
.L_x_32567:
        /* <DEDUP_REMOVED lines=39> */
.L_x_32514:
[----:B------:R-:W-:Y:S05]  /*ca30*/  BSYNC B1 ;  /* 0x0000000000017941 */ /* 0x000fea0003800000 */
.L_x_32513:
        /* <DEDUP_REMOVED lines=23> */
.L_x_32574:
[----:B------:R-:W-:Y:S02]  /*cbb0*/  IMAD.MOV.U32 R4, RZ, RZ, R14 ;  /* 0x000000ffff047224 */ /* 0x000fe400078e000e */
.L_x_32575:
[----:B------:R-:W-:Y:S05]  /*cbc0*/  BSYNC B2 ;  /* 0x0000000000027941 */ /* 0x000fea0003800000 */
.L_x_32573:
        /* <DEDUP_REMOVED lines=16> */
.L_x_32579:
[----:B------:R-:W-:Y:S05]  /*ccd0*/  BSYNC B3 ;  /* 0x0000000000037941 */ /* 0x000fea0003800000 */
.L_x_32578:
        /* <DEDUP_REMOVED lines=42> */
.L_x_32577:
[----:B------:R-:W-:Y:S05]  /*cf80*/  BSYNC B2 ;  /* 0x0000000000027941 */ /* 0x000fea0003800000 */
.L_x_32576:
        /* <DEDUP_REMOVED lines=25> */
.L_x_32581:
[----:B------:R-:W-:Y:S02]  /*d120*/  MOV R132, R14 ;  /* 0x0000000e00847202 */ /* 0x000fe40000000f00 */
.L_x_32582:
[----:B------:R-:W-:Y:S05]  /*d130*/  BSYNC B2 ;  /* 0x0000000000027941 */ /* 0x000fea0003800000 */
.L_x_32580:
        /* <DEDUP_REMOVED lines=16> */
.L_x_32586:
[----:B------:R-:W-:Y:S05]  /*d240*/  BSYNC B3 ;  /* 0x0000000000037941 */ /* 0x000fea0003800000 */
.L_x_32585:
        /* <DEDUP_REMOVED lines=42> */
.L_x_32584:
[----:B------:R-:W-:Y:S05]  /*d4f0*/  BSYNC B2 ;  /* 0x0000000000027941 */ /* 0x000fea0003800000 */
.L_x_32583:
        /* <DEDUP_REMOVED lines=24> */
.L_x_32588:
[----:B------:R-:W-:Y:S02]  /*d680*/  MOV R31, R14 ;  /* 0x0000000e001f7202 */ /* 0x000fe40000000f00 */
.L_x_32589:
[----:B------:R-:W-:Y:S05]  /*d690*/  BSYNC B2 ;  /* 0x0000000000027941 */ /* 0x000fea0003800000 */
.L_x_32587:
        /* <DEDUP_REMOVED lines=16> */
.L_x_32593:
[----:B------:R-:W-:Y:S05]  /*d7a0*/  BSYNC B3 ;  /* 0x0000000000037941 */ /* 0x000fea0003800000 */
.L_x_32592:
        /* <DEDUP_REMOVED lines=42> */
.L_x_32591:
[----:B------:R-:W-:Y:S05]  /*da50*/  BSYNC B2 ;  /* 0x0000000000027941 */ /* 0x000fea0003800000 */
.L_x_32590:
        /* <DEDUP_REMOVED lines=22> */
.L_x_32595:
[----:B------:R-:W-:Y:S02]  /*dbc0*/  MOV R124, R14 ;  /* 0x0000000e007c7202 */ /* 0x000fe40000000f00 */
.L_x_32596:
[----:B------:R-:W-:Y:S05]  /*dbd0*/  BSYNC B2 ;  /* 0x0000000000027941 */ /* 0x000fea0003800000 */
.L_x_32594:
        /* <DEDUP_REMOVED lines=16> */
.L_x_32600:
[----:B------:R-:W-:Y:S05]  /*dce0*/  BSYNC B3 ;  /* 0x0000000000037941 */ /* 0x000fea0003800000 */
.L_x_32599:
        /* <DEDUP_REMOVED lines=42> */
.L_x_32598:
[----:B------:R-:W-:Y:S05]  /*df90*/  BSYNC B2 ;  /* 0x0000000000027941 */ /* 0x000fea0003800000 */
.L_x_32597:
        /* <DEDUP_REMOVED lines=22> */
.L_x_32602:
[----:B------:R-:W-:Y:S02]  /*e100*/  MOV R133, R14 ;  /* 0x0000000e00857202 */ /* 0x000fe40000000f00 */
.L_x_32603:
[----:B------:R-:W-:Y:S05]  /*e110*/  BSYNC B2 ;  /* 0x0000000000027941 */ /* 0x000fea0003800000 */
.L_x_32601:
        /* <DEDUP_REMOVED lines=16> */
.L_x_32607:
[----:B------:R-:W-:Y:S05]  /*e220*/  BSYNC B3 ;  /* 0x0000000000037941 */ /* 0x000fea0003800000 */
.L_x_32606:
        /* <DEDUP_REMOVED lines=42> */
.L_x_32605:
[----:B------:R-:W-:Y:S05]  /*e4d0*/  BSYNC B2 ;  /* 0x0000000000027941 */ /* 0x000fea0003800000 */
.L_x_32604:
        /* <DEDUP_REMOVED lines=22> */
.L_x_32609:
[----:B------:R-:W-:Y:S02]  /*e640*/  MOV R147, R14 ;  /* 0x0000000e00937202 */ /* 0x000fe40000000f00 */
.L_x_32610:
[----:B------:R-:W-:Y:S05]  /*e650*/  BSYNC B2 ;  /* 0x0000000000027941 */ /* 0x000fea0003800000 */
.L_x_32608:
        /* <DEDUP_REMOVED lines=16> */
.L_x_32614:
[----:B------:R-:W-:Y:S05]  /*e760*/  BSYNC B3 ;  /* 0x0000000000037941 */ /* 0x000fea0003800000 */
.L_x_32613:
        /* <DEDUP_REMOVED lines=42> */
.L_x_32612:
[----:B------:R-:W-:Y:S05]  /*ea10*/  BSYNC B2 ;  /* 0x0000000000027941 */ /* 0x000fea0003800000 */
.L_x_32611:
        /* <DEDUP_REMOVED lines=22> */
.L_x_32616:
[----:B------:R-:W-:Y:S02]  /*eb80*/  MOV R126, R14 ;  /* 0x0000000e007e7202 */ /* 0x000fe40000000f00 */
.L_x_32617:
[----:B------:R-:W-:Y:S05]  /*eb90*/  BSYNC B2 ;  /* 0x0000000000027941 */ /* 0x000fea0003800000 */
.L_x_32615:
        /* <DEDUP_REMOVED lines=16> */
.L_x_32621:
[----:B------:R-:W-:Y:S05]  /*eca0*/  BSYNC B3 ;  /* 0x0000000000037941 */ /* 0x000fea0003800000 */
.L_x_32620:
        /* <DEDUP_REMOVED lines=42> */
.L_x_32619:
[----:B------:R-:W-:Y:S05]  /*ef50*/  BSYNC B2 ;  /* 0x0000000000027941 */ /* 0x000fea0003800000 */
.L_x_32618:
        /* <DEDUP_REMOVED lines=22> */
.L_x_32623:
[----:B------:R-:W-:Y:S02]  /*f0c0*/  MOV R126, R14 ;  /* 0x0000000e007e7202 */ /* 0x000fe40000000f00 */
.L_x_32624:
[----:B------:R-:W-:Y:S05]  /*f0d0*/  BSYNC B2 ;  /* 0x0000000000027941 */ /* 0x000fea0003800000 */
.L_x_32622:
        /* <DEDUP_REMOVED lines=19> */
.L_x_32628:
[----:B------:R-:W-:Y:S05]  /*f210*/  BSYNC B3 ;  /* 0x0000000000037941 */ /* 0x000fea0003800000 */
.L_x_32627:
        /* <DEDUP_REMOVED lines=42> */
.L_x_32626:
[----:B------:R-:W-:Y:S05]  /*f4c0*/  BSYNC B2 ;  /* 0x0000000000027941 */ /* 0x000fea0003800000 */
.L_x_32625:
        /* <DEDUP_REMOVED lines=39> */
.L_x_32572:
[----:B------:R-:W-:Y:S05]  /*f740*/  BSYNC B1 ;  /* 0x0000000000017941 */ /* 0x000fea0003800000 */
.L_x_32571:
        /* <DEDUP_REMOVED lines=23> */
.L_x_32632:
[----:B------:R-:W-:Y:S02]  /*f8c0*/  IMAD.MOV.U32 R3, RZ, RZ, R14 ;  /* 0x000000ffff037224 */ /* 0x000fe400078e000e */
.L_x_32633:
[----:B------:R-:W-:Y:S05]  /*f8d0*/  BSYNC B2 ;  /* 0x0000000000027941 */ /* 0x000fea0003800000 */
.L_x_32631:
        /* <DEDUP_REMOVED lines=16> */
.L_x_32637:
[----:B------:R-:W-:Y:S05]  /*f9e0*/  BSYNC B3 ;  /* 0x0000000000037941 */ /* 0x000fea0003800000 */
.L_x_32636:
        /* <DEDUP_REMOVED lines=42> */
.L_x_32635:
[----:B------:R-:W-:Y:S05]  /*fc90*/  BSYNC B2 ;  /* 0x0000000000027941 */ /* 0x000fea0003800000 */
.L_x_32634:
[----:B------:R-:W0:Y:S01]  /*fca0*/  I2F.U32 R3, R3 ;  /* 0x0000000300037306 */ /* 0x000e220000201000 */
[----:B------:R-:W-:Y:S01]  /*fcb0*/  IMAD.MOV.U32 R159, RZ, RZ, 0x2f800000 ;  /* 0x2f800000ff9f7424 */ /* 0x000fe200078e00ff */
[----:B------:R-:W-:Y:S01]  /*fcc0*/  LOP3.LUT R17, R17, 0xfffffffb, RZ, 0xc0, !PT ;  /* 0xfffffffb11117812 */ /* 0x000fe200078ec0ff */
[----:B-----5:R-:W-:Y:S01]  /*fcd0*/  @P0 HADD2.F32 R13, -RZ, R44.H0_H0 ;  /* 0x2000002cff0d0230 */ /* 0x020fe20000004100 */
[----:B------:R-:W-:Y:S01]  /*fce0*/  BSSY B2, `(.L_x_32638) ;  /* 0x0000016000027945 */ /* 0x000fe20003800000 */
        /* <DEDUP_REMOVED lines=20> */
.L_x_32639:
[----:B------:R-:W-:Y:S02]  /*fe30*/  IMAD.MOV.U32 R134, RZ, RZ, R14 ;  /* 0x000000ffff867224 */ /* 0x000fe400078e000e */
.L_x_32640:
[----:B------:R-:W-:Y:S05]  /*fe40*/  BSYNC B2 ;  /* 0x0000000000027941 */ /* 0x000fea0003800000 */
.L_x_32638:
        /* <DEDUP_REMOVED lines=16> */
.L_x_32644:
[----:B------:R-:W-:Y:S05]  /*ff50*/  BSYNC B3 ;  /* 0x0000000000037941 */ /* 0x000fea0003800000 */
.L_x_32643:
        /* <DEDUP_REMOVED lines=42> */
.L_x_32642:
[----:B------:R-:W-:Y:S05]  /*10200*/  BSYNC B2 ;  /* 0x0000000000027941 */ /* 0x000fea0003800000 */
.L_x_32641:
        /* <DEDUP_REMOVED lines=24> */
.L_x_32646:
[----:B------:R-:W-:Y:S02]  /*10390*/  IMAD.MOV.U32 R33, RZ, RZ, R14 ;  /* 0x000000ffff217224 */ /* 0x000fe400078e000e */
.L_x_32647:
[----:B------:R-:W-:Y:S05]  /*103a0*/  BSYNC B2 ;  /* 0x0000000000027941 */ /* 0x000fea0003800000 */
.L_x_32645:
        /* <DEDUP_REMOVED lines=16> */
.L_x_32651:
[----:B------:R-:W-:Y:S05]  /*104b0*/  BSYNC B3 ;  /* 0x0000000000037941 */ /* 0x000fea0003800000 */
.L_x_32650:
        /* <DEDUP_REMOVED lines=42> */
.L_x_32649:
[----:B------:R-:W-:Y:S05]  /*10760*/  BSYNC B2 ;  /* 0x0000000000027941 */ /* 0x000fea0003800000 */
.L_x_32648:
        /* <DEDUP_REMOVED lines=22> */
.L_x_32653:
[----:B------:R-:W-:Y:S02]  /*108d0*/  IMAD.MOV.U32 R124, RZ, RZ, R14 ;  /* 0x000000ffff7c7224 */ /* 0x000fe400078e000e */
.L_x_32654:
[----:B------:R-:W-:Y:S05]  /*108e0*/  BSYNC B2 ;  /* 0x0000000000027941 */ /* 0x000fea0003800000 */
.L_x_32652:
        /* <DEDUP_REMOVED lines=16> */
.L_x_32658:
[----:B------:R-:W-:Y:S05]  /*109f0*/  BSYNC B3 ;  /* 0x0000000000037941 */ /* 0x000fea0003800000 */
.L_x_32657:
        /* <DEDUP_REMOVED lines=42> */
.L_x_32656:
[----:B------:R-:W-:Y:S05]  /*10ca0*/  BSYNC B2 ;  /* 0x0000000000027941 */ /* 0x000fea0003800000 */
.L_x_32655:
        /* <DEDUP_REMOVED lines=22> */
.L_x_32660:
[----:B------:R-:W-:Y:S02]  /*10e10*/  IMAD.MOV.U32 R135, RZ, RZ, R14 ;  /* 0x000000ffff877224 */ /* 0x000fe400078e000e */
.L_x_32661:
[----:B------:R-:W-:Y:S05]  /*10e20*/  BSYNC B2 ;  /* 0x0000000000027941 */ /* 0x000fea0003800000 */
.L_x_32659:
        /* <DEDUP_REMOVED lines=16> */
.L_x_32665:
[----:B------:R-:W-:Y:S05]  /*10f30*/  BSYNC B3 ;  /* 0x0000000000037941 */ /* 0x000fea0003800000 */
.L_x_32664:
        /* <DEDUP_REMOVED lines=42> */
.L_x_32663:
[----:B------:R-:W-:Y:S05]  /*111e0*/  BSYNC B2 ;  /* 0x0000000000027941 */ /* 0x000fea0003800000 */
.L_x_32662:
        /* <DEDUP_REMOVED lines=22> */
.L_x_32667:
[----:B------:R-:W-:Y:S02]  /*11350*/  IMAD.MOV.U32 R149, RZ, RZ, R14 ;  /* 0x000000ffff957224 */ /* 0x000fe400078e000e */
.L_x_32668:
[----:B------:R-:W-:Y:S05]  /*11360*/  BSYNC B2 ;  /* 0x0000000000027941 */ /* 0x000fea0003800000 */
.L_x_32666:
        /* <DEDUP_REMOVED lines=16> */
.L_x_32672:
[----:B------:R-:W-:Y:S05]  /*11470*/  BSYNC B3 ;  /* 0x0000000000037941 */ /* 0x000fea0003800000 */
.L_x_32671:
        /* <DEDUP_REMOVED lines=42> */
.L_x_32670:
[----:B------:R-:W-:Y:S05]  /*11720*/  BSYNC B2 ;  /* 0x0000000000027941 */ /* 0x000fea0003800000 */
.L_x_32669:
        /* <DEDUP_REMOVED lines=22> */
.L_x_32674:
[----:B------:R-:W-:Y:S02]  /*11890*/  IMAD.MOV.U32 R126, RZ, RZ, R14 ;  /* 0x000000ffff7e7224 */ /* 0x000fe400078e000e */
.L_x_32675:
[----:B------:R-:W-:Y:S05]  /*118a0*/  BSYNC B2 ;  /* 0x0000000000027941 */ /* 0x000fea0003800000 */
.L_x_32673:
        /* <DEDUP_REMOVED lines=16> */
.L_x_32679:
[----:B------:R-:W-:Y:S05]  /*119b0*/  BSYNC B3 ;  /* 0x0000000000037941 */ /* 0x000fea0003800000 */
.L_x_32678:
        /* <DEDUP_REMOVED lines=42> */
.L_x_32677:
[----:B------:R-:W-:Y:S05]  /*11c60*/  BSYNC B2 ;  /* 0x0000000000027941 */ /* 0x000fea0003800000 */
.L_x_32676:
        /* <DEDUP_REMOVED lines=22> */
.L_x_32681:
[----:B------:R-:W-:Y:S02]  /*11dd0*/  IMAD.MOV.U32 R126, RZ, RZ, R14 ;  /* 0x000000ffff7e7224 */ /* 0x000fe400078e000e */
.L_x_32682:
[----:B------:R-:W-:Y:S05]  /*11de0*/  BSYNC B2 ;  /* 0x0000000000027941 */ /* 0x000fea0003800000 */
.L_x_32680:
        /* <DEDUP_REMOVED lines=19> */
.L_x_32686:
[----:B------:R-:W-:Y:S05]  /*11f20*/  BSYNC B3 ;  /* 0x0000000000037941 */ /* 0x000fea0003800000 */
.L_x_32685:
        /* <DEDUP_REMOVED lines=42> */
.L_x_32684:
[----:B------:R-:W-:Y:S05]  /*121d0*/  BSYNC B2 ;  /* 0x0000000000027941 */ /* 0x000fea0003800000 */
.L_x_32683:
        /* <DEDUP_REMOVED lines=39> */
.L_x_32630:
[----:B------:R-:W-:Y:S05]  /*12450*/  BSYNC B1 ;  /* 0x0000000000017941 */ /* 0x000fea0003800000 */
.L_x_32629:
        /* <DEDUP_REMOVED lines=23> */
.L_x_32690:
[----:B------:R-:W-:Y:S02]  /*125d0*/  IMAD.MOV.U32 R2, RZ, RZ, R14 ;  /* 0x000000ffff027224 */ /* 0x000fe400078e000e */
.L_x_32691:
[----:B------:R-:W-:Y:S05]  /*125e0*/  BSYNC B2 ;  /* 0x0000000000027941 */ /* 0x000fea0003800000 */
.L_x_32689:
        /* <DEDUP_REMOVED lines=16> */
.L_x_32695:
[----:B------:R-:W-:Y:S05]  /*126f0*/  BSYNC B3 ;  /* 0x0000000000037941 */ /* 0x000fea0003800000 */
.L_x_32694:
        /* <DEDUP_REMOVED lines=42> */
.L_x_32693:
[----:B------:R-:W-:Y:S05]  /*129a0*/  BSYNC B2 ;  /* 0x0000000000027941 */ /* 0x000fea0003800000 */
.L_x_32692:
        /* <DEDUP_REMOVED lines=25> */
.L_x_32697:
[----:B------:R-:W-:Y:S02]  /*12b40*/  MOV R136, R14 ;  /* 0x0000000e00887202 */ /* 0x000fe40000000f00 */
.L_x_32698:
[----:B------:R-:W-:Y:S05]  /*12b50*/  BSYNC B2 ;  /* 0x0000000000027941 */ /* 0x000fea0003800000 */
.L_x_32696:
        /* <DEDUP_REMOVED lines=16> */
.L_x_32702:
[----:B------:R-:W-:Y:S05]  /*12c60*/  BSYNC B3 ;  /* 0x0000000000037941 */ /* 0x000fea0003800000 */
.L_x_32701:
        /* <DEDUP_REMOVED lines=42> */
.L_x_32700:
[----:B------:R-:W-:Y:S05]  /*12f10*/  BSYNC B2 ;  /* 0x0000000000027941 */ /* 0x000fea0003800000 */
.L_x_32699:
        /* <DEDUP_REMOVED lines=24> */
.L_x_32704:
[----:B------:R-:W-:Y:S02]  /*130a0*/  MOV R35, R14 ;  /* 0x0000000e00237202 */ /* 0x000fe40000000f00 */
.L_x_32705:
[----:B------:R-:W-:Y:S05]  /*130b0*/  BSYNC B2 ;  /* 0x0000000000027941 */ /* 0x000fea0003800000 */
.L_x_32703:
        /* <DEDUP_REMOVED lines=16> */
.L_x_32709:
[----:B------:R-:W-:Y:S05]  /*131c0*/  BSYNC B3 ;  /* 0x0000000000037941 */ /* 0x000fea0003800000 */
.L_x_32708:
        /* <DEDUP_REMOVED lines=42> */
.L_x_32707:
[----:B------:R-:W-:Y:S05]  /*13470*/  BSYNC B2 ;  /* 0x0000000000027941 */ /* 0x000fea0003800000 */
.L_x_32706:
        /* <DEDUP_REMOVED lines=22> */
.L_x_32711:
[----:B------:R-:W-:Y:S02]  /*135e0*/  MOV R124, R14 ;  /* 0x0000000e007c7202 */ /* 0x000fe40000000f00 */
.L_x_32712:
[----:B------:R-:W-:Y:S05]  /*135f0*/  BSYNC B2 ;  /* 0x0000000000027941 */ /* 0x000fea0003800000 */
.L_x_32710:
        /* <DEDUP_REMOVED lines=16> */
.L_x_32716:
[----:B------:R-:W-:Y:S05]  /*13700*/  BSYNC B3 ;  /* 0x0000000000037941 */ /* 0x000fea0003800000 */
.L_x_32715:
        /* <DEDUP_REMOVED lines=42> */
.L_x_32714:
[----:B------:R-:W-:Y:S05]  /*139b0*/  BSYNC B2 ;  /* 0x0000000000027941 */ /* 0x000fea0003800000 */
.L_x_32713:
        /* <DEDUP_REMOVED lines=22> */
.L_x_32718:
[----:B------:R-:W-:Y:S02]  /*13b20*/  MOV R137, R14 ;  /* 0x0000000e00897202 */ /* 0x000fe40000000f00 */
.L_x_32719:
[----:B------:R-:W-:Y:S05]  /*13b30*/  BSYNC B2 ;  /* 0x0000000000027941 */ /* 0x000fea0003800000 */
.L_x_32717:
        /* <DEDUP_REMOVED lines=16> */
.L_x_32723:
[----:B------:R-:W-:Y:S05]  /*13c40*/  BSYNC B3 ;  /* 0x0000000000037941 */ /* 0x000fea0003800000 */
.L_x_32722:
        /* <DEDUP_REMOVED lines=42> */
.L_x_32721:
[----:B------:R-:W-:Y:S05]  /*13ef0*/  BSYNC B2 ;  /* 0x0000000000027941 */ /* 0x000fea0003800000 */
.L_x_32720:
        /* <DEDUP_REMOVED lines=22> */
.L_x_32725:
[----:B------:R-:W-:Y:S02]  /*14060*/  MOV R151, R14 ;  /* 0x0000000e00977202 */ /* 0x000fe40000000f00 */
.L_x_32726:
[----:B------:R-:W-:Y:S05]  /*14070*/  BSYNC B2 ;  /* 0x0000000000027941 */ /* 0x000fea0003800000 */
.L_x_32724:
        /* <DEDUP_REMOVED lines=16> */
.L_x_32730:
[----:B------:R-:W-:Y:S05]  /*14180*/  BSYNC B3 ;  /* 0x0000000000037941 */ /* 0x000fea0003800000 */
.L_x_32729:
        /* <DEDUP_REMOVED lines=42> */
.L_x_32728:
[----:B------:R-:W-:Y:S05]  /*14430*/  BSYNC B2 ;  /* 0x0000000000027941 */ /* 0x000fea0003800000 */
.L_x_32727:
        /* <DEDUP_REMOVED lines=22> */
.L_x_32732:
[----:B------:R-:W-:Y:S02]  /*145a0*/  MOV R126, R14 ;  /* 0x0000000e007e7202 */ /* 0x000fe40000000f00 */
.L_x_32733:
[----:B------:R-:W-:Y:S05]  /*145b0*/  BSYNC B2 ;  /* 0x0000000000027941 */ /* 0x000fea0003800000 */
.L_x_32731:
        /* <DEDUP_REMOVED lines=16> */
.L_x_32737:
[----:B------:R-:W-:Y:S05]  /*146c0*/  BSYNC B3 ;  /* 0x0000000000037941 */ /* 0x000fea0003800000 */
.L_x_32736:
        /* <DEDUP_REMOVED lines=42> */
.L_x_32735:
[----:B------:R-:W-:Y:S05]  /*14970*/  BSYNC B2 ;  /* 0x0000000000027941 */ /* 0x000fea0003800000 */
.L_x_32734:
        /* <DEDUP_REMOVED lines=22> */
.L_x_32739:
[----:B------:R-:W-:Y:S02]  /*14ae0*/  MOV R126, R14 ;  /* 0x0000000e007e7202 */ /* 0x000fe40000000f00 */
.L_x_32740:
[----:B------:R-:W-:Y:S05]  /*14af0*/  BSYNC B2 ;  /* 0x0000000000027941 */ /* 0x000fea0003800000 */
.L_x_32738:
        /* <DEDUP_REMOVED lines=19> */
.L_x_32744:
[----:B------:R-:W-:Y:S05]  /*14c30*/  BSYNC B3 ;  /* 0x0000000000037941 */ /* 0x000fea0003800000 */
.L_x_32743:
        /* <DEDUP_REMOVED lines=42> */
.L_x_32742:
[----:B------:R-:W-:Y:S05]  /*14ee0*/  BSYNC B2 ;  /* 0x0000000000027941 */ /* 0x000fea0003800000 */
.L_x_32741:
        /* <DEDUP_REMOVED lines=39> */
.L_x_32688:
[----:B------:R-:W-:Y:S05]  /*15160*/  BSYNC B1 ;  /* 0x0000000000017941 */ /* 0x000fea0003800000 */
.L_x_32687:
        /* <DEDUP_REMOVED lines=23> */
.L_x_32748:
[----:B------:R-:W-:Y:S02]  /*152e0*/  IMAD.MOV.U32 R0, RZ, RZ, R14 ;  /* 0x000000ffff007224 */ /* 0x000fe400078e000e */
.L_x_32749:
[----:B------:R-:W-:Y:S05]  /*152f0*/  BSYNC B2 ;  /* 0x0000000000027941 */ /* 0x000fea0003800000 */
.L_x_32747:
        /* <DEDUP_REMOVED lines=16> */
.L_x_32753:
[----:B------:R-:W-:Y:S05]  /*15400*/  BSYNC B3 ;  /* 0x0000000000037941 */ /* 0x000fea0003800000 */
.L_x_32752:
        /* <DEDUP_REMOVED lines=42> */
.L_x_32751:
[----:B------:R-:W-:Y:S05]  /*156b0*/  BSYNC B2 ;  /* 0x0000000000027941 */ /* 0x000fea0003800000 */
.L_x_32750:
        /* <DEDUP_REMOVED lines=25> */
.L_x_32755:
[----:B------:R-:W-:Y:S02]  /*15850*/  IMAD.MOV.U32 R138, RZ, RZ, R14 ;  /* 0x000000ffff8a7224 */ /* 0x000fe400078e000e */
.L_x_32756:
[----:B------:R-:W-:Y:S05]  /*15860*/  BSYNC B2 ;  /* 0x0000000000027941 */ /* 0x000fea0003800000 */
.L_x_32754:
        /* <DEDUP_REMOVED lines=16> */
.L_x_32760:
[----:B------:R-:W-:Y:S05]  /*15970*/  BSYNC B3 ;  /* 0x0000000000037941 */ /* 0x000fea0003800000 */
.L_x_32759:
        /* <DEDUP_REMOVED lines=42> */
.L_x_32758:
[----:B------:R-:W-:Y:S05]  /*15c20*/  BSYNC B2 ;  /* 0x0000000000027941 */ /* 0x000fea0003800000 */
.L_x_32757:
        /* <DEDUP_REMOVED lines=24> */
.L_x_32762:
[----:B------:R-:W-:Y:S02]  /*15db0*/  IMAD.MOV.U32 R37, RZ, RZ, R14 ;  /* 0x000000ffff257224 */ /* 0x000fe400078e000e */
.L_x_32763:
[----:B------:R-:W-:Y:S05]  /*15dc0*/  BSYNC B2 ;  /* 0x0000000000027941 */ /* 0x000fea0003800000 */
.L_x_32761:
        /* <DEDUP_REMOVED lines=16> */
.L_x_32767:
[----:B------:R-:W-:Y:S05]  /*15ed0*/  BSYNC B3 ;  /* 0x0000000000037941 */ /* 0x000fea0003800000 */
.L_x_32766:
        /* <DEDUP_REMOVED lines=42> */
.L_x_32765:
[----:B------:R-:W-:Y:S05]  /*16180*/  BSYNC B2 ;  /* 0x0000000000027941 */ /* 0x000fea0003800000 */
.L_x_32764:
        /* <DEDUP_REMOVED lines=22> */
.L_x_32769:
[----:B------:R-:W-:Y:S02]  /*162f0*/  IMAD.MOV.U32 R124, RZ, RZ, R14 ;  /* 0x000000ffff7c7224 */ /* 0x000fe400078e000e */
.L_x_32770:
[----:B------:R-:W-:Y:S05]  /*16300*/  BSYNC B2 ;  /* 0x0000000000027941 */ /* 0x000fea0003800000 */
.L_x_32768:
        /* <DEDUP_REMOVED lines=16> */
.L_x_32774:
[----:B------:R-:W-:Y:S05]  /*16410*/  BSYNC B3 ;  /* 0x0000000000037941 */ /* 0x000fea0003800000 */
.L_x_32773:
        /* <DEDUP_REMOVED lines=42> */
.L_x_32772:
[----:B------:R-:W-:Y:S05]  /*166c0*/  BSYNC B2 ;  /* 0x0000000000027941 */ /* 0x000fea0003800000 */
.L_x_32771:
        /* <DEDUP_REMOVED lines=22> */
.L_x_32776:
[----:B------:R-:W-:Y:S02]  /*16830*/  IMAD.MOV.U32 R139, RZ, RZ, R14 ;  /* 0x000000ffff8b7224 */ /* 0x000fe400078e000e */
.L_x_32777:
[----:B------:R-:W-:Y:S05]  /*16840*/  BSYNC B2 ;  /* 0x0000000000027941 */ /* 0x000fea0003800000 */
.L_x_32775:
        /* <DEDUP_REMOVED lines=16> */
.L_x_32781:
[----:B------:R-:W-:Y:S05]  /*16950*/  BSYNC B3 ;  /* 0x0000000000037941 */ /* 0x000fea0003800000 */
.L_x_32780:
        /* <DEDUP_REMOVED lines=42> */
.L_x_32779:
[----:B------:R-:W-:Y:S05]  /*16c00*/  BSYNC B2 ;  /* 0x0000000000027941 */ /* 0x000fea0003800000 */
.L_x_32778:
        /* <DEDUP_REMOVED lines=22> */
.L_x_32783:
[----:B------:R-:W-:Y:S02]  /*16d70*/  IMAD.MOV.U32 R153, RZ, RZ, R14 ;  /* 0x000000ffff997224 */ /* 0x000fe400078e000e */
.L_x_32784:
[----:B------:R-:W-:Y:S05]  /*16d80*/  BSYNC B2 ;  /* 0x0000000000027941 */ /* 0x000fea0003800000 */
.L_x_32782:
        /* <DEDUP_REMOVED lines=16> */
.L_x_32788:
[----:B------:R-:W-:Y:S05]  /*16e90*/  BSYNC B3 ;  /* 0x0000000000037941 */ /* 0x000fea0003800000 */
.L_x_32787:
        /* <DEDUP_REMOVED lines=42> */
.L_x_32786:
[----:B------:R-:W-:Y:S05]  /*17140*/  BSYNC B2 ;  /* 0x0000000000027941 */ /* 0x000fea0003800000 */
.L_x_32785:
        /* <DEDUP_REMOVED lines=22> */
.L_x_32790:
[----:B------:R-:W-:Y:S02]  /*172b0*/  IMAD.MOV.U32 R126, RZ, RZ, R14 ;  /* 0x000000ffff7e7224 */ /* 0x000fe400078e000e */
.L_x_32791:
[----:B------:R-:W-:Y:S05]  /*172c0*/  BSYNC B2 ;  /* 0x0000000000027941 */ /* 0x000fea0003800000 */
.L_x_32789:
        /* <DEDUP_REMOVED lines=16> */
.L_x_32795:
[----:B------:R-:W-:Y:S05]  /*173d0*/  BSYNC B3 ;  /* 0x0000000000037941 */ /* 0x000fea0003800000 */
.L_x_32794:
        /* <DEDUP_REMOVED lines=42> */
.L_x_32793:
[----:B------:R-:W-:Y:S05]  /*17680*/  BSYNC B2 ;  /* 0x0000000000027941 */ /* 0x000fea0003800000 */
.L_x_32792:
        /* <DEDUP_REMOVED lines=22> */
.L_x_32797:
[----:B------:R-:W-:Y:S02]  /*177f0*/  IMAD.MOV.U32 R126, RZ, RZ, R14 ;  /* 0x000000ffff7e7224 */ /* 0x000fe400078e000e */
.L_x_32798:
[----:B------:R-:W-:Y:S05]  /*17800*/  BSYNC B2 ;  /* 0x0000000000027941 */ /* 0x000fea0003800000 */
.L_x_32796:
        /* <DEDUP_REMOVED lines=19> */
.L_x_32802:
[----:B------:R-:W-:Y:S05]  /*17940*/  BSYNC B3 ;  /* 0x0000000000037941 */ /* 0x000fea0003800000 */
.L_x_32801:
        /* <DEDUP_REMOVED lines=42> */
.L_x_32800:
[----:B------:R-:W-:Y:S05]  /*17bf0*/  BSYNC B2 ;  /* 0x0000000000027941 */ /* 0x000fea0003800000 */
.L_x_32799:
        /* <DEDUP_REMOVED lines=38> */
.L_x_32746:
[----:B------:R-:W-:Y:S05]  /*17e60*/  BSYNC B1 ;  /* 0x0000000000017941 */ /* 0x000fea0003800000 */
.L_x_32745:
        /* <DEDUP_REMOVED lines=78> */
.L_x_32823:
        /* <DEDUP_REMOVED lines=157> */
.L_x_32824:
        /* <DEDUP_REMOVED lines=35> */
[----:B------:R-:W-:Y:S01]  /*18f50*/  F2FP.PACK_AB R124, R124, R125 ;  /* 0x0000007d7c7c723e */ /* 0x000fe200000000ff */
[----:B------:R-:W-:Y:S02]  /*18f60*/  FADD.FTZ R125, R38, -R173 ;  /* 0x800000ad267d7221 */ /* 0x000fe40000010000 */
[C---:B------:R-:W-:Y:S02]  /*18f70*/  FMUL.FTZ R126, R172.reuse, R126 ;  /* 0x0000007eac7e7220 */ /* 0x040fe40000410000 */
[----:B------:R-:W-:Y:S02]  /*18f80*/  FMUL.FTZ R125, R172, R125 ;  /* 0x0000007dac7d7220 */ /* 0x000fe40000410000 */
[----:B----4-:R-:W-:Y:S02]  /*18f90*/  FFMA.FTZ R126, R127, R126, R122 ;  /* 0x0000007e7f7e7223 */ /* 0x010fe4000001007a */
[----:B------:R-:W-:Y:S02]  /*18fa0*/  FFMA.FTZ R125, R162, R125, R123 ;  /* 0x0000007da27d7223 */ /* 0x000fe4000001007b */
[----:B------:R-:W-:-:S03]  /*18fb0*/  FADD.FTZ R127, R39, -R173 ;  /* 0x800000ad277f7221 */ /* 0x000fc60000010000 */
[----:B------:R-:W-:Y:S01]  /*18fc0*/  F2FP.PACK_AB R125, R125, R126 ;  /* 0x0000007e7d7d723e */ /* 0x000fe200000000ff */
[----:B------:R-:W-:Y:S02]  /*18fd0*/  FADD.FTZ R126, R140, -R173 ;  /* 0x800000ad8c7e7221 */ /* 0x000fe40000010000 */
[C---:B------:R-:W-:Y:S02]  /*18fe0*/  FMUL.FTZ R127, R172.reuse, R127 ;  /* 0x0000007fac7f7220 */ /* 0x040fe40000410000 */
[----:B------:R-:W-:Y:S02]  /*18ff0*/  FMUL.FTZ R126, R172, R126 ;  /* 0x0000007eac7e7220 */ /* 0x000fe40000410000 */
[----:B------:R-:W-:Y:S02]  /*19000*/  FFMA.FTZ R127, R252, R127, R116 ;  /* 0x0000007ffc7f7223 */ /* 0x000fe40000010074 */
        /* <DEDUP_REMOVED lines=9> */
[----:B------:R-:W-:-:S04]  /*190a0*/  IMAD.MOV.U32 R162, RZ, RZ, 0x10 ;  /* 0x00000010ffa27424 */ /* 0x000fc800078e00ff */
[----:B------:R-:W-:-:S05]  /*190b0*/  IMAD.WIDE.U32 R162, R9, R162, c[0x0][0x208] ;  /* 0x0000820009a27625 */ /* 0x000fca00078e00a2 */
[----:B------:R0:W-:Y:S01]  /*190c0*/  STG.E.128 [R162.64], R124 ;  /* 0x0000007ca2007986 */ /* 0x0001e2000c101d06 */
[----:B------:R-:W-:-:S03]  /*190d0*/  IADD3 R9, R9, 0x20, RZ ;  /* 0x0000002009097810 */ /* 0x000fc60007ffe0ff */
.L_x_32806:
[----:B------:R-:W-:Y:S05]  /*190e0*/  BSYNC B1 ;  /* 0x0000000000017941 */ /* 0x000fea0003800000 */
.L_x_32805:
        /* <DEDUP_REMOVED lines=35> */
.L_x_32808:
[----:B------:R-:W-:Y:S05]  /*19320*/  BSYNC B1 ;  /* 0x0000000000017941 */ /* 0x000fea0003800000 */
.L_x_32807:
        /* <DEDUP_REMOVED lines=35> */
.L_x_32810:
[----:B------:R-:W-:Y:S05]  /*19560*/  BSYNC B1 ;  /* 0x0000000000017941 */ /* 0x000fea0003800000 */
.L_x_32809:
        /* <DEDUP_REMOVED lines=35> */
.L_x_32812:
[----:B------:R-:W-:Y:S05]  /*197a0*/  BSYNC B1 ;  /* 0x0000000000017941 */ /* 0x000fea0003800000 */
.L_x_32811:
        /* <DEDUP_REMOVED lines=35> */
.L_x_32814:
[----:B------:R-:W-:Y:S05]  /*199e0*/  BSYNC B1 ;  /* 0x0000000000017941 */ /* 0x000fea0003800000 */
.L_x_32813:
        /* <DEDUP_REMOVED lines=35> */
.L_x_32816:
[----:B------:R-:W-:Y:S05]  /*19c20*/  BSYNC B1 ;  /* 0x0000000000017941 */ /* 0x000fea0003800000 */
.L_x_32815:
        /* <DEDUP_REMOVED lines=35> */
.L_x_32818:
[----:B------:R-:W-:Y:S05]  /*19e60*/  BSYNC B1 ;  /* 0x0000000000017941 */ /* 0x000fea0003800000 */
.L_x_32817:
        /* <DEDUP_REMOVED lines=34> */
.L_x_32820:
[----:B------:R-:W-:Y:S05]  /*1a090*/  BSYNC B1 ;  /* 0x0000000000017941 */ /* 0x000fea0003800000 */
.L_x_32819:
[----:B------:R-:W-:-:S04]  /*1a0a0*/  IMAD.MOV.U32 R9, RZ, RZ, 0x4 ;  /* 0x00000004ff097424 */ /* 0x000fc800078e00ff */
[----:B------:R-:W-:-:S05]  /*1a0b0*/  IMAD R16, R9, c[0x0][0x160], R16 ;  /* 0x0000580009107a24 */ /* 0x000fca00078e0210 */
[----:B------:R-:W-:-:S13]  /*1a0c0*/  ISETP.GE.AND P0, PT, R16, c[0x0][0x164], PT ;  /* 0x0000590010007a0c */ /* 0x000fda0003f06270 */
[----:B01---5:R-:W-:Y:S01]  /*1a0d0*/  @P0 CALL.REL.NOINC `(.L_x_32821) ;  /* 0x0000001000000944 */ /* 0x023fe20003c00000 */
[----:B------:R-:W-:Y:S05]  /*1a0e0*/  BRA `(.L_x_32822) ;  /* 0xfffe72b000007947 */ /* 0x000fea000383ffff */
.L_x_32821:
[----:B------:R-:W-:Y:S05]  /*1a0f0*/  BSYNC B0 ;  /* 0x0000000000007941 */ /* 0x000fea0003800000 */
.L_x_32338:
[----:B------:R-:W-:Y:S05]  /*1a100*/  EXIT ;  /* 0x000000000000794d */ /* 0x000fea0003800000 */
.L_x_32803:
[----:B------:R-:W-:Y:S01]  /*1a110*/  HFMA2.MMA R126, -RZ, RZ, 0, 5.9604644775390625e-08 ;  /* 0x00000001ff7e7435 */ /* 0x000fe200000001ff */
[----:B------:R-:W-:Y:S01]  /*1a120*/  IMAD.MOV.U32 R162, RZ, RZ, R127 ;  /* 0x000000ffffa27224 */ /* 0x000fe200078e007f */
[----:B------:R-:W-:Y:S01]  /*1a130*/  MOV R124, 0x1a170 ;  /* 0x0001a170007c7802 */ /* 0x000fe20000000f00 */
[----:B------:R-:W-:Y:S02]  /*1a140*/  IMAD.MOV.U32 R163, RZ, RZ, 0x1f ;  /* 0x0000001fffa37424 */ /* 0x000fe400078e00ff */
[----:B------:R-:W-:Y:S02]  /*1a150*/  IMAD.MOV.U32 R125, RZ, RZ, -0x1 ;  /* 0xffffffffff7d7424 */ /* 0x000fe400078e00ff */
[----:B-----5:R-:W-:Y:S05]  /*1a160*/  CALL.REL.NOINC `($__internal_92_$__cuda_sm70_shflsync_bfly_p) ;  /* 0x00000c5000007944 */ /* 0x020fea0003c00000 */
[----:B-1----:R-:W-:Y:S05]  /*1a170*/  BRA `(.L_x_32823) ;  /* 0xffffe1d000007947 */ /* 0x002fea000383ffff */
.L_x_32804:
[----:B------:R-:W-:Y:S01]  /*1a180*/  IMAD.MOV.U32 R162, RZ, RZ, R127 ;  /* 0x000000ffffa27224 */ /* 0x000fe200078e007f */
[----:B------:R-:W-:Y:S01]  /*1a190*/  MOV R126, 0x2 ;  /* 0x00000002007e7802 */ /* 0x000fe20000000f00 */
[----:B------:R-:W-:Y:S01]  /*1a1a0*/  IMAD.MOV.U32 R163, RZ, RZ, 0x1f ;  /* 0x0000001fffa37424 */ /* 0x000fe200078e00ff */
[----:B------:R-:W-:Y:S01]  /*1a1b0*/  MOV R124, 0x1a1e0 ;  /* 0x0001a1e0007c7802 */ /* 0x000fe20000000f00 */
[----:B------:R-:W-:Y:S02]  /*1a1c0*/  IMAD.MOV.U32 R125, RZ, RZ, -0x1 ;  /* 0xffffffffff7d7424 */ /* 0x000fe400078e00ff */
[----:B-----5:R-:W-:Y:S05]  /*1a1d0*/  CALL.REL.NOINC `($__internal_92_$__cuda_sm70_shflsync_bfly_p) ;  /* 0x00000be000007944 */ /* 0x020fea0003c00000 */
[----:B-1----:R-:W-:Y:S01]  /*1a1e0*/  FADD.FTZ R127, R127, R126 ;  /* 0x0000007e7f7f7221 */ /* 0x002fe20000010000 */
[----:B------:R-:W-:Y:S01]  /*1a1f0*/  HFMA2.MMA R163, -RZ, RZ, 0, 1.847743988037109375e-06 ;  /* 0x0000001fffa37435 */ /* 0x000fe200000001ff */
[----:B------:R-:W-:Y:S01]  /*1a200*/  IMAD.MOV.U32 R126, RZ, RZ, 0x4 ;  /* 0x00000004ff7e7424 */ /* 0x000fe200078e00ff */
[----:B------:R-:W-:Y:S01]  /*1a210*/  MOV R124, 0x1a250 ;  /* 0x0001a250007c7802 */ /* 0x000fe20000000f00 */
[----:B------:R-:W-:-:S02]  /*1a220*/  IMAD.MOV.U32 R125, RZ, RZ, -0x1 ;  /* 0xffffffffff7d7424 */ /* 0x000fc400078e00ff */
[----:B------:R-:W-:Y:S02]  /*1a230*/  IMAD.MOV.U32 R162, RZ, RZ, R127 ;  /* 0x000000ffffa27224 */ /* 0x000fe400078e007f */
[----:B------:R-:W-:Y:S05]  /*1a240*/  CALL.REL.NOINC `($__internal_92_$__cuda_sm70_shflsync_bfly_p) ;  /* 0x00000b7000007944 */ /* 0x000fea0003c00000 */
[----:B-1----:R-:W-:Y:S01]  /*1a250*/  FADD.FTZ R127, R127, R126 ;  /* 0x0000007e7f7f7221 */ /* 0x002fe20000010000 */
[----:B------:R-:W-:Y:S01]  /*1a260*/  MOV R163, 0x1f ;  /* 0x0000001f00a37802 */ /* 0x000fe20000000f00 */
[----:B------:R-:W-:Y:S01]  /*1a270*/  IMAD.MOV.U32 R126, RZ, RZ, 0x8 ;  /* 0x00000008ff7e7424 */ /* 0x000fe200078e00ff */
[----:B------:R-:W-:Y:S01]  /*1a280*/  MOV R124, 0x1a2c0 ;  /* 0x0001a2c0007c7802 */ /* 0x000fe20000000f00 */
[----:B------:R-:W-:Y:S02]  /*1a290*/  IMAD.MOV.U32 R125, RZ, RZ, -0x1 ;  /* 0xffffffffff7d7424 */ /* 0x000fe400078e00ff */
[----:B------:R-:W-:Y:S02]  /*1a2a0*/  IMAD.MOV.U32 R162, RZ, RZ, R127 ;  /* 0x000000ffffa27224 */ /* 0x000fe400078e007f */
[----:B------:R-:W-:Y:S05]  /*1a2b0*/  CALL.REL.NOINC `($__internal_92_$__cuda_sm70_shflsync_bfly_p) ;  /* 0x00000b0000007944 */ /* 0x000fea0003c00000 */
        /* <DEDUP_REMOVED lines=150> */
[----:B------:R-:W-:Y:S05]  /*1ac20*/  CALL.REL.NOINC `($__internal_92_$__cuda_sm70_shflsync_bfly_p) ;  /* 0x0000019000007944 */ /* 0x000fea0003c00000 */
[----:B-1----:R-:W-:Y:S01]  /*1ac30*/  FADD.FTZ R162, R162, R126 ;  /* 0x0000007ea2a27221 */ /* 0x002fe20000010000 */
[----:B------:R-:W-:Y:S01]  /*1ac40*/  MOV R125, 0xffffffff ;  /* 0xffffffff007d7802 */ /* 0x000fe20000000f00 */
[----:B------:R-:W-:Y:S01]  /*1ac50*/  IMAD.MOV.U32 R126, RZ, RZ, 0x2 ;  /* 0x00000002ff7e7424 */ /* 0x000fe200078e00ff */
[----:B------:R-:W-:Y:S01]  /*1ac60*/  MOV R124, 0x1ac90 ;  /* 0x0001ac90007c7802 */ /* 0x000fe20000000f00 */
[----:B------:R-:W-:Y:S02]  /*1ac70*/  IMAD.MOV.U32 R163, RZ, RZ, 0x1f ;  /* 0x0000001fffa37424 */ /* 0x000fe400078e00ff */
[----:B------:R-:W-:Y:S05]  /*1ac80*/  CALL.REL.NOINC `($__internal_92_$__cuda_sm70_shflsync_bfly_p) ;  /* 0x0000013000007944 */ /* 0x000fea0003c00000 */
[----:B-1----:R-:W-:Y:S01]  /*1ac90*/  FADD.FTZ R162, R162, R126 ;  /* 0x0000007ea2a27221 */ /* 0x002fe20000010000 */
[----:B------:R-:W-:Y:S01]  /*1aca0*/  MOV R124, 0x1acf0 ;  /* 0x0001acf0007c7802 */ /* 0x000fe20000000f00 */
[----:B------:R-:W-:Y:S02]  /*1acb0*/  IMAD.MOV.U32 R126, RZ, RZ, 0x4 ;  /* 0x00000004ff7e7424 */ /* 0x000fe400078e00ff */
[----:B------:R-:W-:-:S02]  /*1acc0*/  IMAD.MOV.U32 R163, RZ, RZ, 0x1f ;  /* 0x0000001fffa37424 */ /* 0x000fc400078e00ff */
[----:B------:R-:W-:Y:S02]  /*1acd0*/  IMAD.MOV.U32 R125, RZ, RZ, -0x1 ;  /* 0xffffffffff7d7424 */ /* 0x000fe400078e00ff */
[----:B------:R-:W-:Y:S05]  /*1ace0*/  CALL.REL.NOINC `($__internal_92_$__cuda_sm70_shflsync_bfly_p) ;  /* 0x000000d000007944 */ /* 0x000fea0003c00000 */
[----:B-1----:R-:W-:Y:S01]  /*1acf0*/  FADD.FTZ R162, R162, R126 ;  /* 0x0000007ea2a27221 */ /* 0x002fe20000010000 */
[----:B------:R-:W-:Y:S01]  /*1ad00*/  HFMA2.MMA R126, -RZ, RZ, 0, 4.76837158203125e-07 ;  /* 0x00000008ff7e7435 */ /* 0x000fe200000001ff */
[----:B------:R-:W-:Y:S01]  /*1ad10*/  IMAD.MOV.U32 R163, RZ, RZ, 0x1f ;  /* 0x0000001fffa37424 */ /* 0x000fe200078e00ff */
[----:B------:R-:W-:Y:S01]  /*1ad20*/  MOV R124, 0x1ad50 ;  /* 0x0001ad50007c7802 */ /* 0x000fe20000000f00 */
[----:B------:R-:W-:-:S03]  /*1ad30*/  IMAD.MOV.U32 R125, RZ, RZ, -0x1 ;  /* 0xffffffffff7d7424 */ /* 0x000fc600078e00ff */
[----:B------:R-:W-:Y:S05]  /*1ad40*/  CALL.REL.NOINC `($__internal_92_$__cuda_sm70_shflsync_bfly_p) ;  /* 0x0000007000007944 */ /* 0x000fea0003c00000 */
[----:B-1----:R-:W-:Y:S01]  /*1ad50*/  FADD.FTZ R162, R162, R126 ;  /* 0x0000007ea2a27221 */ /* 0x002fe20000010000 */
[----:B------:R-:W-:Y:S01]  /*1ad60*/  MOV R163, 0x1f ;  /* 0x0000001f00a37802 */ /* 0x000fe20000000f00 */
[----:B------:R-:W-:Y:S01]  /*1ad70*/  IMAD.MOV.U32 R126, RZ, RZ, 0x10 ;  /* 0x00000010ff7e7424 */ /* 0x000fe200078e00ff */
[----:B------:R-:W-:Y:S01]  /*1ad80*/  MOV R124, 0x1adb0 ;  /* 0x0001adb0007c7802 */ /* 0x000fe20000000f00 */
[----:B------:R-:W-:Y:S02]  /*1ad90*/  IMAD.MOV.U32 R125, RZ, RZ, -0x1 ;  /* 0xffffffffff7d7424 */ /* 0x000fe400078e00ff */
[----:B------:R-:W-:Y:S05]  /*1ada0*/  CALL.REL.NOINC `($__internal_92_$__cuda_sm70_shflsync_bfly_p) ;  /* 0x0000001000007944 */ /* 0x000fea0003c00000 */
[----:B-1----:R-:W-:Y:S05]  /*1adb0*/  BRA `(.L_x_32824) ;  /* 0xffffdf6000007947 */ /* 0x002fea000383ffff */
        .weak           $__internal_92_$__cuda_sm70_shflsync_bfly_p
        .type           $__internal_92_$__cuda_sm70_shflsync_bfly_p,@function
        .size           $__internal_92_$__cuda_sm70_shflsync_bfly_p,(.L_x_57132 - $__internal_92_$__cuda_sm70_shflsync_bfly_p)
$__internal_92_$__cuda_sm70_shflsync_bfly_p:
[----:B------:R-:W-:Y:S04]  /*1adc0*/  WARPSYNC R125 ;  /* 0x0000007d00007348 */ /* 0x000fe80003800000 */
[----:B------:R0:W1:Y:S02]  /*1add0*/  SHFL.BFLY PT, R126, R162, R126, R163 ;  /* 0x0c00007ea27e7389 */ /* 0x00006400000e00a3 */
[----:B0-----:R-:W-:-:S04]  /*1ade0*/  IMAD.MOV.U32 R125, RZ, RZ, 0x0 ;  /* 0x00000000ff7d7424 */ /* 0x001fc800078e00ff */
[----:B------:R-:W-:Y:S05]  /*1adf0*/  RET.REL.NODEC R124 `(_ZN10layer_norm13ln_fwd_kernelINS_13Kernel_traitsIf6__halfS2_S2_fjLj2048ELj1ELj4ELj1ELj16ENS_18Kernel_traits_baseILj2048EfS2_S2_S2_fjLj128EEEEELb1ELb1ELb0ELb0EEEvNS_9FwdParamsE) ;  /* 0xfffe52007c007950 */ /* 0x000fea0003c3ffff */
.L_x_32825:
        /* <DEDUP_REMOVED lines=16> */
.L_x_57132:


//--------------------- .text._ZN10layer_norm13ln_fwd_kernelINS_13Kernel_traitsIf6__halfS2_S2_fjLj2048ELj1ELj4ELj1ELj16ENS_18Kernel_traits_baseILj2048EfS2_S2_S2_fjLj128EEEEELb1ELb1ELb0ELb1EEEvNS_9FwdParamsE --------------------------
	.section	.text._ZN10layer_norm13ln_fwd_kernelINS_13Kernel_traitsIf6__halfS2_S2_fjLj2048ELj1ELj4ELj1ELj16ENS_18Kernel_traits_baseILj2048EfS2_S2_S2_fjLj128EEEEELb1ELb1ELb0ELb1EEEvNS_9FwdParamsE,"ax",@progbits
	.sectioninfo	@"SHI_REGISTERS=255"
	.align	128
        .global         _ZN10layer_norm13ln_fwd_kernelINS_13Kernel_traitsIf6__halfS2_S2_fjLj2048ELj1ELj4ELj1ELj16ENS_18Kernel_traits_baseILj2048EfS2_S2_S2_fjLj128EEEEELb1ELb1ELb0ELb1EEEvNS_9FwdParamsE
        .type           _ZN10layer_norm13ln_fwd_kernelINS_13Kernel_traitsIf6__halfS2_S2_fjLj2048ELj1ELj4ELj1ELj16ENS_18Kernel_traits_baseILj2048EfS2_S2_S2_fjLj128EEEEELb1ELb1ELb0ELb1EEEvNS_9FwdParamsE,@function
        .size           _ZN10layer_norm13ln_fwd_kernelINS_13Kernel_traitsIf6__halfS2_S2_fjLj2048ELj1ELj4ELj1ELj16ENS_18Kernel_traits_baseILj2048EfS2_S2_S2_fjLj128EEEEELb1ELb1ELb0ELb1EEEvNS_9FwdParamsE,(.L_x_57133 - _ZN10layer_norm13ln_fwd_kernelINS_13Kernel_traitsIf6__halfS2_S2_fjLj2048ELj1ELj4ELj1ELj16ENS_18Kernel_traits_baseILj2048EfS2_S2_S2_fjLj128EEEEELb1ELb1ELb0ELb1EEEvNS_9FwdParamsE)
        .other          _ZN10layer_norm13ln_fwd_kernelINS_13Kernel_traitsIf6__halfS2_S2_fjLj2048ELj1ELj4ELj1ELj16ENS_18Kernel_traits_baseILj2048EfS2_S2_S2_fjLj128EEEEELb1ELb1ELb0ELb1EEEvNS_9FwdParamsE,@"STO_CUDA_ENTRY STV_DEFAULT"
_ZN10layer_norm13ln_fwd_kernelINS_13Kernel_traitsIf6__halfS2_S2_fjLj2048ELj1ELj4ELj1ELj16ENS_18Kernel_traits_baseILj2048EfS2_S2_S2_fjLj128EEEEELb1ELb1ELb0ELb1EEEvNS_9FwdParamsE:
.text._ZN10layer_norm13ln_fwd_kernelINS_13Kernel_traitsIf6__halfS2_S2_fjLj2048ELj1ELj4ELj1ELj16ENS_18Kernel_traits_baseILj2048EfS2_S2_S2_fjLj128EEEEELb1ELb1ELb0ELb1EEEvNS_9FwdParamsE:
        /* <DEDUP_REMOVED lines=84> */
[----:B------:R-:W-:Y:S01]  /*0540*/  UIADD3 UR24, UR5, -0x24c28bd8, URZ ;  /* 0xdb3d742805187890 */ /* 0x000fe2000fffe03f */
[----:B------:R-:W-:Y:S01]  /*0550*/  IMAD.WIDE.U32 R14, R14, -0x326172a9, RZ ;  /* 0xcd9e8d570e0e7825 */ /* 0x000fe200078e00ff */
[----:B------:R-:W-:Y:S01]  /*0560*/  LOP3.LUT R13, R9, UR14, R10, 0x96, !PT ;  /* 0x0000000e090d7c12 */ /* 0x000fe2000f8e960a */
[----:B------:R-:W-:Y:S02]  /*0570*/  UIADD3 UR22, UR5, 0x1fd5c5a3, URZ ;  /* 0x1fd5c5a305167890 */ /* 0x000fe4000fffe03f */
        /* <DEDUP_REMOVED lines=23> */
[----:B------:R-:W-:Y:S01]  /*06f0*/  LOP3.LUT R186, R5, UR24, R8, 0x96, !PT ;  /* 0x0000001805ba7c12 */ /* 0x000fe2000f8e9608 */
[----:B------:R-:W-:-:S05]  /*0700*/  IMAD.SHL.U32 R5, R16, 0x20, RZ ;  /* 0x0000002010057824 */ /* 0x000fca00078e00ff */
[----:B------:R-:W-:-:S04]  /*0710*/  LOP3.LUT R5, R5, 0x3e0, RZ, 0xc0, !PT ;  /* 0x000003e005057812 */ /* 0x000fc800078ec0ff */
[C---:B------:R-:W-:Y:S02]  /*0720*/  IADD3 R10, P1, R5.reuse, c[0x0][0x218], RZ ;  /* 0x00008600050a7a10 */ /* 0x040fe40007f3e0ff */
[----:B------:R-:W-:Y:S02]  /*0730*/  IADD3 R8, P2, R5, c[0x0][0x1b0], RZ ;  /* 0x00006c0005087a10 */ /* 0x000fe40007f5e0ff */
[----:B------:R-:W-:Y:S02]  /*0740*/  IADD3.X R11, RZ, c[0x0][0x21c], RZ, P1, !PT ;  /* 0x00008700ff0b7a10 */ /* 0x000fe40000ffe4ff */
[----:B------:R-:W-:Y:S01]  /*0750*/  ISETP.GE.AND P1, PT, R0, c[0x0][0x164], PT ;  /* 0x0000590000007a0c */ /* 0x000fe20003f26270 */
[----:B------:R-:W-:Y:S02]  /*0760*/  IMAD.X R9, RZ, RZ, c[0x0][0x1b4], P2 ;  /* 0x00006d00ff097624 */ /* 0x000fe400010e06ff */
        /* <DEDUP_REMOVED lines=77> */
.L_x_33278:
        /* <DEDUP_REMOVED lines=20> */
[----:B------:R-:W-:Y:S02]  /*0d80*/  MOV R145, 0x3f800000 ;  /* 0x3f80000000917802 */ /* 0x000fe40000000f00 */
[----:B------:R-:W-:Y:S01]  /*0d90*/  IADD3 R18, R185, 0x1, RZ ;  /* 0x00000001b9127810 */ /* 0x000fe20007ffe0ff */
[----:B--2---:R-:W-:-:S08]  /*0da0*/  @P1 HADD2.F32 R145, -RZ, R10.H0_H0 ;  /* 0x2000000aff911230 */ /* 0x004fd00000004100 */
        /* <DEDUP_REMOVED lines=9> */
.L_x_32828:
[----:B0-----:R-:W-:Y:S02]  /*0e40*/  IMAD.MOV.U32 R7, RZ, RZ, R186 ;  /* 0x000000ffff077224 */ /* 0x001fe400078e00ba */
.L_x_32829:
[----:B------:R-:W-:Y:S05]  /*0e50*/  BSYNC B1 ;  /* 0x0000000000017941 */ /* 0x000fea0003800000 */
.L_x_32827:
        /* <DEDUP_REMOVED lines=16> */
.L_x_32833:
[----:B------:R-:W-:Y:S05]  /*0f60*/  BSYNC B2 ;  /* 0x0000000000027941 */ /* 0x000fea0003800000 */
.L_x_32832:
        /* <DEDUP_REMOVED lines=42> */
.L_x_32831:
[----:B------:R-:W-:Y:S05]  /*1210*/  BSYNC B1 ;  /* 0x0000000000017941 */ /* 0x000fea0003800000 */
.L_x_32830:
[----:B------:R-:W2:Y:S01]  /*1220*/  LDL R16, [R1+0x40] ;  /* 0x0000400001107983 */ /* 0x000ea20000100800 */
[----:B------:R-:W0:Y:S01]  /*1230*/  I2F.U32 R7, R7 ;  /* 0x0000000700077306 */ /* 0x000e220000201000 */
[----:B------:R-:W-:Y:S01]  /*1240*/  HFMA2.MMA R252, -RZ, RZ, 0.1171875, 0 ;  /* 0x2f800000fffc7435 */ /* 0x000fe200000001ff */
[----:B-----5:R-:W-:Y:S01]  /*1250*/  HADD2.F32 R10, -RZ, R12.H0_H0 ;  /* 0x2000000cff0a7230 */ /* 0x020fe20000004100 */
[----:B------:R-:W-:Y:S01]  /*1260*/  BSSY B1, `(.L_x_32834) ;  /* 0x0000016000017945 */ /* 0x000fe20003800000 */
[----:B------:R-:W-:-:S03]  /*1270*/  @P0 HADD2.F32 R11, -RZ, R40.H0_H0 ;  /* 0x20000028ff0b0230 */ /* 0x000fc60000004100 */
        /* <DEDUP_REMOVED lines=19> */
.L_x_32835:
[----:B------:R-:W-:Y:S02]  /*13b0*/  IMAD.MOV.U32 R7, RZ, RZ, R186 ;  /* 0x000000ffff077224 */ /* 0x000fe400078e00ba */
.L_x_32836:
[----:B------:R-:W-:Y:S05]  /*13c0*/  BSYNC B1 ;  /* 0x0000000000017941 */ /* 0x000fea0003800000 */
.L_x_32834:
        /* <DEDUP_REMOVED lines=16> */
.L_x_32840:
[----:B------:R-:W-:Y:S05]  /*14d0*/  BSYNC B2 ;  /* 0x0000000000027941 */ /* 0x000fea0003800000 */
.L_x_32839:
        /* <DEDUP_REMOVED lines=42> */
.L_x_32838:
[----:B------:R-:W-:Y:S05]  /*1780*/  BSYNC B1 ;  /* 0x0000000000017941 */ /* 0x000fea0003800000 */
.L_x_32837:
[----:B------:R-:W2:Y:S01]  /*1790*/  LDL R11, [R1+0x44] ;  /* 0x00004400010b7983 */ /* 0x000ea20000100800 */
[----:B------:R-:W0:Y:S01]  /*17a0*/  I2F.U32 R7, R7 ;  /* 0x0000000700077306 */ /* 0x000e220000201000 */
[----:B------:R-:W-:Y:S01]  /*17b0*/  HADD2.F32 R12, -RZ, R12.H1_H1 ;  /* 0x3000000cff0c7230 */ /* 0x000fe20000004100 */
[----:B------:R-:W-:Y:S04]  /*17c0*/  BSSY B1, `(.L_x_32841) ;  /* 0x0000016000017945 */ /* 0x000fe80003800000 */
        /* <DEDUP_REMOVED lines=20> */
.L_x_32842:
[----:B------:R-:W-:Y:S02]  /*1910*/  MOV R7, R186 ;  /* 0x000000ba00077202 */ /* 0x000fe40000000f00 */
.L_x_32843:
[----:B------:R-:W-:Y:S05]  /*1920*/  BSYNC B1 ;  /* 0x0000000000017941 */ /* 0x000fea0003800000 */
.L_x_32841:
        /* <DEDUP_REMOVED lines=16> */
.L_x_32847:
[----:B------:R-:W-:Y:S05]  /*1a30*/  BSYNC B2 ;  /* 0x0000000000027941 */ /* 0x000fea0003800000 */
.L_x_32846:
        /* <DEDUP_REMOVED lines=42> */
.L_x_32845:
[----:B------:R-:W-:Y:S05]  /*1ce0*/  BSYNC B1 ;  /* 0x0000000000017941 */ /* 0x000fea0003800000 */
.L_x_32844:
[----:B------:R-:W2:Y:S01]  /*1cf0*/  LDL R16, [R1+0x48] ;  /* 0x0000480001107983 */ /* 0x000ea20000100800 */
        /* <DEDUP_REMOVED lines=22> */
.L_x_32849:
[----:B------:R-:W-:Y:S02]  /*1e60*/  IMAD.MOV.U32 R7, RZ, RZ, R186 ;  /* 0x000000ffff077224 */ /* 0x000fe400078e00ba */
.L_x_32850:
[----:B------:R-:W-:Y:S05]  /*1e70*/  BSYNC B1 ;  /* 0x0000000000017941 */ /* 0x000fea0003800000 */
.L_x_32848:
        /* <DEDUP_REMOVED lines=16> */
.L_x_32854:
[----:B------:R-:W-:Y:S05]  /*1f80*/  BSYNC B2 ;  /* 0x0000000000027941 */ /* 0x000fea0003800000 */
.L_x_32853:
        /* <DEDUP_REMOVED lines=42> */
.L_x_32852:
[----:B------:R-:W-:Y:S05]  /*2230*/  BSYNC B1 ;  /* 0x0000000000017941 */ /* 0x000fea0003800000 */
.L_x_32851:
[----:B------:R-:W2:Y:S01]  /*2240*/  LDL R17, [R1+0x4c] ;  /* 0x00004c0001117983 */ /* 0x000ea20000100800 */
        /* <DEDUP_REMOVED lines=22> */
.L_x_32856:
[----:B------:R-:W-:Y:S02]  /*23b0*/  IMAD.MOV.U32 R7, RZ, RZ, R186 ;  /* 0x000000ffff077224 */ /* 0x000fe400078e00ba */
.L_x_32857:
[----:B------:R-:W-:Y:S05]  /*23c0*/  BSYNC B1 ;  /* 0x0000000000017941 */ /* 0x000fea0003800000 */
.L_x_32855:
        /* <DEDUP_REMOVED lines=16> */
.L_x_32861:
[----:B------:R-:W-:Y:S05]  /*24d0*/  BSYNC B2 ;  /* 0x0000000000027941 */ /* 0x000fea0003800000 */
.L_x_32860:
        /* <DEDUP_REMOVED lines=42> */
.L_x_32859:
[----:B------:R-:W-:Y:S05]  /*2780*/  BSYNC B1 ;  /* 0x0000000000017941 */ /* 0x000fea0003800000 */
.L_x_32858:
        /* <DEDUP_REMOVED lines=23> */
.L_x_32863:
[----:B------:R-:W-:Y:S02]  /*2900*/  MOV R7, R186 ;  /* 0x000000ba00077202 */ /* 0x000fe40000000f00 */
.L_x_32864:
[----:B------:R-:W-:Y:S05]  /*2910*/  BSYNC B1 ;  /* 0x0000000000017941 */ /* 0x000fea0003800000 */
.L_x_32862:
        /* <DEDUP_REMOVED lines=16> */
.L_x_32868:
[----:B------:R-:W-:Y:S05]  /*2a20*/  BSYNC B2 ;  /* 0x0000000000027941 */ /* 0x000fea0003800000 */
.L_x_32867:
        /* <DEDUP_REMOVED lines=42> */
.L_x_32866:
[----:B------:R-:W-:Y:S05]  /*2cd0*/  BSYNC B1 ;  /* 0x0000000000017941 */ /* 0x000fea0003800000 */
.L_x_32865:
        /* <DEDUP_REMOVED lines=23> */
.L_x_32870:
[----:B------:R-:W-:Y:S02]  /*2e50*/  IMAD.MOV.U32 R7, RZ, RZ, R186 ;  /* 0x000000ffff077224 */ /* 0x000fe400078e00ba */
.L_x_32871:
[----:B------:R-:W-:Y:S05]  /*2e60*/  BSYNC B1 ;  /* 0x0000000000017941 */ /* 0x000fea0003800000 */
.L_x_32869:
        /* <DEDUP_REMOVED lines=16> */
.L_x_32875:
[----:B------:R-:W-:Y:S05]  /*2f70*/  BSYNC B2 ;  /* 0x0000000000027941 */ /* 0x000fea0003800000 */
.L_x_32874:
        /* <DEDUP_REMOVED lines=42> */
.L_x_32873:
[----:B------:R-:W-:Y:S05]  /*3220*/  BSYNC B1 ;  /* 0x0000000000017941 */ /* 0x000fea0003800000 */
.L_x_32872:
[----:B------:R-:W2:Y:S01]  /*3230*/  LDL R14, [R1+0x38] ;  /* 0x00003800010e7983 */ /* 0x000ea20000100800 */
        /* <DEDUP_REMOVED lines=22> */
.L_x_32877:
[----:B------:R-:W-:Y:S02]  /*33a0*/  IMAD.MOV.U32 R7, RZ, RZ, R186 ;  /* 0x000000ffff077224 */ /* 0x000fe400078e00ba */
.L_x_32878:
[----:B------:R-:W-:Y:S05]  /*33b0*/  BSYNC B1 ;  /* 0x0000000000017941 */ /* 0x000fea0003800000 */
.L_x_32876:
        /* <DEDUP_REMOVED lines=18> */
.L_x_32882:
[----:B------:R-:W-:Y:S05]  /*34e0*/  BSYNC B2 ;  /* 0x0000000000027941 */ /* 0x000fea0003800000 */
.L_x_32881:
        /* <DEDUP_REMOVED lines=42> */
.L_x_32880:
[----:B------:R-:W-:Y:S05]  /*3790*/  BSYNC B1 ;  /* 0x0000000000017941 */ /* 0x000fea0003800000 */
.L_x_32879:
[----:B------:R-:W2:Y:S01]  /*37a0*/  LDL R18, [R1+0x3c] ;  /* 0x00003c0001127983 */ /* 0x000ea20000100800 */
[----:B------:R-:W0:Y:S01]  /*37b0*/  I2F.U32 R7, R7 ;  /* 0x0000000700077306 */ /* 0x000e220000201000 */
[----:B------:R-:W-:Y:S01]  /*37c0*/  HADD2.F32 R10, -RZ, R15.H1_H1 ;  /* 0x3000000fff0a7230 */ /* 0x000fe20000004100 */
[----:B------:R-:W-:Y:S01]  /*37d0*/  ISETP.NE.AND P6, PT, R9, RZ, PT ;  /* 0x000000ff0900720c */ /* 0x000fe20003fc5270 */
[----:B------:R-:W-:Y:S01]  /*37e0*/  HFMA2.MMA R175, -RZ, RZ, 0, 4.76837158203125e-07 ;  /* 0x00000008ffaf7435 */ /* 0x000fe200000001ff */
[----:B------:R-:W-:Y:S02]  /*37f0*/  SEL R13, RZ, 0x100, P4 ;  /* 0x00000100ff0d7807 */ /* 0x000fe40002000000 */
[----:B------:R-:W-:Y:S01]  /*3800*/  FMUL.FTZ R10, R10, R145 ;  /* 0x000000910a0a7220 */ /* 0x000fe20000410000 */
[----:B------:R-:W-:Y:S02]  /*3810*/  SEL R14, RZ, 0x10000, P5 ;  /* 0x00010000ff0e7807 */ /* 0x000fe40002800000 */
[----:B------:R-:W-:Y:S01]  /*3820*/  ISETP.NE.AND P5, PT, R20, RZ, PT ;  /* 0x000000ff1400720c */ /* 0x000fe20003fa5270 */
[----:B------:R-:W-:Y:S01]  /*3830*/  FMUL.FTZ R10, R10, c[0x0][0x1e8] ;  /* 0x00007a000a0a7a20 */ /* 0x000fe20000410000 */
[----:B------:R-:W-:-:S02]  /*3840*/  SEL R12, RZ, 0x1, P2 ;  /* 0x00000001ff0c7807 */ /* 0x000fc40001000000 */
[----:B------:R-:W-:Y:S02]  /*3850*/  SEL R11, RZ, 0x1, P1 ;  /* 0x00000001ff0b7807 */ /* 0x000fe40000800000 */
[----:B------:R-:W-:Y:S01]  /*3860*/  SEL R16, RZ, 0x1, P5 ;  /* 0x00000001ff107807 */ /* 0x000fe20002800000 */
[----:B0-----:R-:W-:Y:S01]  /*3870*/  FFMA.FTZ R9, R7, R252, 1.1641532182693481445e-10 ;  /* 0x2f00000007097423 */ /* 0x001fe200000100fc */
[----:B------:R-:W-:-:S03]  /*3880*/  SEL R23, RZ, 0x1, P3 ;  /* 0x00000001ff177807 */ /* 0x000fc60001800000 */
[----:B------:R-:W-:Y:S01]  /*3890*/  IMAD.WIDE.U32 R16, R16, 0x100, RZ ;  /* 0x0000010010107825 */ /* 0x000fe200078e00ff */
[----:B------:R-:W-:-:S04]  /*38a0*/  FSETP.GTU.FTZ.AND P4, PT, R9, c[0x0][0x1e4], PT ;  /* 0x0000790009007a0b */ /* 0x000fc80003f9c000 */
[----:B------:R-:W-:Y:S02]  /*38b0*/  SEL R9, RZ, 0x1000000, P4 ;  /* 0x01000000ff097807 */ /* 0x000fe40002000000 */
[----:B------:R-:W-:Y:S01]  /*38c0*/  FSEL R39, R10, RZ, !P4 ;  /* 0x000000ff0a277208 */ /* 0x000fe20006000000 */
[----:B------:R-:W-:Y:S01]  /*38d0*/  IMAD.WIDE.U32 R10, R11, 0x10000, RZ ;  /* 0x000100000b0a7825 */ /* 0x000fe200078e00ff */
[----:B------:R-:W-:Y:S01]  /*38e0*/  LOP3.LUT R7, R13, R9, R14, 0xfe, !PT ;  /* 0x000000090d077212 */ /* 0x000fe200078efe0e */
[----:B------:R-:W-:Y:S01]  /*38f0*/  @P0 HADD2.F32 R14, -RZ, R43.H1_H1 ;  /* 0x3000002bff0e0230 */ /* 0x000fe20000004100 */
[----:B------:R-:W-:Y:S01]  /*3900*/  SEL R9, RZ, 0x1, P6 ;  /* 0x00000001ff097807 */ /* 0x000fe20003000000 */
[----:B------:R-:W-:-:S05]  /*3910*/  IMAD.WIDE.U32 R12, R12, 0x1000000, RZ ;  /* 0x010000000c0c7825 */ /* 0x000fca00078e00ff */
[----:B------:R-:W-:Y:S02]  /*3920*/  LOP3.LUT R10, R16, R12, R10, 0xfe, !PT ;  /* 0x0000000c100a7212 */ /* 0x000fe400078efe0a */
[----:B------:R-:W-:Y:S02]  /*3930*/  LOP3.LUT R23, R13, R7, R23, 0xfe, !PT ;  /* 0x000000070d177212 */ /* 0x000fe400078efe17 */
[----:B------:R-:W-:Y:S02]  /*3940*/  F2FP.PACK_AB R13, R35, R34 ;  /* 0x00000022230d723e */ /* 0x000fe400000000ff */
[----:B------:R-:W-:Y:S02]  /*3950*/  F2FP.PACK_AB R12, R33, R32 ;  /* 0x00000020210c723e */ /* 0x000fe400000000ff */
[----:B------:R-:W-:Y:S02]  /*3960*/  IADD3 R7, R6, 0x20, RZ ;  /* 0x0000002006077810 */ /* 0x000fe40007ffe0ff */
[----:B------:R-:W-:-:S02]  /*3970*/  LOP3.LUT R10, R10, R9, RZ, 0xfc, !PT ;  /* 0x000000090a0a7212 */ /* 0x000fc400078efcff */
[----:B------:R-:W-:Y:S01]  /*3980*/  LOP3.LUT R11, R17, R23, R11, 0xfe, !PT ;  /* 0x00000017110b7212 */ /* 0x000fe200078efe0b */
[----:B------:R-:W-:-:S04]  /*3990*/  IMAD.WIDE.U32 R16, R7, R174, c[0x0][0x170] ;  /* 0x00005c0007107625 */ /* 0x000fc800078e00ae */
[----:B--2---:R-:W-:Y:S02]  /*39a0*/  FMUL.FTZ R39, R18, R39 ;  /* 0x0000002712277220 */ /* 0x004fe40000410000 */
[----:B------:R-:W-:-:S04]  /*39b0*/  IMAD.WIDE.U32 R18, R6, R174, c[0x0][0x188] ;  /* 0x0000620006127625 */ /* 0x000fc800078e00ae */
[----:B------:R-:W-:Y:S01]  /*39c0*/  @P0 FADD.FTZ R39, R39, R14 ;  /* 0x0000000e27270221 */ /* 0x000fe20000010000 */
[----:B------:R-:W-:-:S04]  /*39d0*/  F2FP.PACK_AB R14, R37, R36 ;  /* 0x00000024250e723e */ /* 0x000fc800000000ff */
[----:B------:R-:W-:-:S05]  /*39e0*/  F2FP.PACK_AB R15, R39, R38 ;  /* 0x00000026270f723e */ /* 0x000fca00000000ff */
        /* <DEDUP_REMOVED lines=18> */
.L_x_32884:
[----:B0-----:R-:W-:Y:S02]  /*3b10*/  IMAD.MOV.U32 R9, RZ, RZ, R186 ;  /* 0x000000ffff097224 */ /* 0x001fe400078e00ba */
.L_x_32885:
[----:B------:R-:W-:Y:S05]  /*3b20*/  BSYNC B1 ;  /* 0x0000000000017941 */ /* 0x000fea0003800000 */
.L_x_32883:
        /* <DEDUP_REMOVED lines=16> */
.L_x_32889:
[----:B------:R-:W-:Y:S05]  /*3c30*/  BSYNC B2 ;  /* 0x0000000000027941 */ /* 0x000fea0003800000 */
.L_x_32888:
        /* <DEDUP_REMOVED lines=42> */
.L_x_32887:
[----:B------:R-:W-:Y:S05]  /*3ee0*/  BSYNC B1 ;  /* 0x0000000000017941 */ /* 0x000fea0003800000 */
.L_x_32886:
[----:B------:R-:W2:Y:S01]  /*3ef0*/  LDL R11, [R1] ;  /* 0x00000000010b7983 */ /* 0x000ea20000100800 */
[----:B------:R-:W0:Y:S01]  /*3f00*/  I2F.U32 R9, R9 ;  /* 0x0000000900097306 */ /* 0x000e220000201000 */
[----:B-----5:R-:W-:Y:S01]  /*3f10*/  HADD2.F32 R16, -RZ, R12.H0_H0 ;  /* 0x2000000cff107230 */ /* 0x020fe20000004100 */
[----:B------:R-:W-:Y:S04]  /*3f20*/  BSSY B1, `(.L_x_32890) ;  /* 0x0000016000017945 */ /* 0x000fe80003800000 */
        /* <DEDUP_REMOVED lines=20> */
.L_x_32891:
[----:B------:R-:W-:Y:S02]  /*4070*/  MOV R10, R186 ;  /* 0x000000ba000a7202 */ /* 0x000fe40000000f00 */
.L_x_32892:
[----:B------:R-:W-:Y:S05]  /*4080*/  BSYNC B1 ;  /* 0x0000000000017941 */ /* 0x000fea0003800000 */
.L_x_32890:
        /* <DEDUP_REMOVED lines=16> */
.L_x_32896:
[----:B------:R-:W-:Y:S05]  /*4190*/  BSYNC B2 ;  /* 0x0000000000027941 */ /* 0x000fea0003800000 */
.L_x_32895:
        /* <DEDUP_REMOVED lines=42> */
.L_x_32894:
[----:B------:R-:W-:Y:S05]  /*4440*/  BSYNC B1 ;  /* 0x0000000000017941 */ /* 0x000fea0003800000 */
.L_x_32893:
        /* <DEDUP_REMOVED lines=24> */
.L_x_32898:
[----:B------:R-:W-:Y:S02]  /*45d0*/  IMAD.MOV.U32 R11, RZ, RZ, R186 ;  /* 0x000000ffff0b7224 */ /* 0x000fe400078e00ba */
.L_x_32899:
[----:B------:R-:W-:Y:S05]  /*45e0*/  BSYNC B1 ;  /* 0x0000000000017941 */ /* 0x000fea0003800000 */
.L_x_32897:
        /* <DEDUP_REMOVED lines=16> */
.L_x_32903:
[----:B------:R-:W-:Y:S05]  /*46f0*/  BSYNC B2 ;  /* 0x0000000000027941 */ /* 0x000fea0003800000 */
.L_x_32902:
        /* <DEDUP_REMOVED lines=44> */
.L_x_32901:
[----:B------:R-:W-:Y:S05]  /*49c0*/  BSYNC B1 ;  /* 0x0000000000017941 */ /* 0x000fea0003800000 */
.L_x_32900:
        /* <DEDUP_REMOVED lines=23> */
.L_x_32905:
[----:B------:R-:W-:Y:S02]  /*4b40*/  MOV R11, R186 ;  /* 0x000000ba000b7202 */ /* 0x000fe40000000f00 */
.L_x_32906:
[----:B------:R-:W-:Y:S05]  /*4b50*/  BSYNC B1 ;  /* 0x0000000000017941 */ /* 0x000fea0003800000 */
.L_x_32904:
        /* <DEDUP_REMOVED lines=16> */
.L_x_32910:
[----:B------:R-:W-:Y:S05]  /*4c60*/  BSYNC B2 ;  /* 0x0000000000027941 */ /* 0x000fea0003800000 */
.L_x_32909:
        /* <DEDUP_REMOVED lines=44> */
.L_x_32908:
[----:B------:R-:W-:Y:S05]  /*4f30*/  BSYNC B1 ;  /* 0x0000000000017941 */ /* 0x000fea0003800000 */
.L_x_32907:
        /* <DEDUP_REMOVED lines=23> */
.L_x_32912:
[----:B------:R-:W-:Y:S02]  /*50b0*/  IMAD.MOV.U32 R11, RZ, RZ, R186 ;  /* 0x000000ffff0b7224 */ /* 0x000fe400078e00ba */
.L_x_32913:
[----:B------:R-:W-:Y:S05]  /*50c0*/  BSYNC B1 ;  /* 0x0000000000017941 */ /* 0x000fea0003800000 */
.L_x_32911:
        /* <DEDUP_REMOVED lines=16> */
.L_x_32917:
[----:B------:R-:W-:Y:S05]  /*51d0*/  BSYNC B2 ;  /* 0x0000000000027941 */ /* 0x000fea0003800000 */
.L_x_32916:
        /* <DEDUP_REMOVED lines=44> */
.L_x_32915:
[----:B------:R-:W-:Y:S05]  /*54a0*/  BSYNC B1 ;  /* 0x0000000000017941 */ /* 0x000fea0003800000 */
.L_x_32914:
[----:B------:R-:W0:Y:S01]  /*54b0*/  I2F.U32 R11, R11 ;  /* 0x0000000b000b7306 */ /* 0x000e220000201000 */
[----:B------:R-:W-:Y:S01]  /*54c0*/  HADD2.F32 R16, -RZ, R14.H0_H0 ;  /* 0x2000000eff107230 */ /* 0x000fe20000004100 */
        /* <DEDUP_REMOVED lines=8> */
[----:B------:R-:W-:-:S04]  /*5550*/  @P0 HADD2.F32 R16, -RZ, R42.H0_H0 ;  /* 0x2000002aff100230 */ /* 0x000fc80000004100 */
        /* <DEDUP_REMOVED lines=11> */
.L_x_32919:
[----:B------:R-:W-:Y:S02]  /*5610*/  IMAD.MOV.U32 R11, RZ, RZ, R186 ;  /* 0x000000ffff0b7224 */ /* 0x000fe400078e00ba */
.L_x_32920:
[----:B------:R-:W-:Y:S05]  /*5620*/  BSYNC B1 ;  /* 0x0000000000017941 */ /* 0x000fea0003800000 */
.L_x_32918:
        /* <DEDUP_REMOVED lines=16> */
.L_x_32924:
[----:B------:R-:W-:Y:S05]  /*5730*/  BSYNC B2 ;  /* 0x0000000000027941 */ /* 0x000fea0003800000 */
.L_x_32923:
        /* <DEDUP_REMOVED lines=44> */
.L_x_32922:
[----:B------:R-:W-:Y:S05]  /*5a00*/  BSYNC B1 ;  /* 0x0000000000017941 */ /* 0x000fea0003800000 */
.L_x_32921:
        /* <DEDUP_REMOVED lines=22> */
.L_x_32926:
[----:B------:R-:W-:Y:S02]  /*5b70*/  MOV R11, R186 ;  /* 0x000000ba000b7202 */ /* 0x000fe40000000f00 */
.L_x_32927:
[----:B------:R-:W-:Y:S05]  /*5b80*/  BSYNC B1 ;  /* 0x0000000000017941 */ /* 0x000fea0003800000 */
.L_x_32925:
        /* <DEDUP_REMOVED lines=16> */
.L_x_32931:
[----:B------:R-:W-:Y:S05]  /*5c90*/  BSYNC B2 ;  /* 0x0000000000027941 */ /* 0x000fea0003800000 */
.L_x_32930:
        /* <DEDUP_REMOVED lines=44> */
.L_x_32929:
[----:B------:R-:W-:Y:S05]  /*5f60*/  BSYNC B1 ;  /* 0x0000000000017941 */ /* 0x000fea0003800000 */
.L_x_32928:
        /* <DEDUP_REMOVED lines=8> */
[----:B------:R-:W-:-:S04]  /*5ff0*/  FSETP.GTU.FTZ.AND P5, PT, R13, c[0x0][0x1e4], PT ;  /* 0x000079000d007a0b */ /* 0x000fc80003fbc000 */
        /* <DEDUP_REMOVED lines=13> */
.L_x_32933:
[----:B------:R-:W-:Y:S02]  /*60d0*/  IMAD.MOV.U32 R11, RZ, RZ, R186 ;  /* 0x000000ffff0b7224 */ /* 0x000fe400078e00ba */
.L_x_32934:
[----:B------:R-:W-:Y:S05]  /*60e0*/  BSYNC B1 ;  /* 0x0000000000017941 */ /* 0x000fea0003800000 */
.L_x_32932:
        /* <DEDUP_REMOVED lines=18> */
.L_x_32938:
[----:B------:R-:W-:Y:S05]  /*6210*/  BSYNC B2 ;  /* 0x0000000000027941 */ /* 0x000fea0003800000 */
.L_x_32937:
        /* <DEDUP_REMOVED lines=44> */
.L_x_32936:
[----:B------:R-:W-:Y:S05]  /*64e0*/  BSYNC B1 ;  /* 0x0000000000017941 */ /* 0x000fea0003800000 */
.L_x_32935:
[----:B------:R-:W-:Y:S01]  /*64f0*/  ISETP.NE.AND P6, PT, R9, RZ, PT ;  /* 0x000000ff0900720c */ /* 0x000fe20003fc5270 */
[----:B------:R-:W-:Y:S01]  /*6500*/  HADD2.F32 R12, -RZ, R15.H1_H1 ;  /* 0x3000000fff0c7230 */ /* 0x000fe20000004100 */
[----:B------:R-:W0:Y:S01]  /*6510*/  I2F.U32 R9, R11 ;  /* 0x0000000b00097306 */ /* 0x000e220000201000 */
[----:B------:R-:W-:Y:S02]  /*6520*/  SEL R17, RZ, 0x10000, P5 ;  /* 0x00010000ff117807 */ /* 0x000fe40002800000 */
[----:B------:R-:W-:Y:S01]  /*6530*/  F2FP.PACK_AB R14, R24, R23 ;  /* 0x00000017180e723e */ /* 0x000fe200000000ff */
[----:B------:R-:W-:Y:S01]  /*6540*/  FMUL.FTZ R12, R12, R145 ;  /* 0x000000910c0c7220 */ /* 0x000fe20000410000 */
[----:B------:R-:W-:-:S02]  /*6550*/  F2FP.PACK_AB R13, R22, R21 ;  /* 0x00000015160d723e */ /* 0x000fc400000000ff */
[----:B------:R-:W-:Y:S01]  /*6560*/  SEL R18, RZ, 0x100, P4 ;  /* 0x00000100ff127807 */ /* 0x000fe20002000000 */
[----:B------:R-:W-:Y:S02]  /*6570*/  FMUL.FTZ R12, R12, c[0x0][0x1e8] ;  /* 0x00007a000c0c7a20 */ /* 0x000fe40000410000 */
[----:B0-----:R-:W-:-:S05]  /*6580*/  FFMA.FTZ R9, R9, R252, 1.1641532182693481445e-10 ;  /* 0x2f00000009097423 */ /* 0x001fca00000100fc */
[----:B------:R-:W-:Y:S01]  /*6590*/  FSETP.GTU.FTZ.AND P5, PT, R9, c[0x0][0x1e4], PT ;  /* 0x0000790009007a0b */ /* 0x000fe20003fbc000 */
[----:B------:R-:W-:-:S03]  /*65a0*/  @P0 HADD2.F32 R9, -RZ, R43.H1_H1 ;  /* 0x3000002bff090230 */ /* 0x000fc60000004100 */
[----:B------:R-:W-:Y:S02]  /*65b0*/  FSEL R12, R12, RZ, !P5 ;  /* 0x000000ff0c0c7208 */ /* 0x000fe40006800000 */
[----:B------:R-:W-:Y:S02]  /*65c0*/  SEL R25, RZ, 0x1000000, P5 ;  /* 0x01000000ff197807 */ /* 0x000fe40002800000 */
[----:B------:R-:W-:Y:S01]  /*65d0*/  ISETP.NE.AND P5, PT, R10, RZ, PT ;  /* 0x000000ff0a00720c */ /* 0x000fe20003fa5270 */
[----:B------:R-:W-:Y:S01]  /*65e0*/  FMUL.FTZ R30, R251, R12 ;  /* 0x0000000cfb1e7220 */ /* 0x000fe20000410000 */
[----:B------:R-:W-:Y:S01]  /*65f0*/  F2FP.PACK_AB R12, R20, R19 ;  /* 0x00000013140c723e */ /* 0x000fe200000000ff */
[----:B------:R-:W-:Y:S01]  /*6600*/  IMAD.WIDE.U32 R10, R7, R174, c[0x0][0x188] ;  /* 0x00006200070a7625 */ /* 0x000fe200078e00ae */
[----:B------:R-:W-:Y:S02]  /*6610*/  LOP3.LUT R18, R18, R25, R17, 0xfe, !PT ;  /* 0x0000001912127212 */ /* 0x000fe400078efe11 */
[----:B------:R-:W-:Y:S01]  /*6620*/  SEL R17, RZ, 0x1, P5 ;  /* 0x00000001ff117807 */ /* 0x000fe20002800000 */
[----:B------:R-:W-:Y:S01]  /*6630*/  @P0 FADD.FTZ R30, R9, R30 ;  /* 0x0000001e091e0221 */ /* 0x000fe20000010000 */
[----:B------:R-:W-:-:S02]  /*6640*/  SEL R9, RZ, 0x1, P2 ;  /* 0x00000001ff097807 */ /* 0x000fc40001000000 */
[----:B------:R-:W-:Y:S02]  /*6650*/  SEL R25, RZ, 0x1, P3 ;  /* 0x00000001ff197807 */ /* 0x000fe40001800000 */
[----:B------:R-:W-:-:S05]  /*6660*/  F2FP.PACK_AB R15, R30, R29 ;  /* 0x0000001d1e0f723e */ /* 0x000fca00000000ff */
        /* <DEDUP_REMOVED lines=29> */
.L_x_32940:
[----:B0-----:R-:W-:Y:S02]  /*6840*/  IMAD.MOV.U32 R7, RZ, RZ, R186 ;  /* 0x000000ffff077224 */ /* 0x001fe400078e00ba */
.L_x_32941:
[----:B------:R-:W-:Y:S05]  /*6850*/  BSYNC B1 ;  /* 0x0000000000017941 */ /* 0x000fea0003800000 */
.L_x_32939:
        /* <DEDUP_REMOVED lines=16> */
.L_x_32945:
[----:B------:R-:W-:Y:S05]  /*6960*/  BSYNC B2 ;  /* 0x0000000000027941 */ /* 0x000fea0003800000 */
.L_x_32944:
        /* <DEDUP_REMOVED lines=38> */
[----:B------:R-:W-:-:S05]  /*6bd0*/  IMAD.WIDE.U32 R10, R11, -0x326172a9, RZ ;  /* 0xcd9e8d570b0a7825 */ /* 0x000fca00078e00ff */
[----:B------:R-:W-:Y:S02]  /*6be0*/  LOP3.LUT R178, R11, UR25, R26, 0x96, !PT ;  /* 0x000000190bb27c12 */ /* 0x000fe4000f8e961a */
[----:B------:R-:W-:Y:S01]  /*6bf0*/  MOV R186, R10 ;  /* 0x0000000a00ba7202 */ /* 0x000fe20000000f00 */
[----:B------:R-:W-:-:S04]  /*6c00*/  IMAD.WIDE.U32 R10, R9, -0x2daee0ad, RZ ;  /* 0xd2511f53090a7825 */ /* 0x000fc800078e00ff */
[----:B------:R-:W-:Y:S01]  /*6c10*/  IMAD.MOV.U32 R184, RZ, RZ, R10 ;  /* 0x000000ffffb87224 */ /* 0x000fe200078e000a */
[----:B------:R-:W-:Y:S02]  /*6c20*/  LOP3.LUT R179, R11, UR26, R16, 0x96, !PT ;  /* 0x0000001a0bb37c12 */ /* 0x000fe4000f8e9610 */
.L_x_32943:
[----:B------:R-:W-:Y:S05]  /*6c30*/  BSYNC B1 ;  /* 0x0000000000017941 */ /* 0x000fea0003800000 */
.L_x_32942:
[----:B------:R-:W0:Y:S01]  /*6c40*/  I2F.U32 R7, R7 ;  /* 0x0000000700077306 */ /* 0x000e220000201000 */
[----:B-----5:R-:W-:Y:S01]  /*6c50*/  HADD2.F32 R10, -RZ, R12.H0_H0 ;  /* 0x2000000cff0a7230 */ /* 0x020fe20000004100 */
[----:B------:R-:W-:Y:S01]  /*6c60*/  LOP3.LUT R8, R8, 0xfffffffb, RZ, 0xc0, !PT ;  /* 0xfffffffb08087812 */ /* 0x000fe200078ec0ff */
        /* <DEDUP_REMOVED lines=21> */
.L_x_32947:
[----:B------:R-:W-:Y:S02]  /*6dc0*/  MOV R9, R186 ;  /* 0x000000ba00097202 */ /* 0x000fe40000000f00 */
.L_x_32948:
[----:B------:R-:W-:Y:S05]  /*6dd0*/  BSYNC B1 ;  /* 0x0000000000017941 */ /* 0x000fea0003800000 */
.L_x_32946:
        /* <DEDUP_REMOVED lines=16> */
.L_x_32952:
[----:B------:R-:W-:Y:S05]  /*6ee0*/  BSYNC B2 ;  /* 0x0000000000027941 */ /* 0x000fea0003800000 */
.L_x_32951:
        /* <DEDUP_REMOVED lines=44> */
.L_x_32950:
[----:B------:R-:W-:Y:S05]  /*71b0*/  BSYNC B1 ;  /* 0x0000000000017941 */ /* 0x000fea0003800000 */
.L_x_32949:
        /* <DEDUP_REMOVED lines=24> */
.L_x_32954:
[----:B------:R-:W-:Y:S02]  /*7340*/  IMAD.MOV.U32 R12, RZ, RZ, R186 ;  /* 0x000000ffff0c7224 */ /* 0x000fe400078e00ba */
.L_x_32955:
[----:B------:R-:W-:Y:S05]  /*7350*/  BSYNC B1 ;  /* 0x0000000000017941 */ /* 0x000fea0003800000 */
.L_x_32953:
        /* <DEDUP_REMOVED lines=16> */
.L_x_32959:
[----:B------:R-:W-:Y:S05]  /*7460*/  BSYNC B2 ;  /* 0x0000000000027941 */ /* 0x000fea0003800000 */
.L_x_32958:
        /* <DEDUP_REMOVED lines=44> */
.L_x_32957:
[----:B------:R-:W-:Y:S05]  /*7730*/  BSYNC B1 ;  /* 0x0000000000017941 */ /* 0x000fea0003800000 */
.L_x_32956:
        /* <DEDUP_REMOVED lines=11> */
[----:B------:R-:W-:-:S05]  /*77f0*/  @P0 HADD2.F32 R11, -RZ, R41.H0_H0 ;  /* 0x20000029ff0b0230 */ /* 0x000fca0000004100 */
        /* <DEDUP_REMOVED lines=10> */
.L_x_32961:
[----:B------:R-:W-:Y:S02]  /*78a0*/  IMAD.MOV.U32 R11, RZ, RZ, R186 ;  /* 0x000000ffff0b7224 */ /* 0x000fe400078e00ba */
.L_x_32962:
[----:B------:R-:W-:Y:S05]  /*78b0*/  BSYNC B1 ;  /* 0x0000000000017941 */ /* 0x000fea0003800000 */
.L_x_32960:
        /* <DEDUP_REMOVED lines=16> */
.L_x_32966:
[----:B------:R-:W-:Y:S05]  /*79c0*/  BSYNC B2 ;  /* 0x0000000000027941 */ /* 0x000fea0003800000 */
.L_x_32965:
        /* <DEDUP_REMOVED lines=44> */
.L_x_32964:
[----:B------:R-:W-:Y:S05]  /*7c90*/  BSYNC B1 ;  /* 0x0000000000017941 */ /* 0x000fea0003800000 */
.L_x_32963:
        /* <DEDUP_REMOVED lines=22> */
.L_x_32968:
[----:B------:R-:W-:Y:S02]  /*7e00*/  MOV R12, R186 ;  /* 0x000000ba000c7202 */ /* 0x000fe40000000f00 */
.L_x_32969:
[----:B------:R-:W-:Y:S05]  /*7e10*/  BSYNC B1 ;  /* 0x0000000000017941 */ /* 0x000fea0003800000 */
.L_x_32967:
        /* <DEDUP_REMOVED lines=16> */
.L_x_32973:
[----:B------:R-:W-:Y:S05]  /*7f20*/  BSYNC B2 ;  /* 0x0000000000027941 */ /* 0x000fea0003800000 */
.L_x_32972:
        /* <DEDUP_REMOVED lines=8> */
[----:B------:R-:W-:Y:S01]  /*7fb0*/  IMAD.WIDE.U32 R26, R25, -0x2daee0ad, RZ ;  /* 0xd2511f53191a7825 */ /* 0x000fe200078e00ff */
[----:B------:R-:W-:Y:S02]  /*7fc0*/  HFMA2.MMA R25, -RZ, RZ, 0, 0 ;  /* 0x00000000ff197435 */ /* 0x000fe400000001ff */
        /* <DEDUP_REMOVED lines=34> */
.L_x_32971:
[----:B------:R-:W-:Y:S05]  /*81f0*/  BSYNC B1 ;  /* 0x0000000000017941 */ /* 0x000fea0003800000 */
.L_x_32970:
        /* <DEDUP_REMOVED lines=22> */
.L_x_32975:
[----:B------:R-:W-:Y:S02]  /*8360*/  IMAD.MOV.U32 R13, RZ, RZ, R186 ;  /* 0x000000ffff0d7224 */ /* 0x000fe400078e00ba */
.L_x_32976:
[----:B------:R-:W-:Y:S05]  /*8370*/  BSYNC B1 ;  /* 0x0000000000017941 */ /* 0x000fea0003800000 */
.L_x_32974:
        /* <DEDUP_REMOVED lines=16> */
.L_x_32980:
[----:B------:R-:W-:Y:S05]  /*8480*/  BSYNC B2 ;  /* 0x0000000000027941 */ /* 0x000fea0003800000 */
.L_x_32979:
        /* <DEDUP_REMOVED lines=44> */
.L_x_32978:
[----:B------:R-:W-:Y:S05]  /*8750*/  BSYNC B1 ;  /* 0x0000000000017941 */ /* 0x000fea0003800000 */
.L_x_32977:
        /* <DEDUP_REMOVED lines=22> */
.L_x_32982:
[----:B------:R-:W-:Y:S02]  /*88c0*/  IMAD.MOV.U32 R14, RZ, RZ, R186 ;  /* 0x000000ffff0e7224 */ /* 0x000fe400078e00ba */
.L_x_32983:
[----:B------:R-:W-:Y:S05]  /*88d0*/  BSYNC B1 ;  /* 0x0000000000017941 */ /* 0x000fea0003800000 */
.L_x_32981:
        /* <DEDUP_REMOVED lines=16> */
.L_x_32987:
[----:B------:R-:W-:Y:S05]  /*89e0*/  BSYNC B2 ;  /* 0x0000000000027941 */ /* 0x000fea0003800000 */
.L_x_32986:
        /* <DEDUP_REMOVED lines=44> */
.L_x_32985:
[----:B------:R-:W-:Y:S05]  /*8cb0*/  BSYNC B1 ;  /* 0x0000000000017941 */ /* 0x000fea0003800000 */
.L_x_32984:
        /* <DEDUP_REMOVED lines=22> */
.L_x_32989:
[----:B------:R-:W-:Y:S02]  /*8e20*/  MOV R25, R186 ;  /* 0x000000ba00197202 */ /* 0x000fe40000000f00 */
.L_x_32990:
[----:B------:R-:W-:Y:S05]  /*8e30*/  BSYNC B1 ;  /* 0x0000000000017941 */ /* 0x000fea0003800000 */
.L_x_32988:
        /* <DEDUP_REMOVED lines=18> */
.L_x_32994:
[----:B------:R-:W-:Y:S05]  /*8f60*/  BSYNC B2 ;  /* 0x0000000000027941 */ /* 0x000fea0003800000 */
.L_x_32993:
        /* <DEDUP_REMOVED lines=44> */
.L_x_32992:
[----:B------:R-:W-:Y:S05]  /*9230*/  BSYNC B1 ;  /* 0x0000000000017941 */ /* 0x000fea0003800000 */
.L_x_32991:
[----:B------:R0:W1:Y:S01]  /*9240*/  I2F.U32 R17, R25 ;  /* 0x0000001900117306 */ /* 0x0000620000201000 */
[----:B------:R-:W-:Y:S01]  /*9250*/  HADD2.F32 R16, -RZ, R15.H1_H1 ;  /* 0x3000000fff107230 */ /* 0x000fe20000004100 */
[----:B------:R-:W-:Y:S02]  /*9260*/  SEL R26, RZ, 0x10000, P5 ;  /* 0x00010000ff1a7807 */ /* 0x000fe40002800000 */
[----:B------:R-:W-:Y:S02]  /*9270*/  F2FP.PACK_AB R142, R13, R12 ;  /* 0x0000000c0d8e723e */ /* 0x000fe400000000ff */
[----:B------:R-:W-:Y:S01]  /*9280*/  FMUL.FTZ R16, R16, R145 ;  /* 0x0000009110107220 */ /* 0x000fe20000410000 */
[----:B------:R-:W-:Y:S02]  /*9290*/  F2FP.PACK_AB R141, R11, R10 ;  /* 0x0000000a0b8d723e */ /* 0x000fe400000000ff */
[----:B0-----:R-:W-:Y:S01]  /*92a0*/  SEL R25, RZ, 0x100, P4 ;  /* 0x00000100ff197807 */ /* 0x001fe20002000000 */
[----:B------:R-:W-:Y:S01]  /*92b0*/  FMUL.FTZ R16, R16, c[0x0][0x1e8] ;  /* 0x00007a0010107a20 */ /* 0x000fe20000410000 */
[----:B------:R-:W-:-:S02]  /*92c0*/  F2FP.PACK_AB R140, R9, R7 ;  /* 0x00000007098c723e */ /* 0x000fc400000000ff */
        /* <DEDUP_REMOVED lines=9> */
[----:B------:R-:W-:Y:S01]  /*9360*/  @P0 HADD2.F32 R16, -RZ, R43.H1_H1 ;  /* 0x3000002bff100230 */ /* 0x000fe20000004100 */
[----:B------:R-:W-:Y:S02]  /*9370*/  LOP3.LUT R26, R25, R27, R26, 0xfe, !PT ;  /* 0x0000001b191a7212 */ /* 0x000fe400078efe1a */
[----:B------:R-:W-:Y:S02]  /*9380*/  SEL R25, RZ, 0x1, P2 ;  /* 0x00000001ff197807 */ /* 0x000fe40001000000 */
[----:B------:R-:W-:-:S02]  /*9390*/  @P0 FADD.FTZ R15, R16, R15 ;  /* 0x0000000f100f0221 */ /* 0x000fc40000010000 */
[----:B------:R-:W-:-:S03]  /*93a0*/  IMAD.WIDE.U32 R16, R18, R174, c[0x0][0x188] ;  /* 0x0000620012107625 */ /* 0x000fc600078e00ae */
[----:B------:R-:W-:-:S05]  /*93b0*/  F2FP.PACK_AB R143, R15, R14 ;  /* 0x0000000e0f8f723e */ /* 0x000fca00000000ff */
        /* <DEDUP_REMOVED lines=29> */
.L_x_32996:
[----:B0-----:R-:W-:Y:S02]  /*9590*/  IMAD.MOV.U32 R18, RZ, RZ, R186 ;  /* 0x000000ffff127224 */ /* 0x001fe400078e00ba */
.L_x_32997:
[----:B------:R-:W-:Y:S05]  /*95a0*/  BSYNC B1 ;  /* 0x0000000000017941 */ /* 0x000fea0003800000 */
.L_x_32995:
        /* <DEDUP_REMOVED lines=16> */
.L_x_33001:
[----:B------:R-:W-:Y:S05]  /*96b0*/  BSYNC B2 ;  /* 0x0000000000027941 */ /* 0x000fea0003800000 */
.L_x_33000:
        /* <DEDUP_REMOVED lines=44> */
.L_x_32999:
[----:B------:R-:W-:Y:S05]  /*9980*/  BSYNC B1 ;  /* 0x0000000000017941 */ /* 0x000fea0003800000 */
.L_x_32998:
        /* <DEDUP_REMOVED lines=11> */
[----:B------:R-:W-:-:S03]  /*9a40*/  @P0 HADD2.F32 R17, -RZ, R40.H0_H0 ;  /* 0x20000028ff110230 */ /* 0x000fc60000004100 */
        /* <DEDUP_REMOVED lines=12> */
.L_x_33003:
[----:B------:R-:W-:Y:S02]  /*9b10*/  IMAD.MOV.U32 R17, RZ, RZ, R186 ;  /* 0x000000ffff117224 */ /* 0x000fe400078e00ba */
.L_x_33004:
[----:B------:R-:W-:Y:S05]  /*9b20*/  BSYNC B1 ;  /* 0x0000000000017941 */ /* 0x000fea0003800000 */
.L_x_33002:
        /* <DEDUP_REMOVED lines=16> */
.L_x_33008:
[----:B------:R-:W-:Y:S05]  /*9c30*/  BSYNC B2 ;  /* 0x0000000000027941 */ /* 0x000fea0003800000 */
.L_x_33007:
        /* <DEDUP_REMOVED lines=44> */
.L_x_33006:
[----:B------:R-:W-:Y:S05]  /*9f00*/  BSYNC B1 ;  /* 0x0000000000017941 */ /* 0x000fea0003800000 */
.L_x_33005:
        /* <DEDUP_REMOVED lines=24> */
.L_x_33010:
[----:B------:R-:W-:Y:S02]  /*a090*/  MOV R18, R186 ;  /* 0x000000ba00127202 */ /* 0x000fe40000000f00 */
.L_x_33011:
[----:B------:R-:W-:Y:S05]  /*a0a0*/  BSYNC B1 ;  /* 0x0000000000017941 */ /* 0x000fea0003800000 */
.L_x_33009:
        /* <DEDUP_REMOVED lines=16> */
.L_x_33015:
[----:B------:R-:W-:Y:S05]  /*a1b0*/  BSYNC B2 ;  /* 0x0000000000027941 */ /* 0x000fea0003800000 */
.L_x_33014:
        /* <DEDUP_REMOVED lines=44> */
.L_x_33013:
[----:B------:R-:W-:Y:S05]  /*a480*/  BSYNC B1 ;  /* 0x0000000000017941 */ /* 0x000fea0003800000 */
.L_x_33012:
        /* <DEDUP_REMOVED lines=22> */
.L_x_33017:
[----:B------:R-:W-:Y:S02]  /*a5f0*/  IMAD.MOV.U32 R25, RZ, RZ, R186 ;  /* 0x000000ffff197224 */ /* 0x000fe400078e00ba */
.L_x_33018:
[----:B------:R-:W-:Y:S05]  /*a600*/  BSYNC B1 ;  /* 0x0000000000017941 */ /* 0x000fea0003800000 */
.L_x_33016:
        /* <DEDUP_REMOVED lines=16> */
.L_x_33022:
[----:B------:R-:W-:Y:S05]  /*a710*/  BSYNC B2 ;  /* 0x0000000000027941 */ /* 0x000fea0003800000 */
.L_x_33021:
        /* <DEDUP_REMOVED lines=44> */
.L_x_33020:
[----:B------:R-:W-:Y:S05]  /*a9e0*/  BSYNC B1 ;  /* 0x0000000000017941 */ /* 0x000fea0003800000 */
.L_x_33019:
        /* <DEDUP_REMOVED lines=22> */
.L_x_33024:
[----:B------:R-:W-:Y:S02]  /*ab50*/  IMAD.MOV.U32 R28, RZ, RZ, R186 ;  /* 0x000000ffff1c7224 */ /* 0x000fe400078e00ba */
.L_x_33025:
[----:B------:R-:W-:Y:S05]  /*ab60*/  BSYNC B1 ;  /* 0x0000000000017941 */ /* 0x000fea0003800000 */
.L_x_33023:
        /* <DEDUP_REMOVED lines=16> */
.L_x_33029:
[----:B------:R-:W-:Y:S05]  /*ac70*/  BSYNC B2 ;  /* 0x0000000000027941 */ /* 0x000fea0003800000 */
.L_x_33028:
        /* <DEDUP_REMOVED lines=44> */
.L_x_33027:
[----:B------:R-:W-:Y:S05]  /*af40*/  BSYNC B1 ;  /* 0x0000000000017941 */ /* 0x000fea0003800000 */
.L_x_33026:
        /* <DEDUP_REMOVED lines=22> */
.L_x_33031:
[----:B------:R-:W-:Y:S02]  /*b0b0*/  MOV R27, R186 ;  /* 0x000000ba001b7202 */ /* 0x000fe40000000f00 */
.L_x_33032:
[----:B------:R-:W-:Y:S05]  /*b0c0*/  BSYNC B1 ;  /* 0x0000000000017941 */ /* 0x000fea0003800000 */
.L_x_33030:
        /* <DEDUP_REMOVED lines=16> */
.L_x_33036:
[----:B------:R-:W-:Y:S05]  /*b1d0*/  BSYNC B2 ;  /* 0x0000000000027941 */ /* 0x000fea0003800000 */
.L_x_33035:
[----:B------:R-:W-:Y:S01]  /*b1e0*/  LOP3.LUT R28, R28, UR5, R5, 0x96, !PT ;  /* 0x000000051c1c7c12 */ /* 0x000fe2000f8e9605 */
[----:B------:R-:W-:-:S04]  /*b1f0*/  IMAD.HI.U32 R31, R2, -0x326172a9, RZ ;  /* 0xcd9e8d57021f7827 */ /* 0x000fc800078e00ff */
[----:B------:R-:W-:Y:S01]  /*b200*/  IMAD R147, R2, -0x326172a9, RZ ;  /* 0xcd9e8d5702937824 */ /* 0x000fe200078e02ff */
[----:B------:R-:W-:Y:S01]  /*b210*/  LOP3.LUT R31, R31, UR4, R4, 0x96, !PT ;  /* 0x000000041f1f7c12 */ /* 0x000fe2000f8e9604 */
[----:B------:R-:W-:-:S04]  /*b220*/  IMAD.WIDE.U32 R140, R28, -0x326172a9, RZ ;  /* 0xcd9e8d571c8c7825 */ /* 0x000fc800078e00ff */
[----:B------:R-:W-:Y:S01]  /*b230*/  IMAD.WIDE.U32 R148, R31, -0x2daee0ad, RZ ;  /* 0xd2511f531f947825 */ /* 0x000fe200078e00ff */
[----:B------:R-:W-:Y:S01]  /*b240*/  LOP3.LUT R147, R141, UR9, R147, 0x96, !PT ;  /* 0x000000098d937c12 */ /* 0x000fe2000f8e9693 */
[----:B------:R-:W-:Y:S02]  /*b250*/  HFMA2.MMA R31, -RZ, RZ, 0, 0 ;  /* 0x00000000ff1f7435 */ /* 0x000fe400000001ff */
        /* <DEDUP_REMOVED lines=36> */
.L_x_33034:
[----:B------:R-:W-:Y:S05]  /*b4a0*/  BSYNC B1 ;  /* 0x0000000000017941 */ /* 0x000fea0003800000 */
.L_x_33033:
        /* <DEDUP_REMOVED lines=22> */
.L_x_33038:
[----:B------:R-:W-:Y:S02]  /*b610*/  IMAD.MOV.U32 R28, RZ, RZ, R186 ;  /* 0x000000ffff1c7224 */ /* 0x000fe400078e00ba */
.L_x_33039:
[----:B------:R-:W-:Y:S05]  /*b620*/  BSYNC B1 ;  /* 0x0000000000017941 */ /* 0x000fea0003800000 */
.L_x_33037:
        /* <DEDUP_REMOVED lines=16> */
.L_x_33043:
[----:B------:R-:W-:Y:S05]  /*b730*/  BSYNC B2 ;  /* 0x0000000000027941 */ /* 0x000fea0003800000 */
.L_x_33042:
        /* <DEDUP_REMOVED lines=44> */
.L_x_33041:
[----:B------:R-:W-:Y:S05]  /*ba00*/  BSYNC B1 ;  /* 0x0000000000017941 */ /* 0x000fea0003800000 */
.L_x_33040:
        /* <DEDUP_REMOVED lines=22> */
.L_x_33045:
[----:B------:R-:W-:Y:S02]  /*bb70*/  IMAD.MOV.U32 R31, RZ, RZ, R186 ;  /* 0x000000ffff1f7224 */ /* 0x000fe400078e00ba */
.L_x_33046:
[----:B------:R-:W-:Y:S05]  /*bb80*/  BSYNC B1 ;  /* 0x0000000000017941 */ /* 0x000fea0003800000 */
.L_x_33044:
        /* <DEDUP_REMOVED lines=18> */
.L_x_33050:
[----:B------:R-:W-:Y:S05]  /*bcb0*/  BSYNC B2 ;  /* 0x0000000000027941 */ /* 0x000fea0003800000 */
.L_x_33049:
        /* <DEDUP_REMOVED lines=39> */
[----:B------:R-:W-:Y:S01]  /*bf30*/  IMAD.MOV.U32 R148, RZ, RZ, RZ ;  /* 0x000000ffff947224 */ /* 0x000fe200078e00ff */
[----:B------:R-:W-:Y:S01]  /*bf40*/  MOV R186, R140 ;  /* 0x0000008c00ba7202 */ /* 0x000fe20000000f00 */
[----:B------:R-:W-:-:S04]  /*bf50*/  IMAD.WIDE.U32 R140, R142, -0x2daee0ad, RZ ;  /* 0xd2511f538e8c7825 */ /* 0x000fc800078e00ff */
[----:B------:R-:W-:Y:S01]  /*bf60*/  IMAD.MOV.U32 R184, RZ, RZ, R140 ;  /* 0x000000ffffb87224 */ /* 0x000fe200078e008c */
[----:B------:R-:W-:Y:S02]  /*bf70*/  LOP3.LUT R179, R141, UR26, R146, 0x96, !PT ;  /* 0x0000001a8db37c12 */ /* 0x000fe4000f8e9692 */
.L_x_33048:
[----:B------:R-:W-:Y:S05]  /*bf80*/  BSYNC B1 ;  /* 0x0000000000017941 */ /* 0x000fea0003800000 */
.L_x_33047:
[----:B------:R-:W0:Y:S01]  /*bf90*/  I2F.U32 R31, R31 ;  /* 0x0000001f001f7306 */ /* 0x000e220000201000 */
[----:B------:R-:W-:Y:S01]  /*bfa0*/  HADD2.F32 R142, -RZ, R143.H1_H1 ;  /* 0x3000008fff8e7230 */ /* 0x000fe20000004100 */
[----:B------:R-:W-:Y:S01]  /*bfb0*/  SEL R149, RZ, 0x10000, P5 ;  /* 0x00010000ff957807 */ /* 0x000fe20002800000 */
[----:B------:R-:W-:Y:S01]  /*bfc0*/  IMAD.WIDE.U32 R146, R144, R174, c[0x0][0x188] ;  /* 0x0000620090927625 */ /* 0x000fe200078e00ae */
[----:B------:R-:W-:Y:S02]  /*bfd0*/  SEL R150, RZ, 0x100, P4 ;  /* 0x00000100ff967807 */ /* 0x000fe40002000000 */
[----:B------:R-:W-:Y:S01]  /*bfe0*/  F2FP.PACK_AB R141, R25, R18 ;  /* 0x00000012198d723e */ /* 0x000fe200000000ff */
[----:B------:R-:W-:Y:S01]  /*bff0*/  FMUL.FTZ R142, R142, R145 ;  /* 0x000000918e8e7220 */ /* 0x000fe20000410000 */
[----:B------:R-:W-:Y:S02]  /*c000*/  LOP3.LUT P5, RZ, R8, 0x4, RZ, 0xc0, !PT ;  /* 0x0000000408ff7812 */ /* 0x000fe400078ac0ff */
[----:B------:R-:W-:Y:S01]  /*c010*/  IADD3 R153, R6, 0x80, RZ ;  /* 0x0000008006997810 */ /* 0x000fe20007ffe0ff */
[----:B------:R-:W-:-:S02]  /*c020*/  FMUL.FTZ R142, R142, c[0x0][0x1e8] ;  /* 0x00007a008e8e7a20 */ /* 0x000fc40000410000 */
[----:B0-----:R-:W-:-:S05]  /*c030*/  FFMA.FTZ R140, R31, R252, 1.1641532182693481445e-10 ;  /* 0x2f0000001f8c7423 */ /* 0x001fca00000100fc */
[----:B------:R-:W-:Y:S01]  /*c040*/  FSETP.GTU.FTZ.AND P6, PT, R140, c[0x0][0x1e4], PT ;  /* 0x000079008c007a0b */ /* 0x000fe20003fdc000 */
[----:B------:R-:W-:-:S03]  /*c050*/  @P0 HADD2.F32 R140, -RZ, R43.H1_H1 ;  /* 0x3000002bff8c0230 */ /* 0x000fc60000004100 */
[----:B------:R-:W-:Y:S02]  /*c060*/  FSEL R142, R142, RZ, !P6 ;  /* 0x000000ff8e8e7208 */ /* 0x000fe40007000000 */
[----:B------:R-:W-:Y:S02]  /*c070*/  SEL R151, RZ, 0x1000000, P6 ;  /* 0x01000000ff977807 */ /* 0x000fe40003000000 */
[----:B------:R-:W-:Y:S01]  /*c080*/  LOP3.LUT P6, RZ, R8, 0x2, RZ, 0xc0, !PT ;  /* 0x0000000208ff7812 */ /* 0x000fe200078cc0ff */
[----:B------:R-:W-:Y:S01]  /*c090*/  FMUL.FTZ R31, R219, R142 ;  /* 0x0000008edb1f7220 */ /* 0x000fe20000410000 */
[----:B------:R-:W-:Y:S02]  /*c0a0*/  F2FP.PACK_AB R142, R27, R26 ;  /* 0x0000001a1b8e723e */ /* 0x000fe400000000ff */
[----:B------:R-:W-:Y:S01]  /*c0b0*/  LOP3.LUT R150, R150, R151, R149, 0xfe, !PT ;  /* 0x0000009796967212 */ /* 0x000fe200078efe95 */
[----:B------:R-:W-:Y:S01]  /*c0c0*/  @P0 FADD.FTZ R31, R140, R31 ;  /* 0x0000001f8c1f0221 */ /* 0x000fe20000010000 */
[----:B------:R-:W-:-:S02]  /*c0d0*/  F2FP.PACK_AB R140, R17, R16 ;  /* 0x00000010118c723e */ /* 0x000fc400000000ff */
[----:B------:R-:W-:Y:S02]  /*c0e0*/  SEL R149, RZ, 0x1, P2 ;  /* 0x00000001ff957807 */ /* 0x000fe40001000000 */
[----:B------:R-:W-:-:S05]  /*c0f0*/  F2FP.PACK_AB R143, R31, R28 ;  /* 0x0000001c1f8f723e */ /* 0x000fca00000000ff */
        /* <DEDUP_REMOVED lines=30> */
.L_x_33052:
[----:B------:R-:W-:Y:S02]  /*c2e0*/  MOV R144, R186 ;  /* 0x000000ba00907202 */ /* 0x000fe40000000f00 */
.L_x_33053:
[----:B------:R-:W-:Y:S05]  /*c2f0*/  BSYNC B1 ;  /* 0x0000000000017941 */ /* 0x000fea0003800000 */
.L_x_33051:
        /* <DEDUP_REMOVED lines=16> */
.L_x_33057:
[----:B------:R-:W-:Y:S05]  /*c400*/  BSYNC B2 ;  /* 0x0000000000027941 */ /* 0x000fea0003800000 */
.L_x_33056:
        /* <DEDUP_REMOVED lines=44> */
.L_x_33055:
[----:B------:R-:W-:Y:S05]  /*c6d0*/  BSYNC B1 ;  /* 0x0000000000017941 */ /* 0x000fea0003800000 */
.L_x_33054:
[----:B------:R-:W0:Y:S01]  /*c6e0*/  I2F.U32 R147, R144 ;  /* 0x0000009000937306 */ /* 0x000e220000201000 */
[----:B-----5:R-:W-:Y:S01]  /*c6f0*/  HADD2.F32 R148, -RZ, R140.H0_H0 ;  /* 0x2000008cff947230 */ /* 0x020fe20000004100 */
[----:B------:R-:W-:Y:S01]  /*c700*/  LOP3.LUT R8, R8, 0xfffffffb, RZ, 0xc0, !PT ;  /* 0xfffffffb08087812 */ /* 0x000fe200078ec0ff */
[----:B------:R-:W-:Y:S03]  /*c710*/  BSSY B1, `(.L_x_33058) ;  /* 0x0000016000017945 */ /* 0x000fe60003800000 */
        /* <DEDUP_REMOVED lines=8> */
[C---:B------:R-:W-:Y:S01]  /*c7a0*/  ISETP.NE.AND P1, PT, R146.reuse, 0x1, PT ;  /* 0x000000019200780c */ /* 0x040fe20003f25270 */
[----:B------:R-:W-:Y:S01]  /*c7b0*/  @P0 FADD.FTZ R144, R147, R144 ;  /* 0x0000009093900221 */ /* 0x000fe20000010000 */
        /* <DEDUP_REMOVED lines=10> */
.L_x_33059:
[----:B------:R-:W-:Y:S02]  /*c860*/  IMAD.MOV.U32 R152, RZ, RZ, R186 ;  /* 0x000000ffff987224 */ /* 0x000fe400078e00ba */
.L_x_33060:
[----:B------:R-:W-:Y:S05]  /*c870*/  BSYNC B1 ;  /* 0x0000000000017941 */ /* 0x000fea0003800000 */
.L_x_33058:
        /* <DEDUP_REMOVED lines=16> */
.L_x_33064:
[----:B------:R-:W-:Y:S05]  /*c980*/  BSYNC B2 ;  /* 0x0000000000027941 */ /* 0x000fea0003800000 */
.L_x_33063:
        /* <DEDUP_REMOVED lines=44> */
.L_x_33062:
[----:B------:R-:W-:Y:S05]  /*cc50*/  BSYNC B1 ;  /* 0x0000000000017941 */ /* 0x000fea0003800000 */
.L_x_33061:
        /* <DEDUP_REMOVED lines=24> */
.L_x_33066:
[----:B------:R-:W-:Y:S02]  /*cde0*/  IMAD.MOV.U32 R140, RZ, RZ, R186 ;  /* 0x000000ffff8c7224 */ /* 0x000fe400078e00ba */
.L_x_33067:
[----:B------:R-:W-:Y:S05]  /*cdf0*/  BSYNC B1 ;  /* 0x0000000000017941 */ /* 0x000fea0003800000 */
.L_x_33065:
        /* <DEDUP_REMOVED lines=16> */
.L_x_33071:
[----:B------:R-:W-:Y:S05]  /*cf00*/  BSYNC B2 ;  /* 0x0000000000027941 */ /* 0x000fea0003800000 */
.L_x_33070:
        /* <DEDUP_REMOVED lines=44> */
.L_x_33069:
[----:B------:R-:W-:Y:S05]  /*d1d0*/  BSYNC B1 ;  /* 0x0000000000017941 */ /* 0x000fea0003800000 */
.L_x_33068:
[----:B------:R0:W1:Y:S01]  /*d1e0*/  I2F.U32 R147, R140 ;  /* 0x0000008c00937306 */ /* 0x0000620000201000 */
[----:B------:R-:W-:Y:S01]  /*d1f0*/  HADD2.F32 R150, -RZ, R141.H0_H0 ;  /* 0x2000008dff967230 */ /* 0x000fe20000004100 */
[----:B------:R-:W-:Y:S01]  /*d200*/  ISETP.NE.AND P2, PT, R148, 0x1, PT ;  /* 0x000000019400780c */ /* 0x000fe20003f45270 */
[----:B------:R-:W-:Y:S03]  /*d210*/  BSSY B1, `(.L_x_33072) ;  /* 0x0000014000017945 */ /* 0x000fe60003800000 */
[----:B------:R-:W-:Y:S01]  /*d220*/  FMUL.FTZ R150, R150, R145 ;  /* 0x0000009196967220 */ /* 0x000fe20000410000 */
[----:B0-----:R-:W-:-:S03]  /*d230*/  @P0 HADD2.F32 R140, -RZ, R41.H0_H0 ;  /* 0x20000029ff8c0230 */ /* 0x001fc60000004100 */
[----:B------:R-:W-:Y:S02]  /*d240*/  FMUL.FTZ R150, R150, c[0x0][0x1e8] ;  /* 0x00007a0096967a20 */ /* 0x000fe40000410000 */
[----:B-1----:R-:W-:-:S05]  /*d250*/  FFMA.FTZ R147, R147, R252, 1.1641532182693481445e-10 ;  /* 0x2f00000093937423 */ /* 0x002fca00000100fc */
        /* <DEDUP_REMOVED lines=14> */
.L_x_33073:
[----:B------:R-:W-:Y:S02]  /*d340*/  MOV R140, R186 ;  /* 0x000000ba008c7202 */ /* 0x000fe40000000f00 */
.L_x_33074:
[----:B------:R-:W-:Y:S05]  /*d350*/  BSYNC B1 ;  /* 0x0000000000017941 */ /* 0x000fea0003800000 */
.L_x_33072:
        /* <DEDUP_REMOVED lines=16> */
.L_x_33078:
[----:B------:R-:W-:Y:S05]  /*d460*/  BSYNC B2 ;  /* 0x0000000000027941 */ /* 0x000fea0003800000 */
.L_x_33077:
        /* <DEDUP_REMOVED lines=44> */
.L_x_33076:
[----:B------:R-:W-:Y:S05]  /*d730*/  BSYNC B1 ;  /* 0x0000000000017941 */ /* 0x000fea0003800000 */
.L_x_33075:
        /* <DEDUP_REMOVED lines=22> */
.L_x_33080:
[----:B------:R-:W-:Y:S02]  /*d8a0*/  IMAD.MOV.U32 R149, RZ, RZ, R186 ;  /* 0x000000ffff957224 */ /* 0x000fe400078e00ba */
.L_x_33081:
[----:B------:R-:W-:Y:S05]  /*d8b0*/  BSYNC B1 ;  /* 0x0000000000017941 */ /* 0x000fea0003800000 */
.L_x_33079:
        /* <DEDUP_REMOVED lines=16> */
.L_x_33085:
[----:B------:R-:W-:Y:S05]  /*d9c0*/  BSYNC B2 ;  /* 0x0000000000027941 */ /* 0x000fea0003800000 */
.L_x_33084:
        /* <DEDUP_REMOVED lines=44> */
.L_x_33083:
[----:B------:R-:W-:Y:S05]  /*dc90*/  BSYNC B1 ;  /* 0x0000000000017941 */ /* 0x000fea0003800000 */
.L_x_33082:
        /* <DEDUP_REMOVED lines=22> */
.L_x_33087:
[----:B------:R-:W-:Y:S02]  /*de00*/  IMAD.MOV.U32 R152, RZ, RZ, R186 ;  /* 0x000000ffff987224 */ /* 0x000fe400078e00ba */
.L_x_33088:
[----:B------:R-:W-:Y:S05]  /*de10*/  BSYNC B1 ;  /* 0x0000000000017941 */ /* 0x000fea0003800000 */
.L_x_33086:
        /* <DEDUP_REMOVED lines=16> */
.L_x_33092:
[----:B------:R-:W-:Y:S05]  /*df20*/  BSYNC B2 ;  /* 0x0000000000027941 */ /* 0x000fea0003800000 */
.L_x_33091:
        /* <DEDUP_REMOVED lines=44> */
.L_x_33090:
[----:B------:R-:W-:Y:S05]  /*e1f0*/  BSYNC B1 ;  /* 0x0000000000017941 */ /* 0x000fea0003800000 */
.L_x_33089:
        /* <DEDUP_REMOVED lines=22> */
.L_x_33094:
[----:B------:R-:W-:Y:S02]  /*e360*/  IMAD.MOV.U32 R142, RZ, RZ, R186 ;  /* 0x000000ffff8e7224 */ /* 0x000fe400078e00ba */
.L_x_33095:
[----:B------:R-:W-:Y:S05]  /*e370*/  BSYNC B1 ;  /* 0x0000000000017941 */ /* 0x000fea0003800000 */
.L_x_33093:
        /* <DEDUP_REMOVED lines=16> */
.L_x_33099:
[----:B------:R-:W-:Y:S05]  /*e480*/  BSYNC B2 ;  /* 0x0000000000027941 */ /* 0x000fea0003800000 */
.L_x_33098:
        /* <DEDUP_REMOVED lines=44> */
.L_x_33097:
[----:B------:R-:W-:Y:S05]  /*e750*/  BSYNC B1 ;  /* 0x0000000000017941 */ /* 0x000fea0003800000 */
.L_x_33096:
[----:B------:R-:W0:Y:S01]  /*e760*/  I2F.U32 R141, R142 ;  /* 0x0000008e008d7306 */ /* 0x000e220000201000 */
[C---:B------:R-:W-:Y:S01]  /*e770*/  ISETP.NE.AND P6, PT, R140.reuse, 0x1, PT ;  /* 0x000000018c00780c */ /* 0x040fe20003fc5270 */
[----:B------:R-:W-:Y:S01]  /*e780*/  BSSY B1, `(.L_x_33100) ;  /* 0x0000015000017945 */ /* 0x000fe20003800000 */
[----:B------:R-:W-:Y:S01]  /*e790*/  IADD3 R156, R140, 0x1, RZ ;  /* 0x000000018c9c7810 */ /* 0x000fe20007ffe0ff */
        /* <DEDUP_REMOVED lines=18> */
.L_x_33101:
[----:B------:R-:W-:Y:S02]  /*e8c0*/  IMAD.MOV.U32 R142, RZ, RZ, R186 ;  /* 0x000000ffff8e7224 */ /* 0x000fe400078e00ba */
.L_x_33102:
[----:B------:R-:W-:Y:S05]  /*e8d0*/  BSYNC B1 ;  /* 0x0000000000017941 */ /* 0x000fea0003800000 */
.L_x_33100:
        /* <DEDUP_REMOVED lines=19> */
.L_x_33106:
[----:B------:R-:W-:Y:S05]  /*ea10*/  BSYNC B2 ;  /* 0x0000000000027941 */ /* 0x000fea0003800000 */
.L_x_33105:
        /* <DEDUP_REMOVED lines=44> */
.L_x_33104:
[----:B------:R-:W-:Y:S05]  /*ece0*/  BSYNC B1 ;  /* 0x0000000000017941 */ /* 0x000fea0003800000 */
.L_x_33103:
[----:B------:R0:W1:Y:S01]  /*ecf0*/  I2F.U32 R140, R142 ;  /* 0x0000008e008c7306 */ /* 0x0000620000201000 */
[----:B------:R-:W-:Y:S01]  /*ed00*/  HADD2.F32 R143, -RZ, R143.H1_H1 ;  /* 0x3000008fff8f7230 */ /* 0x000fe20000004100 */
[----:B------:R-:W-:Y:S01]  /*ed10*/  F2FP.PACK_AB R141, R148, R147 ;  /* 0x00000093948d723e */ /* 0x000fe200000000ff */
[----:B------:R-:W-:Y:S01]  /*ed20*/  IMAD.WIDE.U32 R154, R153, R174, c[0x0][0x188] ;  /* 0x00006200999a7625 */ /* 0x000fe200078e00ae */
[----:B------:R-:W-:-:S03]  /*ed30*/  IADD3 R164, R6, 0xa0, RZ ;  /* 0x000000a006a47810 */ /* 0x000fc60007ffe0ff */
        /* <DEDUP_REMOVED lines=9> */
[----:B------:R-:W-:-:S04]  /*edd0*/  F2FP.PACK_AB R140, R146, R144 ;  /* 0x00000090928c723e */ /* 0x000fc800000000ff */
[----:B------:R-:W-:-:S05]  /*ede0*/  F2FP.PACK_AB R143, R152, R151 ;  /* 0x00000097988f723e */ /* 0x000fca00000000ff */
        /* <DEDUP_REMOVED lines=37> */
.L_x_33108:
[----:B------:R-:W-:Y:S02]  /*f040*/  IMAD.MOV.U32 R153, RZ, RZ, R186 ;  /* 0x000000ffff997224 */ /* 0x000fe400078e00ba */
.L_x_33109:
[----:B------:R-:W-:Y:S05]  /*f050*/  BSYNC B1 ;  /* 0x0000000000017941 */ /* 0x000fea0003800000 */
.L_x_33107:
        /* <DEDUP_REMOVED lines=16> */
.L_x_33113:
[----:B------:R-:W-:Y:S05]  /*f160*/  BSYNC B2 ;  /* 0x0000000000027941 */ /* 0x000fea0003800000 */
.L_x_33112:
        /* <DEDUP_REMOVED lines=44> */
.L_x_33111:
[----:B------:R-:W-:Y:S05]  /*f430*/  BSYNC B1 ;  /* 0x0000000000017941 */ /* 0x000fea0003800000 */
.L_x_33110:
[----:B------:R-:W0:Y:S01]  /*f440*/  I2F.U32 R153, R153 ;  /* 0x0000009900997306 */ /* 0x000e220000201000 */
        /* <DEDUP_REMOVED lines=23> */
.L_x_33115:
[----:B------:R-:W-:Y:S02]  /*f5c0*/  IMAD.MOV.U32 R160, RZ, RZ, R186 ;  /* 0x000000ffffa07224 */ /* 0x000fe400078e00ba */
.L_x_33116:
[----:B------:R-:W-:Y:S05]  /*f5d0*/  BSYNC B1 ;  /* 0x0000000000017941 */ /* 0x000fea0003800000 */
.L_x_33114:
        /* <DEDUP_REMOVED lines=16> */
.L_x_33120:
[----:B------:R-:W-:Y:S05]  /*f6e0*/  BSYNC B2 ;  /* 0x0000000000027941 */ /* 0x000fea0003800000 */
.L_x_33119:
        /* <DEDUP_REMOVED lines=44> */
.L_x_33118:
[----:B------:R-:W-:Y:S05]  /*f9b0*/  BSYNC B1 ;  /* 0x0000000000017941 */ /* 0x000fea0003800000 */
.L_x_33117:
        /* <DEDUP_REMOVED lines=24> */
.L_x_33122:
[----:B------:R-:W-:Y:S02]  /*fb40*/  IMAD.MOV.U32 R140, RZ, RZ, R186 ;  /* 0x000000ffff8c7224 */ /* 0x000fe400078e00ba */
.L_x_33123:
[----:B------:R-:W-:Y:S05]  /*fb50*/  BSYNC B1 ;  /* 0x0000000000017941 */ /* 0x000fea0003800000 */
.L_x_33121:
        /* <DEDUP_REMOVED lines=16> */
.L_x_33127:
[----:B------:R-:W-:Y:S05]  /*fc60*/  BSYNC B2 ;  /* 0x0000000000027941 */ /* 0x000fea0003800000 */
.L_x_33126:
        /* <DEDUP_REMOVED lines=44> */
.L_x_33125:
[----:B------:R-:W-:Y:S05]  /*ff30*/  BSYNC B1 ;  /* 0x0000000000017941 */ /* 0x000fea0003800000 */
.L_x_33124:
        /* <DEDUP_REMOVED lines=22> */
.L_x_33129:
[----:B------:R-:W-:Y:S02]  /*100a0*/  IMAD.MOV.U32 R140, RZ, RZ, R186 ;  /* 0x000000ffff8c7224 */ /* 0x000fe400078e00ba */
.L_x_33130:
[----:B------:R-:W-:Y:S05]  /*100b0*/  BSYNC B1 ;  /* 0x0000000000017941 */ /* 0x000fea0003800000 */
.L_x_33128:
        /* <DEDUP_REMOVED lines=16> */
.L_x_33134:
[----:B------:R-:W-:Y:S05]  /*101c0*/  BSYNC B2 ;  /* 0x0000000000027941 */ /* 0x000fea0003800000 */
.L_x_33133:
        /* <DEDUP_REMOVED lines=44> */
.L_x_33132:
[----:B------:R-:W-:Y:S05]  /*10490*/  BSYNC B1 ;  /* 0x0000000000017941 */ /* 0x000fea0003800000 */
.L_x_33131:
        /* <DEDUP_REMOVED lines=22> */
.L_x_33136:
[----:B------:R-:W-:Y:S02]  /*10600*/  IMAD.MOV.U32 R157, RZ, RZ, R186 ;  /* 0x000000ffff9d7224 */ /* 0x000fe400078e00ba */
.L_x_33137:
[----:B------:R-:W-:Y:S05]  /*10610*/  BSYNC B1 ;  /* 0x0000000000017941 */ /* 0x000fea0003800000 */
.L_x_33135:
        /* <DEDUP_REMOVED lines=16> */
.L_x_33141:
[----:B------:R-:W-:Y:S05]  /*10720*/  BSYNC B2 ;  /* 0x0000000000027941 */ /* 0x000fea0003800000 */
.L_x_33140:
        /* <DEDUP_REMOVED lines=44> */
.L_x_33139:
[----:B------:R-:W-:Y:S05]  /*109f0*/  BSYNC B1 ;  /* 0x0000000000017941 */ /* 0x000fea0003800000 */
.L_x_33138:
        /* <DEDUP_REMOVED lines=22> */
.L_x_33143:
[----:B------:R-:W-:Y:S02]  /*10b60*/  IMAD.MOV.U32 R162, RZ, RZ, R186 ;  /* 0x000000ffffa27224 */ /* 0x000fe400078e00ba */
.L_x_33144:
[----:B------:R-:W-:Y:S05]  /*10b70*/  BSYNC B1 ;  /* 0x0000000000017941 */ /* 0x000fea0003800000 */
.L_x_33142:
        /* <DEDUP_REMOVED lines=16> */
.L_x_33148:
[----:B------:R-:W-:Y:S05]  /*10c80*/  BSYNC B2 ;  /* 0x0000000000027941 */ /* 0x000fea0003800000 */
.L_x_33147:
        /* <DEDUP_REMOVED lines=44> */
.L_x_33146:
[----:B------:R-:W-:Y:S05]  /*10f50*/  BSYNC B1 ;  /* 0x0000000000017941 */ /* 0x000fea0003800000 */
.L_x_33145:
        /* <DEDUP_REMOVED lines=22> */
.L_x_33150:
[----:B------:R-:W-:Y:S02]  /*110c0*/  IMAD.MOV.U32 R142, RZ, RZ, R186 ;  /* 0x000000ffff8e7224 */ /* 0x000fe400078e00ba */
.L_x_33151:
[----:B------:R-:W-:Y:S05]  /*110d0*/  BSYNC B1 ;  /* 0x0000000000017941 */ /* 0x000fea0003800000 */
.L_x_33149:
        /* <DEDUP_REMOVED lines=16> */
.L_x_33155:
[----:B------:R-:W-:Y:S05]  /*111e0*/  BSYNC B2 ;  /* 0x0000000000027941 */ /* 0x000fea0003800000 */
.L_x_33154:
        /* <DEDUP_REMOVED lines=44> */
.L_x_33153:
[----:B------:R-:W-:Y:S05]  /*114b0*/  BSYNC B1 ;  /* 0x0000000000017941 */ /* 0x000fea0003800000 */
.L_x_33152:
        /* <DEDUP_REMOVED lines=22> */
.L_x_33157:
[----:B------:R-:W-:Y:S02]  /*11620*/  IMAD.MOV.U32 R142, RZ, RZ, R186 ;  /* 0x000000ffff8e7224 */ /* 0x000fe400078e00ba */
.L_x_33158:
[----:B------:R-:W-:Y:S05]  /*11630*/  BSYNC B1 ;  /* 0x0000000000017941 */ /* 0x000fea0003800000 */
.L_x_33156:
        /* <DEDUP_REMOVED lines=19> */
.L_x_33162:
[----:B------:R-:W-:Y:S05]  /*11770*/  BSYNC B2 ;  /* 0x0000000000027941 */ /* 0x000fea0003800000 */
.L_x_33161:
        /* <DEDUP_REMOVED lines=44> */
.L_x_33160:
[----:B------:R-:W-:Y:S05]  /*11a40*/  BSYNC B1 ;  /* 0x0000000000017941 */ /* 0x000fea0003800000 */
.L_x_33159:
        /* <DEDUP_REMOVED lines=53> */
.L_x_33164:
[----:B------:R-:W-:Y:S02]  /*11da0*/  IMAD.MOV.U32 R161, RZ, RZ, R186 ;  /* 0x000000ffffa17224 */ /* 0x000fe400078e00ba */
.L_x_33165:
[----:B------:R-:W-:Y:S05]  /*11db0*/  BSYNC B1 ;  /* 0x0000000000017941 */ /* 0x000fea0003800000 */
.L_x_33163:
        /* <DEDUP_REMOVED lines=16> */
.L_x_33169:
[----:B------:R-:W-:Y:S05]  /*11ec0*/  BSYNC B2 ;  /* 0x0000000000027941 */ /* 0x000fea0003800000 */
.L_x_33168:
        /* <DEDUP_REMOVED lines=44> */
.L_x_33167:
[----:B------:R-:W-:Y:S05]  /*12190*/  BSYNC B1 ;  /* 0x0000000000017941 */ /* 0x000fea0003800000 */
.L_x_33166:
        /* <DEDUP_REMOVED lines=24> */
.L_x_33171:
[----:B------:R-:W-:Y:S02]  /*12320*/  IMAD.MOV.U32 R168, RZ, RZ, R186 ;  /* 0x000000ffffa87224 */ /* 0x000fe400078e00ba */
.L_x_33172:
[----:B------:R-:W-:Y:S05]  /*12330*/  BSYNC B1 ;  /* 0x0000000000017941 */ /* 0x000fea0003800000 */
.L_x_33170:
        /* <DEDUP_REMOVED lines=16> */
.L_x_33176:
[----:B------:R-:W-:Y:S05]  /*12440*/  BSYNC B2 ;  /* 0x0000000000027941 */ /* 0x000fea0003800000 */
.L_x_33175:
        /* <DEDUP_REMOVED lines=44> */
.L_x_33174:
[----:B------:R-:W-:Y:S05]  /*12710*/  BSYNC B1 ;  /* 0x0000000000017941 */ /* 0x000fea0003800000 */
.L_x_33173:
        /* <DEDUP_REMOVED lines=24> */
.L_x_33178:
[----:B------:R-:W-:Y:S02]  /*128a0*/  IMAD.MOV.U32 R140, RZ, RZ, R186 ;  /* 0x000000ffff8c7224 */ /* 0x000fe400078e00ba */
.L_x_33179:
[----:B------:R-:W-:Y:S05]  /*128b0*/  BSYNC B1 ;  /* 0x0000000000017941 */ /* 0x000fea0003800000 */
.L_x_33177:
        /* <DEDUP_REMOVED lines=16> */
.L_x_33183:
[----:B------:R-:W-:Y:S05]  /*129c0*/  BSYNC B2 ;  /* 0x0000000000027941 */ /* 0x000fea0003800000 */
.L_x_33182:
        /* <DEDUP_REMOVED lines=44> */
.L_x_33181:
[----:B------:R-:W-:Y:S05]  /*12c90*/  BSYNC B1 ;  /* 0x0000000000017941 */ /* 0x000fea0003800000 */
.L_x_33180:
        /* <DEDUP_REMOVED lines=22> */
.L_x_33185:
[----:B------:R-:W-:Y:S02]  /*12e00*/  IMAD.MOV.U32 R140, RZ, RZ, R186 ;  /* 0x000000ffff8c7224 */ /* 0x000fe400078e00ba */
.L_x_33186:
[----:B------:R-:W-:Y:S05]  /*12e10*/  BSYNC B1 ;  /* 0x0000000000017941 */ /* 0x000fea0003800000 */
.L_x_33184:
        /* <DEDUP_REMOVED lines=16> */
.L_x_33190:
[----:B------:R-:W-:Y:S05]  /*12f20*/  BSYNC B2 ;  /* 0x0000000000027941 */ /* 0x000fea0003800000 */
.L_x_33189:
        /* <DEDUP_REMOVED lines=44> */
.L_x_33188:
[----:B------:R-:W-:Y:S05]  /*131f0*/  BSYNC B1 ;  /* 0x0000000000017941 */ /* 0x000fea0003800000 */
.L_x_33187:
        /* <DEDUP_REMOVED lines=22> */
.L_x_33192:
[----:B------:R-:W-:Y:S02]  /*13360*/  IMAD.MOV.U32 R165, RZ, RZ, R186 ;  /* 0x000000ffffa57224 */ /* 0x000fe400078e00ba */
.L_x_33193:
[----:B------:R-:W-:Y:S05]  /*13370*/  BSYNC B1 ;  /* 0x0000000000017941 */ /* 0x000fea0003800000 */
.L_x_33191:
        /* <DEDUP_REMOVED lines=16> */
.L_x_33197:
[----:B------:R-:W-:Y:S05]  /*13480*/  BSYNC B2 ;  /* 0x0000000000027941 */ /* 0x000fea0003800000 */
.L_x_33196:
        /* <DEDUP_REMOVED lines=44> */
.L_x_33195:
[----:B------:R-:W-:Y:S05]  /*13750*/  BSYNC B1 ;  /* 0x0000000000017941 */ /* 0x000fea0003800000 */
.L_x_33194:
        /* <DEDUP_REMOVED lines=22> */
.L_x_33199:
[----:B------:R-:W-:Y:S02]  /*138c0*/  IMAD.MOV.U32 R170, RZ, RZ, R186 ;  /* 0x000000ffffaa7224 */ /* 0x000fe400078e00ba */
.L_x_33200:
[----:B------:R-:W-:Y:S05]  /*138d0*/  BSYNC B1 ;  /* 0x0000000000017941 */ /* 0x000fea0003800000 */
.L_x_33198:
        /* <DEDUP_REMOVED lines=16> */
.L_x_33204:
[----:B------:R-:W-:Y:S05]  /*139e0*/  BSYNC B2 ;  /* 0x0000000000027941 */ /* 0x000fea0003800000 */
.L_x_33203:
        /* <DEDUP_REMOVED lines=44> */
.L_x_33202:
[----:B------:R-:W-:Y:S05]  /*13cb0*/  BSYNC B1 ;  /* 0x0000000000017941 */ /* 0x000fea0003800000 */
.L_x_33201:
        /* <DEDUP_REMOVED lines=22> */
.L_x_33206:
[----:B------:R-:W-:Y:S02]  /*13e20*/  IMAD.MOV.U32 R142, RZ, RZ, R186 ;  /* 0x000000ffff8e7224 */ /* 0x000fe400078e00ba */
.L_x_33207:
[----:B------:R-:W-:Y:S05]  /*13e30*/  BSYNC B1 ;  /* 0x0000000000017941 */ /* 0x000fea0003800000 */
.L_x_33205:
        /* <DEDUP_REMOVED lines=16> */
.L_x_33211:
[----:B------:R-:W-:Y:S05]  /*13f40*/  BSYNC B2 ;  /* 0x0000000000027941 */ /* 0x000fea0003800000 */
.L_x_33210:
        /* <DEDUP_REMOVED lines=44> */
.L_x_33209:
[----:B------:R-:W-:Y:S05]  /*14210*/  BSYNC B1 ;  /* 0x0000000000017941 */ /* 0x000fea0003800000 */
.L_x_33208:
        /* <DEDUP_REMOVED lines=22> */
.L_x_33213:
[----:B------:R-:W-:Y:S02]  /*14380*/  IMAD.MOV.U32 R142, RZ, RZ, R186 ;  /* 0x000000ffff8e7224 */ /* 0x000fe400078e00ba */
.L_x_33214:
[----:B------:R-:W-:Y:S05]  /*14390*/  BSYNC B1 ;  /* 0x0000000000017941 */ /* 0x000fea0003800000 */
.L_x_33212:
        /* <DEDUP_REMOVED lines=19> */
.L_x_33218:
[----:B------:R-:W-:Y:S05]  /*144d0*/  BSYNC B2 ;  /* 0x0000000000027941 */ /* 0x000fea0003800000 */
.L_x_33217:
        /* <DEDUP_REMOVED lines=44> */
.L_x_33216:
[----:B------:R-:W-:Y:S05]  /*147a0*/  BSYNC B1 ;  /* 0x0000000000017941 */ /* 0x000fea0003800000 */
.L_x_33215:
        /* <DEDUP_REMOVED lines=53> */
.L_x_33220:
[----:B------:R-:W-:Y:S02]  /*14b00*/  IMAD.MOV.U32 R176, RZ, RZ, R186 ;  /* 0x000000ffffb07224 */ /* 0x000fe400078e00ba */
.L_x_33221:
[----:B------:R-:W-:Y:S05]  /*14b10*/  BSYNC B1 ;  /* 0x0000000000017941 */ /* 0x000fea0003800000 */
.L_x_33219:
        /* <DEDUP_REMOVED lines=16> */
.L_x_33225:
[----:B------:R-:W-:Y:S05]  /*14c20*/  BSYNC B2 ;  /* 0x0000000000027941 */ /* 0x000fea0003800000 */
.L_x_33224:
        /* <DEDUP_REMOVED lines=44> */
.L_x_33223:
[----:B------:R-:W-:Y:S05]  /*14ef0*/  BSYNC B1 ;  /* 0x0000000000017941 */ /* 0x000fea0003800000 */
.L_x_33222:
[----:B------:R-:W0:Y:S01]  /*14f00*/  I2F.U32 R170, R176 ;  /* 0x000000b000aa7306 */ /* 0x000e220000201000 */
[----:B------:R-:W-:Y:S01]  /*14f10*/  LOP3.LUT R8, R8, 0xfffffffb, RZ, 0xc0, !PT ;  /* 0xfffffffb08087812 */ /* 0x000fe200078ec0ff */
[----:B-----5:R-:W-:Y:S01]  /*14f20*/  @P0 HADD2.F32 R171, -RZ, R40.H0_H0 ;  /* 0x20000028ffab0230 */ /* 0x020fe20000004100 */
[----:B------:R-:W-:Y:S01]  /*14f30*/  BSSY B1, `(.L_x_33226) ;  /* 0x0000016000017945 */ /* 0x000fe20003800000 */
[----:B------:R-:W-:Y:S01]  /*14f40*/  IADD3 R172, R174, 0x1, RZ ;  /* 0x00000001aeac7810 */ /* 0x000fe20007ffe0ff */
        /* <DEDUP_REMOVED lines=19> */
.L_x_33227:
[----:B------:R-:W-:Y:S02]  /*15080*/  IMAD.MOV.U32 R171, RZ, RZ, R186 ;  /* 0x000000ffffab7224 */ /* 0x000fe400078e00ba */
.L_x_33228:
[----:B------:R-:W-:Y:S05]  /*15090*/  BSYNC B1 ;  /* 0x0000000000017941 */ /* 0x000fea0003800000 */
.L_x_33226:
        /* <DEDUP_REMOVED lines=16> */
.L_x_33232:
[----:B------:R-:W-:Y:S05]  /*151a0*/  BSYNC B2 ;  /* 0x0000000000027941 */ /* 0x000fea0003800000 */
.L_x_33231:
        /* <DEDUP_REMOVED lines=44> */
.L_x_33230:
[----:B------:R-:W-:Y:S05]  /*15470*/  BSYNC B1 ;  /* 0x0000000000017941 */ /* 0x000fea0003800000 */
.L_x_33229:
        /* <DEDUP_REMOVED lines=24> */
.L_x_33234:
[----:B------:R-:W-:Y:S02]  /*15600*/  IMAD.MOV.U32 R140, RZ, RZ, R186 ;  /* 0x000000ffff8c7224 */ /* 0x000fe400078e00ba */
.L_x_33235:
[----:B------:R-:W-:Y:S05]  /*15610*/  BSYNC B1 ;  /* 0x0000000000017941 */ /* 0x000fea0003800000 */
.L_x_33233:
        /* <DEDUP_REMOVED lines=16> */
.L_x_33239:
[----:B------:R-:W-:Y:S05]  /*15720*/  BSYNC B2 ;  /* 0x0000000000027941 */ /* 0x000fea0003800000 */
.L_x_33238:
        /* <DEDUP_REMOVED lines=44> */
.L_x_33237:
[----:B------:R-:W-:Y:S05]  /*159f0*/  BSYNC B1 ;  /* 0x0000000000017941 */ /* 0x000fea0003800000 */
.L_x_33236:
        /* <DEDUP_REMOVED lines=22> */
.L_x_33241:
[----:B------:R-:W-:Y:S02]  /*15b60*/  IMAD.MOV.U32 R140, RZ, RZ, R186 ;  /* 0x000000ffff8c7224 */ /* 0x000fe400078e00ba */
.L_x_33242:
[----:B------:R-:W-:Y:S05]  /*15b70*/  BSYNC B1 ;  /* 0x0000000000017941 */ /* 0x000fea0003800000 */
.L_x_33240:
        /* <DEDUP_REMOVED lines=16> */
.L_x_33246:
[----:B------:R-:W-:Y:S05]  /*15c80*/  BSYNC B2 ;  /* 0x0000000000027941 */ /* 0x000fea0003800000 */
.L_x_33245:
        /* <DEDUP_REMOVED lines=44> */
.L_x_33244:
[----:B------:R-:W-:Y:S05]  /*15f50*/  BSYNC B1 ;  /* 0x0000000000017941 */ /* 0x000fea0003800000 */
.L_x_33243:
        /* <DEDUP_REMOVED lines=22> */
.L_x_33248:
[----:B------:R-:W-:Y:S02]  /*160c0*/  IMAD.MOV.U32 R185, RZ, RZ, R186 ;  /* 0x000000ffffb97224 */ /* 0x000fe400078e00ba */
.L_x_33249:
[----:B------:R-:W-:Y:S05]  /*160d0*/  BSYNC B1 ;  /* 0x0000000000017941 */ /* 0x000fea0003800000 */
.L_x_33247:
        /* <DEDUP_REMOVED lines=16> */
.L_x_33253:
[----:B------:R-:W-:Y:S05]  /*161e0*/  BSYNC B2 ;  /* 0x0000000000027941 */ /* 0x000fea0003800000 */
.L_x_33252:
        /* <DEDUP_REMOVED lines=44> */
.L_x_33251:
[----:B------:R-:W-:Y:S05]  /*164b0*/  BSYNC B1 ;  /* 0x0000000000017941 */ /* 0x000fea0003800000 */
.L_x_33250:
        /* <DEDUP_REMOVED lines=22> */
.L_x_33255:
[----:B------:R-:W-:Y:S02]  /*16620*/  IMAD.MOV.U32 R175, RZ, RZ, R186 ;  /* 0x000000ffffaf7224 */ /* 0x000fe400078e00ba */
.L_x_33256:
[----:B------:R-:W-:Y:S05]  /*16630*/  BSYNC B1 ;  /* 0x0000000000017941 */ /* 0x000fea0003800000 */
.L_x_33254:
        /* <DEDUP_REMOVED lines=16> */
.L_x_33260:
[----:B------:R-:W-:Y:S05]  /*16740*/  BSYNC B2 ;  /* 0x0000000000027941 */ /* 0x000fea0003800000 */
.L_x_33259:
        /* <DEDUP_REMOVED lines=44> */
.L_x_33258:
[----:B------:R-:W-:Y:S05]  /*16a10*/  BSYNC B1 ;  /* 0x0000000000017941 */ /* 0x000fea0003800000 */
.L_x_33257:
        /* <DEDUP_REMOVED lines=22> */
.L_x_33262:
[----:B------:R-:W-:Y:S02]  /*16b80*/  IMAD.MOV.U32 R142, RZ, RZ, R186 ;  /* 0x000000ffff8e7224 */ /* 0x000fe400078e00ba */
.L_x_33263:
[----:B------:R-:W-:Y:S05]  /*16b90*/  BSYNC B1 ;  /* 0x0000000000017941 */ /* 0x000fea0003800000 */
.L_x_33261:
        /* <DEDUP_REMOVED lines=16> */
.L_x_33267:
[----:B------:R-:W-:Y:S05]  /*16ca0*/  BSYNC B2 ;  /* 0x0000000000027941 */ /* 0x000fea0003800000 */
.L_x_33266:
        /* <DEDUP_REMOVED lines=44> */
.L_x_33265:
[----:B------:R-:W-:Y:S05]  /*16f70*/  BSYNC B1 ;  /* 0x0000000000017941 */ /* 0x000fea0003800000 */
.L_x_33264:
        /* <DEDUP_REMOVED lines=22> */
.L_x_33269:
[----:B------:R-:W-:Y:S02]  /*170e0*/  IMAD.MOV.U32 R142, RZ, RZ, R186 ;  /* 0x000000ffff8e7224 */ /* 0x000fe400078e00ba */
.L_x_33270:
[----:B------:R-:W-:Y:S05]  /*170f0*/  BSYNC B1 ;  /* 0x0000000000017941 */ /* 0x000fea0003800000 */
.L_x_33268:
        /* <DEDUP_REMOVED lines=19> */
.L_x_33274:
[----:B------:R-:W-:Y:S05]  /*17230*/  BSYNC B2 ;  /* 0x0000000000027941 */ /* 0x000fea0003800000 */
.L_x_33273:
        /* <DEDUP_REMOVED lines=44> */
.L_x_33272:
[----:B------:R-:W-:Y:S05]  /*17500*/  BSYNC B1 ;  /* 0x0000000000017941 */ /* 0x000fea0003800000 */
.L_x_33271:
[----:B------:R0:W1:Y:S01]  /*17510*/  I2F.U32 R140, R142 ;  /* 0x0000008e008c7306 */ /* 0x0000620000201000 */
[----:B------:R-:W-:Y:S01]  /*17520*/  HADD2.F32 R143, -RZ, R143.H1_H1 ;  /* 0x3000008fff8f7230 */ /* 0x000fe20000004100 */
[----:B------:R-:W-:-:S04]  /*17530*/  HFMA2.MMA R141, -RZ, RZ, 0, 9.5367431640625e-07 ;  /* 0x00000010ff8d7435 */ /* 0x000fc800000001ff */
[----:B------:R-:W-:Y:S01]  /*17540*/  FMUL.FTZ R143, R143, R145 ;  /* 0x000000918f8f7220 */ /* 0x000fe20000410000 */
[----:B0-----:R-:W-:-:S03]  /*17550*/  F2FP.PACK_AB R142, R175, R174 ;  /* 0x000000aeaf8e723e */ /* 0x001fc600000000ff */
[----:B------:R-:W-:Y:S02]  /*17560*/  FMUL.FTZ R143, R143, c[0x0][0x1e8] ;  /* 0x00007a008f8f7a20 */ /* 0x000fe40000410000 */
[----:B------:R-:W-:Y:S01]  /*17570*/  IMAD.WIDE.U32 R176, R169, R141, c[0x0][0x188] ;  /* 0x00006200a9b07625 */ /* 0x000fe200078e008d */
[----:B------:R-:W-:-:S03]  /*17580*/  F2FP.PACK_AB R141, R173, R172 ;  /* 0x000000acad8d723e */ /* 0x000fc600000000ff */
[----:B-1----:R-:W-:Y:S02]  /*17590*/  FFMA.FTZ R140, R140, R252, 1.1641532182693481445e-10 ;  /* 0x2f0000008c8c7423 */ /* 0x002fe400000100fc */
[----:B------:R-:W-:-:S03]  /*175a0*/  IMAD.MOV.U32 R252, RZ, RZ, 0x8 ;  /* 0x00000008fffc7424 */ /* 0x000fc600078e00ff */
[----:B------:R-:W-:Y:S01]  /*175b0*/  FSETP.GTU.FTZ.AND P6, PT, R140, c[0x0][0x1e4], PT ;  /* 0x000079008c007a0b */ /* 0x000fe20003fdc000 */
[----:B------:R-:W-:-:S03]  /*175c0*/  @P0 HADD2.F32 R140, -RZ, R43.H1_H1 ;  /* 0x3000002bff8c0230 */ /* 0x000fc60000004100 */
[----:B------:R-:W-:-:S05]  /*175d0*/  FSEL R143, R143, RZ, !P6 ;  /* 0x000000ff8f8f7208 */ /* 0x000fca0007000000 */
[----:B------:R-:W-:-:S04]  /*175e0*/  FMUL.FTZ R145, R47, R143 ;  /* 0x0000008f2f917220 */ /* 0x000fc80000410000 */
[----:B------:R-:W-:Y:S01]  /*175f0*/  @P0 FADD.FTZ R145, R140, R145 ;  /* 0x000000918c910221 */ /* 0x000fe20000010000 */
[----:B------:R-:W-:Y:S02]  /*17600*/  F2FP.PACK_AB R140, R171, R170 ;  /* 0x000000aaab8c723e */ /* 0x000fe400000000ff */
[----:B------:R-:W-:Y:S02]  /*17610*/  LOP3.LUT P0, RZ, R8, 0x4, RZ, 0xc0, !PT ;  /* 0x0000000408ff7812 */ /* 0x000fe4000780c0ff */
[----:B------:R-:W-:-:S05]  /*17620*/  F2FP.PACK_AB R143, R145, R187 ;  /* 0x000000bb918f723e */ /* 0x000fca00000000ff */
        /* <DEDUP_REMOVED lines=89> */
.L_x_33279:
        /* <DEDUP_REMOVED lines=148> */
.L_x_33280:
[----:B------:R2:W-:Y:S04]  /*18500*/  STL [R1+0x78], R4 ;  /* 0x0000780401007387 */ /* 0x0005e80000100800 */
[----:B--2---:R-:W2:Y:S04]  /*18510*/  LDL R4, [R1+0x58] ;  /* 0x0000580001047983 */ /* 0x004ea80000100800 */
[----:B------:R3:W-:Y:S04]  /*18520*/  STL [R1+0x74], R3 ;  /* 0x0000740301007387 */ /* 0x0007e80000100800 */
[----:B---3--:R-:W3:Y:S01]  /*18530*/  LDL R3, [R1+0x5c] ;  /* 0x00005c0001037983 */ /* 0x008ee20000100800 */
[----:B------:R-:W-:Y:S01]  /*18540*/  MOV R141, c[0x0][0x1e0] ;  /* 0x00007800008d7a02 */ /* 0x000fe20000000f00 */
[----:B-1----:R-:W-:Y:S01]  /*18550*/  FADD.FTZ R140, R143, R176 ;  /* 0x000000b08f8c7221 */ /* 0x002fe20000010000 */
[----:B------:R-:W-:Y:S01]  /*18560*/  ISETP.NE.AND P0, PT, RZ, UR8, PT ;  /* 0x00000008ff007c0c */ /* 0x000fe2000bf05270 */
[----:B------:R1:W-:Y:S02]  /*18570*/  STL [R1+0x70], R2 ;  /* 0x0000700201007387 */ /* 0x0003e40000100800 */
[----:B------:R-:W-:-:S02]  /*18580*/  FFMA.FTZ R140, R140, R141, c[0x0][0x228] ;  /* 0x00008a008c8c7623 */ /* 0x000fc4000001008d */
        /* <DEDUP_REMOVED lines=18> */
[----:B------:R-:W-:Y:S02]  /*186b0*/  F2FP.PACK_AB R39, R39, R38 ;  /* 0x000000262727723e */ /* 0x000fe400000000ff */
        /* <DEDUP_REMOVED lines=15> */
[----:B------:R0:W5:Y:S01]  /*187b0*/  LDL.LU R2, [R1+0x70] ;  /* 0x0000700001027983 */ /* 0x0001620000300800 */
[----:B------:R-:W-:Y:S02]  /*187c0*/  IMAD.MOV.U32 R177, RZ, RZ, 0x4 ;  /* 0x00000004ffb17424 */ /* 0x000fe400078e00ff */
[----:B------:R-:W-:Y:S01]  /*187d0*/  FADD.FTZ R35, -R141, R35 ;  /* 0x000000238d237221 */ /* 0x000fe20000010100 */
[----:B------:R-:W3:Y:S03]  /*187e0*/  LDL R176, [R1+0x2c] ;  /* 0x00002c0001b07983 */ /* 0x000ee60000100800 */
[----:B------:R-:W-:Y:S01]  /*187f0*/  FMUL.FTZ R35, R140, R35 ;  /* 0x000000238c237220 */ /* 0x000fe20000410000 */
[----:B------:R-:W4:Y:S03]  /*18800*/  LDL R143, [R1+0x24] ;  /* 0x00002400018f7983 */ /* 0x000f260000100800 */
[----:B------:R-:W-:-:S02]  /*18810*/  FFMA.FTZ R35, R252, R35, R139 ;  /* 0x00000023fc237223 */ /* 0x000fc4000001008b */
[----:B------:R-:W3:Y:S01]  /*18820*/  LDL R252, [R1+0x14] ;  /* 0x0000140001fc7983 */ /* 0x000ee20000100800 */
[----:B--2---:R-:W-:Y:S01]  /*18830*/  FFMA.FTZ R34, R38, R34, R138 ;  /* 0x0000002226227223 */ /* 0x004fe2000001008a */
[----:B------:R-:W-:Y:S02]  /*18840*/  F2FP.PACK_AB R38, R37, R36 ;  /* 0x000000242526723e */ /* 0x000fe400000000ff */
[----:B------:R-:W-:Y:S01]  /*18850*/  F2FP.PACK_AB R36, R33, R32 ;  /* 0x000000202124723e */ /* 0x000fe200000000ff */
[----:B------:R-:W-:-:S05]  /*18860*/  @!P1 IMAD.WIDE R32, R0, R177, c[0x0][0x1a0] ;  /* 0x0000680000209625 */ /* 0x000fca00078e02b1 */
[----:B------:R1:W-:Y:S01]  /*18870*/  @!P1 STG.E [R32.64], R142 ;  /* 0x0000008e20009986 */ /* 0x0003e2000c101906 */
[----:B------:R-:W-:-:S03]  /*18880*/  F2FP.PACK_AB R37, R35, R34 ;  /* 0x000000222325723e */ /* 0x000fc600000000ff */
        /* <DEDUP_REMOVED lines=19> */
[C---:B------:R-:W-:Y:S02]  /*189c0*/  FADD.FTZ R23, -R141.reuse, R23 ;  /* 0x000000178d177221 */ /* 0x040fe40000010100 */
[----:B------:R-:W-:Y:S02]  /*189d0*/  FADD.FTZ R24, -R141, R24 ;  /* 0x000000188d187221 */ /* 0x000fe40000010100 */
[----:B------:R-:W-:Y:S02]  /*189e0*/  FMUL.FTZ R29, R140, R29 ;  /* 0x0000001d8c1d7220 */ /* 0x000fe40000410000 */
[----:B---3--:R-:W-:Y:S01]  /*189f0*/  FFMA.FTZ R22, R176, R22, R131 ;  /* 0x00000016b0167223 */ /* 0x008fe20000010083 */
[----:B------:R-:W-:Y:S01]  /*18a00*/  HFMA2.MMA R176, -RZ, RZ, 0, 9.5367431640625e-07 ;  /* 0x00000010ffb07435 */ /* 0x000fe200000001ff */
[----:B----4-:R-:W-:-:S02]  /*18a10*/  FFMA.FTZ R20, R143, R20, R129 ;  /* 0x000000148f147223 */ /* 0x010fc40000010081 */
[C---:B------:R-:W-:Y:S02]  /*18a20*/  FMUL.FTZ R21, R140.reuse, R21 ;  /* 0x000000158c157220 */ /* 0x040fe40000410000 */
[C---:B------:R-:W-:Y:S02]  /*18a30*/  FMUL.FTZ R30, R140.reuse, R30 ;  /* 0x0000001e8c1e7220 */ /* 0x040fe40000410000 */
[C---:B------:R-:W-:Y:S02]  /*18a40*/  FMUL.FTZ R23, R140.reuse, R23 ;  /* 0x000000178c177220 */ /* 0x040fe40000410000 */
[----:B------:R-:W-:-:S04]  /*18a50*/  FMUL.FTZ R24, R140, R24 ;  /* 0x000000188c187220 */ /* 0x000fc80000410000 */
[----:B------:R-:W-:Y:S02]  /*18a60*/  FFMA.FTZ R24, R252, R24, R125 ;  /* 0x00000018fc187223 */ /* 0x000fe4000001007d */
        /* <DEDUP_REMOVED lines=8> */
[----:B------:R-:W-:Y:S02]  /*18af0*/  FMUL.FTZ R158, R140, R13 ;  /* 0x0000000d8c9e7220 */ /* 0x000fe40000410000 */
[----:B------:R-:W-:Y:S02]  /*18b00*/  FFMA.FTZ R13, R243, R157, R119 ;  /* 0x0000009df30d7223 */ /* 0x000fe40000010077 */
        /* <DEDUP_REMOVED lines=8> */
[----:B------:R-:W-:Y:S02]  /*18b90*/  FMUL.FTZ R11, R140, R11 ;  /* 0x0000000b8c0b7220 */ /* 0x000fe40000410000 */
[----:B------:R-:W-:Y:S02]  /*18ba0*/  FFMA.FTZ R7, R244, R7, R120 ;  /* 0x00000007f4077223 */ /* 0x000fe40000010078 */
[----:B------:R-:W-:Y:S02]  /*18bb0*/  FFMA.FTZ R9, R245, R9, R121 ;  /* 0x00000009f5097223 */ /* 0x000fe40000010079 */
[----:B------:R-:W-:Y:S02]  /*18bc0*/  FFMA.FTZ R10, R246, R10, R122 ;  /* 0x0000000af60a7223 */ /* 0x000fe4000001007a */
[----:B------:R-:W-:-:S02]  /*18bd0*/  FADD.FTZ R16, -R141, R16 ;  /* 0x000000108d107221 */ /* 0x000fc40000010100 */
[C---:B------:R-:W-:Y:S02]  /*18be0*/  FADD.FTZ R18, -R141.reuse, R18 ;  /* 0x000000128d127221 */ /* 0x040fe40000010100 */
[C---:B------:R-:W-:Y:S02]  /*18bf0*/  FADD.FTZ R17, -R141.reuse, R17 ;  /* 0x000000118d117221 */ /* 0x040fe40000010100 */
[----:B------:R-:W-:Y:S02]  /*18c00*/  FMUL.FTZ R18, R140, R18 ;  /* 0x000000128c127220 */ /* 0x000fe40000410000 */
[C---:B------:R-:W-:Y:S02]  /*18c10*/  FADD.FTZ R143, -R141.reuse, R162 ;  /* 0x000000a28d8f7221 */ /* 0x040fe40000010100 */
[C---:B------:R-:W-:Y:S02]  /*18c20*/  FADD.FTZ R38, -R141.reuse, R159 ;  /* 0x0000009f8d267221 */ /* 0x040fe40000010100 */
[----:B------:R-:W-:-:S02]  /*18c30*/  FADD.FTZ R39, -R141, R160 ;  /* 0x000000a08d277221 */ /* 0x000fc40000010100 */
[----:B------:R-:W-:Y:S02]  /*18c40*/  FADD.FTZ R157, -R141, R187 ;  /* 0x000000bb8d9d7221 */ /* 0x000fe40000010100 */
[----:B------:R-:W-:-:S04]  /*18c50*/  FMUL.FTZ R37, R140, R37 ;  /* 0x000000258c257220 */ /* 0x000fc80000410000 */
[----:B------:R-:W-:Y:S02]  /*18c60*/  FFMA.FTZ R37, R193, R37, R93 ;  /* 0x00000025c1257223 */ /* 0x000fe4000001005d */
[----:B------:R-:W-:Y:S02]  /*18c70*/  IMAD R0, R177, c[0x0][0x160], R0 ;  /* 0x00005800b1007a24 */ /* 0x000fe400078e0200 */
[----:B--2---:R-:W-:Y:S02]  /*18c80*/  FFMA.FTZ R30, R35, R30, R127 ;  /* 0x0000001e231e7223 */ /* 0x004fe4000001007f */
[----:B------:R-:W-:Y:S02]  /*18c90*/  FFMA.FTZ R23, R34, R23, R124 ;  /* 0x0000001722177223 */ /* 0x000fe4000001007c */
[----:B------:R-:W-:-:S03]  /*18ca0*/  FFMA.FTZ R21, R142, R21, R130 ;  /* 0x000000158e157223 */ /* 0x000fc60000010082 */
[----:B------:R-:W-:Y:S01]  /*18cb0*/  F2FP.PACK_AB R34, R24, R23 ;  /* 0x000000171822723e */ /* 0x000fe200000000ff */
[----:B------:R-:W-:Y:S02]  /*18cc0*/  FADD.FTZ R23, -R141, R27 ;  /* 0x0000001b8d177221 */ /* 0x000fe40000010100 */
[----:B------:R-:W-:Y:S02]  /*18cd0*/  FFMA.FTZ R19, R33, R19, R128 ;  /* 0x0000001321137223 */ /* 0x000fe40000010080 */
[----:B------:R-:W-:-:S03]  /*18ce0*/  FFMA.FTZ R29, R32, R29, R126 ;  /* 0x0000001d201d7223 */ /* 0x000fc6000001007e */
[----:B------:R-:W-:Y:S02]  /*18cf0*/  F2FP.PACK_AB R32, R20, R19 ;  /* 0x000000131420723e */ /* 0x000fe400000000ff */
[----:B------:R-:W-:Y:S02]  /*18d00*/  IADD3 R19, R6, 0x20, RZ ;  /* 0x0000002006137810 */ /* 0x000fe40007ffe0ff */
[----:B------:R-:W-:Y:S02]  /*18d10*/  F2FP.PACK_AB R33, R22, R21 ;  /* 0x000000151621723e */ /* 0x000fe400000000ff */
[----:B------:R-:W-:Y:S01]  /*18d20*/  F2FP.PACK_AB R35, R30, R29 ;  /* 0x0000001d1e23723e */ /* 0x000fe200000000ff */
        /* <DEDUP_REMOVED lines=8> */
[----:B------:R-:W-:Y:S01]  /*18db0*/  F2FP.PACK_AB R15, R13, R15 ;  /* 0x0000000f0d0f723e */ /* 0x000fe200000000ff */
[----:B------:R-:W-:Y:S01]  /*18dc0*/  FMUL.FTZ R13, R140, R31 ;  /* 0x0000001f8c0d7220 */ /* 0x000fe20000410000 */
[----:B------:R-:W-:Y:S01]  /*18dd0*/  F2FP.PACK_AB R14, R12, R14 ;  /* 0x0000000e0c0e723e */ /* 0x000fe200000000ff */
[----:B------:R-:W-:Y:S02]  /*18de0*/  FMUL.FTZ R12, R140, R19 ;  /* 0x000000138c0c7220 */ /* 0x000fe40000410000 */
[----:B------:R-:W-:Y:S02]  /*18df0*/  FFMA.FTZ R19, R247, R11, R123 ;  /* 0x0000000bf7137223 */ /* 0x000fe4000001007b */
[----:B------:R-:W-:Y:S02]  /*18e00*/  FFMA.FTZ R11, R226, R12, R110 ;  /* 0x0000000ce20b7223 */ /* 0x000fe4000001006e */
[----:B------:R-:W-:Y:S02]  /*18e10*/  FFMA.FTZ R31, R227, R13, R111 ;  /* 0x0000000de31f7223 */ /* 0x000fe4000001006f */
[----:B------:R-:W-:-:S02]  /*18e20*/  FADD.FTZ R20, -R141, R25 ;  /* 0x000000198d147221 */ /* 0x000fc40000010100 */
[----:B------:R-:W-:Y:S01]  /*18e30*/  FADD.FTZ R21, -R141, R26 ;  /* 0x0000001a8d157221 */ /* 0x000fe20000010100 */
[----:B------:R-:W-:Y:S02]  /*18e40*/  F2FP.PACK_AB R13, R19, R10 ;  /* 0x0000000a130d723e */ /* 0x000fe400000000ff */
[----:B------:R-:W-:Y:S01]  /*18e50*/  F2FP.PACK_AB R12, R9, R7 ;  /* 0x00000007090c723e */ /* 0x000fe200000000ff */
[C---:B------:R-:W-:Y:S01]  /*18e60*/  FMUL.FTZ R7, R140.reuse, R16 ;  /* 0x000000108c077220 */ /* 0x040fe20000410000 */
[----:B------:R-:W-:Y:S01]  /*18e70*/  F2FP.PACK_AB R19, R31, R11 ;  /* 0x0000000b1f13723e */ /* 0x000fe200000000ff */
        /* <DEDUP_REMOVED lines=11> */
[----:B------:R-:W-:Y:S01]  /*18f30*/  F2FP.PACK_AB R18, R11, R10 ;  /* 0x0000000a0b12723e */ /* 0x000fe200000000ff */
[C---:B------:R-:W-:Y:S01]  /*18f40*/  FADD.FTZ R24, -R141.reuse, R146 ;  /* 0x000000928d187221 */ /* 0x040fe20000010100 */
[----:B------:R-:W-:Y:S01]  /*18f50*/  F2FP.PACK_AB R17, R16, R17 ;  /* 0x000000111011723e */ /* 0x000fe200000000ff */
[C---:B------:R-:W-:Y:S02]  /*18f60*/  FADD.FTZ R25, -R141.reuse, R147 ;  /* 0x000000938d197221 */ /* 0x040fe40000010100 */
[C---:B------:R-:W-:Y:S01]  /*18f70*/  FADD.FTZ R26, -R141.reuse, R148 ;  /* 0x000000948d1a7221 */ /* 0x040fe20000010100 */
[C---:B------:R-:W-:Y:S01]  /*18f80*/  IADD3 R10, R6.reuse, 0x40, RZ ;  /* 0x00000040060a7810 */ /* 0x040fe20007ffe0ff */
[----:B------:R-:W-:Y:S01]  /*18f90*/  FADD.FTZ R27, -R141, R149 ;  /* 0x000000958d1b7221 */ /* 0x000fe20000010100 */
[----:B------:R-:W-:Y:S01]  /*18fa0*/  F2FP.PACK_AB R16, R9, R7 ;  /* 0x000000070910723e */ /* 0x000fe200000000ff */
        /* <DEDUP_REMOVED lines=58> */
[----:B-1----:R-:W-:Y:S01]  /*19350*/  F2FP.PACK_AB R13, R22, R21 ;  /* 0x00000015160d723e */ /* 0x002fe200000000ff */
[----:B------:R-:W-:Y:S01]  /*19360*/  FMUL.FTZ R151, R140, R157 ;  /* 0x0000009d8c977220 */ /* 0x000fe20000410000 */
[----:B------:R-:W-:Y:S01]  /*19370*/  F2FP.PACK_AB R12, R20, R9 ;  /* 0x00000009140c723e */ /* 0x000fe200000000ff */
        /* <DEDUP_REMOVED lines=18> */
[----:B------:R-:W-:Y:S01]  /*194a0*/  FFMA.FTZ R145, R194, R145, R94 ;  /* 0x00000091c2917223 */ /* 0x000fe2000001005e */
[----:B------:R-:W-:Y:S01]  /*194b0*/  F2FP.PACK_AB R22, R9, R22 ;  /* 0x000000160916723e */ /* 0x000fe200000000ff */
        /* <DEDUP_REMOVED lines=11> */
[----:B------:R-:W-:Y:S01]  /*19570*/  F2FP.PACK_AB R27, R10, R27 ;  /* 0x0000001b0a1b723e */ /* 0x000fe200000000ff */
[----:B------:R-:W-:Y:S01]  /*19580*/  FFMA.FTZ R25, R66, R146, R82 ;  /* 0x0000009242197223 */ /* 0x000fe20000010052 */
[----:B------:R-:W-:Y:S01]  /*19590*/  LEA R6, P0, R169, c[0x0][0x208], 0x4 ;  /* 0x00008200a9067a11 */ /* 0x000fe200078020ff */
[----:B------:R-:W-:Y:S02]  /*195a0*/  FFMA.FTZ R148, R67, R148, R83 ;  /* 0x0000009443947223 */ /* 0x000fe40000010053 */
[----:B------:R-:W-:Y:S02]  /*195b0*/  FFMA.FTZ R24, R64, R39, R80 ;  /* 0x0000002740187223 */ /* 0x000fe40000010050 */
[----:B------:R-:W-:Y:S01]  /*195c0*/  FFMA.FTZ R9, R65, R142, R81 ;  /* 0x0000008e41097223 */ /* 0x000fe20000010051 */
[----:B------:R-:W-:Y:S01]  /*195d0*/  F2FP.PACK_AB R17, R28, R17 ;  /* 0x000000111c11723e */ /* 0x000fe200000000ff */
[----:B------:R-:W-:Y:S01]  /*195e0*/  IMAD.WIDE.U32 R10, R11, R176, c[0x0][0x208] ;  /* 0x000082000b0a7625 */ /* 0x000fe200078e00b0 */
[----:B------:R-:W-:-:S02]  /*195f0*/  F2FP.PACK_AB R19, R158, R145 ;  /* 0x000000919e13723e */ /* 0x000fc400000000ff */
[----:B------:R-:W-:Y:S01]  /*19600*/  F2FP.PACK_AB R18, R37, R18 ;  /* 0x000000122512723e */ /* 0x000fe200000000ff */
[-C--:B------:R-:W-:Y:S01]  /*19610*/  IMAD.WIDE.U32 R28, R29, R176.reuse, c[0x0][0x208] ;  /* 0x000082001d1c7625 */ /* 0x080fe200078e00b0 */
[----:B------:R-:W-:Y:S02]  /*19620*/  F2FP.PACK_AB R23, R150, R23 ;  /* 0x000000179617723e */ /* 0x000fe400000000ff */
[----:B------:R-:W-:Y:S01]  /*19630*/  F2FP.PACK_AB R21, R38, R21 ;  /* 0x000000152615723e */ /* 0x000fe200000000ff */
[----:B------:R-:W-:Y:S01]  /*19640*/  IMAD.WIDE.U32 R30, R31, R176, c[0x0][0x208] ;  /* 0x000082001f1e7625 */ /* 0x000fe200078e00b0 */
[----:B------:R-:W-:Y:S02]  /*19650*/  F2FP.PACK_AB R20, R35, R20 ;  /* 0x000000142314723e */ /* 0x000fe400000000ff */
[----:B------:R-:W-:Y:S02]  /*19660*/  F2FP.PACK_AB R26, R7, R26 ;  /* 0x0000001a071a723e */ /* 0x000fe400000000ff */
[----:B------:R-:W-:-:S02]  /*19670*/  F2FP.PACK_AB R25, R148, R25 ;  /* 0x000000199419723e */ /* 0x000fc400000000ff */
[----:B------:R-:W-:Y:S02]  /*19680*/  LEA.HI.X R7, R169, c[0x0][0x20c], RZ, 0x4, P0 ;  /* 0x00008300a9077a11 */ /* 0x000fe400000f24ff */
[----:B------:R-:W-:Y:S01]  /*19690*/  F2FP.PACK_AB R24, R9, R24 ;  /* 0x000000180918723e */ /* 0x000fe200000000ff */
[----:B------:R0:W-:Y:S04]  /*196a0*/  STG.E.128 [R10.64], R12 ;  /* 0x0000000c0a007986 */ /* 0x0001e8000c101d06 */
[----:B------:R0:W-:Y:S04]  /*196b0*/  STG.E.128 [R28.64], R16 ;  /* 0x000000101c007986 */ /* 0x0001e8000c101d06 */
[----:B------:R0:W-:Y:S04]  /*196c0*/  STG.E.128 [R30.64], R20 ;  /* 0x000000141e007986 */ /* 0x0001e8000c101d06 */
[----:B------:R0:W-:Y:S01]  /*196d0*/  STG.E.128 [R6.64], R24 ;  /* 0x0000001806007986 */ /* 0x0001e2000c101d06 */
[----:B------:R-:W-:-:S13]  /*196e0*/  ISETP.GE.AND P0, PT, R0, c[0x0][0x164], PT ;  /* 0x0000590000007a0c */ /* 0x000fda0003f06270 */
[----:B0----5:R-:W-:Y:S01]  /*196f0*/  @P0 CALL.REL.NOINC `(.L_x_33277) ;  /* 0x0000001000000944 */ /* 0x021fe20003c00000 */
[----:B------:R-:W-:Y:S05]  /*19700*/  BRA `(.L_x_33278) ;  /* 0xfffe753000007947 */ /* 0x000fea000383ffff */
.L_x_33277:
[----:B------:R-:W-:Y:S05]  /*19710*/  BSYNC B0 ;  /* 0x0000000000007941 */ /* 0x000fea0003800000 */
.L_x_32826:
[----:B------:R-:W-:Y:S05]  /*19720*/  EXIT ;  /* 0x000000000000794d */ /* 0x000fea0003800000 */
.L_x_33275:
[----:B------:R-:W-:Y:S01]  /*19730*/  IMAD.MOV.U32 R176, RZ, RZ, R142 ;  /* 0x000000ffffb07224 */ /* 0x000fe200078e008e */
[----:B------:R-:W-:Y:S01]  /*19740*/  MOV R143, 0x1 ;  /* 0x00000001008f7802 */ /* 0x000fe20000000f00 */
[----:B------:R-:W-:Y:S01]  /*19750*/  IMAD.MOV.U32 R177, RZ, RZ, 0x1f ;  /* 0x0000001fffb17424 */ /* 0x000fe200078e00ff */
[----:B------:R-:W-:Y:S02]  /*19760*/  MOV R141, 0xffffffff ;  /* 0xffffffff008d7802 */ /* 0x000fe40000000f00 */
[----:B------:R-:W-:Y:S02]  /*19770*/  MOV R140, 0x19790 ;  /* 0x00019790008c7802 */ /* 0x000fe40000000f00 */
[----:B------:R-:W-:Y:S05]  /*19780*/  CALL.REL.NOINC `($__internal_93_$__cuda_sm70_shflsync_bfly_p) ;  /* 0x00000bc000007944 */ /* 0x000fea0003c00000 */
[----:B-1----:R-:W-:Y:S05]  /*19790*/  BRA `(.L_x_33279) ;  /* 0xffffe42000007947 */ /* 0x002fea000383ffff */
.L_x_33276:
[----:B------:R-:W-:Y:S01]  /*197a0*/  IMAD.MOV.U32 R176, RZ, RZ, R142 ;  /* 0x000000ffffb07224 */ /* 0x000fe200078e008e */
[----:B------:R-:W-:Y:S01]  /*197b0*/  MOV R143, 0x2 ;  /* 0x00000002008f7802 */ /* 0x000fe20000000f00 */
[----:B------:R-:W-:Y:S01]  /*197c0*/  IMAD.MOV.U32 R177, RZ, RZ, 0x1f ;  /* 0x0000001fffb17424 */ /* 0x000fe200078e00ff */
[----:B------:R-:W-:Y:S02]  /*197d0*/  MOV R141, 0xffffffff ;  /* 0xffffffff008d7802 */ /* 0x000fe40000000f00 */
[----:B------:R-:W-:-:S02]  /*197e0*/  MOV R140, 0x19800 ;  /* 0x00019800008c7802 */ /* 0x000fc40000000f00 */
[----:B------:R-:W-:Y:S05]  /*197f0*/  CALL.REL.NOINC `($__internal_93_$__cuda_sm70_shflsync_bfly_p) ;  /* 0x00000b5000007944 */ /* 0x000fea0003c00000 */
[----:B-1----:R-:W-:Y:S01]  /*19800*/  FADD.FTZ R142, R142, R143 ;  /* 0x0000008f8e8e7221 */ /* 0x002fe20000010000 */
[----:B------:R-:W-:Y:S01]  /*19810*/  HFMA2.MMA R177, -RZ, RZ, 0, 1.847743988037109375e-06 ;  /* 0x0000001fffb17435 */ /* 0x000fe200000001ff */
[----:B------:R-:W-:Y:S01]  /*19820*/  IMAD.MOV.U32 R143, RZ, RZ, 0x4 ;  /* 0x00000004ff8f7424 */ /* 0x000fe200078e00ff */
[----:B------:R-:W-:Y:S01]  /*19830*/  MOV R140, 0x19870 ;  /* 0x00019870008c7802 */ /* 0x000fe20000000f00 */
[----:B------:R-:W-:Y:S01]  /*19840*/  IMAD.MOV.U32 R141, RZ, RZ, -0x1 ;  /* 0xffffffffff8d7424 */ /* 0x000fe200078e00ff */
[----:B------:R-:W-:-:S02]  /*19850*/  MOV R176, R142 ;  /* 0x0000008e00b07202 */ /* 0x000fc40000000f00 */
        /* <DEDUP_REMOVED lines=17> */
[----:B------:R-:W-:-:S02]  /*19970*/  IMAD.MOV.U32 R143, RZ, RZ, 0x1 ;  /* 0x00000001ff8f7424 */ /* 0x000fc400078e00ff */
        /* <DEDUP_REMOVED lines=129> */
[----:B------:R-:W-:Y:S01]  /*1a190*/  MOV R140, 0x1a1c0 ;  /* 0x0001a1c0008c7802 */ /* 0x000fe20000000f00 */
[----:B------:R-:W-:Y:S02]  /*1a1a0*/  IMAD.MOV.U32 R141, RZ, RZ, -0x1 ;  /* 0xffffffffff8d7424 */ /* 0x000fe400078e00ff */
[----:B------:R-:W-:Y:S05]  /*1a1b0*/  CALL.REL.NOINC `($__internal_93_$__cuda_sm70_shflsync_bfly_p) ;  /* 0x0000019000007944 */ /* 0x000fea0003c00000 */
[----:B-1----:R-:W-:Y:S01]  /*1a1c0*/  FADD.FTZ R176, R176, R143 ;  /* 0x0000008fb0b07221 */ /* 0x002fe20000010000 */
[----:B------:R-:W-:Y:S01]  /*1a1d0*/  MOV R143, 0x2 ;  /* 0x00000002008f7802 */ /* 0x000fe20000000f00 */
[----:B------:R-:W-:Y:S01]  /*1a1e0*/  IMAD.MOV.U32 R177, RZ, RZ, 0x1f ;  /* 0x0000001fffb17424 */ /* 0x000fe200078e00ff */
[----:B------:R-:W-:Y:S02]  /*1a1f0*/  MOV R141, 0xffffffff ;  /* 0xffffffff008d7802 */ /* 0x000fe40000000f00 */
[----:B------:R-:W-:Y:S02]  /*1a200*/  MOV R140, 0x1a220 ;  /* 0x0001a220008c7802 */ /* 0x000fe40000000f00 */
[----:B------:R-:W-:Y:S05]  /*1a210*/  CALL.REL.NOINC `($__internal_93_$__cuda_sm70_shflsync_bfly_p) ;  /* 0x0000013000007944 */ /* 0x000fea0003c00000 */
[----:B------:R-:W-:Y:S01]  /*1a220*/  HFMA2.MMA R177, -RZ, RZ, 0, 1.847743988037109375e-06 ;  /* 0x0000001fffb17435 */ /* 0x000fe200000001ff */
[----:B-1----:R-:W-:Y:S01]  /*1a230*/  FADD.FTZ R176, R176, R143 ;  /* 0x0000008fb0b07221 */ /* 0x002fe20000010000 */
[----:B------:R-:W-:Y:S01]  /*1a240*/  MOV R140, 0x1a280 ;  /* 0x0001a280008c7802 */ /* 0x000fe20000000f00 */
[----:B------:R-:W-:-:S02]  /*1a250*/  IMAD.MOV.U32 R143, RZ, RZ, 0x4 ;  /* 0x00000004ff8f7424 */ /* 0x000fc400078e00ff */
        /* <DEDUP_REMOVED lines=11> */
[----:B------:R-:W-:Y:S02]  /*1a310*/  IMAD.MOV.U32 R143, RZ, RZ, 0x10 ;  /* 0x00000010ff8f7424 */ /* 0x000fe400078e00ff */
[----:B------:R-:W-:-:S02]  /*1a320*/  IMAD.MOV.U32 R141, RZ, RZ, -0x1 ;  /* 0xffffffffff8d7424 */ /* 0x000fc400078e00ff */
[----:B------:R-:W-:Y:S05]  /*1a330*/  CALL.REL.NOINC `($__internal_93_$__cuda_sm70_shflsync_bfly_p) ;  /* 0x0000001000007944 */ /* 0x000fea0003c00000 */
[----:B-1----:R-:W-:Y:S05]  /*1a340*/  BRA `(.L_x_33280) ;  /* 0xffffe1b000007947 */ /* 0x002fea000383ffff */
        .weak           $__internal_93_$__cuda_sm70_shflsync_bfly_p
        .type           $__internal_93_$__cuda_sm70_shflsync_bfly_p,@function
        .size           $__internal_93_$__cuda_sm70_shflsync_bfly_p,(.L_x_57133 - $__internal_93_$__cuda_sm70_shflsync_bfly_p)
$__internal_93_$__cuda_sm70_shflsync_bfly_p:
[----:B------:R-:W-:Y:S04]  /*1a350*/  WARPSYNC R141 ;  /* 0x0000008d00007348 */ /* 0x000fe80003800000 */
[----:B------:R0:W1:Y:S02]  /*1a360*/  SHFL.BFLY PT, R143, R176, R143, R177 ;  /* 0x0c00008fb08f7389 */ /* 0x00006400000e00b1 */
[----:B0-----:R-:W-:-:S04]  /*1a370*/  MOV R141, 0x0 ;  /* 0x00000000008d7802 */ /* 0x001fc80000000f00 */
[----:B------:R-:W-:Y:S05]  /*1a380*/  RET.REL.NODEC R140 `(_ZN10layer_norm13ln_fwd_kernelINS_13Kernel_traitsIf6__halfS2_S2_fjLj2048ELj1ELj4ELj1ELj16ENS_18Kernel_traits_baseILj2048EfS2_S2_S2_fjLj128EEEEELb1ELb1ELb0ELb1EEEvNS_9FwdParamsE) ;  /* 0xfffe5c708c007950 */ /* 0x000fea0003c3ffff */
.L_x_33281:
        /* <DEDUP_REMOVED lines=15> */
.L_x_57133:


//--------------------- .text._ZN10layer_norm13ln_fwd_kernelINS_13Kernel_traitsIf6__halfS2_S2_fjLj2048ELj1ELj4ELj1ELj16ENS_18Kernel_traits_baseILj2048EfS2_S2_S2_fjLj128EEEEELb1ELb1ELb1ELb0EEEvNS_9FwdParamsE --------------------------
	.section	.text._ZN10layer_norm13ln_fwd_kernelINS_13Kernel_traitsIf6__halfS2_S2_fjLj2048ELj1ELj4ELj1ELj16ENS_18Kernel_traits_baseILj2048EfS2_S2_S2_fjLj128EEEEELb1ELb1ELb1ELb0EEEvNS_9FwdParamsE,"ax",@progbits
	.sectioninfo	@"SHI_REGISTERS=255"
	.align	128
        .global         _ZN10layer_norm13ln_fwd_kernelINS_13Kernel_traitsIf6__halfS2_S2_fjLj2048ELj1ELj4ELj1ELj16ENS_18Kernel_traits_baseILj2048EfS2_S2_S2_fjLj128EEEEELb1ELb1ELb1ELb0EEEvNS_9FwdParamsE
        .type           _ZN10layer_norm13ln_fwd_kernelINS_13Kernel_traitsIf6__halfS2_S2_fjLj2048ELj1ELj4ELj1ELj16ENS_18Kernel_traits_baseILj2048EfS2_S2_S2_fjLj128EEEEELb1ELb1ELb1ELb0EEEvNS_9FwdParamsE,@function
        .size           _ZN10layer_norm13ln_fwd_kernelINS_13Kernel_traitsIf6__halfS2_S2_fjLj2048ELj1ELj4ELj1ELj16ENS_18Kernel_traits_baseILj2048EfS2_S2_S2_fjLj128EEEEELb1ELb1ELb1ELb0EEEvNS_9FwdParamsE,(.L_x_57134 - _ZN10layer_norm13ln_fwd_kernelINS_13Kernel_traitsIf6__halfS2_S2_fjLj2048ELj1ELj4ELj1ELj16ENS_18Kernel_traits_baseILj2048EfS2_S2_S2_fjLj128EEEEELb1ELb1ELb1ELb0EEEvNS_9FwdParamsE)
        .other          _ZN10layer_norm13ln_fwd_kernelINS_13Kernel_traitsIf6__halfS2_S2_fjLj2048ELj1ELj4ELj1ELj16ENS_18Kernel_traits_baseILj2048EfS2_S2_S2_fjLj128EEEEELb1ELb1ELb1ELb0EEEvNS_9FwdParamsE,@"STO_CUDA_ENTRY STV_DEFAULT"
_ZN10layer_norm13ln_fwd_kernelINS_13Kernel_traitsIf6__halfS2_S2_fjLj2048ELj1ELj4ELj1ELj16ENS_18Kernel_traits_baseILj2048EfS2_S2_S2_fjLj128EEEEELb1ELb1ELb1ELb0EEEvNS_9FwdParamsE:
.text._ZN10layer_norm13ln_fwd_kernelINS_13Kernel_traitsIf6__halfS2_S2_fjLj2048ELj1ELj4ELj1ELj16ENS_18Kernel_traits_baseILj2048EfS2_S2_S2_fjLj128EEEEELb1ELb1ELb1ELb0EEEvNS_9FwdParamsE:
        /* <DEDUP_REMOVED lines=108> */
.L_x_33283:
[----:B------:R-:W-:Y:S05]  /*06c0*/  BSYNC B0 ;  /* 0x0000000000007941 */ /* 0x000fea0003800000 */
.L_x_33282:
        /* <DEDUP_REMOVED lines=25> */
.L_x_33285:
[----:B------:R-:W-:Y:S05]  /*0860*/  BSYNC B0 ;  /* 0x0000000000007941 */ /* 0x000fea0003800000 */
.L_x_33284:
        /* <DEDUP_REMOVED lines=25> */
.L_x_33287:
[----:B------:R-:W-:Y:S05]  /*0a00*/  BSYNC B0 ;  /* 0x0000000000007941 */ /* 0x000fea0003800000 */
.L_x_33286:
        /* <DEDUP_REMOVED lines=25> */
.L_x_33289:
[----:B------:R-:W-:Y:S05]  /*0ba0*/  BSYNC B0 ;  /* 0x0000000000007941 */ /* 0x000fea0003800000 */
.L_x_33288:
        /* <DEDUP_REMOVED lines=23> */
.L_x_33291:
[----:B------:R-:W-:Y:S05]  /*0d20*/  BSYNC B0 ;  /* 0x0000000000007941 */ /* 0x000fea0003800000 */
.L_x_33290:
        /* <DEDUP_REMOVED lines=31> */
.L_x_33293:
[----:B------:R-:W-:Y:S05]  /*0f20*/  BSYNC B0 ;  /* 0x0000000000007941 */ /* 0x000fea0003800000 */
.L_x_33292:
        /* <DEDUP_REMOVED lines=30> */
.L_x_33295:
[----:B------:R-:W-:Y:S05]  /*1110*/  BSYNC B0 ;  /* 0x0000000000007941 */ /* 0x000fea0003800000 */
.L_x_33294:
        /* <DEDUP_REMOVED lines=25> */
.L_x_33297:
[----:B------:R-:W-:Y:S05]  /*12b0*/  BSYNC B0 ;  /* 0x0000000000007941 */ /* 0x000fea0003800000 */
.L_x_33296:
        /* <DEDUP_REMOVED lines=16> */
.L_x_33988:
[----:B------:R-:W-:-:S10]  /*13c0*/  HFMA2.MMA R119, -RZ, RZ, 0, 2.384185791015625e-07 ;  /* 0x00000004ff777435 */ /* 0x000fd400000001ff */
        /* <DEDUP_REMOVED lines=20> */
[----:B------:R-:W-:Y:S01]  /*1510*/  ISETP.NE.U32.AND P2, PT, RZ, c[0x0][0x180], PT ;  /* 0x00006000ff007a0c */ /* 0x000fe20003f45070 */
[----:B------:R-:W-:-:S03]  /*1520*/  @P1 IMAD.MOV.U32 R13, RZ, RZ, 0x10 ;  /* 0x00000010ff0d1424 */ /* 0x000fc600078e00ff */
[----:B------:R-:W-:Y:S01]  /*1530*/  ISETP.NE.AND.EX P2, PT, RZ, c[0x0][0x184], PT, P2 ;  /* 0x00006100ff007a0c */ /* 0x000fe20003f45320 */
[----:B0-----:R-:W-:-:S05]  /*1540*/  @P1 IMAD.WIDE.U32 R116, R161, R13, c[0x0][0x170] ;  /* 0x00005c00a1741625 */ /* 0x001fca00078e000d */
[----:B------:R0:W5:Y:S07]  /*1550*/  @P1 LDG.E.128 R108, [R116.64] ;  /* 0x00000006746c1981 */ /* 0x00016e000c1e1d00 */
[----:B------:R-:W-:-:S05]  /*1560*/  @P2 MOV R13, 0x10 ;  /* 0x00000010000d2802 */ /* 0x000fca0000000f00 */
        /* <DEDUP_REMOVED lines=11> */
.L_x_33302:
        /* <DEDUP_REMOVED lines=12> */
.L_x_33305:
[----:B------:R-:W-:Y:S02]  /*16e0*/  IMAD.MOV.U32 R17, RZ, RZ, R10 ;  /* 0x000000ffff117224 */ /* 0x000fe400078e000a */
.L_x_33306:
[----:B------:R-:W-:Y:S05]  /*16f0*/  BSYNC B3 ;  /* 0x0000000000037941 */ /* 0x000fea0003800000 */
.L_x_33304:
        /* <DEDUP_REMOVED lines=16> */
.L_x_33310:
[----:B------:R-:W-:Y:S05]  /*1800*/  BSYNC B4 ;  /* 0x0000000000047941 */ /* 0x000fea0003800000 */
.L_x_33309:
        /* <DEDUP_REMOVED lines=42> */
[----:B------:R-:W-:Y:S02]  /*1ab0*/  LOP3.LUT R7, R15, UR25, R8, 0x96, !PT ;  /* 0x000000190f077c12 */ /* 0x000fe4000f8e9608 */
.L_x_33308:
[----:B------:R-:W-:Y:S05]  /*1ac0*/  BSYNC B3 ;  /* 0x0000000000037941 */ /* 0x000fea0003800000 */
.L_x_33307:
        /* <DEDUP_REMOVED lines=10> */
[----:B------:R-:W-:-:S05]  /*1b70*/  @P2 HADD2.F32 R8, -RZ, R112.H0_H0 ;  /* 0x20000070ff082230 */ /* 0x000fca0000004100 */
[----:B------:R-:W-:Y:S01]  /*1b80*/  @P2 FADD.FTZ R13, R8, R13 ;  /* 0x0000000d080d2221 */ /* 0x000fe20000010000 */
[----:B------:R-:W-:-:S04]  /*1b90*/  SEL R8, RZ, 0x1, P4 ;  /* 0x00000001ff087807 */ /* 0x000fc80002000000 */
[----:B------:R-:W-:Y:S02]  /*1ba0*/  PRMT R14, R8, 0x7610, R14 ;  /* 0x00007610080e7816 */ /* 0x000fe4000000000e */
.L_x_33303:
[----:B------:R-:W-:Y:S05]  /*1bb0*/  BSYNC B2 ;  /* 0x0000000000027941 */ /* 0x000fea0003800000 */
.L_x_33301:
        /* <DEDUP_REMOVED lines=8> */
.L_x_33312:
        /* <DEDUP_REMOVED lines=12> */
.L_x_33315:
[----:B------:R-:W-:Y:S02]  /*1d00*/  IMAD.MOV.U32 R15, RZ, RZ, R10 ;  /* 0x000000ffff0f7224 */ /* 0x000fe400078e000a */
.L_x_33316:
[----:B------:R-:W-:Y:S05]  /*1d10*/  BSYNC B3 ;  /* 0x0000000000037941 */ /* 0x000fea0003800000 */
.L_x_33314:
        /* <DEDUP_REMOVED lines=16> */
.L_x_33320:
[----:B------:R-:W-:Y:S05]  /*1e20*/  BSYNC B4 ;  /* 0x0000000000047941 */ /* 0x000fea0003800000 */
.L_x_33319:
        /* <DEDUP_REMOVED lines=44> */
.L_x_33318:
[----:B------:R-:W-:Y:S05]  /*20f0*/  BSYNC B3 ;  /* 0x0000000000037941 */ /* 0x000fea0003800000 */
.L_x_33317:
[----:B------:R-:W2:Y:S01]  /*2100*/  LDL R17, [R1+0x74] ;  /* 0x0000740001117983 */ /* 0x000ea20000100800 */
[----:B------:R-:W0:Y:S01]  /*2110*/  I2F.U32 R15, R15 ;  /* 0x0000000f000f7306 */ /* 0x000e220000201000 */
[----:B------:R-:W-:-:S10]  /*2120*/  HFMA2.MMA R16, -RZ, RZ, 0.1171875, 0 ;  /* 0x2f800000ff107435 */ /* 0x000fd400000001ff */
[----:B0-----:R-:W-:Y:S01]  /*2130*/  FFMA.FTZ R15, R15, R16, 1.1641532182693481445e-10 ;  /* 0x2f0000000f0f7423 */ /* 0x001fe20000010010 */
[----:B-----5:R-:W-:-:S04]  /*2140*/  @P2 HADD2.F32 R16, -RZ, R112.H1_H1 ;  /* 0x30000070ff102230 */ /* 0x020fc80000004100 */
[----:B------:R-:W-:Y:S01]  /*2150*/  FSETP.GTU.FTZ.AND P4, PT, R15, c[0x0][0x1e4], PT ;  /* 0x000079000f007a0b */ /* 0x000fe20003f9c000 */
[----:B------:R-:W-:-:S05]  /*2160*/  HADD2.F32 R15, -RZ, R108.H1_H1 ;  /* 0x3000006cff0f7230 */ /* 0x000fca0000004100 */
[----:B------:R-:W-:-:S04]  /*2170*/  FMUL.FTZ R15, R15, c[0x0][0x1ec] ;  /* 0x00007b000f0f7a20 */ /* 0x000fc80000410000 */
[----:B------:R-:W-:-:S05]  /*2180*/  FMUL.FTZ R15, R15, c[0x0][0x1e8] ;  /* 0x00007a000f0f7a20 */ /* 0x000fca0000410000 */
[----:B------:R-:W-:-:S05]  /*2190*/  FSEL R15, R15, RZ, !P4 ;  /* 0x000000ff0f0f7208 */ /* 0x000fca0006000000 */
[----:B--2---:R-:W-:-:S04]  /*21a0*/  FMUL.FTZ R15, R17, R15 ;  /* 0x0000000f110f7220 */ /* 0x004fc80000410000 */
[----:B------:R-:W-:Y:S01]  /*21b0*/  @P2 FADD.FTZ R15, R16, R15 ;  /* 0x0000000f100f2221 */ /* 0x000fe20000010000 */
[----:B------:R-:W-:Y:S02]  /*21c0*/  SEL R16, RZ, 0x1, P4 ;  /* 0x00000001ff107807 */ /* 0x000fe40002000000 */
.L_x_33313:
[----:B------:R-:W-:Y:S05]  /*21d0*/  BSYNC B2 ;  /* 0x0000000000027941 */ /* 0x000fea0003800000 */
.L_x_33311:
        /* <DEDUP_REMOVED lines=8> */
.L_x_33322:
        /* <DEDUP_REMOVED lines=12> */
.L_x_33325:
[----:B------:R-:W-:Y:S02]  /*2320*/  IMAD.MOV.U32 R17, RZ, RZ, R10 ;  /* 0x000000ffff117224 */ /* 0x000fe400078e000a */
.L_x_33326:
[----:B------:R-:W-:Y:S05]  /*2330*/  BSYNC B3 ;  /* 0x0000000000037941 */ /* 0x000fea0003800000 */
.L_x_33324:
        /* <DEDUP_REMOVED lines=16> */
.L_x_33330:
[----:B------:R-:W-:Y:S05]  /*2440*/  BSYNC B4 ;  /* 0x0000000000047941 */ /* 0x000fea0003800000 */
.L_x_33329:
        /* <DEDUP_REMOVED lines=44> */
.L_x_33328:
[----:B------:R-:W-:Y:S05]  /*2710*/  BSYNC B3 ;  /* 0x0000000000037941 */ /* 0x000fea0003800000 */
.L_x_33327:
[----:B------:R-:W2:Y:S01]  /*2720*/  LDL R19, [R1+0x78] ;  /* 0x0000780001137983 */ /* 0x000ea20000100800 */
[----:B------:R0:W1:Y:S02]  /*2730*/  I2F.U32 R8, R17 ;  /* 0x0000001100087306 */ /* 0x0000640000201000 */
[----:B0-----:R-:W-:-:S04]  /*2740*/  IMAD.MOV.U32 R17, RZ, RZ, 0x2f800000 ;  /* 0x2f800000ff117424 */ /* 0x001fc800078e00ff */
[----:B-1----:R-:W-:-:S05]  /*2750*/  FFMA.FTZ R8, R8, R17, 1.1641532182693481445e-10 ;  /* 0x2f00000008087423 */ /* 0x002fca0000010011 */
        /* <DEDUP_REMOVED lines=10> */
.L_x_33323:
[----:B------:R-:W-:Y:S05]  /*2800*/  BSYNC B2 ;  /* 0x0000000000027941 */ /* 0x000fea0003800000 */
.L_x_33321:
        /* <DEDUP_REMOVED lines=8> */
.L_x_33332:
        /* <DEDUP_REMOVED lines=12> */
.L_x_33335:
[----:B------:R-:W-:Y:S02]  /*2950*/  MOV R19, R10 ;  /* 0x0000000a00137202 */ /* 0x000fe40000000f00 */
.L_x_33336:
[----:B------:R-:W-:Y:S05]  /*2960*/  BSYNC B3 ;  /* 0x0000000000037941 */ /* 0x000fea0003800000 */
.L_x_33334:
        /* <DEDUP_REMOVED lines=16> */
.L_x_33340:
[----:B------:R-:W-:Y:S05]  /*2a70*/  BSYNC B4 ;  /* 0x0000000000047941 */ /* 0x000fea0003800000 */
.L_x_33339:
        /* <DEDUP_REMOVED lines=44> */
.L_x_33338:
[----:B------:R-:W-:Y:S05]  /*2d40*/  BSYNC B3 ;  /* 0x0000000000037941 */ /* 0x000fea0003800000 */
.L_x_33337:
[----:B------:R-:W2:Y:S01]  /*2d50*/  LDL R21, [R1+0x7c] ;  /* 0x00007c0001157983 */ /* 0x000ea20000100800 */
[----:B------:R-:W0:Y:S01]  /*2d60*/  I2F.U32 R19, R19 ;  /* 0x0000001300137306 */ /* 0x000e220000201000 */
[----:B------:R-:W-:-:S04]  /*2d70*/  IMAD.MOV.U32 R20, RZ, RZ, 0x2f800000 ;  /* 0x2f800000ff147424 */ /* 0x000fc800078e00ff */
        /* <DEDUP_REMOVED lines=10> */
.L_x_33333:
[----:B------:R-:W-:Y:S05]  /*2e20*/  BSYNC B2 ;  /* 0x0000000000027941 */ /* 0x000fea0003800000 */
.L_x_33331:
        /* <DEDUP_REMOVED lines=8> */
.L_x_33342:
        /* <DEDUP_REMOVED lines=12> */
.L_x_33345:
[----:B------:R-:W-:Y:S02]  /*2f70*/  IMAD.MOV.U32 R21, RZ, RZ, R10 ;  /* 0x000000ffff157224 */ /* 0x000fe400078e000a */
.L_x_33346:
[----:B------:R-:W-:Y:S05]  /*2f80*/  BSYNC B3 ;  /* 0x0000000000037941 */ /* 0x000fea0003800000 */
.L_x_33344:
        /* <DEDUP_REMOVED lines=16> */
.L_x_33350:
[----:B------:R-:W-:Y:S05]  /*3090*/  BSYNC B4 ;  /* 0x0000000000047941 */ /* 0x000fea0003800000 */
.L_x_33349:
        /* <DEDUP_REMOVED lines=44> */
.L_x_33348:
[----:B------:R-:W-:Y:S05]  /*3360*/  BSYNC B3 ;  /* 0x0000000000037941 */ /* 0x000fea0003800000 */
.L_x_33347:
[----:B------:R-:W2:Y:S01]  /*3370*/  LDL R23, [R1+0x80] ;  /* 0x0000800001177983 */ /* 0x000ea20000100800 */
[----:B------:R0:W1:Y:S02]  /*3380*/  I2F.U32 R8, R21 ;  /* 0x0000001500087306 */ /* 0x0000640000201000 */
[----:B0-----:R-:W-:-:S10]  /*3390*/  HFMA2.MMA R21, -RZ, RZ, 0.1171875, 0 ;  /* 0x2f800000ff157435 */ /* 0x001fd400000001ff */
        /* <DEDUP_REMOVED lines=11> */
.L_x_33343:
[----:B------:R-:W-:Y:S05]  /*3450*/  BSYNC B2 ;  /* 0x0000000000027941 */ /* 0x000fea0003800000 */
.L_x_33341:
        /* <DEDUP_REMOVED lines=8> */
.L_x_33352:
        /* <DEDUP_REMOVED lines=12> */
.L_x_33355:
[----:B------:R-:W-:Y:S02]  /*35a0*/  IMAD.MOV.U32 R23, RZ, RZ, R10 ;  /* 0x000000ffff177224 */ /* 0x000fe400078e000a */
.L_x_33356:
[----:B------:R-:W-:Y:S05]  /*35b0*/  BSYNC B3 ;  /* 0x0000000000037941 */ /* 0x000fea0003800000 */
.L_x_33354:
        /* <DEDUP_REMOVED lines=16> */
.L_x_33360:
[----:B------:R-:W-:Y:S05]  /*36c0*/  BSYNC B4 ;  /* 0x0000000000047941 */ /* 0x000fea0003800000 */
.L_x_33359:
        /* <DEDUP_REMOVED lines=44> */
.L_x_33358:
[----:B------:R-:W-:Y:S05]  /*3990*/  BSYNC B3 ;  /* 0x0000000000037941 */ /* 0x000fea0003800000 */
.L_x_33357:
        /* <DEDUP_REMOVED lines=13> */
.L_x_33353:
[----:B------:R-:W-:Y:S05]  /*3a70*/  BSYNC B2 ;  /* 0x0000000000027941 */ /* 0x000fea0003800000 */
.L_x_33351:
        /* <DEDUP_REMOVED lines=8> */
.L_x_33362:
        /* <DEDUP_REMOVED lines=12> */
.L_x_33365:
[----:B------:R-:W-:Y:S02]  /*3bc0*/  MOV R25, R10 ;  /* 0x0000000a00197202 */ /* 0x000fe40000000f00 */
.L_x_33366:
[----:B------:R-:W-:Y:S05]  /*3bd0*/  BSYNC B3 ;  /* 0x0000000000037941 */ /* 0x000fea0003800000 */
.L_x_33364:
        /* <DEDUP_REMOVED lines=16> */
.L_x_33370:
[----:B------:R-:W-:Y:S05]  /*3ce0*/  BSYNC B4 ;  /* 0x0000000000047941 */ /* 0x000fea0003800000 */
.L_x_33369:
        /* <DEDUP_REMOVED lines=44> */
.L_x_33368:
[----:B------:R-:W-:Y:S05]  /*3fb0*/  BSYNC B3 ;  /* 0x0000000000037941 */ /* 0x000fea0003800000 */
.L_x_33367:
        /* <DEDUP_REMOVED lines=14> */
.L_x_33363:
[----:B------:R-:W-:Y:S05]  /*40a0*/  BSYNC B2 ;  /* 0x0000000000027941 */ /* 0x000fea0003800000 */
.L_x_33361:
        /* <DEDUP_REMOVED lines=8> */
.L_x_33372:
        /* <DEDUP_REMOVED lines=12> */
.L_x_33375:
[----:B------:R-:W-:Y:S02]  /*41f0*/  IMAD.MOV.U32 R27, RZ, RZ, R10 ;  /* 0x000000ffff1b7224 */ /* 0x000fe400078e000a */
.L_x_33376:
[----:B------:R-:W-:Y:S05]  /*4200*/  BSYNC B3 ;  /* 0x0000000000037941 */ /* 0x000fea0003800000 */
.L_x_33374:
        /* <DEDUP_REMOVED lines=16> */
.L_x_33380:
[----:B------:R-:W-:Y:S05]  /*4310*/  BSYNC B4 ;  /* 0x0000000000047941 */ /* 0x000fea0003800000 */
.L_x_33379:
        /* <DEDUP_REMOVED lines=44> */
.L_x_33378:
[----:B------:R-:W-:Y:S05]  /*45e0*/  BSYNC B3 ;  /* 0x0000000000037941 */ /* 0x000fea0003800000 */
.L_x_33377:
        /* <DEDUP_REMOVED lines=13> */
.L_x_33373:
[----:B------:R-:W-:Y:S05]  /*46c0*/  BSYNC B2 ;  /* 0x0000000000027941 */ /* 0x000fea0003800000 */
.L_x_33371:
        /* <DEDUP_REMOVED lines=29> */
.L_x_33382:
[----:B------:R-:W-:Y:S05]  /*48a0*/  BSYNC B2 ;  /* 0x0000000000027941 */ /* 0x000fea0003800000 */
.L_x_33381:
[----:B------:R-:W-:Y:S02]  /*48b0*/  IADD3 R163, R163, 0x20, RZ ;  /* 0x00000020a3a37810 */ /* 0x000fe40007ffe0ff */
[----:B------:R-:W-:Y:S02]  /*48c0*/  IADD3 R161, R161, 0x20, RZ ;  /* 0x00000020a1a17810 */ /* 0x000fe40007ffe0ff */
.L_x_33300:
[----:B------:R-:W-:Y:S05]  /*48d0*/  BSYNC B1 ;  /* 0x0000000000017941 */ /* 0x000fea0003800000 */
.L_x_33299:
        /* <DEDUP_REMOVED lines=18> */
[----:B-----5:R-:W-:Y:S01]  /*4a00*/  HADD2.F32 R29, -RZ, R112.H0_H0 ;  /* 0x20000070ff1d7230 */ /* 0x020fe20000004100 */
[----:B------:R-:W-:Y:S05]  /*4a10*/  BRA `(.L_x_33387) ;  /* 0x000005a000007947 */ /* 0x000fea0003800000 */
.L_x_33386:
[C---:B-1----:R-:W-:Y:S01]  /*4a20*/  ISETP.NE.AND P4, PT, R8.reuse, 0x1, PT ;  /* 0x000000010800780c */ /* 0x042fe20003f85270 */
        /* <DEDUP_REMOVED lines=11> */
.L_x_33389:
[----:B------:R-:W-:Y:S02]  /*4ae0*/  MOV R14, R10 ;  /* 0x0000000a000e7202 */ /* 0x000fe40000000f00 */
.L_x_33390:
[----:B------:R-:W-:Y:S05]  /*4af0*/  BSYNC B3 ;  /* 0x0000000000037941 */ /* 0x000fea0003800000 */
.L_x_33388:
        /* <DEDUP_REMOVED lines=16> */
.L_x_33394:
[----:B------:R-:W-:Y:S05]  /*4c00*/  BSYNC B4 ;  /* 0x0000000000047941 */ /* 0x000fea0003800000 */
.L_x_33393:
        /* <DEDUP_REMOVED lines=44> */
.L_x_33392:
[----:B------:R-:W-:Y:S05]  /*4ed0*/  BSYNC B3 ;  /* 0x0000000000037941 */ /* 0x000fea0003800000 */
.L_x_33391:
[----:B------:R-:W2:Y:S01]  /*4ee0*/  LDL R29, [R1+0x50] ;  /* 0x00005000011d7983 */ /* 0x000ea20000100800 */
[----:B------:R1:W3:Y:S02]  /*4ef0*/  I2F.U32 R8, R14 ;  /* 0x0000000e00087306 */ /* 0x0002e40000201000 */
[----:B-1----:R-:W-:-:S04]  /*4f00*/  IMAD.MOV.U32 R14, RZ, RZ, 0x2f800000 ;  /* 0x2f800000ff0e7424 */ /* 0x002fc800078e00ff */
[----:B---3--:R-:W-:-:S05]  /*4f10*/  FFMA.FTZ R8, R8, R14, 1.1641532182693481445e-10 ;  /* 0x2f00000008087423 */ /* 0x008fca000001000e */
        /* <DEDUP_REMOVED lines=10> */
.L_x_33387:
[----:B------:R-:W-:Y:S05]  /*4fc0*/  BSYNC B2 ;  /* 0x0000000000027941 */ /* 0x000fea0003800000 */
.L_x_33385:
        /* <DEDUP_REMOVED lines=8> */
.L_x_33396:
        /* <DEDUP_REMOVED lines=12> */
.L_x_33399:
[----:B------:R-:W-:Y:S02]  /*5110*/  IMAD.MOV.U32 R16, RZ, RZ, R10 ;  /* 0x000000ffff107224 */ /* 0x000fe400078e000a */
.L_x_33400:
[----:B------:R-:W-:Y:S05]  /*5120*/  BSYNC B3 ;  /* 0x0000000000037941 */ /* 0x000fea0003800000 */
.L_x_33398:
        /* <DEDUP_REMOVED lines=16> */
.L_x_33404:
[----:B------:R-:W-:Y:S05]  /*5230*/  BSYNC B4 ;  /* 0x0000000000047941 */ /* 0x000fea0003800000 */
.L_x_33403:
        /* <DEDUP_REMOVED lines=44> */
.L_x_33402:
[----:B------:R-:W-:Y:S05]  /*5500*/  BSYNC B3 ;  /* 0x0000000000037941 */ /* 0x000fea0003800000 */
.L_x_33401:
[----:B------:R-:W2:Y:S01]  /*5510*/  LDL R31, [R1+0x54] ;  /* 0x00005400011f7983 */ /* 0x000ea20000100800 */
[----:B------:R-:W1:Y:S01]  /*5520*/  I2F.U32 R16, R16 ;  /* 0x0000001000107306 */ /* 0x000e620000201000 */
[----:B------:R-:W-:-:S10]  /*5530*/  HFMA2.MMA R30, -RZ, RZ, 0.1171875, 0 ;  /* 0x2f800000ff1e7435 */ /* 0x000fd400000001ff */
[----:B-1----:R-:W-:-:S05]  /*5540*/  FFMA.FTZ R16, R16, R30, 1.1641532182693481445e-10 ;  /* 0x2f00000010107423 */ /* 0x002fca000001001e */
[----:B------:R-:W-:Y:S01]  /*5550*/  FSETP.GTU.FTZ.AND P4, PT, R16, c[0x0][0x1e4], PT ;  /* 0x0000790010007a0b */ /* 0x000fe20003f9c000 */
[----:B-----5:R-:W-:-:S05]  /*5560*/  HADD2.F32 R16, -RZ, R108.H1_H1 ;  /* 0x3000006cff107230 */ /* 0x020fca0000004100 */
[----:B------:R-:W-:-:S04]  /*5570*/  FMUL.FTZ R16, R16, c[0x0][0x1ec] ;  /* 0x00007b0010107a20 */ /* 0x000fc80000410000 */
[----:B------:R-:W-:-:S05]  /*5580*/  FMUL.FTZ R16, R16, c[0x0][0x1e8] ;  /* 0x00007a0010107a20 */ /* 0x000fca0000410000 */
[----:B------:R-:W-:-:S05]  /*5590*/  FSEL R16, R16, RZ, !P4 ;  /* 0x000000ff10107208 */ /* 0x000fca0006000000 */
[----:B--2---:R-:W-:Y:S01]  /*55a0*/  FMUL.FTZ R30, R31, R16 ;  /* 0x000000101f1e7220 */ /* 0x004fe20000410000 */
[----:B------:R-:W-:-:S05]  /*55b0*/  @P2 HADD2.F32 R16, -RZ, R112.H1_H1 ;  /* 0x30000070ff102230 */ /* 0x000fca0000004100 */
[----:B------:R-:W-:Y:S01]  /*55c0*/  @P2 FADD.FTZ R30, R16, R30 ;  /* 0x0000001e101e2221 */ /* 0x000fe20000010000 */
[----:B------:R-:W-:Y:S02]  /*55d0*/  SEL R16, RZ, 0x1, P4 ;  /* 0x00000001ff107807 */ /* 0x000fe40002000000 */
.L_x_33397:
[----:B------:R-:W-:Y:S05]  /*55e0*/  BSYNC B2 ;  /* 0x0000000000027941 */ /* 0x000fea0003800000 */
.L_x_33395:
        /* <DEDUP_REMOVED lines=8> */
.L_x_33406:
        /* <DEDUP_REMOVED lines=12> */
.L_x_33409:
[----:B------:R-:W-:Y:S02]  /*5730*/  IMAD.MOV.U32 R18, RZ, RZ, R10 ;  /* 0x000000ffff127224 */ /* 0x000fe400078e000a */
.L_x_33410:
[----:B------:R-:W-:Y:S05]  /*5740*/  BSYNC B3 ;  /* 0x0000000000037941 */ /* 0x000fea0003800000 */
.L_x_33408:
        /* <DEDUP_REMOVED lines=16> */
.L_x_33414:
[----:B------:R-:W-:Y:S05]  /*5850*/  BSYNC B4 ;  /* 0x0000000000047941 */ /* 0x000fea0003800000 */
.L_x_33413:
        /* <DEDUP_REMOVED lines=44> */
.L_x_33412:
[----:B------:R-:W-:Y:S05]  /*5b20*/  BSYNC B3 ;  /* 0x0000000000037941 */ /* 0x000fea0003800000 */
.L_x_33411:
        /* <DEDUP_REMOVED lines=14> */
.L_x_33407:
[----:B------:R-:W-:Y:S05]  /*5c10*/  BSYNC B2 ;  /* 0x0000000000027941 */ /* 0x000fea0003800000 */
.L_x_33405:
        /* <DEDUP_REMOVED lines=8> */
.L_x_33416:
        /* <DEDUP_REMOVED lines=12> */
.L_x_33419:
[----:B------:R-:W-:Y:S02]  /*5d60*/  MOV R20, R10 ;  /* 0x0000000a00147202 */ /* 0x000fe40000000f00 */
.L_x_33420:
[----:B------:R-:W-:Y:S05]  /*5d70*/  BSYNC B3 ;  /* 0x0000000000037941 */ /* 0x000fea0003800000 */
.L_x_33418:
        /* <DEDUP_REMOVED lines=16> */
.L_x_33424:
[----:B------:R-:W-:Y:S05]  /*5e80*/  BSYNC B4 ;  /* 0x0000000000047941 */ /* 0x000fea0003800000 */
.L_x_33423:
        /* <DEDUP_REMOVED lines=44> */
.L_x_33422:
[----:B------:R-:W-:Y:S05]  /*6150*/  BSYNC B3 ;  /* 0x0000000000037941 */ /* 0x000fea0003800000 */
.L_x_33421:
[----:B------:R-:W2:Y:S01]  /*6160*/  LDL R33, [R1+0x5c] ;  /* 0x00005c0001217983 */ /* 0x000ea20000100800 */
[----:B------:R-:W1:Y:S01]  /*6170*/  I2F.U32 R20, R20 ;  /* 0x0000001400147306 */ /* 0x000e620000201000 */
[----:B------:R-:W-:-:S04]  /*6180*/  IMAD.MOV.U32 R32, RZ, RZ, 0x2f800000 ;  /* 0x2f800000ff207424 */ /* 0x000fc800078e00ff */
        /* <DEDUP_REMOVED lines=10> */
.L_x_33417:
[----:B------:R-:W-:Y:S05]  /*6230*/  BSYNC B2 ;  /* 0x0000000000027941 */ /* 0x000fea0003800000 */
.L_x_33415:
        /* <DEDUP_REMOVED lines=8> */
.L_x_33426:
        /* <DEDUP_REMOVED lines=12> */
.L_x_33429:
[----:B------:R-:W-:Y:S02]  /*6380*/  IMAD.MOV.U32 R22, RZ, RZ, R10 ;  /* 0x000000ffff167224 */ /* 0x000fe400078e000a */
.L_x_33430:
[----:B------:R-:W-:Y:S05]  /*6390*/  BSYNC B3 ;  /* 0x0000000000037941 */ /* 0x000fea0003800000 */
.L_x_33428:
        /* <DEDUP_REMOVED lines=16> */
.L_x_33434:
[----:B------:R-:W-:Y:S05]  /*64a0*/  BSYNC B4 ;  /* 0x0000000000047941 */ /* 0x000fea0003800000 */
.L_x_33433:
        /* <DEDUP_REMOVED lines=44> */
.L_x_33432:
[----:B------:R-:W-:Y:S05]  /*6770*/  BSYNC B3 ;  /* 0x0000000000037941 */ /* 0x000fea0003800000 */
.L_x_33431:
[----:B------:R-:W2:Y:S01]  /*6780*/  LDL R33, [R1+0x60] ;  /* 0x0000600001217983 */ /* 0x000ea20000100800 */
[----:B------:R1:W3:Y:S02]  /*6790*/  I2F.U32 R8, R22 ;  /* 0x0000001600087306 */ /* 0x0002e40000201000 */
[----:B-1----:R-:W-:-:S10]  /*67a0*/  HFMA2.MMA R22, -RZ, RZ, 0.1171875, 0 ;  /* 0x2f800000ff167435 */ /* 0x002fd400000001ff */
        /* <DEDUP_REMOVED lines=11> */
.L_x_33427:
[----:B------:R-:W-:Y:S05]  /*6860*/  BSYNC B2 ;  /* 0x0000000000027941 */ /* 0x000fea0003800000 */
.L_x_33425:
        /* <DEDUP_REMOVED lines=8> */
.L_x_33436:
        /* <DEDUP_REMOVED lines=12> */
.L_x_33439:
[----:B------:R-:W-:Y:S02]  /*69b0*/  IMAD.MOV.U32 R24, RZ, RZ, R10 ;  /* 0x000000ffff187224 */ /* 0x000fe400078e000a */
.L_x_33440:
[----:B------:R-:W-:Y:S05]  /*69c0*/  BSYNC B3 ;  /* 0x0000000000037941 */ /* 0x000fea0003800000 */
.L_x_33438:
        /* <DEDUP_REMOVED lines=16> */
.L_x_33444:
[----:B------:R-:W-:Y:S05]  /*6ad0*/  BSYNC B4 ;  /* 0x0000000000047941 */ /* 0x000fea0003800000 */
.L_x_33443:
        /* <DEDUP_REMOVED lines=44> */
.L_x_33442:
[----:B------:R-:W-:Y:S05]  /*6da0*/  BSYNC B3 ;  /* 0x0000000000037941 */ /* 0x000fea0003800000 */
.L_x_33441:
        /* <DEDUP_REMOVED lines=13> */
.L_x_33437:
[----:B------:R-:W-:Y:S05]  /*6e80*/  BSYNC B2 ;  /* 0x0000000000027941 */ /* 0x000fea0003800000 */
.L_x_33435:
[----:B------:R-:W-:Y:S01]  /*6e90*/  BSSY B2, `(.L_x_33445) ;  /* 0x0000062000027945 */ /* 0x000fe20003800000 */
[----:B------:R-:W-:Y:S05]  /*6ea0*/  @P3 BRA `(.L_x_33446) ;  /* 0x0000006000003947 */ /* 0x000fea0003800000 */
[----:B------:R-:W-:Y:S01]  /*6eb0*/  HFMA2.MMA R35, -RZ, RZ, 0, 0 ;  /* 0x00000000ff237435 */ /* 0x000fe200000001ff */
[----:B0-----:R-:W-:Y:S01]  /*6ec0*/  IMAD.MOV.U32 R116, RZ, RZ, R8 ;  /* 0x000000ffff747224 */ /* 0x001fe200078e0008 */
[----:B------:R-:W-:Y:S05]  /*6ed0*/  @!P2 BRA `(.L_x_33447) ;  /* 0x000005d00000a947 */ /* 0x000fea0003800000 */
[----:B------:R-:W-:Y:S01]  /*6ee0*/  IMAD.MOV.U32 R116, RZ, RZ, R8 ;  /* 0x000000ffff747224 */ /* 0x000fe200078e0008 */
[----:B-----5:R-:W-:Y:S01]  /*6ef0*/  HADD2.F32 R35, -RZ, R115.H0_H0 ;  /* 0x20000073ff237230 */ /* 0x020fe20000004100 */
[----:B------:R-:W-:Y:S05]  /*6f00*/  BRA `(.L_x_33447) ;  /* 0x000005a000007947 */ /* 0x000fea0003800000 */
.L_x_33446:
        /* <DEDUP_REMOVED lines=12> */
.L_x_33449:
[----:B------:R-:W-:Y:S02]  /*6fd0*/  MOV R26, R10 ;  /* 0x0000000a001a7202 */ /* 0x000fe40000000f00 */
.L_x_33450:
[----:B------:R-:W-:Y:S05]  /*6fe0*/  BSYNC B3 ;  /* 0x0000000000037941 */ /* 0x000fea0003800000 */
.L_x_33448:
        /* <DEDUP_REMOVED lines=16> */
.L_x_33454:
[----:B------:R-:W-:Y:S05]  /*70f0*/  BSYNC B4 ;  /* 0x0000000000047941 */ /* 0x000fea0003800000 */
.L_x_33453:
        /* <DEDUP_REMOVED lines=44> */
.L_x_33452:
[----:B------:R-:W-:Y:S05]  /*73c0*/  BSYNC B3 ;  /* 0x0000000000037941 */ /* 0x000fea0003800000 */
.L_x_33451:
        /* <DEDUP_REMOVED lines=14> */
.L_x_33447:
[----:B------:R-:W-:Y:S05]  /*74b0*/  BSYNC B2 ;  /* 0x0000000000027941 */ /* 0x000fea0003800000 */
.L_x_33445:
        /* <DEDUP_REMOVED lines=8> */
.L_x_33456:
        /* <DEDUP_REMOVED lines=12> */
.L_x_33459:
[----:B------:R-:W-:Y:S02]  /*7600*/  IMAD.MOV.U32 R28, RZ, RZ, R10 ;  /* 0x000000ffff1c7224 */ /* 0x000fe400078e000a */
.L_x_33460:
[----:B------:R-:W-:Y:S05]  /*7610*/  BSYNC B3 ;  /* 0x0000000000037941 */ /* 0x000fea0003800000 */
.L_x_33458:
        /* <DEDUP_REMOVED lines=16> */
.L_x_33464:
[----:B------:R-:W-:Y:S05]  /*7720*/  BSYNC B4 ;  /* 0x0000000000047941 */ /* 0x000fea0003800000 */
.L_x_33463:
        /* <DEDUP_REMOVED lines=44> */
.L_x_33462:
[----:B------:R-:W-:Y:S05]  /*79f0*/  BSYNC B3 ;  /* 0x0000000000037941 */ /* 0x000fea0003800000 */
.L_x_33461:
        /* <DEDUP_REMOVED lines=13> */
.L_x_33457:
[----:B------:R-:W-:Y:S05]  /*7ad0*/  BSYNC B2 ;  /* 0x0000000000027941 */ /* 0x000fea0003800000 */
.L_x_33455:
        /* <DEDUP_REMOVED lines=29> */
.L_x_33466:
[----:B------:R-:W-:Y:S05]  /*7cb0*/  BSYNC B2 ;  /* 0x0000000000027941 */ /* 0x000fea0003800000 */
.L_x_33465:
[----:B------:R-:W-:Y:S02]  /*7cc0*/  IADD3 R163, R163, 0x20, RZ ;  /* 0x00000020a3a37810 */ /* 0x000fe40007ffe0ff */
[----:B------:R-:W-:Y:S02]  /*7cd0*/  IADD3 R161, R161, 0x20, RZ ;  /* 0x00000020a1a17810 */ /* 0x000fe40007ffe0ff */
.L_x_33384:
[----:B------:R-:W-:Y:S05]  /*7ce0*/  BSYNC B1 ;  /* 0x0000000000017941 */ /* 0x000fea0003800000 */
.L_x_33383:
        /* <DEDUP_REMOVED lines=20> */
.L_x_33470:
        /* <DEDUP_REMOVED lines=12> */
.L_x_33473:
[----:B------:R-:W-:Y:S02]  /*7ef0*/  MOV R14, R10 ;  /* 0x0000000a000e7202 */ /* 0x000fe40000000f00 */
.L_x_33474:
[----:B------:R-:W-:Y:S05]  /*7f00*/  BSYNC B3 ;  /* 0x0000000000037941 */ /* 0x000fea0003800000 */
.L_x_33472:
        /* <DEDUP_REMOVED lines=16> */
.L_x_33478:
[----:B------:R-:W-:Y:S05]  /*8010*/  BSYNC B4 ;  /* 0x0000000000047941 */ /* 0x000fea0003800000 */
.L_x_33477:
        /* <DEDUP_REMOVED lines=44> */
.L_x_33476:
[----:B------:R-:W-:Y:S05]  /*82e0*/  BSYNC B3 ;  /* 0x0000000000037941 */ /* 0x000fea0003800000 */
.L_x_33475:
        /* <DEDUP_REMOVED lines=14> */
.L_x_33471:
[----:B------:R-:W-:Y:S05]  /*83d0*/  BSYNC B2 ;  /* 0x0000000000027941 */ /* 0x000fea0003800000 */
.L_x_33469:
        /* <DEDUP_REMOVED lines=8> */
.L_x_33480:
        /* <DEDUP_REMOVED lines=12> */
.L_x_33483:
[----:B------:R-:W-:Y:S02]  /*8520*/  IMAD.MOV.U32 R16, RZ, RZ, R10 ;  /* 0x000000ffff107224 */ /* 0x000fe400078e000a */
.L_x_33484:
[----:B------:R-:W-:Y:S05]  /*8530*/  BSYNC B3 ;  /* 0x0000000000037941 */ /* 0x000fea0003800000 */
.L_x_33482:
        /* <DEDUP_REMOVED lines=16> */
.L_x_33488:
[----:B------:R-:W-:Y:S05]  /*8640*/  BSYNC B4 ;  /* 0x0000000000047941 */ /* 0x000fea0003800000 */
.L_x_33487:
        /* <DEDUP_REMOVED lines=44> */
.L_x_33486:
[----:B------:R-:W-:Y:S05]  /*8910*/  BSYNC B3 ;  /* 0x0000000000037941 */ /* 0x000fea0003800000 */
.L_x_33485:
        /* <DEDUP_REMOVED lines=13> */
.L_x_33481:
[----:B------:R-:W-:Y:S05]  /*89f0*/  BSYNC B2 ;  /* 0x0000000000027941 */ /* 0x000fea0003800000 */
.L_x_33479:
        /* <DEDUP_REMOVED lines=8> */
.L_x_33490:
        /* <DEDUP_REMOVED lines=12> */
.L_x_33493:
[----:B------:R-:W-:Y:S02]  /*8b40*/  IMAD.MOV.U32 R18, RZ, RZ, R10 ;  /* 0x000000ffff127224 */ /* 0x000fe400078e000a */
.L_x_33494:
[----:B------:R-:W-:Y:S05]  /*8b50*/  BSYNC B3 ;  /* 0x0000000000037941 */ /* 0x000fea0003800000 */
.L_x_33492:
        /* <DEDUP_REMOVED lines=16> */
.L_x_33498:
[----:B------:R-:W-:Y:S05]  /*8c60*/  BSYNC B4 ;  /* 0x0000000000047941 */ /* 0x000fea0003800000 */
.L_x_33497:
        /* <DEDUP_REMOVED lines=44> */
.L_x_33496:
[----:B------:R-:W-:Y:S05]  /*8f30*/  BSYNC B3 ;  /* 0x0000000000037941 */ /* 0x000fea0003800000 */
.L_x_33495:
        /* <DEDUP_REMOVED lines=14> */
.L_x_33491:
[----:B------:R-:W-:Y:S05]  /*9020*/  BSYNC B2 ;  /* 0x0000000000027941 */ /* 0x000fea0003800000 */
.L_x_33489:
        /* <DEDUP_REMOVED lines=8> */
.L_x_33500:
        /* <DEDUP_REMOVED lines=12> */
.L_x_33503:
[----:B------:R-:W-:Y:S02]  /*9170*/  MOV R20, R10 ;  /* 0x0000000a00147202 */ /* 0x000fe40000000f00 */
.L_x_33504:
[----:B------:R-:W-:Y:S05]  /*9180*/  BSYNC B3 ;  /* 0x0000000000037941 */ /* 0x000fea0003800000 */
.L_x_33502:
        /* <DEDUP_REMOVED lines=16> */
.L_x_33508:
[----:B------:R-:W-:Y:S05]  /*9290*/  BSYNC B4 ;  /* 0x0000000000047941 */ /* 0x000fea0003800000 */
.L_x_33507:
        /* <DEDUP_REMOVED lines=44> */
.L_x_33506:
[----:B------:R-:W-:Y:S05]  /*9560*/  BSYNC B3 ;  /* 0x0000000000037941 */ /* 0x000fea0003800000 */
.L_x_33505:
        /* <DEDUP_REMOVED lines=13> */
.L_x_33501:
[----:B------:R-:W-:Y:S05]  /*9640*/  BSYNC B2 ;  /* 0x0000000000027941 */ /* 0x000fea0003800000 */
.L_x_33499:
        /* <DEDUP_REMOVED lines=8> */
.L_x_33510:
        /* <DEDUP_REMOVED lines=12> */
.L_x_33513:
[----:B------:R-:W-:Y:S02]  /*9790*/  IMAD.MOV.U32 R22, RZ, RZ, R10 ;  /* 0x000000ffff167224 */ /* 0x000fe400078e000a */
.L_x_33514:
[----:B------:R-:W-:Y:S05]  /*97a0*/  BSYNC B3 ;  /* 0x0000000000037941 */ /* 0x000fea0003800000 */
.L_x_33512:
        /* <DEDUP_REMOVED lines=16> */
.L_x_33518:
[----:B------:R-:W-:Y:S05]  /*98b0*/  BSYNC B4 ;  /* 0x0000000000047941 */ /* 0x000fea0003800000 */
.L_x_33517:
        /* <DEDUP_REMOVED lines=44> */
.L_x_33516:
[----:B------:R-:W-:Y:S05]  /*9b80*/  BSYNC B3 ;  /* 0x0000000000037941 */ /* 0x000fea0003800000 */
.L_x_33515:
        /* <DEDUP_REMOVED lines=14> */
.L_x_33511:
[----:B------:R-:W-:Y:S05]  /*9c70*/  BSYNC B2 ;  /* 0x0000000000027941 */ /* 0x000fea0003800000 */
.L_x_33509:
        /* <DEDUP_REMOVED lines=8> */
.L_x_33520:
        /* <DEDUP_REMOVED lines=12> */
.L_x_33523:
[----:B------:R-:W-:Y:S02]  /*9dc0*/  IMAD.MOV.U32 R24, RZ, RZ, R10 ;  /* 0x000000ffff187224 */ /* 0x000fe400078e000a */
.L_x_33524:
[----:B------:R-:W-:Y:S05]  /*9dd0*/  BSYNC B3 ;  /* 0x0000000000037941 */ /* 0x000fea0003800000 */
.L_x_33522:
        /* <DEDUP_REMOVED lines=16> */
.L_x_33528:
[----:B------:R-:W-:Y:S05]  /*9ee0*/  BSYNC B4 ;  /* 0x0000000000047941 */ /* 0x000fea0003800000 */
.L_x_33527:
        /* <DEDUP_REMOVED lines=44> */
.L_x_33526:
[----:B------:R-:W-:Y:S05]  /*a1b0*/  BSYNC B3 ;  /* 0x0000000000037941 */ /* 0x000fea0003800000 */
.L_x_33525:
        /* <DEDUP_REMOVED lines=13> */
.L_x_33521:
[----:B------:R-:W-:Y:S05]  /*a290*/  BSYNC B2 ;  /* 0x0000000000027941 */ /* 0x000fea0003800000 */
.L_x_33519:
        /* <DEDUP_REMOVED lines=8> */
.L_x_33530:
        /* <DEDUP_REMOVED lines=12> */
.L_x_33533:
[----:B------:R-:W-:Y:S02]  /*a3e0*/  MOV R26, R10 ;  /* 0x0000000a001a7202 */ /* 0x000fe40000000f00 */
.L_x_33534:
[----:B------:R-:W-:Y:S05]  /*a3f0*/  BSYNC B3 ;  /* 0x0000000000037941 */ /* 0x000fea0003800000 */
.L_x_33532:
        /* <DEDUP_REMOVED lines=16> */
.L_x_33538:
[----:B------:R-:W-:Y:S05]  /*a500*/  BSYNC B4 ;  /* 0x0000000000047941 */ /* 0x000fea0003800000 */
.L_x_33537:
        /* <DEDUP_REMOVED lines=44> */
.L_x_33536:
[----:B------:R-:W-:Y:S05]  /*a7d0*/  BSYNC B3 ;  /* 0x0000000000037941 */ /* 0x000fea0003800000 */
.L_x_33535:
        /* <DEDUP_REMOVED lines=14> */
.L_x_33531:
[----:B------:R-:W-:Y:S05]  /*a8c0*/  BSYNC B2 ;  /* 0x0000000000027941 */ /* 0x000fea0003800000 */
.L_x_33529:
        /* <DEDUP_REMOVED lines=8> */
.L_x_33540:
        /* <DEDUP_REMOVED lines=12> */
.L_x_33543:
[----:B------:R-:W-:Y:S02]  /*aa10*/  IMAD.MOV.U32 R28, RZ, RZ, R10 ;  /* 0x000000ffff1c7224 */ /* 0x000fe400078e000a */
.L_x_33544:
[----:B------:R-:W-:Y:S05]  /*aa20*/  BSYNC B3 ;  /* 0x0000000000037941 */ /* 0x000fea0003800000 */
.L_x_33542:
        /* <DEDUP_REMOVED lines=16> */
.L_x_33548:
[----:B------:R-:W-:Y:S05]  /*ab30*/  BSYNC B4 ;  /* 0x0000000000047941 */ /* 0x000fea0003800000 */
.L_x_33547:
        /* <DEDUP_REMOVED lines=44> */
.L_x_33546:
[----:B------:R-:W-:Y:S05]  /*ae00*/  BSYNC B3 ;  /* 0x0000000000037941 */ /* 0x000fea0003800000 */
.L_x_33545:
        /* <DEDUP_REMOVED lines=13> */
.L_x_33541:
[----:B------:R-:W-:Y:S05]  /*aee0*/  BSYNC B2 ;  /* 0x0000000000027941 */ /* 0x000fea0003800000 */
.L_x_33539:
        /* <DEDUP_REMOVED lines=29> */
.L_x_33550:
[----:B------:R-:W-:Y:S05]  /*b0c0*/  BSYNC B2 ;  /* 0x0000000000027941 */ /* 0x000fea0003800000 */
.L_x_33549:
[----:B------:R-:W-:Y:S02]  /*b0d0*/  IADD3 R163, R163, 0x20, RZ ;  /* 0x00000020a3a37810 */ /* 0x000fe40007ffe0ff */
[----:B------:R-:W-:Y:S02]  /*b0e0*/  IADD3 R161, R161, 0x20, RZ ;  /* 0x00000020a1a17810 */ /* 0x000fe40007ffe0ff */
.L_x_33468:
[----:B------:R-:W-:Y:S05]  /*b0f0*/  BSYNC B1 ;  /* 0x0000000000017941 */ /* 0x000fea0003800000 */
.L_x_33467:
        /* <DEDUP_REMOVED lines=20> */
.L_x_33554:
        /* <DEDUP_REMOVED lines=12> */
.L_x_33557:
[----:B------:R-:W-:Y:S02]  /*b300*/  MOV R14, R10 ;  /* 0x0000000a000e7202 */ /* 0x000fe40000000f00 */
.L_x_33558:
[----:B------:R-:W-:Y:S05]  /*b310*/  BSYNC B3 ;  /* 0x0000000000037941 */ /* 0x000fea0003800000 */
.L_x_33556:
        /* <DEDUP_REMOVED lines=16> */
.L_x_33562:
[----:B------:R-:W-:Y:S05]  /*b420*/  BSYNC B4 ;  /* 0x0000000000047941 */ /* 0x000fea0003800000 */
.L_x_33561:
        /* <DEDUP_REMOVED lines=44> */
.L_x_33560:
[----:B------:R-:W-:Y:S05]  /*b6f0*/  BSYNC B3 ;  /* 0x0000000000037941 */ /* 0x000fea0003800000 */
.L_x_33559:
        /* <DEDUP_REMOVED lines=14> */
.L_x_33555:
[----:B------:R-:W-:Y:S05]  /*b7e0*/  BSYNC B2 ;  /* 0x0000000000027941 */ /* 0x000fea0003800000 */
.L_x_33553:
        /* <DEDUP_REMOVED lines=8> */
.L_x_33564:
        /* <DEDUP_REMOVED lines=12> */
.L_x_33567:
[----:B------:R-:W-:Y:S02]  /*b930*/  IMAD.MOV.U32 R16, RZ, RZ, R10 ;  /* 0x000000ffff107224 */ /* 0x000fe400078e000a */
.L_x_33568:
[----:B------:R-:W-:Y:S05]  /*b940*/  BSYNC B3 ;  /* 0x0000000000037941 */ /* 0x000fea0003800000 */
.L_x_33566:
        /* <DEDUP_REMOVED lines=16> */
.L_x_33572:
[----:B------:R-:W-:Y:S05]  /*ba50*/  BSYNC B4 ;  /* 0x0000000000047941 */ /* 0x000fea0003800000 */
.L_x_33571:
        /* <DEDUP_REMOVED lines=44> */
.L_x_33570:
[----:B------:R-:W-:Y:S05]  /*bd20*/  BSYNC B3 ;  /* 0x0000000000037941 */ /* 0x000fea0003800000 */
.L_x_33569:
        /* <DEDUP_REMOVED lines=13> */
.L_x_33565:
[----:B------:R-:W-:Y:S05]  /*be00*/  BSYNC B2 ;  /* 0x0000000000027941 */ /* 0x000fea0003800000 */
.L_x_33563:
        /* <DEDUP_REMOVED lines=8> */
.L_x_33574:
        /* <DEDUP_REMOVED lines=12> */
.L_x_33577:
[----:B------:R-:W-:Y:S02]  /*bf50*/  IMAD.MOV.U32 R18, RZ, RZ, R10 ;  /* 0x000000ffff127224 */ /* 0x000fe400078e000a */
.L_x_33578:
[----:B------:R-:W-:Y:S05]  /*bf60*/  BSYNC B3 ;  /* 0x0000000000037941 */ /* 0x000fea0003800000 */
.L_x_33576:
        /* <DEDUP_REMOVED lines=16> */
.L_x_33582:
[----:B------:R-:W-:Y:S05]  /*c070*/  BSYNC B4 ;  /* 0x0000000000047941 */ /* 0x000fea0003800000 */
.L_x_33581:
        /* <DEDUP_REMOVED lines=44> */
.L_x_33580:
[----:B------:R-:W-:Y:S05]  /*c340*/  BSYNC B3 ;  /* 0x0000000000037941 */ /* 0x000fea0003800000 */
.L_x_33579:
        /* <DEDUP_REMOVED lines=14> */
.L_x_33575:
[----:B------:R-:W-:Y:S05]  /*c430*/  BSYNC B2 ;  /* 0x0000000000027941 */ /* 0x000fea0003800000 */
.L_x_33573:
        /* <DEDUP_REMOVED lines=8> */
.L_x_33584:
        /* <DEDUP_REMOVED lines=12> */
.L_x_33587:
[----:B------:R-:W-:Y:S02]  /*c580*/  MOV R20, R10 ;  /* 0x0000000a00147202 */ /* 0x000fe40000000f00 */
.L_x_33588:
[----:B------:R-:W-:Y:S05]  /*c590*/  BSYNC B3 ;  /* 0x0000000000037941 */ /* 0x000fea0003800000 */
.L_x_33586:
        /* <DEDUP_REMOVED lines=16> */
.L_x_33592:
[----:B------:R-:W-:Y:S05]  /*c6a0*/  BSYNC B4 ;  /* 0x0000000000047941 */ /* 0x000fea0003800000 */
.L_x_33591:
        /* <DEDUP_REMOVED lines=44> */
.L_x_33590:
[----:B------:R-:W-:Y:S05]  /*c970*/  BSYNC B3 ;  /* 0x0000000000037941 */ /* 0x000fea0003800000 */
.L_x_33589:
        /* <DEDUP_REMOVED lines=13> */
.L_x_33585:
[----:B------:R-:W-:Y:S05]  /*ca50*/  BSYNC B2 ;  /* 0x0000000000027941 */ /* 0x000fea0003800000 */
.L_x_33583:
        /* <DEDUP_REMOVED lines=8> */
.L_x_33594:
        /* <DEDUP_REMOVED lines=12> */
.L_x_33597:
[----:B------:R-:W-:Y:S02]  /*cba0*/  IMAD.MOV.U32 R22, RZ, RZ, R10 ;  /* 0x000000ffff167224 */ /* 0x000fe400078e000a */
.L_x_33598:
[----:B------:R-:W-:Y:S05]  /*cbb0*/  BSYNC B3 ;  /* 0x0000000000037941 */ /* 0x000fea0003800000 */
.L_x_33596:
        /* <DEDUP_REMOVED lines=16> */
.L_x_33602:
[----:B------:R-:W-:Y:S05]  /*ccc0*/  BSYNC B4 ;  /* 0x0000000000047941 */ /* 0x000fea0003800000 */
.L_x_33601:
        /* <DEDUP_REMOVED lines=44> */
.L_x_33600:
[----:B------:R-:W-:Y:S05]  /*cf90*/  BSYNC B3 ;  /* 0x0000000000037941 */ /* 0x000fea0003800000 */
.L_x_33599:
        /* <DEDUP_REMOVED lines=14> */
.L_x_33595:
[----:B------:R-:W-:Y:S05]  /*d080*/  BSYNC B2 ;  /* 0x0000000000027941 */ /* 0x000fea0003800000 */
.L_x_33593:
        /* <DEDUP_REMOVED lines=8> */
.L_x_33604:
        /* <DEDUP_REMOVED lines=12> */
.L_x_33607:
[----:B------:R-:W-:Y:S02]  /*d1d0*/  IMAD.MOV.U32 R24, RZ, RZ, R10 ;  /* 0x000000ffff187224 */ /* 0x000fe400078e000a */
.L_x_33608:
[----:B------:R-:W-:Y:S05]  /*d1e0*/  BSYNC B3 ;  /* 0x0000000000037941 */ /* 0x000fea0003800000 */
.L_x_33606:
        /* <DEDUP_REMOVED lines=16> */
.L_x_33612:
[----:B------:R-:W-:Y:S05]  /*d2f0*/  BSYNC B4 ;  /* 0x0000000000047941 */ /* 0x000fea0003800000 */
.L_x_33611:
        /* <DEDUP_REMOVED lines=44> */
.L_x_33610:
[----:B------:R-:W-:Y:S05]  /*d5c0*/  BSYNC B3 ;  /* 0x0000000000037941 */ /* 0x000fea0003800000 */
.L_x_33609:
        /* <DEDUP_REMOVED lines=13> */
.L_x_33605:
[----:B------:R-:W-:Y:S05]  /*d6a0*/  BSYNC B2 ;  /* 0x0000000000027941 */ /* 0x000fea0003800000 */
.L_x_33603:
        /* <DEDUP_REMOVED lines=8> */
.L_x_33614:
        /* <DEDUP_REMOVED lines=12> */
.L_x_33617:
[----:B------:R-:W-:Y:S02]  /*d7f0*/  MOV R26, R10 ;  /* 0x0000000a001a7202 */ /* 0x000fe40000000f00 */
.L_x_33618:
[----:B------:R-:W-:Y:S05]  /*d800*/  BSYNC B3 ;  /* 0x0000000000037941 */ /* 0x000fea0003800000 */
.L_x_33616:
        /* <DEDUP_REMOVED lines=16> */
.L_x_33622:
[----:B------:R-:W-:Y:S05]  /*d910*/  BSYNC B4 ;  /* 0x0000000000047941 */ /* 0x000fea0003800000 */
.L_x_33621:
        /* <DEDUP_REMOVED lines=44> */
.L_x_33620:
[----:B------:R-:W-:Y:S05]  /*dbe0*/  BSYNC B3 ;  /* 0x0000000000037941 */ /* 0x000fea0003800000 */
.L_x_33619:
        /* <DEDUP_REMOVED lines=14> */
.L_x_33615:
[----:B------:R-:W-:Y:S05]  /*dcd0*/  BSYNC B2 ;  /* 0x0000000000027941 */ /* 0x000fea0003800000 */
.L_x_33613:
        /* <DEDUP_REMOVED lines=8> */
.L_x_33624:
        /* <DEDUP_REMOVED lines=12> */
.L_x_33627:
[----:B------:R-:W-:Y:S02]  /*de20*/  IMAD.MOV.U32 R28, RZ, RZ, R10 ;  /* 0x000000ffff1c7224 */ /* 0x000fe400078e000a */
.L_x_33628:
[----:B------:R-:W-:Y:S05]  /*de30*/  BSYNC B3 ;  /* 0x0000000000037941 */ /* 0x000fea0003800000 */
.L_x_33626:
        /* <DEDUP_REMOVED lines=16> */
.L_x_33632:
[----:B------:R-:W-:Y:S05]  /*df40*/  BSYNC B4 ;  /* 0x0000000000047941 */ /* 0x000fea0003800000 */
.L_x_33631:
        /* <DEDUP_REMOVED lines=44> */
.L_x_33630:
[----:B------:R-:W-:Y:S05]  /*e210*/  BSYNC B3 ;  /* 0x0000000000037941 */ /* 0x000fea0003800000 */
.L_x_33629:
        /* <DEDUP_REMOVED lines=13> */
.L_x_33625:
[----:B------:R-:W-:Y:S05]  /*e2f0*/  BSYNC B2 ;  /* 0x0000000000027941 */ /* 0x000fea0003800000 */
.L_x_33623:
        /* <DEDUP_REMOVED lines=29> */
.L_x_33634:
[----:B------:R-:W-:Y:S05]  /*e4d0*/  BSYNC B2 ;  /* 0x0000000000027941 */ /* 0x000fea0003800000 */
.L_x_33633:
[----:B------:R-:W-:Y:S02]  /*e4e0*/  IADD3 R163, R163, 0x20, RZ ;  /* 0x00000020a3a37810 */ /* 0x000fe40007ffe0ff */
[----:B------:R-:W-:Y:S02]  /*e4f0*/  IADD3 R161, R161, 0x20, RZ ;  /* 0x00000020a1a17810 */ /* 0x000fe40007ffe0ff */
.L_x_33552:
[----:B------:R-:W-:Y:S05]  /*e500*/  BSYNC B1 ;  /* 0x0000000000017941 */ /* 0x000fea0003800000 */
.L_x_33551:
        /* <DEDUP_REMOVED lines=20> */
.L_x_33638:
        /* <DEDUP_REMOVED lines=12> */
.L_x_33641:
[----:B------:R-:W-:Y:S02]  /*e710*/  MOV R14, R10 ;  /* 0x0000000a000e7202 */ /* 0x000fe40000000f00 */
.L_x_33642:
[----:B------:R-:W-:Y:S05]  /*e720*/  BSYNC B3 ;  /* 0x0000000000037941 */ /* 0x000fea0003800000 */
.L_x_33640:
        /* <DEDUP_REMOVED lines=16> */
.L_x_33646:
[----:B------:R-:W-:Y:S05]  /*e830*/  BSYNC B4 ;  /* 0x0000000000047941 */ /* 0x000fea0003800000 */
.L_x_33645:
        /* <DEDUP_REMOVED lines=44> */
.L_x_33644:
[----:B------:R-:W-:Y:S05]  /*eb00*/  BSYNC B3 ;  /* 0x0000000000037941 */ /* 0x000fea0003800000 */
.L_x_33643:
        /* <DEDUP_REMOVED lines=8> */
[----:B------:R-:W-:Y:S01]  /*eb90*/  FMUL.FTZ R129, R248, R8 ;  /* 0x00000008f8817220 */ /* 0x000fe20000410000 */
[----:B------:R-:W-:-:S05]  /*eba0*/  @P2 HADD2.F32 R8, -RZ, R112.H0_H0 ;  /* 0x20000070ff082230 */ /* 0x000fca0000004100 */
[----:B------:R-:W-:Y:S01]  /*ebb0*/  @P2 FADD.FTZ R129, R8, R129 ;  /* 0x0000008108812221 */ /* 0x000fe20000010000 */
[----:B------:R-:W-:-:S04]  /*ebc0*/  SEL R8, RZ, 0x1, P4 ;  /* 0x00000001ff087807 */ /* 0x000fc80002000000 */
[----:B------:R-:W-:Y:S02]  /*ebd0*/  PRMT R14, R8, 0x7610, R14 ;  /* 0x00007610080e7816 */ /* 0x000fe4000000000e */
.L_x_33639:
[----:B------:R-:W-:Y:S05]  /*ebe0*/  BSYNC B2 ;  /* 0x0000000000027941 */ /* 0x000fea0003800000 */
.L_x_33637:
        /* <DEDUP_REMOVED lines=8> */
.L_x_33648:
        /* <DEDUP_REMOVED lines=12> */
.L_x_33651:
[----:B------:R-:W-:Y:S02]  /*ed30*/  IMAD.MOV.U32 R16, RZ, RZ, R10 ;  /* 0x000000ffff107224 */ /* 0x000fe400078e000a */
.L_x_33652:
[----:B------:R-:W-:Y:S05]  /*ed40*/  BSYNC B3 ;  /* 0x0000000000037941 */ /* 0x000fea0003800000 */
.L_x_33650:
        /* <DEDUP_REMOVED lines=16> */
.L_x_33656:
[----:B------:R-:W-:Y:S05]  /*ee50*/  BSYNC B4 ;  /* 0x0000000000047941 */ /* 0x000fea0003800000 */
.L_x_33655:
        /* <DEDUP_REMOVED lines=44> */
.L_x_33654:
[----:B------:R-:W-:Y:S05]  /*f120*/  BSYNC B3 ;  /* 0x0000000000037941 */ /* 0x000fea0003800000 */
.L_x_33653:
        /* <DEDUP_REMOVED lines=8> */
[----:B------:R-:W-:Y:S01]  /*f1b0*/  FMUL.FTZ R130, R249, R16 ;  /* 0x00000010f9827220 */ /* 0x000fe20000410000 */
[----:B------:R-:W-:-:S05]  /*f1c0*/  @P2 HADD2.F32 R16, -RZ, R112.H1_H1 ;  /* 0x30000070ff102230 */ /* 0x000fca0000004100 */
[----:B------:R-:W-:Y:S01]  /*f1d0*/  @P2 FADD.FTZ R130, R16, R130 ;  /* 0x0000008210822221 */ /* 0x000fe20000010000 */
[----:B------:R-:W-:Y:S02]  /*f1e0*/  SEL R16, RZ, 0x1, P4 ;  /* 0x00000001ff107807 */ /* 0x000fe40002000000 */
.L_x_33649:
[----:B------:R-:W-:Y:S05]  /*f1f0*/  BSYNC B2 ;  /* 0x0000000000027941 */ /* 0x000fea0003800000 */
.L_x_33647:
        /* <DEDUP_REMOVED lines=8> */
.L_x_33658:
        /* <DEDUP_REMOVED lines=12> */
.L_x_33661:
[----:B------:R-:W-:Y:S02]  /*f340*/  IMAD.MOV.U32 R18, RZ, RZ, R10 ;  /* 0x000000ffff127224 */ /* 0x000fe400078e000a */
.L_x_33662:
[----:B------:R-:W-:Y:S05]  /*f350*/  BSYNC B3 ;  /* 0x0000000000037941 */ /* 0x000fea0003800000 */
.L_x_33660:
        /* <DEDUP_REMOVED lines=16> */
.L_x_33666:
[----:B------:R-:W-:Y:S05]  /*f460*/  BSYNC B4 ;  /* 0x0000000000047941 */ /* 0x000fea0003800000 */
.L_x_33665:
        /* <DEDUP_REMOVED lines=44> */
.L_x_33664:
[----:B------:R-:W-:Y:S05]  /*f730*/  BSYNC B3 ;  /* 0x0000000000037941 */ /* 0x000fea0003800000 */
.L_x_33663:
        /* <DEDUP_REMOVED lines=13> */
.L_x_33659:
[----:B------:R-:W-:Y:S05]  /*f810*/  BSYNC B2 ;  /* 0x0000000000027941 */ /* 0x000fea0003800000 */
.L_x_33657:
        /* <DEDUP_REMOVED lines=8> */
.L_x_33668:
        /* <DEDUP_REMOVED lines=12> */
.L_x_33671:
[----:B------:R-:W-:Y:S02]  /*f960*/  MOV R20, R10 ;  /* 0x0000000a00147202 */ /* 0x000fe40000000f00 */
.L_x_33672:
[----:B------:R-:W-:Y:S05]  /*f970*/  BSYNC B3 ;  /* 0x0000000000037941 */ /* 0x000fea0003800000 */
.L_x_33670:
        /* <DEDUP_REMOVED lines=16> */
.L_x_33676:
[----:B------:R-:W-:Y:S05]  /*fa80*/  BSYNC B4 ;  /* 0x0000000000047941 */ /* 0x000fea0003800000 */
.L_x_33675:
        /* <DEDUP_REMOVED lines=44> */
.L_x_33674:
[----:B------:R-:W-:Y:S05]  /*fd50*/  BSYNC B3 ;  /* 0x0000000000037941 */ /* 0x000fea0003800000 */
.L_x_33673:
        /* <DEDUP_REMOVED lines=12> */
.L_x_33669:
[----:B------:R-:W-:Y:S05]  /*fe20*/  BSYNC B2 ;  /* 0x0000000000027941 */ /* 0x000fea0003800000 */
.L_x_33667:
        /* <DEDUP_REMOVED lines=8> */
.L_x_33678:
        /* <DEDUP_REMOVED lines=12> */
.L_x_33681:
[----:B------:R-:W-:Y:S02]  /*ff70*/  IMAD.MOV.U32 R22, RZ, RZ, R10 ;  /* 0x000000ffff167224 */ /* 0x000fe400078e000a */
.L_x_33682:
[----:B------:R-:W-:Y:S05]  /*ff80*/  BSYNC B3 ;  /* 0x0000000000037941 */ /* 0x000fea0003800000 */
.L_x_33680:
        /* <DEDUP_REMOVED lines=16> */
.L_x_33686:
[----:B------:R-:W-:Y:S05]  /*10090*/  BSYNC B4 ;  /* 0x0000000000047941 */ /* 0x000fea0003800000 */
.L_x_33685:
        /* <DEDUP_REMOVED lines=44> */
.L_x_33684:
[----:B------:R-:W-:Y:S05]  /*10360*/  BSYNC B3 ;  /* 0x0000000000037941 */ /* 0x000fea0003800000 */
.L_x_33683:
[----:B------:R-:W2:Y:S01]  /*10370*/  LDL R117, [R1] ;  /* 0x0000000001757983 */ /* 0x000ea20000100800 */
        /* <DEDUP_REMOVED lines=13> */
.L_x_33679:
[----:B------:R-:W-:Y:S05]  /*10450*/  BSYNC B2 ;  /* 0x0000000000027941 */ /* 0x000fea0003800000 */
.L_x_33677:
        /* <DEDUP_REMOVED lines=8> */
.L_x_33688:
        /* <DEDUP_REMOVED lines=12> */
.L_x_33691:
[----:B------:R-:W-:Y:S02]  /*105a0*/  IMAD.MOV.U32 R24, RZ, RZ, R10 ;  /* 0x000000ffff187224 */ /* 0x000fe400078e000a */
.L_x_33692:
[----:B------:R-:W-:Y:S05]  /*105b0*/  BSYNC B3 ;  /* 0x0000000000037941 */ /* 0x000fea0003800000 */
.L_x_33690:
        /* <DEDUP_REMOVED lines=16> */
.L_x_33696:
[----:B------:R-:W-:Y:S05]  /*106c0*/  BSYNC B4 ;  /* 0x0000000000047941 */ /* 0x000fea0003800000 */
.L_x_33695:
        /* <DEDUP_REMOVED lines=44> */
.L_x_33694:
[----:B------:R-:W-:Y:S05]  /*10990*/  BSYNC B3 ;  /* 0x0000000000037941 */ /* 0x000fea0003800000 */
.L_x_33693:
        /* <DEDUP_REMOVED lines=13> */
.L_x_33689:
[----:B------:R-:W-:Y:S05]  /*10a70*/  BSYNC B2 ;  /* 0x0000000000027941 */ /* 0x000fea0003800000 */
.L_x_33687:
        /* <DEDUP_REMOVED lines=8> */
.L_x_33698:
        /* <DEDUP_REMOVED lines=12> */
.L_x_33701:
[----:B------:R-:W-:Y:S02]  /*10bc0*/  MOV R26, R10 ;  /* 0x0000000a001a7202 */ /* 0x000fe40000000f00 */
.L_x_33702:
[----:B------:R-:W-:Y:S05]  /*10bd0*/  BSYNC B3 ;  /* 0x0000000000037941 */ /* 0x000fea0003800000 */
.L_x_33700:
        /* <DEDUP_REMOVED lines=16> */
.L_x_33706:
[----:B------:R-:W-:Y:S05]  /*10ce0*/  BSYNC B4 ;  /* 0x0000000000047941 */ /* 0x000fea0003800000 */
.L_x_33705:
        /* <DEDUP_REMOVED lines=44> */
.L_x_33704:
[----:B------:R-:W-:Y:S05]  /*10fb0*/  BSYNC B3 ;  /* 0x0000000000037941 */ /* 0x000fea0003800000 */
.L_x_33703:
        /* <DEDUP_REMOVED lines=14> */
.L_x_33699:
[----:B------:R-:W-:Y:S05]  /*110a0*/  BSYNC B2 ;  /* 0x0000000000027941 */ /* 0x000fea0003800000 */
.L_x_33697:
        /* <DEDUP_REMOVED lines=8> */
.L_x_33708:
        /* <DEDUP_REMOVED lines=12> */
.L_x_33711:
[----:B------:R-:W-:Y:S02]  /*111f0*/  IMAD.MOV.U32 R28, RZ, RZ, R10 ;  /* 0x000000ffff1c7224 */ /* 0x000fe400078e000a */
.L_x_33712:
[----:B------:R-:W-:Y:S05]  /*11200*/  BSYNC B3 ;  /* 0x0000000000037941 */ /* 0x000fea0003800000 */
.L_x_33710:
        /* <DEDUP_REMOVED lines=16> */
.L_x_33716:
[----:B------:R-:W-:Y:S05]  /*11310*/  BSYNC B4 ;  /* 0x0000000000047941 */ /* 0x000fea0003800000 */
.L_x_33715:
        /* <DEDUP_REMOVED lines=44> */
.L_x_33714:
[----:B------:R-:W-:Y:S05]  /*115e0*/  BSYNC B3 ;  /* 0x0000000000037941 */ /* 0x000fea0003800000 */
.L_x_33713:
        /* <DEDUP_REMOVED lines=13> */
.L_x_33709:
[----:B------:R-:W-:Y:S05]  /*116c0*/  BSYNC B2 ;  /* 0x0000000000027941 */ /* 0x000fea0003800000 */
.L_x_33707:
        /* <DEDUP_REMOVED lines=29> */
.L_x_33718:
[----:B------:R-:W-:Y:S05]  /*118a0*/  BSYNC B2 ;  /* 0x0000000000027941 */ /* 0x000fea0003800000 */
.L_x_33717:
[----:B------:R-:W-:Y:S02]  /*118b0*/  IADD3 R163, R163, 0x20, RZ ;  /* 0x00000020a3a37810 */ /* 0x000fe40007ffe0ff */
[----:B------:R-:W-:Y:S02]  /*118c0*/  IADD3 R161, R161, 0x20, RZ ;  /* 0x00000020a1a17810 */ /* 0x000fe40007ffe0ff */
.L_x_33636:
[----:B------:R-:W-:Y:S05]  /*118d0*/  BSYNC B1 ;  /* 0x0000000000017941 */ /* 0x000fea0003800000 */
.L_x_33635:
        /* <DEDUP_REMOVED lines=20> */
.L_x_33722:
        /* <DEDUP_REMOVED lines=12> */
.L_x_33725:
[----:B------:R-:W-:Y:S02]  /*11ae0*/  MOV R14, R10 ;  /* 0x0000000a000e7202 */ /* 0x000fe40000000f00 */
.L_x_33726:
[----:B------:R-:W-:Y:S05]  /*11af0*/  BSYNC B3 ;  /* 0x0000000000037941 */ /* 0x000fea0003800000 */
.L_x_33724:
        /* <DEDUP_REMOVED lines=16> */
.L_x_33730:
[----:B------:R-:W-:Y:S05]  /*11c00*/  BSYNC B4 ;  /* 0x0000000000047941 */ /* 0x000fea0003800000 */
.L_x_33729:
        /* <DEDUP_REMOVED lines=44> */
.L_x_33728:
[----:B------:R-:W-:Y:S05]  /*11ed0*/  BSYNC B3 ;  /* 0x0000000000037941 */ /* 0x000fea0003800000 */
.L_x_33727:
        /* <DEDUP_REMOVED lines=13> */
.L_x_33723:
[----:B------:R-:W-:Y:S05]  /*11fb0*/  BSYNC B2 ;  /* 0x0000000000027941 */ /* 0x000fea0003800000 */
.L_x_33721:
        /* <DEDUP_REMOVED lines=8> */
.L_x_33732:
        /* <DEDUP_REMOVED lines=12> */
.L_x_33735:
[----:B------:R-:W-:Y:S02]  /*12100*/  IMAD.MOV.U32 R16, RZ, RZ, R10 ;  /* 0x000000ffff107224 */ /* 0x000fe400078e000a */
.L_x_33736:
[----:B------:R-:W-:Y:S05]  /*12110*/  BSYNC B3 ;  /* 0x0000000000037941 */ /* 0x000fea0003800000 */
.L_x_33734:
        /* <DEDUP_REMOVED lines=16> */
.L_x_33740:
[----:B------:R-:W-:Y:S05]  /*12220*/  BSYNC B4 ;  /* 0x0000000000047941 */ /* 0x000fea0003800000 */
.L_x_33739:
        /* <DEDUP_REMOVED lines=44> */
.L_x_33738:
[----:B------:R-:W-:Y:S05]  /*124f0*/  BSYNC B3 ;  /* 0x0000000000037941 */ /* 0x000fea0003800000 */
.L_x_33737:
        /* <DEDUP_REMOVED lines=12> */
.L_x_33733:
[----:B------:R-:W-:Y:S05]  /*125c0*/  BSYNC B2 ;  /* 0x0000000000027941 */ /* 0x000fea0003800000 */
.L_x_33731:
        /* <DEDUP_REMOVED lines=8> */
.L_x_33742:
        /* <DEDUP_REMOVED lines=12> */
.L_x_33745:
[----:B------:R-:W-:Y:S02]  /*12710*/  IMAD.MOV.U32 R18, RZ, RZ, R10 ;  /* 0x000000ffff127224 */ /* 0x000fe400078e000a */
.L_x_33746:
[----:B------:R-:W-:Y:S05]  /*12720*/  BSYNC B3 ;  /* 0x0000000000037941 */ /* 0x000fea0003800000 */
.L_x_33744:
        /* <DEDUP_REMOVED lines=16> */
.L_x_33750:
[----:B------:R-:W-:Y:S05]  /*12830*/  BSYNC B4 ;  /* 0x0000000000047941 */ /* 0x000fea0003800000 */
.L_x_33749:
        /* <DEDUP_REMOVED lines=44> */
.L_x_33748:
[----:B------:R-:W-:Y:S05]  /*12b00*/  BSYNC B3 ;  /* 0x0000000000037941 */ /* 0x000fea0003800000 */
.L_x_33747:
        /* <DEDUP_REMOVED lines=13> */
.L_x_33743:
[----:B------:R-:W-:Y:S05]  /*12be0*/  BSYNC B2 ;  /* 0x0000000000027941 */ /* 0x000fea0003800000 */
.L_x_33741:
        /* <DEDUP_REMOVED lines=8> */
.L_x_33752:
        /* <DEDUP_REMOVED lines=12> */
.L_x_33755:
[----:B------:R-:W-:Y:S02]  /*12d30*/  MOV R20, R10 ;  /* 0x0000000a00147202 */ /* 0x000fe40000000f00 */
.L_x_33756:
[----:B------:R-:W-:Y:S05]  /*12d40*/  BSYNC B3 ;  /* 0x0000000000037941 */ /* 0x000fea0003800000 */
.L_x_33754:
        /* <DEDUP_REMOVED lines=16> */
.L_x_33760:
[----:B------:R-:W-:Y:S05]  /*12e50*/  BSYNC B4 ;  /* 0x0000000000047941 */ /* 0x000fea0003800000 */
.L_x_33759:
        /* <DEDUP_REMOVED lines=44> */
.L_x_33758:
[----:B------:R-:W-:Y:S05]  /*13120*/  BSYNC B3 ;  /* 0x0000000000037941 */ /* 0x000fea0003800000 */
.L_x_33757:
        /* <DEDUP_REMOVED lines=12> */
.L_x_33753:
[----:B------:R-:W-:Y:S05]  /*131f0*/  BSYNC B2 ;  /* 0x0000000000027941 */ /* 0x000fea0003800000 */
.L_x_33751:
        /* <DEDUP_REMOVED lines=8> */
.L_x_33762:
        /* <DEDUP_REMOVED lines=12> */
.L_x_33765:
[----:B------:R-:W-:Y:S02]  /*13340*/  IMAD.MOV.U32 R22, RZ, RZ, R10 ;  /* 0x000000ffff167224 */ /* 0x000fe400078e000a */
.L_x_33766:
[----:B------:R-:W-:Y:S05]  /*13350*/  BSYNC B3 ;  /* 0x0000000000037941 */ /* 0x000fea0003800000 */
.L_x_33764:
        /* <DEDUP_REMOVED lines=16> */
.L_x_33770:
[----:B------:R-:W-:Y:S05]  /*13460*/  BSYNC B4 ;  /* 0x0000000000047941 */ /* 0x000fea0003800000 */
.L_x_33769:
        /* <DEDUP_REMOVED lines=44> */
.L_x_33768:
[----:B------:R-:W-:Y:S05]  /*13730*/  BSYNC B3 ;  /* 0x0000000000037941 */ /* 0x000fea0003800000 */
.L_x_33767:
        /* <DEDUP_REMOVED lines=13> */
.L_x_33763:
[----:B------:R-:W-:Y:S05]  /*13810*/  BSYNC B2 ;  /* 0x0000000000027941 */ /* 0x000fea0003800000 */
.L_x_33761:
        /* <DEDUP_REMOVED lines=8> */
.L_x_33772:
        /* <DEDUP_REMOVED lines=12> */
.L_x_33775:
[----:B------:R-:W-:Y:S02]  /*13960*/  IMAD.MOV.U32 R24, RZ, RZ, R10 ;  /* 0x000000ffff187224 */ /* 0x000fe400078e000a */
.L_x_33776:
[----:B------:R-:W-:Y:S05]  /*13970*/  BSYNC B3 ;  /* 0x0000000000037941 */ /* 0x000fea0003800000 */
.L_x_33774:
        /* <DEDUP_REMOVED lines=16> */
.L_x_33780:
[----:B------:R-:W-:Y:S05]  /*13a80*/  BSYNC B4 ;  /* 0x0000000000047941 */ /* 0x000fea0003800000 */
.L_x_33779:
        /* <DEDUP_REMOVED lines=44> */
.L_x_33778:
[----:B------:R-:W-:Y:S05]  /*13d50*/  BSYNC B3 ;  /* 0x0000000000037941 */ /* 0x000fea0003800000 */
.L_x_33777:
        /* <DEDUP_REMOVED lines=12> */
.L_x_33773:
[----:B------:R-:W-:Y:S05]  /*13e20*/  BSYNC B2 ;  /* 0x0000000000027941 */ /* 0x000fea0003800000 */
.L_x_33771:
        /* <DEDUP_REMOVED lines=8> */
.L_x_33782:
        /* <DEDUP_REMOVED lines=12> */
.L_x_33785:
[----:B------:R-:W-:Y:S02]  /*13f70*/  MOV R26, R10 ;  /* 0x0000000a001a7202 */ /* 0x000fe40000000f00 */
.L_x_33786:
[----:B------:R-:W-:Y:S05]  /*13f80*/  BSYNC B3 ;  /* 0x0000000000037941 */ /* 0x000fea0003800000 */
.L_x_33784:
        /* <DEDUP_REMOVED lines=16> */
.L_x_33790:
[----:B------:R-:W-:Y:S05]  /*14090*/  BSYNC B4 ;  /* 0x0000000000047941 */ /* 0x000fea0003800000 */
.L_x_33789:
        /* <DEDUP_REMOVED lines=44> */
.L_x_33788:
[----:B------:R-:W-:Y:S05]  /*14360*/  BSYNC B3 ;  /* 0x0000000000037941 */ /* 0x000fea0003800000 */
.L_x_33787:
        /* <DEDUP_REMOVED lines=13> */
.L_x_33783:
[----:B------:R-:W-:Y:S05]  /*14440*/  BSYNC B2 ;  /* 0x0000000000027941 */ /* 0x000fea0003800000 */
.L_x_33781:
        /* <DEDUP_REMOVED lines=8> */
.L_x_33792:
        /* <DEDUP_REMOVED lines=12> */
.L_x_33795:
[----:B------:R-:W-:Y:S02]  /*14590*/  IMAD.MOV.U32 R28, RZ, RZ, R10 ;  /* 0x000000ffff1c7224 */ /* 0x000fe400078e000a */
.L_x_33796:
[----:B------:R-:W-:Y:S05]  /*145a0*/  BSYNC B3 ;  /* 0x0000000000037941 */ /* 0x000fea0003800000 */
.L_x_33794:
        /* <DEDUP_REMOVED lines=16> */
.L_x_33800:
[----:B------:R-:W-:Y:S05]  /*146b0*/  BSYNC B4 ;  /* 0x0000000000047941 */ /* 0x000fea0003800000 */
.L_x_33799:
        /* <DEDUP_REMOVED lines=44> */
.L_x_33798:
[----:B------:R-:W-:Y:S05]  /*14980*/  BSYNC B3 ;  /* 0x0000000000037941 */ /* 0x000fea0003800000 */
.L_x_33797:
        /* <DEDUP_REMOVED lines=12> */
.L_x_33793:
[----:B------:R-:W-:Y:S05]  /*14a50*/  BSYNC B2 ;  /* 0x0000000000027941 */ /* 0x000fea0003800000 */
.L_x_33791:
        /* <DEDUP_REMOVED lines=29> */
.L_x_33802:
[----:B------:R-:W-:Y:S05]  /*14c30*/  BSYNC B2 ;  /* 0x0000000000027941 */ /* 0x000fea0003800000 */
.L_x_33801:
[----:B------:R-:W-:Y:S02]  /*14c40*/  IADD3 R163, R163, 0x20, RZ ;  /* 0x00000020a3a37810 */ /* 0x000fe40007ffe0ff */
[----:B------:R-:W-:Y:S02]  /*14c50*/  IADD3 R161, R161, 0x20, RZ ;  /* 0x00000020a1a17810 */ /* 0x000fe40007ffe0ff */
.L_x_33720:
[----:B------:R-:W-:Y:S05]  /*14c60*/  BSYNC B1 ;  /* 0x0000000000017941 */ /* 0x000fea0003800000 */
.L_x_33719:
        /* <DEDUP_REMOVED lines=20> */
.L_x_33806:
        /* <DEDUP_REMOVED lines=12> */
.L_x_33809:
[----:B------:R-:W-:Y:S02]  /*14e70*/  MOV R14, R10 ;  /* 0x0000000a000e7202 */ /* 0x000fe40000000f00 */
.L_x_33810:
[----:B------:R-:W-:Y:S05]  /*14e80*/  BSYNC B3 ;  /* 0x0000000000037941 */ /* 0x000fea0003800000 */
.L_x_33808:
        /* <DEDUP_REMOVED lines=16> */
.L_x_33814:
[----:B------:R-:W-:Y:S05]  /*14f90*/  BSYNC B4 ;  /* 0x0000000000047941 */ /* 0x000fea0003800000 */
.L_x_33813:
        /* <DEDUP_REMOVED lines=44> */
.L_x_33812:
[----:B------:R-:W-:Y:S05]  /*15260*/  BSYNC B3 ;  /* 0x0000000000037941 */ /* 0x000fea0003800000 */
.L_x_33811:
        /* <DEDUP_REMOVED lines=13> */
.L_x_33807:
[----:B------:R-:W-:Y:S05]  /*15340*/  BSYNC B2 ;  /* 0x0000000000027941 */ /* 0x000fea0003800000 */
.L_x_33805:
        /* <DEDUP_REMOVED lines=8> */
.L_x_33816:
        /* <DEDUP_REMOVED lines=12> */
.L_x_33819:
[----:B------:R-:W-:Y:S02]  /*15490*/  IMAD.MOV.U32 R16, RZ, RZ, R10 ;  /* 0x000000ffff107224 */ /* 0x000fe400078e000a */
.L_x_33820:
[----:B------:R-:W-:Y:S05]  /*154a0*/  BSYNC B3 ;  /* 0x0000000000037941 */ /* 0x000fea0003800000 */
.L_x_33818:
        /* <DEDUP_REMOVED lines=16> */
.L_x_33824:
[----:B------:R-:W-:Y:S05]  /*155b0*/  BSYNC B4 ;  /* 0x0000000000047941 */ /* 0x000fea0003800000 */
.L_x_33823:
        /* <DEDUP_REMOVED lines=44> */
.L_x_33822:
[----:B------:R-:W-:Y:S05]  /*15880*/  BSYNC B3 ;  /* 0x0000000000037941 */ /* 0x000fea0003800000 */
.L_x_33821:
        /* <DEDUP_REMOVED lines=12> */
.L_x_33817:
[----:B------:R-:W-:Y:S05]  /*15950*/  BSYNC B2 ;  /* 0x0000000000027941 */ /* 0x000fea0003800000 */
.L_x_33815:
        /* <DEDUP_REMOVED lines=8> */
.L_x_33826:
        /* <DEDUP_REMOVED lines=12> */
.L_x_33829:
[----:B------:R-:W-:Y:S02]  /*15aa0*/  IMAD.MOV.U32 R18, RZ, RZ, R10 ;  /* 0x000000ffff127224 */ /* 0x000fe400078e000a */
.L_x_33830:
[----:B------:R-:W-:Y:S05]  /*15ab0*/  BSYNC B3 ;  /* 0x0000000000037941 */ /* 0x000fea0003800000 */
.L_x_33828:
        /* <DEDUP_REMOVED lines=16> */
.L_x_33834:
[----:B------:R-:W-:Y:S05]  /*15bc0*/  BSYNC B4 ;  /* 0x0000000000047941 */ /* 0x000fea0003800000 */
.L_x_33833:
        /* <DEDUP_REMOVED lines=44> */
.L_x_33832:
[----:B------:R-:W-:Y:S05]  /*15e90*/  BSYNC B3 ;  /* 0x0000000000037941 */ /* 0x000fea0003800000 */
.L_x_33831:
        /* <DEDUP_REMOVED lines=13> */
.L_x_33827:
[----:B------:R-:W-:Y:S05]  /*15f70*/  BSYNC B2 ;  /* 0x0000000000027941 */ /* 0x000fea0003800000 */
.L_x_33825:
        /* <DEDUP_REMOVED lines=8> */
.L_x_33836:
        /* <DEDUP_REMOVED lines=12> */
.L_x_33839:
[----:B------:R-:W-:Y:S02]  /*160c0*/  MOV R20, R10 ;  /* 0x0000000a00147202 */ /* 0x000fe40000000f00 */
.L_x_33840:
[----:B------:R-:W-:Y:S05]  /*160d0*/  BSYNC B3 ;  /* 0x0000000000037941 */ /* 0x000fea0003800000 */
.L_x_33838:
        /* <DEDUP_REMOVED lines=16> */
.L_x_33844:
[----:B------:R-:W-:Y:S05]  /*161e0*/  BSYNC B4 ;  /* 0x0000000000047941 */ /* 0x000fea0003800000 */
.L_x_33843:
        /* <DEDUP_REMOVED lines=44> */
.L_x_33842:
[----:B------:R-:W-:Y:S05]  /*164b0*/  BSYNC B3 ;  /* 0x0000000000037941 */ /* 0x000fea0003800000 */
.L_x_33841:
        /* <DEDUP_REMOVED lines=12> */
.L_x_33837:
[----:B------:R-:W-:Y:S05]  /*16580*/  BSYNC B2 ;  /* 0x0000000000027941 */ /* 0x000fea0003800000 */
.L_x_33835:
        /* <DEDUP_REMOVED lines=8> */
.L_x_33846:
        /* <DEDUP_REMOVED lines=12> */
.L_x_33849:
[----:B------:R-:W-:Y:S02]  /*166d0*/  IMAD.MOV.U32 R22, RZ, RZ, R10 ;  /* 0x000000ffff167224 */ /* 0x000fe400078e000a */
.L_x_33850:
[----:B------:R-:W-:Y:S05]  /*166e0*/  BSYNC B3 ;  /* 0x0000000000037941 */ /* 0x000fea0003800000 */
.L_x_33848:
        /* <DEDUP_REMOVED lines=16> */
.L_x_33854:
[----:B------:R-:W-:Y:S05]  /*167f0*/  BSYNC B4 ;  /* 0x0000000000047941 */ /* 0x000fea0003800000 */
.L_x_33853:
        /* <DEDUP_REMOVED lines=44> */
.L_x_33852:
[----:B------:R-:W-:Y:S05]  /*16ac0*/  BSYNC B3 ;  /* 0x0000000000037941 */ /* 0x000fea0003800000 */
.L_x_33851:
        /* <DEDUP_REMOVED lines=13> */
.L_x_33847:
[----:B------:R-:W-:Y:S05]  /*16ba0*/  BSYNC B2 ;  /* 0x0000000000027941 */ /* 0x000fea0003800000 */
.L_x_33845:
        /* <DEDUP_REMOVED lines=8> */
.L_x_33856:
        /* <DEDUP_REMOVED lines=12> */
.L_x_33859:
[----:B------:R-:W-:Y:S02]  /*16cf0*/  IMAD.MOV.U32 R24, RZ, RZ, R10 ;  /* 0x000000ffff187224 */ /* 0x000fe400078e000a */
.L_x_33860:
[----:B------:R-:W-:Y:S05]  /*16d00*/  BSYNC B3 ;  /* 0x0000000000037941 */ /* 0x000fea0003800000 */
.L_x_33858:
        /* <DEDUP_REMOVED lines=16> */
.L_x_33864:
[----:B------:R-:W-:Y:S05]  /*16e10*/  BSYNC B4 ;  /* 0x0000000000047941 */ /* 0x000fea0003800000 */
.L_x_33863:
        /* <DEDUP_REMOVED lines=44> */
.L_x_33862:
[----:B------:R-:W-:Y:S05]  /*170e0*/  BSYNC B3 ;  /* 0x0000000000037941 */ /* 0x000fea0003800000 */
.L_x_33861:
        /* <DEDUP_REMOVED lines=12> */
.L_x_33857:
[----:B------:R-:W-:Y:S05]  /*171b0*/  BSYNC B2 ;  /* 0x0000000000027941 */ /* 0x000fea0003800000 */
.L_x_33855:
        /* <DEDUP_REMOVED lines=8> */
.L_x_33866:
        /* <DEDUP_REMOVED lines=12> */
.L_x_33869:
[----:B------:R-:W-:Y:S02]  /*17300*/  MOV R26, R10 ;  /* 0x0000000a001a7202 */ /* 0x000fe40000000f00 */
.L_x_33870:
[----:B------:R-:W-:Y:S05]  /*17310*/  BSYNC B3 ;  /* 0x0000000000037941 */ /* 0x000fea0003800000 */
.L_x_33868:
        /* <DEDUP_REMOVED lines=16> */
.L_x_33874:
[----:B------:R-:W-:Y:S05]  /*17420*/  BSYNC B4 ;  /* 0x0000000000047941 */ /* 0x000fea0003800000 */
.L_x_33873:
        /* <DEDUP_REMOVED lines=44> */
.L_x_33872:
[----:B------:R-:W-:Y:S05]  /*176f0*/  BSYNC B3 ;  /* 0x0000000000037941 */ /* 0x000fea0003800000 */
.L_x_33871:
        /* <DEDUP_REMOVED lines=13> */
.L_x_33867:
[----:B------:R-:W-:Y:S05]  /*177d0*/  BSYNC B2 ;  /* 0x0000000000027941 */ /* 0x000fea0003800000 */
.L_x_33865:
        /* <DEDUP_REMOVED lines=8> */
.L_x_33876:
        /* <DEDUP_REMOVED lines=12> */
.L_x_33879:
[----:B------:R-:W-:Y:S02]  /*17920*/  IMAD.MOV.U32 R28, RZ, RZ, R10 ;  /* 0x000000ffff1c7224 */ /* 0x000fe400078e000a */
.L_x_33880:
[----:B------:R-:W-:Y:S05]  /*17930*/  BSYNC B3 ;  /* 0x0000000000037941 */ /* 0x000fea0003800000 */
.L_x_33878:
        /* <DEDUP_REMOVED lines=16> */
.L_x_33884:
[----:B------:R-:W-:Y:S05]  /*17a40*/  BSYNC B4 ;  /* 0x0000000000047941 */ /* 0x000fea0003800000 */
.L_x_33883:
        /* <DEDUP_REMOVED lines=44> */
.L_x_33882:
[----:B------:R-:W-:Y:S05]  /*17d10*/  BSYNC B3 ;  /* 0x0000000000037941 */ /* 0x000fea0003800000 */
.L_x_33881:
        /* <DEDUP_REMOVED lines=12> */
.L_x_33877:
[----:B------:R-:W-:Y:S05]  /*17de0*/  BSYNC B2 ;  /* 0x0000000000027941 */ /* 0x000fea0003800000 */
.L_x_33875:
        /* <DEDUP_REMOVED lines=29> */
.L_x_33886:
[----:B------:R-:W-:Y:S05]  /*17fc0*/  BSYNC B2 ;  /* 0x0000000000027941 */ /* 0x000fea0003800000 */
.L_x_33885:
[----:B------:R-:W-:Y:S02]  /*17fd0*/  IADD3 R163, R163, 0x20, RZ ;  /* 0x00000020a3a37810 */ /* 0x000fe40007ffe0ff */
[----:B------:R-:W-:Y:S02]  /*17fe0*/  IADD3 R161, R161, 0x20, RZ ;  /* 0x00000020a1a17810 */ /* 0x000fe40007ffe0ff */
.L_x_33804:
[----:B------:R-:W-:Y:S05]  /*17ff0*/  BSYNC B1 ;  /* 0x0000000000017941 */ /* 0x000fea0003800000 */
.L_x_33803:
        /* <DEDUP_REMOVED lines=20> */
.L_x_33890:
        /* <DEDUP_REMOVED lines=12> */
.L_x_33893:
[----:B------:R-:W-:Y:S02]  /*18200*/  MOV R14, R10 ;  /* 0x0000000a000e7202 */ /* 0x000fe40000000f00 */
.L_x_33894:
[----:B------:R-:W-:Y:S05]  /*18210*/  BSYNC B3 ;  /* 0x0000000000037941 */ /* 0x000fea0003800000 */
.L_x_33892:
        /* <DEDUP_REMOVED lines=16> */
.L_x_33898:
[----:B------:R-:W-:Y:S05]  /*18320*/  BSYNC B4 ;  /* 0x0000000000047941 */ /* 0x000fea0003800000 */
.L_x_33897:
        /* <DEDUP_REMOVED lines=44> */
.L_x_33896:
[----:B------:R-:W-:Y:S05]  /*185f0*/  BSYNC B3 ;  /* 0x0000000000037941 */ /* 0x000fea0003800000 */
.L_x_33895:
        /* <DEDUP_REMOVED lines=13> */
.L_x_33891:
[----:B------:R-:W-:Y:S05]  /*186d0*/  BSYNC B2 ;  /* 0x0000000000027941 */ /* 0x000fea0003800000 */
.L_x_33889:
        /* <DEDUP_REMOVED lines=8> */
.L_x_33900:
        /* <DEDUP_REMOVED lines=12> */
.L_x_33903:
[----:B------:R-:W-:Y:S02]  /*18820*/  IMAD.MOV.U32 R16, RZ, RZ, R10 ;  /* 0x000000ffff107224 */ /* 0x000fe400078e000a */
.L_x_33904:
[----:B------:R-:W-:Y:S05]  /*18830*/  BSYNC B3 ;  /* 0x0000000000037941 */ /* 0x000fea0003800000 */
.L_x_33902:
        /* <DEDUP_REMOVED lines=16> */
.L_x_33908:
[----:B------:R-:W-:Y:S05]  /*18940*/  BSYNC B4 ;  /* 0x0000000000047941 */ /* 0x000fea0003800000 */
.L_x_33907:
        /* <DEDUP_REMOVED lines=44> */
.L_x_33906:
[----:B------:R-:W-:Y:S05]  /*18c10*/  BSYNC B3 ;  /* 0x0000000000037941 */ /* 0x000fea0003800000 */
.L_x_33905:
        /* <DEDUP_REMOVED lines=12> */
.L_x_33901:
[----:B------:R-:W-:Y:S05]  /*18ce0*/  BSYNC B2 ;  /* 0x0000000000027941 */ /* 0x000fea0003800000 */
.L_x_33899:
        /* <DEDUP_REMOVED lines=8> */
.L_x_33910:
        /* <DEDUP_REMOVED lines=12> */
.L_x_33913:
[----:B------:R-:W-:Y:S02]  /*18e30*/  IMAD.MOV.U32 R18, RZ, RZ, R10 ;  /* 0x000000ffff127224 */ /* 0x000fe400078e000a */
.L_x_33914:
[----:B------:R-:W-:Y:S05]  /*18e40*/  BSYNC B3 ;  /* 0x0000000000037941 */ /* 0x000fea0003800000 */
.L_x_33912:
        /* <DEDUP_REMOVED lines=16> */
.L_x_33918:
[----:B------:R-:W-:Y:S05]  /*18f50*/  BSYNC B4 ;  /* 0x0000000000047941 */ /* 0x000fea0003800000 */
.L_x_33917:
        /* <DEDUP_REMOVED lines=44> */
.L_x_33916:
[----:B------:R-:W-:Y:S05]  /*19220*/  BSYNC B3 ;  /* 0x0000000000037941 */ /* 0x000fea0003800000 */
.L_x_33915:
        /* <DEDUP_REMOVED lines=13> */
.L_x_33911:
[----:B------:R-:W-:Y:S05]  /*19300*/  BSYNC B2 ;  /* 0x0000000000027941 */ /* 0x000fea0003800000 */
.L_x_33909:
        /* <DEDUP_REMOVED lines=8> */
.L_x_33920:
        /* <DEDUP_REMOVED lines=12> */
.L_x_33923:
[----:B------:R-:W-:Y:S02]  /*19450*/  MOV R20, R10 ;  /* 0x0000000a00147202 */ /* 0x000fe40000000f00 */
.L_x_33924:
[----:B------:R-:W-:Y:S05]  /*19460*/  BSYNC B3 ;  /* 0x0000000000037941 */ /* 0x000fea0003800000 */
.L_x_33922:
        /* <DEDUP_REMOVED lines=16> */
.L_x_33928:
[----:B------:R-:W-:Y:S05]  /*19570*/  BSYNC B4 ;  /* 0x0000000000047941 */ /* 0x000fea0003800000 */
.L_x_33927:
        /* <DEDUP_REMOVED lines=44> */
.L_x_33926:
[----:B------:R-:W-:Y:S05]  /*19840*/  BSYNC B3 ;  /* 0x0000000000037941 */ /* 0x000fea0003800000 */
.L_x_33925:
        /* <DEDUP_REMOVED lines=12> */
.L_x_33921:
[----:B------:R-:W-:Y:S05]  /*19910*/  BSYNC B2 ;  /* 0x0000000000027941 */ /* 0x000fea0003800000 */
.L_x_33919:
        /* <DEDUP_REMOVED lines=8> */
.L_x_33930:
        /* <DEDUP_REMOVED lines=12> */
.L_x_33933:
[----:B------:R-:W-:Y:S02]  /*19a60*/  IMAD.MOV.U32 R22, RZ, RZ, R10 ;  /* 0x000000ffff167224 */ /* 0x000fe400078e000a */
.L_x_33934:
[----:B------:R-:W-:Y:S05]  /*19a70*/  BSYNC B3 ;  /* 0x0000000000037941 */ /* 0x000fea0003800000 */
.L_x_33932:
        /* <DEDUP_REMOVED lines=16> */
.L_x_33938:
[----:B------:R-:W-:Y:S05]  /*19b80*/  BSYNC B4 ;  /* 0x0000000000047941 */ /* 0x000fea0003800000 */
.L_x_33937:
        /* <DEDUP_REMOVED lines=44> */
.L_x_33936:
[----:B------:R-:W-:Y:S05]  /*19e50*/  BSYNC B3 ;  /* 0x0000000000037941 */ /* 0x000fea0003800000 */
.L_x_33935:
        /* <DEDUP_REMOVED lines=13> */
.L_x_33931:
[----:B------:R-:W-:Y:S05]  /*19f30*/  BSYNC B2 ;  /* 0x0000000000027941 */ /* 0x000fea0003800000 */
.L_x_33929:
        /* <DEDUP_REMOVED lines=8> */
.L_x_33940:
        /* <DEDUP_REMOVED lines=12> */
.L_x_33943:
[----:B------:R-:W-:Y:S02]  /*1a080*/  IMAD.MOV.U32 R24, RZ, RZ, R10 ;  /* 0x000000ffff187224 */ /* 0x000fe400078e000a */
.L_x_33944:
[----:B------:R-:W-:Y:S05]  /*1a090*/  BSYNC B3 ;  /* 0x0000000000037941 */ /* 0x000fea0003800000 */
.L_x_33942:
        /* <DEDUP_REMOVED lines=16> */
.L_x_33948:
[----:B------:R-:W-:Y:S05]  /*1a1a0*/  BSYNC B4 ;  /* 0x0000000000047941 */ /* 0x000fea0003800000 */
.L_x_33947:
        /* <DEDUP_REMOVED lines=44> */
.L_x_33946:
[----:B------:R-:W-:Y:S05]  /*1a470*/  BSYNC B3 ;  /* 0x0000000000037941 */ /* 0x000fea0003800000 */
.L_x_33945:
        /* <DEDUP_REMOVED lines=12> */
.L_x_33941:
[----:B------:R-:W-:Y:S05]  /*1a540*/  BSYNC B2 ;  /* 0x0000000000027941 */ /* 0x000fea0003800000 */
.L_x_33939:
        /* <DEDUP_REMOVED lines=8> */
.L_x_33950:
        /* <DEDUP_REMOVED lines=12> */
.L_x_33953:
[----:B------:R-:W-:Y:S02]  /*1a690*/  IMAD.MOV.U32 R26, RZ, RZ, R10 ;  /* 0x000000ffff1a7224 */ /* 0x000fe400078e000a */
.L_x_33954:
[----:B------:R-:W-:Y:S05]  /*1a6a0*/  BSYNC B3 ;  /* 0x0000000000037941 */ /* 0x000fea0003800000 */
.L_x_33952:
        /* <DEDUP_REMOVED lines=16> */
.L_x_33958:
[----:B------:R-:W-:Y:S05]  /*1a7b0*/  BSYNC B4 ;  /* 0x0000000000047941 */ /* 0x000fea0003800000 */
.L_x_33957:
        /* <DEDUP_REMOVED lines=44> */
.L_x_33956:
[----:B------:R-:W-:Y:S05]  /*1aa80*/  BSYNC B3 ;  /* 0x0000000000037941 */ /* 0x000fea0003800000 */
.L_x_33955:
        /* <DEDUP_REMOVED lines=13> */
.L_x_33951:
[----:B------:R-:W-:Y:S05]  /*1ab60*/  BSYNC B2 ;  /* 0x0000000000027941 */ /* 0x000fea0003800000 */
.L_x_33949:
        /* <DEDUP_REMOVED lines=8> */
.L_x_33960:
        /* <DEDUP_REMOVED lines=12> */
.L_x_33963:
[----:B------:R-:W-:Y:S02]  /*1acb0*/  IMAD.MOV.U32 R28, RZ, RZ, R10 ;  /* 0x000000ffff1c7224 */ /* 0x000fe400078e000a */
.L_x_33964:
[----:B------:R-:W-:Y:S05]  /*1acc0*/  BSYNC B3 ;  /* 0x0000000000037941 */ /* 0x000fea0003800000 */
.L_x_33962:
        /* <DEDUP_REMOVED lines=16> */
.L_x_33968:
[----:B------:R-:W-:Y:S05]  /*1add0*/  BSYNC B4 ;  /* 0x0000000000047941 */ /* 0x000fea0003800000 */
.L_x_33967:
        /* <DEDUP_REMOVED lines=44> */
.L_x_33966:
[----:B------:R-:W-:Y:S05]  /*1b0a0*/  BSYNC B3 ;  /* 0x0000000000037941 */ /* 0x000fea0003800000 */
.L_x_33965:
        /* <DEDUP_REMOVED lines=12> */
.L_x_33961:
[----:B------:R-:W-:Y:S05]  /*1b170*/  BSYNC B2 ;  /* 0x0000000000027941 */ /* 0x000fea0003800000 */
.L_x_33959:
        /* <DEDUP_REMOVED lines=28> */
.L_x_33888:
[----:B------:R-:W-:Y:S05]  /*1b340*/  BSYNC B1 ;  /* 0x0000000000017941 */ /* 0x000fea0003800000 */
.L_x_33887:
        /* <DEDUP_REMOVED lines=83> */
.L_x_33989:
        /* <DEDUP_REMOVED lines=153> */
.L_x_33990:
        /* <DEDUP_REMOVED lines=45> */
[----:B------:R-:W-:Y:S01]  /*1c4e0*/  F2FP.PACK_AB R116, R116, R117 ;  /* 0x000000757474723e */ /* 0x000fe200000000ff */
[----:B------:R-:W-:Y:S02]  /*1c4f0*/  FADD.FTZ R117, R19, -R165 ;  /* 0x800000a513757221 */ /* 0x000fe40000010000 */
[C---:B------:R-:W-:Y:S02]  /*1c500*/  FMUL.FTZ R118, R164.reuse, R118 ;  /* 0x00000076a4767220 */ /* 0x040fe40000410000 */
[----:B------:R-:W-:Y:S02]  /*1c510*/  FMUL.FTZ R117, R164, R117 ;  /* 0x00000075a4757220 */ /* 0x000fe40000410000 */
[----:B---3--:R-:W-:Y:S02]  /*1c520*/  FFMA.FTZ R118, R252, R118, R46 ;  /* 0x00000076fc767223 */ /* 0x008fe4000001002e */
        /* <DEDUP_REMOVED lines=20> */
.L_x_33974:
[----:B------:R-:W-:Y:S05]  /*1c670*/  BSYNC B2 ;  /* 0x0000000000027941 */ /* 0x000fea0003800000 */
.L_x_33973:
        /* <DEDUP_REMOVED lines=35> */
.L_x_33976:
[----:B------:R-:W-:Y:S05]  /*1c8b0*/  BSYNC B2 ;  /* 0x0000000000027941 */ /* 0x000fea0003800000 */
.L_x_33975:
        /* <DEDUP_REMOVED lines=35> */
.L_x_33978:
[----:B------:R-:W-:Y:S05]  /*1caf0*/  BSYNC B2 ;  /* 0x0000000000027941 */ /* 0x000fea0003800000 */
.L_x_33977:
        /* <DEDUP_REMOVED lines=35> */
.L_x_33980:
[----:B------:R-:W-:Y:S05]  /*1cd30*/  BSYNC B2 ;  /* 0x0000000000027941 */ /* 0x000fea0003800000 */
.L_x_33979:
        /* <DEDUP_REMOVED lines=35> */
.L_x_33982:
[----:B------:R-:W-:Y:S05]  /*1cf70*/  BSYNC B2 ;  /* 0x0000000000027941 */ /* 0x000fea0003800000 */
.L_x_33981:
        /* <DEDUP_REMOVED lines=35> */
.L_x_33984:
[----:B------:R-:W-:Y:S05]  /*1d1b0*/  BSYNC B2 ;  /* 0x0000000000027941 */ /* 0x000fea0003800000 */
.L_x_33983:
        /* <DEDUP_REMOVED lines=35> */
.L_x_33986:
[----:B------:R-:W-:Y:S05]  /*1d3f0*/  BSYNC B2 ;  /* 0x0000000000027941 */ /* 0x000fea0003800000 */
.L_x_33985:
        /* <DEDUP_REMOVED lines=33> */
.L_x_33972:
[----:B------:R-:W-:Y:S05]  /*1d610*/  BSYNC B1 ;  /* 0x0000000000017941 */ /* 0x000fea0003800000 */
.L_x_33971:
[----:B01----:R-:W-:-:S05]  /*1d620*/  IMAD.MOV.U32 R116, RZ, RZ, c[0x0][0x160] ;  /* 0x00005800ff747624 */ /* 0x003fca00078e00ff */
[----:B------:R-:W-:-:S04]  /*1d630*/  LEA R6, R116, R6, 0x2 ;  /* 0x0000000674067211 */ /* 0x000fc800078e10ff */
[----:B------:R-:W-:-:S13]  /*1d640*/  ISETP.GE.AND P1, PT, R6, c[0x0][0x164], PT ;  /* 0x0000590006007a0c */ /* 0x000fda0003f26270 */
[----:B-----5:R-:W-:Y:S01]  /*1d650*/  @P1 CALL.REL.NOINC `(.L_x_33987) ;  /* 0x0000001000001944 */ /* 0x020fe20003c00000 */
[----:B------:R-:W-:Y:S05]  /*1d660*/  BRA `(.L_x_33988) ;  /* 0xfffe3d5000007947 */ /* 0x000fea000383ffff */
.L_x_33987:
[----:B------:R-:W-:Y:S05]  /*1d670*/  BSYNC B0 ;  /* 0x0000000000007941 */ /* 0x000fea0003800000 */
.L_x_33298:
[----:B------:R-:W-:Y:S05]  /*1d680*/  EXIT ;  /* 0x000000000000794d */ /* 0x000fea0003800000 */
.L_x_33969:
[----:B------:R-:W-:Y:S01]  /*1d690*/  HFMA2.MMA R119, -RZ, RZ, 0, 5.9604644775390625e-08 ;  /* 0x00000001ff777435 */ /* 0x000fe200000001ff */
[----:B------:R-:W-:Y:S01]  /*1d6a0*/  IMAD.MOV.U32 R161, RZ, RZ, R118 ;  /* 0x000000ffffa17224 */ /* 0x000fe200078e0076 */
[----:B------:R-:W-:Y:S01]  /*1d6b0*/  MOV R117, 0xffffffff ;  /* 0xffffffff00757802 */ /* 0x000fe20000000f00 */
[----:B------:R-:W-:Y:S01]  /*1d6c0*/  IMAD.MOV.U32 R162, RZ, RZ, 0x1f ;  /* 0x0000001fffa27424 */ /* 0x000fe200078e00ff */
[----:B------:R-:W-:Y:S02]  /*1d6d0*/  MOV R116, 0x1d6f0 ;  /* 0x0001d6f000747802 */ /* 0x000fe40000000f00 */
[----:B-----5:R-:W-:Y:S05]  /*1d6e0*/  CALL.REL.NOINC `($__internal_94_$__cuda_sm70_shflsync_bfly_p) ;  /* 0x00000c1000007944 */ /* 0x020fea0003c00000 */
[----:B-1----:R-:W-:Y:S05]  /*1d6f0*/  BRA `(.L_x_33989) ;  /* 0xffffe18000007947 */ /* 0x002fea000383ffff */
.L_x_33970:
[----:B------:R-:W-:Y:S01]  /*1d700*/  HFMA2.MMA R119, -RZ, RZ, 0, 1.1920928955078125e-07 ;  /* 0x00000002ff777435 */ /* 0x000fe200000001ff */
[----:B------:R-:W-:Y:S01]  /*1d710*/  IMAD.MOV.U32 R161, RZ, RZ, R118 ;  /* 0x000000ffffa17224 */ /* 0x000fe200078e0076 */
[----:B------:R-:W-:Y:S01]  /*1d720*/  MOV R117, 0xffffffff ;  /* 0xffffffff00757802 */ /* 0x000fe20000000f00 */
[----:B------:R-:W-:Y:S01]  /*1d730*/  IMAD.MOV.U32 R162, RZ, RZ, 0x1f ;  /* 0x0000001fffa27424 */ /* 0x000fe200078e00ff */
[----:B------:R-:W-:Y:S02]  /*1d740*/  MOV R116, 0x1d760 ;  /* 0x0001d76000747802 */ /* 0x000fe40000000f00 */
[----:B-----5:R-:W-:Y:S05]  /*1d750*/  CALL.REL.NOINC `($__internal_94_$__cuda_sm70_shflsync_bfly_p) ;  /* 0x00000ba000007944 */ /* 0x020fea0003c00000 */
[----:B-1----:R-:W-:Y:S01]  /*1d760*/  FADD.FTZ R118, R118, R119 ;  /* 0x0000007776767221 */ /* 0x002fe20000010000 */
[----:B------:R-:W-:Y:S01]  /*1d770*/  HFMA2.MMA R162, -RZ, RZ, 0, 1.847743988037109375e-06 ;  /* 0x0000001fffa27435 */ /* 0x000fe200000001ff */
[----:B------:R-:W-:Y:S01]  /*1d780*/  IMAD.MOV.U32 R119, RZ, RZ, 0x4 ;  /* 0x00000004ff777424 */ /* 0x000fe200078e00ff */
[----:B------:R-:W-:Y:S01]  /*1d790*/  MOV R116, 0x1d7d0 ;  /* 0x0001d7d000747802 */ /* 0x000fe20000000f00 */
[----:B------:R-:W-:Y:S01]  /*1d7a0*/  IMAD.MOV.U32 R117, RZ, RZ, -0x1 ;  /* 0xffffffffff757424 */ /* 0x000fe200078e00ff */
[----:B------:R-:W-:-:S02]  /*1d7b0*/  MOV R161, R118 ;  /* 0x0000007600a17202 */ /* 0x000fc40000000f00 */
[----:B------:R-:W-:Y:S05]  /*1d7c0*/  CALL.REL.NOINC `($__internal_94_$__cuda_sm70_shflsync_bfly_p) ;  /* 0x00000b3000007944 */ /* 0x000fea0003c00000 */
        /* <DEDUP_REMOVED lines=153> */
[----:B------:R-:W-:Y:S05]  /*1e160*/  CALL.REL.NOINC `($__internal_94_$__cuda_sm70_shflsync_bfly_p) ;  /* 0x0000019000007944 */ /* 0x000fea0003c00000 */
[----:B-1----:R-:W-:Y:S01]  /*1e170*/  FADD.FTZ R161, R161, R119 ;  /* 0x00000077a1a17221 */ /* 0x002fe20000010000 */
[----:B------:R-:W-:Y:S01]  /*1e180*/  MOV R119, 0x2 ;  /* 0x0000000200777802 */ /* 0x000fe20000000f00 */
[----:B------:R-:W-:Y:S01]  /*1e190*/  IMAD.MOV.U32 R162, RZ, RZ, 0x1f ;  /* 0x0000001fffa27424 */ /* 0x000fe200078e00ff */
[----:B------:R-:W-:Y:S02]  /*1e1a0*/  MOV R117, 0xffffffff ;  /* 0xffffffff00757802 */ /* 0x000fe40000000f00 */
[----:B------:R-:W-:Y:S02]  /*1e1b0*/  MOV R116, 0x1e1d0 ;  /* 0x0001e1d000747802 */ /* 0x000fe40000000f00 */
[----:B------:R-:W-:Y:S05]  /*1e1c0*/  CALL.REL.NOINC `($__internal_94_$__cuda_sm70_shflsync_bfly_p) ;  /* 0x0000013000007944 */ /* 0x000fea0003c00000 */
[----:B------:R-:W-:Y:S01]  /*1e1d0*/  HFMA2.MMA R162, -RZ, RZ, 0, 1.847743988037109375e-06 ;  /* 0x0000001fffa27435 */ /* 0x000fe200000001ff */
[----:B-1----:R-:W-:Y:S01]  /*1e1e0*/  FADD.FTZ R161, R161, R119 ;  /* 0x00000077a1a17221 */ /* 0x002fe20000010000 */
[----:B------:R-:W-:Y:S01]  /*1e1f0*/  MOV R116, 0x1e230 ;  /* 0x0001e23000747802 */ /* 0x000fe20000000f00 */
[----:B------:R-:W-:-:S02]  /*1e200*/  IMAD.MOV.U32 R119, RZ, RZ, 0x4 ;  /* 0x00000004ff777424 */ /* 0x000fc400078e00ff */
        /* <DEDUP_REMOVED lines=11> */
[----:B------:R-:W-:Y:S02]  /*1e2c0*/  IMAD.MOV.U32 R119, RZ, RZ, 0x10 ;  /* 0x00000010ff777424 */ /* 0x000fe400078e00ff */
[----:B------:R-:W-:-:S02]  /*1e2d0*/  IMAD.MOV.U32 R117, RZ, RZ, -0x1 ;  /* 0xffffffffff757424 */ /* 0x000fc400078e00ff */
[----:B------:R-:W-:Y:S05]  /*1e2e0*/  CALL.REL.NOINC `($__internal_94_$__cuda_sm70_shflsync_bfly_p) ;  /* 0x0000001000007944 */ /* 0x000fea0003c00000 */
[----:B-1----:R-:W-:Y:S05]  /*1e2f0*/  BRA `(.L_x_33990) ;  /* 0xffffdf1000007947 */ /* 0x002fea000383ffff */
        .weak           $__internal_94_$__cuda_sm70_shflsync_bfly_p
        .type           $__internal_94_$__cuda_sm70_shflsync_bfly_p,@function
        .size           $__internal_94_$__cuda_sm70_shflsync_bfly_p,(.L_x_57134 - $__internal_94_$__cuda_sm70_shflsync_bfly_p)
$__internal_94_$__cuda_sm70_shflsync_bfly_p:
[----:B------:R-:W-:Y:S04]  /*1e300*/  WARPSYNC R117 ;  /* 0x0000007500007348 */ /* 0x000fe80003800000 */
[----:B------:R0:W1:Y:S02]  /*1e310*/  SHFL.BFLY PT, R119, R161, R119, R162 ;  /* 0x0c000077a1777389 */ /* 0x00006400000e00a2 */
[----:B0-----:R-:W-:-:S04]  /*1e320*/  MOV R117, 0x0 ;  /* 0x0000000000757802 */ /* 0x001fc80000000f00 */
[----:B------:R-:W-:Y:S05]  /*1e330*/  RET.REL.NODEC R116 `(_ZN10layer_norm13ln_fwd_kernelINS_13Kernel_traitsIf6__halfS2_S2_fjLj2048ELj1ELj4ELj1ELj16ENS_18Kernel_traits_baseILj2048EfS2_S2_S2_fjLj128EEEEELb1ELb1ELb1ELb0EEEvNS_9FwdParamsE) ;  /* 0xfffe1cc074007950 */ /* 0x000fea0003c3ffff */
.L_x_33991:
        /* <DEDUP_REMOVED lines=12> */
.L_x_57134:


//--------------------- .text._ZN10layer_norm13ln_fwd_kernelINS_13Kernel_traitsIf6__halfS2_S2_fjLj2048ELj1ELj4ELj1ELj16ENS_18Kernel_traits_baseILj2048EfS2_S2_S2_fjLj128EEEEELb1ELb1ELb1ELb1EEEvNS_9FwdParamsE --------------------------
	.section	.text._ZN10layer_norm13ln_fwd_kernelINS_13Kernel_traitsIf6__halfS2_S2_fjLj2048ELj1ELj4ELj1ELj16ENS_18Kernel_traits_baseILj2048EfS2_S2_S2_fjLj128EEEEELb1ELb1ELb1ELb1EEEvNS_9FwdParamsE,"ax",@progbits
	.sectioninfo	@"SHI_REGISTERS=255"
	.align	128
        .global         _ZN10layer_norm13ln_fwd_kernelINS_13Kernel_traitsIf6__halfS2_S2_fjLj2048ELj1ELj4ELj1ELj16ENS_18Kernel_traits_baseILj2048EfS2_S2_S2_fjLj128EEEEELb1ELb1ELb1ELb1EEEvNS_9FwdParamsE
        .type           _ZN10layer_norm13ln_fwd_kernelINS_13Kernel_traitsIf6__halfS2_S2_fjLj2048ELj1ELj4ELj1ELj16ENS_18Kernel_traits_baseILj2048EfS2_S2_S2_fjLj128EEEEELb1ELb1ELb1ELb1EEEvNS_9FwdParamsE,@function
        .size           _ZN10layer_norm13ln_fwd_kernelINS_13Kernel_traitsIf6__halfS2_S2_fjLj2048ELj1ELj4ELj1ELj16ENS_18Kernel_traits_baseILj2048EfS2_S2_S2_fjLj128EEEEELb1ELb1ELb1ELb1EEEvNS_9FwdParamsE,(.L_x_57135 - _ZN10layer_norm13ln_fwd_kernelINS_13Kernel_traitsIf6__halfS2_S2_fjLj2048ELj1ELj4ELj1ELj16ENS_18Kernel_traits_baseILj2048EfS2_S2_S2_fjLj128EEEEELb1ELb1ELb1ELb1EEEvNS_9FwdParamsE)
        .other          _ZN10layer_norm13ln_fwd_kernelINS_13Kernel_traitsIf6__halfS2_S2_fjLj2048ELj1ELj4ELj1ELj16ENS_18Kernel_traits_baseILj2048EfS2_S2_S2_fjLj128EEEEELb1ELb1ELb1ELb1EEEvNS_9FwdParamsE,@"STO_CUDA_ENTRY STV_DEFAULT"
_ZN10layer_norm13ln_fwd_kernelINS_13Kernel_traitsIf6__halfS2_S2_fjLj2048ELj1ELj4ELj1ELj16ENS_18Kernel_traits_baseILj2048EfS2_S2_S2_fjLj128EEEEELb1ELb1ELb1ELb1EEEvNS_9FwdParamsE:
.text._ZN10layer_norm13ln_fwd_kernelINS_13Kernel_traitsIf6__halfS2_S2_fjLj2048ELj1ELj4ELj1ELj16ENS_18Kernel_traits_baseILj2048EfS2_S2_S2_fjLj128EEEEELb1ELb1ELb1ELb1EEEvNS_9FwdParamsE:
        /* <DEDUP_REMOVED lines=202> */
.L_x_34654:
        /* <DEDUP_REMOVED lines=8> */
[----:B0-----:R-:W-:Y:S02]  /*0d20*/  @P0 MOV R13, 0x10 ;  /* 0x00000010000d0802 */ /* 0x001fe40000000f00 */
[----:B-1----:R-:W-:Y:S02]  /*0d30*/  LOP3.LUT R20, R20, 0x1f, RZ, 0xc0, !PT ;  /* 0x0000001f14147812 */ /* 0x002fe400078ec0ff */
[----:B--2---:R-:W-:-:S13]  /*0d40*/  ISETP.GE.AND P1, PT, R18, 0x1, PT ;  /* 0x000000011200780c */ /* 0x004fda0003f26270 */
[----:B------:R-:W-:-:S05]  /*0d50*/  @P1 IADD3 R15, R18, -0x1, RZ ;  /* 0xffffffff120f1810 */ /* 0x000fca0007ffe0ff */
[----:B------:R-:W-:Y:S01]  /*0d60*/  @P1 IMAD R16, R15, c[0x0][0x168], RZ ;  /* 0x00005a000f101a24 */ /* 0x000fe200078e02ff */
[----:B------:R-:W-:-:S04]  /*0d70*/  SHF.R.S32.HI R15, RZ, 0x1f, R14 ;  /* 0x0000001fff0f7819 */ /* 0x000fc8000001140e */
[----:B------:R-:W-:Y:S02]  /*0d80*/  @P1 SHF.R.S32.HI R17, RZ, 0x1f, R16 ;  /* 0x0000001fff111819 */ /* 0x000fe40000011410 */
[----:B------:R-:W-:Y:S02]  /*0d90*/  LEA.HI R15, R15, R14, RZ, 0x3 ;  /* 0x0000000e0f0f7211 */ /* 0x000fe400078f18ff */
[----:B------:R-:W-:Y:S01]  /*0da0*/  @P1 LEA.HI R17, R17, R16, RZ, 0x3 ;  /* 0x0000001011111211 */ /* 0x000fe200078f18ff */
[----:B------:R-:W-:Y:S01]  /*0db0*/  @P1 IMAD.MOV.U32 R16, RZ, RZ, 0x10 ;  /* 0x00000010ff101424 */ /* 0x000fe200078e00ff */
[-C--:B------:R-:W-:Y:S01]  /*0dc0*/  LEA.HI.SX32 R172, R15, R20.reuse, 0x1d ;  /* 0x000000140fac7211 */ /* 0x080fe200078feaff */
[----:B------:R-:W-:Y:S01]  /*0dd0*/  IMAD.WIDE R14, R0, R19, c[0x0][0x1d8] ;  /* 0x00007600000e7625 */ /* 0x000fe200078e0213 */
[----:B------:R-:W-:-:S03]  /*0de0*/  @P1 LEA.HI.SX32 R173, R17, R20, 0x1d ;  /* 0x0000001411ad1211 */ /* 0x000fc600078feaff */
        /* <DEDUP_REMOVED lines=13> */
[----:B-----5:R-:W-:Y:S01]  /*0ec0*/  HADD2.F32 R154, -RZ, R128.H0_H0 ;  /* 0x20000080ff9a7230 */ /* 0x020fe20000004100 */
[----:B------:R-:W-:Y:S05]  /*0ed0*/  BRA `(.L_x_33995) ;  /* 0x0000058000007947 */ /* 0x000fea0003800000 */
.L_x_33994:
        /* <DEDUP_REMOVED lines=12> */
.L_x_33997:
[----:B------:R-:W-:Y:S02]  /*0fa0*/  IMAD.MOV.U32 R6, RZ, RZ, R186 ;  /* 0x000000ffff067224 */ /* 0x000fe400078e00ba */
.L_x_33998:
[----:B------:R-:W-:Y:S05]  /*0fb0*/  BSYNC B2 ;  /* 0x0000000000027941 */ /* 0x000fea0003800000 */
.L_x_33996:
        /* <DEDUP_REMOVED lines=16> */
.L_x_34002:
[----:B------:R-:W-:Y:S05]  /*10c0*/  BSYNC B3 ;  /* 0x0000000000037941 */ /* 0x000fea0003800000 */
.L_x_34001:
        /* <DEDUP_REMOVED lines=42> */
.L_x_34000:
[----:B------:R-:W-:Y:S05]  /*1370*/  BSYNC B2 ;  /* 0x0000000000027941 */ /* 0x000fea0003800000 */
.L_x_33999:
[----:B------:R-:W2:Y:S01]  /*1380*/  LDL R16, [R1+0x70] ;  /* 0x0000700001107983 */ /* 0x000ea20000100800 */
        /* <DEDUP_REMOVED lines=9> */
[----:B------:R-:W-:-:S04]  /*1420*/  SEL R13, RZ, 0x1, P3 ;  /* 0x00000001ff0d7807 */ /* 0x000fc80001800000 */
[----:B------:R-:W-:Y:S01]  /*1430*/  PRMT R6, R13, 0x7610, R6 ;  /* 0x000076100d067816 */ /* 0x000fe20000000006 */
[----:B--2---:R-:W-:-:S04]  /*1440*/  FMUL.FTZ R154, R16, R14 ;  /* 0x0000000e109a7220 */ /* 0x004fc80000410000 */
[----:B------:R-:W-:Y:S02]  /*1450*/  @P0 FADD.FTZ R154, R154, R15 ;  /* 0x0000000f9a9a0221 */ /* 0x000fe40000010000 */
.L_x_33995:
[----:B------:R-:W-:Y:S05]  /*1460*/  BSYNC B1 ;  /* 0x0000000000017941 */ /* 0x000fea0003800000 */
.L_x_33993:
        /* <DEDUP_REMOVED lines=8> */
.L_x_34004:
        /* <DEDUP_REMOVED lines=12> */
.L_x_34007:
[----:B------:R-:W-:Y:S02]  /*15b0*/  IMAD.MOV.U32 R7, RZ, RZ, R186 ;  /* 0x000000ffff077224 */ /* 0x000fe400078e00ba */
.L_x_34008:
[----:B------:R-:W-:Y:S05]  /*15c0*/  BSYNC B2 ;  /* 0x0000000000027941 */ /* 0x000fea0003800000 */
.L_x_34006:
        /* <DEDUP_REMOVED lines=16> */
.L_x_34012:
[----:B------:R-:W-:Y:S05]  /*16d0*/  BSYNC B3 ;  /* 0x0000000000037941 */ /* 0x000fea0003800000 */
.L_x_34011:
        /* <DEDUP_REMOVED lines=42> */
.L_x_34010:
[----:B------:R-:W-:Y:S05]  /*1980*/  BSYNC B2 ;  /* 0x0000000000027941 */ /* 0x000fea0003800000 */
.L_x_34009:
[----:B------:R-:W2:Y:S01]  /*1990*/  LDL R15, [R1+0x74] ;  /* 0x00007400010f7983 */ /* 0x000ea20000100800 */
        /* <DEDUP_REMOVED lines=13> */
.L_x_34005:
[----:B------:R-:W-:Y:S05]  /*1a70*/  BSYNC B1 ;  /* 0x0000000000017941 */ /* 0x000fea0003800000 */
.L_x_34003:
        /* <DEDUP_REMOVED lines=8> */
.L_x_34014:
        /* <DEDUP_REMOVED lines=12> */
.L_x_34017:
[----:B------:R-:W-:Y:S02]  /*1bc0*/  IMAD.MOV.U32 R8, RZ, RZ, R186 ;  /* 0x000000ffff087224 */ /* 0x000fe400078e00ba */
.L_x_34018:
[----:B------:R-:W-:Y:S05]  /*1bd0*/  BSYNC B2 ;  /* 0x0000000000027941 */ /* 0x000fea0003800000 */
.L_x_34016:
        /* <DEDUP_REMOVED lines=16> */
.L_x_34022:
[----:B------:R-:W-:Y:S05]  /*1ce0*/  BSYNC B3 ;  /* 0x0000000000037941 */ /* 0x000fea0003800000 */
.L_x_34021:
        /* <DEDUP_REMOVED lines=42> */
.L_x_34020:
[----:B------:R-:W-:Y:S05]  /*1f90*/  BSYNC B2 ;  /* 0x0000000000027941 */ /* 0x000fea0003800000 */
.L_x_34019:
        /* <DEDUP_REMOVED lines=14> */
.L_x_34015:
[----:B------:R-:W-:Y:S05]  /*2080*/  BSYNC B1 ;  /* 0x0000000000017941 */ /* 0x000fea0003800000 */
.L_x_34013:
        /* <DEDUP_REMOVED lines=8> */
.L_x_34024:
        /* <DEDUP_REMOVED lines=12> */
.L_x_34027:
[----:B------:R-:W-:Y:S02]  /*21d0*/  IMAD.MOV.U32 R9, RZ, RZ, R186 ;  /* 0x000000ffff097224 */ /* 0x000fe400078e00ba */
.L_x_34028:
[----:B------:R-:W-:Y:S05]  /*21e0*/  BSYNC B2 ;  /* 0x0000000000027941 */ /* 0x000fea0003800000 */
.L_x_34026:
        /* <DEDUP_REMOVED lines=16> */
.L_x_34032:
[----:B------:R-:W-:Y:S05]  /*22f0*/  BSYNC B3 ;  /* 0x0000000000037941 */ /* 0x000fea0003800000 */
.L_x_34031:
        /* <DEDUP_REMOVED lines=42> */
.L_x_34030:
[----:B------:R-:W-:Y:S05]  /*25a0*/  BSYNC B2 ;  /* 0x0000000000027941 */ /* 0x000fea0003800000 */
.L_x_34029:
        /* <DEDUP_REMOVED lines=14> */
.L_x_34025:
[----:B------:R-:W-:Y:S05]  /*2690*/  BSYNC B1 ;  /* 0x0000000000017941 */ /* 0x000fea0003800000 */
.L_x_34023:
        /* <DEDUP_REMOVED lines=8> */
.L_x_34034:
        /* <DEDUP_REMOVED lines=12> */
.L_x_34037:
[----:B------:R-:W-:Y:S02]  /*27e0*/  IMAD.MOV.U32 R10, RZ, RZ, R186 ;  /* 0x000000ffff0a7224 */ /* 0x000fe400078e00ba */
.L_x_34038:
[----:B------:R-:W-:Y:S05]  /*27f0*/  BSYNC B2 ;  /* 0x0000000000027941 */ /* 0x000fea0003800000 */
.L_x_34036:
        /* <DEDUP_REMOVED lines=16> */
.L_x_34042:
[----:B------:R-:W-:Y:S05]  /*2900*/  BSYNC B3 ;  /* 0x0000000000037941 */ /* 0x000fea0003800000 */
.L_x_34041:
        /* <DEDUP_REMOVED lines=42> */
.L_x_34040:
[----:B------:R-:W-:Y:S05]  /*2bb0*/  BSYNC B2 ;  /* 0x0000000000027941 */ /* 0x000fea0003800000 */
.L_x_34039:
        /* <DEDUP_REMOVED lines=14> */
.L_x_34035:
[----:B------:R-:W-:Y:S05]  /*2ca0*/  BSYNC B1 ;  /* 0x0000000000017941 */ /* 0x000fea0003800000 */
.L_x_34033:
        /* <DEDUP_REMOVED lines=8> */
.L_x_34044:
        /* <DEDUP_REMOVED lines=12> */
.L_x_34047:
[----:B------:R-:W-:Y:S02]  /*2df0*/  IMAD.MOV.U32 R11, RZ, RZ, R186 ;  /* 0x000000ffff0b7224 */ /* 0x000fe400078e00ba */
.L_x_34048:
[----:B------:R-:W-:Y:S05]  /*2e00*/  BSYNC B2 ;  /* 0x0000000000027941 */ /* 0x000fea0003800000 */
.L_x_34046:
        /* <DEDUP_REMOVED lines=16> */
.L_x_34052:
[----:B------:R-:W-:Y:S05]  /*2f10*/  BSYNC B3 ;  /* 0x0000000000037941 */ /* 0x000fea0003800000 */
.L_x_34051:
        /* <DEDUP_REMOVED lines=44> */
.L_x_34050:
[----:B------:R-:W-:Y:S05]  /*31e0*/  BSYNC B2 ;  /* 0x0000000000027941 */ /* 0x000fea0003800000 */
.L_x_34049:
[----:B------:R-:W2:Y:S01]  /*31f0*/  LDL R15, [R1+0x64] ;  /* 0x00006400010f7983 */ /* 0x000ea20000100800 */
        /* <DEDUP_REMOVED lines=13> */
.L_x_34045:
[----:B------:R-:W-:Y:S05]  /*32d0*/  BSYNC B1 ;  /* 0x0000000000017941 */ /* 0x000fea0003800000 */
.L_x_34043:
        /* <DEDUP_REMOVED lines=8> */
.L_x_34054:
        /* <DEDUP_REMOVED lines=12> */
.L_x_34057:
[----:B------:R-:W-:Y:S02]  /*3420*/  IMAD.MOV.U32 R12, RZ, RZ, R186 ;  /* 0x000000ffff0c7224 */ /* 0x000fe400078e00ba */
.L_x_34058:
[----:B------:R-:W-:Y:S05]  /*3430*/  BSYNC B2 ;  /* 0x0000000000027941 */ /* 0x000fea0003800000 */
.L_x_34056:
        /* <DEDUP_REMOVED lines=16> */
.L_x_34062:
[----:B------:R-:W-:Y:S05]  /*3540*/  BSYNC B3 ;  /* 0x0000000000037941 */ /* 0x000fea0003800000 */
.L_x_34061:
        /* <DEDUP_REMOVED lines=44> */
.L_x_34060:
[----:B------:R-:W-:Y:S05]  /*3810*/  BSYNC B2 ;  /* 0x0000000000027941 */ /* 0x000fea0003800000 */
.L_x_34059:
[----:B------:R-:W2:Y:S01]  /*3820*/  LDL R16, [R1+0x68] ;  /* 0x0000680001107983 */ /* 0x000ea20000100800 */
        /* <DEDUP_REMOVED lines=10> */
[----:B--2---:R-:W-:-:S04]  /*38d0*/  FMUL.FTZ R160, R16, R15 ;  /* 0x0000000f10a07220 */ /* 0x004fc80000410000 */
[----:B------:R-:W-:Y:S02]  /*38e0*/  @P0 FADD.FTZ R160, R160, R13 ;  /* 0x0000000da0a00221 */ /* 0x000fe40000010000 */
.L_x_34055:
[----:B------:R-:W-:Y:S05]  /*38f0*/  BSYNC B1 ;  /* 0x0000000000017941 */ /* 0x000fea0003800000 */
.L_x_34053:
        /* <DEDUP_REMOVED lines=8> */
.L_x_34064:
        /* <DEDUP_REMOVED lines=12> */
.L_x_34067:
[----:B------:R-:W-:Y:S02]  /*3a40*/  MOV R12, R186 ;  /* 0x000000ba000c7202 */ /* 0x000fe40000000f00 */
.L_x_34068:
[----:B------:R-:W-:Y:S05]  /*3a50*/  BSYNC B2 ;  /* 0x0000000000027941 */ /* 0x000fea0003800000 */
.L_x_34066:
        /* <DEDUP_REMOVED lines=16> */
.L_x_34072:
[----:B------:R-:W-:Y:S05]  /*3b60*/  BSYNC B3 ;  /* 0x0000000000037941 */ /* 0x000fea0003800000 */
.L_x_34071:
        /* <DEDUP_REMOVED lines=44> */
.L_x_34070:
[----:B------:R-:W-:Y:S05]  /*3e30*/  BSYNC B2 ;  /* 0x0000000000027941 */ /* 0x000fea0003800000 */
.L_x_34069:
        /* <DEDUP_REMOVED lines=13> */
.L_x_34065:
[----:B------:R-:W-:Y:S05]  /*3f10*/  BSYNC B1 ;  /* 0x0000000000017941 */ /* 0x000fea0003800000 */
.L_x_34063:
[----:B------:R-:W-:Y:S01]  /*3f20*/  IMAD.MOV.U32 R177, RZ, RZ, 0x10 ;  /* 0x00000010ffb17424 */ /* 0x000fe200078e00ff */
[----:B------:R-:W-:Y:S01]  /*3f30*/  F2FP.PACK_AB R15, R161, R160 ;  /* 0x000000a0a10f723e */ /* 0x000fe200000000ff */
[----:B------:R-:W-:Y:S01]  /*3f40*/  BSSY B1, `(.L_x_34073) ;  /* 0x000001d000017945 */ /* 0x000fe20003800000 */
[----:B------:R-:W-:Y:S01]  /*3f50*/  F2FP.PACK_AB R14, R159, R158 ;  /* 0x0000009e9f0e723e */ /* 0x000fe200000000ff */
[----:B------:R-:W-:Y:S01]  /*3f60*/  IMAD.WIDE.U32 R16, R172, R177, c[0x0][0x188] ;  /* 0x00006200ac107625 */ /* 0x000fe200078e00b1 */
[----:B------:R-:W-:Y:S02]  /*3f70*/  F2FP.PACK_AB R13, R157, R156 ;  /* 0x0000009c9d0d723e */ /* 0x000fe400000000ff */
[----:B------:R-:W-:Y:S02]  /*3f80*/  F2FP.PACK_AB R12, R155, R154 ;  /* 0x0000009a9b0c723e */ /* 0x000fe400000000ff */
        /* <DEDUP_REMOVED lines=24> */
.L_x_34074:
[----:B------:R-:W-:Y:S05]  /*4110*/  BSYNC B1 ;  /* 0x0000000000017941 */ /* 0x000fea0003800000 */
.L_x_34073:
[----:B-----5:R1:W5:Y:S02]  /*4120*/  @P1 LDG.E.128 R132, [R12.64] ;  /* 0x000000060c841981 */ /* 0x020364000c1e1d00 */
[----:B-1----:R-:W-:-:S05]  /*4130*/  IADD3 R12, R172, 0x20, RZ ;  /* 0x00000020ac0c7810 */ /* 0x002fca0007ffe0ff */
[----:B0-----:R-:W-:-:S05]  /*4140*/  @P0 IMAD.WIDE.U32 R14, R12, R177, c[0x0][0x180] ;  /* 0x000060000c0e0625 */ /* 0x001fca00078e00b1 */
[----:B------:R0:W5:Y:S01]  /*4150*/  @P0 LDG.E.128 R128, [R14.64] ;  /* 0x000000060e800981 */ /* 0x000162000c1e1d00 */
        /* <DEDUP_REMOVED lines=8> */
.L_x_34076:
        /* <DEDUP_REMOVED lines=12> */
.L_x_34079:
[----:B------:R-:W-:Y:S02]  /*42a0*/  IMAD.MOV.U32 R6, RZ, RZ, R186 ;  /* 0x000000ffff067224 */ /* 0x000fe400078e00ba */
.L_x_34080:
[----:B------:R-:W-:Y:S05]  /*42b0*/  BSYNC B2 ;  /* 0x0000000000027941 */ /* 0x000fea0003800000 */
.L_x_34078:
        /* <DEDUP_REMOVED lines=16> */
.L_x_34084:
[----:B------:R-:W-:Y:S05]  /*43c0*/  BSYNC B3 ;  /* 0x0000000000037941 */ /* 0x000fea0003800000 */
.L_x_34083:
        /* <DEDUP_REMOVED lines=44> */
.L_x_34082:
[----:B------:R-:W-:Y:S05]  /*4690*/  BSYNC B2 ;  /* 0x0000000000027941 */ /* 0x000fea0003800000 */
.L_x_34081:
[----:B------:R-:W2:Y:S01]  /*46a0*/  LDL R16, [R1+0x30] ;  /* 0x0000300001107983 */ /* 0x000ea20000100800 */
[----:B------:R-:W1:Y:S01]  /*46b0*/  I2F.U32 R6, R6 ;  /* 0x0000000600067306 */ /* 0x000e620000201000 */
[----:B0-----:R-:W-:-:S10]  /*46c0*/  HFMA2.MMA R15, -RZ, RZ, 0.1171875, 0 ;  /* 0x2f800000ff0f7435 */ /* 0x001fd400000001ff */
[----:B-1----:R-:W-:Y:S01]  /*46d0*/  FFMA.FTZ R14, R6, R15, 1.1641532182693481445e-10 ;  /* 0x2f000000060e7423 */ /* 0x002fe2000001000f */
[----:B-----5:R-:W-:-:S04]  /*46e0*/  HADD2.F32 R15, -RZ, R132.H0_H0 ;  /* 0x20000084ff0f7230 */ /* 0x020fc80000004100 */
[----:B------:R-:W-:Y:S01]  /*46f0*/  FSETP.GTU.FTZ.AND P3, PT, R14, c[0x0][0x1e4], PT ;  /* 0x000079000e007a0b */ /* 0x000fe20003f7c000 */
[----:B------:R-:W-:-:S03]  /*4700*/  FMUL.FTZ R15, R15, c[0x0][0x1ec] ;  /* 0x00007b000f0f7a20 */ /* 0x000fc60000410000 */
[----:B------:R-:W-:Y:S01]  /*4710*/  SEL R6, RZ, 0x1, P3 ;  /* 0x00000001ff067807 */ /* 0x000fe20001800000 */
[----:B------:R-:W-:-:S05]  /*4720*/  FMUL.FTZ R15, R15, c[0x0][0x1e8] ;  /* 0x00007a000f0f7a20 */ /* 0x000fca0000410000 */
[----:B------:R-:W-:Y:S01]  /*4730*/  FSEL R146, R15, RZ, !P3 ;  /* 0x000000ff0f927208 */ /* 0x000fe20005800000 */
[----:B------:R-:W-:-:S04]  /*4740*/  @P0 HADD2.F32 R15, -RZ, R128.H0_H0 ;  /* 0x20000080ff0f0230 */ /* 0x000fc80000004100 */
[----:B--2---:R-:W-:-:S04]  /*4750*/  FMUL.FTZ R146, R16, R146 ;  /* 0x0000009210927220 */ /* 0x004fc80000410000 */
[----:B------:R-:W-:Y:S02]  /*4760*/  @P0 FADD.FTZ R146, R15, R146 ;  /* 0x000000920f920221 */ /* 0x000fe40000010000 */
.L_x_34077:
[----:B------:R-:W-:Y:S05]  /*4770*/  BSYNC B1 ;  /* 0x0000000000017941 */ /* 0x000fea0003800000 */
.L_x_34075:
[----:B------:R-:W-:Y:S01]  /*4780*/  BSSY B1, `(.L_x_34085) ;  /* 0x0000061000017945 */ /* 0x000fe20003800000 */
[----:B------:R-:W-:Y:S05]  /*4790*/  @P2 BRA `(.L_x_34086) ;  /* 0x0000006000002947 */ /* 0x000fea0003800000 */
[----:B------:R-:W-:Y:S02]  /*47a0*/  IMAD.MOV.U32 R147, RZ, RZ, RZ ;  /* 0x000000ffff937224 */ /* 0x000fe400078e00ff */
[----:B0-----:R-:W-:Y:S01]  /*47b0*/  IMAD.MOV.U32 R14, RZ, RZ, R13 ;  /* 0x000000ffff0e7224 */ /* 0x001fe200078e000d */
[----:B------:R-:W-:Y:S05]  /*47c0*/  @!P0 BRA `(.L_x_34087) ;  /* 0x000005c000008947 */ /* 0x000fea0003800000 */
[----:B------:R-:W-:Y:S01]  /*47d0*/  MOV R14, R13 ;  /* 0x0000000d000e7202 */ /* 0x000fe20000000f00 */
[----:B-----5:R-:W-:Y:S01]  /*47e0*/  HADD2.F32 R147, -RZ, R128.H1_H1 ;  /* 0x30000080ff937230 */ /* 0x020fe20000004100 */
[----:B------:R-:W-:Y:S05]  /*47f0*/  BRA `(.L_x_34087) ;  /* 0x0000059000007947 */ /* 0x000fea0003800000 */
.L_x_34086:
        /* <DEDUP_REMOVED lines=12> */
.L_x_34089:
[----:B------:R-:W-:Y:S02]  /*48c0*/  IMAD.MOV.U32 R7, RZ, RZ, R186 ;  /* 0x000000ffff077224 */ /* 0x000fe400078e00ba */
.L_x_34090:
[----:B------:R-:W-:Y:S05]  /*48d0*/  BSYNC B2 ;  /* 0x0000000000027941 */ /* 0x000fea0003800000 */
.L_x_34088:
        /* <DEDUP_REMOVED lines=16> */
.L_x_34094:
[----:B------:R-:W-:Y:S05]  /*49e0*/  BSYNC B3 ;  /* 0x0000000000037941 */ /* 0x000fea0003800000 */
.L_x_34093:
        /* <DEDUP_REMOVED lines=44> */
.L_x_34092:
[----:B------:R-:W-:Y:S05]  /*4cb0*/  BSYNC B2 ;  /* 0x0000000000027941 */ /* 0x000fea0003800000 */
.L_x_34091:
[----:B------:R-:W2:Y:S01]  /*4cc0*/  LDL R17, [R1+0x34] ;  /* 0x0000340001117983 */ /* 0x000ea20000100800 */
        /* <DEDUP_REMOVED lines=10> */
[----:B--2---:R-:W-:-:S04]  /*4d70*/  FMUL.FTZ R147, R17, R147 ;  /* 0x0000009311937220 */ /* 0x004fc80000410000 */
[----:B------:R-:W-:Y:S02]  /*4d80*/  @P0 FADD.FTZ R147, R16, R147 ;  /* 0x0000009310930221 */ /* 0x000fe40000010000 */
.L_x_34087:
[----:B------:R-:W-:Y:S05]  /*4d90*/  BSYNC B1 ;  /* 0x0000000000017941 */ /* 0x000fea0003800000 */
.L_x_34085:
        /* <DEDUP_REMOVED lines=8> */
.L_x_34096:
        /* <DEDUP_REMOVED lines=12> */
.L_x_34099:
[----:B------:R-:W-:Y:S02]  /*4ee0*/  MOV R8, R186 ;  /* 0x000000ba00087202 */ /* 0x000fe40000000f00 */
.L_x_34100:
[----:B------:R-:W-:Y:S05]  /*4ef0*/  BSYNC B2 ;  /* 0x0000000000027941 */ /* 0x000fea0003800000 */
.L_x_34098:
        /* <DEDUP_REMOVED lines=16> */
.L_x_34104:
[----:B------:R-:W-:Y:S05]  /*5000*/  BSYNC B3 ;  /* 0x0000000000037941 */ /* 0x000fea0003800000 */
.L_x_34103:
        /* <DEDUP_REMOVED lines=44> */
.L_x_34102:
[----:B------:R-:W-:Y:S05]  /*52d0*/  BSYNC B2 ;  /* 0x0000000000027941 */ /* 0x000fea0003800000 */
.L_x_34101:
[----:B------:R-:W2:Y:S01]  /*52e0*/  LDL R16, [R1+0x38] ;  /* 0x0000380001107983 */ /* 0x000ea20000100800 */
[----:B------:R-:W0:Y:S01]  /*52f0*/  I2F.U32 R8, R8 ;  /* 0x0000000800087306 */ /* 0x000e220000201000 */
[----:B------:R-:W-:-:S04]  /*5300*/  IMAD.MOV.U32 R15, RZ, RZ, 0x2f800000 ;  /* 0x2f800000ff0f7424 */ /* 0x000fc800078e00ff */
[----:B0-----:R-:W-:Y:S01]  /*5310*/  FFMA.FTZ R14, R8, R15, 1.1641532182693481445e-10 ;  /* 0x2f000000080e7423 */ /* 0x001fe2000001000f */
        /* <DEDUP_REMOVED lines=9> */
.L_x_34097:
[----:B------:R-:W-:Y:S05]  /*53b0*/  BSYNC B1 ;  /* 0x0000000000017941 */ /* 0x000fea0003800000 */
.L_x_34095:
        /* <DEDUP_REMOVED lines=8> */
.L_x_34106:
        /* <DEDUP_REMOVED lines=12> */
.L_x_34109:
[----:B------:R-:W-:Y:S02]  /*5500*/  IMAD.MOV.U32 R9, RZ, RZ, R186 ;  /* 0x000000ffff097224 */ /* 0x000fe400078e00ba */
.L_x_34110:
[----:B------:R-:W-:Y:S05]  /*5510*/  BSYNC B2 ;  /* 0x0000000000027941 */ /* 0x000fea0003800000 */
.L_x_34108:
        /* <DEDUP_REMOVED lines=16> */
.L_x_34114:
[----:B------:R-:W-:Y:S05]  /*5620*/  BSYNC B3 ;  /* 0x0000000000037941 */ /* 0x000fea0003800000 */
.L_x_34113:
        /* <DEDUP_REMOVED lines=44> */
.L_x_34112:
[----:B------:R-:W-:Y:S05]  /*58f0*/  BSYNC B2 ;  /* 0x0000000000027941 */ /* 0x000fea0003800000 */
.L_x_34111:
[----:B------:R-:W2:Y:S01]  /*5900*/  LDL R17, [R1+0x3c] ;  /* 0x00003c0001117983 */ /* 0x000ea20000100800 */
        /* <DEDUP_REMOVED lines=12> */
.L_x_34107:
[----:B------:R-:W-:Y:S05]  /*59d0*/  BSYNC B1 ;  /* 0x0000000000017941 */ /* 0x000fea0003800000 */
.L_x_34105:
        /* <DEDUP_REMOVED lines=8> */
.L_x_34116:
        /* <DEDUP_REMOVED lines=12> */
.L_x_34119:
[----:B------:R-:W-:Y:S02]  /*5b20*/  IMAD.MOV.U32 R10, RZ, RZ, R186 ;  /* 0x000000ffff0a7224 */ /* 0x000fe400078e00ba */
.L_x_34120:
[----:B------:R-:W-:Y:S05]  /*5b30*/  BSYNC B2 ;  /* 0x0000000000027941 */ /* 0x000fea0003800000 */
.L_x_34118:
        /* <DEDUP_REMOVED lines=16> */
.L_x_34124:
[----:B------:R-:W-:Y:S05]  /*5c40*/  BSYNC B3 ;  /* 0x0000000000037941 */ /* 0x000fea0003800000 */
.L_x_34123:
        /* <DEDUP_REMOVED lines=44> */
.L_x_34122:
[----:B------:R-:W-:Y:S05]  /*5f10*/  BSYNC B2 ;  /* 0x0000000000027941 */ /* 0x000fea0003800000 */
.L_x_34121:
        /* <DEDUP_REMOVED lines=13> */
.L_x_34117:
[----:B------:R-:W-:Y:S05]  /*5ff0*/  BSYNC B1 ;  /* 0x0000000000017941 */ /* 0x000fea0003800000 */
.L_x_34115:
        /* <DEDUP_REMOVED lines=8> */
.L_x_34126:
        /* <DEDUP_REMOVED lines=12> */
.L_x_34129:
[----:B------:R-:W-:Y:S02]  /*6140*/  MOV R11, R186 ;  /* 0x000000ba000b7202 */ /* 0x000fe40000000f00 */
.L_x_34130:
[----:B------:R-:W-:Y:S05]  /*6150*/  BSYNC B2 ;  /* 0x0000000000027941 */ /* 0x000fea0003800000 */
.L_x_34128:
        /* <DEDUP_REMOVED lines=16> */
.L_x_34134:
[----:B------:R-:W-:Y:S05]  /*6260*/  BSYNC B3 ;  /* 0x0000000000037941 */ /* 0x000fea0003800000 */
.L_x_34133:
        /* <DEDUP_REMOVED lines=44> */
.L_x_34132:
[----:B------:R-:W-:Y:S05]  /*6530*/  BSYNC B2 ;  /* 0x0000000000027941 */ /* 0x000fea0003800000 */
.L_x_34131:
        /* <DEDUP_REMOVED lines=13> */
.L_x_34127:
[----:B------:R-:W-:Y:S05]  /*6610*/  BSYNC B1 ;  /* 0x0000000000017941 */ /* 0x000fea0003800000 */
.L_x_34125:
        /* <DEDUP_REMOVED lines=8> */
.L_x_34136:
        /* <DEDUP_REMOVED lines=12> */
.L_x_34139:
[----:B------:R-:W-:Y:S02]  /*6760*/  IMAD.MOV.U32 R13, RZ, RZ, R186 ;  /* 0x000000ffff0d7224 */ /* 0x000fe400078e00ba */
.L_x_34140:
[----:B------:R-:W-:Y:S05]  /*6770*/  BSYNC B2 ;  /* 0x0000000000027941 */ /* 0x000fea0003800000 */
.L_x_34138:
        /* <DEDUP_REMOVED lines=16> */
.L_x_34144:
[----:B------:R-:W-:Y:S05]  /*6880*/  BSYNC B3 ;  /* 0x0000000000037941 */ /* 0x000fea0003800000 */
.L_x_34143:
        /* <DEDUP_REMOVED lines=44> */
.L_x_34142:
[----:B------:R-:W-:Y:S05]  /*6b50*/  BSYNC B2 ;  /* 0x0000000000027941 */ /* 0x000fea0003800000 */
.L_x_34141:
[----:B------:R-:W2:Y:S01]  /*6b60*/  LDL R17, [R1+0x28] ;  /* 0x0000280001117983 */ /* 0x000ea20000100800 */
[----:B------:R-:W0:Y:S01]  /*6b70*/  I2F.U32 R13, R13 ;  /* 0x0000000d000d7306 */ /* 0x000e220000201000 */
[----:B------:R-:W-:Y:S01]  /*6b80*/  HFMA2.MMA R14, -RZ, RZ, 0.1171875, 0 ;  /* 0x2f800000ff0e7435 */ /* 0x000fe200000001ff */
[----:B-----5:R-:W-:-:S05]  /*6b90*/  HADD2.F32 R16, -RZ, R135.H0_H0 ;  /* 0x20000087ff107230 */ /* 0x020fca0000004100 */
[----:B------:R-:W-:-:S04]  /*6ba0*/  FMUL.FTZ R16, R16, c[0x0][0x1ec] ;  /* 0x00007b0010107a20 */ /* 0x000fc80000410000 */
[----:B------:R-:W-:Y:S02]  /*6bb0*/  FMUL.FTZ R16, R16, c[0x0][0x1e8] ;  /* 0x00007a0010107a20 */ /* 0x000fe40000410000 */
[----:B0-----:R-:W-:-:S05]  /*6bc0*/  FFMA.FTZ R14, R13, R14, 1.1641532182693481445e-10 ;  /* 0x2f0000000d0e7423 */ /* 0x001fca000001000e */
[----:B------:R-:W-:-:S04]  /*6bd0*/  FSETP.GTU.FTZ.AND P3, PT, R14, c[0x0][0x1e4], PT ;  /* 0x000079000e007a0b */ /* 0x000fc80003f7c000 */
[----:B------:R-:W-:Y:S02]  /*6be0*/  FSEL R152, R16, RZ, !P3 ;  /* 0x000000ff10987208 */ /* 0x000fe40005800000 */
[----:B------:R-:W-:-:S03]  /*6bf0*/  SEL R36, RZ, 0x1, P3 ;  /* 0x00000001ff247807 */ /* 0x000fc60001800000 */
[----:B--2---:R-:W-:Y:S01]  /*6c00*/  FMUL.FTZ R152, R17, R152 ;  /* 0x0000009811987220 */ /* 0x004fe20000410000 */
[----:B------:R-:W-:-:S05]  /*6c10*/  @P0 HADD2.F32 R17, -RZ, R131.H0_H0 ;  /* 0x20000083ff110230 */ /* 0x000fca0000004100 */
[----:B------:R-:W-:Y:S02]  /*6c20*/  @P0 FADD.FTZ R152, R17, R152 ;  /* 0x0000009811980221 */ /* 0x000fe40000010000 */
.L_x_34137:
[----:B------:R-:W-:Y:S05]  /*6c30*/  BSYNC B1 ;  /* 0x0000000000017941 */ /* 0x000fea0003800000 */
.L_x_34135:
        /* <DEDUP_REMOVED lines=8> */
.L_x_34146:
        /* <DEDUP_REMOVED lines=12> */
.L_x_34149:
[----:B------:R-:W-:Y:S02]  /*6d80*/  IMAD.MOV.U32 R13, RZ, RZ, R186 ;  /* 0x000000ffff0d7224 */ /* 0x000fe400078e00ba */
.L_x_34150:
[----:B------:R-:W-:Y:S05]  /*6d90*/  BSYNC B2 ;  /* 0x0000000000027941 */ /* 0x000fea0003800000 */
.L_x_34148:
        /* <DEDUP_REMOVED lines=16> */
.L_x_34154:
[----:B------:R-:W-:Y:S05]  /*6ea0*/  BSYNC B3 ;  /* 0x0000000000037941 */ /* 0x000fea0003800000 */
.L_x_34153:
        /* <DEDUP_REMOVED lines=44> */
.L_x_34152:
[----:B------:R-:W-:Y:S05]  /*7170*/  BSYNC B2 ;  /* 0x0000000000027941 */ /* 0x000fea0003800000 */
.L_x_34151:
[----:B------:R-:W2:Y:S01]  /*7180*/  LDL R16, [R1+0x2c] ;  /* 0x00002c0001107983 */ /* 0x000ea20000100800 */
        /* <DEDUP_REMOVED lines=10> */
[----:B--2---:R-:W-:-:S04]  /*7230*/  FMUL.FTZ R153, R16, R153 ;  /* 0x0000009910997220 */ /* 0x004fc80000410000 */
[----:B------:R-:W-:Y:S02]  /*7240*/  @P0 FADD.FTZ R153, R14, R153 ;  /* 0x000000990e990221 */ /* 0x000fe40000010000 */
.L_x_34147:
[----:B------:R-:W-:Y:S05]  /*7250*/  BSYNC B1 ;  /* 0x0000000000017941 */ /* 0x000fea0003800000 */
.L_x_34145:
[----:B------:R-:W-:Y:S01]  /*7260*/  IMAD.WIDE.U32 R16, R12, R177, c[0x0][0x188] ;  /* 0x000062000c107625 */ /* 0x000fe200078e00b1 */
[----:B------:R-:W-:Y:S01]  /*7270*/  F2FP.PACK_AB R15, R153, R152 ;  /* 0x00000098990f723e */ /* 0x000fe200000000ff */
[----:B------:R-:W-:Y:S01]  /*7280*/  BSSY B1, `(.L_x_34155) ;  /* 0x000001a000017945 */ /* 0x000fe20003800000 */
[----:B------:R-:W-:Y:S02]  /*7290*/  F2FP.PACK_AB R14, R151, R150 ;  /* 0x00000096970e723e */ /* 0x000fe400000000ff */
[----:B------:R-:W-:Y:S02]  /*72a0*/  F2FP.PACK_AB R13, R149, R148 ;  /* 0x00000094950d723e */ /* 0x000fe400000000ff */
[----:B------:R-:W-:-:S05]  /*72b0*/  F2FP.PACK_AB R12, R147, R146 ;  /* 0x00000092930c723e */ /* 0x000fca00000000ff */
[----:B------:R0:W-:Y:S01]  /*72c0*/  STG.E.128 [R16.64], R12 ;  /* 0x0000000c10007986 */ /* 0x0001e2000c101d06 */
[----:B------:R-:W-:Y:S05]  /*72d0*/  @!P1 BRA `(.L_x_34156) ;  /* 0x0000014000009947 */ /* 0x000fea0003800000 */
[----:B0-----:R-:W-:Y:S02]  /*72e0*/  SHF.L.U32 R12, R36, 0x10, RZ ;  /* 0x00000010240c7819 */ /* 0x001fe400000006ff */
        /* <DEDUP_REMOVED lines=19> */
.L_x_34156:
[----:B------:R-:W-:Y:S05]  /*7420*/  BSYNC B1 ;  /* 0x0000000000017941 */ /* 0x000fea0003800000 */
.L_x_34155:
        /* <DEDUP_REMOVED lines=14> */
.L_x_34158:
        /* <DEDUP_REMOVED lines=12> */
.L_x_34161:
[----:B------:R-:W-:Y:S02]  /*75d0*/  IMAD.MOV.U32 R6, RZ, RZ, R186 ;  /* 0x000000ffff067224 */ /* 0x000fe400078e00ba */
.L_x_34162:
[----:B------:R-:W-:Y:S05]  /*75e0*/  BSYNC B2 ;  /* 0x0000000000027941 */ /* 0x000fea0003800000 */
.L_x_34160:
        /* <DEDUP_REMOVED lines=16> */
.L_x_34166:
[----:B------:R-:W-:Y:S05]  /*76f0*/  BSYNC B3 ;  /* 0x0000000000037941 */ /* 0x000fea0003800000 */
.L_x_34165:
        /* <DEDUP_REMOVED lines=44> */
.L_x_34164:
[----:B------:R-:W-:Y:S05]  /*79c0*/  BSYNC B2 ;  /* 0x0000000000027941 */ /* 0x000fea0003800000 */
.L_x_34163:
[----:B------:R-:W0:Y:S01]  /*79d0*/  I2F.U32 R6, R6 ;  /* 0x0000000600067306 */ /* 0x000e220000201000 */
[----:B------:R-:W-:Y:S01]  /*79e0*/  HFMA2.MMA R13, -RZ, RZ, 0.1171875, 0 ;  /* 0x2f800000ff0d7435 */ /* 0x000fe200000001ff */
[----:B-----5:R-:W-:-:S05]  /*79f0*/  HADD2.F32 R15, -RZ, R132.H0_H0 ;  /* 0x20000084ff0f7230 */ /* 0x020fca0000004100 */
[----:B------:R-:W-:-:S04]  /*7a00*/  FMUL.FTZ R15, R15, c[0x0][0x1ec] ;  /* 0x00007b000f0f7a20 */ /* 0x000fc80000410000 */
[----:B0-----:R-:W-:-:S05]  /*7a10*/  FFMA.FTZ R13, R6, R13, 1.1641532182693481445e-10 ;  /* 0x2f000000060d7423 */ /* 0x001fca000001000d */
[----:B------:R-:W-:Y:S01]  /*7a20*/  FSETP.GTU.FTZ.AND P3, PT, R13, c[0x0][0x1e4], PT ;  /* 0x000079000d007a0b */ /* 0x000fe20003f7c000 */
[----:B------:R-:W-:-:S03]  /*7a30*/  FMUL.FTZ R13, R15, c[0x0][0x1e8] ;  /* 0x00007a000f0d7a20 */ /* 0x000fc60000410000 */
[----:B------:R-:W-:Y:S02]  /*7a40*/  SEL R6, RZ, 0x1, P3 ;  /* 0x00000001ff067807 */ /* 0x000fe40001800000 */
[----:B------:R-:W-:-:S05]  /*7a50*/  FSEL R13, R13, RZ, !P3 ;  /* 0x000000ff0d0d7208 */ /* 0x000fca0005800000 */
[----:B------:R-:W-:Y:S01]  /*7a60*/  FMUL.FTZ R38, R248, R13 ;  /* 0x0000000df8267220 */ /* 0x000fe20000410000 */
[----:B------:R-:W-:-:S05]  /*7a70*/  @P0 HADD2.F32 R13, -RZ, R128.H0_H0 ;  /* 0x20000080ff0d0230 */ /* 0x000fca0000004100 */
[----:B------:R-:W-:Y:S02]  /*7a80*/  @P0 FADD.FTZ R38, R13, R38 ;  /* 0x000000260d260221 */ /* 0x000fe40000010000 */
.L_x_34159:
[----:B------:R-:W-:Y:S05]  /*7a90*/  BSYNC B1 ;  /* 0x0000000000017941 */ /* 0x000fea0003800000 */
.L_x_34157:
        /* <DEDUP_REMOVED lines=8> */
.L_x_34168:
        /* <DEDUP_REMOVED lines=12> */
.L_x_34171:
[----:B------:R-:W-:Y:S02]  /*7be0*/  IMAD.MOV.U32 R7, RZ, RZ, R186 ;  /* 0x000000ffff077224 */ /* 0x000fe400078e00ba */
.L_x_34172:
[----:B------:R-:W-:Y:S05]  /*7bf0*/  BSYNC B2 ;  /* 0x0000000000027941 */ /* 0x000fea0003800000 */
.L_x_34170:
        /* <DEDUP_REMOVED lines=16> */
.L_x_34176:
[----:B------:R-:W-:Y:S05]  /*7d00*/  BSYNC B3 ;  /* 0x0000000000037941 */ /* 0x000fea0003800000 */
.L_x_34175:
        /* <DEDUP_REMOVED lines=44> */
.L_x_34174:
[----:B------:R-:W-:Y:S05]  /*7fd0*/  BSYNC B2 ;  /* 0x0000000000027941 */ /* 0x000fea0003800000 */
.L_x_34173:
[----:B------:R-:W0:Y:S01]  /*7fe0*/  I2F.U32 R7, R7 ;  /* 0x0000000700077306 */ /* 0x000e220000201000 */
[----:B------:R-:W-:Y:S01]  /*7ff0*/  IMAD.MOV.U32 R14, RZ, RZ, 0x2f800000 ;  /* 0x2f800000ff0e7424 */ /* 0x000fe200078e00ff */
[----:B-----5:R-:W-:-:S05]  /*8000*/  HADD2.F32 R15, -RZ, R132.H1_H1 ;  /* 0x30000084ff0f7230 */ /* 0x020fca0000004100 */
[----:B------:R-:W-:Y:S02]  /*8010*/  FMUL.FTZ R15, R15, c[0x0][0x1ec] ;  /* 0x00007b000f0f7a20 */ /* 0x000fe40000410000 */
[----:B0-----:R-:W-:-:S05]  /*8020*/  FFMA.FTZ R14, R7, R14, 1.1641532182693481445e-10 ;  /* 0x2f000000070e7423 */ /* 0x001fca000001000e */
[----:B------:R-:W-:Y:S01]  /*8030*/  FSETP.GTU.FTZ.AND P3, PT, R14, c[0x0][0x1e4], PT ;  /* 0x000079000e007a0b */ /* 0x000fe20003f7c000 */
[----:B------:R-:W-:-:S03]  /*8040*/  FMUL.FTZ R14, R15, c[0x0][0x1e8] ;  /* 0x00007a000f0e7a20 */ /* 0x000fc60000410000 */
[----:B------:R-:W-:Y:S02]  /*8050*/  SEL R7, RZ, 0x1, P3 ;  /* 0x00000001ff077807 */ /* 0x000fe40001800000 */
[----:B------:R-:W-:-:S05]  /*8060*/  FSEL R14, R14, RZ, !P3 ;  /* 0x000000ff0e0e7208 */ /* 0x000fca0005800000 */
[----:B------:R-:W-:Y:S01]  /*8070*/  FMUL.FTZ R39, R249, R14 ;  /* 0x0000000ef9277220 */ /* 0x000fe20000410000 */
[----:B------:R-:W-:-:S05]  /*8080*/  @P0 HADD2.F32 R14, -RZ, R128.H1_H1 ;  /* 0x30000080ff0e0230 */ /* 0x000fca0000004100 */
[----:B------:R-:W-:Y:S02]  /*8090*/  @P0 FADD.FTZ R39, R14, R39 ;  /* 0x000000270e270221 */ /* 0x000fe40000010000 */
.L_x_34169:
[----:B------:R-:W-:Y:S05]  /*80a0*/  BSYNC B1 ;  /* 0x0000000000017941 */ /* 0x000fea0003800000 */
.L_x_34167:
        /* <DEDUP_REMOVED lines=8> */
.L_x_34178:
        /* <DEDUP_REMOVED lines=12> */
.L_x_34181:
[----:B------:R-:W-:Y:S02]  /*81f0*/  MOV R8, R186 ;  /* 0x000000ba00087202 */ /* 0x000fe40000000f00 */
.L_x_34182:
[----:B------:R-:W-:Y:S05]  /*8200*/  BSYNC B2 ;  /* 0x0000000000027941 */ /* 0x000fea0003800000 */
.L_x_34180:
        /* <DEDUP_REMOVED lines=16> */
.L_x_34186:
[----:B------:R-:W-:Y:S05]  /*8310*/  BSYNC B3 ;  /* 0x0000000000037941 */ /* 0x000fea0003800000 */
.L_x_34185:
        /* <DEDUP_REMOVED lines=44> */
.L_x_34184:
[----:B------:R-:W-:Y:S05]  /*85e0*/  BSYNC B2 ;  /* 0x0000000000027941 */ /* 0x000fea0003800000 */
.L_x_34183:
[----:B------:R-:W0:Y:S01]  /*85f0*/  I2F.U32 R8, R8 ;  /* 0x0000000800087306 */ /* 0x000e220000201000 */
[----:B------:R-:W-:Y:S01]  /*8600*/  IMAD.MOV.U32 R13, RZ, RZ, 0x2f800000 ;  /* 0x2f800000ff0d7424 */ /* 0x000fe200078e00ff */
[----:B-----5:R-:W-:-:S05]  /*8610*/  HADD2.F32 R15, -RZ, R133.H0_H0 ;  /* 0x20000085ff0f7230 */ /* 0x020fca0000004100 */
[----:B------:R-:W-:Y:S02]  /*8620*/  FMUL.FTZ R15, R15, c[0x0][0x1ec] ;  /* 0x00007b000f0f7a20 */ /* 0x000fe40000410000 */
        /* <DEDUP_REMOVED lines=8> */
.L_x_34179:
[----:B------:R-:W-:Y:S05]  /*86b0*/  BSYNC B1 ;  /* 0x0000000000017941 */ /* 0x000fea0003800000 */
.L_x_34177:
        /* <DEDUP_REMOVED lines=8> */
.L_x_34188:
        /* <DEDUP_REMOVED lines=12> */
.L_x_34191:
[----:B------:R-:W-:Y:S02]  /*8800*/  IMAD.MOV.U32 R9, RZ, RZ, R186 ;  /* 0x000000ffff097224 */ /* 0x000fe400078e00ba */
.L_x_34192:
[----:B------:R-:W-:Y:S05]  /*8810*/  BSYNC B2 ;  /* 0x0000000000027941 */ /* 0x000fea0003800000 */
.L_x_34190:
        /* <DEDUP_REMOVED lines=16> */
.L_x_34196:
[----:B------:R-:W-:Y:S05]  /*8920*/  BSYNC B3 ;  /* 0x0000000000037941 */ /* 0x000fea0003800000 */
.L_x_34195:
        /* <DEDUP_REMOVED lines=44> */
.L_x_34194:
[----:B------:R-:W-:Y:S05]  /*8bf0*/  BSYNC B2 ;  /* 0x0000000000027941 */ /* 0x000fea0003800000 */
.L_x_34193:
[----:B------:R-:W0:Y:S01]  /*8c00*/  I2F.U32 R9, R9 ;  /* 0x0000000900097306 */ /* 0x000e220000201000 */
[----:B------:R-:W-:Y:S01]  /*8c10*/  HFMA2.MMA R14, -RZ, RZ, 0.1171875, 0 ;  /* 0x2f800000ff0e7435 */ /* 0x000fe200000001ff */
[----:B-----5:R-:W-:-:S05]  /*8c20*/  HADD2.F32 R15, -RZ, R133.H1_H1 ;  /* 0x30000085ff0f7230 */ /* 0x020fca0000004100 */
[----:B------:R-:W-:-:S04]  /*8c30*/  FMUL.FTZ R15, R15, c[0x0][0x1ec] ;  /* 0x00007b000f0f7a20 */ /* 0x000fc80000410000 */
        /* <DEDUP_REMOVED lines=8> */
.L_x_34189:
[----:B------:R-:W-:Y:S05]  /*8cc0*/  BSYNC B1 ;  /* 0x0000000000017941 */ /* 0x000fea0003800000 */
.L_x_34187:
        /* <DEDUP_REMOVED lines=8> */
.L_x_34198:
        /* <DEDUP_REMOVED lines=12> */
.L_x_34201:
[----:B------:R-:W-:Y:S02]  /*8e10*/  IMAD.MOV.U32 R10, RZ, RZ, R186 ;  /* 0x000000ffff0a7224 */ /* 0x000fe400078e00ba */
.L_x_34202:
[----:B------:R-:W-:Y:S05]  /*8e20*/  BSYNC B2 ;  /* 0x0000000000027941 */ /* 0x000fea0003800000 */
.L_x_34200:
        /* <DEDUP_REMOVED lines=16> */
.L_x_34206:
[----:B------:R-:W-:Y:S05]  /*8f30*/  BSYNC B3 ;  /* 0x0000000000037941 */ /* 0x000fea0003800000 */
.L_x_34205:
        /* <DEDUP_REMOVED lines=44> */
.L_x_34204:
[----:B------:R-:W-:Y:S05]  /*9200*/  BSYNC B2 ;  /* 0x0000000000027941 */ /* 0x000fea0003800000 */
.L_x_34203:
        /* <DEDUP_REMOVED lines=12> */
.L_x_34199:
[----:B------:R-:W-:Y:S05]  /*92d0*/  BSYNC B1 ;  /* 0x0000000000017941 */ /* 0x000fea0003800000 */
.L_x_34197:
        /* <DEDUP_REMOVED lines=8> */
.L_x_34208:
        /* <DEDUP_REMOVED lines=12> */
.L_x_34211:
[----:B------:R-:W-:Y:S02]  /*9420*/  MOV R11, R186 ;  /* 0x000000ba000b7202 */ /* 0x000fe40000000f00 */
.L_x_34212:
[----:B------:R-:W-:Y:S05]  /*9430*/  BSYNC B2 ;  /* 0x0000000000027941 */ /* 0x000fea0003800000 */
.L_x_34210:
        /* <DEDUP_REMOVED lines=16> */
.L_x_34216:
[----:B------:R-:W-:Y:S05]  /*9540*/  BSYNC B3 ;  /* 0x0000000000037941 */ /* 0x000fea0003800000 */
.L_x_34215:
        /* <DEDUP_REMOVED lines=44> */
.L_x_34214:
[----:B------:R-:W-:Y:S05]  /*9810*/  BSYNC B2 ;  /* 0x0000000000027941 */ /* 0x000fea0003800000 */
.L_x_34213:
[----:B------:R-:W0:Y:S01]  /*9820*/  I2F.U32 R11, R11 ;  /* 0x0000000b000b7306 */ /* 0x000e220000201000 */
[----:B------:R-:W-:-:S04]  /*9830*/  IMAD.MOV.U32 R14, RZ, RZ, 0x2f800000 ;  /* 0x2f800000ff0e7424 */ /* 0x000fc800078e00ff */
[----:B0-----:R-:W-:Y:S01]  /*9840*/  FFMA.FTZ R13, R11, R14, 1.1641532182693481445e-10 ;  /* 0x2f0000000b0d7423 */ /* 0x001fe2000001000e */
[----:B-----5:R-:W-:-:S04]  /*9850*/  HADD2.F32 R14, -RZ, R134.H1_H1 ;  /* 0x30000086ff0e7230 */ /* 0x020fc80000004100 */
[----:B------:R-:W-:Y:S01]  /*9860*/  FSETP.GTU.FTZ.AND P3, PT, R13, c[0x0][0x1e4], PT ;  /* 0x000079000d007a0b */ /* 0x000fe20003f7c000 */
[----:B------:R-:W-:-:S03]  /*9870*/  FMUL.FTZ R14, R14, c[0x0][0x1ec] ;  /* 0x00007b000e0e7a20 */ /* 0x000fc60000410000 */
[----:B------:R-:W-:Y:S01]  /*9880*/  SEL R11, RZ, 0x1, P3 ;  /* 0x00000001ff0b7807 */ /* 0x000fe20001800000 */
[----:B------:R-:W-:-:S05]  /*9890*/  FMUL.FTZ R14, R14, c[0x0][0x1e8] ;  /* 0x00007a000e0e7a20 */ /* 0x000fca0000410000 */
[----:B------:R-:W-:-:S05]  /*98a0*/  FSEL R14, R14, RZ, !P3 ;  /* 0x000000ff0e0e7208 */ /* 0x000fca0005800000 */
[----:B------:R-:W-:Y:S01]  /*98b0*/  FMUL.FTZ R143, R245, R14 ;  /* 0x0000000ef58f7220 */ /* 0x000fe20000410000 */
[----:B------:R-:W-:-:S05]  /*98c0*/  @P0 HADD2.F32 R14, -RZ, R130.H1_H1 ;  /* 0x30000082ff0e0230 */ /* 0x000fca0000004100 */
[----:B------:R-:W-:Y:S02]  /*98d0*/  @P0 FADD.FTZ R143, R14, R143 ;  /* 0x0000008f0e8f0221 */ /* 0x000fe40000010000 */
.L_x_34209:
[----:B------:R-:W-:Y:S05]  /*98e0*/  BSYNC B1 ;  /* 0x0000000000017941 */ /* 0x000fea0003800000 */
.L_x_34207:
        /* <DEDUP_REMOVED lines=8> */
.L_x_34218:
        /* <DEDUP_REMOVED lines=12> */
.L_x_34221:
[----:B------:R-:W-:Y:S02]  /*9a30*/  IMAD.MOV.U32 R13, RZ, RZ, R186 ;  /* 0x000000ffff0d7224 */ /* 0x000fe400078e00ba */
.L_x_34222:
[----:B------:R-:W-:Y:S05]  /*9a40*/  BSYNC B2 ;  /* 0x0000000000027941 */ /* 0x000fea0003800000 */
.L_x_34220:
        /* <DEDUP_REMOVED lines=16> */
.L_x_34226:
[----:B------:R-:W-:Y:S05]  /*9b50*/  BSYNC B3 ;  /* 0x0000000000037941 */ /* 0x000fea0003800000 */
.L_x_34225:
        /* <DEDUP_REMOVED lines=44> */
.L_x_34224:
[----:B------:R-:W-:Y:S05]  /*9e20*/  BSYNC B2 ;  /* 0x0000000000027941 */ /* 0x000fea0003800000 */
.L_x_34223:
[----:B------:R-:W0:Y:S01]  /*9e30*/  I2F.U32 R13, R13 ;  /* 0x0000000d000d7306 */ /* 0x000e220000201000 */
[----:B------:R-:W-:-:S10]  /*9e40*/  HFMA2.MMA R16, -RZ, RZ, 0.1171875, 0 ;  /* 0x2f800000ff107435 */ /* 0x000fd400000001ff */
[----:B0-----:R-:W-:Y:S01]  /*9e50*/  FFMA.FTZ R15, R13, R16, 1.1641532182693481445e-10 ;  /* 0x2f0000000d0f7423 */ /* 0x001fe20000010010 */
[----:B-----5:R-:W-:-:S04]  /*9e60*/  HADD2.F32 R16, -RZ, R135.H0_H0 ;  /* 0x20000087ff107230 */ /* 0x020fc80000004100 */
[----:B------:R-:W-:Y:S01]  /*9e70*/  FSETP.GTU.FTZ.AND P3, PT, R15, c[0x0][0x1e4], PT ;  /* 0x000079000f007a0b */ /* 0x000fe20003f7c000 */
[----:B------:R-:W-:-:S03]  /*9e80*/  FMUL.FTZ R16, R16, c[0x0][0x1ec] ;  /* 0x00007b0010107a20 */ /* 0x000fc60000410000 */
[----:B------:R-:W-:Y:S01]  /*9e90*/  SEL R36, RZ, 0x1, P3 ;  /* 0x00000001ff247807 */ /* 0x000fe20001800000 */
[----:B------:R-:W-:-:S05]  /*9ea0*/  FMUL.FTZ R15, R16, c[0x0][0x1e8] ;  /* 0x00007a00100f7a20 */ /* 0x000fca0000410000 */
[----:B------:R-:W-:-:S05]  /*9eb0*/  FSEL R15, R15, RZ, !P3 ;  /* 0x000000ff0f0f7208 */ /* 0x000fca0005800000 */
[----:B------:R-:W-:Y:S01]  /*9ec0*/  FMUL.FTZ R144, R246, R15 ;  /* 0x0000000ff6907220 */ /* 0x000fe20000410000 */
[----:B------:R-:W-:-:S05]  /*9ed0*/  @P0 HADD2.F32 R15, -RZ, R131.H0_H0 ;  /* 0x20000083ff0f0230 */ /* 0x000fca0000004100 */
[----:B------:R-:W-:Y:S02]  /*9ee0*/  @P0 FADD.FTZ R144, R15, R144 ;  /* 0x000000900f900221 */ /* 0x000fe40000010000 */
.L_x_34219:
[----:B------:R-:W-:Y:S05]  /*9ef0*/  BSYNC B1 ;  /* 0x0000000000017941 */ /* 0x000fea0003800000 */
.L_x_34217:
        /* <DEDUP_REMOVED lines=8> */
.L_x_34228:
        /* <DEDUP_REMOVED lines=12> */
.L_x_34231:
[----:B------:R-:W-:Y:S02]  /*a040*/  IMAD.MOV.U32 R13, RZ, RZ, R186 ;  /* 0x000000ffff0d7224 */ /* 0x000fe400078e00ba */
.L_x_34232:
[----:B------:R-:W-:Y:S05]  /*a050*/  BSYNC B2 ;  /* 0x0000000000027941 */ /* 0x000fea0003800000 */
.L_x_34230:
        /* <DEDUP_REMOVED lines=16> */
.L_x_34236:
[----:B------:R-:W-:Y:S05]  /*a160*/  BSYNC B3 ;  /* 0x0000000000037941 */ /* 0x000fea0003800000 */
.L_x_34235:
        /* <DEDUP_REMOVED lines=44> */
.L_x_34234:
[----:B------:R-:W-:Y:S05]  /*a430*/  BSYNC B2 ;  /* 0x0000000000027941 */ /* 0x000fea0003800000 */
.L_x_34233:
        /* <DEDUP_REMOVED lines=12> */
.L_x_34229:
[----:B------:R-:W-:Y:S05]  /*a500*/  BSYNC B1 ;  /* 0x0000000000017941 */ /* 0x000fea0003800000 */
.L_x_34227:
        /* <DEDUP_REMOVED lines=28> */
.L_x_34238:
[----:B------:R-:W-:Y:S05]  /*a6d0*/  BSYNC B1 ;  /* 0x0000000000017941 */ /* 0x000fea0003800000 */
.L_x_34237:
        /* <DEDUP_REMOVED lines=8> */
[----:B0-----:R-:W-:Y:S01]  /*a760*/  IMAD.MOV.U32 R12, RZ, RZ, RZ ;  /* 0x000000ffff0c7224 */ /* 0x001fe200078e00ff */
[----:B------:R-:W-:Y:S01]  /*a770*/  MOV R14, R19 ;  /* 0x00000013000e7202 */ /* 0x000fe20000000f00 */
[----:B------:R-:W-:Y:S05]  /*a780*/  @!P0 BRA `(.L_x_34241) ;  /* 0x000005b000008947 */ /* 0x000fea0003800000 */
[----:B------:R-:W-:Y:S01]  /*a790*/  IMAD.MOV.U32 R14, RZ, RZ, R19 ;  /* 0x000000ffff0e7224 */ /* 0x000fe200078e0013 */
[----:B-----5:R-:W-:Y:S01]  /*a7a0*/  HADD2.F32 R12, -RZ, R128.H0_H0 ;  /* 0x20000080ff0c7230 */ /* 0x020fe20000004100 */
[----:B------:R-:W-:Y:S05]  /*a7b0*/  BRA `(.L_x_34241) ;  /* 0x0000058000007947 */ /* 0x000fea0003800000 */
.L_x_34240:
        /* <DEDUP_REMOVED lines=12> */
.L_x_34243:
[----:B------:R-:W-:Y:S02]  /*a880*/  IMAD.MOV.U32 R6, RZ, RZ, R186 ;  /* 0x000000ffff067224 */ /* 0x000fe400078e00ba */
.L_x_34244:
[----:B------:R-:W-:Y:S05]  /*a890*/  BSYNC B2 ;  /* 0x0000000000027941 */ /* 0x000fea0003800000 */
.L_x_34242:
        /* <DEDUP_REMOVED lines=16> */
.L_x_34248:
[----:B------:R-:W-:Y:S05]  /*a9a0*/  BSYNC B3 ;  /* 0x0000000000037941 */ /* 0x000fea0003800000 */
.L_x_34247:
        /* <DEDUP_REMOVED lines=44> */
.L_x_34246:
[----:B------:R-:W-:Y:S05]  /*ac70*/  BSYNC B2 ;  /* 0x0000000000027941 */ /* 0x000fea0003800000 */
.L_x_34245:
[----:B------:R-:W1:Y:S01]  /*ac80*/  I2F.U32 R6, R6 ;  /* 0x0000000600067306 */ /* 0x000e620000201000 */
[----:B0-----:R-:W-:-:S10]  /*ac90*/  HFMA2.MMA R13, -RZ, RZ, 0.1171875, 0 ;  /* 0x2f800000ff0d7435 */ /* 0x001fd400000001ff */
[----:B-1----:R-:W-:-:S05]  /*aca0*/  FFMA.FTZ R12, R6, R13, 1.1641532182693481445e-10 ;  /* 0x2f000000060c7423 */ /* 0x002fca000001000d */
        /* <DEDUP_REMOVED lines=9> */
.L_x_34241:
[----:B------:R-:W-:Y:S05]  /*ad40*/  BSYNC B1 ;  /* 0x0000000000017941 */ /* 0x000fea0003800000 */
.L_x_34239:
        /* <DEDUP_REMOVED lines=8> */
.L_x_34250:
        /* <DEDUP_REMOVED lines=12> */
.L_x_34253:
[----:B------:R-:W-:Y:S02]  /*ae90*/  IMAD.MOV.U32 R7, RZ, RZ, R186 ;  /* 0x000000ffff077224 */ /* 0x000fe400078e00ba */
.L_x_34254:
[----:B------:R-:W-:Y:S05]  /*aea0*/  BSYNC B2 ;  /* 0x0000000000027941 */ /* 0x000fea0003800000 */
.L_x_34252:
        /* <DEDUP_REMOVED lines=16> */
.L_x_34258:
[----:B------:R-:W-:Y:S05]  /*afb0*/  BSYNC B3 ;  /* 0x0000000000037941 */ /* 0x000fea0003800000 */
.L_x_34257:
        /* <DEDUP_REMOVED lines=44> */
.L_x_34256:
[----:B------:R-:W-:Y:S05]  /*b280*/  BSYNC B2 ;  /* 0x0000000000027941 */ /* 0x000fea0003800000 */
.L_x_34255:
        /* <DEDUP_REMOVED lines=12> */
.L_x_34251:
[----:B------:R-:W-:Y:S05]  /*b350*/  BSYNC B1 ;  /* 0x0000000000017941 */ /* 0x000fea0003800000 */
.L_x_34249:
        /* <DEDUP_REMOVED lines=8> */
.L_x_34260:
        /* <DEDUP_REMOVED lines=12> */
.L_x_34263:
[----:B------:R-:W-:Y:S02]  /*b4a0*/  MOV R8, R186 ;  /* 0x000000ba00087202 */ /* 0x000fe40000000f00 */
.L_x_34264:
[----:B------:R-:W-:Y:S05]  /*b4b0*/  BSYNC B2 ;  /* 0x0000000000027941 */ /* 0x000fea0003800000 */
.L_x_34262:
        /* <DEDUP_REMOVED lines=16> */
.L_x_34268:
[----:B------:R-:W-:Y:S05]  /*b5c0*/  BSYNC B3 ;  /* 0x0000000000037941 */ /* 0x000fea0003800000 */
.L_x_34267:
        /* <DEDUP_REMOVED lines=44> */
.L_x_34266:
[----:B------:R-:W-:Y:S05]  /*b890*/  BSYNC B2 ;  /* 0x0000000000027941 */ /* 0x000fea0003800000 */
.L_x_34265:
[----:B------:R-:W0:Y:S01]  /*b8a0*/  I2F.U32 R8, R8 ;  /* 0x0000000800087306 */ /* 0x000e220000201000 */
[----:B------:R-:W-:-:S04]  /*b8b0*/  IMAD.MOV.U32 R14, RZ, RZ, 0x2f800000 ;  /* 0x2f800000ff0e7424 */ /* 0x000fc800078e00ff */
[----:B0-----:R-:W-:Y:S01]  /*b8c0*/  FFMA.FTZ R14, R8, R14, 1.1641532182693481445e-10 ;  /* 0x2f000000080e7423 */ /* 0x001fe2000001000e */
[----:B-----5:R-:W-:-:S04]  /*b8d0*/  @P0 HADD2.F32 R8, -RZ, R129.H0_H0 ;  /* 0x20000081ff080230 */ /* 0x020fc80000004100 */
[----:B------:R-:W-:Y:S01]  /*b8e0*/  FSETP.GTU.FTZ.AND P3, PT, R14, c[0x0][0x1e4], PT ;  /* 0x000079000e007a0b */ /* 0x000fe20003f7c000 */
[----:B------:R-:W-:-:S05]  /*b8f0*/  HADD2.F32 R14, -RZ, R133.H0_H0 ;  /* 0x20000085ff0e7230 */ /* 0x000fca0000004100 */
[----:B------:R-:W-:-:S04]  /*b900*/  FMUL.FTZ R14, R14, c[0x0][0x1ec] ;  /* 0x00007b000e0e7a20 */ /* 0x000fc80000410000 */
[----:B------:R-:W-:-:S05]  /*b910*/  FMUL.FTZ R14, R14, c[0x0][0x1e8] ;  /* 0x00007a000e0e7a20 */ /* 0x000fca0000410000 */
[----:B------:R-:W-:-:S05]  /*b920*/  FSEL R15, R14, RZ, !P3 ;  /* 0x000000ff0e0f7208 */ /* 0x000fca0005800000 */
[----:B------:R-:W-:-:S04]  /*b930*/  FMUL.FTZ R14, R234, R15 ;  /* 0x0000000fea0e7220 */ /* 0x000fc80000410000 */
[----:B------:R-:W-:Y:S01]  /*b940*/  @P0 FADD.FTZ R14, R8, R14 ;  /* 0x0000000e080e0221 */ /* 0x000fe20000010000 */
[----:B------:R-:W-:Y:S02]  /*b950*/  SEL R8, RZ, 0x1, P3 ;  /* 0x00000001ff087807 */ /* 0x000fe40001800000 */
.L_x_34261:
[----:B------:R-:W-:Y:S05]  /*b960*/  BSYNC B1 ;  /* 0x0000000000017941 */ /* 0x000fea0003800000 */
.L_x_34259:
        /* <DEDUP_REMOVED lines=8> */
.L_x_34270:
        /* <DEDUP_REMOVED lines=12> */
.L_x_34273:
[----:B------:R-:W-:Y:S02]  /*bab0*/  IMAD.MOV.U32 R9, RZ, RZ, R186 ;  /* 0x000000ffff097224 */ /* 0x000fe400078e00ba */
.L_x_34274:
[----:B------:R-:W-:Y:S05]  /*bac0*/  BSYNC B2 ;  /* 0x0000000000027941 */ /* 0x000fea0003800000 */
.L_x_34272:
        /* <DEDUP_REMOVED lines=16> */
.L_x_34278:
[----:B------:R-:W-:Y:S05]  /*bbd0*/  BSYNC B3 ;  /* 0x0000000000037941 */ /* 0x000fea0003800000 */
.L_x_34277:
        /* <DEDUP_REMOVED lines=44> */
.L_x_34276:
[----:B------:R-:W-:Y:S05]  /*bea0*/  BSYNC B2 ;  /* 0x0000000000027941 */ /* 0x000fea0003800000 */
.L_x_34275:
        /* <DEDUP_REMOVED lines=12> */
.L_x_34271:
[----:B------:R-:W-:Y:S05]  /*bf70*/  BSYNC B1 ;  /* 0x0000000000017941 */ /* 0x000fea0003800000 */
.L_x_34269:
        /* <DEDUP_REMOVED lines=8> */
.L_x_34280:
        /* <DEDUP_REMOVED lines=12> */
.L_x_34283:
[----:B------:R-:W-:Y:S02]  /*c0c0*/  IMAD.MOV.U32 R10, RZ, RZ, R186 ;  /* 0x000000ffff0a7224 */ /* 0x000fe400078e00ba */
.L_x_34284:
[----:B------:R-:W-:Y:S05]  /*c0d0*/  BSYNC B2 ;  /* 0x0000000000027941 */ /* 0x000fea0003800000 */
.L_x_34282:
        /* <DEDUP_REMOVED lines=16> */
.L_x_34288:
[----:B------:R-:W-:Y:S05]  /*c1e0*/  BSYNC B3 ;  /* 0x0000000000037941 */ /* 0x000fea0003800000 */
.L_x_34287:
        /* <DEDUP_REMOVED lines=44> */
.L_x_34286:
[----:B------:R-:W-:Y:S05]  /*c4b0*/  BSYNC B2 ;  /* 0x0000000000027941 */ /* 0x000fea0003800000 */
.L_x_34285:
        /* <DEDUP_REMOVED lines=11> */
[----:B------:R-:W-:Y:S02]  /*c570*/  SEL R10, RZ, 0x1, P3 ;  /* 0x00000001ff0a7807 */ /* 0x000fe40001800000 */
.L_x_34281:
[----:B------:R-:W-:Y:S05]  /*c580*/  BSYNC B1 ;  /* 0x0000000000017941 */ /* 0x000fea0003800000 */
.L_x_34279:
        /* <DEDUP_REMOVED lines=8> */
.L_x_34290:
        /* <DEDUP_REMOVED lines=12> */
.L_x_34293:
[----:B------:R-:W-:Y:S02]  /*c6d0*/  MOV R11, R186 ;  /* 0x000000ba000b7202 */ /* 0x000fe40000000f00 */
.L_x_34294:
[----:B------:R-:W-:Y:S05]  /*c6e0*/  BSYNC B2 ;  /* 0x0000000000027941 */ /* 0x000fea0003800000 */
.L_x_34292:
        /* <DEDUP_REMOVED lines=16> */
.L_x_34298:
[----:B------:R-:W-:Y:S05]  /*c7f0*/  BSYNC B3 ;  /* 0x0000000000037941 */ /* 0x000fea0003800000 */
.L_x_34297:
        /* <DEDUP_REMOVED lines=44> */
.L_x_34296:
[----:B------:R-:W-:Y:S05]  /*cac0*/  BSYNC B2 ;  /* 0x0000000000027941 */ /* 0x000fea0003800000 */
.L_x_34295:
        /* <DEDUP_REMOVED lines=12> */
.L_x_34291:
[----:B------:R-:W-:Y:S05]  /*cb90*/  BSYNC B1 ;  /* 0x0000000000017941 */ /* 0x000fea0003800000 */
.L_x_34289:
        /* <DEDUP_REMOVED lines=8> */
.L_x_34300:
        /* <DEDUP_REMOVED lines=12> */
.L_x_34303:
[----:B------:R-:W-:Y:S02]  /*cce0*/  IMAD.MOV.U32 R24, RZ, RZ, R186 ;  /* 0x000000ffff187224 */ /* 0x000fe400078e00ba */
.L_x_34304:
[----:B------:R-:W-:Y:S05]  /*ccf0*/  BSYNC B2 ;  /* 0x0000000000027941 */ /* 0x000fea0003800000 */
.L_x_34302:
        /* <DEDUP_REMOVED lines=16> */
.L_x_34308:
[----:B------:R-:W-:Y:S05]  /*ce00*/  BSYNC B3 ;  /* 0x0000000000037941 */ /* 0x000fea0003800000 */
.L_x_34307:
        /* <DEDUP_REMOVED lines=44> */
.L_x_34306:
[----:B------:R-:W-:Y:S05]  /*d0d0*/  BSYNC B2 ;  /* 0x0000000000027941 */ /* 0x000fea0003800000 */
.L_x_34305:
[----:B------:R-:W0:Y:S01]  /*d0e0*/  I2F.U32 R18, R24 ;  /* 0x0000001800127306 */ /* 0x000e220000201000 */
[----:B------:R-:W-:-:S10]  /*d0f0*/  HFMA2.MMA R19, -RZ, RZ, 0.1171875, 0 ;  /* 0x2f800000ff137435 */ /* 0x000fd400000001ff */
        /* <DEDUP_REMOVED lines=9> */
[----:B------:R-:W-:-:S04]  /*d190*/  SEL R19, RZ, 0x1, P3 ;  /* 0x00000001ff137807 */ /* 0x000fc80001800000 */
[----:B------:R-:W-:Y:S02]  /*d1a0*/  PRMT R36, R19, 0x7610, R36 ;  /* 0x0000761013247816 */ /* 0x000fe40000000024 */
.L_x_34301:
[----:B------:R-:W-:Y:S05]  /*d1b0*/  BSYNC B1 ;  /* 0x0000000000017941 */ /* 0x000fea0003800000 */
.L_x_34299:
        /* <DEDUP_REMOVED lines=8> */
.L_x_34310:
        /* <DEDUP_REMOVED lines=12> */
.L_x_34313:
[----:B------:R-:W-:Y:S02]  /*d300*/  IMAD.MOV.U32 R19, RZ, RZ, R186 ;  /* 0x000000ffff137224 */ /* 0x000fe400078e00ba */
.L_x_34314:
[----:B------:R-:W-:Y:S05]  /*d310*/  BSYNC B2 ;  /* 0x0000000000027941 */ /* 0x000fea0003800000 */
.L_x_34312:
        /* <DEDUP_REMOVED lines=16> */
.L_x_34318:
[----:B------:R-:W-:Y:S05]  /*d420*/  BSYNC B3 ;  /* 0x0000000000037941 */ /* 0x000fea0003800000 */
.L_x_34317:
        /* <DEDUP_REMOVED lines=44> */
.L_x_34316:
[----:B------:R-:W-:Y:S05]  /*d6f0*/  BSYNC B2 ;  /* 0x0000000000027941 */ /* 0x000fea0003800000 */
.L_x_34315:
        /* <DEDUP_REMOVED lines=9> */
[----:B------:R-:W-:-:S04]  /*d790*/  FMUL.FTZ R19, R231, R19 ;  /* 0x00000013e7137220 */ /* 0x000fc80000410000 */
[----:B------:R-:W-:Y:S01]  /*d7a0*/  @P0 FADD.FTZ R19, R20, R19 ;  /* 0x0000001314130221 */ /* 0x000fe20000010000 */
[----:B------:R-:W-:-:S04]  /*d7b0*/  SEL R20, RZ, 0x1, P3 ;  /* 0x00000001ff147807 */ /* 0x000fc80001800000 */
[----:B------:R-:W-:Y:S02]  /*d7c0*/  PRMT R37, R20, 0x7610, R37 ;  /* 0x0000761014257816 */ /* 0x000fe40000000025 */
.L_x_34311:
[----:B------:R-:W-:Y:S05]  /*d7d0*/  BSYNC B1 ;  /* 0x0000000000017941 */ /* 0x000fea0003800000 */
.L_x_34309:
        /* <DEDUP_REMOVED lines=28> */
.L_x_34320:
[----:B------:R-:W-:Y:S05]  /*d9a0*/  BSYNC B1 ;  /* 0x0000000000017941 */ /* 0x000fea0003800000 */
.L_x_34319:
        /* <DEDUP_REMOVED lines=8> */
[----:B0-----:R-:W-:Y:S01]  /*da30*/  HFMA2.MMA R20, -RZ, RZ, 0, 0 ;  /* 0x00000000ff147435 */ /* 0x001fe200000001ff */
[----:B------:R-:W-:Y:S01]  /*da40*/  IMAD.MOV.U32 R22, RZ, RZ, R28 ;  /* 0x000000ffff167224 */ /* 0x000fe200078e001c */
[----:B------:R-:W-:Y:S05]  /*da50*/  @!P0 BRA `(.L_x_34323) ;  /* 0x000005b000008947 */ /* 0x000fea0003800000 */
[----:B------:R-:W-:Y:S01]  /*da60*/  MOV R22, R28 ;  /* 0x0000001c00167202 */ /* 0x000fe20000000f00 */
[----:B-----5:R-:W-:Y:S01]  /*da70*/  HADD2.F32 R20, -RZ, R128.H0_H0 ;  /* 0x20000080ff147230 */ /* 0x020fe20000004100 */
[----:B------:R-:W-:Y:S05]  /*da80*/  BRA `(.L_x_34323) ;  /* 0x0000058000007947 */ /* 0x000fea0003800000 */
.L_x_34322:
        /* <DEDUP_REMOVED lines=12> */
.L_x_34325:
[----:B------:R-:W-:Y:S02]  /*db50*/  MOV R6, R186 ;  /* 0x000000ba00067202 */ /* 0x000fe40000000f00 */
.L_x_34326:
[----:B------:R-:W-:Y:S05]  /*db60*/  BSYNC B2 ;  /* 0x0000000000027941 */ /* 0x000fea0003800000 */
.L_x_34324:
        /* <DEDUP_REMOVED lines=16> */
.L_x_34330:
[----:B------:R-:W-:Y:S05]  /*dc70*/  BSYNC B3 ;  /* 0x0000000000037941 */ /* 0x000fea0003800000 */
.L_x_34329:
        /* <DEDUP_REMOVED lines=43> */
[----:B------:R-:W-:-:S06]  /*df30*/  HFMA2.MMA R22, -RZ, RZ, 0, 0 ;  /* 0x00000000ff167435 */ /* 0x000fcc00000001ff */
.L_x_34328:
[----:B------:R-:W-:Y:S05]  /*df40*/  BSYNC B2 ;  /* 0x0000000000027941 */ /* 0x000fea0003800000 */
.L_x_34327:
[----:B------:R-:W1:Y:S01]  /*df50*/  I2F.U32 R6, R6 ;  /* 0x0000000600067306 */ /* 0x000e620000201000 */
        /* <DEDUP_REMOVED lines=11> */
.L_x_34323:
[----:B------:R-:W-:Y:S05]  /*e010*/  BSYNC B1 ;  /* 0x0000000000017941 */ /* 0x000fea0003800000 */
.L_x_34321:
        /* <DEDUP_REMOVED lines=8> */
.L_x_34332:
        /* <DEDUP_REMOVED lines=12> */
.L_x_34335:
[----:B------:R-:W-:Y:S02]  /*e160*/  MOV R7, R186 ;  /* 0x000000ba00077202 */ /* 0x000fe40000000f00 */
.L_x_34336:
[----:B------:R-:W-:Y:S05]  /*e170*/  BSYNC B2 ;  /* 0x0000000000027941 */ /* 0x000fea0003800000 */
.L_x_34334:
        /* <DEDUP_REMOVED lines=16> */
.L_x_34340:
[----:B------:R-:W-:Y:S05]  /*e280*/  BSYNC B3 ;  /* 0x0000000000037941 */ /* 0x000fea0003800000 */
.L_x_34339:
        /* <DEDUP_REMOVED lines=44> */
.L_x_34338:
[----:B------:R-:W-:Y:S05]  /*e550*/  BSYNC B2 ;  /* 0x0000000000027941 */ /* 0x000fea0003800000 */
.L_x_34337:
        /* <DEDUP_REMOVED lines=12> */
.L_x_34333:
[----:B------:R-:W-:Y:S05]  /*e620*/  BSYNC B1 ;  /* 0x0000000000017941 */ /* 0x000fea0003800000 */
.L_x_34331:
        /* <DEDUP_REMOVED lines=8> */
.L_x_34342:
        /* <DEDUP_REMOVED lines=12> */
.L_x_34345:
[----:B------:R-:W-:Y:S02]  /*e770*/  MOV R8, R186 ;  /* 0x000000ba00087202 */ /* 0x000fe40000000f00 */
.L_x_34346:
[----:B------:R-:W-:Y:S05]  /*e780*/  BSYNC B2 ;  /* 0x0000000000027941 */ /* 0x000fea0003800000 */
.L_x_34344:
        /* <DEDUP_REMOVED lines=16> */
.L_x_34350:
[----:B------:R-:W-:Y:S05]  /*e890*/  BSYNC B3 ;  /* 0x0000000000037941 */ /* 0x000fea0003800000 */
.L_x_34349:
        /* <DEDUP_REMOVED lines=44> */
.L_x_34348:
[----:B------:R-:W-:Y:S05]  /*eb60*/  BSYNC B2 ;  /* 0x0000000000027941 */ /* 0x000fea0003800000 */
.L_x_34347:
        /* <DEDUP_REMOVED lines=12> */
.L_x_34343:
[----:B------:R-:W-:Y:S05]  /*ec30*/  BSYNC B1 ;  /* 0x0000000000017941 */ /* 0x000fea0003800000 */
.L_x_34341:
        /* <DEDUP_REMOVED lines=8> */
.L_x_34352:
        /* <DEDUP_REMOVED lines=12> */
.L_x_34355:
[----:B------:R-:W-:Y:S02]  /*ed80*/  MOV R9, R186 ;  /* 0x000000ba00097202 */ /* 0x000fe40000000f00 */
.L_x_34356:
[----:B------:R-:W-:Y:S05]  /*ed90*/  BSYNC B2 ;  /* 0x0000000000027941 */ /* 0x000fea0003800000 */
.L_x_34354:
        /* <DEDUP_REMOVED lines=16> */
.L_x_34360:
[----:B------:R-:W-:Y:S05]  /*eea0*/  BSYNC B3 ;  /* 0x0000000000037941 */ /* 0x000fea0003800000 */
.L_x_34359:
        /* <DEDUP_REMOVED lines=44> */
.L_x_34358:
[----:B------:R-:W-:Y:S05]  /*f170*/  BSYNC B2 ;  /* 0x0000000000027941 */ /* 0x000fea0003800000 */
.L_x_34357:
        /* <DEDUP_REMOVED lines=12> */
.L_x_34353:
[----:B------:R-:W-:Y:S05]  /*f240*/  BSYNC B1 ;  /* 0x0000000000017941 */ /* 0x000fea0003800000 */
.L_x_34351:
        /* <DEDUP_REMOVED lines=8> */
.L_x_34362:
        /* <DEDUP_REMOVED lines=12> */
.L_x_34365:
[----:B------:R-:W-:Y:S02]  /*f390*/  MOV R10, R186 ;  /* 0x000000ba000a7202 */ /* 0x000fe40000000f00 */
.L_x_34366:
[----:B------:R-:W-:Y:S05]  /*f3a0*/  BSYNC B2 ;  /* 0x0000000000027941 */ /* 0x000fea0003800000 */
.L_x_34364:
        /* <DEDUP_REMOVED lines=16> */
.L_x_34370:
[----:B------:R-:W-:Y:S05]  /*f4b0*/  BSYNC B3 ;  /* 0x0000000000037941 */ /* 0x000fea0003800000 */
.L_x_34369:
        /* <DEDUP_REMOVED lines=44> */
.L_x_34368:
[----:B------:R-:W-:Y:S05]  /*f780*/  BSYNC B2 ;  /* 0x0000000000027941 */ /* 0x000fea0003800000 */
.L_x_34367:
        /* <DEDUP_REMOVED lines=12> */
.L_x_34363:
[----:B------:R-:W-:Y:S05]  /*f850*/  BSYNC B1 ;  /* 0x0000000000017941 */ /* 0x000fea0003800000 */
.L_x_34361:
        /* <DEDUP_REMOVED lines=8> */
.L_x_34372:
        /* <DEDUP_REMOVED lines=12> */
.L_x_34375:
[----:B------:R-:W-:Y:S02]  /*f9a0*/  MOV R11, R186 ;  /* 0x000000ba000b7202 */ /* 0x000fe40000000f00 */
.L_x_34376:
[----:B------:R-:W-:Y:S05]  /*f9b0*/  BSYNC B2 ;  /* 0x0000000000027941 */ /* 0x000fea0003800000 */
.L_x_34374:
        /* <DEDUP_REMOVED lines=16> */
.L_x_34380:
[----:B------:R-:W-:Y:S05]  /*fac0*/  BSYNC B3 ;  /* 0x0000000000037941 */ /* 0x000fea0003800000 */
.L_x_34379:
        /* <DEDUP_REMOVED lines=44> */
.L_x_34378:
[----:B------:R-:W-:Y:S05]  /*fd90*/  BSYNC B2 ;  /* 0x0000000000027941 */ /* 0x000fea0003800000 */
.L_x_34377:
        /* <DEDUP_REMOVED lines=12> */
.L_x_34373:
[----:B------:R-:W-:Y:S05]  /*fe60*/  BSYNC B1 ;  /* 0x0000000000017941 */ /* 0x000fea0003800000 */
.L_x_34371:
        /* <DEDUP_REMOVED lines=8> */
.L_x_34382:
        /* <DEDUP_REMOVED lines=12> */
.L_x_34385:
[----:B------:R-:W-:Y:S02]  /*ffb0*/  MOV R32, R186 ;  /* 0x000000ba00207202 */ /* 0x000fe40000000f00 */
.L_x_34386:
[----:B------:R-:W-:Y:S05]  /*ffc0*/  BSYNC B2 ;  /* 0x0000000000027941 */ /* 0x000fea0003800000 */
.L_x_34384:
        /* <DEDUP_REMOVED lines=16> */
.L_x_34390:
[----:B------:R-:W-:Y:S05]  /*100d0*/  BSYNC B3 ;  /* 0x0000000000037941 */ /* 0x000fea0003800000 */
.L_x_34389:
        /* <DEDUP_REMOVED lines=44> */
.L_x_34388:
[----:B------:R-:W-:Y:S05]  /*103a0*/  BSYNC B2 ;  /* 0x0000000000027941 */ /* 0x000fea0003800000 */
.L_x_34387:
        /* <DEDUP_REMOVED lines=13> */
.L_x_34383:
[----:B------:R-:W-:Y:S05]  /*10480*/  BSYNC B1 ;  /* 0x0000000000017941 */ /* 0x000fea0003800000 */
.L_x_34381:
        /* <DEDUP_REMOVED lines=8> */
.L_x_34392:
        /* <DEDUP_REMOVED lines=12> */
.L_x_34395:
[----:B------:R-:W-:Y:S02]  /*105d0*/  MOV R27, R186 ;  /* 0x000000ba001b7202 */ /* 0x000fe40000000f00 */
.L_x_34396:
[----:B------:R-:W-:Y:S05]  /*105e0*/  BSYNC B2 ;  /* 0x0000000000027941 */ /* 0x000fea0003800000 */
.L_x_34394:
        /* <DEDUP_REMOVED lines=16> */
.L_x_34400:
[----:B------:R-:W-:Y:S05]  /*106f0*/  BSYNC B3 ;  /* 0x0000000000037941 */ /* 0x000fea0003800000 */
.L_x_34399:
        /* <DEDUP_REMOVED lines=44> */
.L_x_34398:
[----:B------:R-:W-:Y:S05]  /*109c0*/  BSYNC B2 ;  /* 0x0000000000027941 */ /* 0x000fea0003800000 */
.L_x_34397:
        /* <DEDUP_REMOVED lines=13> */
.L_x_34393:
[----:B------:R-:W-:Y:S05]  /*10aa0*/  BSYNC B1 ;  /* 0x0000000000017941 */ /* 0x000fea0003800000 */
.L_x_34391:
        /* <DEDUP_REMOVED lines=28> */
.L_x_34402:
[----:B------:R-:W-:Y:S05]  /*10c70*/  BSYNC B1 ;  /* 0x0000000000017941 */ /* 0x000fea0003800000 */
.L_x_34401:
        /* <DEDUP_REMOVED lines=14> */
.L_x_34404:
        /* <DEDUP_REMOVED lines=12> */
.L_x_34407:
[----:B------:R-:W-:Y:S02]  /*10e20*/  MOV R6, R186 ;  /* 0x000000ba00067202 */ /* 0x000fe40000000f00 */
.L_x_34408:
[----:B------:R-:W-:Y:S05]  /*10e30*/  BSYNC B2 ;  /* 0x0000000000027941 */ /* 0x000fea0003800000 */
.L_x_34406:
        /* <DEDUP_REMOVED lines=16> */
.L_x_34412:
[----:B------:R-:W-:Y:S05]  /*10f40*/  BSYNC B3 ;  /* 0x0000000000037941 */ /* 0x000fea0003800000 */
.L_x_34411:
        /* <DEDUP_REMOVED lines=44> */
.L_x_34410:
[----:B------:R-:W-:Y:S05]  /*11210*/  BSYNC B2 ;  /* 0x0000000000027941 */ /* 0x000fea0003800000 */
.L_x_34409:
        /* <DEDUP_REMOVED lines=12> */
.L_x_34405:
[----:B------:R-:W-:Y:S05]  /*112e0*/  BSYNC B1 ;  /* 0x0000000000017941 */ /* 0x000fea0003800000 */
.L_x_34403:
        /* <DEDUP_REMOVED lines=8> */
.L_x_34414:
        /* <DEDUP_REMOVED lines=12> */
.L_x_34417:
[----:B------:R-:W-:Y:S02]  /*11430*/  MOV R7, R186 ;  /* 0x000000ba00077202 */ /* 0x000fe40000000f00 */
.L_x_34418:
[----:B------:R-:W-:Y:S05]  /*11440*/  BSYNC B2 ;  /* 0x0000000000027941 */ /* 0x000fea0003800000 */
.L_x_34416:
        /* <DEDUP_REMOVED lines=16> */
.L_x_34422:
[----:B------:R-:W-:Y:S05]  /*11550*/  BSYNC B3 ;  /* 0x0000000000037941 */ /* 0x000fea0003800000 */
.L_x_34421:
        /* <DEDUP_REMOVED lines=44> */
.L_x_34420:
[----:B------:R-:W-:Y:S05]  /*11820*/  BSYNC B2 ;  /* 0x0000000000027941 */ /* 0x000fea0003800000 */
.L_x_34419:
        /* <DEDUP_REMOVED lines=12> */
.L_x_34415:
[----:B------:R-:W-:Y:S05]  /*118f0*/  BSYNC B1 ;  /* 0x0000000000017941 */ /* 0x000fea0003800000 */
.L_x_34413:
        /* <DEDUP_REMOVED lines=8> */
.L_x_34424:
        /* <DEDUP_REMOVED lines=12> */
.L_x_34427:
[----:B------:R-:W-:Y:S02]  /*11a40*/  MOV R8, R186 ;  /* 0x000000ba00087202 */ /* 0x000fe40000000f00 */
.L_x_34428:
[----:B------:R-:W-:Y:S05]  /*11a50*/  BSYNC B2 ;  /* 0x0000000000027941 */ /* 0x000fea0003800000 */
.L_x_34426:
        /* <DEDUP_REMOVED lines=16> */
.L_x_34432:
[----:B------:R-:W-:Y:S05]  /*11b60*/  BSYNC B3 ;  /* 0x0000000000037941 */ /* 0x000fea0003800000 */
.L_x_34431:
        /* <DEDUP_REMOVED lines=44> */
.L_x_34430:
[----:B------:R-:W-:Y:S05]  /*11e30*/  BSYNC B2 ;  /* 0x0000000000027941 */ /* 0x000fea0003800000 */
.L_x_34429:
        /* <DEDUP_REMOVED lines=12> */
.L_x_34425:
[----:B------:R-:W-:Y:S05]  /*11f00*/  BSYNC B1 ;  /* 0x0000000000017941 */ /* 0x000fea0003800000 */
.L_x_34423:
        /* <DEDUP_REMOVED lines=8> */
.L_x_34434:
        /* <DEDUP_REMOVED lines=12> */
.L_x_34437:
[----:B------:R-:W-:Y:S02]  /*12050*/  MOV R9, R186 ;  /* 0x000000ba00097202 */ /* 0x000fe40000000f00 */
.L_x_34438:
[----:B------:R-:W-:Y:S05]  /*12060*/  BSYNC B2 ;  /* 0x0000000000027941 */ /* 0x000fea0003800000 */
.L_x_34436:
        /* <DEDUP_REMOVED lines=16> */
.L_x_34442:
[----:B------:R-:W-:Y:S05]  /*12170*/  BSYNC B3 ;  /* 0x0000000000037941 */ /* 0x000fea0003800000 */
.L_x_34441:
        /* <DEDUP_REMOVED lines=44> */
.L_x_34440:
[----:B------:R-:W-:Y:S05]  /*12440*/  BSYNC B2 ;  /* 0x0000000000027941 */ /* 0x000fea0003800000 */
.L_x_34439:
        /* <DEDUP_REMOVED lines=12> */
.L_x_34435:
[----:B------:R-:W-:Y:S05]  /*12510*/  BSYNC B1 ;  /* 0x0000000000017941 */ /* 0x000fea0003800000 */
.L_x_34433:
        /* <DEDUP_REMOVED lines=8> */
.L_x_34444:
        /* <DEDUP_REMOVED lines=12> */
.L_x_34447:
[----:B------:R-:W-:Y:S02]  /*12660*/  MOV R10, R186 ;  /* 0x000000ba000a7202 */ /* 0x000fe40000000f00 */
.L_x_34448:
[----:B------:R-:W-:Y:S05]  /*12670*/  BSYNC B2 ;  /* 0x0000000000027941 */ /* 0x000fea0003800000 */
.L_x_34446:
        /* <DEDUP_REMOVED lines=16> */
.L_x_34452:
[----:B------:R-:W-:Y:S05]  /*12780*/  BSYNC B3 ;  /* 0x0000000000037941 */ /* 0x000fea0003800000 */
.L_x_34451:
        /* <DEDUP_REMOVED lines=44> */
.L_x_34450:
[----:B------:R-:W-:Y:S05]  /*12a50*/  BSYNC B2 ;  /* 0x0000000000027941 */ /* 0x000fea0003800000 */
.L_x_34449:
        /* <DEDUP_REMOVED lines=12> */
.L_x_34445:
[----:B------:R-:W-:Y:S05]  /*12b20*/  BSYNC B1 ;  /* 0x0000000000017941 */ /* 0x000fea0003800000 */
.L_x_34443:
        /* <DEDUP_REMOVED lines=8> */
.L_x_34454:
        /* <DEDUP_REMOVED lines=12> */
.L_x_34457:
[----:B------:R-:W-:Y:S02]  /*12c70*/  MOV R11, R186 ;  /* 0x000000ba000b7202 */ /* 0x000fe40000000f00 */
.L_x_34458:
[----:B------:R-:W-:Y:S05]  /*12c80*/  BSYNC B2 ;  /* 0x0000000000027941 */ /* 0x000fea0003800000 */
.L_x_34456:
        /* <DEDUP_REMOVED lines=16> */
.L_x_34462:
[----:B------:R-:W-:Y:S05]  /*12d90*/  BSYNC B3 ;  /* 0x0000000000037941 */ /* 0x000fea0003800000 */
.L_x_34461:
        /* <DEDUP_REMOVED lines=44> */
.L_x_34460:
[----:B------:R-:W-:Y:S05]  /*13060*/  BSYNC B2 ;  /* 0x0000000000027941 */ /* 0x000fea0003800000 */
.L_x_34459:
        /* <DEDUP_REMOVED lines=12> */
.L_x_34455:
[----:B------:R-:W-:Y:S05]  /*13130*/  BSYNC B1 ;  /* 0x0000000000017941 */ /* 0x000fea0003800000 */
.L_x_34453:
        /* <DEDUP_REMOVED lines=8> */
.L_x_34464:
        /* <DEDUP_REMOVED lines=12> */
.L_x_34467:
[----:B------:R-:W-:Y:S02]  /*13280*/  MOV R36, R186 ;  /* 0x000000ba00247202 */ /* 0x000fe40000000f00 */
.L_x_34468:
[----:B------:R-:W-:Y:S05]  /*13290*/  BSYNC B2 ;  /* 0x0000000000027941 */ /* 0x000fea0003800000 */
.L_x_34466:
        /* <DEDUP_REMOVED lines=16> */
.L_x_34472:
[----:B------:R-:W-:Y:S05]  /*133a0*/  BSYNC B3 ;  /* 0x0000000000037941 */ /* 0x000fea0003800000 */
.L_x_34471:
        /* <DEDUP_REMOVED lines=44> */
.L_x_34470:
[----:B------:R-:W-:Y:S05]  /*13670*/  BSYNC B2 ;  /* 0x0000000000027941 */ /* 0x000fea0003800000 */
.L_x_34469:
        /* <DEDUP_REMOVED lines=13> */
.L_x_34465:
[----:B------:R-:W-:Y:S05]  /*13750*/  BSYNC B1 ;  /* 0x0000000000017941 */ /* 0x000fea0003800000 */
.L_x_34463:
        /* <DEDUP_REMOVED lines=8> */
.L_x_34474:
        /* <DEDUP_REMOVED lines=12> */
.L_x_34477:
[----:B------:R-:W-:Y:S02]  /*138a0*/  MOV R35, R186 ;  /* 0x000000ba00237202 */ /* 0x000fe40000000f00 */
.L_x_34478:
[----:B------:R-:W-:Y:S05]  /*138b0*/  BSYNC B2 ;  /* 0x0000000000027941 */ /* 0x000fea0003800000 */
.L_x_34476:
        /* <DEDUP_REMOVED lines=16> */
.L_x_34482:
[----:B------:R-:W-:Y:S05]  /*139c0*/  BSYNC B3 ;  /* 0x0000000000037941 */ /* 0x000fea0003800000 */
.L_x_34481:
        /* <DEDUP_REMOVED lines=44> */
.L_x_34480:
[----:B------:R-:W-:Y:S05]  /*13c90*/  BSYNC B2 ;  /* 0x0000000000027941 */ /* 0x000fea0003800000 */
.L_x_34479:
        /* <DEDUP_REMOVED lines=11> */
[----:B------:R-:W-:Y:S02]  /*13d50*/  SEL R37, RZ, 0x1, P3 ;  /* 0x00000001ff257807 */ /* 0x000fe40001800000 */
.L_x_34475:
[----:B------:R-:W-:Y:S05]  /*13d60*/  BSYNC B1 ;  /* 0x0000000000017941 */ /* 0x000fea0003800000 */
.L_x_34473:
        /* <DEDUP_REMOVED lines=28> */
.L_x_34484:
[----:B------:R-:W-:Y:S05]  /*13f30*/  BSYNC B1 ;  /* 0x0000000000017941 */ /* 0x000fea0003800000 */
.L_x_34483:
        /* <DEDUP_REMOVED lines=14> */
.L_x_34486:
        /* <DEDUP_REMOVED lines=12> */
.L_x_34489:
[----:B------:R-:W-:Y:S02]  /*140e0*/  MOV R6, R186 ;  /* 0x000000ba00067202 */ /* 0x000fe40000000f00 */
.L_x_34490:
[----:B------:R-:W-:Y:S05]  /*140f0*/  BSYNC B2 ;  /* 0x0000000000027941 */ /* 0x000fea0003800000 */
.L_x_34488:
        /* <DEDUP_REMOVED lines=16> */
.L_x_34494:
[----:B------:R-:W-:Y:S05]  /*14200*/  BSYNC B3 ;  /* 0x0000000000037941 */ /* 0x000fea0003800000 */
.L_x_34493:
        /* <DEDUP_REMOVED lines=42> */
[----:B------:R-:W-:Y:S01]  /*144b0*/  HFMA2.MMA R136, -RZ, RZ, 0, 0 ;  /* 0x00000000ff887435 */ /* 0x000fe200000001ff */
[----:B------:R-:W-:-:S05]  /*144c0*/  LOP3.LUT R179, R137, UR25, R138, 0x96, !PT ;  /* 0x0000001989b37c12 */ /* 0x000fca000f8e968a */
.L_x_34492:
[----:B------:R-:W-:Y:S05]  /*144d0*/  BSYNC B2 ;  /* 0x0000000000027941 */ /* 0x000fea0003800000 */
.L_x_34491:
        /* <DEDUP_REMOVED lines=12> */
.L_x_34487:
[----:B------:R-:W-:Y:S05]  /*145a0*/  BSYNC B1 ;  /* 0x0000000000017941 */ /* 0x000fea0003800000 */
.L_x_34485:
        /* <DEDUP_REMOVED lines=8> */
.L_x_34496:
        /* <DEDUP_REMOVED lines=12> */
.L_x_34499:
[----:B------:R-:W-:Y:S02]  /*146f0*/  MOV R7, R186 ;  /* 0x000000ba00077202 */ /* 0x000fe40000000f00 */
.L_x_34500:
[----:B------:R-:W-:Y:S05]  /*14700*/  BSYNC B2 ;  /* 0x0000000000027941 */ /* 0x000fea0003800000 */
.L_x_34498:
        /* <DEDUP_REMOVED lines=16> */
.L_x_34504:
[----:B------:R-:W-:Y:S05]  /*14810*/  BSYNC B3 ;  /* 0x0000000000037941 */ /* 0x000fea0003800000 */
.L_x_34503:
        /* <DEDUP_REMOVED lines=44> */
.L_x_34502:
[----:B------:R-:W-:Y:S05]  /*14ae0*/  BSYNC B2 ;  /* 0x0000000000027941 */ /* 0x000fea0003800000 */
.L_x_34501:
        /* <DEDUP_REMOVED lines=12> */
.L_x_34497:
[----:B------:R-:W-:Y:S05]  /*14bb0*/  BSYNC B1 ;  /* 0x0000000000017941 */ /* 0x000fea0003800000 */
.L_x_34495:
        /* <DEDUP_REMOVED lines=8> */
.L_x_34506:
        /* <DEDUP_REMOVED lines=12> */
.L_x_34509:
[----:B------:R-:W-:Y:S02]  /*14d00*/  MOV R8, R186 ;  /* 0x000000ba00087202 */ /* 0x000fe40000000f00 */
.L_x_34510:
[----:B------:R-:W-:Y:S05]  /*14d10*/  BSYNC B2 ;  /* 0x0000000000027941 */ /* 0x000fea0003800000 */
.L_x_34508:
        /* <DEDUP_REMOVED lines=16> */
.L_x_34514:
[----:B------:R-:W-:Y:S05]  /*14e20*/  BSYNC B3 ;  /* 0x0000000000037941 */ /* 0x000fea0003800000 */
.L_x_34513:
        /* <DEDUP_REMOVED lines=44> */
.L_x_34512:
[----:B------:R-:W-:Y:S05]  /*150f0*/  BSYNC B2 ;  /* 0x0000000000027941 */ /* 0x000fea0003800000 */
.L_x_34511:
        /* <DEDUP_REMOVED lines=12> */
.L_x_34507:
[----:B------:R-:W-:Y:S05]  /*151c0*/  BSYNC B1 ;  /* 0x0000000000017941 */ /* 0x000fea0003800000 */
.L_x_34505:
        /* <DEDUP_REMOVED lines=8> */
.L_x_34516:
        /* <DEDUP_REMOVED lines=12> */
.L_x_34519:
[----:B------:R-:W-:Y:S02]  /*15310*/  MOV R9, R186 ;  /* 0x000000ba00097202 */ /* 0x000fe40000000f00 */
.L_x_34520:
[----:B------:R-:W-:Y:S05]  /*15320*/  BSYNC B2 ;  /* 0x0000000000027941 */ /* 0x000fea0003800000 */
.L_x_34518:
        /* <DEDUP_REMOVED lines=16> */
.L_x_34524:
[----:B------:R-:W-:Y:S05]  /*15430*/  BSYNC B3 ;  /* 0x0000000000037941 */ /* 0x000fea0003800000 */
.L_x_34523:
        /* <DEDUP_REMOVED lines=44> */
.L_x_34522:
[----:B------:R-:W-:Y:S05]  /*15700*/  BSYNC B2 ;  /* 0x0000000000027941 */ /* 0x000fea0003800000 */
.L_x_34521:
        /* <DEDUP_REMOVED lines=12> */
.L_x_34517:
[----:B------:R-:W-:Y:S05]  /*157d0*/  BSYNC B1 ;  /* 0x0000000000017941 */ /* 0x000fea0003800000 */
.L_x_34515:
        /* <DEDUP_REMOVED lines=8> */
.L_x_34526:
        /* <DEDUP_REMOVED lines=12> */
.L_x_34529:
[----:B------:R-:W-:Y:S02]  /*15920*/  MOV R10, R186 ;  /* 0x000000ba000a7202 */ /* 0x000fe40000000f00 */
.L_x_34530:
[----:B------:R-:W-:Y:S05]  /*15930*/  BSYNC B2 ;  /* 0x0000000000027941 */ /* 0x000fea0003800000 */
.L_x_34528:
        /* <DEDUP_REMOVED lines=16> */
.L_x_34534:
[----:B------:R-:W-:Y:S05]  /*15a40*/  BSYNC B3 ;  /* 0x0000000000037941 */ /* 0x000fea0003800000 */
.L_x_34533:
        /* <DEDUP_REMOVED lines=44> */
.L_x_34532:
[----:B------:R-:W-:Y:S05]  /*15d10*/  BSYNC B2 ;  /* 0x0000000000027941 */ /* 0x000fea0003800000 */
.L_x_34531:
        /* <DEDUP_REMOVED lines=12> */
.L_x_34527:
[----:B------:R-:W-:Y:S05]  /*15de0*/  BSYNC B1 ;  /* 0x0000000000017941 */ /* 0x000fea0003800000 */
.L_x_34525:
        /* <DEDUP_REMOVED lines=8> */
.L_x_34536:
        /* <DEDUP_REMOVED lines=12> */
.L_x_34539:
[----:B------:R-:W-:Y:S02]  /*15f30*/  MOV R11, R186 ;  /* 0x000000ba000b7202 */ /* 0x000fe40000000f00 */
.L_x_34540:
[----:B------:R-:W-:Y:S05]  /*15f40*/  BSYNC B2 ;  /* 0x0000000000027941 */ /* 0x000fea0003800000 */
.L_x_34538:
        /* <DEDUP_REMOVED lines=16> */
.L_x_34544:
[----:B------:R-:W-:Y:S05]  /*16050*/  BSYNC B3 ;  /* 0x0000000000037941 */ /* 0x000fea0003800000 */
.L_x_34543:
        /* <DEDUP_REMOVED lines=44> */
.L_x_34542:
[----:B------:R-:W-:Y:S05]  /*16320*/  BSYNC B2 ;  /* 0x0000000000027941 */ /* 0x000fea0003800000 */
.L_x_34541:
        /* <DEDUP_REMOVED lines=12> */
.L_x_34537:
[----:B------:R-:W-:Y:S05]  /*163f0*/  BSYNC B1 ;  /* 0x0000000000017941 */ /* 0x000fea0003800000 */
.L_x_34535:
        /* <DEDUP_REMOVED lines=8> */
.L_x_34546:
        /* <DEDUP_REMOVED lines=12> */
.L_x_34549:
[----:B------:R-:W-:Y:S02]  /*16540*/  MOV R36, R186 ;  /* 0x000000ba00247202 */ /* 0x000fe40000000f00 */
.L_x_34550:
[----:B------:R-:W-:Y:S05]  /*16550*/  BSYNC B2 ;  /* 0x0000000000027941 */ /* 0x000fea0003800000 */
.L_x_34548:
        /* <DEDUP_REMOVED lines=16> */
.L_x_34554:
[----:B------:R-:W-:Y:S05]  /*16660*/  BSYNC B3 ;  /* 0x0000000000037941 */ /* 0x000fea0003800000 */
.L_x_34553:
        /* <DEDUP_REMOVED lines=44> */
.L_x_34552:
[----:B------:R-:W-:Y:S05]  /*16930*/  BSYNC B2 ;  /* 0x0000000000027941 */ /* 0x000fea0003800000 */
.L_x_34551:
        /* <DEDUP_REMOVED lines=12> */
.L_x_34547:
[----:B------:R-:W-:Y:S05]  /*16a00*/  BSYNC B1 ;  /* 0x0000000000017941 */ /* 0x000fea0003800000 */
.L_x_34545:
        /* <DEDUP_REMOVED lines=8> */
.L_x_34556:
        /* <DEDUP_REMOVED lines=12> */
.L_x_34559:
[----:B------:R-:W-:Y:S02]  /*16b50*/  MOV R37, R186 ;  /* 0x000000ba00257202 */ /* 0x000fe40000000f00 */
.L_x_34560:
[----:B------:R-:W-:Y:S05]  /*16b60*/  BSYNC B2 ;  /* 0x0000000000027941 */ /* 0x000fea0003800000 */
.L_x_34558:
        /* <DEDUP_REMOVED lines=16> */
.L_x_34564:
[----:B------:R-:W-:Y:S05]  /*16c70*/  BSYNC B3 ;  /* 0x0000000000037941 */ /* 0x000fea0003800000 */
.L_x_34563:
        /* <DEDUP_REMOVED lines=44> */
.L_x_34562:
[----:B------:R-:W-:Y:S05]  /*16f40*/  BSYNC B2 ;  /* 0x0000000000027941 */ /* 0x000fea0003800000 */
.L_x_34561:
        /* <DEDUP_REMOVED lines=12> */
.L_x_34557:
[----:B------:R-:W-:Y:S05]  /*17010*/  BSYNC B1 ;  /* 0x0000000000017941 */ /* 0x000fea0003800000 */
.L_x_34555:
[----:B------:R-:W-:Y:S01]  /*17020*/  IMAD.WIDE.U32 R170, R175, R177, c[0x0][0x188] ;  /* 0x00006200afaa7625 */ /* 0x000fe200078e00b1 */
[----:B------:R-:W-:Y:S01]  /*17030*/  F2FP.PACK_AB R139, R169, R168 ;  /* 0x000000a8a98b723e */ /* 0x000fe200000000ff */
[----:B------:R-:W-:Y:S01]  /*17040*/  BSSY B1, `(.L_x_34565) ;  /* 0x000001b000017945 */ /* 0x000fe20003800000 */
[----:B------:R-:W-:Y:S02]  /*17050*/  F2FP.PACK_AB R138, R167, R166 ;  /* 0x000000a6a78a723e */ /* 0x000fe400000000ff */
[----:B------:R-:W-:Y:S02]  /*17060*/  F2FP.PACK_AB R137, R165, R164 ;  /* 0x000000a4a589723e */ /* 0x000fe400000000ff */
[----:B------:R-:W-:Y:S02]  /*17070*/  F2FP.PACK_AB R136, R163, R162 ;  /* 0x000000a2a388723e */ /* 0x000fe400000000ff */
[----:B------:R-:W-:-:S03]  /*17080*/  IADD3 R196, R173, 0xe0, RZ ;  /* 0x000000e0adc47810 */ /* 0x000fc60007ffe0ff */
        /* <DEDUP_REMOVED lines=22> */
.L_x_34566:
[----:B------:R-:W-:Y:S05]  /*171f0*/  BSYNC B1 ;  /* 0x0000000000017941 */ /* 0x000fea0003800000 */
.L_x_34565:
        /* <DEDUP_REMOVED lines=13> */
.L_x_34568:
        /* <DEDUP_REMOVED lines=12> */
.L_x_34571:
[----:B------:R-:W-:Y:S02]  /*17390*/  MOV R6, R186 ;  /* 0x000000ba00067202 */ /* 0x000fe40000000f00 */
.L_x_34572:
[----:B------:R-:W-:Y:S05]  /*173a0*/  BSYNC B2 ;  /* 0x0000000000027941 */ /* 0x000fea0003800000 */
.L_x_34570:
        /* <DEDUP_REMOVED lines=16> */
.L_x_34576:
[----:B------:R-:W-:Y:S05]  /*174b0*/  BSYNC B3 ;  /* 0x0000000000037941 */ /* 0x000fea0003800000 */
.L_x_34575:
        /* <DEDUP_REMOVED lines=44> */
.L_x_34574:
[----:B------:R-:W-:Y:S05]  /*17780*/  BSYNC B2 ;  /* 0x0000000000027941 */ /* 0x000fea0003800000 */
.L_x_34573:
        /* <DEDUP_REMOVED lines=12> */
.L_x_34569:
[----:B------:R-:W-:Y:S05]  /*17850*/  BSYNC B1 ;  /* 0x0000000000017941 */ /* 0x000fea0003800000 */
.L_x_34567:
        /* <DEDUP_REMOVED lines=8> */
.L_x_34578:
        /* <DEDUP_REMOVED lines=12> */
.L_x_34581:
[----:B------:R-:W-:Y:S02]  /*179a0*/  MOV R7, R186 ;  /* 0x000000ba00077202 */ /* 0x000fe40000000f00 */
.L_x_34582:
[----:B------:R-:W-:Y:S05]  /*179b0*/  BSYNC B2 ;  /* 0x0000000000027941 */ /* 0x000fea0003800000 */
.L_x_34580:
        /* <DEDUP_REMOVED lines=16> */
.L_x_34586:
[----:B------:R-:W-:Y:S05]  /*17ac0*/  BSYNC B3 ;  /* 0x0000000000037941 */ /* 0x000fea0003800000 */
.L_x_34585:
        /* <DEDUP_REMOVED lines=44> */
.L_x_34584:
[----:B------:R-:W-:Y:S05]  /*17d90*/  BSYNC B2 ;  /* 0x0000000000027941 */ /* 0x000fea0003800000 */
.L_x_34583:
        /* <DEDUP_REMOVED lines=12> */
.L_x_34579:
[----:B------:R-:W-:Y:S05]  /*17e60*/  BSYNC B1 ;  /* 0x0000000000017941 */ /* 0x000fea0003800000 */
.L_x_34577:
        /* <DEDUP_REMOVED lines=8> */
.L_x_34588:
        /* <DEDUP_REMOVED lines=12> */
.L_x_34591:
[----:B------:R-:W-:Y:S02]  /*17fb0*/  MOV R8, R186 ;  /* 0x000000ba00087202 */ /* 0x000fe40000000f00 */
.L_x_34592:
[----:B------:R-:W-:Y:S05]  /*17fc0*/  BSYNC B2 ;  /* 0x0000000000027941 */ /* 0x000fea0003800000 */
.L_x_34590:
        /* <DEDUP_REMOVED lines=16> */
.L_x_34596:
[----:B------:R-:W-:Y:S05]  /*180d0*/  BSYNC B3 ;  /* 0x0000000000037941 */ /* 0x000fea0003800000 */
.L_x_34595:
        /* <DEDUP_REMOVED lines=44> */
.L_x_34594:
[----:B------:R-:W-:Y:S05]  /*183a0*/  BSYNC B2 ;  /* 0x0000000000027941 */ /* 0x000fea0003800000 */
.L_x_34593:
        /* <DEDUP_REMOVED lines=12> */
.L_x_34589:
[----:B------:R-:W-:Y:S05]  /*18470*/  BSYNC B1 ;  /* 0x0000000000017941 */ /* 0x000fea0003800000 */
.L_x_34587:
        /* <DEDUP_REMOVED lines=8> */
.L_x_34598:
        /* <DEDUP_REMOVED lines=12> */
.L_x_34601:
[----:B------:R-:W-:Y:S02]  /*185c0*/  MOV R9, R186 ;  /* 0x000000ba00097202 */ /* 0x000fe40000000f00 */
.L_x_34602:
[----:B------:R-:W-:Y:S05]  /*185d0*/  BSYNC B2 ;  /* 0x0000000000027941 */ /* 0x000fea0003800000 */
.L_x_34600:
        /* <DEDUP_REMOVED lines=16> */
.L_x_34606:
[----:B------:R-:W-:Y:S05]  /*186e0*/  BSYNC B3 ;  /* 0x0000000000037941 */ /* 0x000fea0003800000 */
.L_x_34605:
        /* <DEDUP_REMOVED lines=44> */
.L_x_34604:
[----:B------:R-:W-:Y:S05]  /*189b0*/  BSYNC B2 ;  /* 0x0000000000027941 */ /* 0x000fea0003800000 */
.L_x_34603:
        /* <DEDUP_REMOVED lines=12> */
.L_x_34599:
[----:B------:R-:W-:Y:S05]  /*18a80*/  BSYNC B1 ;  /* 0x0000000000017941 */ /* 0x000fea0003800000 */
.L_x_34597:
        /* <DEDUP_REMOVED lines=8> */
.L_x_34608:
        /* <DEDUP_REMOVED lines=12> */
.L_x_34611:
[----:B------:R-:W-:Y:S02]  /*18bd0*/  MOV R10, R186 ;  /* 0x000000ba000a7202 */ /* 0x000fe40000000f00 */
.L_x_34612:
[----:B------:R-:W-:Y:S05]  /*18be0*/  BSYNC B2 ;  /* 0x0000000000027941 */ /* 0x000fea0003800000 */
.L_x_34610:
        /* <DEDUP_REMOVED lines=16> */
.L_x_34616:
[----:B------:R-:W-:Y:S05]  /*18cf0*/  BSYNC B3 ;  /* 0x0000000000037941 */ /* 0x000fea0003800000 */
.L_x_34615:
        /* <DEDUP_REMOVED lines=44> */
.L_x_34614:
[----:B------:R-:W-:Y:S05]  /*18fc0*/  BSYNC B2 ;  /* 0x0000000000027941 */ /* 0x000fea0003800000 */
.L_x_34613:
        /* <DEDUP_REMOVED lines=12> */
.L_x_34609:
[----:B------:R-:W-:Y:S05]  /*19090*/  BSYNC B1 ;  /* 0x0000000000017941 */ /* 0x000fea0003800000 */
.L_x_34607:
        /* <DEDUP_REMOVED lines=8> */
.L_x_34618:
        /* <DEDUP_REMOVED lines=12> */
.L_x_34621:
[----:B------:R-:W-:Y:S02]  /*191e0*/  MOV R11, R186 ;  /* 0x000000ba000b7202 */ /* 0x000fe40000000f00 */
.L_x_34622:
[----:B------:R-:W-:Y:S05]  /*191f0*/  BSYNC B2 ;  /* 0x0000000000027941 */ /* 0x000fea0003800000 */
.L_x_34620:
        /* <DEDUP_REMOVED lines=16> */
.L_x_34626:
[----:B------:R-:W-:Y:S05]  /*19300*/  BSYNC B3 ;  /* 0x0000000000037941 */ /* 0x000fea0003800000 */
.L_x_34625:
        /* <DEDUP_REMOVED lines=38> */
[----:B------:R-:W-:-:S05]  /*19570*/  IMAD.WIDE.U32 R138, R138, -0x2daee0ad, RZ ;  /* 0xd2511f538a8a7825 */ /* 0x000fca00078e00ff */
[----:B------:R-:W-:Y:S02]  /*19580*/  LOP3.LUT R178, R139, UR26, R176, 0x96, !PT ;  /* 0x0000001a8bb27c12 */ /* 0x000fe4000f8e96b0 */
[----:B------:R-:W-:Y:S01]  /*19590*/  MOV R184, R138 ;  /* 0x0000008a00b87202 */ /* 0x000fe20000000f00 */
[----:B------:R-:W-:-:S04]  /*195a0*/  IMAD.WIDE.U32 R138, R175, -0x326172a9, RZ ;  /* 0xcd9e8d57af8a7825 */ /* 0x000fc800078e00ff */
[----:B------:R-:W-:Y:S01]  /*195b0*/  IMAD.MOV.U32 R186, RZ, RZ, R138 ;  /* 0x000000ffffba7224 */ /* 0x000fe200078e008a */
[----:B------:R-:W-:Y:S02]  /*195c0*/  LOP3.LUT R179, R139, UR25, R136, 0x96, !PT ;  /* 0x000000198bb37c12 */ /* 0x000fe4000f8e9688 */
.L_x_34624:
[----:B------:R-:W-:Y:S05]  /*195d0*/  BSYNC B2 ;  /* 0x0000000000027941 */ /* 0x000fea0003800000 */
.L_x_34623:
        /* <DEDUP_REMOVED lines=12> */
.L_x_34619:
[----:B------:R-:W-:Y:S05]  /*196a0*/  BSYNC B1 ;  /* 0x0000000000017941 */ /* 0x000fea0003800000 */
.L_x_34617:
        /* <DEDUP_REMOVED lines=8> */
.L_x_34628:
        /* <DEDUP_REMOVED lines=12> */
.L_x_34631:
[----:B------:R-:W-:Y:S02]  /*197f0*/  MOV R36, R186 ;  /* 0x000000ba00247202 */ /* 0x000fe40000000f00 */
.L_x_34632:
[----:B------:R-:W-:Y:S05]  /*19800*/  BSYNC B2 ;  /* 0x0000000000027941 */ /* 0x000fea0003800000 */
.L_x_34630:
        /* <DEDUP_REMOVED lines=16> */
.L_x_34636:
[----:B------:R-:W-:Y:S05]  /*19910*/  BSYNC B3 ;  /* 0x0000000000037941 */ /* 0x000fea0003800000 */
.L_x_34635:
        /* <DEDUP_REMOVED lines=44> */
.L_x_34634:
[----:B------:R-:W-:Y:S05]  /*19be0*/  BSYNC B2 ;  /* 0x0000000000027941 */ /* 0x000fea0003800000 */
.L_x_34633:
        /* <DEDUP_REMOVED lines=12> */
.L_x_34629:
[----:B------:R-:W-:Y:S05]  /*19cb0*/  BSYNC B1 ;  /* 0x0000000000017941 */ /* 0x000fea0003800000 */
.L_x_34627:
        /* <DEDUP_REMOVED lines=8> */
.L_x_34638:
        /* <DEDUP_REMOVED lines=12> */
.L_x_34641:
[----:B------:R-:W-:Y:S02]  /*19e00*/  MOV R37, R186 ;  /* 0x000000ba00257202 */ /* 0x000fe40000000f00 */
.L_x_34642:
[----:B------:R-:W-:Y:S05]  /*19e10*/  BSYNC B2 ;  /* 0x0000000000027941 */ /* 0x000fea0003800000 */
.L_x_34640:
        /* <DEDUP_REMOVED lines=16> */
.L_x_34646:
[----:B------:R-:W-:Y:S05]  /*19f20*/  BSYNC B3 ;  /* 0x0000000000037941 */ /* 0x000fea0003800000 */
.L_x_34645:
        /* <DEDUP_REMOVED lines=44> */
.L_x_34644:
[----:B------:R-:W-:Y:S05]  /*1a1f0*/  BSYNC B2 ;  /* 0x0000000000027941 */ /* 0x000fea0003800000 */
.L_x_34643:
        /* <DEDUP_REMOVED lines=12> */
.L_x_34639:
[----:B------:R-:W-:Y:S05]  /*1a2c0*/  BSYNC B1 ;  /* 0x0000000000017941 */ /* 0x000fea0003800000 */
.L_x_34637:
[----:B------:R-:W-:Y:S01]  /*1a2d0*/  MOV R136, 0x10 ;  /* 0x0000001000887802 */ /* 0x000fe20000000f00 */
[----:B------:R-:W-:Y:S01]  /*1a2e0*/  BSSY B1, `(.L_x_34647) ;  /* 0x000001c000017945 */ /* 0x000fe20003800000 */
        /* <DEDUP_REMOVED lines=27> */
.L_x_34648:
[----:B------:R-:W-:Y:S05]  /*1a4a0*/  BSYNC B1 ;  /* 0x0000000000017941 */ /* 0x000fea0003800000 */
.L_x_34647:
        /* <DEDUP_REMOVED lines=69> */
.L_x_34655:
        /* <DEDUP_REMOVED lines=148> */
.L_x_34656:
        /* <DEDUP_REMOVED lines=48> */
[----:B------:R-:W-:Y:S01]  /*1b540*/  F2FP.PACK_AB R137, R137, R136 ;  /* 0x000000888989723e */ /* 0x000fe200000000ff */
[----:B------:R-:W-:Y:S01]  /*1b550*/  FFMA.FTZ R157, R159, R157, R47 ;  /* 0x0000009d9f9d7223 */ /* 0x000fe2000001002f */
[----:B------:R-:W-:Y:S01]  /*1b560*/  IADD3 R136, R199, -0x1, RZ ;  /* 0xffffffffc7887810 */ /* 0x000fe20007ffe0ff */
[----:B------:R-:W-:Y:S01]  /*1b570*/  FFMA.FTZ R156, R160, R156, R46 ;  /* 0x0000009ca09c7223 */ /* 0x000fe2000001002e */
[----:B------:R-:W2:Y:S03]  /*1b580*/  LDL R199, [R1+0x58] ;  /* 0x0000580001c77983 */ /* 0x000ea60000100800 */
[----:B------:R-:W-:-:S02]  /*1b590*/  IMAD R136, R136, c[0x0][0x168], RZ ;  /* 0x00005a0088887a24 */ /* 0x000fc400078e02ff */
[----:B------:R-:W-:Y:S01]  /*1b5a0*/  FFMA.FTZ R158, R158, R139, R45 ;  /* 0x0000008b9e9e7223 */ /* 0x000fe2000001002d */
[----:B------:R-:W-:Y:S01]  /*1b5b0*/  F2FP.PACK_AB R139, R157, R156 ;  /* 0x0000009c9d8b723e */ /* 0x000fe200000000ff */
[----:B------:R-:W-:Y:S01]  /*1b5c0*/  FFMA.FTZ R155, R187, R155, R41 ;  /* 0x0000009bbb9b7223 */ /* 0x000fe20000010029 */
[----:B------:R-:W-:Y:S01]  /*1b5d0*/  SHF.R.S32.HI R156, RZ, 0x1f, R136 ;  /* 0x0000001fff9c7819 */ /* 0x000fe20000011488 */
[----:B------:R-:W3:Y:S01]  /*1b5e0*/  LDL R187, [R1+0x44] ;  /* 0x0000440001bb7983 */ /* 0x000ee20000100800 */
[----:B0-----:R-:W-:Y:S02]  /*1b5f0*/  LOP3.LUT R196, R196, 0x1f, RZ, 0xc0, !PT ;  /* 0x0000001fc4c47812 */ /* 0x001fe400078ec0ff */
[----:B------:R-:W-:Y:S01]  /*1b600*/  LEA.HI R156, R156, R136, RZ, 0x3 ;  /* 0x000000889c9c7211 */ /* 0x000fe200078f18ff */
[----:B------:R-:W-:Y:S01]  /*1b610*/  FFMA.FTZ R138, R161, R138, R44 ;  /* 0x0000008aa18a7223 */ /* 0x000fe2000001002c */
[----:B------:R-:W-:Y:S01]  /*1b620*/  MOV R157, 0x10 ;  /* 0x00000010009d7802 */ /* 0x000fe20000000f00 */
[----:B------:R-:W4:Y:S01]  /*1b630*/  LDL R161, [R1+0x5c] ;  /* 0x00005c0001a17983 */ /* 0x000f220000100800 */
[----:B------:R-:W-:-:S02]  /*1b640*/  LEA.HI.SX32 R156, R156, R196, 0x1d ;  /* 0x000000c49c9c7211 */ /* 0x000fc400078feaff */
[----:B------:R-:W-:Y:S01]  /*1b650*/  F2FP.PACK_AB R136, R155, R154 ;  /* 0x0000009a9b88723e */ /* 0x000fe200000000ff */
[----:B------:R-:W3:Y:S01]  /*1b660*/  LDL R196, [R1+0x40] ;  /* 0x0000400001c47983 */ /* 0x000ee20000100800 */
[----:B------:R-:W-:Y:S01]  /*1b670*/  F2FP.PACK_AB R138, R158, R138 ;  /* 0x0000008a9e8a723e */ /* 0x000fe200000000ff */
[----:B------:R-:W-:Y:S02]  /*1b680*/  IMAD.WIDE.U32 R154, R156, R157, c[0x0][0x208] ;  /* 0x000082009c9a7625 */ /* 0x000fe400078e009d */
[----:B------:R-:W3:Y:S04]  /*1b690*/  LDL R160, [R1+0x54] ;  /* 0x0000540001a07983 */ /* 0x000ee80000100800 */
[----:B------:R0:W-:Y:S04]  /*1b6a0*/  STG.E.128 [R154.64], R136 ;  /* 0x000000889a007986 */ /* 0x0001e8000c101d06 */
        /* <DEDUP_REMOVED lines=20> */
[----:B------:R-:W-:Y:S01]  /*1b7f0*/  F2FP.PACK_AB R139, R137, R136 ;  /* 0x00000088898b723e */ /* 0x000fe200000000ff */
        /* <DEDUP_REMOVED lines=14> */
[----:B------:R-:W-:Y:S01]  /*1b8e0*/  F2FP.PACK_AB R137, R146, R148 ;  /* 0x000000949289723e */ /* 0x000fe200000000ff */
[----:B------:R-:W-:Y:S01]  /*1b8f0*/  FFMA.FTZ R136, R252, R136, R48 ;  /* 0x00000088fc887223 */ /* 0x000fe20000010030 */
[----:B------:R-:W-:-:S02]  /*1b900*/  IADD3 R146, R156, 0x20, RZ ;  /* 0x000000209c927810 */ /* 0x000fc40007ffe0ff */
[----:B------:R-:W-:Y:S02]  /*1b910*/  F2FP.PACK_AB R138, R147, R138 ;  /* 0x0000008a938a723e */ /* 0x000fe400000000ff */
[----:B------:R-:W-:Y:S01]  /*1b920*/  F2FP.PACK_AB R136, R149, R136 ;  /* 0x000000889588723e */ /* 0x000fe200000000ff */
        /* <DEDUP_REMOVED lines=10> */
[----:B------:R-:W-:Y:S01]  /*1b9d0*/  F2FP.PACK_AB R139, R137, R136 ;  /* 0x00000088898b723e */ /* 0x000fe200000000ff */
        /* <DEDUP_REMOVED lines=13> */
[----:B------:R-:W-:Y:S01]  /*1bab0*/  F2FP.PACK_AB R138, R143, R138 ;  /* 0x0000008a8f8a723e */ /* 0x000fe200000000ff */
        /* <DEDUP_REMOVED lines=59> */
[----:B------:R-:W-:Y:S02]  /*1be70*/  F2FP.PACK_AB R137, R137, R136 ;  /* 0x000000888989723e */ /* 0x000fe400000000ff */
[----:B------:R-:W-:Y:S02]  /*1be80*/  F2FP.PACK_AB R136, R39, R38 ;  /* 0x000000262788723e */ /* 0x000fe400000000ff */
        /* <DEDUP_REMOVED lines=23> */
[----:B------:R-:W-:Y:S01]  /*1c000*/  F2FP.PACK_AB R12, R144, R12 ;  /* 0x0000000c900c723e */ /* 0x000fe200000000ff */
[----:B------:R-:W-:Y:S02]  /*1c010*/  FMUL.FTZ R155, R176, R35 ;  /* 0x00000023b09b7220 */ /* 0x000fe40000410000 */
[----:B------:R-:W-:Y:S01]  /*1c020*/  FFMA.FTZ R144, R225, R17, R73 ;  /* 0x00000011e1907223 */ /* 0x000fe20000010049 */
[----:B------:R-:W-:Y:S01]  /*1c030*/  F2FP.PACK_AB R15, R146, R145 ;  /* 0x00000091920f723e */ /* 0x000fe200000000ff */
        /* <DEDUP_REMOVED lines=12> */
[----:B------:R-:W-:Y:S01]  /*1c100*/  F2FP.PACK_AB R17, R23, R17 ;  /* 0x000000111711723e */ /* 0x000fe200000000ff */
[C---:B------:R-:W-:Y:S01]  /*1c110*/  FMUL.FTZ R38, R176.reuse, R138 ;  /* 0x0000008ab0267220 */ /* 0x040fe20000410000 */
[----:B------:R-:W-:Y:S01]  /*1c120*/  F2FP.PACK_AB R23, R27, R21 ;  /* 0x000000151b17723e */ /* 0x000fe200000000ff */
[----:B------:R-:W-:Y:S01]  /*1c130*/  FMUL.FTZ R138, R176, R140 ;  /* 0x0000008cb08a7220 */ /* 0x000fe20000410000 */
[----:B------:R-:W-:Y:S01]  /*1c140*/  F2FP.PACK_AB R22, R31, R22 ;  /* 0x000000161f16723e */ /* 0x000fe200000000ff */
        /* <DEDUP_REMOVED lines=15> */
[----:B------:R-:W-:Y:S02]  /*1c240*/  FMUL.FTZ R140, R176, R147 ;  /* 0x00000093b08c7220 */ /* 0x000fe40000410000 */
[----:B------:R-:W-:Y:S02]  /*1c250*/  FFMA.FTZ R26, R180, R38, R92 ;  /* 0x00000026b41a7223 */ /* 0x000fe4000001005c */
[----:B------:R-:W-:Y:S02]  /*1c260*/  FFMA.FTZ R34, R181, R39, R93 ;  /* 0x00000027b5227223 */ /* 0x000fe4000001005d */
[----:B------:R-:W-:-:S02]  /*1c270*/  FMUL.FTZ R35, R176, R143 ;  /* 0x0000008fb0237220 */ /* 0x000fc40000410000 */
[----:B------:R-:W-:Y:S01]  /*1c280*/  FFMA.FTZ R24, R188, R28, R88 ;  /* 0x0000001cbc187223 */ /* 0x000fe20000010058 */
[----:B------:R-:W-:Y:S01]  /*1c290*/  F2FP.PACK_AB R29, R32, R29 ;  /* 0x0000001d201d723e */ /* 0x000fe200000000ff */
[----:B------:R-:W-:Y:S01]  /*1c2a0*/  FFMA.FTZ R28, R104, R33, R96 ;  /* 0x00000021681c7223 */ /* 0x000fe20000010060 */
[----:B------:R-:W-:Y:S01]  /*1c2b0*/  F2FP.PACK_AB R26, R34, R26 ;  /* 0x0000001a221a723e */ /* 0x000fe200000000ff */
        /* <DEDUP_REMOVED lines=15> */
[----:B------:R-:W-:Y:S01]  /*1c3b0*/  F2FP.PACK_AB R30, R33, R30 ;  /* 0x0000001e211e723e */ /* 0x000fe200000000ff */
[----:B------:R-:W-:Y:S01]  /*1c3c0*/  IMAD.WIDE.U32 R32, R32, R157, c[0x0][0x208] ;  /* 0x0000820020207625 */ /* 0x000fe200078e009d */
[----:B------:R-:W-:-:S02]  /*1c3d0*/  IADD3 R138, R156, 0xe0, RZ ;  /* 0x000000e09c8a7810 */ /* 0x000fc40007ffe0ff */
[----:B------:R-:W-:Y:S02]  /*1c3e0*/  F2FP.PACK_AB R14, R147, R14 ;  /* 0x0000000e930e723e */ /* 0x000fe400000000ff */
[----:B------:R-:W-:Y:S02]  /*1c3f0*/  F2FP.PACK_AB R13, R148, R13 ;  /* 0x0000000d940d723e */ /* 0x000fe400000000ff */
[----:B------:R-:W-:Y:S01]  /*1c400*/  F2FP.PACK_AB R28, R35, R28 ;  /* 0x0000001c231c723e */ /* 0x000fe200000000ff */
[----:B------:R-:W-:Y:S01]  /*1c410*/  IMAD.WIDE.U32 R34, R34, R157, c[0x0][0x208] ;  /* 0x0000820022227625 */ /* 0x000fe200078e009d */
[----:B------:R-:W-:Y:S02]  /*1c420*/  F2FP.PACK_AB R19, R149, R19 ;  /* 0x000000139513723e */ /* 0x000fe400000000ff */
[----:B------:R-:W-:Y:S01]  /*1c430*/  F2FP.PACK_AB R18, R145, R18 ;  /* 0x000000129112723e */ /* 0x000fe200000000ff */
[----:B------:R-:W-:Y:S01]  /*1c440*/  IMAD.WIDE.U32 R38, R38, R157, c[0x0][0x208] ;  /* 0x0000820026267625 */ /* 0x000fe200078e009d */
[----:B------:R-:W-:-:S02]  /*1c450*/  F2FP.PACK_AB R16, R144, R16 ;  /* 0x000000109010723e */ /* 0x000fc400000000ff */
[----:B------:R-:W-:Y:S01]  /*1c460*/  F2FP.PACK_AB R24, R31, R24 ;  /* 0x000000181f18723e */ /* 0x000fe200000000ff */
[-C--:B------:R-:W-:Y:S01]  /*1c470*/  IMAD.WIDE.U32 R136, R136, R157.reuse, c[0x0][0x208] ;  /* 0x0000820088887625 */ /* 0x080fe200078e009d */
[----:B------:R-:W-:Y:S01]  /*1c480*/  F2FP.PACK_AB R31, R143, R142 ;  /* 0x0000008e8f1f723e */ /* 0x000fe200000000ff */
[----:B------:R1:W-:Y:S02]  /*1c490*/  STG.E.128 [R32.64], R12 ;  /* 0x0000000c20007986 */ /* 0x0003e4000c101d06 */
[----:B------:R-:W-:Y:S02]  /*1c4a0*/  IMAD.WIDE.U32 R138, R138, R157, c[0x0][0x208] ;  /* 0x000082008a8a7625 */ /* 0x000fe400078e009d */
[----:B------:R1:W-:Y:S04]  /*1c4b0*/  STG.E.128 [R34.64], R16 ;  /* 0x0000001022007986 */ /* 0x0003e8000c101d06 */
[----:B------:R1:W-:Y:S04]  /*1c4c0*/  STG.E.128 [R38.64], R20 ;  /* 0x0000001426007986 */ /* 0x0003e8000c101d06 */
[----:B------:R1:W-:Y:S04]  /*1c4d0*/  STG.E.128 [R136.64], R24 ;  /* 0x0000001888007986 */ /* 0x0003e8000c101d06 */
[----:B------:R1:W-:Y:S02]  /*1c4e0*/  STG.E.128 [R138.64], R28 ;  /* 0x0000001c8a007986 */ /* 0x0003e4000c101d06 */
.L_x_34652:
[----:B0-----:R-:W-:Y:S05]  /*1c4f0*/  BSYNC B1 ;  /* 0x0000000000017941 */ /* 0x001fea0003800000 */
.L_x_34651:
[----:B-1----:R-:W-:-:S05]  /*1c500*/  IMAD.MOV.U32 R13, RZ, RZ, c[0x0][0x160] ;  /* 0x00005800ff0d7624 */ /* 0x002fca00078e00ff */
[----:B-----5:R-:W-:-:S04]  /*1c510*/  LEA R0, R13, R0, 0x2 ;  /* 0x000000000d007211 */ /* 0x020fc800078e10ff */
[----:B------:R-:W-:-:S13]  /*1c520*/  ISETP.GE.AND P0, PT, R0, c[0x0][0x164], PT ;  /* 0x0000590000007a0c */ /* 0x000fda0003f06270 */
[----:B------:R-:W-:Y:S01]  /*1c530*/  @P0 CALL.REL.NOINC `(.L_x_34653) ;  /* 0x0000001000000944 */ /* 0x000fe20003c00000 */
[----:B------:R-:W-:Y:S05]  /*1c540*/  BRA `(.L_x_34654) ;  /* 0xfffe475000007947 */ /* 0x000fea000383ffff */
.L_x_34653:
[----:B------:R-:W-:Y:S05]  /*1c550*/  BSYNC B0 ;  /* 0x0000000000007941 */ /* 0x000fea0003800000 */
.L_x_33992:
[----:B------:R-:W-:Y:S05]  /*1c560*/  EXIT ;  /* 0x000000000000794d */ /* 0x000fea0003800000 */
.L_x_34649:
[----:B------:R-:W-:Y:S01]  /*1c570*/  HFMA2.MMA R138, -RZ, RZ, 0, 5.9604644775390625e-08 ;  /* 0x00000001ff8a7435 */ /* 0x000fe200000001ff */
[----:B------:R-:W-:Y:S01]  /*1c580*/  IMAD.MOV.U32 R176, RZ, RZ, R139 ;  /* 0x000000ffffb07224 */ /* 0x000fe200078e008b */
[----:B------:R-:W-:Y:S01]  /*1c590*/  MOV R137, 0xffffffff ;  /* 0xffffffff00897802 */ /* 0x000fe20000000f00 */
[----:B------:R-:W-:Y:S01]  /*1c5a0*/  IMAD.MOV.U32 R177, RZ, RZ, 0x1f ;  /* 0x0000001fffb17424 */ /* 0x000fe200078e00ff */
[----:B------:R-:W-:Y:S02]  /*1c5b0*/  MOV R136, 0x1c5d0 ;  /* 0x0001c5d000887802 */ /* 0x000fe40000000f00 */
[----:B-----5:R-:W-:Y:S05]  /*1c5c0*/  CALL.REL.NOINC `($__internal_95_$__cuda_sm70_shflsync_bfly_p) ;  /* 0x00000bc000007944 */ /* 0x020fea0003c00000 */
[----:B-1----:R-:W-:Y:S05]  /*1c5d0*/  BRA `(.L_x_34655) ;  /* 0xffffe32000007947 */ /* 0x002fea000383ffff */
.L_x_34650:
[----:B------:R-:W-:Y:S01]  /*1c5e0*/  HFMA2.MMA R138, -RZ, RZ, 0, 1.1920928955078125e-07 ;  /* 0x00000002ff8a7435 */ /* 0x000fe200000001ff */
[----:B------:R-:W-:Y:S01]  /*1c5f0*/  IMAD.MOV.U32 R176, RZ, RZ, R139 ;  /* 0x000000ffffb07224 */ /* 0x000fe200078e008b */
[----:B------:R-:W-:Y:S01]  /*1c600*/  MOV R137, 0xffffffff ;  /* 0xffffffff00897802 */ /* 0x000fe20000000f00 */
[----:B------:R-:W-:Y:S01]  /*1c610*/  IMAD.MOV.U32 R177, RZ, RZ, 0x1f ;  /* 0x0000001fffb17424 */ /* 0x000fe200078e00ff */
[----:B------:R-:W-:Y:S02]  /*1c620*/  MOV R136, 0x1c640 ;  /* 0x0001c64000887802 */ /* 0x000fe40000000f00 */
[----:B-----5:R-:W-:Y:S05]  /*1c630*/  CALL.REL.NOINC `($__internal_95_$__cuda_sm70_shflsync_bfly_p) ;  /* 0x00000b5000007944 */ /* 0x020fea0003c00000 */
[----:B-1----:R-:W-:Y:S01]  /*1c640*/  FADD.FTZ R139, R139, R138 ;  /* 0x0000008a8b8b7221 */ /* 0x002fe20000010000 */
[----:B------:R-:W-:Y:S01]  /*1c650*/  HFMA2.MMA R177, -RZ, RZ, 0, 1.847743988037109375e-06 ;  /* 0x0000001fffb17435 */ /* 0x000fe200000001ff */
[----:B------:R-:W-:Y:S01]  /*1c660*/  IMAD.MOV.U32 R138, RZ, RZ, 0x4 ;  /* 0x00000004ff8a7424 */ /* 0x000fe200078e00ff */
[----:B------:R-:W-:Y:S01]  /*1c670*/  MOV R136, 0x1c6b0 ;  /* 0x0001c6b000887802 */ /* 0x000fe20000000f00 */
[----:B------:R-:W-:Y:S01]  /*1c680*/  IMAD.MOV.U32 R137, RZ, RZ, -0x1 ;  /* 0xffffffffff897424 */ /* 0x000fe200078e00ff */
[----:B------:R-:W-:-:S02]  /*1c690*/  MOV R176, R139 ;  /* 0x0000008b00b07202 */ /* 0x000fc40000000f00 */
[----:B------:R-:W-:Y:S05]  /*1c6a0*/  CALL.REL.NOINC `($__internal_95_$__cuda_sm70_shflsync_bfly_p) ;  /* 0x00000ae000007944 */ /* 0x000fea0003c00000 */
        /* <DEDUP_REMOVED lines=148> */
[----:B------:R-:W-:Y:S05]  /*1cff0*/  CALL.REL.NOINC `($__internal_95_$__cuda_sm70_shflsync_bfly_p) ;  /* 0x0000019000007944 */ /* 0x000fea0003c00000 */
[----:B-1----:R-:W-:Y:S01]  /*1d000*/  FADD.FTZ R176, R176, R138 ;  /* 0x0000008ab0b07221 */ /* 0x002fe20000010000 */
[----:B------:R-:W-:Y:S01]  /*1d010*/  MOV R138, 0x2 ;  /* 0x00000002008a7802 */ /* 0x000fe20000000f00 */
[----:B------:R-:W-:Y:S01]  /*1d020*/  IMAD.MOV.U32 R177, RZ, RZ, 0x1f ;  /* 0x0000001fffb17424 */ /* 0x000fe200078e00ff */
[----:B------:R-:W-:Y:S02]  /*1d030*/  MOV R137, 0xffffffff ;  /* 0xffffffff00897802 */ /* 0x000fe40000000f00 */
[----:B------:R-:W-:Y:S02]  /*1d040*/  MOV R136, 0x1d060 ;  /* 0x0001d06000887802 */ /* 0x000fe40000000f00 */
[----:B------:R-:W-:Y:S05]  /*1d050*/  CALL.REL.NOINC `($__internal_95_$__cuda_sm70_shflsync_bfly_p) ;  /* 0x0000013000007944 */ /* 0x000fea0003c00000 */
[----:B------:R-:W-:Y:S01]  /*1d060*/  HFMA2.MMA R177, -RZ, RZ, 0, 1.847743988037109375e-06 ;  /* 0x0000001fffb17435 */ /* 0x000fe200000001ff */
[----:B-1----:R-:W-:Y:S01]  /*1d070*/  FADD.FTZ R176, R176, R138 ;  /* 0x0000008ab0b07221 */ /* 0x002fe20000010000 */
[----:B------:R-:W-:Y:S01]  /*1d080*/  MOV R136, 0x1d0c0 ;  /* 0x0001d0c000887802 */ /* 0x000fe20000000f00 */
[----:B------:R-:W-:-:S02]  /*1d090*/  IMAD.MOV.U32 R138, RZ, RZ, 0x4 ;  /* 0x00000004ff8a7424 */ /* 0x000fc400078e00ff */
        /* <DEDUP_REMOVED lines=11> */
[----:B------:R-:W-:Y:S02]  /*1d150*/  IMAD.MOV.U32 R138, RZ, RZ, 0x10 ;  /* 0x00000010ff8a7424 */ /* 0x000fe400078e00ff */
[----:B------:R-:W-:-:S02]  /*1d160*/  IMAD.MOV.U32 R137, RZ, RZ, -0x1 ;  /* 0xffffffffff897424 */ /* 0x000fc400078e00ff */
[----:B------:R-:W-:Y:S05]  /*1d170*/  CALL.REL.NOINC `($__internal_95_$__cuda_sm70_shflsync_bfly_p) ;  /* 0x0000001000007944 */ /* 0x000fea0003c00000 */
[----:B-1----:R-:W-:Y:S05]  /*1d180*/  BRA `(.L_x_34656) ;  /* 0xffffe0b000007947 */ /* 0x002fea000383ffff */
        .weak           $__internal_95_$__cuda_sm70_shflsync_bfly_p
        .type           $__internal_95_$__cuda_sm70_shflsync_bfly_p,@function
        .size           $__internal_95_$__cuda_sm70_shflsync_bfly_p,(.L_x_57135 - $__internal_95_$__cuda_sm70_shflsync_bfly_p)
$__internal_95_$__cuda_sm70_shflsync_bfly_p:
[----:B------:R-:W-:Y:S04]  /*1d190*/  WARPSYNC R137 ;  /* 0x0000008900007348 */ /* 0x000fe80003800000 */
[----:B------:R0:W1:Y:S02]  /*1d1a0*/  SHFL.BFLY PT, R138, R176, R138, R177 ;  /* 0x0c00008ab08a7389 */ /* 0x00006400000e00b1 */
[----:B0-----:R-:W-:-:S04]  /*1d1b0*/  MOV R137, 0x0 ;  /* 0x0000000000897802 */ /* 0x001fc80000000f00 */
[----:B------:R-:W-:Y:S05]  /*1d1c0*/  RET.REL.NODEC R136 `(_ZN10layer_norm13ln_fwd_kernelINS_13Kernel_traitsIf6__halfS2_S2_fjLj2048ELj1ELj4ELj1ELj16ENS_18Kernel_traits_baseILj2048EfS2_S2_S2_fjLj128EEEEELb1ELb1ELb1ELb1EEEvNS_9FwdParamsE) ;  /* 0xfffe2e3088007950 */ /* 0x000fea0003c3ffff */
.L_x_34657:
        /* <DEDUP_REMOVED lines=11> */
.L_x_57135:


//--------------------- .text._ZN10layer_norm13ln_fwd_kernelINS_13Kernel_traitsI6__halfS2_fS2_fjLj2048ELj1ELj4ELj1ELj16ENS_18Kernel_traits_baseILj2048ES2_S2_fS2_fjLj128EEEEELb0ELb0ELb0ELb0EEEvNS_9FwdParamsE --------------------------
	.section	.text._ZN10layer_norm13ln_fwd_kernelINS_13Kernel_traitsI6__halfS2_fS2_fjLj2048ELj1ELj4ELj1ELj16ENS_18Kernel_traits_baseILj2048ES2_S2_fS2_fjLj128EEEEELb0ELb0ELb0ELb0EEEvNS_9FwdParamsE,"ax",@progbits
	.sectioninfo	@"SHI_REGISTERS=224"
	.align	128
        .global         _ZN10layer_norm13ln_fwd_kernelINS_13Kernel_traitsI6__halfS2_fS2_fjLj2048ELj1ELj4ELj1ELj16ENS_18Kernel_traits_baseILj2048ES2_S2_fS2_fjLj128EEEEELb0ELb0ELb0ELb0EEEvNS_9FwdParamsE
        .type           _ZN10layer_norm13ln_fwd_kernelINS_13Kernel_traitsI6__halfS2_fS2_fjLj2048ELj1ELj4ELj1ELj16ENS_18Kernel_traits_baseILj2048ES2_S2_fS2_fjLj128EEEEELb0ELb0ELb0ELb0EEEvNS_9FwdParamsE,@function
        .size           _ZN10layer_norm13ln_fwd_kernelINS_13Kernel_traitsI6__halfS2_fS2_fjLj2048ELj1ELj4ELj1ELj16ENS_18Kernel_traits_baseILj2048ES2_S2_fS2_fjLj128EEEEELb0ELb0ELb0ELb0EEEvNS_9FwdParamsE,(.L_x_57136 - _ZN10layer_norm13ln_fwd_kernelINS_13Kernel_traitsI6__halfS2_fS2_fjLj2048ELj1ELj4ELj1ELj16ENS_18Kernel_traits_baseILj2048ES2_S2_fS2_fjLj128EEEEELb0ELb0ELb0ELb0EEEvNS_9FwdParamsE)
        .other          _ZN10layer_norm13ln_fwd_kernelINS_13Kernel_traitsI6__halfS2_fS2_fjLj2048ELj1ELj4ELj1ELj16ENS_18Kernel_traits_baseILj2048ES2_S2_fS2_fjLj128EEEEELb0ELb0ELb0ELb0EEEvNS_9FwdParamsE,@"STO_CUDA_ENTRY STV_DEFAULT"
_ZN10layer_norm13ln_fwd_kernelINS_13Kernel_traitsI6__halfS2_fS2_fjLj2048ELj1ELj4ELj1ELj16ENS_18Kernel_traits_baseILj2048ES2_S2_fS2_fjLj128EEEEELb0ELb0ELb0ELb0EEEvNS_9FwdParamsE:
.text._ZN10layer_norm13ln_fwd_kernelINS_13Kernel_traitsI6__halfS2_fS2_fjLj2048ELj1ELj4ELj1ELj16ENS_18Kernel_traits_baseILj2048ES2_S2_fS2_fjLj128EEEEELb0ELb0ELb0ELb0EEEvNS_9FwdParamsE:
        /* <DEDUP_REMOVED lines=36> */
.L_x_34659:
[----:B01----:R-:W-:Y:S05]  /*0240*/  BSYNC B0 ;  /* 0x0000000000007941 */ /* 0x003fea0003800000 */
.L_x_34658:
        /* <DEDUP_REMOVED lines=13> */
.L_x_34661:
[----:B0-----:R-:W-:Y:S05]  /*0320*/  BSYNC B0 ;  /* 0x0000000000007941 */ /* 0x001fea0003800000 */
.L_x_34660:
        /* <DEDUP_REMOVED lines=13> */
.L_x_34663:
[----:B0-----:R-:W-:Y:S05]  /*0400*/  BSYNC B0 ;  /* 0x0000000000007941 */ /* 0x001fea0003800000 */
.L_x_34662:
        /* <DEDUP_REMOVED lines=13> */
.L_x_34665:
[----:B0-----:R-:W-:Y:S05]  /*04e0*/  BSYNC B0 ;  /* 0x0000000000007941 */ /* 0x001fea0003800000 */
.L_x_34664:
        /* <DEDUP_REMOVED lines=13> */
.L_x_34667:
[----:B0-----:R-:W-:Y:S05]  /*05c0*/  BSYNC B0 ;  /* 0x0000000000007941 */ /* 0x001fea0003800000 */
.L_x_34666:
        /* <DEDUP_REMOVED lines=16> */
.L_x_34669:
[----:B0-----:R-:W-:Y:S05]  /*06d0*/  BSYNC B0 ;  /* 0x0000000000007941 */ /* 0x001fea0003800000 */
.L_x_34668:
        /* <DEDUP_REMOVED lines=18> */
.L_x_34671:
[----:B0-----:R-:W-:Y:S05]  /*0800*/  BSYNC B0 ;  /* 0x0000000000007941 */ /* 0x001fea0003800000 */
.L_x_34670:
        /* <DEDUP_REMOVED lines=15> */
.L_x_34673:
[----:B0-----:R-:W-:Y:S05]  /*0900*/  BSYNC B0 ;  /* 0x0000000000007941 */ /* 0x001fea0003800000 */
.L_x_34672:
        /* <DEDUP_REMOVED lines=131> */
.L_x_34709:
        /* <DEDUP_REMOVED lines=28> */
[----:B------:R-:W-:Y:S01]  /*1300*/  ISETP.NE.AND.EX P1, PT, RZ, c[0x0][0x184], PT, P1 ;  /* 0x00006100ff007a0c */ /* 0x000fe20003f25310 */
[--C-:B--2---:R-:W-:Y:S02]  /*1310*/  HADD2.F32 R59, -RZ, R52.reuse.H0_H0 ;  /* 0x20000034ff3b7230 */ /* 0x104fe40000004100 */
[----:B------:R-:W-:Y:S02]  /*1320*/  HADD2.F32 R209, -RZ, R52.H1_H1 ;  /* 0x30000034ffd17230 */ /* 0x000fe40000004100 */
[--C-:B------:R-:W-:Y:S02]  /*1330*/  HADD2.F32 R211, -RZ, R53.reuse.H0_H0 ;  /* 0x20000035ffd37230 */ /* 0x100fe40000004100 */
[----:B------:R-:W-:Y:S02]  /*1340*/  HADD2.F32 R213, -RZ, R53.H1_H1 ;  /* 0x30000035ffd57230 */ /* 0x000fe40000004100 */
[--C-:B------:R-:W-:Y:S02]  /*1350*/  HADD2.F32 R215, -RZ, R54.reuse.H0_H0 ;  /* 0x20000036ffd77230 */ /* 0x100fe40000004100 */
[----:B0-----:R-:W-:-:S02]  /*1360*/  HADD2.F32 R57, -RZ, R54.H1_H1 ;  /* 0x30000036ff397230 */ /* 0x001fc40000004100 */
[--C-:B------:R-:W-:Y:S02]  /*1370*/  HADD2.F32 R217, -RZ, R55.reuse.H0_H0 ;  /* 0x20000037ffd97230 */ /* 0x100fe40000004100 */
[----:B------:R-:W-:Y:S01]  /*1380*/  HADD2.F32 R219, -RZ, R55.H1_H1 ;  /* 0x30000037ffdb7230 */ /* 0x000fe20000004100 */
        /* <DEDUP_REMOVED lines=19> */
.L_x_34675:
[----:B------:R-:W-:Y:S05]  /*14c0*/  BSYNC B0 ;  /* 0x0000000000007941 */ /* 0x000fea0003800000 */
.L_x_34674:
        /* <DEDUP_REMOVED lines=16> */
[----:B------:R-:W-:Y:S01]  /*15d0*/  IADD3 R209, R209, 0x20, RZ ;  /* 0x00000020d1d17810 */ /* 0x000fe20007ffe0ff */
[--C-:B--2---:R-:W-:Y:S02]  /*15e0*/  HADD2.F32 R67, -RZ, R60.reuse.H0_H0 ;  /* 0x2000003cff437230 */ /* 0x104fe40000004100 */
[----:B------:R-:W-:Y:S02]  /*15f0*/  HADD2.F32 R211, -RZ, R60.H1_H1 ;  /* 0x3000003cffd37230 */ /* 0x000fe40000004100 */
[--C-:B------:R-:W-:Y:S02]  /*1600*/  HADD2.F32 R213, -RZ, R61.reuse.H0_H0 ;  /* 0x2000003dffd57230 */ /* 0x100fe40000004100 */
[----:B------:R-:W-:Y:S02]  /*1610*/  HADD2.F32 R215, -RZ, R61.H1_H1 ;  /* 0x3000003dffd77230 */ /* 0x000fe40000004100 */
[----:B------:R-:W-:-:S02]  /*1620*/  HADD2.F32 R217, -RZ, R62.H0_H0 ;  /* 0x2000003effd97230 */ /* 0x000fc40000004100 */
[----:B0-----:R-:W-:Y:S02]  /*1630*/  HADD2.F32 R65, -RZ, R62.H1_H1 ;  /* 0x3000003eff417230 */ /* 0x001fe40000004100 */
[--C-:B------:R-:W-:Y:S02]  /*1640*/  HADD2.F32 R219, -RZ, R63.reuse.H0_H0 ;  /* 0x2000003fffdb7230 */ /* 0x100fe40000004100 */
        /* <DEDUP_REMOVED lines=19> */
.L_x_34677:
[----:B------:R-:W-:Y:S05]  /*1780*/  BSYNC B0 ;  /* 0x0000000000007941 */ /* 0x000fea0003800000 */
.L_x_34676:
        /* <DEDUP_REMOVED lines=43> */
.L_x_34679:
[----:B------:R-:W-:Y:S05]  /*1a40*/  BSYNC B0 ;  /* 0x0000000000007941 */ /* 0x000fea0003800000 */
.L_x_34678:
        /* <DEDUP_REMOVED lines=43> */
.L_x_34681:
[----:B------:R-:W-:Y:S05]  /*1d00*/  BSYNC B0 ;  /* 0x0000000000007941 */ /* 0x000fea0003800000 */
.L_x_34680:
        /* <DEDUP_REMOVED lines=43> */
.L_x_34683:
[----:B------:R-:W-:Y:S05]  /*1fc0*/  BSYNC B0 ;  /* 0x0000000000007941 */ /* 0x000fea0003800000 */
.L_x_34682:
        /* <DEDUP_REMOVED lines=43> */
.L_x_34685:
[----:B------:R-:W-:Y:S05]  /*2280*/  BSYNC B0 ;  /* 0x0000000000007941 */ /* 0x000fea0003800000 */
.L_x_34684:
        /* <DEDUP_REMOVED lines=43> */
.L_x_34687:
[----:B------:R-:W-:Y:S05]  /*2540*/  BSYNC B0 ;  /* 0x0000000000007941 */ /* 0x000fea0003800000 */
.L_x_34686:
        /* <DEDUP_REMOVED lines=41> */
[----:B------:R0:W-:Y:S02]  /*27e0*/  STG.E.128 [R116.64+0x10], R112 ;  /* 0x0000107074007986 */ /* 0x0001e4000c101d04 */
.L_x_34689:
[----:B------:R-:W-:Y:S05]  /*27f0*/  BSYNC B0 ;  /* 0x0000000000007941 */ /* 0x000fea0003800000 */
.L_x_34688:
        /* <DEDUP_REMOVED lines=79> */
.L_x_34710:
        /* <DEDUP_REMOVED lines=153> */
.L_x_34711:
        /* <DEDUP_REMOVED lines=49> */
.L_x_34693:
[----:B------:R-:W-:Y:S05]  /*3990*/  BSYNC B0 ;  /* 0x0000000000007941 */ /* 0x000fea0003800000 */
.L_x_34692:
        /* <DEDUP_REMOVED lines=35> */
.L_x_34695:
[----:B------:R-:W-:Y:S05]  /*3bd0*/  BSYNC B0 ;  /* 0x0000000000007941 */ /* 0x000fea0003800000 */
.L_x_34694:
        /* <DEDUP_REMOVED lines=35> */
.L_x_34697:
[----:B------:R-:W-:Y:S05]  /*3e10*/  BSYNC B0 ;  /* 0x0000000000007941 */ /* 0x000fea0003800000 */
.L_x_34696:
        /* <DEDUP_REMOVED lines=35> */
.L_x_34699:
[----:B------:R-:W-:Y:S05]  /*4050*/  BSYNC B0 ;  /* 0x0000000000007941 */ /* 0x000fea0003800000 */
.L_x_34698:
        /* <DEDUP_REMOVED lines=35> */
.L_x_34701:
[----:B------:R-:W-:Y:S05]  /*4290*/  BSYNC B0 ;  /* 0x0000000000007941 */ /* 0x000fea0003800000 */
.L_x_34700:
        /* <DEDUP_REMOVED lines=35> */
.L_x_34703:
[----:B------:R-:W-:Y:S05]  /*44d0*/  BSYNC B0 ;  /* 0x0000000000007941 */ /* 0x000fea0003800000 */
.L_x_34702:
        /* <DEDUP_REMOVED lines=35> */
.L_x_34705:
[----:B------:R-:W-:Y:S05]  /*4710*/  BSYNC B0 ;  /* 0x0000000000007941 */ /* 0x000fea0003800000 */
.L_x_34704:
        /* <DEDUP_REMOVED lines=34> */
.L_x_34707:
[----:B------:R-:W-:Y:S05]  /*4940*/  BSYNC B0 ;  /* 0x0000000000007941 */ /* 0x000fea0003800000 */
.L_x_34706:
[----:B01----:R-:W-:-:S10]  /*4950*/  HFMA2.MMA R117, -RZ, RZ, 0, 2.384185791015625e-07 ;  /* 0x00000004ff757435 */ /* 0x003fd400000001ff */
[----:B------:R-:W-:-:S05]  /*4960*/  IMAD R208, R117, c[0x0][0x160], R208 ;  /* 0x0000580075d07a24 */ /* 0x000fca00078e02d0 */
[----:B------:R-:W-:-:S13]  /*4970*/  ISETP.GE.AND P1, PT, R208, c[0x0][0x164], PT ;  /* 0x00005900d0007a0c */ /* 0x000fda0003f26270 */
[----:B------:R-:W-:Y:S01]  /*4980*/  @P1 CALL.REL.NOINC `(.L_x_34708) ;  /* 0x0000001000001944 */ /* 0x000fe20003c00000 */
[----:B------:R-:W-:Y:S05]  /*4990*/  BRA `(.L_x_34709) ;  /* 0xffffc7a000007947 */ /* 0x000fea000383ffff */
.L_x_34708:
[----:B------:R-:W-:Y:S05]  /*49a0*/  EXIT ;  /* 0x000000000000794d */ /* 0x000fea0003800000 */
.L_x_34690:
[----:B------:R-:W-:Y:S01]  /*49b0*/  HFMA2.MMA R213, -RZ, RZ, 0, 5.9604644775390625e-08 ;  /* 0x00000001ffd57435 */ /* 0x000fe200000001ff */
[----:B------:R-:W-:Y:S02]  /*49c0*/  MOV R118, R209 ;  /* 0x000000d100767202 */ /* 0x000fe40000000f00 */
[----:B------:R-:W-:Y:S02]  /*49d0*/  MOV R119, 0x1f ;  /* 0x0000001f00777802 */ /* 0x000fe40000000f00 */
[----:B------:R-:W-:Y:S02]  /*49e0*/  MOV R212, 0xffffffff ;  /* 0xffffffff00d47802 */ /* 0x000fe40000000f00 */
[----:B------:R-:W-:Y:S02]  /*49f0*/  MOV R116, 0x4a10 ;  /* 0x00004a1000747802 */ /* 0x000fe40000000f00 */
[----:B------:R-:W-:Y:S05]  /*4a00*/  CALL.REL.NOINC `($__internal_96_$__cuda_sm70_shflsync_bfly_p) ;  /* 0x00000c0000007944 */ /* 0x000fea0003c00000 */
[----:B-1----:R-:W-:Y:S01]  /*4a10*/  MOV R116, R213 ;  /* 0x000000d500747202 */ /* 0x002fe20000000f00 */
[----:B0-----:R-:W-:Y:S05]  /*4a20*/  BRA `(.L_x_34710) ;  /* 0xffffe2c000007947 */ /* 0x001fea000383ffff */
.L_x_34691:
[----:B------:R-:W-:Y:S01]  /*4a30*/  HFMA2.MMA R213, -RZ, RZ, 0, 1.1920928955078125e-07 ;  /* 0x00000002ffd57435 */ /* 0x000fe200000001ff */
[----:B------:R-:W-:Y:S02]  /*4a40*/  MOV R118, R214 ;  /* 0x000000d600767202 */ /* 0x000fe40000000f00 */
[----:B------:R-:W-:-:S02]  /*4a50*/  MOV R119, 0x1f ;  /* 0x0000001f00777802 */ /* 0x000fc40000000f00 */
[----:B------:R-:W-:Y:S02]  /*4a60*/  MOV R212, 0xffffffff ;  /* 0xffffffff00d47802 */ /* 0x000fe40000000f00 */
[----:B------:R-:W-:Y:S02]  /*4a70*/  MOV R116, 0x4a90 ;  /* 0x00004a9000747802 */ /* 0x000fe40000000f00 */
[----:B0-----:R-:W-:Y:S05]  /*4a80*/  CALL.REL.NOINC `($__internal_96_$__cuda_sm70_shflsync_bfly_p) ;  /* 0x00000b8000007944 */ /* 0x001fea0003c00000 */
[----:B01----:R-:W-:Y:S01]  /*4a90*/  FADD.FTZ R118, R214, R213 ;  /* 0x000000d5d6767221 */ /* 0x003fe20000010000 */
[----:B------:R-:W-:Y:S01]  /*4aa0*/  HFMA2.MMA R213, -RZ, RZ, 0, 2.384185791015625e-07 ;  /* 0x00000004ffd57435 */ /* 0x000fe200000001ff */
[----:B------:R-:W-:Y:S02]  /*4ab0*/  MOV R119, 0x1f ;  /* 0x0000001f00777802 */ /* 0x000fe40000000f00 */
[----:B------:R-:W-:Y:S02]  /*4ac0*/  MOV R212, 0xffffffff ;  /* 0xffffffff00d47802 */ /* 0x000fe40000000f00 */
[----:B------:R-:W-:Y:S02]  /*4ad0*/  MOV R116, 0x4af0 ;  /* 0x00004af000747802 */ /* 0x000fe40000000f00 */
[----:B------:R-:W-:Y:S05]  /*4ae0*/  CALL.REL.NOINC `($__internal_96_$__cuda_sm70_shflsync_bfly_p) ;  /* 0x00000b2000007944 */ /* 0x000fea0003c00000 */
[----:B01----:R-:W-:Y:S01]  /*4af0*/  FADD.FTZ R118, R118, R213 ;  /* 0x000000d576767221 */ /* 0x003fe20000010000 */
[----:B------:R-:W-:Y:S01]  /*4b00*/  HFMA2.MMA R213, -RZ, RZ, 0, 4.76837158203125e-07 ;  /* 0x00000008ffd57435 */ /* 0x000fe200000001ff */
[----:B------:R-:W-:-:S02]  /*4b10*/  MOV R119, 0x1f ;  /* 0x0000001f00777802 */ /* 0x000fc40000000f00 */
[----:B------:R-:W-:Y:S02]  /*4b20*/  MOV R212, 0xffffffff ;  /* 0xffffffff00d47802 */ /* 0x000fe40000000f00 */
[----:B------:R-:W-:Y:S02]  /*4b30*/  MOV R116, 0x4b50 ;  /* 0x00004b5000747802 */ /* 0x000fe40000000f00 */
[----:B------:R-:W-:Y:S05]  /*4b40*/  CALL.REL.NOINC `($__internal_96_$__cuda_sm70_shflsync_bfly_p) ;  /* 0x00000ac000007944 */ /* 0x000fea0003c00000 */
[----:B01----:R-:W-:Y:S01]  /*4b50*/  FADD.FTZ R118, R118, R213 ;  /* 0x000000d576767221 */ /* 0x003fe20000010000 */
[----:B------:R-:W-:Y:S01]  /*4b60*/  HFMA2.MMA R213, -RZ, RZ, 0, 9.5367431640625e-07 ;  /* 0x00000010ffd57435 */ /* 0x000fe200000001ff */
[----:B------:R-:W-:Y:S02]  /*4b70*/  MOV R119, 0x1f ;  /* 0x0000001f00777802 */ /* 0x000fe40000000f00 */
[----:B------:R-:W-:Y:S02]  /*4b80*/  MOV R212, 0xffffffff ;  /* 0xffffffff00d47802 */ /* 0x000fe40000000f00 */
[----:B------:R-:W-:Y:S02]  /*4b90*/  MOV R116, 0x4bb0 ;  /* 0x00004bb000747802 */ /* 0x000fe40000000f00 */
[----:B------:R-:W-:Y:S05]  /*4ba0*/  CALL.REL.NOINC `($__internal_96_$__cuda_sm70_shflsync_bfly_p) ;  /* 0x00000a6000007944 */ /* 0x000fea0003c00000 */
        /* <DEDUP_REMOVED lines=139> */
[----:B------:R-:W-:Y:S05]  /*5460*/  CALL.REL.NOINC `($__internal_96_$__cuda_sm70_shflsync_bfly_p) ;  /* 0x000001a000007944 */ /* 0x000fea0003c00000 */
[----:B01----:R-:W-:Y:S01]  /*5470*/  FADD.FTZ R118, R118, R213 ;  /* 0x000000d576767221 */ /* 0x003fe20000010000 */
[----:B------:R-:W-:Y:S01]  /*5480*/  HFMA2.MMA R213, -RZ, RZ, 0, 1.1920928955078125e-07 ;  /* 0x00000002ffd57435 */ /* 0x000fe200000001ff */
[----:B------:R-:W-:Y:S02]  /*5490*/  MOV R119, 0x1f ;  /* 0x0000001f00777802 */ /* 0x000fe40000000f00 */
[----:B------:R-:W-:Y:S02]  /*54a0*/  MOV R212, 0xffffffff ;  /* 0xffffffff00d47802 */ /* 0x000fe40000000f00 */
[----:B------:R-:W-:Y:S02]  /*54b0*/  MOV R116, 0x54d0 ;  /* 0x000054d000747802 */ /* 0x000fe40000000f00 */
[----:B------:R-:W-:Y:S05]  /*54c0*/  CALL.REL.NOINC `($__internal_96_$__cuda_sm70_shflsync_bfly_p) ;  /* 0x0000014000007944 */ /* 0x000fea0003c00000 */
[----:B01----:R-:W-:Y:S01]  /*54d0*/  FADD.FTZ R118, R118, R213 ;  /* 0x000000d576767221 */ /* 0x003fe20000010000 */
[----:B------:R-:W-:Y:S01]  /*54e0*/  HFMA2.MMA R213, -RZ, RZ, 0, 2.384185791015625e-07 ;  /* 0x00000004ffd57435 */ /* 0x000fe200000001ff */
[----:B------:R-:W-:Y:S02]  /*54f0*/  MOV R119, 0x1f ;  /* 0x0000001f00777802 */ /* 0x000fe40000000f00 */
[----:B------:R-:W-:-:S02]  /*5500*/  MOV R212, 0xffffffff ;  /* 0xffffffff00d47802 */ /* 0x000fc40000000f00 */
[----:B------:R-:W-:Y:S02]  /*5510*/  MOV R116, 0x5530 ;  /* 0x0000553000747802 */ /* 0x000fe40000000f00 */
[----:B------:R-:W-:Y:S05]  /*5520*/  CALL.REL.NOINC `($__internal_96_$__cuda_sm70_shflsync_bfly_p) ;  /* 0x000000e000007944 */ /* 0x000fea0003c00000 */
[----:B01----:R-:W-:Y:S01]  /*5530*/  FADD.FTZ R118, R118, R213 ;  /* 0x000000d576767221 */ /* 0x003fe20000010000 */
[----:B------:R-:W-:Y:S01]  /*5540*/  HFMA2.MMA R213, -RZ, RZ, 0, 4.76837158203125e-07 ;  /* 0x00000008ffd57435 */ /* 0x000fe200000001ff */
[----:B------:R-:W-:Y:S02]  /*5550*/  MOV R119, 0x1f ;  /* 0x0000001f00777802 */ /* 0x000fe40000000f00 */
[----:B------:R-:W-:Y:S02]  /*5560*/  MOV R212, 0xffffffff ;  /* 0xffffffff00d47802 */ /* 0x000fe40000000f00 */
[----:B------:R-:W-:Y:S02]  /*5570*/  MOV R116, 0x5590 ;  /* 0x0000559000747802 */ /* 0x000fe40000000f00 */
[----:B------:R-:W-:Y:S05]  /*5580*/  CALL.REL.NOINC `($__internal_96_$__cuda_sm70_shflsync_bfly_p) ;  /* 0x0000008000007944 */ /* 0x000fea0003c00000 */
[----:B-1----:R-:W-:Y:S01]  /*5590*/  FADD.FTZ R210, R118, R213 ;  /* 0x000000d576d27221 */ /* 0x002fe20000010000 */
[----:B------:R-:W-:Y:S01]  /*55a0*/  HFMA2.MMA R213, -RZ, RZ, 0, 9.5367431640625e-07 ;  /* 0x00000010ffd57435 */ /* 0x000fe200000001ff */
[----:B0-----:R-:W-:Y:S02]  /*55b0*/  MOV R119, 0x1f ;  /* 0x0000001f00777802 */ /* 0x001fe40000000f00 */
[----:B------:R-:W-:-:S02]  /*55c0*/  MOV R212, 0xffffffff ;  /* 0xffffffff00d47802 */ /* 0x000fc40000000f00 */
[----:B------:R-:W-:Y:S02]  /*55d0*/  MOV R118, R210 ;  /* 0x000000d200767202 */ /* 0x000fe40000000f00 */
[----:B------:R-:W-:Y:S02]  /*55e0*/  MOV R116, 0x5600 ;  /* 0x0000560000747802 */ /* 0x000fe40000000f00 */
[----:B------:R-:W-:Y:S05]  /*55f0*/  CALL.REL.NOINC `($__internal_96_$__cuda_sm70_shflsync_bfly_p) ;  /* 0x0000001000007944 */ /* 0x000fea0003c00000 */
[----:B01----:R-:W-:Y:S05]  /*5600*/  BRA `(.L_x_34711) ;  /* 0xffffe07000007947 */ /* 0x003fea000383ffff */
        .weak           $__internal_96_$__cuda_sm70_shflsync_bfly_p
        .type           $__internal_96_$__cuda_sm70_shflsync_bfly_p,@function
        .size           $__internal_96_$__cuda_sm70_shflsync_bfly_p,(.L_x_57136 - $__internal_96_$__cuda_sm70_shflsync_bfly_p)
$__internal_96_$__cuda_sm70_shflsync_bfly_p:
[----:B------:R-:W-:Y:S01]  /*5610*/  HFMA2.MMA R117, -RZ, RZ, 0, 0 ;  /* 0x00000000ff757435 */ /* 0x000fe200000001ff */
[----:B------:R-:W-:Y:S04]  /*5620*/  WARPSYNC R212 ;  /* 0x000000d400007348 */ /* 0x000fe80003800000 */
[----:B------:R0:W1:Y:S01]  /*5630*/  SHFL.BFLY PT, R213, R118, R213, R119 ;  /* 0x0c0000d576d57389 */ /* 0x00006200000e0077 */
[----:B------:R-:W-:Y:S05]  /*5640*/  RET.REL.NODEC R116 `(_ZN10layer_norm13ln_fwd_kernelINS_13Kernel_traitsI6__halfS2_fS2_fjLj2048ELj1ELj4ELj1ELj16ENS_18Kernel_traits_baseILj2048ES2_S2_fS2_fjLj128EEEEELb0ELb0ELb0ELb0EEEvNS_9FwdParamsE) ;  /* 0xffffa9b074007950 */ /* 0x000fea0003c3ffff */
.L_x_34712:
        /* <DEDUP_REMOVED lines=11> */
.L_x_57136:


//--------------------- .text._ZN10layer_norm13ln_fwd_kernelINS_13Kernel_traitsI6__halfS2_fS2_fjLj2048ELj1ELj4ELj1ELj16ENS_18Kernel_traits_baseILj2048ES2_S2_fS2_fjLj128EEEEELb0ELb0ELb0ELb1EEEvNS_9FwdParamsE --------------------------
	.section	.text._ZN10layer_norm13ln_fwd_kernelINS_13Kernel_traitsI6__halfS2_fS2_fjLj2048ELj1ELj4ELj1ELj16ENS_18Kernel_traits_baseILj2048ES2_S2_fS2_fjLj128EEEEELb0ELb0ELb0ELb1EEEvNS_9FwdParamsE,"ax",@progbits
	.sectioninfo	@"SHI_REGISTERS=255"
	.align	128
        .global         _ZN10layer_norm13ln_fwd_kernelINS_13Kernel_traitsI6__halfS2_fS2_fjLj2048ELj1ELj4ELj1ELj16ENS_18Kernel_traits_baseILj2048ES2_S2_fS2_fjLj128EEEEELb0ELb0ELb0ELb1EEEvNS_9FwdParamsE
        .type           _ZN10layer_norm13ln_fwd_kernelINS_13Kernel_traitsI6__halfS2_fS2_fjLj2048ELj1ELj4ELj1ELj16ENS_18Kernel_traits_baseILj2048ES2_S2_fS2_fjLj128EEEEELb0ELb0ELb0ELb1EEEvNS_9FwdParamsE,@function
        .size           _ZN10layer_norm13ln_fwd_kernelINS_13Kernel_traitsI6__halfS2_fS2_fjLj2048ELj1ELj4ELj1ELj16ENS_18Kernel_traits_baseILj2048ES2_S2_fS2_fjLj128EEEEELb0ELb0ELb0ELb1EEEvNS_9FwdParamsE,(.L_x_57137 - _ZN10layer_norm13ln_fwd_kernelINS_13Kernel_traitsI6__halfS2_fS2_fjLj2048ELj1ELj4ELj1ELj16ENS_18Kernel_traits_baseILj2048ES2_S2_fS2_fjLj128EEEEELb0ELb0ELb0ELb1EEEvNS_9FwdParamsE)
        .other          _ZN10layer_norm13ln_fwd_kernelINS_13Kernel_traitsI6__halfS2_fS2_fjLj2048ELj1ELj4ELj1ELj16ENS_18Kernel_traits_baseILj2048ES2_S2_fS2_fjLj128EEEEELb0ELb0ELb0ELb1EEEvNS_9FwdParamsE,@"STO_CUDA_ENTRY STV_DEFAULT"
_ZN10layer_norm13ln_fwd_kernelINS_13Kernel_traitsI6__halfS2_fS2_fjLj2048ELj1ELj4ELj1ELj16ENS_18Kernel_traits_baseILj2048ES2_S2_fS2_fjLj128EEEEELb0ELb0ELb0ELb1EEEvNS_9FwdParamsE:
.text._ZN10layer_norm13ln_fwd_kernelINS_13Kernel_traitsI6__halfS2_fS2_fjLj2048ELj1ELj4ELj1ELj16ENS_18Kernel_traits_baseILj2048ES2_S2_fS2_fjLj128EEEEELb0ELb0ELb0ELb1EEEvNS_9FwdParamsE:
        /* <DEDUP_REMOVED lines=49> */
[----:B------:R-:W-:Y:S01]  /*0310*/  ULDC.U8 UR6, c[0x0][0x1f0] ;  /* 0x00007c0000067ab9 */ /* 0x000fe20000000000 */
        /* <DEDUP_REMOVED lines=62> */
[----:B0-----:R-:W-:Y:S02]  /*0700*/  HADD2.F32 R176, -RZ, R35.H1_H1 ;  /* 0x30000023ffb07230 */ /* 0x001fe40000004100 */
.L_x_34716:
[----:B------:R-:W0:Y:S01]  /*0710*/  S2R R186, SR_TID.X ;  /* 0x0000000000ba7919 */ /* 0x000e220000002100 */
[----:B------:R-:W-:Y:S01]  /*0720*/  ISETP.NE.U32.AND P1, PT, RZ, c[0x0][0x1c0], PT ;  /* 0x00007000ff007a0c */ /* 0x000fe20003f25070 */
[----:B------:R-:W-:Y:S01]  /*0730*/  IMAD R40, R177, c[0x0][0x168], RZ ;  /* 0x00005a00b1287a24 */ /* 0x000fe200078e02ff */
[----:B------:R-:W-:Y:S01]  /*0740*/  HFMA2.MMA R104, -RZ, RZ, 0, 9.5367431640625e-07 ;  /* 0x00000010ff687435 */ /* 0x000fe200000001ff */
[----:B------:R-:W-:Y:S02]  /*0750*/  ISETP.NE.U32.AND P0, PT, RZ, c[0x0][0x180], PT ;  /* 0x00006000ff007a0c */ /* 0x000fe40003f05070 */
[----:B------:R-:W-:Y:S02]  /*0760*/  ISETP.NE.AND.EX P1, PT, RZ, c[0x0][0x1c4], PT, P1 ;  /* 0x00007100ff007a0c */ /* 0x000fe40003f25310 */
        /* <DEDUP_REMOVED lines=13> */
[----:B------:R0:W5:Y:S01]  /*0840*/  @P0 LDG.E.128 R36, [R46.64+0x10] ;  /* 0x000010042e240981 */ /* 0x000162000c1e1d00 */
[----:B------:R-:W-:Y:S01]  /*0850*/  HFMA2.MMA R188, -RZ, RZ, 1.875, 0 ;  /* 0x3f800000ffbc7435 */ /* 0x000fe200000001ff */
[----:B------:R-:W-:Y:S02]  /*0860*/  ISETP.NE.U32.AND P2, PT, RZ, c[0x0][0x180], PT ;  /* 0x00006000ff007a0c */ /* 0x000fe40003f45070 */
[C---:B------:R-:W-:Y:S01]  /*0870*/  IADD3 R182, R181.reuse, 0x20, RZ ;  /* 0x00000020b5b67810 */ /* 0x040fe20007ffe0ff */
[----:B------:R-:W-:-:S04]  /*0880*/  IMAD.WIDE.U32 R60, R181, R187, c[0x0][0x188] ;  /* 0x00006200b53c7625 */ /* 0x000fc800078e00bb */
[----:B------:R-:W-:Y:S01]  /*0890*/  @P0 IMAD.WIDE.U32 R62, R187, R182, c[0x0][0x180] ;  /* 0x00006000bb3e0625 */ /* 0x000fe200078e00b6 */
[----:B--2---:R-:W-:Y:S01]  /*08a0*/  @P1 HADD2.F32 R188, -RZ, R44.H0_H0 ;  /* 0x2000002cffbc1230 */ /* 0x004fe20000004100 */
[----:B------:R-:W-:Y:S01]  /*08b0*/  ISETP.NE.AND.EX P1, PT, RZ, c[0x0][0x184], PT, P2 ;  /* 0x00006100ff007a0c */ /* 0x000fe20003f25320 */
[--C-:B---3--:R-:W-:Y:S02]  /*08c0*/  HADD2.F32 R45, -RZ, R40.reuse.H0_H0 ;  /* 0x20000028ff2d7230 */ /* 0x108fe40000004100 */
[----:B0-----:R-:W-:Y:S02]  /*08d0*/  HADD2.F32 R47, -RZ, R43.H0_H0 ;  /* 0x2000002bff2f7230 */ /* 0x001fe40000004100 */
[----:B------:R-:W-:Y:S02]  /*08e0*/  HADD2.F32 R49, -RZ, R40.H1_H1 ;  /* 0x30000028ff317230 */ /* 0x000fe40000004100 */
[--C-:B------:R-:W-:Y:S02]  /*08f0*/  HADD2.F32 R51, -RZ, R41.reuse.H0_H0 ;  /* 0x20000029ff337230 */ /* 0x100fe40000004100 */
[----:B------:R-:W-:-:S02]  /*0900*/  HADD2.F32 R53, -RZ, R41.H1_H1 ;  /* 0x30000029ff357230 */ /* 0x000fc40000004100 */
[--C-:B------:R-:W-:Y:S02]  /*0910*/  HADD2.F32 R55, -RZ, R42.reuse.H0_H0 ;  /* 0x2000002aff377230 */ /* 0x100fe40000004100 */
        /* <DEDUP_REMOVED lines=10> */
[----:B----4-:R-:W-:Y:S02]  /*09c0*/  @P1 FADD.FTZ R40, R32, R40 ;  /* 0x0000002820281221 */ /* 0x010fe40000010000 */
[----:B------:R-:W-:-:S02]  /*09d0*/  @P1 FADD.FTZ R41, R33, R41 ;  /* 0x0000002921291221 */ /* 0x000fc40000010000 */
[----:B------:R-:W-:Y:S02]  /*09e0*/  @P1 FADD.FTZ R42, R34, R42 ;  /* 0x0000002a222a1221 */ /* 0x000fe40000010000 */
[----:B------:R-:W-:Y:S02]  /*09f0*/  @P1 FADD.FTZ R43, R35, R43 ;  /* 0x0000002b232b1221 */ /* 0x000fe40000010000 */
[----:B-----5:R-:W-:Y:S02]  /*0a00*/  @P1 FADD.FTZ R44, R36, R44 ;  /* 0x0000002c242c1221 */ /* 0x020fe40000010000 */
[----:B------:R-:W-:Y:S02]  /*0a10*/  @P1 FADD.FTZ R45, R37, R45 ;  /* 0x0000002d252d1221 */ /* 0x000fe40000010000 */
[----:B------:R-:W-:Y:S02]  /*0a20*/  @P1 FADD.FTZ R46, R38, R46 ;  /* 0x0000002e262e1221 */ /* 0x000fe40000010000 */
[----:B------:R-:W-:-:S02]  /*0a30*/  @P1 FADD.FTZ R47, R39, R47 ;  /* 0x0000002f272f1221 */ /* 0x000fc40000010000 */
        /* <DEDUP_REMOVED lines=16> */
[--C-:B0-----:R-:W-:Y:S02]  /*0b40*/  HADD2.F32 R61, -RZ, R56.reuse.H0_H0 ;  /* 0x20000038ff3d7230 */ /* 0x101fe40000004100 */
[----:B------:R-:W-:Y:S02]  /*0b50*/  HADD2.F32 R65, -RZ, R56.H1_H1 ;  /* 0x30000038ff417230 */ /* 0x000fe40000004100 */
[--C-:B------:R-:W-:Y:S02]  /*0b60*/  HADD2.F32 R67, -RZ, R57.reuse.H0_H0 ;  /* 0x20000039ff437230 */ /* 0x100fe40000004100 */
[----:B------:R-:W-:Y:S02]  /*0b70*/  HADD2.F32 R71, -RZ, R57.H1_H1 ;  /* 0x30000039ff477230 */ /* 0x000fe40000004100 */
[----:B------:R-:W-:-:S02]  /*0b80*/  HADD2.F32 R73, -RZ, R58.H0_H0 ;  /* 0x2000003aff497230 */ /* 0x000fc40000004100 */
[----:B------:R-:W-:Y:S02]  /*0b90*/  HADD2.F32 R75, -RZ, R58.H1_H1 ;  /* 0x3000003aff4b7230 */ /* 0x000fe40000004100 */
        /* <DEDUP_REMOVED lines=8> */
[-C--:B-1----:R-:W-:Y:S02]  /*0c20*/  FMUL.FTZ R62, R77, R188.reuse ;  /* 0x000000bc4d3e7220 */ /* 0x082fe40000410000 */
        /* <DEDUP_REMOVED lines=26> */
[--C-:B0-----:R-:W-:Y:S02]  /*0dd0*/  HADD2.F32 R69, -RZ, R64.reuse.H0_H0 ;  /* 0x20000040ff457230 */ /* 0x101fe40000004100 */
[----:B------:R-:W-:Y:S02]  /*0de0*/  HADD2.F32 R73, -RZ, R64.H1_H1 ;  /* 0x30000040ff497230 */ /* 0x000fe40000004100 */
[--C-:B------:R-:W-:Y:S02]  /*0df0*/  HADD2.F32 R75, -RZ, R65.reuse.H0_H0 ;  /* 0x20000041ff4b7230 */ /* 0x100fe40000004100 */
[----:B------:R-:W-:-:S02]  /*0e00*/  HADD2.F32 R79, -RZ, R65.H1_H1 ;  /* 0x30000041ff4f7230 */ /* 0x000fc40000004100 */
[--C-:B------:R-:W-:Y:S02]  /*0e10*/  HADD2.F32 R81, -RZ, R66.reuse.H0_H0 ;  /* 0x20000042ff517230 */ /* 0x100fe40000004100 */
[----:B------:R-:W-:Y:S02]  /*0e20*/  HADD2.F32 R83, -RZ, R66.H1_H1 ;  /* 0x30000042ff537230 */ /* 0x000fe40000004100 */
[--C-:B------:R-:W-:Y:S02]  /*0e30*/  HADD2.F32 R85, -RZ, R67.reuse.H0_H0 ;  /* 0x20000043ff557230 */ /* 0x100fe40000004100 */
[----:B------:R-:W-:Y:S01]  /*0e40*/  HADD2.F32 R87, -RZ, R67.H1_H1 ;  /* 0x30000043ff577230 */ /* 0x000fe20000004100 */
[-C--:B------:R-:W-:Y:S02]  /*0e50*/  FMUL.FTZ R64, R69, R188.reuse ;  /* 0x000000bc45407220 */ /* 0x080fe40000410000 */
[-C--:B------:R-:W-:Y:S02]  /*0e60*/  FMUL.FTZ R65, R73, R188.reuse ;  /* 0x000000bc49417220 */ /* 0x080fe40000410000 */
[----:B------:R-:W-:-:S02]  /*0e70*/  FMUL.FTZ R66, R75, R188 ;  /* 0x000000bc4b427220 */ /* 0x000fc40000410000 */
[-C--:B------:R-:W-:Y:S02]  /*0e80*/  FMUL.FTZ R67, R79, R188.reuse ;  /* 0x000000bc4f437220 */ /* 0x080fe40000410000 */
[-C--:B------:R-:W-:Y:S02]  /*0e90*/  FMUL.FTZ R68, R81, R188.reuse ;  /* 0x000000bc51447220 */ /* 0x080fe40000410000 */
[-C--:B------:R-:W-:Y:S02]  /*0ea0*/  FMUL.FTZ R69, R83, R188.reuse ;  /* 0x000000bc53457220 */ /* 0x080fe40000410000 */
[-C--:B-1----:R-:W-:Y:S02]  /*0eb0*/  FMUL.FTZ R70, R85, R188.reuse ;  /* 0x000000bc55467220 */ /* 0x082fe40000410000 */
        /* <DEDUP_REMOVED lines=161> */
[-C--:B-1----:R-:W-:Y:S02]  /*18d0*/  FMUL.FTZ R100, R189, R188.reuse ;  /* 0x000000bcbd647220 */ /* 0x082fe40000410000 */
        /* <DEDUP_REMOVED lines=74> */
[--C-:B--2---:R-:W-:Y:S02]  /*1d80*/  HADD2.F32 R109, -RZ, R104.reuse.H0_H0 ;  /* 0x20000068ff6d7230 */ /* 0x104fe40000004100 */
[----:B------:R-:W-:Y:S01]  /*1d90*/  HADD2.F32 R111, -RZ, R104.H1_H1 ;  /* 0x30000068ff6f7230 */ /* 0x000fe20000004100 */
[----:B------:R-:W-:Y:S01]  /*1da0*/  FADD.FTZ R104, R96, R193 ;  /* 0x000000c160687221 */ /* 0x000fe20000010000 */
[--C-:B------:R-:W-:Y:S02]  /*1db0*/  HADD2.F32 R189, -RZ, R105.reuse.H0_H0 ;  /* 0x20000069ffbd7230 */ /* 0x100fe40000004100 */
[----:B------:R-:W-:Y:S01]  /*1dc0*/  HADD2.F32 R191, -RZ, R105.H1_H1 ;  /* 0x30000069ffbf7230 */ /* 0x000fe20000004100 */
[----:B------:R-:W-:-:S04]  /*1dd0*/  FADD.FTZ R105, R97, R104 ;  /* 0x0000006861697221 */ /* 0x000fc80000010000 */
[----:B------:R-:W-:Y:S02]  /*1de0*/  FADD.FTZ R108, R98, R105 ;  /* 0x00000069626c7221 */ /* 0x000fe40000010000 */
[----:B------:R-:W-:Y:S02]  /*1df0*/  FMUL.FTZ R105, R111, R188 ;  /* 0x000000bc6f697220 */ /* 0x000fe40000410000 */
[----:B------:R-:W-:Y:S01]  /*1e00*/  FADD.FTZ R111, R99, R108 ;  /* 0x0000006c636f7221 */ /* 0x000fe20000010000 */
[--C-:B------:R-:W-:Y:S01]  /*1e10*/  HADD2.F32 R193, -RZ, R106.reuse.H0_H0 ;  /* 0x2000006affc17230 */ /* 0x100fe20000004100 */
[----:B---3--:R-:W-:Y:S02]  /*1e20*/  @P0 MOV R48, R32 ;  /* 0x0000002000300202 */ /* 0x008fe40000000f00 */
[----:B------:R-:W-:Y:S01]  /*1e30*/  FADD.FTZ R190, R100, R111 ;  /* 0x0000006f64be7221 */ /* 0x000fe20000010000 */
[----:B------:R-:W-:Y:S01]  /*1e40*/  HADD2.F32 R195, -RZ, R106.H1_H1 ;  /* 0x3000006affc37230 */ /* 0x000fe20000004100 */
[----:B------:R-:W-:-:S02]  /*1e50*/  FMUL.FTZ R104, R109, R188 ;  /* 0x000000bc6d687220 */ /* 0x000fc40000410000 */
[-C--:B------:R-:W-:Y:S02]  /*1e60*/  FMUL.FTZ R106, R189, R188.reuse ;  /* 0x000000bcbd6a7220 */ /* 0x080fe40000410000 */
[----:B------:R-:W-:Y:S01]  /*1e70*/  FADD.FTZ R189, R101, R190 ;  /* 0x000000be65bd7221 */ /* 0x000fe20000010000 */
[----:B------:R-:W-:Y:S01]  /*1e80*/  @P0 MOV R49, R33 ;  /* 0x0000002100310202 */ /* 0x000fe20000000f00 */
[----:B------:R-:W-:Y:S02]  /*1e90*/  @P1 FADD.FTZ R104, R104, R48 ;  /* 0x0000003068681221 */ /* 0x000fe40000010000 */
[----:B------:R-:W-:Y:S01]  /*1ea0*/  FADD.FTZ R48, R102, R189 ;  /* 0x000000bd66307221 */ /* 0x000fe20000010000 */
[--C-:B------:R-:W-:Y:S01]  /*1eb0*/  HADD2.F32 R197, -RZ, R107.reuse.H0_H0 ;  /* 0x2000006bffc57230 */ /* 0x100fe20000004100 */
[----:B------:R-:W-:Y:S01]  /*1ec0*/  @P1 FADD.FTZ R105, R105, R49 ;  /* 0x0000003169691221 */ /* 0x000fe20000010000 */
[----:B------:R-:W-:Y:S01]  /*1ed0*/  HADD2.F32 R199, -RZ, R107.H1_H1 ;  /* 0x3000006bffc77230 */ /* 0x000fe20000004100 */
        /* <DEDUP_REMOVED lines=32> */
.L_x_34717:
        /* <DEDUP_REMOVED lines=148> */
.L_x_34718:
        /* <DEDUP_REMOVED lines=13> */
[--C-:B------:R-:W-:Y:S01]  /*2af0*/  FADD.FTZ R210, R71, -R52.reuse ;  /* 0x8000003447d27221 */ /* 0x100fe20000010000 */
[----:B------:R-:W-:Y:S01]  /*2b00*/  HADD2.F32 R71, -RZ, R131.H0_H0 ;  /* 0x20000083ff477230 */ /* 0x000fe20000004100 */
[----:B------:R-:W-:-:S02]  /*2b10*/  FADD.FTZ R206, R68, -R52 ;  /* 0x8000003444ce7221 */ /* 0x000fc40000010000 */
[--C-:B------:R-:W-:Y:S01]  /*2b20*/  FADD.FTZ R228, R81, -R52.reuse ;  /* 0x8000003451e47221 */ /* 0x100fe20000010000 */
[----:B------:R-:W-:Y:S01]  /*2b30*/  HADD2.F32 R81, -RZ, R131.H1_H1 ;  /* 0x30000083ff517230 */ /* 0x000fe20000004100 */
[--C-:B------:R-:W-:Y:S02]  /*2b40*/  FADD.FTZ R74, R74, -R52.reuse ;  /* 0x800000344a4a7221 */ /* 0x100fe40000010000 */
[--C-:B------:R-:W-:Y:S02]  /*2b50*/  FADD.FTZ R220, R77, -R52.reuse ;  /* 0x800000344ddc7221 */ /* 0x100fe40000010000 */
[----:B------:R-:W-:Y:S02]  /*2b60*/  FADD.FTZ R84, R84, -R52 ;  /* 0x8000003454547221 */ /* 0x000fe40000010000 */
[C---:B0-----:R-:W-:Y:S02]  /*2b70*/  FMUL.FTZ R68, R65.reuse, R46 ;  /* 0x0000002e41447220 */ /* 0x041fe40000410000 */
[----:B------:R-:W-:-:S02]  /*2b80*/  FMUL.FTZ R77, R65, R194 ;  /* 0x000000c2414d7220 */ /* 0x000fc40000410000 */
        /* <DEDUP_REMOVED lines=8> */
[----:B------:R-:W-:Y:S02]  /*2c10*/  FMUL.FTZ R76, R65, R74 ;  /* 0x0000004a414c7220 */ /* 0x000fe40000410000 */
[----:B------:R-:W-:Y:S02]  /*2c20*/  FFMA.FTZ R68, R68, R71, R115 ;  /* 0x0000004744447223 */ /* 0x000fe40000010073 */
[--C-:B------:R-:W-:Y:S02]  /*2c30*/  FADD.FTZ R54, R40, -R52.reuse ;  /* 0x8000003428367221 */ /* 0x100fe40000010000 */
[----:B------:R-:W-:-:S02]  /*2c40*/  FADD.FTZ R43, R98, -R52 ;  /* 0x80000034622b7221 */ /* 0x000fc40000010000 */
[----:B------:R-:W-:Y:S02]  /*2c50*/  FMUL.FTZ R74, R65, R84 ;  /* 0x00000054414a7220 */ /* 0x000fe40000410000 */
[----:B------:R-:W-:Y:S01]  /*2c60*/  FFMA.FTZ R71, R77, R81, R116 ;  /* 0x000000514d477223 */ /* 0x000fe20000010074 */
[----:B------:R-:W-:Y:S01]  /*2c70*/  HADD2.F32 R81, -RZ, R129.H0_H0 ;  /* 0x20000081ff517230 */ /* 0x000fe20000004100 */
[--C-:B------:R-:W-:Y:S01]  /*2c80*/  FADD.FTZ R192, R45, -R52.reuse ;  /* 0x800000342dc07221 */ /* 0x100fe20000010000 */
[----:B------:R-:W-:Y:S01]  /*2c90*/  HADD2.F32 R77, -RZ, R130.H0_H0 ;  /* 0x20000082ff4d7230 */ /* 0x000fe20000004100 */
[--C-:B------:R-:W-:Y:S02]  /*2ca0*/  FADD.FTZ R212, R72, -R52.reuse ;  /* 0x8000003448d47221 */ /* 0x100fe40000010000 */
[----:B------:R-:W-:Y:S02]  /*2cb0*/  FADD.FTZ R226, R80, -R52 ;  /* 0x8000003450e27221 */ /* 0x000fe40000010000 */
[----:B------:R-:W-:-:S02]  /*2cc0*/  FMUL.FTZ R98, R65, R70 ;  /* 0x0000004641627220 */ /* 0x000fc40000410000 */
[----:B------:R-:W-:Y:S01]  /*2cd0*/  FMUL.FTZ R84, R65, R86 ;  /* 0x0000005641547220 */ /* 0x000fe20000410000 */
[----:B------:R-:W-:Y:S01]  /*2ce0*/  HADD2.F32 R86, -RZ, R129.H1_H1 ;  /* 0x30000081ff567230 */ /* 0x000fe20000004100 */
[----:B------:R-:W-:Y:S02]  /*2cf0*/  FADD.FTZ R240, R91, -R52 ;  /* 0x800000345bf07221 */ /* 0x000fe40000010000 */
[C---:B------:R-:W-:Y:S02]  /*2d00*/  FMUL.FTZ R80, R65.reuse, R42 ;  /* 0x0000002a41507220 */ /* 0x040fe40000410000 */
[C---:B------:R-:W-:Y:S02]  /*2d10*/  FMUL.FTZ R72, R65.reuse, R44 ;  /* 0x0000002c41487220 */ /* 0x040fe40000410000 */
[----:B------:R-:W-:Y:S01]  /*2d20*/  FMUL.FTZ R70, R65, R82 ;  /* 0x0000005241467220 */ /* 0x000fe20000410000 */
[----:B------:R-:W-:Y:S01]  /*2d30*/  HADD2.F32 R82, -RZ, R128.H0_H0 ;  /* 0x20000080ff527230 */ /* 0x000fe20000004100 */
[----:B------:R-:W-:-:S04]  /*2d40*/  @!P1 IMAD.WIDE R48, R177, R186, c[0x0][0x1a0] ;  /* 0x00006800b1309625 */ /* 0x000fc800078e02ba */
[--C-:B------:R-:W-:Y:S01]  /*2d50*/  FADD.FTZ R236, R89, -R52.reuse ;  /* 0x8000003459ec7221 */ /* 0x100fe20000010000 */
[----:B------:R0:W-:Y:S01]  /*2d60*/  @!P1 STG.E [R48.64], R51 ;  /* 0x0000003330009986 */ /* 0x0001e2000c101904 */
[C---:B------:R-:W-:Y:S02]  /*2d70*/  FMUL.FTZ R91, R65.reuse, R190 ;  /* 0x000000be415b7220 */ /* 0x040fe40000410000 */
[----:B------:R-:W-:Y:S01]  /*2d80*/  FMUL.FTZ R44, R65, R88 ;  /* 0x00000058412c7220 */ /* 0x000fe20000410000 */
[----:B------:R-:W-:Y:S01]  /*2d90*/  HADD2.F32 R88, -RZ, R130.H1_H1 ;  /* 0x30000082ff587230 */ /* 0x000fe20000004100 */
[--C-:B------:R-:W-:Y:S02]  /*2da0*/  FADD.FTZ R191, R105, -R52.reuse ;  /* 0x8000003469bf7221 */ /* 0x100fe40000010000 */
[----:B------:R-:W-:Y:S02]  /*2db0*/  FMUL.FTZ R89, R65, R54 ;  /* 0x0000003641597220 */ /* 0x000fe40000410000 */
[----:B------:R-:W-:-:S02]  /*2dc0*/  FADD.FTZ R188, R41, -R52 ;  /* 0x8000003429bc7221 */ /* 0x000fc40000010000 */
[----:B------:R-:W-:Y:S02]  /*2dd0*/  FMUL.FTZ R105, R65, R192 ;  /* 0x000000c041697220 */ /* 0x000fe40000410000 */
[--C-:B------:R-:W-:Y:S02]  /*2de0*/  FADD.FTZ R62, R62, -R52.reuse ;  /* 0x800000343e3e7221 */ /* 0x100fe40000010000 */
[----:B------:R-:W-:Y:S02]  /*2df0*/  FFMA.FTZ R80, R80, R81, R3 ;  /* 0x0000005150507223 */ /* 0x000fe40000010003 */
[--C-:B------:R-:W-:Y:S02]  /*2e00*/  FADD.FTZ R198, R61, -R52.reuse ;  /* 0x800000343dc67221 */ /* 0x100fe40000010000 */
[----:B------:R-:W-:Y:S02]  /*2e10*/  FADD.FTZ R200, R63, -R52 ;  /* 0x800000343fc87221 */ /* 0x000fe40000010000 */
[----:B------:R-:W-:Y:S01]  /*2e20*/  FFMA.FTZ R81, R91, R86, R112 ;  /* 0x000000565b517223 */ /* 0x000fe20000010070 */
[----:B------:R-:W-:Y:S01]  /*2e30*/  HADD2.F32 R86, -RZ, R128.H1_H1 ;  /* 0x30000080ff567230 */ /* 0x000fe20000004100 */
[----:B------:R-:W-:Y:S01]  /*2e40*/  FADD.FTZ R232, R85, -R52 ;  /* 0x8000003455e87221 */ /* 0x000fe20000010000 */
[----:B------:R-:W-:Y:S01]  /*2e50*/  HADD2.F32 R91, -RZ, R30.H1_H1 ;  /* 0x3000001eff5b7230 */ /* 0x000fe20000004100 */
[----:B------:R-:W-:-:S02]  /*2e60*/  FFMA.FTZ R72, R72, R77, R113 ;  /* 0x0000004d48487223 */ /* 0x000fc40000010071 */
[----:B------:R-:W-:Y:S01]  /*2e70*/  FFMA.FTZ R82, R89, R82, R0 ;  /* 0x0000005259527223 */ /* 0x000fe20000010000 */
[--C-:B------:R-:W-:Y:S01]  /*2e80*/  HADD2.F32 R89, -RZ, R31.reuse.H0_H0 ;  /* 0x2000001fff597230 */ /* 0x100fe20000004100 */
[--C-:B------:R-:W-:Y:S02]  /*2e90*/  FADD.FTZ R56, R56, -R52.reuse ;  /* 0x8000003438387221 */ /* 0x100fe40000010000 */
[--C-:B0-----:R-:W-:Y:S02]  /*2ea0*/  FADD.FTZ R48, R57, -R52.reuse ;  /* 0x8000003439307221 */ /* 0x101fe40000010000 */
[----:B------:R-:W-:Y:S02]  /*2eb0*/  FADD.FTZ R193, R106, -R52 ;  /* 0x800000346ac17221 */ /* 0x000fe40000010000 */
[----:B------:R-:W-:Y:S02]  /*2ec0*/  FMUL.FTZ R85, R65, R188 ;  /* 0x000000bc41557220 */ /* 0x000fe40000410000 */
[----:B------:R-:W-:Y:S01]  /*2ed0*/  FFMA.FTZ R77, R105, R88, R114 ;  /* 0x00000058694d7223 */ /* 0x000fe20000010072 */
[----:B------:R-:W-:Y:S01]  /*2ee0*/  HADD2.F32 R105, -RZ, R31.H1_H1 ;  /* 0x3000001fff697230 */ /* 0x000fe20000004100 */
[--C-:B------:R-:W-:Y:S01]  /*2ef0*/  FADD.FTZ R57, R102, -R52.reuse ;  /* 0x8000003466397221 */ /* 0x100fe20000010000 */
[----:B------:R-:W-:Y:S01]  /*2f00*/  HADD2.F32 R88, -RZ, R30.H0_H0 ;  /* 0x2000001eff587230 */ /* 0x000fe20000004100 */
[----:B------:R-:W-:-:S02]  /*2f10*/  FADD.FTZ R195, R107, -R52 ;  /* 0x800000346bc37221 */ /* 0x000fc40000010000 */
[--C-:B------:R-:W-:Y:S02]  /*2f20*/  FADD.FTZ R197, R109, -R52.reuse ;  /* 0x800000346dc57221 */ /* 0x100fe40000010000 */
[C---:B------:R-:W-:Y:S02]  /*2f30*/  FMUL.FTZ R106, R65.reuse, R62 ;  /* 0x0000003e416a7220 */ /* 0x040fe40000410000 */
[--C-:B------:R-:W-:Y:S02]  /*2f40*/  FADD.FTZ R108, R108, -R52.reuse ;  /* 0x800000346c6c7221 */ /* 0x100fe40000010000 */
[C---:B------:R-:W-:Y:S02]  /*2f50*/  FMUL.FTZ R107, R65.reuse, R198 ;  /* 0x000000c6416b7220 */ /* 0x040fe40000410000 */
[----:B------:R-:W-:Y:S02]  /*2f60*/  FMUL.FTZ R109, R65, R200 ;  /* 0x000000c8416d7220 */ /* 0x000fe40000410000 */
[----:B------:R-:W-:-:S02]  /*2f70*/  FADD.FTZ R58, R58, -R52 ;  /* 0x800000343a3a7221 */ /* 0x000fc40000010000 */
[--C-:B------:R-:W-:Y:S02]  /*2f80*/  FADD.FTZ R242, R92, -R52.reuse ;  /* 0x800000345cf27221 */ /* 0x100fe40000010000 */
[----:B------:R-:W-:Y:S02]  /*2f90*/  FADD.FTZ R196, R59, -R52 ;  /* 0x800000343bc47221 */ /* 0x000fe40000010000 */
[----:B------:R-:W-:Y:S02]  /*2fa0*/  FMUL.FTZ R92, R65, R56 ;  /* 0x00000038415c7220 */ /* 0x000fe40000410000 */
[----:B------:R-:W-:Y:S02]  /*2fb0*/  FFMA.FTZ R85, R85, R86, R2 ;  /* 0x0000005655557223 */ /* 0x000fe40000010002 */
[----:B------:R-:W-:Y:S02]  /*2fc0*/  FMUL.FTZ R56, R65, R57 ;  /* 0x0000003941387220 */ /* 0x000fe40000410000 */
[----:B------:R-:W-:Y:S01]  /*2fd0*/  FFMA.FTZ R86, R106, R89, R123 ;  /* 0x000000596a567223 */ /* 0x000fe2000001007b */
[----:B------:R-:W-:Y:S01]  /*2fe0*/  HADD2.F32 R106, -RZ, R29.H0_H0 ;  /* 0x2000001dff6a7230 */ /* 0x000fe20000004100 */
[----:B------:R-:W-:-:S02]  /*2ff0*/  FADD.FTZ R238, R90, -R52 ;  /* 0x800000345aee7221 */ /* 0x000fc40000010000 */
[----:B------:R-:W-:Y:S01]  /*3000*/  FMUL.FTZ R57, R65, R108 ;  /* 0x0000006c41397220 */ /* 0x000fe20000410000 */
[----:B------:R-:W-:Y:S01]  /*3010*/  HADD2.F32 R108, -RZ, R27.H0_H0 ;  /* 0x2000001bff6c7230 */ /* 0x000fe20000004100 */
[----:B------:R-:W-:Y:S01]  /*3020*/  FFMA.FTZ R89, R109, R105, R124 ;  /* 0x000000696d597223 */ /* 0x000fe2000001007c */
[----:B------:R-:W-:Y:S01]  /*3030*/  HADD2.F32 R105, -RZ, R28.H1_H1 ;  /* 0x3000001cff697230 */ /* 0x000fe20000004100 */
[----:B------:R-:W-:Y:S01]  /*3040*/  FFMA.FTZ R91, R107, R91, R122 ;  /* 0x0000005b6b5b7223 */ /* 0x000fe2000001007a */
[----:B------:R-:W-:Y:S01]  /*3050*/  HADD2.F32 R107, -RZ, R29.H1_H1 ;  /* 0x3000001dff6b7230 */ /* 0x000fe20000004100 */
[--C-:B------:R-:W-:Y:S02]  /*3060*/  FADD.FTZ R244, R93, -R52.reuse ;  /* 0x800000345df47221 */ /* 0x100fe40000010000 */
[----:B------:R-:W-:Y:S02]  /*3070*/  FADD.FTZ R248, R95, -R52 ;  /* 0x800000345ff87221 */ /* 0x000fe40000010000 */
[----:B------:R-:W-:-:S02]  /*3080*/  FMUL.FTZ R90, R65, R58 ;  /* 0x0000003a415a7220 */ /* 0x000fc40000410000 */
[C---:B------:R-:W-:Y:S02]  /*3090*/  FMUL.FTZ R95, R65.reuse, R48 ;  /* 0x00000030415f7220 */ /* 0x040fe40000410000 */
[----:B------:R-:W-:Y:S02]  /*30a0*/  FMUL.FTZ R93, R65, R196 ;  /* 0x000000c4415d7220 */ /* 0x000fe40000410000 */
[--C-:B------:R-:W-:Y:S02]  /*30b0*/  FADD.FTZ R204, R67, -R52.reuse ;  /* 0x8000003443cc7221 */ /* 0x100fe40000010000 */
[--C-:B------:R-:W-:Y:S02]  /*30c0*/  FADD.FTZ R208, R69, -R52.reuse ;  /* 0x8000003445d07221 */ /* 0x100fe40000010000 */
[----:B------:R-:W-:Y:S01]  /*30d0*/  FFMA.FTZ R90, R90, R106, R119 ;  /* 0x0000006a5a5a7223 */ /* 0x000fe20000010077 */
[----:B------:R-:W-:Y:S01]  /*30e0*/  HADD2.F32 R106, -RZ, R26.H0_H0 ;  /* 0x2000001aff6a7230 */ /* 0x000fe20000004100 */
[----:B------:R-:W-:-:S02]  /*30f0*/  FADD.FTZ R51, R100, -R52 ;  /* 0x8000003464337221 */ /* 0x000fc40000010000 */
[----:B------:R-:W-:Y:S01]  /*3100*/  FFMA.FTZ R93, R93, R107, R120 ;  /* 0x0000006b5d5d7223 */ /* 0x000fe20000010078 */
[----:B------:R-:W-:Y:S01]  /*3110*/  HADD2.F32 R107, -RZ, R26.H1_H1 ;  /* 0x3000001aff6b7230 */ /* 0x000fe20000004100 */
[----:B------:R-:W-:Y:S01]  /*3120*/  FFMA.FTZ R95, R95, R105, R118 ;  /* 0x000000695f5f7223 */ /* 0x000fe20000010076 */
[----:B------:R-:W-:Y:S01]  /*3130*/  HADD2.F32 R105, -RZ, R25.H1_H1 ;  /* 0x30000019ff697230 */ /* 0x000fe20000004100 */
[----:B------:R-:W-:Y:S01]  /*3140*/  FFMA.FTZ R98, R98, R108, R135 ;  /* 0x0000006c62627223 */ /* 0x000fe20000010087 */
[----:B------:R-:W-:Y:S01]  /*3150*/  HADD2.F32 R108, -RZ, R27.H1_H1 ;  /* 0x3000001bff6c7230 */ /* 0x000fe20000004100 */
[--C-:B------:R-:W-:Y:S02]  /*3160*/  FADD.FTZ R60, R60, -R52.reuse ;  /* 0x800000343c3c7221 */ /* 0x100fe40000010000 */
[--C-:B------:R-:W-:Y:S02]  /*3170*/  FADD.FTZ R252, R97, -R52.reuse ;  /* 0x8000003461fc7221 */ /* 0x100fe40000010000 */
[----:B------:R-:W-:-:S02]  /*3180*/  FADD.FTZ R47, R99, -R52 ;  /* 0x80000034632f7221 */ /* 0x000fc40000010000 */
[--C-:B------:R-:W-:Y:S02]  /*3190*/  FADD.FTZ R59, R101, -R52.reuse ;  /* 0x80000034653b7221 */ /* 0x100fe40000010000 */
[C---:B------:R-:W-:Y:S02]  /*31a0*/  FMUL.FTZ R100, R65.reuse, R206 ;  /* 0x000000ce41647220 */ /* 0x040fe40000410000 */
[C---:B------:R-:W-:Y:S02]  /*31b0*/  FMUL.FTZ R97, R65.reuse, R204 ;  /* 0x000000cc41617220 */ /* 0x040fe40000410000 */
[C---:B------:R-:W-:Y:S02]  /*31c0*/  FMUL.FTZ R101, R65.reuse, R208 ;  /* 0x000000d041657220 */ /* 0x040fe40000410000 */
[----:B------:R-:W-:Y:S02]  /*31d0*/  FMUL.FTZ R99, R65, R210 ;  /* 0x000000d241637220 */ /* 0x000fe40000410000 */
[----:B------:R-:W-:-:S02]  /*31e0*/  FADD.FTZ R222, R78, -R52 ;  /* 0x800000344ede7221 */ /* 0x000fc40000010000 */
[--C-:B------:R-:W-:Y:S02]  /*31f0*/  FADD.FTZ R224, R79, -R52.reuse ;  /* 0x800000344fe07221 */ /* 0x100fe40000010000 */
[--C-:B------:R-:W-:Y:S02]  /*3200*/  FADD.FTZ R189, R104, -R52.reuse ;  /* 0x8000003468bd7221 */ /* 0x100fe40000010000 */
[----:B------:R-:W-:Y:S02]  /*3210*/  FMUL.FTZ R104, R65, R60 ;  /* 0x0000003c41687220 */ /* 0x000fe40000410000 */
[----:B------:R-:W-:Y:S01]  /*3220*/  FFMA.FTZ R100, R100, R106, R133 ;  /* 0x0000006a64647223 */ /* 0x000fe20000010085 */
[----:B------:R-:W-:Y:S01]  /*3230*/  HADD2.F32 R106, -RZ, R22.H0_H0 ;  /* 0x20000016ff6a7230 */ /* 0x000fe20000004100 */
[----:B------:R-:W-:Y:S02]  /*3240*/  FADD.FTZ R246, R94, -R52 ;  /* 0x800000345ef67221 */ /* 0x000fe40000010000 */
[----:B------:R-:W-:Y:S01]  /*3250*/  FFMA.FTZ R99, R99, R108, R136 ;  /* 0x0000006c63637223 */ /* 0x000fe20000010088 */
[--C-:B------:R-:W-:Y:S01]  /*3260*/  HADD2.F32 R108, -RZ, R23.reuse.H1_H1 ;  /* 0x30000017ff6c7230 */ /* 0x100fe20000004100 */
[----:B------:R-:W-:Y:S01]  /*3270*/  FFMA.FTZ R101, R101, R107, R134 ;  /* 0x0000006b65657223 */ /* 0x000fe20000010086 */
[----:B------:R-:W-:Y:S01]  /*3280*/  HADD2.F32 R107, -RZ, R23.H0_H0 ;  /* 0x20000017ff6b7230 */ /* 0x000fe20000004100 */
[----:B------:R-:W-:Y:S01]  /*3290*/  FFMA.FTZ R97, R97, R105, R132 ;  /* 0x0000006961617223 */ /* 0x000fe20000010084 */
[----:B------:R-:W-:Y:S01]  /*32a0*/  HADD2.F32 R105, -RZ, R24.H1_H1 ;  /* 0x30000018ff697230 */ /* 0x000fe20000004100 */
[----:B------:R-:W-:-:S02]  /*32b0*/  FADD.FTZ R187, R103, -R52 ;  /* 0x8000003467bb7221 */ /* 0x000fc40000010000 */
[C---:B------:R-:W-:Y:S02]  /*32c0*/  FMUL.FTZ R94, R65.reuse, R218 ;  /* 0x000000da415e7220 */ /* 0x040fe40000410000 */
[C---:B------:R-:W-:Y:S02]  /*32d0*/  FMUL.FTZ R79, R65.reuse, R202 ;  /* 0x000000ca414f7220 */ /* 0x040fe40000410000 */
[C---:B------:R-:W-:Y:S02]  /*32e0*/  FMUL.FTZ R102, R65.reuse, R222 ;  /* 0x000000de41667220 */ /* 0x040fe40000410000 */
[----:B------:R-:W-:Y:S02]  /*32f0*/  FMUL.FTZ R103, R65, R224 ;  /* 0x000000e041677220 */ /* 0x000fe40000410000 */
[----:B------:R-:W-:Y:S01]  /*3300*/  FFMA.FTZ R88, R104, R88, R121 ;  /* 0x0000005868587223 */ /* 0x000fe20000010079 */
[----:B------:R-:W-:Y:S01]  /*3310*/  HADD2.F32 R104, -RZ, R28.H0_H0 ;  /* 0x2000001cff687230 */ /* 0x000fe20000004100 */
[----:B------:R-:W-:-:S02]  /*3320*/  FADD.FTZ R214, R73, -R52 ;  /* 0x8000003449d67221 */ /* 0x000fc40000010000 */
[----:B------:R-:W-:Y:S02]  /*3330*/  FADD.FTZ R216, R75, -R52 ;  /* 0x800000344bd87221 */ /* 0x000fe40000010000 */
        /* <DEDUP_REMOVED lines=8> */
[----:B------:R-:W-:-:S02]  /*33c0*/  FADD.FTZ R66, R66, -R52 ;  /* 0x8000003442427221 */ /* 0x000fc40000010000 */
[--C-:B------:R-:W-:Y:S02]  /*33d0*/  FADD.FTZ R234, R87, -R52.reuse ;  /* 0x8000003457ea7221 */ /* 0x100fe40000010000 */
[C---:B------:R-:W-:Y:S02]  /*33e0*/  FMUL.FTZ R67, R65.reuse, R214 ;  /* 0x000000d641437220 */ /* 0x040fe40000410000 */
[C---:B------:R-:W-:Y:S02]  /*33f0*/  FMUL.FTZ R75, R65.reuse, R216 ;  /* 0x000000d8414b7220 */ /* 0x040fe40000410000 */
[----:B------:R-:W-:Y:S02]  /*3400*/  FMUL.FTZ R87, R65, R220 ;  /* 0x000000dc41577220 */ /* 0x000fe40000410000 */
[----:B------:R-:W-:Y:S01]  /*3410*/  FFMA.FTZ R92, R92, R104, R117 ;  /* 0x000000685c5c7223 */ /* 0x000fe20000010075 */
[----:B------:R-:W-:Y:S01]  /*3420*/  HADD2.F32 R104, -RZ, R25.H0_H0 ;  /* 0x20000019ff687230 */ /* 0x000fe20000004100 */
[----:B------:R-:W-:-:S02]  /*3430*/  FADD.FTZ R250, R96, -R52 ;  /* 0x8000003460fa7221 */ /* 0x000fc40000010000 */
[----:B------:R-:W-:Y:S02]  /*3440*/  FMUL.FTZ R96, R65, R66 ;  /* 0x0000004241607220 */ /* 0x000fe40000410000 */
[----:B------:R-:W-:Y:S01]  /*3450*/  FFMA.FTZ R76, R76, R106, R139 ;  /* 0x0000006a4c4c7223 */ /* 0x000fe2000001008b */
[--C-:B------:R-:W-:Y:S01]  /*3460*/  HADD2.F32 R106, -RZ, R18.reuse.H1_H1 ;  /* 0x30000012ff6a7230 */ /* 0x100fe20000004100 */
[----:B------:R-:W-:Y:S01]  /*3470*/  FFMA.FTZ R87, R87, R108, R142 ;  /* 0x0000006c57577223 */ /* 0x000fe2000001008e */
[--C-:B------:R-:W-:Y:S01]  /*3480*/  HADD2.F32 R108, -RZ, R19.reuse.H1_H1 ;  /* 0x30000013ff6c7230 */ /* 0x100fe20000004100 */
[----:B------:R-:W-:Y:S01]  /*3490*/  FFMA.FTZ R75, R75, R107, R140 ;  /* 0x0000006b4b4b7223 */ /* 0x000fe2000001008c */
[----:B------:R-:W-:Y:S01]  /*34a0*/  HADD2.F32 R107, -RZ, R19.H0_H0 ;  /* 0x20000013ff6b7230 */ /* 0x000fe20000004100 */
[----:B------:R-:W-:Y:S01]  /*34b0*/  FFMA.FTZ R67, R67, R105, R138 ;  /* 0x0000006943437223 */ /* 0x000fe2000001008a */
[----:B------:R-:W-:Y:S01]  /*34c0*/  HADD2.F32 R105, -RZ, R18.H0_H0 ;  /* 0x20000012ff697230 */ /* 0x000fe20000004100 */
[----:B------:R-:W-:-:S02]  /*34d0*/  FADD.FTZ R64, R64, -R52 ;  /* 0x8000003440407221 */ /* 0x000fc40000010000 */
[----:B------:R-:W-:Y:S02]  /*34e0*/  FADD.FTZ R230, R83, -R52 ;  /* 0x8000003453e67221 */ /* 0x000fe40000010000 */
[C---:B------:R-:W-:Y:S02]  /*34f0*/  FMUL.FTZ R73, R65.reuse, R232 ;  /* 0x000000e841497220 */ /* 0x040fe40000410000 */
[C---:B------:R-:W-:Y:S02]  /*3500*/  FMUL.FTZ R83, R65.reuse, R234 ;  /* 0x000000ea41537220 */ /* 0x040fe40000410000 */
[----:B------:R-:W-:Y:S01]  /*3510*/  FFMA.FTZ R96, R96, R104, R127 ;  /* 0x0000006860607223 */ /* 0x000fe2000001007f */
[----:B------:R-:W-:Y:S01]  /*3520*/  HADD2.F32 R104, -RZ, R24.H0_H0 ;  /* 0x20000018ff687230 */ /* 0x000fe20000004100 */
[----:B------:R-:W-:Y:S02]  /*3530*/  FMUL.FTZ R78, R65, R64 ;  /* 0x00000040414e7220 */ /* 0x000fe40000410000 */
        /* <DEDUP_REMOVED lines=8> */
[----:B------:R-:W-:-:S02]  /*35c0*/  FMUL.FTZ R69, R65, R230 ;  /* 0x000000e641457220 */ /* 0x000fc40000410000 */
[C---:B------:R-:W-:Y:S02]  /*35d0*/  FMUL.FTZ R63, R65.reuse, R228 ;  /* 0x000000e4413f7220 */ /* 0x040fe40000410000 */
[C---:B------:R-:W-:Y:S02]  /*35e0*/  FMUL.FTZ R62, R65.reuse, R246 ;  /* 0x000000f6413e7220 */ /* 0x040fe40000410000 */
[----:B------:R-:W-:Y:S02]  /*35f0*/  FMUL.FTZ R61, R65, R248 ;  /* 0x000000f8413d7220 */ /* 0x000fe40000410000 */
[----:B------:R-:W-:-:S04]  /*3600*/  @!P1 IMAD.WIDE R40, R177, R186, c[0x0][0x1a8] ;  /* 0x00006a00b1289625 */ /* 0x000fc800078e02ba */
[----:B------:R-:W-:Y:S01]  /*3610*/  FFMA.FTZ R78, R78, R104, R125 ;  /* 0x000000684e4e7223 */ /* 0x000fe2000001007d */
[----:B------:R-:W-:Y:S01]  /*3620*/  HADD2.F32 R104, -RZ, R20.H0_H0 ;  /* 0x20000014ff687230 */ /* 0x000fe20000004100 */
[C---:B------:R-:W-:Y:S01]  /*3630*/  FMUL.FTZ R54, R65.reuse, R51 ;  /* 0x0000003341367220 */ /* 0x040fe20000410000 */
[----:B------:R0:W-:Y:S01]  /*3640*/  @!P1 STG.E [R40.64], R65 ;  /* 0x0000004128009986 */ /* 0x0001e2000c101904 */
[----:B------:R-:W-:Y:S02]  /*3650*/  FADD.FTZ R110, R110, -R52 ;  /* 0x800000346e6e7221 */ /* 0x000fe40000010000 */
[C---:B------:R-:W-:Y:S02]  /*3660*/  FMUL.FTZ R66, R65.reuse, R212 ;  /* 0x000000d441427220 */ /* 0x040fe40000410000 */
[----:B------:R-:W-:Y:S02]  /*3670*/  FMUL.FTZ R51, R65, R187 ;  /* 0x000000bb41337220 */ /* 0x000fe40000410000 */
[----:B------:R-:W-:Y:S01]  /*3680*/  FFMA.FTZ R69, R69, R106, R148 ;  /* 0x0000006a45457223 */ /* 0x000fe20000010094 */
[----:B------:R-:W-:Y:S01]  /*3690*/  HADD2.F32 R106, -RZ, R14.H1_H1 ;  /* 0x3000000eff6a7230 */ /* 0x000fe20000004100 */
[----:B------:R-:W-:-:S02]  /*36a0*/  FADD.FTZ R111, R111, -R52 ;  /* 0x800000346f6f7221 */ /* 0x000fc40000010000 */
[----:B------:R-:W-:Y:S01]  /*36b0*/  FFMA.FTZ R105, R63, R105, R146 ;  /* 0x000000693f697223 */ /* 0x000fe20000010092 */
[--C-:B------:R-:W-:Y:S01]  /*36c0*/  HADD2.F32 R63, -RZ, R13.reuse.H1_H1 ;  /* 0x3000000dff3f7230 */ /* 0x100fe20000004100 */
[----:B------:R-:W-:Y:S01]  /*36d0*/  FFMA.FTZ R187, R62, R107, R159 ;  /* 0x0000006b3ebb7223 */ /* 0x000fe2000001009f */
[----:B------:R-:W-:Y:S01]  /*36e0*/  HADD2.F32 R62, -RZ, R13.H0_H0 ;  /* 0x2000000dff3e7230 */ /* 0x000fe20000004100 */
[----:B------:R-:W-:Y:S01]  /*36f0*/  FFMA.FTZ R188, R61, R108, R160 ;  /* 0x0000006c3dbc7223 */ /* 0x000fe200000100a0 */
[----:B------:R-:W-:Y:S01]  /*3700*/  HADD2.F32 R61, -RZ, R12.H0_H0 ;  /* 0x2000000cff3d7230 */ /* 0x000fe20000004100 */
        /* <DEDUP_REMOVED lines=17> */
[----:B------:R-:W-:Y:S01]  /*3820*/  FFMA.FTZ R66, R66, R104, R137 ;  /* 0x0000006842427223 */ /* 0x000fe20000010089 */
[----:B------:R-:W-:Y:S01]  /*3830*/  HADD2.F32 R104, -RZ, R17.H0_H0 ;  /* 0x20000011ff687230 */ /* 0x000fe20000004100 */
[----:B------:R-:W-:Y:S02]  /*3840*/  FMUL.FTZ R65, R65, R111 ;  /* 0x0000006f41417220 */ /* 0x000fe40000410000 */
[----:B------:R-:W-:Y:S01]  /*3850*/  FFMA.FTZ R111, R55, R106, R158 ;  /* 0x0000006a376f7223 */ /* 0x000fe2000001009e */
[--C-:B------:R-:W-:Y:S01]  /*3860*/  HADD2.F32 R55, -RZ, R10.reuse.H1_H1 ;  /* 0x3000000aff377230 */ /* 0x100fe20000004100 */
        /* <DEDUP_REMOVED lines=11> */
[--C-:B------:R-:W-:Y:S01]  /*3920*/  HADD2.F32 R44, -RZ, R8.reuse.H0_H0 ;  /* 0x20000008ff2c7230 */ /* 0x100fe20000004100 */
        /* <DEDUP_REMOVED lines=9> */
[--C-:B------:R-:W-:Y:S01]  /*39c0*/  HADD2.F32 R47, -RZ, R6.reuse.H1_H1 ;  /* 0x30000006ff2f7230 */ /* 0x100fe20000004100 */
[----:B------:R-:W-:Y:S01]  /*39d0*/  FFMA.FTZ R190, R45, R49, R162 ;  /* 0x000000312dbe7223 */ /* 0x000fe200000100a2 */
[----:B------:R-:W-:Y:S01]  /*39e0*/  HADD2.F32 R49, -RZ, R7.H1_H1 ;  /* 0x30000007ff317230 */ /* 0x000fe20000004100 */
[----:B------:R-:W-:Y:S01]  /*39f0*/  FFMA.FTZ R201, R42, R54, R175 ;  /* 0x000000362ac97223 */ /* 0x000fe200000100af */
[--C-:B------:R-:W-:Y:S01]  /*3a00*/  HADD2.F32 R42, -RZ, R5.reuse.H0_H0 ;  /* 0x20000005ff2a7230 */ /* 0x100fe20000004100 */
[----:B------:R-:W-:Y:S01]  /*3a10*/  F2FP.PACK_AB R50, R77, R72 ;  /* 0x000000484d32723e */ /* 0x000fe200000000ff */
[----:B------:R-:W-:Y:S01]  /*3a20*/  HADD2.F32 R44, -RZ, R5.H1_H1 ;  /* 0x30000005ff2c7230 */ /* 0x000fe20000004100 */
[----:B------:R-:W-:Y:S01]  /*3a30*/  MOV R72, 0x10 ;  /* 0x0000001000487802 */ /* 0x000fe20000000f00 */
[----:B------:R-:W-:Y:S01]  /*3a40*/  FFMA.FTZ R110, R58, R64, R157 ;  /* 0x000000403a6e7223 */ /* 0x000fe2000001009d */
[----:B------:R-:W-:Y:S01]  /*3a50*/  HADD2.F32 R58, -RZ, R11.H0_H0 ;  /* 0x2000000bff3a7230 */ /* 0x000fe20000004100 */
[----:B------:R-:W-:Y:S01]  /*3a60*/  FFMA.FTZ R202, R65, R49, R176 ;  /* 0x0000003141ca7223 */ /* 0x000fe200000100b0 */
[----:B------:R-:W-:Y:S01]  /*3a70*/  HADD2.F32 R45, -RZ, R6.H0_H0 ;  /* 0x20000006ff2d7230 */ /* 0x000fe20000004100 */
[----:B------:R-:W-:Y:S01]  /*3a80*/  FFMA.FTZ R200, R43, R47, R174 ;  /* 0x0000002f2bc87223 */ /* 0x000fe200000100ae */
[----:B------:R-:W-:Y:S01]  /*3a90*/  F2FP.PACK_AB R51, R71, R68 ;  /* 0x000000444733723e */ /* 0x000fe200000000ff */
[----:B------:R-:W-:Y:S01]  /*3aa0*/  FFMA.FTZ R197, R46, R42, R171 ;  /* 0x0000002a2ec57223 */ /* 0x000fe200000100ab */
[----:B------:R-:W-:Y:S01]  /*3ab0*/  F2FP.PACK_AB R49, R81, R80 ;  /* 0x000000505131723e */ /* 0x000fe200000000ff */
[----:B------:R-:W-:Y:S01]  /*3ac0*/  FFMA.FTZ R198, R48, R44, R173 ;  /* 0x0000002c30c67223 */ /* 0x000fe200000100ad */
[----:B------:R-:W-:Y:S01]  /*3ad0*/  F2FP.PACK_AB R48, R85, R82 ;  /* 0x000000525530723e */ /* 0x000fe200000000ff */
[----:B------:R-:W-:Y:S01]  /*3ae0*/  FFMA.FTZ R194, R59, R55, R166 ;  /* 0x000000373bc27223 */ /* 0x000fe200000100a6 */
[--C-:B------:R-:W-:Y:S01]  /*3af0*/  HADD2.F32 R42, -RZ, R4.reuse.H0_H0 ;  /* 0x20000004ff2a7230 */ /* 0x100fe20000004100 */
[----:B------:R-:W-:Y:S01]  /*3b00*/  IMAD.WIDE.U32 R60, R181, R72, c[0x0][0x208] ;  /* 0x00008200b53c7625 */ /* 0x000fe200078e0048 */
[----:B------:R-:W-:Y:S01]  /*3b10*/  HADD2.F32 R43, -RZ, R4.H1_H1 ;  /* 0x30000004ff2b7230 */ /* 0x000fe20000004100 */
[----:B------:R-:W-:-:S02]  /*3b20*/  F2FP.PACK_AB R55, R89, R86 ;  /* 0x000000565937723e */ /* 0x000fc400000000ff */
[----:B------:R-:W-:Y:S01]  /*3b30*/  F2FP.PACK_AB R54, R91, R88 ;  /* 0x000000585b36723e */ /* 0x000fe200000000ff */
[----:B------:R-:W-:Y:S01]  /*3b40*/  IMAD.WIDE.U32 R62, R182, R72, c[0x0][0x208] ;  /* 0x00008200b63e7625 */ /* 0x000fe200078e0048 */
[----:B------:R-:W-:Y:S01]  /*3b50*/  F2FP.PACK_AB R53, R93, R90 ;  /* 0x0000005a5d35723e */ /* 0x000fe200000000ff */
[----:B------:R0:W-:Y:S01]  /*3b60*/  STG.E.128 [R60.64], R48 ;  /* 0x000000303c007986 */ /* 0x0001e2000c101d04 */
[----:B------:R-:W-:Y:S01]  /*3b70*/  F2FP.PACK_AB R52, R95, R92 ;  /* 0x0000005c5f34723e */ /* 0x000fe200000000ff */
[----:B------:R-:W-:Y:S01]  /*3b80*/  FFMA.FTZ R195, R56, R58, R167 ;  /* 0x0000003a38c37223 */ /* 0x000fe200000100a7 */
[----:B------:R-:W-:Y:S01]  /*3b90*/  F2FP.PACK_AB R59, R99, R98 ;  /* 0x00000062633b723e */ /* 0x000fe200000000ff */
[----:B------:R-:W-:Y:S01]  /*3ba0*/  FFMA.FTZ R199, R57, R45, R172 ;  /* 0x0000002d39c77223 */ /* 0x000fe200000100ac */
        /* <DEDUP_REMOVED lines=9> */
[----:B------:R2:W-:Y:S01]  /*3c40*/  STG.E.128 [R64.64], R56 ;  /* 0x0000003840007986 */ /* 0x0005e2000c101d04 */
[----:B------:R-:W-:Y:S01]  /*3c50*/  F2FP.PACK_AB R41, R75, R76 ;  /* 0x0000004c4b29723e */ /* 0x000fe200000000ff */
[----:B------:R-:W-:Y:S01]  /*3c60*/  IMAD.WIDE.U32 R180, R180, R72, c[0x0][0x208] ;  /* 0x00008200b4b47625 */ /* 0x000fe200078e0048 */
[----:B------:R-:W-:-:S02]  /*3c70*/  F2FP.PACK_AB R40, R67, R66 ;  /* 0x000000424328723e */ /* 0x000fc400000000ff */
[----:B------:R-:W-:Y:S01]  /*3c80*/  F2FP.PACK_AB R47, R83, R84 ;  /* 0x00000054532f723e */ /* 0x000fe200000000ff */
[----:B0-----:R-:W-:Y:S01]  /*3c90*/  IMAD.WIDE.U32 R60, R178, R72, c[0x0][0x208] ;  /* 0x00008200b23c7625 */ /* 0x001fe200078e0048 */
[----:B------:R-:W-:Y:S02]  /*3ca0*/  F2FP.PACK_AB R46, R73, R74 ;  /* 0x0000004a492e723e */ /* 0x000fe400000000ff */
[----:B------:R-:W-:Y:S01]  /*3cb0*/  F2FP.PACK_AB R45, R69, R70 ;  /* 0x00000046452d723e */ /* 0x000fe200000000ff */
[----:B------:R-:W-:Y:S01]  /*3cc0*/  IMAD.WIDE.U32 R66, R185, R72, c[0x0][0x208] ;  /* 0x00008200b9427625 */ /* 0x000fe200078e0048 */
[----:B------:R-:W-:Y:S01]  /*3cd0*/  F2FP.PACK_AB R44, R105, R104 ;  /* 0x00000068692c723e */ /* 0x000fe200000000ff */
[----:B------:R0:W-:Y:S01]  /*3ce0*/  STG.E.128 [R60.64], R40 ;  /* 0x000000283c007986 */ /* 0x0001e2000c101d04 */
[----:B------:R-:W-:Y:S01]  /*3cf0*/  F2FP.PACK_AB R51, R188, R187 ;  /* 0x000000bbbc33723e */ /* 0x000fe200000000ff */
[----:B-1----:R-:W-:Y:S01]  /*3d00*/  IMAD.WIDE.U32 R62, R179, R72, c[0x0][0x208] ;  /* 0x00008200b33e7625 */ /* 0x002fe200078e0048 */
[----:B------:R-:W-:-:S02]  /*3d10*/  F2FP.PACK_AB R50, R111, R110 ;  /* 0x0000006e6f32723e */ /* 0x000fc400000000ff */
[----:B------:R-:W-:Y:S01]  /*3d20*/  F2FP.PACK_AB R49, R109, R108 ;  /* 0x0000006c6d31723e */ /* 0x000fe200000000ff */
[----:B--2---:R-:W-:Y:S01]  /*3d30*/  IMAD.WIDE.U32 R64, R183, R72, c[0x0][0x208] ;  /* 0x00008200b7407625 */ /* 0x004fe200078e0048 */
[----:B------:R-:W-:Y:S01]  /*3d40*/  F2FP.PACK_AB R48, R107, R106 ;  /* 0x0000006a6b30723e */ /* 0x000fe200000000ff */
[----:B------:R0:W-:Y:S01]  /*3d50*/  STG.E.128 [R62.64], R44 ;  /* 0x0000002c3e007986 */ /* 0x0001e2000c101d04 */
[----:B------:R-:W-:Y:S01]  /*3d60*/  F2FP.PACK_AB R55, R196, R195 ;  /* 0x000000c3c437723e */ /* 0x000fe200000000ff */
[----:B------:R-:W-:Y:S01]  /*3d70*/  IMAD R177, R186, c[0x0][0x160], R177 ;  /* 0x00005800bab17a24 */ /* 0x000fe200078e02b1 */
[----:B------:R-:W-:Y:S01]  /*3d80*/  F2FP.PACK_AB R54, R194, R193 ;  /* 0x000000c1c236723e */ /* 0x000fe200000000ff */
[----:B------:R0:W-:Y:S01]  /*3d90*/  STG.E.128 [R180.64], R48 ;  /* 0x00000030b4007986 */ /* 0x0001e2000c101d04 */
[----:B------:R-:W-:Y:S02]  /*3da0*/  F2FP.PACK_AB R53, R192, R191 ;  /* 0x000000bfc035723e */ /* 0x000fe400000000ff */
[----:B------:R-:W-:-:S02]  /*3db0*/  F2FP.PACK_AB R52, R190, R189 ;  /* 0x000000bdbe34723e */ /* 0x000fc400000000ff */
[----:B------:R-:W-:Y:S02]  /*3dc0*/  F2FP.PACK_AB R59, R202, R201 ;  /* 0x000000c9ca3b723e */ /* 0x000fe400000000ff */
[----:B------:R-:W-:Y:S01]  /*3dd0*/  F2FP.PACK_AB R58, R200, R199 ;  /* 0x000000c7c83a723e */ /* 0x000fe200000000ff */
[----:B------:R0:W-:Y:S01]  /*3de0*/  STG.E.128 [R64.64], R52 ;  /* 0x0000003440007986 */ /* 0x0001e2000c101d04 */
[----:B------:R-:W-:Y:S02]  /*3df0*/  F2FP.PACK_AB R57, R198, R197 ;  /* 0x000000c5c639723e */ /* 0x000fe400000000ff */
[----:B------:R-:W-:Y:S02]  /*3e00*/  F2FP.PACK_AB R56, R71, R68 ;  /* 0x000000444738723e */ /* 0x000fe400000000ff */
[----:B------:R-:W-:-:S03]  /*3e10*/  ISETP.GE.AND P0, PT, R177, c[0x0][0x164], PT ;  /* 0x00005900b1007a0c */ /* 0x000fc60003f06270 */
[----:B------:R0:W-:Y:S10]  /*3e20*/  STG.E.128 [R66.64], R56 ;  /* 0x0000003842007986 */ /* 0x0001f4000c101d04 */
[----:B0-----:R-:W-:Y:S01]  /*3e30*/  @P0 CALL.REL.NOINC `(.L_x_34715) ;  /* 0x0000001000000944 */ /* 0x001fe20003c00000 */
[----:B------:R-:W-:Y:S05]  /*3e40*/  BRA `(.L_x_34716) ;  /* 0xffffc8c000007947 */ /* 0x000fea000383ffff */
.L_x_34715:
[----:B------:R-:W-:Y:S05]  /*3e50*/  EXIT ;  /* 0x000000000000794d */ /* 0x000fea0003800000 */
.L_x_34713:
[----:B0-----:R-:W-:Y:S02]  /*3e60*/  MOV R55, 0x1 ;  /* 0x0000000100377802 */ /* 0x001fe40000000f00 */
[----:B------:R-:W-:-:S02]  /*3e70*/  MOV R52, 0x1f ;  /* 0x0000001f00347802 */ /* 0x000fc40000000f00 */
[----:B------:R-:W-:Y:S02]  /*3e80*/  MOV R53, 0xffffffff ;  /* 0xffffffff00357802 */ /* 0x000fe40000000f00 */
[----:B------:R-:W-:Y:S02]  /*3e90*/  MOV R48, 0x3eb0 ;  /* 0x00003eb000307802 */ /* 0x000fe40000000f00 */
[----:B------:R-:W-:Y:S05]  /*3ea0*/  CALL.REL.NOINC `($__internal_97_$__cuda_sm70_shflsync_bfly_p) ;  /* 0x00000ba000007944 */ /* 0x000fea0003c00000 */
[----:B-1----:R-:W-:Y:S01]  /*3eb0*/  MOV R48, R55 ;  /* 0x0000003700307202 */ /* 0x002fe20000000f00 */
[----:B0-----:R-:W-:Y:S05]  /*3ec0*/  BRA `(.L_x_34717) ;  /* 0xffffe21000007947 */ /* 0x001fea000383ffff */
.L_x_34714:
[----:B------:R-:W-:Y:S01]  /*3ed0*/  HFMA2.MMA R55, -RZ, RZ, 0, 1.1920928955078125e-07 ;  /* 0x00000002ff377435 */ /* 0x000fe200000001ff */
[----:B0-----:R-:W-:Y:S02]  /*3ee0*/  MOV R50, R54 ;  /* 0x0000003600327202 */ /* 0x001fe40000000f00 */
[----:B------:R-:W-:Y:S02]  /*3ef0*/  MOV R52, 0x1f ;  /* 0x0000001f00347802 */ /* 0x000fe40000000f00 */
[----:B------:R-:W-:Y:S02]  /*3f00*/  MOV R53, 0xffffffff ;  /* 0xffffffff00357802 */ /* 0x000fe40000000f00 */
[----:B------:R-:W-:-:S02]  /*3f10*/  MOV R48, 0x3f30 ;  /* 0x00003f3000307802 */ /* 0x000fc40000000f00 */
[----:B------:R-:W-:Y:S05]  /*3f20*/  CALL.REL.NOINC `($__internal_97_$__cuda_sm70_shflsync_bfly_p) ;  /* 0x00000b2000007944 */ /* 0x000fea0003c00000 */
[----:B01----:R-:W-:Y:S01]  /*3f30*/  FADD.FTZ R50, R54, R55 ;  /* 0x0000003736327221 */ /* 0x003fe20000010000 */
[----:B------:R-:W-:Y:S01]  /*3f40*/  HFMA2.MMA R55, -RZ, RZ, 0, 2.384185791015625e-07 ;  /* 0x00000004ff377435 */ /* 0x000fe200000001ff */
[----:B------:R-:W-:-:S02]  /*3f50*/  MOV R52, 0x1f ;  /* 0x0000001f00347802 */ /* 0x000fc40000000f00 */
[----:B------:R-:W-:Y:S02]  /*3f60*/  MOV R53, 0xffffffff ;  /* 0xffffffff00357802 */ /* 0x000fe40000000f00 */
[----:B------:R-:W-:Y:S02]  /*3f70*/  MOV R48, 0x3f90 ;  /* 0x00003f9000307802 */ /* 0x000fe40000000f00 */
[----:B------:R-:W-:Y:S05]  /*3f80*/  CALL.REL.NOINC `($__internal_97_$__cuda_sm70_shflsync_bfly_p) ;  /* 0x00000ac000007944 */ /* 0x000fea0003c00000 */
[----:B01----:R-:W-:Y:S01]  /*3f90*/  FADD.FTZ R50, R50, R55 ;  /* 0x0000003732327221 */ /* 0x003fe20000010000 */
[----:B------:R-:W-:Y:S01]  /*3fa0*/  HFMA2.MMA R55, -RZ, RZ, 0, 4.76837158203125e-07 ;  /* 0x00000008ff377435 */ /* 0x000fe200000001ff */
[----:B------:R-:W-:Y:S02]  /*3fb0*/  MOV R52, 0x1f ;  /* 0x0000001f00347802 */ /* 0x000fe40000000f00 */
[----:B------:R-:W-:Y:S02]  /*3fc0*/  MOV R53, 0xffffffff ;  /* 0xffffffff00357802 */ /* 0x000fe40000000f00 */
[----:B------:R-:W-:Y:S02]  /*3fd0*/  MOV R48, 0x3ff0 ;  /* 0x00003ff000307802 */ /* 0x000fe40000000f00 */
[----:B------:R-:W-:Y:S05]  /*3fe0*/  CALL.REL.NOINC `($__internal_97_$__cuda_sm70_shflsync_bfly_p) ;  /* 0x00000a6000007944 */ /* 0x000fea0003c00000 */
[----:B01----:R-:W-:Y:S01]  /*3ff0*/  FADD.FTZ R50, R50, R55 ;  /* 0x0000003732327221 */ /* 0x003fe20000010000 */
[----:B------:R-:W-:Y:S01]  /*4000*/  HFMA2.MMA R55, -RZ, RZ, 0, 9.5367431640625e-07 ;  /* 0x00000010ff377435 */ /* 0x000fe200000001ff */
[----:B------:R-:W-:-:S02]  /*4010*/  MOV R52, 0x1f ;  /* 0x0000001f00347802 */ /* 0x000fc40000000f00 */
[----:B------:R-:W-:Y:S02]  /*4020*/  MOV R53, 0xffffffff ;  /* 0xffffffff00357802 */ /* 0x000fe40000000f00 */
[----:B------:R-:W-:Y:S02]  /*4030*/  MOV R48, 0x4050 ;  /* 0x0000405000307802 */ /* 0x000fe40000000f00 */
[----:B------:R-:W-:Y:S05]  /*4040*/  CALL.REL.NOINC `($__internal_97_$__cuda_sm70_shflsync_bfly_p) ;  /* 0x00000a0000007944 */ /* 0x000fea0003c00000 */
        /* <DEDUP_REMOVED lines=134> */
[----:B------:R-:W-:Y:S05]  /*48b0*/  CALL.REL.NOINC `($__internal_97_$__cuda_sm70_shflsync_bfly_p) ;  /* 0x0000019000007944 */ /* 0x000fea0003c00000 */
[----:B01----:R-:W-:Y:S01]  /*48c0*/  FADD.FTZ R50, R50, R55 ;  /* 0x0000003732327221 */ /* 0x003fe20000010000 */
[----:B------:R-:W-:Y:S01]  /*48d0*/  HFMA2.MMA R55, -RZ, RZ, 0, 1.1920928955078125e-07 ;  /* 0x00000002ff377435 */ /* 0x000fe200000001ff */
[----:B------:R-:W-:Y:S02]  /*48e0*/  MOV R52, 0x1f ;  /* 0x0000001f00347802 */ /* 0x000fe40000000f00 */
[----:B------:R-:W-:Y:S02]  /*48f0*/  MOV R53, 0xffffffff ;  /* 0xffffffff00357802 */ /* 0x000fe40000000f00 */
[----:B------:R-:W-:Y:S02]  /*4900*/  MOV R48, 0x4920 ;  /* 0x0000492000307802 */ /* 0x000fe40000000f00 */
[----:B------:R-:W-:Y:S05]  /*4910*/  CALL.REL.NOINC `($__internal_97_$__cuda_sm70_shflsync_bfly_p) ;  /* 0x0000013000007944 */ /* 0x000fea0003c00000 */
[----:B01----:R-:W-:Y:S01]  /*4920*/  FADD.FTZ R50, R50, R55 ;  /* 0x0000003732327221 */ /* 0x003fe20000010000 */
[----:B------:R-:W-:Y:S01]  /*4930*/  HFMA2.MMA R55, -RZ, RZ, 0, 2.384185791015625e-07 ;  /* 0x00000004ff377435 */ /* 0x000fe200000001ff */
[----:B------:R-:W-:Y:S02]  /*4940*/  MOV R52, 0x1f ;  /* 0x0000001f00347802 */ /* 0x000fe40000000f00 */
[----:B------:R-:W-:-:S02]  /*4950*/  MOV R53, 0xffffffff ;  /* 0xffffffff00357802 */ /* 0x000fc40000000f00 */
        /* <DEDUP_REMOVED lines=10> */
[----:B------:R-:W-:Y:S02]  /*4a00*/  MOV R52, 0x1f ;  /* 0x0000001f00347802 */ /* 0x000fe40000000f00 */
[----:B------:R-:W-:-:S02]  /*4a10*/  MOV R53, 0xffffffff ;  /* 0xffffffff00357802 */ /* 0x000fc40000000f00 */
[----:B------:R-:W-:Y:S02]  /*4a20*/  MOV R48, 0x4a40 ;  /* 0x00004a4000307802 */ /* 0x000fe40000000f00 */
[----:B------:R-:W-:Y:S05]  /*4a30*/  CALL.REL.NOINC `($__internal_97_$__cuda_sm70_shflsync_bfly_p) ;  /* 0x0000001000007944 */ /* 0x000fea0003c00000 */
[----:B01----:R-:W-:Y:S05]  /*4a40*/  BRA `(.L_x_34718) ;  /* 0xffffdfd000007947 */ /* 0x003fea000383ffff */
        .weak           $__internal_97_$__cuda_sm70_shflsync_bfly_p
        .type           $__internal_97_$__cuda_sm70_shflsync_bfly_p,@function
        .size           $__internal_97_$__cuda_sm70_shflsync_bfly_p,(.L_x_57137 - $__internal_97_$__cuda_sm70_shflsync_bfly_p)
$__internal_97_$__cuda_sm70_shflsync_bfly_p:
[----:B------:R-:W-:Y:S01]  /*4a50*/  HFMA2.MMA R49, -RZ, RZ, 0, 0 ;  /* 0x00000000ff317435 */ /* 0x000fe200000001ff */
[----:B------:R-:W-:Y:S04]  /*4a60*/  WARPSYNC R53 ;  /* 0x0000003500007348 */ /* 0x000fe80003800000 */
[----:B------:R0:W1:Y:S01]  /*4a70*/  SHFL.BFLY PT, R55, R50, R55, R52 ;  /* 0x0c00003732377389 */ /* 0x00006200000e0034 */
[----:B------:R-:W-:Y:S05]  /*4a80*/  RET.REL.NODEC R48 `(_ZN10layer_norm13ln_fwd_kernelINS_13Kernel_traitsI6__halfS2_fS2_fjLj2048ELj1ELj4ELj1ELj16ENS_18Kernel_traits_baseILj2048ES2_S2_fS2_fjLj128EEEEELb0ELb0ELb0ELb1EEEvNS_9FwdParamsE) ;  /* 0xffffb57030007950 */ /* 0x000fea0003c3ffff */
.L_x_34719:
        /* <DEDUP_REMOVED lines=15> */
.L_x_57137:


//--------------------- .text._ZN10layer_norm13ln_fwd_kernelINS_13Kernel_traitsI6__halfS2_fS2_fjLj2048ELj1ELj4ELj1ELj16ENS_18Kernel_traits_baseILj2048ES2_S2_fS2_fjLj128EEEEELb0ELb0ELb1ELb0EEEvNS_9FwdParamsE --------------------------
	.section	.text._ZN10layer_norm13ln_fwd_kernelINS_13Kernel_traitsI6__halfS2_fS2_fjLj2048ELj1ELj4ELj1ELj16ENS_18Kernel_traits_baseILj2048ES2_S2_fS2_fjLj128EEEEELb0ELb0ELb1ELb0EEEvNS_9FwdParamsE,"ax",@progbits
	.sectioninfo	@"SHI_REGISTERS=229"
	.align	128
        .global         _ZN10layer_norm13ln_fwd_kernelINS_13Kernel_traitsI6__halfS2_fS2_fjLj2048ELj1ELj4ELj1ELj16ENS_18Kernel_traits_baseILj2048ES2_S2_fS2_fjLj128EEEEELb0ELb0ELb1ELb0EEEvNS_9FwdParamsE
        .type           _ZN10layer_norm13ln_fwd_kernelINS_13Kernel_traitsI6__halfS2_fS2_fjLj2048ELj1ELj4ELj1ELj16ENS_18Kernel_traits_baseILj2048ES2_S2_fS2_fjLj128EEEEELb0ELb0ELb1ELb0EEEvNS_9FwdParamsE,@function
        .size           _ZN10layer_norm13ln_fwd_kernelINS_13Kernel_traitsI6__halfS2_fS2_fjLj2048ELj1ELj4ELj1ELj16ENS_18Kernel_traits_baseILj2048ES2_S2_fS2_fjLj128EEEEELb0ELb0ELb1ELb0EEEvNS_9FwdParamsE,(.L_x_57138 - _ZN10layer_norm13ln_fwd_kernelINS_13Kernel_traitsI6__halfS2_fS2_fjLj2048ELj1ELj4ELj1ELj16ENS_18Kernel_traits_baseILj2048ES2_S2_fS2_fjLj128EEEEELb0ELb0ELb1ELb0EEEvNS_9FwdParamsE)
        .other          _ZN10layer_norm13ln_fwd_kernelINS_13Kernel_traitsI6__halfS2_fS2_fjLj2048ELj1ELj4ELj1ELj16ENS_18Kernel_traits_baseILj2048ES2_S2_fS2_fjLj128EEEEELb0ELb0ELb1ELb0EEEvNS_9FwdParamsE,@"STO_CUDA_ENTRY STV_DEFAULT"
_ZN10layer_norm13ln_fwd_kernelINS_13Kernel_traitsI6__halfS2_fS2_fjLj2048ELj1ELj4ELj1ELj16ENS_18Kernel_traits_baseILj2048ES2_S2_fS2_fjLj128EEEEELb0ELb0ELb1ELb0EEEvNS_9FwdParamsE:
.text._ZN10layer_norm13ln_fwd_kernelINS_13Kernel_traitsI6__halfS2_fS2_fjLj2048ELj1ELj4ELj1ELj16ENS_18Kernel_traits_baseILj2048ES2_S2_fS2_fjLj128EEEEELb0ELb0ELb1ELb0EEEvNS_9FwdParamsE:
        /* <DEDUP_REMOVED lines=36> */
.L_x_34721:
[----:B01----:R-:W-:Y:S05]  /*0240*/  BSYNC B0 ;  /* 0x0000000000007941 */ /* 0x003fea0003800000 */
.L_x_34720:
        /* <DEDUP_REMOVED lines=13> */
.L_x_34723:
[----:B0-----:R-:W-:Y:S05]  /*0320*/  BSYNC B0 ;  /* 0x0000000000007941 */ /* 0x001fea0003800000 */
.L_x_34722:
        /* <DEDUP_REMOVED lines=13> */
.L_x_34725:
[----:B0-----:R-:W-:Y:S05]  /*0400*/  BSYNC B0 ;  /* 0x0000000000007941 */ /* 0x001fea0003800000 */
.L_x_34724:
        /* <DEDUP_REMOVED lines=13> */
.L_x_34727:
[----:B0-----:R-:W-:Y:S05]  /*04e0*/  BSYNC B0 ;  /* 0x0000000000007941 */ /* 0x001fea0003800000 */
.L_x_34726:
        /* <DEDUP_REMOVED lines=13> */
.L_x_34729:
[----:B0-----:R-:W-:Y:S05]  /*05c0*/  BSYNC B0 ;  /* 0x0000000000007941 */ /* 0x001fea0003800000 */
.L_x_34728:
        /* <DEDUP_REMOVED lines=16> */
.L_x_34731:
[----:B0-----:R-:W-:Y:S05]  /*06d0*/  BSYNC B0 ;  /* 0x0000000000007941 */ /* 0x001fea0003800000 */
.L_x_34730:
        /* <DEDUP_REMOVED lines=18> */
.L_x_34733:
[----:B0-----:R-:W-:Y:S05]  /*0800*/  BSYNC B0 ;  /* 0x0000000000007941 */ /* 0x001fea0003800000 */
.L_x_34732:
        /* <DEDUP_REMOVED lines=15> */
.L_x_34735:
[----:B0-----:R-:W-:Y:S05]  /*0900*/  BSYNC B0 ;  /* 0x0000000000007941 */ /* 0x001fea0003800000 */
.L_x_34734:
        /* <DEDUP_REMOVED lines=131> */
.L_x_34899:
        /* <DEDUP_REMOVED lines=57> */
[----:B0----5:R-:W-:-:S05]  /*14d0*/  HADD2.F32 R48, -RZ, R60.H0_H0 ;  /* 0x2000003cff307230 */ /* 0x021fca0000004100 */
[----:B------:R-:W-:-:S04]  /*14e0*/  FMUL.FTZ R48, R48, c[0x0][0x1ec] ;  /* 0x00007b0030307a20 */ /* 0x000fc80000410000 */
[----:B------:R-:W-:Y:S02]  /*14f0*/  @P2 FADD.FTZ R48, R44, R48 ;  /* 0x000000302c302221 */ /* 0x000fe40000010000 */
.L_x_34739:
[----:B0-----:R-:W-:Y:S05]  /*1500*/  BSYNC B1 ;  /* 0x0000000000017941 */ /* 0x001fea0003800000 */
.L_x_34738:
[----:B------:R-:W-:Y:S01]  /*1510*/  BSSY B1, `(.L_x_34740) ;  /* 0x0000005000017945 */ /* 0x000fe20003800000 */
[----:B------:R-:W-:Y:S05]  /*1520*/  @!P3 BRA `(.L_x_34741) ;  /* 0x000000300000b947 */ /* 0x000fea0003800000 */
[----:B-----5:R-:W-:-:S05]  /*1530*/  HADD2.F32 R49, -RZ, R60.H1_H1 ;  /* 0x3000003cff317230 */ /* 0x020fca0000004100 */
[----:B------:R-:W-:-:S04]  /*1540*/  FMUL.FTZ R49, R49, c[0x0][0x1ec] ;  /* 0x00007b0031317a20 */ /* 0x000fc80000410000 */
[----:B------:R-:W-:Y:S02]  /*1550*/  @P2 FADD.FTZ R49, R45, R49 ;  /* 0x000000312d312221 */ /* 0x000fe40000010000 */
.L_x_34741:
[----:B------:R-:W-:Y:S05]  /*1560*/  BSYNC B1 ;  /* 0x0000000000017941 */ /* 0x000fea0003800000 */
.L_x_34740:
[----:B------:R-:W-:Y:S01]  /*1570*/  BSSY B1, `(.L_x_34742) ;  /* 0x0000005000017945 */ /* 0x000fe20003800000 */
[----:B------:R-:W-:Y:S05]  /*1580*/  @!P3 BRA `(.L_x_34743) ;  /* 0x000000300000b947 */ /* 0x000fea0003800000 */
[----:B-----5:R-:W-:-:S05]  /*1590*/  HADD2.F32 R50, -RZ, R61.H0_H0 ;  /* 0x2000003dff327230 */ /* 0x020fca0000004100 */
[----:B------:R-:W-:-:S04]  /*15a0*/  FMUL.FTZ R50, R50, c[0x0][0x1ec] ;  /* 0x00007b0032327a20 */ /* 0x000fc80000410000 */
[----:B------:R-:W-:Y:S02]  /*15b0*/  @P2 FADD.FTZ R50, R46, R50 ;  /* 0x000000322e322221 */ /* 0x000fe40000010000 */
.L_x_34743:
[----:B------:R-:W-:Y:S05]  /*15c0*/  BSYNC B1 ;  /* 0x0000000000017941 */ /* 0x000fea0003800000 */
.L_x_34742:
[----:B------:R-:W-:Y:S01]  /*15d0*/  BSSY B1, `(.L_x_34744) ;  /* 0x0000005000017945 */ /* 0x000fe20003800000 */
[----:B------:R-:W-:Y:S05]  /*15e0*/  @!P3 BRA `(.L_x_34745) ;  /* 0x000000300000b947 */ /* 0x000fea0003800000 */
[----:B-----5:R-:W-:-:S05]  /*15f0*/  HADD2.F32 R51, -RZ, R61.H1_H1 ;  /* 0x3000003dff337230 */ /* 0x020fca0000004100 */
[----:B------:R-:W-:-:S04]  /*1600*/  FMUL.FTZ R51, R51, c[0x0][0x1ec] ;  /* 0x00007b0033337a20 */ /* 0x000fc80000410000 */
[----:B------:R-:W-:Y:S02]  /*1610*/  @P2 FADD.FTZ R51, R47, R51 ;  /* 0x000000332f332221 */ /* 0x000fe40000010000 */
.L_x_34745:
[----:B------:R-:W-:Y:S05]  /*1620*/  BSYNC B1 ;  /* 0x0000000000017941 */ /* 0x000fea0003800000 */
.L_x_34744:
[----:B------:R-:W-:Y:S01]  /*1630*/  BSSY B1, `(.L_x_34746) ;  /* 0x0000005000017945 */ /* 0x000fe20003800000 */
[----:B------:R-:W-:Y:S05]  /*1640*/  @!P3 BRA `(.L_x_34747) ;  /* 0x000000300000b947 */ /* 0x000fea0003800000 */
[----:B-----5:R-:W-:-:S05]  /*1650*/  HADD2.F32 R56, -RZ, R62.H0_H0 ;  /* 0x2000003eff387230 */ /* 0x020fca0000004100 */
[----:B------:R-:W-:-:S04]  /*1660*/  FMUL.FTZ R56, R56, c[0x0][0x1ec] ;  /* 0x00007b0038387a20 */ /* 0x000fc80000410000 */
[----:B------:R-:W-:Y:S02]  /*1670*/  @P2 FADD.FTZ R56, R52, R56 ;  /* 0x0000003834382221 */ /* 0x000fe40000010000 */
.L_x_34747:
[----:B------:R-:W-:Y:S05]  /*1680*/  BSYNC B1 ;  /* 0x0000000000017941 */ /* 0x000fea0003800000 */
.L_x_34746:
[----:B------:R-:W-:Y:S01]  /*1690*/  BSSY B1, `(.L_x_34748) ;  /* 0x0000005000017945 */ /* 0x000fe20003800000 */
[----:B------:R-:W-:Y:S05]  /*16a0*/  @!P3 BRA `(.L_x_34749) ;  /* 0x000000300000b947 */ /* 0x000fea0003800000 */
[----:B-----5:R-:W-:-:S05]  /*16b0*/  HADD2.F32 R57, -RZ, R62.H1_H1 ;  /* 0x3000003eff397230 */ /* 0x020fca0000004100 */
[----:B------:R-:W-:-:S04]  /*16c0*/  FMUL.FTZ R57, R57, c[0x0][0x1ec] ;  /* 0x00007b0039397a20 */ /* 0x000fc80000410000 */
[----:B------:R-:W-:Y:S02]  /*16d0*/  @P2 FADD.FTZ R57, R53, R57 ;  /* 0x0000003935392221 */ /* 0x000fe40000010000 */
.L_x_34749:
[----:B------:R-:W-:Y:S05]  /*16e0*/  BSYNC B1 ;  /* 0x0000000000017941 */ /* 0x000fea0003800000 */
.L_x_34748:
[----:B------:R-:W-:Y:S01]  /*16f0*/  BSSY B1, `(.L_x_34750) ;  /* 0x0000005000017945 */ /* 0x000fe20003800000 */
[----:B------:R-:W-:Y:S05]  /*1700*/  @!P3 BRA `(.L_x_34751) ;  /* 0x000000300000b947 */ /* 0x000fea0003800000 */
[----:B-----5:R-:W-:-:S05]  /*1710*/  HADD2.F32 R58, -RZ, R63.H0_H0 ;  /* 0x2000003fff3a7230 */ /* 0x020fca0000004100 */
[----:B------:R-:W-:-:S04]  /*1720*/  FMUL.FTZ R58, R58, c[0x0][0x1ec] ;  /* 0x00007b003a3a7a20 */ /* 0x000fc80000410000 */
[----:B------:R-:W-:Y:S02]  /*1730*/  @P2 FADD.FTZ R58, R54, R58 ;  /* 0x0000003a363a2221 */ /* 0x000fe40000010000 */
.L_x_34751:
[----:B------:R-:W-:Y:S05]  /*1740*/  BSYNC B1 ;  /* 0x0000000000017941 */ /* 0x000fea0003800000 */
.L_x_34750:
[----:B------:R-:W-:Y:S01]  /*1750*/  BSSY B1, `(.L_x_34752) ;  /* 0x0000005000017945 */ /* 0x000fe20003800000 */
[----:B------:R-:W-:Y:S05]  /*1760*/  @!P3 BRA `(.L_x_34753) ;  /* 0x000000300000b947 */ /* 0x000fea0003800000 */
[----:B-----5:R-:W-:-:S05]  /*1770*/  HADD2.F32 R59, -RZ, R63.H1_H1 ;  /* 0x3000003fff3b7230 */ /* 0x020fca0000004100 */
[----:B------:R-:W-:-:S04]  /*1780*/  FMUL.FTZ R59, R59, c[0x0][0x1ec] ;  /* 0x00007b003b3b7a20 */ /* 0x000fc80000410000 */
[----:B------:R-:W-:Y:S02]  /*1790*/  @P2 FADD.FTZ R59, R55, R59 ;  /* 0x0000003b373b2221 */ /* 0x000fe40000010000 */
.L_x_34753:
[----:B------:R-:W-:Y:S05]  /*17a0*/  BSYNC B1 ;  /* 0x0000000000017941 */ /* 0x000fea0003800000 */
.L_x_34752:
[----:B------:R-:W-:Y:S01]  /*17b0*/  HFMA2.MMA R121, -RZ, RZ, 0, 1.9073486328125e-06 ;  /* 0x00000020ff797435 */ /* 0x000fe200000001ff */
[----:B------:R-:W-:-:S09]  /*17c0*/  IADD3 R123, R123, 0x20, RZ ;  /* 0x000000207b7b7810 */ /* 0x000fd20007ffe0ff */
[C---:B------:R-:W-:Y:S01]  /*17d0*/  IMAD.WIDE.U32 R120, R214.reuse, R121, c[0x0][0x188] ;  /* 0x00006200d6787625 */ /* 0x040fe200078e0079 */
[----:B------:R-:W-:-:S04]  /*17e0*/  IADD3 R214, R214, 0x20, RZ ;  /* 0x00000020d6d67810 */ /* 0x000fc80007ffe0ff */
[----:B------:R0:W-:Y:S04]  /*17f0*/  STG.E.128 [R120.64], R48 ;  /* 0x0000003078007986 */ /* 0x0001e8000c101d04 */
[----:B------:R0:W-:Y:S02]  /*1800*/  STG.E.128 [R120.64+0x10], R56 ;  /* 0x0000103878007986 */ /* 0x0001e4000c101d04 */
.L_x_34737:
[----:B-1----:R-:W-:Y:S05]  /*1810*/  BSYNC B0 ;  /* 0x0000000000007941 */ /* 0x002fea0003800000 */
.L_x_34736:
        /* <DEDUP_REMOVED lines=42> */
.L_x_34757:
[----:B0-----:R-:W-:Y:S05]  /*1ac0*/  BSYNC B1 ;  /* 0x0000000000017941 */ /* 0x001fea0003800000 */
.L_x_34756:
[----:B------:R-:W-:Y:S01]  /*1ad0*/  BSSY B1, `(.L_x_34758) ;  /* 0x0000005000017945 */ /* 0x000fe20003800000 */
[----:B------:R-:W-:Y:S05]  /*1ae0*/  @!P3 BRA `(.L_x_34759) ;  /* 0x000000300000b947 */ /* 0x000fea0003800000 */
[----:B-----5:R-:W-:-:S05]  /*1af0*/  HADD2.F32 R65, -RZ, R60.H1_H1 ;  /* 0x3000003cff417230 */ /* 0x020fca0000004100 */
[----:B------:R-:W-:-:S04]  /*1b00*/  FMUL.FTZ R65, R65, c[0x0][0x1ec] ;  /* 0x00007b0041417a20 */ /* 0x000fc80000410000 */
[----:B------:R-:W-:Y:S02]  /*1b10*/  @P2 FADD.FTZ R65, R45, R65 ;  /* 0x000000412d412221 */ /* 0x000fe40000010000 */
.L_x_34759:
[----:B------:R-:W-:Y:S05]  /*1b20*/  BSYNC B1 ;  /* 0x0000000000017941 */ /* 0x000fea0003800000 */
.L_x_34758:
[----:B------:R-:W-:Y:S01]  /*1b30*/  BSSY B1, `(.L_x_34760) ;  /* 0x0000005000017945 */ /* 0x000fe20003800000 */
[----:B------:R-:W-:Y:S05]  /*1b40*/  @!P3 BRA `(.L_x_34761) ;  /* 0x000000300000b947 */ /* 0x000fea0003800000 */
[----:B-----5:R-:W-:-:S05]  /*1b50*/  HADD2.F32 R66, -RZ, R61.H0_H0 ;  /* 0x2000003dff427230 */ /* 0x020fca0000004100 */
[----:B------:R-:W-:-:S04]  /*1b60*/  FMUL.FTZ R66, R66, c[0x0][0x1ec] ;  /* 0x00007b0042427a20 */ /* 0x000fc80000410000 */
[----:B------:R-:W-:Y:S02]  /*1b70*/  @P2 FADD.FTZ R66, R46, R66 ;  /* 0x000000422e422221 */ /* 0x000fe40000010000 */
.L_x_34761:
[----:B------:R-:W-:Y:S05]  /*1b80*/  BSYNC B1 ;  /* 0x0000000000017941 */ /* 0x000fea0003800000 */
.L_x_34760:
[----:B------:R-:W-:Y:S01]  /*1b90*/  BSSY B1, `(.L_x_34762) ;  /* 0x0000005000017945 */ /* 0x000fe20003800000 */
[----:B------:R-:W-:Y:S05]  /*1ba0*/  @!P3 BRA `(.L_x_34763) ;  /* 0x000000300000b947 */ /* 0x000fea0003800000 */
[----:B-----5:R-:W-:-:S05]  /*1bb0*/  HADD2.F32 R67, -RZ, R61.H1_H1 ;  /* 0x3000003dff437230 */ /* 0x020fca0000004100 */
[----:B------:R-:W-:-:S04]  /*1bc0*/  FMUL.FTZ R67, R67, c[0x0][0x1ec] ;  /* 0x00007b0043437a20 */ /* 0x000fc80000410000 */
[----:B------:R-:W-:Y:S02]  /*1bd0*/  @P2 FADD.FTZ R67, R47, R67 ;  /* 0x000000432f432221 */ /* 0x000fe40000010000 */
.L_x_34763:
[----:B------:R-:W-:Y:S05]  /*1be0*/  BSYNC B1 ;  /* 0x0000000000017941 */ /* 0x000fea0003800000 */
.L_x_34762:
[----:B------:R-:W-:Y:S01]  /*1bf0*/  BSSY B1, `(.L_x_34764) ;  /* 0x0000005000017945 */ /* 0x000fe20003800000 */
[----:B------:R-:W-:Y:S05]  /*1c00*/  @!P3 BRA `(.L_x_34765) ;  /* 0x000000300000b947 */ /* 0x000fea0003800000 */
[----:B-----5:R-:W-:-:S05]  /*1c10*/  HADD2.F32 R68, -RZ, R62.H0_H0 ;  /* 0x2000003eff447230 */ /* 0x020fca0000004100 */
[----:B------:R-:W-:-:S04]  /*1c20*/  FMUL.FTZ R68, R68, c[0x0][0x1ec] ;  /* 0x00007b0044447a20 */ /* 0x000fc80000410000 */
[----:B------:R-:W-:Y:S02]  /*1c30*/  @P2 FADD.FTZ R68, R52, R68 ;  /* 0x0000004434442221 */ /* 0x000fe40000010000 */
.L_x_34765:
[----:B------:R-:W-:Y:S05]  /*1c40*/  BSYNC B1 ;  /* 0x0000000000017941 */ /* 0x000fea0003800000 */
.L_x_34764:
[----:B------:R-:W-:Y:S01]  /*1c50*/  BSSY B1, `(.L_x_34766) ;  /* 0x0000005000017945 */ /* 0x000fe20003800000 */
[----:B------:R-:W-:Y:S05]  /*1c60*/  @!P3 BRA `(.L_x_34767) ;  /* 0x000000300000b947 */ /* 0x000fea0003800000 */
[----:B-----5:R-:W-:-:S05]  /*1c70*/  HADD2.F32 R69, -RZ, R62.H1_H1 ;  /* 0x3000003eff457230 */ /* 0x020fca0000004100 */
[----:B------:R-:W-:-:S04]  /*1c80*/  FMUL.FTZ R69, R69, c[0x0][0x1ec] ;  /* 0x00007b0045457a20 */ /* 0x000fc80000410000 */
[----:B------:R-:W-:Y:S02]  /*1c90*/  @P2 FADD.FTZ R69, R53, R69 ;  /* 0x0000004535452221 */ /* 0x000fe40000010000 */
.L_x_34767:
[----:B------:R-:W-:Y:S05]  /*1ca0*/  BSYNC B1 ;  /* 0x0000000000017941 */ /* 0x000fea0003800000 */
.L_x_34766:
[----:B------:R-:W-:Y:S01]  /*1cb0*/  BSSY B1, `(.L_x_34768) ;  /* 0x0000005000017945 */ /* 0x000fe20003800000 */
[----:B------:R-:W-:Y:S05]  /*1cc0*/  @!P3 BRA `(.L_x_34769) ;  /* 0x000000300000b947 */ /* 0x000fea0003800000 */
[----:B-----5:R-:W-:-:S05]  /*1cd0*/  HADD2.F32 R70, -RZ, R63.H0_H0 ;  /* 0x2000003fff467230 */ /* 0x020fca0000004100 */
[----:B------:R-:W-:-:S04]  /*1ce0*/  FMUL.FTZ R70, R70, c[0x0][0x1ec] ;  /* 0x00007b0046467a20 */ /* 0x000fc80000410000 */
[----:B------:R-:W-:Y:S02]  /*1cf0*/  @P2 FADD.FTZ R70, R54, R70 ;  /* 0x0000004636462221 */ /* 0x000fe40000010000 */
.L_x_34769:
[----:B------:R-:W-:Y:S05]  /*1d00*/  BSYNC B1 ;  /* 0x0000000000017941 */ /* 0x000fea0003800000 */
.L_x_34768:
[----:B------:R-:W-:Y:S01]  /*1d10*/  BSSY B1, `(.L_x_34770) ;  /* 0x0000005000017945 */ /* 0x000fe20003800000 */
[----:B------:R-:W-:Y:S05]  /*1d20*/  @!P3 BRA `(.L_x_34771) ;  /* 0x000000300000b947 */ /* 0x000fea0003800000 */
[----:B-----5:R-:W-:-:S05]  /*1d30*/  HADD2.F32 R71, -RZ, R63.H1_H1 ;  /* 0x3000003fff477230 */ /* 0x020fca0000004100 */
[----:B------:R-:W-:-:S04]  /*1d40*/  FMUL.FTZ R71, R71, c[0x0][0x1ec] ;  /* 0x00007b0047477a20 */ /* 0x000fc80000410000 */
[----:B------:R-:W-:Y:S02]  /*1d50*/  @P2 FADD.FTZ R71, R55, R71 ;  /* 0x0000004737472221 */ /* 0x000fe40000010000 */
.L_x_34771:
[----:B------:R-:W-:Y:S05]  /*1d60*/  BSYNC B1 ;  /* 0x0000000000017941 */ /* 0x000fea0003800000 */
.L_x_34770:
[----:B------:R-:W-:Y:S01]  /*1d70*/  HFMA2.MMA R121, -RZ, RZ, 0, 1.9073486328125e-06 ;  /* 0x00000020ff797435 */ /* 0x000fe200000001ff */
[----:B------:R-:W-:-:S09]  /*1d80*/  IADD3 R123, R123, 0x20, RZ ;  /* 0x000000207b7b7810 */ /* 0x000fd20007ffe0ff */
[C---:B------:R-:W-:Y:S01]  /*1d90*/  IMAD.WIDE.U32 R120, R214.reuse, R121, c[0x0][0x188] ;  /* 0x00006200d6787625 */ /* 0x040fe200078e0079 */
[----:B------:R-:W-:-:S04]  /*1da0*/  IADD3 R214, R214, 0x20, RZ ;  /* 0x00000020d6d67810 */ /* 0x000fc80007ffe0ff */
[----:B------:R0:W-:Y:S04]  /*1db0*/  STG.E.128 [R120.64], R64 ;  /* 0x0000004078007986 */ /* 0x0001e8000c101d04 */
[----:B------:R0:W-:Y:S02]  /*1dc0*/  STG.E.128 [R120.64+0x10], R68 ;  /* 0x0000104478007986 */ /* 0x0001e4000c101d04 */
.L_x_34755:
[----:B------:R-:W-:Y:S05]  /*1dd0*/  BSYNC B0 ;  /* 0x0000000000007941 */ /* 0x000fea0003800000 */
.L_x_34754:
        /* <DEDUP_REMOVED lines=42> */
.L_x_34775:
[----:B0-----:R-:W-:Y:S05]  /*2080*/  BSYNC B1 ;  /* 0x0000000000017941 */ /* 0x001fea0003800000 */
.L_x_34774:
[----:B------:R-:W-:Y:S01]  /*2090*/  BSSY B1, `(.L_x_34776) ;  /* 0x0000005000017945 */ /* 0x000fe20003800000 */
[----:B------:R-:W-:Y:S05]  /*20a0*/  @!P3 BRA `(.L_x_34777) ;  /* 0x000000300000b947 */ /* 0x000fea0003800000 */
[----:B-----5:R-:W-:-:S05]  /*20b0*/  HADD2.F32 R73, -RZ, R60.H1_H1 ;  /* 0x3000003cff497230 */ /* 0x020fca0000004100 */
[----:B------:R-:W-:-:S04]  /*20c0*/  FMUL.FTZ R73, R73, c[0x0][0x1ec] ;  /* 0x00007b0049497a20 */ /* 0x000fc80000410000 */
[----:B------:R-:W-:Y:S02]  /*20d0*/  @P2 FADD.FTZ R73, R45, R73 ;  /* 0x000000492d492221 */ /* 0x000fe40000010000 */
.L_x_34777:
[----:B------:R-:W-:Y:S05]  /*20e0*/  BSYNC B1 ;  /* 0x0000000000017941 */ /* 0x000fea0003800000 */
.L_x_34776:
[----:B------:R-:W-:Y:S01]  /*20f0*/  BSSY B1, `(.L_x_34778) ;  /* 0x0000005000017945 */ /* 0x000fe20003800000 */
[----:B------:R-:W-:Y:S05]  /*2100*/  @!P3 BRA `(.L_x_34779) ;  /* 0x000000300000b947 */ /* 0x000fea0003800000 */
[----:B-----5:R-:W-:-:S05]  /*2110*/  HADD2.F32 R74, -RZ, R61.H0_H0 ;  /* 0x2000003dff4a7230 */ /* 0x020fca0000004100 */
[----:B------:R-:W-:-:S04]  /*2120*/  FMUL.FTZ R74, R74, c[0x0][0x1ec] ;  /* 0x00007b004a4a7a20 */ /* 0x000fc80000410000 */
[----:B------:R-:W-:Y:S02]  /*2130*/  @P2 FADD.FTZ R74, R46, R74 ;  /* 0x0000004a2e4a2221 */ /* 0x000fe40000010000 */
.L_x_34779:
[----:B------:R-:W-:Y:S05]  /*2140*/  BSYNC B1 ;  /* 0x0000000000017941 */ /* 0x000fea0003800000 */
.L_x_34778:
[----:B------:R-:W-:Y:S01]  /*2150*/  BSSY B1, `(.L_x_34780) ;  /* 0x0000005000017945 */ /* 0x000fe20003800000 */
[----:B------:R-:W-:Y:S05]  /*2160*/  @!P3 BRA `(.L_x_34781) ;  /* 0x000000300000b947 */ /* 0x000fea0003800000 */
[----:B-----5:R-:W-:-:S05]  /*2170*/  HADD2.F32 R75, -RZ, R61.H1_H1 ;  /* 0x3000003dff4b7230 */ /* 0x020fca0000004100 */
[----:B------:R-:W-:-:S04]  /*2180*/  FMUL.FTZ R75, R75, c[0x0][0x1ec] ;  /* 0x00007b004b4b7a20 */ /* 0x000fc80000410000 */
[----:B------:R-:W-:Y:S02]  /*2190*/  @P2 FADD.FTZ R75, R47, R75 ;  /* 0x0000004b2f4b2221 */ /* 0x000fe40000010000 */
.L_x_34781:
[----:B------:R-:W-:Y:S05]  /*21a0*/  BSYNC B1 ;  /* 0x0000000000017941 */ /* 0x000fea0003800000 */
.L_x_34780:
[----:B------:R-:W-:Y:S01]  /*21b0*/  BSSY B1, `(.L_x_34782) ;  /* 0x0000005000017945 */ /* 0x000fe20003800000 */
[----:B------:R-:W-:Y:S05]  /*21c0*/  @!P3 BRA `(.L_x_34783) ;  /* 0x000000300000b947 */ /* 0x000fea0003800000 */
[----:B-----5:R-:W-:-:S05]  /*21d0*/  HADD2.F32 R76, -RZ, R62.H0_H0 ;  /* 0x2000003eff4c7230 */ /* 0x020fca0000004100 */
[----:B------:R-:W-:-:S04]  /*21e0*/  FMUL.FTZ R76, R76, c[0x0][0x1ec] ;  /* 0x00007b004c4c7a20 */ /* 0x000fc80000410000 */
[----:B------:R-:W-:Y:S02]  /*21f0*/  @P2 FADD.FTZ R76, R52, R76 ;  /* 0x0000004c344c2221 */ /* 0x000fe40000010000 */
.L_x_34783:
[----:B------:R-:W-:Y:S05]  /*2200*/  BSYNC B1 ;  /* 0x0000000000017941 */ /* 0x000fea0003800000 */
.L_x_34782:
[----:B------:R-:W-:Y:S01]  /*2210*/  BSSY B1, `(.L_x_34784) ;  /* 0x0000005000017945 */ /* 0x000fe20003800000 */
[----:B------:R-:W-:Y:S05]  /*2220*/  @!P3 BRA `(.L_x_34785) ;  /* 0x000000300000b947 */ /* 0x000fea0003800000 */
[----:B-----5:R-:W-:-:S05]  /*2230*/  HADD2.F32 R77, -RZ, R62.H1_H1 ;  /* 0x3000003eff4d7230 */ /* 0x020fca0000004100 */
[----:B------:R-:W-:-:S04]  /*2240*/  FMUL.FTZ R77, R77, c[0x0][0x1ec] ;  /* 0x00007b004d4d7a20 */ /* 0x000fc80000410000 */
[----:B------:R-:W-:Y:S02]  /*2250*/  @P2 FADD.FTZ R77, R53, R77 ;  /* 0x0000004d354d2221 */ /* 0x000fe40000010000 */
.L_x_34785:
[----:B------:R-:W-:Y:S05]  /*2260*/  BSYNC B1 ;  /* 0x0000000000017941 */ /* 0x000fea0003800000 */
.L_x_34784:
[----:B------:R-:W-:Y:S01]  /*2270*/  BSSY B1, `(.L_x_34786) ;  /* 0x0000005000017945 */ /* 0x000fe20003800000 */
[----:B------:R-:W-:Y:S05]  /*2280*/  @!P3 BRA `(.L_x_34787) ;  /* 0x000000300000b947 */ /* 0x000fea0003800000 */
[----:B-----5:R-:W-:-:S05]  /*2290*/  HADD2.F32 R78, -RZ, R63.H0_H0 ;  /* 0x2000003fff4e7230 */ /* 0x020fca0000004100 */
[----:B------:R-:W-:-:S04]  /*22a0*/  FMUL.FTZ R78, R78, c[0x0][0x1ec] ;  /* 0x00007b004e4e7a20 */ /* 0x000fc80000410000 */
[----:B------:R-:W-:Y:S02]  /*22b0*/  @P2 FADD.FTZ R78, R54, R78 ;  /* 0x0000004e364e2221 */ /* 0x000fe40000010000 */
.L_x_34787:
[----:B------:R-:W-:Y:S05]  /*22c0*/  BSYNC B1 ;  /* 0x0000000000017941 */ /* 0x000fea0003800000 */
.L_x_34786:
[----:B------:R-:W-:Y:S01]  /*22d0*/  BSSY B1, `(.L_x_34788) ;  /* 0x0000005000017945 */ /* 0x000fe20003800000 */
[----:B------:R-:W-:Y:S05]  /*22e0*/  @!P3 BRA `(.L_x_34789) ;  /* 0x000000300000b947 */ /* 0x000fea0003800000 */
[----:B-----5:R-:W-:-:S05]  /*22f0*/  HADD2.F32 R79, -RZ, R63.H1_H1 ;  /* 0x3000003fff4f7230 */ /* 0x020fca0000004100 */
[----:B------:R-:W-:-:S04]  /*2300*/  FMUL.FTZ R79, R79, c[0x0][0x1ec] ;  /* 0x00007b004f4f7a20 */ /* 0x000fc80000410000 */
[----:B------:R-:W-:Y:S02]  /*2310*/  @P2 FADD.FTZ R79, R55, R79 ;  /* 0x0000004f374f2221 */ /* 0x000fe40000010000 */
.L_x_34789:
[----:B------:R-:W-:Y:S05]  /*2320*/  BSYNC B1 ;  /* 0x0000000000017941 */ /* 0x000fea0003800000 */
.L_x_34788:
[----:B------:R-:W-:Y:S01]  /*2330*/  HFMA2.MMA R121, -RZ, RZ, 0, 1.9073486328125e-06 ;  /* 0x00000020ff797435 */ /* 0x000fe200000001ff */
[----:B------:R-:W-:-:S09]  /*2340*/  IADD3 R123, R123, 0x20, RZ ;  /* 0x000000207b7b7810 */ /* 0x000fd20007ffe0ff */
[C---:B------:R-:W-:Y:S01]  /*2350*/  IMAD.WIDE.U32 R120, R214.reuse, R121, c[0x0][0x188] ;  /* 0x00006200d6787625 */ /* 0x040fe200078e0079 */
[----:B------:R-:W-:-:S04]  /*2360*/  IADD3 R214, R214, 0x20, RZ ;  /* 0x00000020d6d67810 */ /* 0x000fc80007ffe0ff */
[----:B------:R0:W-:Y:S04]  /*2370*/  STG.E.128 [R120.64], R72 ;  /* 0x0000004878007986 */ /* 0x0001e8000c101d04 */
[----:B------:R0:W-:Y:S02]  /*2380*/  STG.E.128 [R120.64+0x10], R76 ;  /* 0x0000104c78007986 */ /* 0x0001e4000c101d04 */
.L_x_34773:
[----:B------:R-:W-:Y:S05]  /*2390*/  BSYNC B0 ;  /* 0x0000000000007941 */ /* 0x000fea0003800000 */
.L_x_34772:
        /* <DEDUP_REMOVED lines=42> */
.L_x_34793:
[----:B0-----:R-:W-:Y:S05]  /*2640*/  BSYNC B1 ;  /* 0x0000000000017941 */ /* 0x001fea0003800000 */
.L_x_34792:
[----:B------:R-:W-:Y:S01]  /*2650*/  BSSY B1, `(.L_x_34794) ;  /* 0x0000005000017945 */ /* 0x000fe20003800000 */
[----:B------:R-:W-:Y:S05]  /*2660*/  @!P3 BRA `(.L_x_34795) ;  /* 0x000000300000b947 */ /* 0x000fea0003800000 */
[----:B-----5:R-:W-:-:S05]  /*2670*/  HADD2.F32 R81, -RZ, R60.H1_H1 ;  /* 0x3000003cff517230 */ /* 0x020fca0000004100 */
[----:B------:R-:W-:-:S04]  /*2680*/  FMUL.FTZ R81, R81, c[0x0][0x1ec] ;  /* 0x00007b0051517a20 */ /* 0x000fc80000410000 */
[----:B------:R-:W-:Y:S02]  /*2690*/  @P2 FADD.FTZ R81, R45, R81 ;  /* 0x000000512d512221 */ /* 0x000fe40000010000 */
.L_x_34795:
[----:B------:R-:W-:Y:S05]  /*26a0*/  BSYNC B1 ;  /* 0x0000000000017941 */ /* 0x000fea0003800000 */
.L_x_34794:
[----:B------:R-:W-:Y:S01]  /*26b0*/  BSSY B1, `(.L_x_34796) ;  /* 0x0000005000017945 */ /* 0x000fe20003800000 */
[----:B------:R-:W-:Y:S05]  /*26c0*/  @!P3 BRA `(.L_x_34797) ;  /* 0x000000300000b947 */ /* 0x000fea0003800000 */
[----:B-----5:R-:W-:-:S05]  /*26d0*/  HADD2.F32 R82, -RZ, R61.H0_H0 ;  /* 0x2000003dff527230 */ /* 0x020fca0000004100 */
[----:B------:R-:W-:-:S04]  /*26e0*/  FMUL.FTZ R82, R82, c[0x0][0x1ec] ;  /* 0x00007b0052527a20 */ /* 0x000fc80000410000 */
[----:B------:R-:W-:Y:S02]  /*26f0*/  @P2 FADD.FTZ R82, R46, R82 ;  /* 0x000000522e522221 */ /* 0x000fe40000010000 */
.L_x_34797:
[----:B------:R-:W-:Y:S05]  /*2700*/  BSYNC B1 ;  /* 0x0000000000017941 */ /* 0x000fea0003800000 */
.L_x_34796:
[----:B------:R-:W-:Y:S01]  /*2710*/  BSSY B1, `(.L_x_34798) ;  /* 0x0000005000017945 */ /* 0x000fe20003800000 */
[----:B------:R-:W-:Y:S05]  /*2720*/  @!P3 BRA `(.L_x_34799) ;  /* 0x000000300000b947 */ /* 0x000fea0003800000 */
[----:B-----5:R-:W-:-:S05]  /*2730*/  HADD2.F32 R83, -RZ, R61.H1_H1 ;  /* 0x3000003dff537230 */ /* 0x020fca0000004100 */
[----:B------:R-:W-:-:S04]  /*2740*/  FMUL.FTZ R83, R83, c[0x0][0x1ec] ;  /* 0x00007b0053537a20 */ /* 0x000fc80000410000 */
[----:B------:R-:W-:Y:S02]  /*2750*/  @P2 FADD.FTZ R83, R47, R83 ;  /* 0x000000532f532221 */ /* 0x000fe40000010000 */
.L_x_34799:
[----:B------:R-:W-:Y:S05]  /*2760*/  BSYNC B1 ;  /* 0x0000000000017941 */ /* 0x000fea0003800000 */
.L_x_34798:
[----:B------:R-:W-:Y:S01]  /*2770*/  BSSY B1, `(.L_x_34800) ;  /* 0x0000005000017945 */ /* 0x000fe20003800000 */
[----:B------:R-:W-:Y:S05]  /*2780*/  @!P3 BRA `(.L_x_34801) ;  /* 0x000000300000b947 */ /* 0x000fea0003800000 */
[----:B-----5:R-:W-:-:S05]  /*2790*/  HADD2.F32 R84, -RZ, R62.H0_H0 ;  /* 0x2000003eff547230 */ /* 0x020fca0000004100 */
[----:B------:R-:W-:-:S04]  /*27a0*/  FMUL.FTZ R84, R84, c[0x0][0x1ec] ;  /* 0x00007b0054547a20 */ /* 0x000fc80000410000 */
[----:B------:R-:W-:Y:S02]  /*27b0*/  @P2 FADD.FTZ R84, R52, R84 ;  /* 0x0000005434542221 */ /* 0x000fe40000010000 */
.L_x_34801:
[----:B------:R-:W-:Y:S05]  /*27c0*/  BSYNC B1 ;  /* 0x0000000000017941 */ /* 0x000fea0003800000 */
.L_x_34800:
[----:B------:R-:W-:Y:S01]  /*27d0*/  BSSY B1, `(.L_x_34802) ;  /* 0x0000005000017945 */ /* 0x000fe20003800000 */
[----:B------:R-:W-:Y:S05]  /*27e0*/  @!P3 BRA `(.L_x_34803) ;  /* 0x000000300000b947 */ /* 0x000fea0003800000 */
[----:B-----5:R-:W-:-:S05]  /*27f0*/  HADD2.F32 R85, -RZ, R62.H1_H1 ;  /* 0x3000003eff557230 */ /* 0x020fca0000004100 */
[----:B------:R-:W-:-:S04]  /*2800*/  FMUL.FTZ R85, R85, c[0x0][0x1ec] ;  /* 0x00007b0055557a20 */ /* 0x000fc80000410000 */
[----:B------:R-:W-:Y:S02]  /*2810*/  @P2 FADD.FTZ R85, R53, R85 ;  /* 0x0000005535552221 */ /* 0x000fe40000010000 */
.L_x_34803:
[----:B------:R-:W-:Y:S05]  /*2820*/  BSYNC B1 ;  /* 0x0000000000017941 */ /* 0x000fea0003800000 */
.L_x_34802:
[----:B------:R-:W-:Y:S01]  /*2830*/  BSSY B1, `(.L_x_34804) ;  /* 0x0000005000017945 */ /* 0x000fe20003800000 */
[----:B------:R-:W-:Y:S05]  /*2840*/  @!P3 BRA `(.L_x_34805) ;  /* 0x000000300000b947 */ /* 0x000fea0003800000 */
[----:B-----5:R-:W-:-:S05]  /*2850*/  HADD2.F32 R86, -RZ, R63.H0_H0 ;  /* 0x2000003fff567230 */ /* 0x020fca0000004100 */
[----:B------:R-:W-:-:S04]  /*2860*/  FMUL.FTZ R86, R86, c[0x0][0x1ec] ;  /* 0x00007b0056567a20 */ /* 0x000fc80000410000 */
[----:B------:R-:W-:Y:S02]  /*2870*/  @P2 FADD.FTZ R86, R54, R86 ;  /* 0x0000005636562221 */ /* 0x000fe40000010000 */
.L_x_34805:
[----:B------:R-:W-:Y:S05]  /*2880*/  BSYNC B1 ;  /* 0x0000000000017941 */ /* 0x000fea0003800000 */
.L_x_34804:
[----:B------:R-:W-:Y:S01]  /*2890*/  BSSY B1, `(.L_x_34806) ;  /* 0x0000005000017945 */ /* 0x000fe20003800000 */
[----:B------:R-:W-:Y:S05]  /*28a0*/  @!P3 BRA `(.L_x_34807) ;  /* 0x000000300000b947 */ /* 0x000fea0003800000 */
[----:B-----5:R-:W-:-:S05]  /*28b0*/  HADD2.F32 R87, -RZ, R63.H1_H1 ;  /* 0x3000003fff577230 */ /* 0x020fca0000004100 */
[----:B------:R-:W-:-:S04]  /*28c0*/  FMUL.FTZ R87, R87, c[0x0][0x1ec] ;  /* 0x00007b0057577a20 */ /* 0x000fc80000410000 */
[----:B------:R-:W-:Y:S02]  /*28d0*/  @P2 FADD.FTZ R87, R55, R87 ;  /* 0x0000005737572221 */ /* 0x000fe40000010000 */
.L_x_34807:
[----:B------:R-:W-:Y:S05]  /*28e0*/  BSYNC B1 ;  /* 0x0000000000017941 */ /* 0x000fea0003800000 */
.L_x_34806:
[----:B------:R-:W-:Y:S01]  /*28f0*/  HFMA2.MMA R121, -RZ, RZ, 0, 1.9073486328125e-06 ;  /* 0x00000020ff797435 */ /* 0x000fe200000001ff */
[----:B------:R-:W-:-:S09]  /*2900*/  IADD3 R123, R123, 0x20, RZ ;  /* 0x000000207b7b7810 */ /* 0x000fd20007ffe0ff */
[C---:B------:R-:W-:Y:S01]  /*2910*/  IMAD.WIDE.U32 R120, R214.reuse, R121, c[0x0][0x188] ;  /* 0x00006200d6787625 */ /* 0x040fe200078e0079 */
[----:B------:R-:W-:-:S04]  /*2920*/  IADD3 R214, R214, 0x20, RZ ;  /* 0x00000020d6d67810 */ /* 0x000fc80007ffe0ff */
[----:B------:R0:W-:Y:S04]  /*2930*/  STG.E.128 [R120.64], R80 ;  /* 0x0000005078007986 */ /* 0x0001e8000c101d04 */
[----:B------:R0:W-:Y:S02]  /*2940*/  STG.E.128 [R120.64+0x10], R84 ;  /* 0x0000105478007986 */ /* 0x0001e4000c101d04 */
.L_x_34791:
[----:B------:R-:W-:Y:S05]  /*2950*/  BSYNC B0 ;  /* 0x0000000000007941 */ /* 0x000fea0003800000 */
.L_x_34790:
        /* <DEDUP_REMOVED lines=42> */
.L_x_34811:
[----:B0-----:R-:W-:Y:S05]  /*2c00*/  BSYNC B1 ;  /* 0x0000000000017941 */ /* 0x001fea0003800000 */
.L_x_34810:
[----:B------:R-:W-:Y:S01]  /*2c10*/  BSSY B1, `(.L_x_34812) ;  /* 0x0000005000017945 */ /* 0x000fe20003800000 */
[----:B------:R-:W-:Y:S05]  /*2c20*/  @!P3 BRA `(.L_x_34813) ;  /* 0x000000300000b947 */ /* 0x000fea0003800000 */
[----:B-----5:R-:W-:-:S05]  /*2c30*/  HADD2.F32 R89, -RZ, R60.H1_H1 ;  /* 0x3000003cff597230 */ /* 0x020fca0000004100 */
[----:B------:R-:W-:-:S04]  /*2c40*/  FMUL.FTZ R89, R89, c[0x0][0x1ec] ;  /* 0x00007b0059597a20 */ /* 0x000fc80000410000 */
[----:B------:R-:W-:Y:S02]  /*2c50*/  @P2 FADD.FTZ R89, R45, R89 ;  /* 0x000000592d592221 */ /* 0x000fe40000010000 */
.L_x_34813:
[----:B------:R-:W-:Y:S05]  /*2c60*/  BSYNC B1 ;  /* 0x0000000000017941 */ /* 0x000fea0003800000 */
.L_x_34812:
[----:B------:R-:W-:Y:S01]  /*2c70*/  BSSY B1, `(.L_x_34814) ;  /* 0x0000005000017945 */ /* 0x000fe20003800000 */
[----:B------:R-:W-:Y:S05]  /*2c80*/  @!P3 BRA `(.L_x_34815) ;  /* 0x000000300000b947 */ /* 0x000fea0003800000 */
[----:B-----5:R-:W-:-:S05]  /*2c90*/  HADD2.F32 R90, -RZ, R61.H0_H0 ;  /* 0x2000003dff5a7230 */ /* 0x020fca0000004100 */
[----:B------:R-:W-:-:S04]  /*2ca0*/  FMUL.FTZ R90, R90, c[0x0][0x1ec] ;  /* 0x00007b005a5a7a20 */ /* 0x000fc80000410000 */
[----:B------:R-:W-:Y:S02]  /*2cb0*/  @P2 FADD.FTZ R90, R46, R90 ;  /* 0x0000005a2e5a2221 */ /* 0x000fe40000010000 */
.L_x_34815:
[----:B------:R-:W-:Y:S05]  /*2cc0*/  BSYNC B1 ;  /* 0x0000000000017941 */ /* 0x000fea0003800000 */
.L_x_34814:
[----:B------:R-:W-:Y:S01]  /*2cd0*/  BSSY B1, `(.L_x_34816) ;  /* 0x0000005000017945 */ /* 0x000fe20003800000 */
[----:B------:R-:W-:Y:S05]  /*2ce0*/  @!P3 BRA `(.L_x_34817) ;  /* 0x000000300000b947 */ /* 0x000fea0003800000 */
[----:B-----5:R-:W-:-:S05]  /*2cf0*/  HADD2.F32 R91, -RZ, R61.H1_H1 ;  /* 0x3000003dff5b7230 */ /* 0x020fca0000004100 */
[----:B------:R-:W-:-:S04]  /*2d00*/  FMUL.FTZ R91, R91, c[0x0][0x1ec] ;  /* 0x00007b005b5b7a20 */ /* 0x000fc80000410000 */
[----:B------:R-:W-:Y:S02]  /*2d10*/  @P2 FADD.FTZ R91, R47, R91 ;  /* 0x0000005b2f5b2221 */ /* 0x000fe40000010000 */
.L_x_34817:
[----:B------:R-:W-:Y:S05]  /*2d20*/  BSYNC B1 ;  /* 0x0000000000017941 */ /* 0x000fea0003800000 */
.L_x_34816:
[----:B------:R-:W-:Y:S01]  /*2d30*/  BSSY B1, `(.L_x_34818) ;  /* 0x0000005000017945 */ /* 0x000fe20003800000 */
[----:B------:R-:W-:Y:S05]  /*2d40*/  @!P3 BRA `(.L_x_34819) ;  /* 0x000000300000b947 */ /* 0x000fea0003800000 */
[----:B-----5:R-:W-:-:S05]  /*2d50*/  HADD2.F32 R92, -RZ, R62.H0_H0 ;  /* 0x2000003eff5c7230 */ /* 0x020fca0000004100 */
[----:B------:R-:W-:-:S04]  /*2d60*/  FMUL.FTZ R92, R92, c[0x0][0x1ec] ;  /* 0x00007b005c5c7a20 */ /* 0x000fc80000410000 */
[----:B------:R-:W-:Y:S02]  /*2d70*/  @P2 FADD.FTZ R92, R52, R92 ;  /* 0x0000005c345c2221 */ /* 0x000fe40000010000 */
.L_x_34819:
[----:B------:R-:W-:Y:S05]  /*2d80*/  BSYNC B1 ;  /* 0x0000000000017941 */ /* 0x000fea0003800000 */
.L_x_34818:
[----:B------:R-:W-:Y:S01]  /*2d90*/  BSSY B1, `(.L_x_34820) ;  /* 0x0000005000017945 */ /* 0x000fe20003800000 */
[----:B------:R-:W-:Y:S05]  /*2da0*/  @!P3 BRA `(.L_x_34821) ;  /* 0x000000300000b947 */ /* 0x000fea0003800000 */
[----:B-----5:R-:W-:-:S05]  /*2db0*/  HADD2.F32 R93, -RZ, R62.H1_H1 ;  /* 0x3000003eff5d7230 */ /* 0x020fca0000004100 */
[----:B------:R-:W-:-:S04]  /*2dc0*/  FMUL.FTZ R93, R93, c[0x0][0x1ec] ;  /* 0x00007b005d5d7a20 */ /* 0x000fc80000410000 */
[----:B------:R-:W-:Y:S02]  /*2dd0*/  @P2 FADD.FTZ R93, R53, R93 ;  /* 0x0000005d355d2221 */ /* 0x000fe40000010000 */
.L_x_34821:
[----:B------:R-:W-:Y:S05]  /*2de0*/  BSYNC B1 ;  /* 0x0000000000017941 */ /* 0x000fea0003800000 */
.L_x_34820:
[----:B------:R-:W-:Y:S01]  /*2df0*/  BSSY B1, `(.L_x_34822) ;  /* 0x0000005000017945 */ /* 0x000fe20003800000 */
[----:B------:R-:W-:Y:S05]  /*2e00*/  @!P3 BRA `(.L_x_34823) ;  /* 0x000000300000b947 */ /* 0x000fea0003800000 */
[----:B-----5:R-:W-:-:S05]  /*2e10*/  HADD2.F32 R94, -RZ, R63.H0_H0 ;  /* 0x2000003fff5e7230 */ /* 0x020fca0000004100 */
[----:B------:R-:W-:-:S04]  /*2e20*/  FMUL.FTZ R94, R94, c[0x0][0x1ec] ;  /* 0x00007b005e5e7a20 */ /* 0x000fc80000410000 */
[----:B------:R-:W-:Y:S02]  /*2e30*/  @P2 FADD.FTZ R94, R54, R94 ;  /* 0x0000005e365e2221 */ /* 0x000fe40000010000 */
.L_x_34823:
[----:B------:R-:W-:Y:S05]  /*2e40*/  BSYNC B1 ;  /* 0x0000000000017941 */ /* 0x000fea0003800000 */
.L_x_34822:
[----:B------:R-:W-:Y:S01]  /*2e50*/  BSSY B1, `(.L_x_34824) ;  /* 0x0000005000017945 */ /* 0x000fe20003800000 */
[----:B------:R-:W-:Y:S05]  /*2e60*/  @!P3 BRA `(.L_x_34825) ;  /* 0x000000300000b947 */ /* 0x000fea0003800000 */
[----:B-----5:R-:W-:-:S05]  /*2e70*/  HADD2.F32 R95, -RZ, R63.H1_H1 ;  /* 0x3000003fff5f7230 */ /* 0x020fca0000004100 */
[----:B------:R-:W-:-:S04]  /*2e80*/  FMUL.FTZ R95, R95, c[0x0][0x1ec] ;  /* 0x00007b005f5f7a20 */ /* 0x000fc80000410000 */
[----:B------:R-:W-:Y:S02]  /*2e90*/  @P2 FADD.FTZ R95, R55, R95 ;  /* 0x0000005f375f2221 */ /* 0x000fe40000010000 */
.L_x_34825:
[----:B------:R-:W-:Y:S05]  /*2ea0*/  BSYNC B1 ;  /* 0x0000000000017941 */ /* 0x000fea0003800000 */
.L_x_34824:
[----:B------:R-:W-:Y:S01]  /*2eb0*/  HFMA2.MMA R121, -RZ, RZ, 0, 1.9073486328125e-06 ;  /* 0x00000020ff797435 */ /* 0x000fe200000001ff */
[----:B------:R-:W-:-:S09]  /*2ec0*/  IADD3 R123, R123, 0x20, RZ ;  /* 0x000000207b7b7810 */ /* 0x000fd20007ffe0ff */
[C---:B------:R-:W-:Y:S01]  /*2ed0*/  IMAD.WIDE.U32 R120, R214.reuse, R121, c[0x0][0x188] ;  /* 0x00006200d6787625 */ /* 0x040fe200078e0079 */
[----:B------:R-:W-:-:S04]  /*2ee0*/  IADD3 R214, R214, 0x20, RZ ;  /* 0x00000020d6d67810 */ /* 0x000fc80007ffe0ff */
[----:B------:R0:W-:Y:S04]  /*2ef0*/  STG.E.128 [R120.64], R88 ;  /* 0x0000005878007986 */ /* 0x0001e8000c101d04 */
[----:B------:R0:W-:Y:S02]  /*2f00*/  STG.E.128 [R120.64+0x10], R92 ;  /* 0x0000105c78007986 */ /* 0x0001e4000c101d04 */
.L_x_34809:
[----:B------:R-:W-:Y:S05]  /*2f10*/  BSYNC B0 ;  /* 0x0000000000007941 */ /* 0x000fea0003800000 */
.L_x_34808:
        /* <DEDUP_REMOVED lines=42> */
.L_x_34829:
[----:B0-----:R-:W-:Y:S05]  /*31c0*/  BSYNC B1 ;  /* 0x0000000000017941 */ /* 0x001fea0003800000 */
.L_x_34828:
[----:B------:R-:W-:Y:S01]  /*31d0*/  BSSY B1, `(.L_x_34830) ;  /* 0x0000005000017945 */ /* 0x000fe20003800000 */
[----:B------:R-:W-:Y:S05]  /*31e0*/  @!P3 BRA `(.L_x_34831) ;  /* 0x000000300000b947 */ /* 0x000fea0003800000 */
[----:B-----5:R-:W-:-:S05]  /*31f0*/  HADD2.F32 R97, -RZ, R60.H1_H1 ;  /* 0x3000003cff617230 */ /* 0x020fca0000004100 */
[----:B------:R-:W-:-:S04]  /*3200*/  FMUL.FTZ R97, R97, c[0x0][0x1ec] ;  /* 0x00007b0061617a20 */ /* 0x000fc80000410000 */
[----:B------:R-:W-:Y:S02]  /*3210*/  @P2 FADD.FTZ R97, R45, R97 ;  /* 0x000000612d612221 */ /* 0x000fe40000010000 */
.L_x_34831:
[----:B------:R-:W-:Y:S05]  /*3220*/  BSYNC B1 ;  /* 0x0000000000017941 */ /* 0x000fea0003800000 */
.L_x_34830:
[----:B------:R-:W-:Y:S01]  /*3230*/  BSSY B1, `(.L_x_34832) ;  /* 0x0000005000017945 */ /* 0x000fe20003800000 */
[----:B------:R-:W-:Y:S05]  /*3240*/  @!P3 BRA `(.L_x_34833) ;  /* 0x000000300000b947 */ /* 0x000fea0003800000 */
[----:B-----5:R-:W-:-:S05]  /*3250*/  HADD2.F32 R98, -RZ, R61.H0_H0 ;  /* 0x2000003dff627230 */ /* 0x020fca0000004100 */
[----:B------:R-:W-:-:S04]  /*3260*/  FMUL.FTZ R98, R98, c[0x0][0x1ec] ;  /* 0x00007b0062627a20 */ /* 0x000fc80000410000 */
[----:B------:R-:W-:Y:S02]  /*3270*/  @P2 FADD.FTZ R98, R46, R98 ;  /* 0x000000622e622221 */ /* 0x000fe40000010000 */
.L_x_34833:
[----:B------:R-:W-:Y:S05]  /*3280*/  BSYNC B1 ;  /* 0x0000000000017941 */ /* 0x000fea0003800000 */
.L_x_34832:
[----:B------:R-:W-:Y:S01]  /*3290*/  BSSY B1, `(.L_x_34834) ;  /* 0x0000005000017945 */ /* 0x000fe20003800000 */
[----:B------:R-:W-:Y:S05]  /*32a0*/  @!P3 BRA `(.L_x_34835) ;  /* 0x000000300000b947 */ /* 0x000fea0003800000 */
[----:B-----5:R-:W-:-:S05]  /*32b0*/  HADD2.F32 R99, -RZ, R61.H1_H1 ;  /* 0x3000003dff637230 */ /* 0x020fca0000004100 */
[----:B------:R-:W-:-:S04]  /*32c0*/  FMUL.FTZ R99, R99, c[0x0][0x1ec] ;  /* 0x00007b0063637a20 */ /* 0x000fc80000410000 */
[----:B------:R-:W-:Y:S02]  /*32d0*/  @P2 FADD.FTZ R99, R47, R99 ;  /* 0x000000632f632221 */ /* 0x000fe40000010000 */
.L_x_34835:
[----:B------:R-:W-:Y:S05]  /*32e0*/  BSYNC B1 ;  /* 0x0000000000017941 */ /* 0x000fea0003800000 */
.L_x_34834:
[----:B------:R-:W-:Y:S01]  /*32f0*/  BSSY B1, `(.L_x_34836) ;  /* 0x0000005000017945 */ /* 0x000fe20003800000 */
[----:B------:R-:W-:Y:S05]  /*3300*/  @!P3 BRA `(.L_x_34837) ;  /* 0x000000300000b947 */ /* 0x000fea0003800000 */
[----:B-----5:R-:W-:-:S05]  /*3310*/  HADD2.F32 R100, -RZ, R62.H0_H0 ;  /* 0x2000003eff647230 */ /* 0x020fca0000004100 */
[----:B------:R-:W-:-:S04]  /*3320*/  FMUL.FTZ R100, R100, c[0x0][0x1ec] ;  /* 0x00007b0064647a20 */ /* 0x000fc80000410000 */
[----:B------:R-:W-:Y:S02]  /*3330*/  @P2 FADD.FTZ R100, R52, R100 ;  /* 0x0000006434642221 */ /* 0x000fe40000010000 */
.L_x_34837:
[----:B------:R-:W-:Y:S05]  /*3340*/  BSYNC B1 ;  /* 0x0000000000017941 */ /* 0x000fea0003800000 */
.L_x_34836:
[----:B------:R-:W-:Y:S01]  /*3350*/  BSSY B1, `(.L_x_34838) ;  /* 0x0000005000017945 */ /* 0x000fe20003800000 */
[----:B------:R-:W-:Y:S05]  /*3360*/  @!P3 BRA `(.L_x_34839) ;  /* 0x000000300000b947 */ /* 0x000fea0003800000 */
[----:B-----5:R-:W-:-:S05]  /*3370*/  HADD2.F32 R101, -RZ, R62.H1_H1 ;  /* 0x3000003eff657230 */ /* 0x020fca0000004100 */
[----:B------:R-:W-:-:S04]  /*3380*/  FMUL.FTZ R101, R101, c[0x0][0x1ec] ;  /* 0x00007b0065657a20 */ /* 0x000fc80000410000 */
[----:B------:R-:W-:Y:S02]  /*3390*/  @P2 FADD.FTZ R101, R53, R101 ;  /* 0x0000006535652221 */ /* 0x000fe40000010000 */
.L_x_34839:
[----:B------:R-:W-:Y:S05]  /*33a0*/  BSYNC B1 ;  /* 0x0000000000017941 */ /* 0x000fea0003800000 */
.L_x_34838:
[----:B------:R-:W-:Y:S01]  /*33b0*/  BSSY B1, `(.L_x_34840) ;  /* 0x0000005000017945 */ /* 0x000fe20003800000 */
[----:B------:R-:W-:Y:S05]  /*33c0*/  @!P3 BRA `(.L_x_34841) ;  /* 0x000000300000b947 */ /* 0x000fea0003800000 */
[----:B-----5:R-:W-:-:S05]  /*33d0*/  HADD2.F32 R102, -RZ, R63.H0_H0 ;  /* 0x2000003fff667230 */ /* 0x020fca0000004100 */
[----:B------:R-:W-:-:S04]  /*33e0*/  FMUL.FTZ R102, R102, c[0x0][0x1ec] ;  /* 0x00007b0066667a20 */ /* 0x000fc80000410000 */
[----:B------:R-:W-:Y:S02]  /*33f0*/  @P2 FADD.FTZ R102, R54, R102 ;  /* 0x0000006636662221 */ /* 0x000fe40000010000 */
.L_x_34841:
[----:B------:R-:W-:Y:S05]  /*3400*/  BSYNC B1 ;  /* 0x0000000000017941 */ /* 0x000fea0003800000 */
.L_x_34840:
[----:B------:R-:W-:Y:S01]  /*3410*/  BSSY B1, `(.L_x_34842) ;  /* 0x0000005000017945 */ /* 0x000fe20003800000 */
[----:B------:R-:W-:Y:S05]  /*3420*/  @!P3 BRA `(.L_x_34843) ;  /* 0x000000300000b947 */ /* 0x000fea0003800000 */
[----:B-----5:R-:W-:-:S05]  /*3430*/  HADD2.F32 R103, -RZ, R63.H1_H1 ;  /* 0x3000003fff677230 */ /* 0x020fca0000004100 */
[----:B------:R-:W-:-:S04]  /*3440*/  FMUL.FTZ R103, R103, c[0x0][0x1ec] ;  /* 0x00007b0067677a20 */ /* 0x000fc80000410000 */
[----:B------:R-:W-:Y:S02]  /*3450*/  @P2 FADD.FTZ R103, R55, R103 ;  /* 0x0000006737672221 */ /* 0x000fe40000010000 */
.L_x_34843:
[----:B------:R-:W-:Y:S05]  /*3460*/  BSYNC B1 ;  /* 0x0000000000017941 */ /* 0x000fea0003800000 */
.L_x_34842:
[----:B------:R-:W-:Y:S01]  /*3470*/  HFMA2.MMA R121, -RZ, RZ, 0, 1.9073486328125e-06 ;  /* 0x00000020ff797435 */ /* 0x000fe200000001ff */
[----:B------:R-:W-:-:S09]  /*3480*/  IADD3 R123, R123, 0x20, RZ ;  /* 0x000000207b7b7810 */ /* 0x000fd20007ffe0ff */
[C---:B------:R-:W-:Y:S01]  /*3490*/  IMAD.WIDE.U32 R120, R214.reuse, R121, c[0x0][0x188] ;  /* 0x00006200d6787625 */ /* 0x040fe200078e0079 */
[----:B------:R-:W-:-:S04]  /*34a0*/  IADD3 R214, R214, 0x20, RZ ;  /* 0x00000020d6d67810 */ /* 0x000fc80007ffe0ff */
[----:B------:R0:W-:Y:S04]  /*34b0*/  STG.E.128 [R120.64], R96 ;  /* 0x0000006078007986 */ /* 0x0001e8000c101d04 */
[----:B------:R0:W-:Y:S02]  /*34c0*/  STG.E.128 [R120.64+0x10], R100 ;  /* 0x0000106478007986 */ /* 0x0001e4000c101d04 */
.L_x_34827:
[----:B------:R-:W-:Y:S05]  /*34d0*/  BSYNC B0 ;  /* 0x0000000000007941 */ /* 0x000fea0003800000 */
.L_x_34826:
        /* <DEDUP_REMOVED lines=42> */
.L_x_34847:
[----:B0-----:R-:W-:Y:S05]  /*3780*/  BSYNC B1 ;  /* 0x0000000000017941 */ /* 0x001fea0003800000 */
.L_x_34846:
[----:B------:R-:W-:Y:S01]  /*3790*/  BSSY B1, `(.L_x_34848) ;  /* 0x0000005000017945 */ /* 0x000fe20003800000 */
[----:B------:R-:W-:Y:S05]  /*37a0*/  @!P3 BRA `(.L_x_34849) ;  /* 0x000000300000b947 */ /* 0x000fea0003800000 */
[----:B-----5:R-:W-:-:S05]  /*37b0*/  HADD2.F32 R105, -RZ, R60.H1_H1 ;  /* 0x3000003cff697230 */ /* 0x020fca0000004100 */
[----:B------:R-:W-:-:S04]  /*37c0*/  FMUL.FTZ R105, R105, c[0x0][0x1ec] ;  /* 0x00007b0069697a20 */ /* 0x000fc80000410000 */
[----:B------:R-:W-:Y:S02]  /*37d0*/  @P2 FADD.FTZ R105, R45, R105 ;  /* 0x000000692d692221 */ /* 0x000fe40000010000 */
.L_x_34849:
[----:B------:R-:W-:Y:S05]  /*37e0*/  BSYNC B1 ;  /* 0x0000000000017941 */ /* 0x000fea0003800000 */
.L_x_34848:
[----:B------:R-:W-:Y:S01]  /*37f0*/  BSSY B1, `(.L_x_34850) ;  /* 0x0000005000017945 */ /* 0x000fe20003800000 */
[----:B------:R-:W-:Y:S05]  /*3800*/  @!P3 BRA `(.L_x_34851) ;  /* 0x000000300000b947 */ /* 0x000fea0003800000 */
[----:B-----5:R-:W-:-:S05]  /*3810*/  HADD2.F32 R106, -RZ, R61.H0_H0 ;  /* 0x2000003dff6a7230 */ /* 0x020fca0000004100 */
[----:B------:R-:W-:-:S04]  /*3820*/  FMUL.FTZ R106, R106, c[0x0][0x1ec] ;  /* 0x00007b006a6a7a20 */ /* 0x000fc80000410000 */
[----:B------:R-:W-:Y:S02]  /*3830*/  @P2 FADD.FTZ R106, R46, R106 ;  /* 0x0000006a2e6a2221 */ /* 0x000fe40000010000 */
.L_x_34851:
[----:B------:R-:W-:Y:S05]  /*3840*/  BSYNC B1 ;  /* 0x0000000000017941 */ /* 0x000fea0003800000 */
.L_x_34850:
[----:B------:R-:W-:Y:S01]  /*3850*/  BSSY B1, `(.L_x_34852) ;  /* 0x0000005000017945 */ /* 0x000fe20003800000 */
[----:B------:R-:W-:Y:S05]  /*3860*/  @!P3 BRA `(.L_x_34853) ;  /* 0x000000300000b947 */ /* 0x000fea0003800000 */
[----:B-----5:R-:W-:-:S05]  /*3870*/  HADD2.F32 R107, -RZ, R61.H1_H1 ;  /* 0x3000003dff6b7230 */ /* 0x020fca0000004100 */
[----:B------:R-:W-:-:S04]  /*3880*/  FMUL.FTZ R107, R107, c[0x0][0x1ec] ;  /* 0x00007b006b6b7a20 */ /* 0x000fc80000410000 */
[----:B------:R-:W-:Y:S02]  /*3890*/  @P2 FADD.FTZ R107, R47, R107 ;  /* 0x0000006b2f6b2221 */ /* 0x000fe40000010000 */
.L_x_34853:
[----:B------:R-:W-:Y:S05]  /*38a0*/  BSYNC B1 ;  /* 0x0000000000017941 */ /* 0x000fea0003800000 */
.L_x_34852:
[----:B------:R-:W-:Y:S01]  /*38b0*/  BSSY B1, `(.L_x_34854) ;  /* 0x0000005000017945 */ /* 0x000fe20003800000 */
[----:B------:R-:W-:Y:S05]  /*38c0*/  @!P3 BRA `(.L_x_34855) ;  /* 0x000000300000b947 */ /* 0x000fea0003800000 */
[----:B-----5:R-:W-:-:S05]  /*38d0*/  HADD2.F32 R108, -RZ, R62.H0_H0 ;  /* 0x2000003eff6c7230 */ /* 0x020fca0000004100 */
[----:B------:R-:W-:-:S04]  /*38e0*/  FMUL.FTZ R108, R108, c[0x0][0x1ec] ;  /* 0x00007b006c6c7a20 */ /* 0x000fc80000410000 */
[----:B------:R-:W-:Y:S02]  /*38f0*/  @P2 FADD.FTZ R108, R52, R108 ;  /* 0x0000006c346c2221 */ /* 0x000fe40000010000 */
.L_x_34855:
[----:B------:R-:W-:Y:S05]  /*3900*/  BSYNC B1 ;  /* 0x0000000000017941 */ /* 0x000fea0003800000 */
.L_x_34854:
[----:B------:R-:W-:Y:S01]  /*3910*/  BSSY B1, `(.L_x_34856) ;  /* 0x0000005000017945 */ /* 0x000fe20003800000 */
[----:B------:R-:W-:Y:S05]  /*3920*/  @!P3 BRA `(.L_x_34857) ;  /* 0x000000300000b947 */ /* 0x000fea0003800000 */
[----:B-----5:R-:W-:-:S05]  /*3930*/  HADD2.F32 R109, -RZ, R62.H1_H1 ;  /* 0x3000003eff6d7230 */ /* 0x020fca0000004100 */
[----:B------:R-:W-:-:S04]  /*3940*/  FMUL.FTZ R109, R109, c[0x0][0x1ec] ;  /* 0x00007b006d6d7a20 */ /* 0x000fc80000410000 */
[----:B------:R-:W-:Y:S02]  /*3950*/  @P2 FADD.FTZ R109, R53, R109 ;  /* 0x0000006d356d2221 */ /* 0x000fe40000010000 */
.L_x_34857:
[----:B------:R-:W-:Y:S05]  /*3960*/  BSYNC B1 ;  /* 0x0000000000017941 */ /* 0x000fea0003800000 */
.L_x_34856:
[----:B------:R-:W-:Y:S01]  /*3970*/  BSSY B1, `(.L_x_34858) ;  /* 0x0000005000017945 */ /* 0x000fe20003800000 */
[----:B------:R-:W-:Y:S05]  /*3980*/  @!P3 BRA `(.L_x_34859) ;  /* 0x000000300000b947 */ /* 0x000fea0003800000 */
[----:B-----5:R-:W-:-:S05]  /*3990*/  HADD2.F32 R110, -RZ, R63.H0_H0 ;  /* 0x2000003fff6e7230 */ /* 0x020fca0000004100 */
[----:B------:R-:W-:-:S04]  /*39a0*/  FMUL.FTZ R110, R110, c[0x0][0x1ec] ;  /* 0x00007b006e6e7a20 */ /* 0x000fc80000410000 */
[----:B------:R-:W-:Y:S02]  /*39b0*/  @P2 FADD.FTZ R110, R54, R110 ;  /* 0x0000006e366e2221 */ /* 0x000fe40000010000 */
.L_x_34859:
[----:B------:R-:W-:Y:S05]  /*39c0*/  BSYNC B1 ;  /* 0x0000000000017941 */ /* 0x000fea0003800000 */
.L_x_34858:
[----:B------:R-:W-:Y:S01]  /*39d0*/  BSSY B1, `(.L_x_34860) ;  /* 0x0000005000017945 */ /* 0x000fe20003800000 */
[----:B------:R-:W-:Y:S05]  /*39e0*/  @!P3 BRA `(.L_x_34861) ;  /* 0x000000300000b947 */ /* 0x000fea0003800000 */
[----:B-----5:R-:W-:-:S05]  /*39f0*/  HADD2.F32 R111, -RZ, R63.H1_H1 ;  /* 0x3000003fff6f7230 */ /* 0x020fca0000004100 */
[----:B------:R-:W-:-:S04]  /*3a00*/  FMUL.FTZ R111, R111, c[0x0][0x1ec] ;  /* 0x00007b006f6f7a20 */ /* 0x000fc80000410000 */
[----:B------:R-:W-:Y:S02]  /*3a10*/  @P2 FADD.FTZ R111, R55, R111 ;  /* 0x0000006f376f2221 */ /* 0x000fe40000010000 */
.L_x_34861:
[----:B------:R-:W-:Y:S05]  /*3a20*/  BSYNC B1 ;  /* 0x0000000000017941 */ /* 0x000fea0003800000 */
.L_x_34860:
[----:B------:R-:W-:Y:S01]  /*3a30*/  HFMA2.MMA R121, -RZ, RZ, 0, 1.9073486328125e-06 ;  /* 0x00000020ff797435 */ /* 0x000fe200000001ff */
[----:B------:R-:W-:-:S09]  /*3a40*/  IADD3 R123, R123, 0x20, RZ ;  /* 0x000000207b7b7810 */ /* 0x000fd20007ffe0ff */
[C---:B------:R-:W-:Y:S01]  /*3a50*/  IMAD.WIDE.U32 R120, R214.reuse, R121, c[0x0][0x188] ;  /* 0x00006200d6787625 */ /* 0x040fe200078e0079 */
[----:B------:R-:W-:-:S04]  /*3a60*/  IADD3 R214, R214, 0x20, RZ ;  /* 0x00000020d6d67810 */ /* 0x000fc80007ffe0ff */
[----:B------:R0:W-:Y:S04]  /*3a70*/  STG.E.128 [R120.64], R104 ;  /* 0x0000006878007986 */ /* 0x0001e8000c101d04 */
[----:B------:R0:W-:Y:S02]  /*3a80*/  STG.E.128 [R120.64+0x10], R108 ;  /* 0x0000106c78007986 */ /* 0x0001e4000c101d04 */
.L_x_34845:
[----:B------:R-:W-:Y:S05]  /*3a90*/  BSYNC B0 ;  /* 0x0000000000007941 */ /* 0x000fea0003800000 */
.L_x_34844:
        /* <DEDUP_REMOVED lines=39> */
[----:B-----5:R-:W-:-:S05]  /*3d10*/  HADD2.F32 R116, -RZ, R60.H0_H0 ;  /* 0x2000003cff747230 */ /* 0x020fca0000004100 */
[----:B------:R-:W-:-:S04]  /*3d20*/  FMUL.FTZ R116, R116, c[0x0][0x1ec] ;  /* 0x00007b0074747a20 */ /* 0x000fc80000410000 */
[----:B------:R-:W-:Y:S02]  /*3d30*/  @P1 FADD.FTZ R116, R44, R116 ;  /* 0x000000742c741221 */ /* 0x000fe40000010000 */
.L_x_34865:
[----:B------:R-:W-:Y:S05]  /*3d40*/  BSYNC B1 ;  /* 0x0000000000017941 */ /* 0x000fea0003800000 */
.L_x_34864:
[----:B------:R-:W-:Y:S01]  /*3d50*/  BSSY B1, `(.L_x_34866) ;  /* 0x0000005000017945 */ /* 0x000fe20003800000 */
[----:B------:R-:W-:Y:S05]  /*3d60*/  @!P2 BRA `(.L_x_34867) ;  /* 0x000000300000a947 */ /* 0x000fea0003800000 */
[----:B-----5:R-:W-:-:S05]  /*3d70*/  HADD2.F32 R117, -RZ, R60.H1_H1 ;  /* 0x3000003cff757230 */ /* 0x020fca0000004100 */
[----:B------:R-:W-:-:S04]  /*3d80*/  FMUL.FTZ R117, R117, c[0x0][0x1ec] ;  /* 0x00007b0075757a20 */ /* 0x000fc80000410000 */
[----:B------:R-:W-:Y:S02]  /*3d90*/  @P1 FADD.FTZ R117, R45, R117 ;  /* 0x000000752d751221 */ /* 0x000fe40000010000 */
.L_x_34867:
[----:B------:R-:W-:Y:S05]  /*3da0*/  BSYNC B1 ;  /* 0x0000000000017941 */ /* 0x000fea0003800000 */
.L_x_34866:
[----:B------:R-:W-:Y:S01]  /*3db0*/  BSSY B1, `(.L_x_34868) ;  /* 0x0000005000017945 */ /* 0x000fe20003800000 */
[----:B------:R-:W-:Y:S05]  /*3dc0*/  @!P2 BRA `(.L_x_34869) ;  /* 0x000000300000a947 */ /* 0x000fea0003800000 */
[----:B-----5:R-:W-:-:S05]  /*3dd0*/  HADD2.F32 R118, -RZ, R61.H0_H0 ;  /* 0x2000003dff767230 */ /* 0x020fca0000004100 */
[----:B------:R-:W-:-:S04]  /*3de0*/  FMUL.FTZ R118, R118, c[0x0][0x1ec] ;  /* 0x00007b0076767a20 */ /* 0x000fc80000410000 */
[----:B------:R-:W-:Y:S02]  /*3df0*/  @P1 FADD.FTZ R118, R46, R118 ;  /* 0x000000762e761221 */ /* 0x000fe40000010000 */
.L_x_34869:
[----:B------:R-:W-:Y:S05]  /*3e00*/  BSYNC B1 ;  /* 0x0000000000017941 */ /* 0x000fea0003800000 */
.L_x_34868:
[----:B------:R-:W-:Y:S01]  /*3e10*/  BSSY B1, `(.L_x_34870) ;  /* 0x0000005000017945 */ /* 0x000fe20003800000 */
[----:B------:R-:W-:Y:S05]  /*3e20*/  @!P2 BRA `(.L_x_34871) ;  /* 0x000000300000a947 */ /* 0x000fea0003800000 */
[----:B-----5:R-:W-:-:S05]  /*3e30*/  HADD2.F32 R119, -RZ, R61.H1_H1 ;  /* 0x3000003dff777230 */ /* 0x020fca0000004100 */
[----:B------:R-:W-:-:S04]  /*3e40*/  FMUL.FTZ R119, R119, c[0x0][0x1ec] ;  /* 0x00007b0077777a20 */ /* 0x000fc80000410000 */
[----:B------:R-:W-:Y:S02]  /*3e50*/  @P1 FADD.FTZ R119, R47, R119 ;  /* 0x000000772f771221 */ /* 0x000fe40000010000 */
.L_x_34871:
[----:B------:R-:W-:Y:S05]  /*3e60*/  BSYNC B1 ;  /* 0x0000000000017941 */ /* 0x000fea0003800000 */
.L_x_34870:
[----:B------:R-:W-:Y:S01]  /*3e70*/  BSSY B1, `(.L_x_34872) ;  /* 0x0000005000017945 */ /* 0x000fe20003800000 */
[----:B------:R-:W-:Y:S05]  /*3e80*/  @!P2 BRA `(.L_x_34873) ;  /* 0x000000300000a947 */ /* 0x000fea0003800000 */
[----:B-----5:R-:W-:-:S05]  /*3e90*/  HADD2.F32 R112, -RZ, R62.H0_H0 ;  /* 0x2000003eff707230 */ /* 0x020fca0000004100 */
[----:B------:R-:W-:-:S04]  /*3ea0*/  FMUL.FTZ R112, R112, c[0x0][0x1ec] ;  /* 0x00007b0070707a20 */ /* 0x000fc80000410000 */
[----:B------:R-:W-:Y:S02]  /*3eb0*/  @P1 FADD.FTZ R112, R52, R112 ;  /* 0x0000007034701221 */ /* 0x000fe40000010000 */
.L_x_34873:
[----:B------:R-:W-:Y:S05]  /*3ec0*/  BSYNC B1 ;  /* 0x0000000000017941 */ /* 0x000fea0003800000 */
.L_x_34872:
[----:B------:R-:W-:Y:S01]  /*3ed0*/  BSSY B1, `(.L_x_34874) ;  /* 0x0000005000017945 */ /* 0x000fe20003800000 */
[----:B------:R-:W-:Y:S05]  /*3ee0*/  @!P2 BRA `(.L_x_34875) ;  /* 0x000000300000a947 */ /* 0x000fea0003800000 */
[----:B-----5:R-:W-:-:S05]  /*3ef0*/  HADD2.F32 R113, -RZ, R62.H1_H1 ;  /* 0x3000003eff717230 */ /* 0x020fca0000004100 */
[----:B------:R-:W-:-:S04]  /*3f00*/  FMUL.FTZ R113, R113, c[0x0][0x1ec] ;  /* 0x00007b0071717a20 */ /* 0x000fc80000410000 */
[----:B------:R-:W-:Y:S02]  /*3f10*/  @P1 FADD.FTZ R113, R53, R113 ;  /* 0x0000007135711221 */ /* 0x000fe40000010000 */
.L_x_34875:
[----:B------:R-:W-:Y:S05]  /*3f20*/  BSYNC B1 ;  /* 0x0000000000017941 */ /* 0x000fea0003800000 */
.L_x_34874:
[----:B------:R-:W-:Y:S01]  /*3f30*/  BSSY B1, `(.L_x_34876) ;  /* 0x0000005000017945 */ /* 0x000fe20003800000 */
[----:B------:R-:W-:Y:S05]  /*3f40*/  @!P2 BRA `(.L_x_34877) ;  /* 0x000000300000a947 */ /* 0x000fea0003800000 */
[----:B-----5:R-:W-:-:S05]  /*3f50*/  HADD2.F32 R114, -RZ, R63.H0_H0 ;  /* 0x2000003fff727230 */ /* 0x020fca0000004100 */
[----:B------:R-:W-:-:S04]  /*3f60*/  FMUL.FTZ R114, R114, c[0x0][0x1ec] ;  /* 0x00007b0072727a20 */ /* 0x000fc80000410000 */
[----:B------:R-:W-:Y:S02]  /*3f70*/  @P1 FADD.FTZ R114, R54, R114 ;  /* 0x0000007236721221 */ /* 0x000fe40000010000 */
.L_x_34877:
[----:B------:R-:W-:Y:S05]  /*3f80*/  BSYNC B1 ;  /* 0x0000000000017941 */ /* 0x000fea0003800000 */
.L_x_34876:
[----:B------:R-:W-:Y:S01]  /*3f90*/  BSSY B1, `(.L_x_34878) ;  /* 0x0000005000017945 */ /* 0x000fe20003800000 */
[----:B------:R-:W-:Y:S05]  /*3fa0*/  @!P2 BRA `(.L_x_34879) ;  /* 0x000000300000a947 */ /* 0x000fea0003800000 */
[----:B-----5:R-:W-:-:S05]  /*3fb0*/  HADD2.F32 R115, -RZ, R63.H1_H1 ;  /* 0x3000003fff737230 */ /* 0x020fca0000004100 */
[----:B------:R-:W-:-:S04]  /*3fc0*/  FMUL.FTZ R115, R115, c[0x0][0x1ec] ;  /* 0x00007b0073737a20 */ /* 0x000fc80000410000 */
[----:B------:R-:W-:Y:S02]  /*3fd0*/  @P1 FADD.FTZ R115, R55, R115 ;  /* 0x0000007337731221 */ /* 0x000fe40000010000 */
.L_x_34879:
[----:B------:R-:W-:Y:S05]  /*3fe0*/  BSYNC B1 ;  /* 0x0000000000017941 */ /* 0x000fea0003800000 */
.L_x_34878:
[----:B------:R-:W-:-:S10]  /*3ff0*/  HFMA2.MMA R121, -RZ, RZ, 0, 1.9073486328125e-06 ;  /* 0x00000020ff797435 */ /* 0x000fd400000001ff */
[----:B------:R-:W-:-:S05]  /*4000*/  IMAD.WIDE.U32 R120, R214, R121, c[0x0][0x188] ;  /* 0x00006200d6787625 */ /* 0x000fca00078e0079 */
[----:B------:R0:W-:Y:S04]  /*4010*/  STG.E.128 [R120.64], R116 ;  /* 0x0000007478007986 */ /* 0x0001e8000c101d04 */
[----:B------:R0:W-:Y:S02]  /*4020*/  STG.E.128 [R120.64+0x10], R112 ;  /* 0x0000107078007986 */ /* 0x0001e4000c101d04 */
.L_x_34863:
[----:B------:R-:W-:Y:S05]  /*4030*/  BSYNC B0 ;  /* 0x0000000000007941 */ /* 0x000fea0003800000 */
.L_x_34862:
        /* <DEDUP_REMOVED lines=81> */
.L_x_34900:
        /* <DEDUP_REMOVED lines=152> */
.L_x_34901:
        /* <DEDUP_REMOVED lines=59> */
.L_x_34885:
[----:B------:R-:W-:Y:S05]  /*5280*/  BSYNC B1 ;  /* 0x0000000000017941 */ /* 0x000fea0003800000 */
.L_x_34884:
        /* <DEDUP_REMOVED lines=35> */
.L_x_34887:
[----:B------:R-:W-:Y:S05]  /*54c0*/  BSYNC B1 ;  /* 0x0000000000017941 */ /* 0x000fea0003800000 */
.L_x_34886:
        /* <DEDUP_REMOVED lines=35> */
.L_x_34889:
[----:B------:R-:W-:Y:S05]  /*5700*/  BSYNC B1 ;  /* 0x0000000000017941 */ /* 0x000fea0003800000 */
.L_x_34888:
        /* <DEDUP_REMOVED lines=35> */
.L_x_34891:
[----:B------:R-:W-:Y:S05]  /*5940*/  BSYNC B1 ;  /* 0x0000000000017941 */ /* 0x000fea0003800000 */
.L_x_34890:
        /* <DEDUP_REMOVED lines=35> */
.L_x_34893:
[----:B------:R-:W-:Y:S05]  /*5b80*/  BSYNC B1 ;  /* 0x0000000000017941 */ /* 0x000fea0003800000 */
.L_x_34892:
        /* <DEDUP_REMOVED lines=35> */
.L_x_34895:
[----:B------:R-:W-:Y:S05]  /*5dc0*/  BSYNC B1 ;  /* 0x0000000000017941 */ /* 0x000fea0003800000 */
.L_x_34894:
        /* <DEDUP_REMOVED lines=35> */
.L_x_34897:
[----:B------:R-:W-:Y:S05]  /*6000*/  BSYNC B1 ;  /* 0x0000000000017941 */ /* 0x000fea0003800000 */
.L_x_34896:
        /* <DEDUP_REMOVED lines=33> */
.L_x_34883:
[----:B0-----:R-:W-:Y:S05]  /*6220*/  BSYNC B0 ;  /* 0x0000000000007941 */ /* 0x001fea0003800000 */
.L_x_34882:
[----:B------:R-:W-:-:S04]  /*6230*/  MOV R121, c[0x0][0x160] ;  /* 0x0000580000797a02 */ /* 0x000fc80000000f00 */
[----:B------:R-:W-:-:S04]  /*6240*/  LEA R212, R121, R212, 0x2 ;  /* 0x000000d479d47211 */ /* 0x000fc800078e10ff */
[----:B------:R-:W-:-:S13]  /*6250*/  ISETP.GE.AND P1, PT, R212, c[0x0][0x164], PT ;  /* 0x00005900d4007a0c */ /* 0x000fda0003f26270 */
[----:B------:R-:W-:Y:S01]  /*6260*/  @P1 CALL.REL.NOINC `(.L_x_34898) ;  /* 0x0000001000001944 */ /* 0x000fe20003c00000 */
[----:B------:R-:W-:Y:S05]  /*6270*/  BRA `(.L_x_34899) ;  /* 0xffffaec000007947 */ /* 0x000fea000383ffff */
.L_x_34898:
[----:B------:R-:W-:Y:S05]  /*6280*/  EXIT ;  /* 0x000000000000794d */ /* 0x000fea0003800000 */
.L_x_34880:
[----:B------:R-:W-:Y:S01]  /*6290*/  HFMA2.MMA R219, -RZ, RZ, 0, 5.9604644775390625e-08 ;  /* 0x00000001ffdb7435 */ /* 0x000fe200000001ff */
[----:B------:R-:W-:Y:S02]  /*62a0*/  MOV R122, R123 ;  /* 0x0000007b007a7202 */ /* 0x000fe40000000f00 */
[----:B------:R-:W-:Y:S02]  /*62b0*/  MOV R216, 0x1f ;  /* 0x0000001f00d87802 */ /* 0x000fe40000000f00 */
[----:B------:R-:W-:Y:S02]  /*62c0*/  MOV R221, 0xffffffff ;  /* 0xffffffff00dd7802 */ /* 0x000fe40000000f00 */
[----:B------:R-:W-:Y:S02]  /*62d0*/  MOV R120, 0x62f0 ;  /* 0x000062f000787802 */ /* 0x000fe40000000f00 */
[----:B-----5:R-:W-:Y:S05]  /*62e0*/  CALL.REL.NOINC `($__internal_98_$__cuda_sm70_shflsync_bfly_p) ;  /* 0x00000bf000007944 */ /* 0x020fea0003c00000 */
[----:B-1----:R-:W-:Y:S01]  /*62f0*/  MOV R120, R219 ;  /* 0x000000db00787202 */ /* 0x002fe20000000f00 */
[----:B0-----:R-:W-:Y:S05]  /*6300*/  BRA `(.L_x_34900) ;  /* 0xffffe24000007947 */ /* 0x001fea000383ffff */
.L_x_34881:
[----:B------:R-:W-:Y:S01]  /*6310*/  HFMA2.MMA R219, -RZ, RZ, 0, 1.1920928955078125e-07 ;  /* 0x00000002ffdb7435 */ /* 0x000fe200000001ff */
[----:B------:R-:W-:Y:S02]  /*6320*/  MOV R122, R220 ;  /* 0x000000dc007a7202 */ /* 0x000fe40000000f00 */
[----:B------:R-:W-:-:S02]  /*6330*/  MOV R216, 0x1f ;  /* 0x0000001f00d87802 */ /* 0x000fc40000000f00 */
[----:B------:R-:W-:Y:S02]  /*6340*/  MOV R221, 0xffffffff ;  /* 0xffffffff00dd7802 */ /* 0x000fe40000000f00 */
[----:B------:R-:W-:Y:S02]  /*6350*/  MOV R120, 0x6370 ;  /* 0x0000637000787802 */ /* 0x000fe40000000f00 */
[----:B0----5:R-:W-:Y:S05]  /*6360*/  CALL.REL.NOINC `($__internal_98_$__cuda_sm70_shflsync_bfly_p) ;  /* 0x00000b7000007944 */ /* 0x021fea0003c00000 */
[----:B01----:R-:W-:Y:S01]  /*6370*/  FADD.FTZ R122, R220, R219 ;  /* 0x000000dbdc7a7221 */ /* 0x003fe20000010000 */
[----:B------:R-:W-:Y:S01]  /*6380*/  HFMA2.MMA R219, -RZ, RZ, 0, 2.384185791015625e-07 ;  /* 0x00000004ffdb7435 */ /* 0x000fe200000001ff */
[----:B------:R-:W-:Y:S02]  /*6390*/  MOV R216, 0x1f ;  /* 0x0000001f00d87802 */ /* 0x000fe40000000f00 */
[----:B------:R-:W-:Y:S02]  /*63a0*/  MOV R221, 0xffffffff ;  /* 0xffffffff00dd7802 */ /* 0x000fe40000000f00 */
[----:B------:R-:W-:Y:S02]  /*63b0*/  MOV R120, 0x63d0 ;  /* 0x000063d000787802 */ /* 0x000fe40000000f00 */
[----:B------:R-:W-:Y:S05]  /*63c0*/  CALL.REL.NOINC `($__internal_98_$__cuda_sm70_shflsync_bfly_p) ;  /* 0x00000b1000007944 */ /* 0x000fea0003c00000 */
[----:B01----:R-:W-:Y:S01]  /*63d0*/  FADD.FTZ R122, R122, R219 ;  /* 0x000000db7a7a7221 */ /* 0x003fe20000010000 */
[----:B------:R-:W-:Y:S01]  /*63e0*/  HFMA2.MMA R219, -RZ, RZ, 0, 4.76837158203125e-07 ;  /* 0x00000008ffdb7435 */ /* 0x000fe200000001ff */
[----:B------:R-:W-:-:S02]  /*63f0*/  MOV R216, 0x1f ;  /* 0x0000001f00d87802 */ /* 0x000fc40000000f00 */
[----:B------:R-:W-:Y:S02]  /*6400*/  MOV R221, 0xffffffff ;  /* 0xffffffff00dd7802 */ /* 0x000fe40000000f00 */
[----:B------:R-:W-:Y:S02]  /*6410*/  MOV R120, 0x6430 ;  /* 0x0000643000787802 */ /* 0x000fe40000000f00 */
[----:B------:R-:W-:Y:S05]  /*6420*/  CALL.REL.NOINC `($__internal_98_$__cuda_sm70_shflsync_bfly_p) ;  /* 0x00000ab000007944 */ /* 0x000fea0003c00000 */
[----:B01----:R-:W-:Y:S01]  /*6430*/  FADD.FTZ R122, R122, R219 ;  /* 0x000000db7a7a7221 */ /* 0x003fe20000010000 */
[----:B------:R-:W-:Y:S01]  /*6440*/  HFMA2.MMA R219, -RZ, RZ, 0, 9.5367431640625e-07 ;  /* 0x00000010ffdb7435 */ /* 0x000fe200000001ff */
[----:B------:R-:W-:Y:S02]  /*6450*/  MOV R216, 0x1f ;  /* 0x0000001f00d87802 */ /* 0x000fe40000000f00 */
[----:B------:R-:W-:Y:S02]  /*6460*/  MOV R221, 0xffffffff ;  /* 0xffffffff00dd7802 */ /* 0x000fe40000000f00 */
[----:B------:R-:W-:Y:S02]  /*6470*/  MOV R120, 0x6490 ;  /* 0x0000649000787802 */ /* 0x000fe40000000f00 */
[----:B------:R-:W-:Y:S05]  /*6480*/  CALL.REL.NOINC `($__internal_98_$__cuda_sm70_shflsync_bfly_p) ;  /* 0x00000a5000007944 */ /* 0x000fea0003c00000 */
        /* <DEDUP_REMOVED lines=138> */
[----:B------:R-:W-:Y:S05]  /*6d30*/  CALL.REL.NOINC `($__internal_98_$__cuda_sm70_shflsync_bfly_p) ;  /* 0x000001a000007944 */ /* 0x000fea0003c00000 */
[----:B01----:R-:W-:Y:S01]  /*6d40*/  FADD.FTZ R122, R122, R219 ;  /* 0x000000db7a7a7221 */ /* 0x003fe20000010000 */
[----:B------:R-:W-:Y:S01]  /*6d50*/  HFMA2.MMA R219, -RZ, RZ, 0, 1.1920928955078125e-07 ;  /* 0x00000002ffdb7435 */ /* 0x000fe200000001ff */
[----:B------:R-:W-:Y:S02]  /*6d60*/  MOV R216, 0x1f ;  /* 0x0000001f00d87802 */ /* 0x000fe40000000f00 */
[----:B------:R-:W-:Y:S02]  /*6d70*/  MOV R221, 0xffffffff ;  /* 0xffffffff00dd7802 */ /* 0x000fe40000000f00 */
[----:B------:R-:W-:Y:S02]  /*6d80*/  MOV R120, 0x6da0 ;  /* 0x00006da000787802 */ /* 0x000fe40000000f00 */
[----:B------:R-:W-:Y:S05]  /*6d90*/  CALL.REL.NOINC `($__internal_98_$__cuda_sm70_shflsync_bfly_p) ;  /* 0x0000014000007944 */ /* 0x000fea0003c00000 */
[----:B01----:R-:W-:Y:S01]  /*6da0*/  FADD.FTZ R122, R122, R219 ;  /* 0x000000db7a7a7221 */ /* 0x003fe20000010000 */
[----:B------:R-:W-:Y:S01]  /*6db0*/  HFMA2.MMA R219, -RZ, RZ, 0, 2.384185791015625e-07 ;  /* 0x00000004ffdb7435 */ /* 0x000fe200000001ff */
[----:B------:R-:W-:Y:S02]  /*6dc0*/  MOV R216, 0x1f ;  /* 0x0000001f00d87802 */ /* 0x000fe40000000f00 */
[----:B------:R-:W-:-:S02]  /*6dd0*/  MOV R221, 0xffffffff ;  /* 0xffffffff00dd7802 */ /* 0x000fc40000000f00 */
[----:B------:R-:W-:Y:S02]  /*6de0*/  MOV R120, 0x6e00 ;  /* 0x00006e0000787802 */ /* 0x000fe40000000f00 */
[----:B------:R-:W-:Y:S05]  /*6df0*/  CALL.REL.NOINC `($__internal_98_$__cuda_sm70_shflsync_bfly_p) ;  /* 0x000000e000007944 */ /* 0x000fea0003c00000 */
[----:B01----:R-:W-:Y:S01]  /*6e00*/  FADD.FTZ R122, R122, R219 ;  /* 0x000000db7a7a7221 */ /* 0x003fe20000010000 */
[----:B------:R-:W-:Y:S01]  /*6e10*/  HFMA2.MMA R219, -RZ, RZ, 0, 4.76837158203125e-07 ;  /* 0x00000008ffdb7435 */ /* 0x000fe200000001ff */
[----:B------:R-:W-:Y:S02]  /*6e20*/  MOV R216, 0x1f ;  /* 0x0000001f00d87802 */ /* 0x000fe40000000f00 */
[----:B------:R-:W-:Y:S02]  /*6e30*/  MOV R221, 0xffffffff ;  /* 0xffffffff00dd7802 */ /* 0x000fe40000000f00 */
[----:B------:R-:W-:Y:S02]  /*6e40*/  MOV R120, 0x6e60 ;  /* 0x00006e6000787802 */ /* 0x000fe40000000f00 */
[----:B------:R-:W-:Y:S05]  /*6e50*/  CALL.REL.NOINC `($__internal_98_$__cuda_sm70_shflsync_bfly_p) ;  /* 0x0000008000007944 */ /* 0x000fea0003c00000 */
[----:B-1----:R-:W-:Y:S01]  /*6e60*/  FADD.FTZ R214, R122, R219 ;  /* 0x000000db7ad67221 */ /* 0x002fe20000010000 */
[----:B------:R-:W-:Y:S01]  /*6e70*/  HFMA2.MMA R219, -RZ, RZ, 0, 9.5367431640625e-07 ;  /* 0x00000010ffdb7435 */ /* 0x000fe200000001ff */
[----:B0-----:R-:W-:Y:S02]  /*6e80*/  MOV R216, 0x1f ;  /* 0x0000001f00d87802 */ /* 0x001fe40000000f00 */
[----:B------:R-:W-:-:S02]  /*6e90*/  MOV R221, 0xffffffff ;  /* 0xffffffff00dd7802 */ /* 0x000fc40000000f00 */
[----:B------:R-:W-:Y:S02]  /*6ea0*/  MOV R122, R214 ;  /* 0x000000d6007a7202 */ /* 0x000fe40000000f00 */
[----:B------:R-:W-:Y:S02]  /*6eb0*/  MOV R120, 0x6ed0 ;  /* 0x00006ed000787802 */ /* 0x000fe40000000f00 */
[----:B------:R-:W-:Y:S05]  /*6ec0*/  CALL.REL.NOINC `($__internal_98_$__cuda_sm70_shflsync_bfly_p) ;  /* 0x0000001000007944 */ /* 0x000fea0003c00000 */
[----:B01----:R-:W-:Y:S05]  /*6ed0*/  BRA `(.L_x_34901) ;  /* 0xffffdff000007947 */ /* 0x003fea000383ffff */
        .weak           $__internal_98_$__cuda_sm70_shflsync_bfly_p
        .type           $__internal_98_$__cuda_sm70_shflsync_bfly_p,@function
        .size           $__internal_98_$__cuda_sm70_shflsync_bfly_p,(.L_x_57138 - $__internal_98_$__cuda_sm70_shflsync_bfly_p)
$__internal_98_$__cuda_sm70_shflsync_bfly_p:
[----:B------:R-:W-:Y:S01]  /*6ee0*/  HFMA2.MMA R121, -RZ, RZ, 0, 0 ;  /* 0x00000000ff797435 */ /* 0x000fe200000001ff */
[----:B------:R-:W-:Y:S04]  /*6ef0*/  WARPSYNC R221 ;  /* 0x000000dd00007348 */ /* 0x000fe80003800000 */
[----:B------:R0:W1:Y:S01]  /*6f00*/  SHFL.BFLY PT, R219, R122, R219, R216 ;  /* 0x0c0000db7adb7389 */ /* 0x00006200000e00d8 */
[----:B------:R-:W-:Y:S05]  /*6f10*/  RET.REL.NODEC R120 `(_ZN10layer_norm13ln_fwd_kernelINS_13Kernel_traitsI6__halfS2_fS2_fjLj2048ELj1ELj4ELj1ELj16ENS_18Kernel_traits_baseILj2048ES2_S2_fS2_fjLj128EEEEELb0ELb0ELb1ELb0EEEvNS_9FwdParamsE) ;  /* 0xffff90e078007950 */ /* 0x000fea0003c3ffff */
.L_x_34902:
        /* <DEDUP_REMOVED lines=14> */
.L_x_57138:


//--------------------- .text._ZN10layer_norm13ln_fwd_kernelINS_13Kernel_traitsI6__halfS2_fS2_fjLj2048ELj1ELj4ELj1ELj16ENS_18Kernel_traits_baseILj2048ES2_S2_fS2_fjLj128EEEEELb0ELb0ELb1ELb1EEEvNS_9FwdParamsE --------------------------
	.section	.text._ZN10layer_norm13ln_fwd_kernelINS_13Kernel_traitsI6__halfS2_fS2_fjLj2048ELj1ELj4ELj1ELj16ENS_18Kernel_traits_baseILj2048ES2_S2_fS2_fjLj128EEEEELb0ELb0ELb1ELb1EEEvNS_9FwdParamsE,"ax",@progbits
	.sectioninfo	@"SHI_REGISTERS=255"
	.align	128
        .global         _ZN10layer_norm13ln_fwd_kernelINS_13Kernel_traitsI6__halfS2_fS2_fjLj2048ELj1ELj4ELj1ELj16ENS_18Kernel_traits_baseILj2048ES2_S2_fS2_fjLj128EEEEELb0ELb0ELb1ELb1EEEvNS_9FwdParamsE
        .type           _ZN10layer_norm13ln_fwd_kernelINS_13Kernel_traitsI6__halfS2_fS2_fjLj2048ELj1ELj4ELj1ELj16ENS_18Kernel_traits_baseILj2048ES2_S2_fS2_fjLj128EEEEELb0ELb0ELb1ELb1EEEvNS_9FwdParamsE,@function
        .size           _ZN10layer_norm13ln_fwd_kernelINS_13Kernel_traitsI6__halfS2_fS2_fjLj2048ELj1ELj4ELj1ELj16ENS_18Kernel_traits_baseILj2048ES2_S2_fS2_fjLj128EEEEELb0ELb0ELb1ELb1EEEvNS_9FwdParamsE,(.L_x_57139 - _ZN10layer_norm13ln_fwd_kernelINS_13Kernel_traitsI6__halfS2_fS2_fjLj2048ELj1ELj4ELj1ELj16ENS_18Kernel_traits_baseILj2048ES2_S2_fS2_fjLj128EEEEELb0ELb0ELb1ELb1EEEvNS_9FwdParamsE)
        .other          _ZN10layer_norm13ln_fwd_kernelINS_13Kernel_traitsI6__halfS2_fS2_fjLj2048ELj1ELj4ELj1ELj16ENS_18Kernel_traits_baseILj2048ES2_S2_fS2_fjLj128EEEEELb0ELb0ELb1ELb1EEEvNS_9FwdParamsE,@"STO_CUDA_ENTRY STV_DEFAULT"
_ZN10layer_norm13ln_fwd_kernelINS_13Kernel_traitsI6__halfS2_fS2_fjLj2048ELj1ELj4ELj1ELj16ENS_18Kernel_traits_baseILj2048ES2_S2_fS2_fjLj128EEEEELb0ELb0ELb1ELb1EEEvNS_9FwdParamsE:
.text._ZN10layer_norm13ln_fwd_kernelINS_13Kernel_traitsI6__halfS2_fS2_fjLj2048ELj1ELj4ELj1ELj16ENS_18Kernel_traits_baseILj2048ES2_S2_fS2_fjLj128EEEEELb0ELb0ELb1ELb1EEEvNS_9FwdParamsE:
        /* <DEDUP_REMOVED lines=49> */
[----:B------:R-:W-:Y:S01]  /*0310*/  LOP3.LUT R175, R175, 0x1f, RZ, 0xc0, !PT ;  /* 0x0000001fafaf7812 */ /* 0x000fe200078ec0ff */
        /* <DEDUP_REMOVED lines=64> */
[--C-:B--2---:R-:W-:Y:S02]  /*0720*/  HADD2.F32 R178, -RZ, R129.reuse.H0_H0 ;  /* 0x20000081ffb27230 */ /* 0x104fe40000004100 */
[--C-:B------:R-:W-:Y:S02]  /*0730*/  HADD2.F32 R180, -RZ, R130.reuse.H0_H0 ;  /* 0x20000082ffb47230 */ /* 0x100fe40000004100 */
[----:B------:R-:W-:Y:S02]  /*0740*/  HADD2.F32 R177, -RZ, R130.H1_H1 ;  /* 0x30000082ffb17230 */ /* 0x000fe40000004100 */
[----:B---3--:R-:W-:Y:S02]  /*0750*/  HADD2.F32 R182, -RZ, R26.H0_H0 ;  /* 0x2000001affb67230 */ /* 0x008fe40000004100 */
[----:B------:R-:W-:-:S02]  /*0760*/  HADD2.F32 R129, -RZ, R129.H1_H1 ;  /* 0x30000081ff817230 */ /* 0x000fc40000004100 */
[--C-:B------:R-:W-:Y:S02]  /*0770*/  HADD2.F32 R179, -RZ, R24.reuse.H0_H0 ;  /* 0x20000018ffb37230 */ /* 0x100fe40000004100 */
[----:B------:R-:W-:Y:S02]  /*0780*/  HADD2.F32 R181, -RZ, R24.H1_H1 ;  /* 0x30000018ffb57230 */ /* 0x000fe40000004100 */
[--C-:B------:R-:W-:Y:S02]  /*0790*/  HADD2.F32 R130, -RZ, R25.reuse.H0_H0 ;  /* 0x20000019ff827230 */ /* 0x100fe40000004100 */
[----:B------:R-:W-:Y:S02]  /*07a0*/  HADD2.F32 R183, -RZ, R25.H1_H1 ;  /* 0x30000019ffb77230 */ /* 0x000fe40000004100 */
[----:B------:R-:W-:Y:S02]  /*07b0*/  HADD2.F32 R26, -RZ, R26.H1_H1 ;  /* 0x3000001aff1a7230 */ /* 0x000fe40000004100 */
[----:B----4-:R-:W-:-:S02]  /*07c0*/  HADD2.F32 R185, -RZ, R28.H0_H0 ;  /* 0x2000001cffb97230 */ /* 0x010fc40000004100 */
[----:B------:R-:W-:Y:S02]  /*07d0*/  HADD2.F32 R184, -RZ, R28.H1_H1 ;  /* 0x3000001cffb87230 */ /* 0x000fe40000004100 */
[--C-:B------:R-:W-:Y:S02]  /*07e0*/  HADD2.F32 R187, -RZ, R29.reuse.H0_H0 ;  /* 0x2000001dffbb7230 */ /* 0x100fe40000004100 */
[----:B------:R-:W-:Y:S02]  /*07f0*/  HADD2.F32 R186, -RZ, R29.H1_H1 ;  /* 0x3000001dffba7230 */ /* 0x000fe40000004100 */
[--C-:B------:R-:W-:Y:S02]  /*0800*/  HADD2.F32 R189, -RZ, R30.reuse.H0_H0 ;  /* 0x2000001effbd7230 */ /* 0x100fe40000004100 */
[----:B------:R-:W-:Y:S02]  /*0810*/  HADD2.F32 R193, -RZ, R30.H1_H1 ;  /* 0x3000001effc17230 */ /* 0x000fe40000004100 */
[----:B0-----:R-:W-:-:S02]  /*0820*/  HADD2.F32 R191, -RZ, R128.H1_H1 ;  /* 0x30000080ffbf7230 */ /* 0x001fc40000004100 */
.L_x_35036:
        /* <DEDUP_REMOVED lines=56> */
[----:B0----5:R-:W-:-:S05]  /*0bb0*/  HADD2.F32 R48, -RZ, R40.H0_H0 ;  /* 0x20000028ff307230 */ /* 0x021fca0000004100 */
[----:B------:R-:W-:-:S04]  /*0bc0*/  FMUL.FTZ R48, R48, c[0x0][0x1ec] ;  /* 0x00007b0030307a20 */ /* 0x000fc80000410000 */
[----:B------:R-:W-:Y:S02]  /*0bd0*/  @P0 FADD.FTZ R48, R32, R48 ;  /* 0x0000003020300221 */ /* 0x000fe40000010000 */
.L_x_34904:
[----:B0-----:R-:W-:Y:S05]  /*0be0*/  BSYNC B0 ;  /* 0x0000000000007941 */ /* 0x001fea0003800000 */
.L_x_34903:
[----:B------:R-:W-:Y:S01]  /*0bf0*/  BSSY B0, `(.L_x_34905) ;  /* 0x0000005000007945 */ /* 0x000fe20003800000 */
[----:B------:R-:W-:Y:S05]  /*0c00*/  @!P6 BRA `(.L_x_34906) ;  /* 0x000000300000e947 */ /* 0x000fea0003800000 */
[----:B-----5:R-:W-:-:S05]  /*0c10*/  HADD2.F32 R49, -RZ, R40.H1_H1 ;  /* 0x30000028ff317230 */ /* 0x020fca0000004100 */
[----:B------:R-:W-:-:S04]  /*0c20*/  FMUL.FTZ R49, R49, c[0x0][0x1ec] ;  /* 0x00007b0031317a20 */ /* 0x000fc80000410000 */
[----:B------:R-:W-:Y:S02]  /*0c30*/  @P0 FADD.FTZ R49, R33, R49 ;  /* 0x0000003121310221 */ /* 0x000fe40000010000 */
.L_x_34906:
[----:B------:R-:W-:Y:S05]  /*0c40*/  BSYNC B0 ;  /* 0x0000000000007941 */ /* 0x000fea0003800000 */
.L_x_34905:
[----:B------:R-:W-:Y:S01]  /*0c50*/  BSSY B0, `(.L_x_34907) ;  /* 0x0000005000007945 */ /* 0x000fe20003800000 */
[----:B------:R-:W-:Y:S05]  /*0c60*/  @!P6 BRA `(.L_x_34908) ;  /* 0x000000300000e947 */ /* 0x000fea0003800000 */
[----:B-----5:R-:W-:-:S05]  /*0c70*/  HADD2.F32 R50, -RZ, R41.H0_H0 ;  /* 0x20000029ff327230 */ /* 0x020fca0000004100 */
[----:B------:R-:W-:-:S04]  /*0c80*/  FMUL.FTZ R50, R50, c[0x0][0x1ec] ;  /* 0x00007b0032327a20 */ /* 0x000fc80000410000 */
[----:B------:R-:W-:Y:S02]  /*0c90*/  @P0 FADD.FTZ R50, R34, R50 ;  /* 0x0000003222320221 */ /* 0x000fe40000010000 */
.L_x_34908:
[----:B------:R-:W-:Y:S05]  /*0ca0*/  BSYNC B0 ;  /* 0x0000000000007941 */ /* 0x000fea0003800000 */
.L_x_34907:
[----:B------:R-:W-:Y:S01]  /*0cb0*/  BSSY B0, `(.L_x_34909) ;  /* 0x0000005000007945 */ /* 0x000fe20003800000 */
[----:B------:R-:W-:Y:S05]  /*0cc0*/  @!P6 BRA `(.L_x_34910) ;  /* 0x000000300000e947 */ /* 0x000fea0003800000 */
[----:B-----5:R-:W-:-:S05]  /*0cd0*/  HADD2.F32 R51, -RZ, R41.H1_H1 ;  /* 0x30000029ff337230 */ /* 0x020fca0000004100 */
[----:B------:R-:W-:-:S04]  /*0ce0*/  FMUL.FTZ R51, R51, c[0x0][0x1ec] ;  /* 0x00007b0033337a20 */ /* 0x000fc80000410000 */
[----:B------:R-:W-:Y:S02]  /*0cf0*/  @P0 FADD.FTZ R51, R35, R51 ;  /* 0x0000003323330221 */ /* 0x000fe40000010000 */
.L_x_34910:
[----:B------:R-:W-:Y:S05]  /*0d00*/  BSYNC B0 ;  /* 0x0000000000007941 */ /* 0x000fea0003800000 */
.L_x_34909:
[----:B------:R-:W-:Y:S01]  /*0d10*/  BSSY B0, `(.L_x_34911) ;  /* 0x0000005000007945 */ /* 0x000fe20003800000 */
[----:B------:R-:W-:Y:S05]  /*0d20*/  @!P6 BRA `(.L_x_34912) ;  /* 0x000000300000e947 */ /* 0x000fea0003800000 */
[----:B-----5:R-:W-:-:S05]  /*0d30*/  HADD2.F32 R44, -RZ, R42.H0_H0 ;  /* 0x2000002aff2c7230 */ /* 0x020fca0000004100 */
[----:B------:R-:W-:-:S04]  /*0d40*/  FMUL.FTZ R44, R44, c[0x0][0x1ec] ;  /* 0x00007b002c2c7a20 */ /* 0x000fc80000410000 */
[----:B------:R-:W-:Y:S02]  /*0d50*/  @P0 FADD.FTZ R44, R36, R44 ;  /* 0x0000002c242c0221 */ /* 0x000fe40000010000 */
.L_x_34912:
[----:B------:R-:W-:Y:S05]  /*0d60*/  BSYNC B0 ;  /* 0x0000000000007941 */ /* 0x000fea0003800000 */
.L_x_34911:
[----:B------:R-:W-:Y:S01]  /*0d70*/  BSSY B0, `(.L_x_34913) ;  /* 0x0000005000007945 */ /* 0x000fe20003800000 */
[----:B------:R-:W-:Y:S05]  /*0d80*/  @!P6 BRA `(.L_x_34914) ;  /* 0x000000300000e947 */ /* 0x000fea0003800000 */
[----:B-----5:R-:W-:-:S05]  /*0d90*/  HADD2.F32 R45, -RZ, R42.H1_H1 ;  /* 0x3000002aff2d7230 */ /* 0x020fca0000004100 */
[----:B------:R-:W-:-:S04]  /*0da0*/  FMUL.FTZ R45, R45, c[0x0][0x1ec] ;  /* 0x00007b002d2d7a20 */ /* 0x000fc80000410000 */
[----:B------:R-:W-:Y:S02]  /*0db0*/  @P0 FADD.FTZ R45, R37, R45 ;  /* 0x0000002d252d0221 */ /* 0x000fe40000010000 */
.L_x_34914:
[----:B------:R-:W-:Y:S05]  /*0dc0*/  BSYNC B0 ;  /* 0x0000000000007941 */ /* 0x000fea0003800000 */
.L_x_34913:
[----:B------:R-:W-:Y:S01]  /*0dd0*/  BSSY B0, `(.L_x_34915) ;  /* 0x0000005000007945 */ /* 0x000fe20003800000 */
[----:B------:R-:W-:Y:S05]  /*0de0*/  @!P6 BRA `(.L_x_34916) ;  /* 0x000000300000e947 */ /* 0x000fea0003800000 */
[----:B-----5:R-:W-:-:S05]  /*0df0*/  HADD2.F32 R46, -RZ, R43.H0_H0 ;  /* 0x2000002bff2e7230 */ /* 0x020fca0000004100 */
[----:B------:R-:W-:-:S04]  /*0e00*/  FMUL.FTZ R46, R46, c[0x0][0x1ec] ;  /* 0x00007b002e2e7a20 */ /* 0x000fc80000410000 */
[----:B------:R-:W-:Y:S02]  /*0e10*/  @P0 FADD.FTZ R46, R38, R46 ;  /* 0x0000002e262e0221 */ /* 0x000fe40000010000 */
.L_x_34916:
[----:B------:R-:W-:Y:S05]  /*0e20*/  BSYNC B0 ;  /* 0x0000000000007941 */ /* 0x000fea0003800000 */
.L_x_34915:
[----:B------:R-:W-:Y:S01]  /*0e30*/  BSSY B0, `(.L_x_34917) ;  /* 0x0000005000007945 */ /* 0x000fe20003800000 */
[----:B------:R-:W-:Y:S05]  /*0e40*/  @!P6 BRA `(.L_x_34918) ;  /* 0x000000300000e947 */ /* 0x000fea0003800000 */
[----:B-----5:R-:W-:-:S05]  /*0e50*/  HADD2.F32 R47, -RZ, R43.H1_H1 ;  /* 0x3000002bff2f7230 */ /* 0x020fca0000004100 */
[----:B------:R-:W-:-:S04]  /*0e60*/  FMUL.FTZ R47, R47, c[0x0][0x1ec] ;  /* 0x00007b002f2f7a20 */ /* 0x000fc80000410000 */
[----:B------:R-:W-:Y:S02]  /*0e70*/  @P0 FADD.FTZ R47, R39, R47 ;  /* 0x0000002f272f0221 */ /* 0x000fe40000010000 */
.L_x_34918:
[----:B------:R-:W-:Y:S05]  /*0e80*/  BSYNC B0 ;  /* 0x0000000000007941 */ /* 0x000fea0003800000 */
.L_x_34917:
        /* <DEDUP_REMOVED lines=37> */
[----:B-----5:R-:W-:-:S05]  /*10e0*/  HADD2.F32 R56, -RZ, R40.H0_H0 ;  /* 0x20000028ff387230 */ /* 0x020fca0000004100 */
[----:B------:R-:W-:-:S04]  /*10f0*/  FMUL.FTZ R56, R56, c[0x0][0x1ec] ;  /* 0x00007b0038387a20 */ /* 0x000fc80000410000 */
[----:B------:R-:W-:Y:S02]  /*1100*/  @P0 FADD.FTZ R56, R32, R56 ;  /* 0x0000003820380221 */ /* 0x000fe40000010000 */
.L_x_34920:
[----:B------:R-:W-:Y:S05]  /*1110*/  BSYNC B0 ;  /* 0x0000000000007941 */ /* 0x000fea0003800000 */
.L_x_34919:
[----:B------:R-:W-:Y:S01]  /*1120*/  BSSY B0, `(.L_x_34921) ;  /* 0x0000005000007945 */ /* 0x000fe20003800000 */
[----:B------:R-:W-:Y:S05]  /*1130*/  @!P6 BRA `(.L_x_34922) ;  /* 0x000000300000e947 */ /* 0x000fea0003800000 */
[----:B-----5:R-:W-:-:S05]  /*1140*/  HADD2.F32 R57, -RZ, R40.H1_H1 ;  /* 0x30000028ff397230 */ /* 0x020fca0000004100 */
[----:B------:R-:W-:-:S04]  /*1150*/  FMUL.FTZ R57, R57, c[0x0][0x1ec] ;  /* 0x00007b0039397a20 */ /* 0x000fc80000410000 */
[----:B------:R-:W-:Y:S02]  /*1160*/  @P0 FADD.FTZ R57, R33, R57 ;  /* 0x0000003921390221 */ /* 0x000fe40000010000 */
.L_x_34922:
[----:B------:R-:W-:Y:S05]  /*1170*/  BSYNC B0 ;  /* 0x0000000000007941 */ /* 0x000fea0003800000 */
.L_x_34921:
[----:B------:R-:W-:Y:S01]  /*1180*/  BSSY B0, `(.L_x_34923) ;  /* 0x0000005000007945 */ /* 0x000fe20003800000 */
[----:B------:R-:W-:Y:S05]  /*1190*/  @!P6 BRA `(.L_x_34924) ;  /* 0x000000300000e947 */ /* 0x000fea0003800000 */
[----:B-----5:R-:W-:-:S05]  /*11a0*/  HADD2.F32 R58, -RZ, R41.H0_H0 ;  /* 0x20000029ff3a7230 */ /* 0x020fca0000004100 */
[----:B------:R-:W-:-:S04]  /*11b0*/  FMUL.FTZ R58, R58, c[0x0][0x1ec] ;  /* 0x00007b003a3a7a20 */ /* 0x000fc80000410000 */
[----:B------:R-:W-:Y:S02]  /*11c0*/  @P0 FADD.FTZ R58, R34, R58 ;  /* 0x0000003a223a0221 */ /* 0x000fe40000010000 */
.L_x_34924:
[----:B------:R-:W-:Y:S05]  /*11d0*/  BSYNC B0 ;  /* 0x0000000000007941 */ /* 0x000fea0003800000 */
.L_x_34923:
[----:B------:R-:W-:Y:S01]  /*11e0*/  BSSY B0, `(.L_x_34925) ;  /* 0x0000005000007945 */ /* 0x000fe20003800000 */
[----:B------:R-:W-:Y:S05]  /*11f0*/  @!P6 BRA `(.L_x_34926) ;  /* 0x000000300000e947 */ /* 0x000fea0003800000 */
[----:B-----5:R-:W-:-:S05]  /*1200*/  HADD2.F32 R59, -RZ, R41.H1_H1 ;  /* 0x30000029ff3b7230 */ /* 0x020fca0000004100 */
[----:B------:R-:W-:-:S04]  /*1210*/  FMUL.FTZ R59, R59, c[0x0][0x1ec] ;  /* 0x00007b003b3b7a20 */ /* 0x000fc80000410000 */
[----:B------:R-:W-:Y:S02]  /*1220*/  @P0 FADD.FTZ R59, R35, R59 ;  /* 0x0000003b233b0221 */ /* 0x000fe40000010000 */
.L_x_34926:
[----:B------:R-:W-:Y:S05]  /*1230*/  BSYNC B0 ;  /* 0x0000000000007941 */ /* 0x000fea0003800000 */
.L_x_34925:
[----:B------:R-:W-:Y:S01]  /*1240*/  BSSY B0, `(.L_x_34927) ;  /* 0x0000005000007945 */ /* 0x000fe20003800000 */
[----:B------:R-:W-:Y:S05]  /*1250*/  @!P6 BRA `(.L_x_34928) ;  /* 0x000000300000e947 */ /* 0x000fea0003800000 */
[----:B-----5:R-:W-:-:S05]  /*1260*/  HADD2.F32 R52, -RZ, R42.H0_H0 ;  /* 0x2000002aff347230 */ /* 0x020fca0000004100 */
[----:B------:R-:W-:-:S04]  /*1270*/  FMUL.FTZ R52, R52, c[0x0][0x1ec] ;  /* 0x00007b0034347a20 */ /* 0x000fc80000410000 */
[----:B------:R-:W-:Y:S02]  /*1280*/  @P0 FADD.FTZ R52, R36, R52 ;  /* 0x0000003424340221 */ /* 0x000fe40000010000 */
.L_x_34928:
[----:B------:R-:W-:Y:S05]  /*1290*/  BSYNC B0 ;  /* 0x0000000000007941 */ /* 0x000fea0003800000 */
.L_x_34927:
[----:B------:R-:W-:Y:S01]  /*12a0*/  BSSY B0, `(.L_x_34929) ;  /* 0x0000005000007945 */ /* 0x000fe20003800000 */
[----:B------:R-:W-:Y:S05]  /*12b0*/  @!P6 BRA `(.L_x_34930) ;  /* 0x000000300000e947 */ /* 0x000fea0003800000 */
[----:B-----5:R-:W-:-:S05]  /*12c0*/  HADD2.F32 R53, -RZ, R42.H1_H1 ;  /* 0x3000002aff357230 */ /* 0x020fca0000004100 */
[----:B------:R-:W-:-:S04]  /*12d0*/  FMUL.FTZ R53, R53, c[0x0][0x1ec] ;  /* 0x00007b0035357a20 */ /* 0x000fc80000410000 */
[----:B------:R-:W-:Y:S02]  /*12e0*/  @P0 FADD.FTZ R53, R37, R53 ;  /* 0x0000003525350221 */ /* 0x000fe40000010000 */
.L_x_34930:
[----:B------:R-:W-:Y:S05]  /*12f0*/  BSYNC B0 ;  /* 0x0000000000007941 */ /* 0x000fea0003800000 */
.L_x_34929:
[----:B------:R-:W-:Y:S01]  /*1300*/  BSSY B0, `(.L_x_34931) ;  /* 0x0000005000007945 */ /* 0x000fe20003800000 */
[----:B------:R-:W-:Y:S05]  /*1310*/  @!P6 BRA `(.L_x_34932) ;  /* 0x000000300000e947 */ /* 0x000fea0003800000 */
[----:B-----5:R-:W-:-:S05]  /*1320*/  HADD2.F32 R54, -RZ, R43.H0_H0 ;  /* 0x2000002bff367230 */ /* 0x020fca0000004100 */
[----:B------:R-:W-:-:S04]  /*1330*/  FMUL.FTZ R54, R54, c[0x0][0x1ec] ;  /* 0x00007b0036367a20 */ /* 0x000fc80000410000 */
[----:B------:R-:W-:Y:S02]  /*1340*/  @P0 FADD.FTZ R54, R38, R54 ;  /* 0x0000003626360221 */ /* 0x000fe40000010000 */
.L_x_34932:
[----:B------:R-:W-:Y:S05]  /*1350*/  BSYNC B0 ;  /* 0x0000000000007941 */ /* 0x000fea0003800000 */
.L_x_34931:
[----:B------:R-:W-:Y:S01]  /*1360*/  BSSY B0, `(.L_x_34933) ;  /* 0x0000005000007945 */ /* 0x000fe20003800000 */
[----:B------:R-:W-:Y:S05]  /*1370*/  @!P6 BRA `(.L_x_34934) ;  /* 0x000000300000e947 */ /* 0x000fea0003800000 */
[----:B-----5:R-:W-:-:S05]  /*1380*/  HADD2.F32 R55, -RZ, R43.H1_H1 ;  /* 0x3000002bff377230 */ /* 0x020fca0000004100 */
[----:B------:R-:W-:-:S04]  /*1390*/  FMUL.FTZ R55, R55, c[0x0][0x1ec] ;  /* 0x00007b0037377a20 */ /* 0x000fc80000410000 */
[----:B------:R-:W-:Y:S02]  /*13a0*/  @P0 FADD.FTZ R55, R39, R55 ;  /* 0x0000003727370221 */ /* 0x000fe40000010000 */
.L_x_34934:
[----:B------:R-:W-:Y:S05]  /*13b0*/  BSYNC B0 ;  /* 0x0000000000007941 */ /* 0x000fea0003800000 */
.L_x_34933:
        /* <DEDUP_REMOVED lines=37> */
[----:B----45:R-:W-:-:S05]  /*1610*/  HADD2.F32 R64, -RZ, R40.H0_H0 ;  /* 0x20000028ff407230 */ /* 0x030fca0000004100 */
[----:B------:R-:W-:-:S04]  /*1620*/  FMUL.FTZ R64, R64, c[0x0][0x1ec] ;  /* 0x00007b0040407a20 */ /* 0x000fc80000410000 */
[----:B------:R-:W-:Y:S02]  /*1630*/  @P0 FADD.FTZ R64, R32, R64 ;  /* 0x0000004020400221 */ /* 0x000fe40000010000 */
.L_x_34936:
[----:B----4-:R-:W-:Y:S05]  /*1640*/  BSYNC B0 ;  /* 0x0000000000007941 */ /* 0x010fea0003800000 */
.L_x_34935:
[----:B------:R-:W-:Y:S01]  /*1650*/  BSSY B0, `(.L_x_34937) ;  /* 0x0000005000007945 */ /* 0x000fe20003800000 */
[----:B------:R-:W-:Y:S05]  /*1660*/  @!P6 BRA `(.L_x_34938) ;  /* 0x000000300000e947 */ /* 0x000fea0003800000 */
[----:B-----5:R-:W-:-:S05]  /*1670*/  HADD2.F32 R65, -RZ, R40.H1_H1 ;  /* 0x30000028ff417230 */ /* 0x020fca0000004100 */
[----:B------:R-:W-:-:S04]  /*1680*/  FMUL.FTZ R65, R65, c[0x0][0x1ec] ;  /* 0x00007b0041417a20 */ /* 0x000fc80000410000 */
[----:B------:R-:W-:Y:S02]  /*1690*/  @P0 FADD.FTZ R65, R33, R65 ;  /* 0x0000004121410221 */ /* 0x000fe40000010000 */
.L_x_34938:
[----:B------:R-:W-:Y:S05]  /*16a0*/  BSYNC B0 ;  /* 0x0000000000007941 */ /* 0x000fea0003800000 */
.L_x_34937:
[----:B------:R-:W-:Y:S01]  /*16b0*/  BSSY B0, `(.L_x_34939) ;  /* 0x0000005000007945 */ /* 0x000fe20003800000 */
[----:B------:R-:W-:Y:S05]  /*16c0*/  @!P6 BRA `(.L_x_34940) ;  /* 0x000000300000e947 */ /* 0x000fea0003800000 */
[----:B-----5:R-:W-:-:S05]  /*16d0*/  HADD2.F32 R66, -RZ, R41.H0_H0 ;  /* 0x20000029ff427230 */ /* 0x020fca0000004100 */
[----:B------:R-:W-:-:S04]  /*16e0*/  FMUL.FTZ R66, R66, c[0x0][0x1ec] ;  /* 0x00007b0042427a20 */ /* 0x000fc80000410000 */
[----:B------:R-:W-:Y:S02]  /*16f0*/  @P0 FADD.FTZ R66, R34, R66 ;  /* 0x0000004222420221 */ /* 0x000fe40000010000 */
.L_x_34940:
[----:B------:R-:W-:Y:S05]  /*1700*/  BSYNC B0 ;  /* 0x0000000000007941 */ /* 0x000fea0003800000 */
.L_x_34939:
[----:B------:R-:W-:Y:S01]  /*1710*/  BSSY B0, `(.L_x_34941) ;  /* 0x0000005000007945 */ /* 0x000fe20003800000 */
[----:B------:R-:W-:Y:S05]  /*1720*/  @!P6 BRA `(.L_x_34942) ;  /* 0x000000300000e947 */ /* 0x000fea0003800000 */
[----:B-----5:R-:W-:-:S05]  /*1730*/  HADD2.F32 R67, -RZ, R41.H1_H1 ;  /* 0x30000029ff437230 */ /* 0x020fca0000004100 */
[----:B------:R-:W-:-:S04]  /*1740*/  FMUL.FTZ R67, R67, c[0x0][0x1ec] ;  /* 0x00007b0043437a20 */ /* 0x000fc80000410000 */
[----:B------:R-:W-:Y:S02]  /*1750*/  @P0 FADD.FTZ R67, R35, R67 ;  /* 0x0000004323430221 */ /* 0x000fe40000010000 */
.L_x_34942:
[----:B------:R-:W-:Y:S05]  /*1760*/  BSYNC B0 ;  /* 0x0000000000007941 */ /* 0x000fea0003800000 */
.L_x_34941:
[----:B------:R-:W-:Y:S01]  /*1770*/  BSSY B0, `(.L_x_34943) ;  /* 0x0000005000007945 */ /* 0x000fe20003800000 */
[----:B------:R-:W-:Y:S05]  /*1780*/  @!P6 BRA `(.L_x_34944) ;  /* 0x000000300000e947 */ /* 0x000fea0003800000 */
[----:B-----5:R-:W-:-:S05]  /*1790*/  HADD2.F32 R60, -RZ, R42.H0_H0 ;  /* 0x2000002aff3c7230 */ /* 0x020fca0000004100 */
[----:B------:R-:W-:-:S04]  /*17a0*/  FMUL.FTZ R60, R60, c[0x0][0x1ec] ;  /* 0x00007b003c3c7a20 */ /* 0x000fc80000410000 */
[----:B------:R-:W-:Y:S02]  /*17b0*/  @P0 FADD.FTZ R60, R36, R60 ;  /* 0x0000003c243c0221 */ /* 0x000fe40000010000 */
.L_x_34944:
[----:B------:R-:W-:Y:S05]  /*17c0*/  BSYNC B0 ;  /* 0x0000000000007941 */ /* 0x000fea0003800000 */
.L_x_34943:
[----:B------:R-:W-:Y:S01]  /*17d0*/  BSSY B0, `(.L_x_34945) ;  /* 0x0000005000007945 */ /* 0x000fe20003800000 */
[----:B------:R-:W-:Y:S05]  /*17e0*/  @!P6 BRA `(.L_x_34946) ;  /* 0x000000300000e947 */ /* 0x000fea0003800000 */
[----:B-----5:R-:W-:-:S05]  /*17f0*/  HADD2.F32 R61, -RZ, R42.H1_H1 ;  /* 0x3000002aff3d7230 */ /* 0x020fca0000004100 */
[----:B------:R-:W-:-:S04]  /*1800*/  FMUL.FTZ R61, R61, c[0x0][0x1ec] ;  /* 0x00007b003d3d7a20 */ /* 0x000fc80000410000 */
[----:B------:R-:W-:Y:S02]  /*1810*/  @P0 FADD.FTZ R61, R37, R61 ;  /* 0x0000003d253d0221 */ /* 0x000fe40000010000 */
.L_x_34946:
[----:B------:R-:W-:Y:S05]  /*1820*/  BSYNC B0 ;  /* 0x0000000000007941 */ /* 0x000fea0003800000 */
.L_x_34945:
[----:B------:R-:W-:Y:S01]  /*1830*/  BSSY B0, `(.L_x_34947) ;  /* 0x0000005000007945 */ /* 0x000fe20003800000 */
[----:B------:R-:W-:Y:S05]  /*1840*/  @!P6 BRA `(.L_x_34948) ;  /* 0x000000300000e947 */ /* 0x000fea0003800000 */
[----:B-----5:R-:W-:-:S05]  /*1850*/  HADD2.F32 R62, -RZ, R43.H0_H0 ;  /* 0x2000002bff3e7230 */ /* 0x020fca0000004100 */
[----:B------:R-:W-:-:S04]  /*1860*/  FMUL.FTZ R62, R62, c[0x0][0x1ec] ;  /* 0x00007b003e3e7a20 */ /* 0x000fc80000410000 */
[----:B------:R-:W-:Y:S02]  /*1870*/  @P0 FADD.FTZ R62, R38, R62 ;  /* 0x0000003e263e0221 */ /* 0x000fe40000010000 */
.L_x_34948:
[----:B------:R-:W-:Y:S05]  /*1880*/  BSYNC B0 ;  /* 0x0000000000007941 */ /* 0x000fea0003800000 */
.L_x_34947:
[----:B------:R-:W-:Y:S01]  /*1890*/  BSSY B0, `(.L_x_34949) ;  /* 0x0000005000007945 */ /* 0x000fe20003800000 */
[----:B------:R-:W-:Y:S05]  /*18a0*/  @!P6 BRA `(.L_x_34950) ;  /* 0x000000300000e947 */ /* 0x000fea0003800000 */
[----:B-----5:R-:W-:-:S05]  /*18b0*/  HADD2.F32 R63, -RZ, R43.H1_H1 ;  /* 0x3000002bff3f7230 */ /* 0x020fca0000004100 */
[----:B------:R-:W-:-:S04]  /*18c0*/  FMUL.FTZ R63, R63, c[0x0][0x1ec] ;  /* 0x00007b003f3f7a20 */ /* 0x000fc80000410000 */
[----:B------:R-:W-:Y:S02]  /*18d0*/  @P0 FADD.FTZ R63, R39, R63 ;  /* 0x0000003f273f0221 */ /* 0x000fe40000010000 */
.L_x_34950:
[----:B------:R-:W-:Y:S05]  /*18e0*/  BSYNC B0 ;  /* 0x0000000000007941 */ /* 0x000fea0003800000 */
.L_x_34949:
        /* <DEDUP_REMOVED lines=40> */
.L_x_34952:
[----:B----4-:R-:W-:Y:S05]  /*1b70*/  BSYNC B0 ;  /* 0x0000000000007941 */ /* 0x010fea0003800000 */
.L_x_34951:
[----:B------:R-:W-:Y:S01]  /*1b80*/  BSSY B0, `(.L_x_34953) ;  /* 0x0000005000007945 */ /* 0x000fe20003800000 */
[----:B------:R-:W-:Y:S05]  /*1b90*/  @!P6 BRA `(.L_x_34954) ;  /* 0x000000300000e947 */ /* 0x000fea0003800000 */
[----:B-----5:R-:W-:-:S05]  /*1ba0*/  HADD2.F32 R73, -RZ, R40.H1_H1 ;  /* 0x30000028ff497230 */ /* 0x020fca0000004100 */
[----:B------:R-:W-:-:S04]  /*1bb0*/  FMUL.FTZ R73, R73, c[0x0][0x1ec] ;  /* 0x00007b0049497a20 */ /* 0x000fc80000410000 */
[----:B------:R-:W-:Y:S02]  /*1bc0*/  @P0 FADD.FTZ R73, R33, R73 ;  /* 0x0000004921490221 */ /* 0x000fe40000010000 */
.L_x_34954:
[----:B------:R-:W-:Y:S05]  /*1bd0*/  BSYNC B0 ;  /* 0x0000000000007941 */ /* 0x000fea0003800000 */
.L_x_34953:
[----:B------:R-:W-:Y:S01]  /*1be0*/  BSSY B0, `(.L_x_34955) ;  /* 0x0000005000007945 */ /* 0x000fe20003800000 */
[----:B------:R-:W-:Y:S05]  /*1bf0*/  @!P6 BRA `(.L_x_34956) ;  /* 0x000000300000e947 */ /* 0x000fea0003800000 */
[----:B-----5:R-:W-:-:S05]  /*1c00*/  HADD2.F32 R74, -RZ, R41.H0_H0 ;  /* 0x20000029ff4a7230 */ /* 0x020fca0000004100 */
[----:B------:R-:W-:-:S04]  /*1c10*/  FMUL.FTZ R74, R74, c[0x0][0x1ec] ;  /* 0x00007b004a4a7a20 */ /* 0x000fc80000410000 */
[----:B------:R-:W-:Y:S02]  /*1c20*/  @P0 FADD.FTZ R74, R34, R74 ;  /* 0x0000004a224a0221 */ /* 0x000fe40000010000 */
.L_x_34956:
[----:B------:R-:W-:Y:S05]  /*1c30*/  BSYNC B0 ;  /* 0x0000000000007941 */ /* 0x000fea0003800000 */
.L_x_34955:
[----:B------:R-:W-:Y:S01]  /*1c40*/  BSSY B0, `(.L_x_34957) ;  /* 0x0000005000007945 */ /* 0x000fe20003800000 */
[----:B------:R-:W-:Y:S05]  /*1c50*/  @!P6 BRA `(.L_x_34958) ;  /* 0x000000300000e947 */ /* 0x000fea0003800000 */
[----:B-----5:R-:W-:-:S05]  /*1c60*/  HADD2.F32 R75, -RZ, R41.H1_H1 ;  /* 0x30000029ff4b7230 */ /* 0x020fca0000004100 */
[----:B------:R-:W-:-:S04]  /*1c70*/  FMUL.FTZ R75, R75, c[0x0][0x1ec] ;  /* 0x00007b004b4b7a20 */ /* 0x000fc80000410000 */
[----:B------:R-:W-:Y:S02]  /*1c80*/  @P0 FADD.FTZ R75, R35, R75 ;  /* 0x0000004b234b0221 */ /* 0x000fe40000010000 */
.L_x_34958:
[----:B------:R-:W-:Y:S05]  /*1c90*/  BSYNC B0 ;  /* 0x0000000000007941 */ /* 0x000fea0003800000 */
.L_x_34957:
[----:B------:R-:W-:Y:S01]  /*1ca0*/  BSSY B0, `(.L_x_34959) ;  /* 0x0000005000007945 */ /* 0x000fe20003800000 */
[----:B------:R-:W-:Y:S05]  /*1cb0*/  @!P6 BRA `(.L_x_34960) ;  /* 0x000000300000e947 */ /* 0x000fea0003800000 */
[----:B-----5:R-:W-:-:S05]  /*1cc0*/  HADD2.F32 R68, -RZ, R42.H0_H0 ;  /* 0x2000002aff447230 */ /* 0x020fca0000004100 */
[----:B------:R-:W-:-:S04]  /*1cd0*/  FMUL.FTZ R68, R68, c[0x0][0x1ec] ;  /* 0x00007b0044447a20 */ /* 0x000fc80000410000 */
[----:B------:R-:W-:Y:S02]  /*1ce0*/  @P0 FADD.FTZ R68, R36, R68 ;  /* 0x0000004424440221 */ /* 0x000fe40000010000 */
.L_x_34960:
[----:B------:R-:W-:Y:S05]  /*1cf0*/  BSYNC B0 ;  /* 0x0000000000007941 */ /* 0x000fea0003800000 */
.L_x_34959:
[----:B------:R-:W-:Y:S01]  /*1d00*/  BSSY B0, `(.L_x_34961) ;  /* 0x0000005000007945 */ /* 0x000fe20003800000 */
[----:B------:R-:W-:Y:S05]  /*1d10*/  @!P6 BRA `(.L_x_34962) ;  /* 0x000000300000e947 */ /* 0x000fea0003800000 */
[----:B-----5:R-:W-:-:S05]  /*1d20*/  HADD2.F32 R69, -RZ, R42.H1_H1 ;  /* 0x3000002aff457230 */ /* 0x020fca0000004100 */
[----:B------:R-:W-:-:S04]  /*1d30*/  FMUL.FTZ R69, R69, c[0x0][0x1ec] ;  /* 0x00007b0045457a20 */ /* 0x000fc80000410000 */
[----:B------:R-:W-:Y:S02]  /*1d40*/  @P0 FADD.FTZ R69, R37, R69 ;  /* 0x0000004525450221 */ /* 0x000fe40000010000 */
.L_x_34962:
[----:B------:R-:W-:Y:S05]  /*1d50*/  BSYNC B0 ;  /* 0x0000000000007941 */ /* 0x000fea0003800000 */
.L_x_34961:
[----:B------:R-:W-:Y:S01]  /*1d60*/  BSSY B0, `(.L_x_34963) ;  /* 0x0000005000007945 */ /* 0x000fe20003800000 */
[----:B------:R-:W-:Y:S05]  /*1d70*/  @!P6 BRA `(.L_x_34964) ;  /* 0x000000300000e947 */ /* 0x000fea0003800000 */
[----:B-----5:R-:W-:-:S05]  /*1d80*/  HADD2.F32 R70, -RZ, R43.H0_H0 ;  /* 0x2000002bff467230 */ /* 0x020fca0000004100 */
[----:B------:R-:W-:-:S04]  /*1d90*/  FMUL.FTZ R70, R70, c[0x0][0x1ec] ;  /* 0x00007b0046467a20 */ /* 0x000fc80000410000 */
[----:B------:R-:W-:Y:S02]  /*1da0*/  @P0 FADD.FTZ R70, R38, R70 ;  /* 0x0000004626460221 */ /* 0x000fe40000010000 */
.L_x_34964:
[----:B------:R-:W-:Y:S05]  /*1db0*/  BSYNC B0 ;  /* 0x0000000000007941 */ /* 0x000fea0003800000 */
.L_x_34963:
[----:B------:R-:W-:Y:S01]  /*1dc0*/  BSSY B0, `(.L_x_34965) ;  /* 0x0000005000007945 */ /* 0x000fe20003800000 */
[----:B------:R-:W-:Y:S05]  /*1dd0*/  @!P6 BRA `(.L_x_34966) ;  /* 0x000000300000e947 */ /* 0x000fea0003800000 */
[----:B-----5:R-:W-:-:S05]  /*1de0*/  HADD2.F32 R71, -RZ, R43.H1_H1 ;  /* 0x3000002bff477230 */ /* 0x020fca0000004100 */
[----:B------:R-:W-:-:S04]  /*1df0*/  FMUL.FTZ R71, R71, c[0x0][0x1ec] ;  /* 0x00007b0047477a20 */ /* 0x000fc80000410000 */
[----:B------:R-:W-:Y:S02]  /*1e00*/  @P0 FADD.FTZ R71, R39, R71 ;  /* 0x0000004727470221 */ /* 0x000fe40000010000 */
.L_x_34966:
[----:B------:R-:W-:Y:S05]  /*1e10*/  BSYNC B0 ;  /* 0x0000000000007941 */ /* 0x000fea0003800000 */
.L_x_34965:
        /* <DEDUP_REMOVED lines=40> */
.L_x_34968:
[----:B----4-:R-:W-:Y:S05]  /*20a0*/  BSYNC B0 ;  /* 0x0000000000007941 */ /* 0x010fea0003800000 */
.L_x_34967:
[----:B------:R-:W-:Y:S01]  /*20b0*/  BSSY B0, `(.L_x_34969) ;  /* 0x0000005000007945 */ /* 0x000fe20003800000 */
[----:B------:R-:W-:Y:S05]  /*20c0*/  @!P6 BRA `(.L_x_34970) ;  /* 0x000000300000e947 */ /* 0x000fea0003800000 */
[----:B-----5:R-:W-:-:S05]  /*20d0*/  HADD2.F32 R81, -RZ, R40.H1_H1 ;  /* 0x30000028ff517230 */ /* 0x020fca0000004100 */
[----:B------:R-:W-:-:S04]  /*20e0*/  FMUL.FTZ R81, R81, c[0x0][0x1ec] ;  /* 0x00007b0051517a20 */ /* 0x000fc80000410000 */
[----:B------:R-:W-:Y:S02]  /*20f0*/  @P0 FADD.FTZ R81, R33, R81 ;  /* 0x0000005121510221 */ /* 0x000fe40000010000 */
.L_x_34970:
[----:B------:R-:W-:Y:S05]  /*2100*/  BSYNC B0 ;  /* 0x0000000000007941 */ /* 0x000fea0003800000 */
.L_x_34969:
[----:B------:R-:W-:Y:S01]  /*2110*/  BSSY B0, `(.L_x_34971) ;  /* 0x0000005000007945 */ /* 0x000fe20003800000 */
[----:B------:R-:W-:Y:S05]  /*2120*/  @!P6 BRA `(.L_x_34972) ;  /* 0x000000300000e947 */ /* 0x000fea0003800000 */
[----:B-----5:R-:W-:-:S05]  /*2130*/  HADD2.F32 R82, -RZ, R41.H0_H0 ;  /* 0x20000029ff527230 */ /* 0x020fca0000004100 */
[----:B------:R-:W-:-:S04]  /*2140*/  FMUL.FTZ R82, R82, c[0x0][0x1ec] ;  /* 0x00007b0052527a20 */ /* 0x000fc80000410000 */
[----:B------:R-:W-:Y:S02]  /*2150*/  @P0 FADD.FTZ R82, R34, R82 ;  /* 0x0000005222520221 */ /* 0x000fe40000010000 */
.L_x_34972:
[----:B------:R-:W-:Y:S05]  /*2160*/  BSYNC B0 ;  /* 0x0000000000007941 */ /* 0x000fea0003800000 */
.L_x_34971:
[----:B------:R-:W-:Y:S01]  /*2170*/  BSSY B0, `(.L_x_34973) ;  /* 0x0000005000007945 */ /* 0x000fe20003800000 */
[----:B------:R-:W-:Y:S05]  /*2180*/  @!P6 BRA `(.L_x_34974) ;  /* 0x000000300000e947 */ /* 0x000fea0003800000 */
[----:B-----5:R-:W-:-:S05]  /*2190*/  HADD2.F32 R83, -RZ, R41.H1_H1 ;  /* 0x30000029ff537230 */ /* 0x020fca0000004100 */
[----:B------:R-:W-:-:S04]  /*21a0*/  FMUL.FTZ R83, R83, c[0x0][0x1ec] ;  /* 0x00007b0053537a20 */ /* 0x000fc80000410000 */
[----:B------:R-:W-:Y:S02]  /*21b0*/  @P0 FADD.FTZ R83, R35, R83 ;  /* 0x0000005323530221 */ /* 0x000fe40000010000 */
.L_x_34974:
[----:B------:R-:W-:Y:S05]  /*21c0*/  BSYNC B0 ;  /* 0x0000000000007941 */ /* 0x000fea0003800000 */
.L_x_34973:
[----:B------:R-:W-:Y:S01]  /*21d0*/  BSSY B0, `(.L_x_34975) ;  /* 0x0000005000007945 */ /* 0x000fe20003800000 */
[----:B------:R-:W-:Y:S05]  /*21e0*/  @!P6 BRA `(.L_x_34976) ;  /* 0x000000300000e947 */ /* 0x000fea0003800000 */
[----:B-----5:R-:W-:-:S05]  /*21f0*/  HADD2.F32 R76, -RZ, R42.H0_H0 ;  /* 0x2000002aff4c7230 */ /* 0x020fca0000004100 */
[----:B------:R-:W-:-:S04]  /*2200*/  FMUL.FTZ R76, R76, c[0x0][0x1ec] ;  /* 0x00007b004c4c7a20 */ /* 0x000fc80000410000 */
[----:B------:R-:W-:Y:S02]  /*2210*/  @P0 FADD.FTZ R76, R36, R76 ;  /* 0x0000004c244c0221 */ /* 0x000fe40000010000 */
.L_x_34976:
[----:B------:R-:W-:Y:S05]  /*2220*/  BSYNC B0 ;  /* 0x0000000000007941 */ /* 0x000fea0003800000 */
.L_x_34975:
[----:B------:R-:W-:Y:S01]  /*2230*/  BSSY B0, `(.L_x_34977) ;  /* 0x0000005000007945 */ /* 0x000fe20003800000 */
[----:B------:R-:W-:Y:S05]  /*2240*/  @!P6 BRA `(.L_x_34978) ;  /* 0x000000300000e947 */ /* 0x000fea0003800000 */
[----:B-----5:R-:W-:-:S05]  /*2250*/  HADD2.F32 R77, -RZ, R42.H1_H1 ;  /* 0x3000002aff4d7230 */ /* 0x020fca0000004100 */
[----:B------:R-:W-:-:S04]  /*2260*/  FMUL.FTZ R77, R77, c[0x0][0x1ec] ;  /* 0x00007b004d4d7a20 */ /* 0x000fc80000410000 */
[----:B------:R-:W-:Y:S02]  /*2270*/  @P0 FADD.FTZ R77, R37, R77 ;  /* 0x0000004d254d0221 */ /* 0x000fe40000010000 */
.L_x_34978:
[----:B------:R-:W-:Y:S05]  /*2280*/  BSYNC B0 ;  /* 0x0000000000007941 */ /* 0x000fea0003800000 */
.L_x_34977:
[----:B------:R-:W-:Y:S01]  /*2290*/  BSSY B0, `(.L_x_34979) ;  /* 0x0000005000007945 */ /* 0x000fe20003800000 */
[----:B------:R-:W-:Y:S05]  /*22a0*/  @!P6 BRA `(.L_x_34980) ;  /* 0x000000300000e947 */ /* 0x000fea0003800000 */
[----:B-----5:R-:W-:-:S05]  /*22b0*/  HADD2.F32 R78, -RZ, R43.H0_H0 ;  /* 0x2000002bff4e7230 */ /* 0x020fca0000004100 */
[----:B------:R-:W-:-:S04]  /*22c0*/  FMUL.FTZ R78, R78, c[0x0][0x1ec] ;  /* 0x00007b004e4e7a20 */ /* 0x000fc80000410000 */
[----:B------:R-:W-:Y:S02]  /*22d0*/  @P0 FADD.FTZ R78, R38, R78 ;  /* 0x0000004e264e0221 */ /* 0x000fe40000010000 */
.L_x_34980:
[----:B------:R-:W-:Y:S05]  /*22e0*/  BSYNC B0 ;  /* 0x0000000000007941 */ /* 0x000fea0003800000 */
.L_x_34979:
[----:B------:R-:W-:Y:S01]  /*22f0*/  BSSY B0, `(.L_x_34981) ;  /* 0x0000005000007945 */ /* 0x000fe20003800000 */
[----:B------:R-:W-:Y:S05]  /*2300*/  @!P6 BRA `(.L_x_34982) ;  /* 0x000000300000e947 */ /* 0x000fea0003800000 */
[----:B-----5:R-:W-:-:S05]  /*2310*/  HADD2.F32 R79, -RZ, R43.H1_H1 ;  /* 0x3000002bff4f7230 */ /* 0x020fca0000004100 */
[----:B------:R-:W-:-:S04]  /*2320*/  FMUL.FTZ R79, R79, c[0x0][0x1ec] ;  /* 0x00007b004f4f7a20 */ /* 0x000fc80000410000 */
[----:B------:R-:W-:Y:S02]  /*2330*/  @P0 FADD.FTZ R79, R39, R79 ;  /* 0x0000004f274f0221 */ /* 0x000fe40000010000 */
.L_x_34982:
[----:B------:R-:W-:Y:S05]  /*2340*/  BSYNC B0 ;  /* 0x0000000000007941 */ /* 0x000fea0003800000 */
.L_x_34981:
        /* <DEDUP_REMOVED lines=40> */
.L_x_34984:
[----:B----4-:R-:W-:Y:S05]  /*25d0*/  BSYNC B0 ;  /* 0x0000000000007941 */ /* 0x010fea0003800000 */
.L_x_34983:
[----:B------:R-:W-:Y:S01]  /*25e0*/  BSSY B0, `(.L_x_34985) ;  /* 0x0000005000007945 */ /* 0x000fe20003800000 */
[----:B------:R-:W-:Y:S05]  /*25f0*/  @!P6 BRA `(.L_x_34986) ;  /* 0x000000300000e947 */ /* 0x000fea0003800000 */
[----:B-----5:R-:W-:-:S05]  /*2600*/  HADD2.F32 R89, -RZ, R40.H1_H1 ;  /* 0x30000028ff597230 */ /* 0x020fca0000004100 */
[----:B------:R-:W-:-:S04]  /*2610*/  FMUL.FTZ R89, R89, c[0x0][0x1ec] ;  /* 0x00007b0059597a20 */ /* 0x000fc80000410000 */
[----:B------:R-:W-:Y:S02]  /*2620*/  @P0 FADD.FTZ R89, R33, R89 ;  /* 0x0000005921590221 */ /* 0x000fe40000010000 */
.L_x_34986:
[----:B------:R-:W-:Y:S05]  /*2630*/  BSYNC B0 ;  /* 0x0000000000007941 */ /* 0x000fea0003800000 */
.L_x_34985:
[----:B------:R-:W-:Y:S01]  /*2640*/  BSSY B0, `(.L_x_34987) ;  /* 0x0000005000007945 */ /* 0x000fe20003800000 */
[----:B------:R-:W-:Y:S05]  /*2650*/  @!P6 BRA `(.L_x_34988) ;  /* 0x000000300000e947 */ /* 0x000fea0003800000 */
[----:B-----5:R-:W-:-:S05]  /*2660*/  HADD2.F32 R90, -RZ, R41.H0_H0 ;  /* 0x20000029ff5a7230 */ /* 0x020fca0000004100 */
[----:B------:R-:W-:-:S04]  /*2670*/  FMUL.FTZ R90, R90, c[0x0][0x1ec] ;  /* 0x00007b005a5a7a20 */ /* 0x000fc80000410000 */
[----:B------:R-:W-:Y:S02]  /*2680*/  @P0 FADD.FTZ R90, R34, R90 ;  /* 0x0000005a225a0221 */ /* 0x000fe40000010000 */
.L_x_34988:
[----:B------:R-:W-:Y:S05]  /*2690*/  BSYNC B0 ;  /* 0x0000000000007941 */ /* 0x000fea0003800000 */
.L_x_34987:
[----:B------:R-:W-:Y:S01]  /*26a0*/  BSSY B0, `(.L_x_34989) ;  /* 0x0000005000007945 */ /* 0x000fe20003800000 */
[----:B------:R-:W-:Y:S05]  /*26b0*/  @!P6 BRA `(.L_x_34990) ;  /* 0x000000300000e947 */ /* 0x000fea0003800000 */
[----:B-----5:R-:W-:-:S05]  /*26c0*/  HADD2.F32 R91, -RZ, R41.H1_H1 ;  /* 0x30000029ff5b7230 */ /* 0x020fca0000004100 */
[----:B------:R-:W-:-:S04]  /*26d0*/  FMUL.FTZ R91, R91, c[0x0][0x1ec] ;  /* 0x00007b005b5b7a20 */ /* 0x000fc80000410000 */
[----:B------:R-:W-:Y:S02]  /*26e0*/  @P0 FADD.FTZ R91, R35, R91 ;  /* 0x0000005b235b0221 */ /* 0x000fe40000010000 */
.L_x_34990:
[----:B------:R-:W-:Y:S05]  /*26f0*/  BSYNC B0 ;  /* 0x0000000000007941 */ /* 0x000fea0003800000 */
.L_x_34989:
[----:B------:R-:W-:Y:S01]  /*2700*/  BSSY B0, `(.L_x_34991) ;  /* 0x0000005000007945 */ /* 0x000fe20003800000 */
[----:B------:R-:W-:Y:S05]  /*2710*/  @!P6 BRA `(.L_x_34992) ;  /* 0x000000300000e947 */ /* 0x000fea0003800000 */
[----:B-----5:R-:W-:-:S05]  /*2720*/  HADD2.F32 R84, -RZ, R42.H0_H0 ;  /* 0x2000002aff547230 */ /* 0x020fca0000004100 */
[----:B------:R-:W-:-:S04]  /*2730*/  FMUL.FTZ R84, R84, c[0x0][0x1ec] ;  /* 0x00007b0054547a20 */ /* 0x000fc80000410000 */
[----:B------:R-:W-:Y:S02]  /*2740*/  @P0 FADD.FTZ R84, R36, R84 ;  /* 0x0000005424540221 */ /* 0x000fe40000010000 */
.L_x_34992:
[----:B------:R-:W-:Y:S05]  /*2750*/  BSYNC B0 ;  /* 0x0000000000007941 */ /* 0x000fea0003800000 */
.L_x_34991:
[----:B------:R-:W-:Y:S01]  /*2760*/  BSSY B0, `(.L_x_34993) ;  /* 0x0000005000007945 */ /* 0x000fe20003800000 */
[----:B------:R-:W-:Y:S05]  /*2770*/  @!P6 BRA `(.L_x_34994) ;  /* 0x000000300000e947 */ /* 0x000fea0003800000 */
[----:B-----5:R-:W-:-:S05]  /*2780*/  HADD2.F32 R85, -RZ, R42.H1_H1 ;  /* 0x3000002aff557230 */ /* 0x020fca0000004100 */
[----:B------:R-:W-:-:S04]  /*2790*/  FMUL.FTZ R85, R85, c[0x0][0x1ec] ;  /* 0x00007b0055557a20 */ /* 0x000fc80000410000 */
[----:B------:R-:W-:Y:S02]  /*27a0*/  @P0 FADD.FTZ R85, R37, R85 ;  /* 0x0000005525550221 */ /* 0x000fe40000010000 */
.L_x_34994:
[----:B------:R-:W-:Y:S05]  /*27b0*/  BSYNC B0 ;  /* 0x0000000000007941 */ /* 0x000fea0003800000 */
.L_x_34993:
[----:B------:R-:W-:Y:S01]  /*27c0*/  BSSY B0, `(.L_x_34995) ;  /* 0x0000005000007945 */ /* 0x000fe20003800000 */
[----:B------:R-:W-:Y:S05]  /*27d0*/  @!P6 BRA `(.L_x_34996) ;  /* 0x000000300000e947 */ /* 0x000fea0003800000 */
[----:B-----5:R-:W-:-:S05]  /*27e0*/  HADD2.F32 R86, -RZ, R43.H0_H0 ;  /* 0x2000002bff567230 */ /* 0x020fca0000004100 */
[----:B------:R-:W-:-:S04]  /*27f0*/  FMUL.FTZ R86, R86, c[0x0][0x1ec] ;  /* 0x00007b0056567a20 */ /* 0x000fc80000410000 */
[----:B------:R-:W-:Y:S02]  /*2800*/  @P0 FADD.FTZ R86, R38, R86 ;  /* 0x0000005626560221 */ /* 0x000fe40000010000 */
.L_x_34996:
[----:B------:R-:W-:Y:S05]  /*2810*/  BSYNC B0 ;  /* 0x0000000000007941 */ /* 0x000fea0003800000 */
.L_x_34995:
[----:B------:R-:W-:Y:S01]  /*2820*/  BSSY B0, `(.L_x_34997) ;  /* 0x0000005000007945 */ /* 0x000fe20003800000 */
[----:B------:R-:W-:Y:S05]  /*2830*/  @!P6 BRA `(.L_x_34998) ;  /* 0x000000300000e947 */ /* 0x000fea0003800000 */
[----:B-----5:R-:W-:-:S05]  /*2840*/  HADD2.F32 R87, -RZ, R43.H1_H1 ;  /* 0x3000002bff577230 */ /* 0x020fca0000004100 */
[----:B------:R-:W-:-:S04]  /*2850*/  FMUL.FTZ R87, R87, c[0x0][0x1ec] ;  /* 0x00007b0057577a20 */ /* 0x000fc80000410000 */
[----:B------:R-:W-:Y:S02]  /*2860*/  @P0 FADD.FTZ R87, R39, R87 ;  /* 0x0000005727570221 */ /* 0x000fe40000010000 */
.L_x_34998:
[----:B------:R-:W-:Y:S05]  /*2870*/  BSYNC B0 ;  /* 0x0000000000007941 */ /* 0x000fea0003800000 */
.L_x_34997:
        /* <DEDUP_REMOVED lines=40> */
.L_x_35000:
[----:B----4-:R-:W-:Y:S05]  /*2b00*/  BSYNC B0 ;  /* 0x0000000000007941 */ /* 0x010fea0003800000 */
.L_x_34999:
[----:B------:R-:W-:Y:S01]  /*2b10*/  BSSY B0, `(.L_x_35001) ;  /* 0x0000005000007945 */ /* 0x000fe20003800000 */
[----:B------:R-:W-:Y:S05]  /*2b20*/  @!P6 BRA `(.L_x_35002) ;  /* 0x000000300000e947 */ /* 0x000fea0003800000 */
[----:B-----5:R-:W-:-:S05]  /*2b30*/  HADD2.F32 R97, -RZ, R40.H1_H1 ;  /* 0x30000028ff617230 */ /* 0x020fca0000004100 */
[----:B------:R-:W-:-:S04]  /*2b40*/  FMUL.FTZ R97, R97, c[0x0][0x1ec] ;  /* 0x00007b0061617a20 */ /* 0x000fc80000410000 */
[----:B------:R-:W-:Y:S02]  /*2b50*/  @P0 FADD.FTZ R97, R33, R97 ;  /* 0x0000006121610221 */ /* 0x000fe40000010000 */
.L_x_35002:
[----:B------:R-:W-:Y:S05]  /*2b60*/  BSYNC B0 ;  /* 0x0000000000007941 */ /* 0x000fea0003800000 */
.L_x_35001:
[----:B------:R-:W-:Y:S01]  /*2b70*/  BSSY B0, `(.L_x_35003) ;  /* 0x0000005000007945 */ /* 0x000fe20003800000 */
[----:B------:R-:W-:Y:S05]  /*2b80*/  @!P6 BRA `(.L_x_35004) ;  /* 0x000000300000e947 */ /* 0x000fea0003800000 */
[----:B-----5:R-:W-:-:S05]  /*2b90*/  HADD2.F32 R98, -RZ, R41.H0_H0 ;  /* 0x20000029ff627230 */ /* 0x020fca0000004100 */
[----:B------:R-:W-:-:S04]  /*2ba0*/  FMUL.FTZ R98, R98, c[0x0][0x1ec] ;  /* 0x00007b0062627a20 */ /* 0x000fc80000410000 */
[----:B------:R-:W-:Y:S02]  /*2bb0*/  @P0 FADD.FTZ R98, R34, R98 ;  /* 0x0000006222620221 */ /* 0x000fe40000010000 */
.L_x_35004:
[----:B------:R-:W-:Y:S05]  /*2bc0*/  BSYNC B0 ;  /* 0x0000000000007941 */ /* 0x000fea0003800000 */
.L_x_35003:
[----:B------:R-:W-:Y:S01]  /*2bd0*/  BSSY B0, `(.L_x_35005) ;  /* 0x0000005000007945 */ /* 0x000fe20003800000 */
[----:B------:R-:W-:Y:S05]  /*2be0*/  @!P6 BRA `(.L_x_35006) ;  /* 0x000000300000e947 */ /* 0x000fea0003800000 */
[----:B-----5:R-:W-:-:S05]  /*2bf0*/  HADD2.F32 R99, -RZ, R41.H1_H1 ;  /* 0x30000029ff637230 */ /* 0x020fca0000004100 */
[----:B------:R-:W-:-:S04]  /*2c00*/  FMUL.FTZ R99, R99, c[0x0][0x1ec] ;  /* 0x00007b0063637a20 */ /* 0x000fc80000410000 */
[----:B------:R-:W-:Y:S02]  /*2c10*/  @P0 FADD.FTZ R99, R35, R99 ;  /* 0x0000006323630221 */ /* 0x000fe40000010000 */
.L_x_35006:
[----:B------:R-:W-:Y:S05]  /*2c20*/  BSYNC B0 ;  /* 0x0000000000007941 */ /* 0x000fea0003800000 */
.L_x_35005:
[----:B------:R-:W-:Y:S01]  /*2c30*/  BSSY B0, `(.L_x_35007) ;  /* 0x0000005000007945 */ /* 0x000fe20003800000 */
[----:B------:R-:W-:Y:S05]  /*2c40*/  @!P6 BRA `(.L_x_35008) ;  /* 0x000000300000e947 */ /* 0x000fea0003800000 */
[----:B-----5:R-:W-:-:S05]  /*2c50*/  HADD2.F32 R92, -RZ, R42.H0_H0 ;  /* 0x2000002aff5c7230 */ /* 0x020fca0000004100 */
[----:B------:R-:W-:-:S04]  /*2c60*/  FMUL.FTZ R92, R92, c[0x0][0x1ec] ;  /* 0x00007b005c5c7a20 */ /* 0x000fc80000410000 */
[----:B------:R-:W-:Y:S02]  /*2c70*/  @P0 FADD.FTZ R92, R36, R92 ;  /* 0x0000005c245c0221 */ /* 0x000fe40000010000 */
.L_x_35008:
[----:B------:R-:W-:Y:S05]  /*2c80*/  BSYNC B0 ;  /* 0x0000000000007941 */ /* 0x000fea0003800000 */
.L_x_35007:
[----:B------:R-:W-:Y:S01]  /*2c90*/  BSSY B0, `(.L_x_35009) ;  /* 0x0000005000007945 */ /* 0x000fe20003800000 */
[----:B------:R-:W-:Y:S05]  /*2ca0*/  @!P6 BRA `(.L_x_35010) ;  /* 0x000000300000e947 */ /* 0x000fea0003800000 */
[----:B-----5:R-:W-:-:S05]  /*2cb0*/  HADD2.F32 R93, -RZ, R42.H1_H1 ;  /* 0x3000002aff5d7230 */ /* 0x020fca0000004100 */
[----:B------:R-:W-:-:S04]  /*2cc0*/  FMUL.FTZ R93, R93, c[0x0][0x1ec] ;  /* 0x00007b005d5d7a20 */ /* 0x000fc80000410000 */
[----:B------:R-:W-:Y:S02]  /*2cd0*/  @P0 FADD.FTZ R93, R37, R93 ;  /* 0x0000005d255d0221 */ /* 0x000fe40000010000 */
.L_x_35010:
[----:B------:R-:W-:Y:S05]  /*2ce0*/  BSYNC B0 ;  /* 0x0000000000007941 */ /* 0x000fea0003800000 */
.L_x_35009:
[----:B------:R-:W-:Y:S01]  /*2cf0*/  BSSY B0, `(.L_x_35011) ;  /* 0x0000005000007945 */ /* 0x000fe20003800000 */
[----:B------:R-:W-:Y:S05]  /*2d00*/  @!P6 BRA `(.L_x_35012) ;  /* 0x000000300000e947 */ /* 0x000fea0003800000 */
[----:B-----5:R-:W-:-:S05]  /*2d10*/  HADD2.F32 R94, -RZ, R43.H0_H0 ;  /* 0x2000002bff5e7230 */ /* 0x020fca0000004100 */
[----:B------:R-:W-:-:S04]  /*2d20*/  FMUL.FTZ R94, R94, c[0x0][0x1ec] ;  /* 0x00007b005e5e7a20 */ /* 0x000fc80000410000 */
[----:B------:R-:W-:Y:S02]  /*2d30*/  @P0 FADD.FTZ R94, R38, R94 ;  /* 0x0000005e265e0221 */ /* 0x000fe40000010000 */
.L_x_35012:
[----:B------:R-:W-:Y:S05]  /*2d40*/  BSYNC B0 ;  /* 0x0000000000007941 */ /* 0x000fea0003800000 */
.L_x_35011:
[----:B------:R-:W-:Y:S01]  /*2d50*/  BSSY B0, `(.L_x_35013) ;  /* 0x0000005000007945 */ /* 0x000fe20003800000 */
[----:B------:R-:W-:Y:S05]  /*2d60*/  @!P6 BRA `(.L_x_35014) ;  /* 0x000000300000e947 */ /* 0x000fea0003800000 */
[----:B-----5:R-:W-:-:S05]  /*2d70*/  HADD2.F32 R95, -RZ, R43.H1_H1 ;  /* 0x3000002bff5f7230 */ /* 0x020fca0000004100 */
[----:B------:R-:W-:-:S04]  /*2d80*/  FMUL.FTZ R95, R95, c[0x0][0x1ec] ;  /* 0x00007b005f5f7a20 */ /* 0x000fc80000410000 */
[----:B------:R-:W-:Y:S02]  /*2d90*/  @P0 FADD.FTZ R95, R39, R95 ;  /* 0x0000005f275f0221 */ /* 0x000fe40000010000 */
.L_x_35014:
[----:B------:R-:W-:Y:S05]  /*2da0*/  BSYNC B0 ;  /* 0x0000000000007941 */ /* 0x000fea0003800000 */
.L_x_35013:
        /* <DEDUP_REMOVED lines=34> */
[----:B0----5:R-:W-:-:S05]  /*2fd0*/  HADD2.F32 R104, -RZ, R40.H0_H0 ;  /* 0x20000028ff687230 */ /* 0x021fca0000004100 */
[----:B------:R-:W-:-:S04]  /*2fe0*/  FMUL.FTZ R104, R104, c[0x0][0x1ec] ;  /* 0x00007b0068687a20 */ /* 0x000fc80000410000 */
[----:B------:R-:W-:Y:S02]  /*2ff0*/  @P0 FADD.FTZ R104, R32, R104 ;  /* 0x0000006820680221 */ /* 0x000fe40000010000 */
.L_x_35016:
[----:B0-----:R-:W-:Y:S05]  /*3000*/  BSYNC B0 ;  /* 0x0000000000007941 */ /* 0x001fea0003800000 */
.L_x_35015:
[----:B------:R-:W-:Y:S01]  /*3010*/  BSSY B0, `(.L_x_35017) ;  /* 0x0000005000007945 */ /* 0x000fe20003800000 */
[----:B------:R-:W-:Y:S05]  /*3020*/  @!P6 BRA `(.L_x_35018) ;  /* 0x000000300000e947 */ /* 0x000fea0003800000 */
[----:B-----5:R-:W-:-:S05]  /*3030*/  HADD2.F32 R105, -RZ, R40.H1_H1 ;  /* 0x30000028ff697230 */ /* 0x020fca0000004100 */
[----:B------:R-:W-:-:S04]  /*3040*/  FMUL.FTZ R105, R105, c[0x0][0x1ec] ;  /* 0x00007b0069697a20 */ /* 0x000fc80000410000 */
[----:B------:R-:W-:Y:S02]  /*3050*/  @P0 FADD.FTZ R105, R33, R105 ;  /* 0x0000006921690221 */ /* 0x000fe40000010000 */
.L_x_35018:
[----:B------:R-:W-:Y:S05]  /*3060*/  BSYNC B0 ;  /* 0x0000000000007941 */ /* 0x000fea0003800000 */
.L_x_35017:
[----:B------:R-:W-:Y:S01]  /*3070*/  BSSY B0, `(.L_x_35019) ;  /* 0x0000005000007945 */ /* 0x000fe20003800000 */
[----:B------:R-:W-:Y:S05]  /*3080*/  @!P6 BRA `(.L_x_35020) ;  /* 0x000000300000e947 */ /* 0x000fea0003800000 */
[----:B-----5:R-:W-:-:S05]  /*3090*/  HADD2.F32 R106, -RZ, R41.H0_H0 ;  /* 0x20000029ff6a7230 */ /* 0x020fca0000004100 */
[----:B------:R-:W-:-:S04]  /*30a0*/  FMUL.FTZ R106, R106, c[0x0][0x1ec] ;  /* 0x00007b006a6a7a20 */ /* 0x000fc80000410000 */
[----:B------:R-:W-:Y:S02]  /*30b0*/  @P0 FADD.FTZ R106, R34, R106 ;  /* 0x0000006a226a0221 */ /* 0x000fe40000010000 */
.L_x_35020:
[----:B------:R-:W-:Y:S05]  /*30c0*/  BSYNC B0 ;  /* 0x0000000000007941 */ /* 0x000fea0003800000 */
.L_x_35019:
[----:B------:R-:W-:Y:S01]  /*30d0*/  BSSY B0, `(.L_x_35021) ;  /* 0x0000005000007945 */ /* 0x000fe20003800000 */
[----:B------:R-:W-:Y:S05]  /*30e0*/  @!P6 BRA `(.L_x_35022) ;  /* 0x000000300000e947 */ /* 0x000fea0003800000 */
[----:B-----5:R-:W-:-:S05]  /*30f0*/  HADD2.F32 R107, -RZ, R41.H1_H1 ;  /* 0x30000029ff6b7230 */ /* 0x020fca0000004100 */
[----:B------:R-:W-:-:S04]  /*3100*/  FMUL.FTZ R107, R107, c[0x0][0x1ec] ;  /* 0x00007b006b6b7a20 */ /* 0x000fc80000410000 */
[----:B------:R-:W-:Y:S02]  /*3110*/  @P0 FADD.FTZ R107, R35, R107 ;  /* 0x0000006b236b0221 */ /* 0x000fe40000010000 */
.L_x_35022:
[----:B------:R-:W-:Y:S05]  /*3120*/  BSYNC B0 ;  /* 0x0000000000007941 */ /* 0x000fea0003800000 */
.L_x_35021:
[----:B------:R-:W-:Y:S01]  /*3130*/  BSSY B0, `(.L_x_35023) ;  /* 0x0000005000007945 */ /* 0x000fe20003800000 */
[----:B------:R-:W-:Y:S05]  /*3140*/  @!P6 BRA `(.L_x_35024) ;  /* 0x000000300000e947 */ /* 0x000fea0003800000 */
[----:B-----5:R-:W-:-:S05]  /*3150*/  HADD2.F32 R100, -RZ, R42.H0_H0 ;  /* 0x2000002aff647230 */ /* 0x020fca0000004100 */
[----:B------:R-:W-:-:S04]  /*3160*/  FMUL.FTZ R100, R100, c[0x0][0x1ec] ;  /* 0x00007b0064647a20 */ /* 0x000fc80000410000 */
[----:B------:R-:W-:Y:S02]  /*3170*/  @P0 FADD.FTZ R100, R36, R100 ;  /* 0x0000006424640221 */ /* 0x000fe40000010000 */
.L_x_35024:
[----:B------:R-:W-:Y:S05]  /*3180*/  BSYNC B0 ;  /* 0x0000000000007941 */ /* 0x000fea0003800000 */
.L_x_35023:
[----:B------:R-:W-:Y:S01]  /*3190*/  BSSY B0, `(.L_x_35025) ;  /* 0x0000005000007945 */ /* 0x000fe20003800000 */
[----:B------:R-:W-:Y:S05]  /*31a0*/  @!P6 BRA `(.L_x_35026) ;  /* 0x000000300000e947 */ /* 0x000fea0003800000 */
[----:B-----5:R-:W-:-:S05]  /*31b0*/  HADD2.F32 R101, -RZ, R42.H1_H1 ;  /* 0x3000002aff657230 */ /* 0x020fca0000004100 */
[----:B------:R-:W-:-:S04]  /*31c0*/  FMUL.FTZ R101, R101, c[0x0][0x1ec] ;  /* 0x00007b0065657a20 */ /* 0x000fc80000410000 */
[----:B------:R-:W-:Y:S02]  /*31d0*/  @P0 FADD.FTZ R101, R37, R101 ;  /* 0x0000006525650221 */ /* 0x000fe40000010000 */
.L_x_35026:
[----:B------:R-:W-:Y:S05]  /*31e0*/  BSYNC B0 ;  /* 0x0000000000007941 */ /* 0x000fea0003800000 */
.L_x_35025:
[----:B------:R-:W-:Y:S01]  /*31f0*/  BSSY B0, `(.L_x_35027) ;  /* 0x0000005000007945 */ /* 0x000fe20003800000 */
[----:B------:R-:W-:Y:S05]  /*3200*/  @!P6 BRA `(.L_x_35028) ;  /* 0x000000300000e947 */ /* 0x000fea0003800000 */
[----:B-----5:R-:W-:-:S05]  /*3210*/  HADD2.F32 R102, -RZ, R43.H0_H0 ;  /* 0x2000002bff667230 */ /* 0x020fca0000004100 */
[----:B------:R-:W-:-:S04]  /*3220*/  FMUL.FTZ R102, R102, c[0x0][0x1ec] ;  /* 0x00007b0066667a20 */ /* 0x000fc80000410000 */
[----:B------:R-:W-:Y:S02]  /*3230*/  @P0 FADD.FTZ R102, R38, R102 ;  /* 0x0000006626660221 */ /* 0x000fe40000010000 */
.L_x_35028:
[----:B------:R-:W-:Y:S05]  /*3240*/  BSYNC B0 ;  /* 0x0000000000007941 */ /* 0x000fea0003800000 */
.L_x_35027:
[----:B------:R-:W-:Y:S01]  /*3250*/  BSSY B0, `(.L_x_35029) ;  /* 0x0000005000007945 */ /* 0x000fe20003800000 */
[----:B------:R-:W-:Y:S05]  /*3260*/  @!P6 BRA `(.L_x_35030) ;  /* 0x000000300000e947 */ /* 0x000fea0003800000 */
[----:B-----5:R-:W-:-:S05]  /*3270*/  HADD2.F32 R103, -RZ, R43.H1_H1 ;  /* 0x3000002bff677230 */ /* 0x020fca0000004100 */
[----:B------:R-:W-:-:S04]  /*3280*/  FMUL.FTZ R103, R103, c[0x0][0x1ec] ;  /* 0x00007b0067677a20 */ /* 0x000fc80000410000 */
[----:B------:R-:W-:Y:S02]  /*3290*/  @P0 FADD.FTZ R103, R39, R103 ;  /* 0x0000006727670221 */ /* 0x000fe40000010000 */
.L_x_35030:
[----:B------:R-:W-:Y:S05]  /*32a0*/  BSYNC B0 ;  /* 0x0000000000007941 */ /* 0x000fea0003800000 */
.L_x_35029:
        /* <DEDUP_REMOVED lines=71> */
.L_x_35037:
        /* <DEDUP_REMOVED lines=148> */
.L_x_35038:
        /* <DEDUP_REMOVED lines=51> */
[----:B------:R-:W-:Y:S02]  /*4390*/  FMUL.FTZ R62, R195, R46 ;  /* 0x0000002ec33e7220 */ /* 0x000fe40000410000 */
        /* <DEDUP_REMOVED lines=90> */
[--C-:B------:R-:W-:Y:S01]  /*4940*/  HADD2.F32 R104, -RZ, R22.reuse.H0_H0 ;  /* 0x20000016ff687230 */ /* 0x100fe20000004100 */
[C---:B------:R-:W-:Y:S01]  /*4950*/  FMUL.FTZ R65, R195.reuse, R105 ;  /* 0x00000069c3417220 */ /* 0x040fe20000410000 */
[----:B------:R-:W-:Y:S01]  /*4960*/  HADD2.F32 R105, -RZ, R22.H1_H1 ;  /* 0x30000016ff697230 */ /* 0x000fe20000004100 */
[C---:B------:R-:W-:Y:S02]  /*4970*/  FMUL.FTZ R68, R195.reuse, R106 ;  /* 0x0000006ac3447220 */ /* 0x040fe40000410000 */
[C---:B------:R-:W-:Y:S01]  /*4980*/  FMUL.FTZ R66, R195.reuse, R107 ;  /* 0x0000006bc3427220 */ /* 0x040fe20000410000 */
[----:B------:R-:W-:Y:S01]  /*4990*/  HADD2.F32 R107, -RZ, R7.H1_H1 ;  /* 0x30000007ff6b7230 */ /* 0x000fe20000004100 */
[----:B------:R-:W-:-:S02]  /*49a0*/  FMUL.FTZ R69, R195, R197 ;  /* 0x000000c5c3457220 */ /* 0x000fc40000410000 */
[C---:B------:R-:W-:Y:S02]  /*49b0*/  FMUL.FTZ R70, R195.reuse, R199 ;  /* 0x000000c7c3467220 */ /* 0x040fe40000410000 */
[----:B------:R-:W-:Y:S02]  /*49c0*/  FMUL.FTZ R44, R195, R201 ;  /* 0x000000c9c32c7220 */ /* 0x000fe40000410000 */
[----:B------:R-:W-:Y:S01]  /*49d0*/  FFMA.FTZ R62, R79, R101, R152 ;  /* 0x000000654f3e7223 */ /* 0x000fe20000010098 */
[--C-:B------:R-:W-:Y:S01]  /*49e0*/  HADD2.F32 R79, -RZ, R21.reuse.H0_H0 ;  /* 0x20000015ff4f7230 */ /* 0x100fe20000004100 */
[----:B------:R-:W-:Y:S01]  /*49f0*/  FMUL.FTZ R195, R195, R103 ;  /* 0x00000067c3c37220 */ /* 0x000fe20000410000 */
[----:B------:R-:W-:Y:S01]  /*4a00*/  IADD3 R101, R30, -0x1, RZ ;  /* 0xffffffff1e657810 */ /* 0x000fe20007ffe0ff */
[----:B------:R-:W-:Y:S01]  /*4a10*/  HADD2.F32 R103, -RZ, R21.H1_H1 ;  /* 0x30000015ff677230 */ /* 0x000fe20000004100 */
[----:B------:R-:W-:Y:S01]  /*4a20*/  FFMA.FTZ R30, R88, R104, R155 ;  /* 0x00000068581e7223 */ /* 0x000fe2000001009b */
[----:B------:R-:W-:Y:S01]  /*4a30*/  HADD2.F32 R88, -RZ, R20.H1_H1 ;  /* 0x30000014ff587230 */ /* 0x000fe20000004100 */
[----:B------:R-:W-:-:S02]  /*4a40*/  FFMA.FTZ R79, R86, R79, R157 ;  /* 0x0000004f564f7223 */ /* 0x000fc4000001009d */
[----:B------:R-:W-:Y:S02]  /*4a50*/  IMAD R101, R101, c[0x0][0x168], RZ ;  /* 0x00005a0065657a24 */ /* 0x000fe400078e02ff */
[----:B------:R-:W-:Y:S01]  /*4a60*/  FFMA.FTZ R86, R85, R103, R156 ;  /* 0x0000006755567223 */ /* 0x000fe2000001009c */
[--C-:B------:R-:W-:Y:S01]  /*4a70*/  HADD2.F32 R103, -RZ, R19.reuse.H0_H0 ;  /* 0x20000013ff677230 */ /* 0x100fe20000004100 */
[----:B------:R-:W-:Y:S01]  /*4a80*/  FFMA.FTZ R63, R63, R105, R154 ;  /* 0x000000693f3f7223 */ /* 0x000fe2000001009a */
[----:B------:R-:W-:Y:S01]  /*4a90*/  HADD2.F32 R105, -RZ, R19.H1_H1 ;  /* 0x30000013ff697230 */ /* 0x000fe20000004100 */
[----:B------:R-:W-:Y:S01]  /*4aa0*/  SHF.R.S32.HI R104, RZ, 0x1f, R101 ;  /* 0x0000001fff687819 */ /* 0x000fe20000011465 */
[----:B------:R-:W-:Y:S01]  /*4ab0*/  HADD2.F32 R85, -RZ, R20.H0_H0 ;  /* 0x20000014ff557230 */ /* 0x000fe20000004100 */
[----:B------:R-:W-:Y:S02]  /*4ac0*/  FFMA.FTZ R88, R91, R88, R158 ;  /* 0x000000585b587223 */ /* 0x000fe4000001009e */
[----:B------:R-:W-:Y:S01]  /*4ad0*/  FFMA.FTZ R91, R98, R103, R145 ;  /* 0x00000067625b7223 */ /* 0x000fe20000010091 */
[--C-:B------:R-:W-:Y:S01]  /*4ae0*/  HADD2.F32 R103, -RZ, R17.reuse.H0_H0 ;  /* 0x20000011ff677230 */ /* 0x100fe20000004100 */
[----:B------:R-:W-:Y:S01]  /*4af0*/  FFMA.FTZ R98, R95, R105, R144 ;  /* 0x000000695f627223 */ /* 0x000fe20000010090 */
[--C-:B------:R-:W-:Y:S01]  /*4b00*/  HADD2.F32 R95, -RZ, R18.reuse.H0_H0 ;  /* 0x20000012ff5f7230 */ /* 0x100fe20000004100 */
[----:B------:R-:W-:Y:S01]  /*4b10*/  FFMA.FTZ R85, R84, R85, R159 ;  /* 0x0000005554557223 */ /* 0x000fe2000001009f */
[----:B------:R-:W-:Y:S01]  /*4b20*/  LEA.HI R84, R104, R101, RZ, 0x3 ;  /* 0x0000006568547211 */ /* 0x000fe200078f18ff */
        /* <DEDUP_REMOVED lines=53> */
[----:B------:R-:W-:Y:S01]  /*4e80*/  F2FP.PACK_AB R56, R83, R90 ;  /* 0x0000005a5338723e */ /* 0x000fe200000000ff */
[--C-:B------:R-:W-:Y:S01]  /*4e90*/  HADD2.F32 R45, -RZ, R27.reuse.H1_H1 ;  /* 0x3000001bff2d7230 */ /* 0x100fe20000004100 */
[----:B------:R-:W-:Y:S01]  /*4ea0*/  HFMA2.MMA R83, -RZ, RZ, 0, 9.5367431640625e-07 ;  /* 0x00000010ff537435 */ /* 0x000fe200000001ff */
[----:B------:R-:W-:Y:S01]  /*4eb0*/  LEA.HI.SX32 R84, R84, R175, 0x1d ;  /* 0x000000af54547211 */ /* 0x000fe200078feaff */
        /* <DEDUP_REMOVED lines=18> */
[C---:B------:R-:W-:Y:S01]  /*4fe0*/  IMAD.WIDE.U32 R2, R84.reuse, R83, c[0x0][0x208] ;  /* 0x0000820054027625 */ /* 0x040fe200078e0053 */
[----:B------:R-:W-:Y:S01]  /*4ff0*/  IADD3 R28, R84, 0x40, RZ ;  /* 0x00000040541c7810 */ /* 0x000fe20007ffe0ff */
[--C-:B------:R-:W-:Y:S01]  /*5000*/  HADD2.F32 R30, -RZ, R31.reuse.H0_H0 ;  /* 0x2000001fff1e7230 */ /* 0x100fe20000004100 */
[----:B------:R-:W-:Y:S01]  /*5010*/  F2FP.PACK_AB R59, R98, R91 ;  /* 0x0000005b623b723e */ /* 0x000fe200000000ff */
[----:B------:R-:W-:Y:S01]  /*5020*/  IMAD.WIDE.U32 R24, R24, R83, c[0x0][0x208] ;  /* 0x0000820018187625 */ /* 0x000fe200078e0053 */
[----:B------:R-:W-:Y:S01]  /*5030*/  F2FP.PACK_AB R58, R102, R95 ;  /* 0x0000005f663a723e */ /* 0x000fe200000000ff */
[----:B------:R0:W-:Y:S01]  /*5040*/  STG.E.128 [R2.64], R52 ;  /* 0x0000003402007986 */ /* 0x0001e2000c101d04 */
        /* <DEDUP_REMOVED lines=9> */
[----:B------:R-:W-:Y:S01]  /*50e0*/  FFMA.FTZ R81, R44, R30, R173 ;  /* 0x0000001e2c517223 */ /* 0x000fe200000100ad */
        /* <DEDUP_REMOVED lines=8> */
[----:B0-----:R-:W-:Y:S01]  /*5170*/  FFMA.FTZ R2, R183, R73, R162 ;  /* 0x00000049b7027223 */ /* 0x001fe200000100a2 */
[----:B------:R-:W-:Y:S01]  /*5180*/  F2FP.PACK_AB R50, R199, R192 ;  /* 0x000000c0c732723e */ /* 0x000fe200000000ff */
[----:B------:R-:W-:Y:S01]  /*5190*/  FFMA.FTZ R3, R193, R70, R172 ;  /* 0x00000046c1037223 */ /* 0x000fe200000100ac */
[----:B------:R-:W-:Y:S01]  /*51a0*/  F2FP.PACK_AB R49, R197, R190 ;  /* 0x000000bec531723e */ /* 0x000fe200000000ff */
[----:B------:R-:W-:Y:S01]  /*51b0*/  FFMA.FTZ R53, R178, R74, R113 ;  /* 0x0000004ab2357223 */ /* 0x000fe20000010071 */
[----:B-1----:R-:W-:Y:S01]  /*51c0*/  IADD3 R24, R84, 0x80, RZ ;  /* 0x0000008054187810 */ /* 0x002fe20007ffe0ff */
[----:B------:R-:W-:Y:S01]  /*51d0*/  FFMA.FTZ R57, R130, R72, R161 ;  /* 0x0000004882397223 */ /* 0x000fe200000100a1 */
[----:B------:R-:W-:Y:S01]  /*51e0*/  F2FP.PACK_AB R48, R188, R107 ;  /* 0x0000006bbc30723e */ /* 0x000fe200000000ff */
[----:B------:R-:W-:Y:S01]  /*51f0*/  FFMA.FTZ R78, R129, R78, R112 ;  /* 0x0000004e814e7223 */ /* 0x000fe20000010070 */
[----:B------:R-:W-:Y:S01]  /*5200*/  F2FP.PACK_AB R55, R203, R198 ;  /* 0x000000c6cb37723e */ /* 0x000fe200000000ff */
[----:B------:R-:W-:Y:S01]  /*5210*/  FFMA.FTZ R65, R184, R65, R169 ;  /* 0x00000041b8417223 */ /* 0x000fe200000100a9 */
[----:B------:R-:W-:Y:S01]  /*5220*/  F2FP.PACK_AB R57, R2, R57 ;  /* 0x000000390239723e */ /* 0x000fe200000000ff */
[----:B------:R-:W-:Y:S01]  /*5230*/  FFMA.FTZ R58, R182, R76, R163 ;  /* 0x0000004cb63a7223 */ /* 0x000fe200000100a3 */
[C---:B------:R-:W-:Y:S01]  /*5240*/  IADD3 R2, R84.reuse, 0x60, RZ ;  /* 0x0000006054027810 */ /* 0x040fe20007ffe0ff */
[----:B--2---:R-:W-:Y:S01]  /*5250*/  FFMA.FTZ R61, R187, R68, R168 ;  /* 0x00000044bb3d7223 */ /* 0x004fe200000100a8 */
[----:B------:R-:W-:Y:S01]  /*5260*/  IADD3 R28, R84, 0xa0, RZ ;  /* 0x000000a0541c7810 */ /* 0x000fe20007ffe0ff */
[----:B------:R-:W-:Y:S01]  /*5270*/  FFMA.FTZ R62, R189, R69, R170 ;  /* 0x00000045bd3e7223 */ /* 0x000fe200000100aa */
[----:B------:R-:W-:Y:S01]  /*5280*/  F2FP.PACK_AB R54, R79, R30 ;  /* 0x0000001e4f36723e */ /* 0x000fe200000000ff */
[----:B------:R-:W-:Y:S01]  /*5290*/  FFMA.FTZ R60, R185, R64, R166 ;  /* 0x00000040b93c7223 */ /* 0x000fe200000100a6 */
[----:B------:R-:W-:Y:S01]  /*52a0*/  F2FP.PACK_AB R61, R66, R61 ;  /* 0x0000003d423d723e */ /* 0x000fe200000000ff */
[----:B------:R-:W-:Y:S01]  /*52b0*/  FFMA.FTZ R77, R26, R77, R165 ;  /* 0x0000004d1a4d7223 */ /* 0x000fe200000100a5 */
[C---:B------:R-:W-:Y:S01]  /*52c0*/  IADD3 R64, R84.reuse, 0xc0, RZ ;  /* 0x000000c054407810 */ /* 0x040fe20007ffe0ff */
        /* <DEDUP_REMOVED lines=8> */
[----:B------:R-:W-:Y:S01]  /*5350*/  F2FP.PACK_AB R52, R75, R196 ;  /* 0x000000c44b34723e */ /* 0x000fe200000000ff */
[-C--:B------:R-:W-:Y:S01]  /*5360*/  IMAD.WIDE.U32 R24, R24, R83.reuse, c[0x0][0x208] ;  /* 0x0000820018187625 */ /* 0x080fe200078e0053 */
[----:B------:R-:W-:Y:S01]  /*5370*/  F2FP.PACK_AB R60, R65, R60 ;  /* 0x0000003c413c723e */ /* 0x000fe200000000ff */
[----:B------:R0:W-:Y:S01]  /*5380*/  STG.E.128 [R2.64], R44 ;  /* 0x0000002c02007986 */ /* 0x0001e2000c101d04 */
[----:B------:R-:W-:Y:S01]  /*5390*/  F2FP.PACK_AB R59, R205, R200 ;  /* 0x000000c8cd3b723e */ /* 0x000fe200000000ff */
[-C--:B------:R-:W-:Y:S01]  /*53a0*/  IMAD.WIDE.U32 R28, R28, R83.reuse, c[0x0][0x208] ;  /* 0x000082001c1c7625 */ /* 0x080fe200078e0053 */
[----:B------:R-:W-:Y:S01]  /*53b0*/  F2FP.PACK_AB R58, R77, R58 ;  /* 0x0000003a4d3a723e */ /* 0x000fe200000000ff */
[----:B------:R0:W-:Y:S01]  /*53c0*/  STG.E.128 [R24.64], R48 ;  /* 0x0000003018007986 */ /* 0x0001e2000c101d04 */
[----:B------:R-:W-:Y:S01]  /*53d0*/  F2FP.PACK_AB R56, R71, R56 ;  /* 0x000000384738723e */ /* 0x000fe200000000ff */
[----:B------:R-:W-:Y:S01]  /*53e0*/  IMAD.WIDE.U32 R64, R64, R83, c[0x0][0x208] ;  /* 0x0000820040407625 */ /* 0x000fe200078e0053 */
[----:B------:R-:W-:Y:S01]  /*53f0*/  F2FP.PACK_AB R63, R82, R81 ;  /* 0x00000051523f723e */ /* 0x000fe200000000ff */
[----:B------:R0:W-:Y:S02]  /*5400*/  STG.E.128 [R28.64], R52 ;  /* 0x000000341c007986 */ /* 0x0001e4000c101d04 */
[----:B------:R-:W-:-:S02]  /*5410*/  IMAD.WIDE.U32 R66, R66, R83, c[0x0][0x208] ;  /* 0x0000820042427625 */ /* 0x000fc400078e0053 */
[----:B------:R0:W-:Y:S04]  /*5420*/  STG.E.128 [R64.64], R56 ;  /* 0x0000003840007986 */ /* 0x0001e8000c101d04 */
[----:B------:R0:W-:Y:S02]  /*5430*/  STG.E.128 [R66.64], R60 ;  /* 0x0000003c42007986 */ /* 0x0001e4000c101d04 */
.L_x_35034:
[----:B-1----:R-:W-:Y:S05]  /*5440*/  BSYNC B0 ;  /* 0x0000000000007941 */ /* 0x002fea0003800000 */
.L_x_35033:
[----:B0-----:R-:W-:-:S04]  /*5450*/  MOV R3, c[0x0][0x160] ;  /* 0x0000580000037a02 */ /* 0x001fc80000000f00 */
[----:B------:R-:W-:-:S04]  /*5460*/  LEA R176, R3, R176, 0x2 ;  /* 0x000000b003b07211 */ /* 0x000fc800078e10ff */
[----:B------:R-:W-:-:S13]  /*5470*/  ISETP.GE.AND P0, PT, R176, c[0x0][0x164], PT ;  /* 0x00005900b0007a0c */ /* 0x000fda0003f06270 */
[----:B-----5:R-:W-:Y:S01]  /*5480*/  @P0 CALL.REL.NOINC `(.L_x_35035) ;  /* 0x0000001000000944 */ /* 0x020fe20003c00000 */
[----:B------:R-:W-:Y:S05]  /*5490*/  BRA `(.L_x_35036) ;  /* 0xffffb39000007947 */ /* 0x000fea000383ffff */
.L_x_35035:
[----:B------:R-:W-:Y:S05]  /*54a0*/  EXIT ;  /* 0x000000000000794d */ /* 0x000fea0003800000 */
.L_x_35031:
[----:B------:R-:W-:Y:S01]  /*54b0*/  HFMA2.MMA R197, -RZ, RZ, 0, 5.9604644775390625e-08 ;  /* 0x00000001ffc57435 */ /* 0x000fe200000001ff */
[----:B------:R-:W-:Y:S02]  /*54c0*/  MOV R28, 0x1f ;  /* 0x0000001f001c7802 */ /* 0x000fe40000000f00 */
[----:B------:R-:W-:Y:S02]  /*54d0*/  MOV R195, 0xffffffff ;  /* 0xffffffff00c37802 */ /* 0x000fe40000000f00 */
[----:B0-----:R-:W-:Y:S02]  /*54e0*/  MOV R2, 0x5500 ;  /* 0x0000550000027802 */ /* 0x001fe40000000f00 */
[----:B-----5:R-:W-:Y:S05]  /*54f0*/  CALL.REL.NOINC `($__internal_99_$__cuda_sm70_shflsync_bfly_p) ;  /* 0x00000ba000007944 */ /* 0x020fea0003c00000 */
[----:B-1----:R-:W-:Y:S01]  /*5500*/  MOV R2, R197 ;  /* 0x000000c500027202 */ /* 0x002fe20000000f00 */
[----:B0-----:R-:W-:Y:S05]  /*5510*/  BRA `(.L_x_35037) ;  /* 0xffffe20000007947 */ /* 0x001fea000383ffff */
.L_x_35032:
[----:B------:R-:W-:Y:S01]  /*5520*/  HFMA2.MMA R197, -RZ, RZ, 0, 1.1920928955078125e-07 ;  /* 0x00000002ffc57435 */ /* 0x000fe200000001ff */
[----:B0-----:R-:W-:Y:S02]  /*5530*/  MOV R24, R188 ;  /* 0x000000bc00187202 */ /* 0x001fe40000000f00 */
[----:B------:R-:W-:Y:S02]  /*5540*/  MOV R28, 0x1f ;  /* 0x0000001f001c7802 */ /* 0x000fe40000000f00 */
[----:B------:R-:W-:-:S02]  /*5550*/  MOV R195, 0xffffffff ;  /* 0xffffffff00c37802 */ /* 0x000fc40000000f00 */
[----:B------:R-:W-:Y:S02]  /*5560*/  MOV R2, 0x5580 ;  /* 0x0000558000027802 */ /* 0x000fe40000000f00 */
[----:B-----5:R-:W-:Y:S05]  /*5570*/  CALL.REL.NOINC `($__internal_99_$__cuda_sm70_shflsync_bfly_p) ;  /* 0x00000b2000007944 */ /* 0x020fea0003c00000 */
[----:B01----:R-:W-:Y:S01]  /*5580*/  FADD.FTZ R24, R188, R197 ;  /* 0x000000c5bc187221 */ /* 0x003fe20000010000 */
[----:B------:R-:W-:Y:S01]  /*5590*/  HFMA2.MMA R197, -RZ, RZ, 0, 2.384185791015625e-07 ;  /* 0x00000004ffc57435 */ /* 0x000fe200000001ff */
[----:B------:R-:W-:Y:S02]  /*55a0*/  MOV R28, 0x1f ;  /* 0x0000001f001c7802 */ /* 0x000fe40000000f00 */
[----:B------:R-:W-:Y:S02]  /*55b0*/  MOV R195, 0xffffffff ;  /* 0xffffffff00c37802 */ /* 0x000fe40000000f00 */
[----:B------:R-:W-:Y:S02]  /*55c0*/  MOV R2, 0x55e0 ;  /* 0x000055e000027802 */ /* 0x000fe40000000f00 */
[----:B------:R-:W-:Y:S05]  /*55d0*/  CALL.REL.NOINC `($__internal_99_$__cuda_sm70_shflsync_bfly_p) ;  /* 0x00000ac000007944 */ /* 0x000fea0003c00000 */
[----:B01----:R-:W-:Y:S01]  /*55e0*/  FADD.FTZ R24, R24, R197 ;  /* 0x000000c518187221 */ /* 0x003fe20000010000 */
[----:B------:R-:W-:Y:S01]  /*55f0*/  HFMA2.MMA R197, -RZ, RZ, 0, 4.76837158203125e-07 ;  /* 0x00000008ffc57435 */ /* 0x000fe200000001ff */
[----:B------:R-:W-:Y:S02]  /*5600*/  MOV R28, 0x1f ;  /* 0x0000001f001c7802 */ /* 0x000fe40000000f00 */
[----:B------:R-:W-:-:S02]  /*5610*/  MOV R195, 0xffffffff ;  /* 0xffffffff00c37802 */ /* 0x000fc40000000f00 */
[----:B------:R-:W-:Y:S02]  /*5620*/  MOV R2, 0x5640 ;  /* 0x0000564000027802 */ /* 0x000fe40000000f00 */
[----:B------:R-:W-:Y:S05]  /*5630*/  CALL.REL.NOINC `($__internal_99_$__cuda_sm70_shflsync_bfly_p) ;  /* 0x00000a6000007944 */ /* 0x000fea0003c00000 */
[----:B01----:R-:W-:Y:S01]  /*5640*/  FADD.FTZ R24, R24, R197 ;  /* 0x000000c518187221 */ /* 0x003fe20000010000 */
[----:B------:R-:W-:Y:S01]  /*5650*/  HFMA2.MMA R197, -RZ, RZ, 0, 9.5367431640625e-07 ;  /* 0x00000010ffc57435 */ /* 0x000fe200000001ff */
[----:B------:R-:W-:Y:S02]  /*5660*/  MOV R28, 0x1f ;  /* 0x0000001f001c7802 */ /* 0x000fe40000000f00 */
[----:B------:R-:W-:Y:S02]  /*5670*/  MOV R195, 0xffffffff ;  /* 0xffffffff00c37802 */ /* 0x000fe40000000f00 */
[----:B------:R-:W-:Y:S02]  /*5680*/  MOV R2, 0x56a0 ;  /* 0x000056a000027802 */ /* 0x000fe40000000f00 */
[----:B------:R-:W-:Y:S05]  /*5690*/  CALL.REL.NOINC `($__internal_99_$__cuda_sm70_shflsync_bfly_p) ;  /* 0x00000a0000007944 */ /* 0x000fea0003c00000 */
        /* <DEDUP_REMOVED lines=134> */
[----:B------:R-:W-:Y:S05]  /*5f00*/  CALL.REL.NOINC `($__internal_99_$__cuda_sm70_shflsync_bfly_p) ;  /* 0x0000019000007944 */ /* 0x000fea0003c00000 */
[----:B01----:R-:W-:Y:S01]  /*5f10*/  FADD.FTZ R24, R24, R197 ;  /* 0x000000c518187221 */ /* 0x003fe20000010000 */
[----:B------:R-:W-:Y:S01]  /*5f20*/  HFMA2.MMA R197, -RZ, RZ, 0, 1.1920928955078125e-07 ;  /* 0x00000002ffc57435 */ /* 0x000fe200000001ff */
[----:B------:R-:W-:Y:S02]  /*5f30*/  MOV R28, 0x1f ;  /* 0x0000001f001c7802 */ /* 0x000fe40000000f00 */
[----:B------:R-:W-:Y:S02]  /*5f40*/  MOV R195, 0xffffffff ;  /* 0xffffffff00c37802 */ /* 0x000fe40000000f00 */
[----:B------:R-:W-:Y:S02]  /*5f50*/  MOV R2, 0x5f70 ;  /* 0x00005f7000027802 */ /* 0x000fe40000000f00 */
[----:B------:R-:W-:Y:S05]  /*5f60*/  CALL.REL.NOINC `($__internal_99_$__cuda_sm70_shflsync_bfly_p) ;  /* 0x0000013000007944 */ /* 0x000fea0003c00000 */
[----:B01----:R-:W-:Y:S01]  /*5f70*/  FADD.FTZ R24, R24, R197 ;  /* 0x000000c518187221 */ /* 0x003fe20000010000 */
[----:B------:R-:W-:Y:S01]  /*5f80*/  HFMA2.MMA R197, -RZ, RZ, 0, 2.384185791015625e-07 ;  /* 0x00000004ffc57435 */ /* 0x000fe200000001ff */
[----:B------:R-:W-:Y:S02]  /*5f90*/  MOV R28, 0x1f ;  /* 0x0000001f001c7802 */ /* 0x000fe40000000f00 */
[----:B------:R-:W-:-:S02]  /*5fa0*/  MOV R195, 0xffffffff ;  /* 0xffffffff00c37802 */ /* 0x000fc40000000f00 */
[----:B------:R-:W-:Y:S02]  /*5fb0*/  MOV R2, 0x5fd0 ;  /* 0x00005fd000027802 */ /* 0x000fe40000000f00 */
[----:B------:R-:W-:Y:S05]  /*5fc0*/  CALL.REL.NOINC `($__internal_99_$__cuda_sm70_shflsync_bfly_p) ;  /* 0x000000d000007944 */ /* 0x000fea0003c00000 */
[----:B01----:R-:W-:Y:S01]  /*5fd0*/  FADD.FTZ R24, R24, R197 ;  /* 0x000000c518187221 */ /* 0x003fe20000010000 */
[----:B------:R-:W-:Y:S01]  /*5fe0*/  HFMA2.MMA R197, -RZ, RZ, 0, 4.76837158203125e-07 ;  /* 0x00000008ffc57435 */ /* 0x000fe200000001ff */
[----:B------:R-:W-:Y:S02]  /*5ff0*/  MOV R28, 0x1f ;  /* 0x0000001f001c7802 */ /* 0x000fe40000000f00 */
[----:B------:R-:W-:Y:S02]  /*6000*/  MOV R195, 0xffffffff ;  /* 0xffffffff00c37802 */ /* 0x000fe40000000f00 */
[----:B------:R-:W-:Y:S02]  /*6010*/  MOV R2, 0x6030 ;  /* 0x0000603000027802 */ /* 0x000fe40000000f00 */
[----:B------:R-:W-:Y:S05]  /*6020*/  CALL.REL.NOINC `($__internal_99_$__cuda_sm70_shflsync_bfly_p) ;  /* 0x0000007000007944 */ /* 0x000fea0003c00000 */
[----:B01----:R-:W-:Y:S01]  /*6030*/  FADD.FTZ R24, R24, R197 ;  /* 0x000000c518187221 */ /* 0x003fe20000010000 */
[----:B------:R-:W-:Y:S01]  /*6040*/  HFMA2.MMA R197, -RZ, RZ, 0, 9.5367431640625e-07 ;  /* 0x00000010ffc57435 */ /* 0x000fe200000001ff */
[----:B------:R-:W-:Y:S02]  /*6050*/  MOV R28, 0x1f ;  /* 0x0000001f001c7802 */ /* 0x000fe40000000f00 */
[----:B------:R-:W-:-:S02]  /*6060*/  MOV R195, 0xffffffff ;  /* 0xffffffff00c37802 */ /* 0x000fc40000000f00 */
[----:B------:R-:W-:Y:S02]  /*6070*/  MOV R2, 0x6090 ;  /* 0x0000609000027802 */ /* 0x000fe40000000f00 */
[----:B------:R-:W-:Y:S05]  /*6080*/  CALL.REL.NOINC `($__internal_99_$__cuda_sm70_shflsync_bfly_p) ;  /* 0x0000001000007944 */ /* 0x000fea0003c00000 */
[----:B01----:R-:W-:Y:S05]  /*6090*/  BRA `(.L_x_35038) ;  /* 0xffffdfc000007947 */ /* 0x003fea000383ffff */
        .weak           $__internal_99_$__cuda_sm70_shflsync_bfly_p
        .type           $__internal_99_$__cuda_sm70_shflsync_bfly_p,@function
        .size           $__internal_99_$__cuda_sm70_shflsync_bfly_p,(.L_x_57139 - $__internal_99_$__cuda_sm70_shflsync_bfly_p)
$__internal_99_$__cuda_sm70_shflsync_bfly_p:
[----:B------:R-:W-:Y:S01]  /*60a0*/  HFMA2.MMA R3, -RZ, RZ, 0, 0 ;  /* 0x00000000ff037435 */ /* 0x000fe200000001ff */
[----:B------:R-:W-:Y:S04]  /*60b0*/  WARPSYNC R195 ;  /* 0x000000c300007348 */ /* 0x000fe80003800000 */
[----:B------:R0:W1:Y:S01]  /*60c0*/  SHFL.BFLY PT, R197, R24, R197, R28 ;  /* 0x0c0000c518c57389 */ /* 0x00006200000e001c */
[----:B------:R-:W-:Y:S05]  /*60d0*/  RET.REL.NODEC R2 `(_ZN10layer_norm13ln_fwd_kernelINS_13Kernel_traitsI6__halfS2_fS2_fjLj2048ELj1ELj4ELj1ELj16ENS_18Kernel_traits_baseILj2048ES2_S2_fS2_fjLj128EEEEELb0ELb0ELb1ELb1EEEvNS_9FwdParamsE) ;  /* 0xffff9f2002007950 */ /* 0x000fea0003c3ffff */
.L_x_35039:
        /* <DEDUP_REMOVED lines=10> */
.L_x_57139:


//--------------------- .text._ZN10layer_norm13ln_fwd_kernelINS_13Kernel_traitsI6__halfS2_fS2_fjLj2048ELj1ELj4ELj1ELj16ENS_18Kernel_traits_baseILj2048ES2_S2_fS2_fjLj128EEEEELb0ELb1ELb0ELb0EEEvNS_9FwdParamsE --------------------------
	.section	.text._ZN10layer_norm13ln_fwd_kernelINS_13Kernel_traitsI6__halfS2_fS2_fjLj2048ELj1ELj4ELj1ELj16ENS_18Kernel_traits_baseILj2048ES2_S2_fS2_fjLj128EEEEELb0ELb1ELb0ELb0EEEvNS_9FwdParamsE,"ax",@progbits
	.sectioninfo	@"SHI_REGISTERS=255"
	.align	128
        .global         _ZN10layer_norm13ln_fwd_kernelINS_13Kernel_traitsI6__halfS2_fS2_fjLj2048ELj1ELj4ELj1ELj16ENS_18Kernel_traits_baseILj2048ES2_S2_fS2_fjLj128EEEEELb0ELb1ELb0ELb0EEEvNS_9FwdParamsE
        .type           _ZN10layer_norm13ln_fwd_kernelINS_13Kernel_traitsI6__halfS2_fS2_fjLj2048ELj1ELj4ELj1ELj16ENS_18Kernel_traits_baseILj2048ES2_S2_fS2_fjLj128EEEEELb0ELb1ELb0ELb0EEEvNS_9FwdParamsE,@function
        .size           _ZN10layer_norm13ln_fwd_kernelINS_13Kernel_traitsI6__halfS2_fS2_fjLj2048ELj1ELj4ELj1ELj16ENS_18Kernel_traits_baseILj2048ES2_S2_fS2_fjLj128EEEEELb0ELb1ELb0ELb0EEEvNS_9FwdParamsE,(.L_x_57140 - _ZN10layer_norm13ln_fwd_kernelINS_13Kernel_traitsI6__halfS2_fS2_fjLj2048ELj1ELj4ELj1ELj16ENS_18Kernel_traits_baseILj2048ES2_S2_fS2_fjLj128EEEEELb0ELb1ELb0ELb0EEEvNS_9FwdParamsE)
        .other          _ZN10layer_norm13ln_fwd_kernelINS_13Kernel_traitsI6__halfS2_fS2_fjLj2048ELj1ELj4ELj1ELj16ENS_18Kernel_traits_baseILj2048ES2_S2_fS2_fjLj128EEEEELb0ELb1ELb0ELb0EEEvNS_9FwdParamsE,@"STO_CUDA_ENTRY STV_DEFAULT"
_ZN10layer_norm13ln_fwd_kernelINS_13Kernel_traitsI6__halfS2_fS2_fjLj2048ELj1ELj4ELj1ELj16ENS_18Kernel_traits_baseILj2048ES2_S2_fS2_fjLj128EEEEELb0ELb1ELb0ELb0EEEvNS_9FwdParamsE:
.text._ZN10layer_norm13ln_fwd_kernelINS_13Kernel_traitsI6__halfS2_fS2_fjLj2048ELj1ELj4ELj1ELj16ENS_18Kernel_traits_baseILj2048ES2_S2_fS2_fjLj128EEEEELb0ELb1ELb0ELb0EEEvNS_9FwdParamsE:
        /* <DEDUP_REMOVED lines=40> */
.L_x_35041:
[----:B01----:R-:W-:Y:S05]  /*0280*/  BSYNC B0 ;  /* 0x0000000000007941 */ /* 0x003fea0003800000 */
.L_x_35040:
        /* <DEDUP_REMOVED lines=16> */
.L_x_35043:
[----:B0-----:R-:W-:Y:S05]  /*0390*/  BSYNC B0 ;  /* 0x0000000000007941 */ /* 0x001fea0003800000 */
.L_x_35042:
        /* <DEDUP_REMOVED lines=16> */
.L_x_35045:
[----:B0-----:R-:W-:Y:S05]  /*04a0*/  BSYNC B0 ;  /* 0x0000000000007941 */ /* 0x001fea0003800000 */
.L_x_35044:
        /* <DEDUP_REMOVED lines=16> */
.L_x_35047:
[----:B0-----:R-:W-:Y:S05]  /*05b0*/  BSYNC B0 ;  /* 0x0000000000007941 */ /* 0x001fea0003800000 */
.L_x_35046:
        /* <DEDUP_REMOVED lines=16> */
.L_x_35049:
[----:B0-----:R-:W-:Y:S05]  /*06c0*/  BSYNC B0 ;  /* 0x0000000000007941 */ /* 0x001fea0003800000 */
.L_x_35048:
        /* <DEDUP_REMOVED lines=19> */
.L_x_35051:
[----:B0-----:R-:W-:Y:S05]  /*0800*/  BSYNC B0 ;  /* 0x0000000000007941 */ /* 0x001fea0003800000 */
.L_x_35050:
        /* <DEDUP_REMOVED lines=21> */
.L_x_35053:
[----:B0-----:R-:W-:Y:S05]  /*0960*/  BSYNC B0 ;  /* 0x0000000000007941 */ /* 0x001fea0003800000 */
.L_x_35052:
        /* <DEDUP_REMOVED lines=18> */
.L_x_35055:
[----:B0-----:R-:W-:Y:S05]  /*0a90*/  BSYNC B0 ;  /* 0x0000000000007941 */ /* 0x001fea0003800000 */
.L_x_35054:
        /* <DEDUP_REMOVED lines=36> */
[----:B------:R-:W-:Y:S01]  /*0ce0*/  HADD2.F32 R176, -RZ, R8.H1_H1 ;  /* 0x30000008ffb07230 */ /* 0x000fe20000004100 */
[----:B------:R-:W-:Y:S01]  /*0cf0*/  STL [R1+0x40], R84 ;  /* 0x0000405401007387 */ /* 0x000fe20000100800 */
[----:B------:R-:W-:Y:S02]  /*0d00*/  HADD2.F32 R174, -RZ, R9.H0_H0 ;  /* 0x20000009ffae7230 */ /* 0x000fe40000004100 */
[----:B0-----:R-:W-:Y:S02]  /*0d10*/  HADD2.F32 R3, -RZ, R81.H0_H0 ;  /* 0x20000051ff037230 */ /* 0x001fe40000004100 */
[----:B------:R-:W-:Y:S02]  /*0d20*/  HADD2.F32 R81, -RZ, R82.H0_H0 ;  /* 0x20000052ff517230 */ /* 0x000fe40000004100 */
[----:B------:R-:W-:Y:S01]  /*0d30*/  HADD2.F32 R172, -RZ, R9.H1_H1 ;  /* 0x30000009ffac7230 */ /* 0x000fe20000004100 */
[----:B------:R0:W-:Y:S01]  /*0d40*/  STL [R1+0x3c], R3 ;  /* 0x00003c0301007387 */ /* 0x0001e20000100800 */
[----:B------:R-:W-:-:S02]  /*0d50*/  HADD2.F32 R170, -RZ, R10.H0_H0 ;  /* 0x2000000affaa7230 */ /* 0x000fc40000004100 */
[----:B------:R-:W-:Y:S01]  /*0d60*/  HADD2.F32 R168, -RZ, R10.H1_H1 ;  /* 0x3000000affa87230 */ /* 0x000fe20000004100 */
        /* <DEDUP_REMOVED lines=14> */
[----:B------:R-:W-:Y:S01]  /*0e50*/  STL [R1+0x28], R81 ;  /* 0x0000285101007387 */ /* 0x000fe20000100800 */
[----:B------:R-:W-:-:S02]  /*0e60*/  HADD2.F32 R207, -RZ, R192.H1_H1 ;  /* 0x300000c0ffcf7230 */ /* 0x000fc40000004100 */
[----:B0-----:R-:W-:Y:S02]  /*0e70*/  HADD2.F32 R3, -RZ, R76.H0_H0 ;  /* 0x2000004cff037230 */ /* 0x001fe40000004100 */
[----:B------:R-:W-:Y:S02]  /*0e80*/  HADD2.F32 R201, -RZ, R194.H0_H0 ;  /* 0x200000c2ffc97230 */ /* 0x000fe40000004100 */
[----:B-1----:R-:W-:Y:S01]  /*0e90*/  HADD2.F32 R80, -RZ, R76.H1_H1 ;  /* 0x3000004cff507230 */ /* 0x002fe20000004100 */
[----:B------:R0:W-:Y:S01]  /*0ea0*/  STL [R1+0x24], R3 ;  /* 0x0000240301007387 */ /* 0x0001e20000100800 */
[----:B------:R-:W-:Y:S02]  /*0eb0*/  HADD2.F32 R76, -RZ, R77.H0_H0 ;  /* 0x2000004dff4c7230 */ /* 0x000fe40000004100 */
[----:B------:R-:W-:Y:S01]  /*0ec0*/  HADD2.F32 R199, -RZ, R194.H1_H1 ;  /* 0x300000c2ffc77230 */ /* 0x000fe20000004100 */
[----:B------:R-:W-:Y:S01]  /*0ed0*/  STL [R1+0x20], R80 ;  /* 0x0000205001007387 */ /* 0x000fe20000100800 */
[----:B------:R-:W-:-:S02]  /*0ee0*/  HADD2.F32 R166, -RZ, R11.H0_H0 ;  /* 0x2000000bffa67230 */ /* 0x000fc40000004100 */
[--C-:B------:R-:W-:Y:S01]  /*0ef0*/  HADD2.F32 R5, -RZ, R12.reuse.H0_H0 ;  /* 0x2000000cff057230 */ /* 0x100fe20000004100 */
[----:B------:R1:W-:Y:S01]  /*0f00*/  STL [R1+0x1c], R76 ;  /* 0x00001c4c01007387 */ /* 0x0003e20000100800 */
[----:B------:R-:W-:Y:S02]  /*0f10*/  HADD2.F32 R6, -RZ, R12.H1_H1 ;  /* 0x3000000cff067230 */ /* 0x000fe40000004100 */
[----:B0-----:R-:W-:Y:S02]  /*0f20*/  HADD2.F32 R3, -RZ, R77.H1_H1 ;  /* 0x3000004dff037230 */ /* 0x001fe40000004100 */
[----:B------:R-:W-:Y:S02]  /*0f30*/  HADD2.F32 R77, -RZ, R78.H0_H0 ;  /* 0x2000004eff4d7230 */ /* 0x000fe40000004100 */
[--C-:B------:R-:W-:Y:S01]  /*0f40*/  HADD2.F32 R7, -RZ, R13.reuse.H0_H0 ;  /* 0x2000000dff077230 */ /* 0x100fe20000004100 */
[----:B------:R0:W-:Y:S01]  /*0f50*/  STL [R1+0x18], R3 ;  /* 0x0000180301007387 */ /* 0x0001e20000100800 */
[----:B------:R-:W-:-:S02]  /*0f60*/  HADD2.F32 R8, -RZ, R13.H1_H1 ;  /* 0x3000000dff087230 */ /* 0x000fc40000004100 */
[----:B-1----:R-:W-:Y:S01]  /*0f70*/  HADD2.F32 R76, -RZ, R78.H1_H1 ;  /* 0x3000004eff4c7230 */ /* 0x002fe20000004100 */
[----:B------:R1:W-:Y:S01]  /*0f80*/  STL [R1+0x14], R77 ;  /* 0x0000144d01007387 */ /* 0x0003e20000100800 */
[--C-:B------:R-:W-:Y:S02]  /*0f90*/  HADD2.F32 R9, -RZ, R14.reuse.H0_H0 ;  /* 0x2000000eff097230 */ /* 0x100fe40000004100 */
[----:B------:R-:W-:Y:S01]  /*0fa0*/  HADD2.F32 R10, -RZ, R14.H1_H1 ;  /* 0x3000000eff0a7230 */ /* 0x000fe20000004100 */
[----:B------:R2:W-:Y:S01]  /*0fb0*/  STL [R1+0x10], R76 ;  /* 0x0000104c01007387 */ /* 0x0005e20000100800 */
[--C-:B------:R-:W-:Y:S02]  /*0fc0*/  HADD2.F32 R220, -RZ, R208.reuse.H0_H0 ;  /* 0x200000d0ffdc7230 */ /* 0x100fe40000004100 */
[----:B0-----:R-:W-:Y:S02]  /*0fd0*/  HADD2.F32 R3, -RZ, R79.H0_H0 ;  /* 0x2000004fff037230 */ /* 0x001fe40000004100 */
[----:B------:R-:W-:-:S02]  /*0fe0*/  HADD2.F32 R219, -RZ, R208.H1_H1 ;  /* 0x300000d0ffdb7230 */ /* 0x000fc40000004100 */
[----:B-1----:R-:W-:Y:S01]  /*0ff0*/  HADD2.F32 R77, -RZ, R79.H1_H1 ;  /* 0x3000004fff4d7230 */ /* 0x002fe20000004100 */
[----:B------:R0:W-:Y:S01]  /*1000*/  STL [R1+0xc], R3 ;  /* 0x00000c0301007387 */ /* 0x0001e20000100800 */
[----:B------:R-:W-:Y:S02]  /*1010*/  HADD2.F32 R215, -RZ, R210.H0_H0 ;  /* 0x200000d2ffd77230 */ /* 0x000fe40000004100 */
[----:B--2---:R-:W-:Y:S01]  /*1020*/  HADD2.F32 R76, -RZ, R72.H0_H0 ;  /* 0x20000048ff4c7230 */ /* 0x004fe20000004100 */
[----:B------:R-:W-:Y:S01]  /*1030*/  STL [R1+0x8], R77 ;  /* 0x0000084d01007387 */ /* 0x000fe20000100800 */
[----:B------:R-:W-:Y:S02]  /*1040*/  HADD2.F32 R213, -RZ, R210.H1_H1 ;  /* 0x300000d2ffd57230 */ /* 0x000fe40000004100 */
[--C-:B------:R-:W-:Y:S01]  /*1050*/  HADD2.F32 R194, -RZ, R16.reuse.H0_H0 ;  /* 0x20000010ffc27230 */ /* 0x100fe20000004100 */
[----:B------:R-:W-:Y:S01]  /*1060*/  STL [R1+0x4], R76 ;  /* 0x0000044c01007387 */ /* 0x000fe20000100800 */
[----:B------:R-:W-:-:S02]  /*1070*/  HADD2.F32 R192, -RZ, R16.H1_H1 ;  /* 0x30000010ffc07230 */ /* 0x000fc40000004100 */
[----:B0-----:R-:W-:Y:S02]  /*1080*/  HADD2.F32 R3, -RZ, R72.H1_H1 ;  /* 0x30000048ff037230 */ /* 0x001fe40000004100 */
[--C-:B------:R-:W-:Y:S02]  /*1090*/  HADD2.F32 R190, -RZ, R17.reuse.H0_H0 ;  /* 0x20000011ffbe7230 */ /* 0x100fe40000004100 */
[----:B------:R-:W-:Y:S01]  /*10a0*/  HADD2.F32 R188, -RZ, R17.H1_H1 ;  /* 0x30000011ffbc7230 */ /* 0x000fe20000004100 */
[----:B------:R0:W-:Y:S01]  /*10b0*/  STL [R1], R3 ;  /* 0x0000000301007387 */ /* 0x0001e20000100800 */
[--C-:B------:R-:W-:Y:S02]  /*10c0*/  HADD2.F32 R186, -RZ, R18.reuse.H0_H0 ;  /* 0x20000012ffba7230 */ /* 0x100fe40000004100 */
[----:B------:R-:W-:Y:S02]  /*10d0*/  HADD2.F32 R184, -RZ, R18.H1_H1 ;  /* 0x30000012ffb87230 */ /* 0x000fe40000004100 */
[----:B------:R-:W-:-:S02]  /*10e0*/  HADD2.F32 R182, -RZ, R19.H0_H0 ;  /* 0x20000013ffb67230 */ /* 0x000fc40000004100 */
[----:B------:R-:W-:Y:S02]  /*10f0*/  HADD2.F32 R180, -RZ, R19.H1_H1 ;  /* 0x30000013ffb47230 */ /* 0x000fe40000004100 */
[----:B------:R-:W-:Y:S02]  /*1100*/  HADD2.F32 R12, -RZ, R15.H1_H1 ;  /* 0x3000000fff0c7230 */ /* 0x000fe40000004100 */
[----:B0-----:R-:W-:Y:S02]  /*1110*/  HADD2.F32 R3, -RZ, R11.H1_H1 ;  /* 0x3000000bff037230 */ /* 0x001fe40000004100 */
[----:B------:R-:W-:Y:S02]  /*1120*/  HADD2.F32 R11, -RZ, R15.H0_H0 ;  /* 0x2000000fff0b7230 */ /* 0x000fe40000004100 */
        /* <DEDUP_REMOVED lines=116> */
.L_x_35091:
        /* <DEDUP_REMOVED lines=8> */
[----:B0-----:R-:W-:Y:S01]  /*18f0*/  LOP3.LUT R251, R251, 0x1f, RZ, 0xc0, !PT ;  /* 0x0000001ffbfb7812 */ /* 0x001fe200078ec0ff */
        /* <DEDUP_REMOVED lines=23> */
[----:B------:R-:W-:Y:S01]  /*1a70*/  ISETP.NE.U32.AND P1, PT, RZ, c[0x0][0x180], PT ;  /* 0x00006000ff007a0c */ /* 0x000fe20003f25070 */
[--C-:B--2---:R-:W-:Y:S02]  /*1a80*/  HADD2.F32 R165, -RZ, R52.reuse.H0_H0 ;  /* 0x20000034ffa57230 */ /* 0x104fe40000004100 */
[----:B------:R-:W-:Y:S02]  /*1a90*/  HADD2.F32 R214, -RZ, R52.H1_H1 ;  /* 0x30000034ffd67230 */ /* 0x000fe40000004100 */
[--C-:B------:R-:W-:Y:S02]  /*1aa0*/  HADD2.F32 R119, -RZ, R53.reuse.H0_H0 ;  /* 0x20000035ff777230 */ /* 0x100fe40000004100 */
[----:B------:R-:W-:Y:S01]  /*1ab0*/  HADD2.F32 R164, -RZ, R53.H1_H1 ;  /* 0x30000035ffa47230 */ /* 0x000fe20000004100 */
[-C--:B------:R-:W-:Y:S01]  /*1ac0*/  FMUL.FTZ R52, R165, R118.reuse ;  /* 0x00000076a5347220 */ /* 0x080fe20000410000 */
[--C-:B------:R-:W-:Y:S01]  /*1ad0*/  HADD2.F32 R56, -RZ, R54.reuse.H0_H0 ;  /* 0x20000036ff387230 */ /* 0x100fe20000004100 */
[-C--:B------:R-:W-:Y:S01]  /*1ae0*/  FMUL.FTZ R53, R214, R118.reuse ;  /* 0x00000076d6357220 */ /* 0x080fe20000410000 */
[----:B------:R-:W-:Y:S01]  /*1af0*/  HADD2.F32 R57, -RZ, R54.H1_H1 ;  /* 0x30000036ff397230 */ /* 0x000fe20000004100 */
[-C--:B------:R-:W-:Y:S01]  /*1b00*/  FMUL.FTZ R54, R119, R118.reuse ;  /* 0x0000007677367220 */ /* 0x080fe20000410000 */
[--C-:B------:R-:W-:Y:S01]  /*1b10*/  HADD2.F32 R58, -RZ, R55.reuse.H0_H0 ;  /* 0x20000037ff3a7230 */ /* 0x100fe20000004100 */
[----:B------:R-:W2:Y:S01]  /*1b20*/  LDL R165, [R1+0x50] ;  /* 0x0000500001a57983 */ /* 0x000ea20000100800 */
[----:B------:R-:W-:Y:S01]  /*1b30*/  HADD2.F32 R59, -RZ, R55.H1_H1 ;  /* 0x30000037ff3b7230 */ /* 0x000fe20000004100 */
        /* <DEDUP_REMOVED lines=31> */
.L_x_35057:
[----:B------:R-:W-:Y:S05]  /*1d30*/  BSYNC B0 ;  /* 0x0000000000007941 */ /* 0x000fea0003800000 */
.L_x_35056:
        /* <DEDUP_REMOVED lines=65> */
.L_x_35059:
[----:B------:R-:W-:Y:S05]  /*2150*/  BSYNC B0 ;  /* 0x0000000000007941 */ /* 0x000fea0003800000 */
.L_x_35058:
        /* <DEDUP_REMOVED lines=65> */
.L_x_35061:
[----:B------:R-:W-:Y:S05]  /*2570*/  BSYNC B0 ;  /* 0x0000000000007941 */ /* 0x000fea0003800000 */
.L_x_35060:
        /* <DEDUP_REMOVED lines=16> */
[----:B------:R-:W-:Y:S01]  /*2680*/  ISETP.NE.AND.EX P1, PT, RZ, c[0x0][0x184], PT, P1 ;  /* 0x00006100ff007a0c */ /* 0x000fe20003f25310 */
[--C-:B-----5:R-:W-:Y:S02]  /*2690*/  HADD2.F32 R214, -RZ, R76.reuse.H0_H0 ;  /* 0x2000004cffd67230 */ /* 0x120fe40000004100 */
[----:B------:R-:W-:Y:S02]  /*26a0*/  HADD2.F32 R216, -RZ, R76.H1_H1 ;  /* 0x3000004cffd87230 */ /* 0x000fe40000004100 */
[--C-:B------:R-:W-:Y:S01]  /*26b0*/  HADD2.F32 R164, -RZ, R77.reuse.H0_H0 ;  /* 0x2000004dffa47230 */ /* 0x100fe20000004100 */
[----:B------:R-:W-:Y:S01]  /*26c0*/  FMUL.FTZ R76, R214, R118 ;  /* 0x00000076d64c7220 */ /* 0x000fe20000410000 */
[----:B------:R-:W-:Y:S01]  /*26d0*/  HADD2.F32 R165, -RZ, R77.H1_H1 ;  /* 0x3000004dffa57230 */ /* 0x000fe20000004100 */
[----:B------:R-:W5:Y:S01]  /*26e0*/  LDL R214, [R1+0x4] ;  /* 0x0000040001d67983 */ /* 0x000f620000100800 */
[--C-:B------:R-:W-:Y:S02]  /*26f0*/  HADD2.F32 R80, -RZ, R78.reuse.H0_H0 ;  /* 0x2000004eff507230 */ /* 0x100fe40000004100 */
[----:B------:R-:W-:-:S02]  /*2700*/  HADD2.F32 R81, -RZ, R78.H1_H1 ;  /* 0x3000004eff517230 */ /* 0x000fc40000004100 */
        /* <DEDUP_REMOVED lines=8> */
[----:B------:R-:W-:Y:S02]  /*2790*/  FMUL.FTZ R83, R83, R118 ;  /* 0x0000007653537220 */ /* 0x000fe40000410000 */
[----:B--2---:R-:W-:Y:S02]  /*27a0*/  FMUL.FTZ R77, R252, R77 ;  /* 0x0000004dfc4d7220 */ /* 0x004fe40000410000 */
[----:B------:R-:W-:Y:S02]  /*27b0*/  FMUL.FTZ R78, R250, R78 ;  /* 0x0000004efa4e7220 */ /* 0x000fe40000410000 */
[----:B------:R-:W-:Y:S02]  /*27c0*/  FMUL.FTZ R79, R249, R79 ;  /* 0x0000004ff94f7220 */ /* 0x000fe40000410000 */
[----:B------:R-:W-:-:S02]  /*27d0*/  FMUL.FTZ R80, R248, R80 ;  /* 0x00000050f8507220 */ /* 0x000fc40000410000 */
[----:B------:R-:W-:Y:S02]  /*27e0*/  FMUL.FTZ R81, R247, R81 ;  /* 0x00000051f7517220 */ /* 0x000fe40000410000 */
[----:B------:R-:W-:Y:S02]  /*27f0*/  FMUL.FTZ R82, R246, R82 ;  /* 0x00000052f6527220 */ /* 0x000fe40000410000 */
[----:B------:R-:W-:Y:S02]  /*2800*/  FMUL.FTZ R83, R245, R83 ;  /* 0x00000053f5537220 */ /* 0x000fe40000410000 */
[----:B---3--:R-:W-:Y:S02]  /*2810*/  @P1 FADD.FTZ R77, R45, R77 ;  /* 0x0000004d2d4d1221 */ /* 0x008fe40000010000 */
[----:B------:R-:W-:Y:S02]  /*2820*/  @P1 FADD.FTZ R78, R46, R78 ;  /* 0x0000004e2e4e1221 */ /* 0x000fe40000010000 */
[----:B------:R-:W-:-:S02]  /*2830*/  @P1 FADD.FTZ R79, R47, R79 ;  /* 0x0000004f2f4f1221 */ /* 0x000fc40000010000 */
        /* <DEDUP_REMOVED lines=9> */
.L_x_35063:
[----:B------:R-:W-:Y:S05]  /*28d0*/  BSYNC B0 ;  /* 0x0000000000007941 */ /* 0x000fea0003800000 */
.L_x_35062:
        /* <DEDUP_REMOVED lines=16> */
[----:B------:R-:W-:Y:S01]  /*29e0*/  ISETP.NE.AND.EX P1, PT, RZ, c[0x0][0x184], PT, P1 ;  /* 0x00006100ff007a0c */ /* 0x000fe20003f25310 */
[--C-:B----4-:R-:W-:Y:S02]  /*29f0*/  HADD2.F32 R214, -RZ, R84.reuse.H0_H0 ;  /* 0x20000054ffd67230 */ /* 0x110fe40000004100 */
[----:B------:R-:W-:Y:S02]  /*2a00*/  HADD2.F32 R216, -RZ, R84.H1_H1 ;  /* 0x30000054ffd87230 */ /* 0x000fe40000004100 */
[--C-:B------:R-:W-:Y:S01]  /*2a10*/  HADD2.F32 R164, -RZ, R85.reuse.H0_H0 ;  /* 0x20000055ffa47230 */ /* 0x100fe20000004100 */
[-C--:B------:R-:W-:Y:S01]  /*2a20*/  FMUL.FTZ R84, R214, R118.reuse ;  /* 0x00000076d6547220 */ /* 0x080fe20000410000 */
[----:B------:R-:W-:Y:S01]  /*2a30*/  HADD2.F32 R165, -RZ, R85.H1_H1 ;  /* 0x30000055ffa57230 */ /* 0x000fe20000004100 */
[----:B------:R-:W-:Y:S01]  /*2a40*/  FMUL.FTZ R85, R216, R118 ;  /* 0x00000076d8557220 */ /* 0x000fe20000410000 */
[--C-:B------:R-:W-:Y:S01]  /*2a50*/  HADD2.F32 R88, -RZ, R86.reuse.H0_H0 ;  /* 0x20000056ff587230 */ /* 0x100fe20000004100 */
[----:B------:R-:W-:Y:S01]  /*2a60*/  FMUL.FTZ R84, R244, R84 ;  /* 0x00000054f4547220 */ /* 0x000fe20000410000 */
[----:B------:R-:W-:Y:S01]  /*2a70*/  HADD2.F32 R89, -RZ, R86.H1_H1 ;  /* 0x30000056ff597230 */ /* 0x000fe20000004100 */
[-C--:B------:R-:W-:Y:S01]  /*2a80*/  FMUL.FTZ R86, R164, R118.reuse ;  /* 0x00000076a4567220 */ /* 0x080fe20000410000 */
[--C-:B------:R-:W-:Y:S01]  /*2a90*/  HADD2.F32 R90, -RZ, R87.reuse.H0_H0 ;  /* 0x20000057ff5a7230 */ /* 0x100fe20000004100 */
[-C--:B------:R-:W-:Y:S01]  /*2aa0*/  FMUL.FTZ R88, R88, R118.reuse ;  /* 0x0000007658587220 */ /* 0x080fe20000410000 */
[----:B------:R-:W-:Y:S01]  /*2ab0*/  HADD2.F32 R91, -RZ, R87.H1_H1 ;  /* 0x30000057ff5b7230 */ /* 0x000fe20000004100 */
        /* <DEDUP_REMOVED lines=21> */
.L_x_35065:
[----:B------:R-:W-:Y:S05]  /*2c10*/  BSYNC B0 ;  /* 0x0000000000007941 */ /* 0x000fea0003800000 */
.L_x_35064:
        /* <DEDUP_REMOVED lines=51> */
.L_x_35067:
[----:B------:R-:W-:Y:S05]  /*2f50*/  BSYNC B0 ;  /* 0x0000000000007941 */ /* 0x000fea0003800000 */
.L_x_35066:
        /* <DEDUP_REMOVED lines=51> */
.L_x_35069:
[----:B------:R-:W-:Y:S05]  /*3290*/  BSYNC B0 ;  /* 0x0000000000007941 */ /* 0x000fea0003800000 */
.L_x_35068:
        /* <DEDUP_REMOVED lines=50> */
.L_x_35071:
[----:B------:R-:W-:Y:S05]  /*35c0*/  BSYNC B0 ;  /* 0x0000000000007941 */ /* 0x000fea0003800000 */
.L_x_35070:
        /* <DEDUP_REMOVED lines=79> */
.L_x_35092:
        /* <DEDUP_REMOVED lines=154> */
.L_x_35093:
        /* <DEDUP_REMOVED lines=49> */
.L_x_35075:
[----:B------:R-:W-:Y:S05]  /*4770*/  BSYNC B0 ;  /* 0x0000000000007941 */ /* 0x000fea0003800000 */
.L_x_35074:
        /* <DEDUP_REMOVED lines=35> */
.L_x_35077:
[----:B------:R-:W-:Y:S05]  /*49b0*/  BSYNC B0 ;  /* 0x0000000000007941 */ /* 0x000fea0003800000 */
.L_x_35076:
        /* <DEDUP_REMOVED lines=35> */
.L_x_35079:
[----:B------:R-:W-:Y:S05]  /*4bf0*/  BSYNC B0 ;  /* 0x0000000000007941 */ /* 0x000fea0003800000 */
.L_x_35078:
        /* <DEDUP_REMOVED lines=35> */
.L_x_35081:
[----:B------:R-:W-:Y:S05]  /*4e30*/  BSYNC B0 ;  /* 0x0000000000007941 */ /* 0x000fea0003800000 */
.L_x_35080:
        /* <DEDUP_REMOVED lines=35> */
.L_x_35083:
[----:B------:R-:W-:Y:S05]  /*5070*/  BSYNC B0 ;  /* 0x0000000000007941 */ /* 0x000fea0003800000 */
.L_x_35082:
        /* <DEDUP_REMOVED lines=35> */
.L_x_35085:
[----:B------:R-:W-:Y:S05]  /*52b0*/  BSYNC B0 ;  /* 0x0000000000007941 */ /* 0x000fea0003800000 */
.L_x_35084:
        /* <DEDUP_REMOVED lines=35> */
.L_x_35087:
[----:B------:R-:W-:Y:S05]  /*54f0*/  BSYNC B0 ;  /* 0x0000000000007941 */ /* 0x000fea0003800000 */
.L_x_35086:
        /* <DEDUP_REMOVED lines=34> */
.L_x_35089:
[----:B------:R-:W-:Y:S05]  /*5720*/  BSYNC B0 ;  /* 0x0000000000007941 */ /* 0x000fea0003800000 */
.L_x_35088:
[----:B0-----:R-:W-:-:S10]  /*5730*/  HFMA2.MMA R116, -RZ, RZ, 0, 2.384185791015625e-07 ;  /* 0x00000004ff747435 */ /* 0x001fd400000001ff */
[----:B------:R-:W-:-:S05]  /*5740*/  IMAD R161, R116, c[0x0][0x160], R161 ;  /* 0x0000580074a17a24 */ /* 0x000fca00078e02a1 */
[----:B------:R-:W-:-:S13]  /*5750*/  ISETP.GE.AND P1, PT, R161, c[0x0][0x164], PT ;  /* 0x00005900a1007a0c */ /* 0x000fda0003f26270 */
[----:B------:R-:W-:Y:S01]  /*5760*/  @P1 CALL.REL.NOINC `(.L_x_35090) ;  /* 0x0000001000001944 */ /* 0x000fe20003c00000 */
[----:B------:R-:W-:Y:S05]  /*5770*/  BRA `(.L_x_35091) ;  /* 0xffffc0f000007947 */ /* 0x000fea000383ffff */
.L_x_35090:
[----:B------:R-:W-:Y:S05]  /*5780*/  EXIT ;  /* 0x000000000000794d */ /* 0x000fea0003800000 */
.L_x_35072:
[----:B------:R-:W-:Y:S01]  /*5790*/  HFMA2.MMA R118, -RZ, RZ, 0, 5.9604644775390625e-08 ;  /* 0x00000001ff767435 */ /* 0x000fe200000001ff */
[----:B------:R-:W-:Y:S02]  /*57a0*/  MOV R164, R119 ;  /* 0x0000007700a47202 */ /* 0x000fe40000000f00 */
[----:B------:R-:W-:Y:S02]  /*57b0*/  MOV R165, 0x1f ;  /* 0x0000001f00a57802 */ /* 0x000fe40000000f00 */
[----:B------:R-:W-:Y:S02]  /*57c0*/  MOV R117, 0xffffffff ;  /* 0xffffffff00757802 */ /* 0x000fe40000000f00 */
[----:B------:R-:W-:Y:S02]  /*57d0*/  MOV R116, 0x57f0 ;  /* 0x000057f000747802 */ /* 0x000fe40000000f00 */
[----:B------:R-:W-:Y:S05]  /*57e0*/  CALL.REL.NOINC `($__internal_100_$__cuda_sm70_shflsync_bfly_p) ;  /* 0x00000c2000007944 */ /* 0x000fea0003c00000 */
[----:B-1----:R-:W-:Y:S05]  /*57f0*/  BRA `(.L_x_35092) ;  /* 0xffffe2c000007947 */ /* 0x002fea000383ffff */
.L_x_35073:
[----:B------:R-:W-:Y:S01]  /*5800*/  HFMA2.MMA R118, -RZ, RZ, 0, 1.1920928955078125e-07 ;  /* 0x00000002ff767435 */ /* 0x000fe200000001ff */
[----:B------:R-:W-:Y:S02]  /*5810*/  MOV R164, R119 ;  /* 0x0000007700a47202 */ /* 0x000fe40000000f00 */
[----:B------:R-:W-:-:S02]  /*5820*/  MOV R165, 0x1f ;  /* 0x0000001f00a57802 */ /* 0x000fc40000000f00 */
[----:B------:R-:W-:Y:S02]  /*5830*/  MOV R117, 0xffffffff ;  /* 0xffffffff00757802 */ /* 0x000fe40000000f00 */
[----:B------:R-:W-:Y:S02]  /*5840*/  MOV R116, 0x5860 ;  /* 0x0000586000747802 */ /* 0x000fe40000000f00 */
[----:B------:R-:W-:Y:S05]  /*5850*/  CALL.REL.NOINC `($__internal_100_$__cuda_sm70_shflsync_bfly_p) ;  /* 0x00000bb000007944 */ /* 0x000fea0003c00000 */
[----:B-1----:R-:W-:Y:S01]  /*5860*/  FADD.FTZ R119, R119, R118 ;  /* 0x0000007677777221 */ /* 0x002fe20000010000 */
[----:B------:R-:W-:Y:S01]  /*5870*/  HFMA2.MMA R118, -RZ, RZ, 0, 2.384185791015625e-07 ;  /* 0x00000004ff767435 */ /* 0x000fe200000001ff */
[----:B------:R-:W-:Y:S02]  /*5880*/  MOV R165, 0x1f ;  /* 0x0000001f00a57802 */ /* 0x000fe40000000f00 */
[----:B------:R-:W-:Y:S02]  /*5890*/  MOV R117, 0xffffffff ;  /* 0xffffffff00757802 */ /* 0x000fe40000000f00 */
[----:B------:R-:W-:Y:S02]  /*58a0*/  MOV R164, R119 ;  /* 0x0000007700a47202 */ /* 0x000fe40000000f00 */
[----:B------:R-:W-:-:S02]  /*58b0*/  MOV R116, 0x58d0 ;  /* 0x000058d000747802 */ /* 0x000fc40000000f00 */
[----:B------:R-:W-:Y:S05]  /*58c0*/  CALL.REL.NOINC `($__internal_100_$__cuda_sm70_shflsync_bfly_p) ;  /* 0x00000b4000007944 */ /* 0x000fea0003c00000 */
[----:B-1----:R-:W-:Y:S01]  /*58d0*/  FADD.FTZ R119, R119, R118 ;  /* 0x0000007677777221 */ /* 0x002fe20000010000 */
[----:B------:R-:W-:Y:S01]  /*58e0*/  HFMA2.MMA R118, -RZ, RZ, 0, 4.76837158203125e-07 ;  /* 0x00000008ff767435 */ /* 0x000fe200000001ff */
[----:B------:R-:W-:-:S02]  /*58f0*/  MOV R165, 0x1f ;  /* 0x0000001f00a57802 */ /* 0x000fc40000000f00 */
[----:B------:R-:W-:Y:S02]  /*5900*/  MOV R117, 0xffffffff ;  /* 0xffffffff00757802 */ /* 0x000fe40000000f00 */
[----:B------:R-:W-:Y:S02]  /*5910*/  MOV R164, R119 ;  /* 0x0000007700a47202 */ /* 0x000fe40000000f00 */
[----:B------:R-:W-:Y:S02]  /*5920*/  MOV R116, 0x5940 ;  /* 0x0000594000747802 */ /* 0x000fe40000000f00 */
[----:B------:R-:W-:Y:S05]  /*5930*/  CALL.REL.NOINC `($__internal_100_$__cuda_sm70_shflsync_bfly_p) ;  /* 0x00000ad000007944 */ /* 0x000fea0003c00000 */
[----:B-1----:R-:W-:Y:S01]  /*5940*/  FADD.FTZ R119, R119, R118 ;  /* 0x0000007677777221 */ /* 0x002fe20000010000 */
[----:B------:R-:W-:Y:S01]  /*5950*/  HFMA2.MMA R118, -RZ, RZ, 0, 9.5367431640625e-07 ;  /* 0x00000010ff767435 */ /* 0x000fe200000001ff */
[----:B------:R-:W-:Y:S02]  /*5960*/  MOV R165, 0x1f ;  /* 0x0000001f00a57802 */ /* 0x000fe40000000f00 */
[----:B------:R-:W-:Y:S02]  /*5970*/  MOV R117, 0xffffffff ;  /* 0xffffffff00757802 */ /* 0x000fe40000000f00 */
[----:B------:R-:W-:-:S02]  /*5980*/  MOV R164, R119 ;  /* 0x0000007700a47202 */ /* 0x000fc40000000f00 */
[----:B------:R-:W-:Y:S02]  /*5990*/  MOV R116, 0x59b0 ;  /* 0x000059b000747802 */ /* 0x000fe40000000f00 */
[----:B------:R-:W-:Y:S05]  /*59a0*/  CALL.REL.NOINC `($__internal_100_$__cuda_sm70_shflsync_bfly_p) ;  /* 0x00000a6000007944 */ /* 0x000fea0003c00000 */
        /* <DEDUP_REMOVED lines=140> */
[----:B------:R-:W-:Y:S05]  /*6270*/  CALL.REL.NOINC `($__internal_100_$__cuda_sm70_shflsync_bfly_p) ;  /* 0x0000019000007944 */ /* 0x000fea0003c00000 */
[----:B-1----:R-:W-:Y:S01]  /*6280*/  FADD.FTZ R164, R164, R118 ;  /* 0x00000076a4a47221 */ /* 0x002fe20000010000 */
[----:B------:R-:W-:Y:S01]  /*6290*/  HFMA2.MMA R118, -RZ, RZ, 0, 1.1920928955078125e-07 ;  /* 0x00000002ff767435 */ /* 0x000fe200000001ff */
[----:B------:R-:W-:Y:S02]  /*62a0*/  MOV R165, 0x1f ;  /* 0x0000001f00a57802 */ /* 0x000fe40000000f00 */
[----:B------:R-:W-:Y:S02]  /*62b0*/  MOV R117, 0xffffffff ;  /* 0xffffffff00757802 */ /* 0x000fe40000000f00 */
[----:B------:R-:W-:Y:S02]  /*62c0*/  MOV R116, 0x62e0 ;  /* 0x000062e000747802 */ /* 0x000fe40000000f00 */
[----:B------:R-:W-:Y:S05]  /*62d0*/  CALL.REL.NOINC `($__internal_100_$__cuda_sm70_shflsync_bfly_p) ;  /* 0x0000013000007944 */ /* 0x000fea0003c00000 */
[----:B-1----:R-:W-:Y:S01]  /*62e0*/  FADD.FTZ R164, R164, R118 ;  /* 0x00000076a4a47221 */ /* 0x002fe20000010000 */
[----:B------:R-:W-:Y:S01]  /*62f0*/  HFMA2.MMA R118, -RZ, RZ, 0, 2.384185791015625e-07 ;  /* 0x00000004ff767435 */ /* 0x000fe200000001ff */
[----:B------:R-:W-:-:S02]  /*6300*/  MOV R165, 0x1f ;  /* 0x0000001f00a57802 */ /* 0x000fc40000000f00 */
[----:B------:R-:W-:Y:S02]  /*6310*/  MOV R117, 0xffffffff ;  /* 0xffffffff00757802 */ /* 0x000fe40000000f00 */
[----:B------:R-:W-:Y:S02]  /*6320*/  MOV R116, 0x6340 ;  /* 0x0000634000747802 */ /* 0x000fe40000000f00 */
[----:B------:R-:W-:Y:S05]  /*6330*/  CALL.REL.NOINC `($__internal_100_$__cuda_sm70_shflsync_bfly_p) ;  /* 0x000000d000007944 */ /* 0x000fea0003c00000 */
[----:B-1----:R-:W-:Y:S01]  /*6340*/  FADD.FTZ R164, R164, R118 ;  /* 0x00000076a4a47221 */ /* 0x002fe20000010000 */
[----:B------:R-:W-:Y:S01]  /*6350*/  HFMA2.MMA R118, -RZ, RZ, 0, 4.76837158203125e-07 ;  /* 0x00000008ff767435 */ /* 0x000fe200000001ff */
[----:B------:R-:W-:Y:S02]  /*6360*/  MOV R165, 0x1f ;  /* 0x0000001f00a57802 */ /* 0x000fe40000000f00 */
[----:B------:R-:W-:Y:S02]  /*6370*/  MOV R117, 0xffffffff ;  /* 0xffffffff00757802 */ /* 0x000fe40000000f00 */
[----:B------:R-:W-:Y:S02]  /*6380*/  MOV R116, 0x63a0 ;  /* 0x000063a000747802 */ /* 0x000fe40000000f00 */
[----:B------:R-:W-:Y:S05]  /*6390*/  CALL.REL.NOINC `($__internal_100_$__cuda_sm70_shflsync_bfly_p) ;  /* 0x0000007000007944 */ /* 0x000fea0003c00000 */
[----:B-1----:R-:W-:Y:S01]  /*63a0*/  FADD.FTZ R164, R164, R118 ;  /* 0x00000076a4a47221 */ /* 0x002fe20000010000 */
[----:B------:R-:W-:Y:S01]  /*63b0*/  HFMA2.MMA R118, -RZ, RZ, 0, 9.5367431640625e-07 ;  /* 0x00000010ff767435 */ /* 0x000fe200000001ff */
[----:B------:R-:W-:-:S02]  /*63c0*/  MOV R165, 0x1f ;  /* 0x0000001f00a57802 */ /* 0x000fc40000000f00 */
[----:B------:R-:W-:Y:S02]  /*63d0*/  MOV R117, 0xffffffff ;  /* 0xffffffff00757802 */ /* 0x000fe40000000f00 */
[----:B------:R-:W-:Y:S02]  /*63e0*/  MOV R116, 0x6400 ;  /* 0x0000640000747802 */ /* 0x000fe40000000f00 */
[----:B------:R-:W-:Y:S05]  /*63f0*/  CALL.REL.NOINC `($__internal_100_$__cuda_sm70_shflsync_bfly_p) ;  /* 0x0000001000007944 */ /* 0x000fea0003c00000 */
[----:B-1----:R-:W-:Y:S05]  /*6400*/  BRA `(.L_x_35093) ;  /* 0xffffe05000007947 */ /* 0x002fea000383ffff */
        .weak           $__internal_100_$__cuda_sm70_shflsync_bfly_p
        .type           $__internal_100_$__cuda_sm70_shflsync_bfly_p,@function
        .size           $__internal_100_$__cuda_sm70_shflsync_bfly_p,(.L_x_57140 - $__internal_100_$__cuda_sm70_shflsync_bfly_p)
$__internal_100_$__cuda_sm70_shflsync_bfly_p:
[----:B------:R-:W-:Y:S04]  /*6410*/  WARPSYNC R117 ;  /* 0x0000007500007348 */ /* 0x000fe80003800000 */
[----:B------:R0:W1:Y:S02]  /*6420*/  SHFL.BFLY PT, R118, R164, R118, R165 ;  /* 0x0c000076a4767389 */ /* 0x00006400000e00a5 */
[----:B0-----:R-:W-:-:S06]  /*6430*/  HFMA2.MMA R117, -RZ, RZ, 0, 0 ;  /* 0x00000000ff757435 */ /* 0x001fcc00000001ff */
[----:B------:R-:W-:Y:S05]  /*6440*/  RET.REL.NODEC R116 `(_ZN10layer_norm13ln_fwd_kernelINS_13Kernel_traitsI6__halfS2_fS2_fjLj2048ELj1ELj4ELj1ELj16ENS_18Kernel_traits_baseILj2048ES2_S2_fS2_fjLj128EEEEELb0ELb1ELb0ELb0EEEvNS_9FwdParamsE) ;  /* 0xffff9bb074007950 */ /* 0x000fea0003c3ffff */
.L_x_35094:
        /* <DEDUP_REMOVED lines=11> */
.L_x_57140:


//--------------------- .text._ZN10layer_norm13ln_fwd_kernelINS_13Kernel_traitsI6__halfS2_fS2_fjLj2048ELj1ELj4ELj1ELj16ENS_18Kernel_traits_baseILj2048ES2_S2_fS2_fjLj128EEEEELb0ELb1ELb0ELb1EEEvNS_9FwdParamsE --------------------------
	.section	.text._ZN10layer_norm13ln_fwd_kernelINS_13Kernel_traitsI6__halfS2_fS2_fjLj2048ELj1ELj4ELj1ELj16ENS_18Kernel_traits_baseILj2048ES2_S2_fS2_fjLj128EEEEELb0ELb1ELb0ELb1EEEvNS_9FwdParamsE,"ax",@progbits
	.sectioninfo	@"SHI_REGISTERS=238"
	.align	128
        .global         _ZN10layer_norm13ln_fwd_kernelINS_13Kernel_traitsI6__halfS2_fS2_fjLj2048ELj1ELj4ELj1ELj16ENS_18Kernel_traits_baseILj2048ES2_S2_fS2_fjLj128EEEEELb0ELb1ELb0ELb1EEEvNS_9FwdParamsE
        .type           _ZN10layer_norm13ln_fwd_kernelINS_13Kernel_traitsI6__halfS2_fS2_fjLj2048ELj1ELj4ELj1ELj16ENS_18Kernel_traits_baseILj2048ES2_S2_fS2_fjLj128EEEEELb0ELb1ELb0ELb1EEEvNS_9FwdParamsE,@function
        .size           _ZN10layer_norm13ln_fwd_kernelINS_13Kernel_traitsI6__halfS2_fS2_fjLj2048ELj1ELj4ELj1ELj16ENS_18Kernel_traits_baseILj2048ES2_S2_fS2_fjLj128EEEEELb0ELb1ELb0ELb1EEEvNS_9FwdParamsE,(.L_x_57141 - _ZN10layer_norm13ln_fwd_kernelINS_13Kernel_traitsI6__halfS2_fS2_fjLj2048ELj1ELj4ELj1ELj16ENS_18Kernel_traits_baseILj2048ES2_S2_fS2_fjLj128EEEEELb0ELb1ELb0ELb1EEEvNS_9FwdParamsE)
        .other          _ZN10layer_norm13ln_fwd_kernelINS_13Kernel_traitsI6__halfS2_fS2_fjLj2048ELj1ELj4ELj1ELj16ENS_18Kernel_traits_baseILj2048ES2_S2_fS2_fjLj128EEEEELb0ELb1ELb0ELb1EEEvNS_9FwdParamsE,@"STO_CUDA_ENTRY STV_DEFAULT"
_ZN10layer_norm13ln_fwd_kernelINS_13Kernel_traitsI6__halfS2_fS2_fjLj2048ELj1ELj4ELj1ELj16ENS_18Kernel_traits_baseILj2048ES2_S2_fS2_fjLj128EEEEELb0ELb1ELb0ELb1EEEvNS_9FwdParamsE:
.text._ZN10layer_norm13ln_fwd_kernelINS_13Kernel_traitsI6__halfS2_fS2_fjLj2048ELj1ELj4ELj1ELj16ENS_18Kernel_traits_baseILj2048ES2_S2_fS2_fjLj128EEEEELb0ELb1ELb0ELb1EEEvNS_9FwdParamsE:
        /* <DEDUP_REMOVED lines=26> */
[----:B------:R-:W-:-:S11]  /*01a0*/  IADD3 R4, P1, R6, c[0x0][0x1c8], RZ ;  /* 0x0000720006047a10 */ /* 0x000fd60007f3e0ff */
[----:B------:R-:W-:Y:S05]  /*01b0*/  @P3 EXIT ;  /* 0x000000000000394d */ /* 0x000fea0003800000 */
[----:B0-----:R-:W-:Y:S02]  /*01c0*/  IADD3 R44, P3, R44, c[0x0][0x1c8], RZ ;  /* 0x000072002c2c7a10 */ /* 0x001fe40007f7e0ff */
[----:B------:R-:W-:Y:S02]  /*01d0*/  IADD3.X R5, RZ, c[0x0][0x1cc], RZ, P1, !PT ;  /* 0x00007300ff057a10 */ /* 0x000fe40000ffe4ff */
[----:B------:R-:W-:Y:S01]  /*01e0*/  IADD3.X R45, RZ, c[0x0][0x1cc], RZ, P3, !PT ;  /* 0x00007300ff2d7a10 */ /* 0x000fe20001ffe4ff */
[----:B-----5:R-:W-:Y:S01]  /*01f0*/  @!P0 CS2R R12, SRZ ;  /* 0x00000000000c8805 */ /* 0x020fe2000001ff00 */
[----:B------:R-:W-:Y:S01]  /*0200*/  IADD3.X R9, RZ, c[0x0][0x1b4], RZ, P2, !PT ;  /* 0x00006d00ff097a10 */ /* 0x000fe200017fe4ff */
[----:B------:R-:W-:Y:S01]  /*0210*/  @!P0 CS2R R14, SRZ ;  /* 0x00000000000e8805 */ /* 0x000fe2000001ff00 */
[----:B------:R-:W-:Y:S01]  /*0220*/  @!P0 CS2R R16, SRZ ;  /* 0x0000000000108805 */ /* 0x000fe2000001ff00 */
[----:B------:R-:W-:Y:S01]  /*0230*/  @!P0 CS2R R18, SRZ ;  /* 0x0000000000128805 */ /* 0x000fe2000001ff00 */
[----:B------:R-:W2:Y:S01]  /*0240*/  LDG.E.128 R44, [R44.64+0xe00] ;  /* 0x000e00042c2c7981 */ /* 0x000ea2000c1e1d00 */
        /* <DEDUP_REMOVED lines=16> */
[----:B------:R-:W-:-:S02]  /*0350*/  HADD2.F32 R2, -RZ, R12.H0_H0 ;  /* 0x2000000cff027230 */ /* 0x000fc40000004100 */
[----:B------:R-:W-:Y:S01]  /*0360*/  HADD2.F32 R3, -RZ, R12.H1_H1 ;  /* 0x3000000cff037230 */ /* 0x000fe20000004100 */
[----:B------:R0:W5:Y:S01]  /*0370*/  LDG.E.128 R144, [R4.64+0x800] ;  /* 0x0008000404907981 */ /* 0x000162000c1e1d00 */
[----:B------:R-:W-:-:S03]  /*0380*/  HADD2.F32 R6, -RZ, R14.H0_H0 ;  /* 0x2000000eff067230 */ /* 0x000fc60000004100 */
[----:B------:R0:W5:Y:S01]  /*0390*/  LDG.E.128 R140, [R4.64+0xa00] ;  /* 0x000a0004048c7981 */ /* 0x000162000c1e1d00 */
[----:B------:R-:W-:-:S03]  /*03a0*/  HADD2.F32 R7, -RZ, R14.H1_H1 ;  /* 0x3000000eff077230 */ /* 0x000fc60000004100 */
[----:B------:R0:W5:Y:S01]  /*03b0*/  LDG.E.128 R136, [R4.64+0xc00] ;  /* 0x000c000404887981 */ /* 0x000162000c1e1d00 */
[--C-:B------:R-:W-:Y:S02]  /*03c0*/  HADD2.F32 R10, -RZ, R16.reuse.H0_H0 ;  /* 0x20000010ff0a7230 */ /* 0x100fe40000004100 */
[----:B------:R-:W-:Y:S01]  /*03d0*/  HADD2.F32 R11, -RZ, R16.H1_H1 ;  /* 0x30000010ff0b7230 */ /* 0x000fe20000004100 */
[----:B------:R1:W5:Y:S01]  /*03e0*/  LDG.E.128 R132, [R8.64] ;  /* 0x0000000408847981 */ /* 0x000362000c1e1d00 */
[----:B------:R-:W-:-:S03]  /*03f0*/  HADD2.F32 R12, -RZ, R17.H0_H0 ;  /* 0x20000011ff0c7230 */ /* 0x000fc60000004100 */
[----:B------:R1:W5:Y:S01]  /*0400*/  LDG.E.128 R128, [R8.64+0x200] ;  /* 0x0002000408807981 */ /* 0x000362000c1e1d00 */
[----:B0-----:R-:W-:-:S03]  /*0410*/  HADD2.F32 R4, -RZ, R13.H0_H0 ;  /* 0x2000000dff047230 */ /* 0x001fc60000004100 */
[----:B------:R1:W5:Y:S01]  /*0420*/  LDG.E.128 R124, [R8.64+0x400] ;  /* 0x00040004087c7981 */ /* 0x000362000c1e1d00 */
[----:B------:R-:W-:Y:S02]  /*0430*/  HADD2.F32 R5, -RZ, R13.H1_H1 ;  /* 0x3000000dff057230 */ /* 0x000fe40000004100 */
[----:B------:R-:W-:Y:S01]  /*0440*/  HADD2.F32 R13, -RZ, R17.H1_H1 ;  /* 0x30000011ff0d7230 */ /* 0x000fe20000004100 */
[----:B------:R1:W5:Y:S01]  /*0450*/  LDG.E.128 R120, [R8.64+0x600] ;  /* 0x0006000408787981 */ /* 0x000362000c1e1d00 */
[----:B------:R-:W-:-:S03]  /*0460*/  HADD2.F32 R14, -RZ, R18.H0_H0 ;  /* 0x20000012ff0e7230 */ /* 0x000fc60000004100 */
[----:B------:R1:W5:Y:S01]  /*0470*/  LDG.E.128 R116, [R8.64+0x800] ;  /* 0x0008000408747981 */ /* 0x000362000c1e1d00 */
[----:B------:R-:W-:-:S03]  /*0480*/  HADD2.F32 R16, -RZ, R19.H0_H0 ;  /* 0x20000013ff107230 */ /* 0x000fc60000004100 */
[----:B------:R1:W5:Y:S01]  /*0490*/  LDG.E.128 R112, [R8.64+0xa00] ;  /* 0x000a000408707981 */ /* 0x000362000c1e1d00 */
[----:B------:R-:W-:-:S03]  /*04a0*/  HADD2.F32 R17, -RZ, R19.H1_H1 ;  /* 0x30000013ff117230 */ /* 0x000fc60000004100 */
[----:B------:R1:W5:Y:S01]  /*04b0*/  LDG.E.128 R108, [R8.64+0xc00] ;  /* 0x000c0004086c7981 */ /* 0x000362000c1e1d00 */
[----:B------:R-:W-:-:S03]  /*04c0*/  HADD2.F32 R19, -RZ, R24.H1_H1 ;  /* 0x30000018ff137230 */ /* 0x000fc60000004100 */
[----:B------:R1:W5:Y:S01]  /*04d0*/  LDG.E.128 R104, [R8.64+0xe00] ;  /* 0x000e000408687981 */ /* 0x000362000c1e1d00 */
[--C-:B------:R-:W-:Y:S01]  /*04e0*/  HADD2.F32 R20, -RZ, R25.reuse.H0_H0 ;  /* 0x20000019ff147230 */ /* 0x100fe20000004100 */
[----:B------:R-:W-:Y:S01]  /*04f0*/  ULDC.U8 UR6, c[0x0][0x1f0] ;  /* 0x00007c0000067ab9 */ /* 0x000fe20000000000 */
[----:B------:R-:W-:Y:S02]  /*0500*/  HADD2.F32 R21, -RZ, R25.H1_H1 ;  /* 0x30000019ff157230 */ /* 0x000fe40000004100 */
[--C-:B------:R-:W-:Y:S02]  /*0510*/  HADD2.F32 R22, -RZ, R26.reuse.H0_H0 ;  /* 0x2000001aff167230 */ /* 0x100fe40000004100 */
[----:B------:R-:W-:Y:S02]  /*0520*/  HADD2.F32 R23, -RZ, R26.H1_H1 ;  /* 0x3000001aff177230 */ /* 0x000fe40000004100 */
[----:B------:R-:W-:Y:S02]  /*0530*/  HADD2.F32 R25, -RZ, R27.H1_H1 ;  /* 0x3000001bff197230 */ /* 0x000fe40000004100 */
[----:B-1----:R-:W-:-:S02]  /*0540*/  HADD2.F32 R8, -RZ, R15.H0_H0 ;  /* 0x2000000fff087230 */ /* 0x002fc40000004100 */
[----:B------:R-:W-:Y:S02]  /*0550*/  HADD2.F32 R9, -RZ, R15.H1_H1 ;  /* 0x3000000fff097230 */ /* 0x000fe40000004100 */
[----:B------:R-:W-:Y:S02]  /*0560*/  HADD2.F32 R15, -RZ, R18.H1_H1 ;  /* 0x30000012ff0f7230 */ /* 0x000fe40000004100 */
[----:B------:R-:W-:Y:S02]  /*0570*/  HADD2.F32 R18, -RZ, R24.H0_H0 ;  /* 0x20000018ff127230 */ /* 0x000fe40000004100 */
        /* <DEDUP_REMOVED lines=41> */
[--C-:B--2---:R-:W-:Y:S02]  /*0810*/  HADD2.F32 R202, -RZ, R44.reuse.H0_H0 ;  /* 0x2000002cffca7230 */ /* 0x104fe40000004100 */
[----:B------:R-:W-:Y:S02]  /*0820*/  HADD2.F32 R204, -RZ, R44.H1_H1 ;  /* 0x3000002cffcc7230 */ /* 0x000fe40000004100 */
[--C-:B------:R-:W-:Y:S02]  /*0830*/  HADD2.F32 R203, -RZ, R45.reuse.H0_H0 ;  /* 0x2000002dffcb7230 */ /* 0x100fe40000004100 */
[----:B------:R-:W-:-:S02]  /*0840*/  HADD2.F32 R206, -RZ, R45.H1_H1 ;  /* 0x3000002dffce7230 */ /* 0x000fc40000004100 */
[--C-:B------:R-:W-:Y:S02]  /*0850*/  HADD2.F32 R205, -RZ, R46.reuse.H0_H0 ;  /* 0x2000002effcd7230 */ /* 0x100fe40000004100 */
[----:B------:R-:W-:Y:S02]  /*0860*/  HADD2.F32 R208, -RZ, R46.H1_H1 ;  /* 0x3000002effd07230 */ /* 0x000fe40000004100 */
[--C-:B------:R-:W-:Y:S02]  /*0870*/  HADD2.F32 R207, -RZ, R47.reuse.H0_H0 ;  /* 0x2000002fffcf7230 */ /* 0x100fe40000004100 */
[----:B------:R-:W-:Y:S02]  /*0880*/  HADD2.F32 R209, -RZ, R47.H1_H1 ;  /* 0x3000002fffd17230 */ /* 0x000fe40000004100 */
.L_x_35098:
[----:B------:R-:W-:Y:S01]  /*0890*/  ISETP.NE.U32.AND P0, PT, RZ, c[0x0][0x1c0], PT ;  /* 0x00007000ff007a0c */ /* 0x000fe20003f05070 */
[----:B------:R-:W-:Y:S01]  /*08a0*/  IMAD R32, R210, c[0x0][0x168], RZ ;  /* 0x00005a00d2207a24 */ /* 0x000fe200078e02ff */
[----:B------:R-:W-:Y:S02]  /*08b0*/  HFMA2.MMA R220, -RZ, RZ, 0, 9.5367431640625e-07 ;  /* 0x00000010ffdc7435 */ /* 0x000fe400000001ff */
[----:B------:R-:W-:-:S02]  /*08c0*/  ISETP.NE.AND.EX P0, PT, RZ, c[0x0][0x1c4], PT, P0 ;  /* 0x00007100ff007a0c */ /* 0x000fc40003f05300 */
[----:B------:R-:W-:-:S04]  /*08d0*/  SHF.R.S32.HI R33, RZ, 0x1f, R32 ;  /* 0x0000001fff217819 */ /* 0x000fc80000011420 */
[----:B------:R-:W-:-:S04]  /*08e0*/  LEA.HI R33, R33, R32, RZ, 0x3 ;  /* 0x0000002021217211 */ /* 0x000fc800078f18ff */
[----:B------:R-:W-:-:S03]  /*08f0*/  LEA.HI.SX32 R214, R33, R0, 0x1d ;  /* 0x0000000021d67211 */ /* 0x000fc600078feaff */
[----:B------:R-:W-:Y:S02]  /*0900*/  @P0 MOV R37, 0x2 ;  /* 0x0000000200250802 */ /* 0x000fe40000000f00 */
[----:B------:R-:W-:Y:S01]  /*0910*/  IMAD.WIDE.U32 R32, R214, R220, c[0x0][0x170] ;  /* 0x00005c00d6207625 */ /* 0x000fe200078e00dc */
[----:B------:R-:W-:-:S03]  /*0920*/  ISETP.NE.U32.AND P1, PT, RZ, c[0x0][0x180], PT ;  /* 0x00006000ff007a0c */ /* 0x000fc60003f25070 */
[----:B------:R-:W-:Y:S02]  /*0930*/  @P0 IMAD.WIDE R36, R210, R37, c[0x0][0x1c0] ;  /* 0x00007000d2240625 */ /* 0x000fe400078e0225 */
[----:B------:R-:W2:Y:S01]  /*0940*/  LDG.E.128 R32, [R32.64] ;  /* 0x0000000420207981 */ /* 0x000ea2000c1e1d00 */
[----:B------:R-:W-:-:S03]  /*0950*/  ISETP.NE.AND.EX P1, PT, RZ, c[0x0][0x184], PT, P1 ;  /* 0x00006100ff007a0c */ /* 0x000fc60003f25310 */
[----:B------:R-:W3:Y:S01]  /*0960*/  @P0 LDG.E.U16 R36, [R36.64] ;  /* 0x0000000424240981 */ /* 0x000ee2000c1e1500 */
[----:B------:R-:W-:-:S09]  /*0970*/  MOV R219, 0x20 ;  /* 0x0000002000db7802 */ /* 0x000fd20000000f00 */
[----:B------:R-:W-:-:S05]  /*0980*/  @P1 IMAD.WIDE.U32 R38, R214, R219, c[0x0][0x180] ;  /* 0x00006000d6261625 */ /* 0x000fca00078e00db */
[----:B------:R0:W4:Y:S04]  /*0990*/  @P1 LDG.E.128 R100, [R38.64] ;  /* 0x0000000426641981 */ /* 0x000128000c1e1d00 */
[----:B------:R0:W4:Y:S01]  /*09a0*/  @P1 LDG.E.128 R96, [R38.64+0x10] ;  /* 0x0000100426601981 */ /* 0x000122000c1e1d00 */
[----:B------:R-:W-:Y:S01]  /*09b0*/  HFMA2.MMA R222, -RZ, RZ, 1.875, 0 ;  /* 0x3f800000ffde7435 */ /* 0x000fe200000001ff */
[----:B-----5:R-:W-:Y:S02]  /*09c0*/  HADD2.F32 R92, -RZ, R160.H0_H0 ;  /* 0x200000a0ff5c7230 */ /* 0x020fe40000004100 */
[----:B------:R-:W-:Y:S02]  /*09d0*/  HADD2.F32 R94, -RZ, R161.H0_H0 ;  /* 0x200000a1ff5e7230 */ /* 0x000fe40000004100 */
[----:B------:R-:W-:-:S02]  /*09e0*/  HADD2.F32 R88, -RZ, R162.H0_H0 ;  /* 0x200000a2ff587230 */ /* 0x000fc40000004100 */
[----:B------:R-:W-:Y:S01]  /*09f0*/  HADD2.F32 R90, -RZ, R163.H0_H0 ;  /* 0x200000a3ff5a7230 */ /* 0x000fe20000004100 */
[----:B------:R-:W-:Y:S01]  /*0a00*/  IADD3 R216, R214, 0x20, RZ ;  /* 0x00000020d6d87810 */ /* 0x000fe20007ffe0ff */
[--C-:B--2---:R-:W-:Y:S02]  /*0a10*/  HADD2.F32 R43, -RZ, R33.reuse.H0_H0 ;  /* 0x20000021ff2b7230 */ /* 0x104fe40000004100 */
[----:B------:R-:W-:Y:S02]  /*0a20*/  HADD2.F32 R41, -RZ, R32.H1_H1 ;  /* 0x30000020ff297230 */ /* 0x000fe40000004100 */
[----:B---3--:R-:W-:Y:S02]  /*0a30*/  @P0 HADD2.F32 R222, -RZ, R36.H0_H0 ;  /* 0x20000024ffde0230 */ /* 0x008fe40000004100 */
[----:B------:R-:W-:Y:S01]  /*0a40*/  HADD2.F32 R33, -RZ, R33.H1_H1 ;  /* 0x30000021ff217230 */ /* 0x000fe20000004100 */
[----:B------:R-:W-:Y:S01]  /*0a50*/  ISETP.NE.U32.AND P0, PT, RZ, c[0x0][0x180], PT ;  /* 0x00006000ff007a0c */ /* 0x000fe20003f05070 */
[----:B------:R-:W-:-:S02]  /*0a60*/  HADD2.F32 R37, -RZ, R32.H0_H0 ;  /* 0x20000020ff257230 */ /* 0x000fc40000004100 */
[--C-:B------:R-:W-:Y:S02]  /*0a70*/  HADD2.F32 R45, -RZ, R34.reuse.H0_H0 ;  /* 0x20000022ff2d7230 */ /* 0x100fe40000004100 */
[----:B------:R-:W-:Y:S01]  /*0a80*/  HADD2.F32 R47, -RZ, R34.H1_H1 ;  /* 0x30000022ff2f7230 */ /* 0x000fe20000004100 */
[-C--:B------:R-:W-:Y:S01]  /*0a90*/  FMUL.FTZ R41, R41, R222.reuse ;  /* 0x000000de29297220 */ /* 0x080fe20000410000 */
[----:B------:R-:W-:Y:S01]  /*0aa0*/  HADD2.F32 R32, -RZ, R160.H1_H1 ;  /* 0x300000a0ff207230 */ /* 0x000fe20000004100 */
[----:B------:R-:W-:Y:S01]  /*0ab0*/  FMUL.FTZ R33, R33, R222 ;  /* 0x000000de21217220 */ /* 0x000fe20000410000 */
[----:B------:R-:W-:Y:S01]  /*0ac0*/  HADD2.F32 R34, -RZ, R161.H1_H1 ;  /* 0x300000a1ff227230 */ /* 0x000fe20000004100 */
[----:B------:R-:W-:Y:S01]  /*0ad0*/  ISETP.NE.AND.EX P0, PT, RZ, c[0x0][0x184], PT, P0 ;  /* 0x00006100ff007a0c */ /* 0x000fe20003f05300 */
[--C-:B0-----:R-:W-:Y:S02]  /*0ae0*/  HADD2.F32 R39, -RZ, R35.reuse.H0_H0 ;  /* 0x20000023ff277230 */ /* 0x101fe40000004100 */
[----:B------:R-:W-:Y:S01]  /*0af0*/  HADD2.F32 R35, -RZ, R35.H1_H1 ;  /* 0x30000023ff237230 */ /* 0x000fe20000004100 */
[----:B------:R-:W-:Y:S01]  /*0b00*/  FMUL.FTZ R93, R41, R32 ;  /* 0x00000020295d7220 */ /* 0x000fe20000410000 */
[----:B------:R-:W-:Y:S01]  /*0b10*/  HADD2.F32 R32, -RZ, R162.H1_H1 ;  /* 0x300000a2ff207230 */ /* 0x000fe20000004100 */
[----:B------:R-:W-:Y:S01]  /*0b20*/  FMUL.FTZ R95, R33, R34 ;  /* 0x00000022215f7220 */ /* 0x000fe20000410000 */
[----:B------:R-:W-:Y:S01]  /*0b30*/  HADD2.F32 R34, -RZ, R163.H1_H1 ;  /* 0x300000a3ff227230 */ /* 0x000fe20000004100 */
        /* <DEDUP_REMOVED lines=36> */
[----:B------:R-:W-:Y:S02]  /*0d80*/  HADD2.F32 R80, -RZ, R156.H0_H0 ;  /* 0x2000009cff507230 */ /* 0x000fe40000004100 */
[----:B------:R-:W-:Y:S02]  /*0d90*/  HADD2.F32 R82, -RZ, R157.H0_H0 ;  /* 0x2000009dff527230 */ /* 0x000fe40000004100 */
[----:B------:R-:W-:Y:S02]  /*0da0*/  HADD2.F32 R76, -RZ, R158.H0_H0 ;  /* 0x2000009eff4c7230 */ /* 0x000fe40000004100 */
[----:B------:R-:W-:Y:S01]  /*0db0*/  HADD2.F32 R78, -RZ, R159.H0_H0 ;  /* 0x2000009fff4e7230 */ /* 0x000fe20000004100 */
[----:B------:R-:W-:Y:S01]  /*0dc0*/  IADD3 R218, R214, 0x40, RZ ;  /* 0x00000040d6da7810 */ /* 0x000fe20007ffe0ff */
[----:B-1----:R-:W-:Y:S01]  /*0dd0*/  IMAD.WIDE.U32 R38, R219, R216, c[0x0][0x188] ;  /* 0x00006200db267625 */ /* 0x002fe200078e00d8 */
[----:B--2---:R-:W-:-:S02]  /*0de0*/  HADD2.F32 R43, -RZ, R33.H0_H0 ;  /* 0x20000021ff2b7230 */ /* 0x004fc40000004100 */
[--C-:B------:R-:W-:Y:S02]  /*0df0*/  HADD2.F32 R41, -RZ, R32.reuse.H1_H1 ;  /* 0x30000020ff297230 */ /* 0x100fe40000004100 */
[----:B------:R-:W-:Y:S02]  /*0e00*/  HADD2.F32 R33, -RZ, R33.H1_H1 ;  /* 0x30000021ff217230 */ /* 0x000fe40000004100 */
[----:B0-----:R-:W-:Y:S02]  /*0e10*/  HADD2.F32 R37, -RZ, R32.H0_H0 ;  /* 0x20000020ff257230 */ /* 0x001fe40000004100 */
[--C-:B------:R-:W-:Y:S02]  /*0e20*/  HADD2.F32 R45, -RZ, R34.reuse.H0_H0 ;  /* 0x20000022ff2d7230 */ /* 0x100fe40000004100 */
[----:B------:R-:W-:Y:S01]  /*0e30*/  HADD2.F32 R47, -RZ, R34.H1_H1 ;  /* 0x30000022ff2f7230 */ /* 0x000fe20000004100 */
[-C--:B------:R-:W-:Y:S01]  /*0e40*/  FMUL.FTZ R41, R41, R222.reuse ;  /* 0x000000de29297220 */ /* 0x080fe20000410000 */
[----:B------:R-:W-:Y:S01]  /*0e50*/  HADD2.F32 R32, -RZ, R156.H1_H1 ;  /* 0x3000009cff207230 */ /* 0x000fe20000004100 */
[----:B------:R-:W-:Y:S01]  /*0e60*/  FMUL.FTZ R33, R33, R222 ;  /* 0x000000de21217220 */ /* 0x000fe20000410000 */
[----:B------:R-:W-:-:S02]  /*0e70*/  HADD2.F32 R34, -RZ, R157.H1_H1 ;  /* 0x3000009dff227230 */ /* 0x000fc40000004100 */
[--C-:B------:R-:W-:Y:S02]  /*0e80*/  HADD2.F32 R49, -RZ, R35.reuse.H0_H0 ;  /* 0x20000023ff317230 */ /* 0x100fe40000004100 */
[----:B------:R-:W-:Y:S01]  /*0e90*/  HADD2.F32 R35, -RZ, R35.H1_H1 ;  /* 0x30000023ff237230 */ /* 0x000fe20000004100 */
[----:B------:R-:W-:Y:S01]  /*0ea0*/  FMUL.FTZ R81, R41, R32 ;  /* 0x0000002029517220 */ /* 0x000fe20000410000 */
[----:B------:R-:W-:Y:S01]  /*0eb0*/  HADD2.F32 R32, -RZ, R158.H1_H1 ;  /* 0x3000009eff207230 */ /* 0x000fe20000004100 */
[----:B------:R-:W-:Y:S01]  /*0ec0*/  FMUL.FTZ R83, R33, R34 ;  /* 0x0000002221537220 */ /* 0x000fe20000410000 */
[----:B------:R-:W-:Y:S01]  /*0ed0*/  HADD2.F32 R34, -RZ, R159.H1_H1 ;  /* 0x3000009fff227230 */ /* 0x000fe20000004100 */
[-C--:B------:R-:W-:Y:S02]  /*0ee0*/  FMUL.FTZ R37, R37, R222.reuse ;  /* 0x000000de25257220 */ /* 0x080fe40000410000 */
        /* <DEDUP_REMOVED lines=34> */
[----:B------:R-:W-:Y:S02]  /*1110*/  HADD2.F32 R72, -RZ, R152.H0_H0 ;  /* 0x20000098ff487230 */ /* 0x000fe40000004100 */
[----:B------:R-:W-:Y:S02]  /*1120*/  HADD2.F32 R74, -RZ, R153.H0_H0 ;  /* 0x20000099ff4a7230 */ /* 0x000fe40000004100 */
[----:B------:R-:W-:Y:S02]  /*1130*/  HADD2.F32 R68, -RZ, R154.H0_H0 ;  /* 0x2000009aff447230 */ /* 0x000fe40000004100 */
[----:B------:R-:W-:Y:S01]  /*1140*/  HADD2.F32 R70, -RZ, R155.H0_H0 ;  /* 0x2000009bff467230 */ /* 0x000fe20000004100 */
[----:B------:R-:W-:-:S05]  /*1150*/  IADD3 R211, R214, 0x60, RZ ;  /* 0x00000060d6d37810 */ /* 0x000fca0007ffe0ff */
[----:B-1----:R-:W-:Y:S01]  /*1160*/  @P1 IMAD.WIDE.U32 R36, R219, R211, c[0x0][0x180] ;  /* 0x00006000db241625 */ /* 0x002fe200078e00d3 */
[--C-:B--2---:R-:W-:Y:S02]  /*1170*/  HADD2.F32 R43, -RZ, R33.reuse.H0_H0 ;  /* 0x20000021ff2b7230 */ /* 0x104fe40000004100 */
        /* <DEDUP_REMOVED lines=159> */
[----:B------:R-:W3:Y:S01]  /*1b70*/  @P1 LDG.E.128 R164, [R36.64] ;  /* 0x0000000424a41981 */ /* 0x000ee2000c1e1d00 */
[----:B------:R-:W-:Y:S02]  /*1b80*/  @P1 MOV R97, R85 ;  /* 0x0000005500611202 */ /* 0x000fe40000000f00 */
[----:B------:R-:W-:-:S02]  /*1b90*/  @P1 MOV R98, R86 ;  /* 0x0000005600621202 */ /* 0x000fc40000000f00 */
[----:B------:R-:W-:Y:S02]  /*1ba0*/  @P1 MOV R99, R87 ;  /* 0x0000005700631202 */ /* 0x000fe40000000f00 */
[----:B------:R-:W4:Y:S01]  /*1bb0*/  @P1 LDG.E.128 R84, [R36.64+0x10] ;  /* 0x0000100424541981 */ /* 0x000f22000c1e1d00 */
[----:B------:R-:W-:Y:S02]  /*1bc0*/  HADD2.F32 R44, -RZ, R142.H0_H0 ;  /* 0x2000008eff2c7230 */ /* 0x000fe40000004100 */
[----:B------:R-:W-:Y:S02]  /*1bd0*/  HADD2.F32 R46, -RZ, R143.H0_H0 ;  /* 0x2000008fff2e7230 */ /* 0x000fe40000004100 */
[----:B------:R-:W-:Y:S02]  /*1be0*/  HADD2.F32 R48, -RZ, R140.H0_H0 ;  /* 0x2000008cff307230 */ /* 0x000fe40000004100 */
[----:B------:R-:W-:Y:S02]  /*1bf0*/  HADD2.F32 R50, -RZ, R141.H0_H0 ;  /* 0x2000008dff327230 */ /* 0x000fe40000004100 */
[----:B--2---:R-:W-:-:S02]  /*1c00*/  HADD2.F32 R41, -RZ, R32.H1_H1 ;  /* 0x30000020ff297230 */ /* 0x004fc40000004100 */
[--C-:B------:R-:W-:Y:S02]  /*1c10*/  HADD2.F32 R43, -RZ, R33.reuse.H0_H0 ;  /* 0x20000021ff2b7230 */ /* 0x100fe40000004100 */
[----:B------:R-:W-:Y:S02]  /*1c20*/  HADD2.F32 R33, -RZ, R33.H1_H1 ;  /* 0x30000021ff217230 */ /* 0x000fe40000004100 */
[----:B0-----:R-:W-:Y:S01]  /*1c30*/  HADD2.F32 R39, -RZ, R32.H0_H0 ;  /* 0x20000020ff277230 */ /* 0x001fe20000004100 */
[-C--:B------:R-:W-:Y:S01]  /*1c40*/  FMUL.FTZ R41, R41, R222.reuse ;  /* 0x000000de29297220 */ /* 0x080fe20000410000 */
[--C-:B------:R-:W-:Y:S02]  /*1c50*/  HADD2.F32 R45, -RZ, R34.reuse.H0_H0 ;  /* 0x20000022ff2d7230 */ /* 0x100fe40000004100 */
[----:B------:R-:W-:Y:S02]  /*1c60*/  HADD2.F32 R47, -RZ, R34.H1_H1 ;  /* 0x30000022ff2f7230 */ /* 0x000fe40000004100 */
[----:B------:R-:W-:Y:S01]  /*1c70*/  HADD2.F32 R32, -RZ, R140.H1_H1 ;  /* 0x3000008cff207230 */ /* 0x000fe20000004100 */
[----:B------:R-:W-:Y:S01]  /*1c80*/  FMUL.FTZ R33, R33, R222 ;  /* 0x000000de21217220 */ /* 0x000fe20000410000 */
[----:B------:R-:W-:-:S02]  /*1c90*/  HADD2.F32 R215, -RZ, R35.H0_H0 ;  /* 0x20000023ffd77230 */ /* 0x000fc40000004100 */
[----:B------:R-:W-:Y:S02]  /*1ca0*/  HADD2.F32 R34, -RZ, R141.H1_H1 ;  /* 0x3000008dff227230 */ /* 0x000fe40000004100 */
        /* <DEDUP_REMOVED lines=12> */
[----:B------:R-:W-:Y:S01]  /*1d70*/  FMUL.FTZ R46, R215, R46 ;  /* 0x0000002ed72e7220 */ /* 0x000fe20000410000 */
[----:B------:R-:W-:Y:S01]  /*1d80*/  IADD3 R215, R214, 0xc0, RZ ;  /* 0x000000c0d6d77810 */ /* 0x000fe20007ffe0ff */
        /* <DEDUP_REMOVED lines=30> */
[----:B0-----:R-:W-:Y:S02]  /*1f70*/  HADD2.F32 R38, -RZ, R139.H0_H0 ;  /* 0x2000008bff267230 */ /* 0x001fe40000004100 */
[----:B-1----:R-:W-:Y:S01]  /*1f80*/  HADD2.F32 R36, -RZ, R138.H0_H0 ;  /* 0x2000008aff247230 */ /* 0x002fe20000004100 */
[----:B------:R-:W-:Y:S01]  /*1f90*/  IMAD.WIDE.U32 R224, R219, R215, c[0x0][0x188] ;  /* 0x00006200dbe07625 */ /* 0x000fe200078e00d7 */
[----:B--2---:R-:W-:-:S02]  /*1fa0*/  HADD2.F32 R43, -RZ, R33.H0_H0 ;  /* 0x20000021ff2b7230 */ /* 0x004fc40000004100 */
[--C-:B------:R-:W-:Y:S02]  /*1fb0*/  HADD2.F32 R41, -RZ, R32.reuse.H1_H1 ;  /* 0x30000020ff297230 */ /* 0x100fe40000004100 */
[----:B------:R-:W-:Y:S01]  /*1fc0*/  HADD2.F32 R33, -RZ, R33.H1_H1 ;  /* 0x30000021ff217230 */ /* 0x000fe20000004100 */
[-C--:B------:R-:W-:Y:S01]  /*1fd0*/  FMUL.FTZ R43, R43, R222.reuse ;  /* 0x000000de2b2b7220 */ /* 0x080fe20000410000 */
[----:B------:R-:W-:Y:S02]  /*1fe0*/  HADD2.F32 R39, -RZ, R32.H0_H0 ;  /* 0x20000020ff277230 */ /* 0x000fe40000004100 */
        /* <DEDUP_REMOVED lines=8> */
[----:B------:R-:W-:Y:S02]  /*2070*/  FMUL.FTZ R42, R43, R42 ;  /* 0x0000002a2b2a7220 */ /* 0x000fe40000410000 */
[----:B------:R-:W-:Y:S01]  /*2080*/  FMUL.FTZ R41, R41, R32 ;  /* 0x0000002029297220 */ /* 0x000fe20000410000 */
[----:B------:R-:W-:Y:S01]  /*2090*/  HADD2.F32 R32, -RZ, R138.H1_H1 ;  /* 0x3000008aff207230 */ /* 0x000fe20000004100 */
[----:B------:R-:W-:Y:S01]  /*20a0*/  FMUL.FTZ R43, R33, R34 ;  /* 0x00000022212b7220 */ /* 0x000fe20000410000 */
[----:B------:R-:W-:Y:S01]  /*20b0*/  HADD2.F32 R34, -RZ, R139.H1_H1 ;  /* 0x3000008bff227230 */ /* 0x000fe20000004100 */
[-C--:B------:R-:W-:Y:S02]  /*20c0*/  FMUL.FTZ R217, R217, R222.reuse ;  /* 0x000000ded9d97220 */ /* 0x080fe40000410000 */
[----:B------:R-:W-:-:S02]  /*20d0*/  FMUL.FTZ R39, R39, R222 ;  /* 0x000000de27277220 */ /* 0x000fc40000410000 */
[-C--:B------:R-:W-:Y:S02]  /*20e0*/  FMUL.FTZ R221, R221, R222.reuse ;  /* 0x000000dedddd7220 */ /* 0x080fe40000410000 */
[-C--:B------:R-:W-:Y:S02]  /*20f0*/  FMUL.FTZ R223, R223, R222.reuse ;  /* 0x000000dedfdf7220 */ /* 0x080fe40000410000 */
[----:B------:R-:W-:Y:S02]  /*2100*/  FMUL.FTZ R35, R35, R222 ;  /* 0x000000de23237220 */ /* 0x000fe40000410000 */
[----:B------:R-:W-:Y:S01]  /*2110*/  FMUL.FTZ R36, R217, R36 ;  /* 0x00000024d9247220 */ /* 0x000fe20000410000 */
[----:B------:R-:W-:Y:S01]  /*2120*/  IADD3 R217, R214, 0xe0, RZ ;  /* 0x000000e0d6d97810 */ /* 0x000fe20007ffe0ff */
[----:B------:R-:W-:Y:S02]  /*2130*/  FMUL.FTZ R40, R39, R40 ;  /* 0x0000002827287220 */ /* 0x000fe40000410000 */
[----:B------:R-:W-:-:S02]  /*2140*/  FMUL.FTZ R37, R221, R32 ;  /* 0x00000020dd257220 */ /* 0x000fc40000410000 */
[----:B------:R-:W-:Y:S02]  /*2150*/  FMUL.FTZ R38, R223, R38 ;  /* 0x00000026df267220 */ /* 0x000fe40000410000 */
[----:B------:R-:W-:Y:S02]  /*2160*/  FMUL.FTZ R39, R35, R34 ;  /* 0x0000002223277220 */ /* 0x000fe40000410000 */
[----:B---3--:R-:W-:Y:S02]  /*2170*/  @P0 FADD.FTZ R40, R164, R40 ;  /* 0x00000028a4280221 */ /* 0x008fe40000010000 */
[----:B------:R-:W-:Y:S02]  /*2180*/  @P0 FADD.FTZ R41, R165, R41 ;  /* 0x00000029a5290221 */ /* 0x000fe40000010000 */
[----:B------:R-:W-:Y:S02]  /*2190*/  @P0 FADD.FTZ R42, R166, R42 ;  /* 0x0000002aa62a0221 */ /* 0x000fe40000010000 */
[----:B------:R-:W-:-:S02]  /*21a0*/  @P0 FADD.FTZ R43, R167, R43 ;  /* 0x0000002ba72b0221 */ /* 0x000fc40000010000 */
        /* <DEDUP_REMOVED lines=68> */
[----:B------:R-:W-:-:S03]  /*25f0*/  HADD2.F32 R225, -RZ, R33.H0_H0 ;  /* 0x20000021ffe17230 */ /* 0x000fc60000004100 */
[----:B------:R-:W-:Y:S01]  /*2600*/  FADD.FTZ R235, R47, R32 ;  /* 0x000000202feb7221 */ /* 0x000fe20000010000 */
[----:B------:R-:W-:-:S03]  /*2610*/  HADD2.F32 R33, -RZ, R33.H1_H1 ;  /* 0x30000021ff217230 */ /* 0x000fc60000004100 */
[----:B------:R-:W-:Y:S01]  /*2620*/  FADD.FTZ R32, R40, R235 ;  /* 0x000000eb28207221 */ /* 0x000fe20000010000 */
[--C-:B------:R-:W-:Y:S02]  /*2630*/  HADD2.F32 R231, -RZ, R35.reuse.H0_H0 ;  /* 0x20000023ffe77230 */ /* 0x100fe40000004100 */
[----:B------:R-:W-:Y:S01]  /*2640*/  HADD2.F32 R233, -RZ, R35.H1_H1 ;  /* 0x30000023ffe97230 */ /* 0x000fe20000004100 */
[-C--:B------:R-:W-:Y:S02]  /*2650*/  FMUL.FTZ R35, R33, R222.reuse ;  /* 0x000000de21237220 */ /* 0x080fe40000410000 */
[----:B------:R-:W-:Y:S02]  /*2660*/  FADD.FTZ R33, R41, R32 ;  /* 0x0000002029217221 */ /* 0x000fe40000010000 */
[----:B------:R-:W-:Y:S02]  /*2670*/  FMUL.FTZ R221, R221, R222 ;  /* 0x000000dedddd7220 */ /* 0x000fe40000410000 */
[----:B------:R-:W-:Y:S01]  /*2680*/  FADD.FTZ R226, R42, R33 ;  /* 0x000000212ae27221 */ /* 0x000fe20000010000 */
[----:B---3--:R-:W-:Y:S01]  /*2690*/  @P1 MOV R164, R100 ;  /* 0x0000006400a41202 */ /* 0x008fe20000000f00 */
[----:B------:R-:W-:-:S02]  /*26a0*/  FMUL.FTZ R223, R223, R222 ;  /* 0x000000dedfdf7220 */ /* 0x000fc40000410000 */
[----:B------:R-:W-:Y:S02]  /*26b0*/  FMUL.FTZ R32, R202, R221 ;  /* 0x000000ddca207220 */ /* 0x000fe40000410000 */
[----:B------:R-:W-:Y:S01]  /*26c0*/  FADD.FTZ R221, R43, R226 ;  /* 0x000000e22bdd7221 */ /* 0x000fe20000010000 */
[--C-:B------:R-:W-:Y:S01]  /*26d0*/  HADD2.F32 R227, -RZ, R34.reuse.H0_H0 ;  /* 0x20000022ffe37230 */ /* 0x100fe20000004100 */
[----:B------:R-:W-:Y:S01]  /*26e0*/  @P1 MOV R165, R101 ;  /* 0x0000006500a51202 */ /* 0x000fe20000000f00 */
[----:B------:R-:W-:Y:S01]  /*26f0*/  HADD2.F32 R229, -RZ, R34.H1_H1 ;  /* 0x30000022ffe57230 */ /* 0x000fe20000004100 */
[----:B------:R-:W-:Y:S02]  /*2700*/  FMUL.FTZ R34, R225, R222 ;  /* 0x000000dee1227220 */ /* 0x000fe40000410000 */
        /* <DEDUP_REMOVED lines=8> */
[----:B------:R-:W-:Y:S02]  /*2790*/  FMUL.FTZ R220, R227, R222 ;  /* 0x000000dee3dc7220 */ /* 0x000fe40000410000 */
[----:B------:R-:W-:-:S02]  /*27a0*/  @P0 FADD.FTZ R34, R34, R166 ;  /* 0x000000a622220221 */ /* 0x000fc40000010000 */
[----:B------:R-:W-:Y:S02]  /*27b0*/  FMUL.FTZ R35, R206, R35 ;  /* 0x00000023ce237220 */ /* 0x000fe40000410000 */
[----:B------:R-:W-:Y:S01]  /*27c0*/  FADD.FTZ R166, R38, R165 ;  /* 0x000000a526a67221 */ /* 0x000fe20000010000 */
[----:B----4-:R-:W-:Y:S01]  /*27d0*/  @P1 MOV R84, R96 ;  /* 0x0000006000541202 */ /* 0x010fe20000000f00 */
[----:B------:R-:W-:Y:S02]  /*27e0*/  FMUL.FTZ R164, R205, R220 ;  /* 0x000000dccda47220 */ /* 0x000fe40000410000 */
[----:B------:R-:W-:Y:S02]  /*27f0*/  @P0 FADD.FTZ R35, R35, R167 ;  /* 0x000000a723230221 */ /* 0x000fe40000010000 */
[-C--:B------:R-:W-:Y:S02]  /*2800*/  FMUL.FTZ R229, R229, R222.reuse ;  /* 0x000000dee5e57220 */ /* 0x080fe40000410000 */
[----:B------:R-:W-:-:S02]  /*2810*/  FMUL.FTZ R224, R231, R222 ;  /* 0x000000dee7e07220 */ /* 0x000fc40000410000 */
[----:B------:R-:W-:Y:S02]  /*2820*/  FADD.FTZ R167, R39, R166 ;  /* 0x000000a627a77221 */ /* 0x000fe40000010000 */
[----:B------:R-:W-:Y:S01]  /*2830*/  FMUL.FTZ R222, R233, R222 ;  /* 0x000000dee9de7220 */ /* 0x000fe20000410000 */
[----:B------:R-:W-:Y:S01]  /*2840*/  @P1 MOV R85, R97 ;  /* 0x0000006100551202 */ /* 0x000fe20000000f00 */
[----:B------:R-:W-:Y:S01]  /*2850*/  @P0 FADD.FTZ R164, R164, R84 ;  /* 0x00000054a4a40221 */ /* 0x000fe20000010000 */
[----:B------:R-:W-:Y:S01]  /*2860*/  @P1 MOV R86, R98 ;  /* 0x0000006200561202 */ /* 0x000fe20000000f00 */
[----:B------:R-:W-:Y:S01]  /*2870*/  FMUL.FTZ R165, R208, R229 ;  /* 0x000000e5d0a57220 */ /* 0x000fe20000410000 */
[----:B------:R-:W-:Y:S01]  /*2880*/  @P1 MOV R87, R99 ;  /* 0x0000006300571202 */ /* 0x000fe20000000f00 */
[----:B------:R-:W-:Y:S02]  /*2890*/  FADD.FTZ R84, R32, R167 ;  /* 0x000000a720547221 */ /* 0x000fe40000010000 */
[----:B------:R-:W-:-:S02]  /*28a0*/  FMUL.FTZ R166, R207, R224 ;  /* 0x000000e0cfa67220 */ /* 0x000fc40000410000 */
        /* <DEDUP_REMOVED lines=17> */
.L_x_35099:
        /* <DEDUP_REMOVED lines=148> */
.L_x_35100:
[----:B-1----:R-:W-:Y:S01]  /*3300*/  FADD.FTZ R220, R220, R219 ;  /* 0x000000dbdcdc7221 */ /* 0x002fe20000010000 */
[----:B0-----:R-:W-:Y:S01]  /*3310*/  MOV R219, c[0x0][0x1e0] ;  /* 0x0000780000db7a02 */ /* 0x001fe20000000f00 */
[C---:B------:R-:W-:Y:S01]  /*3320*/  FMUL.FTZ R86, R221.reuse, R221 ;  /* 0x000000dddd567220 */ /* 0x040fe20000410000 */
[----:B------:R-:W-:Y:S01]  /*3330*/  ISETP.NE.AND P0, PT, RZ, UR6, PT ;  /* 0x00000006ff007c0c */ /* 0x000fe2000bf05270 */
[----:B------:R-:W-:Y:S01]  /*3340*/  HFMA2.MMA R87, -RZ, RZ, 0, 2.384185791015625e-07 ;  /* 0x00000004ff577435 */ /* 0x000fe200000001ff */
[----:B------:R-:W-:Y:S01]  /*3350*/  HADD2.F32 R232, -RZ, R135.H1_H1 ;  /* 0x30000087ffe87230 */ /* 0x000fe20000004100 */
[----:B------:R-:W-:Y:S01]  /*3360*/  FFMA.FTZ R219, R220, R219, c[0x0][0x228] ;  /* 0x00008a00dcdb7623 */ /* 0x000fe200000100db */
[----:B------:R-:W-:Y:S01]  /*3370*/  FSEL R220, R86, RZ, P0 ;  /* 0x000000ff56dc7208 */ /* 0x000fe20000000000 */
[----:B------:R-:W-:Y:S01]  /*3380*/  HADD2.F32 R225, -RZ, R113.H1_H1 ;  /* 0x30000071ffe17230 */ /* 0x000fe20000004100 */
[----:B------:R-:W-:Y:S01]  /*3390*/  FSEL R86, R221, RZ, !P0 ;  /* 0x000000ffdd567208 */ /* 0x000fe20004000000 */
[----:B------:R-:W-:-:S02]  /*33a0*/  HADD2.F32 R234, -RZ, R108.H1_H1 ;  /* 0x3000006cffea7230 */ /* 0x000fc40000004100 */
[----:B------:R-:W-:Y:S01]  /*33b0*/  FADD.FTZ R219, R219, R220 ;  /* 0x000000dcdbdb7221 */ /* 0x000fe20000010000 */
[----:B------:R-:W-:Y:S01]  /*33c0*/  HADD2.F32 R229, -RZ, R109.H0_H0 ;  /* 0x2000006dffe57230 */ /* 0x000fe20000004100 */
[-C--:B------:R-:W-:Y:S01]  /*33d0*/  @!P1 IMAD.WIDE R84, R210, R87.reuse, c[0x0][0x1a0] ;  /* 0x00006800d2549625 */ /* 0x080fe200078e0257 */
[----:B------:R-:W-:Y:S02]  /*33e0*/  HADD2.F32 R223, -RZ, R114.H1_H1 ;  /* 0x30000072ffdf7230 */ /* 0x000fe40000004100 */
[----:B------:R-:W-:Y:S01]  /*33f0*/  HADD2.F32 R227, -RZ, R112.H1_H1 ;  /* 0x30000070ffe37230 */ /* 0x000fe20000004100 */
[----:B------:R-:W0:Y:S01]  /*3400*/  MUFU.RSQ R219, R219 ;  /* 0x000000db00db7308 */ /* 0x000e220000001400 */
[--C-:B------:R-:W-:Y:S01]  /*3410*/  FADD.FTZ R224, R32, -R86.reuse ;  /* 0x8000005620e07221 */ /* 0x100fe20000010000 */
[----:B------:R1:W-:Y:S01]  /*3420*/  @!P1 STG.E [R84.64], R221 ;  /* 0x000000dd54009986 */ /* 0x0003e2000c101904 */
[----:B------:R-:W-:Y:S01]  /*3430*/  FADD.FTZ R226, R33, -R86 ;  /* 0x8000005621e27221 */ /* 0x000fe20000010000 */
[----:B------:R-:W-:Y:S01]  /*3440*/  HADD2.F32 R231, -RZ, R107.H1_H1 ;  /* 0x3000006bffe77230 */ /* 0x000fe20000004100 */
[----:B------:R-:W-:-:S04]  /*3450*/  @!P1 IMAD.WIDE R32, R210, R87, c[0x0][0x1a8] ;  /* 0x00006a00d2209625 */ /* 0x000fc800078e0257 */
[--C-:B------:R-:W-:Y:S02]  /*3460*/  FADD.FTZ R80, R80, -R86.reuse ;  /* 0x8000005650507221 */ /* 0x100fe40000010000 */
[--C-:B------:R-:W-:Y:S02]  /*3470*/  FADD.FTZ R83, R83, -R86.reuse ;  /* 0x8000005653537221 */ /* 0x100fe40000010000 */
[--C-:B------:R-:W-:Y:S01]  /*3480*/  FADD.FTZ R76, R76, -R86.reuse ;  /* 0x800000564c4c7221 */ /* 0x100fe20000010000 */
[----:B-1----:R-:W-:Y:S01]  /*3490*/  HADD2.F32 R221, -RZ, R115.H1_H1 ;  /* 0x30000073ffdd7230 */ /* 0x002fe20000004100 */
[--C-:B------:R-:W-:Y:S01]  /*34a0*/  FADD.FTZ R77, R77, -R86.reuse ;  /* 0x800000564d4d7221 */ /* 0x100fe20000010000 */
[----:B0-----:R0:W-:Y:S01]  /*34b0*/  @!P1 STG.E [R32.64], R219 ;  /* 0x000000db20009986 */ /* 0x0011e2000c101904 */
        /* <DEDUP_REMOVED lines=8> */
[C---:B------:R-:W-:Y:S02]  /*3540*/  FMUL.FTZ R83, R219.reuse, R76 ;  /* 0x0000004cdb537220 */ /* 0x040fe40000410000 */
[C---:B------:R-:W-:Y:S02]  /*3550*/  FMUL.FTZ R76, R219.reuse, R77 ;  /* 0x0000004ddb4c7220 */ /* 0x040fe40000410000 */
[C---:B------:R-:W-:Y:S02]  /*3560*/  FMUL.FTZ R77, R219.reuse, R78 ;  /* 0x0000004edb4d7220 */ /* 0x040fe40000410000 */
[C---:B------:R-:W-:Y:S02]  /*3570*/  FMUL.FTZ R78, R219.reuse, R79 ;  /* 0x0000004fdb4e7220 */ /* 0x040fe40000410000 */
[----:B------:R-:W-:Y:S02]  /*3580*/  FADD.FTZ R68, R68, -R86 ;  /* 0x8000005644447221 */ /* 0x000fe40000010000 */
[----:B------:R-:W-:-:S02]  /*3590*/  FMUL.FTZ R79, R219, R72 ;  /* 0x00000048db4f7220 */ /* 0x000fc40000410000 */
[--C-:B------:R-:W-:Y:S02]  /*35a0*/  FADD.FTZ R69, R69, -R86.reuse ;  /* 0x8000005645457221 */ /* 0x100fe40000010000 */
[C---:B------:R-:W-:Y:S02]  /*35b0*/  FMUL.FTZ R72, R219.reuse, R73 ;  /* 0x00000049db487220 */ /* 0x040fe40000410000 */
[--C-:B------:R-:W-:Y:S02]  /*35c0*/  FADD.FTZ R70, R70, -R86.reuse ;  /* 0x8000005646467221 */ /* 0x100fe40000010000 */
[----:B------:R-:W-:Y:S02]  /*35d0*/  FMUL.FTZ R73, R219, R74 ;  /* 0x0000004adb497220 */ /* 0x000fe40000410000 */
[----:B------:R-:W-:Y:S02]  /*35e0*/  FADD.FTZ R71, R71, -R86 ;  /* 0x8000005647477221 */ /* 0x000fe40000010000 */
[----:B------:R-:W-:-:S02]  /*35f0*/  FMUL.FTZ R74, R219, R75 ;  /* 0x0000004bdb4a7220 */ /* 0x000fc40000410000 */
[--C-:B------:R-:W-:Y:S02]  /*3600*/  FADD.FTZ R64, R64, -R86.reuse ;  /* 0x8000005640407221 */ /* 0x100fe40000010000 */
[----:B------:R-:W-:Y:S02]  /*3610*/  FMUL.FTZ R75, R219, R68 ;  /* 0x00000044db4b7220 */ /* 0x000fe40000410000 */
[--C-:B------:R-:W-:Y:S02]  /*3620*/  FADD.FTZ R65, R65, -R86.reuse ;  /* 0x8000005641417221 */ /* 0x100fe40000010000 */
        /* <DEDUP_REMOVED lines=37> */
[----:B------:R-:W-:Y:S01]  /*3880*/  FMUL.FTZ R55, R219, R48 ;  /* 0x00000030db377220 */ /* 0x000fe20000410000 */
[----:B------:R-:W-:Y:S01]  /*3890*/  HADD2.F32 R48, -RZ, R134.H0_H0 ;  /* 0x20000086ff307230 */ /* 0x000fe20000004100 */
[----:B------:R-:W-:-:S02]  /*38a0*/  FADD.FTZ R82, R82, -R86 ;  /* 0x8000005652527221 */ /* 0x000fc40000010000 */
[--C-:B------:R-:W-:Y:S02]  /*38b0*/  FADD.FTZ R84, R43, -R86.reuse ;  /* 0x800000562b547221 */ /* 0x100fe40000010000 */
[C---:B------:R-:W-:Y:S02]  /*38c0*/  FMUL.FTZ R43, R219.reuse, R88 ;  /* 0x00000058db2b7220 */ /* 0x040fe40000410000 */
[----:B------:R-:W-:Y:S02]  /*38d0*/  FMUL.FTZ R91, R219, R91 ;  /* 0x0000005bdb5b7220 */ /* 0x000fe40000410000 */
[--C-:B------:R-:W-:Y:S02]  /*38e0*/  FADD.FTZ R92, R92, -R86.reuse ;  /* 0x800000565c5c7221 */ /* 0x100fe40000010000 */
[--C-:B------:R-:W-:Y:S02]  /*38f0*/  FADD.FTZ R93, R93, -R86.reuse ;  /* 0x800000565d5d7221 */ /* 0x100fe40000010000 */
[----:B------:R-:W-:-:S02]  /*3900*/  FADD.FTZ R89, R89, -R86 ;  /* 0x8000005659597221 */ /* 0x000fc40000010000 */
[C---:B------:R-:W-:Y:S02]  /*3910*/  FMUL.FTZ R32, R219.reuse, R81 ;  /* 0x00000051db207220 */ /* 0x040fe40000410000 */
[----:B------:R-:W-:Y:S01]  /*3920*/  FMUL.FTZ R81, R219, R82 ;  /* 0x00000052db517220 */ /* 0x000fe20000410000 */
[----:B------:R-:W-:Y:S01]  /*3930*/  HADD2.F32 R82, -RZ, R132.H0_H0 ;  /* 0x20000084ff527230 */ /* 0x000fe20000004100 */
[----:B------:R-:W-:Y:S02]  /*3940*/  FADD.FTZ R220, R37, -R86 ;  /* 0x8000005625dc7221 */ /* 0x000fe40000010000 */
[----:B------:R-:W-:Y:S01]  /*3950*/  FFMA.FTZ R232, R91, R232, R9 ;  /* 0x000000e85be87223 */ /* 0x000fe20000010009 */
[----:B------:R-:W-:Y:S01]  /*3960*/  HADD2.F32 R91, -RZ, R134.H1_H1 ;  /* 0x30000086ff5b7230 */ /* 0x000fe20000004100 */
[----:B------:R-:W-:Y:S01]  /*3970*/  FFMA.FTZ R48, R43, R48, R6 ;  /* 0x000000302b307223 */ /* 0x000fe20000010006 */
[----:B------:R-:W-:Y:S01]  /*3980*/  HADD2.F32 R43, -RZ, R132.H1_H1 ;  /* 0x30000084ff2b7230 */ /* 0x000fe20000004100 */
[----:B------:R-:W-:-:S02]  /*3990*/  FMUL.FTZ R37, R219, R92 ;  /* 0x0000005cdb257220 */ /* 0x000fc40000410000 */
[C---:B------:R-:W-:Y:S02]  /*39a0*/  FMUL.FTZ R92, R219.reuse, R93 ;  /* 0x0000005ddb5c7220 */ /* 0x040fe40000410000 */
[----:B------:R-:W-:Y:S02]  /*39b0*/  FMUL.FTZ R88, R219, R89 ;  /* 0x00000059db587220 */ /* 0x000fe40000410000 */
[--C-:B------:R-:W-:Y:S02]  /*39c0*/  FADD.FTZ R90, R90, -R86.reuse ;  /* 0x800000565a5a7221 */ /* 0x100fe40000010000 */
[--C-:B------:R-:W-:Y:S02]  /*39d0*/  FADD.FTZ R94, R94, -R86.reuse ;  /* 0x800000565e5e7221 */ /* 0x100fe40000010000 */
[----:B------:R-:W-:Y:S01]  /*39e0*/  FADD.FTZ R228, R35, -R86 ;  /* 0x8000005623e47221 */ /* 0x000fe20000010000 */
[----:B------:R-:W-:Y:S01]  /*39f0*/  HADD2.F32 R35, -RZ, R135.H0_H0 ;  /* 0x20000087ff237230 */ /* 0x000fe20000004100 */
[----:B------:R-:W-:Y:S01]  /*3a00*/  FFMA.FTZ R37, R37, R82, R2 ;  /* 0x0000005225257223 */ /* 0x000fe20000010002 */
[----:B------:R-:W-:Y:S01]  /*3a10*/  HADD2.F32 R82, -RZ, R130.H0_H0 ;  /* 0x20000082ff527230 */ /* 0x000fe20000004100 */
[----:B------:R-:W-:Y:S01]  /*3a20*/  FFMA.FTZ R91, R88, R91, R7 ;  /* 0x0000005b585b7223 */ /* 0x000fe20000010007 */
[----:B------:R-:W-:Y:S01]  /*3a30*/  HADD2.F32 R88, -RZ, R131.H0_H0 ;  /* 0x20000083ff587230 */ /* 0x000fe20000004100 */
[----:B------:R-:W-:Y:S01]  /*3a40*/  FFMA.FTZ R92, R92, R43, R3 ;  /* 0x0000002b5c5c7223 */ /* 0x000fe20000010003 */
[----:B------:R-:W-:Y:S01]  /*3a50*/  HADD2.F32 R43, -RZ, R128.H0_H0 ;  /* 0x20000080ff2b7230 */ /* 0x000fe20000004100 */
[----:B------:R-:W-:-:S02]  /*3a60*/  FMUL.FTZ R90, R219, R90 ;  /* 0x0000005adb5a7220 */ /* 0x000fc40000410000 */
[----:B------:R-:W-:Y:S01]  /*3a70*/  FMUL.FTZ R89, R219, R84 ;  /* 0x00000054db597220 */ /* 0x000fe20000410000 */
[--C-:B------:R-:W-:Y:S01]  /*3a80*/  HADD2.F32 R84, -RZ, R133.reuse.H0_H0 ;  /* 0x20000085ff547230 */ /* 0x100fe20000004100 */
[--C-:B------:R-:W-:Y:S02]  /*3a90*/  FADD.FTZ R222, R39, -R86.reuse ;  /* 0x8000005627de7221 */ /* 0x100fe40000010000 */
[----:B------:R-:W-:Y:S02]  /*3aa0*/  FADD.FTZ R95, R95, -R86 ;  /* 0x800000565f5f7221 */ /* 0x000fe40000010000 */
[----:B------:R-:W-:Y:S02]  /*3ab0*/  FMUL.FTZ R39, R219, R94 ;  /* 0x0000005edb277220 */ /* 0x000fe40000410000 */
        /* <DEDUP_REMOVED lines=8> */
[----:B------:R-:W-:-:S02]  /*3b40*/  FMUL.FTZ R94, R219, R95 ;  /* 0x0000005fdb5e7220 */ /* 0x000fc40000410000 */
[----:B------:R-:W-:Y:S01]  /*3b50*/  FFMA.FTZ R39, R39, R84, R4 ;  /* 0x0000005427277223 */ /* 0x000fe20000010004 */
[----:B------:R-:W-:Y:S01]  /*3b60*/  HADD2.F32 R84, -RZ, R130.H1_H1 ;  /* 0x30000082ff547230 */ /* 0x000fe20000004100 */
[----:B------:R-:W-:Y:S01]  /*3b70*/  FFMA.FTZ R94, R94, R90, R5 ;  /* 0x0000005a5e5e7223 */ /* 0x000fe20000010005 */
[----:B------:R-:W-:Y:S01]  /*3b80*/  HADD2.F32 R90, -RZ, R131.H1_H1 ;  /* 0x30000083ff5a7230 */ /* 0x000fe20000004100 */
[----:B------:R-:W-:Y:S01]  /*3b90*/  FFMA.FTZ R32, R32, R82, R11 ;  /* 0x0000005220207223 */ /* 0x000fe2000001000b */
[----:B------:R-:W-:Y:S01]  /*3ba0*/  HADD2.F32 R82, -RZ, R126.H0_H0 ;  /* 0x2000007eff527230 */ /* 0x000fe20000004100 */
        /* <DEDUP_REMOVED lines=17> */
[----:B------:R-:W-:Y:S01]  /*3cc0*/  HADD2.F32 R88, -RZ, R126.H1_H1 ;  /* 0x3000007eff587230 */ /* 0x000fe20000004100 */
[----:B------:R-:W-:Y:S01]  /*3cd0*/  FFMA.FTZ R73, R73, R43, R20 ;  /* 0x0000002b49497223 */ /* 0x000fe20000010014 */
[----:B------:R-:W-:Y:S01]  /*3ce0*/  HADD2.F32 R43, -RZ, R122.H0_H0 ;  /* 0x2000007aff2b7230 */ /* 0x000fe20000004100 */
[----:B------:R-:W-:Y:S02]  /*3cf0*/  FADD.FTZ R86, R167, -R86 ;  /* 0x80000056a7567221 */ /* 0x000fe40000010000 */
[----:B------:R-:W-:Y:S01]  /*3d00*/  FFMA.FTZ R76, R76, R84, R15 ;  /* 0x000000544c4c7223 */ /* 0x000fe2000001000f */
        /* <DEDUP_REMOVED lines=13> */
[----:B------:R-:W-:Y:S01]  /*3de0*/  HADD2.F32 R220, -RZ, R113.H0_H0 ;  /* 0x20000071ffdc7230 */ /* 0x000fe20000004100 */
[----:B------:R-:W-:-:S02]  /*3df0*/  FMUL.FTZ R38, R219, R38 ;  /* 0x00000026db267220 */ /* 0x000fc40000410000 */
[C---:B------:R-:W-:Y:S01]  /*3e00*/  FMUL.FTZ R95, R219.reuse, R222 ;  /* 0x000000dedb5f7220 */ /* 0x040fe20000410000 */
[----:B------:R-:W-:Y:S01]  /*3e10*/  HADD2.F32 R222, -RZ, R112.H0_H0 ;  /* 0x20000070ffde7230 */ /* 0x000fe20000004100 */
[C---:B------:R-:W-:Y:S02]  /*3e20*/  FMUL.FTZ R224, R219.reuse, R224 ;  /* 0x000000e0dbe07220 */ /* 0x040fe40000410000 */
[C---:B------:R-:W-:Y:S01]  /*3e30*/  FMUL.FTZ R85, R219.reuse, R226 ;  /* 0x000000e2db557220 */ /* 0x040fe20000410000 */
[----:B------:R-:W-:Y:S01]  /*3e40*/  HADD2.F32 R226, -RZ, R111.H0_H0 ;  /* 0x2000006fffe27230 */ /* 0x000fe20000004100 */
[C---:B------:R-:W-:Y:S02]  /*3e50*/  FMUL.FTZ R34, R219.reuse, R34 ;  /* 0x00000022db227220 */ /* 0x040fe40000410000 */
[C---:B------:R-:W-:Y:S01]  /*3e60*/  FMUL.FTZ R165, R219.reuse, R228 ;  /* 0x000000e4dba57220 */ /* 0x040fe20000410000 */
[----:B------:R-:W-:Y:S01]  /*3e70*/  HADD2.F32 R228, -RZ, R110.H0_H0 ;  /* 0x2000006effe47230 */ /* 0x000fe20000004100 */
[----:B------:R-:W-:-:S02]  /*3e80*/  FMUL.FTZ R164, R219, R164 ;  /* 0x000000a4dba47220 */ /* 0x000fc40000410000 */
[C---:B------:R-:W-:Y:S01]  /*3e90*/  FMUL.FTZ R167, R219.reuse, R230 ;  /* 0x000000e6dba77220 */ /* 0x040fe20000410000 */
[----:B------:R-:W-:Y:S01]  /*3ea0*/  HADD2.F32 R230, -RZ, R109.H1_H1 ;  /* 0x3000006dffe67230 */ /* 0x000fe20000004100 */
[C---:B------:R-:W-:Y:S02]  /*3eb0*/  FMUL.FTZ R166, R219.reuse, R166 ;  /* 0x000000a6dba67220 */ /* 0x040fe40000410000 */
[----:B------:R-:W-:Y:S01]  /*3ec0*/  FMUL.FTZ R86, R219, R86 ;  /* 0x00000056db567220 */ /* 0x000fe20000410000 */
[----:B------:R-:W-:Y:S01]  /*3ed0*/  HADD2.F32 R219, -RZ, R124.H1_H1 ;  /* 0x3000007cffdb7230 */ /* 0x000fe20000004100 */
[----:B------:R-:W-:Y:S01]  /*3ee0*/  FFMA.FTZ R78, R78, R90, R17 ;  /* 0x0000005a4e4e7223 */ /* 0x000fe20000010011 */
[----:B------:R-:W-:Y:S01]  /*3ef0*/  HADD2.F32 R90, -RZ, R127.H0_H0 ;  /* 0x2000007fff5a7230 */ /* 0x000fe20000004100 */
[----:B------:R-:W-:Y:S02]  /*3f00*/  FFMA.FTZ R75, R75, R82, R22 ;  /* 0x000000524b4b7223 */ /* 0x000fe40000010016 */
        /* <DEDUP_REMOVED lines=53> */
[----:B------:R-:W-:Y:S01]  /*4260*/  MOV R69, 0x10 ;  /* 0x0000001000457802 */ /* 0x000fe20000000f00 */
[----:B------:R-:W-:Y:S01]  /*4270*/  HADD2.F32 R88, -RZ, R115.H0_H0 ;  /* 0x20000073ff587230 */ /* 0x000fe20000004100 */
[----:B------:R-:W-:Y:S01]  /*4280*/  FFMA.FTZ R95, R95, R44, R194 ;  /* 0x0000002c5f5f7223 */ /* 0x000fe200000100c2 */
[----:B------:R-:W-:Y:S01]  /*4290*/  F2FP.PACK_AB R44, R32, R33 ;  /* 0x00000021202c723e */ /* 0x000fe200000000ff */
[----:B------:R-:W-:Y:S01]  /*42a0*/  FFMA.FTZ R58, R58, R53, R173 ;  /* 0x000000353a3a7223 */ /* 0x000fe200000100ad */
[--C-:B------:R-:W-:Y:S01]  /*42b0*/  HADD2.F32 R36, -RZ, R105.reuse.H0_H0 ;  /* 0x20000069ff247230 */ /* 0x100fe20000004100 */
[----:B------:R-:W-:Y:S01]  /*42c0*/  FFMA.FTZ R56, R56, R52, R171 ;  /* 0x0000003438387223 */ /* 0x000fe200000100ab */
[--C-:B------:R-:W-:Y:S01]  /*42d0*/  HADD2.F32 R32, -RZ, R104.reuse.H0_H0 ;  /* 0x20000068ff207230 */ /* 0x100fe20000004100 */
[----:B------:R-:W-:Y:S01]  /*42e0*/  FFMA.FTZ R93, R93, R43, R192 ;  /* 0x0000002b5d5d7223 */ /* 0x000fe200000100c0 */
[----:B------:R-:W-:Y:S01]  /*42f0*/  F2FP.PACK_AB R43, R232, R35 ;  /* 0x00000023e82b723e */ /* 0x000fe200000000ff */
[----:B------:R-:W-:Y:S01]  /*4300*/  FFMA.FTZ R229, R42, R229, R187 ;  /* 0x000000e52ae57223 */ /* 0x000fe200000100bb */
[----:B------:R-:W-:Y:S01]  /*4310*/  F2FP.PACK_AB R42, R91, R48 ;  /* 0x000000305b2a723e */ /* 0x000fe200000000ff */
        /* <DEDUP_REMOVED lines=20> */
[----:B------:R0:W-:Y:S01]  /*4460*/  STG.E.128 [R52.64], R40 ;  /* 0x0000002834007986 */ /* 0x0001e2000c101d04 */
[----:B------:R-:W-:Y:S02]  /*4470*/  F2FP.PACK_AB R37, R58, R57 ;  /* 0x000000393a25723e */ /* 0x000fe400000000ff */
[----:B------:R-:W-:Y:S01]  /*4480*/  FFMA.FTZ R220, R50, R220, R179 ;  /* 0x000000dc32dc7223 */ /* 0x000fe200000100b3 */
[----:B------:R-:W-:Y:S01]  /*4490*/  F2FP.PACK_AB R50, R82, R75 ;  /* 0x0000004b5232723e */ /* 0x000fe200000000ff */
[----:B------:R-:W-:Y:S01]  /*44a0*/  FFMA.FTZ R227, R49, R227, R180 ;  /* 0x000000e331e37223 */ /* 0x000fe200000100b4 */
[----:B------:R-:W-:Y:S01]  /*44b0*/  F2FP.PACK_AB R49, R74, R73 ;  /* 0x000000494a31723e */ /* 0x000fe200000000ff */
[----:B------:R-:W-:Y:S01]  /*44c0*/  FFMA.FTZ R231, R86, R231, R201 ;  /* 0x000000e756e77223 */ /* 0x000fe200000100c9 */
[----:B------:R1:W-:Y:S01]  /*44d0*/  STG.E.128 [R54.64], R44 ;  /* 0x0000002c36007986 */ /* 0x0003e2000c101d04 */
[----:B------:R-:W-:-:S04]  /*44e0*/  IMAD.WIDE.U32 R218, R218, R69, c[0x0][0x208] ;  /* 0x00008200dada7625 */ /* 0x000fc800078e0045 */
        /* <DEDUP_REMOVED lines=8> */
[----:B0-----:R-:W-:Y:S01]  /*4570*/  IMAD.WIDE.U32 R52, R211, R69, c[0x0][0x208] ;  /* 0x00008200d3347625 */ /* 0x001fe200078e0045 */
[----:B------:R-:W-:Y:S01]  /*4580*/  F2FP.PACK_AB R36, R56, R63 ;  /* 0x0000003f3824723e */ /* 0x000fe200000000ff */
[----:B------:R0:W-:Y:S01]  /*4590*/  STG.E.128 [R218.64], R48 ;  /* 0x00000030da007986 */ /* 0x0001e2000c101d04 */
[----:B------:R-:W-:Y:S01]  /*45a0*/  F2FP.PACK_AB R43, R221, R88 ;  /* 0x00000058dd2b723e */ /* 0x000fe200000000ff */
[-C--:B------:R-:W-:Y:S01]  /*45b0*/  IMAD.WIDE.U32 R56, R213, R69.reuse, c[0x0][0x208] ;  /* 0x00008200d5387625 */ /* 0x080fe200078e0045 */
[----:B------:R-:W-:Y:S01]  /*45c0*/  F2FP.PACK_AB R42, R223, R90 ;  /* 0x0000005adf2a723e */ /* 0x000fe200000000ff */
[----:B------:R2:W-:Y:S01]  /*45d0*/  STG.E.128 [R52.64], R32 ;  /* 0x0000002034007986 */ /* 0x0005e2000c101d04 */
[----:B------:R-:W-:Y:S01]  /*45e0*/  F2FP.PACK_AB R41, R225, R220 ;  /* 0x000000dce129723e */ /* 0x000fe200000000ff */
[----:B-1----:R-:W-:Y:S01]  /*45f0*/  IMAD.WIDE.U32 R54, R212, R69, c[0x0][0x208] ;  /* 0x00008200d4367625 */ /* 0x002fe200078e0045 */
[----:B------:R-:W-:-:S02]  /*4600*/  F2FP.PACK_AB R40, R227, R222 ;  /* 0x000000dee328723e */ /* 0x000fc400000000ff */
        /* <DEDUP_REMOVED lines=8> */
[----:B0-----:R-:W-:Y:S01]  /*4690*/  F2FP.PACK_AB R51, R231, R166 ;  /* 0x000000a6e733723e */ /* 0x001fe200000000ff */
[----:B------:R-:W-:Y:S01]  /*46a0*/  IMAD R210, R87, c[0x0][0x160], R210 ;  /* 0x0000580057d27a24 */ /* 0x000fe200078e02d2 */
[----:B------:R-:W-:Y:S01]  /*46b0*/  F2FP.PACK_AB R50, R167, R164 ;  /* 0x000000a4a732723e */ /* 0x000fe200000000ff */
[----:B------:R2:W-:Y:S01]  /*46c0*/  STG.E.128 [R58.64], R44 ;  /* 0x0000002c3a007986 */ /* 0x0005e2000c101d04 */
[----:B------:R-:W-:-:S02]  /*46d0*/  F2FP.PACK_AB R49, R165, R86 ;  /* 0x00000056a531723e */ /* 0x000fc400000000ff */
[----:B------:R-:W-:Y:S02]  /*46e0*/  F2FP.PACK_AB R48, R85, R224 ;  /* 0x000000e05530723e */ /* 0x000fe400000000ff */
[----:B------:R-:W-:-:S03]  /*46f0*/  ISETP.GE.AND P0, PT, R210, c[0x0][0x164], PT ;  /* 0x00005900d2007a0c */ /* 0x000fc60003f06270 */
[----:B------:R2:W-:Y:S10]  /*4700*/  STG.E.128 [R60.64], R48 ;  /* 0x000000303c007986 */ /* 0x0005f4000c101d04 */
[----:B--2---:R-:W-:Y:S01]  /*4710*/  @P0 CALL.REL.NOINC `(.L_x_35097) ;  /* 0x0000001000000944 */ /* 0x004fe20003c00000 */
[----:B------:R-:W-:Y:S05]  /*4720*/  BRA `(.L_x_35098) ;  /* 0xffffc16000007947 */ /* 0x000fea000383ffff */
.L_x_35097:
[----:B------:R-:W-:Y:S05]  /*4730*/  EXIT ;  /* 0x000000000000794d */ /* 0x000fea0003800000 */
.L_x_35095:
[----:B0-----:R-:W-:Y:S02]  /*4740*/  MOV R220, 0x1 ;  /* 0x0000000100dc7802 */ /* 0x001fe40000000f00 */
[----:B------:R-:W-:-:S02]  /*4750*/  MOV R86, 0x1f ;  /* 0x0000001f00567802 */ /* 0x000fc40000000f00 */
[----:B------:R-:W-:Y:S02]  /*4760*/  MOV R87, 0xffffffff ;  /* 0xffffffff00577802 */ /* 0x000fe40000000f00 */
[----:B------:R-:W-:Y:S02]  /*4770*/  MOV R84, 0x4790 ;  /* 0x0000479000547802 */ /* 0x000fe40000000f00 */
[----:B------:R-:W-:Y:S05]  /*4780*/  CALL.REL.NOINC `($__internal_101_$__cuda_sm70_shflsync_bfly_p) ;  /* 0x00000b9000007944 */ /* 0x000fea0003c00000 */
[----:B-1----:R-:W-:Y:S01]  /*4790*/  MOV R84, R220 ;  /* 0x000000dc00547202 */ /* 0x002fe20000000f00 */
[----:B0-----:R-:W-:Y:S05]  /*47a0*/  BRA `(.L_x_35099) ;  /* 0xffffe21000007947 */ /* 0x001fea000383ffff */
.L_x_35096:
[----:B------:R-:W-:Y:S01]  /*47b0*/  HFMA2.MMA R220, -RZ, RZ, 0, 1.1920928955078125e-07 ;  /* 0x00000002ffdc7435 */ /* 0x000fe200000001ff */
[----:B------:R-:W-:Y:S02]  /*47c0*/  MOV R86, 0x1f ;  /* 0x0000001f00567802 */ /* 0x000fe40000000f00 */
[----:B------:R-:W-:Y:S02]  /*47d0*/  MOV R87, 0xffffffff ;  /* 0xffffffff00577802 */ /* 0x000fe40000000f00 */
[----:B------:R-:W-:Y:S02]  /*47e0*/  MOV R84, 0x4800 ;  /* 0x0000480000547802 */ /* 0x000fe40000000f00 */
[----:B------:R-:W-:Y:S05]  /*47f0*/  CALL.REL.NOINC `($__internal_101_$__cuda_sm70_shflsync_bfly_p) ;  /* 0x00000b2000007944 */ /* 0x000fea0003c00000 */
[----:B01----:R-:W-:Y:S01]  /*4800*/  FADD.FTZ R219, R219, R220 ;  /* 0x000000dcdbdb7221 */ /* 0x003fe20000010000 */
[----:B------:R-:W-:Y:S01]  /*4810*/  HFMA2.MMA R220, -RZ, RZ, 0, 2.384185791015625e-07 ;  /* 0x00000004ffdc7435 */ /* 0x000fe200000001ff */
[----:B------:R-:W-:-:S02]  /*4820*/  MOV R86, 0x1f ;  /* 0x0000001f00567802 */ /* 0x000fc40000000f00 */
[----:B------:R-:W-:Y:S02]  /*4830*/  MOV R87, 0xffffffff ;  /* 0xffffffff00577802 */ /* 0x000fe40000000f00 */
[----:B------:R-:W-:Y:S02]  /*4840*/  MOV R84, 0x4860 ;  /* 0x0000486000547802 */ /* 0x000fe40000000f00 */
[----:B------:R-:W-:Y:S05]  /*4850*/  CALL.REL.NOINC `($__internal_101_$__cuda_sm70_shflsync_bfly_p) ;  /* 0x00000ac000007944 */ /* 0x000fea0003c00000 */
[----:B01----:R-:W-:Y:S01]  /*4860*/  FADD.FTZ R219, R219, R220 ;  /* 0x000000dcdbdb7221 */ /* 0x003fe20000010000 */
[----:B------:R-:W-:Y:S01]  /*4870*/  HFMA2.MMA R220, -RZ, RZ, 0, 4.76837158203125e-07 ;  /* 0x00000008ffdc7435 */ /* 0x000fe200000001ff */
[----:B------:R-:W-:Y:S02]  /*4880*/  MOV R86, 0x1f ;  /* 0x0000001f00567802 */ /* 0x000fe40000000f00 */
[----:B------:R-:W-:Y:S02]  /*4890*/  MOV R87, 0xffffffff ;  /* 0xffffffff00577802 */ /* 0x000fe40000000f00 */
[----:B------:R-:W-:Y:S02]  /*48a0*/  MOV R84, 0x48c0 ;  /* 0x000048c000547802 */ /* 0x000fe40000000f00 */
[----:B------:R-:W-:Y:S05]  /*48b0*/  CALL.REL.NOINC `($__internal_101_$__cuda_sm70_shflsync_bfly_p) ;  /* 0x00000a6000007944 */ /* 0x000fea0003c00000 */
[----:B01----:R-:W-:Y:S01]  /*48c0*/  FADD.FTZ R219, R219, R220 ;  /* 0x000000dcdbdb7221 */ /* 0x003fe20000010000 */
[----:B------:R-:W-:Y:S01]  /*48d0*/  HFMA2.MMA R220, -RZ, RZ, 0, 9.5367431640625e-07 ;  /* 0x00000010ffdc7435 */ /* 0x000fe200000001ff */
[----:B------:R-:W-:-:S02]  /*48e0*/  MOV R86, 0x1f ;  /* 0x0000001f00567802 */ /* 0x000fc40000000f00 */
[----:B------:R-:W-:Y:S02]  /*48f0*/  MOV R87, 0xffffffff ;  /* 0xffffffff00577802 */ /* 0x000fe40000000f00 */
[----:B------:R-:W-:Y:S02]  /*4900*/  MOV R84, 0x4920 ;  /* 0x0000492000547802 */ /* 0x000fe40000000f00 */
[----:B------:R-:W-:Y:S05]  /*4910*/  CALL.REL.NOINC `($__internal_101_$__cuda_sm70_shflsync_bfly_p) ;  /* 0x00000a0000007944 */ /* 0x000fea0003c00000 */
        /* <DEDUP_REMOVED lines=134> */
[----:B------:R-:W-:Y:S05]  /*5180*/  CALL.REL.NOINC `($__internal_101_$__cuda_sm70_shflsync_bfly_p) ;  /* 0x0000019000007944 */ /* 0x000fea0003c00000 */
[----:B01----:R-:W-:Y:S01]  /*5190*/  FADD.FTZ R219, R219, R220 ;  /* 0x000000dcdbdb7221 */ /* 0x003fe20000010000 */
[----:B------:R-:W-:Y:S01]  /*51a0*/  HFMA2.MMA R220, -RZ, RZ, 0, 1.1920928955078125e-07 ;  /* 0x00000002ffdc7435 */ /* 0x000fe200000001ff */
[----:B------:R-:W-:Y:S02]  /*51b0*/  MOV R86, 0x1f ;  /* 0x0000001f00567802 */ /* 0x000fe40000000f00 */
[----:B------:R-:W-:Y:S02]  /*51c0*/  MOV R87, 0xffffffff ;  /* 0xffffffff00577802 */ /* 0x000fe40000000f00 */
[----:B------:R-:W-:Y:S02]  /*51d0*/  MOV R84, 0x51f0 ;  /* 0x000051f000547802 */ /* 0x000fe40000000f00 */
[----:B------:R-:W-:Y:S05]  /*51e0*/  CALL.REL.NOINC `($__internal_101_$__cuda_sm70_shflsync_bfly_p) ;  /* 0x0000013000007944 */ /* 0x000fea0003c00000 */
[----:B01----:R-:W-:Y:S01]  /*51f0*/  FADD.FTZ R219, R219, R220 ;  /* 0x000000dcdbdb7221 */ /* 0x003fe20000010000 */
[----:B------:R-:W-:Y:S01]  /*5200*/  HFMA2.MMA R220, -RZ, RZ, 0, 2.384185791015625e-07 ;  /* 0x00000004ffdc7435 */ /* 0x000fe200000001ff */
[----:B------:R-:W-:Y:S02]  /*5210*/  MOV R86, 0x1f ;  /* 0x0000001f00567802 */ /* 0x000fe40000000f00 */
[----:B------:R-:W-:-:S02]  /*5220*/  MOV R87, 0xffffffff ;  /* 0xffffffff00577802 */ /* 0x000fc40000000f00 */
        /* <DEDUP_REMOVED lines=10> */
[----:B------:R-:W-:Y:S02]  /*52d0*/  MOV R86, 0x1f ;  /* 0x0000001f00567802 */ /* 0x000fe40000000f00 */
[----:B------:R-:W-:-:S02]  /*52e0*/  MOV R87, 0xffffffff ;  /* 0xffffffff00577802 */ /* 0x000fc40000000f00 */
[----:B------:R-:W-:Y:S02]  /*52f0*/  MOV R84, 0x5310 ;  /* 0x0000531000547802 */ /* 0x000fe40000000f00 */
[----:B------:R-:W-:Y:S05]  /*5300*/  CALL.REL.NOINC `($__internal_101_$__cuda_sm70_shflsync_bfly_p) ;  /* 0x0000001000007944 */ /* 0x000fea0003c00000 */
[----:B01----:R-:W-:Y:S05]  /*5310*/  BRA `(.L_x_35100) ;  /* 0xffffdfe000007947 */ /* 0x003fea000383ffff */
        .weak           $__internal_101_$__cuda_sm70_shflsync_bfly_p
        .type           $__internal_101_$__cuda_sm70_shflsync_bfly_p,@function
        .size           $__internal_101_$__cuda_sm70_shflsync_bfly_p,(.L_x_57141 - $__internal_101_$__cuda_sm70_shflsync_bfly_p)
$__internal_101_$__cuda_sm70_shflsync_bfly_p:
[----:B------:R-:W-:Y:S01]  /*5320*/  HFMA2.MMA R85, -RZ, RZ, 0, 0 ;  /* 0x00000000ff557435 */ /* 0x000fe200000001ff */
[----:B------:R-:W-:Y:S04]  /*5330*/  WARPSYNC R87 ;  /* 0x0000005700007348 */ /* 0x000fe80003800000 */
[----:B------:R0:W1:Y:S01]  /*5340*/  SHFL.BFLY PT, R220, R219, R220, R86 ;  /* 0x0c0000dcdbdc7389 */ /* 0x00006200000e0056 */
[----:B------:R-:W-:Y:S05]  /*5350*/  RET.REL.NODEC R84 `(_ZN10layer_norm13ln_fwd_kernelINS_13Kernel_traitsI6__halfS2_fS2_fjLj2048ELj1ELj4ELj1ELj16ENS_18Kernel_traits_baseILj2048ES2_S2_fS2_fjLj128EEEEELb0ELb1ELb0ELb1EEEvNS_9FwdParamsE) ;  /* 0xffffaca054007950 */ /* 0x000fea0003c3ffff */
.L_x_35101:
        /* <DEDUP_REMOVED lines=10> */
.L_x_57141:


//--------------------- .text._ZN10layer_norm13ln_fwd_kernelINS_13Kernel_traitsI6__halfS2_fS2_fjLj2048ELj1ELj4ELj1ELj16ENS_18Kernel_traits_baseILj2048ES2_S2_fS2_fjLj128EEEEELb0ELb1ELb1ELb0EEEvNS_9FwdParamsE --------------------------
	.section	.text._ZN10layer_norm13ln_fwd_kernelINS_13Kernel_traitsI6__halfS2_fS2_fjLj2048ELj1ELj4ELj1ELj16ENS_18Kernel_traits_baseILj2048ES2_S2_fS2_fjLj128EEEEELb0ELb1ELb1ELb0EEEvNS_9FwdParamsE,"ax",@progbits
	.sectioninfo	@"SHI_REGISTERS=255"
	.align	128
        .global         _ZN10layer_norm13ln_fwd_kernelINS_13Kernel_traitsI6__halfS2_fS2_fjLj2048ELj1ELj4ELj1ELj16ENS_18Kernel_traits_baseILj2048ES2_S2_fS2_fjLj128EEEEELb0ELb1ELb1ELb0EEEvNS_9FwdParamsE
        .type           _ZN10layer_norm13ln_fwd_kernelINS_13Kernel_traitsI6__halfS2_fS2_fjLj2048ELj1ELj4ELj1ELj16ENS_18Kernel_traits_baseILj2048ES2_S2_fS2_fjLj128EEEEELb0ELb1ELb1ELb0EEEvNS_9FwdParamsE,@function
        .size           _ZN10layer_norm13ln_fwd_kernelINS_13Kernel_traitsI6__halfS2_fS2_fjLj2048ELj1ELj4ELj1ELj16ENS_18Kernel_traits_baseILj2048ES2_S2_fS2_fjLj128EEEEELb0ELb1ELb1ELb0EEEvNS_9FwdParamsE,(.L_x_57142 - _ZN10layer_norm13ln_fwd_kernelINS_13Kernel_traitsI6__halfS2_fS2_fjLj2048ELj1ELj4ELj1ELj16ENS_18Kernel_traits_baseILj2048ES2_S2_fS2_fjLj128EEEEELb0ELb1ELb1ELb0EEEvNS_9FwdParamsE)
        .other          _ZN10layer_norm13ln_fwd_kernelINS_13Kernel_traitsI6__halfS2_fS2_fjLj2048ELj1ELj4ELj1ELj16ENS_18Kernel_traits_baseILj2048ES2_S2_fS2_fjLj128EEEEELb0ELb1ELb1ELb0EEEvNS_9FwdParamsE,@"STO_CUDA_ENTRY STV_DEFAULT"
_ZN10layer_norm13ln_fwd_kernelINS_13Kernel_traitsI6__halfS2_fS2_fjLj2048ELj1ELj4ELj1ELj16ENS_18Kernel_traits_baseILj2048ES2_S2_fS2_fjLj128EEEEELb0ELb1ELb1ELb0EEEvNS_9FwdParamsE:
.text._ZN10layer_norm13ln_fwd_kernelINS_13Kernel_traitsI6__halfS2_fS2_fjLj2048ELj1ELj4ELj1ELj16ENS_18Kernel_traits_baseILj2048ES2_S2_fS2_fjLj128EEEEELb0ELb1ELb1ELb0EEEvNS_9FwdParamsE:
        /* <DEDUP_REMOVED lines=40> */
.L_x_35103:
[----:B01----:R-:W-:Y:S05]  /*0280*/  BSYNC B0 ;  /* 0x0000000000007941 */ /* 0x003fea0003800000 */
.L_x_35102:
        /* <DEDUP_REMOVED lines=16> */
.L_x_35105:
[----:B0-----:R-:W-:Y:S05]  /*0390*/  BSYNC B0 ;  /* 0x0000000000007941 */ /* 0x001fea0003800000 */
.L_x_35104:
        /* <DEDUP_REMOVED lines=16> */
.L_x_35107:
[----:B0-----:R-:W-:Y:S05]  /*04a0*/  BSYNC B0 ;  /* 0x0000000000007941 */ /* 0x001fea0003800000 */
.L_x_35106:
        /* <DEDUP_REMOVED lines=16> */
.L_x_35109:
[----:B0-----:R-:W-:Y:S05]  /*05b0*/  BSYNC B0 ;  /* 0x0000000000007941 */ /* 0x001fea0003800000 */
.L_x_35108:
        /* <DEDUP_REMOVED lines=16> */
.L_x_35111:
[----:B0-----:R-:W-:Y:S05]  /*06c0*/  BSYNC B0 ;  /* 0x0000000000007941 */ /* 0x001fea0003800000 */
.L_x_35110:
        /* <DEDUP_REMOVED lines=19> */
.L_x_35113:
[----:B0-----:R-:W-:Y:S05]  /*0800*/  BSYNC B0 ;  /* 0x0000000000007941 */ /* 0x001fea0003800000 */
.L_x_35112:
        /* <DEDUP_REMOVED lines=21> */
.L_x_35115:
[----:B0-----:R-:W-:Y:S05]  /*0960*/  BSYNC B0 ;  /* 0x0000000000007941 */ /* 0x001fea0003800000 */
.L_x_35114:
        /* <DEDUP_REMOVED lines=18> */
.L_x_35117:
[----:B0-----:R-:W-:Y:S05]  /*0a90*/  BSYNC B0 ;  /* 0x0000000000007941 */ /* 0x001fea0003800000 */
.L_x_35116:
        /* <DEDUP_REMOVED lines=8> */
[----:B------:R-:W-:Y:S01]  /*0b20*/  HADD2.F32 R89, -RZ, R90.H0_H0 ;  /* 0x2000005aff597230 */ /* 0x000fe20000004100 */
[----:B------:R-:W-:Y:S01]  /*0b30*/  STL [R1+0x70], R92 ;  /* 0x0000705c01007387 */ /* 0x000fe20000100800 */
[----:B------:R-:W-:-:S02]  /*0b40*/  HADD2.F32 R209, -RZ, R197.H0_H0 ;  /* 0x200000c5ffd17230 */ /* 0x000fc40000004100 */
[----:B------:R-:W-:Y:S01]  /*0b50*/  HADD2.F32 R207, -RZ, R197.H1_H1 ;  /* 0x300000c5ffcf7230 */ /* 0x000fe20000004100 */
[----:B------:R0:W-:Y:S01]  /*0b60*/  STL [R1+0x6c], R3 ;  /* 0x00006c0301007387 */ /* 0x0001e20000100800 */
[--C-:B------:R-:W-:Y:S02]  /*0b70*/  HADD2.F32 R197, -RZ, R180.reuse.H0_H0 ;  /* 0x200000b4ffc57230 */ /* 0x100fe40000004100 */
[----:B------:R-:W-:Y:S01]  /*0b80*/  HADD2.F32 R195, -RZ, R180.H1_H1 ;  /* 0x300000b4ffc37230 */ /* 0x000fe20000004100 */
        /* <DEDUP_REMOVED lines=11> */
[----:B------:R1:W-:Y:S01]  /*0c40*/  STL [R1+0x5c], R88 ;  /* 0x00005c5801007387 */ /* 0x0003e20000100800 */
[----:B------:R-:W-:-:S02]  /*0c50*/  HADD2.F32 R174, -RZ, R5.H1_H1 ;  /* 0x30000005ffae7230 */ /* 0x000fc40000004100 */
[--C-:B------:R-:W-:Y:S01]  /*0c60*/  HADD2.F32 R181, -RZ, R8.reuse.H0_H0 ;  /* 0x20000008ffb57230 */ /* 0x100fe20000004100 */
[----:B------:R-:W-:Y:S01]  /*0c70*/  STL [R1+0x58], R89 ;  /* 0x0000585901007387 */ /* 0x000fe20000100800 */
[----:B------:R-:W-:Y:S02]  /*0c80*/  HADD2.F32 R179, -RZ, R8.H1_H1 ;  /* 0x30000008ffb37230 */ /* 0x000fe40000004100 */
[--C-:B0-----:R-:W-:Y:S02]  /*0c90*/  HADD2.F32 R3, -RZ, R84.reuse.H0_H0 ;  /* 0x20000054ff037230 */ /* 0x101fe40000004100 */
[----:B------:R-:W-:Y:S02]  /*0ca0*/  HADD2.F32 R177, -RZ, R9.H0_H0 ;  /* 0x20000009ffb17230 */ /* 0x000fe40000004100 */
[----:B-1----:R-:W-:Y:S01]  /*0cb0*/  HADD2.F32 R88, -RZ, R84.H1_H1 ;  /* 0x30000054ff587230 */ /* 0x002fe20000004100 */
        /* <DEDUP_REMOVED lines=8> */
[----:B0-----:R-:W-:Y:S02]  /*0d40*/  HADD2.F32 R3, -RZ, R85.H1_H1 ;  /* 0x30000055ff037230 */ /* 0x001fe40000004100 */
[----:B------:R-:W-:-:S02]  /*0d50*/  HADD2.F32 R85, -RZ, R86.H0_H0 ;  /* 0x20000056ff557230 */ /* 0x000fc40000004100 */
[----:B------:R-:W-:Y:S01]  /*0d60*/  HADD2.F32 R5, -RZ, R7.H1_H1 ;  /* 0x30000007ff057230 */ /* 0x000fe20000004100 */
[----:B------:R0:W-:Y:S01]  /*0d70*/  STL [R1+0x48], R3 ;  /* 0x0000480301007387 */ /* 0x0001e20000100800 */
[----:B------:R-:W-:Y:S02]  /*0d80*/  HADD2.F32 R215, -RZ, R196.H0_H0 ;  /* 0x200000c4ffd77230 */ /* 0x000fe40000004100 */
[----:B-1----:R-:W-:Y:S01]  /*0d90*/  HADD2.F32 R84, -RZ, R86.H1_H1 ;  /* 0x30000056ff547230 */ /* 0x002fe20000004100 */
        /* <DEDUP_REMOVED lines=9> */
[----:B------:R-:W-:Y:S02]  /*0e30*/  HADD2.F32 R6, -RZ, R12.H0_H0 ;  /* 0x2000000cff067230 */ /* 0x000fe40000004100 */
[----:B--2---:R-:W-:Y:S01]  /*0e40*/  HADD2.F32 R84, -RZ, R80.H0_H0 ;  /* 0x20000050ff547230 */ /* 0x004fe20000004100 */
[----:B------:R-:W-:Y:S01]  /*0e50*/  STL [R1+0x38], R85 ;  /* 0x0000385501007387 */ /* 0x000fe20000100800 */
[----:B------:R-:W-:-:S02]  /*0e60*/  HADD2.F32 R7, -RZ, R12.H1_H1 ;  /* 0x3000000cff077230 */ /* 0x000fc40000004100 */
[--C-:B------:R-:W-:Y:S01]  /*0e70*/  HADD2.F32 R8, -RZ, R13.reuse.H0_H0 ;  /* 0x2000000dff087230 */ /* 0x100fe20000004100 */
[----:B------:R-:W-:Y:S01]  /*0e80*/  STL [R1+0x34], R84 ;  /* 0x0000345401007387 */ /* 0x000fe20000100800 */
[----:B------:R-:W-:Y:S02]  /*0e90*/  HADD2.F32 R9, -RZ, R13.H1_H1 ;  /* 0x3000000dff097230 */ /* 0x000fe40000004100 */
[----:B0-----:R-:W-:Y:S02]  /*0ea0*/  HADD2.F32 R3, -RZ, R80.H1_H1 ;  /* 0x30000050ff037230 */ /* 0x001fe40000004100 */
[--C-:B------:R-:W-:Y:S02]  /*0eb0*/  HADD2.F32 R80, -RZ, R81.reuse.H0_H0 ;  /* 0x20000051ff507230 */ /* 0x100fe40000004100 */
        /* <DEDUP_REMOVED lines=15> */
[----:B------:R1:W-:Y:S01]  /*0fb0*/  STL [R1+0x20], R80 ;  /* 0x0000205001007387 */ /* 0x0003e20000100800 */
[--C-:B------:R-:W-:Y:S02]  /*0fc0*/  HADD2.F32 R12, -RZ, R15.reuse.H0_H0 ;  /* 0x2000000fff0c7230 */ /* 0x100fe40000004100 */
[----:B------:R-:W-:Y:S01]  /*0fd0*/  HADD2.F32 R13, -RZ, R15.H1_H1 ;  /* 0x3000000fff0d7230 */ /* 0x000fe20000004100 */
[----:B------:R-:W-:Y:S01]  /*0fe0*/  STL [R1+0x1c], R81 ;  /* 0x00001c5101007387 */ /* 0x000fe20000100800 */
[----:B------:R-:W-:-:S02]  /*0ff0*/  HADD2.F32 R188, -RZ, R18.H0_H0 ;  /* 0x20000012ffbc7230 */ /* 0x000fc40000004100 */
[----:B0-----:R-:W-:Y:S02]  /*1000*/  HADD2.F32 R3, -RZ, R83.H1_H1 ;  /* 0x30000053ff037230 */ /* 0x001fe40000004100 */
[----:B------:R-:W-:Y:S02]  /*1010*/  HADD2.F32 R186, -RZ, R18.H1_H1 ;  /* 0x30000012ffba7230 */ /* 0x000fe40000004100 */
[--C-:B-1----:R-:W-:Y:S01]  /*1020*/  HADD2.F32 R80, -RZ, R76.reuse.H0_H0 ;  /* 0x2000004cff507230 */ /* 0x102fe20000004100 */
[----:B------:R0:W-:Y:S01]  /*1030*/  STL [R1+0x18], R3 ;  /* 0x0000180301007387 */ /* 0x0001e20000100800 */
[----:B------:R-:W-:Y:S02]  /*1040*/  HADD2.F32 R76, -RZ, R76.H1_H1 ;  /* 0x3000004cff4c7230 */ /* 0x000fe40000004100 */
[--C-:B------:R-:W-:Y:S01]  /*1050*/  HADD2.F32 R184, -RZ, R19.reuse.H0_H0 ;  /* 0x20000013ffb87230 */ /* 0x100fe20000004100 */
[----:B------:R-:W-:Y:S01]  /*1060*/  STL [R1+0x14], R80 ;  /* 0x0000145001007387 */ /* 0x000fe20000100800 */
[----:B------:R-:W-:-:S02]  /*1070*/  HADD2.F32 R182, -RZ, R19.H1_H1 ;  /* 0x30000013ffb67230 */ /* 0x000fc40000004100 */
[----:B------:R-:W-:Y:S01]  /*1080*/  HADD2.F32 R15, -RZ, R20.H1_H1 ;  /* 0x30000014ff0f7230 */ /* 0x000fe20000004100 */
[----:B------:R1:W-:Y:S01]  /*1090*/  STL [R1+0x10], R76 ;  /* 0x0000104c01007387 */ /* 0x0003e20000100800 */
[----:B------:R-:W-:Y:S02]  /*10a0*/  HADD2.F32 R16, -RZ, R21.H0_H0 ;  /* 0x20000015ff107230 */ /* 0x000fe40000004100 */
[--C-:B0-----:R-:W-:Y:S02]  /*10b0*/  HADD2.F32 R3, -RZ, R77.reuse.H0_H0 ;  /* 0x2000004dff037230 */ /* 0x101fe40000004100 */
[----:B------:R-:W-:Y:S02]  /*10c0*/  HADD2.F32 R77, -RZ, R77.H1_H1 ;  /* 0x3000004dff4d7230 */ /* 0x000fe40000004100 */
[----:B------:R-:W-:Y:S01]  /*10d0*/  HADD2.F32 R17, -RZ, R21.H1_H1 ;  /* 0x30000015ff117230 */ /* 0x000fe20000004100 */
[----:B------:R0:W-:Y:S01]  /*10e0*/  STL [R1+0xc], R3 ;  /* 0x00000c0301007387 */ /* 0x0001e20000100800 */
[----:B------:R-:W-:-:S02]  /*10f0*/  HADD2.F32 R205, -RZ, R198.H0_H0 ;  /* 0x200000c6ffcd7230 */ /* 0x000fc40000004100 */
[----:B-1----:R-:W-:Y:S01]  /*1100*/  HADD2.F32 R76, -RZ, R78.H0_H0 ;  /* 0x2000004eff4c7230 */ /* 0x002fe20000004100 */
[----:B------:R-:W-:Y:S01]  /*1110*/  STL [R1+0x8], R77 ;  /* 0x0000084d01007387 */ /* 0x000fe20000100800 */
[----:B------:R-:W-:Y:S02]  /*1120*/  HADD2.F32 R203, -RZ, R198.H1_H1 ;  /* 0x300000c6ffcb7230 */ /* 0x000fe40000004100 */
[--C-:B------:R-:W-:Y:S01]  /*1130*/  HADD2.F32 R214, -RZ, R24.reuse.H0_H0 ;  /* 0x20000018ffd67230 */ /* 0x100fe20000004100 */
[----:B------:R-:W-:Y:S01]  /*1140*/  STL [R1+0x4], R76 ;  /* 0x0000044c01007387 */ /* 0x000fe20000100800 */
[----:B------:R-:W-:Y:S02]  /*1150*/  HADD2.F32 R211, -RZ, R24.H1_H1 ;  /* 0x30000018ffd37230 */ /* 0x000fe40000004100 */
[----:B0-----:R-:W-:Y:S02]  /*1160*/  HADD2.F32 R3, -RZ, R78.H1_H1 ;  /* 0x3000004eff037230 */ /* 0x001fe40000004100 */
[----:B------:R-:W-:-:S02]  /*1170*/  HADD2.F32 R208, -RZ, R25.H0_H0 ;  /* 0x20000019ffd07230 */ /* 0x000fc40000004100 */
[----:B------:R-:W-:Y:S01]  /*1180*/  HADD2.F32 R206, -RZ, R25.H1_H1 ;  /* 0x30000019ffce7230 */ /* 0x000fe20000004100 */
[----:B------:R0:W-:Y:S01]  /*1190*/  STL [R1], R3 ;  /* 0x0000000301007387 */ /* 0x0001e20000100800 */
[--C-:B------:R-:W-:Y:S02]  /*11a0*/  HADD2.F32 R18, -RZ, R22.reuse.H0_H0 ;  /* 0x20000016ff127230 */ /* 0x100fe40000004100 */
[----:B------:R-:W-:Y:S02]  /*11b0*/  HADD2.F32 R19, -RZ, R22.H1_H1 ;  /* 0x30000016ff137230 */ /* 0x000fe40000004100 */
[----:B------:R-:W-:Y:S02]  /*11c0*/  HADD2.F32 R21, -RZ, R23.H1_H1 ;  /* 0x30000017ff157230 */ /* 0x000fe40000004100 */
[--C-:B------:R-:W-:Y:S02]  /*11d0*/  HADD2.F32 R204, -RZ, R26.reuse.H0_H0 ;  /* 0x2000001affcc7230 */ /* 0x100fe40000004100 */
[----:B------:R-:W-:-:S02]  /*11e0*/  HADD2.F32 R202, -RZ, R26.H1_H1 ;  /* 0x3000001affca7230 */ /* 0x000fc40000004100 */
[----:B0-----:R-:W-:Y:S02]  /*11f0*/  HADD2.F32 R3, -RZ, R11.H1_H1 ;  /* 0x3000000bff037230 */ /* 0x001fe40000004100 */
        /* <DEDUP_REMOVED lines=107> */
.L_x_35281:
        /* <DEDUP_REMOVED lines=58> */
[----:B-----5:R-:W-:-:S05]  /*1c50*/  HADD2.F32 R48, -RZ, R60.H0_H0 ;  /* 0x2000003cff307230 */ /* 0x020fca0000004100 */
[----:B------:R-:W-:-:S04]  /*1c60*/  FMUL.FTZ R48, R48, c[0x0][0x1ec] ;  /* 0x00007b0030307a20 */ /* 0x000fc80000410000 */
[----:B--2---:R-:W-:-:S04]  /*1c70*/  FMUL.FTZ R48, R213, R48 ;  /* 0x00000030d5307220 */ /* 0x004fc80000410000 */
[----:B------:R-:W-:Y:S02]  /*1c80*/  @P2 FADD.FTZ R48, R44, R48 ;  /* 0x000000302c302221 */ /* 0x000fe40000010000 */
.L_x_35121:
[----:B0-----:R-:W-:Y:S05]  /*1c90*/  BSYNC B1 ;  /* 0x0000000000017941 */ /* 0x001fea0003800000 */
.L_x_35120:
[----:B------:R-:W-:Y:S01]  /*1ca0*/  BSSY B1, `(.L_x_35122) ;  /* 0x0000007000017945 */ /* 0x000fe20003800000 */
[----:B------:R-:W-:Y:S05]  /*1cb0*/  @!P3 BRA `(.L_x_35123) ;  /* 0x000000500000b947 */ /* 0x000fea0003800000 */
[----:B------:R-:W2:Y:S01]  /*1cc0*/  LDL R120, [R1+0x70] ;  /* 0x0000700001787983 */ /* 0x000ea20000100800 */
[----:B-----5:R-:W-:-:S05]  /*1cd0*/  HADD2.F32 R49, -RZ, R60.H1_H1 ;  /* 0x3000003cff317230 */ /* 0x020fca0000004100 */
[----:B------:R-:W-:-:S04]  /*1ce0*/  FMUL.FTZ R49, R49, c[0x0][0x1ec] ;  /* 0x00007b0031317a20 */ /* 0x000fc80000410000 */
[----:B--2---:R-:W-:-:S04]  /*1cf0*/  FMUL.FTZ R49, R120, R49 ;  /* 0x0000003178317220 */ /* 0x004fc80000410000 */
[----:B------:R-:W-:Y:S02]  /*1d00*/  @P2 FADD.FTZ R49, R45, R49 ;  /* 0x000000312d312221 */ /* 0x000fe40000010000 */
.L_x_35123:
[----:B------:R-:W-:Y:S05]  /*1d10*/  BSYNC B1 ;  /* 0x0000000000017941 */ /* 0x000fea0003800000 */
.L_x_35122:
[----:B------:R-:W-:Y:S01]  /*1d20*/  BSSY B1, `(.L_x_35124) ;  /* 0x0000007000017945 */ /* 0x000fe20003800000 */
[----:B------:R-:W-:Y:S05]  /*1d30*/  @!P3 BRA `(.L_x_35125) ;  /* 0x000000500000b947 */ /* 0x000fea0003800000 */
[----:B------:R-:W2:Y:S01]  /*1d40*/  LDL R120, [R1+0x6c] ;  /* 0x00006c0001787983 */ /* 0x000ea20000100800 */
[----:B-----5:R-:W-:-:S05]  /*1d50*/  HADD2.F32 R50, -RZ, R61.H0_H0 ;  /* 0x2000003dff327230 */ /* 0x020fca0000004100 */
[----:B------:R-:W-:-:S04]  /*1d60*/  FMUL.FTZ R50, R50, c[0x0][0x1ec] ;  /* 0x00007b0032327a20 */ /* 0x000fc80000410000 */
[----:B--2---:R-:W-:-:S04]  /*1d70*/  FMUL.FTZ R50, R120, R50 ;  /* 0x0000003278327220 */ /* 0x004fc80000410000 */
[----:B------:R-:W-:Y:S02]  /*1d80*/  @P2 FADD.FTZ R50, R46, R50 ;  /* 0x000000322e322221 */ /* 0x000fe40000010000 */
.L_x_35125:
[----:B------:R-:W-:Y:S05]  /*1d90*/  BSYNC B1 ;  /* 0x0000000000017941 */ /* 0x000fea0003800000 */
.L_x_35124:
[----:B------:R-:W-:Y:S01]  /*1da0*/  BSSY B1, `(.L_x_35126) ;  /* 0x0000007000017945 */ /* 0x000fe20003800000 */
[----:B------:R-:W-:Y:S05]  /*1db0*/  @!P3 BRA `(.L_x_35127) ;  /* 0x000000500000b947 */ /* 0x000fea0003800000 */
[----:B------:R-:W2:Y:S01]  /*1dc0*/  LDL R120, [R1+0x68] ;  /* 0x0000680001787983 */ /* 0x000ea20000100800 */
[----:B-----5:R-:W-:-:S05]  /*1dd0*/  HADD2.F32 R51, -RZ, R61.H1_H1 ;  /* 0x3000003dff337230 */ /* 0x020fca0000004100 */
[----:B------:R-:W-:-:S04]  /*1de0*/  FMUL.FTZ R51, R51, c[0x0][0x1ec] ;  /* 0x00007b0033337a20 */ /* 0x000fc80000410000 */
[----:B--2---:R-:W-:-:S04]  /*1df0*/  FMUL.FTZ R51, R120, R51 ;  /* 0x0000003378337220 */ /* 0x004fc80000410000 */
[----:B------:R-:W-:Y:S02]  /*1e00*/  @P2 FADD.FTZ R51, R47, R51 ;  /* 0x000000332f332221 */ /* 0x000fe40000010000 */
.L_x_35127:
[----:B------:R-:W-:Y:S05]  /*1e10*/  BSYNC B1 ;  /* 0x0000000000017941 */ /* 0x000fea0003800000 */
.L_x_35126:
[----:B------:R-:W-:Y:S01]  /*1e20*/  BSSY B1, `(.L_x_35128) ;  /* 0x0000007000017945 */ /* 0x000fe20003800000 */
[----:B------:R-:W-:Y:S05]  /*1e30*/  @!P3 BRA `(.L_x_35129) ;  /* 0x000000500000b947 */ /* 0x000fea0003800000 */
[----:B------:R-:W2:Y:S01]  /*1e40*/  LDL R120, [R1+0x64] ;  /* 0x0000640001787983 */ /* 0x000ea20000100800 */
[----:B-----5:R-:W-:-:S05]  /*1e50*/  HADD2.F32 R56, -RZ, R62.H0_H0 ;  /* 0x2000003eff387230 */ /* 0x020fca0000004100 */
[----:B------:R-:W-:-:S04]  /*1e60*/  FMUL.FTZ R56, R56, c[0x0][0x1ec] ;  /* 0x00007b0038387a20 */ /* 0x000fc80000410000 */
[----:B--2---:R-:W-:-:S04]  /*1e70*/  FMUL.FTZ R56, R120, R56 ;  /* 0x0000003878387220 */ /* 0x004fc80000410000 */
[----:B------:R-:W-:Y:S02]  /*1e80*/  @P2 FADD.FTZ R56, R52, R56 ;  /* 0x0000003834382221 */ /* 0x000fe40000010000 */
.L_x_35129:
[----:B------:R-:W-:Y:S05]  /*1e90*/  BSYNC B1 ;  /* 0x0000000000017941 */ /* 0x000fea0003800000 */
.L_x_35128:
[----:B------:R-:W-:Y:S01]  /*1ea0*/  BSSY B1, `(.L_x_35130) ;  /* 0x0000007000017945 */ /* 0x000fe20003800000 */
[----:B------:R-:W-:Y:S05]  /*1eb0*/  @!P3 BRA `(.L_x_35131) ;  /* 0x000000500000b947 */ /* 0x000fea0003800000 */
[----:B------:R-:W2:Y:S01]  /*1ec0*/  LDL R120, [R1+0x60] ;  /* 0x0000600001787983 */ /* 0x000ea20000100800 */
[----:B-----5:R-:W-:-:S05]  /*1ed0*/  HADD2.F32 R57, -RZ, R62.H1_H1 ;  /* 0x3000003eff397230 */ /* 0x020fca0000004100 */
[----:B------:R-:W-:-:S04]  /*1ee0*/  FMUL.FTZ R57, R57, c[0x0][0x1ec] ;  /* 0x00007b0039397a20 */ /* 0x000fc80000410000 */
[----:B--2---:R-:W-:-:S04]  /*1ef0*/  FMUL.FTZ R57, R120, R57 ;  /* 0x0000003978397220 */ /* 0x004fc80000410000 */
[----:B------:R-:W-:Y:S02]  /*1f00*/  @P2 FADD.FTZ R57, R53, R57 ;  /* 0x0000003935392221 */ /* 0x000fe40000010000 */
.L_x_35131:
[----:B------:R-:W-:Y:S05]  /*1f10*/  BSYNC B1 ;  /* 0x0000000000017941 */ /* 0x000fea0003800000 */
.L_x_35130:
[----:B------:R-:W-:Y:S01]  /*1f20*/  BSSY B1, `(.L_x_35132) ;  /* 0x0000007000017945 */ /* 0x000fe20003800000 */
[----:B------:R-:W-:Y:S05]  /*1f30*/  @!P3 BRA `(.L_x_35133) ;  /* 0x000000500000b947 */ /* 0x000fea0003800000 */
[----:B------:R-:W2:Y:S01]  /*1f40*/  LDL R120, [R1+0x5c] ;  /* 0x00005c0001787983 */ /* 0x000ea20000100800 */
[----:B-----5:R-:W-:-:S05]  /*1f50*/  HADD2.F32 R58, -RZ, R63.H0_H0 ;  /* 0x2000003fff3a7230 */ /* 0x020fca0000004100 */
[----:B------:R-:W-:-:S04]  /*1f60*/  FMUL.FTZ R58, R58, c[0x0][0x1ec] ;  /* 0x00007b003a3a7a20 */ /* 0x000fc80000410000 */
[----:B--2---:R-:W-:-:S04]  /*1f70*/  FMUL.FTZ R58, R120, R58 ;  /* 0x0000003a783a7220 */ /* 0x004fc80000410000 */
[----:B------:R-:W-:Y:S02]  /*1f80*/  @P2 FADD.FTZ R58, R54, R58 ;  /* 0x0000003a363a2221 */ /* 0x000fe40000010000 */
.L_x_35133:
[----:B------:R-:W-:Y:S05]  /*1f90*/  BSYNC B1 ;  /* 0x0000000000017941 */ /* 0x000fea0003800000 */
.L_x_35132:
[----:B------:R-:W-:Y:S01]  /*1fa0*/  BSSY B1, `(.L_x_35134) ;  /* 0x0000007000017945 */ /* 0x000fe20003800000 */
[----:B------:R-:W-:Y:S05]  /*1fb0*/  @!P3 BRA `(.L_x_35135) ;  /* 0x000000500000b947 */ /* 0x000fea0003800000 */
[----:B------:R-:W2:Y:S01]  /*1fc0*/  LDL R120, [R1+0x58] ;  /* 0x0000580001787983 */ /* 0x000ea20000100800 */
[----:B-----5:R-:W-:-:S05]  /*1fd0*/  HADD2.F32 R59, -RZ, R63.H1_H1 ;  /* 0x3000003fff3b7230 */ /* 0x020fca0000004100 */
[----:B------:R-:W-:-:S04]  /*1fe0*/  FMUL.FTZ R59, R59, c[0x0][0x1ec] ;  /* 0x00007b003b3b7a20 */ /* 0x000fc80000410000 */
[----:B--2---:R-:W-:-:S04]  /*1ff0*/  FMUL.FTZ R59, R120, R59 ;  /* 0x0000003b783b7220 */ /* 0x004fc80000410000 */
[----:B------:R-:W-:Y:S02]  /*2000*/  @P2 FADD.FTZ R59, R55, R59 ;  /* 0x0000003b373b2221 */ /* 0x000fe40000010000 */
.L_x_35135:
[----:B------:R-:W-:Y:S05]  /*2010*/  BSYNC B1 ;  /* 0x0000000000017941 */ /* 0x000fea0003800000 */
.L_x_35134:
[----:B------:R-:W-:Y:S01]  /*2020*/  HFMA2.MMA R120, -RZ, RZ, 0, 1.9073486328125e-06 ;  /* 0x00000020ff787435 */ /* 0x000fe200000001ff */
[----:B------:R-:W-:-:S09]  /*2030*/  IADD3 R210, R210, 0x20, RZ ;  /* 0x00000020d2d27810 */ /* 0x000fd20007ffe0ff */
[C---:B------:R-:W-:Y:S01]  /*2040*/  IMAD.WIDE.U32 R120, R167.reuse, R120, c[0x0][0x188] ;  /* 0x00006200a7787625 */ /* 0x040fe200078e0078 */
[----:B------:R-:W-:-:S04]  /*2050*/  IADD3 R167, R167, 0x20, RZ ;  /* 0x00000020a7a77810 */ /* 0x000fc80007ffe0ff */
[----:B------:R0:W-:Y:S04]  /*2060*/  STG.E.128 [R120.64], R48 ;  /* 0x0000003078007986 */ /* 0x0001e8000c101d04 */
[----:B------:R0:W-:Y:S02]  /*2070*/  STG.E.128 [R120.64+0x10], R56 ;  /* 0x0000103878007986 */ /* 0x0001e4000c101d04 */
.L_x_35119:
[----:B------:R-:W-:Y:S05]  /*2080*/  BSYNC B0 ;  /* 0x0000000000007941 */ /* 0x000fea0003800000 */
.L_x_35118:
        /* <DEDUP_REMOVED lines=44> */
.L_x_35139:
[----:B0-----:R-:W-:Y:S05]  /*2350*/  BSYNC B1 ;  /* 0x0000000000017941 */ /* 0x001fea0003800000 */
.L_x_35138:
[----:B------:R-:W-:Y:S01]  /*2360*/  BSSY B1, `(.L_x_35140) ;  /* 0x0000007000017945 */ /* 0x000fe20003800000 */
[----:B------:R-:W-:Y:S05]  /*2370*/  @!P3 BRA `(.L_x_35141) ;  /* 0x000000500000b947 */ /* 0x000fea0003800000 */
[----:B------:R-:W2:Y:S01]  /*2380*/  LDL R120, [R1+0x50] ;  /* 0x0000500001787983 */ /* 0x000ea20000100800 */
[----:B-----5:R-:W-:-:S05]  /*2390*/  HADD2.F32 R65, -RZ, R60.H1_H1 ;  /* 0x3000003cff417230 */ /* 0x020fca0000004100 */
[----:B------:R-:W-:-:S04]  /*23a0*/  FMUL.FTZ R65, R65, c[0x0][0x1ec] ;  /* 0x00007b0041417a20 */ /* 0x000fc80000410000 */
[----:B--2---:R-:W-:-:S04]  /*23b0*/  FMUL.FTZ R65, R120, R65 ;  /* 0x0000004178417220 */ /* 0x004fc80000410000 */
[----:B------:R-:W-:Y:S02]  /*23c0*/  @P2 FADD.FTZ R65, R45, R65 ;  /* 0x000000412d412221 */ /* 0x000fe40000010000 */
.L_x_35141:
[----:B------:R-:W-:Y:S05]  /*23d0*/  BSYNC B1 ;  /* 0x0000000000017941 */ /* 0x000fea0003800000 */
.L_x_35140:
[----:B------:R-:W-:Y:S01]  /*23e0*/  BSSY B1, `(.L_x_35142) ;  /* 0x0000007000017945 */ /* 0x000fe20003800000 */
[----:B------:R-:W-:Y:S05]  /*23f0*/  @!P3 BRA `(.L_x_35143) ;  /* 0x000000500000b947 */ /* 0x000fea0003800000 */
[----:B------:R-:W2:Y:S01]  /*2400*/  LDL R120, [R1+0x4c] ;  /* 0x00004c0001787983 */ /* 0x000ea20000100800 */
[----:B-----5:R-:W-:-:S05]  /*2410*/  HADD2.F32 R66, -RZ, R61.H0_H0 ;  /* 0x2000003dff427230 */ /* 0x020fca0000004100 */
[----:B------:R-:W-:-:S04]  /*2420*/  FMUL.FTZ R66, R66, c[0x0][0x1ec] ;  /* 0x00007b0042427a20 */ /* 0x000fc80000410000 */
[----:B--2---:R-:W-:-:S04]  /*2430*/  FMUL.FTZ R66, R120, R66 ;  /* 0x0000004278427220 */ /* 0x004fc80000410000 */
[----:B------:R-:W-:Y:S02]  /*2440*/  @P2 FADD.FTZ R66, R46, R66 ;  /* 0x000000422e422221 */ /* 0x000fe40000010000 */
.L_x_35143:
[----:B------:R-:W-:Y:S05]  /*2450*/  BSYNC B1 ;  /* 0x0000000000017941 */ /* 0x000fea0003800000 */
.L_x_35142:
[----:B------:R-:W-:Y:S01]  /*2460*/  BSSY B1, `(.L_x_35144) ;  /* 0x0000007000017945 */ /* 0x000fe20003800000 */
[----:B------:R-:W-:Y:S05]  /*2470*/  @!P3 BRA `(.L_x_35145) ;  /* 0x000000500000b947 */ /* 0x000fea0003800000 */
[----:B------:R-:W2:Y:S01]  /*2480*/  LDL R120, [R1+0x48] ;  /* 0x0000480001787983 */ /* 0x000ea20000100800 */
[----:B-----5:R-:W-:-:S05]  /*2490*/  HADD2.F32 R67, -RZ, R61.H1_H1 ;  /* 0x3000003dff437230 */ /* 0x020fca0000004100 */
[----:B------:R-:W-:-:S04]  /*24a0*/  FMUL.FTZ R67, R67, c[0x0][0x1ec] ;  /* 0x00007b0043437a20 */ /* 0x000fc80000410000 */
[----:B--2---:R-:W-:-:S04]  /*24b0*/  FMUL.FTZ R67, R120, R67 ;  /* 0x0000004378437220 */ /* 0x004fc80000410000 */
[----:B------:R-:W-:Y:S02]  /*24c0*/  @P2 FADD.FTZ R67, R47, R67 ;  /* 0x000000432f432221 */ /* 0x000fe40000010000 */
.L_x_35145:
[----:B------:R-:W-:Y:S05]  /*24d0*/  BSYNC B1 ;  /* 0x0000000000017941 */ /* 0x000fea0003800000 */
.L_x_35144:
[----:B------:R-:W-:Y:S01]  /*24e0*/  BSSY B1, `(.L_x_35146) ;  /* 0x0000007000017945 */ /* 0x000fe20003800000 */
[----:B------:R-:W-:Y:S05]  /*24f0*/  @!P3 BRA `(.L_x_35147) ;  /* 0x000000500000b947 */ /* 0x000fea0003800000 */
[----:B------:R-:W2:Y:S01]  /*2500*/  LDL R120, [R1+0x44] ;  /* 0x0000440001787983 */ /* 0x000ea20000100800 */
[----:B-----5:R-:W-:-:S05]  /*2510*/  HADD2.F32 R68, -RZ, R62.H0_H0 ;  /* 0x2000003eff447230 */ /* 0x020fca0000004100 */
[----:B------:R-:W-:-:S04]  /*2520*/  FMUL.FTZ R68, R68, c[0x0][0x1ec] ;  /* 0x00007b0044447a20 */ /* 0x000fc80000410000 */
[----:B--2---:R-:W-:-:S04]  /*2530*/  FMUL.FTZ R68, R120, R68 ;  /* 0x0000004478447220 */ /* 0x004fc80000410000 */
[----:B------:R-:W-:Y:S02]  /*2540*/  @P2 FADD.FTZ R68, R52, R68 ;  /* 0x0000004434442221 */ /* 0x000fe40000010000 */
.L_x_35147:
[----:B------:R-:W-:Y:S05]  /*2550*/  BSYNC B1 ;  /* 0x0000000000017941 */ /* 0x000fea0003800000 */
.L_x_35146:
[----:B------:R-:W-:Y:S01]  /*2560*/  BSSY B1, `(.L_x_35148) ;  /* 0x0000007000017945 */ /* 0x000fe20003800000 */
[----:B------:R-:W-:Y:S05]  /*2570*/  @!P3 BRA `(.L_x_35149) ;  /* 0x000000500000b947 */ /* 0x000fea0003800000 */
[----:B------:R-:W2:Y:S01]  /*2580*/  LDL R120, [R1+0x40] ;  /* 0x0000400001787983 */ /* 0x000ea20000100800 */
[----:B-----5:R-:W-:-:S05]  /*2590*/  HADD2.F32 R69, -RZ, R62.H1_H1 ;  /* 0x3000003eff457230 */ /* 0x020fca0000004100 */
[----:B------:R-:W-:-:S04]  /*25a0*/  FMUL.FTZ R69, R69, c[0x0][0x1ec] ;  /* 0x00007b0045457a20 */ /* 0x000fc80000410000 */
[----:B--2---:R-:W-:-:S04]  /*25b0*/  FMUL.FTZ R69, R120, R69 ;  /* 0x0000004578457220 */ /* 0x004fc80000410000 */
[----:B------:R-:W-:Y:S02]  /*25c0*/  @P2 FADD.FTZ R69, R53, R69 ;  /* 0x0000004535452221 */ /* 0x000fe40000010000 */
.L_x_35149:
[----:B------:R-:W-:Y:S05]  /*25d0*/  BSYNC B1 ;  /* 0x0000000000017941 */ /* 0x000fea0003800000 */
.L_x_35148:
[----:B------:R-:W-:Y:S01]  /*25e0*/  BSSY B1, `(.L_x_35150) ;  /* 0x0000007000017945 */ /* 0x000fe20003800000 */
[----:B------:R-:W-:Y:S05]  /*25f0*/  @!P3 BRA `(.L_x_35151) ;  /* 0x000000500000b947 */ /* 0x000fea0003800000 */
[----:B------:R-:W2:Y:S01]  /*2600*/  LDL R120, [R1+0x3c] ;  /* 0x00003c0001787983 */ /* 0x000ea20000100800 */
[----:B-----5:R-:W-:-:S05]  /*2610*/  HADD2.F32 R70, -RZ, R63.H0_H0 ;  /* 0x2000003fff467230 */ /* 0x020fca0000004100 */
[----:B------:R-:W-:-:S04]  /*2620*/  FMUL.FTZ R70, R70, c[0x0][0x1ec] ;  /* 0x00007b0046467a20 */ /* 0x000fc80000410000 */
[----:B--2---:R-:W-:-:S04]  /*2630*/  FMUL.FTZ R70, R120, R70 ;  /* 0x0000004678467220 */ /* 0x004fc80000410000 */
[----:B------:R-:W-:Y:S02]  /*2640*/  @P2 FADD.FTZ R70, R54, R70 ;  /* 0x0000004636462221 */ /* 0x000fe40000010000 */
.L_x_35151:
[----:B------:R-:W-:Y:S05]  /*2650*/  BSYNC B1 ;  /* 0x0000000000017941 */ /* 0x000fea0003800000 */
.L_x_35150:
[----:B------:R-:W-:Y:S01]  /*2660*/  BSSY B1, `(.L_x_35152) ;  /* 0x0000007000017945 */ /* 0x000fe20003800000 */
[----:B------:R-:W-:Y:S05]  /*2670*/  @!P3 BRA `(.L_x_35153) ;  /* 0x000000500000b947 */ /* 0x000fea0003800000 */
[----:B------:R-:W2:Y:S01]  /*2680*/  LDL R120, [R1+0x38] ;  /* 0x0000380001787983 */ /* 0x000ea20000100800 */
[----:B-----5:R-:W-:-:S05]  /*2690*/  HADD2.F32 R71, -RZ, R63.H1_H1 ;  /* 0x3000003fff477230 */ /* 0x020fca0000004100 */
[----:B------:R-:W-:-:S04]  /*26a0*/  FMUL.FTZ R71, R71, c[0x0][0x1ec] ;  /* 0x00007b0047477a20 */ /* 0x000fc80000410000 */
[----:B--2---:R-:W-:-:S04]  /*26b0*/  FMUL.FTZ R71, R120, R71 ;  /* 0x0000004778477220 */ /* 0x004fc80000410000 */
[----:B------:R-:W-:Y:S02]  /*26c0*/  @P2 FADD.FTZ R71, R55, R71 ;  /* 0x0000004737472221 */ /* 0x000fe40000010000 */
.L_x_35153:
[----:B------:R-:W-:Y:S05]  /*26d0*/  BSYNC B1 ;  /* 0x0000000000017941 */ /* 0x000fea0003800000 */
.L_x_35152:
[----:B------:R-:W-:Y:S01]  /*26e0*/  HFMA2.MMA R120, -RZ, RZ, 0, 1.9073486328125e-06 ;  /* 0x00000020ff787435 */ /* 0x000fe200000001ff */
[----:B------:R-:W-:-:S09]  /*26f0*/  IADD3 R210, R210, 0x20, RZ ;  /* 0x00000020d2d27810 */ /* 0x000fd20007ffe0ff */
[C---:B------:R-:W-:Y:S01]  /*2700*/  IMAD.WIDE.U32 R120, R167.reuse, R120, c[0x0][0x188] ;  /* 0x00006200a7787625 */ /* 0x040fe200078e0078 */
[----:B------:R-:W-:-:S04]  /*2710*/  IADD3 R167, R167, 0x20, RZ ;  /* 0x00000020a7a77810 */ /* 0x000fc80007ffe0ff */
[----:B------:R0:W-:Y:S04]  /*2720*/  STG.E.128 [R120.64], R64 ;  /* 0x0000004078007986 */ /* 0x0001e8000c101d04 */
[----:B------:R0:W-:Y:S02]  /*2730*/  STG.E.128 [R120.64+0x10], R68 ;  /* 0x0000104478007986 */ /* 0x0001e4000c101d04 */
.L_x_35137:
[----:B------:R-:W-:Y:S05]  /*2740*/  BSYNC B0 ;  /* 0x0000000000007941 */ /* 0x000fea0003800000 */
.L_x_35136:
        /* <DEDUP_REMOVED lines=44> */
.L_x_35157:
[----:B0-----:R-:W-:Y:S05]  /*2a10*/  BSYNC B1 ;  /* 0x0000000000017941 */ /* 0x001fea0003800000 */
.L_x_35156:
[----:B------:R-:W-:Y:S01]  /*2a20*/  BSSY B1, `(.L_x_35158) ;  /* 0x0000007000017945 */ /* 0x000fe20003800000 */
[----:B------:R-:W-:Y:S05]  /*2a30*/  @!P3 BRA `(.L_x_35159) ;  /* 0x000000500000b947 */ /* 0x000fea0003800000 */
[----:B------:R-:W2:Y:S01]  /*2a40*/  LDL R120, [R1+0x30] ;  /* 0x0000300001787983 */ /* 0x000ea20000100800 */
[----:B-----5:R-:W-:-:S05]  /*2a50*/  HADD2.F32 R73, -RZ, R60.H1_H1 ;  /* 0x3000003cff497230 */ /* 0x020fca0000004100 */
[----:B------:R-:W-:-:S04]  /*2a60*/  FMUL.FTZ R73, R73, c[0x0][0x1ec] ;  /* 0x00007b0049497a20 */ /* 0x000fc80000410000 */
[----:B--2---:R-:W-:-:S04]  /*2a70*/  FMUL.FTZ R73, R120, R73 ;  /* 0x0000004978497220 */ /* 0x004fc80000410000 */
[----:B------:R-:W-:Y:S02]  /*2a80*/  @P2 FADD.FTZ R73, R45, R73 ;  /* 0x000000492d492221 */ /* 0x000fe40000010000 */
.L_x_35159:
[----:B------:R-:W-:Y:S05]  /*2a90*/  BSYNC B1 ;  /* 0x0000000000017941 */ /* 0x000fea0003800000 */
.L_x_35158:
[----:B------:R-:W-:Y:S01]  /*2aa0*/  BSSY B1, `(.L_x_35160) ;  /* 0x0000007000017945 */ /* 0x000fe20003800000 */
[----:B------:R-:W-:Y:S05]  /*2ab0*/  @!P3 BRA `(.L_x_35161) ;  /* 0x000000500000b947 */ /* 0x000fea0003800000 */
[----:B------:R-:W2:Y:S01]  /*2ac0*/  LDL R120, [R1+0x2c] ;  /* 0x00002c0001787983 */ /* 0x000ea20000100800 */
[----:B-----5:R-:W-:-:S05]  /*2ad0*/  HADD2.F32 R74, -RZ, R61.H0_H0 ;  /* 0x2000003dff4a7230 */ /* 0x020fca0000004100 */
[----:B------:R-:W-:-:S04]  /*2ae0*/  FMUL.FTZ R74, R74, c[0x0][0x1ec] ;  /* 0x00007b004a4a7a20 */ /* 0x000fc80000410000 */
[----:B--2---:R-:W-:-:S04]  /*2af0*/  FMUL.FTZ R74, R120, R74 ;  /* 0x0000004a784a7220 */ /* 0x004fc80000410000 */
[----:B------:R-:W-:Y:S02]  /*2b00*/  @P2 FADD.FTZ R74, R46, R74 ;  /* 0x0000004a2e4a2221 */ /* 0x000fe40000010000 */
.L_x_35161:
[----:B------:R-:W-:Y:S05]  /*2b10*/  BSYNC B1 ;  /* 0x0000000000017941 */ /* 0x000fea0003800000 */
.L_x_35160:
[----:B------:R-:W-:Y:S01]  /*2b20*/  BSSY B1, `(.L_x_35162) ;  /* 0x0000007000017945 */ /* 0x000fe20003800000 */
[----:B------:R-:W-:Y:S05]  /*2b30*/  @!P3 BRA `(.L_x_35163) ;  /* 0x000000500000b947 */ /* 0x000fea0003800000 */
[----:B------:R-:W2:Y:S01]  /*2b40*/  LDL R120, [R1+0x28] ;  /* 0x0000280001787983 */ /* 0x000ea20000100800 */
[----:B-----5:R-:W-:-:S05]  /*2b50*/  HADD2.F32 R75, -RZ, R61.H1_H1 ;  /* 0x3000003dff4b7230 */ /* 0x020fca0000004100 */
[----:B------:R-:W-:-:S04]  /*2b60*/  FMUL.FTZ R75, R75, c[0x0][0x1ec] ;  /* 0x00007b004b4b7a20 */ /* 0x000fc80000410000 */
[----:B--2---:R-:W-:-:S04]  /*2b70*/  FMUL.FTZ R75, R120, R75 ;  /* 0x0000004b784b7220 */ /* 0x004fc80000410000 */
[----:B------:R-:W-:Y:S02]  /*2b80*/  @P2 FADD.FTZ R75, R47, R75 ;  /* 0x0000004b2f4b2221 */ /* 0x000fe40000010000 */
.L_x_35163:
[----:B------:R-:W-:Y:S05]  /*2b90*/  BSYNC B1 ;  /* 0x0000000000017941 */ /* 0x000fea0003800000 */
.L_x_35162:
[----:B------:R-:W-:Y:S01]  /*2ba0*/  BSSY B1, `(.L_x_35164) ;  /* 0x0000007000017945 */ /* 0x000fe20003800000 */
[----:B------:R-:W-:Y:S05]  /*2bb0*/  @!P3 BRA `(.L_x_35165) ;  /* 0x000000500000b947 */ /* 0x000fea0003800000 */
[----:B------:R-:W2:Y:S01]  /*2bc0*/  LDL R120, [R1+0x24] ;  /* 0x0000240001787983 */ /* 0x000ea20000100800 */
[----:B-----5:R-:W-:-:S05]  /*2bd0*/  HADD2.F32 R76, -RZ, R62.H0_H0 ;  /* 0x2000003eff4c7230 */ /* 0x020fca0000004100 */
[----:B------:R-:W-:-:S04]  /*2be0*/  FMUL.FTZ R76, R76, c[0x0][0x1ec] ;  /* 0x00007b004c4c7a20 */ /* 0x000fc80000410000 */
[----:B--2---:R-:W-:-:S04]  /*2bf0*/  FMUL.FTZ R76, R120, R76 ;  /* 0x0000004c784c7220 */ /* 0x004fc80000410000 */
[----:B------:R-:W-:Y:S02]  /*2c00*/  @P2 FADD.FTZ R76, R52, R76 ;  /* 0x0000004c344c2221 */ /* 0x000fe40000010000 */
.L_x_35165:
[----:B------:R-:W-:Y:S05]  /*2c10*/  BSYNC B1 ;  /* 0x0000000000017941 */ /* 0x000fea0003800000 */
.L_x_35164:
[----:B------:R-:W-:Y:S01]  /*2c20*/  BSSY B1, `(.L_x_35166) ;  /* 0x0000007000017945 */ /* 0x000fe20003800000 */
[----:B------:R-:W-:Y:S05]  /*2c30*/  @!P3 BRA `(.L_x_35167) ;  /* 0x000000500000b947 */ /* 0x000fea0003800000 */
[----:B------:R-:W2:Y:S01]  /*2c40*/  LDL R120, [R1+0x20] ;  /* 0x0000200001787983 */ /* 0x000ea20000100800 */
[----:B-----5:R-:W-:-:S05]  /*2c50*/  HADD2.F32 R77, -RZ, R62.H1_H1 ;  /* 0x3000003eff4d7230 */ /* 0x020fca0000004100 */
[----:B------:R-:W-:-:S04]  /*2c60*/  FMUL.FTZ R77, R77, c[0x0][0x1ec] ;  /* 0x00007b004d4d7a20 */ /* 0x000fc80000410000 */
[----:B--2---:R-:W-:-:S04]  /*2c70*/  FMUL.FTZ R77, R120, R77 ;  /* 0x0000004d784d7220 */ /* 0x004fc80000410000 */
[----:B------:R-:W-:Y:S02]  /*2c80*/  @P2 FADD.FTZ R77, R53, R77 ;  /* 0x0000004d354d2221 */ /* 0x000fe40000010000 */
.L_x_35167:
[----:B------:R-:W-:Y:S05]  /*2c90*/  BSYNC B1 ;  /* 0x0000000000017941 */ /* 0x000fea0003800000 */
.L_x_35166:
[----:B------:R-:W-:Y:S01]  /*2ca0*/  BSSY B1, `(.L_x_35168) ;  /* 0x0000007000017945 */ /* 0x000fe20003800000 */
[----:B------:R-:W-:Y:S05]  /*2cb0*/  @!P3 BRA `(.L_x_35169) ;  /* 0x000000500000b947 */ /* 0x000fea0003800000 */
[----:B------:R-:W2:Y:S01]  /*2cc0*/  LDL R120, [R1+0x1c] ;  /* 0x00001c0001787983 */ /* 0x000ea20000100800 */
[----:B-----5:R-:W-:-:S05]  /*2cd0*/  HADD2.F32 R78, -RZ, R63.H0_H0 ;  /* 0x2000003fff4e7230 */ /* 0x020fca0000004100 */
[----:B------:R-:W-:-:S04]  /*2ce0*/  FMUL.FTZ R78, R78, c[0x0][0x1ec] ;  /* 0x00007b004e4e7a20 */ /* 0x000fc80000410000 */
[----:B--2---:R-:W-:-:S04]  /*2cf0*/  FMUL.FTZ R78, R120, R78 ;  /* 0x0000004e784e7220 */ /* 0x004fc80000410000 */
[----:B------:R-:W-:Y:S02]  /*2d00*/  @P2 FADD.FTZ R78, R54, R78 ;  /* 0x0000004e364e2221 */ /* 0x000fe40000010000 */
.L_x_35169:
[----:B------:R-:W-:Y:S05]  /*2d10*/  BSYNC B1 ;  /* 0x0000000000017941 */ /* 0x000fea0003800000 */
.L_x_35168:
[----:B------:R-:W-:Y:S01]  /*2d20*/  BSSY B1, `(.L_x_35170) ;  /* 0x0000007000017945 */ /* 0x000fe20003800000 */
[----:B------:R-:W-:Y:S05]  /*2d30*/  @!P3 BRA `(.L_x_35171) ;  /* 0x000000500000b947 */ /* 0x000fea0003800000 */
[----:B------:R-:W2:Y:S01]  /*2d40*/  LDL R120, [R1+0x18] ;  /* 0x0000180001787983 */ /* 0x000ea20000100800 */
[----:B-----5:R-:W-:-:S05]  /*2d50*/  HADD2.F32 R79, -RZ, R63.H1_H1 ;  /* 0x3000003fff4f7230 */ /* 0x020fca0000004100 */
[----:B------:R-:W-:-:S04]  /*2d60*/  FMUL.FTZ R79, R79, c[0x0][0x1ec] ;  /* 0x00007b004f4f7a20 */ /* 0x000fc80000410000 */
[----:B--2---:R-:W-:-:S04]  /*2d70*/  FMUL.FTZ R79, R120, R79 ;  /* 0x0000004f784f7220 */ /* 0x004fc80000410000 */
[----:B------:R-:W-:Y:S02]  /*2d80*/  @P2 FADD.FTZ R79, R55, R79 ;  /* 0x0000004f374f2221 */ /* 0x000fe40000010000 */
.L_x_35171:
[----:B------:R-:W-:Y:S05]  /*2d90*/  BSYNC B1 ;  /* 0x0000000000017941 */ /* 0x000fea0003800000 */
.L_x_35170:
[----:B------:R-:W-:Y:S01]  /*2da0*/  HFMA2.MMA R120, -RZ, RZ, 0, 1.9073486328125e-06 ;  /* 0x00000020ff787435 */ /* 0x000fe200000001ff */
[----:B------:R-:W-:-:S09]  /*2db0*/  IADD3 R210, R210, 0x20, RZ ;  /* 0x00000020d2d27810 */ /* 0x000fd20007ffe0ff */
[C---:B------:R-:W-:Y:S01]  /*2dc0*/  IMAD.WIDE.U32 R120, R167.reuse, R120, c[0x0][0x188] ;  /* 0x00006200a7787625 */ /* 0x040fe200078e0078 */
[----:B------:R-:W-:-:S04]  /*2dd0*/  IADD3 R167, R167, 0x20, RZ ;  /* 0x00000020a7a77810 */ /* 0x000fc80007ffe0ff */
[----:B------:R0:W-:Y:S04]  /*2de0*/  STG.E.128 [R120.64], R72 ;  /* 0x0000004878007986 */ /* 0x0001e8000c101d04 */
[----:B------:R0:W-:Y:S02]  /*2df0*/  STG.E.128 [R120.64+0x10], R76 ;  /* 0x0000104c78007986 */ /* 0x0001e4000c101d04 */
.L_x_35155:
[----:B------:R-:W-:Y:S05]  /*2e00*/  BSYNC B0 ;  /* 0x0000000000007941 */ /* 0x000fea0003800000 */
.L_x_35154:
        /* <DEDUP_REMOVED lines=44> */
.L_x_35175:
[----:B0-----:R-:W-:Y:S05]  /*30d0*/  BSYNC B1 ;  /* 0x0000000000017941 */ /* 0x001fea0003800000 */
.L_x_35174:
[----:B------:R-:W-:Y:S01]  /*30e0*/  BSSY B1, `(.L_x_35176) ;  /* 0x0000007000017945 */ /* 0x000fe20003800000 */
[----:B------:R-:W-:Y:S05]  /*30f0*/  @!P3 BRA `(.L_x_35177) ;  /* 0x000000500000b947 */ /* 0x000fea0003800000 */
[----:B------:R-:W2:Y:S01]  /*3100*/  LDL R120, [R1+0x10] ;  /* 0x0000100001787983 */ /* 0x000ea20000100800 */
[----:B-----5:R-:W-:-:S05]  /*3110*/  HADD2.F32 R81, -RZ, R60.H1_H1 ;  /* 0x3000003cff517230 */ /* 0x020fca0000004100 */
[----:B------:R-:W-:-:S04]  /*3120*/  FMUL.FTZ R81, R81, c[0x0][0x1ec] ;  /* 0x00007b0051517a20 */ /* 0x000fc80000410000 */
[----:B--2---:R-:W-:-:S04]  /*3130*/  FMUL.FTZ R81, R120, R81 ;  /* 0x0000005178517220 */ /* 0x004fc80000410000 */
[----:B------:R-:W-:Y:S02]  /*3140*/  @P2 FADD.FTZ R81, R45, R81 ;  /* 0x000000512d512221 */ /* 0x000fe40000010000 */
.L_x_35177:
[----:B------:R-:W-:Y:S05]  /*3150*/  BSYNC B1 ;  /* 0x0000000000017941 */ /* 0x000fea0003800000 */
.L_x_35176:
[----:B------:R-:W-:Y:S01]  /*3160*/  BSSY B1, `(.L_x_35178) ;  /* 0x0000007000017945 */ /* 0x000fe20003800000 */
[----:B------:R-:W-:Y:S05]  /*3170*/  @!P3 BRA `(.L_x_35179) ;  /* 0x000000500000b947 */ /* 0x000fea0003800000 */
[----:B------:R-:W2:Y:S01]  /*3180*/  LDL R120, [R1+0xc] ;  /* 0x00000c0001787983 */ /* 0x000ea20000100800 */
[----:B-----5:R-:W-:-:S05]  /*3190*/  HADD2.F32 R82, -RZ, R61.H0_H0 ;  /* 0x2000003dff527230 */ /* 0x020fca0000004100 */
[----:B------:R-:W-:-:S04]  /*31a0*/  FMUL.FTZ R82, R82, c[0x0][0x1ec] ;  /* 0x00007b0052527a20 */ /* 0x000fc80000410000 */
[----:B--2---:R-:W-:-:S04]  /*31b0*/  FMUL.FTZ R82, R120, R82 ;  /* 0x0000005278527220 */ /* 0x004fc80000410000 */
[----:B------:R-:W-:Y:S02]  /*31c0*/  @P2 FADD.FTZ R82, R46, R82 ;  /* 0x000000522e522221 */ /* 0x000fe40000010000 */
.L_x_35179:
[----:B------:R-:W-:Y:S05]  /*31d0*/  BSYNC B1 ;  /* 0x0000000000017941 */ /* 0x000fea0003800000 */
.L_x_35178:
[----:B------:R-:W-:Y:S01]  /*31e0*/  BSSY B1, `(.L_x_35180) ;  /* 0x0000007000017945 */ /* 0x000fe20003800000 */
[----:B------:R-:W-:Y:S05]  /*31f0*/  @!P3 BRA `(.L_x_35181) ;  /* 0x000000500000b947 */ /* 0x000fea0003800000 */
[----:B------:R-:W2:Y:S01]  /*3200*/  LDL R120, [R1+0x8] ;  /* 0x0000080001787983 */ /* 0x000ea20000100800 */
[----:B-----5:R-:W-:-:S05]  /*3210*/  HADD2.F32 R83, -RZ, R61.H1_H1 ;  /* 0x3000003dff537230 */ /* 0x020fca0000004100 */
[----:B------:R-:W-:-:S04]  /*3220*/  FMUL.FTZ R83, R83, c[0x0][0x1ec] ;  /* 0x00007b0053537a20 */ /* 0x000fc80000410000 */
[----:B--2---:R-:W-:-:S04]  /*3230*/  FMUL.FTZ R83, R120, R83 ;  /* 0x0000005378537220 */ /* 0x004fc80000410000 */
[----:B------:R-:W-:Y:S02]  /*3240*/  @P2 FADD.FTZ R83, R47, R83 ;  /* 0x000000532f532221 */ /* 0x000fe40000010000 */
.L_x_35181:
[----:B------:R-:W-:Y:S05]  /*3250*/  BSYNC B1 ;  /* 0x0000000000017941 */ /* 0x000fea0003800000 */
.L_x_35180:
[----:B------:R-:W-:Y:S01]  /*3260*/  BSSY B1, `(.L_x_35182) ;  /* 0x0000007000017945 */ /* 0x000fe20003800000 */
[----:B------:R-:W-:Y:S05]  /*3270*/  @!P3 BRA `(.L_x_35183) ;  /* 0x000000500000b947 */ /* 0x000fea0003800000 */
[----:B------:R-:W2:Y:S01]  /*3280*/  LDL R120, [R1+0x4] ;  /* 0x0000040001787983 */ /* 0x000ea20000100800 */
[----:B-----5:R-:W-:-:S05]  /*3290*/  HADD2.F32 R84, -RZ, R62.H0_H0 ;  /* 0x2000003eff547230 */ /* 0x020fca0000004100 */
[----:B------:R-:W-:-:S04]  /*32a0*/  FMUL.FTZ R84, R84, c[0x0][0x1ec] ;  /* 0x00007b0054547a20 */ /* 0x000fc80000410000 */
[----:B--2---:R-:W-:-:S04]  /*32b0*/  FMUL.FTZ R84, R120, R84 ;  /* 0x0000005478547220 */ /* 0x004fc80000410000 */
[----:B------:R-:W-:Y:S02]  /*32c0*/  @P2 FADD.FTZ R84, R52, R84 ;  /* 0x0000005434542221 */ /* 0x000fe40000010000 */
.L_x_35183:
[----:B------:R-:W-:Y:S05]  /*32d0*/  BSYNC B1 ;  /* 0x0000000000017941 */ /* 0x000fea0003800000 */
.L_x_35182:
[----:B------:R-:W-:Y:S01]  /*32e0*/  BSSY B1, `(.L_x_35184) ;  /* 0x0000007000017945 */ /* 0x000fe20003800000 */
[----:B------:R-:W-:Y:S05]  /*32f0*/  @!P3 BRA `(.L_x_35185) ;  /* 0x000000500000b947 */ /* 0x000fea0003800000 */
[----:B------:R-:W2:Y:S01]  /*3300*/  LDL R120, [R1] ;  /* 0x0000000001787983 */ /* 0x000ea20000100800 */
[----:B-----5:R-:W-:-:S05]  /*3310*/  HADD2.F32 R85, -RZ, R62.H1_H1 ;  /* 0x3000003eff557230 */ /* 0x020fca0000004100 */
[----:B------:R-:W-:-:S04]  /*3320*/  FMUL.FTZ R85, R85, c[0x0][0x1ec] ;  /* 0x00007b0055557a20 */ /* 0x000fc80000410000 */
[----:B--2---:R-:W-:-:S04]  /*3330*/  FMUL.FTZ R85, R120, R85 ;  /* 0x0000005578557220 */ /* 0x004fc80000410000 */
[----:B------:R-:W-:Y:S02]  /*3340*/  @P2 FADD.FTZ R85, R53, R85 ;  /* 0x0000005535552221 */ /* 0x000fe40000010000 */
.L_x_35185:
[----:B------:R-:W-:Y:S05]  /*3350*/  BSYNC B1 ;  /* 0x0000000000017941 */ /* 0x000fea0003800000 */
.L_x_35184:
[----:B------:R-:W-:Y:S01]  /*3360*/  BSSY B1, `(.L_x_35186) ;  /* 0x0000006000017945 */ /* 0x000fe20003800000 */
[----:B------:R-:W-:Y:S05]  /*3370*/  @!P3 BRA `(.L_x_35187) ;  /* 0x000000400000b947 */ /* 0x000fea0003800000 */
[----:B-----5:R-:W-:-:S05]  /*3380*/  HADD2.F32 R86, -RZ, R63.H0_H0 ;  /* 0x2000003fff567230 */ /* 0x020fca0000004100 */
[----:B------:R-:W-:-:S04]  /*3390*/  FMUL.FTZ R86, R86, c[0x0][0x1ec] ;  /* 0x00007b0056567a20 */ /* 0x000fc80000410000 */
[----:B------:R-:W-:-:S04]  /*33a0*/  FMUL.FTZ R86, R250, R86 ;  /* 0x00000056fa567220 */ /* 0x000fc80000410000 */
[----:B------:R-:W-:Y:S02]  /*33b0*/  @P2 FADD.FTZ R86, R54, R86 ;  /* 0x0000005636562221 */ /* 0x000fe40000010000 */
.L_x_35187:
[----:B------:R-:W-:Y:S05]  /*33c0*/  BSYNC B1 ;  /* 0x0000000000017941 */ /* 0x000fea0003800000 */
.L_x_35186:
[----:B------:R-:W-:Y:S01]  /*33d0*/  BSSY B1, `(.L_x_35188) ;  /* 0x0000006000017945 */ /* 0x000fe20003800000 */
[----:B------:R-:W-:Y:S05]  /*33e0*/  @!P3 BRA `(.L_x_35189) ;  /* 0x000000400000b947 */ /* 0x000fea0003800000 */
[----:B-----5:R-:W-:-:S05]  /*33f0*/  HADD2.F32 R87, -RZ, R63.H1_H1 ;  /* 0x3000003fff577230 */ /* 0x020fca0000004100 */
[----:B------:R-:W-:-:S04]  /*3400*/  FMUL.FTZ R87, R87, c[0x0][0x1ec] ;  /* 0x00007b0057577a20 */ /* 0x000fc80000410000 */
[----:B------:R-:W-:-:S04]  /*3410*/  FMUL.FTZ R87, R249, R87 ;  /* 0x00000057f9577220 */ /* 0x000fc80000410000 */
[----:B------:R-:W-:Y:S02]  /*3420*/  @P2 FADD.FTZ R87, R55, R87 ;  /* 0x0000005737572221 */ /* 0x000fe40000010000 */
.L_x_35189:
[----:B------:R-:W-:Y:S05]  /*3430*/  BSYNC B1 ;  /* 0x0000000000017941 */ /* 0x000fea0003800000 */
.L_x_35188:
[----:B------:R-:W-:Y:S01]  /*3440*/  HFMA2.MMA R120, -RZ, RZ, 0, 1.9073486328125e-06 ;  /* 0x00000020ff787435 */ /* 0x000fe200000001ff */
[----:B------:R-:W-:-:S09]  /*3450*/  IADD3 R210, R210, 0x20, RZ ;  /* 0x00000020d2d27810 */ /* 0x000fd20007ffe0ff */
[C---:B------:R-:W-:Y:S01]  /*3460*/  IMAD.WIDE.U32 R120, R167.reuse, R120, c[0x0][0x188] ;  /* 0x00006200a7787625 */ /* 0x040fe200078e0078 */
[----:B------:R-:W-:-:S04]  /*3470*/  IADD3 R167, R167, 0x20, RZ ;  /* 0x00000020a7a77810 */ /* 0x000fc80007ffe0ff */
[----:B------:R0:W-:Y:S04]  /*3480*/  STG.E.128 [R120.64], R80 ;  /* 0x0000005078007986 */ /* 0x0001e8000c101d04 */
[----:B------:R0:W-:Y:S02]  /*3490*/  STG.E.128 [R120.64+0x10], R84 ;  /* 0x0000105478007986 */ /* 0x0001e4000c101d04 */
.L_x_35173:
[----:B------:R-:W-:Y:S05]  /*34a0*/  BSYNC B0 ;  /* 0x0000000000007941 */ /* 0x000fea0003800000 */
.L_x_35172:
        /* <DEDUP_REMOVED lines=41> */
[----:B------:R-:W-:-:S04]  /*3740*/  FMUL.FTZ R88, R248, R88 ;  /* 0x00000058f8587220 */ /* 0x000fc80000410000 */
[----:B------:R-:W-:Y:S02]  /*3750*/  @P2 FADD.FTZ R88, R44, R88 ;  /* 0x000000582c582221 */ /* 0x000fe40000010000 */
.L_x_35193:
[----:B0-----:R-:W-:Y:S05]  /*3760*/  BSYNC B1 ;  /* 0x0000000000017941 */ /* 0x001fea0003800000 */
.L_x_35192:
[----:B------:R-:W-:Y:S01]  /*3770*/  BSSY B1, `(.L_x_35194) ;  /* 0x0000006000017945 */ /* 0x000fe20003800000 */
[----:B------:R-:W-:Y:S05]  /*3780*/  @!P3 BRA `(.L_x_35195) ;  /* 0x000000400000b947 */ /* 0x000fea0003800000 */
[----:B-----5:R-:W-:-:S05]  /*3790*/  HADD2.F32 R89, -RZ, R60.H1_H1 ;  /* 0x3000003cff597230 */ /* 0x020fca0000004100 */
[----:B------:R-:W-:-:S04]  /*37a0*/  FMUL.FTZ R89, R89, c[0x0][0x1ec] ;  /* 0x00007b0059597a20 */ /* 0x000fc80000410000 */
[----:B------:R-:W-:-:S04]  /*37b0*/  FMUL.FTZ R89, R247, R89 ;  /* 0x00000059f7597220 */ /* 0x000fc80000410000 */
[----:B------:R-:W-:Y:S02]  /*37c0*/  @P2 FADD.FTZ R89, R45, R89 ;  /* 0x000000592d592221 */ /* 0x000fe40000010000 */
.L_x_35195:
[----:B------:R-:W-:Y:S05]  /*37d0*/  BSYNC B1 ;  /* 0x0000000000017941 */ /* 0x000fea0003800000 */
.L_x_35194:
[----:B------:R-:W-:Y:S01]  /*37e0*/  BSSY B1, `(.L_x_35196) ;  /* 0x0000006000017945 */ /* 0x000fe20003800000 */
[----:B------:R-:W-:Y:S05]  /*37f0*/  @!P3 BRA `(.L_x_35197) ;  /* 0x000000400000b947 */ /* 0x000fea0003800000 */
[----:B-----5:R-:W-:-:S05]  /*3800*/  HADD2.F32 R90, -RZ, R61.H0_H0 ;  /* 0x2000003dff5a7230 */ /* 0x020fca0000004100 */
[----:B------:R-:W-:-:S04]  /*3810*/  FMUL.FTZ R90, R90, c[0x0][0x1ec] ;  /* 0x00007b005a5a7a20 */ /* 0x000fc80000410000 */
[----:B------:R-:W-:-:S04]  /*3820*/  FMUL.FTZ R90, R246, R90 ;  /* 0x0000005af65a7220 */ /* 0x000fc80000410000 */
[----:B------:R-:W-:Y:S02]  /*3830*/  @P2 FADD.FTZ R90, R46, R90 ;  /* 0x0000005a2e5a2221 */ /* 0x000fe40000010000 */
.L_x_35197:
[----:B------:R-:W-:Y:S05]  /*3840*/  BSYNC B1 ;  /* 0x0000000000017941 */ /* 0x000fea0003800000 */
.L_x_35196:
[----:B------:R-:W-:Y:S01]  /*3850*/  BSSY B1, `(.L_x_35198) ;  /* 0x0000006000017945 */ /* 0x000fe20003800000 */
[----:B------:R-:W-:Y:S05]  /*3860*/  @!P3 BRA `(.L_x_35199) ;  /* 0x000000400000b947 */ /* 0x000fea0003800000 */
[----:B-----5:R-:W-:-:S05]  /*3870*/  HADD2.F32 R91, -RZ, R61.H1_H1 ;  /* 0x3000003dff5b7230 */ /* 0x020fca0000004100 */
[----:B------:R-:W-:-:S04]  /*3880*/  FMUL.FTZ R91, R91, c[0x0][0x1ec] ;  /* 0x00007b005b5b7a20 */ /* 0x000fc80000410000 */
[----:B------:R-:W-:-:S04]  /*3890*/  FMUL.FTZ R91, R245, R91 ;  /* 0x0000005bf55b7220 */ /* 0x000fc80000410000 */
[----:B------:R-:W-:Y:S02]  /*38a0*/  @P2 FADD.FTZ R91, R47, R91 ;  /* 0x0000005b2f5b2221 */ /* 0x000fe40000010000 */
.L_x_35199:
[----:B------:R-:W-:Y:S05]  /*38b0*/  BSYNC B1 ;  /* 0x0000000000017941 */ /* 0x000fea0003800000 */
.L_x_35198:
[----:B------:R-:W-:Y:S01]  /*38c0*/  BSSY B1, `(.L_x_35200) ;  /* 0x0000006000017945 */ /* 0x000fe20003800000 */
[----:B------:R-:W-:Y:S05]  /*38d0*/  @!P3 BRA `(.L_x_35201) ;  /* 0x000000400000b947 */ /* 0x000fea0003800000 */
[----:B-----5:R-:W-:-:S05]  /*38e0*/  HADD2.F32 R92, -RZ, R62.H0_H0 ;  /* 0x2000003eff5c7230 */ /* 0x020fca0000004100 */
[----:B------:R-:W-:-:S04]  /*38f0*/  FMUL.FTZ R92, R92, c[0x0][0x1ec] ;  /* 0x00007b005c5c7a20 */ /* 0x000fc80000410000 */
[----:B------:R-:W-:-:S04]  /*3900*/  FMUL.FTZ R92, R244, R92 ;  /* 0x0000005cf45c7220 */ /* 0x000fc80000410000 */
[----:B------:R-:W-:Y:S02]  /*3910*/  @P2 FADD.FTZ R92, R52, R92 ;  /* 0x0000005c345c2221 */ /* 0x000fe40000010000 */
.L_x_35201:
[----:B------:R-:W-:Y:S05]  /*3920*/  BSYNC B1 ;  /* 0x0000000000017941 */ /* 0x000fea0003800000 */
.L_x_35200:
[----:B------:R-:W-:Y:S01]  /*3930*/  BSSY B1, `(.L_x_35202) ;  /* 0x0000006000017945 */ /* 0x000fe20003800000 */
[----:B------:R-:W-:Y:S05]  /*3940*/  @!P3 BRA `(.L_x_35203) ;  /* 0x000000400000b947 */ /* 0x000fea0003800000 */
[----:B-----5:R-:W-:-:S05]  /*3950*/  HADD2.F32 R93, -RZ, R62.H1_H1 ;  /* 0x3000003eff5d7230 */ /* 0x020fca0000004100 */
[----:B------:R-:W-:-:S04]  /*3960*/  FMUL.FTZ R93, R93, c[0x0][0x1ec] ;  /* 0x00007b005d5d7a20 */ /* 0x000fc80000410000 */
[----:B------:R-:W-:-:S04]  /*3970*/  FMUL.FTZ R93, R243, R93 ;  /* 0x0000005df35d7220 */ /* 0x000fc80000410000 */
[----:B------:R-:W-:Y:S02]  /*3980*/  @P2 FADD.FTZ R93, R53, R93 ;  /* 0x0000005d355d2221 */ /* 0x000fe40000010000 */
.L_x_35203:
[----:B------:R-:W-:Y:S05]  /*3990*/  BSYNC B1 ;  /* 0x0000000000017941 */ /* 0x000fea0003800000 */
.L_x_35202:
[----:B------:R-:W-:Y:S01]  /*39a0*/  BSSY B1, `(.L_x_35204) ;  /* 0x0000006000017945 */ /* 0x000fe20003800000 */
[----:B------:R-:W-:Y:S05]  /*39b0*/  @!P3 BRA `(.L_x_35205) ;  /* 0x000000400000b947 */ /* 0x000fea0003800000 */
[----:B-----5:R-:W-:-:S05]  /*39c0*/  HADD2.F32 R94, -RZ, R63.H0_H0 ;  /* 0x2000003fff5e7230 */ /* 0x020fca0000004100 */
[----:B------:R-:W-:-:S04]  /*39d0*/  FMUL.FTZ R94, R94, c[0x0][0x1ec] ;  /* 0x00007b005e5e7a20 */ /* 0x000fc80000410000 */
[----:B------:R-:W-:-:S04]  /*39e0*/  FMUL.FTZ R94, R242, R94 ;  /* 0x0000005ef25e7220 */ /* 0x000fc80000410000 */
[----:B------:R-:W-:Y:S02]  /*39f0*/  @P2 FADD.FTZ R94, R54, R94 ;  /* 0x0000005e365e2221 */ /* 0x000fe40000010000 */
.L_x_35205:
[----:B------:R-:W-:Y:S05]  /*3a00*/  BSYNC B1 ;  /* 0x0000000000017941 */ /* 0x000fea0003800000 */
.L_x_35204:
[----:B------:R-:W-:Y:S01]  /*3a10*/  BSSY B1, `(.L_x_35206) ;  /* 0x0000006000017945 */ /* 0x000fe20003800000 */
[----:B------:R-:W-:Y:S05]  /*3a20*/  @!P3 BRA `(.L_x_35207) ;  /* 0x000000400000b947 */ /* 0x000fea0003800000 */
[----:B-----5:R-:W-:-:S05]  /*3a30*/  HADD2.F32 R95, -RZ, R63.H1_H1 ;  /* 0x3000003fff5f7230 */ /* 0x020fca0000004100 */
[----:B------:R-:W-:-:S04]  /*3a40*/  FMUL.FTZ R95, R95, c[0x0][0x1ec] ;  /* 0x00007b005f5f7a20 */ /* 0x000fc80000410000 */
[----:B------:R-:W-:-:S04]  /*3a50*/  FMUL.FTZ R95, R241, R95 ;  /* 0x0000005ff15f7220 */ /* 0x000fc80000410000 */
[----:B------:R-:W-:Y:S02]  /*3a60*/  @P2 FADD.FTZ R95, R55, R95 ;  /* 0x0000005f375f2221 */ /* 0x000fe40000010000 */
.L_x_35207:
[----:B------:R-:W-:Y:S05]  /*3a70*/  BSYNC B1 ;  /* 0x0000000000017941 */ /* 0x000fea0003800000 */
.L_x_35206:
[----:B------:R-:W-:Y:S01]  /*3a80*/  HFMA2.MMA R120, -RZ, RZ, 0, 1.9073486328125e-06 ;  /* 0x00000020ff787435 */ /* 0x000fe200000001ff */
[----:B------:R-:W-:-:S09]  /*3a90*/  IADD3 R210, R210, 0x20, RZ ;  /* 0x00000020d2d27810 */ /* 0x000fd20007ffe0ff */
[C---:B------:R-:W-:Y:S01]  /*3aa0*/  IMAD.WIDE.U32 R120, R167.reuse, R120, c[0x0][0x188] ;  /* 0x00006200a7787625 */ /* 0x040fe200078e0078 */
[----:B------:R-:W-:-:S04]  /*3ab0*/  IADD3 R167, R167, 0x20, RZ ;  /* 0x00000020a7a77810 */ /* 0x000fc80007ffe0ff */
[----:B------:R0:W-:Y:S04]  /*3ac0*/  STG.E.128 [R120.64], R88 ;  /* 0x0000005878007986 */ /* 0x0001e8000c101d04 */
[----:B------:R0:W-:Y:S02]  /*3ad0*/  STG.E.128 [R120.64+0x10], R92 ;  /* 0x0000105c78007986 */ /* 0x0001e4000c101d04 */
.L_x_35191:
[----:B------:R-:W-:Y:S05]  /*3ae0*/  BSYNC B0 ;  /* 0x0000000000007941 */ /* 0x000fea0003800000 */
.L_x_35190:
        /* <DEDUP_REMOVED lines=43> */
.L_x_35211:
[----:B0-----:R-:W-:Y:S05]  /*3da0*/  BSYNC B1 ;  /* 0x0000000000017941 */ /* 0x001fea0003800000 */
.L_x_35210:
[----:B------:R-:W-:Y:S01]  /*3db0*/  BSSY B1, `(.L_x_35212) ;  /* 0x0000006000017945 */ /* 0x000fe20003800000 */
[----:B------:R-:W-:Y:S05]  /*3dc0*/  @!P3 BRA `(.L_x_35213) ;  /* 0x000000400000b947 */ /* 0x000fea0003800000 */
[----:B-----5:R-:W-:-:S05]  /*3dd0*/  HADD2.F32 R97, -RZ, R60.H1_H1 ;  /* 0x3000003cff617230 */ /* 0x020fca0000004100 */
[----:B------:R-:W-:-:S04]  /*3de0*/  FMUL.FTZ R97, R97, c[0x0][0x1ec] ;  /* 0x00007b0061617a20 */ /* 0x000fc80000410000 */
[----:B------:R-:W-:-:S04]  /*3df0*/  FMUL.FTZ R97, R239, R97 ;  /* 0x00000061ef617220 */ /* 0x000fc80000410000 */
[----:B------:R-:W-:Y:S02]  /*3e00*/  @P2 FADD.FTZ R97, R45, R97 ;  /* 0x000000612d612221 */ /* 0x000fe40000010000 */
.L_x_35213:
[----:B------:R-:W-:Y:S05]  /*3e10*/  BSYNC B1 ;  /* 0x0000000000017941 */ /* 0x000fea0003800000 */
.L_x_35212:
[----:B------:R-:W-:Y:S01]  /*3e20*/  BSSY B1, `(.L_x_35214) ;  /* 0x0000006000017945 */ /* 0x000fe20003800000 */
[----:B------:R-:W-:Y:S05]  /*3e30*/  @!P3 BRA `(.L_x_35215) ;  /* 0x000000400000b947 */ /* 0x000fea0003800000 */
[----:B-----5:R-:W-:-:S05]  /*3e40*/  HADD2.F32 R98, -RZ, R61.H0_H0 ;  /* 0x2000003dff627230 */ /* 0x020fca0000004100 */
[----:B------:R-:W-:-:S04]  /*3e50*/  FMUL.FTZ R98, R98, c[0x0][0x1ec] ;  /* 0x00007b0062627a20 */ /* 0x000fc80000410000 */
[----:B------:R-:W-:-:S04]  /*3e60*/  FMUL.FTZ R98, R238, R98 ;  /* 0x00000062ee627220 */ /* 0x000fc80000410000 */
[----:B------:R-:W-:Y:S02]  /*3e70*/  @P2 FADD.FTZ R98, R46, R98 ;  /* 0x000000622e622221 */ /* 0x000fe40000010000 */
.L_x_35215:
[----:B------:R-:W-:Y:S05]  /*3e80*/  BSYNC B1 ;  /* 0x0000000000017941 */ /* 0x000fea0003800000 */
.L_x_35214:
[----:B------:R-:W-:Y:S01]  /*3e90*/  BSSY B1, `(.L_x_35216) ;  /* 0x0000006000017945 */ /* 0x000fe20003800000 */
[----:B------:R-:W-:Y:S05]  /*3ea0*/  @!P3 BRA `(.L_x_35217) ;  /* 0x000000400000b947 */ /* 0x000fea0003800000 */
[----:B-----5:R-:W-:-:S05]  /*3eb0*/  HADD2.F32 R99, -RZ, R61.H1_H1 ;  /* 0x3000003dff637230 */ /* 0x020fca0000004100 */
[----:B------:R-:W-:-:S04]  /*3ec0*/  FMUL.FTZ R99, R99, c[0x0][0x1ec] ;  /* 0x00007b0063637a20 */ /* 0x000fc80000410000 */
[----:B------:R-:W-:-:S04]  /*3ed0*/  FMUL.FTZ R99, R237, R99 ;  /* 0x00000063ed637220 */ /* 0x000fc80000410000 */
[----:B------:R-:W-:Y:S02]  /*3ee0*/  @P2 FADD.FTZ R99, R47, R99 ;  /* 0x000000632f632221 */ /* 0x000fe40000010000 */
.L_x_35217:
[----:B------:R-:W-:Y:S05]  /*3ef0*/  BSYNC B1 ;  /* 0x0000000000017941 */ /* 0x000fea0003800000 */
.L_x_35216:
[----:B------:R-:W-:Y:S01]  /*3f00*/  BSSY B1, `(.L_x_35218) ;  /* 0x0000006000017945 */ /* 0x000fe20003800000 */
[----:B------:R-:W-:Y:S05]  /*3f10*/  @!P3 BRA `(.L_x_35219) ;  /* 0x000000400000b947 */ /* 0x000fea0003800000 */
[----:B-----5:R-:W-:-:S05]  /*3f20*/  HADD2.F32 R100, -RZ, R62.H0_H0 ;  /* 0x2000003eff647230 */ /* 0x020fca0000004100 */
[----:B------:R-:W-:-:S04]  /*3f30*/  FMUL.FTZ R100, R100, c[0x0][0x1ec] ;  /* 0x00007b0064647a20 */ /* 0x000fc80000410000 */
[----:B------:R-:W-:-:S04]  /*3f40*/  FMUL.FTZ R100, R236, R100 ;  /* 0x00000064ec647220 */ /* 0x000fc80000410000 */
[----:B------:R-:W-:Y:S02]  /*3f50*/  @P2 FADD.FTZ R100, R52, R100 ;  /* 0x0000006434642221 */ /* 0x000fe40000010000 */
.L_x_35219:
[----:B------:R-:W-:Y:S05]  /*3f60*/  BSYNC B1 ;  /* 0x0000000000017941 */ /* 0x000fea0003800000 */
.L_x_35218:
[----:B------:R-:W-:Y:S01]  /*3f70*/  BSSY B1, `(.L_x_35220) ;  /* 0x0000006000017945 */ /* 0x000fe20003800000 */
[----:B------:R-:W-:Y:S05]  /*3f80*/  @!P3 BRA `(.L_x_35221) ;  /* 0x000000400000b947 */ /* 0x000fea0003800000 */
[----:B-----5:R-:W-:-:S05]  /*3f90*/  HADD2.F32 R101, -RZ, R62.H1_H1 ;  /* 0x3000003eff657230 */ /* 0x020fca0000004100 */
[----:B------:R-:W-:-:S04]  /*3fa0*/  FMUL.FTZ R101, R101, c[0x0][0x1ec] ;  /* 0x00007b0065657a20 */ /* 0x000fc80000410000 */
[----:B------:R-:W-:-:S04]  /*3fb0*/  FMUL.FTZ R101, R235, R101 ;  /* 0x00000065eb657220 */ /* 0x000fc80000410000 */
[----:B------:R-:W-:Y:S02]  /*3fc0*/  @P2 FADD.FTZ R101, R53, R101 ;  /* 0x0000006535652221 */ /* 0x000fe40000010000 */
.L_x_35221:
[----:B------:R-:W-:Y:S05]  /*3fd0*/  BSYNC B1 ;  /* 0x0000000000017941 */ /* 0x000fea0003800000 */
.L_x_35220:
[----:B------:R-:W-:Y:S01]  /*3fe0*/  BSSY B1, `(.L_x_35222) ;  /* 0x0000006000017945 */ /* 0x000fe20003800000 */
[----:B------:R-:W-:Y:S05]  /*3ff0*/  @!P3 BRA `(.L_x_35223) ;  /* 0x000000400000b947 */ /* 0x000fea0003800000 */
[----:B-----5:R-:W-:-:S05]  /*4000*/  HADD2.F32 R102, -RZ, R63.H0_H0 ;  /* 0x2000003fff667230 */ /* 0x020fca0000004100 */
[----:B------:R-:W-:-:S04]  /*4010*/  FMUL.FTZ R102, R102, c[0x0][0x1ec] ;  /* 0x00007b0066667a20 */ /* 0x000fc80000410000 */
[----:B------:R-:W-:-:S04]  /*4020*/  FMUL.FTZ R102, R234, R102 ;  /* 0x00000066ea667220 */ /* 0x000fc80000410000 */
[----:B------:R-:W-:Y:S02]  /*4030*/  @P2 FADD.FTZ R102, R54, R102 ;  /* 0x0000006636662221 */ /* 0x000fe40000010000 */
.L_x_35223:
[----:B------:R-:W-:Y:S05]  /*4040*/  BSYNC B1 ;  /* 0x0000000000017941 */ /* 0x000fea0003800000 */
.L_x_35222:
[----:B------:R-:W-:Y:S01]  /*4050*/  BSSY B1, `(.L_x_35224) ;  /* 0x0000006000017945 */ /* 0x000fe20003800000 */
[----:B------:R-:W-:Y:S05]  /*4060*/  @!P3 BRA `(.L_x_35225) ;  /* 0x000000400000b947 */ /* 0x000fea0003800000 */
[----:B-----5:R-:W-:-:S05]  /*4070*/  HADD2.F32 R103, -RZ, R63.H1_H1 ;  /* 0x3000003fff677230 */ /* 0x020fca0000004100 */
[----:B------:R-:W-:-:S04]  /*4080*/  FMUL.FTZ R103, R103, c[0x0][0x1ec] ;  /* 0x00007b0067677a20 */ /* 0x000fc80000410000 */
[----:B------:R-:W-:-:S04]  /*4090*/  FMUL.FTZ R103, R233, R103 ;  /* 0x00000067e9677220 */ /* 0x000fc80000410000 */
[----:B------:R-:W-:Y:S02]  /*40a0*/  @P2 FADD.FTZ R103, R55, R103 ;  /* 0x0000006737672221 */ /* 0x000fe40000010000 */
.L_x_35225:
[----:B------:R-:W-:Y:S05]  /*40b0*/  BSYNC B1 ;  /* 0x0000000000017941 */ /* 0x000fea0003800000 */
.L_x_35224:
[----:B------:R-:W-:Y:S01]  /*40c0*/  HFMA2.MMA R120, -RZ, RZ, 0, 1.9073486328125e-06 ;  /* 0x00000020ff787435 */ /* 0x000fe200000001ff */
[----:B------:R-:W-:-:S09]  /*40d0*/  IADD3 R210, R210, 0x20, RZ ;  /* 0x00000020d2d27810 */ /* 0x000fd20007ffe0ff */
[C---:B------:R-:W-:Y:S01]  /*40e0*/  IMAD.WIDE.U32 R120, R167.reuse, R120, c[0x0][0x188] ;  /* 0x00006200a7787625 */ /* 0x040fe200078e0078 */
[----:B------:R-:W-:-:S04]  /*40f0*/  IADD3 R167, R167, 0x20, RZ ;  /* 0x00000020a7a77810 */ /* 0x000fc80007ffe0ff */
[----:B------:R0:W-:Y:S04]  /*4100*/  STG.E.128 [R120.64], R96 ;  /* 0x0000006078007986 */ /* 0x0001e8000c101d04 */
[----:B------:R0:W-:Y:S02]  /*4110*/  STG.E.128 [R120.64+0x10], R100 ;  /* 0x0000106478007986 */ /* 0x0001e4000c101d04 */
.L_x_35209:
[----:B------:R-:W-:Y:S05]  /*4120*/  BSYNC B0 ;  /* 0x0000000000007941 */ /* 0x000fea0003800000 */
.L_x_35208:
        /* <DEDUP_REMOVED lines=43> */
.L_x_35229:
[----:B0-----:R-:W-:Y:S05]  /*43e0*/  BSYNC B1 ;  /* 0x0000000000017941 */ /* 0x001fea0003800000 */
.L_x_35228:
[----:B------:R-:W-:Y:S01]  /*43f0*/  BSSY B1, `(.L_x_35230) ;  /* 0x0000006000017945 */ /* 0x000fe20003800000 */
[----:B------:R-:W-:Y:S05]  /*4400*/  @!P3 BRA `(.L_x_35231) ;  /* 0x000000400000b947 */ /* 0x000fea0003800000 */
[----:B-----5:R-:W-:-:S05]  /*4410*/  HADD2.F32 R105, -RZ, R60.H1_H1 ;  /* 0x3000003cff697230 */ /* 0x020fca0000004100 */
[----:B------:R-:W-:-:S04]  /*4420*/  FMUL.FTZ R105, R105, c[0x0][0x1ec] ;  /* 0x00007b0069697a20 */ /* 0x000fc80000410000 */
[----:B------:R-:W-:-:S04]  /*4430*/  FMUL.FTZ R105, R231, R105 ;  /* 0x00000069e7697220 */ /* 0x000fc80000410000 */
[----:B------:R-:W-:Y:S02]  /*4440*/  @P2 FADD.FTZ R105, R45, R105 ;  /* 0x000000692d692221 */ /* 0x000fe40000010000 */
.L_x_35231:
[----:B------:R-:W-:Y:S05]  /*4450*/  BSYNC B1 ;  /* 0x0000000000017941 */ /* 0x000fea0003800000 */
.L_x_35230:
[----:B------:R-:W-:Y:S01]  /*4460*/  BSSY B1, `(.L_x_35232) ;  /* 0x0000006000017945 */ /* 0x000fe20003800000 */
[----:B------:R-:W-:Y:S05]  /*4470*/  @!P3 BRA `(.L_x_35233) ;  /* 0x000000400000b947 */ /* 0x000fea0003800000 */
[----:B-----5:R-:W-:-:S05]  /*4480*/  HADD2.F32 R106, -RZ, R61.H0_H0 ;  /* 0x2000003dff6a7230 */ /* 0x020fca0000004100 */
[----:B------:R-:W-:-:S04]  /*4490*/  FMUL.FTZ R106, R106, c[0x0][0x1ec] ;  /* 0x00007b006a6a7a20 */ /* 0x000fc80000410000 */
[----:B------:R-:W-:-:S04]  /*44a0*/  FMUL.FTZ R106, R230, R106 ;  /* 0x0000006ae66a7220 */ /* 0x000fc80000410000 */
[----:B------:R-:W-:Y:S02]  /*44b0*/  @P2 FADD.FTZ R106, R46, R106 ;  /* 0x0000006a2e6a2221 */ /* 0x000fe40000010000 */
.L_x_35233:
[----:B------:R-:W-:Y:S05]  /*44c0*/  BSYNC B1 ;  /* 0x0000000000017941 */ /* 0x000fea0003800000 */
.L_x_35232:
[----:B------:R-:W-:Y:S01]  /*44d0*/  BSSY B1, `(.L_x_35234) ;  /* 0x0000006000017945 */ /* 0x000fe20003800000 */
[----:B------:R-:W-:Y:S05]  /*44e0*/  @!P3 BRA `(.L_x_35235) ;  /* 0x000000400000b947 */ /* 0x000fea0003800000 */
[----:B-----5:R-:W-:-:S05]  /*44f0*/  HADD2.F32 R107, -RZ, R61.H1_H1 ;  /* 0x3000003dff6b7230 */ /* 0x020fca0000004100 */
[----:B------:R-:W-:-:S04]  /*4500*/  FMUL.FTZ R107, R107, c[0x0][0x1ec] ;  /* 0x00007b006b6b7a20 */ /* 0x000fc80000410000 */
[----:B------:R-:W-:-:S04]  /*4510*/  FMUL.FTZ R107, R229, R107 ;  /* 0x0000006be56b7220 */ /* 0x000fc80000410000 */
[----:B------:R-:W-:Y:S02]  /*4520*/  @P2 FADD.FTZ R107, R47, R107 ;  /* 0x0000006b2f6b2221 */ /* 0x000fe40000010000 */
.L_x_35235:
[----:B------:R-:W-:Y:S05]  /*4530*/  BSYNC B1 ;  /* 0x0000000000017941 */ /* 0x000fea0003800000 */
.L_x_35234:
[----:B------:R-:W-:Y:S01]  /*4540*/  BSSY B1, `(.L_x_35236) ;  /* 0x0000006000017945 */ /* 0x000fe20003800000 */
[----:B------:R-:W-:Y:S05]  /*4550*/  @!P3 BRA `(.L_x_35237) ;  /* 0x000000400000b947 */ /* 0x000fea0003800000 */
[----:B-----5:R-:W-:-:S05]  /*4560*/  HADD2.F32 R108, -RZ, R62.H0_H0 ;  /* 0x2000003eff6c7230 */ /* 0x020fca0000004100 */
[----:B------:R-:W-:-:S04]  /*4570*/  FMUL.FTZ R108, R108, c[0x0][0x1ec] ;  /* 0x00007b006c6c7a20 */ /* 0x000fc80000410000 */
[----:B------:R-:W-:-:S04]  /*4580*/  FMUL.FTZ R108, R228, R108 ;  /* 0x0000006ce46c7220 */ /* 0x000fc80000410000 */
[----:B------:R-:W-:Y:S02]  /*4590*/  @P2 FADD.FTZ R108, R52, R108 ;  /* 0x0000006c346c2221 */ /* 0x000fe40000010000 */
.L_x_35237:
[----:B------:R-:W-:Y:S05]  /*45a0*/  BSYNC B1 ;  /* 0x0000000000017941 */ /* 0x000fea0003800000 */
.L_x_35236:
[----:B------:R-:W-:Y:S01]  /*45b0*/  BSSY B1, `(.L_x_35238) ;  /* 0x0000006000017945 */ /* 0x000fe20003800000 */
[----:B------:R-:W-:Y:S05]  /*45c0*/  @!P3 BRA `(.L_x_35239) ;  /* 0x000000400000b947 */ /* 0x000fea0003800000 */
[----:B-----5:R-:W-:-:S05]  /*45d0*/  HADD2.F32 R109, -RZ, R62.H1_H1 ;  /* 0x3000003eff6d7230 */ /* 0x020fca0000004100 */
[----:B------:R-:W-:-:S04]  /*45e0*/  FMUL.FTZ R109, R109, c[0x0][0x1ec] ;  /* 0x00007b006d6d7a20 */ /* 0x000fc80000410000 */
[----:B------:R-:W-:-:S04]  /*45f0*/  FMUL.FTZ R109, R227, R109 ;  /* 0x0000006de36d7220 */ /* 0x000fc80000410000 */
[----:B------:R-:W-:Y:S02]  /*4600*/  @P2 FADD.FTZ R109, R53, R109 ;  /* 0x0000006d356d2221 */ /* 0x000fe40000010000 */
.L_x_35239:
[----:B------:R-:W-:Y:S05]  /*4610*/  BSYNC B1 ;  /* 0x0000000000017941 */ /* 0x000fea0003800000 */
.L_x_35238:
[----:B------:R-:W-:Y:S01]  /*4620*/  BSSY B1, `(.L_x_35240) ;  /* 0x0000006000017945 */ /* 0x000fe20003800000 */
[----:B------:R-:W-:Y:S05]  /*4630*/  @!P3 BRA `(.L_x_35241) ;  /* 0x000000400000b947 */ /* 0x000fea0003800000 */
[----:B-----5:R-:W-:-:S05]  /*4640*/  HADD2.F32 R110, -RZ, R63.H0_H0 ;  /* 0x2000003fff6e7230 */ /* 0x020fca0000004100 */
[----:B------:R-:W-:-:S04]  /*4650*/  FMUL.FTZ R110, R110, c[0x0][0x1ec] ;  /* 0x00007b006e6e7a20 */ /* 0x000fc80000410000 */
[----:B------:R-:W-:-:S04]  /*4660*/  FMUL.FTZ R110, R226, R110 ;  /* 0x0000006ee26e7220 */ /* 0x000fc80000410000 */
[----:B------:R-:W-:Y:S02]  /*4670*/  @P2 FADD.FTZ R110, R54, R110 ;  /* 0x0000006e366e2221 */ /* 0x000fe40000010000 */
.L_x_35241:
[----:B------:R-:W-:Y:S05]  /*4680*/  BSYNC B1 ;  /* 0x0000000000017941 */ /* 0x000fea0003800000 */
.L_x_35240:
[----:B------:R-:W-:Y:S01]  /*4690*/  BSSY B1, `(.L_x_35242) ;  /* 0x0000006000017945 */ /* 0x000fe20003800000 */
[----:B------:R-:W-:Y:S05]  /*46a0*/  @!P3 BRA `(.L_x_35243) ;  /* 0x000000400000b947 */ /* 0x000fea0003800000 */
[----:B-----5:R-:W-:-:S05]  /*46b0*/  HADD2.F32 R111, -RZ, R63.H1_H1 ;  /* 0x3000003fff6f7230 */ /* 0x020fca0000004100 */
[----:B------:R-:W-:-:S04]  /*46c0*/  FMUL.FTZ R111, R111, c[0x0][0x1ec] ;  /* 0x00007b006f6f7a20 */ /* 0x000fc80000410000 */
[----:B------:R-:W-:-:S04]  /*46d0*/  FMUL.FTZ R111, R225, R111 ;  /* 0x0000006fe16f7220 */ /* 0x000fc80000410000 */
[----:B------:R-:W-:Y:S02]  /*46e0*/  @P2 FADD.FTZ R111, R55, R111 ;  /* 0x0000006f376f2221 */ /* 0x000fe40000010000 */
.L_x_35243:
[----:B------:R-:W-:Y:S05]  /*46f0*/  BSYNC B1 ;  /* 0x0000000000017941 */ /* 0x000fea0003800000 */
.L_x_35242:
[----:B------:R-:W-:Y:S01]  /*4700*/  HFMA2.MMA R120, -RZ, RZ, 0, 1.9073486328125e-06 ;  /* 0x00000020ff787435 */ /* 0x000fe200000001ff */
[----:B------:R-:W-:-:S09]  /*4710*/  IADD3 R210, R210, 0x20, RZ ;  /* 0x00000020d2d27810 */ /* 0x000fd20007ffe0ff */
[C---:B------:R-:W-:Y:S01]  /*4720*/  IMAD.WIDE.U32 R120, R167.reuse, R120, c[0x0][0x188] ;  /* 0x00006200a7787625 */ /* 0x040fe200078e0078 */
[----:B------:R-:W-:-:S04]  /*4730*/  IADD3 R167, R167, 0x20, RZ ;  /* 0x00000020a7a77810 */ /* 0x000fc80007ffe0ff */
[----:B------:R0:W-:Y:S04]  /*4740*/  STG.E.128 [R120.64], R104 ;  /* 0x0000006878007986 */ /* 0x0001e8000c101d04 */
[----:B------:R0:W-:Y:S02]  /*4750*/  STG.E.128 [R120.64+0x10], R108 ;  /* 0x0000106c78007986 */ /* 0x0001e4000c101d04 */
.L_x_35227:
[----:B------:R-:W-:Y:S05]  /*4760*/  BSYNC B0 ;  /* 0x0000000000007941 */ /* 0x000fea0003800000 */
.L_x_35226:
        /* <DEDUP_REMOVED lines=41> */
[----:B------:R-:W-:-:S04]  /*4a00*/  FMUL.FTZ R116, R224, R116 ;  /* 0x00000074e0747220 */ /* 0x000fc80000410000 */
[----:B------:R-:W-:Y:S02]  /*4a10*/  @P1 FADD.FTZ R116, R44, R116 ;  /* 0x000000742c741221 */ /* 0x000fe40000010000 */
.L_x_35247:
[----:B------:R-:W-:Y:S05]  /*4a20*/  BSYNC B1 ;  /* 0x0000000000017941 */ /* 0x000fea0003800000 */
.L_x_35246:
[----:B------:R-:W-:Y:S01]  /*4a30*/  BSSY B1, `(.L_x_35248) ;  /* 0x0000006000017945 */ /* 0x000fe20003800000 */
[----:B------:R-:W-:Y:S05]  /*4a40*/  @!P2 BRA `(.L_x_35249) ;  /* 0x000000400000a947 */ /* 0x000fea0003800000 */
[----:B-----5:R-:W-:-:S05]  /*4a50*/  HADD2.F32 R117, -RZ, R60.H1_H1 ;  /* 0x3000003cff757230 */ /* 0x020fca0000004100 */
[----:B------:R-:W-:-:S04]  /*4a60*/  FMUL.FTZ R117, R117, c[0x0][0x1ec] ;  /* 0x00007b0075757a20 */ /* 0x000fc80000410000 */
[----:B------:R-:W-:-:S04]  /*4a70*/  FMUL.FTZ R117, R223, R117 ;  /* 0x00000075df757220 */ /* 0x000fc80000410000 */
[----:B------:R-:W-:Y:S02]  /*4a80*/  @P1 FADD.FTZ R117, R45, R117 ;  /* 0x000000752d751221 */ /* 0x000fe40000010000 */
.L_x_35249:
[----:B------:R-:W-:Y:S05]  /*4a90*/  BSYNC B1 ;  /* 0x0000000000017941 */ /* 0x000fea0003800000 */
.L_x_35248:
[----:B------:R-:W-:Y:S01]  /*4aa0*/  BSSY B1, `(.L_x_35250) ;  /* 0x0000006000017945 */ /* 0x000fe20003800000 */
[----:B------:R-:W-:Y:S05]  /*4ab0*/  @!P2 BRA `(.L_x_35251) ;  /* 0x000000400000a947 */ /* 0x000fea0003800000 */
[----:B-----5:R-:W-:-:S05]  /*4ac0*/  HADD2.F32 R118, -RZ, R61.H0_H0 ;  /* 0x2000003dff767230 */ /* 0x020fca0000004100 */
[----:B------:R-:W-:-:S04]  /*4ad0*/  FMUL.FTZ R118, R118, c[0x0][0x1ec] ;  /* 0x00007b0076767a20 */ /* 0x000fc80000410000 */
[----:B------:R-:W-:-:S04]  /*4ae0*/  FMUL.FTZ R118, R222, R118 ;  /* 0x00000076de767220 */ /* 0x000fc80000410000 */
[----:B------:R-:W-:Y:S02]  /*4af0*/  @P1 FADD.FTZ R118, R46, R118 ;  /* 0x000000762e761221 */ /* 0x000fe40000010000 */
.L_x_35251:
[----:B------:R-:W-:Y:S05]  /*4b00*/  BSYNC B1 ;  /* 0x0000000000017941 */ /* 0x000fea0003800000 */
.L_x_35250:
[----:B------:R-:W-:Y:S01]  /*4b10*/  BSSY B1, `(.L_x_35252) ;  /* 0x0000006000017945 */ /* 0x000fe20003800000 */
[----:B------:R-:W-:Y:S05]  /*4b20*/  @!P2 BRA `(.L_x_35253) ;  /* 0x000000400000a947 */ /* 0x000fea0003800000 */
[----:B-----5:R-:W-:-:S05]  /*4b30*/  HADD2.F32 R119, -RZ, R61.H1_H1 ;  /* 0x3000003dff777230 */ /* 0x020fca0000004100 */
[----:B------:R-:W-:-:S04]  /*4b40*/  FMUL.FTZ R119, R119, c[0x0][0x1ec] ;  /* 0x00007b0077777a20 */ /* 0x000fc80000410000 */
[----:B------:R-:W-:-:S04]  /*4b50*/  FMUL.FTZ R119, R221, R119 ;  /* 0x00000077dd777220 */ /* 0x000fc80000410000 */
[----:B------:R-:W-:Y:S02]  /*4b60*/  @P1 FADD.FTZ R119, R47, R119 ;  /* 0x000000772f771221 */ /* 0x000fe40000010000 */
.L_x_35253:
[----:B------:R-:W-:Y:S05]  /*4b70*/  BSYNC B1 ;  /* 0x0000000000017941 */ /* 0x000fea0003800000 */
.L_x_35252:
[----:B------:R-:W-:Y:S01]  /*4b80*/  BSSY B1, `(.L_x_35254) ;  /* 0x0000006000017945 */ /* 0x000fe20003800000 */
[----:B------:R-:W-:Y:S05]  /*4b90*/  @!P2 BRA `(.L_x_35255) ;  /* 0x000000400000a947 */ /* 0x000fea0003800000 */
[----:B-----5:R-:W-:-:S05]  /*4ba0*/  HADD2.F32 R112, -RZ, R62.H0_H0 ;  /* 0x2000003eff707230 */ /* 0x020fca0000004100 */
[----:B------:R-:W-:-:S04]  /*4bb0*/  FMUL.FTZ R112, R112, c[0x0][0x1ec] ;  /* 0x00007b0070707a20 */ /* 0x000fc80000410000 */
[----:B------:R-:W-:-:S04]  /*4bc0*/  FMUL.FTZ R112, R220, R112 ;  /* 0x00000070dc707220 */ /* 0x000fc80000410000 */
[----:B------:R-:W-:Y:S02]  /*4bd0*/  @P1 FADD.FTZ R112, R52, R112 ;  /* 0x0000007034701221 */ /* 0x000fe40000010000 */
.L_x_35255:
[----:B------:R-:W-:Y:S05]  /*4be0*/  BSYNC B1 ;  /* 0x0000000000017941 */ /* 0x000fea0003800000 */
.L_x_35254:
[----:B------:R-:W-:Y:S01]  /*4bf0*/  BSSY B1, `(.L_x_35256) ;  /* 0x0000006000017945 */ /* 0x000fe20003800000 */
[----:B------:R-:W-:Y:S05]  /*4c00*/  @!P2 BRA `(.L_x_35257) ;  /* 0x000000400000a947 */ /* 0x000fea0003800000 */
[----:B-----5:R-:W-:-:S05]  /*4c10*/  HADD2.F32 R113, -RZ, R62.H1_H1 ;  /* 0x3000003eff717230 */ /* 0x020fca0000004100 */
[----:B------:R-:W-:-:S04]  /*4c20*/  FMUL.FTZ R113, R113, c[0x0][0x1ec] ;  /* 0x00007b0071717a20 */ /* 0x000fc80000410000 */
[----:B------:R-:W-:-:S04]  /*4c30*/  FMUL.FTZ R113, R219, R113 ;  /* 0x00000071db717220 */ /* 0x000fc80000410000 */
[----:B------:R-:W-:Y:S02]  /*4c40*/  @P1 FADD.FTZ R113, R53, R113 ;  /* 0x0000007135711221 */ /* 0x000fe40000010000 */
.L_x_35257:
[----:B------:R-:W-:Y:S05]  /*4c50*/  BSYNC B1 ;  /* 0x0000000000017941 */ /* 0x000fea0003800000 */
.L_x_35256:
[----:B------:R-:W-:Y:S01]  /*4c60*/  BSSY B1, `(.L_x_35258) ;  /* 0x0000006000017945 */ /* 0x000fe20003800000 */
[----:B------:R-:W-:Y:S05]  /*4c70*/  @!P2 BRA `(.L_x_35259) ;  /* 0x000000400000a947 */ /* 0x000fea0003800000 */
[----:B-----5:R-:W-:-:S05]  /*4c80*/  HADD2.F32 R114, -RZ, R63.H0_H0 ;  /* 0x2000003fff727230 */ /* 0x020fca0000004100 */
[----:B------:R-:W-:-:S04]  /*4c90*/  FMUL.FTZ R114, R114, c[0x0][0x1ec] ;  /* 0x00007b0072727a20 */ /* 0x000fc80000410000 */
[----:B------:R-:W-:-:S04]  /*4ca0*/  FMUL.FTZ R114, R218, R114 ;  /* 0x00000072da727220 */ /* 0x000fc80000410000 */
[----:B------:R-:W-:Y:S02]  /*4cb0*/  @P1 FADD.FTZ R114, R54, R114 ;  /* 0x0000007236721221 */ /* 0x000fe40000010000 */
.L_x_35259:
[----:B------:R-:W-:Y:S05]  /*4cc0*/  BSYNC B1 ;  /* 0x0000000000017941 */ /* 0x000fea0003800000 */
.L_x_35258:
[----:B------:R-:W-:Y:S01]  /*4cd0*/  BSSY B1, `(.L_x_35260) ;  /* 0x0000006000017945 */ /* 0x000fe20003800000 */
[----:B------:R-:W-:Y:S05]  /*4ce0*/  @!P2 BRA `(.L_x_35261) ;  /* 0x000000400000a947 */ /* 0x000fea0003800000 */
[----:B-----5:R-:W-:-:S05]  /*4cf0*/  HADD2.F32 R115, -RZ, R63.H1_H1 ;  /* 0x3000003fff737230 */ /* 0x020fca0000004100 */
[----:B------:R-:W-:-:S04]  /*4d00*/  FMUL.FTZ R115, R115, c[0x0][0x1ec] ;  /* 0x00007b0073737a20 */ /* 0x000fc80000410000 */
[----:B------:R-:W-:-:S04]  /*4d10*/  FMUL.FTZ R115, R217, R115 ;  /* 0x00000073d9737220 */ /* 0x000fc80000410000 */
[----:B------:R-:W-:Y:S02]  /*4d20*/  @P1 FADD.FTZ R115, R55, R115 ;  /* 0x0000007337731221 */ /* 0x000fe40000010000 */
.L_x_35261:
[----:B------:R-:W-:Y:S05]  /*4d30*/  BSYNC B1 ;  /* 0x0000000000017941 */ /* 0x000fea0003800000 */
.L_x_35260:
[----:B0-----:R-:W-:-:S10]  /*4d40*/  HFMA2.MMA R120, -RZ, RZ, 0, 1.9073486328125e-06 ;  /* 0x00000020ff787435 */ /* 0x001fd400000001ff */
[----:B------:R-:W-:-:S05]  /*4d50*/  IMAD.WIDE.U32 R120, R167, R120, c[0x0][0x188] ;  /* 0x00006200a7787625 */ /* 0x000fca00078e0078 */
[----:B------:R0:W-:Y:S04]  /*4d60*/  STG.E.128 [R120.64], R116 ;  /* 0x0000007478007986 */ /* 0x0001e8000c101d04 */
[----:B------:R0:W-:Y:S02]  /*4d70*/  STG.E.128 [R120.64+0x10], R112 ;  /* 0x0000107078007986 */ /* 0x0001e4000c101d04 */
.L_x_35245:
[----:B------:R-:W-:Y:S05]  /*4d80*/  BSYNC B0 ;  /* 0x0000000000007941 */ /* 0x000fea0003800000 */
.L_x_35244:
        /* <DEDUP_REMOVED lines=82> */
.L_x_35282:
        /* <DEDUP_REMOVED lines=153> */
.L_x_35283:
        /* <DEDUP_REMOVED lines=59> */
.L_x_35267:
[----:B------:R-:W-:Y:S05]  /*5ff0*/  BSYNC B1 ;  /* 0x0000000000017941 */ /* 0x000fea0003800000 */
.L_x_35266:
        /* <DEDUP_REMOVED lines=35> */
.L_x_35269:
[----:B------:R-:W-:Y:S05]  /*6230*/  BSYNC B1 ;  /* 0x0000000000017941 */ /* 0x000fea0003800000 */
.L_x_35268:
        /* <DEDUP_REMOVED lines=35> */
.L_x_35271:
[----:B------:R-:W-:Y:S05]  /*6470*/  BSYNC B1 ;  /* 0x0000000000017941 */ /* 0x000fea0003800000 */
.L_x_35270:
        /* <DEDUP_REMOVED lines=35> */
.L_x_35273:
[----:B------:R-:W-:Y:S05]  /*66b0*/  BSYNC B1 ;  /* 0x0000000000017941 */ /* 0x000fea0003800000 */
.L_x_35272:
        /* <DEDUP_REMOVED lines=35> */
.L_x_35275:
[----:B------:R-:W-:Y:S05]  /*68f0*/  BSYNC B1 ;  /* 0x0000000000017941 */ /* 0x000fea0003800000 */
.L_x_35274:
        /* <DEDUP_REMOVED lines=35> */
.L_x_35277:
[----:B------:R-:W-:Y:S05]  /*6b30*/  BSYNC B1 ;  /* 0x0000000000017941 */ /* 0x000fea0003800000 */
.L_x_35276:
        /* <DEDUP_REMOVED lines=35> */
.L_x_35279:
[----:B------:R-:W-:Y:S05]  /*6d70*/  BSYNC B1 ;  /* 0x0000000000017941 */ /* 0x000fea0003800000 */
.L_x_35278:
        /* <DEDUP_REMOVED lines=33> */
.L_x_35265:
[----:B------:R-:W-:Y:S05]  /*6f90*/  BSYNC B0 ;  /* 0x0000000000007941 */ /* 0x000fea0003800000 */
.L_x_35264:
[----:B0-----:R-:W-:-:S04]  /*6fa0*/  MOV R120, c[0x0][0x160] ;  /* 0x0000580000787a02 */ /* 0x001fc80000000f00 */
[----:B------:R-:W-:-:S04]  /*6fb0*/  LEA R168, R120, R168, 0x2 ;  /* 0x000000a878a87211 */ /* 0x000fc800078e10ff */
[----:B------:R-:W-:-:S13]  /*6fc0*/  ISETP.GE.AND P1, PT, R168, c[0x0][0x164], PT ;  /* 0x00005900a8007a0c */ /* 0x000fda0003f26270 */
[----:B------:R-:W-:Y:S01]  /*6fd0*/  @P1 CALL.REL.NOINC `(.L_x_35280) ;  /* 0x0000001000001944 */ /* 0x000fe20003c00000 */
[----:B------:R-:W-:Y:S05]  /*6fe0*/  BRA `(.L_x_35281) ;  /* 0xffffa8c000007947 */ /* 0x000fea000383ffff */
.L_x_35280:
[----:B------:R-:W-:Y:S05]  /*6ff0*/  EXIT ;  /* 0x000000000000794d */ /* 0x000fea0003800000 */
.L_x_35262:
[----:B------:R-:W-:Y:S01]  /*7000*/  HFMA2.MMA R166, -RZ, RZ, 0, 5.9604644775390625e-08 ;  /* 0x00000001ffa67435 */ /* 0x000fe200000001ff */
[----:B------:R-:W-:Y:S02]  /*7010*/  MOV R210, R167 ;  /* 0x000000a700d27202 */ /* 0x000fe40000000f00 */
[----:B------:R-:W-:Y:S02]  /*7020*/  MOV R213, 0x1f ;  /* 0x0000001f00d57802 */ /* 0x000fe40000000f00 */
[----:B------:R-:W-:Y:S02]  /*7030*/  MOV R121, 0xffffffff ;  /* 0xffffffff00797802 */ /* 0x000fe40000000f00 */
[----:B------:R-:W-:Y:S02]  /*7040*/  MOV R120, 0x7060 ;  /* 0x0000706000787802 */ /* 0x000fe40000000f00 */
[----:B-----5:R-:W-:Y:S05]  /*7050*/  CALL.REL.NOINC `($__internal_102_$__cuda_sm70_shflsync_bfly_p) ;  /* 0x00000c1000007944 */ /* 0x020fea0003c00000 */
[----:B-1----:R-:W-:Y:S05]  /*7060*/  BRA `(.L_x_35282) ;  /* 0xffffe24000007947 */ /* 0x002fea000383ffff */
.L_x_35263:
[----:B------:R-:W-:Y:S01]  /*7070*/  HFMA2.MMA R166, -RZ, RZ, 0, 1.1920928955078125e-07 ;  /* 0x00000002ffa67435 */ /* 0x000fe200000001ff */
[----:B------:R-:W-:Y:S02]  /*7080*/  MOV R210, R167 ;  /* 0x000000a700d27202 */ /* 0x000fe40000000f00 */
[----:B------:R-:W-:-:S02]  /*7090*/  MOV R213, 0x1f ;  /* 0x0000001f00d57802 */ /* 0x000fc40000000f00 */
[----:B------:R-:W-:Y:S02]  /*70a0*/  MOV R121, 0xffffffff ;  /* 0xffffffff00797802 */ /* 0x000fe40000000f00 */
[----:B------:R-:W-:Y:S02]  /*70b0*/  MOV R120, 0x70d0 ;  /* 0x000070d000787802 */ /* 0x000fe40000000f00 */
[----:B-----5:R-:W-:Y:S05]  /*70c0*/  CALL.REL.NOINC `($__internal_102_$__cuda_sm70_shflsync_bfly_p) ;  /* 0x00000ba000007944 */ /* 0x020fea0003c00000 */
[----:B-1----:R-:W-:Y:S01]  /*70d0*/  FADD.FTZ R167, R167, R166 ;  /* 0x000000a6a7a77221 */ /* 0x002fe20000010000 */
[----:B------:R-:W-:Y:S01]  /*70e0*/  HFMA2.MMA R166, -RZ, RZ, 0, 2.384185791015625e-07 ;  /* 0x00000004ffa67435 */ /* 0x000fe200000001ff */
[----:B------:R-:W-:Y:S02]  /*70f0*/  MOV R213, 0x1f ;  /* 0x0000001f00d57802 */ /* 0x000fe40000000f00 */
[----:B------:R-:W-:Y:S02]  /*7100*/  MOV R121, 0xffffffff ;  /* 0xffffffff00797802 */ /* 0x000fe40000000f00 */
[----:B------:R-:W-:Y:S02]  /*7110*/  MOV R210, R167 ;  /* 0x000000a700d27202 */ /* 0x000fe40000000f00 */
[----:B------:R-:W-:-:S02]  /*7120*/  MOV R120, 0x7140 ;  /* 0x0000714000787802 */ /* 0x000fc40000000f00 */
[----:B------:R-:W-:Y:S05]  /*7130*/  CALL.REL.NOINC `($__internal_102_$__cuda_sm70_shflsync_bfly_p) ;  /* 0x00000b3000007944 */ /* 0x000fea0003c00000 */
[----:B-1----:R-:W-:Y:S01]  /*7140*/  FADD.FTZ R167, R167, R166 ;  /* 0x000000a6a7a77221 */ /* 0x002fe20000010000 */
[----:B------:R-:W-:Y:S01]  /*7150*/  HFMA2.MMA R166, -RZ, RZ, 0, 4.76837158203125e-07 ;  /* 0x00000008ffa67435 */ /* 0x000fe200000001ff */
[----:B------:R-:W-:-:S02]  /*7160*/  MOV R213, 0x1f ;  /* 0x0000001f00d57802 */ /* 0x000fc40000000f00 */
[----:B------:R-:W-:Y:S02]  /*7170*/  MOV R121, 0xffffffff ;  /* 0xffffffff00797802 */ /* 0x000fe40000000f00 */
[----:B------:R-:W-:Y:S02]  /*7180*/  MOV R210, R167 ;  /* 0x000000a700d27202 */ /* 0x000fe40000000f00 */
[----:B------:R-:W-:Y:S02]  /*7190*/  MOV R120, 0x71b0 ;  /* 0x000071b000787802 */ /* 0x000fe40000000f00 */
[----:B------:R-:W-:Y:S05]  /*71a0*/  CALL.REL.NOINC `($__internal_102_$__cuda_sm70_shflsync_bfly_p) ;  /* 0x00000ac000007944 */ /* 0x000fea0003c00000 */
[----:B-1----:R-:W-:Y:S01]  /*71b0*/  FADD.FTZ R167, R167, R166 ;  /* 0x000000a6a7a77221 */ /* 0x002fe20000010000 */
[----:B------:R-:W-:Y:S01]  /*71c0*/  HFMA2.MMA R166, -RZ, RZ, 0, 9.5367431640625e-07 ;  /* 0x00000010ffa67435 */ /* 0x000fe200000001ff */
[----:B------:R-:W-:Y:S02]  /*71d0*/  MOV R213, 0x1f ;  /* 0x0000001f00d57802 */ /* 0x000fe40000000f00 */
[----:B------:R-:W-:Y:S02]  /*71e0*/  MOV R121, 0xffffffff ;  /* 0xffffffff00797802 */ /* 0x000fe40000000f00 */
[----:B------:R-:W-:-:S02]  /*71f0*/  MOV R210, R167 ;  /* 0x000000a700d27202 */ /* 0x000fc40000000f00 */
[----:B------:R-:W-:Y:S02]  /*7200*/  MOV R120, 0x7220 ;  /* 0x0000722000787802 */ /* 0x000fe40000000f00 */
[----:B------:R-:W-:Y:S05]  /*7210*/  CALL.REL.NOINC `($__internal_102_$__cuda_sm70_shflsync_bfly_p) ;  /* 0x00000a5000007944 */ /* 0x000fea0003c00000 */
        /* <DEDUP_REMOVED lines=139> */
[----:B------:R-:W-:Y:S05]  /*7ad0*/  CALL.REL.NOINC `($__internal_102_$__cuda_sm70_shflsync_bfly_p) ;  /* 0x0000019000007944 */ /* 0x000fea0003c00000 */
[----:B-1----:R-:W-:Y:S01]  /*7ae0*/  FADD.FTZ R210, R210, R166 ;  /* 0x000000a6d2d27221 */ /* 0x002fe20000010000 */
[----:B------:R-:W-:Y:S01]  /*7af0*/  HFMA2.MMA R166, -RZ, RZ, 0, 1.1920928955078125e-07 ;  /* 0x00000002ffa67435 */ /* 0x000fe200000001ff */
[----:B------:R-:W-:Y:S02]  /*7b00*/  MOV R213, 0x1f ;  /* 0x0000001f00d57802 */ /* 0x000fe40000000f00 */
[----:B------:R-:W-:Y:S02]  /*7b10*/  MOV R121, 0xffffffff ;  /* 0xffffffff00797802 */ /* 0x000fe40000000f00 */
[----:B------:R-:W-:Y:S02]  /*7b20*/  MOV R120, 0x7b40 ;  /* 0x00007b4000787802 */ /* 0x000fe40000000f00 */
[----:B------:R-:W-:Y:S05]  /*7b30*/  CALL.REL.NOINC `($__internal_102_$__cuda_sm70_shflsync_bfly_p) ;  /* 0x0000013000007944 */ /* 0x000fea0003c00000 */
[----:B-1----:R-:W-:Y:S01]  /*7b40*/  FADD.FTZ R210, R210, R166 ;  /* 0x000000a6d2d27221 */ /* 0x002fe20000010000 */
[----:B------:R-:W-:Y:S01]  /*7b50*/  HFMA2.MMA R166, -RZ, RZ, 0, 2.384185791015625e-07 ;  /* 0x00000004ffa67435 */ /* 0x000fe200000001ff */
[----:B------:R-:W-:-:S02]  /*7b60*/  MOV R213, 0x1f ;  /* 0x0000001f00d57802 */ /* 0x000fc40000000f00 */
[----:B------:R-:W-:Y:S02]  /*7b70*/  MOV R121, 0xffffffff ;  /* 0xffffffff00797802 */ /* 0x000fe40000000f00 */
[----:B------:R-:W-:Y:S02]  /*7b80*/  MOV R120, 0x7ba0 ;  /* 0x00007ba000787802 */ /* 0x000fe40000000f00 */
[----:B------:R-:W-:Y:S05]  /*7b90*/  CALL.REL.NOINC `($__internal_102_$__cuda_sm70_shflsync_bfly_p) ;  /* 0x000000d000007944 */ /* 0x000fea0003c00000 */
[----:B-1----:R-:W-:Y:S01]  /*7ba0*/  FADD.FTZ R210, R210, R166 ;  /* 0x000000a6d2d27221 */ /* 0x002fe20000010000 */
[----:B------:R-:W-:Y:S01]  /*7bb0*/  HFMA2.MMA R166, -RZ, RZ, 0, 4.76837158203125e-07 ;  /* 0x00000008ffa67435 */ /* 0x000fe200000001ff */
[----:B------:R-:W-:Y:S02]  /*7bc0*/  MOV R213, 0x1f ;  /* 0x0000001f00d57802 */ /* 0x000fe40000000f00 */
[----:B------:R-:W-:Y:S02]  /*7bd0*/  MOV R121, 0xffffffff ;  /* 0xffffffff00797802 */ /* 0x000fe40000000f00 */
[----:B------:R-:W-:Y:S02]  /*7be0*/  MOV R120, 0x7c00 ;  /* 0x00007c0000787802 */ /* 0x000fe40000000f00 */
[----:B------:R-:W-:Y:S05]  /*7bf0*/  CALL.REL.NOINC `($__internal_102_$__cuda_sm70_shflsync_bfly_p) ;  /* 0x0000007000007944 */ /* 0x000fea0003c00000 */
[----:B-1----:R-:W-:Y:S01]  /*7c00*/  FADD.FTZ R210, R210, R166 ;  /* 0x000000a6d2d27221 */ /* 0x002fe20000010000 */
[----:B------:R-:W-:Y:S01]  /*7c10*/  HFMA2.MMA R166, -RZ, RZ, 0, 9.5367431640625e-07 ;  /* 0x00000010ffa67435 */ /* 0x000fe200000001ff */
[----:B------:R-:W-:-:S02]  /*7c20*/  MOV R213, 0x1f ;  /* 0x0000001f00d57802 */ /* 0x000fc40000000f00 */
[----:B------:R-:W-:Y:S02]  /*7c30*/  MOV R121, 0xffffffff ;  /* 0xffffffff00797802 */ /* 0x000fe40000000f00 */
[----:B------:R-:W-:Y:S02]  /*7c40*/  MOV R120, 0x7c60 ;  /* 0x00007c6000787802 */ /* 0x000fe40000000f00 */
[----:B------:R-:W-:Y:S05]  /*7c50*/  CALL.REL.NOINC `($__internal_102_$__cuda_sm70_shflsync_bfly_p) ;  /* 0x0000001000007944 */ /* 0x000fea0003c00000 */
[----:B-1----:R-:W-:Y:S05]  /*7c60*/  BRA `(.L_x_35283) ;  /* 0xffffdfd000007947 */ /* 0x002fea000383ffff */
        .weak           $__internal_102_$__cuda_sm70_shflsync_bfly_p
        .type           $__internal_102_$__cuda_sm70_shflsync_bfly_p,@function
        .size           $__internal_102_$__cuda_sm70_shflsync_bfly_p,(.L_x_57142 - $__internal_102_$__cuda_sm70_shflsync_bfly_p)
$__internal_102_$__cuda_sm70_shflsync_bfly_p:
[----:B------:R-:W-:Y:S04]  /*7c70*/  WARPSYNC R121 ;  /* 0x0000007900007348 */ /* 0x000fe80003800000 */
[----:B------:R0:W1:Y:S02]  /*7c80*/  SHFL.BFLY PT, R166, R210, R166, R213 ;  /* 0x0c0000a6d2a67389 */ /* 0x00006400000e00d5 */
[----:B0-----:R-:W-:-:S06]  /*7c90*/  HFMA2.MMA R121, -RZ, RZ, 0, 0 ;  /* 0x00000000ff797435 */ /* 0x001fcc00000001ff */
[----:B------:R-:W-:Y:S05]  /*7ca0*/  RET.REL.NODEC R120 `(_ZN10layer_norm13ln_fwd_kernelINS_13Kernel_traitsI6__halfS2_fS2_fjLj2048ELj1ELj4ELj1ELj16ENS_18Kernel_traits_baseILj2048ES2_S2_fS2_fjLj128EEEEELb0ELb1ELb1ELb0EEEvNS_9FwdParamsE) ;  /* 0xffff835078007950 */ /* 0x000fea0003c3ffff */
.L_x_35284:
        /* <DEDUP_REMOVED lines=13> */
.L_x_57142:


//--------------------- .text._ZN10layer_norm13ln_fwd_kernelINS_13Kernel_traitsI6__halfS2_fS2_fjLj2048ELj1ELj4ELj1ELj16ENS_18Kernel_traits_baseILj2048ES2_S2_fS2_fjLj128EEEEELb0ELb1ELb1ELb1EEEvNS_9FwdParamsE --------------------------
	.section	.text._ZN10layer_norm13ln_fwd_kernelINS_13Kernel_traitsI6__halfS2_fS2_fjLj2048ELj1ELj4ELj1ELj16ENS_18Kernel_traits_baseILj2048ES2_S2_fS2_fjLj128EEEEELb0ELb1ELb1ELb1EEEvNS_9FwdParamsE,"ax",@progbits
	.sectioninfo	@"SHI_REGISTERS=255"
	.align	128
        .global         _ZN10layer_norm13ln_fwd_kernelINS_13Kernel_traitsI6__halfS2_fS2_fjLj2048ELj1ELj4ELj1ELj16ENS_18Kernel_traits_baseILj2048ES2_S2_fS2_fjLj128EEEEELb0ELb1ELb1ELb1EEEvNS_9FwdParamsE
        .type           _ZN10layer_norm13ln_fwd_kernelINS_13Kernel_traitsI6__halfS2_fS2_fjLj2048ELj1ELj4ELj1ELj16ENS_18Kernel_traits_baseILj2048ES2_S2_fS2_fjLj128EEEEELb0ELb1ELb1ELb1EEEvNS_9FwdParamsE,@function
        .size           _ZN10layer_norm13ln_fwd_kernelINS_13Kernel_traitsI6__halfS2_fS2_fjLj2048ELj1ELj4ELj1ELj16ENS_18Kernel_traits_baseILj2048ES2_S2_fS2_fjLj128EEEEELb0ELb1ELb1ELb1EEEvNS_9FwdParamsE,(.L_x_57143 - _ZN10layer_norm13ln_fwd_kernelINS_13Kernel_traitsI6__halfS2_fS2_fjLj2048ELj1ELj4ELj1ELj16ENS_18Kernel_traits_baseILj2048ES2_S2_fS2_fjLj128EEEEELb0ELb1ELb1ELb1EEEvNS_9FwdParamsE)
        .other          _ZN10layer_norm13ln_fwd_kernelINS_13Kernel_traitsI6__halfS2_fS2_fjLj2048ELj1ELj4ELj1ELj16ENS_18Kernel_traits_baseILj2048ES2_S2_fS2_fjLj128EEEEELb0ELb1ELb1ELb1EEEvNS_9FwdParamsE,@"STO_CUDA_ENTRY STV_DEFAULT"
_ZN10layer_norm13ln_fwd_kernelINS_13Kernel_traitsI6__halfS2_fS2_fjLj2048ELj1ELj4ELj1ELj16ENS_18Kernel_traits_baseILj2048ES2_S2_fS2_fjLj128EEEEELb0ELb1ELb1ELb1EEEvNS_9FwdParamsE:
.text._ZN10layer_norm13ln_fwd_kernelINS_13Kernel_traitsI6__halfS2_fS2_fjLj2048ELj1ELj4ELj1ELj16ENS_18Kernel_traits_baseILj2048ES2_S2_fS2_fjLj128EEEEELb0ELb1ELb1ELb1EEEvNS_9FwdParamsE:
        /* <DEDUP_REMOVED lines=26> */
[----:B------:R0:W2:Y:S03]  /*01a0*/  LDG.E.128 R136, [R8.64] ;  /* 0x0000000408887981 */ /* 0x0000a6000c1e1d00 */
[----:B------:R-:W-:Y:S01]  /*01b0*/  IADD3.X R3, RZ, c[0x0][0x1b4], RZ, P1, !PT ;  /* 0x00006d00ff037a10 */ /* 0x000fe20000ffe4ff */
[----:B------:R0:W3:Y:S04]  /*01c0*/  LDG.E.128 R140, [R8.64+0x200] ;  /* 0x00020004088c7981 */ /* 0x0000e8000c1e1d00 */
        /* <DEDUP_REMOVED lines=63> */
[----:B0-----:R-:W-:-:S02]  /*05c0*/  HADD2.F32 R9, -RZ, R72.H0_H0 ;  /* 0x20000048ff097230 */ /* 0x001fc40000004100 */
[----:B------:R-:W-:Y:S02]  /*05d0*/  HADD2.F32 R8, -RZ, R72.H1_H1 ;  /* 0x30000048ff087230 */ /* 0x000fe40000004100 */
[--C-:B------:R-:W-:Y:S02]  /*05e0*/  HADD2.F32 R7, -RZ, R73.reuse.H0_H0 ;  /* 0x20000049ff077230 */ /* 0x100fe40000004100 */
[----:B------:R-:W-:Y:S02]  /*05f0*/  HADD2.F32 R6, -RZ, R73.H1_H1 ;  /* 0x30000049ff067230 */ /* 0x000fe40000004100 */
[--C-:B------:R-:W-:Y:S02]  /*0600*/  HADD2.F32 R5, -RZ, R74.reuse.H0_H0 ;  /* 0x2000004aff057230 */ /* 0x100fe40000004100 */
[----:B------:R-:W-:Y:S02]  /*0610*/  HADD2.F32 R4, -RZ, R74.H1_H1 ;  /* 0x3000004aff047230 */ /* 0x000fe40000004100 */
[----:B-1----:R-:W-:-:S02]  /*0620*/  HADD2.F32 R3, -RZ, R75.H0_H0 ;  /* 0x2000004bff037230 */ /* 0x002fc40000004100 */
        /* <DEDUP_REMOVED lines=26> */
[----:B------:R-:W-:Y:S02]  /*07d0*/  HADD2.F32 R212, -RZ, R139.H1_H1 ;  /* 0x3000008bffd47230 */ /* 0x000fe40000004100 */
[--C-:B---3--:R-:W-:Y:S02]  /*07e0*/  HADD2.F32 R139, -RZ, R143.reuse.H0_H0 ;  /* 0x2000008fff8b7230 */ /* 0x108fe40000004100 */
[----:B------:R-:W-:Y:S02]  /*07f0*/  HADD2.F32 R213, -RZ, R143.H1_H1 ;  /* 0x3000008fffd57230 */ /* 0x000fe40000004100 */
[----:B----4-:R-:W-:-:S02]  /*0800*/  HADD2.F32 R143, -RZ, R147.H0_H0 ;  /* 0x20000093ff8f7230 */ /* 0x010fc40000004100 */
        /* <DEDUP_REMOVED lines=11> */
[----:B------:R-:W-:-:S02]  /*08c0*/  HADD2.F32 R219, -RZ, R58.H1_H1 ;  /* 0x3000003affdb7230 */ /* 0x000fc40000004100 */
.L_x_35418:
        /* <DEDUP_REMOVED lines=12> */
[----:B------:R-:W4:Y:S01]  /*0990*/  @P0 LDG.E.128 R64, [R74.64+0x10] ;  /* 0x000010044a400981 */ /* 0x000f22000c1e1d00 */
[----:B------:R-:W-:-:S06]  /*09a0*/  IMAD.WIDE R220, R210, R221, c[0x0][0x1d8] ;  /* 0x00007600d2dc7625 */ /* 0x000fcc00078e02dd */
[----:B-----5:R0:W5:Y:S01]  /*09b0*/  LDG.E R220, [R220.64] ;  /* 0x00000004dcdc7981 */ /* 0x020162000c1e1900 */
[----:B------:R-:W-:Y:S02]  /*09c0*/  HFMA2.MMA R132, -RZ, RZ, 0, 0 ;  /* 0x00000000ff847435 */ /* 0x000fe400000001ff */
[----:B------:R-:W-:Y:S01]  /*09d0*/  HFMA2.MMA R194, -RZ, RZ, 0, 1.9073486328125e-06 ;  /* 0x00000020ffc27435 */ /* 0x000fe200000001ff */
[C---:B------:R-:W-:Y:S01]  /*09e0*/  IADD3 R91, R125.reuse, 0x20, RZ ;  /* 0x000000207d5b7810 */ /* 0x040fe20007ffe0ff */
[----:B------:R-:W-:Y:S08]  /*09f0*/  BSSY B0, `(.L_x_35285) ;  /* 0x000002b000007945 */ /* 0x000ff00003800000 */
        /* <DEDUP_REMOVED lines=37> */
[----:B0----5:R-:W-:Y:S02]  /*0c50*/  HADD2.F32 R76, -RZ, R68.H0_H0 ;  /* 0x20000044ff4c7230 */ /* 0x021fe40000004100 */
[----:B------:R-:W-:-:S03]  /*0c60*/  HADD2.F32 R85, -RZ, R136.H0_H0 ;  /* 0x20000088ff557230 */ /* 0x000fc60000004100 */
[----:B------:R-:W-:-:S04]  /*0c70*/  FMUL.FTZ R76, R76, c[0x0][0x1ec] ;  /* 0x00007b004c4c7a20 */ /* 0x000fc80000410000 */
[----:B------:R-:W-:-:S04]  /*0c80*/  FMUL.FTZ R76, R76, R85 ;  /* 0x000000554c4c7220 */ /* 0x000fc80000410000 */
[----:B------:R-:W-:Y:S02]  /*0c90*/  @P0 FADD.FTZ R76, R60, R76 ;  /* 0x0000004c3c4c0221 */ /* 0x000fe40000010000 */
.L_x_35286:
[----:B0-----:R-:W-:Y:S05]  /*0ca0*/  BSYNC B0 ;  /* 0x0000000000007941 */ /* 0x001fea0003800000 */
.L_x_35285:
[----:B------:R-:W-:Y:S01]  /*0cb0*/  BSSY B0, `(.L_x_35287) ;  /* 0x0000007000007945 */ /* 0x000fe20003800000 */
[----:B------:R-:W-:Y:S05]  /*0cc0*/  @!P6 BRA `(.L_x_35288) ;  /* 0x000000500000e947 */ /* 0x000fea0003800000 */
[----:B-----5:R-:W-:Y:S02]  /*0cd0*/  HADD2.F32 R77, -RZ, R68.H1_H1 ;  /* 0x30000044ff4d7230 */ /* 0x020fe40000004100 */
[----:B------:R-:W-:-:S03]  /*0ce0*/  HADD2.F32 R84, -RZ, R136.H1_H1 ;  /* 0x30000088ff547230 */ /* 0x000fc60000004100 */
[----:B------:R-:W-:-:S04]  /*0cf0*/  FMUL.FTZ R77, R77, c[0x0][0x1ec] ;  /* 0x00007b004d4d7a20 */ /* 0x000fc80000410000 */
[----:B------:R-:W-:-:S04]  /*0d00*/  FMUL.FTZ R77, R77, R84 ;  /* 0x000000544d4d7220 */ /* 0x000fc80000410000 */
[----:B------:R-:W-:Y:S02]  /*0d10*/  @P0 FADD.FTZ R77, R61, R77 ;  /* 0x0000004d3d4d0221 */ /* 0x000fe40000010000 */
.L_x_35288:
[----:B------:R-:W-:Y:S05]  /*0d20*/  BSYNC B0 ;  /* 0x0000000000007941 */ /* 0x000fea0003800000 */
.L_x_35287:
[----:B------:R-:W-:Y:S01]  /*0d30*/  BSSY B0, `(.L_x_35289) ;  /* 0x0000007000007945 */ /* 0x000fe20003800000 */
[----:B------:R-:W-:Y:S05]  /*0d40*/  @!P6 BRA `(.L_x_35290) ;  /* 0x000000500000e947 */ /* 0x000fea0003800000 */
[----:B-----5:R-:W-:Y:S02]  /*0d50*/  HADD2.F32 R78, -RZ, R69.H0_H0 ;  /* 0x20000045ff4e7230 */ /* 0x020fe40000004100 */
[----:B------:R-:W-:-:S03]  /*0d60*/  HADD2.F32 R85, -RZ, R137.H0_H0 ;  /* 0x20000089ff557230 */ /* 0x000fc60000004100 */
[----:B------:R-:W-:-:S04]  /*0d70*/  FMUL.FTZ R78, R78, c[0x0][0x1ec] ;  /* 0x00007b004e4e7a20 */ /* 0x000fc80000410000 */
[----:B------:R-:W-:-:S04]  /*0d80*/  FMUL.FTZ R78, R78, R85 ;  /* 0x000000554e4e7220 */ /* 0x000fc80000410000 */
[----:B------:R-:W-:Y:S02]  /*0d90*/  @P0 FADD.FTZ R78, R62, R78 ;  /* 0x0000004e3e4e0221 */ /* 0x000fe40000010000 */
.L_x_35290:
[----:B------:R-:W-:Y:S05]  /*0da0*/  BSYNC B0 ;  /* 0x0000000000007941 */ /* 0x000fea0003800000 */
.L_x_35289:
[----:B------:R-:W-:Y:S01]  /*0db0*/  BSSY B0, `(.L_x_35291) ;  /* 0x0000007000007945 */ /* 0x000fe20003800000 */
[----:B------:R-:W-:Y:S05]  /*0dc0*/  @!P6 BRA `(.L_x_35292) ;  /* 0x000000500000e947 */ /* 0x000fea0003800000 */
[----:B-----5:R-:W-:Y:S02]  /*0dd0*/  HADD2.F32 R79, -RZ, R69.H1_H1 ;  /* 0x30000045ff4f7230 */ /* 0x020fe40000004100 */
[----:B------:R-:W-:-:S03]  /*0de0*/  HADD2.F32 R84, -RZ, R137.H1_H1 ;  /* 0x30000089ff547230 */ /* 0x000fc60000004100 */
[----:B------:R-:W-:-:S04]  /*0df0*/  FMUL.FTZ R79, R79, c[0x0][0x1ec] ;  /* 0x00007b004f4f7a20 */ /* 0x000fc80000410000 */
[----:B------:R-:W-:-:S04]  /*0e00*/  FMUL.FTZ R79, R79, R84 ;  /* 0x000000544f4f7220 */ /* 0x000fc80000410000 */
[----:B------:R-:W-:Y:S02]  /*0e10*/  @P0 FADD.FTZ R79, R63, R79 ;  /* 0x0000004f3f4f0221 */ /* 0x000fe40000010000 */
.L_x_35292:
[----:B------:R-:W-:Y:S05]  /*0e20*/  BSYNC B0 ;  /* 0x0000000000007941 */ /* 0x000fea0003800000 */
.L_x_35291:
[----:B------:R-:W-:Y:S01]  /*0e30*/  BSSY B0, `(.L_x_35293) ;  /* 0x0000007000007945 */ /* 0x000fe20003800000 */
[----:B------:R-:W-:Y:S05]  /*0e40*/  @!P6 BRA `(.L_x_35294) ;  /* 0x000000500000e947 */ /* 0x000fea0003800000 */
[----:B-----5:R-:W-:Y:S02]  /*0e50*/  HADD2.F32 R72, -RZ, R70.H0_H0 ;  /* 0x20000046ff487230 */ /* 0x020fe40000004100 */
[----:B------:R-:W-:-:S03]  /*0e60*/  HADD2.F32 R85, -RZ, R138.H0_H0 ;  /* 0x2000008aff557230 */ /* 0x000fc60000004100 */
[----:B------:R-:W-:-:S04]  /*0e70*/  FMUL.FTZ R72, R72, c[0x0][0x1ec] ;  /* 0x00007b0048487a20 */ /* 0x000fc80000410000 */
[----:B------:R-:W-:-:S04]  /*0e80*/  FMUL.FTZ R72, R72, R85 ;  /* 0x0000005548487220 */ /* 0x000fc80000410000 */
[----:B------:R-:W-:Y:S02]  /*0e90*/  @P0 FADD.FTZ R72, R64, R72 ;  /* 0x0000004840480221 */ /* 0x000fe40000010000 */
.L_x_35294:
[----:B------:R-:W-:Y:S05]  /*0ea0*/  BSYNC B0 ;  /* 0x0000000000007941 */ /* 0x000fea0003800000 */
.L_x_35293:
[----:B------:R-:W-:Y:S01]  /*0eb0*/  BSSY B0, `(.L_x_35295) ;  /* 0x0000007000007945 */ /* 0x000fe20003800000 */
[----:B------:R-:W-:Y:S05]  /*0ec0*/  @!P6 BRA `(.L_x_35296) ;  /* 0x000000500000e947 */ /* 0x000fea0003800000 */
[----:B-----5:R-:W-:Y:S02]  /*0ed0*/  HADD2.F32 R73, -RZ, R70.H1_H1 ;  /* 0x30000046ff497230 */ /* 0x020fe40000004100 */
[----:B------:R-:W-:-:S03]  /*0ee0*/  HADD2.F32 R84, -RZ, R138.H1_H1 ;  /* 0x3000008aff547230 */ /* 0x000fc60000004100 */
[----:B------:R-:W-:-:S04]  /*0ef0*/  FMUL.FTZ R73, R73, c[0x0][0x1ec] ;  /* 0x00007b0049497a20 */ /* 0x000fc80000410000 */
[----:B------:R-:W-:-:S04]  /*0f00*/  FMUL.FTZ R73, R73, R84 ;  /* 0x0000005449497220 */ /* 0x000fc80000410000 */
[----:B------:R-:W-:Y:S02]  /*0f10*/  @P0 FADD.FTZ R73, R65, R73 ;  /* 0x0000004941490221 */ /* 0x000fe40000010000 */
.L_x_35296:
[----:B------:R-:W-:Y:S05]  /*0f20*/  BSYNC B0 ;  /* 0x0000000000007941 */ /* 0x000fea0003800000 */
.L_x_35295:
[----:B------:R-:W-:Y:S01]  /*0f30*/  BSSY B0, `(.L_x_35297) ;  /* 0x0000006000007945 */ /* 0x000fe20003800000 */
[----:B------:R-:W-:Y:S05]  /*0f40*/  @!P6 BRA `(.L_x_35298) ;  /* 0x000000400000e947 */ /* 0x000fea0003800000 */
[----:B-----5:R-:W-:-:S05]  /*0f50*/  HADD2.F32 R74, -RZ, R71.H0_H0 ;  /* 0x20000047ff4a7230 */ /* 0x020fca0000004100 */
[----:B------:R-:W-:-:S04]  /*0f60*/  FMUL.FTZ R74, R74, c[0x0][0x1ec] ;  /* 0x00007b004a4a7a20 */ /* 0x000fc80000410000 */
[----:B------:R-:W-:-:S04]  /*0f70*/  FMUL.FTZ R74, R209, R74 ;  /* 0x0000004ad14a7220 */ /* 0x000fc80000410000 */
[----:B------:R-:W-:Y:S02]  /*0f80*/  @P0 FADD.FTZ R74, R66, R74 ;  /* 0x0000004a424a0221 */ /* 0x000fe40000010000 */
.L_x_35298:
[----:B------:R-:W-:Y:S05]  /*0f90*/  BSYNC B0 ;  /* 0x0000000000007941 */ /* 0x000fea0003800000 */
.L_x_35297:
[----:B------:R-:W-:Y:S01]  /*0fa0*/  BSSY B0, `(.L_x_35299) ;  /* 0x0000006000007945 */ /* 0x000fe20003800000 */
[----:B------:R-:W-:Y:S05]  /*0fb0*/  @!P6 BRA `(.L_x_35300) ;  /* 0x000000400000e947 */ /* 0x000fea0003800000 */
[----:B-----5:R-:W-:-:S05]  /*0fc0*/  HADD2.F32 R75, -RZ, R71.H1_H1 ;  /* 0x30000047ff4b7230 */ /* 0x020fca0000004100 */
[----:B------:R-:W-:-:S04]  /*0fd0*/  FMUL.FTZ R75, R75, c[0x0][0x1ec] ;  /* 0x00007b004b4b7a20 */ /* 0x000fc80000410000 */
[----:B------:R-:W-:-:S04]  /*0fe0*/  FMUL.FTZ R75, R212, R75 ;  /* 0x0000004bd44b7220 */ /* 0x000fc80000410000 */
[----:B------:R-:W-:Y:S02]  /*0ff0*/  @P0 FADD.FTZ R75, R67, R75 ;  /* 0x0000004b434b0221 */ /* 0x000fe40000010000 */
.L_x_35300:
[----:B------:R-:W-:Y:S05]  /*1000*/  BSYNC B0 ;  /* 0x0000000000007941 */ /* 0x000fea0003800000 */
.L_x_35299:
        /* <DEDUP_REMOVED lines=37> */
[----:B-----5:R-:W-:Y:S02]  /*1260*/  HADD2.F32 R92, -RZ, R68.H0_H0 ;  /* 0x20000044ff5c7230 */ /* 0x020fe40000004100 */
[----:B------:R-:W-:-:S03]  /*1270*/  HADD2.F32 R84, -RZ, R140.H0_H0 ;  /* 0x2000008cff547230 */ /* 0x000fc60000004100 */
[----:B------:R-:W-:-:S04]  /*1280*/  FMUL.FTZ R93, R92, c[0x0][0x1ec] ;  /* 0x00007b005c5d7a20 */ /* 0x000fc80000410000 */
[----:B------:R-:W-:-:S04]  /*1290*/  FMUL.FTZ R84, R93, R84 ;  /* 0x000000545d547220 */ /* 0x000fc80000410000 */
[----:B------:R-:W-:Y:S02]  /*12a0*/  @P0 FADD.FTZ R84, R60, R84 ;  /* 0x000000543c540221 */ /* 0x000fe40000010000 */
.L_x_35302:
[----:B------:R-:W-:Y:S05]  /*12b0*/  BSYNC B0 ;  /* 0x0000000000007941 */ /* 0x000fea0003800000 */
.L_x_35301:
[----:B------:R-:W-:Y:S01]  /*12c0*/  BSSY B0, `(.L_x_35303) ;  /* 0x0000007000007945 */ /* 0x000fe20003800000 */
[----:B------:R-:W-:Y:S05]  /*12d0*/  @!P6 BRA `(.L_x_35304) ;  /* 0x000000500000e947 */ /* 0x000fea0003800000 */
[----:B-----5:R-:W-:Y:S02]  /*12e0*/  HADD2.F32 R92, -RZ, R68.H1_H1 ;  /* 0x30000044ff5c7230 */ /* 0x020fe40000004100 */
[----:B------:R-:W-:-:S03]  /*12f0*/  HADD2.F32 R85, -RZ, R140.H1_H1 ;  /* 0x3000008cff557230 */ /* 0x000fc60000004100 */
[----:B------:R-:W-:-:S04]  /*1300*/  FMUL.FTZ R92, R92, c[0x0][0x1ec] ;  /* 0x00007b005c5c7a20 */ /* 0x000fc80000410000 */
[----:B------:R-:W-:-:S04]  /*1310*/  FMUL.FTZ R85, R92, R85 ;  /* 0x000000555c557220 */ /* 0x000fc80000410000 */
[----:B------:R-:W-:Y:S02]  /*1320*/  @P0 FADD.FTZ R85, R61, R85 ;  /* 0x000000553d550221 */ /* 0x000fe40000010000 */
.L_x_35304:
[----:B------:R-:W-:Y:S05]  /*1330*/  BSYNC B0 ;  /* 0x0000000000007941 */ /* 0x000fea0003800000 */
.L_x_35303:
[----:B------:R-:W-:Y:S01]  /*1340*/  BSSY B0, `(.L_x_35305) ;  /* 0x0000007000007945 */ /* 0x000fe20003800000 */
[----:B------:R-:W-:Y:S05]  /*1350*/  @!P6 BRA `(.L_x_35306) ;  /* 0x000000500000e947 */ /* 0x000fea0003800000 */
[----:B-----5:R-:W-:Y:S02]  /*1360*/  HADD2.F32 R92, -RZ, R69.H0_H0 ;  /* 0x20000045ff5c7230 */ /* 0x020fe40000004100 */
[----:B------:R-:W-:-:S03]  /*1370*/  HADD2.F32 R86, -RZ, R141.H0_H0 ;  /* 0x2000008dff567230 */ /* 0x000fc60000004100 */
[----:B------:R-:W-:-:S04]  /*1380*/  FMUL.FTZ R93, R92, c[0x0][0x1ec] ;  /* 0x00007b005c5d7a20 */ /* 0x000fc80000410000 */
[----:B------:R-:W-:-:S04]  /*1390*/  FMUL.FTZ R86, R93, R86 ;  /* 0x000000565d567220 */ /* 0x000fc80000410000 */
[----:B------:R-:W-:Y:S02]  /*13a0*/  @P0 FADD.FTZ R86, R62, R86 ;  /* 0x000000563e560221 */ /* 0x000fe40000010000 */
.L_x_35306:
[----:B------:R-:W-:Y:S05]  /*13b0*/  BSYNC B0 ;  /* 0x0000000000007941 */ /* 0x000fea0003800000 */
.L_x_35305:
[----:B------:R-:W-:Y:S01]  /*13c0*/  BSSY B0, `(.L_x_35307) ;  /* 0x0000007000007945 */ /* 0x000fe20003800000 */
[----:B------:R-:W-:Y:S05]  /*13d0*/  @!P6 BRA `(.L_x_35308) ;  /* 0x000000500000e947 */ /* 0x000fea0003800000 */
[----:B-----5:R-:W-:Y:S02]  /*13e0*/  HADD2.F32 R92, -RZ, R69.H1_H1 ;  /* 0x30000045ff5c7230 */ /* 0x020fe40000004100 */
[----:B------:R-:W-:-:S03]  /*13f0*/  HADD2.F32 R87, -RZ, R141.H1_H1 ;  /* 0x3000008dff577230 */ /* 0x000fc60000004100 */
[----:B------:R-:W-:-:S04]  /*1400*/  FMUL.FTZ R92, R92, c[0x0][0x1ec] ;  /* 0x00007b005c5c7a20 */ /* 0x000fc80000410000 */
[----:B------:R-:W-:-:S04]  /*1410*/  FMUL.FTZ R87, R92, R87 ;  /* 0x000000575c577220 */ /* 0x000fc80000410000 */
[----:B------:R-:W-:Y:S02]  /*1420*/  @P0 FADD.FTZ R87, R63, R87 ;  /* 0x000000573f570221 */ /* 0x000fe40000010000 */
.L_x_35308:
[----:B------:R-:W-:Y:S05]  /*1430*/  BSYNC B0 ;  /* 0x0000000000007941 */ /* 0x000fea0003800000 */
.L_x_35307:
[----:B------:R-:W-:Y:S01]  /*1440*/  BSSY B0, `(.L_x_35309) ;  /* 0x0000007000007945 */ /* 0x000fe20003800000 */
[----:B------:R-:W-:Y:S05]  /*1450*/  @!P6 BRA `(.L_x_35310) ;  /* 0x000000500000e947 */ /* 0x000fea0003800000 */
[----:B-----5:R-:W-:Y:S02]  /*1460*/  HADD2.F32 R92, -RZ, R70.H0_H0 ;  /* 0x20000046ff5c7230 */ /* 0x020fe40000004100 */
[----:B------:R-:W-:-:S03]  /*1470*/  HADD2.F32 R80, -RZ, R142.H0_H0 ;  /* 0x2000008eff507230 */ /* 0x000fc60000004100 */
[----:B------:R-:W-:-:S04]  /*1480*/  FMUL.FTZ R93, R92, c[0x0][0x1ec] ;  /* 0x00007b005c5d7a20 */ /* 0x000fc80000410000 */
[----:B------:R-:W-:-:S04]  /*1490*/  FMUL.FTZ R80, R93, R80 ;  /* 0x000000505d507220 */ /* 0x000fc80000410000 */
[----:B------:R-:W-:Y:S02]  /*14a0*/  @P0 FADD.FTZ R80, R64, R80 ;  /* 0x0000005040500221 */ /* 0x000fe40000010000 */
.L_x_35310:
[----:B------:R-:W-:Y:S05]  /*14b0*/  BSYNC B0 ;  /* 0x0000000000007941 */ /* 0x000fea0003800000 */
.L_x_35309:
[----:B------:R-:W-:Y:S01]  /*14c0*/  BSSY B0, `(.L_x_35311) ;  /* 0x0000007000007945 */ /* 0x000fe20003800000 */
[----:B------:R-:W-:Y:S05]  /*14d0*/  @!P6 BRA `(.L_x_35312) ;  /* 0x000000500000e947 */ /* 0x000fea0003800000 */
[----:B-----5:R-:W-:Y:S02]  /*14e0*/  HADD2.F32 R92, -RZ, R70.H1_H1 ;  /* 0x30000046ff5c7230 */ /* 0x020fe40000004100 */
[----:B------:R-:W-:-:S03]  /*14f0*/  HADD2.F32 R81, -RZ, R142.H1_H1 ;  /* 0x3000008eff517230 */ /* 0x000fc60000004100 */
[----:B------:R-:W-:-:S04]  /*1500*/  FMUL.FTZ R92, R92, c[0x0][0x1ec] ;  /* 0x00007b005c5c7a20 */ /* 0x000fc80000410000 */
[----:B------:R-:W-:-:S04]  /*1510*/  FMUL.FTZ R81, R92, R81 ;  /* 0x000000515c517220 */ /* 0x000fc80000410000 */
[----:B------:R-:W-:Y:S02]  /*1520*/  @P0 FADD.FTZ R81, R65, R81 ;  /* 0x0000005141510221 */ /* 0x000fe40000010000 */
.L_x_35312:
[----:B------:R-:W-:Y:S05]  /*1530*/  BSYNC B0 ;  /* 0x0000000000007941 */ /* 0x000fea0003800000 */
.L_x_35311:
[----:B------:R-:W-:Y:S01]  /*1540*/  BSSY B0, `(.L_x_35313) ;  /* 0x0000006000007945 */ /* 0x000fe20003800000 */
[----:B------:R-:W-:Y:S05]  /*1550*/  @!P6 BRA `(.L_x_35314) ;  /* 0x000000400000e947 */ /* 0x000fea0003800000 */
[----:B-----5:R-:W-:-:S05]  /*1560*/  HADD2.F32 R82, -RZ, R71.H0_H0 ;  /* 0x20000047ff527230 */ /* 0x020fca0000004100 */
[----:B------:R-:W-:-:S04]  /*1570*/  FMUL.FTZ R82, R82, c[0x0][0x1ec] ;  /* 0x00007b0052527a20 */ /* 0x000fc80000410000 */
[----:B------:R-:W-:-:S04]  /*1580*/  FMUL.FTZ R82, R139, R82 ;  /* 0x000000528b527220 */ /* 0x000fc80000410000 */
[----:B------:R-:W-:Y:S02]  /*1590*/  @P0 FADD.FTZ R82, R66, R82 ;  /* 0x0000005242520221 */ /* 0x000fe40000010000 */
.L_x_35314:
[----:B------:R-:W-:Y:S05]  /*15a0*/  BSYNC B0 ;  /* 0x0000000000007941 */ /* 0x000fea0003800000 */
.L_x_35313:
[----:B------:R-:W-:Y:S01]  /*15b0*/  BSSY B0, `(.L_x_35315) ;  /* 0x0000006000007945 */ /* 0x000fe20003800000 */
[----:B------:R-:W-:Y:S05]  /*15c0*/  @!P6 BRA `(.L_x_35316) ;  /* 0x000000400000e947 */ /* 0x000fea0003800000 */
[----:B-----5:R-:W-:-:S05]  /*15d0*/  HADD2.F32 R83, -RZ, R71.H1_H1 ;  /* 0x30000047ff537230 */ /* 0x020fca0000004100 */
[----:B------:R-:W-:-:S04]  /*15e0*/  FMUL.FTZ R92, R83, c[0x0][0x1ec] ;  /* 0x00007b00535c7a20 */ /* 0x000fc80000410000 */
[----:B------:R-:W-:-:S04]  /*15f0*/  FMUL.FTZ R83, R213, R92 ;  /* 0x0000005cd5537220 */ /* 0x000fc80000410000 */
[----:B------:R-:W-:Y:S02]  /*1600*/  @P0 FADD.FTZ R83, R67, R83 ;  /* 0x0000005343530221 */ /* 0x000fe40000010000 */
.L_x_35316:
[----:B------:R-:W-:Y:S05]  /*1610*/  BSYNC B0 ;  /* 0x0000000000007941 */ /* 0x000fea0003800000 */
.L_x_35315:
        /* <DEDUP_REMOVED lines=42> */
.L_x_35318:
[----:B------:R-:W-:Y:S05]  /*18c0*/  BSYNC B0 ;  /* 0x0000000000007941 */ /* 0x000fea0003800000 */
.L_x_35317:
[----:B------:R-:W-:Y:S01]  /*18d0*/  BSSY B0, `(.L_x_35319) ;  /* 0x0000007000007945 */ /* 0x000fe20003800000 */
[----:B------:R-:W-:Y:S05]  /*18e0*/  @!P6 BRA `(.L_x_35320) ;  /* 0x000000500000e947 */ /* 0x000fea0003800000 */
[----:B-----5:R-:W-:Y:S02]  /*18f0*/  HADD2.F32 R100, -RZ, R68.H1_H1 ;  /* 0x30000044ff647230 */ /* 0x020fe40000004100 */
[----:B------:R-:W-:-:S03]  /*1900*/  HADD2.F32 R93, -RZ, R144.H1_H1 ;  /* 0x30000090ff5d7230 */ /* 0x000fc60000004100 */
[----:B------:R-:W-:-:S04]  /*1910*/  FMUL.FTZ R100, R100, c[0x0][0x1ec] ;  /* 0x00007b0064647a20 */ /* 0x000fc80000410000 */
[----:B------:R-:W-:-:S04]  /*1920*/  FMUL.FTZ R93, R100, R93 ;  /* 0x0000005d645d7220 */ /* 0x000fc80000410000 */
[----:B------:R-:W-:Y:S02]  /*1930*/  @P0 FADD.FTZ R93, R61, R93 ;  /* 0x0000005d3d5d0221 */ /* 0x000fe40000010000 */
.L_x_35320:
[----:B------:R-:W-:Y:S05]  /*1940*/  BSYNC B0 ;  /* 0x0000000000007941 */ /* 0x000fea0003800000 */
.L_x_35319:
[----:B------:R-:W-:Y:S01]  /*1950*/  BSSY B0, `(.L_x_35321) ;  /* 0x0000007000007945 */ /* 0x000fe20003800000 */
[----:B------:R-:W-:Y:S05]  /*1960*/  @!P6 BRA `(.L_x_35322) ;  /* 0x000000500000e947 */ /* 0x000fea0003800000 */
[----:B-----5:R-:W-:Y:S02]  /*1970*/  HADD2.F32 R100, -RZ, R69.H0_H0 ;  /* 0x20000045ff647230 */ /* 0x020fe40000004100 */
[----:B------:R-:W-:-:S03]  /*1980*/  HADD2.F32 R94, -RZ, R145.H0_H0 ;  /* 0x20000091ff5e7230 */ /* 0x000fc60000004100 */
[----:B------:R-:W-:-:S04]  /*1990*/  FMUL.FTZ R101, R100, c[0x0][0x1ec] ;  /* 0x00007b0064657a20 */ /* 0x000fc80000410000 */
[----:B------:R-:W-:-:S04]  /*19a0*/  FMUL.FTZ R94, R101, R94 ;  /* 0x0000005e655e7220 */ /* 0x000fc80000410000 */
[----:B------:R-:W-:Y:S02]  /*19b0*/  @P0 FADD.FTZ R94, R62, R94 ;  /* 0x0000005e3e5e0221 */ /* 0x000fe40000010000 */
.L_x_35322:
[----:B------:R-:W-:Y:S05]  /*19c0*/  BSYNC B0 ;  /* 0x0000000000007941 */ /* 0x000fea0003800000 */
.L_x_35321:
[----:B------:R-:W-:Y:S01]  /*19d0*/  BSSY B0, `(.L_x_35323) ;  /* 0x0000007000007945 */ /* 0x000fe20003800000 */
[----:B------:R-:W-:Y:S05]  /*19e0*/  @!P6 BRA `(.L_x_35324) ;  /* 0x000000500000e947 */ /* 0x000fea0003800000 */
[----:B-----5:R-:W-:Y:S02]  /*19f0*/  HADD2.F32 R100, -RZ, R69.H1_H1 ;  /* 0x30000045ff647230 */ /* 0x020fe40000004100 */
[----:B------:R-:W-:-:S03]  /*1a00*/  HADD2.F32 R95, -RZ, R145.H1_H1 ;  /* 0x30000091ff5f7230 */ /* 0x000fc60000004100 */
[----:B------:R-:W-:-:S04]  /*1a10*/  FMUL.FTZ R100, R100, c[0x0][0x1ec] ;  /* 0x00007b0064647a20 */ /* 0x000fc80000410000 */
[----:B------:R-:W-:-:S04]  /*1a20*/  FMUL.FTZ R95, R100, R95 ;  /* 0x0000005f645f7220 */ /* 0x000fc80000410000 */
[----:B------:R-:W-:Y:S02]  /*1a30*/  @P0 FADD.FTZ R95, R63, R95 ;  /* 0x0000005f3f5f0221 */ /* 0x000fe40000010000 */
.L_x_35324:
[----:B------:R-:W-:Y:S05]  /*1a40*/  BSYNC B0 ;  /* 0x0000000000007941 */ /* 0x000fea0003800000 */
.L_x_35323:
[----:B------:R-:W-:Y:S01]  /*1a50*/  BSSY B0, `(.L_x_35325) ;  /* 0x0000007000007945 */ /* 0x000fe20003800000 */
[----:B------:R-:W-:Y:S05]  /*1a60*/  @!P6 BRA `(.L_x_35326) ;  /* 0x000000500000e947 */ /* 0x000fea0003800000 */
[----:B-----5:R-:W-:Y:S02]  /*1a70*/  HADD2.F32 R100, -RZ, R70.H0_H0 ;  /* 0x20000046ff647230 */ /* 0x020fe40000004100 */
[----:B------:R-:W-:-:S03]  /*1a80*/  HADD2.F32 R88, -RZ, R146.H0_H0 ;  /* 0x20000092ff587230 */ /* 0x000fc60000004100 */
[----:B------:R-:W-:-:S04]  /*1a90*/  FMUL.FTZ R101, R100, c[0x0][0x1ec] ;  /* 0x00007b0064657a20 */ /* 0x000fc80000410000 */
[----:B------:R-:W-:-:S04]  /*1aa0*/  FMUL.FTZ R88, R101, R88 ;  /* 0x0000005865587220 */ /* 0x000fc80000410000 */
[----:B------:R-:W-:Y:S02]  /*1ab0*/  @P0 FADD.FTZ R88, R64, R88 ;  /* 0x0000005840580221 */ /* 0x000fe40000010000 */
.L_x_35326:
[----:B------:R-:W-:Y:S05]  /*1ac0*/  BSYNC B0 ;  /* 0x0000000000007941 */ /* 0x000fea0003800000 */
.L_x_35325:
[----:B------:R-:W-:Y:S01]  /*1ad0*/  BSSY B0, `(.L_x_35327) ;  /* 0x0000007000007945 */ /* 0x000fe20003800000 */
[----:B------:R-:W-:Y:S05]  /*1ae0*/  @!P6 BRA `(.L_x_35328) ;  /* 0x000000500000e947 */ /* 0x000fea0003800000 */
[----:B-----5:R-:W-:Y:S02]  /*1af0*/  HADD2.F32 R100, -RZ, R70.H1_H1 ;  /* 0x30000046ff647230 */ /* 0x020fe40000004100 */
[----:B------:R-:W-:-:S03]  /*1b00*/  HADD2.F32 R89, -RZ, R146.H1_H1 ;  /* 0x30000092ff597230 */ /* 0x000fc60000004100 */
[----:B------:R-:W-:-:S04]  /*1b10*/  FMUL.FTZ R100, R100, c[0x0][0x1ec] ;  /* 0x00007b0064647a20 */ /* 0x000fc80000410000 */
[----:B------:R-:W-:-:S04]  /*1b20*/  FMUL.FTZ R89, R100, R89 ;  /* 0x0000005964597220 */ /* 0x000fc80000410000 */
[----:B------:R-:W-:Y:S02]  /*1b30*/  @P0 FADD.FTZ R89, R65, R89 ;  /* 0x0000005941590221 */ /* 0x000fe40000010000 */
.L_x_35328:
[----:B------:R-:W-:Y:S05]  /*1b40*/  BSYNC B0 ;  /* 0x0000000000007941 */ /* 0x000fea0003800000 */
.L_x_35327:
[----:B------:R-:W-:Y:S01]  /*1b50*/  BSSY B0, `(.L_x_35329) ;  /* 0x0000006000007945 */ /* 0x000fe20003800000 */
[----:B------:R-:W-:Y:S05]  /*1b60*/  @!P6 BRA `(.L_x_35330) ;  /* 0x000000400000e947 */ /* 0x000fea0003800000 */
[----:B-----5:R-:W-:-:S05]  /*1b70*/  HADD2.F32 R90, -RZ, R71.H0_H0 ;  /* 0x20000047ff5a7230 */ /* 0x020fca0000004100 */
[----:B------:R-:W-:-:S04]  /*1b80*/  FMUL.FTZ R90, R90, c[0x0][0x1ec] ;  /* 0x00007b005a5a7a20 */ /* 0x000fc80000410000 */
[----:B------:R-:W-:-:S04]  /*1b90*/  FMUL.FTZ R90, R143, R90 ;  /* 0x0000005a8f5a7220 */ /* 0x000fc80000410000 */
[----:B------:R-:W-:Y:S02]  /*1ba0*/  @P0 FADD.FTZ R90, R66, R90 ;  /* 0x0000005a425a0221 */ /* 0x000fe40000010000 */
.L_x_35330:
[----:B------:R-:W-:Y:S05]  /*1bb0*/  BSYNC B0 ;  /* 0x0000000000007941 */ /* 0x000fea0003800000 */
.L_x_35329:
[----:B------:R-:W-:Y:S01]  /*1bc0*/  BSSY B0, `(.L_x_35331) ;  /* 0x0000006000007945 */ /* 0x000fe20003800000 */
[----:B------:R-:W-:Y:S05]  /*1bd0*/  @!P6 BRA `(.L_x_35332) ;  /* 0x000000400000e947 */ /* 0x000fea0003800000 */
[----:B-----5:R-:W-:-:S05]  /*1be0*/  HADD2.F32 R91, -RZ, R71.H1_H1 ;  /* 0x30000047ff5b7230 */ /* 0x020fca0000004100 */
[----:B------:R-:W-:-:S04]  /*1bf0*/  FMUL.FTZ R91, R91, c[0x0][0x1ec] ;  /* 0x00007b005b5b7a20 */ /* 0x000fc80000410000 */
[----:B------:R-:W-:-:S04]  /*1c00*/  FMUL.FTZ R91, R214, R91 ;  /* 0x0000005bd65b7220 */ /* 0x000fc80000410000 */
[----:B------:R-:W-:Y:S02]  /*1c10*/  @P0 FADD.FTZ R91, R67, R91 ;  /* 0x0000005b435b0221 */ /* 0x000fe40000010000 */
.L_x_35332:
[----:B------:R-:W-:Y:S05]  /*1c20*/  BSYNC B0 ;  /* 0x0000000000007941 */ /* 0x000fea0003800000 */
.L_x_35331:
        /* <DEDUP_REMOVED lines=42> */
.L_x_35334:
[----:B------:R-:W-:Y:S05]  /*1ed0*/  BSYNC B0 ;  /* 0x0000000000007941 */ /* 0x000fea0003800000 */
.L_x_35333:
[----:B------:R-:W-:Y:S01]  /*1ee0*/  BSSY B0, `(.L_x_35335) ;  /* 0x0000007000007945 */ /* 0x000fe20003800000 */
[----:B------:R-:W-:Y:S05]  /*1ef0*/  @!P6 BRA `(.L_x_35336) ;  /* 0x000000500000e947 */ /* 0x000fea0003800000 */
[----:B-----5:R-:W-:Y:S02]  /*1f00*/  HADD2.F32 R108, -RZ, R68.H1_H1 ;  /* 0x30000044ff6c7230 */ /* 0x020fe40000004100 */
[----:B------:R-:W-:-:S03]  /*1f10*/  HADD2.F32 R101, -RZ, R148.H1_H1 ;  /* 0x30000094ff657230 */ /* 0x000fc60000004100 */
[----:B------:R-:W-:-:S04]  /*1f20*/  FMUL.FTZ R108, R108, c[0x0][0x1ec] ;  /* 0x00007b006c6c7a20 */ /* 0x000fc80000410000 */
[----:B------:R-:W-:-:S04]  /*1f30*/  FMUL.FTZ R101, R108, R101 ;  /* 0x000000656c657220 */ /* 0x000fc80000410000 */
[----:B------:R-:W-:Y:S02]  /*1f40*/  @P0 FADD.FTZ R101, R61, R101 ;  /* 0x000000653d650221 */ /* 0x000fe40000010000 */
.L_x_35336:
[----:B------:R-:W-:Y:S05]  /*1f50*/  BSYNC B0 ;  /* 0x0000000000007941 */ /* 0x000fea0003800000 */
.L_x_35335:
[----:B------:R-:W-:Y:S01]  /*1f60*/  BSSY B0, `(.L_x_35337) ;  /* 0x0000007000007945 */ /* 0x000fe20003800000 */
[----:B------:R-:W-:Y:S05]  /*1f70*/  @!P6 BRA `(.L_x_35338) ;  /* 0x000000500000e947 */ /* 0x000fea0003800000 */
[----:B-----5:R-:W-:Y:S02]  /*1f80*/  HADD2.F32 R108, -RZ, R69.H0_H0 ;  /* 0x20000045ff6c7230 */ /* 0x020fe40000004100 */
[----:B------:R-:W-:-:S03]  /*1f90*/  HADD2.F32 R102, -RZ, R149.H0_H0 ;  /* 0x20000095ff667230 */ /* 0x000fc60000004100 */
[----:B------:R-:W-:-:S04]  /*1fa0*/  FMUL.FTZ R109, R108, c[0x0][0x1ec] ;  /* 0x00007b006c6d7a20 */ /* 0x000fc80000410000 */
[----:B------:R-:W-:-:S04]  /*1fb0*/  FMUL.FTZ R102, R109, R102 ;  /* 0x000000666d667220 */ /* 0x000fc80000410000 */
[----:B------:R-:W-:Y:S02]  /*1fc0*/  @P0 FADD.FTZ R102, R62, R102 ;  /* 0x000000663e660221 */ /* 0x000fe40000010000 */
.L_x_35338:
[----:B------:R-:W-:Y:S05]  /*1fd0*/  BSYNC B0 ;  /* 0x0000000000007941 */ /* 0x000fea0003800000 */
.L_x_35337:
[----:B------:R-:W-:Y:S01]  /*1fe0*/  BSSY B0, `(.L_x_35339) ;  /* 0x0000007000007945 */ /* 0x000fe20003800000 */
[----:B------:R-:W-:Y:S05]  /*1ff0*/  @!P6 BRA `(.L_x_35340) ;  /* 0x000000500000e947 */ /* 0x000fea0003800000 */
[----:B-----5:R-:W-:Y:S02]  /*2000*/  HADD2.F32 R108, -RZ, R69.H1_H1 ;  /* 0x30000045ff6c7230 */ /* 0x020fe40000004100 */
[----:B------:R-:W-:-:S03]  /*2010*/  HADD2.F32 R103, -RZ, R149.H1_H1 ;  /* 0x30000095ff677230 */ /* 0x000fc60000004100 */
[----:B------:R-:W-:-:S04]  /*2020*/  FMUL.FTZ R108, R108, c[0x0][0x1ec] ;  /* 0x00007b006c6c7a20 */ /* 0x000fc80000410000 */
[----:B------:R-:W-:-:S04]  /*2030*/  FMUL.FTZ R103, R108, R103 ;  /* 0x000000676c677220 */ /* 0x000fc80000410000 */
[----:B------:R-:W-:Y:S02]  /*2040*/  @P0 FADD.FTZ R103, R63, R103 ;  /* 0x000000673f670221 */ /* 0x000fe40000010000 */
.L_x_35340:
[----:B------:R-:W-:Y:S05]  /*2050*/  BSYNC B0 ;  /* 0x0000000000007941 */ /* 0x000fea0003800000 */
.L_x_35339:
[----:B------:R-:W-:Y:S01]  /*2060*/  BSSY B0, `(.L_x_35341) ;  /* 0x0000007000007945 */ /* 0x000fe20003800000 */
[----:B------:R-:W-:Y:S05]  /*2070*/  @!P6 BRA `(.L_x_35342) ;  /* 0x000000500000e947 */ /* 0x000fea0003800000 */
[----:B-----5:R-:W-:Y:S02]  /*2080*/  HADD2.F32 R108, -RZ, R70.H0_H0 ;  /* 0x20000046ff6c7230 */ /* 0x020fe40000004100 */
[----:B------:R-:W-:-:S03]  /*2090*/  HADD2.F32 R96, -RZ, R150.H0_H0 ;  /* 0x20000096ff607230 */ /* 0x000fc60000004100 */
[----:B------:R-:W-:-:S04]  /*20a0*/  FMUL.FTZ R109, R108, c[0x0][0x1ec] ;  /* 0x00007b006c6d7a20 */ /* 0x000fc80000410000 */
[----:B------:R-:W-:-:S04]  /*20b0*/  FMUL.FTZ R96, R109, R96 ;  /* 0x000000606d607220 */ /* 0x000fc80000410000 */
[----:B------:R-:W-:Y:S02]  /*20c0*/  @P0 FADD.FTZ R96, R64, R96 ;  /* 0x0000006040600221 */ /* 0x000fe40000010000 */
.L_x_35342:
[----:B------:R-:W-:Y:S05]  /*20d0*/  BSYNC B0 ;  /* 0x0000000000007941 */ /* 0x000fea0003800000 */
.L_x_35341:
[----:B------:R-:W-:Y:S01]  /*20e0*/  BSSY B0, `(.L_x_35343) ;  /* 0x0000007000007945 */ /* 0x000fe20003800000 */
[----:B------:R-:W-:Y:S05]  /*20f0*/  @!P6 BRA `(.L_x_35344) ;  /* 0x000000500000e947 */ /* 0x000fea0003800000 */
[----:B-----5:R-:W-:Y:S02]  /*2100*/  HADD2.F32 R108, -RZ, R70.H1_H1 ;  /* 0x30000046ff6c7230 */ /* 0x020fe40000004100 */
[----:B------:R-:W-:-:S03]  /*2110*/  HADD2.F32 R97, -RZ, R150.H1_H1 ;  /* 0x30000096ff617230 */ /* 0x000fc60000004100 */
[----:B------:R-:W-:-:S04]  /*2120*/  FMUL.FTZ R108, R108, c[0x0][0x1ec] ;  /* 0x00007b006c6c7a20 */ /* 0x000fc80000410000 */
[----:B------:R-:W-:-:S04]  /*2130*/  FMUL.FTZ R97, R108, R97 ;  /* 0x000000616c617220 */ /* 0x000fc80000410000 */
[----:B------:R-:W-:Y:S02]  /*2140*/  @P0 FADD.FTZ R97, R65, R97 ;  /* 0x0000006141610221 */ /* 0x000fe40000010000 */
.L_x_35344:
[----:B------:R-:W-:Y:S05]  /*2150*/  BSYNC B0 ;  /* 0x0000000000007941 */ /* 0x000fea0003800000 */
.L_x_35343:
[----:B------:R-:W-:Y:S01]  /*2160*/  BSSY B0, `(.L_x_35345) ;  /* 0x0000006000007945 */ /* 0x000fe20003800000 */
[----:B------:R-:W-:Y:S05]  /*2170*/  @!P6 BRA `(.L_x_35346) ;  /* 0x000000400000e947 */ /* 0x000fea0003800000 */
[----:B-----5:R-:W-:-:S05]  /*2180*/  HADD2.F32 R98, -RZ, R71.H0_H0 ;  /* 0x20000047ff627230 */ /* 0x020fca0000004100 */
[----:B------:R-:W-:-:S04]  /*2190*/  FMUL.FTZ R98, R98, c[0x0][0x1ec] ;  /* 0x00007b0062627a20 */ /* 0x000fc80000410000 */
[----:B------:R-:W-:-:S04]  /*21a0*/  FMUL.FTZ R98, R147, R98 ;  /* 0x0000006293627220 */ /* 0x000fc80000410000 */
[----:B------:R-:W-:Y:S02]  /*21b0*/  @P0 FADD.FTZ R98, R66, R98 ;  /* 0x0000006242620221 */ /* 0x000fe40000010000 */
.L_x_35346:
[----:B------:R-:W-:Y:S05]  /*21c0*/  BSYNC B0 ;  /* 0x0000000000007941 */ /* 0x000fea0003800000 */
.L_x_35345:
[----:B------:R-:W-:Y:S01]  /*21d0*/  BSSY B0, `(.L_x_35347) ;  /* 0x0000006000007945 */ /* 0x000fe20003800000 */
[----:B------:R-:W-:Y:S05]  /*21e0*/  @!P6 BRA `(.L_x_35348) ;  /* 0x000000400000e947 */ /* 0x000fea0003800000 */
[----:B-----5:R-:W-:-:S05]  /*21f0*/  HADD2.F32 R99, -RZ, R71.H1_H1 ;  /* 0x30000047ff637230 */ /* 0x020fca0000004100 */
[----:B------:R-:W-:-:S04]  /*2200*/  FMUL.FTZ R108, R99, c[0x0][0x1ec] ;  /* 0x00007b00636c7a20 */ /* 0x000fc80000410000 */
[----:B------:R-:W-:-:S04]  /*2210*/  FMUL.FTZ R99, R215, R108 ;  /* 0x0000006cd7637220 */ /* 0x000fc80000410000 */
[----:B------:R-:W-:Y:S02]  /*2220*/  @P0 FADD.FTZ R99, R67, R99 ;  /* 0x0000006343630221 */ /* 0x000fe40000010000 */
.L_x_35348:
[----:B------:R-:W-:Y:S05]  /*2230*/  BSYNC B0 ;  /* 0x0000000000007941 */ /* 0x000fea0003800000 */
.L_x_35347:
        /* <DEDUP_REMOVED lines=42> */
.L_x_35350:
[----:B------:R-:W-:Y:S05]  /*24e0*/  BSYNC B0 ;  /* 0x0000000000007941 */ /* 0x000fea0003800000 */
.L_x_35349:
[----:B------:R-:W-:Y:S01]  /*24f0*/  BSSY B0, `(.L_x_35351) ;  /* 0x0000007000007945 */ /* 0x000fe20003800000 */
[----:B------:R-:W-:Y:S05]  /*2500*/  @!P6 BRA `(.L_x_35352) ;  /* 0x000000500000e947 */ /* 0x000fea0003800000 */
[----:B-----5:R-:W-:Y:S02]  /*2510*/  HADD2.F32 R116, -RZ, R68.H1_H1 ;  /* 0x30000044ff747230 */ /* 0x020fe40000004100 */
[----:B------:R-:W-:-:S03]  /*2520*/  HADD2.F32 R109, -RZ, R152.H1_H1 ;  /* 0x30000098ff6d7230 */ /* 0x000fc60000004100 */
[----:B------:R-:W-:-:S04]  /*2530*/  FMUL.FTZ R116, R116, c[0x0][0x1ec] ;  /* 0x00007b0074747a20 */ /* 0x000fc80000410000 */
[----:B------:R-:W-:-:S04]  /*2540*/  FMUL.FTZ R109, R116, R109 ;  /* 0x0000006d746d7220 */ /* 0x000fc80000410000 */
[----:B------:R-:W-:Y:S02]  /*2550*/  @P0 FADD.FTZ R109, R61, R109 ;  /* 0x0000006d3d6d0221 */ /* 0x000fe40000010000 */
.L_x_35352:
[----:B------:R-:W-:Y:S05]  /*2560*/  BSYNC B0 ;  /* 0x0000000000007941 */ /* 0x000fea0003800000 */
.L_x_35351:
[----:B------:R-:W-:Y:S01]  /*2570*/  BSSY B0, `(.L_x_35353) ;  /* 0x0000007000007945 */ /* 0x000fe20003800000 */
[----:B------:R-:W-:Y:S05]  /*2580*/  @!P6 BRA `(.L_x_35354) ;  /* 0x000000500000e947 */ /* 0x000fea0003800000 */
[----:B-----5:R-:W-:Y:S02]  /*2590*/  HADD2.F32 R116, -RZ, R69.H0_H0 ;  /* 0x20000045ff747230 */ /* 0x020fe40000004100 */
[----:B------:R-:W-:-:S03]  /*25a0*/  HADD2.F32 R110, -RZ, R153.H0_H0 ;  /* 0x20000099ff6e7230 */ /* 0x000fc60000004100 */
[----:B------:R-:W-:-:S04]  /*25b0*/  FMUL.FTZ R117, R116, c[0x0][0x1ec] ;  /* 0x00007b0074757a20 */ /* 0x000fc80000410000 */
[----:B------:R-:W-:-:S04]  /*25c0*/  FMUL.FTZ R110, R117, R110 ;  /* 0x0000006e756e7220 */ /* 0x000fc80000410000 */
[----:B------:R-:W-:Y:S02]  /*25d0*/  @P0 FADD.FTZ R110, R62, R110 ;  /* 0x0000006e3e6e0221 */ /* 0x000fe40000010000 */
.L_x_35354:
[----:B------:R-:W-:Y:S05]  /*25e0*/  BSYNC B0 ;  /* 0x0000000000007941 */ /* 0x000fea0003800000 */
.L_x_35353:
[----:B------:R-:W-:Y:S01]  /*25f0*/  BSSY B0, `(.L_x_35355) ;  /* 0x0000007000007945 */ /* 0x000fe20003800000 */
[----:B------:R-:W-:Y:S05]  /*2600*/  @!P6 BRA `(.L_x_35356) ;  /* 0x000000500000e947 */ /* 0x000fea0003800000 */
[----:B-----5:R-:W-:Y:S02]  /*2610*/  HADD2.F32 R116, -RZ, R69.H1_H1 ;  /* 0x30000045ff747230 */ /* 0x020fe40000004100 */
[----:B------:R-:W-:-:S03]  /*2620*/  HADD2.F32 R111, -RZ, R153.H1_H1 ;  /* 0x30000099ff6f7230 */ /* 0x000fc60000004100 */
[----:B------:R-:W-:-:S04]  /*2630*/  FMUL.FTZ R116, R116, c[0x0][0x1ec] ;  /* 0x00007b0074747a20 */ /* 0x000fc80000410000 */
[----:B------:R-:W-:-:S04]  /*2640*/  FMUL.FTZ R111, R116, R111 ;  /* 0x0000006f746f7220 */ /* 0x000fc80000410000 */
[----:B------:R-:W-:Y:S02]  /*2650*/  @P0 FADD.FTZ R111, R63, R111 ;  /* 0x0000006f3f6f0221 */ /* 0x000fe40000010000 */
.L_x_35356:
[----:B------:R-:W-:Y:S05]  /*2660*/  BSYNC B0 ;  /* 0x0000000000007941 */ /* 0x000fea0003800000 */
.L_x_35355:
[----:B------:R-:W-:Y:S01]  /*2670*/  BSSY B0, `(.L_x_35357) ;  /* 0x0000007000007945 */ /* 0x000fe20003800000 */
[----:B------:R-:W-:Y:S05]  /*2680*/  @!P6 BRA `(.L_x_35358) ;  /* 0x000000500000e947 */ /* 0x000fea0003800000 */
[----:B-----5:R-:W-:Y:S02]  /*2690*/  HADD2.F32 R116, -RZ, R70.H0_H0 ;  /* 0x20000046ff747230 */ /* 0x020fe40000004100 */
[----:B------:R-:W-:-:S03]  /*26a0*/  HADD2.F32 R104, -RZ, R154.H0_H0 ;  /* 0x2000009aff687230 */ /* 0x000fc60000004100 */
[----:B------:R-:W-:-:S04]  /*26b0*/  FMUL.FTZ R117, R116, c[0x0][0x1ec] ;  /* 0x00007b0074757a20 */ /* 0x000fc80000410000 */
[----:B------:R-:W-:-:S04]  /*26c0*/  FMUL.FTZ R104, R117, R104 ;  /* 0x0000006875687220 */ /* 0x000fc80000410000 */
[----:B------:R-:W-:Y:S02]  /*26d0*/  @P0 FADD.FTZ R104, R64, R104 ;  /* 0x0000006840680221 */ /* 0x000fe40000010000 */
.L_x_35358:
[----:B------:R-:W-:Y:S05]  /*26e0*/  BSYNC B0 ;  /* 0x0000000000007941 */ /* 0x000fea0003800000 */
.L_x_35357:
[----:B------:R-:W-:Y:S01]  /*26f0*/  BSSY B0, `(.L_x_35359) ;  /* 0x0000007000007945 */ /* 0x000fe20003800000 */
[----:B------:R-:W-:Y:S05]  /*2700*/  @!P6 BRA `(.L_x_35360) ;  /* 0x000000500000e947 */ /* 0x000fea0003800000 */
[----:B-----5:R-:W-:Y:S02]  /*2710*/  HADD2.F32 R116, -RZ, R70.H1_H1 ;  /* 0x30000046ff747230 */ /* 0x020fe40000004100 */
[----:B------:R-:W-:-:S03]  /*2720*/  HADD2.F32 R105, -RZ, R154.H1_H1 ;  /* 0x3000009aff697230 */ /* 0x000fc60000004100 */
[----:B------:R-:W-:-:S04]  /*2730*/  FMUL.FTZ R116, R116, c[0x0][0x1ec] ;  /* 0x00007b0074747a20 */ /* 0x000fc80000410000 */
[----:B------:R-:W-:-:S04]  /*2740*/  FMUL.FTZ R105, R116, R105 ;  /* 0x0000006974697220 */ /* 0x000fc80000410000 */
[----:B------:R-:W-:Y:S02]  /*2750*/  @P0 FADD.FTZ R105, R65, R105 ;  /* 0x0000006941690221 */ /* 0x000fe40000010000 */
.L_x_35360:
[----:B------:R-:W-:Y:S05]  /*2760*/  BSYNC B0 ;  /* 0x0000000000007941 */ /* 0x000fea0003800000 */
.L_x_35359:
[----:B------:R-:W-:Y:S01]  /*2770*/  BSSY B0, `(.L_x_35361) ;  /* 0x0000006000007945 */ /* 0x000fe20003800000 */
[----:B------:R-:W-:Y:S05]  /*2780*/  @!P6 BRA `(.L_x_35362) ;  /* 0x000000400000e947 */ /* 0x000fea0003800000 */
[----:B-----5:R-:W-:-:S05]  /*2790*/  HADD2.F32 R106, -RZ, R71.H0_H0 ;  /* 0x20000047ff6a7230 */ /* 0x020fca0000004100 */
[----:B------:R-:W-:-:S04]  /*27a0*/  FMUL.FTZ R106, R106, c[0x0][0x1ec] ;  /* 0x00007b006a6a7a20 */ /* 0x000fc80000410000 */
[----:B------:R-:W-:-:S04]  /*27b0*/  FMUL.FTZ R106, R151, R106 ;  /* 0x0000006a976a7220 */ /* 0x000fc80000410000 */
[----:B------:R-:W-:Y:S02]  /*27c0*/  @P0 FADD.FTZ R106, R66, R106 ;  /* 0x0000006a426a0221 */ /* 0x000fe40000010000 */
.L_x_35362:
[----:B------:R-:W-:Y:S05]  /*27d0*/  BSYNC B0 ;  /* 0x0000000000007941 */ /* 0x000fea0003800000 */
.L_x_35361:
[----:B------:R-:W-:Y:S01]  /*27e0*/  BSSY B0, `(.L_x_35363) ;  /* 0x0000006000007945 */ /* 0x000fe20003800000 */
[----:B------:R-:W-:Y:S05]  /*27f0*/  @!P6 BRA `(.L_x_35364) ;  /* 0x000000400000e947 */ /* 0x000fea0003800000 */
[----:B-----5:R-:W-:-:S05]  /*2800*/  HADD2.F32 R107, -RZ, R71.H1_H1 ;  /* 0x30000047ff6b7230 */ /* 0x020fca0000004100 */
[----:B------:R-:W-:-:S04]  /*2810*/  FMUL.FTZ R107, R107, c[0x0][0x1ec] ;  /* 0x00007b006b6b7a20 */ /* 0x000fc80000410000 */
[----:B------:R-:W-:-:S04]  /*2820*/  FMUL.FTZ R107, R216, R107 ;  /* 0x0000006bd86b7220 */ /* 0x000fc80000410000 */
[----:B------:R-:W-:Y:S02]  /*2830*/  @P0 FADD.FTZ R107, R67, R107 ;  /* 0x0000006b436b0221 */ /* 0x000fe40000010000 */
.L_x_35364:
[----:B------:R-:W-:Y:S05]  /*2840*/  BSYNC B0 ;  /* 0x0000000000007941 */ /* 0x000fea0003800000 */
.L_x_35363:
        /* <DEDUP_REMOVED lines=42> */
.L_x_35366:
[----:B------:R-:W-:Y:S05]  /*2af0*/  BSYNC B0 ;  /* 0x0000000000007941 */ /* 0x000fea0003800000 */
.L_x_35365:
[----:B------:R-:W-:Y:S01]  /*2b00*/  BSSY B0, `(.L_x_35367) ;  /* 0x0000007000007945 */ /* 0x000fe20003800000 */
[----:B------:R-:W-:Y:S05]  /*2b10*/  @!P6 BRA `(.L_x_35368) ;  /* 0x000000500000e947 */ /* 0x000fea0003800000 */
[----:B-----5:R-:W-:Y:S02]  /*2b20*/  HADD2.F32 R124, -RZ, R68.H1_H1 ;  /* 0x30000044ff7c7230 */ /* 0x020fe40000004100 */
[----:B------:R-:W-:-:S03]  /*2b30*/  HADD2.F32 R117, -RZ, R156.H1_H1 ;  /* 0x3000009cff757230 */ /* 0x000fc60000004100 */
[----:B------:R-:W-:-:S04]  /*2b40*/  FMUL.FTZ R124, R124, c[0x0][0x1ec] ;  /* 0x00007b007c7c7a20 */ /* 0x000fc80000410000 */
[----:B------:R-:W-:-:S04]  /*2b50*/  FMUL.FTZ R117, R124, R117 ;  /* 0x000000757c757220 */ /* 0x000fc80000410000 */
[----:B------:R-:W-:Y:S02]  /*2b60*/  @P0 FADD.FTZ R117, R61, R117 ;  /* 0x000000753d750221 */ /* 0x000fe40000010000 */
.L_x_35368:
[----:B------:R-:W-:Y:S05]  /*2b70*/  BSYNC B0 ;  /* 0x0000000000007941 */ /* 0x000fea0003800000 */
.L_x_35367:
[----:B------:R-:W-:Y:S01]  /*2b80*/  BSSY B0, `(.L_x_35369) ;  /* 0x0000007000007945 */ /* 0x000fe20003800000 */
[----:B------:R-:W-:Y:S05]  /*2b90*/  @!P6 BRA `(.L_x_35370) ;  /* 0x000000500000e947 */ /* 0x000fea0003800000 */
[----:B-----5:R-:W-:Y:S02]  /*2ba0*/  HADD2.F32 R124, -RZ, R69.H0_H0 ;  /* 0x20000045ff7c7230 */ /* 0x020fe40000004100 */
[----:B------:R-:W-:-:S03]  /*2bb0*/  HADD2.F32 R118, -RZ, R157.H0_H0 ;  /* 0x2000009dff767230 */ /* 0x000fc60000004100 */
[----:B------:R-:W-:-:S04]  /*2bc0*/  FMUL.FTZ R127, R124, c[0x0][0x1ec] ;  /* 0x00007b007c7f7a20 */ /* 0x000fc80000410000 */
[----:B------:R-:W-:-:S04]  /*2bd0*/  FMUL.FTZ R118, R127, R118 ;  /* 0x000000767f767220 */ /* 0x000fc80000410000 */
[----:B------:R-:W-:Y:S02]  /*2be0*/  @P0 FADD.FTZ R118, R62, R118 ;  /* 0x000000763e760221 */ /* 0x000fe40000010000 */
.L_x_35370:
[----:B------:R-:W-:Y:S05]  /*2bf0*/  BSYNC B0 ;  /* 0x0000000000007941 */ /* 0x000fea0003800000 */
.L_x_35369:
[----:B------:R-:W-:Y:S01]  /*2c00*/  BSSY B0, `(.L_x_35371) ;  /* 0x0000007000007945 */ /* 0x000fe20003800000 */
[----:B------:R-:W-:Y:S05]  /*2c10*/  @!P6 BRA `(.L_x_35372) ;  /* 0x000000500000e947 */ /* 0x000fea0003800000 */
[----:B-----5:R-:W-:Y:S02]  /*2c20*/  HADD2.F32 R124, -RZ, R69.H1_H1 ;  /* 0x30000045ff7c7230 */ /* 0x020fe40000004100 */
[----:B------:R-:W-:-:S03]  /*2c30*/  HADD2.F32 R119, -RZ, R157.H1_H1 ;  /* 0x3000009dff777230 */ /* 0x000fc60000004100 */
[----:B------:R-:W-:-:S04]  /*2c40*/  FMUL.FTZ R124, R124, c[0x0][0x1ec] ;  /* 0x00007b007c7c7a20 */ /* 0x000fc80000410000 */
[----:B------:R-:W-:-:S04]  /*2c50*/  FMUL.FTZ R119, R124, R119 ;  /* 0x000000777c777220 */ /* 0x000fc80000410000 */
[----:B------:R-:W-:Y:S02]  /*2c60*/  @P0 FADD.FTZ R119, R63, R119 ;  /* 0x000000773f770221 */ /* 0x000fe40000010000 */
.L_x_35372:
[----:B------:R-:W-:Y:S05]  /*2c70*/  BSYNC B0 ;  /* 0x0000000000007941 */ /* 0x000fea0003800000 */
.L_x_35371:
[----:B------:R-:W-:Y:S01]  /*2c80*/  BSSY B0, `(.L_x_35373) ;  /* 0x0000007000007945 */ /* 0x000fe20003800000 */
[----:B------:R-:W-:Y:S05]  /*2c90*/  @!P6 BRA `(.L_x_35374) ;  /* 0x000000500000e947 */ /* 0x000fea0003800000 */
[----:B-----5:R-:W-:Y:S02]  /*2ca0*/  HADD2.F32 R124, -RZ, R70.H0_H0 ;  /* 0x20000046ff7c7230 */ /* 0x020fe40000004100 */
[----:B------:R-:W-:-:S03]  /*2cb0*/  HADD2.F32 R112, -RZ, R158.H0_H0 ;  /* 0x2000009eff707230 */ /* 0x000fc60000004100 */
[----:B------:R-:W-:-:S04]  /*2cc0*/  FMUL.FTZ R127, R124, c[0x0][0x1ec] ;  /* 0x00007b007c7f7a20 */ /* 0x000fc80000410000 */
[----:B------:R-:W-:-:S04]  /*2cd0*/  FMUL.FTZ R112, R127, R112 ;  /* 0x000000707f707220 */ /* 0x000fc80000410000 */
[----:B------:R-:W-:Y:S02]  /*2ce0*/  @P0 FADD.FTZ R112, R64, R112 ;  /* 0x0000007040700221 */ /* 0x000fe40000010000 */
.L_x_35374:
[----:B------:R-:W-:Y:S05]  /*2cf0*/  BSYNC B0 ;  /* 0x0000000000007941 */ /* 0x000fea0003800000 */
.L_x_35373:
[----:B------:R-:W-:Y:S01]  /*2d00*/  BSSY B0, `(.L_x_35375) ;  /* 0x0000007000007945 */ /* 0x000fe20003800000 */
[----:B------:R-:W-:Y:S05]  /*2d10*/  @!P6 BRA `(.L_x_35376) ;  /* 0x000000500000e947 */ /* 0x000fea0003800000 */
[----:B-----5:R-:W-:Y:S02]  /*2d20*/  HADD2.F32 R124, -RZ, R70.H1_H1 ;  /* 0x30000046ff7c7230 */ /* 0x020fe40000004100 */
[----:B------:R-:W-:-:S03]  /*2d30*/  HADD2.F32 R113, -RZ, R158.H1_H1 ;  /* 0x3000009eff717230 */ /* 0x000fc60000004100 */
[----:B------:R-:W-:-:S04]  /*2d40*/  FMUL.FTZ R124, R124, c[0x0][0x1ec] ;  /* 0x00007b007c7c7a20 */ /* 0x000fc80000410000 */
[----:B------:R-:W-:-:S04]  /*2d50*/  FMUL.FTZ R113, R124, R113 ;  /* 0x000000717c717220 */ /* 0x000fc80000410000 */
[----:B------:R-:W-:Y:S02]  /*2d60*/  @P0 FADD.FTZ R113, R65, R113 ;  /* 0x0000007141710221 */ /* 0x000fe40000010000 */
.L_x_35376:
[----:B------:R-:W-:Y:S05]  /*2d70*/  BSYNC B0 ;  /* 0x0000000000007941 */ /* 0x000fea0003800000 */
.L_x_35375:
[----:B------:R-:W-:Y:S01]  /*2d80*/  BSSY B0, `(.L_x_35377) ;  /* 0x0000006000007945 */ /* 0x000fe20003800000 */
[----:B------:R-:W-:Y:S05]  /*2d90*/  @!P6 BRA `(.L_x_35378) ;  /* 0x000000400000e947 */ /* 0x000fea0003800000 */
[----:B-----5:R-:W-:-:S05]  /*2da0*/  HADD2.F32 R114, -RZ, R71.H0_H0 ;  /* 0x20000047ff727230 */ /* 0x020fca0000004100 */
[----:B------:R-:W-:-:S04]  /*2db0*/  FMUL.FTZ R114, R114, c[0x0][0x1ec] ;  /* 0x00007b0072727a20 */ /* 0x000fc80000410000 */
[----:B------:R-:W-:-:S04]  /*2dc0*/  FMUL.FTZ R114, R155, R114 ;  /* 0x000000729b727220 */ /* 0x000fc80000410000 */
[----:B------:R-:W-:Y:S02]  /*2dd0*/  @P0 FADD.FTZ R114, R66, R114 ;  /* 0x0000007242720221 */ /* 0x000fe40000010000 */
.L_x_35378:
[----:B------:R-:W-:Y:S05]  /*2de0*/  BSYNC B0 ;  /* 0x0000000000007941 */ /* 0x000fea0003800000 */
.L_x_35377:
[----:B------:R-:W-:Y:S01]  /*2df0*/  BSSY B0, `(.L_x_35379) ;  /* 0x0000006000007945 */ /* 0x000fe20003800000 */
[----:B------:R-:W-:Y:S05]  /*2e00*/  @!P6 BRA `(.L_x_35380) ;  /* 0x000000400000e947 */ /* 0x000fea0003800000 */
[----:B-----5:R-:W-:-:S05]  /*2e10*/  HADD2.F32 R115, -RZ, R71.H1_H1 ;  /* 0x30000047ff737230 */ /* 0x020fca0000004100 */
[----:B------:R-:W-:-:S04]  /*2e20*/  FMUL.FTZ R124, R115, c[0x0][0x1ec] ;  /* 0x00007b00737c7a20 */ /* 0x000fc80000410000 */
[----:B------:R-:W-:-:S04]  /*2e30*/  FMUL.FTZ R115, R217, R124 ;  /* 0x0000007cd9737220 */ /* 0x000fc80000410000 */
[----:B------:R-:W-:Y:S02]  /*2e40*/  @P0 FADD.FTZ R115, R67, R115 ;  /* 0x0000007343730221 */ /* 0x000fe40000010000 */
.L_x_35380:
[----:B------:R-:W-:Y:S05]  /*2e50*/  BSYNC B0 ;  /* 0x0000000000007941 */ /* 0x000fea0003800000 */
.L_x_35379:
        /* <DEDUP_REMOVED lines=42> */
.L_x_35382:
[----:B------:R-:W-:Y:S05]  /*3100*/  BSYNC B0 ;  /* 0x0000000000007941 */ /* 0x000fea0003800000 */
.L_x_35381:
[----:B------:R-:W-:Y:S01]  /*3110*/  BSSY B0, `(.L_x_35383) ;  /* 0x0000007000007945 */ /* 0x000fe20003800000 */
[----:B------:R-:W-:Y:S05]  /*3120*/  @!P6 BRA `(.L_x_35384) ;  /* 0x000000500000e947 */ /* 0x000fea0003800000 */
[----:B-----5:R-:W-:Y:S02]  /*3130*/  HADD2.F32 R133, -RZ, R68.H1_H1 ;  /* 0x30000044ff857230 */ /* 0x020fe40000004100 */
[----:B------:R-:W-:-:S03]  /*3140*/  HADD2.F32 R125, -RZ, R160.H1_H1 ;  /* 0x300000a0ff7d7230 */ /* 0x000fc60000004100 */
[----:B------:R-:W-:-:S04]  /*3150*/  FMUL.FTZ R134, R133, c[0x0][0x1ec] ;  /* 0x00007b0085867a20 */ /* 0x000fc80000410000 */
[----:B------:R-:W-:-:S04]  /*3160*/  FMUL.FTZ R125, R134, R125 ;  /* 0x0000007d867d7220 */ /* 0x000fc80000410000 */
[----:B------:R-:W-:Y:S02]  /*3170*/  @P0 FADD.FTZ R125, R61, R125 ;  /* 0x0000007d3d7d0221 */ /* 0x000fe40000010000 */
.L_x_35384:
[----:B------:R-:W-:Y:S05]  /*3180*/  BSYNC B0 ;  /* 0x0000000000007941 */ /* 0x000fea0003800000 */
.L_x_35383:
[----:B------:R-:W-:Y:S01]  /*3190*/  BSSY B0, `(.L_x_35385) ;  /* 0x0000007000007945 */ /* 0x000fe20003800000 */
[----:B------:R-:W-:Y:S05]  /*31a0*/  @!P6 BRA `(.L_x_35386) ;  /* 0x000000500000e947 */ /* 0x000fea0003800000 */
[----:B-----5:R-:W-:Y:S02]  /*31b0*/  HADD2.F32 R133, -RZ, R69.H0_H0 ;  /* 0x20000045ff857230 */ /* 0x020fe40000004100 */
[----:B------:R-:W-:-:S03]  /*31c0*/  HADD2.F32 R126, -RZ, R161.H0_H0 ;  /* 0x200000a1ff7e7230 */ /* 0x000fc60000004100 */
[----:B------:R-:W-:-:S04]  /*31d0*/  FMUL.FTZ R133, R133, c[0x0][0x1ec] ;  /* 0x00007b0085857a20 */ /* 0x000fc80000410000 */
[----:B------:R-:W-:-:S04]  /*31e0*/  FMUL.FTZ R126, R133, R126 ;  /* 0x0000007e857e7220 */ /* 0x000fc80000410000 */
[----:B------:R-:W-:Y:S02]  /*31f0*/  @P0 FADD.FTZ R126, R62, R126 ;  /* 0x0000007e3e7e0221 */ /* 0x000fe40000010000 */
.L_x_35386:
[----:B------:R-:W-:Y:S05]  /*3200*/  BSYNC B0 ;  /* 0x0000000000007941 */ /* 0x000fea0003800000 */
.L_x_35385:
[----:B------:R-:W-:Y:S01]  /*3210*/  BSSY B0, `(.L_x_35387) ;  /* 0x0000007000007945 */ /* 0x000fe20003800000 */
[----:B------:R-:W-:Y:S05]  /*3220*/  @!P6 BRA `(.L_x_35388) ;  /* 0x000000500000e947 */ /* 0x000fea0003800000 */
[----:B-----5:R-:W-:Y:S02]  /*3230*/  HADD2.F32 R133, -RZ, R69.H1_H1 ;  /* 0x30000045ff857230 */ /* 0x020fe40000004100 */
[----:B------:R-:W-:-:S03]  /*3240*/  HADD2.F32 R127, -RZ, R161.H1_H1 ;  /* 0x300000a1ff7f7230 */ /* 0x000fc60000004100 */
[----:B------:R-:W-:-:S04]  /*3250*/  FMUL.FTZ R134, R133, c[0x0][0x1ec] ;  /* 0x00007b0085867a20 */ /* 0x000fc80000410000 */
[----:B------:R-:W-:-:S04]  /*3260*/  FMUL.FTZ R127, R134, R127 ;  /* 0x0000007f867f7220 */ /* 0x000fc80000410000 */
[----:B------:R-:W-:Y:S02]  /*3270*/  @P0 FADD.FTZ R127, R63, R127 ;  /* 0x0000007f3f7f0221 */ /* 0x000fe40000010000 */
.L_x_35388:
[----:B------:R-:W-:Y:S05]  /*3280*/  BSYNC B0 ;  /* 0x0000000000007941 */ /* 0x000fea0003800000 */
.L_x_35387:
[----:B------:R-:W-:Y:S01]  /*3290*/  BSSY B0, `(.L_x_35389) ;  /* 0x0000007000007945 */ /* 0x000fe20003800000 */
[----:B------:R-:W-:Y:S05]  /*32a0*/  @!P6 BRA `(.L_x_35390) ;  /* 0x000000500000e947 */ /* 0x000fea0003800000 */
[----:B-----5:R-:W-:Y:S02]  /*32b0*/  HADD2.F32 R133, -RZ, R70.H0_H0 ;  /* 0x20000046ff857230 */ /* 0x020fe40000004100 */
[----:B------:R-:W-:-:S03]  /*32c0*/  HADD2.F32 R120, -RZ, R162.H0_H0 ;  /* 0x200000a2ff787230 */ /* 0x000fc60000004100 */
[----:B------:R-:W-:-:S04]  /*32d0*/  FMUL.FTZ R133, R133, c[0x0][0x1ec] ;  /* 0x00007b0085857a20 */ /* 0x000fc80000410000 */
[----:B------:R-:W-:-:S04]  /*32e0*/  FMUL.FTZ R120, R133, R120 ;  /* 0x0000007885787220 */ /* 0x000fc80000410000 */
[----:B------:R-:W-:Y:S02]  /*32f0*/  @P0 FADD.FTZ R120, R64, R120 ;  /* 0x0000007840780221 */ /* 0x000fe40000010000 */
.L_x_35390:
[----:B------:R-:W-:Y:S05]  /*3300*/  BSYNC B0 ;  /* 0x0000000000007941 */ /* 0x000fea0003800000 */
.L_x_35389:
[----:B------:R-:W-:Y:S01]  /*3310*/  BSSY B0, `(.L_x_35391) ;  /* 0x0000007000007945 */ /* 0x000fe20003800000 */
[----:B------:R-:W-:Y:S05]  /*3320*/  @!P6 BRA `(.L_x_35392) ;  /* 0x000000500000e947 */ /* 0x000fea0003800000 */
[----:B-----5:R-:W-:Y:S02]  /*3330*/  HADD2.F32 R133, -RZ, R70.H1_H1 ;  /* 0x30000046ff857230 */ /* 0x020fe40000004100 */
[----:B------:R-:W-:-:S03]  /*3340*/  HADD2.F32 R121, -RZ, R162.H1_H1 ;  /* 0x300000a2ff797230 */ /* 0x000fc60000004100 */
[----:B------:R-:W-:-:S04]  /*3350*/  FMUL.FTZ R134, R133, c[0x0][0x1ec] ;  /* 0x00007b0085867a20 */ /* 0x000fc80000410000 */
[----:B------:R-:W-:-:S04]  /*3360*/  FMUL.FTZ R121, R134, R121 ;  /* 0x0000007986797220 */ /* 0x000fc80000410000 */
[----:B------:R-:W-:Y:S02]  /*3370*/  @P0 FADD.FTZ R121, R65, R121 ;  /* 0x0000007941790221 */ /* 0x000fe40000010000 */
.L_x_35392:
[----:B------:R-:W-:Y:S05]  /*3380*/  BSYNC B0 ;  /* 0x0000000000007941 */ /* 0x000fea0003800000 */
.L_x_35391:
[----:B------:R-:W-:Y:S01]  /*3390*/  BSSY B0, `(.L_x_35393) ;  /* 0x0000006000007945 */ /* 0x000fe20003800000 */
[----:B------:R-:W-:Y:S05]  /*33a0*/  @!P6 BRA `(.L_x_35394) ;  /* 0x000000400000e947 */ /* 0x000fea0003800000 */
[----:B-----5:R-:W-:-:S05]  /*33b0*/  HADD2.F32 R122, -RZ, R71.H0_H0 ;  /* 0x20000047ff7a7230 */ /* 0x020fca0000004100 */
[----:B------:R-:W-:-:S04]  /*33c0*/  FMUL.FTZ R122, R122, c[0x0][0x1ec] ;  /* 0x00007b007a7a7a20 */ /* 0x000fc80000410000 */
[----:B------:R-:W-:-:S04]  /*33d0*/  FMUL.FTZ R122, R159, R122 ;  /* 0x0000007a9f7a7220 */ /* 0x000fc80000410000 */
[----:B------:R-:W-:Y:S02]  /*33e0*/  @P0 FADD.FTZ R122, R66, R122 ;  /* 0x0000007a427a0221 */ /* 0x000fe40000010000 */
.L_x_35394:
[----:B------:R-:W-:Y:S05]  /*33f0*/  BSYNC B0 ;  /* 0x0000000000007941 */ /* 0x000fea0003800000 */
.L_x_35393:
[----:B------:R-:W-:Y:S01]  /*3400*/  BSSY B0, `(.L_x_35395) ;  /* 0x0000006000007945 */ /* 0x000fe20003800000 */
[----:B------:R-:W-:Y:S05]  /*3410*/  @!P6 BRA `(.L_x_35396) ;  /* 0x000000400000e947 */ /* 0x000fea0003800000 */
[----:B-----5:R-:W-:-:S05]  /*3420*/  HADD2.F32 R123, -RZ, R71.H1_H1 ;  /* 0x30000047ff7b7230 */ /* 0x020fca0000004100 */
[----:B------:R-:W-:-:S04]  /*3430*/  FMUL.FTZ R134, R123, c[0x0][0x1ec] ;  /* 0x00007b007b867a20 */ /* 0x000fc80000410000 */
[----:B------:R-:W-:-:S04]  /*3440*/  FMUL.FTZ R123, R163, R134 ;  /* 0x00000086a37b7220 */ /* 0x000fc80000410000 */
[----:B------:R-:W-:Y:S02]  /*3450*/  @P0 FADD.FTZ R123, R67, R123 ;  /* 0x0000007b437b0221 */ /* 0x000fe40000010000 */
.L_x_35396:
[----:B------:R-:W-:Y:S05]  /*3460*/  BSYNC B0 ;  /* 0x0000000000007941 */ /* 0x000fea0003800000 */
.L_x_35395:
        /* <DEDUP_REMOVED lines=34> */
[----:B-----5:R-:W-:Y:S02]  /*3690*/  HADD2.F32 R196, -RZ, R68.H0_H0 ;  /* 0x20000044ffc47230 */ /* 0x020fe40000004100 */
[----:B------:R-:W-:-:S03]  /*36a0*/  HADD2.F32 R132, -RZ, R164.H0_H0 ;  /* 0x200000a4ff847230 */ /* 0x000fc60000004100 */
[----:B------:R-:W-:-:S04]  /*36b0*/  FMUL.FTZ R197, R196, c[0x0][0x1ec] ;  /* 0x00007b00c4c57a20 */ /* 0x000fc80000410000 */
[----:B------:R-:W-:-:S04]  /*36c0*/  FMUL.FTZ R132, R197, R132 ;  /* 0x00000084c5847220 */ /* 0x000fc80000410000 */
[----:B------:R-:W-:Y:S02]  /*36d0*/  @P0 FADD.FTZ R132, R60, R132 ;  /* 0x000000843c840221 */ /* 0x000fe40000010000 */
.L_x_35398:
[----:B------:R-:W-:Y:S05]  /*36e0*/  BSYNC B0 ;  /* 0x0000000000007941 */ /* 0x000fea0003800000 */
.L_x_35397:
[----:B------:R-:W-:Y:S01]  /*36f0*/  BSSY B0, `(.L_x_35399) ;  /* 0x0000007000007945 */ /* 0x000fe20003800000 */
[----:B------:R-:W-:Y:S05]  /*3700*/  @!P6 BRA `(.L_x_35400) ;  /* 0x000000500000e947 */ /* 0x000fea0003800000 */
[----:B-----5:R-:W-:Y:S02]  /*3710*/  HADD2.F32 R196, -RZ, R68.H1_H1 ;  /* 0x30000044ffc47230 */ /* 0x020fe40000004100 */
[----:B------:R-:W-:-:S03]  /*3720*/  HADD2.F32 R133, -RZ, R164.H1_H1 ;  /* 0x300000a4ff857230 */ /* 0x000fc60000004100 */
[----:B------:R-:W-:-:S04]  /*3730*/  FMUL.FTZ R196, R196, c[0x0][0x1ec] ;  /* 0x00007b00c4c47a20 */ /* 0x000fc80000410000 */
[----:B------:R-:W-:-:S04]  /*3740*/  FMUL.FTZ R133, R196, R133 ;  /* 0x00000085c4857220 */ /* 0x000fc80000410000 */
[----:B------:R-:W-:Y:S02]  /*3750*/  @P0 FADD.FTZ R133, R61, R133 ;  /* 0x000000853d850221 */ /* 0x000fe40000010000 */
.L_x_35400:
[----:B------:R-:W-:Y:S05]  /*3760*/  BSYNC B0 ;  /* 0x0000000000007941 */ /* 0x000fea0003800000 */
.L_x_35399:
[----:B------:R-:W-:Y:S01]  /*3770*/  BSSY B0, `(.L_x_35401) ;  /* 0x0000007000007945 */ /* 0x000fe20003800000 */
[----:B------:R-:W-:Y:S05]  /*3780*/  @!P6 BRA `(.L_x_35402) ;  /* 0x000000500000e947 */ /* 0x000fea0003800000 */
[----:B-----5:R-:W-:Y:S02]  /*3790*/  HADD2.F32 R196, -RZ, R69.H0_H0 ;  /* 0x20000045ffc47230 */ /* 0x020fe40000004100 */
[----:B------:R-:W-:-:S03]  /*37a0*/  HADD2.F32 R134, -RZ, R165.H0_H0 ;  /* 0x200000a5ff867230 */ /* 0x000fc60000004100 */
[----:B------:R-:W-:-:S04]  /*37b0*/  FMUL.FTZ R197, R196, c[0x0][0x1ec] ;  /* 0x00007b00c4c57a20 */ /* 0x000fc80000410000 */
[----:B------:R-:W-:-:S04]  /*37c0*/  FMUL.FTZ R134, R197, R134 ;  /* 0x00000086c5867220 */ /* 0x000fc80000410000 */
[----:B------:R-:W-:Y:S02]  /*37d0*/  @P0 FADD.FTZ R134, R62, R134 ;  /* 0x000000863e860221 */ /* 0x000fe40000010000 */
.L_x_35402:
[----:B------:R-:W-:Y:S05]  /*37e0*/  BSYNC B0 ;  /* 0x0000000000007941 */ /* 0x000fea0003800000 */
.L_x_35401:
[----:B------:R-:W-:Y:S01]  /*37f0*/  BSSY B0, `(.L_x_35403) ;  /* 0x0000007000007945 */ /* 0x000fe20003800000 */
[----:B------:R-:W-:Y:S05]  /*3800*/  @!P6 BRA `(.L_x_35404) ;  /* 0x000000500000e947 */ /* 0x000fea0003800000 */
[----:B-----5:R-:W-:Y:S02]  /*3810*/  HADD2.F32 R196, -RZ, R69.H1_H1 ;  /* 0x30000045ffc47230 */ /* 0x020fe40000004100 */
[----:B------:R-:W-:-:S03]  /*3820*/  HADD2.F32 R135, -RZ, R165.H1_H1 ;  /* 0x300000a5ff877230 */ /* 0x000fc60000004100 */
[----:B------:R-:W-:-:S04]  /*3830*/  FMUL.FTZ R196, R196, c[0x0][0x1ec] ;  /* 0x00007b00c4c47a20 */ /* 0x000fc80000410000 */
[----:B------:R-:W-:-:S04]  /*3840*/  FMUL.FTZ R135, R196, R135 ;  /* 0x00000087c4877220 */ /* 0x000fc80000410000 */
[----:B------:R-:W-:Y:S02]  /*3850*/  @P0 FADD.FTZ R135, R63, R135 ;  /* 0x000000873f870221 */ /* 0x000fe40000010000 */
.L_x_35404:
[----:B------:R-:W-:Y:S05]  /*3860*/  BSYNC B0 ;  /* 0x0000000000007941 */ /* 0x000fea0003800000 */
.L_x_35403:
[----:B------:R-:W-:Y:S01]  /*3870*/  BSSY B0, `(.L_x_35405) ;  /* 0x0000007000007945 */ /* 0x000fe20003800000 */
[----:B------:R-:W-:Y:S05]  /*3880*/  @!P6 BRA `(.L_x_35406) ;  /* 0x000000500000e947 */ /* 0x000fea0003800000 */
[----:B-----5:R-:W-:Y:S02]  /*3890*/  HADD2.F32 R196, -RZ, R70.H0_H0 ;  /* 0x20000046ffc47230 */ /* 0x020fe40000004100 */
[----:B------:R-:W-:-:S03]  /*38a0*/  HADD2.F32 R128, -RZ, R166.H0_H0 ;  /* 0x200000a6ff807230 */ /* 0x000fc60000004100 */
[----:B------:R-:W-:-:S04]  /*38b0*/  FMUL.FTZ R197, R196, c[0x0][0x1ec] ;  /* 0x00007b00c4c57a20 */ /* 0x000fc80000410000 */
[----:B------:R-:W-:-:S04]  /*38c0*/  FMUL.FTZ R128, R197, R128 ;  /* 0x00000080c5807220 */ /* 0x000fc80000410000 */
[----:B------:R-:W-:Y:S02]  /*38d0*/  @P0 FADD.FTZ R128, R64, R128 ;  /* 0x0000008040800221 */ /* 0x000fe40000010000 */
.L_x_35406:
[----:B------:R-:W-:Y:S05]  /*38e0*/  BSYNC B0 ;  /* 0x0000000000007941 */ /* 0x000fea0003800000 */
.L_x_35405:
[----:B------:R-:W-:Y:S01]  /*38f0*/  BSSY B0, `(.L_x_35407) ;  /* 0x0000007000007945 */ /* 0x000fe20003800000 */
[----:B------:R-:W-:Y:S05]  /*3900*/  @!P6 BRA `(.L_x_35408) ;  /* 0x000000500000e947 */ /* 0x000fea0003800000 */
[----:B-----5:R-:W-:Y:S02]  /*3910*/  HADD2.F32 R196, -RZ, R70.H1_H1 ;  /* 0x30000046ffc47230 */ /* 0x020fe40000004100 */
[----:B------:R-:W-:-:S03]  /*3920*/  HADD2.F32 R129, -RZ, R166.H1_H1 ;  /* 0x300000a6ff817230 */ /* 0x000fc60000004100 */
[----:B------:R-:W-:-:S04]  /*3930*/  FMUL.FTZ R196, R196, c[0x0][0x1ec] ;  /* 0x00007b00c4c47a20 */ /* 0x000fc80000410000 */
[----:B------:R-:W-:-:S04]  /*3940*/  FMUL.FTZ R129, R196, R129 ;  /* 0x00000081c4817220 */ /* 0x000fc80000410000 */
[----:B------:R-:W-:Y:S02]  /*3950*/  @P0 FADD.FTZ R129, R65, R129 ;  /* 0x0000008141810221 */ /* 0x000fe40000010000 */
.L_x_35408:
[----:B------:R-:W-:Y:S05]  /*3960*/  BSYNC B0 ;  /* 0x0000000000007941 */ /* 0x000fea0003800000 */
.L_x_35407:
[----:B------:R-:W-:Y:S01]  /*3970*/  BSSY B0, `(.L_x_35409) ;  /* 0x0000006000007945 */ /* 0x000fe20003800000 */
[----:B------:R-:W-:Y:S05]  /*3980*/  @!P6 BRA `(.L_x_35410) ;  /* 0x000000400000e947 */ /* 0x000fea0003800000 */
[----:B-----5:R-:W-:-:S05]  /*3990*/  HADD2.F32 R130, -RZ, R71.H0_H0 ;  /* 0x20000047ff827230 */ /* 0x020fca0000004100 */
[----:B------:R-:W-:-:S04]  /*39a0*/  FMUL.FTZ R197, R130, c[0x0][0x1ec] ;  /* 0x00007b0082c57a20 */ /* 0x000fc80000410000 */
[----:B------:R-:W-:-:S04]  /*39b0*/  FMUL.FTZ R130, R218, R197 ;  /* 0x000000c5da827220 */ /* 0x000fc80000410000 */
[----:B------:R-:W-:Y:S02]  /*39c0*/  @P0 FADD.FTZ R130, R66, R130 ;  /* 0x0000008242820221 */ /* 0x000fe40000010000 */
.L_x_35410:
[----:B------:R-:W-:Y:S05]  /*39d0*/  BSYNC B0 ;  /* 0x0000000000007941 */ /* 0x000fea0003800000 */
.L_x_35409:
[----:B------:R-:W-:Y:S01]  /*39e0*/  BSSY B0, `(.L_x_35411) ;  /* 0x0000006000007945 */ /* 0x000fe20003800000 */
[----:B------:R-:W-:Y:S05]  /*39f0*/  @!P6 BRA `(.L_x_35412) ;  /* 0x000000400000e947 */ /* 0x000fea0003800000 */
[----:B-----5:R-:W-:-:S05]  /*3a00*/  HADD2.F32 R131, -RZ, R71.H1_H1 ;  /* 0x30000047ff837230 */ /* 0x020fca0000004100 */
[----:B------:R-:W-:-:S04]  /*3a10*/  FMUL.FTZ R196, R131, c[0x0][0x1ec] ;  /* 0x00007b0083c47a20 */ /* 0x000fc80000410000 */
[----:B------:R-:W-:-:S04]  /*3a20*/  FMUL.FTZ R131, R167, R196 ;  /* 0x000000c4a7837220 */ /* 0x000fc80000410000 */
[----:B------:R-:W-:Y:S02]  /*3a30*/  @P0 FADD.FTZ R131, R67, R131 ;  /* 0x0000008343830221 */ /* 0x000fe40000010000 */
.L_x_35412:
[----:B------:R-:W-:Y:S05]  /*3a40*/  BSYNC B0 ;  /* 0x0000000000007941 */ /* 0x000fea0003800000 */
.L_x_35411:
[----:B------:R-:W-:Y:S01]  /*3a50*/  FADD.FTZ R196, RZ, R76 ;  /* 0x0000004cffc47221 */ /* 0x000fe20000010000 */
[----:B------:R-:W-:Y:S01]  /*3a60*/  ISETP.NE.AND P1, PT, R182, RZ, PT ;  /* 0x000000ffb600720c */ /* 0x000fe20003f25270 */
[----:B------:R-:W-:-:S04]  /*3a70*/  IMAD.WIDE.U32 R194, R195, R194, c[0x0][0x188] ;  /* 0x00006200c3c27625 */ /* 0x000fc800078e00c2 */
        /* <DEDUP_REMOVED lines=64> */
[----:B------:R-:W-:-:S03]  /*3e80*/  SHF.R.S32.HI R197, RZ, 0x1f, R210 ;  /* 0x0000001fffc57819 */ /* 0x000fc600000114d2 */
[----:B------:R-:W-:Y:S01]  /*3e90*/  FADD.FTZ R225, R196, R131 ;  /* 0x00000083c4e17221 */ /* 0x000fe20000010000 */
[----:B------:R-:W-:Y:S05]  /*3ea0*/  BRA.DIV ~URZ, `(.L_x_35413) ;  /* 0x00001ea27f007947 */ /* 0x000fea000b800000 */
[----:B0-----:R0:W1:Y:S02]  /*3eb0*/  SHFL.BFLY PT, R194, R225, 0x1, 0x1f ;  /* 0x0c201f00e1c27f89 */ /* 0x00106400000e0000 */
.L_x_35419:
        /* <DEDUP_REMOVED lines=148> */
.L_x_35420:
        /* <DEDUP_REMOVED lines=17> */
[----:B-1----:R-:W-:Y:S01]  /*4910*/  FSEL R194, R223, RZ, !P0 ;  /* 0x000000ffdfc27208 */ /* 0x002fe20004000000 */
[----:B------:R-:W-:Y:S01]  /*4920*/  HADD2.F32 R223, -RZ, R48.H1_H1 ;  /* 0x30000030ffdf7230 */ /* 0x000fe20000004100 */
[----:B------:R-:W-:Y:S01]  /*4930*/  IADD3 R220, R220, -0x1, RZ ;  /* 0xffffffffdcdc7810 */ /* 0x000fe20007ffe0ff */
[----:B------:R-:W-:Y:S02]  /*4940*/  HADD2.F32 R225, -RZ, R44.H1_H1 ;  /* 0x3000002cffe17230 */ /* 0x000fe40000004100 */
[C---:B------:R-:W-:Y:S02]  /*4950*/  FADD.FTZ R72, -R194.reuse, R72 ;  /* 0x00000048c2487221 */ /* 0x040fe40000010100 */
[C---:B------:R-:W-:Y:S02]  /*4960*/  FADD.FTZ R76, -R194.reuse, R76 ;  /* 0x0000004cc24c7221 */ /* 0x040fe40000010100 */
[C---:B------:R-:W-:Y:S02]  /*4970*/  FADD.FTZ R196, -R194.reuse, R77 ;  /* 0x0000004dc2c47221 */ /* 0x040fe40000010100 */
[----:B------:R-:W-:-:S02]  /*4980*/  FADD.FTZ R78, -R194, R78 ;  /* 0x0000004ec24e7221 */ /* 0x000fc40000010100 */
[C---:B------:R-:W-:Y:S02]  /*4990*/  FADD.FTZ R222, -R194.reuse, R79 ;  /* 0x0000004fc2de7221 */ /* 0x040fe40000010100 */
[C---:B------:R-:W-:Y:S01]  /*49a0*/  FADD.FTZ R224, -R194.reuse, R73 ;  /* 0x00000049c2e07221 */ /* 0x040fe20000010100 */
[--C-:B------:R-:W-:Y:S01]  /*49b0*/  HADD2.F32 R73, -RZ, R55.reuse.H0_H0 ;  /* 0x20000037ff497230 */ /* 0x100fe20000004100 */
[C---:B------:R-:W-:Y:S02]  /*49c0*/  FADD.FTZ R74, -R194.reuse, R74 ;  /* 0x0000004ac24a7221 */ /* 0x040fe40000010100 */
[C---:B------:R-:W-:Y:S01]  /*49d0*/  FADD.FTZ R226, -R194.reuse, R75 ;  /* 0x0000004bc2e27221 */ /* 0x040fe20000010100 */
        /* <DEDUP_REMOVED lines=60> */
[C---:B------:R-:W-:Y:S01]  /*4da0*/  FMUL.FTZ R116, R221.reuse, R131 ;  /* 0x00000083dd747220 */ /* 0x040fe20000410000 */
[--C-:B------:R-:W-:Y:S01]  /*4db0*/  HADD2.F32 R131, -RZ, R53.reuse.H0_H0 ;  /* 0x20000035ff837230 */ /* 0x100fe20000004100 */
[----:B------:R-:W-:Y:S01]  /*4dc0*/  FFMA.FTZ R72, R72, R194, R177 ;  /* 0x000000c248487223 */ /* 0x000fe200000100b1 */
[----:B------:R-:W-:Y:S01]  /*4dd0*/  HADD2.F32 R194, -RZ, R53.H1_H1 ;  /* 0x30000035ffc27230 */ /* 0x000fe20000004100 */
[C---:B------:R-:W-:Y:S02]  /*4de0*/  FMUL.FTZ R78, R221.reuse, R78 ;  /* 0x0000004edd4e7220 */ /* 0x040fe40000410000 */
[C---:B------:R-:W-:Y:S01]  /*4df0*/  FMUL.FTZ R79, R221.reuse, R222 ;  /* 0x000000dedd4f7220 */ /* 0x040fe20000410000 */
[----:B------:R-:W-:Y:S01]  /*4e00*/  HADD2.F32 R222, -RZ, R42.H1_H1 ;  /* 0x3000002affde7230 */ /* 0x000fe20000004100 */
[C---:B------:R-:W-:Y:S01]  /*4e10*/  FMUL.FTZ R77, R221.reuse, R196 ;  /* 0x000000c4dd4d7220 */ /* 0x040fe20000410000 */
[----:B------:R-:W-:Y:S01]  /*4e20*/  HADD2.F32 R196, -RZ, R54.H1_H1 ;  /* 0x30000036ffc47230 */ /* 0x000fe20000004100 */
[----:B------:R-:W-:Y:S01]  /*4e30*/  FFMA.FTZ R78, R78, R131, R179 ;  /* 0x000000834e4e7223 */ /* 0x000fe200000100b3 */
[----:B------:R-:W-:Y:S01]  /*4e40*/  HADD2.F32 R131, -RZ, R52.H1_H1 ;  /* 0x30000034ff837230 */ /* 0x000fe20000004100 */
[----:B------:R-:W-:Y:S01]  /*4e50*/  FMUL.FTZ R81, R221, R224 ;  /* 0x000000e0dd517220 */ /* 0x000fe20000410000 */
[----:B------:R-:W-:Y:S01]  /*4e60*/  HADD2.F32 R224, -RZ, R32.H1_H1 ;  /* 0x30000020ffe07230 */ /* 0x000fe20000004100 */
        /* <DEDUP_REMOVED lines=59> */
[----:B------:R-:W-:Y:S01]  /*5220*/  HADD2.F32 R221, -RZ, R51.H1_H1 ;  /* 0x30000033ffdd7230 */ /* 0x000fe20000004100 */
[----:B------:R-:W-:Y:S01]  /*5230*/  FFMA.FTZ R81, R81, R196, R176 ;  /* 0x000000c451517223 */ /* 0x000fe200000100b0 */
[----:B------:R-:W-:Y:S01]  /*5240*/  HADD2.F32 R196, -RZ, R50.H0_H0 ;  /* 0x20000032ffc47230 */ /* 0x000fe20000004100 */
[----:B------:R-:W-:Y:S01]  /*5250*/  FFMA.FTZ R74, R74, R73, R175 ;  /* 0x000000494a4a7223 */ /* 0x000fe200000100af */
[----:B------:R-:W-:Y:S01]  /*5260*/  HADD2.F32 R73, -RZ, R52.H0_H0 ;  /* 0x20000034ff497230 */ /* 0x000fe20000004100 */
[----:B------:R-:W-:Y:S02]  /*5270*/  FFMA.FTZ R77, R77, R131, R180 ;  /* 0x000000834d4d7223 */ /* 0x000fe400000100b4 */
[----:B------:R-:W-:Y:S01]  /*5280*/  FFMA.FTZ R131, R82, R194, R27 ;  /* 0x000000c252837223 */ /* 0x000fe2000001001b */
[----:B------:R-:W-:Y:S01]  /*5290*/  HADD2.F32 R82, -RZ, R49.H1_H1 ;  /* 0x30000031ff527230 */ /* 0x000fe20000004100 */
[----:B------:R-:W-:-:S02]  /*52a0*/  IMAD R220, R220, c[0x0][0x168], RZ ;  /* 0x00005a00dcdc7a24 */ /* 0x000fc400078e02ff */
[----:B------:R-:W-:Y:S01]  /*52b0*/  FFMA.FTZ R194, R89, R221, R26 ;  /* 0x000000dd59c27223 */ /* 0x000fe2000001001a */
[----:B------:R-:W-:Y:S01]  /*52c0*/  HADD2.F32 R221, -RZ, R43.H1_H1 ;  /* 0x3000002bffdd7230 */ /* 0x000fe20000004100 */
[----:B------:R-:W-:Y:S01]  /*52d0*/  FFMA.FTZ R89, R80, R196, R169 ;  /* 0x000000c450597223 */ /* 0x000fe200000100a9 */
[----:B------:R-:W-:Y:S01]  /*52e0*/  HADD2.F32 R80, -RZ, R48.H0_H0 ;  /* 0x20000030ff507230 */ /* 0x000fe20000004100 */
[----:B------:R-:W-:Y:S01]  /*52f0*/  FFMA.FTZ R76, R76, R73, R181 ;  /* 0x000000494c4c7223 */ /* 0x000fe200000100b5 */
[----:B------:R-:W-:Y:S01]  /*5300*/  SHF.R.S32.HI R73, RZ, 0x1f, R220 ;  /* 0x0000001fff497819 */ /* 0x000fe200000114dc */
[----:B------:R-:W-:Y:S01]  /*5310*/  FFMA.FTZ R85, R85, R82, R170 ;  /* 0x0000005255557223 */ /* 0x000fe200000100aa */
[--C-:B------:R-:W-:Y:S01]  /*5320*/  HADD2.F32 R82, -RZ, R46.reuse.H0_H0 ;  /* 0x2000002eff527230 */ /* 0x100fe20000004100 */
[----:B------:R-:W-:Y:S01]  /*5330*/  FFMA.FTZ R84, R84, R80, R173 ;  /* 0x0000005054547223 */ /* 0x000fe200000100ad */
[----:B------:R-:W-:Y:S01]  /*5340*/  LEA.HI R73, R73, R220, RZ, 0x3 ;  /* 0x000000dc49497211 */ /* 0x000fe200078f18ff */
        /* <DEDUP_REMOVED lines=72> */
[----:B------:R-:W-:Y:S01]  /*57d0*/  HFMA2.MMA R117, -RZ, RZ, 0, 9.5367431640625e-07 ;  /* 0x00000010ff757435 */ /* 0x000fe200000001ff */
[----:B------:R-:W-:Y:S01]  /*57e0*/  HADD2.F32 R87, -RZ, R35.H1_H1 ;  /* 0x30000023ff577230 */ /* 0x000fe20000004100 */
[----:B------:R-:W-:Y:S01]  /*57f0*/  FFMA.FTZ R225, R91, R225, R24 ;  /* 0x000000e15be17223 */ /* 0x000fe20000010018 */
[--C-:B------:R-:W-:Y:S01]  /*5800*/  HADD2.F32 R82, -RZ, R57.reuse.H1_H1 ;  /* 0x30000039ff527230 */ /* 0x100fe20000004100 */
[----:B------:R-:W-:Y:S01]  /*5810*/  FFMA.FTZ R103, R116, R103, R211 ;  /* 0x0000006774677223 */ /* 0x000fe200000100d3 */
[----:B------:R-:W-:Y:S01]  /*5820*/  LEA.HI.SX32 R116, R73, R182, 0x1d ;  /* 0x000000b649747211 */ /* 0x000fe200078feaff */
[----:B------:R-:W-:Y:S01]  /*5830*/  FFMA.FTZ R221, R109, R221, R10 ;  /* 0x000000dd6ddd7223 */ /* 0x000fe2000001000a */
[----:B------:R-:W-:Y:S01]  /*5840*/  HADD2.F32 R109, -RZ, R42.H0_H0 ;  /* 0x2000002aff6d7230 */ /* 0x000fe20000004100 */
        /* <DEDUP_REMOVED lines=16> */
[--C-:B------:R-:W-:Y:S01]  /*5950*/  HADD2.F32 R72, -RZ, R56.reuse.H0_H0 ;  /* 0x20000038ff487230 */ /* 0x100fe20000004100 */
[----:B------:R-:W-:Y:S01]  /*5960*/  F2FP.PACK_AB R88, R225, R92 ;  /* 0x0000005ce158723e */ /* 0x000fe200000000ff */
[----:B------:R-:W-:Y:S01]  /*5970*/  FFMA.FTZ R134, R134, R80, R203 ;  /* 0x0000005086867223 */ /* 0x000fe200000100cb */
[C---:B------:R-:W-:Y:S01]  /*5980*/  IADD3 R94, R116.reuse, 0x20, RZ ;  /* 0x00000020745e7810 */ /* 0x040fe20007ffe0ff */
[----:B------:R-:W-:Y:S01]  /*5990*/  FFMA.FTZ R121, R121, R87, R200 ;  /* 0x0000005779797223 */ /* 0x000fe200000100c8 */
[C---:B------:R-:W-:Y:S01]  /*59a0*/  IADD3 R92, R116.reuse, 0x40, RZ ;  /* 0x00000040745c7810 */ /* 0x040fe20007ffe0ff */
[-C--:B------:R-:W-:Y:S01]  /*59b0*/  IMAD.WIDE.U32 R96, R116, R117.reuse, c[0x0][0x208] ;  /* 0x0000820074607625 */ /* 0x080fe200078e0075 */
[----:B------:R-:W-:Y:S01]  /*59c0*/  F2FP.PACK_AB R83, R75, R74 ;  /* 0x0000004a4b53723e */ /* 0x000fe200000000ff */
[----:B------:R-:W-:Y:S01]  /*59d0*/  HADD2.F32 R73, -RZ, R56.H1_H1 ;  /* 0x30000038ff497230 */ /* 0x000fe20000004100 */
        /* <DEDUP_REMOVED lines=13> */
[C---:B------:R-:W-:Y:S01]  /*5ab0*/  IADD3 R100, R116.reuse, 0x60, RZ ;  /* 0x0000006074647810 */ /* 0x040fe20007ffe0ff */
[----:B------:R-:W-:Y:S01]  /*5ac0*/  FFMA.FTZ R129, R219, R129, R208 ;  /* 0x00000081db817223 */ /* 0x000fe200000100d0 */
[----:B------:R-:W-:Y:S01]  /*5ad0*/  IADD3 R98, R116, 0x80, RZ ;  /* 0x0000008074627810 */ /* 0x000fe20007ffe0ff */
[----:B------:R2:W-:Y:S01]  /*5ae0*/  STG.E.128 [R92.64], R88 ;  /* 0x000000585c007986 */ /* 0x0005e2000c101d04 */
[----:B------:R-:W-:Y:S01]  /*5af0*/  F2FP.PACK_AB R73, R101, R102 ;  /* 0x000000666549723e */ /* 0x000fe200000000ff */
[----:B------:R-:W-:Y:S01]  /*5b00*/  IMAD.WIDE.U32 R100, R100, R117, c[0x0][0x208] ;  /* 0x0000820064647625 */ /* 0x000fe200078e0075 */
[----:B------:R-:W-:-:S02]  /*5b10*/  F2FP.PACK_AB R74, R222, R109 ;  /* 0x0000006dde4a723e */ /* 0x000fc400000000ff */
[----:B------:R-:W-:Y:S01]  /*5b20*/  F2FP.PACK_AB R79, R107, R106 ;  /* 0x0000006a6b4f723e */ /* 0x000fe200000000ff */
[-C--:B------:R-:W-:Y:S01]  /*5b30*/  IMAD.WIDE.U32 R98, R98, R117.reuse, c[0x0][0x208] ;  /* 0x0000820062627625 */ /* 0x080fe200078e0075 */
[----:B------:R-:W-:Y:S01]  /*5b40*/  F2FP.PACK_AB R78, R105, R104 ;  /* 0x00000068694e723e */ /* 0x000fe200000000ff */
[----:B------:R3:W-:Y:S01]  /*5b50*/  STG.E.128 [R100.64], R72 ;  /* 0x0000004864007986 */ /* 0x0007e2000c101d04 */
[----:B0-----:R-:W-:Y:S02]  /*5b60*/  IADD3 R96, R116, 0xa0, RZ ;  /* 0x000000a074607810 */ /* 0x001fe40007ffe0ff */
[----:B------:R-:W-:Y:S02]  /*5b70*/  F2FP.PACK_AB R77, R111, R110 ;  /* 0x0000006e6f4d723e */ /* 0x000fe400000000ff */
[----:B------:R-:W-:Y:S01]  /*5b80*/  F2FP.PACK_AB R76, R195, R108 ;  /* 0x0000006cc34c723e */ /* 0x000fe200000000ff */
[----:B------:R-:W-:Y:S01]  /*5b90*/  IMAD.WIDE.U32 R96, R96, R117, c[0x0][0x208] ;  /* 0x0000820060607625 */ /* 0x000fe200078e0075 */
[----:B-1----:R-:W-:-:S02]  /*5ba0*/  IADD3 R94, R116, 0xc0, RZ ;  /* 0x000000c0745e7810 */ /* 0x002fc40007ffe0ff */
[----:B------:R-:W-:Y:S01]  /*5bb0*/  F2FP.PACK_AB R83, R115, R114 ;  /* 0x000000727353723e */ /* 0x000fe200000000ff */
[----:B------:R3:W-:Y:S01]  /*5bc0*/  STG.E.128 [R98.64], R76 ;  /* 0x0000004c62007986 */ /* 0x0007e2000c101d04 */
[----:B--2---:R-:W-:Y:S01]  /*5bd0*/  IADD3 R92, R116, 0xe0, RZ ;  /* 0x000000e0745c7810 */ /* 0x004fe20007ffe0ff */
[-C--:B------:R-:W-:Y:S01]  /*5be0*/  IMAD.WIDE.U32 R94, R94, R117.reuse, c[0x0][0x208] ;  /* 0x000082005e5e7625 */ /* 0x080fe200078e0075 */
[----:B------:R-:W-:Y:S02]  /*5bf0*/  F2FP.PACK_AB R82, R113, R112 ;  /* 0x000000707152723e */ /* 0x000fe400000000ff */
[----:B------:R-:W-:Y:S01]  /*5c00*/  F2FP.PACK_AB R81, R119, R118 ;  /* 0x000000767751723e */ /* 0x000fe200000000ff */
[----:B------:R-:W-:Y:S01]  /*5c10*/  IMAD.WIDE.U32 R92, R92, R117, c[0x0][0x208] ;  /* 0x000082005c5c7625 */ /* 0x000fe200078e0075 */
[----:B------:R-:W-:Y:S02]  /*5c20*/  F2FP.PACK_AB R80, R224, R197 ;  /* 0x000000c5e050723e */ /* 0x000fe400000000ff */
[----:B------:R-:W-:-:S02]  /*5c30*/  F2FP.PACK_AB R87, R123, R122 ;  /* 0x0000007a7b57723e */ /* 0x000fc400000000ff */
[----:B------:R-:W-:Y:S01]  /*5c40*/  F2FP.PACK_AB R86, R121, R120 ;  /* 0x000000787956723e */ /* 0x000fe200000000ff */
[----:B------:R3:W-:Y:S01]  /*5c50*/  STG.E.128 [R96.64], R80 ;  /* 0x0000005060007986 */ /* 0x0007e2000c101d04 */
[----:B------:R-:W-:Y:S02]  /*5c60*/  F2FP.PACK_AB R85, R127, R126 ;  /* 0x0000007e7f55723e */ /* 0x000fe400000000ff */
[----:B------:R-:W-:Y:S02]  /*5c70*/  F2FP.PACK_AB R84, R125, R124 ;  /* 0x0000007c7d54723e */ /* 0x000fe400000000ff */
[----:B------:R-:W-:Y:S02]  /*5c80*/  F2FP.PACK_AB R91, R103, R130 ;  /* 0x00000082675b723e */ /* 0x000fe400000000ff */
[----:B------:R-:W-:Y:S01]  /*5c90*/  F2FP.PACK_AB R90, R129, R128 ;  /* 0x00000080815a723e */ /* 0x000fe200000000ff */
[----:B------:R3:W-:Y:S01]  /*5ca0*/  STG.E.128 [R94.64], R84 ;  /* 0x000000545e007986 */ /* 0x0007e2000c101d04 */
[----:B------:R-:W-:-:S02]  /*5cb0*/  F2FP.PACK_AB R89, R135, R134 ;  /* 0x000000868759723e */ /* 0x000fc400000000ff */
[----:B------:R-:W-:-:S05]  /*5cc0*/  F2FP.PACK_AB R88, R133, R132 ;  /* 0x000000848558723e */ /* 0x000fca00000000ff */
[----:B------:R3:W-:Y:S02]  /*5cd0*/  STG.E.128 [R92.64], R88 ;  /* 0x000000585c007986 */ /* 0x0007e4000c101d04 */
.L_x_35416:
[----:B-1----:R-:W-:Y:S05]  /*5ce0*/  BSYNC B0 ;  /* 0x0000000000007941 */ /* 0x002fea0003800000 */
.L_x_35415:
[----:B---3--:R-:W-:-:S04]  /*5cf0*/  MOV R73, c[0x0][0x160] ;  /* 0x0000580000497a02 */ /* 0x008fc80000000f00 */
[----:B------:R-:W-:-:S04]  /*5d00*/  LEA R210, R73, R210, 0x2 ;  /* 0x000000d249d27211 */ /* 0x000fc800078e10ff */
[----:B------:R-:W-:-:S13]  /*5d10*/  ISETP.GE.AND P0, PT, R210, c[0x0][0x164], PT ;  /* 0x00005900d2007a0c */ /* 0x000fda0003f06270 */
[----:B-----5:R-:W-:Y:S01]  /*5d20*/  @P0 CALL.REL.NOINC `(.L_x_35417) ;  /* 0x0000001000000944 */ /* 0x020fe20003c00000 */
[----:B------:R-:W-:Y:S05]  /*5d30*/  BRA `(.L_x_35418) ;  /* 0xffffab9000007947 */ /* 0x000fea000383ffff */
.L_x_35417:
[----:B------:R-:W-:Y:S05]  /*5d40*/  EXIT ;  /* 0x000000000000794d */ /* 0x000fea0003800000 */
.L_x_35413:
[----:B0-----:R-:W-:Y:S01]  /*5d50*/  HFMA2.MMA R222, -RZ, RZ, 0, 5.9604644775390625e-08 ;  /* 0x00000001ffde7435 */ /* 0x001fe200000001ff */
[----:B------:R-:W-:Y:S02]  /*5d60*/  MOV R196, 0x1f ;  /* 0x0000001f00c47802 */ /* 0x000fe40000000f00 */
[----:B------:R-:W-:Y:S02]  /*5d70*/  MOV R221, 0xffffffff ;  /* 0xffffffff00dd7802 */ /* 0x000fe40000000f00 */
[----:B------:R-:W-:Y:S02]  /*5d80*/  MOV R194, 0x5da0 ;  /* 0x00005da000c27802 */ /* 0x000fe40000000f00 */
[----:B-----5:R-:W-:Y:S05]  /*5d90*/  CALL.REL.NOINC `($__internal_103_$__cuda_sm70_shflsync_bfly_p) ;  /* 0x00000b9000007944 */ /* 0x020fea0003c00000 */
[----:B-1----:R-:W-:Y:S01]  /*5da0*/  MOV R194, R222 ;  /* 0x000000de00c27202 */ /* 0x002fe20000000f00 */
[----:B0-----:R-:W-:Y:S05]  /*5db0*/  BRA `(.L_x_35419) ;  /* 0xffffe10000007947 */ /* 0x001fea000383ffff */
.L_x_35414:
[----:B------:R-:W-:Y:S01]  /*5dc0*/  HFMA2.MMA R222, -RZ, RZ, 0, 1.1920928955078125e-07 ;  /* 0x00000002ffde7435 */ /* 0x000fe200000001ff */
[----:B------:R-:W-:Y:S02]  /*5dd0*/  MOV R196, 0x1f ;  /* 0x0000001f00c47802 */ /* 0x000fe40000000f00 */
[----:B------:R-:W-:Y:S02]  /*5de0*/  MOV R221, 0xffffffff ;  /* 0xffffffff00dd7802 */ /* 0x000fe40000000f00 */
[----:B------:R-:W-:-:S02]  /*5df0*/  MOV R194, 0x5e10 ;  /* 0x00005e1000c27802 */ /* 0x000fc40000000f00 */
[----:B-----5:R-:W-:Y:S05]  /*5e00*/  CALL.REL.NOINC `($__internal_103_$__cuda_sm70_shflsync_bfly_p) ;  /* 0x00000b2000007944 */ /* 0x020fea0003c00000 */
[----:B01----:R-:W-:Y:S01]  /*5e10*/  FADD.FTZ R225, R225, R222 ;  /* 0x000000dee1e17221 */ /* 0x003fe20000010000 */
[----:B------:R-:W-:Y:S01]  /*5e20*/  HFMA2.MMA R222, -RZ, RZ, 0, 2.384185791015625e-07 ;  /* 0x00000004ffde7435 */ /* 0x000fe200000001ff */
[----:B------:R-:W-:-:S02]  /*5e30*/  MOV R196, 0x1f ;  /* 0x0000001f00c47802 */ /* 0x000fc40000000f00 */
[----:B------:R-:W-:Y:S02]  /*5e40*/  MOV R221, 0xffffffff ;  /* 0xffffffff00dd7802 */ /* 0x000fe40000000f00 */
[----:B------:R-:W-:Y:S02]  /*5e50*/  MOV R194, 0x5e70 ;  /* 0x00005e7000c27802 */ /* 0x000fe40000000f00 */
[----:B------:R-:W-:Y:S05]  /*5e60*/  CALL.REL.NOINC `($__internal_103_$__cuda_sm70_shflsync_bfly_p) ;  /* 0x00000ac000007944 */ /* 0x000fea0003c00000 */
[----:B01----:R-:W-:Y:S01]  /*5e70*/  FADD.FTZ R225, R225, R222 ;  /* 0x000000dee1e17221 */ /* 0x003fe20000010000 */
[----:B------:R-:W-:Y:S01]  /*5e80*/  HFMA2.MMA R222, -RZ, RZ, 0, 4.76837158203125e-07 ;  /* 0x00000008ffde7435 */ /* 0x000fe200000001ff */
[----:B------:R-:W-:Y:S02]  /*5e90*/  MOV R196, 0x1f ;  /* 0x0000001f00c47802 */ /* 0x000fe40000000f00 */
[----:B------:R-:W-:Y:S02]  /*5ea0*/  MOV R221, 0xffffffff ;  /* 0xffffffff00dd7802 */ /* 0x000fe40000000f00 */
[----:B------:R-:W-:Y:S02]  /*5eb0*/  MOV R194, 0x5ed0 ;  /* 0x00005ed000c27802 */ /* 0x000fe40000000f00 */
[----:B------:R-:W-:Y:S05]  /*5ec0*/  CALL.REL.NOINC `($__internal_103_$__cuda_sm70_shflsync_bfly_p) ;  /* 0x00000a6000007944 */ /* 0x000fea0003c00000 */
[----:B01----:R-:W-:Y:S01]  /*5ed0*/  FADD.FTZ R225, R225, R222 ;  /* 0x000000dee1e17221 */ /* 0x003fe20000010000 */
[----:B------:R-:W-:Y:S01]  /*5ee0*/  HFMA2.MMA R222, -RZ, RZ, 0, 9.5367431640625e-07 ;  /* 0x00000010ffde7435 */ /* 0x000fe200000001ff */
[----:B------:R-:W-:-:S02]  /*5ef0*/  MOV R196, 0x1f ;  /* 0x0000001f00c47802 */ /* 0x000fc40000000f00 */
[----:B------:R-:W-:Y:S02]  /*5f00*/  MOV R221, 0xffffffff ;  /* 0xffffffff00dd7802 */ /* 0x000fe40000000f00 */
[----:B------:R-:W-:Y:S02]  /*5f10*/  MOV R194, 0x5f30 ;  /* 0x00005f3000c27802 */ /* 0x000fe40000000f00 */
[----:B------:R-:W-:Y:S05]  /*5f20*/  CALL.REL.NOINC `($__internal_103_$__cuda_sm70_shflsync_bfly_p) ;  /* 0x00000a0000007944 */ /* 0x000fea0003c00000 */
        /* <DEDUP_REMOVED lines=134> */
[----:B------:R-:W-:Y:S05]  /*6790*/  CALL.REL.NOINC `($__internal_103_$__cuda_sm70_shflsync_bfly_p) ;  /* 0x0000019000007944 */ /* 0x000fea0003c00000 */
[----:B01----:R-:W-:Y:S01]  /*67a0*/  FADD.FTZ R225, R225, R222 ;  /* 0x000000dee1e17221 */ /* 0x003fe20000010000 */
[----:B------:R-:W-:Y:S01]  /*67b0*/  HFMA2.MMA R222, -RZ, RZ, 0, 1.1920928955078125e-07 ;  /* 0x00000002ffde7435 */ /* 0x000fe200000001ff */
[----:B------:R-:W-:Y:S02]  /*67c0*/  MOV R196, 0x1f ;  /* 0x0000001f00c47802 */ /* 0x000fe40000000f00 */
[----:B------:R-:W-:Y:S02]  /*67d0*/  MOV R221, 0xffffffff ;  /* 0xffffffff00dd7802 */ /* 0x000fe40000000f00 */
[----:B------:R-:W-:Y:S02]  /*67e0*/  MOV R194, 0x6800 ;  /* 0x0000680000c27802 */ /* 0x000fe40000000f00 */
[----:B------:R-:W-:Y:S05]  /*67f0*/  CALL.REL.NOINC `($__internal_103_$__cuda_sm70_shflsync_bfly_p) ;  /* 0x0000013000007944 */ /* 0x000fea0003c00000 */
[----:B01----:R-:W-:Y:S01]  /*6800*/  FADD.FTZ R225, R225, R222 ;  /* 0x000000dee1e17221 */ /* 0x003fe20000010000 */
[----:B------:R-:W-:Y:S01]  /*6810*/  HFMA2.MMA R222, -RZ, RZ, 0, 2.384185791015625e-07 ;  /* 0x00000004ffde7435 */ /* 0x000fe200000001ff */
[----:B------:R-:W-:Y:S02]  /*6820*/  MOV R196, 0x1f ;  /* 0x0000001f00c47802 */ /* 0x000fe40000000f00 */
[----:B------:R-:W-:-:S02]  /*6830*/  MOV R221, 0xffffffff ;  /* 0xffffffff00dd7802 */ /* 0x000fc40000000f00 */
        /* <DEDUP_REMOVED lines=10> */
[----:B------:R-:W-:Y:S02]  /*68e0*/  MOV R196, 0x1f ;  /* 0x0000001f00c47802 */ /* 0x000fe40000000f00 */
[----:B------:R-:W-:-:S02]  /*68f0*/  MOV R221, 0xffffffff ;  /* 0xffffffff00dd7802 */ /* 0x000fc40000000f00 */
[----:B------:R-:W-:Y:S02]  /*6900*/  MOV R194, 0x6920 ;  /* 0x0000692000c27802 */ /* 0x000fe40000000f00 */
[----:B------:R-:W-:Y:S05]  /*6910*/  CALL.REL.NOINC `($__internal_103_$__cuda_sm70_shflsync_bfly_p) ;  /* 0x0000001000007944 */ /* 0x000fea0003c00000 */
[----:B01----:R-:W-:Y:S05]  /*6920*/  BRA `(.L_x_35420) ;  /* 0xffffded000007947 */ /* 0x003fea000383ffff */
        .weak           $__internal_103_$__cuda_sm70_shflsync_bfly_p
        .type           $__internal_103_$__cuda_sm70_shflsync_bfly_p,@function
        .size           $__internal_103_$__cuda_sm70_shflsync_bfly_p,(.L_x_57143 - $__internal_103_$__cuda_sm70_shflsync_bfly_p)
$__internal_103_$__cuda_sm70_shflsync_bfly_p:
[----:B------:R-:W-:Y:S01]  /*6930*/  HFMA2.MMA R195, -RZ, RZ, 0, 0 ;  /* 0x00000000ffc37435 */ /* 0x000fe200000001ff */
[----:B------:R-:W-:Y:S04]  /*6940*/  WARPSYNC R221 ;  /* 0x000000dd00007348 */ /* 0x000fe80003800000 */
[----:B------:R0:W1:Y:S01]  /*6950*/  SHFL.BFLY PT, R222, R225, R222, R196 ;  /* 0x0c0000dee1de7389 */ /* 0x00006200000e00c4 */
[----:B------:R-:W-:Y:S05]  /*6960*/  RET.REL.NODEC R194 `(_ZN10layer_norm13ln_fwd_kernelINS_13Kernel_traitsI6__halfS2_fS2_fjLj2048ELj1ELj4ELj1ELj16ENS_18Kernel_traits_baseILj2048ES2_S2_fS2_fjLj128EEEEELb0ELb1ELb1ELb1EEEvNS_9FwdParamsE) ;  /* 0xffff9690c2007950 */ /* 0x000fea0003c3ffff */
.L_x_35421:
        /* <DEDUP_REMOVED lines=9> */
.L_x_57143:


//--------------------- .text._ZN10layer_norm13ln_fwd_kernelINS_13Kernel_traitsI6__halfS2_fS2_fjLj2048ELj1ELj4ELj1ELj16ENS_18Kernel_traits_baseILj2048ES2_S2_fS2_fjLj128EEEEELb1ELb0ELb0ELb0EEEvNS_9FwdParamsE --------------------------
	.section	.text._ZN10layer_norm13ln_fwd_kernelINS_13Kernel_traitsI6__halfS2_fS2_fjLj2048ELj1ELj4ELj1ELj16ENS_18Kernel_traits_baseILj2048ES2_S2_fS2_fjLj128EEEEELb1ELb0ELb0ELb0EEEvNS_9FwdParamsE,"ax",@progbits
	.sectioninfo	@"SHI_REGISTERS=236"
	.align	128
        .global         _ZN10layer_norm13ln_fwd_kernelINS_13Kernel_traitsI6__halfS2_fS2_fjLj2048ELj1ELj4ELj1ELj16ENS_18Kernel_traits_baseILj2048ES2_S2_fS2_fjLj128EEEEELb1ELb0ELb0ELb0EEEvNS_9FwdParamsE
        .type           _ZN10layer_norm13ln_fwd_kernelINS_13Kernel_traitsI6__halfS2_fS2_fjLj2048ELj1ELj4ELj1ELj16ENS_18Kernel_traits_baseILj2048ES2_S2_fS2_fjLj128EEEEELb1ELb0ELb0ELb0EEEvNS_9FwdParamsE,@function
        .size           _ZN10layer_norm13ln_fwd_kernelINS_13Kernel_traitsI6__halfS2_fS2_fjLj2048ELj1ELj4ELj1ELj16ENS_18Kernel_traits_baseILj2048ES2_S2_fS2_fjLj128EEEEELb1ELb0ELb0ELb0EEEvNS_9FwdParamsE,(.L_x_57144 - _ZN10layer_norm13ln_fwd_kernelINS_13Kernel_traitsI6__halfS2_fS2_fjLj2048ELj1ELj4ELj1ELj16ENS_18Kernel_traits_baseILj2048ES2_S2_fS2_fjLj128EEEEELb1ELb0ELb0ELb0EEEvNS_9FwdParamsE)
        .other          _ZN10layer_norm13ln_fwd_kernelINS_13Kernel_traitsI6__halfS2_fS2_fjLj2048ELj1ELj4ELj1ELj16ENS_18Kernel_traits_baseILj2048ES2_S2_fS2_fjLj128EEEEELb1ELb0ELb0ELb0EEEvNS_9FwdParamsE,@"STO_CUDA_ENTRY STV_DEFAULT"
_ZN10layer_norm13ln_fwd_kernelINS_13Kernel_traitsI6__halfS2_fS2_fjLj2048ELj1ELj4ELj1ELj16ENS_18Kernel_traits_baseILj2048ES2_S2_fS2_fjLj128EEEEELb1ELb0ELb0ELb0EEEvNS_9FwdParamsE:
.text._ZN10layer_norm13ln_fwd_kernelINS_13Kernel_traitsI6__halfS2_fS2_fjLj2048ELj1ELj4ELj1ELj16ENS_18Kernel_traits_baseILj2048ES2_S2_fS2_fjLj128EEEEELb1ELb0ELb0ELb0EEEvNS_9FwdParamsE:
        /* <DEDUP_REMOVED lines=95> */
.L_x_35423:
[----:B0-----:R-:W-:Y:S05]  /*05f0*/  BSYNC B0 ;  /* 0x0000000000007941 */ /* 0x001fea0003800000 */
.L_x_35422:
        /* <DEDUP_REMOVED lines=13> */
.L_x_35425:
[----:B0-----:R-:W-:Y:S05]  /*06d0*/  BSYNC B0 ;  /* 0x0000000000007941 */ /* 0x001fea0003800000 */
.L_x_35424:
        /* <DEDUP_REMOVED lines=13> */
.L_x_35427:
[----:B0-----:R-:W-:Y:S05]  /*07b0*/  BSYNC B0 ;  /* 0x0000000000007941 */ /* 0x001fea0003800000 */
.L_x_35426:
        /* <DEDUP_REMOVED lines=13> */
.L_x_35429:
[----:B0-----:R-:W-:Y:S05]  /*0890*/  BSYNC B0 ;  /* 0x0000000000007941 */ /* 0x001fea0003800000 */
.L_x_35428:
        /* <DEDUP_REMOVED lines=13> */
.L_x_35431:
[----:B0-----:R-:W-:Y:S05]  /*0970*/  BSYNC B0 ;  /* 0x0000000000007941 */ /* 0x001fea0003800000 */
.L_x_35430:
        /* <DEDUP_REMOVED lines=23> */
.L_x_35433:
[----:B0-----:R-:W-:Y:S05]  /*0af0*/  BSYNC B0 ;  /* 0x0000000000007941 */ /* 0x001fea0003800000 */
.L_x_35432:
        /* <DEDUP_REMOVED lines=22> */
.L_x_35435:
[----:B0-----:R-:W-:Y:S05]  /*0c60*/  BSYNC B0 ;  /* 0x0000000000007941 */ /* 0x001fea0003800000 */
.L_x_35434:
        /* <DEDUP_REMOVED lines=17> */
.L_x_35437:
[----:B0-----:R-:W-:Y:S05]  /*0d80*/  BSYNC B0 ;  /* 0x0000000000007941 */ /* 0x001fea0003800000 */
.L_x_35436:
        /* <DEDUP_REMOVED lines=9> */
[----:B------:R-:W-:Y:S01]  /*0e20*/  IMAD.HI.U32 R44, R216, -0x2daee0ad, RZ ;  /* 0xd2511f53d82c7827 */ /* 0x000fe200078e00ff */
[----:B------:R-:W-:Y:S01]  /*0e30*/  HADD2.F32 R127, -RZ, R45.H1_H1 ;  /* 0x3000002dff7f7230 */ /* 0x000fe20000004100 */
[----:B------:R-:W-:Y:S01]  /*0e40*/  BSSY B0, `(.L_x_35438) ;  /* 0x000192e000007945 */ /* 0x000fe20003800000 */
[--C-:B------:R-:W-:Y:S01]  /*0e50*/  HADD2.F32 R40, -RZ, R32.reuse.H0_H0 ;  /* 0x20000020ff287230 */ /* 0x100fe20000004100 */
[----:B------:R-:W-:Y:S01]  /*0e60*/  IMAD.HI.U32 R45, R218, -0x326172a9, RZ ;  /* 0xcd9e8d57da2d7827 */ /* 0x000fe200078e00ff */
[----:B------:R-:W-:Y:S01]  /*0e70*/  HADD2.F32 R41, -RZ, R32.H1_H1 ;  /* 0x30000020ff297230 */ /* 0x000fe20000004100 */
[----:B------:R-:W-:Y:S01]  /*0e80*/  LOP3.LUT R213, R44, UR26, R213, 0x96, !PT ;  /* 0x0000001a2cd57c12 */ /* 0x000fe2000f8e96d5 */
[--C-:B------:R-:W-:Y:S01]  /*0e90*/  HADD2.F32 R38, -RZ, R33.reuse.H0_H0 ;  /* 0x20000021ff267230 */ /* 0x100fe20000004100 */
[----:B------:R-:W-:Y:S01]  /*0ea0*/  LOP3.LUT R215, R92, 0x3, RZ, 0xc0, !PT ;  /* 0x000000035cd77812 */ /* 0x000fe200078ec0ff */
[----:B------:R-:W-:Y:S01]  /*0eb0*/  HADD2.F32 R39, -RZ, R33.H1_H1 ;  /* 0x30000021ff277230 */ /* 0x000fe20000004100 */
[----:B------:R-:W-:Y:S01]  /*0ec0*/  LOP3.LUT R212, R45, UR25, R212, 0x96, !PT ;  /* 0x000000192dd47c12 */ /* 0x000fe2000f8e96d4 */
[--C-:B------:R-:W-:Y:S01]  /*0ed0*/  HADD2.F32 R36, -RZ, R34.reuse.H0_H0 ;  /* 0x20000022ff247230 */ /* 0x100fe20000004100 */
[----:B------:R-:W-:Y:S01]  /*0ee0*/  IMAD R218, R218, -0x326172a9, RZ ;  /* 0xcd9e8d57dada7824 */ /* 0x000fe200078e02ff */
[----:B------:R-:W-:Y:S01]  /*0ef0*/  HADD2.F32 R37, -RZ, R34.H1_H1 ;  /* 0x30000022ff257230 */ /* 0x000fe20000004100 */
[----:B------:R-:W-:Y:S01]  /*0f00*/  IMAD R216, R216, -0x2daee0ad, RZ ;  /* 0xd2511f53d8d87824 */ /* 0x000fe200078e02ff */
        /* <DEDUP_REMOVED lines=13> */
[--C-:B------:R-:W-:Y:S02]  /*0fe0*/  HADD2.F32 R33, -RZ, R8.reuse.H0_H0 ;  /* 0x20000008ff217230 */ /* 0x100fe40000004100 */
[----:B------:R-:W-:Y:S02]  /*0ff0*/  HADD2.F32 R32, -RZ, R8.H1_H1 ;  /* 0x30000008ff207230 */ /* 0x000fe40000004100 */
[--C-:B------:R-:W-:Y:S02]  /*1000*/  HADD2.F32 R31, -RZ, R9.reuse.H0_H0 ;  /* 0x20000009ff1f7230 */ /* 0x100fe40000004100 */
        /* <DEDUP_REMOVED lines=104> */
.L_x_35922:
        /* <DEDUP_REMOVED lines=38> */
.L_x_35442:
[----:B0-----:R-:W-:Y:S02]  /*18f0*/  IMAD.MOV.U32 R220, RZ, RZ, R218 ;  /* 0x000000ffffdc7224 */ /* 0x001fe400078e00da */
.L_x_35443:
[----:B------:R-:W-:Y:S05]  /*1900*/  BSYNC B2 ;  /* 0x0000000000027941 */ /* 0x000fea0003800000 */
.L_x_35441:
        /* <DEDUP_REMOVED lines=16> */
.L_x_35447:
[----:B------:R-:W-:Y:S05]  /*1a10*/  BSYNC B3 ;  /* 0x0000000000037941 */ /* 0x000fea0003800000 */
.L_x_35446:
        /* <DEDUP_REMOVED lines=44> */
.L_x_35445:
[----:B------:R-:W-:Y:S05]  /*1ce0*/  BSYNC B2 ;  /* 0x0000000000027941 */ /* 0x000fea0003800000 */
.L_x_35444:
[----:B------:R-:W0:Y:S01]  /*1cf0*/  I2F.U32 R53, R220 ;  /* 0x000000dc00357306 */ /* 0x000e220000201000 */
[----:B------:R-:W-:Y:S01]  /*1d00*/  IMAD.MOV.U32 R222, RZ, RZ, 0x2f800000 ;  /* 0x2f800000ffde7424 */ /* 0x000fe200078e00ff */
[----:B-----5:R-:W-:Y:S01]  /*1d10*/  HADD2.F32 R52, -RZ, R56.H0_H0 ;  /* 0x20000038ff347230 */ /* 0x020fe20000004100 */
[----:B------:R-:W-:Y:S01]  /*1d20*/  LOP3.LUT R43, R43, 0xfffffffb, RZ, 0xc0, !PT ;  /* 0xfffffffb2b2b7812 */ /* 0x000fe200078ec0ff */
[----:B------:R-:W-:Y:S01]  /*1d30*/  BSSY B2, `(.L_x_35448) ;  /* 0x0000016000027945 */ /* 0x000fe20003800000 */
[----:B------:R-:W-:Y:S02]  /*1d40*/  ISETP.NE.U32.AND P0, PT, RZ, c[0x0][0x180], PT ;  /* 0x00006000ff007a0c */ /* 0x000fe40003f05070 */
        /* <DEDUP_REMOVED lines=19> */
.L_x_35449:
[----:B------:R-:W-:Y:S02]  /*1e80*/  IMAD.MOV.U32 R215, RZ, RZ, R218 ;  /* 0x000000ffffd77224 */ /* 0x000fe400078e00da */
.L_x_35450:
[----:B------:R-:W-:Y:S05]  /*1e90*/  BSYNC B2 ;  /* 0x0000000000027941 */ /* 0x000fea0003800000 */
.L_x_35448:
        /* <DEDUP_REMOVED lines=16> */
.L_x_35454:
[----:B------:R-:W-:Y:S05]  /*1fa0*/  BSYNC B3 ;  /* 0x0000000000037941 */ /* 0x000fea0003800000 */
.L_x_35453:
        /* <DEDUP_REMOVED lines=44> */
.L_x_35452:
[----:B------:R-:W-:Y:S05]  /*2270*/  BSYNC B2 ;  /* 0x0000000000027941 */ /* 0x000fea0003800000 */
.L_x_35451:
        /* <DEDUP_REMOVED lines=22> */
.L_x_35456:
[----:B------:R-:W-:Y:S02]  /*23e0*/  MOV R56, R218 ;  /* 0x000000da00387202 */ /* 0x000fe40000000f00 */
.L_x_35457:
[----:B------:R-:W-:Y:S05]  /*23f0*/  BSYNC B2 ;  /* 0x0000000000027941 */ /* 0x000fea0003800000 */
.L_x_35455:
        /* <DEDUP_REMOVED lines=16> */
.L_x_35461:
[----:B------:R-:W-:Y:S05]  /*2500*/  BSYNC B3 ;  /* 0x0000000000037941 */ /* 0x000fea0003800000 */
.L_x_35460:
        /* <DEDUP_REMOVED lines=44> */
.L_x_35459:
[----:B------:R-:W-:Y:S05]  /*27d0*/  BSYNC B2 ;  /* 0x0000000000027941 */ /* 0x000fea0003800000 */
.L_x_35458:
        /* <DEDUP_REMOVED lines=20> */
.L_x_35463:
[----:B------:R-:W-:Y:S02]  /*2920*/  IMAD.MOV.U32 R56, RZ, RZ, R218 ;  /* 0x000000ffff387224 */ /* 0x000fe400078e00da */
.L_x_35464:
[----:B------:R-:W-:Y:S05]  /*2930*/  BSYNC B2 ;  /* 0x0000000000027941 */ /* 0x000fea0003800000 */
.L_x_35462:
        /* <DEDUP_REMOVED lines=16> */
.L_x_35468:
[----:B------:R-:W-:Y:S05]  /*2a40*/  BSYNC B3 ;  /* 0x0000000000037941 */ /* 0x000fea0003800000 */
.L_x_35467:
        /* <DEDUP_REMOVED lines=44> */
.L_x_35466:
[----:B------:R-:W-:Y:S05]  /*2d10*/  BSYNC B2 ;  /* 0x0000000000027941 */ /* 0x000fea0003800000 */
.L_x_35465:
        /* <DEDUP_REMOVED lines=20> */
.L_x_35470:
[----:B------:R-:W-:Y:S02]  /*2e60*/  MOV R215, R218 ;  /* 0x000000da00d77202 */ /* 0x000fe40000000f00 */
.L_x_35471:
[----:B------:R-:W-:Y:S05]  /*2e70*/  BSYNC B2 ;  /* 0x0000000000027941 */ /* 0x000fea0003800000 */
.L_x_35469:
        /* <DEDUP_REMOVED lines=16> */
.L_x_35475:
[----:B------:R-:W-:Y:S05]  /*2f80*/  BSYNC B3 ;  /* 0x0000000000037941 */ /* 0x000fea0003800000 */
.L_x_35474:
        /* <DEDUP_REMOVED lines=44> */
.L_x_35473:
[----:B------:R-:W-:Y:S05]  /*3250*/  BSYNC B2 ;  /* 0x0000000000027941 */ /* 0x000fea0003800000 */
.L_x_35472:
        /* <DEDUP_REMOVED lines=20> */
.L_x_35477:
[----:B------:R-:W-:Y:S02]  /*33a0*/  IMAD.MOV.U32 R215, RZ, RZ, R218 ;  /* 0x000000ffffd77224 */ /* 0x000fe400078e00da */
.L_x_35478:
[----:B------:R-:W-:Y:S05]  /*33b0*/  BSYNC B2 ;  /* 0x0000000000027941 */ /* 0x000fea0003800000 */
.L_x_35476:
        /* <DEDUP_REMOVED lines=16> */
.L_x_35482:
[----:B------:R-:W-:Y:S05]  /*34c0*/  BSYNC B3 ;  /* 0x0000000000037941 */ /* 0x000fea0003800000 */
.L_x_35481:
        /* <DEDUP_REMOVED lines=44> */
.L_x_35480:
[----:B------:R-:W-:Y:S05]  /*3790*/  BSYNC B2 ;  /* 0x0000000000027941 */ /* 0x000fea0003800000 */
.L_x_35479:
        /* <DEDUP_REMOVED lines=20> */
.L_x_35484:
[----:B------:R-:W-:Y:S02]  /*38e0*/  MOV R223, R218 ;  /* 0x000000da00df7202 */ /* 0x000fe40000000f00 */
.L_x_35485:
[----:B------:R-:W-:Y:S05]  /*38f0*/  BSYNC B2 ;  /* 0x0000000000027941 */ /* 0x000fea0003800000 */
.L_x_35483:
        /* <DEDUP_REMOVED lines=16> */
.L_x_35489:
[----:B------:R-:W-:Y:S05]  /*3a00*/  BSYNC B3 ;  /* 0x0000000000037941 */ /* 0x000fea0003800000 */
.L_x_35488:
        /* <DEDUP_REMOVED lines=44> */
.L_x_35487:
[----:B------:R-:W-:Y:S05]  /*3cd0*/  BSYNC B2 ;  /* 0x0000000000027941 */ /* 0x000fea0003800000 */
.L_x_35486:
        /* <DEDUP_REMOVED lines=20> */
.L_x_35491:
[----:B------:R-:W-:Y:S02]  /*3e20*/  IMAD.MOV.U32 R226, RZ, RZ, R218 ;  /* 0x000000ffffe27224 */ /* 0x000fe400078e00da */
.L_x_35492:
[----:B------:R-:W-:Y:S05]  /*3e30*/  BSYNC B2 ;  /* 0x0000000000027941 */ /* 0x000fea0003800000 */
.L_x_35490:
        /* <DEDUP_REMOVED lines=18> */
.L_x_35496:
[----:B------:R-:W-:Y:S05]  /*3f60*/  BSYNC B3 ;  /* 0x0000000000037941 */ /* 0x000fea0003800000 */
.L_x_35495:
        /* <DEDUP_REMOVED lines=44> */
.L_x_35494:
[----:B------:R-:W-:Y:S05]  /*4230*/  BSYNC B2 ;  /* 0x0000000000027941 */ /* 0x000fea0003800000 */
.L_x_35493:
[----:B------:R-:W0:Y:S01]  /*4240*/  I2F.U32 R221, R226 ;  /* 0x000000e200dd7306 */ /* 0x000e220000201000 */
[----:B------:R-:W-:Y:S01]  /*4250*/  SEL R223, RZ, 0x1, P1 ;  /* 0x00000001ffdf7807 */ /* 0x000fe20000800000 */
[----:B------:R-:W-:Y:S01]  /*4260*/  HADD2.F32 R220, -RZ, R59.H1_H1 ;  /* 0x3000003bffdc7230 */ /* 0x000fe20000004100 */
[C---:B------:R-:W-:Y:S02]  /*4270*/  LEA R118, P1, R210.reuse, c[0x0][0x188], 0x5 ;  /* 0x00006200d2767a11 */ /* 0x040fe400078228ff */
[----:B------:R-:W-:Y:S02]  /*4280*/  SEL R233, RZ, 0x10000, P5 ;  /* 0x00010000ffe97807 */ /* 0x000fe40002800000 */
[----:B------:R-:W-:Y:S01]  /*4290*/  LEA.HI.X R119, R210, c[0x0][0x18c], RZ, 0x5, P1 ;  /* 0x00006300d2777a11 */ /* 0x000fe200008f2cff */
[----:B------:R-:W-:Y:S01]  /*42a0*/  FMUL.FTZ R220, R220, R217 ;  /* 0x000000d9dcdc7220 */ /* 0x000fe20000410000 */
[----:B------:R-:W-:-:S02]  /*42b0*/  LEA R116, P1, R210, c[0x0][0x190], 0x3 ;  /* 0x00006400d2747a11 */ /* 0x000fc400078218ff */
[----:B------:R-:W-:Y:S01]  /*42c0*/  LOP3.LUT P5, RZ, R43, 0x2, RZ, 0xc0, !PT ;  /* 0x000000022bff7812 */ /* 0x000fe200078ac0ff */
[----:B------:R-:W-:Y:S01]  /*42d0*/  FMUL.FTZ R220, R220, c[0x0][0x1e8] ;  /* 0x00007a00dcdc7a20 */ /* 0x000fe20000410000 */
[----:B------:R-:W-:Y:S01]  /*42e0*/  LEA.HI.X R117, R210, c[0x0][0x194], RZ, 0x3, P1 ;  /* 0x00006500d2757a11 */ /* 0x000fe200008f1cff */
[----:B------:R1:W-:Y:S01]  /*42f0*/  STG.E.128 [R118.64], R52 ;  /* 0x0000003476007986 */ /* 0x0003e2000c101d06 */
[----:B------:R-:W-:Y:S01]  /*4300*/  SEL R224, RZ, 0x1, P2 ;  /* 0x00000001ffe07807 */ /* 0x000fe20001000000 */
[----:B0-----:R-:W-:Y:S01]  /*4310*/  FFMA.FTZ R221, R221, R222, 1.1641532182693481445e-10 ;  /* 0x2f000000dddd7423 */ /* 0x001fe200000100de */
[----:B------:R-:W-:Y:S01]  /*4320*/  SEL R227, RZ, 0x1, P5 ;  /* 0x00000001ffe37807 */ /* 0x000fe20002800000 */
[----:B------:R-:W-:Y:S01]  /*4330*/  IMAD.WIDE.U32 R222, R223, 0x10000, RZ ;  /* 0x00010000dfde7825 */ /* 0x000fe200078e00ff */
[----:B------:R-:W-:Y:S02]  /*4340*/  SEL R228, RZ, 0x100, P4 ;  /* 0x00000100ffe47807 */ /* 0x000fe40002000000 */
[----:B------:R-:W-:Y:S01]  /*4350*/  FSETP.GTU.FTZ.AND P1, PT, R221, c[0x0][0x1e4], PT ;  /* 0x00007900dd007a0b */ /* 0x000fe20003f3c000 */
[----:B------:R-:W-:Y:S01]  /*4360*/  IMAD.WIDE.U32 R224, R224, 0x1000000, RZ ;  /* 0x01000000e0e07825 */ /* 0x000fe200078e00ff */
[----:B------:R-:W-:-:S02]  /*4370*/  LOP3.LUT P6, RZ, R43, 0x4, RZ, 0xc0, !PT ;  /* 0x000000042bff7812 */ /* 0x000fc400078cc0ff */
[----:B------:R-:W-:Y:S02]  /*4380*/  SEL R230, RZ, 0x1000000, P1 ;  /* 0x01000000ffe67807 */ /* 0x000fe40000800000 */
[----:B------:R-:W-:Y:S01]  /*4390*/  FSEL R59, R220, RZ, !P1 ;  /* 0x000000ffdc3b7208 */ /* 0x000fe20004800000 */
[----:B------:R-:W-:Y:S01]  /*43a0*/  IMAD.WIDE.U32 R220, R227, 0x100, RZ ;  /* 0x00000100e3dc7825 */ /* 0x000fe200078e00ff */
[----:B------:R-:W-:Y:S02]  /*43b0*/  SEL R231, RZ, 0x1, P3 ;  /* 0x00000001ffe77807 */ /* 0x000fe40001800000 */
[----:B------:R-:W-:Y:S01]  /*43c0*/  LOP3.LUT R226, R228, R230, R233, 0xfe, !PT ;  /* 0x000000e6e4e27212 */ /* 0x000fe200078efee9 */
[----:B------:R-:W-:Y:S01]  /*43d0*/  @P0 FADD.FTZ R59, R51, R59 ;  /* 0x0000003b333b0221 */ /* 0x000fe20000010000 */
[----:B------:R-:W-:Y:S02]  /*43e0*/  SEL R229, RZ, 0x1, P6 ;  /* 0x00000001ffe57807 */ /* 0x000fe40003000000 */
[----:B------:R-:W-:-:S02]  /*43f0*/  LOP3.LUT R220, R220, R224, R222, 0xfe, !PT ;  /* 0x000000e0dcdc7212 */ /* 0x000fc400078efede */
[----:B------:R-:W-:Y:S01]  /*4400*/  LOP3.LUT R225, R225, R226, R231, 0xfe, !PT ;  /* 0x000000e2e1e17212 */ /* 0x000fe200078efee7 */
[----:B------:R1:W-:Y:S01]  /*4410*/  STG.E.128 [R118.64+0x10], R56 ;  /* 0x0000103876007986 */ /* 0x0003e2000c101d06 */
[----:B------:R-:W-:Y:S02]  /*4420*/  LOP3.LUT R220, R220, R229, RZ, 0xfc, !PT ;  /* 0x000000e5dcdc7212 */ /* 0x000fe400078efcff */
[----:B------:R-:W-:Y:S02]  /*4430*/  LOP3.LUT R221, R221, R225, R223, 0xfe, !PT ;  /* 0x000000e1dddd7212 */ /* 0x000fe400078efedf */
[----:B------:R-:W-:-:S03]  /*4440*/  IADD3 R224, R210, 0x20, RZ ;  /* 0x00000020d2e07810 */ /* 0x000fc60007ffe0ff */
[----:B------:R1:W-:Y:S04]  /*4450*/  STG.E.64 [R116.64], R220 ;  /* 0x000000dc74007986 */ /* 0x0003e8000c101b06 */
.L_x_35440:
[----:B------:R-:W-:Y:S05]  /*4460*/  BSYNC B1 ;  /* 0x0000000000017941 */ /* 0x000fea0003800000 */
.L_x_35439:
        /* <DEDUP_REMOVED lines=24> */
.L_x_35500:
[----:B01----:R-:W-:Y:S02]  /*45f0*/  IMAD.MOV.U32 R220, RZ, RZ, R218 ;  /* 0x000000ffffdc7224 */ /* 0x003fe400078e00da */
.L_x_35501:
[----:B------:R-:W-:Y:S05]  /*4600*/  BSYNC B2 ;  /* 0x0000000000027941 */ /* 0x000fea0003800000 */
.L_x_35499:
        /* <DEDUP_REMOVED lines=16> */
.L_x_35505:
[----:B------:R-:W-:Y:S05]  /*4710*/  BSYNC B3 ;  /* 0x0000000000037941 */ /* 0x000fea0003800000 */
.L_x_35504:
        /* <DEDUP_REMOVED lines=44> */
.L_x_35503:
[----:B------:R-:W-:Y:S05]  /*49e0*/  BSYNC B2 ;  /* 0x0000000000027941 */ /* 0x000fea0003800000 */
.L_x_35502:
[----:B------:R-:W0:Y:S01]  /*49f0*/  I2F.U32 R61, R220 ;  /* 0x000000dc003d7306 */ /* 0x000e220000201000 */
[----:B------:R-:W-:Y:S01]  /*4a00*/  HFMA2.MMA R222, -RZ, RZ, 0.1171875, 0 ;  /* 0x2f800000ffde7435 */ /* 0x000fe200000001ff */
        /* <DEDUP_REMOVED lines=23> */
.L_x_35507:
[----:B------:R-:W-:Y:S02]  /*4b80*/  MOV R215, R218 ;  /* 0x000000da00d77202 */ /* 0x000fe40000000f00 */
.L_x_35508:
[----:B------:R-:W-:Y:S05]  /*4b90*/  BSYNC B2 ;  /* 0x0000000000027941 */ /* 0x000fea0003800000 */
.L_x_35506:
        /* <DEDUP_REMOVED lines=16> */
.L_x_35512:
[----:B------:R-:W-:Y:S05]  /*4ca0*/  BSYNC B3 ;  /* 0x0000000000037941 */ /* 0x000fea0003800000 */
.L_x_35511:
        /* <DEDUP_REMOVED lines=44> */
.L_x_35510:
[----:B------:R-:W-:Y:S05]  /*4f70*/  BSYNC B2 ;  /* 0x0000000000027941 */ /* 0x000fea0003800000 */
.L_x_35509:
[----:B------:R-:W0:Y:S01]  /*4f80*/  I2F.U32 R61, R215 ;  /* 0x000000d7003d7306 */ /* 0x000e220000201000 */
[----:B------:R-:W-:Y:S01]  /*4f90*/  HADD2.F32 R64, -RZ, R64.H1_H1 ;  /* 0x30000040ff407230 */ /* 0x000fe20000004100 */
[----:B------:R-:W-:Y:S01]  /*4fa0*/  LOP3.LUT R43, R43, 0xfffffffd, RZ, 0xc0, !PT ;  /* 0xfffffffd2b2b7812 */ /* 0x000fe200078ec0ff */
[----:B------:R-:W-:Y:S01]  /*4fb0*/  BSSY B2, `(.L_x_35513) ;  /* 0x0000014000027945 */ /* 0x000fe20003800000 */
[----:B------:R-:W-:-:S02]  /*4fc0*/  IADD3 R116, R63, 0x1, RZ ;  /* 0x000000013f747810 */ /* 0x000fc40007ffe0ff */
        /* <DEDUP_REMOVED lines=17> */
.L_x_35514:
[----:B------:R-:W-:Y:S02]  /*50e0*/  IMAD.MOV.U32 R64, RZ, RZ, R218 ;  /* 0x000000ffff407224 */ /* 0x000fe400078e00da */
.L_x_35515:
[----:B------:R-:W-:Y:S05]  /*50f0*/  BSYNC B2 ;  /* 0x0000000000027941 */ /* 0x000fea0003800000 */
.L_x_35513:
        /* <DEDUP_REMOVED lines=16> */
.L_x_35519:
[----:B------:R-:W-:Y:S05]  /*5200*/  BSYNC B3 ;  /* 0x0000000000037941 */ /* 0x000fea0003800000 */
.L_x_35518:
        /* <DEDUP_REMOVED lines=44> */
.L_x_35517:
[----:B------:R-:W-:Y:S05]  /*54d0*/  BSYNC B2 ;  /* 0x0000000000027941 */ /* 0x000fea0003800000 */
.L_x_35516:
        /* <DEDUP_REMOVED lines=20> */
.L_x_35521:
[----:B------:R-:W-:Y:S02]  /*5620*/  MOV R64, R218 ;  /* 0x000000da00407202 */ /* 0x000fe40000000f00 */
.L_x_35522:
[----:B------:R-:W-:Y:S05]  /*5630*/  BSYNC B2 ;  /* 0x0000000000027941 */ /* 0x000fea0003800000 */
.L_x_35520:
        /* <DEDUP_REMOVED lines=16> */
.L_x_35526:
[----:B------:R-:W-:Y:S05]  /*5740*/  BSYNC B3 ;  /* 0x0000000000037941 */ /* 0x000fea0003800000 */
.L_x_35525:
        /* <DEDUP_REMOVED lines=44> */
.L_x_35524:
[----:B------:R-:W-:Y:S05]  /*5a10*/  BSYNC B2 ;  /* 0x0000000000027941 */ /* 0x000fea0003800000 */
.L_x_35523:
        /* <DEDUP_REMOVED lines=20> */
.L_x_35528:
[----:B------:R-:W-:Y:S02]  /*5b60*/  IMAD.MOV.U32 R215, RZ, RZ, R218 ;  /* 0x000000ffffd77224 */ /* 0x000fe400078e00da */
.L_x_35529:
[----:B------:R-:W-:Y:S05]  /*5b70*/  BSYNC B2 ;  /* 0x0000000000027941 */ /* 0x000fea0003800000 */
.L_x_35527:
        /* <DEDUP_REMOVED lines=16> */
.L_x_35533:
[----:B------:R-:W-:Y:S05]  /*5c80*/  BSYNC B3 ;  /* 0x0000000000037941 */ /* 0x000fea0003800000 */
.L_x_35532:
        /* <DEDUP_REMOVED lines=44> */
.L_x_35531:
[----:B------:R-:W-:Y:S05]  /*5f50*/  BSYNC B2 ;  /* 0x0000000000027941 */ /* 0x000fea0003800000 */
.L_x_35530:
        /* <DEDUP_REMOVED lines=20> */
.L_x_35535:
[----:B------:R-:W-:Y:S02]  /*60a0*/  MOV R215, R218 ;  /* 0x000000da00d77202 */ /* 0x000fe40000000f00 */
.L_x_35536:
[----:B------:R-:W-:Y:S05]  /*60b0*/  BSYNC B2 ;  /* 0x0000000000027941 */ /* 0x000fea0003800000 */
.L_x_35534:
        /* <DEDUP_REMOVED lines=16> */
.L_x_35540:
[----:B------:R-:W-:Y:S05]  /*61c0*/  BSYNC B3 ;  /* 0x0000000000037941 */ /* 0x000fea0003800000 */
.L_x_35539:
        /* <DEDUP_REMOVED lines=44> */
.L_x_35538:
[----:B------:R-:W-:Y:S05]  /*6490*/  BSYNC B2 ;  /* 0x0000000000027941 */ /* 0x000fea0003800000 */
.L_x_35537:
        /* <DEDUP_REMOVED lines=20> */
.L_x_35542:
[----:B------:R-:W-:Y:S02]  /*65e0*/  IMAD.MOV.U32 R223, RZ, RZ, R218 ;  /* 0x000000ffffdf7224 */ /* 0x000fe400078e00da */
.L_x_35543:
[----:B------:R-:W-:Y:S05]  /*65f0*/  BSYNC B2 ;  /* 0x0000000000027941 */ /* 0x000fea0003800000 */
.L_x_35541:
        /* <DEDUP_REMOVED lines=16> */
.L_x_35547:
[----:B------:R-:W-:Y:S05]  /*6700*/  BSYNC B3 ;  /* 0x0000000000037941 */ /* 0x000fea0003800000 */
.L_x_35546:
        /* <DEDUP_REMOVED lines=44> */
.L_x_35545:
[----:B------:R-:W-:Y:S05]  /*69d0*/  BSYNC B2 ;  /* 0x0000000000027941 */ /* 0x000fea0003800000 */
.L_x_35544:
        /* <DEDUP_REMOVED lines=20> */
.L_x_35549:
[----:B------:R-:W-:Y:S02]  /*6b20*/  MOV R225, R218 ;  /* 0x000000da00e17202 */ /* 0x000fe40000000f00 */
.L_x_35550:
[----:B------:R-:W-:Y:S05]  /*6b30*/  BSYNC B2 ;  /* 0x0000000000027941 */ /* 0x000fea0003800000 */
.L_x_35548:
        /* <DEDUP_REMOVED lines=18> */
.L_x_35554:
[----:B------:R-:W-:Y:S05]  /*6c60*/  BSYNC B3 ;  /* 0x0000000000037941 */ /* 0x000fea0003800000 */
.L_x_35553:
        /* <DEDUP_REMOVED lines=44> */
.L_x_35552:
[----:B------:R-:W-:Y:S05]  /*6f30*/  BSYNC B2 ;  /* 0x0000000000027941 */ /* 0x000fea0003800000 */
.L_x_35551:
[----:B------:R-:W0:Y:S01]  /*6f40*/  I2F.U32 R221, R225 ;  /* 0x000000e100dd7306 */ /* 0x000e220000201000 */
[----:B------:R-:W-:Y:S01]  /*6f50*/  SEL R223, RZ, 0x1, P1 ;  /* 0x00000001ffdf7807 */ /* 0x000fe20000800000 */
[----:B------:R-:W-:Y:S01]  /*6f60*/  HADD2.F32 R220, -RZ, R67.H1_H1 ;  /* 0x30000043ffdc7230 */ /* 0x000fe20000004100 */
[----:B------:R-:W-:Y:S02]  /*6f70*/  LEA R118, P1, R224, c[0x0][0x188], 0x5 ;  /* 0x00006200e0767a11 */ /* 0x000fe400078228ff */
[----:B------:R-:W-:-:S02]  /*6f80*/  SEL R233, RZ, 0x10000, P5 ;  /* 0x00010000ffe97807 */ /* 0x000fc40002800000 */
[----:B------:R-:W-:Y:S01]  /*6f90*/  LEA.HI.X R119, R224, c[0x0][0x18c], RZ, 0x5, P1 ;  /* 0x00006300e0777a11 */ /* 0x000fe200008f2cff */
[----:B------:R-:W-:Y:S01]  /*6fa0*/  FMUL.FTZ R220, R220, R217 ;  /* 0x000000d9dcdc7220 */ /* 0x000fe20000410000 */
[----:B------:R-:W-:Y:S02]  /*6fb0*/  LEA R116, P1, R224, c[0x0][0x190], 0x3 ;  /* 0x00006400e0747a11 */ /* 0x000fe400078218ff */
        /* <DEDUP_REMOVED lines=8> */
[----:B------:R-:W-:-:S02]  /*7040*/  SEL R230, RZ, 0x100, P4 ;  /* 0x00000100ffe67807 */ /* 0x000fc40002000000 */
[----:B------:R-:W-:Y:S01]  /*7050*/  FSETP.GTU.FTZ.AND P1, PT, R221, c[0x0][0x1e4], PT ;  /* 0x00007900dd007a0b */ /* 0x000fe20003f3c000 */
[----:B------:R-:W-:Y:S01]  /*7060*/  IMAD.WIDE.U32 R226, R226, 0x1000000, RZ ;  /* 0x01000000e2e27825 */ /* 0x000fe200078e00ff */
[----:B------:R-:W-:Y:S02]  /*7070*/  LOP3.LUT P6, RZ, R43, 0x4, RZ, 0xc0, !PT ;  /* 0x000000042bff7812 */ /* 0x000fe400078cc0ff */
[----:B------:R-:W-:Y:S02]  /*7080*/  SEL R232, RZ, 0x1000000, P1 ;  /* 0x01000000ffe87807 */ /* 0x000fe40000800000 */
[----:B------:R-:W-:Y:S01]  /*7090*/  FSEL R67, R220, RZ, !P1 ;  /* 0x000000ffdc437208 */ /* 0x000fe20004800000 */
[----:B------:R-:W-:Y:S01]  /*70a0*/  IMAD.WIDE.U32 R220, R228, 0x100, RZ ;  /* 0x00000100e4dc7825 */ /* 0x000fe200078e00ff */
[----:B------:R-:W-:Y:S02]  /*70b0*/  SEL R231, RZ, 0x1, P3 ;  /* 0x00000001ffe77807 */ /* 0x000fe40001800000 */
[----:B------:R-:W-:Y:S01]  /*70c0*/  LOP3.LUT R225, R230, R232, R233, 0xfe, !PT ;  /* 0x000000e8e6e17212 */ /* 0x000fe200078efee9 */
[----:B------:R-:W-:Y:S01]  /*70d0*/  @P0 FADD.FTZ R67, R51, R67 ;  /* 0x0000004333430221 */ /* 0x000fe20000010000 */
[----:B------:R-:W-:-:S02]  /*70e0*/  SEL R229, RZ, 0x1, P6 ;  /* 0x00000001ffe57807 */ /* 0x000fc40003000000 */
[----:B------:R-:W-:Y:S02]  /*70f0*/  LOP3.LUT R220, R220, R226, R222, 0xfe, !PT ;  /* 0x000000e2dcdc7212 */ /* 0x000fe400078efede */
[----:B------:R-:W-:Y:S01]  /*7100*/  LOP3.LUT R227, R227, R225, R231, 0xfe, !PT ;  /* 0x000000e1e3e37212 */ /* 0x000fe200078efee7 */
[----:B------:R1:W-:Y:S01]  /*7110*/  STG.E.128 [R118.64+0x10], R64 ;  /* 0x0000104076007986 */ /* 0x0003e2000c101d06 */
[----:B------:R-:W-:Y:S02]  /*7120*/  LOP3.LUT R220, R220, R229, RZ, 0xfc, !PT ;  /* 0x000000e5dcdc7212 */ /* 0x000fe400078efcff */
[----:B------:R-:W-:Y:S02]  /*7130*/  LOP3.LUT R221, R221, R227, R223, 0xfe, !PT ;  /* 0x000000e3dddd7212 */ /* 0x000fe400078efedf */
[----:B------:R-:W-:-:S03]  /*7140*/  IADD3 R224, R224, 0x20, RZ ;  /* 0x00000020e0e07810 */ /* 0x000fc60007ffe0ff */
[----:B------:R1:W-:Y:S04]  /*7150*/  STG.E.64 [R116.64], R220 ;  /* 0x000000dc74007986 */ /* 0x0003e8000c101b06 */
.L_x_35498:
[----:B------:R-:W-:Y:S05]  /*7160*/  BSYNC B1 ;  /* 0x0000000000017941 */ /* 0x000fea0003800000 */
.L_x_35497:
        /* <DEDUP_REMOVED lines=24> */
.L_x_35558:
[----:B01----:R-:W-:Y:S02]  /*72f0*/  IMAD.MOV.U32 R220, RZ, RZ, R218 ;  /* 0x000000ffffdc7224 */ /* 0x003fe400078e00da */
.L_x_35559:
[----:B------:R-:W-:Y:S05]  /*7300*/  BSYNC B2 ;  /* 0x0000000000027941 */ /* 0x000fea0003800000 */
.L_x_35557:
        /* <DEDUP_REMOVED lines=16> */
.L_x_35563:
[----:B------:R-:W-:Y:S05]  /*7410*/  BSYNC B3 ;  /* 0x0000000000037941 */ /* 0x000fea0003800000 */
.L_x_35562:
        /* <DEDUP_REMOVED lines=44> */
.L_x_35561:
[----:B------:R-:W-:Y:S05]  /*76e0*/  BSYNC B2 ;  /* 0x0000000000027941 */ /* 0x000fea0003800000 */
.L_x_35560:
        /* <DEDUP_REMOVED lines=25> */
.L_x_35565:
[----:B------:R-:W-:Y:S02]  /*7880*/  IMAD.MOV.U32 R215, RZ, RZ, R218 ;  /* 0x000000ffffd77224 */ /* 0x000fe400078e00da */
.L_x_35566:
[----:B------:R-:W-:Y:S05]  /*7890*/  BSYNC B2 ;  /* 0x0000000000027941 */ /* 0x000fea0003800000 */
.L_x_35564:
        /* <DEDUP_REMOVED lines=16> */
.L_x_35570:
[----:B------:R-:W-:Y:S05]  /*79a0*/  BSYNC B3 ;  /* 0x0000000000037941 */ /* 0x000fea0003800000 */
.L_x_35569:
        /* <DEDUP_REMOVED lines=44> */
.L_x_35568:
[----:B------:R-:W-:Y:S05]  /*7c70*/  BSYNC B2 ;  /* 0x0000000000027941 */ /* 0x000fea0003800000 */
.L_x_35567:
        /* <DEDUP_REMOVED lines=22> */
.L_x_35572:
[----:B------:R-:W-:Y:S02]  /*7de0*/  MOV R72, R218 ;  /* 0x000000da00487202 */ /* 0x000fe40000000f00 */
.L_x_35573:
[----:B------:R-:W-:Y:S05]  /*7df0*/  BSYNC B2 ;  /* 0x0000000000027941 */ /* 0x000fea0003800000 */
.L_x_35571:
        /* <DEDUP_REMOVED lines=16> */
.L_x_35577:
[----:B------:R-:W-:Y:S05]  /*7f00*/  BSYNC B3 ;  /* 0x0000000000037941 */ /* 0x000fea0003800000 */
.L_x_35576:
        /* <DEDUP_REMOVED lines=44> */
.L_x_35575:
[----:B------:R-:W-:Y:S05]  /*81d0*/  BSYNC B2 ;  /* 0x0000000000027941 */ /* 0x000fea0003800000 */
.L_x_35574:
        /* <DEDUP_REMOVED lines=20> */
.L_x_35579:
[----:B------:R-:W-:Y:S02]  /*8320*/  IMAD.MOV.U32 R72, RZ, RZ, R218 ;  /* 0x000000ffff487224 */ /* 0x000fe400078e00da */
.L_x_35580:
[----:B------:R-:W-:Y:S05]  /*8330*/  BSYNC B2 ;  /* 0x0000000000027941 */ /* 0x000fea0003800000 */
.L_x_35578:
        /* <DEDUP_REMOVED lines=16> */
.L_x_35584:
[----:B------:R-:W-:Y:S05]  /*8440*/  BSYNC B3 ;  /* 0x0000000000037941 */ /* 0x000fea0003800000 */
.L_x_35583:
        /* <DEDUP_REMOVED lines=44> */
.L_x_35582:
[----:B------:R-:W-:Y:S05]  /*8710*/  BSYNC B2 ;  /* 0x0000000000027941 */ /* 0x000fea0003800000 */
.L_x_35581:
        /* <DEDUP_REMOVED lines=20> */
.L_x_35586:
[----:B------:R-:W-:Y:S02]  /*8860*/  MOV R215, R218 ;  /* 0x000000da00d77202 */ /* 0x000fe40000000f00 */
.L_x_35587:
[----:B------:R-:W-:Y:S05]  /*8870*/  BSYNC B2 ;  /* 0x0000000000027941 */ /* 0x000fea0003800000 */
.L_x_35585:
        /* <DEDUP_REMOVED lines=16> */
.L_x_35591:
[----:B------:R-:W-:Y:S05]  /*8980*/  BSYNC B3 ;  /* 0x0000000000037941 */ /* 0x000fea0003800000 */
.L_x_35590:
        /* <DEDUP_REMOVED lines=44> */
.L_x_35589:
[----:B------:R-:W-:Y:S05]  /*8c50*/  BSYNC B2 ;  /* 0x0000000000027941 */ /* 0x000fea0003800000 */
.L_x_35588:
        /* <DEDUP_REMOVED lines=20> */
.L_x_35593:
[----:B------:R-:W-:Y:S02]  /*8da0*/  IMAD.MOV.U32 R215, RZ, RZ, R218 ;  /* 0x000000ffffd77224 */ /* 0x000fe400078e00da */
.L_x_35594:
[----:B------:R-:W-:Y:S05]  /*8db0*/  BSYNC B2 ;  /* 0x0000000000027941 */ /* 0x000fea0003800000 */
.L_x_35592:
        /* <DEDUP_REMOVED lines=16> */
.L_x_35598:
[----:B------:R-:W-:Y:S05]  /*8ec0*/  BSYNC B3 ;  /* 0x0000000000037941 */ /* 0x000fea0003800000 */
.L_x_35597:
        /* <DEDUP_REMOVED lines=44> */
.L_x_35596:
[----:B------:R-:W-:Y:S05]  /*9190*/  BSYNC B2 ;  /* 0x0000000000027941 */ /* 0x000fea0003800000 */
.L_x_35595:
        /* <DEDUP_REMOVED lines=20> */
.L_x_35600:
[----:B------:R-:W-:Y:S02]  /*92e0*/  MOV R223, R218 ;  /* 0x000000da00df7202 */ /* 0x000fe40000000f00 */
.L_x_35601:
[----:B------:R-:W-:Y:S05]  /*92f0*/  BSYNC B2 ;  /* 0x0000000000027941 */ /* 0x000fea0003800000 */
.L_x_35599:
        /* <DEDUP_REMOVED lines=16> */
.L_x_35605:
[----:B------:R-:W-:Y:S05]  /*9400*/  BSYNC B3 ;  /* 0x0000000000037941 */ /* 0x000fea0003800000 */
.L_x_35604:
        /* <DEDUP_REMOVED lines=44> */
.L_x_35603:
[----:B------:R-:W-:Y:S05]  /*96d0*/  BSYNC B2 ;  /* 0x0000000000027941 */ /* 0x000fea0003800000 */
.L_x_35602:
        /* <DEDUP_REMOVED lines=20> */
.L_x_35607:
[----:B------:R-:W-:Y:S02]  /*9820*/  IMAD.MOV.U32 R225, RZ, RZ, R218 ;  /* 0x000000ffffe17224 */ /* 0x000fe400078e00da */
.L_x_35608:
[----:B------:R-:W-:Y:S05]  /*9830*/  BSYNC B2 ;  /* 0x0000000000027941 */ /* 0x000fea0003800000 */
.L_x_35606:
        /* <DEDUP_REMOVED lines=18> */
.L_x_35612:
[----:B------:R-:W-:Y:S05]  /*9960*/  BSYNC B3 ;  /* 0x0000000000037941 */ /* 0x000fea0003800000 */
.L_x_35611:
        /* <DEDUP_REMOVED lines=44> */
.L_x_35610:
[----:B------:R-:W-:Y:S05]  /*9c30*/  BSYNC B2 ;  /* 0x0000000000027941 */ /* 0x000fea0003800000 */
.L_x_35609:
        /* <DEDUP_REMOVED lines=34> */
.L_x_35556:
[----:B------:R-:W-:Y:S05]  /*9e60*/  BSYNC B1 ;  /* 0x0000000000017941 */ /* 0x000fea0003800000 */
.L_x_35555:
        /* <DEDUP_REMOVED lines=24> */
.L_x_35616:
[----:B01----:R-:W-:Y:S02]  /*9ff0*/  IMAD.MOV.U32 R220, RZ, RZ, R218 ;  /* 0x000000ffffdc7224 */ /* 0x003fe400078e00da */
.L_x_35617:
[----:B------:R-:W-:Y:S05]  /*a000*/  BSYNC B2 ;  /* 0x0000000000027941 */ /* 0x000fea0003800000 */
.L_x_35615:
        /* <DEDUP_REMOVED lines=16> */
.L_x_35621:
[----:B------:R-:W-:Y:S05]  /*a110*/  BSYNC B3 ;  /* 0x0000000000037941 */ /* 0x000fea0003800000 */
.L_x_35620:
        /* <DEDUP_REMOVED lines=44> */
.L_x_35619:
[----:B------:R-:W-:Y:S05]  /*a3e0*/  BSYNC B2 ;  /* 0x0000000000027941 */ /* 0x000fea0003800000 */
.L_x_35618:
        /* <DEDUP_REMOVED lines=25> */
.L_x_35623:
[----:B------:R-:W-:Y:S02]  /*a580*/  MOV R215, R218 ;  /* 0x000000da00d77202 */ /* 0x000fe40000000f00 */
.L_x_35624:
[----:B------:R-:W-:Y:S05]  /*a590*/  BSYNC B2 ;  /* 0x0000000000027941 */ /* 0x000fea0003800000 */
.L_x_35622:
        /* <DEDUP_REMOVED lines=16> */
.L_x_35628:
[----:B------:R-:W-:Y:S05]  /*a6a0*/  BSYNC B3 ;  /* 0x0000000000037941 */ /* 0x000fea0003800000 */
.L_x_35627:
        /* <DEDUP_REMOVED lines=44> */
.L_x_35626:
[----:B------:R-:W-:Y:S05]  /*a970*/  BSYNC B2 ;  /* 0x0000000000027941 */ /* 0x000fea0003800000 */
.L_x_35625:
        /* <DEDUP_REMOVED lines=22> */
.L_x_35630:
[----:B------:R-:W-:Y:S02]  /*aae0*/  IMAD.MOV.U32 R80, RZ, RZ, R218 ;  /* 0x000000ffff507224 */ /* 0x000fe400078e00da */
.L_x_35631:
[----:B------:R-:W-:Y:S05]  /*aaf0*/  BSYNC B2 ;  /* 0x0000000000027941 */ /* 0x000fea0003800000 */
.L_x_35629:
        /* <DEDUP_REMOVED lines=16> */
.L_x_35635:
[----:B------:R-:W-:Y:S05]  /*ac00*/  BSYNC B3 ;  /* 0x0000000000037941 */ /* 0x000fea0003800000 */
.L_x_35634:
        /* <DEDUP_REMOVED lines=44> */
.L_x_35633:
[----:B------:R-:W-:Y:S05]  /*aed0*/  BSYNC B2 ;  /* 0x0000000000027941 */ /* 0x000fea0003800000 */
.L_x_35632:
        /* <DEDUP_REMOVED lines=20> */
.L_x_35637:
[----:B------:R-:W-:Y:S02]  /*b020*/  MOV R80, R218 ;  /* 0x000000da00507202 */ /* 0x000fe40000000f00 */
.L_x_35638:
[----:B------:R-:W-:Y:S05]  /*b030*/  BSYNC B2 ;  /* 0x0000000000027941 */ /* 0x000fea0003800000 */
.L_x_35636:
        /* <DEDUP_REMOVED lines=16> */
.L_x_35642:
[----:B------:R-:W-:Y:S05]  /*b140*/  BSYNC B3 ;  /* 0x0000000000037941 */ /* 0x000fea0003800000 */
.L_x_35641:
        /* <DEDUP_REMOVED lines=44> */
.L_x_35640:
[----:B------:R-:W-:Y:S05]  /*b410*/  BSYNC B2 ;  /* 0x0000000000027941 */ /* 0x000fea0003800000 */
.L_x_35639:
        /* <DEDUP_REMOVED lines=20> */
.L_x_35644:
[----:B------:R-:W-:Y:S02]  /*b560*/  IMAD.MOV.U32 R215, RZ, RZ, R218 ;  /* 0x000000ffffd77224 */ /* 0x000fe400078e00da */
.L_x_35645:
[----:B------:R-:W-:Y:S05]  /*b570*/  BSYNC B2 ;  /* 0x0000000000027941 */ /* 0x000fea0003800000 */
.L_x_35643:
        /* <DEDUP_REMOVED lines=16> */
.L_x_35649:
[----:B------:R-:W-:Y:S05]  /*b680*/  BSYNC B3 ;  /* 0x0000000000037941 */ /* 0x000fea0003800000 */
.L_x_35648:
        /* <DEDUP_REMOVED lines=44> */
.L_x_35647:
[----:B------:R-:W-:Y:S05]  /*b950*/  BSYNC B2 ;  /* 0x0000000000027941 */ /* 0x000fea0003800000 */
.L_x_35646:
        /* <DEDUP_REMOVED lines=20> */
.L_x_35651:
[----:B------:R-:W-:Y:S02]  /*baa0*/  MOV R215, R218 ;  /* 0x000000da00d77202 */ /* 0x000fe40000000f00 */
.L_x_35652:
[----:B------:R-:W-:Y:S05]  /*bab0*/  BSYNC B2 ;  /* 0x0000000000027941 */ /* 0x000fea0003800000 */
.L_x_35650:
        /* <DEDUP_REMOVED lines=16> */
.L_x_35656:
[----:B------:R-:W-:Y:S05]  /*bbc0*/  BSYNC B3 ;  /* 0x0000000000037941 */ /* 0x000fea0003800000 */
.L_x_35655:
        /* <DEDUP_REMOVED lines=44> */
.L_x_35654:
[----:B------:R-:W-:Y:S05]  /*be90*/  BSYNC B2 ;  /* 0x0000000000027941 */ /* 0x000fea0003800000 */
.L_x_35653:
        /* <DEDUP_REMOVED lines=20> */
.L_x_35658:
[----:B------:R-:W-:Y:S02]  /*bfe0*/  IMAD.MOV.U32 R223, RZ, RZ, R218 ;  /* 0x000000ffffdf7224 */ /* 0x000fe400078e00da */
.L_x_35659:
[----:B------:R-:W-:Y:S05]  /*bff0*/  BSYNC B2 ;  /* 0x0000000000027941 */ /* 0x000fea0003800000 */
.L_x_35657:
        /* <DEDUP_REMOVED lines=16> */
.L_x_35663:
[----:B------:R-:W-:Y:S05]  /*c100*/  BSYNC B3 ;  /* 0x0000000000037941 */ /* 0x000fea0003800000 */
.L_x_35662:
        /* <DEDUP_REMOVED lines=44> */
.L_x_35661:
[----:B------:R-:W-:Y:S05]  /*c3d0*/  BSYNC B2 ;  /* 0x0000000000027941 */ /* 0x000fea0003800000 */
.L_x_35660:
        /* <DEDUP_REMOVED lines=20> */
.L_x_35665:
[----:B------:R-:W-:Y:S02]  /*c520*/  MOV R225, R218 ;  /* 0x000000da00e17202 */ /* 0x000fe40000000f00 */
.L_x_35666:
[----:B------:R-:W-:Y:S05]  /*c530*/  BSYNC B2 ;  /* 0x0000000000027941 */ /* 0x000fea0003800000 */
.L_x_35664:
        /* <DEDUP_REMOVED lines=18> */
.L_x_35670:
[----:B------:R-:W-:Y:S05]  /*c660*/  BSYNC B3 ;  /* 0x0000000000037941 */ /* 0x000fea0003800000 */
.L_x_35669:
        /* <DEDUP_REMOVED lines=44> */
.L_x_35668:
[----:B------:R-:W-:Y:S05]  /*c930*/  BSYNC B2 ;  /* 0x0000000000027941 */ /* 0x000fea0003800000 */
.L_x_35667:
        /* <DEDUP_REMOVED lines=34> */
.L_x_35614:
[----:B------:R-:W-:Y:S05]  /*cb60*/  BSYNC B1 ;  /* 0x0000000000017941 */ /* 0x000fea0003800000 */
.L_x_35613:
        /* <DEDUP_REMOVED lines=24> */
.L_x_35674:
[----:B01----:R-:W-:Y:S02]  /*ccf0*/  IMAD.MOV.U32 R220, RZ, RZ, R218 ;  /* 0x000000ffffdc7224 */ /* 0x003fe400078e00da */
.L_x_35675:
[----:B------:R-:W-:Y:S05]  /*cd00*/  BSYNC B2 ;  /* 0x0000000000027941 */ /* 0x000fea0003800000 */
.L_x_35673:
        /* <DEDUP_REMOVED lines=16> */
.L_x_35679:
[----:B------:R-:W-:Y:S05]  /*ce10*/  BSYNC B3 ;  /* 0x0000000000037941 */ /* 0x000fea0003800000 */
.L_x_35678:
        /* <DEDUP_REMOVED lines=44> */
.L_x_35677:
[----:B------:R-:W-:Y:S05]  /*d0e0*/  BSYNC B2 ;  /* 0x0000000000027941 */ /* 0x000fea0003800000 */
.L_x_35676:
        /* <DEDUP_REMOVED lines=25> */
.L_x_35681:
[----:B------:R-:W-:Y:S02]  /*d280*/  IMAD.MOV.U32 R215, RZ, RZ, R218 ;  /* 0x000000ffffd77224 */ /* 0x000fe400078e00da */
.L_x_35682:
[----:B------:R-:W-:Y:S05]  /*d290*/  BSYNC B2 ;  /* 0x0000000000027941 */ /* 0x000fea0003800000 */
.L_x_35680:
        /* <DEDUP_REMOVED lines=16> */
.L_x_35686:
[----:B------:R-:W-:Y:S05]  /*d3a0*/  BSYNC B3 ;  /* 0x0000000000037941 */ /* 0x000fea0003800000 */
.L_x_35685:
        /* <DEDUP_REMOVED lines=44> */
.L_x_35684:
[----:B------:R-:W-:Y:S05]  /*d670*/  BSYNC B2 ;  /* 0x0000000000027941 */ /* 0x000fea0003800000 */
.L_x_35683:
        /* <DEDUP_REMOVED lines=22> */
.L_x_35688:
[----:B------:R-:W-:Y:S02]  /*d7e0*/  MOV R88, R218 ;  /* 0x000000da00587202 */ /* 0x000fe40000000f00 */
.L_x_35689:
[----:B------:R-:W-:Y:S05]  /*d7f0*/  BSYNC B2 ;  /* 0x0000000000027941 */ /* 0x000fea0003800000 */
.L_x_35687:
        /* <DEDUP_REMOVED lines=16> */
.L_x_35693:
[----:B------:R-:W-:Y:S05]  /*d900*/  BSYNC B3 ;  /* 0x0000000000037941 */ /* 0x000fea0003800000 */
.L_x_35692:
        /* <DEDUP_REMOVED lines=44> */
.L_x_35691:
[----:B------:R-:W-:Y:S05]  /*dbd0*/  BSYNC B2 ;  /* 0x0000000000027941 */ /* 0x000fea0003800000 */
.L_x_35690:
        /* <DEDUP_REMOVED lines=20> */
.L_x_35695:
[----:B------:R-:W-:Y:S02]  /*dd20*/  IMAD.MOV.U32 R88, RZ, RZ, R218 ;  /* 0x000000ffff587224 */ /* 0x000fe400078e00da */
.L_x_35696:
[----:B------:R-:W-:Y:S05]  /*dd30*/  BSYNC B2 ;  /* 0x0000000000027941 */ /* 0x000fea0003800000 */
.L_x_35694:
        /* <DEDUP_REMOVED lines=16> */
.L_x_35700:
[----:B------:R-:W-:Y:S05]  /*de40*/  BSYNC B3 ;  /* 0x0000000000037941 */ /* 0x000fea0003800000 */
.L_x_35699:
        /* <DEDUP_REMOVED lines=44> */
.L_x_35698:
[----:B------:R-:W-:Y:S05]  /*e110*/  BSYNC B2 ;  /* 0x0000000000027941 */ /* 0x000fea0003800000 */
.L_x_35697:
        /* <DEDUP_REMOVED lines=20> */
.L_x_35702:
[----:B------:R-:W-:Y:S02]  /*e260*/  MOV R215, R218 ;  /* 0x000000da00d77202 */ /* 0x000fe40000000f00 */
.L_x_35703:
[----:B------:R-:W-:Y:S05]  /*e270*/  BSYNC B2 ;  /* 0x0000000000027941 */ /* 0x000fea0003800000 */
.L_x_35701:
        /* <DEDUP_REMOVED lines=16> */
.L_x_35707:
[----:B------:R-:W-:Y:S05]  /*e380*/  BSYNC B3 ;  /* 0x0000000000037941 */ /* 0x000fea0003800000 */
.L_x_35706:
        /* <DEDUP_REMOVED lines=44> */
.L_x_35705:
[----:B------:R-:W-:Y:S05]  /*e650*/  BSYNC B2 ;  /* 0x0000000000027941 */ /* 0x000fea0003800000 */
.L_x_35704:
        /* <DEDUP_REMOVED lines=20> */
.L_x_35709:
[----:B------:R-:W-:Y:S02]  /*e7a0*/  IMAD.MOV.U32 R215, RZ, RZ, R218 ;  /* 0x000000ffffd77224 */ /* 0x000fe400078e00da */
.L_x_35710:
[----:B------:R-:W-:Y:S05]  /*e7b0*/  BSYNC B2 ;  /* 0x0000000000027941 */ /* 0x000fea0003800000 */
.L_x_35708:
        /* <DEDUP_REMOVED lines=16> */
.L_x_35714:
[----:B------:R-:W-:Y:S05]  /*e8c0*/  BSYNC B3 ;  /* 0x0000000000037941 */ /* 0x000fea0003800000 */
.L_x_35713:
        /* <DEDUP_REMOVED lines=44> */
.L_x_35712:
[----:B------:R-:W-:Y:S05]  /*eb90*/  BSYNC B2 ;  /* 0x0000000000027941 */ /* 0x000fea0003800000 */
.L_x_35711:
        /* <DEDUP_REMOVED lines=20> */
.L_x_35716:
[----:B------:R-:W-:Y:S02]  /*ece0*/  MOV R223, R218 ;  /* 0x000000da00df7202 */ /* 0x000fe40000000f00 */
.L_x_35717:
[----:B------:R-:W-:Y:S05]  /*ecf0*/  BSYNC B2 ;  /* 0x0000000000027941 */ /* 0x000fea0003800000 */
.L_x_35715:
        /* <DEDUP_REMOVED lines=16> */
.L_x_35721:
[----:B------:R-:W-:Y:S05]  /*ee00*/  BSYNC B3 ;  /* 0x0000000000037941 */ /* 0x000fea0003800000 */
.L_x_35720:
        /* <DEDUP_REMOVED lines=44> */
.L_x_35719:
[----:B------:R-:W-:Y:S05]  /*f0d0*/  BSYNC B2 ;  /* 0x0000000000027941 */ /* 0x000fea0003800000 */
.L_x_35718:
        /* <DEDUP_REMOVED lines=20> */
.L_x_35723:
[----:B------:R-:W-:Y:S02]  /*f220*/  IMAD.MOV.U32 R225, RZ, RZ, R218 ;  /* 0x000000ffffe17224 */ /* 0x000fe400078e00da */
.L_x_35724:
[----:B------:R-:W-:Y:S05]  /*f230*/  BSYNC B2 ;  /* 0x0000000000027941 */ /* 0x000fea0003800000 */
.L_x_35722:
        /* <DEDUP_REMOVED lines=18> */
.L_x_35728:
[----:B------:R-:W-:Y:S05]  /*f360*/  BSYNC B3 ;  /* 0x0000000000037941 */ /* 0x000fea0003800000 */
.L_x_35727:
        /* <DEDUP_REMOVED lines=44> */
.L_x_35726:
[----:B------:R-:W-:Y:S05]  /*f630*/  BSYNC B2 ;  /* 0x0000000000027941 */ /* 0x000fea0003800000 */
.L_x_35725:
        /* <DEDUP_REMOVED lines=34> */
.L_x_35672:
[----:B------:R-:W-:Y:S05]  /*f860*/  BSYNC B1 ;  /* 0x0000000000017941 */ /* 0x000fea0003800000 */
.L_x_35671:
        /* <DEDUP_REMOVED lines=24> */
.L_x_35732:
[----:B01----:R-:W-:Y:S02]  /*f9f0*/  IMAD.MOV.U32 R220, RZ, RZ, R218 ;  /* 0x000000ffffdc7224 */ /* 0x003fe400078e00da */
.L_x_35733:
[----:B------:R-:W-:Y:S05]  /*fa00*/  BSYNC B2 ;  /* 0x0000000000027941 */ /* 0x000fea0003800000 */
.L_x_35731:
        /* <DEDUP_REMOVED lines=16> */
.L_x_35737:
[----:B------:R-:W-:Y:S05]  /*fb10*/  BSYNC B3 ;  /* 0x0000000000037941 */ /* 0x000fea0003800000 */
.L_x_35736:
        /* <DEDUP_REMOVED lines=44> */
.L_x_35735:
[----:B------:R-:W-:Y:S05]  /*fde0*/  BSYNC B2 ;  /* 0x0000000000027941 */ /* 0x000fea0003800000 */
.L_x_35734:
        /* <DEDUP_REMOVED lines=25> */
.L_x_35739:
[----:B------:R-:W-:Y:S02]  /*ff80*/  MOV R215, R218 ;  /* 0x000000da00d77202 */ /* 0x000fe40000000f00 */
.L_x_35740:
[----:B------:R-:W-:Y:S05]  /*ff90*/  BSYNC B2 ;  /* 0x0000000000027941 */ /* 0x000fea0003800000 */
.L_x_35738:
        /* <DEDUP_REMOVED lines=16> */
.L_x_35744:
[----:B------:R-:W-:Y:S05]  /*100a0*/  BSYNC B3 ;  /* 0x0000000000037941 */ /* 0x000fea0003800000 */
.L_x_35743:
        /* <DEDUP_REMOVED lines=44> */
.L_x_35742:
[----:B------:R-:W-:Y:S05]  /*10370*/  BSYNC B2 ;  /* 0x0000000000027941 */ /* 0x000fea0003800000 */
.L_x_35741:
        /* <DEDUP_REMOVED lines=22> */
.L_x_35746:
[----:B------:R-:W-:Y:S02]  /*104e0*/  IMAD.MOV.U32 R96, RZ, RZ, R218 ;  /* 0x000000ffff607224 */ /* 0x000fe400078e00da */
.L_x_35747:
[----:B------:R-:W-:Y:S05]  /*104f0*/  BSYNC B2 ;  /* 0x0000000000027941 */ /* 0x000fea0003800000 */
.L_x_35745:
        /* <DEDUP_REMOVED lines=16> */
.L_x_35751:
[----:B------:R-:W-:Y:S05]  /*10600*/  BSYNC B3 ;  /* 0x0000000000037941 */ /* 0x000fea0003800000 */
.L_x_35750:
        /* <DEDUP_REMOVED lines=44> */
.L_x_35749:
[----:B------:R-:W-:Y:S05]  /*108d0*/  BSYNC B2 ;  /* 0x0000000000027941 */ /* 0x000fea0003800000 */
.L_x_35748:
        /* <DEDUP_REMOVED lines=20> */
.L_x_35753:
[----:B------:R-:W-:Y:S02]  /*10a20*/  MOV R96, R218 ;  /* 0x000000da00607202 */ /* 0x000fe40000000f00 */
.L_x_35754:
[----:B------:R-:W-:Y:S05]  /*10a30*/  BSYNC B2 ;  /* 0x0000000000027941 */ /* 0x000fea0003800000 */
.L_x_35752:
        /* <DEDUP_REMOVED lines=16> */
.L_x_35758:
[----:B------:R-:W-:Y:S05]  /*10b40*/  BSYNC B3 ;  /* 0x0000000000037941 */ /* 0x000fea0003800000 */
.L_x_35757:
        /* <DEDUP_REMOVED lines=44> */
.L_x_35756:
[----:B------:R-:W-:Y:S05]  /*10e10*/  BSYNC B2 ;  /* 0x0000000000027941 */ /* 0x000fea0003800000 */
.L_x_35755:
        /* <DEDUP_REMOVED lines=20> */
.L_x_35760:
[----:B------:R-:W-:Y:S02]  /*10f60*/  IMAD.MOV.U32 R215, RZ, RZ, R218 ;  /* 0x000000ffffd77224 */ /* 0x000fe400078e00da */
.L_x_35761:
[----:B------:R-:W-:Y:S05]  /*10f70*/  BSYNC B2 ;  /* 0x0000000000027941 */ /* 0x000fea0003800000 */
.L_x_35759:
        /* <DEDUP_REMOVED lines=16> */
.L_x_35765:
[----:B------:R-:W-:Y:S05]  /*11080*/  BSYNC B3 ;  /* 0x0000000000037941 */ /* 0x000fea0003800000 */
.L_x_35764:
        /* <DEDUP_REMOVED lines=44> */
.L_x_35763:
[----:B------:R-:W-:Y:S05]  /*11350*/  BSYNC B2 ;  /* 0x0000000000027941 */ /* 0x000fea0003800000 */
.L_x_35762:
        /* <DEDUP_REMOVED lines=20> */
.L_x_35767:
[----:B------:R-:W-:Y:S02]  /*114a0*/  MOV R215, R218 ;  /* 0x000000da00d77202 */ /* 0x000fe40000000f00 */
.L_x_35768:
[----:B------:R-:W-:Y:S05]  /*114b0*/  BSYNC B2 ;  /* 0x0000000000027941 */ /* 0x000fea0003800000 */
.L_x_35766:
        /* <DEDUP_REMOVED lines=16> */
.L_x_35772:
[----:B------:R-:W-:Y:S05]  /*115c0*/  BSYNC B3 ;  /* 0x0000000000037941 */ /* 0x000fea0003800000 */
.L_x_35771:
        /* <DEDUP_REMOVED lines=44> */
.L_x_35770:
[----:B------:R-:W-:Y:S05]  /*11890*/  BSYNC B2 ;  /* 0x0000000000027941 */ /* 0x000fea0003800000 */
.L_x_35769:
        /* <DEDUP_REMOVED lines=20> */
.L_x_35774:
[----:B------:R-:W-:Y:S02]  /*119e0*/  IMAD.MOV.U32 R223, RZ, RZ, R218 ;  /* 0x000000ffffdf7224 */ /* 0x000fe400078e00da */
.L_x_35775:
[----:B------:R-:W-:Y:S05]  /*119f0*/  BSYNC B2 ;  /* 0x0000000000027941 */ /* 0x000fea0003800000 */
.L_x_35773:
        /* <DEDUP_REMOVED lines=16> */
.L_x_35779:
[----:B------:R-:W-:Y:S05]  /*11b00*/  BSYNC B3 ;  /* 0x0000000000037941 */ /* 0x000fea0003800000 */
.L_x_35778:
        /* <DEDUP_REMOVED lines=44> */
.L_x_35777:
[----:B------:R-:W-:Y:S05]  /*11dd0*/  BSYNC B2 ;  /* 0x0000000000027941 */ /* 0x000fea0003800000 */
.L_x_35776:
        /* <DEDUP_REMOVED lines=20> */
.L_x_35781:
[----:B------:R-:W-:Y:S02]  /*11f20*/  MOV R225, R218 ;  /* 0x000000da00e17202 */ /* 0x000fe40000000f00 */
.L_x_35782:
[----:B------:R-:W-:Y:S05]  /*11f30*/  BSYNC B2 ;  /* 0x0000000000027941 */ /* 0x000fea0003800000 */
.L_x_35780:
        /* <DEDUP_REMOVED lines=18> */
.L_x_35786:
[----:B------:R-:W-:Y:S05]  /*12060*/  BSYNC B3 ;  /* 0x0000000000037941 */ /* 0x000fea0003800000 */
.L_x_35785:
        /* <DEDUP_REMOVED lines=44> */
.L_x_35784:
[----:B------:R-:W-:Y:S05]  /*12330*/  BSYNC B2 ;  /* 0x0000000000027941 */ /* 0x000fea0003800000 */
.L_x_35783:
        /* <DEDUP_REMOVED lines=34> */
.L_x_35730:
[----:B------:R-:W-:Y:S05]  /*12560*/  BSYNC B1 ;  /* 0x0000000000017941 */ /* 0x000fea0003800000 */
.L_x_35729:
        /* <DEDUP_REMOVED lines=24> */
.L_x_35790:
[----:B01----:R-:W-:Y:S02]  /*126f0*/  IMAD.MOV.U32 R220, RZ, RZ, R218 ;  /* 0x000000ffffdc7224 */ /* 0x003fe400078e00da */
.L_x_35791:
[----:B------:R-:W-:Y:S05]  /*12700*/  BSYNC B2 ;  /* 0x0000000000027941 */ /* 0x000fea0003800000 */
.L_x_35789:
        /* <DEDUP_REMOVED lines=16> */
.L_x_35795:
[----:B------:R-:W-:Y:S05]  /*12810*/  BSYNC B3 ;  /* 0x0000000000037941 */ /* 0x000fea0003800000 */
.L_x_35794:
        /* <DEDUP_REMOVED lines=44> */
.L_x_35793:
[----:B------:R-:W-:Y:S05]  /*12ae0*/  BSYNC B2 ;  /* 0x0000000000027941 */ /* 0x000fea0003800000 */
.L_x_35792:
        /* <DEDUP_REMOVED lines=25> */
.L_x_35797:
[----:B------:R-:W-:Y:S02]  /*12c80*/  IMAD.MOV.U32 R215, RZ, RZ, R218 ;  /* 0x000000ffffd77224 */ /* 0x000fe400078e00da */
.L_x_35798:
[----:B------:R-:W-:Y:S05]  /*12c90*/  BSYNC B2 ;  /* 0x0000000000027941 */ /* 0x000fea0003800000 */
.L_x_35796:
        /* <DEDUP_REMOVED lines=16> */
.L_x_35802:
[----:B------:R-:W-:Y:S05]  /*12da0*/  BSYNC B3 ;  /* 0x0000000000037941 */ /* 0x000fea0003800000 */
.L_x_35801:
        /* <DEDUP_REMOVED lines=44> */
.L_x_35800:
[----:B------:R-:W-:Y:S05]  /*13070*/  BSYNC B2 ;  /* 0x0000000000027941 */ /* 0x000fea0003800000 */
.L_x_35799:
        /* <DEDUP_REMOVED lines=22> */
.L_x_35804:
[----:B------:R-:W-:Y:S02]  /*131e0*/  MOV R104, R218 ;  /* 0x000000da00687202 */ /* 0x000fe40000000f00 */
.L_x_35805:
[----:B------:R-:W-:Y:S05]  /*131f0*/  BSYNC B2 ;  /* 0x0000000000027941 */ /* 0x000fea0003800000 */
.L_x_35803:
        /* <DEDUP_REMOVED lines=16> */
.L_x_35809:
[----:B------:R-:W-:Y:S05]  /*13300*/  BSYNC B3 ;  /* 0x0000000000037941 */ /* 0x000fea0003800000 */
.L_x_35808:
        /* <DEDUP_REMOVED lines=44> */
.L_x_35807:
[----:B------:R-:W-:Y:S05]  /*135d0*/  BSYNC B2 ;  /* 0x0000000000027941 */ /* 0x000fea0003800000 */
.L_x_35806:
        /* <DEDUP_REMOVED lines=20> */
.L_x_35811:
[----:B------:R-:W-:Y:S02]  /*13720*/  IMAD.MOV.U32 R104, RZ, RZ, R218 ;  /* 0x000000ffff687224 */ /* 0x000fe400078e00da */
.L_x_35812:
[----:B------:R-:W-:Y:S05]  /*13730*/  BSYNC B2 ;  /* 0x0000000000027941 */ /* 0x000fea0003800000 */
.L_x_35810:
        /* <DEDUP_REMOVED lines=16> */
.L_x_35816:
[----:B------:R-:W-:Y:S05]  /*13840*/  BSYNC B3 ;  /* 0x0000000000037941 */ /* 0x000fea0003800000 */
.L_x_35815:
        /* <DEDUP_REMOVED lines=44> */
.L_x_35814:
[----:B------:R-:W-:Y:S05]  /*13b10*/  BSYNC B2 ;  /* 0x0000000000027941 */ /* 0x000fea0003800000 */
.L_x_35813:
        /* <DEDUP_REMOVED lines=20> */
.L_x_35818:
[----:B------:R-:W-:Y:S02]  /*13c60*/  MOV R215, R218 ;  /* 0x000000da00d77202 */ /* 0x000fe40000000f00 */
.L_x_35819:
[----:B------:R-:W-:Y:S05]  /*13c70*/  BSYNC B2 ;  /* 0x0000000000027941 */ /* 0x000fea0003800000 */
.L_x_35817:
        /* <DEDUP_REMOVED lines=16> */
.L_x_35823:
[----:B------:R-:W-:Y:S05]  /*13d80*/  BSYNC B3 ;  /* 0x0000000000037941 */ /* 0x000fea0003800000 */
.L_x_35822:
        /* <DEDUP_REMOVED lines=44> */
.L_x_35821:
[----:B------:R-:W-:Y:S05]  /*14050*/  BSYNC B2 ;  /* 0x0000000000027941 */ /* 0x000fea0003800000 */
.L_x_35820:
        /* <DEDUP_REMOVED lines=20> */
.L_x_35825:
[----:B------:R-:W-:Y:S02]  /*141a0*/  IMAD.MOV.U32 R215, RZ, RZ, R218 ;  /* 0x000000ffffd77224 */ /* 0x000fe400078e00da */
.L_x_35826:
[----:B------:R-:W-:Y:S05]  /*141b0*/  BSYNC B2 ;  /* 0x0000000000027941 */ /* 0x000fea0003800000 */
.L_x_35824:
        /* <DEDUP_REMOVED lines=16> */
.L_x_35830:
[----:B------:R-:W-:Y:S05]  /*142c0*/  BSYNC B3 ;  /* 0x0000000000037941 */ /* 0x000fea0003800000 */
.L_x_35829:
        /* <DEDUP_REMOVED lines=44> */
.L_x_35828:
[----:B------:R-:W-:Y:S05]  /*14590*/  BSYNC B2 ;  /* 0x0000000000027941 */ /* 0x000fea0003800000 */
.L_x_35827:
        /* <DEDUP_REMOVED lines=20> */
.L_x_35832:
[----:B------:R-:W-:Y:S02]  /*146e0*/  MOV R223, R218 ;  /* 0x000000da00df7202 */ /* 0x000fe40000000f00 */
.L_x_35833:
[----:B------:R-:W-:Y:S05]  /*146f0*/  BSYNC B2 ;  /* 0x0000000000027941 */ /* 0x000fea0003800000 */
.L_x_35831:
        /* <DEDUP_REMOVED lines=16> */
.L_x_35837:
[----:B------:R-:W-:Y:S05]  /*14800*/  BSYNC B3 ;  /* 0x0000000000037941 */ /* 0x000fea0003800000 */
.L_x_35836:
        /* <DEDUP_REMOVED lines=44> */
.L_x_35835:
[----:B------:R-:W-:Y:S05]  /*14ad0*/  BSYNC B2 ;  /* 0x0000000000027941 */ /* 0x000fea0003800000 */
.L_x_35834:
        /* <DEDUP_REMOVED lines=20> */
.L_x_35839:
[----:B------:R-:W-:Y:S02]  /*14c20*/  IMAD.MOV.U32 R225, RZ, RZ, R218 ;  /* 0x000000ffffe17224 */ /* 0x000fe400078e00da */
.L_x_35840:
[----:B------:R-:W-:Y:S05]  /*14c30*/  BSYNC B2 ;  /* 0x0000000000027941 */ /* 0x000fea0003800000 */
.L_x_35838:
        /* <DEDUP_REMOVED lines=18> */
.L_x_35844:
[----:B------:R-:W-:Y:S05]  /*14d60*/  BSYNC B3 ;  /* 0x0000000000037941 */ /* 0x000fea0003800000 */
.L_x_35843:
        /* <DEDUP_REMOVED lines=44> */
.L_x_35842:
[----:B------:R-:W-:Y:S05]  /*15030*/  BSYNC B2 ;  /* 0x0000000000027941 */ /* 0x000fea0003800000 */
.L_x_35841:
        /* <DEDUP_REMOVED lines=34> */
.L_x_35788:
[----:B------:R-:W-:Y:S05]  /*15260*/  BSYNC B1 ;  /* 0x0000000000017941 */ /* 0x000fea0003800000 */
.L_x_35787:
        /* <DEDUP_REMOVED lines=24> */
.L_x_35848:
[----:B01----:R-:W-:Y:S02]  /*153f0*/  IMAD.MOV.U32 R220, RZ, RZ, R218 ;  /* 0x000000ffffdc7224 */ /* 0x003fe400078e00da */
.L_x_35849:
[----:B------:R-:W-:Y:S05]  /*15400*/  BSYNC B2 ;  /* 0x0000000000027941 */ /* 0x000fea0003800000 */
.L_x_35847:
        /* <DEDUP_REMOVED lines=16> */
.L_x_35853:
[----:B------:R-:W-:Y:S05]  /*15510*/  BSYNC B3 ;  /* 0x0000000000037941 */ /* 0x000fea0003800000 */
.L_x_35852:
        /* <DEDUP_REMOVED lines=44> */
.L_x_35851:
[----:B------:R-:W-:Y:S05]  /*157e0*/  BSYNC B2 ;  /* 0x0000000000027941 */ /* 0x000fea0003800000 */
.L_x_35850:
        /* <DEDUP_REMOVED lines=25> */
.L_x_35855:
[----:B------:R-:W-:Y:S02]  /*15980*/  MOV R215, R218 ;  /* 0x000000da00d77202 */ /* 0x000fe40000000f00 */
.L_x_35856:
[----:B------:R-:W-:Y:S05]  /*15990*/  BSYNC B2 ;  /* 0x0000000000027941 */ /* 0x000fea0003800000 */
.L_x_35854:
        /* <DEDUP_REMOVED lines=16> */
.L_x_35860:
[----:B------:R-:W-:Y:S05]  /*15aa0*/  BSYNC B3 ;  /* 0x0000000000037941 */ /* 0x000fea0003800000 */
.L_x_35859:
        /* <DEDUP_REMOVED lines=44> */
.L_x_35858:
[----:B------:R-:W-:Y:S05]  /*15d70*/  BSYNC B2 ;  /* 0x0000000000027941 */ /* 0x000fea0003800000 */
.L_x_35857:
        /* <DEDUP_REMOVED lines=22> */
.L_x_35862:
[----:B------:R-:W-:Y:S02]  /*15ee0*/  IMAD.MOV.U32 R112, RZ, RZ, R218 ;  /* 0x000000ffff707224 */ /* 0x000fe400078e00da */
.L_x_35863:
[----:B------:R-:W-:Y:S05]  /*15ef0*/  BSYNC B2 ;  /* 0x0000000000027941 */ /* 0x000fea0003800000 */
.L_x_35861:
        /* <DEDUP_REMOVED lines=16> */
.L_x_35867:
[----:B------:R-:W-:Y:S05]  /*16000*/  BSYNC B3 ;  /* 0x0000000000037941 */ /* 0x000fea0003800000 */
.L_x_35866:
        /* <DEDUP_REMOVED lines=44> */
.L_x_35865:
[----:B------:R-:W-:Y:S05]  /*162d0*/  BSYNC B2 ;  /* 0x0000000000027941 */ /* 0x000fea0003800000 */
.L_x_35864:
        /* <DEDUP_REMOVED lines=20> */
.L_x_35869:
[----:B------:R-:W-:Y:S02]  /*16420*/  IMAD.MOV.U32 R112, RZ, RZ, R218 ;  /* 0x000000ffff707224 */ /* 0x000fe400078e00da */
.L_x_35870:
[----:B------:R-:W-:Y:S05]  /*16430*/  BSYNC B2 ;  /* 0x0000000000027941 */ /* 0x000fea0003800000 */
.L_x_35868:
        /* <DEDUP_REMOVED lines=16> */
.L_x_35874:
[----:B------:R-:W-:Y:S05]  /*16540*/  BSYNC B3 ;  /* 0x0000000000037941 */ /* 0x000fea0003800000 */
.L_x_35873:
        /* <DEDUP_REMOVED lines=44> */
.L_x_35872:
[----:B------:R-:W-:Y:S05]  /*16810*/  BSYNC B2 ;  /* 0x0000000000027941 */ /* 0x000fea0003800000 */
.L_x_35871:
        /* <DEDUP_REMOVED lines=20> */
.L_x_35876:
[----:B------:R-:W-:Y:S02]  /*16960*/  IMAD.MOV.U32 R215, RZ, RZ, R218 ;  /* 0x000000ffffd77224 */ /* 0x000fe400078e00da */
.L_x_35877:
[----:B------:R-:W-:Y:S05]  /*16970*/  BSYNC B2 ;  /* 0x0000000000027941 */ /* 0x000fea0003800000 */
.L_x_35875:
        /* <DEDUP_REMOVED lines=16> */
.L_x_35881:
[----:B------:R-:W-:Y:S05]  /*16a80*/  BSYNC B3 ;  /* 0x0000000000037941 */ /* 0x000fea0003800000 */
.L_x_35880:
        /* <DEDUP_REMOVED lines=44> */
.L_x_35879:
[----:B------:R-:W-:Y:S05]  /*16d50*/  BSYNC B2 ;  /* 0x0000000000027941 */ /* 0x000fea0003800000 */
.L_x_35878:
        /* <DEDUP_REMOVED lines=20> */
.L_x_35883:
[----:B------:R-:W-:Y:S02]  /*16ea0*/  MOV R215, R218 ;  /* 0x000000da00d77202 */ /* 0x000fe40000000f00 */
.L_x_35884:
[----:B------:R-:W-:Y:S05]  /*16eb0*/  BSYNC B2 ;  /* 0x0000000000027941 */ /* 0x000fea0003800000 */
.L_x_35882:
        /* <DEDUP_REMOVED lines=16> */
.L_x_35888:
[----:B------:R-:W-:Y:S05]  /*16fc0*/  BSYNC B3 ;  /* 0x0000000000037941 */ /* 0x000fea0003800000 */
.L_x_35887:
        /* <DEDUP_REMOVED lines=44> */
.L_x_35886:
[----:B------:R-:W-:Y:S05]  /*17290*/  BSYNC B2 ;  /* 0x0000000000027941 */ /* 0x000fea0003800000 */
.L_x_35885:
        /* <DEDUP_REMOVED lines=20> */
.L_x_35890:
[----:B------:R-:W-:Y:S02]  /*173e0*/  IMAD.MOV.U32 R223, RZ, RZ, R218 ;  /* 0x000000ffffdf7224 */ /* 0x000fe400078e00da */
.L_x_35891:
[----:B------:R-:W-:Y:S05]  /*173f0*/  BSYNC B2 ;  /* 0x0000000000027941 */ /* 0x000fea0003800000 */
.L_x_35889:
        /* <DEDUP_REMOVED lines=16> */
.L_x_35895:
[----:B------:R-:W-:Y:S05]  /*17500*/  BSYNC B3 ;  /* 0x0000000000037941 */ /* 0x000fea0003800000 */
.L_x_35894:
        /* <DEDUP_REMOVED lines=44> */
.L_x_35893:
[----:B------:R-:W-:Y:S05]  /*177d0*/  BSYNC B2 ;  /* 0x0000000000027941 */ /* 0x000fea0003800000 */
.L_x_35892:
        /* <DEDUP_REMOVED lines=20> */
.L_x_35897:
[----:B------:R-:W-:Y:S02]  /*17920*/  IMAD.MOV.U32 R226, RZ, RZ, R218 ;  /* 0x000000ffffe27224 */ /* 0x000fe400078e00da */
.L_x_35898:
[----:B------:R-:W-:Y:S05]  /*17930*/  BSYNC B2 ;  /* 0x0000000000027941 */ /* 0x000fea0003800000 */
.L_x_35896:
        /* <DEDUP_REMOVED lines=18> */
.L_x_35902:
[----:B------:R-:W-:Y:S05]  /*17a60*/  BSYNC B3 ;  /* 0x0000000000037941 */ /* 0x000fea0003800000 */
.L_x_35901:
        /* <DEDUP_REMOVED lines=44> */
.L_x_35900:
[----:B------:R-:W-:Y:S05]  /*17d30*/  BSYNC B2 ;  /* 0x0000000000027941 */ /* 0x000fea0003800000 */
.L_x_35899:
        /* <DEDUP_REMOVED lines=31> */
[----:B------:R-:W-:-:S05]  /*17f30*/  LOP3.LUT R221, R221, R225, R223, 0xfe, !PT ;  /* 0x000000e1dddd7212 */ /* 0x000fca00078efedf */
[----:B------:R1:W-:Y:S02]  /*17f40*/  STG.E.64 [R116.64], R220 ;  /* 0x000000dc74007986 */ /* 0x0003e4000c101b06 */
.L_x_35846:
[----:B------:R-:W-:Y:S05]  /*17f50*/  BSYNC B1 ;  /* 0x0000000000017941 */ /* 0x000fea0003800000 */
.L_x_35845:
[----:B-1----:R-:W-:Y:S01]  /*17f60*/  FADD.FTZ R116, RZ, R52 ;  /* 0x00000034ff747221 */ /* 0x002fe20000010000 */
[C---:B------:R-:W-:Y:S02]  /*17f70*/  LOP3.LUT P0, RZ, R43.reuse, 0x8, RZ, 0xc0, !PT ;  /* 0x000000082bff7812 */ /* 0x040fe4000780c0ff */
        /* <DEDUP_REMOVED lines=76> */
.L_x_35923:
        /* <DEDUP_REMOVED lines=155> */
.L_x_35924:
        /* <DEDUP_REMOVED lines=50> */
.L_x_35906:
[----:B------:R-:W-:Y:S05]  /*19110*/  BSYNC B1 ;  /* 0x0000000000017941 */ /* 0x000fea0003800000 */
.L_x_35905:
        /* <DEDUP_REMOVED lines=35> */
.L_x_35908:
[----:B------:R-:W-:Y:S05]  /*19350*/  BSYNC B1 ;  /* 0x0000000000017941 */ /* 0x000fea0003800000 */
.L_x_35907:
        /* <DEDUP_REMOVED lines=35> */
.L_x_35910:
[----:B------:R-:W-:Y:S05]  /*19590*/  BSYNC B1 ;  /* 0x0000000000017941 */ /* 0x000fea0003800000 */
.L_x_35909:
        /* <DEDUP_REMOVED lines=35> */
.L_x_35912:
[----:B------:R-:W-:Y:S05]  /*197d0*/  BSYNC B1 ;  /* 0x0000000000017941 */ /* 0x000fea0003800000 */
.L_x_35911:
        /* <DEDUP_REMOVED lines=35> */
.L_x_35914:
[----:B------:R-:W-:Y:S05]  /*19a10*/  BSYNC B1 ;  /* 0x0000000000017941 */ /* 0x000fea0003800000 */
.L_x_35913:
        /* <DEDUP_REMOVED lines=35> */
.L_x_35916:
[----:B------:R-:W-:Y:S05]  /*19c50*/  BSYNC B1 ;  /* 0x0000000000017941 */ /* 0x000fea0003800000 */
.L_x_35915:
[----:B------:R-:W-:Y:S01]  /*19c60*/  LOP3.LUT P0, RZ, R43, 0x20, RZ, 0xc0, !PT ;  /* 0x000000202bff7812 */ /* 0x000fe2000780c0ff */
        /* <DEDUP_REMOVED lines=34> */
.L_x_35918:
[----:B------:R-:W-:Y:S05]  /*19e90*/  BSYNC B1 ;  /* 0x0000000000017941 */ /* 0x000fea0003800000 */
.L_x_35917:
        /* <DEDUP_REMOVED lines=29> */
[----:B------:R-:W-:Y:S01]  /*1a070*/  IMAD.MOV.U32 R221, RZ, RZ, 0x10 ;  /* 0x00000010ffdd7424 */ /* 0x000fe200078e00ff */
[----:B------:R-:W-:-:S02]  /*1a080*/  F2FP.PACK_AB R117, R222, R117 ;  /* 0x00000075de75723e */ /* 0x000fc400000000ff */
[----:B------:R-:W-:Y:S01]  /*1a090*/  F2FP.PACK_AB R116, R217, R116 ;  /* 0x00000074d974723e */ /* 0x000fe200000000ff */
[----:B------:R-:W-:-:S05]  /*1a0a0*/  IMAD.WIDE.U32 R220, R210, R221, c[0x0][0x208] ;  /* 0x00008200d2dc7625 */ /* 0x000fca00078e00dd */
[----:B------:R0:W-:Y:S02]  /*1a0b0*/  STG.E.128 [R220.64], R116 ;  /* 0x00000074dc007986 */ /* 0x0001e4000c101d06 */
.L_x_35920:
[----:B------:R-:W-:Y:S05]  /*1a0c0*/  BSYNC B1 ;  /* 0x0000000000017941 */ /* 0x000fea0003800000 */
.L_x_35919:
[----:B01----:R-:W-:-:S04]  /*1a0d0*/  IMAD.MOV.U32 R117, RZ, RZ, 0x4 ;  /* 0x00000004ff757424 */ /* 0x003fc800078e00ff */
[----:B------:R-:W-:-:S05]  /*1a0e0*/  IMAD R42, R117, c[0x0][0x160], R42 ;  /* 0x00005800752a7a24 */ /* 0x000fca00078e022a */
[----:B------:R-:W-:-:S13]  /*1a0f0*/  ISETP.GE.AND P0, PT, R42, c[0x0][0x164], PT ;  /* 0x000059002a007a0c */ /* 0x000fda0003f06270 */
[----:B------:R-:W-:Y:S01]  /*1a100*/  @P0 CALL.REL.NOINC `(.L_x_35921) ;  /* 0x0000001000000944 */ /* 0x000fe20003c00000 */
[----:B------:R-:W-:Y:S05]  /*1a110*/  BRA `(.L_x_35922) ;  /* 0xfffe757000007947 */ /* 0x000fea000383ffff */
.L_x_35921:
[----:B------:R-:W-:Y:S05]  /*1a120*/  BSYNC B0 ;  /* 0x0000000000007941 */ /* 0x000fea0003800000 */
.L_x_35438:
[----:B------:R-:W-:Y:S05]  /*1a130*/  EXIT ;  /* 0x000000000000794d */ /* 0x000fea0003800000 */
.L_x_35903:
[----:B------:R-:W-:Y:S01]  /*1a140*/  MOV R118, R119 ;  /* 0x0000007700767202 */ /* 0x000fe20000000f00 */
[----:B------:R-:W-:Y:S01]  /*1a150*/  IMAD.MOV.U32 R217, RZ, RZ, 0x1 ;  /* 0x00000001ffd97424 */ /* 0x000fe200078e00ff */
[----:B------:R-:W-:Y:S01]  /*1a160*/  MOV R222, 0xffffffff ;  /* 0xffffffff00de7802 */ /* 0x000fe20000000f00 */
[----:B------:R-:W-:Y:S01]  /*1a170*/  IMAD.MOV.U32 R219, RZ, RZ, 0x1f ;  /* 0x0000001fffdb7424 */ /* 0x000fe200078e00ff */
[----:B------:R-:W-:Y:S02]  /*1a180*/  MOV R116, 0x1a1a0 ;  /* 0x0001a1a000747802 */ /* 0x000fe40000000f00 */
[----:B------:R-:W-:Y:S05]  /*1a190*/  CALL.REL.NOINC `($__internal_104_$__cuda_sm70_shflsync_bfly_p) ;  /* 0x00000c2000007944 */ /* 0x000fea0003c00000 */
[----:B-1----:R-:W-:Y:S01]  /*1a1a0*/  IMAD.MOV.U32 R116, RZ, RZ, R217 ;  /* 0x000000ffff747224 */ /* 0x002fe200078e00d9 */
[----:B0-----:R-:W-:Y:S05]  /*1a1b0*/  BRA `(.L_x_35923) ;  /* 0xffffe28000007947 */ /* 0x001fea000383ffff */
.L_x_35904:
[----:B------:R-:W-:Y:S01]  /*1a1c0*/  HFMA2.MMA R217, -RZ, RZ, 0, 1.1920928955078125e-07 ;  /* 0x00000002ffd97435 */ /* 0x000fe200000001ff */
[----:B------:R-:W-:Y:S01]  /*1a1d0*/  IMAD.MOV.U32 R118, RZ, RZ, R223 ;  /* 0x000000ffff767224 */ /* 0x000fe200078e00df */
[----:B------:R-:W-:Y:S01]  /*1a1e0*/  MOV R116, 0x1a220 ;  /* 0x0001a22000747802 */ /* 0x000fe20000000f00 */
[----:B------:R-:W-:Y:S02]  /*1a1f0*/  IMAD.MOV.U32 R219, RZ, RZ, 0x1f ;  /* 0x0000001fffdb7424 */ /* 0x000fe400078e00ff */
[----:B------:R-:W-:-:S02]  /*1a200*/  IMAD.MOV.U32 R222, RZ, RZ, -0x1 ;  /* 0xffffffffffde7424 */ /* 0x000fc400078e00ff */
[----:B0-----:R-:W-:Y:S05]  /*1a210*/  CALL.REL.NOINC `($__internal_104_$__cuda_sm70_shflsync_bfly_p) ;  /* 0x00000ba000007944 */ /* 0x001fea0003c00000 */
[----:B01----:R-:W-:Y:S01]  /*1a220*/  FADD.FTZ R118, R223, R217 ;  /* 0x000000d9df767221 */ /* 0x003fe20000010000 */
[----:B------:R-:W-:Y:S01]  /*1a230*/  MOV R217, 0x4 ;  /* 0x0000000400d97802 */ /* 0x000fe20000000f00 */
[----:B------:R-:W-:Y:S01]  /*1a240*/  IMAD.MOV.U32 R219, RZ, RZ, 0x1f ;  /* 0x0000001fffdb7424 */ /* 0x000fe200078e00ff */
[----:B------:R-:W-:Y:S01]  /*1a250*/  MOV R116, 0x1a280 ;  /* 0x0001a28000747802 */ /* 0x000fe20000000f00 */
[----:B------:R-:W-:-:S02]  /*1a260*/  IMAD.MOV.U32 R222, RZ, RZ, -0x1 ;  /* 0xffffffffffde7424 */ /* 0x000fc400078e00ff */
[----:B------:R-:W-:Y:S05]  /*1a270*/  CALL.REL.NOINC `($__internal_104_$__cuda_sm70_shflsync_bfly_p) ;  /* 0x00000b4000007944 */ /* 0x000fea0003c00000 */
[----:B01----:R-:W-:Y:S01]  /*1a280*/  FADD.FTZ R118, R118, R217 ;  /* 0x000000d976767221 */ /* 0x003fe20000010000 */
[----:B------:R-:W-:Y:S01]  /*1a290*/  HFMA2.MMA R217, -RZ, RZ, 0, 4.76837158203125e-07 ;  /* 0x00000008ffd97435 */ /* 0x000fe200000001ff */
[----:B------:R-:W-:Y:S01]  /*1a2a0*/  IMAD.MOV.U32 R219, RZ, RZ, 0x1f ;  /* 0x0000001fffdb7424 */ /* 0x000fe200078e00ff */
[----:B------:R-:W-:Y:S01]  /*1a2b0*/  MOV R116, 0x1a2e0 ;  /* 0x0001a2e000747802 */ /* 0x000fe20000000f00 */
[----:B------:R-:W-:-:S03]  /*1a2c0*/  IMAD.MOV.U32 R222, RZ, RZ, -0x1 ;  /* 0xffffffffffde7424 */ /* 0x000fc600078e00ff */
[----:B------:R-:W-:Y:S05]  /*1a2d0*/  CALL.REL.NOINC `($__internal_104_$__cuda_sm70_shflsync_bfly_p) ;  /* 0x00000ae000007944 */ /* 0x000fea0003c00000 */
[----:B01----:R-:W-:Y:S01]  /*1a2e0*/  FADD.FTZ R118, R118, R217 ;  /* 0x000000d976767221 */ /* 0x003fe20000010000 */
[----:B------:R-:W-:Y:S01]  /*1a2f0*/  MOV R217, 0x10 ;  /* 0x0000001000d97802 */ /* 0x000fe20000000f00 */
[----:B------:R-:W-:Y:S01]  /*1a300*/  IMAD.MOV.U32 R219, RZ, RZ, 0x1f ;  /* 0x0000001fffdb7424 */ /* 0x000fe200078e00ff */
[----:B------:R-:W-:Y:S01]  /*1a310*/  MOV R116, 0x1a340 ;  /* 0x0001a34000747802 */ /* 0x000fe20000000f00 */
[----:B------:R-:W-:-:S02]  /*1a320*/  IMAD.MOV.U32 R222, RZ, RZ, -0x1 ;  /* 0xffffffffffde7424 */ /* 0x000fc400078e00ff */
[----:B------:R-:W-:Y:S05]  /*1a330*/  CALL.REL.NOINC `($__internal_104_$__cuda_sm70_shflsync_bfly_p) ;  /* 0x00000a8000007944 */ /* 0x000fea0003c00000 */
[----:B-1----:R-:W-:Y:S01]  /*1a340*/  FADD.FTZ R217, R118, R217 ;  /* 0x000000d976d97221 */ /* 0x002fe20000010000 */
[----:B0-----:R-:W-:-:S02]  /*1a350*/  P2R R219, PR, RZ, 0x20 ;  /* 0x00000020ffdb7803 */ /* 0x001fc40000000000 */
[----:B------:R-:W-:Y:S01]  /*1a360*/  LOP3.LUT P5, RZ, R43, 0x8, RZ, 0xc0, !PT ;  /* 0x000000082bff7812 */ /* 0x000fe200078ac0ff */
[----:B------:R-:W-:Y:S01]  /*1a370*/  FMUL.FTZ R221, R217, c[0x0][0x1e0] ;  /* 0x00007800d9dd7a20 */ /* 0x000fe20000410000 */
[----:B------:R-:W-:Y:S01]  /*1a380*/  P2R R222, PR, RZ, 0x40 ;  /* 0x00000040ffde7803 */ /* 0x000fe20000000000 */
[----:B------:R-:W-:Y:S01]  /*1a390*/  HFMA2.MMA R217, -RZ, RZ, 0, 5.9604644775390625e-08 ;  /* 0x00000001ffd97435 */ /* 0x000fe200000001ff */
[----:B------:R-:W-:Y:S01]  /*1a3a0*/  LOP3.LUT P6, RZ, R43, 0x1, RZ, 0xc0, !PT ;  /* 0x000000012bff7812 */ /* 0x000fe200078cc0ff */
        /* <DEDUP_REMOVED lines=17> */
[----:B------:R-:W-:-:S03]  /*1a4c0*/  FADD.FTZ R117, R60, -R221 ;  /* 0x800000dd3c757221 */ /* 0x000fc60000010000 */
[----:B------:R-:W-:Y:S01]  /*1a4d0*/  FSEL R118, R116, RZ, P5 ;  /* 0x000000ff74767208 */ /* 0x000fe20002800000 */
[----:B------:R-:W-:Y:S01]  /*1a4e0*/  FADD.FTZ R116, R61, -R221 ;  /* 0x800000dd3d747221 */ /* 0x000fe20000010000 */
[----:B------:R-:W-:Y:S01]  /*1a4f0*/  ISETP.NE.AND P5, PT, R219, RZ, PT ;  /* 0x000000ffdb00720c */ /* 0x000fe20003fa5270 */
[----:B------:R-:W-:Y:S02]  /*1a500*/  IMAD.MOV.U32 R219, RZ, RZ, 0x1f ;  /* 0x0000001fffdb7424 */ /* 0x000fe400078e00ff */
        /* <DEDUP_REMOVED lines=112> */
[----:B------:R-:W-:Y:S05]  /*1ac10*/  CALL.REL.NOINC `($__internal_104_$__cuda_sm70_shflsync_bfly_p) ;  /* 0x000001a000007944 */ /* 0x000fea0003c00000 */
[----:B01----:R-:W-:Y:S01]  /*1ac20*/  FADD.FTZ R118, R118, R217 ;  /* 0x000000d976767221 */ /* 0x003fe20000010000 */
[----:B------:R-:W-:Y:S01]  /*1ac30*/  MOV R217, 0x2 ;  /* 0x0000000200d97802 */ /* 0x000fe20000000f00 */
[----:B------:R-:W-:Y:S01]  /*1ac40*/  IMAD.MOV.U32 R219, RZ, RZ, 0x1f ;  /* 0x0000001fffdb7424 */ /* 0x000fe200078e00ff */
[----:B------:R-:W-:Y:S01]  /*1ac50*/  MOV R116, 0x1ac80 ;  /* 0x0001ac8000747802 */ /* 0x000fe20000000f00 */
[----:B------:R-:W-:Y:S02]  /*1ac60*/  IMAD.MOV.U32 R222, RZ, RZ, -0x1 ;  /* 0xffffffffffde7424 */ /* 0x000fe400078e00ff */
[----:B------:R-:W-:Y:S05]  /*1ac70*/  CALL.REL.NOINC `($__internal_104_$__cuda_sm70_shflsync_bfly_p) ;  /* 0x0000014000007944 */ /* 0x000fea0003c00000 */
[----:B01----:R-:W-:Y:S01]  /*1ac80*/  FADD.FTZ R118, R118, R217 ;  /* 0x000000d976767221 */ /* 0x003fe20000010000 */
[----:B------:R-:W-:Y:S01]  /*1ac90*/  HFMA2.MMA R217, -RZ, RZ, 0, 2.384185791015625e-07 ;  /* 0x00000004ffd97435 */ /* 0x000fe200000001ff */
        /* <DEDUP_REMOVED lines=11> */
[----:B------:R-:W-:Y:S01]  /*1ad50*/  HFMA2.MMA R217, -RZ, RZ, 0, 9.5367431640625e-07 ;  /* 0x00000010ffd97435 */ /* 0x000fe200000001ff */
[----:B0-----:R-:W-:Y:S01]  /*1ad60*/  IMAD.MOV.U32 R219, RZ, RZ, 0x1f ;  /* 0x0000001fffdb7424 */ /* 0x001fe200078e00ff */
[----:B------:R-:W-:Y:S01]  /*1ad70*/  MOV R116, 0x1adb0 ;  /* 0x0001adb000747802 */ /* 0x000fe20000000f00 */
[----:B------:R-:W-:Y:S01]  /*1ad80*/  IMAD.MOV.U32 R222, RZ, RZ, -0x1 ;  /* 0xffffffffffde7424 */ /* 0x000fe200078e00ff */
[----:B------:R-:W-:-:S02]  /*1ad90*/  MOV R118, R220 ;  /* 0x000000dc00767202 */ /* 0x000fc40000000f00 */
[----:B------:R-:W-:Y:S05]  /*1ada0*/  CALL.REL.NOINC `($__internal_104_$__cuda_sm70_shflsync_bfly_p) ;  /* 0x0000001000007944 */ /* 0x000fea0003c00000 */
[----:B01----:R-:W-:Y:S05]  /*1adb0*/  BRA `(.L_x_35924) ;  /* 0xffffe03000007947 */ /* 0x003fea000383ffff */
        .weak           $__internal_104_$__cuda_sm70_shflsync_bfly_p
        .type           $__internal_104_$__cuda_sm70_shflsync_bfly_p,@function
        .size           $__internal_104_$__cuda_sm70_shflsync_bfly_p,(.L_x_57144 - $__internal_104_$__cuda_sm70_shflsync_bfly_p)
$__internal_104_$__cuda_sm70_shflsync_bfly_p:
[----:B------:R-:W-:Y:S01]  /*1adc0*/  IMAD.MOV.U32 R117, RZ, RZ, 0x0 ;  /* 0x00000000ff757424 */ /* 0x000fe200078e00ff */
[----:B------:R-:W-:Y:S04]  /*1add0*/  WARPSYNC R222 ;  /* 0x000000de00007348 */ /* 0x000fe80003800000 */
[----:B------:R0:W1:Y:S01]  /*1ade0*/  SHFL.BFLY PT, R217, R118, R217, R219 ;  /* 0x0c0000d976d97389 */ /* 0x00006200000e00db */
[----:B------:R-:W-:Y:S05]  /*1adf0*/  RET.REL.NODEC R116 `(_ZN10layer_norm13ln_fwd_kernelINS_13Kernel_traitsI6__halfS2_fS2_fjLj2048ELj1ELj4ELj1ELj16ENS_18Kernel_traits_baseILj2048ES2_S2_fS2_fjLj128EEEEELb1ELb0ELb0ELb0EEEvNS_9FwdParamsE) ;  /* 0xfffe520074007950 */ /* 0x000fea0003c3ffff */
.L_x_35925:
        /* <DEDUP_REMOVED lines=16> */
.L_x_57144:


//--------------------- .text._ZN10layer_norm13ln_fwd_kernelINS_13Kernel_traitsI6__halfS2_fS2_fjLj2048ELj1ELj4ELj1ELj16ENS_18Kernel_traits_baseILj2048ES2_S2_fS2_fjLj128EEEEELb1ELb0ELb0ELb1EEEvNS_9FwdParamsE --------------------------
	.section	.text._ZN10layer_norm13ln_fwd_kernelINS_13Kernel_traitsI6__halfS2_fS2_fjLj2048ELj1ELj4ELj1ELj16ENS_18Kernel_traits_baseILj2048ES2_S2_fS2_fjLj128EEEEELb1ELb0ELb0ELb1EEEvNS_9FwdParamsE,"ax",@progbits
	.sectioninfo	@"SHI_REGISTERS=227"
	.align	128
        .global         _ZN10layer_norm13ln_fwd_kernelINS_13Kernel_traitsI6__halfS2_fS2_fjLj2048ELj1ELj4ELj1ELj16ENS_18Kernel_traits_baseILj2048ES2_S2_fS2_fjLj128EEEEELb1ELb0ELb0ELb1EEEvNS_9FwdParamsE
        .type           _ZN10layer_norm13ln_fwd_kernelINS_13Kernel_traitsI6__halfS2_fS2_fjLj2048ELj1ELj4ELj1ELj16ENS_18Kernel_traits_baseILj2048ES2_S2_fS2_fjLj128EEEEELb1ELb0ELb0ELb1EEEvNS_9FwdParamsE,@function
        .size           _ZN10layer_norm13ln_fwd_kernelINS_13Kernel_traitsI6__halfS2_fS2_fjLj2048ELj1ELj4ELj1ELj16ENS_18Kernel_traits_baseILj2048ES2_S2_fS2_fjLj128EEEEELb1ELb0ELb0ELb1EEEvNS_9FwdParamsE,(.L_x_57145 - _ZN10layer_norm13ln_fwd_kernelINS_13Kernel_traitsI6__halfS2_fS2_fjLj2048ELj1ELj4ELj1ELj16ENS_18Kernel_traits_baseILj2048ES2_S2_fS2_fjLj128EEEEELb1ELb0ELb0ELb1EEEvNS_9FwdParamsE)
        .other          _ZN10layer_norm13ln_fwd_kernelINS_13Kernel_traitsI6__halfS2_fS2_fjLj2048ELj1ELj4ELj1ELj16ENS_18Kernel_traits_baseILj2048ES2_S2_fS2_fjLj128EEEEELb1ELb0ELb0ELb1EEEvNS_9FwdParamsE,@"STO_CUDA_ENTRY STV_DEFAULT"
_ZN10layer_norm13ln_fwd_kernelINS_13Kernel_traitsI6__halfS2_fS2_fjLj2048ELj1ELj4ELj1ELj16ENS_18Kernel_traits_baseILj2048ES2_S2_fS2_fjLj128EEEEELb1ELb0ELb0ELb1EEEvNS_9FwdParamsE:
.text._ZN10layer_norm13ln_fwd_kernelINS_13Kernel_traitsI6__halfS2_fS2_fjLj2048ELj1ELj4ELj1ELj16ENS_18Kernel_traits_baseILj2048ES2_S2_fS2_fjLj128EEEEELb1ELb0ELb0ELb1EEEvNS_9FwdParamsE:
        /* <DEDUP_REMOVED lines=15> */
[----:B------:R-:W-:Y:S02]  /*00f0*/  SHF.R.U32.HI R154, RZ, 0x5, R195 ;  /* 0x00000005ff9a7819 */ /* 0x000fe400000116c3 */
[----:B------:R0:W5:Y:S02]  /*0100*/  @P1 LDG.E.64 R20, [R2.64] ;  /* 0x0000000402141981 */ /* 0x000164000c1e1b00 */
        /* <DEDUP_REMOVED lines=12> */
[----:B0-----:R-:W-:Y:S01]  /*01d0*/  IADD3 R2, P3, R18, c[0x0][0x1b0], RZ ;  /* 0x00006c0012027a10 */ /* 0x001fe20007f7e0ff */
[----:B--2---:R-:W-:-:S05]  /*01e0*/  IMAD R154, R0, 0x4, R154 ;  /* 0x00000004009a7824 */ /* 0x004fca00078e029a */
[----:B------:R-:W-:Y:S01]  /*01f0*/  ISETP.GE.AND P2, PT, R154, c[0x0][0x164], PT ;  /* 0x000059009a007a0c */ /* 0x000fe20003f46270 */
[----:B------:R-:W-:-:S12]  /*0200*/  IMAD.X R3, RZ, RZ, c[0x0][0x1b4], P3 ;  /* 0x00006d00ff037624 */ /* 0x000fd800018e06ff */
[----:B------:R-:W-:Y:S05]  /*0210*/  @P2 EXIT ;  /* 0x000000000000294d */ /* 0x000fea0003800000 */
[----:B-1---5:R-:W-:Y:S01]  /*0220*/  @P1 IADD3 R206, P2, R20, c[0x0][0x240], RZ ;  /* 0x0000900014ce1a10 */ /* 0x022fe20007f5e0ff */
        /* <DEDUP_REMOVED lines=13> */
[----:B------:R-:W-:-:S03]  /*0300*/  IADD3 R153, R199, -0x4498517b, RZ ;  /* 0xbb67ae85c7997810 */ /* 0x000fc60007ffe0ff */
[----:B------:R0:W5:Y:S01]  /*0310*/  LDG.E.128 R116, [R2.64+0xa00] ;  /* 0x000a000402747981 */ /* 0x000162000c1e1d00 */
[----:B------:R-:W-:-:S03]  /*0320*/  IMAD.WIDE.U32 R20, R20, -0x326172a9, RZ ;  /* 0xcd9e8d5714147825 */ /* 0x000fc600078e00ff */
[----:B------:R0:W5:Y:S01]  /*0330*/  LDG.E.128 R112, [R2.64+0xc00] ;  /* 0x000c000402707981 */ /* 0x000162000c1e1d00 */
[----:B------:R-:W-:-:S03]  /*0340*/  IADD3 R152, R198, -0x61c88647, RZ ;  /* 0x9e3779b9c6987810 */ /* 0x000fc60007ffe0ff */
[----:B------:R0:W5:Y:S01]  /*0350*/  LDG.E.128 R108, [R2.64+0xe00] ;  /* 0x000e0004026c7981 */ /* 0x000162000c1e1d00 */
[C---:B------:R-:W-:Y:S01]  /*0360*/  IADD3 R151, R198.reuse, 0x3c6ef372, RZ ;  /* 0x3c6ef372c6977810 */ /* 0x040fe20007ffe0ff */
[----:B------:R-:W-:Y:S01]  /*0370*/  @!P0 CS2R R40, SRZ ;  /* 0x0000000000288805 */ /* 0x000fe2000001ff00 */
[C---:B------:R-:W-:Y:S01]  /*0380*/  IADD3 R150, R199.reuse, 0x76cf5d0a, RZ ;  /* 0x76cf5d0ac7967810 */ /* 0x040fe20007ffe0ff */
[----:B------:R-:W-:Y:S01]  /*0390*/  @!P0 CS2R R12, SRZ ;  /* 0x00000000000c8805 */ /* 0x000fe2000001ff00 */
[C---:B------:R-:W-:Y:S01]  /*03a0*/  IADD3 R149, R199.reuse, 0x32370b8f, RZ ;  /* 0x32370b8fc7957810 */ /* 0x040fe20007ffe0ff */
[----:B------:R-:W-:Y:S01]  /*03b0*/  @!P0 CS2R R14, SRZ ;  /* 0x00000000000e8805 */ /* 0x000fe2000001ff00 */
[C---:B------:R-:W-:Y:S01]  /*03c0*/  IADD3 R148, R198.reuse, -0x255992d5, RZ ;  /* 0xdaa66d2bc6947810 */ /* 0x040fe20007ffe0ff */
[----:B------:R-:W-:Y:S01]  /*03d0*/  @!P0 CS2R R10, SRZ ;  /* 0x00000000000a8805 */ /* 0x000fe2000001ff00 */
[----:B------:R-:W-:Y:S01]  /*03e0*/  IADD3 R147, R198, 0x78dde6e4, RZ ;  /* 0x78dde6e4c6937810 */ /* 0x000fe20007ffe0ff */
[----:B0-----:R-:W-:Y:S01]  /*03f0*/  IMAD.WIDE.U32 R2, R0, -0x2daee0ad, RZ ;  /* 0xd2511f5300027825 */ /* 0x001fe200078e00ff */
[C---:B------:R-:W-:Y:S01]  /*0400*/  IADD3 R146, R199.reuse, -0x126145ec, RZ ;  /* 0xed9eba14c7927810 */ /* 0x040fe20007ffe0ff */
[----:B------:R-:W-:Y:S01]  /*0410*/  @!P0 CS2R R8, SRZ ;  /* 0x0000000000088805 */ /* 0x000fe2000001ff00 */
[----:B------:R-:W-:Y:S01]  /*0420*/  IADD3 R145, R199, -0x56f99767, RZ ;  /* 0xa9066899c7917810 */ /* 0x000fe20007ffe0ff */
[----:B------:R-:W-:Y:S01]  /*0430*/  @!P0 CS2R R4, SRZ ;  /* 0x0000000000048805 */ /* 0x000fe2000001ff00 */
[----:B------:R-:W-:Y:S01]  /*0440*/  LOP3.LUT R19, R3, R16, R153, 0x96, !PT ;  /* 0x0000001003137212 */ /* 0x000fe200078e9699 */
[----:B------:R-:W-:Y:S01]  /*0450*/  @!P0 CS2R R6, SRZ ;  /* 0x0000000000068805 */ /* 0x000fe2000001ff00 */
[----:B------:R-:W-:Y:S01]  /*0460*/  LOP3.LUT R16, R21, R152, R18, 0x96, !PT ;  /* 0x0000009815107212 */ /* 0x000fe200078e9612 */
[----:B------:R-:W-:Y:S01]  /*0470*/  @!P0 CS2R R56, SRZ ;  /* 0x0000000000388805 */ /* 0x000fe2000001ff00 */
[C---:B------:R-:W-:Y:S01]  /*0480*/  IADD3 R144, R198.reuse, 0x1715609d, RZ ;  /* 0x1715609dc6907810 */ /* 0x040fe20007ffe0ff */
[----:B------:R-:W-:Y:S01]  /*0490*/  IMAD.WIDE.U32 R18, R19, -0x326172a9, RZ ;  /* 0xcd9e8d5713127825 */ /* 0x000fe200078e00ff */
[----:B------:R-:W-:Y:S01]  /*04a0*/  IADD3 R39, R198, -0x4ab325aa, RZ ;  /* 0xb54cda56c6277810 */ /* 0x000fe20007ffe0ff */
[----:B------:R-:W-:Y:S01]  /*04b0*/  @!P0 CS2R R58, SRZ ;  /* 0x00000000003a8805 */ /* 0x000fe2000001ff00 */
[----:B------:R-:W-:Y:S01]  /*04c0*/  IADD3 R38, R199, 0x646e171e, RZ ;  /* 0x646e171ec7267810 */ /* 0x000fe20007ffe0ff */
[----:B------:R-:W-:Y:S01]  /*04d0*/  IMAD.WIDE.U32 R16, R16, -0x2daee0ad, RZ ;  /* 0xd2511f5310107825 */ /* 0x000fe200078e00ff */
[----:B------:R-:W-:Y:S01]  /*04e0*/  LOP3.LUT R3, R19, R20, R151, 0x96, !PT ;  /* 0x0000001413037212 */ /* 0x000fe200078e9697 */
[----:B------:R-:W-:Y:S01]  /*04f0*/  @!P0 CS2R R52, SRZ ;  /* 0x0000000000348805 */ /* 0x000fe2000001ff00 */
[----:B------:R-:W-:Y:S01]  /*0500*/  IADD3 R37, R199, 0x1fd5c5a3, RZ ;  /* 0x1fd5c5a3c7257810 */ /* 0x000fe20007ffe0ff */
[----:B------:R-:W-:Y:S01]  /*0510*/  @!P0 CS2R R54, SRZ ;  /* 0x0000000000368805 */ /* 0x000fe2000001ff00 */
[----:B------:R-:W-:Y:S01]  /*0520*/  LOP3.LUT R20, R17, R2, R150, 0x96, !PT ;  /* 0x0000000211147212 */ /* 0x000fe200078e9696 */
[----:B------:R-:W-:Y:S01]  /*0530*/  IMAD.WIDE.U32 R2, R3, -0x2daee0ad, RZ ;  /* 0xd2511f5303027825 */ /* 0x000fe200078e00ff */
[C---:B------:R-:W-:Y:S01]  /*0540*/  IADD3 R36, R198.reuse, 0x5384540f, RZ ;  /* 0x5384540fc6247810 */ /* 0x040fe20007ffe0ff */
[----:B------:R-:W-:Y:S01]  /*0550*/  @!P0 CS2R R48, SRZ ;  /* 0x0000000000308805 */ /* 0x000fe2000001ff00 */
[----:B------:R-:W-:Y:S01]  /*0560*/  IADD3 R35, R198, -0xe443238, RZ ;  /* 0xf1bbcdc8c6237810 */ /* 0x000fe20007ffe0ff */
[----:B------:R-:W-:Y:S01]  /*0570*/  IMAD.WIDE.U32 R20, R20, -0x326172a9, RZ ;  /* 0xcd9e8d5714147825 */ /* 0x000fe200078e00ff */
[----:B------:R-:W-:Y:S01]  /*0580*/  LOP3.LUT R19, R3, R16, R149, 0x96, !PT ;  /* 0x0000001003137212 */ /* 0x000fe200078e9695 */
[----:B------:R-:W-:Y:S01]  /*0590*/  @!P0 CS2R R50, SRZ ;  /* 0x0000000000328805 */ /* 0x000fe2000001ff00 */
[----:B------:R-:W-:Y:S01]  /*05a0*/  IADD3 R34, R199, -0x24c28bd8, RZ ;  /* 0xdb3d7428c7227810 */ /* 0x000fe20007ffe0ff */
[----:B------:R-:W-:Y:S01]  /*05b0*/  @!P0 CS2R R44, SRZ ;  /* 0x00000000002c8805 */ /* 0x000fe2000001ff00 */
[----:B------:R-:W-:Y:S01]  /*05c0*/  LOP3.LUT R16, R21, R18, R148, 0x96, !PT ;  /* 0x0000001215107212 */ /* 0x000fe200078e9694 */
[----:B------:R-:W-:Y:S01]  /*05d0*/  IMAD.WIDE.U32 R18, R19, -0x326172a9, RZ ;  /* 0xcd9e8d5713127825 */ /* 0x000fe200078e00ff */
[----:B------:R-:W-:Y:S01]  /*05e0*/  @!P0 CS2R R46, SRZ ;  /* 0x00000000002e8805 */ /* 0x000fe2000001ff00 */
[----:B------:R-:W-:Y:S01]  /*05f0*/  @!P0 CS2R R42, SRZ ;  /* 0x00000000002a8805 */ /* 0x000fe2000001ff00 */
[--C-:B------:R-:W-:Y:S01]  /*0600*/  HADD2.F32 R177, -RZ, R40.reuse.H0_H0 ;  /* 0x20000028ffb17230 */ /* 0x100fe20000004100 */
[----:B------:R-:W-:Y:S01]  /*0610*/  IMAD.WIDE.U32 R16, R16, -0x2daee0ad, RZ ;  /* 0xd2511f5310107825 */ /* 0x000fe200078e00ff */
[----:B------:R-:W-:Y:S01]  /*0620*/  LOP3.LUT R3, R19, R20, R147, 0x96, !PT ;  /* 0x0000001413037212 */ /* 0x000fe200078e9693 */
[----:B------:R-:W-:Y:S01]  /*0630*/  HADD2.F32 R180, -RZ, R40.H1_H1 ;  /* 0x30000028ffb47230 */ /* 0x000fe20000004100 */
[----:B------:R-:W-:Y:S01]  /*0640*/  IADD3 R185, R199, -0x695add53, RZ ;  /* 0x96a522adc7b97810 */ /* 0x000fe20007ffe0ff */
[--C-:B------:R-:W-:Y:S01]  /*0650*/  HADD2.F32 R179, -RZ, R41.reuse.H0_H0 ;  /* 0x20000029ffb37230 */ /* 0x100fe20000004100 */
[----:B------:R-:W-:Y:S01]  /*0660*/  LOP3.LUT R20, R17, R2, R146, 0x96, !PT ;  /* 0x0000000211147212 */ /* 0x000fe200078e9692 */
[----:B------:R-:W-:Y:S01]  /*0670*/  IMAD.WIDE.U32 R2, R3, -0x2daee0ad, RZ ;  /* 0xd2511f5303027825 */ /* 0x000fe200078e00ff */
[----:B------:R-:W-:Y:S01]  /*0680*/  HADD2.F32 R182, -RZ, R41.H1_H1 ;  /* 0x30000029ffb67230 */ /* 0x000fe20000004100 */
[----:B------:R-:W-:Y:S01]  /*0690*/  IADD3 R184, R198, -0x700cb87f, RZ ;  /* 0x8ff34781c6b87810 */ /* 0x000fe20007ffe0ff */
[--C-:B------:R-:W-:Y:S01]  /*06a0*/  HADD2.F32 R33, -RZ, R12.reuse.H0_H0 ;  /* 0x2000000cff217230 */ /* 0x100fe20000004100 */
[----:B------:R-:W-:Y:S01]  /*06b0*/  IMAD.WIDE.U32 R20, R20, -0x326172a9, RZ ;  /* 0xcd9e8d5714147825 */ /* 0x000fe200078e00ff */
[----:B------:R-:W-:Y:S01]  /*06c0*/  LOP3.LUT R19, R3, R16, R145, 0x96, !PT ;  /* 0x0000001003137212 */ /* 0x000fe200078e9691 */
[----:B------:R-:W-:Y:S01]  /*06d0*/  HADD2.F32 R32, -RZ, R12.H1_H1 ;  /* 0x3000000cff207230 */ /* 0x000fe20000004100 */
[----:B------:R-:W-:Y:S01]  /*06e0*/  LOP3.LUT R206, R206, 0x3, RZ, 0xc0, !PT ;  /* 0x00000003cece7812 */ /* 0x000fe200078ec0ff */
[--C-:B------:R-:W-:Y:S01]  /*06f0*/  HADD2.F32 R31, -RZ, R13.reuse.H0_H0 ;  /* 0x2000000dff1f7230 */ /* 0x100fe20000004100 */
[----:B------:R-:W-:Y:S01]  /*0700*/  LOP3.LUT R16, R21, R18, R144, 0x96, !PT ;  /* 0x0000001215107212 */ /* 0x000fe200078e9690 */
[----:B------:R-:W-:Y:S01]  /*0710*/  IMAD.WIDE.U32 R18, R19, -0x326172a9, RZ ;  /* 0xcd9e8d5713127825 */ /* 0x000fe200078e00ff */
[----:B------:R-:W-:Y:S01]  /*0720*/  HADD2.F32 R30, -RZ, R13.H1_H1 ;  /* 0x3000000dff1e7230 */ /* 0x000fe20000004100 */
[----:B------:R-:W-:Y:S01]  /*0730*/  ULDC.U8 UR6, c[0x0][0x1f0] ;  /* 0x00007c0000067ab9 */ /* 0x000fe20000000000 */
[--C-:B------:R-:W-:Y:S01]  /*0740*/  HADD2.F32 R29, -RZ, R14.reuse.H0_H0 ;  /* 0x2000000eff1d7230 */ /* 0x100fe20000004100 */
[----:B------:R-:W-:Y:S01]  /*0750*/  IMAD.WIDE.U32 R16, R16, -0x2daee0ad, RZ ;  /* 0xd2511f5310107825 */ /* 0x000fe200078e00ff */
[----:B------:R-:W-:Y:S01]  /*0760*/  LOP3.LUT R3, R19, R20, R39, 0x96, !PT ;  /* 0x0000001413037212 */ /* 0x000fe200078e9627 */
[----:B------:R-:W-:-:S02]  /*0770*/  HADD2.F32 R28, -RZ, R14.H1_H1 ;  /* 0x3000000eff1c7230 */ /* 0x000fc40000004100 */
[--C-:B------:R-:W-:Y:S01]  /*0780*/  HADD2.F32 R27, -RZ, R15.reuse.H0_H0 ;  /* 0x2000000fff1b7230 */ /* 0x100fe20000004100 */
[----:B------:R-:W-:Y:S01]  /*0790*/  LOP3.LUT R20, R17, R2, R38, 0x96, !PT ;  /* 0x0000000211147212 */ /* 0x000fe200078e9626 */
[----:B------:R-:W-:Y:S01]  /*07a0*/  IMAD.WIDE.U32 R2, R3, -0x2daee0ad, RZ ;  /* 0xd2511f5303027825 */ /* 0x000fe200078e00ff */
[----:B------:R-:W-:Y:S02]  /*07b0*/  HADD2.F32 R26, -RZ, R15.H1_H1 ;  /* 0x3000000fff1a7230 */ /* 0x000fe40000004100 */
[----:B------:R-:W-:Y:S01]  /*07c0*/  HADD2.F32 R19, -RZ, R11.H0_H0 ;  /* 0x2000000bff137230 */ /* 0x000fe20000004100 */
[----:B------:R-:W-:Y:S01]  /*07d0*/  IMAD.WIDE.U32 R20, R20, -0x326172a9, RZ ;  /* 0xcd9e8d5714147825 */ /* 0x000fe200078e00ff */
[----:B------:R-:W-:Y:S01]  /*07e0*/  LOP3.LUT R189, R3, R16, R37, 0x96, !PT ;  /* 0x0000001003bd7212 */ /* 0x000fe200078e9625 */
[--C-:B------:R-:W-:Y:S02]  /*07f0*/  HADD2.F32 R25, -RZ, R8.reuse.H0_H0 ;  /* 0x20000008ff197230 */ /* 0x100fe40000004100 */
[----:B------:R-:W-:Y:S01]  /*0800*/  HADD2.F32 R24, -RZ, R8.H1_H1 ;  /* 0x30000008ff187230 */ /* 0x000fe20000004100 */
[----:B------:R-:W-:Y:S01]  /*0810*/  LOP3.LUT R190, R21, R18, R36, 0x96, !PT ;  /* 0x0000001215be7212 */ /* 0x000fe200078e9624 */
[----:B------:R-:W-:Y:S01]  /*0820*/  IMAD.HI.U32 R0, R189, -0x326172a9, RZ ;  /* 0xcd9e8d57bd007827 */ /* 0x000fe200078e00ff */
[----:B------:R-:W-:-:S02]  /*0830*/  HADD2.F32 R21, -RZ, R10.H0_H0 ;  /* 0x2000000aff157230 */ /* 0x000fc40000004100 */
[----:B------:R-:W-:Y:S01]  /*0840*/  HADD2.F32 R18, -RZ, R11.H1_H1 ;  /* 0x3000000bff127230 */ /* 0x000fe20000004100 */
[----:B------:R-:W-:Y:S01]  /*0850*/  IMAD.HI.U32 R3, R190, -0x2daee0ad, RZ ;  /* 0xd2511f53be037827 */ /* 0x000fe200078e00ff */
[----:B------:R-:W-:Y:S01]  /*0860*/  LOP3.LUT R192, R0, R20, R35, 0x96, !PT ;  /* 0x0000001400c07212 */ /* 0x000fe200078e9623 */
[----:B------:R-:W-:Y:S02]  /*0870*/  HADD2.F32 R20, -RZ, R10.H1_H1 ;  /* 0x3000000aff147230 */ /* 0x000fe40000004100 */
[----:B------:R-:W-:Y:S01]  /*0880*/  IMAD R189, R189, -0x326172a9, RZ ;  /* 0xcd9e8d57bdbd7824 */ /* 0x000fe200078e02ff */
[----:B------:R-:W-:Y:S01]  /*0890*/  LOP3.LUT R194, R3, R2, R34, 0x96, !PT ;  /* 0x0000000203c27212 */ /* 0x000fe200078e9622 */
[----:B------:R-:W-:Y:S01]  /*08a0*/  IMAD R190, R190, -0x2daee0ad, RZ ;  /* 0xd2511f53bebe7824 */ /* 0x000fe200078e02ff */
[--C-:B------:R-:W-:Y:S01]  /*08b0*/  HADD2.F32 R23, -RZ, R9.reuse.H0_H0 ;  /* 0x20000009ff177230 */ /* 0x100fe20000004100 */
[----:B------:R-:W-:Y:S01]  /*08c0*/  IMAD.HI.U32 R40, R192, -0x2daee0ad, RZ ;  /* 0xd2511f53c0287827 */ /* 0x000fe200078e00ff */
[----:B------:R-:W-:-:S02]  /*08d0*/  HADD2.F32 R22, -RZ, R9.H1_H1 ;  /* 0x30000009ff167230 */ /* 0x000fc40000004100 */
[--C-:B------:R-:W-:Y:S01]  /*08e0*/  HADD2.F32 R17, -RZ, R4.reuse.H0_H0 ;  /* 0x20000004ff117230 */ /* 0x100fe20000004100 */
[----:B------:R-:W-:Y:S01]  /*08f0*/  IMAD.HI.U32 R41, R194, -0x326172a9, RZ ;  /* 0xcd9e8d57c2297827 */ /* 0x000fe200078e00ff */
[----:B------:R-:W-:Y:S01]  /*0900*/  HADD2.F32 R16, -RZ, R4.H1_H1 ;  /* 0x30000004ff107230 */ /* 0x000fe20000004100 */
[----:B------:R-:W-:Y:S01]  /*0910*/  LOP3.LUT R190, R40, R190, R185, 0x96, !PT ;  /* 0x000000be28be7212 */ /* 0x000fe200078e96b9 */
[--C-:B------:R-:W-:Y:S01]  /*0920*/  HADD2.F32 R15, -RZ, R5.reuse.H0_H0 ;  /* 0x20000005ff0f7230 */ /* 0x100fe20000004100 */
        /* <DEDUP_REMOVED lines=45> */
.L_x_36377:
        /* <DEDUP_REMOVED lines=25> */
[----:B------:R-:W-:Y:S01]  /*0d90*/  IADD3 R48, R206, 0x1, RZ ;  /* 0x00000001ce307810 */ /* 0x000fe20007ffe0ff */
[----:B--2---:R-:W-:Y:S01]  /*0da0*/  @P0 HADD2.F32 R211, -RZ, R44.H0_H0 ;  /* 0x2000002cffd30230 */ /* 0x004fe20000004100 */
        /* <DEDUP_REMOVED lines=9> */
.L_x_35927:
[----:B0-----:R-:W-:Y:S02]  /*0e40*/  MOV R54, R194 ;  /* 0x000000c200367202 */ /* 0x001fe40000000f00 */
.L_x_35928:
[----:B------:R-:W-:Y:S05]  /*0e50*/  BSYNC B0 ;  /* 0x0000000000007941 */ /* 0x000fea0003800000 */
.L_x_35926:
        /* <DEDUP_REMOVED lines=16> */
.L_x_35932:
[----:B------:R-:W-:Y:S05]  /*0f60*/  BSYNC B1 ;  /* 0x0000000000017941 */ /* 0x000fea0003800000 */
.L_x_35931:
        /* <DEDUP_REMOVED lines=44> */
.L_x_35930:
[----:B------:R-:W-:Y:S05]  /*1230*/  BSYNC B0 ;  /* 0x0000000000007941 */ /* 0x000fea0003800000 */
.L_x_35929:
[----:B------:R-:W0:Y:S01]  /*1240*/  I2F.U32 R45, R54 ;  /* 0x00000036002d7306 */ /* 0x000e220000201000 */
[----:B------:R-:W-:Y:S01]  /*1250*/  ISETP.NE.U32.AND P0, PT, RZ, c[0x0][0x180], PT ;  /* 0x00006000ff007a0c */ /* 0x000fe20003f05070 */
[----:B-----5:R-:W-:Y:S01]  /*1260*/  HADD2.F32 R44, -RZ, R40.H0_H0 ;  /* 0x20000028ff2c7230 */ /* 0x020fe20000004100 */
[----:B------:R-:W-:Y:S01]  /*1270*/  IMAD.MOV.U32 R210, RZ, RZ, 0x2f800000 ;  /* 0x2f800000ffd27424 */ /* 0x000fe200078e00ff */
[----:B------:R-:W-:Y:S01]  /*1280*/  LOP3.LUT R196, R196, 0xfffffffb, RZ, 0xc0, !PT ;  /* 0xfffffffbc4c47812 */ /* 0x000fe200078ec0ff */
[----:B------:R-:W-:Y:S01]  /*1290*/  BSSY B0, `(.L_x_35933) ;  /* 0x0000016000007945 */ /* 0x000fe20003800000 */
[----:B------:R-:W-:Y:S01]  /*12a0*/  ISETP.NE.AND.EX P6, PT, RZ, c[0x0][0x184], PT, P0 ;  /* 0x00006100ff007a0c */ /* 0x000fe20003fc5300 */
[----:B------:R-:W-:Y:S01]  /*12b0*/  FMUL.FTZ R44, R44, R211 ;  /* 0x000000d32c2c7220 */ /* 0x000fe20000410000 */
[----:B------:R-:W-:-:S03]  /*12c0*/  ISETP.NE.AND P0, PT, R48, 0x1, PT ;  /* 0x000000013000780c */ /* 0x000fc60003f05270 */
[----:B------:R-:W-:Y:S02]  /*12d0*/  FMUL.FTZ R44, R44, c[0x0][0x1e8] ;  /* 0x00007a002c2c7a20 */ /* 0x000fe40000410000 */
[----:B0-----:R-:W-:-:S06]  /*12e0*/  FFMA.FTZ R45, R45, R210, 1.1641532182693481445e-10 ;  /* 0x2f0000002d2d7423 */ /* 0x001fcc00000100d2 */
        /* <DEDUP_REMOVED lines=15> */
.L_x_35934:
[----:B------:R-:W-:Y:S02]  /*13e0*/  IMAD.MOV.U32 R55, RZ, RZ, R194 ;  /* 0x000000ffff377224 */ /* 0x000fe400078e00c2 */
.L_x_35935:
[----:B------:R-:W-:Y:S05]  /*13f0*/  BSYNC B0 ;  /* 0x0000000000007941 */ /* 0x000fea0003800000 */
.L_x_35933:
        /* <DEDUP_REMOVED lines=16> */
.L_x_35939:
[----:B------:R-:W-:Y:S05]  /*1500*/  BSYNC B1 ;  /* 0x0000000000017941 */ /* 0x000fea0003800000 */
.L_x_35938:
        /* <DEDUP_REMOVED lines=44> */
.L_x_35937:
[----:B------:R-:W-:Y:S05]  /*17d0*/  BSYNC B0 ;  /* 0x0000000000007941 */ /* 0x000fea0003800000 */
.L_x_35936:
        /* <DEDUP_REMOVED lines=20> */
.L_x_35941:
[----:B------:R-:W-:Y:S02]  /*1920*/  MOV R55, R194 ;  /* 0x000000c200377202 */ /* 0x000fe40000000f00 */
.L_x_35942:
[----:B------:R-:W-:Y:S05]  /*1930*/  BSYNC B0 ;  /* 0x0000000000007941 */ /* 0x000fea0003800000 */
.L_x_35940:
        /* <DEDUP_REMOVED lines=16> */
.L_x_35946:
[----:B------:R-:W-:Y:S05]  /*1a40*/  BSYNC B1 ;  /* 0x0000000000017941 */ /* 0x000fea0003800000 */
.L_x_35945:
        /* <DEDUP_REMOVED lines=8> */
[----:B------:R-:W-:-:S04]  /*1ad0*/  HFMA2.MMA R40, -RZ, RZ, 0, 0 ;  /* 0x00000000ff287435 */ /* 0x000fc800000001ff */
        /* <DEDUP_REMOVED lines=35> */
.L_x_35944:
[----:B------:R-:W-:Y:S05]  /*1d10*/  BSYNC B0 ;  /* 0x0000000000007941 */ /* 0x000fea0003800000 */
.L_x_35943:
[----:B------:R-:W0:Y:S01]  /*1d20*/  I2F.U32 R45, R55 ;  /* 0x00000037002d7306 */ /* 0x000e220000201000 */
[----:B------:R-:W-:Y:S01]  /*1d30*/  HADD2.F32 R44, -RZ, R41.H0_H0 ;  /* 0x20000029ff2c7230 */ /* 0x000fe20000004100 */
        /* <DEDUP_REMOVED lines=18> */
.L_x_35948:
[----:B------:R-:W-:Y:S02]  /*1e60*/  IMAD.MOV.U32 R55, RZ, RZ, R194 ;  /* 0x000000ffff377224 */ /* 0x000fe400078e00c2 */
.L_x_35949:
[----:B------:R-:W-:Y:S05]  /*1e70*/  BSYNC B0 ;  /* 0x0000000000007941 */ /* 0x000fea0003800000 */
.L_x_35947:
        /* <DEDUP_REMOVED lines=16> */
.L_x_35953:
[----:B------:R-:W-:Y:S05]  /*1f80*/  BSYNC B1 ;  /* 0x0000000000017941 */ /* 0x000fea0003800000 */
.L_x_35952:
        /* <DEDUP_REMOVED lines=44> */
.L_x_35951:
[----:B------:R-:W-:Y:S05]  /*2250*/  BSYNC B0 ;  /* 0x0000000000007941 */ /* 0x000fea0003800000 */
.L_x_35950:
        /* <DEDUP_REMOVED lines=20> */
.L_x_35955:
[----:B------:R-:W-:Y:S02]  /*23a0*/  IMAD.MOV.U32 R52, RZ, RZ, R194 ;  /* 0x000000ffff347224 */ /* 0x000fe400078e00c2 */
.L_x_35956:
[----:B------:R-:W-:Y:S05]  /*23b0*/  BSYNC B0 ;  /* 0x0000000000007941 */ /* 0x000fea0003800000 */
.L_x_35954:
        /* <DEDUP_REMOVED lines=16> */
.L_x_35960:
[----:B------:R-:W-:Y:S05]  /*24c0*/  BSYNC B1 ;  /* 0x0000000000017941 */ /* 0x000fea0003800000 */
.L_x_35959:
        /* <DEDUP_REMOVED lines=44> */
.L_x_35958:
[----:B------:R-:W-:Y:S05]  /*2790*/  BSYNC B0 ;  /* 0x0000000000007941 */ /* 0x000fea0003800000 */
.L_x_35957:
        /* <DEDUP_REMOVED lines=20> */
.L_x_35962:
[----:B------:R-:W-:Y:S02]  /*28e0*/  MOV R52, R194 ;  /* 0x000000c200347202 */ /* 0x000fe40000000f00 */
.L_x_35963:
[----:B------:R-:W-:Y:S05]  /*28f0*/  BSYNC B0 ;  /* 0x0000000000007941 */ /* 0x000fea0003800000 */
.L_x_35961:
        /* <DEDUP_REMOVED lines=16> */
.L_x_35967:
[----:B------:R-:W-:Y:S05]  /*2a00*/  BSYNC B1 ;  /* 0x0000000000017941 */ /* 0x000fea0003800000 */
.L_x_35966:
        /* <DEDUP_REMOVED lines=40> */
[----:B------:R-:W-:-:S03]  /*2c90*/  LOP3.LUT R189, R47, R50, R184, 0x96, !PT ;  /* 0x000000322fbd7212 */ /* 0x000fc600078e96b8 */
[----:B------:R-:W-:Y:S01]  /*2ca0*/  IMAD.MOV.U32 R194, RZ, RZ, R46 ;  /* 0x000000ffffc27224 */ /* 0x000fe200078e002e */
[----:B------:R-:W-:Y:S01]  /*2cb0*/  LOP3.LUT R190, R45, R40, R185, 0x96, !PT ;  /* 0x000000282dbe7212 */ /* 0x000fe200078e96b9 */
[----:B------:R-:W-:Y:S02]  /*2cc0*/  IMAD.MOV.U32 R192, RZ, RZ, R44 ;  /* 0x000000ffffc07224 */ /* 0x000fe400078e002c */
.L_x_35965:
[----:B------:R-:W-:Y:S05]  /*2cd0*/  BSYNC B0 ;  /* 0x0000000000007941 */ /* 0x000fea0003800000 */
.L_x_35964:
        /* <DEDUP_REMOVED lines=20> */
.L_x_35969:
[----:B------:R-:W-:Y:S02]  /*2e20*/  IMAD.MOV.U32 R42, RZ, RZ, R194 ;  /* 0x000000ffff2a7224 */ /* 0x000fe400078e00c2 */
.L_x_35970:
[----:B------:R-:W-:Y:S05]  /*2e30*/  BSYNC B0 ;  /* 0x0000000000007941 */ /* 0x000fea0003800000 */
.L_x_35968:
        /* <DEDUP_REMOVED lines=16> */
.L_x_35974:
[----:B------:R-:W-:Y:S05]  /*2f40*/  BSYNC B1 ;  /* 0x0000000000017941 */ /* 0x000fea0003800000 */
.L_x_35973:
        /* <DEDUP_REMOVED lines=44> */
.L_x_35972:
[----:B------:R-:W-:Y:S05]  /*3210*/  BSYNC B0 ;  /* 0x0000000000007941 */ /* 0x000fea0003800000 */
.L_x_35971:
[----:B------:R-:W0:Y:S01]  /*3220*/  I2F.U32 R41, R42 ;  /* 0x0000002a00297306 */ /* 0x000e220000201000 */
[----:B------:R-:W-:Y:S01]  /*3230*/  HADD2.F32 R44, -RZ, R43.H0_H0 ;  /* 0x2000002bff2c7230 */ /* 0x000fe20000004100 */
[----:B------:R-:W-:Y:S01]  /*3240*/  LOP3.LUT P6, RZ, R196, 0x4, RZ, 0xc0, !PT ;  /* 0x00000004c4ff7812 */ /* 0x000fe200078cc0ff */
        /* <DEDUP_REMOVED lines=18> */
.L_x_35976:
[----:B------:R-:W-:Y:S02]  /*3370*/  IMAD.MOV.U32 R53, RZ, RZ, R194 ;  /* 0x000000ffff357224 */ /* 0x000fe400078e00c2 */
.L_x_35977:
[----:B------:R-:W-:Y:S05]  /*3380*/  BSYNC B0 ;  /* 0x0000000000007941 */ /* 0x000fea0003800000 */
.L_x_35975:
        /* <DEDUP_REMOVED lines=18> */
.L_x_35981:
[----:B------:R-:W-:Y:S05]  /*34b0*/  BSYNC B1 ;  /* 0x0000000000017941 */ /* 0x000fea0003800000 */
.L_x_35980:
        /* <DEDUP_REMOVED lines=44> */
.L_x_35979:
[----:B------:R-:W-:Y:S05]  /*3780*/  BSYNC B0 ;  /* 0x0000000000007941 */ /* 0x000fea0003800000 */
.L_x_35978:
[----:B------:R-:W0:Y:S01]  /*3790*/  I2F.U32 R41, R53 ;  /* 0x0000003500297306 */ /* 0x000e220000201000 */
[----:B------:R-:W-:Y:S01]  /*37a0*/  SEL R44, RZ, 0x1, P2 ;  /* 0x00000001ff2c7807 */ /* 0x000fe20001000000 */
[----:B------:R-:W-:Y:S01]  /*37b0*/  HADD2.F32 R46, -RZ, R43.H1_H1 ;  /* 0x3000002bff2e7230 */ /* 0x000fe20000004100 */
[----:B------:R-:W-:Y:S01]  /*37c0*/  SEL R42, RZ, 0x1, P1 ;  /* 0x00000001ff2a7807 */ /* 0x000fe20000800000 */
[----:B------:R-:W-:Y:S01]  /*37d0*/  HFMA2.MMA R213, -RZ, RZ, 0, 1.9073486328125e-06 ;  /* 0x00000020ffd57435 */ /* 0x000fe200000001ff */
[----:B------:R-:W-:Y:S01]  /*37e0*/  SEL R40, RZ, 0x1, P0 ;  /* 0x00000001ff287807 */ /* 0x000fe20000000000 */
[----:B------:R-:W-:Y:S01]  /*37f0*/  IMAD.WIDE.U32 R44, R44, 0x1000000, RZ ;  /* 0x010000002c2c7825 */ /* 0x000fe200078e00ff */
[----:B------:R-:W-:-:S02]  /*3800*/  LOP3.LUT P6, RZ, R196, 0x4, RZ, 0xc0, !PT ;  /* 0x00000004c4ff7812 */ /* 0x000fc400078cc0ff */
[----:B------:R-:W-:Y:S01]  /*3810*/  SEL R49, RZ, 0x10000, P5 ;  /* 0x00010000ff317807 */ /* 0x000fe20002800000 */
[----:B------:R-:W-:Y:S01]  /*3820*/  IMAD.WIDE.U32 R42, R42, 0x10000, RZ ;  /* 0x000100002a2a7825 */ /* 0x000fe200078e00ff */
[----:B------:R-:W-:Y:S02]  /*3830*/  SEL R48, RZ, 0x100, P4 ;  /* 0x00000100ff307807 */ /* 0x000fe40002000000 */
[----:B------:R-:W-:Y:S01]  /*3840*/  LOP3.LUT P2, RZ, R196, 0x8, RZ, 0xc0, !PT ;  /* 0x00000008c4ff7812 */ /* 0x000fe2000784c0ff */
[----:B------:R-:W-:Y:S01]  /*3850*/  FMUL.FTZ R46, R46, R211 ;  /* 0x000000d32e2e7220 */ /* 0x000fe20000410000 */
[----:B------:R-:W-:Y:S01]  /*3860*/  ISETP.NE.AND P1, PT, R54, RZ, PT ;  /* 0x000000ff3600720c */ /* 0x000fe20003f25270 */
[----:B0-----:R-:W-:Y:S01]  /*3870*/  FFMA.FTZ R41, R41, R210, 1.1641532182693481445e-10 ;  /* 0x2f00000029297423 */ /* 0x001fe200000100d2 */
[----:B------:R-:W-:Y:S01]  /*3880*/  IADD3 R53, R197, 0x20, RZ ;  /* 0x00000020c5357810 */ /* 0x000fe20007ffe0ff */
[----:B------:R-:W-:Y:S01]  /*3890*/  FMUL.FTZ R46, R46, c[0x0][0x1e8] ;  /* 0x00007a002e2e7a20 */ /* 0x000fe20000410000 */
[----:B------:R-:W-:Y:S01]  /*38a0*/  SEL R47, RZ, 0x1, P1 ;  /* 0x00000001ff2f7807 */ /* 0x000fe20000800000 */
[----:B------:R-:W-:Y:S01]  /*38b0*/  IMAD.MOV.U32 R212, RZ, RZ, 0x8 ;  /* 0x00000008ffd47424 */ /* 0x000fe200078e00ff */
[----:B------:R-:W-:Y:S01]  /*38c0*/  FSETP.GTU.FTZ.AND P0, PT, R41, c[0x0][0x1e4], PT ;  /* 0x0000790029007a0b */ /* 0x000fe20003f1c000 */
[----:B------:R-:W-:-:S03]  /*38d0*/  IMAD.WIDE.U32 R40, R40, 0x100, RZ ;  /* 0x0000010028287825 */ /* 0x000fc600078e00ff */
        /* <DEDUP_REMOVED lines=31> */
.L_x_35983:
[----:B0-----:R-:W-:Y:S02]  /*3ad0*/  IMAD.MOV.U32 R55, RZ, RZ, R194 ;  /* 0x000000ffff377224 */ /* 0x001fe400078e00c2 */
.L_x_35984:
[----:B------:R-:W-:Y:S05]  /*3ae0*/  BSYNC B0 ;  /* 0x0000000000007941 */ /* 0x000fea0003800000 */
.L_x_35982:
        /* <DEDUP_REMOVED lines=16> */
.L_x_35988:
[----:B------:R-:W-:Y:S05]  /*3bf0*/  BSYNC B1 ;  /* 0x0000000000017941 */ /* 0x000fea0003800000 */
.L_x_35987:
        /* <DEDUP_REMOVED lines=44> */
.L_x_35986:
[----:B------:R-:W-:Y:S05]  /*3ec0*/  BSYNC B0 ;  /* 0x0000000000007941 */ /* 0x000fea0003800000 */
.L_x_35985:
[----:B------:R-:W0:Y:S01]  /*3ed0*/  I2F.U32 R45, R55 ;  /* 0x00000037002d7306 */ /* 0x000e220000201000 */
[----:B-----5:R-:W-:Y:S01]  /*3ee0*/  HADD2.F32 R44, -RZ, R40.H0_H0 ;  /* 0x20000028ff2c7230 */ /* 0x020fe20000004100 */
[----:B------:R-:W-:Y:S01]  /*3ef0*/  ISETP.NE.AND P0, PT, R54, 0x1, PT ;  /* 0x000000013600780c */ /* 0x000fe20003f05270 */
[----:B------:R-:W-:Y:S01]  /*3f00*/  BSSY B0, `(.L_x_35989) ;  /* 0x0000014000007945 */ /* 0x000fe20003800000 */
[----:B------:R-:W-:Y:S02]  /*3f10*/  LOP3.LUT R196, R196, 0xfffffffd, RZ, 0xc0, !PT ;  /* 0xfffffffdc4c47812 */ /* 0x000fe400078ec0ff */
        /* <DEDUP_REMOVED lines=17> */
.L_x_35990:
[----:B------:R-:W-:Y:S02]  /*4030*/  MOV R52, R194 ;  /* 0x000000c200347202 */ /* 0x000fe40000000f00 */
.L_x_35991:
[----:B------:R-:W-:Y:S05]  /*4040*/  BSYNC B0 ;  /* 0x0000000000007941 */ /* 0x000fea0003800000 */
.L_x_35989:
        /* <DEDUP_REMOVED lines=16> */
.L_x_35995:
[----:B------:R-:W-:Y:S05]  /*4150*/  BSYNC B1 ;  /* 0x0000000000017941 */ /* 0x000fea0003800000 */
.L_x_35994:
        /* <DEDUP_REMOVED lines=44> */
.L_x_35993:
[----:B------:R-:W-:Y:S05]  /*4420*/  BSYNC B0 ;  /* 0x0000000000007941 */ /* 0x000fea0003800000 */
.L_x_35992:
        /* <DEDUP_REMOVED lines=20> */
.L_x_35997:
[----:B------:R-:W-:Y:S02]  /*4570*/  IMAD.MOV.U32 R52, RZ, RZ, R194 ;  /* 0x000000ffff347224 */ /* 0x000fe400078e00c2 */
.L_x_35998:
[----:B------:R-:W-:Y:S05]  /*4580*/  BSYNC B0 ;  /* 0x0000000000007941 */ /* 0x000fea0003800000 */
.L_x_35996:
        /* <DEDUP_REMOVED lines=16> */
.L_x_36002:
[----:B------:R-:W-:Y:S05]  /*4690*/  BSYNC B1 ;  /* 0x0000000000017941 */ /* 0x000fea0003800000 */
.L_x_36001:
        /* <DEDUP_REMOVED lines=44> */
.L_x_36000:
[----:B------:R-:W-:Y:S05]  /*4960*/  BSYNC B0 ;  /* 0x0000000000007941 */ /* 0x000fea0003800000 */
.L_x_35999:
        /* <DEDUP_REMOVED lines=20> */
.L_x_36004:
[----:B------:R-:W-:Y:S02]  /*4ab0*/  IMAD.MOV.U32 R52, RZ, RZ, R194 ;  /* 0x000000ffff347224 */ /* 0x000fe400078e00c2 */
.L_x_36005:
[----:B------:R-:W-:Y:S05]  /*4ac0*/  BSYNC B0 ;  /* 0x0000000000007941 */ /* 0x000fea0003800000 */
.L_x_36003:
        /* <DEDUP_REMOVED lines=16> */
.L_x_36009:
[----:B------:R-:W-:Y:S05]  /*4bd0*/  BSYNC B1 ;  /* 0x0000000000017941 */ /* 0x000fea0003800000 */
.L_x_36008:
        /* <DEDUP_REMOVED lines=44> */
.L_x_36007:
[----:B------:R-:W-:Y:S05]  /*4ea0*/  BSYNC B0 ;  /* 0x0000000000007941 */ /* 0x000fea0003800000 */
.L_x_36006:
        /* <DEDUP_REMOVED lines=20> */
.L_x_36011:
[----:B------:R-:W-:Y:S02]  /*4ff0*/  MOV R50, R194 ;  /* 0x000000c200327202 */ /* 0x000fe40000000f00 */
.L_x_36012:
[----:B------:R-:W-:Y:S05]  /*5000*/  BSYNC B0 ;  /* 0x0000000000007941 */ /* 0x000fea0003800000 */
.L_x_36010:
        /* <DEDUP_REMOVED lines=16> */
.L_x_36016:
[----:B------:R-:W-:Y:S05]  /*5110*/  BSYNC B1 ;  /* 0x0000000000017941 */ /* 0x000fea0003800000 */
.L_x_36015:
        /* <DEDUP_REMOVED lines=44> */
.L_x_36014:
[----:B------:R-:W-:Y:S05]  /*53e0*/  BSYNC B0 ;  /* 0x0000000000007941 */ /* 0x000fea0003800000 */
.L_x_36013:
        /* <DEDUP_REMOVED lines=20> */
.L_x_36018:
[----:B------:R-:W-:Y:S02]  /*5530*/  IMAD.MOV.U32 R50, RZ, RZ, R194 ;  /* 0x000000ffff327224 */ /* 0x000fe400078e00c2 */
.L_x_36019:
[----:B------:R-:W-:Y:S05]  /*5540*/  BSYNC B0 ;  /* 0x0000000000007941 */ /* 0x000fea0003800000 */
.L_x_36017:
        /* <DEDUP_REMOVED lines=16> */
.L_x_36023:
[----:B------:R-:W-:Y:S05]  /*5650*/  BSYNC B1 ;  /* 0x0000000000017941 */ /* 0x000fea0003800000 */
.L_x_36022:
        /* <DEDUP_REMOVED lines=44> */
.L_x_36021:
[----:B------:R-:W-:Y:S05]  /*5920*/  BSYNC B0 ;  /* 0x0000000000007941 */ /* 0x000fea0003800000 */
.L_x_36020:
        /* <DEDUP_REMOVED lines=20> */
.L_x_36025:
[----:B------:R-:W-:Y:S02]  /*5a70*/  IMAD.MOV.U32 R42, RZ, RZ, R194 ;  /* 0x000000ffff2a7224 */ /* 0x000fe400078e00c2 */
.L_x_36026:
[----:B------:R-:W-:Y:S05]  /*5a80*/  BSYNC B0 ;  /* 0x0000000000007941 */ /* 0x000fea0003800000 */
.L_x_36024:
        /* <DEDUP_REMOVED lines=16> */
.L_x_36030:
[----:B------:R-:W-:Y:S05]  /*5b90*/  BSYNC B1 ;  /* 0x0000000000017941 */ /* 0x000fea0003800000 */
.L_x_36029:
        /* <DEDUP_REMOVED lines=44> */
.L_x_36028:
[----:B------:R-:W-:Y:S05]  /*5e60*/  BSYNC B0 ;  /* 0x0000000000007941 */ /* 0x000fea0003800000 */
.L_x_36027:
[----:B------:R-:W0:Y:S01]  /*5e70*/  I2F.U32 R41, R42 ;  /* 0x0000002a00297306 */ /* 0x000e220000201000 */
[----:B------:R-:W-:Y:S01]  /*5e80*/  HADD2.F32 R44, -RZ, R43.H0_H0 ;  /* 0x2000002bff2c7230 */ /* 0x000fe20000004100 */
[----:B------:R-:W-:Y:S01]  /*5e90*/  LOP3.LUT P6, RZ, R196, 0x4, RZ, 0xc0, !PT ;  /* 0x00000004c4ff7812 */ /* 0x000fe200078cc0ff */
        /* <DEDUP_REMOVED lines=18> */
.L_x_36032:
[----:B------:R-:W-:Y:S02]  /*5fc0*/  MOV R50, R194 ;  /* 0x000000c200327202 */ /* 0x000fe40000000f00 */
.L_x_36033:
[----:B------:R-:W-:Y:S05]  /*5fd0*/  BSYNC B0 ;  /* 0x0000000000007941 */ /* 0x000fea0003800000 */
.L_x_36031:
        /* <DEDUP_REMOVED lines=18> */
.L_x_36037:
[----:B------:R-:W-:Y:S05]  /*6100*/  BSYNC B1 ;  /* 0x0000000000017941 */ /* 0x000fea0003800000 */
.L_x_36036:
        /* <DEDUP_REMOVED lines=44> */
.L_x_36035:
[----:B------:R-:W-:Y:S05]  /*63d0*/  BSYNC B0 ;  /* 0x0000000000007941 */ /* 0x000fea0003800000 */
.L_x_36034:
[----:B------:R0:W1:Y:S01]  /*63e0*/  I2F.U32 R41, R50 ;  /* 0x0000003200297306 */ /* 0x0000620000201000 */
[----:B------:R-:W-:Y:S01]  /*63f0*/  HADD2.F32 R40, -RZ, R43.H1_H1 ;  /* 0x3000002bff287230 */ /* 0x000fe20000004100 */
[----:B------:R-:W-:Y:S02]  /*6400*/  SEL R44, RZ, 0x1, P2 ;  /* 0x00000001ff2c7807 */ /* 0x000fe40001000000 */
[----:B------:R-:W-:Y:S02]  /*6410*/  LOP3.LUT P6, RZ, R196, 0x4, RZ, 0xc0, !PT ;  /* 0x00000004c4ff7812 */ /* 0x000fe400078cc0ff */
        /* <DEDUP_REMOVED lines=46> */
.L_x_36039:
[----:B0-----:R-:W-:Y:S02]  /*6700*/  IMAD.MOV.U32 R55, RZ, RZ, R194 ;  /* 0x000000ffff377224 */ /* 0x001fe400078e00c2 */
.L_x_36040:
[----:B------:R-:W-:Y:S05]  /*6710*/  BSYNC B0 ;  /* 0x0000000000007941 */ /* 0x000fea0003800000 */
.L_x_36038:
        /* <DEDUP_REMOVED lines=16> */
.L_x_36044:
[----:B------:R-:W-:Y:S05]  /*6820*/  BSYNC B1 ;  /* 0x0000000000017941 */ /* 0x000fea0003800000 */
.L_x_36043:
        /* <DEDUP_REMOVED lines=44> */
.L_x_36042:
[----:B------:R-:W-:Y:S05]  /*6af0*/  BSYNC B0 ;  /* 0x0000000000007941 */ /* 0x000fea0003800000 */
.L_x_36041:
        /* <DEDUP_REMOVED lines=22> */
.L_x_36046:
[----:B------:R-:W-:Y:S02]  /*6c60*/  IMAD.MOV.U32 R54, RZ, RZ, R194 ;  /* 0x000000ffff367224 */ /* 0x000fe400078e00c2 */
.L_x_36047:
[----:B------:R-:W-:Y:S05]  /*6c70*/  BSYNC B0 ;  /* 0x0000000000007941 */ /* 0x000fea0003800000 */
.L_x_36045:
        /* <DEDUP_REMOVED lines=16> */
.L_x_36051:
[----:B------:R-:W-:Y:S05]  /*6d80*/  BSYNC B1 ;  /* 0x0000000000017941 */ /* 0x000fea0003800000 */
.L_x_36050:
        /* <DEDUP_REMOVED lines=44> */
.L_x_36049:
[----:B------:R-:W-:Y:S05]  /*7050*/  BSYNC B0 ;  /* 0x0000000000007941 */ /* 0x000fea0003800000 */
.L_x_36048:
        /* <DEDUP_REMOVED lines=20> */
.L_x_36053:
[----:B------:R-:W-:Y:S02]  /*71a0*/  MOV R53, R194 ;  /* 0x000000c200357202 */ /* 0x000fe40000000f00 */
.L_x_36054:
[----:B------:R-:W-:Y:S05]  /*71b0*/  BSYNC B0 ;  /* 0x0000000000007941 */ /* 0x000fea0003800000 */
.L_x_36052:
        /* <DEDUP_REMOVED lines=16> */
.L_x_36058:
[----:B------:R-:W-:Y:S05]  /*72c0*/  BSYNC B1 ;  /* 0x0000000000017941 */ /* 0x000fea0003800000 */
.L_x_36057:
        /* <DEDUP_REMOVED lines=44> */
.L_x_36056:
[----:B------:R-:W-:Y:S05]  /*7590*/  BSYNC B0 ;  /* 0x0000000000007941 */ /* 0x000fea0003800000 */
.L_x_36055:
        /* <DEDUP_REMOVED lines=20> */
.L_x_36060:
[----:B------:R-:W-:Y:S02]  /*76e0*/  IMAD.MOV.U32 R53, RZ, RZ, R194 ;  /* 0x000000ffff357224 */ /* 0x000fe400078e00c2 */
.L_x_36061:
[----:B------:R-:W-:Y:S05]  /*76f0*/  BSYNC B0 ;  /* 0x0000000000007941 */ /* 0x000fea0003800000 */
.L_x_36059:
        /* <DEDUP_REMOVED lines=16> */
.L_x_36065:
[----:B------:R-:W-:Y:S05]  /*7800*/  BSYNC B1 ;  /* 0x0000000000017941 */ /* 0x000fea0003800000 */
.L_x_36064:
        /* <DEDUP_REMOVED lines=44> */
.L_x_36063:
[----:B------:R-:W-:Y:S05]  /*7ad0*/  BSYNC B0 ;  /* 0x0000000000007941 */ /* 0x000fea0003800000 */
.L_x_36062:
        /* <DEDUP_REMOVED lines=20> */
.L_x_36067:
[----:B------:R-:W-:Y:S02]  /*7c20*/  IMAD.MOV.U32 R50, RZ, RZ, R194 ;  /* 0x000000ffff327224 */ /* 0x000fe400078e00c2 */
.L_x_36068:
[----:B------:R-:W-:Y:S05]  /*7c30*/  BSYNC B0 ;  /* 0x0000000000007941 */ /* 0x000fea0003800000 */
.L_x_36066:
        /* <DEDUP_REMOVED lines=16> */
.L_x_36072:
[----:B------:R-:W-:Y:S05]  /*7d40*/  BSYNC B1 ;  /* 0x0000000000017941 */ /* 0x000fea0003800000 */
.L_x_36071:
        /* <DEDUP_REMOVED lines=44> */
.L_x_36070:
[----:B------:R-:W-:Y:S05]  /*8010*/  BSYNC B0 ;  /* 0x0000000000007941 */ /* 0x000fea0003800000 */
.L_x_36069:
        /* <DEDUP_REMOVED lines=20> */
.L_x_36074:
[----:B------:R-:W-:Y:S02]  /*8160*/  MOV R50, R194 ;  /* 0x000000c200327202 */ /* 0x000fe40000000f00 */
.L_x_36075:
[----:B------:R-:W-:Y:S05]  /*8170*/  BSYNC B0 ;  /* 0x0000000000007941 */ /* 0x000fea0003800000 */
.L_x_36073:
        /* <DEDUP_REMOVED lines=16> */
.L_x_36079:
[----:B------:R-:W-:Y:S05]  /*8280*/  BSYNC B1 ;  /* 0x0000000000017941 */ /* 0x000fea0003800000 */
.L_x_36078:
        /* <DEDUP_REMOVED lines=44> */
.L_x_36077:
[----:B------:R-:W-:Y:S05]  /*8550*/  BSYNC B0 ;  /* 0x0000000000007941 */ /* 0x000fea0003800000 */
.L_x_36076:
        /* <DEDUP_REMOVED lines=20> */
.L_x_36081:
[----:B------:R-:W-:Y:S02]  /*86a0*/  IMAD.MOV.U32 R42, RZ, RZ, R194 ;  /* 0x000000ffff2a7224 */ /* 0x000fe400078e00c2 */
.L_x_36082:
[----:B------:R-:W-:Y:S05]  /*86b0*/  BSYNC B0 ;  /* 0x0000000000007941 */ /* 0x000fea0003800000 */
.L_x_36080:
        /* <DEDUP_REMOVED lines=16> */
.L_x_36086:
[----:B------:R-:W-:Y:S05]  /*87c0*/  BSYNC B1 ;  /* 0x0000000000017941 */ /* 0x000fea0003800000 */
.L_x_36085:
        /* <DEDUP_REMOVED lines=44> */
.L_x_36084:
[----:B------:R-:W-:Y:S05]  /*8a90*/  BSYNC B0 ;  /* 0x0000000000007941 */ /* 0x000fea0003800000 */
.L_x_36083:
        /* <DEDUP_REMOVED lines=21> */
.L_x_36088:
[----:B------:R-:W-:Y:S02]  /*8bf0*/  IMAD.MOV.U32 R50, RZ, RZ, R194 ;  /* 0x000000ffff327224 */ /* 0x000fe400078e00c2 */
.L_x_36089:
[----:B------:R-:W-:Y:S05]  /*8c00*/  BSYNC B0 ;  /* 0x0000000000007941 */ /* 0x000fea0003800000 */
.L_x_36087:
        /* <DEDUP_REMOVED lines=18> */
.L_x_36093:
[----:B------:R-:W-:Y:S05]  /*8d30*/  BSYNC B1 ;  /* 0x0000000000017941 */ /* 0x000fea0003800000 */
.L_x_36092:
        /* <DEDUP_REMOVED lines=44> */
.L_x_36091:
[----:B------:R-:W-:Y:S05]  /*9000*/  BSYNC B0 ;  /* 0x0000000000007941 */ /* 0x000fea0003800000 */
.L_x_36090:
        /* <DEDUP_REMOVED lines=50> */
.L_x_36095:
[----:B0-----:R-:W-:Y:S02]  /*9330*/  MOV R55, R194 ;  /* 0x000000c200377202 */ /* 0x001fe40000000f00 */
.L_x_36096:
[----:B------:R-:W-:Y:S05]  /*9340*/  BSYNC B0 ;  /* 0x0000000000007941 */ /* 0x000fea0003800000 */
.L_x_36094:
        /* <DEDUP_REMOVED lines=16> */
.L_x_36100:
[----:B------:R-:W-:Y:S05]  /*9450*/  BSYNC B1 ;  /* 0x0000000000017941 */ /* 0x000fea0003800000 */
.L_x_36099:
        /* <DEDUP_REMOVED lines=44> */
.L_x_36098:
[----:B------:R-:W-:Y:S05]  /*9720*/  BSYNC B0 ;  /* 0x0000000000007941 */ /* 0x000fea0003800000 */
.L_x_36097:
        /* <DEDUP_REMOVED lines=22> */
.L_x_36102:
[----:B------:R-:W-:Y:S02]  /*9890*/  IMAD.MOV.U32 R54, RZ, RZ, R194 ;  /* 0x000000ffff367224 */ /* 0x000fe400078e00c2 */
.L_x_36103:
[----:B------:R-:W-:Y:S05]  /*98a0*/  BSYNC B0 ;  /* 0x0000000000007941 */ /* 0x000fea0003800000 */
.L_x_36101:
        /* <DEDUP_REMOVED lines=16> */
.L_x_36107:
[----:B------:R-:W-:Y:S05]  /*99b0*/  BSYNC B1 ;  /* 0x0000000000017941 */ /* 0x000fea0003800000 */
.L_x_36106:
        /* <DEDUP_REMOVED lines=44> */
.L_x_36105:
[----:B------:R-:W-:Y:S05]  /*9c80*/  BSYNC B0 ;  /* 0x0000000000007941 */ /* 0x000fea0003800000 */
.L_x_36104:
        /* <DEDUP_REMOVED lines=20> */
.L_x_36109:
[----:B------:R-:W-:Y:S02]  /*9dd0*/  IMAD.MOV.U32 R52, RZ, RZ, R194 ;  /* 0x000000ffff347224 */ /* 0x000fe400078e00c2 */
.L_x_36110:
[----:B------:R-:W-:Y:S05]  /*9de0*/  BSYNC B0 ;  /* 0x0000000000007941 */ /* 0x000fea0003800000 */
.L_x_36108:
        /* <DEDUP_REMOVED lines=16> */
.L_x_36114:
[----:B------:R-:W-:Y:S05]  /*9ef0*/  BSYNC B1 ;  /* 0x0000000000017941 */ /* 0x000fea0003800000 */
.L_x_36113:
        /* <DEDUP_REMOVED lines=44> */
.L_x_36112:
[----:B------:R-:W-:Y:S05]  /*a1c0*/  BSYNC B0 ;  /* 0x0000000000007941 */ /* 0x000fea0003800000 */
.L_x_36111:
        /* <DEDUP_REMOVED lines=20> */
.L_x_36116:
[----:B------:R-:W-:Y:S02]  /*a310*/  MOV R52, R194 ;  /* 0x000000c200347202 */ /* 0x000fe40000000f00 */
.L_x_36117:
[----:B------:R-:W-:Y:S05]  /*a320*/  BSYNC B0 ;  /* 0x0000000000007941 */ /* 0x000fea0003800000 */
.L_x_36115:
        /* <DEDUP_REMOVED lines=16> */
.L_x_36121:
[----:B------:R-:W-:Y:S05]  /*a430*/  BSYNC B1 ;  /* 0x0000000000017941 */ /* 0x000fea0003800000 */
.L_x_36120:
        /* <DEDUP_REMOVED lines=44> */
.L_x_36119:
[----:B------:R-:W-:Y:S05]  /*a700*/  BSYNC B0 ;  /* 0x0000000000007941 */ /* 0x000fea0003800000 */
.L_x_36118:
        /* <DEDUP_REMOVED lines=20> */
.L_x_36123:
[----:B------:R-:W-:Y:S02]  /*a850*/  IMAD.MOV.U32 R50, RZ, RZ, R194 ;  /* 0x000000ffff327224 */ /* 0x000fe400078e00c2 */
.L_x_36124:
[----:B------:R-:W-:Y:S05]  /*a860*/  BSYNC B0 ;  /* 0x0000000000007941 */ /* 0x000fea0003800000 */
.L_x_36122:
        /* <DEDUP_REMOVED lines=16> */
.L_x_36128:
[----:B------:R-:W-:Y:S05]  /*a970*/  BSYNC B1 ;  /* 0x0000000000017941 */ /* 0x000fea0003800000 */
.L_x_36127:
        /* <DEDUP_REMOVED lines=44> */
.L_x_36126:
[----:B------:R-:W-:Y:S05]  /*ac40*/  BSYNC B0 ;  /* 0x0000000000007941 */ /* 0x000fea0003800000 */
.L_x_36125:
        /* <DEDUP_REMOVED lines=20> */
.L_x_36130:
[----:B------:R-:W-:Y:S02]  /*ad90*/  IMAD.MOV.U32 R50, RZ, RZ, R194 ;  /* 0x000000ffff327224 */ /* 0x000fe400078e00c2 */
.L_x_36131:
[----:B------:R-:W-:Y:S05]  /*ada0*/  BSYNC B0 ;  /* 0x0000000000007941 */ /* 0x000fea0003800000 */
.L_x_36129:
        /* <DEDUP_REMOVED lines=16> */
.L_x_36135:
[----:B------:R-:W-:Y:S05]  /*aeb0*/  BSYNC B1 ;  /* 0x0000000000017941 */ /* 0x000fea0003800000 */
.L_x_36134:
        /* <DEDUP_REMOVED lines=44> */
.L_x_36133:
[----:B------:R-:W-:Y:S05]  /*b180*/  BSYNC B0 ;  /* 0x0000000000007941 */ /* 0x000fea0003800000 */
.L_x_36132:
        /* <DEDUP_REMOVED lines=20> */
.L_x_36137:
[----:B------:R-:W-:Y:S02]  /*b2d0*/  MOV R42, R194 ;  /* 0x000000c2002a7202 */ /* 0x000fe40000000f00 */
.L_x_36138:
[----:B------:R-:W-:Y:S05]  /*b2e0*/  BSYNC B0 ;  /* 0x0000000000007941 */ /* 0x000fea0003800000 */
.L_x_36136:
        /* <DEDUP_REMOVED lines=16> */
.L_x_36142:
[----:B------:R-:W-:Y:S05]  /*b3f0*/  BSYNC B1 ;  /* 0x0000000000017941 */ /* 0x000fea0003800000 */
.L_x_36141:
        /* <DEDUP_REMOVED lines=44> */
.L_x_36140:
[----:B------:R-:W-:Y:S05]  /*b6c0*/  BSYNC B0 ;  /* 0x0000000000007941 */ /* 0x000fea0003800000 */
.L_x_36139:
        /* <DEDUP_REMOVED lines=21> */
.L_x_36144:
[----:B------:R-:W-:Y:S02]  /*b820*/  IMAD.MOV.U32 R50, RZ, RZ, R194 ;  /* 0x000000ffff327224 */ /* 0x000fe400078e00c2 */
.L_x_36145:
[----:B------:R-:W-:Y:S05]  /*b830*/  BSYNC B0 ;  /* 0x0000000000007941 */ /* 0x000fea0003800000 */
.L_x_36143:
        /* <DEDUP_REMOVED lines=18> */
.L_x_36149:
[----:B------:R-:W-:Y:S05]  /*b960*/  BSYNC B1 ;  /* 0x0000000000017941 */ /* 0x000fea0003800000 */
.L_x_36148:
        /* <DEDUP_REMOVED lines=44> */
.L_x_36147:
[----:B------:R-:W-:Y:S05]  /*bc30*/  BSYNC B0 ;  /* 0x0000000000007941 */ /* 0x000fea0003800000 */
.L_x_36146:
        /* <DEDUP_REMOVED lines=50> */
.L_x_36151:
[----:B0-----:R-:W-:Y:S02]  /*bf60*/  IMAD.MOV.U32 R55, RZ, RZ, R194 ;  /* 0x000000ffff377224 */ /* 0x001fe400078e00c2 */
.L_x_36152:
[----:B------:R-:W-:Y:S05]  /*bf70*/  BSYNC B0 ;  /* 0x0000000000007941 */ /* 0x000fea0003800000 */
.L_x_36150:
        /* <DEDUP_REMOVED lines=16> */
.L_x_36156:
[----:B------:R-:W-:Y:S05]  /*c080*/  BSYNC B1 ;  /* 0x0000000000017941 */ /* 0x000fea0003800000 */
.L_x_36155:
        /* <DEDUP_REMOVED lines=44> */
.L_x_36154:
[----:B------:R-:W-:Y:S05]  /*c350*/  BSYNC B0 ;  /* 0x0000000000007941 */ /* 0x000fea0003800000 */
.L_x_36153:
        /* <DEDUP_REMOVED lines=22> */
.L_x_36158:
[----:B------:R-:W-:Y:S02]  /*c4c0*/  MOV R54, R194 ;  /* 0x000000c200367202 */ /* 0x000fe40000000f00 */
.L_x_36159:
[----:B------:R-:W-:Y:S05]  /*c4d0*/  BSYNC B0 ;  /* 0x0000000000007941 */ /* 0x000fea0003800000 */
.L_x_36157:
        /* <DEDUP_REMOVED lines=16> */
.L_x_36163:
[----:B------:R-:W-:Y:S05]  /*c5e0*/  BSYNC B1 ;  /* 0x0000000000017941 */ /* 0x000fea0003800000 */
.L_x_36162:
        /* <DEDUP_REMOVED lines=44> */
.L_x_36161:
[----:B------:R-:W-:Y:S05]  /*c8b0*/  BSYNC B0 ;  /* 0x0000000000007941 */ /* 0x000fea0003800000 */
.L_x_36160:
        /* <DEDUP_REMOVED lines=20> */
.L_x_36165:
[----:B------:R-:W-:Y:S02]  /*ca00*/  IMAD.MOV.U32 R53, RZ, RZ, R194 ;  /* 0x000000ffff357224 */ /* 0x000fe400078e00c2 */
.L_x_36166:
[----:B------:R-:W-:Y:S05]  /*ca10*/  BSYNC B0 ;  /* 0x0000000000007941 */ /* 0x000fea0003800000 */
.L_x_36164:
        /* <DEDUP_REMOVED lines=16> */
.L_x_36170:
[----:B------:R-:W-:Y:S05]  /*cb20*/  BSYNC B1 ;  /* 0x0000000000017941 */ /* 0x000fea0003800000 */
.L_x_36169:
        /* <DEDUP_REMOVED lines=44> */
.L_x_36168:
[----:B------:R-:W-:Y:S05]  /*cdf0*/  BSYNC B0 ;  /* 0x0000000000007941 */ /* 0x000fea0003800000 */
.L_x_36167:
        /* <DEDUP_REMOVED lines=20> */
.L_x_36172:
[----:B------:R-:W-:Y:S02]  /*cf40*/  IMAD.MOV.U32 R53, RZ, RZ, R194 ;  /* 0x000000ffff357224 */ /* 0x000fe400078e00c2 */
.L_x_36173:
[----:B------:R-:W-:Y:S05]  /*cf50*/  BSYNC B0 ;  /* 0x0000000000007941 */ /* 0x000fea0003800000 */
.L_x_36171:
        /* <DEDUP_REMOVED lines=16> */
.L_x_36177:
[----:B------:R-:W-:Y:S05]  /*d060*/  BSYNC B1 ;  /* 0x0000000000017941 */ /* 0x000fea0003800000 */
.L_x_36176:
        /* <DEDUP_REMOVED lines=44> */
.L_x_36175:
[----:B------:R-:W-:Y:S05]  /*d330*/  BSYNC B0 ;  /* 0x0000000000007941 */ /* 0x000fea0003800000 */
.L_x_36174:
        /* <DEDUP_REMOVED lines=20> */
.L_x_36179:
[----:B------:R-:W-:Y:S02]  /*d480*/  MOV R50, R194 ;  /* 0x000000c200327202 */ /* 0x000fe40000000f00 */
.L_x_36180:
[----:B------:R-:W-:Y:S05]  /*d490*/  BSYNC B0 ;  /* 0x0000000000007941 */ /* 0x000fea0003800000 */
.L_x_36178:
        /* <DEDUP_REMOVED lines=16> */
.L_x_36184:
[----:B------:R-:W-:Y:S05]  /*d5a0*/  BSYNC B1 ;  /* 0x0000000000017941 */ /* 0x000fea0003800000 */
.L_x_36183:
        /* <DEDUP_REMOVED lines=44> */
.L_x_36182:
[----:B------:R-:W-:Y:S05]  /*d870*/  BSYNC B0 ;  /* 0x0000000000007941 */ /* 0x000fea0003800000 */
.L_x_36181:
        /* <DEDUP_REMOVED lines=20> */
.L_x_36186:
[----:B------:R-:W-:Y:S02]  /*d9c0*/  IMAD.MOV.U32 R50, RZ, RZ, R194 ;  /* 0x000000ffff327224 */ /* 0x000fe400078e00c2 */
.L_x_36187:
[----:B------:R-:W-:Y:S05]  /*d9d0*/  BSYNC B0 ;  /* 0x0000000000007941 */ /* 0x000fea0003800000 */
.L_x_36185:
        /* <DEDUP_REMOVED lines=16> */
.L_x_36191:
[----:B------:R-:W-:Y:S05]  /*dae0*/  BSYNC B1 ;  /* 0x0000000000017941 */ /* 0x000fea0003800000 */
.L_x_36190:
        /* <DEDUP_REMOVED lines=44> */
.L_x_36189:
[----:B------:R-:W-:Y:S05]  /*ddb0*/  BSYNC B0 ;  /* 0x0000000000007941 */ /* 0x000fea0003800000 */
.L_x_36188:
        /* <DEDUP_REMOVED lines=20> */
.L_x_36193:
[----:B------:R-:W-:Y:S02]  /*df00*/  IMAD.MOV.U32 R42, RZ, RZ, R194 ;  /* 0x000000ffff2a7224 */ /* 0x000fe400078e00c2 */
.L_x_36194:
[----:B------:R-:W-:Y:S05]  /*df10*/  BSYNC B0 ;  /* 0x0000000000007941 */ /* 0x000fea0003800000 */
.L_x_36192:
        /* <DEDUP_REMOVED lines=16> */
.L_x_36198:
[----:B------:R-:W-:Y:S05]  /*e020*/  BSYNC B1 ;  /* 0x0000000000017941 */ /* 0x000fea0003800000 */
.L_x_36197:
        /* <DEDUP_REMOVED lines=44> */
.L_x_36196:
[----:B------:R-:W-:Y:S05]  /*e2f0*/  BSYNC B0 ;  /* 0x0000000000007941 */ /* 0x000fea0003800000 */
.L_x_36195:
        /* <DEDUP_REMOVED lines=21> */
.L_x_36200:
[----:B------:R-:W-:Y:S02]  /*e450*/  MOV R50, R194 ;  /* 0x000000c200327202 */ /* 0x000fe40000000f00 */
.L_x_36201:
[----:B------:R-:W-:Y:S05]  /*e460*/  BSYNC B0 ;  /* 0x0000000000007941 */ /* 0x000fea0003800000 */
.L_x_36199:
        /* <DEDUP_REMOVED lines=18> */
.L_x_36205:
[----:B------:R-:W-:Y:S05]  /*e590*/  BSYNC B1 ;  /* 0x0000000000017941 */ /* 0x000fea0003800000 */
.L_x_36204:
        /* <DEDUP_REMOVED lines=44> */
.L_x_36203:
[----:B------:R-:W-:Y:S05]  /*e860*/  BSYNC B0 ;  /* 0x0000000000007941 */ /* 0x000fea0003800000 */
.L_x_36202:
        /* <DEDUP_REMOVED lines=50> */
.L_x_36207:
[----:B0-----:R-:W-:Y:S02]  /*eb90*/  IMAD.MOV.U32 R54, RZ, RZ, R194 ;  /* 0x000000ffff367224 */ /* 0x001fe400078e00c2 */
.L_x_36208:
[----:B------:R-:W-:Y:S05]  /*eba0*/  BSYNC B0 ;  /* 0x0000000000007941 */ /* 0x000fea0003800000 */
.L_x_36206:
        /* <DEDUP_REMOVED lines=16> */
.L_x_36212:
[----:B------:R-:W-:Y:S05]  /*ecb0*/  BSYNC B1 ;  /* 0x0000000000017941 */ /* 0x000fea0003800000 */
.L_x_36211:
        /* <DEDUP_REMOVED lines=44> */
.L_x_36210:
[----:B------:R-:W-:Y:S05]  /*ef80*/  BSYNC B0 ;  /* 0x0000000000007941 */ /* 0x000fea0003800000 */
.L_x_36209:
        /* <DEDUP_REMOVED lines=22> */
.L_x_36214:
[----:B------:R-:W-:Y:S02]  /*f0f0*/  IMAD.MOV.U32 R53, RZ, RZ, R194 ;  /* 0x000000ffff357224 */ /* 0x000fe400078e00c2 */
.L_x_36215:
[----:B------:R-:W-:Y:S05]  /*f100*/  BSYNC B0 ;  /* 0x0000000000007941 */ /* 0x000fea0003800000 */
.L_x_36213:
        /* <DEDUP_REMOVED lines=16> */
.L_x_36219:
[----:B------:R-:W-:Y:S05]  /*f210*/  BSYNC B1 ;  /* 0x0000000000017941 */ /* 0x000fea0003800000 */
.L_x_36218:
        /* <DEDUP_REMOVED lines=44> */
.L_x_36217:
[----:B------:R-:W-:Y:S05]  /*f4e0*/  BSYNC B0 ;  /* 0x0000000000007941 */ /* 0x000fea0003800000 */
.L_x_36216:
        /* <DEDUP_REMOVED lines=20> */
.L_x_36221:
[----:B------:R-:W-:Y:S02]  /*f630*/  MOV R52, R194 ;  /* 0x000000c200347202 */ /* 0x000fe40000000f00 */
.L_x_36222:
[----:B------:R-:W-:Y:S05]  /*f640*/  BSYNC B0 ;  /* 0x0000000000007941 */ /* 0x000fea0003800000 */
.L_x_36220:
        /* <DEDUP_REMOVED lines=16> */
.L_x_36226:
[----:B------:R-:W-:Y:S05]  /*f750*/  BSYNC B1 ;  /* 0x0000000000017941 */ /* 0x000fea0003800000 */
.L_x_36225:
        /* <DEDUP_REMOVED lines=44> */
.L_x_36224:
[----:B------:R-:W-:Y:S05]  /*fa20*/  BSYNC B0 ;  /* 0x0000000000007941 */ /* 0x000fea0003800000 */
.L_x_36223:
        /* <DEDUP_REMOVED lines=20> */
.L_x_36228:
[----:B------:R-:W-:Y:S02]  /*fb70*/  IMAD.MOV.U32 R52, RZ, RZ, R194 ;  /* 0x000000ffff347224 */ /* 0x000fe400078e00c2 */
.L_x_36229:
[----:B------:R-:W-:Y:S05]  /*fb80*/  BSYNC B0 ;  /* 0x0000000000007941 */ /* 0x000fea0003800000 */
.L_x_36227:
        /* <DEDUP_REMOVED lines=16> */
.L_x_36233:
[----:B------:R-:W-:Y:S05]  /*fc90*/  BSYNC B1 ;  /* 0x0000000000017941 */ /* 0x000fea0003800000 */
.L_x_36232:
        /* <DEDUP_REMOVED lines=44> */
.L_x_36231:
[----:B------:R-:W-:Y:S05]  /*ff60*/  BSYNC B0 ;  /* 0x0000000000007941 */ /* 0x000fea0003800000 */
.L_x_36230:
        /* <DEDUP_REMOVED lines=20> */
.L_x_36235:
[----:B------:R-:W-:Y:S02]  /*100b0*/  IMAD.MOV.U32 R50, RZ, RZ, R194 ;  /* 0x000000ffff327224 */ /* 0x000fe400078e00c2 */
.L_x_36236:
[----:B------:R-:W-:Y:S05]  /*100c0*/  BSYNC B0 ;  /* 0x0000000000007941 */ /* 0x000fea0003800000 */
.L_x_36234:
        /* <DEDUP_REMOVED lines=16> */
.L_x_36240:
[----:B------:R-:W-:Y:S05]  /*101d0*/  BSYNC B1 ;  /* 0x0000000000017941 */ /* 0x000fea0003800000 */
.L_x_36239:
        /* <DEDUP_REMOVED lines=44> */
.L_x_36238:
[----:B------:R-:W-:Y:S05]  /*104a0*/  BSYNC B0 ;  /* 0x0000000000007941 */ /* 0x000fea0003800000 */
.L_x_36237:
        /* <DEDUP_REMOVED lines=20> */
.L_x_36242:
[----:B------:R-:W-:Y:S02]  /*105f0*/  MOV R50, R194 ;  /* 0x000000c200327202 */ /* 0x000fe40000000f00 */
.L_x_36243:
[----:B------:R-:W-:Y:S05]  /*10600*/  BSYNC B0 ;  /* 0x0000000000007941 */ /* 0x000fea0003800000 */
.L_x_36241:
        /* <DEDUP_REMOVED lines=16> */
.L_x_36247:
[----:B------:R-:W-:Y:S05]  /*10710*/  BSYNC B1 ;  /* 0x0000000000017941 */ /* 0x000fea0003800000 */
.L_x_36246:
        /* <DEDUP_REMOVED lines=44> */
.L_x_36245:
[----:B------:R-:W-:Y:S05]  /*109e0*/  BSYNC B0 ;  /* 0x0000000000007941 */ /* 0x000fea0003800000 */
.L_x_36244:
        /* <DEDUP_REMOVED lines=20> */
.L_x_36249:
[----:B------:R-:W-:Y:S02]  /*10b30*/  IMAD.MOV.U32 R42, RZ, RZ, R194 ;  /* 0x000000ffff2a7224 */ /* 0x000fe400078e00c2 */
.L_x_36250:
[----:B------:R-:W-:Y:S05]  /*10b40*/  BSYNC B0 ;  /* 0x0000000000007941 */ /* 0x000fea0003800000 */
.L_x_36248:
        /* <DEDUP_REMOVED lines=16> */
.L_x_36254:
[----:B------:R-:W-:Y:S05]  /*10c50*/  BSYNC B1 ;  /* 0x0000000000017941 */ /* 0x000fea0003800000 */
.L_x_36253:
        /* <DEDUP_REMOVED lines=44> */
.L_x_36252:
[----:B------:R-:W-:Y:S05]  /*10f20*/  BSYNC B0 ;  /* 0x0000000000007941 */ /* 0x000fea0003800000 */
.L_x_36251:
        /* <DEDUP_REMOVED lines=21> */
.L_x_36256:
[----:B------:R-:W-:Y:S02]  /*11080*/  IMAD.MOV.U32 R50, RZ, RZ, R194 ;  /* 0x000000ffff327224 */ /* 0x000fe400078e00c2 */
.L_x_36257:
[----:B------:R-:W-:Y:S05]  /*11090*/  BSYNC B0 ;  /* 0x0000000000007941 */ /* 0x000fea0003800000 */
.L_x_36255:
        /* <DEDUP_REMOVED lines=18> */
.L_x_36261:
[----:B------:R-:W-:Y:S05]  /*111c0*/  BSYNC B1 ;  /* 0x0000000000017941 */ /* 0x000fea0003800000 */
.L_x_36260:
        /* <DEDUP_REMOVED lines=44> */
.L_x_36259:
[----:B------:R-:W-:Y:S05]  /*11490*/  BSYNC B0 ;  /* 0x0000000000007941 */ /* 0x000fea0003800000 */
.L_x_36258:
        /* <DEDUP_REMOVED lines=50> */
.L_x_36263:
[----:B0-----:R-:W-:Y:S02]  /*117c0*/  MOV R140, R194 ;  /* 0x000000c2008c7202 */ /* 0x001fe40000000f00 */
.L_x_36264:
[----:B------:R-:W-:Y:S05]  /*117d0*/  BSYNC B0 ;  /* 0x0000000000007941 */ /* 0x000fea0003800000 */
.L_x_36262:
        /* <DEDUP_REMOVED lines=16> */
.L_x_36268:
[----:B------:R-:W-:Y:S05]  /*118e0*/  BSYNC B1 ;  /* 0x0000000000017941 */ /* 0x000fea0003800000 */
.L_x_36267:
        /* <DEDUP_REMOVED lines=44> */
.L_x_36266:
[----:B------:R-:W-:Y:S05]  /*11bb0*/  BSYNC B0 ;  /* 0x0000000000007941 */ /* 0x000fea0003800000 */
.L_x_36265:
        /* <DEDUP_REMOVED lines=22> */
.L_x_36270:
[----:B------:R-:W-:Y:S02]  /*11d20*/  IMAD.MOV.U32 R142, RZ, RZ, R194 ;  /* 0x000000ffff8e7224 */ /* 0x000fe400078e00c2 */
.L_x_36271:
[----:B------:R-:W-:Y:S05]  /*11d30*/  BSYNC B0 ;  /* 0x0000000000007941 */ /* 0x000fea0003800000 */
.L_x_36269:
        /* <DEDUP_REMOVED lines=16> */
.L_x_36275:
[----:B------:R-:W-:Y:S05]  /*11e40*/  BSYNC B1 ;  /* 0x0000000000017941 */ /* 0x000fea0003800000 */
.L_x_36274:
        /* <DEDUP_REMOVED lines=44> */
.L_x_36273:
[----:B------:R-:W-:Y:S05]  /*12110*/  BSYNC B0 ;  /* 0x0000000000007941 */ /* 0x000fea0003800000 */
.L_x_36272:
        /* <DEDUP_REMOVED lines=20> */
.L_x_36277:
[----:B------:R-:W-:Y:S02]  /*12260*/  IMAD.MOV.U32 R40, RZ, RZ, R194 ;  /* 0x000000ffff287224 */ /* 0x000fe400078e00c2 */
.L_x_36278:
[----:B------:R-:W-:Y:S05]  /*12270*/  BSYNC B0 ;  /* 0x0000000000007941 */ /* 0x000fea0003800000 */
.L_x_36276:
        /* <DEDUP_REMOVED lines=16> */
.L_x_36282:
[----:B------:R-:W-:Y:S05]  /*12380*/  BSYNC B1 ;  /* 0x0000000000017941 */ /* 0x000fea0003800000 */
.L_x_36281:
        /* <DEDUP_REMOVED lines=44> */
.L_x_36280:
[----:B------:R-:W-:Y:S05]  /*12650*/  BSYNC B0 ;  /* 0x0000000000007941 */ /* 0x000fea0003800000 */
.L_x_36279:
        /* <DEDUP_REMOVED lines=20> */
.L_x_36284:
[----:B------:R-:W-:Y:S02]  /*127a0*/  IMAD.MOV.U32 R40, RZ, RZ, R194 ;  /* 0x000000ffff287224 */ /* 0x000fe400078e00c2 */
.L_x_36285:
[----:B------:R-:W-:Y:S05]  /*127b0*/  BSYNC B0 ;  /* 0x0000000000007941 */ /* 0x000fea0003800000 */
.L_x_36283:
        /* <DEDUP_REMOVED lines=16> */
.L_x_36289:
[----:B------:R-:W-:Y:S05]  /*128c0*/  BSYNC B1 ;  /* 0x0000000000017941 */ /* 0x000fea0003800000 */
.L_x_36288:
        /* <DEDUP_REMOVED lines=44> */
.L_x_36287:
[----:B------:R-:W-:Y:S05]  /*12b90*/  BSYNC B0 ;  /* 0x0000000000007941 */ /* 0x000fea0003800000 */
.L_x_36286:
        /* <DEDUP_REMOVED lines=20> */
.L_x_36291:
[----:B------:R-:W-:Y:S02]  /*12ce0*/  IMAD.MOV.U32 R142, RZ, RZ, R194 ;  /* 0x000000ffff8e7224 */ /* 0x000fe400078e00c2 */
.L_x_36292:
[----:B------:R-:W-:Y:S05]  /*12cf0*/  BSYNC B0 ;  /* 0x0000000000007941 */ /* 0x000fea0003800000 */
.L_x_36290:
        /* <DEDUP_REMOVED lines=16> */
.L_x_36296:
[----:B------:R-:W-:Y:S05]  /*12e00*/  BSYNC B1 ;  /* 0x0000000000017941 */ /* 0x000fea0003800000 */
.L_x_36295:
        /* <DEDUP_REMOVED lines=44> */
.L_x_36294:
[----:B------:R-:W-:Y:S05]  /*130d0*/  BSYNC B0 ;  /* 0x0000000000007941 */ /* 0x000fea0003800000 */
.L_x_36293:
        /* <DEDUP_REMOVED lines=20> */
.L_x_36298:
[----:B------:R-:W-:Y:S02]  /*13220*/  IMAD.MOV.U32 R200, RZ, RZ, R194 ;  /* 0x000000ffffc87224 */ /* 0x000fe400078e00c2 */
.L_x_36299:
[----:B------:R-:W-:Y:S05]  /*13230*/  BSYNC B0 ;  /* 0x0000000000007941 */ /* 0x000fea0003800000 */
.L_x_36297:
        /* <DEDUP_REMOVED lines=16> */
.L_x_36303:
[----:B------:R-:W-:Y:S05]  /*13340*/  BSYNC B1 ;  /* 0x0000000000017941 */ /* 0x000fea0003800000 */
.L_x_36302:
        /* <DEDUP_REMOVED lines=44> */
.L_x_36301:
[----:B------:R-:W-:Y:S05]  /*13610*/  BSYNC B0 ;  /* 0x0000000000007941 */ /* 0x000fea0003800000 */
.L_x_36300:
        /* <DEDUP_REMOVED lines=20> */
.L_x_36305:
[----:B------:R-:W-:Y:S02]  /*13760*/  IMAD.MOV.U32 R42, RZ, RZ, R194 ;  /* 0x000000ffff2a7224 */ /* 0x000fe400078e00c2 */
.L_x_36306:
[----:B------:R-:W-:Y:S05]  /*13770*/  BSYNC B0 ;  /* 0x0000000000007941 */ /* 0x000fea0003800000 */
.L_x_36304:
        /* <DEDUP_REMOVED lines=16> */
.L_x_36310:
[----:B------:R-:W-:Y:S05]  /*13880*/  BSYNC B1 ;  /* 0x0000000000017941 */ /* 0x000fea0003800000 */
.L_x_36309:
        /* <DEDUP_REMOVED lines=44> */
.L_x_36308:
[----:B------:R-:W-:Y:S05]  /*13b50*/  BSYNC B0 ;  /* 0x0000000000007941 */ /* 0x000fea0003800000 */
.L_x_36307:
        /* <DEDUP_REMOVED lines=21> */
.L_x_36312:
[----:B------:R-:W-:Y:S02]  /*13cb0*/  IMAD.MOV.U32 R47, RZ, RZ, R194 ;  /* 0x000000ffff2f7224 */ /* 0x000fe400078e00c2 */
.L_x_36313:
[----:B------:R-:W-:Y:S05]  /*13cc0*/  BSYNC B0 ;  /* 0x0000000000007941 */ /* 0x000fea0003800000 */
.L_x_36311:
        /* <DEDUP_REMOVED lines=16> */
[----:B------:R-:W-:Y:S02]  /*13dd0*/  ISETP.NE.AND P0, PT, R40, RZ, PT ;  /* 0x000000ff2800720c */ /* 0x000fe40003f05270 */
[----:B------:R-:W-:-:S06]  /*13de0*/  @!P6 MOV R188, R42 ;  /* 0x0000002a00bce202 */ /* 0x000fcc0000000f00 */
.L_x_36317:
[----:B------:R-:W-:Y:S05]  /*13df0*/  BSYNC B1 ;  /* 0x0000000000017941 */ /* 0x000fea0003800000 */
.L_x_36316:
        /* <DEDUP_REMOVED lines=44> */
.L_x_36315:
[----:B------:R-:W-:Y:S05]  /*140c0*/  BSYNC B0 ;  /* 0x0000000000007941 */ /* 0x000fea0003800000 */
.L_x_36314:
[----:B------:R-:W0:Y:S01]  /*140d0*/  I2F.U32 R41, R47 ;  /* 0x0000002f00297306 */ /* 0x000e220000201000 */
[----:B------:R-:W-:Y:S01]  /*140e0*/  SEL R140, RZ, 0x1, P2 ;  /* 0x00000001ff8c7807 */ /* 0x000fe20001000000 */
[----:B------:R-:W-:Y:S01]  /*140f0*/  HADD2.F32 R40, -RZ, R43.H1_H1 ;  /* 0x3000002bff287230 */ /* 0x000fe20000004100 */
[----:B------:R-:W-:Y:S01]  /*14100*/  SEL R42, RZ, 0x1, P1 ;  /* 0x00000001ff2a7807 */ /* 0x000fe20000800000 */
[----:B------:R-:W-:Y:S01]  /*14110*/  IMAD.WIDE.U32 R202, R205, R213, c[0x0][0x188] ;  /* 0x00006200cdca7625 */ /* 0x000fe200078e00d5 */
[----:B------:R-:W-:Y:S02]  /*14120*/  LOP3.LUT P6, RZ, R196, 0x4, RZ, 0xc0, !PT ;  /* 0x00000004c4ff7812 */ /* 0x000fe400078cc0ff */
        /* <DEDUP_REMOVED lines=8> */
[----:B------:R-:W-:-:S03]  /*141b0*/  IADD3 R208, R197, 0xe0, RZ ;  /* 0x000000e0c5d07810 */ /* 0x000fc60007ffe0ff */
        /* <DEDUP_REMOVED lines=10> */
[----:B------:R-:W-:-:S02]  /*14260*/  LOP3.LUT R40, R40, R140, R42, 0xfe, !PT ;  /* 0x0000008c28287212 */ /* 0x000fc400078efe2a */
[----:B------:R-:W-:Y:S02]  /*14270*/  SEL R140, RZ, 0x1, P3 ;  /* 0x00000001ff8c7807 */ /* 0x000fe40001800000 */
[----:B------:R-:W-:Y:S01]  /*14280*/  LOP3.LUT R40, R40, R143, RZ, 0xfc, !PT ;  /* 0x0000008f28287212 */ /* 0x000fe200078efcff */
[----:B------:R1:W-:Y:S01]  /*14290*/  STG.E.128 [R202.64+0x10], R44 ;  /* 0x0000102cca007986 */ /* 0x0003e2000c101d04 */
[----:B------:R-:W-:Y:S01]  /*142a0*/  LOP3.LUT R141, R141, R201, R140, 0xfe, !PT ;  /* 0x000000c98d8d7212 */ /* 0x000fe200078efe8c */
[----:B------:R-:W-:-:S03]  /*142b0*/  IMAD.WIDE.U32 R200, R205, R212, c[0x0][0x190] ;  /* 0x00006400cdc87625 */ /* 0x000fc600078e00d4 */
        /* <DEDUP_REMOVED lines=17> */
[----:B------:R-:W-:Y:S01]  /*143d0*/  MOV R204, R192 ;  /* 0x000000c000cc7202 */ /* 0x000fe20000000f00 */
[----:B------:R-:W-:Y:S05]  /*143e0*/  BRA `(.L_x_36320) ;  /* 0x0000001000007947 */ /* 0x000fea0003800000 */
.L_x_36319:
[----:B-1----:R-:W-:Y:S02]  /*143f0*/  IMAD.MOV.U32 R204, RZ, RZ, R194 ;  /* 0x000000ffffcc7224 */ /* 0x002fe400078e00c2 */
.L_x_36320:
[----:B------:R-:W-:Y:S05]  /*14400*/  BSYNC B0 ;  /* 0x0000000000007941 */ /* 0x000fea0003800000 */
.L_x_36318:
        /* <DEDUP_REMOVED lines=16> */
.L_x_36324:
[----:B------:R-:W-:Y:S05]  /*14510*/  BSYNC B1 ;  /* 0x0000000000017941 */ /* 0x000fea0003800000 */
.L_x_36323:
        /* <DEDUP_REMOVED lines=44> */
.L_x_36322:
[----:B------:R-:W-:Y:S05]  /*147e0*/  BSYNC B0 ;  /* 0x0000000000007941 */ /* 0x000fea0003800000 */
.L_x_36321:
[----:B------:R-:W0:Y:S01]  /*147f0*/  I2F.U32 R41, R204 ;  /* 0x000000cc00297306 */ /* 0x000e220000201000 */
[----:B-----5:R-:W-:Y:S01]  /*14800*/  HADD2.F32 R40, -RZ, R140.H0_H0 ;  /* 0x2000008cff287230 */ /* 0x020fe20000004100 */
[C---:B------:R-:W-:Y:S01]  /*14810*/  ISETP.NE.AND P0, PT, R205.reuse, 0x1, PT ;  /* 0x00000001cd00780c */ /* 0x040fe20003f05270 */
[----:B------:R-:W-:Y:S01]  /*14820*/  BSSY B0, `(.L_x_36325) ;  /* 0x0000014000007945 */ /* 0x000fe20003800000 */
[----:B------:R-:W-:Y:S02]  /*14830*/  LOP3.LUT R196, R196, 0xfffffffd, RZ, 0xc0, !PT ;  /* 0xfffffffdc4c47812 */ /* 0x000fe400078ec0ff */
        /* <DEDUP_REMOVED lines=17> */
.L_x_36326:
[----:B------:R-:W-:Y:S02]  /*14950*/  IMAD.MOV.U32 R206, RZ, RZ, R194 ;  /* 0x000000ffffce7224 */ /* 0x000fe400078e00c2 */
.L_x_36327:
[----:B------:R-:W-:Y:S05]  /*14960*/  BSYNC B0 ;  /* 0x0000000000007941 */ /* 0x000fea0003800000 */
.L_x_36325:
        /* <DEDUP_REMOVED lines=16> */
.L_x_36331:
[----:B------:R-:W-:Y:S05]  /*14a70*/  BSYNC B1 ;  /* 0x0000000000017941 */ /* 0x000fea0003800000 */
.L_x_36330:
        /* <DEDUP_REMOVED lines=44> */
.L_x_36329:
[----:B------:R-:W-:Y:S05]  /*14d40*/  BSYNC B0 ;  /* 0x0000000000007941 */ /* 0x000fea0003800000 */
.L_x_36328:
        /* <DEDUP_REMOVED lines=20> */
.L_x_36333:
[----:B------:R-:W-:Y:S02]  /*14e90*/  IMAD.MOV.U32 R140, RZ, RZ, R194 ;  /* 0x000000ffff8c7224 */ /* 0x000fe400078e00c2 */
.L_x_36334:
[----:B------:R-:W-:Y:S05]  /*14ea0*/  BSYNC B0 ;  /* 0x0000000000007941 */ /* 0x000fea0003800000 */
.L_x_36332:
        /* <DEDUP_REMOVED lines=16> */
.L_x_36338:
[----:B------:R-:W-:Y:S05]  /*14fb0*/  BSYNC B1 ;  /* 0x0000000000017941 */ /* 0x000fea0003800000 */
.L_x_36337:
        /* <DEDUP_REMOVED lines=44> */
.L_x_36336:
[----:B------:R-:W-:Y:S05]  /*15280*/  BSYNC B0 ;  /* 0x0000000000007941 */ /* 0x000fea0003800000 */
.L_x_36335:
        /* <DEDUP_REMOVED lines=20> */
.L_x_36340:
[----:B------:R-:W-:Y:S02]  /*153d0*/  IMAD.MOV.U32 R140, RZ, RZ, R194 ;  /* 0x000000ffff8c7224 */ /* 0x000fe400078e00c2 */
.L_x_36341:
[----:B------:R-:W-:Y:S05]  /*153e0*/  BSYNC B0 ;  /* 0x0000000000007941 */ /* 0x000fea0003800000 */
.L_x_36339:
        /* <DEDUP_REMOVED lines=16> */
.L_x_36345:
[----:B------:R-:W-:Y:S05]  /*154f0*/  BSYNC B1 ;  /* 0x0000000000017941 */ /* 0x000fea0003800000 */
.L_x_36344:
        /* <DEDUP_REMOVED lines=44> */
.L_x_36343:
[----:B------:R-:W-:Y:S05]  /*157c0*/  BSYNC B0 ;  /* 0x0000000000007941 */ /* 0x000fea0003800000 */
.L_x_36342:
        /* <DEDUP_REMOVED lines=20> */
.L_x_36347:
[----:B------:R-:W-:Y:S02]  /*15910*/  IMAD.MOV.U32 R206, RZ, RZ, R194 ;  /* 0x000000ffffce7224 */ /* 0x000fe400078e00c2 */
.L_x_36348:
[----:B------:R-:W-:Y:S05]  /*15920*/  BSYNC B0 ;  /* 0x0000000000007941 */ /* 0x000fea0003800000 */
.L_x_36346:
        /* <DEDUP_REMOVED lines=16> */
.L_x_36352:
[----:B------:R-:W-:Y:S05]  /*15a30*/  BSYNC B1 ;  /* 0x0000000000017941 */ /* 0x000fea0003800000 */
.L_x_36351:
        /* <DEDUP_REMOVED lines=44> */
.L_x_36350:
[----:B------:R-:W-:Y:S05]  /*15d00*/  BSYNC B0 ;  /* 0x0000000000007941 */ /* 0x000fea0003800000 */
.L_x_36349:
        /* <DEDUP_REMOVED lines=20> */
.L_x_36354:
[----:B------:R-:W-:Y:S02]  /*15e50*/  IMAD.MOV.U32 R214, RZ, RZ, R194 ;  /* 0x000000ffffd67224 */ /* 0x000fe400078e00c2 */
.L_x_36355:
[----:B------:R-:W-:Y:S05]  /*15e60*/  BSYNC B0 ;  /* 0x0000000000007941 */ /* 0x000fea0003800000 */
.L_x_36353:
        /* <DEDUP_REMOVED lines=16> */
.L_x_36359:
[----:B------:R-:W-:Y:S05]  /*15f70*/  BSYNC B1 ;  /* 0x0000000000017941 */ /* 0x000fea0003800000 */
.L_x_36358:
        /* <DEDUP_REMOVED lines=44> */
.L_x_36357:
[----:B------:R-:W-:Y:S05]  /*16240*/  BSYNC B0 ;  /* 0x0000000000007941 */ /* 0x000fea0003800000 */
.L_x_36356:
        /* <DEDUP_REMOVED lines=20> */
.L_x_36361:
[----:B------:R-:W-:Y:S02]  /*16390*/  IMAD.MOV.U32 R214, RZ, RZ, R194 ;  /* 0x000000ffffd67224 */ /* 0x000fe400078e00c2 */
.L_x_36362:
[----:B------:R-:W-:Y:S05]  /*163a0*/  BSYNC B0 ;  /* 0x0000000000007941 */ /* 0x000fea0003800000 */
.L_x_36360:
        /* <DEDUP_REMOVED lines=16> */
.L_x_36366:
[----:B------:R-:W-:Y:S05]  /*164b0*/  BSYNC B1 ;  /* 0x0000000000017941 */ /* 0x000fea0003800000 */
.L_x_36365:
        /* <DEDUP_REMOVED lines=44> */
.L_x_36364:
[----:B------:R-:W-:Y:S05]  /*16780*/  BSYNC B0 ;  /* 0x0000000000007941 */ /* 0x000fea0003800000 */
.L_x_36363:
        /* <DEDUP_REMOVED lines=21> */
.L_x_36368:
[----:B------:R-:W-:Y:S02]  /*168e0*/  IMAD.MOV.U32 R214, RZ, RZ, R194 ;  /* 0x000000ffffd67224 */ /* 0x000fe400078e00c2 */
.L_x_36369:
[----:B------:R-:W-:Y:S05]  /*168f0*/  BSYNC B0 ;  /* 0x0000000000007941 */ /* 0x000fea0003800000 */
.L_x_36367:
        /* <DEDUP_REMOVED lines=18> */
.L_x_36373:
[----:B------:R-:W-:Y:S05]  /*16a20*/  BSYNC B1 ;  /* 0x0000000000017941 */ /* 0x000fea0003800000 */
.L_x_36372:
        /* <DEDUP_REMOVED lines=44> */
.L_x_36371:
[----:B------:R-:W-:Y:S05]  /*16cf0*/  BSYNC B0 ;  /* 0x0000000000007941 */ /* 0x000fea0003800000 */
.L_x_36370:
[----:B------:R-:W-:Y:S01]  /*16d00*/  FADD.FTZ R200, RZ, R96 ;  /* 0x00000060ffc87221 */ /* 0x000fe20000010000 */
[----:B------:R-:W-:Y:S02]  /*16d10*/  SEL R204, RZ, 0x1, P2 ;  /* 0x00000001ffcc7807 */ /* 0x000fe40001000000 */
[----:B------:R-:W-:Y:S01]  /*16d20*/  LOP3.LUT P6, RZ, R196, 0x4, RZ, 0xc0, !PT ;  /* 0x00000004c4ff7812 */ /* 0x000fe200078cc0ff */
[----:B------:R-:W-:Y:S01]  /*16d30*/  FADD.FTZ R201, R97, R200 ;  /* 0x000000c861c97221 */ /* 0x000fe20000010000 */
[----:B------:R-:W-:Y:S01]  /*16d40*/  SEL R207, RZ, 0x10000, P5 ;  /* 0x00010000ffcf7807 */ /* 0x000fe20002800000 */
[----:B------:R-:W-:Y:S01]  /*16d50*/  IMAD.WIDE.U32 R204, R204, 0x1000000, RZ ;  /* 0x01000000cccc7825 */ /* 0x000fe200078e00ff */
[----:B------:R-:W-:-:S02]  /*16d60*/  SEL R216, RZ, 0x100, P4 ;  /* 0x00000100ffd87807 */ /* 0x000fc40002000000 */
        /* <DEDUP_REMOVED lines=91> */
.L_x_36378:
        /* <DEDUP_REMOVED lines=148> */
.L_x_36379:
[----:B01----:R-:W-:Y:S01]  /*17c60*/  FADD.FTZ R207, R204, R207 ;  /* 0x000000cfcccf7221 */ /* 0x003fe20000010000 */
[----:B------:R-:W-:Y:S01]  /*17c70*/  MOV R204, c[0x0][0x1e0] ;  /* 0x0000780000cc7a02 */ /* 0x000fe20000000f00 */
[----:B------:R-:W-:Y:S01]  /*17c80*/  FMUL.FTZ R202, R205, R205 ;  /* 0x000000cdcdca7220 */ /* 0x000fe20000410000 */
[----:B------:R-:W-:Y:S01]  /*17c90*/  ISETP.NE.AND P0, PT, RZ, UR6, PT ;  /* 0x00000006ff007c0c */ /* 0x000fe2000bf05270 */
[----:B------:R-:W-:Y:S01]  /*17ca0*/  IMAD.MOV.U32 R203, RZ, RZ, 0x4 ;  /* 0x00000004ffcb7424 */ /* 0x000fe200078e00ff */
[----:B------:R-:W-:Y:S01]  /*17cb0*/  HADD2.F32 R219, -RZ, R113.H0_H0 ;  /* 0x20000071ffdb7230 */ /* 0x000fe20000004100 */
[----:B------:R-:W-:Y:S01]  /*17cc0*/  FFMA.FTZ R204, R207, R204, c[0x0][0x228] ;  /* 0x00008a00cfcc7623 */ /* 0x000fe200000100cc */
[----:B------:R-:W-:Y:S01]  /*17cd0*/  FSEL R207, R202, RZ, P0 ;  /* 0x000000ffcacf7208 */ /* 0x000fe20000000000 */
[----:B------:R-:W-:Y:S01]  /*17ce0*/  @!P1 IMAD.WIDE R200, R154, R203, c[0x0][0x1a0] ;  /* 0x000068009ac89625 */ /* 0x000fe200078e02cb */
[----:B------:R-:W-:Y:S01]  /*17cf0*/  FSEL R202, R205, RZ, !P0 ;  /* 0x000000ffcdca7208 */ /* 0x000fe20004000000 */
[----:B------:R-:W-:-:S02]  /*17d00*/  HADD2.F32 R223, -RZ, R111.H1_H1 ;  /* 0x3000006fffdf7230 */ /* 0x000fc40000004100 */
[----:B------:R-:W-:Y:S01]  /*17d10*/  FADD.FTZ R204, R204, R207 ;  /* 0x000000cfcccc7221 */ /* 0x000fe20000010000 */
[----:B------:R0:W-:Y:S01]  /*17d20*/  @!P1 STG.E [R200.64], R205 ;  /* 0x000000cdc8009986 */ /* 0x0001e2000c101904 */
[--C-:B------:R-:W-:Y:S01]  /*17d30*/  FADD.FTZ R93, R93, -R202.reuse ;  /* 0x800000ca5d5d7221 */ /* 0x100fe20000010000 */
[----:B------:R-:W-:Y:S01]  /*17d40*/  HADD2.F32 R222, -RZ, R139.H0_H0 ;  /* 0x2000008bffde7230 */ /* 0x000fe20000004100 */
[--C-:B------:R-:W-:Y:S01]  /*17d50*/  FADD.FTZ R218, R43, -R202.reuse ;  /* 0x800000ca2bda7221 */ /* 0x100fe20000010000 */
[--C-:B------:R-:W-:Y:S01]  /*17d60*/  HADD2.F32 R43, -RZ, R138.reuse.H1_H1 ;  /* 0x3000008aff2b7230 */ /* 0x100fe20000004100 */
[--C-:B------:R-:W-:Y:S01]  /*17d70*/  FADD.FTZ R97, R97, -R202.reuse ;  /* 0x800000ca61617221 */ /* 0x100fe20000010000 */
[----:B------:R-:W-:Y:S01]  /*17d80*/  HADD2.F32 R209, -RZ, R119.H1_H1 ;  /* 0x30000077ffd17230 */ /* 0x000fe20000004100 */
[--C-:B------:R-:W-:Y:S01]  /*17d90*/  FADD.FTZ R214, R40, -R202.reuse ;  /* 0x800000ca28d67221 */ /* 0x100fe20000010000 */
[----:B------:R-:W-:Y:S01]  /*17da0*/  HADD2.F32 R217, -RZ, R115.H0_H0 ;  /* 0x20000073ffd97230 */ /* 0x000fe20000004100 */
[--C-:B------:R-:W-:Y:S01]  /*17db0*/  FADD.FTZ R216, R41, -R202.reuse ;  /* 0x800000ca29d87221 */ /* 0x100fe20000010000 */
[----:B------:R-:W-:Y:S01]  /*17dc0*/  HADD2.F32 R220, -RZ, R138.H0_H0 ;  /* 0x2000008affdc7230 */ /* 0x000fe20000004100 */
[----:B------:R-:W-:Y:S01]  /*17dd0*/  FADD.FTZ R95, R95, -R202 ;  /* 0x800000ca5f5f7221 */ /* 0x000fe20000010000 */
[----:B0-----:R-:W0:Y:S01]  /*17de0*/  MUFU.RSQ R201, R204 ;  /* 0x000000cc00c97308 */ /* 0x001e220000001400 */
[----:B------:R-:W-:Y:S01]  /*17df0*/  @!P1 IMAD.WIDE R40, R154, R203, c[0x0][0x1a8] ;  /* 0x00006a009a289625 */ /* 0x000fe200078e02cb */
[----:B------:R-:W-:-:S02]  /*17e00*/  HADD2.F32 R221, -RZ, R112.H0_H0 ;  /* 0x20000070ffdd7230 */ /* 0x000fc40000004100 */
[----:B------:R-:W-:Y:S01]  /*17e10*/  HADD2.F32 R224, -RZ, R112.H1_H1 ;  /* 0x30000070ffe07230 */ /* 0x000fe20000004100 */
[--C-:B------:R-:W-:Y:S01]  /*17e20*/  FADD.FTZ R90, R90, -R202.reuse ;  /* 0x800000ca5a5a7221 */ /* 0x100fe20000010000 */
[----:B------:R-:W-:Y:S01]  /*17e30*/  HADD2.F32 R211, -RZ, R118.H1_H1 ;  /* 0x30000076ffd37230 */ /* 0x000fe20000004100 */
[--C-:B------:R-:W-:Y:S01]  /*17e40*/  FADD.FTZ R64, R64, -R202.reuse ;  /* 0x800000ca40407221 */ /* 0x100fe20000010000 */
[----:B------:R-:W-:Y:S01]  /*17e50*/  HADD2.F32 R213, -RZ, R117.H1_H1 ;  /* 0x30000075ffd57230 */ /* 0x000fe20000004100 */
[--C-:B------:R-:W-:Y:S01]  /*17e60*/  FADD.FTZ R210, R45, -R202.reuse ;  /* 0x800000ca2dd27221 */ /* 0x100fe20000010000 */
[----:B------:R-:W-:Y:S01]  /*17e70*/  HADD2.F32 R45, -RZ, R139.H1_H1 ;  /* 0x3000008bff2d7230 */ /* 0x000fe20000004100 */
[--C-:B------:R-:W-:Y:S01]  /*17e80*/  FADD.FTZ R98, R98, -R202.reuse ;  /* 0x800000ca62627221 */ /* 0x100fe20000010000 */
[----:B------:R-:W-:Y:S01]  /*17e90*/  HADD2.F32 R215, -RZ, R116.H0_H0 ;  /* 0x20000074ffd77230 */ /* 0x000fe20000004100 */
[--C-:B------:R-:W-:Y:S02]  /*17ea0*/  FADD.FTZ R99, R99, -R202.reuse ;  /* 0x800000ca63637221 */ /* 0x100fe40000010000 */
[----:B------:R-:W-:Y:S01]  /*17eb0*/  FADD.FTZ R88, R88, -R202 ;  /* 0x800000ca58587221 */ /* 0x000fe20000010000 */
[----:B0-----:R0:W-:Y:S01]  /*17ec0*/  @!P1 STG.E [R40.64], R201 ;  /* 0x000000c928009986 */ /* 0x0011e2000c101904 */
[----:B------:R-:W-:-:S02]  /*17ed0*/  FMUL.FTZ R93, R201, R93 ;  /* 0x0000005dc95d7220 */ /* 0x000fc40000410000 */
[----:B------:R-:W-:Y:S02]  /*17ee0*/  FMUL.FTZ R97, R201, R97 ;  /* 0x00000061c9617220 */ /* 0x000fe40000410000 */
[----:B------:R-:W-:Y:S01]  /*17ef0*/  FFMA.FTZ R93, R93, R43, R28 ;  /* 0x0000002b5d5d7223 */ /* 0x000fe2000001001c */
[--C-:B------:R-:W-:Y:S01]  /*17f00*/  HADD2.F32 R43, -RZ, R136.reuse.H1_H1 ;  /* 0x30000088ff2b7230 */ /* 0x100fe20000004100 */
[C---:B------:R-:W-:Y:S02]  /*17f10*/  FMUL.FTZ R95, R201.reuse, R95 ;  /* 0x0000005fc95f7220 */ /* 0x040fe40000410000 */
[----:B------:R-:W-:Y:S02]  /*17f20*/  FMUL.FTZ R90, R201, R90 ;  /* 0x0000005ac95a7220 */ /* 0x000fe40000410000 */
[----:B------:R-:W-:Y:S01]  /*17f30*/  FFMA.FTZ R97, R97, R43, R32 ;  /* 0x0000002b61617223 */ /* 0x000fe20000010020 */
[----:B------:R-:W-:Y:S01]  /*17f40*/  HADD2.F32 R43, -RZ, R133.H0_H0 ;  /* 0x20000085ff2b7230 */ /* 0x000fe20000004100 */
[C---:B0-----:R-:W-:Y:S01]  /*17f50*/  FMUL.FTZ R41, R201.reuse, R64 ;  /* 0x00000040c9297220 */ /* 0x041fe20000410000 */
[--C-:B------:R-:W-:Y:S01]  /*17f60*/  HADD2.F32 R64, -RZ, R137.reuse.H0_H0 ;  /* 0x20000089ff407230 */ /* 0x100fe20000004100 */
[----:B------:R-:W-:Y:S01]  /*17f70*/  FMUL.FTZ R98, R201, R98 ;  /* 0x00000062c9627220 */ /* 0x000fe20000410000 */
[----:B------:R-:W-:Y:S01]  /*17f80*/  HADD2.F32 R40, -RZ, R136.H0_H0 ;  /* 0x20000088ff287230 */ /* 0x000fe20000004100 */
[----:B------:R-:W-:Y:S01]  /*17f90*/  FFMA.FTZ R45, R95, R45, R26 ;  /* 0x0000002d5f2d7223 */ /* 0x000fe2000001001a */
[----:B------:R-:W-:Y:S01]  /*17fa0*/  HADD2.F32 R95, -RZ, R137.H1_H1 ;  /* 0x30000089ff5f7230 */ /* 0x000fe20000004100 */
[----:B------:R-:W-:-:S02]  /*17fb0*/  FADD.FTZ R200, R51, -R202 ;  /* 0x800000ca33c87221 */ /* 0x000fc40000010000 */
[--C-:B------:R-:W-:Y:S02]  /*17fc0*/  FADD.FTZ R91, R91, -R202.reuse ;  /* 0x800000ca5b5b7221 */ /* 0x100fe40000010000 */
[----:B------:R-:W-:Y:S02]  /*17fd0*/  FMUL.FTZ R99, R201, R99 ;  /* 0x00000063c9637220 */ /* 0x000fe40000410000 */
[----:B------:R-:W-:Y:S01]  /*17fe0*/  FFMA.FTZ R90, R90, R43, R23 ;  /* 0x0000002b5a5a7223 */ /* 0x000fe20000010017 */
[----:B------:R-:W-:Y:S01]  /*17ff0*/  HADD2.F32 R43, -RZ, R132.H0_H0 ;  /* 0x20000084ff2b7230 */ /* 0x000fe20000004100 */
[--C-:B------:R-:W-:Y:S02]  /*18000*/  FADD.FTZ R96, R96, -R202.reuse ;  /* 0x800000ca60607221 */ /* 0x100fe40000010000 */
[--C-:B------:R-:W-:Y:S02]  /*18010*/  FADD.FTZ R86, R86, -R202.reuse ;  /* 0x800000ca56567221 */ /* 0x100fe40000010000 */
[----:B------:R-:W-:-:S02]  /*18020*/  FADD.FTZ R84, R84, -R202 ;  /* 0x800000ca54547221 */ /* 0x000fc40000010000 */
[--C-:B------:R-:W-:Y:S02]  /*18030*/  FADD.FTZ R212, R47, -R202.reuse ;  /* 0x800000ca2fd47221 */ /* 0x100fe40000010000 */
[C---:B------:R-:W-:Y:S02]  /*18040*/  FMUL.FTZ R88, R201.reuse, R88 ;  /* 0x00000058c9587220 */ /* 0x040fe40000410000 */
[----:B------:R-:W-:Y:S01]  /*18050*/  FFMA.FTZ R98, R98, R64, R31 ;  /* 0x0000004062627223 */ /* 0x000fe2000001001f */
[----:B------:R-:W-:Y:S01]  /*18060*/  HADD2.F32 R64, -RZ, R133.H1_H1 ;  /* 0x30000085ff407230 */ /* 0x000fe20000004100 */
[C---:B------:R-:W-:Y:S01]  /*18070*/  FMUL.FTZ R47, R201.reuse, R200 ;  /* 0x000000c8c92f7220 */ /* 0x040fe20000410000 */
[----:B------:R-:W-:Y:S01]  /*18080*/  HADD2.F32 R200, -RZ, R135.H0_H0 ;  /* 0x20000087ffc87230 */ /* 0x000fe20000004100 */
[----:B------:R-:W-:Y:S02]  /*18090*/  FADD.FTZ R80, R80, -R202 ;  /* 0x800000ca50507221 */ /* 0x000fe40000010000 */
[----:B------:R-:W-:-:S02]  /*180a0*/  FMUL.FTZ R91, R201, R91 ;  /* 0x0000005bc95b7220 */ /* 0x000fc40000410000 */
[----:B------:R-:W-:Y:S01]  /*180b0*/  FFMA.FTZ R99, R99, R95, R30 ;  /* 0x0000005f63637223 */ /* 0x000fe2000001001e */
[----:B------:R-:W-:Y:S01]  /*180c0*/  HADD2.F32 R95, -RZ, R134.H0_H0 ;  /* 0x20000086ff5f7230 */ /* 0x000fe20000004100 */
[C---:B------:R-:W-:Y:S02]  /*180d0*/  FMUL.FTZ R96, R201.reuse, R96 ;  /* 0x00000060c9607220 */ /* 0x040fe40000410000 */
[----:B------:R-:W-:Y:S02]  /*180e0*/  FMUL.FTZ R86, R201, R86 ;  /* 0x00000056c9567220 */ /* 0x000fe40000410000 */
[--C-:B------:R-:W-:Y:S02]  /*180f0*/  FADD.FTZ R89, R89, -R202.reuse ;  /* 0x800000ca59597221 */ /* 0x100fe40000010000 */
[----:B------:R-:W-:Y:S02]  /*18100*/  FMUL.FTZ R84, R201, R84 ;  /* 0x00000054c9547220 */ /* 0x000fe40000410000 */
[----:B------:R-:W-:Y:S01]  /*18110*/  FFMA.FTZ R88, R88, R43, R25 ;  /* 0x0000002b58587223 */ /* 0x000fe20000010019 */
[----:B------:R-:W-:Y:S01]  /*18120*/  HADD2.F32 R43, -RZ, R128.H0_H0 ;  /* 0x20000080ff2b7230 */ /* 0x000fe20000004100 */
        /* <DEDUP_REMOVED lines=51> */
[----:B------:R-:W-:Y:S01]  /*18460*/  FMUL.FTZ R89, R201, R89 ;  /* 0x00000059c9597220 */ /* 0x000fe20000410000 */
[----:B------:R-:W-:Y:S01]  /*18470*/  F2FP.PACK_AB R40, R97, R40 ;  /* 0x000000286128723e */ /* 0x000fe200000000ff */
        /* <DEDUP_REMOVED lines=41> */
[----:B------:R-:W-:Y:S01]  /*18710*/  HADD2.F32 R210, -RZ, R118.H0_H0 ;  /* 0x20000076ffd27230 */ /* 0x000fe20000004100 */
[C---:B------:R-:W-:Y:S02]  /*18720*/  FMUL.FTZ R46, R201.reuse, R46 ;  /* 0x0000002ec92e7220 */ /* 0x040fe40000410000 */
[C---:B------:R-:W-:Y:S01]  /*18730*/  FMUL.FTZ R141, R201.reuse, R212 ;  /* 0x000000d4c98d7220 */ /* 0x040fe20000410000 */
[----:B------:R-:W-:Y:S01]  /*18740*/  HADD2.F32 R212, -RZ, R117.H0_H0 ;  /* 0x20000075ffd47230 */ /* 0x000fe20000004100 */
        /* <DEDUP_REMOVED lines=8> */
[----:B------:R-:W-:Y:S01]  /*187d0*/  HADD2.F32 R204, -RZ, R119.H0_H0 ;  /* 0x20000077ffcc7230 */ /* 0x000fe20000004100 */
[C---:B------:R-:W-:Y:S02]  /*187e0*/  FMUL.FTZ R142, R201.reuse, R142 ;  /* 0x0000008ec98e7220 */ /* 0x040fe40000410000 */
[----:B------:R-:W-:Y:S01]  /*187f0*/  FMUL.FTZ R202, R201, R202 ;  /* 0x000000cac9ca7220 */ /* 0x000fe20000410000 */
[--C-:B------:R-:W-:Y:S01]  /*18800*/  HADD2.F32 R201, -RZ, R125.reuse.H1_H1 ;  /* 0x3000007dffc97230 */ /* 0x100fe20000004100 */
        /* <DEDUP_REMOVED lines=46> */
[----:B------:R-:W-:Y:S01]  /*18af0*/  HFMA2.MMA R77, -RZ, RZ, 0, 9.5367431640625e-07 ;  /* 0x00000010ff4d7435 */ /* 0x000fe200000001ff */
        /* <DEDUP_REMOVED lines=19> */
[----:B------:R-:W-:Y:S01]  /*18c30*/  HADD2.F32 R220, -RZ, R114.H1_H1 ;  /* 0x30000072ffdc7230 */ /* 0x000fe20000004100 */
[----:B------:R-:W-:Y:S01]  /*18c40*/  FFMA.FTZ R96, R73, R96, R8 ;  /* 0x0000006049607223 */ /* 0x000fe20000010008 */
[----:B------:R-:W-:Y:S01]  /*18c50*/  F2FP.PACK_AB R54, R69, R68 ;  /* 0x000000444536723e */ /* 0x000fe200000000ff */
[----:B------:R-:W-:Y:S01]  /*18c60*/  HADD2.F32 R73, -RZ, R121.H1_H1 ;  /* 0x30000079ff497230 */ /* 0x000fe20000004100 */
[C---:B------:R-:W-:Y:S01]  /*18c70*/  LEA R64, P0, R197.reuse, c[0x0][0x208], 0x4 ;  /* 0x00008200c5407a11 */ /* 0x040fe200078020ff */
[----:B------:R-:W-:Y:S01]  /*18c80*/  FFMA.FTZ R72, R66, R72, R155 ;  /* 0x0000004842487223 */ /* 0x000fe2000001009b */
[----:B------:R-:W-:Y:S01]  /*18c90*/  IADD3 R70, R197, 0x20, RZ ;  /* 0x00000020c5467810 */ /* 0x000fe20007ffe0ff */
        /* <DEDUP_REMOVED lines=11> */
[----:B------:R-:W-:Y:S01]  /*18d50*/  LEA.HI.X R65, R197, c[0x0][0x20c], RZ, 0x4, P0 ;  /* 0x00008300c5417a11 */ /* 0x000fe200000f24ff */
        /* <DEDUP_REMOVED lines=9> */
[----:B------:R-:W-:Y:S01]  /*18df0*/  F2FP.PACK_AB R51, R79, R78 ;  /* 0x0000004e4f33723e */ /* 0x000fe200000000ff */
[----:B------:R-:W-:Y:S01]  /*18e00*/  STG.E.128 [R64.64], R40 ;  /* 0x0000002840007986 */ /* 0x000fe2000c101d04 */
[----:B------:R-:W-:Y:S01]  /*18e10*/  F2FP.PACK_AB R49, R83, R82 ;  /* 0x000000525331723e */ /* 0x000fe200000000ff */
[----:B------:R-:W-:Y:S01]  /*18e20*/  FFMA.FTZ R73, R67, R73, R158 ;  /* 0x0000004943497223 */ /* 0x000fe2000001009e */
[----:B------:R-:W-:Y:S01]  /*18e30*/  F2FP.PACK_AB R48, R81, R80 ;  /* 0x000000505130723e */ /* 0x000fe200000000ff */
[----:B------:R-:W-:Y:S01]  /*18e40*/  FFMA.FTZ R210, R52, R210, R165 ;  /* 0x000000d234d27223 */ /* 0x000fe200000100a5 */
[----:B------:R-:W-:Y:S01]  /*18e50*/  F2FP.PACK_AB R52, R96, R95 ;  /* 0x0000005f6034723e */ /* 0x000fe200000000ff */
[----:B------:R-:W-:Y:S01]  /*18e60*/  FFMA.FTZ R211, R53, R211, R168 ;  /* 0x000000d335d37223 */ /* 0x000fe200000100a8 */
[----:B------:R-:W-:Y:S01]  /*18e70*/  F2FP.PACK_AB R53, R201, R74 ;  /* 0x0000004ac935723e */ /* 0x000fe200000000ff */
[-C--:B------:R-:W-:Y:S01]  /*18e80*/  IMAD.WIDE.U32 R68, R68, R77.reuse, c[0x0][0x208] ;  /* 0x0000820044447625 */ /* 0x080fe200078e004d */
[----:B------:R-:W-:Y:S03]  /*18e90*/  STG.E.128 [R70.64], R44 ;  /* 0x0000002c46007986 */ /* 0x000fe6000c101d04 */
[----:B------:R-:W-:Y:S01]  /*18ea0*/  IMAD.WIDE.U32 R66, R66, R77, c[0x0][0x208] ;  /* 0x0000820042427625 */ /* 0x000fe200078e004d */
[----:B------:R0:W-:Y:S03]  /*18eb0*/  STG.E.128 [R68.64], R48 ;  /* 0x0000003044007986 */ /* 0x0001e6000c101d04 */
[----:B------:R-:W-:Y:S01]  /*18ec0*/  FFMA.FTZ R212, R58, R212, R163 ;  /* 0x000000d43ad47223 */ /* 0x000fe200000100a3 */
[----:B------:R1:W-:Y:S01]  /*18ed0*/  STG.E.128 [R66.64], R52 ;  /* 0x0000003442007986 */ /* 0x0003e2000c101d04 */
[----:B------:R-:W-:Y:S01]  /*18ee0*/  FFMA.FTZ R213, R59, R213, R166 ;  /* 0x000000d53bd57223 */ /* 0x000fe200000100a6 */
[----:B------:R-:W-:Y:S01]  /*18ef0*/  F2FP.PACK_AB R59, R63, R62 ;  /* 0x0000003e3f3b723e */ /* 0x000fe200000000ff */
[----:B------:R-:W-:Y:S01]  /*18f00*/  FFMA.FTZ R215, R56, R215, R161 ;  /* 0x000000d738d77223 */ /* 0x000fe200000100a1 */
[----:B------:R-:W-:Y:S01]  /*18f10*/  F2FP.PACK_AB R58, R61, R60 ;  /* 0x0000003c3d3a723e */ /* 0x000fe200000000ff */
[----:B------:R-:W-:Y:S01]  /*18f20*/  FFMA.FTZ R216, R57, R216, R164 ;  /* 0x000000d839d87223 */ /* 0x000fe200000100a4 */
[----:B------:R-:W-:Y:S01]  /*18f30*/  F2FP.PACK_AB R57, R73, R72 ;  /* 0x000000484939723e */ /* 0x000fe200000000ff */
[----:B------:R-:W-:Y:S01]  /*18f40*/  IMAD R154, R203, c[0x0][0x160], R154 ;  /* 0x00005800cb9a7a24 */ /* 0x000fe200078e029a */
[----:B------:R-:W-:-:S02]  /*18f50*/  F2FP.PACK_AB R56, R200, R75 ;  /* 0x0000004bc838723e */ /* 0x000fc400000000ff */
[----:B------:R-:W-:Y:S02]  /*18f60*/  F2FP.PACK_AB R63, R209, R204 ;  /* 0x000000ccd13f723e */ /* 0x000fe400000000ff */
[----:B------:R-:W-:Y:S02]  /*18f70*/  F2FP.PACK_AB R62, R211, R210 ;  /* 0x000000d2d33e723e */ /* 0x000fe400000000ff */
[C---:B0-----:R-:W-:Y:S02]  /*18f80*/  IADD3 R50, R197.reuse, 0xc0, RZ ;  /* 0x000000c0c5327810 */ /* 0x041fe40007ffe0ff */
[----:B------:R-:W-:Y:S02]  /*18f90*/  LEA R48, P0, R208, c[0x0][0x208], 0x4 ;  /* 0x00008200d0307a11 */ /* 0x000fe400078020ff */
[C---:B-1----:R-:W-:Y:S01]  /*18fa0*/  IADD3 R54, R197.reuse, 0x80, RZ ;  /* 0x00000080c5367810 */ /* 0x042fe20007ffe0ff */
[----:B------:R-:W-:Y:S01]  /*18fb0*/  IMAD.WIDE.U32 R50, R50, R77, c[0x0][0x208] ;  /* 0x0000820032327625 */ /* 0x000fe200078e004d */
[----:B------:R-:W-:-:S02]  /*18fc0*/  IADD3 R52, R197, 0xa0, RZ ;  /* 0x000000a0c5347810 */ /* 0x000fc40007ffe0ff */
[----:B------:R-:W-:Y:S01]  /*18fd0*/  F2FP.PACK_AB R61, R213, R212 ;  /* 0x000000d4d53d723e */ /* 0x000fe200000000ff */
[----:B------:R-:W-:Y:S01]  /*18fe0*/  IMAD.WIDE.U32 R54, R54, R77, c[0x0][0x208] ;  /* 0x0000820036367625 */ /* 0x000fe200078e004d */
        /* <DEDUP_REMOVED lines=8> */
[----:B------:R-:W-:-:S02]  /*19070*/  F2FP.PACK_AB R47, R223, R142 ;  /* 0x0000008edf2f723e */ /* 0x000fc400000000ff */
[----:B------:R-:W-:Y:S01]  /*19080*/  F2FP.PACK_AB R46, R207, R202 ;  /* 0x000000cacf2e723e */ /* 0x000fe200000000ff */
[----:B------:R0:W-:Y:S01]  /*19090*/  STG.E.128 [R50.64], R40 ;  /* 0x0000002832007986 */ /* 0x0001e2000c101d04 */
[----:B------:R-:W-:Y:S02]  /*190a0*/  F2FP.PACK_AB R45, R205, R140 ;  /* 0x0000008ccd2d723e */ /* 0x000fe400000000ff */
[----:B------:R-:W-:Y:S02]  /*190b0*/  LEA.HI.X R49, R208, c[0x0][0x20c], RZ, 0x4, P0 ;  /* 0x00008300d0317a11 */ /* 0x000fe400000f24ff */
[----:B------:R-:W-:Y:S02]  /*190c0*/  F2FP.PACK_AB R44, R143, R214 ;  /* 0x000000d68f2c723e */ /* 0x000fe400000000ff */
[----:B------:R-:W-:-:S03]  /*190d0*/  ISETP.GE.AND P0, PT, R154, c[0x0][0x164], PT ;  /* 0x000059009a007a0c */ /* 0x000fc60003f06270 */
[----:B------:R0:W-:Y:S10]  /*190e0*/  STG.E.128 [R48.64], R44 ;  /* 0x0000002c30007986 */ /* 0x0001f4000c101d04 */
[----:B0-----:R-:W-:Y:S01]  /*190f0*/  @P0 CALL.REL.NOINC `(.L_x_36376) ;  /* 0x0000001000000944 */ /* 0x001fe20003c00000 */
[----:B------:R-:W-:Y:S05]  /*19100*/  BRA `(.L_x_36377) ;  /* 0xfffe7af000007947 */ /* 0x000fea000383ffff */
.L_x_36376:
[----:B------:R-:W-:Y:S05]  /*19110*/  EXIT ;  /* 0x000000000000794d */ /* 0x000fea0003800000 */
.L_x_36374:
[----:B0-----:R-:W-:Y:S01]  /*19120*/  IMAD.MOV.U32 R204, RZ, RZ, 0x1 ;  /* 0x00000001ffcc7424 */ /* 0x001fe200078e00ff */
[----:B------:R-:W-:Y:S01]  /*19130*/  MOV R202, 0x1f ;  /* 0x0000001f00ca7802 */ /* 0x000fe20000000f00 */
[----:B------:R-:W-:Y:S01]  /*19140*/  IMAD.MOV.U32 R203, RZ, RZ, -0x1 ;  /* 0xffffffffffcb7424 */ /* 0x000fe200078e00ff */
[----:B------:R-:W-:-:S02]  /*19150*/  MOV R200, 0x19170 ;  /* 0x0001917000c87802 */ /* 0x000fc40000000f00 */
[----:B------:R-:W-:Y:S05]  /*19160*/  CALL.REL.NOINC `($__internal_105_$__cuda_sm70_shflsync_bfly_p) ;  /* 0x00000b9000007944 */ /* 0x000fea0003c00000 */
[----:B-1----:R-:W-:Y:S01]  /*19170*/  MOV R200, R204 ;  /* 0x000000cc00c87202 */ /* 0x002fe20000000f00 */
[----:B0-----:R-:W-:Y:S05]  /*19180*/  BRA `(.L_x_36378) ;  /* 0xffffe19000007947 */ /* 0x001fea000383ffff */
.L_x_36375:
[----:B------:R-:W-:Y:S01]  /*19190*/  HFMA2.MMA R202, -RZ, RZ, 0, 1.847743988037109375e-06 ;  /* 0x0000001fffca7435 */ /* 0x000fe200000001ff */
[----:B------:R-:W-:Y:S01]  /*191a0*/  IMAD.MOV.U32 R204, RZ, RZ, 0x2 ;  /* 0x00000002ffcc7424 */ /* 0x000fe200078e00ff */
[----:B------:R-:W-:Y:S01]  /*191b0*/  MOV R200, 0x191e0 ;  /* 0x000191e000c87802 */ /* 0x000fe20000000f00 */
[----:B------:R-:W-:-:S03]  /*191c0*/  IMAD.MOV.U32 R203, RZ, RZ, -0x1 ;  /* 0xffffffffffcb7424 */ /* 0x000fc600078e00ff */
[----:B------:R-:W-:Y:S05]  /*191d0*/  CALL.REL.NOINC `($__internal_105_$__cuda_sm70_shflsync_bfly_p) ;  /* 0x00000b2000007944 */ /* 0x000fea0003c00000 */
[----:B01----:R-:W-:Y:S01]  /*191e0*/  FADD.FTZ R207, R207, R204 ;  /* 0x000000cccfcf7221 */ /* 0x003fe20000010000 */
[----:B------:R-:W-:Y:S01]  /*191f0*/  MOV R204, 0x4 ;  /* 0x0000000400cc7802 */ /* 0x000fe20000000f00 */
[----:B------:R-:W-:Y:S01]  /*19200*/  IMAD.MOV.U32 R202, RZ, RZ, 0x1f ;  /* 0x0000001fffca7424 */ /* 0x000fe200078e00ff */
[----:B------:R-:W-:-:S02]  /*19210*/  MOV R203, 0xffffffff ;  /* 0xffffffff00cb7802 */ /* 0x000fc40000000f00 */
[----:B------:R-:W-:Y:S02]  /*19220*/  MOV R200, 0x19240 ;  /* 0x0001924000c87802 */ /* 0x000fe40000000f00 */
[----:B------:R-:W-:Y:S05]  /*19230*/  CALL.REL.NOINC `($__internal_105_$__cuda_sm70_shflsync_bfly_p) ;  /* 0x00000ac000007944 */ /* 0x000fea0003c00000 */
[----:B0-----:R-:W-:Y:S01]  /*19240*/  HFMA2.MMA R202, -RZ, RZ, 0, 1.847743988037109375e-06 ;  /* 0x0000001fffca7435 */ /* 0x001fe200000001ff */
[----:B-1----:R-:W-:Y:S01]  /*19250*/  FADD.FTZ R207, R207, R204 ;  /* 0x000000cccfcf7221 */ /* 0x002fe20000010000 */
[----:B------:R-:W-:Y:S01]  /*19260*/  MOV R200, 0x192a0 ;  /* 0x000192a000c87802 */ /* 0x000fe20000000f00 */
[----:B------:R-:W-:Y:S02]  /*19270*/  IMAD.MOV.U32 R204, RZ, RZ, 0x8 ;  /* 0x00000008ffcc7424 */ /* 0x000fe400078e00ff */
[----:B------:R-:W-:Y:S02]  /*19280*/  IMAD.MOV.U32 R203, RZ, RZ, -0x1 ;  /* 0xffffffffffcb7424 */ /* 0x000fe400078e00ff */
[----:B------:R-:W-:Y:S05]  /*19290*/  CALL.REL.NOINC `($__internal_105_$__cuda_sm70_shflsync_bfly_p) ;  /* 0x00000a6000007944 */ /* 0x000fea0003c00000 */
[----:B01----:R-:W-:Y:S01]  /*192a0*/  FADD.FTZ R207, R207, R204 ;  /* 0x000000cccfcf7221 */ /* 0x003fe20000010000 */
[----:B------:R-:W-:Y:S01]  /*192b0*/  MOV R204, 0x10 ;  /* 0x0000001000cc7802 */ /* 0x000fe20000000f00 */
[----:B------:R-:W-:Y:S01]  /*192c0*/  IMAD.MOV.U32 R202, RZ, RZ, 0x1f ;  /* 0x0000001fffca7424 */ /* 0x000fe200078e00ff */
[----:B------:R-:W-:Y:S02]  /*192d0*/  MOV R203, 0xffffffff ;  /* 0xffffffff00cb7802 */ /* 0x000fe40000000f00 */
[----:B------:R-:W-:-:S02]  /*192e0*/  MOV R200, 0x19300 ;  /* 0x0001930000c87802 */ /* 0x000fc40000000f00 */
[----:B------:R-:W-:Y:S05]  /*192f0*/  CALL.REL.NOINC `($__internal_105_$__cuda_sm70_shflsync_bfly_p) ;  /* 0x00000a0000007944 */ /* 0x000fea0003c00000 */
[----:B-1----:R-:W-:Y:S01]  /*19300*/  FADD.FTZ R204, R207, R204 ;  /* 0x000000cccfcc7221 */ /* 0x002fe20000010000 */
[----:B0-----:R-:W-:-:S03]  /*19310*/  HFMA2.MMA R202, -RZ, RZ, 0, 1.847743988037109375e-06 ;  /* 0x0000001fffca7435 */ /* 0x001fc600000001ff */
        /* <DEDUP_REMOVED lines=151> */
[----:B0-----:R-:W-:Y:S01]  /*19c90*/  HFMA2.MMA R202, -RZ, RZ, 0, 1.847743988037109375e-06 ;  /* 0x0000001fffca7435 */ /* 0x001fe200000001ff */
[----:B-1----:R-:W-:Y:S01]  /*19ca0*/  FADD.FTZ R207, R207, R204 ;  /* 0x000000cccfcf7221 */ /* 0x002fe20000010000 */
[----:B------:R-:W-:Y:S01]  /*19cb0*/  MOV R200, 0x19cf0 ;  /* 0x00019cf000c87802 */ /* 0x000fe20000000f00 */
[----:B------:R-:W-:-:S02]  /*19cc0*/  IMAD.MOV.U32 R204, RZ, RZ, 0x10 ;  /* 0x00000010ffcc7424 */ /* 0x000fc400078e00ff */
[----:B------:R-:W-:Y:S02]  /*19cd0*/  IMAD.MOV.U32 R203, RZ, RZ, -0x1 ;  /* 0xffffffffffcb7424 */ /* 0x000fe400078e00ff */
[----:B------:R-:W-:Y:S05]  /*19ce0*/  CALL.REL.NOINC `($__internal_105_$__cuda_sm70_shflsync_bfly_p) ;  /* 0x0000001000007944 */ /* 0x000fea0003c00000 */
[----:B01----:R-:W-:Y:S05]  /*19cf0*/  BRA `(.L_x_36379) ;  /* 0xffffdf6000007947 */ /* 0x003fea000383ffff */
        .weak           $__internal_105_$__cuda_sm70_shflsync_bfly_p
        .type           $__internal_105_$__cuda_sm70_shflsync_bfly_p,@function
        .size           $__internal_105_$__cuda_sm70_shflsync_bfly_p,(.L_x_57145 - $__internal_105_$__cuda_sm70_shflsync_bfly_p)
$__internal_105_$__cuda_sm70_shflsync_bfly_p:
[----:B------:R-:W-:Y:S01]  /*19d00*/  MOV R201, 0x0 ;  /* 0x0000000000c97802 */ /* 0x000fe20000000f00 */
[----:B------:R-:W-:Y:S04]  /*19d10*/  WARPSYNC R203 ;  /* 0x000000cb00007348 */ /* 0x000fe80003800000 */
[----:B------:R0:W1:Y:S01]  /*19d20*/  SHFL.BFLY PT, R204, R207, R204, R202 ;  /* 0x0c0000cccfcc7389 */ /* 0x00006200000e00ca */
[----:B------:R-:W-:Y:S05]  /*19d30*/  RET.REL.NODEC R200 `(_ZN10layer_norm13ln_fwd_kernelINS_13Kernel_traitsI6__halfS2_fS2_fjLj2048ELj1ELj4ELj1ELj16ENS_18Kernel_traits_baseILj2048ES2_S2_fS2_fjLj128EEEEELb1ELb0ELb0ELb1EEEvNS_9FwdParamsE) ;  /* 0xfffe62c0c8007950 */ /* 0x000fea0003c3ffff */
.L_x_36380:
        /* <DEDUP_REMOVED lines=12> */
.L_x_57145:


//--------------------- .text._ZN10layer_norm13ln_fwd_kernelINS_13Kernel_traitsI6__halfS2_fS2_fjLj2048ELj1ELj4ELj1ELj16ENS_18Kernel_traits_baseILj2048ES2_S2_fS2_fjLj128EEEEELb1ELb0ELb1ELb0EEEvNS_9FwdParamsE --------------------------
	.section	.text._ZN10layer_norm13ln_fwd_kernelINS_13Kernel_traitsI6__halfS2_fS2_fjLj2048ELj1ELj4ELj1ELj16ENS_18Kernel_traits_baseILj2048ES2_S2_fS2_fjLj128EEEEELb1ELb0ELb1ELb0EEEvNS_9FwdParamsE,"ax",@progbits
	.sectioninfo	@"SHI_REGISTERS=245"
	.align	128
        .global         _ZN10layer_norm13ln_fwd_kernelINS_13Kernel_traitsI6__halfS2_fS2_fjLj2048ELj1ELj4ELj1ELj16ENS_18Kernel_traits_baseILj2048ES2_S2_fS2_fjLj128EEEEELb1ELb0ELb1ELb0EEEvNS_9FwdParamsE
        .type           _ZN10layer_norm13ln_fwd_kernelINS_13Kernel_traitsI6__halfS2_fS2_fjLj2048ELj1ELj4ELj1ELj16ENS_18Kernel_traits_baseILj2048ES2_S2_fS2_fjLj128EEEEELb1ELb0ELb1ELb0EEEvNS_9FwdParamsE,@function
        .size           _ZN10layer_norm13ln_fwd_kernelINS_13Kernel_traitsI6__halfS2_fS2_fjLj2048ELj1ELj4ELj1ELj16ENS_18Kernel_traits_baseILj2048ES2_S2_fS2_fjLj128EEEEELb1ELb0ELb1ELb0EEEvNS_9FwdParamsE,(.L_x_57146 - _ZN10layer_norm13ln_fwd_kernelINS_13Kernel_traitsI6__halfS2_fS2_fjLj2048ELj1ELj4ELj1ELj16ENS_18Kernel_traits_baseILj2048ES2_S2_fS2_fjLj128EEEEELb1ELb0ELb1ELb0EEEvNS_9FwdParamsE)
        .other          _ZN10layer_norm13ln_fwd_kernelINS_13Kernel_traitsI6__halfS2_fS2_fjLj2048ELj1ELj4ELj1ELj16ENS_18Kernel_traits_baseILj2048ES2_S2_fS2_fjLj128EEEEELb1ELb0ELb1ELb0EEEvNS_9FwdParamsE,@"STO_CUDA_ENTRY STV_DEFAULT"
_ZN10layer_norm13ln_fwd_kernelINS_13Kernel_traitsI6__halfS2_fS2_fjLj2048ELj1ELj4ELj1ELj16ENS_18Kernel_traits_baseILj2048ES2_S2_fS2_fjLj128EEEEELb1ELb0ELb1ELb0EEEvNS_9FwdParamsE:
.text._ZN10layer_norm13ln_fwd_kernelINS_13Kernel_traitsI6__halfS2_fS2_fjLj2048ELj1ELj4ELj1ELj16ENS_18Kernel_traits_baseILj2048ES2_S2_fS2_fjLj128EEEEELb1ELb0ELb1ELb0EEEvNS_9FwdParamsE:
        /* <DEDUP_REMOVED lines=90> */
[----:B------:R-:W-:Y:S01]  /*05a0*/  LOP3.LUT R48, R48, 0x20, RZ, 0xfc, !PT ;  /* 0x0000002030307812 */ /* 0x000fe200078efcff */
[----:B------:R-:W-:Y:S01]  /*05b0*/  @!P1 CS2R R8, SRZ ;  /* 0x0000000000089805 */ /* 0x000fe2000001ff00 */
[----:B------:R-:W-:Y:S02]  /*05c0*/  @!P1 CS2R R10, SRZ ;  /* 0x00000000000a9805 */ /* 0x000fe4000001ff00 */
.L_x_36382:
[----:B0-----:R-:W-:Y:S05]  /*05d0*/  BSYNC B0 ;  /* 0x0000000000007941 */ /* 0x001fea0003800000 */
.L_x_36381:
        /* <DEDUP_REMOVED lines=13> */
.L_x_36384:
[----:B0-----:R-:W-:Y:S05]  /*06b0*/  BSYNC B0 ;  /* 0x0000000000007941 */ /* 0x001fea0003800000 */
.L_x_36383:
        /* <DEDUP_REMOVED lines=13> */
.L_x_36386:
[----:B0-----:R-:W-:Y:S05]  /*0790*/  BSYNC B0 ;  /* 0x0000000000007941 */ /* 0x001fea0003800000 */
.L_x_36385:
        /* <DEDUP_REMOVED lines=13> */
.L_x_36388:
[----:B0-----:R-:W-:Y:S05]  /*0870*/  BSYNC B0 ;  /* 0x0000000000007941 */ /* 0x001fea0003800000 */
.L_x_36387:
        /* <DEDUP_REMOVED lines=13> */
.L_x_36390:
[----:B0-----:R-:W-:Y:S05]  /*0950*/  BSYNC B0 ;  /* 0x0000000000007941 */ /* 0x001fea0003800000 */
.L_x_36389:
        /* <DEDUP_REMOVED lines=23> */
.L_x_36392:
[----:B0-----:R-:W-:Y:S05]  /*0ad0*/  BSYNC B0 ;  /* 0x0000000000007941 */ /* 0x001fea0003800000 */
.L_x_36391:
        /* <DEDUP_REMOVED lines=22> */
.L_x_36394:
[----:B0-----:R-:W-:Y:S05]  /*0c40*/  BSYNC B0 ;  /* 0x0000000000007941 */ /* 0x001fea0003800000 */
.L_x_36393:
        /* <DEDUP_REMOVED lines=17> */
.L_x_36396:
[----:B0-----:R-:W-:Y:S05]  /*0d60*/  BSYNC B0 ;  /* 0x0000000000007941 */ /* 0x001fea0003800000 */
.L_x_36395:
        /* <DEDUP_REMOVED lines=144> */
.L_x_37023:
[----:B------:R-:W-:-:S10]  /*1670*/  HFMA2.MMA R235, -RZ, RZ, 0, 2.384185791015625e-07 ;  /* 0x00000004ffeb7435 */ /* 0x000fd400000001ff */
[----:B------:R-:W-:-:S05]  /*1680*/  IMAD.WIDE R120, R42, R235, c[0x0][0x1d0] ;  /* 0x000074002a787625 */ /* 0x000fca00078e02eb */
[----:B------:R0:W2:Y:S04]  /*1690*/  LDG.E R229, [R120.64] ;  /* 0x0000000678e57981 */ /* 0x0000a8000c1e1900 */
[----:B------:R-:W0:Y:S01]  /*16a0*/  S2R R224, SR_TID.X ;  /* 0x0000000000e07919 */ /* 0x000e220000002100 */
[C---:B------:R-:W-:Y:S02]  /*16b0*/  IMAD R122, R42.reuse, c[0x0][0x168], RZ ;  /* 0x00005a002a7a7a24 */ /* 0x040fe400078e02ff */
[----:B------:R-:W-:Y:S01]  /*16c0*/  IMAD.WIDE R234, R42, R235, c[0x0][0x1d8] ;  /* 0x000076002aea7625 */ /* 0x000fe200078e02eb */
[----:B------:R-:W-:Y:S01]  /*16d0*/  BSSY B1, `(.L_x_36398) ;  /* 0x000031e000017945 */ /* 0x000fe20003800000 */
[----:B------:R-:W-:-:S04]  /*16e0*/  SHF.R.S32.HI R237, RZ, 0x1f, R42 ;  /* 0x0000001fffed7819 */ /* 0x000fc8000001142a */
[----:B------:R1:W5:Y:S01]  /*16f0*/  LDG.E R234, [R234.64] ;  /* 0x00000006eaea7981 */ /* 0x000362000c1e1900 */
        /* <DEDUP_REMOVED lines=9> */
[-C--:B-1----:R-:W-:Y:S02]  /*1790*/  LEA.HI.SX32 R235, R123, R120.reuse, 0x1d ;  /* 0x000000787beb7211 */ /* 0x082fe400078feaff */
[----:B------:R-:W-:Y:S01]  /*17a0*/  @P1 LEA.HI.SX32 R231, R232, R120, 0x1d ;  /* 0x00000078e8e71211 */ /* 0x000fe200078feaff */
        /* <DEDUP_REMOVED lines=29> */
.L_x_36403:
[----:B------:R-:W-:Y:S02]  /*1980*/  IMAD.MOV.U32 R120, RZ, RZ, R230 ;  /* 0x000000ffff787224 */ /* 0x000fe400078e00e6 */
.L_x_36404:
[----:B------:R-:W-:Y:S05]  /*1990*/  BSYNC B3 ;  /* 0x0000000000037941 */ /* 0x000fea0003800000 */
.L_x_36402:
        /* <DEDUP_REMOVED lines=16> */
.L_x_36408:
[----:B------:R-:W-:Y:S05]  /*1aa0*/  BSYNC B4 ;  /* 0x0000000000047941 */ /* 0x000fea0003800000 */
.L_x_36407:
        /* <DEDUP_REMOVED lines=44> */
.L_x_36406:
[----:B------:R-:W-:Y:S05]  /*1d70*/  BSYNC B3 ;  /* 0x0000000000037941 */ /* 0x000fea0003800000 */
.L_x_36405:
        /* <DEDUP_REMOVED lines=9> */
[----:B------:R-:W-:Y:S02]  /*1e10*/  @P2 FADD.FTZ R48, R44, R48 ;  /* 0x000000302c302221 */ /* 0x000fe40000010000 */
.L_x_36401:
[----:B0-----:R-:W-:Y:S05]  /*1e20*/  BSYNC B2 ;  /* 0x0000000000027941 */ /* 0x001fea0003800000 */
.L_x_36400:
        /* <DEDUP_REMOVED lines=18> */
.L_x_36412:
[----:B------:R-:W-:Y:S02]  /*1f50*/  MOV R122, R230 ;  /* 0x000000e6007a7202 */ /* 0x000fe40000000f00 */
.L_x_36413:
[----:B------:R-:W-:Y:S05]  /*1f60*/  BSYNC B3 ;  /* 0x0000000000037941 */ /* 0x000fea0003800000 */
.L_x_36411:
        /* <DEDUP_REMOVED lines=16> */
.L_x_36417:
[----:B------:R-:W-:Y:S05]  /*2070*/  BSYNC B4 ;  /* 0x0000000000047941 */ /* 0x000fea0003800000 */
.L_x_36416:
        /* <DEDUP_REMOVED lines=44> */
.L_x_36415:
[----:B------:R-:W-:Y:S05]  /*2340*/  BSYNC B3 ;  /* 0x0000000000037941 */ /* 0x000fea0003800000 */
.L_x_36414:
[----:B------:R-:W0:Y:S01]  /*2350*/  I2F.U32 R49, R122 ;  /* 0x0000007a00317306 */ /* 0x000e220000201000 */
[----:B-----5:R-:W-:Y:S01]  /*2360*/  HADD2.F32 R50, -RZ, R52.H1_H1 ;  /* 0x30000034ff327230 */ /* 0x020fe20000004100 */
        /* <DEDUP_REMOVED lines=8> */
.L_x_36410:
[----:B------:R-:W-:Y:S05]  /*23f0*/  BSYNC B2 ;  /* 0x0000000000027941 */ /* 0x000fea0003800000 */
.L_x_36409:
        /* <DEDUP_REMOVED lines=18> */
.L_x_36421:
[----:B------:R-:W-:Y:S02]  /*2520*/  IMAD.MOV.U32 R122, RZ, RZ, R230 ;  /* 0x000000ffff7a7224 */ /* 0x000fe400078e00e6 */
.L_x_36422:
[----:B------:R-:W-:Y:S05]  /*2530*/  BSYNC B3 ;  /* 0x0000000000037941 */ /* 0x000fea0003800000 */
.L_x_36420:
        /* <DEDUP_REMOVED lines=16> */
.L_x_36426:
[----:B------:R-:W-:Y:S05]  /*2640*/  BSYNC B4 ;  /* 0x0000000000047941 */ /* 0x000fea0003800000 */
.L_x_36425:
        /* <DEDUP_REMOVED lines=44> */
.L_x_36424:
[----:B------:R-:W-:Y:S05]  /*2910*/  BSYNC B3 ;  /* 0x0000000000037941 */ /* 0x000fea0003800000 */
.L_x_36423:
[----:B------:R-:W0:Y:S01]  /*2920*/  I2F.U32 R50, R122 ;  /* 0x0000007a00327306 */ /* 0x000e220000201000 */
[----:B-----5:R-:W-:Y:S01]  /*2930*/  HADD2.F32 R51, -RZ, R53.H0_H0 ;  /* 0x20000035ff337230 */ /* 0x020fe20000004100 */
        /* <DEDUP_REMOVED lines=8> */
.L_x_36419:
[----:B------:R-:W-:Y:S05]  /*29c0*/  BSYNC B2 ;  /* 0x0000000000027941 */ /* 0x000fea0003800000 */
.L_x_36418:
        /* <DEDUP_REMOVED lines=18> */
.L_x_36430:
[----:B------:R-:W-:Y:S02]  /*2af0*/  IMAD.MOV.U32 R227, RZ, RZ, R230 ;  /* 0x000000ffffe37224 */ /* 0x000fe400078e00e6 */
.L_x_36431:
[----:B------:R-:W-:Y:S05]  /*2b00*/  BSYNC B3 ;  /* 0x0000000000037941 */ /* 0x000fea0003800000 */
.L_x_36429:
        /* <DEDUP_REMOVED lines=16> */
.L_x_36435:
[----:B------:R-:W-:Y:S05]  /*2c10*/  BSYNC B4 ;  /* 0x0000000000047941 */ /* 0x000fea0003800000 */
.L_x_36434:
        /* <DEDUP_REMOVED lines=44> */
.L_x_36433:
[----:B------:R-:W-:Y:S05]  /*2ee0*/  BSYNC B3 ;  /* 0x0000000000037941 */ /* 0x000fea0003800000 */
.L_x_36432:
        /* <DEDUP_REMOVED lines=10> */
.L_x_36428:
[----:B------:R-:W-:Y:S05]  /*2f90*/  BSYNC B2 ;  /* 0x0000000000027941 */ /* 0x000fea0003800000 */
.L_x_36427:
        /* <DEDUP_REMOVED lines=18> */
.L_x_36439:
[----:B------:R-:W-:Y:S02]  /*30c0*/  IMAD.MOV.U32 R227, RZ, RZ, R230 ;  /* 0x000000ffffe37224 */ /* 0x000fe400078e00e6 */
.L_x_36440:
[----:B------:R-:W-:Y:S05]  /*30d0*/  BSYNC B3 ;  /* 0x0000000000037941 */ /* 0x000fea0003800000 */
.L_x_36438:
        /* <DEDUP_REMOVED lines=16> */
.L_x_36444:
[----:B------:R-:W-:Y:S05]  /*31e0*/  BSYNC B4 ;  /* 0x0000000000047941 */ /* 0x000fea0003800000 */
.L_x_36443:
        /* <DEDUP_REMOVED lines=44> */
.L_x_36442:
[----:B------:R-:W-:Y:S05]  /*34b0*/  BSYNC B3 ;  /* 0x0000000000037941 */ /* 0x000fea0003800000 */
.L_x_36441:
[----:B------:R-:W0:Y:S01]  /*34c0*/  I2F.U32 R60, R227 ;  /* 0x000000e3003c7306 */ /* 0x000e220000201000 */
[----:B------:R-:W-:Y:S01]  /*34d0*/  HADD2.F32 R61, -RZ, R54.H0_H0 ;  /* 0x20000036ff3d7230 */ /* 0x000fe20000004100 */
        /* <DEDUP_REMOVED lines=8> */
.L_x_36437:
[----:B------:R-:W-:Y:S05]  /*3560*/  BSYNC B2 ;  /* 0x0000000000027941 */ /* 0x000fea0003800000 */
.L_x_36436:
        /* <DEDUP_REMOVED lines=18> */
.L_x_36448:
[----:B------:R-:W-:Y:S02]  /*3690*/  IMAD.MOV.U32 R227, RZ, RZ, R230 ;  /* 0x000000ffffe37224 */ /* 0x000fe400078e00e6 */
.L_x_36449:
[----:B------:R-:W-:Y:S05]  /*36a0*/  BSYNC B3 ;  /* 0x0000000000037941 */ /* 0x000fea0003800000 */
.L_x_36447:
        /* <DEDUP_REMOVED lines=16> */
.L_x_36453:
[----:B------:R-:W-:Y:S05]  /*37b0*/  BSYNC B4 ;  /* 0x0000000000047941 */ /* 0x000fea0003800000 */
.L_x_36452:
        /* <DEDUP_REMOVED lines=44> */
.L_x_36451:
[----:B------:R-:W-:Y:S05]  /*3a80*/  BSYNC B3 ;  /* 0x0000000000037941 */ /* 0x000fea0003800000 */
.L_x_36450:
[----:B------:R-:W0:Y:S01]  /*3a90*/  I2F.U32 R61, R227 ;  /* 0x000000e3003d7306 */ /* 0x000e220000201000 */
[----:B------:R-:W-:Y:S01]  /*3aa0*/  HFMA2.MMA R120, -RZ, RZ, 0.1171875, 0 ;  /* 0x2f800000ff787435 */ /* 0x000fe200000001ff */
[----:B------:R-:W-:-:S05]  /*3ab0*/  HADD2.F32 R62, -RZ, R54.H1_H1 ;  /* 0x30000036ff3e7230 */ /* 0x000fca0000004100 */
[----:B------:R-:W-:-:S04]  /*3ac0*/  FMUL.FTZ R62, R62, c[0x0][0x1ec] ;  /* 0x00007b003e3e7a20 */ /* 0x000fc80000410000 */
[----:B------:R-:W-:Y:S02]  /*3ad0*/  FMUL.FTZ R62, R62, c[0x0][0x1e8] ;  /* 0x00007a003e3e7a20 */ /* 0x000fe40000410000 */
[----:B0-----:R-:W-:-:S05]  /*3ae0*/  FFMA.FTZ R61, R61, R120, 1.1641532182693481445e-10 ;  /* 0x2f0000003d3d7423 */ /* 0x001fca0000010078 */
[----:B------:R-:W-:-:S04]  /*3af0*/  FSETP.GTU.FTZ.AND P4, PT, R61, c[0x0][0x1e4], PT ;  /* 0x000079003d007a0b */ /* 0x000fc80003f9c000 */
[----:B------:R-:W-:Y:S02]  /*3b00*/  FSEL R61, R62, RZ, !P4 ;  /* 0x000000ff3e3d7208 */ /* 0x000fe40006000000 */
[----:B------:R-:W-:-:S03]  /*3b10*/  SEL R221, RZ, 0x1, P4 ;  /* 0x00000001ffdd7807 */ /* 0x000fc60002000000 */
[----:B------:R-:W-:Y:S02]  /*3b20*/  @P2 FADD.FTZ R61, R57, R61 ;  /* 0x0000003d393d2221 */ /* 0x000fe40000010000 */
.L_x_36446:
[----:B------:R-:W-:Y:S05]  /*3b30*/  BSYNC B2 ;  /* 0x0000000000027941 */ /* 0x000fea0003800000 */
.L_x_36445:
        /* <DEDUP_REMOVED lines=18> */
.L_x_36457:
[----:B------:R-:W-:Y:S02]  /*3c60*/  MOV R227, R230 ;  /* 0x000000e600e37202 */ /* 0x000fe40000000f00 */
.L_x_36458:
[----:B------:R-:W-:Y:S05]  /*3c70*/  BSYNC B3 ;  /* 0x0000000000037941 */ /* 0x000fea0003800000 */
.L_x_36456:
        /* <DEDUP_REMOVED lines=16> */
.L_x_36462:
[----:B------:R-:W-:Y:S05]  /*3d80*/  BSYNC B4 ;  /* 0x0000000000047941 */ /* 0x000fea0003800000 */
.L_x_36461:
        /* <DEDUP_REMOVED lines=44> */
.L_x_36460:
[----:B------:R-:W-:Y:S05]  /*4050*/  BSYNC B3 ;  /* 0x0000000000037941 */ /* 0x000fea0003800000 */
.L_x_36459:
        /* <DEDUP_REMOVED lines=10> */
.L_x_36455:
[----:B------:R-:W-:Y:S05]  /*4100*/  BSYNC B2 ;  /* 0x0000000000027941 */ /* 0x000fea0003800000 */
.L_x_36454:
        /* <DEDUP_REMOVED lines=18> */
.L_x_36466:
[----:B------:R-:W-:Y:S02]  /*4230*/  IMAD.MOV.U32 R236, RZ, RZ, R230 ;  /* 0x000000ffffec7224 */ /* 0x000fe400078e00e6 */
.L_x_36467:
[----:B------:R-:W-:Y:S05]  /*4240*/  BSYNC B3 ;  /* 0x0000000000037941 */ /* 0x000fea0003800000 */
.L_x_36465:
        /* <DEDUP_REMOVED lines=16> */
.L_x_36471:
[----:B------:R-:W-:Y:S05]  /*4350*/  BSYNC B4 ;  /* 0x0000000000047941 */ /* 0x000fea0003800000 */
.L_x_36470:
        /* <DEDUP_REMOVED lines=44> */
.L_x_36469:
[----:B------:R-:W-:Y:S05]  /*4620*/  BSYNC B3 ;  /* 0x0000000000037941 */ /* 0x000fea0003800000 */
.L_x_36468:
[----:B------:R-:W0:Y:S01]  /*4630*/  I2F.U32 R63, R236 ;  /* 0x000000ec003f7306 */ /* 0x000e220000201000 */
[----:B------:R-:W-:Y:S01]  /*4640*/  HADD2.F32 R120, -RZ, R55.H1_H1 ;  /* 0x30000037ff787230 */ /* 0x000fe20000004100 */
        /* <DEDUP_REMOVED lines=8> */
.L_x_36464:
[----:B------:R-:W-:Y:S05]  /*46d0*/  BSYNC B2 ;  /* 0x0000000000027941 */ /* 0x000fea0003800000 */
.L_x_36463:
        /* <DEDUP_REMOVED lines=26> */
.L_x_36473:
[----:B------:R-:W-:Y:S05]  /*4880*/  BSYNC B2 ;  /* 0x0000000000027941 */ /* 0x000fea0003800000 */
.L_x_36472:
[----:B------:R-:W-:Y:S02]  /*4890*/  IADD3 R235, R235, 0x20, RZ ;  /* 0x00000020ebeb7810 */ /* 0x000fe40007ffe0ff */
[----:B------:R-:W-:Y:S02]  /*48a0*/  IADD3 R231, R231, 0x20, RZ ;  /* 0x00000020e7e77810 */ /* 0x000fe40007ffe0ff */
.L_x_36399:
[----:B------:R-:W-:Y:S05]  /*48b0*/  BSYNC B1 ;  /* 0x0000000000017941 */ /* 0x000fea0003800000 */
.L_x_36398:
        /* <DEDUP_REMOVED lines=31> */
.L_x_36479:
[----:B0-----:R-:W-:Y:S02]  /*4ab0*/  IMAD.MOV.U32 R120, RZ, RZ, R230 ;  /* 0x000000ffff787224 */ /* 0x001fe400078e00e6 */
.L_x_36480:
[----:B------:R-:W-:Y:S05]  /*4ac0*/  BSYNC B3 ;  /* 0x0000000000037941 */ /* 0x000fea0003800000 */
.L_x_36478:
        /* <DEDUP_REMOVED lines=16> */
.L_x_36484:
[----:B------:R-:W-:Y:S05]  /*4bd0*/  BSYNC B4 ;  /* 0x0000000000047941 */ /* 0x000fea0003800000 */
.L_x_36483:
        /* <DEDUP_REMOVED lines=44> */
.L_x_36482:
[----:B------:R-:W-:Y:S05]  /*4ea0*/  BSYNC B3 ;  /* 0x0000000000037941 */ /* 0x000fea0003800000 */
.L_x_36481:
        /* <DEDUP_REMOVED lines=10> */
.L_x_36477:
[----:B-1----:R-:W-:Y:S05]  /*4f50*/  BSYNC B2 ;  /* 0x0000000000027941 */ /* 0x002fea0003800000 */
.L_x_36476:
        /* <DEDUP_REMOVED lines=18> */
.L_x_36488:
[----:B0-----:R-:W-:Y:S02]  /*5080*/  IMAD.MOV.U32 R122, RZ, RZ, R230 ;  /* 0x000000ffff7a7224 */ /* 0x001fe400078e00e6 */
.L_x_36489:
[----:B------:R-:W-:Y:S05]  /*5090*/  BSYNC B3 ;  /* 0x0000000000037941 */ /* 0x000fea0003800000 */
.L_x_36487:
        /* <DEDUP_REMOVED lines=16> */
.L_x_36493:
[----:B------:R-:W-:Y:S05]  /*51a0*/  BSYNC B4 ;  /* 0x0000000000047941 */ /* 0x000fea0003800000 */
.L_x_36492:
        /* <DEDUP_REMOVED lines=44> */
.L_x_36491:
[----:B------:R-:W-:Y:S05]  /*5470*/  BSYNC B3 ;  /* 0x0000000000037941 */ /* 0x000fea0003800000 */
.L_x_36490:
        /* <DEDUP_REMOVED lines=10> */
.L_x_36486:
[----:B------:R-:W-:Y:S05]  /*5520*/  BSYNC B2 ;  /* 0x0000000000027941 */ /* 0x000fea0003800000 */
.L_x_36485:
        /* <DEDUP_REMOVED lines=18> */
.L_x_36497:
[----:B0-----:R-:W-:Y:S02]  /*5650*/  IMAD.MOV.U32 R122, RZ, RZ, R230 ;  /* 0x000000ffff7a7224 */ /* 0x001fe400078e00e6 */
.L_x_36498:
[----:B------:R-:W-:Y:S05]  /*5660*/  BSYNC B3 ;  /* 0x0000000000037941 */ /* 0x000fea0003800000 */
.L_x_36496:
        /* <DEDUP_REMOVED lines=16> */
.L_x_36502:
[----:B------:R-:W-:Y:S05]  /*5770*/  BSYNC B4 ;  /* 0x0000000000047941 */ /* 0x000fea0003800000 */
.L_x_36501:
        /* <DEDUP_REMOVED lines=44> */
.L_x_36500:
[----:B------:R-:W-:Y:S05]  /*5a40*/  BSYNC B3 ;  /* 0x0000000000037941 */ /* 0x000fea0003800000 */
.L_x_36499:
        /* <DEDUP_REMOVED lines=10> */
.L_x_36495:
[----:B------:R-:W-:Y:S05]  /*5af0*/  BSYNC B2 ;  /* 0x0000000000027941 */ /* 0x000fea0003800000 */
.L_x_36494:
        /* <DEDUP_REMOVED lines=18> */
.L_x_36506:
[----:B------:R-:W-:Y:S02]  /*5c20*/  MOV R227, R230 ;  /* 0x000000e600e37202 */ /* 0x000fe40000000f00 */
.L_x_36507:
[----:B------:R-:W-:Y:S05]  /*5c30*/  BSYNC B3 ;  /* 0x0000000000037941 */ /* 0x000fea0003800000 */
.L_x_36505:
        /* <DEDUP_REMOVED lines=16> */
.L_x_36511:
[----:B------:R-:W-:Y:S05]  /*5d40*/  BSYNC B4 ;  /* 0x0000000000047941 */ /* 0x000fea0003800000 */
.L_x_36510:
[----:B------:R-:W-:Y:S01]  /*5d50*/  IMAD.HI.U32 R68, R127, -0x326172a9, RZ ;  /* 0xcd9e8d577f447827 */ /* 0x000fe200078e00ff */
[----:B------:R-:W-:-:S03]  /*5d60*/  LOP3.LUT R67, R67, UR5, R226, 0x96, !PT ;  /* 0x0000000543437c12 */ /* 0x000fc6000f8e96e2 */
[----:B------:R-:W-:Y:S01]  /*5d70*/  IMAD R71, R127, -0x326172a9, RZ ;  /* 0xcd9e8d577f477824 */ /* 0x000fe200078e02ff */
[----:B0-----:R-:W-:Y:S01]  /*5d80*/  LOP3.LUT R120, R68, UR4, R125, 0x96, !PT ;  /* 0x0000000444787c12 */ /* 0x001fe2000f8e967d */
        /* <DEDUP_REMOVED lines=40> */
.L_x_36509:
[----:B------:R-:W-:Y:S05]  /*6010*/  BSYNC B3 ;  /* 0x0000000000037941 */ /* 0x000fea0003800000 */
.L_x_36508:
[----:B------:R-:W1:Y:S01]  /*6020*/  I2F.U32 R67, R227 ;  /* 0x000000e300437306 */ /* 0x000e620000201000 */
[----:B-----5:R-:W-:Y:S01]  /*6030*/  HADD2.F32 R70, -RZ, R53.H1_H1 ;  /* 0x30000035ff467230 */ /* 0x020fe20000004100 */
        /* <DEDUP_REMOVED lines=8> */
.L_x_36504:
[----:B------:R-:W-:Y:S05]  /*60c0*/  BSYNC B2 ;  /* 0x0000000000027941 */ /* 0x000fea0003800000 */
.L_x_36503:
        /* <DEDUP_REMOVED lines=18> */
.L_x_36515:
[----:B------:R-:W-:Y:S02]  /*61f0*/  IMAD.MOV.U32 R227, RZ, RZ, R230 ;  /* 0x000000ffffe37224 */ /* 0x000fe400078e00e6 */
.L_x_36516:
[----:B------:R-:W-:Y:S05]  /*6200*/  BSYNC B3 ;  /* 0x0000000000037941 */ /* 0x000fea0003800000 */
.L_x_36514:
        /* <DEDUP_REMOVED lines=16> */
.L_x_36520:
[----:B------:R-:W-:Y:S05]  /*6310*/  BSYNC B4 ;  /* 0x0000000000047941 */ /* 0x000fea0003800000 */
.L_x_36519:
        /* <DEDUP_REMOVED lines=44> */
.L_x_36518:
[----:B------:R-:W-:Y:S05]  /*65e0*/  BSYNC B3 ;  /* 0x0000000000037941 */ /* 0x000fea0003800000 */
.L_x_36517:
[----:B------:R-:W1:Y:S01]  /*65f0*/  I2F.U32 R68, R227 ;  /* 0x000000e300447306 */ /* 0x000e620000201000 */
[----:B------:R-:W-:Y:S01]  /*6600*/  HADD2.F32 R71, -RZ, R54.H0_H0 ;  /* 0x20000036ff477230 */ /* 0x000fe20000004100 */
        /* <DEDUP_REMOVED lines=8> */
.L_x_36513:
[----:B------:R-:W-:Y:S05]  /*6690*/  BSYNC B2 ;  /* 0x0000000000027941 */ /* 0x000fea0003800000 */
.L_x_36512:
        /* <DEDUP_REMOVED lines=18> */
.L_x_36524:
[----:B------:R-:W-:Y:S02]  /*67c0*/  IMAD.MOV.U32 R227, RZ, RZ, R230 ;  /* 0x000000ffffe37224 */ /* 0x000fe400078e00e6 */
.L_x_36525:
[----:B------:R-:W-:Y:S05]  /*67d0*/  BSYNC B3 ;  /* 0x0000000000037941 */ /* 0x000fea0003800000 */
.L_x_36523:
        /* <DEDUP_REMOVED lines=16> */
.L_x_36529:
[----:B------:R-:W-:Y:S05]  /*68e0*/  BSYNC B4 ;  /* 0x0000000000047941 */ /* 0x000fea0003800000 */
.L_x_36528:
        /* <DEDUP_REMOVED lines=44> */
.L_x_36527:
[----:B------:R-:W-:Y:S05]  /*6bb0*/  BSYNC B3 ;  /* 0x0000000000037941 */ /* 0x000fea0003800000 */
.L_x_36526:
[----:B------:R-:W1:Y:S01]  /*6bc0*/  I2F.U32 R69, R227 ;  /* 0x000000e300457306 */ /* 0x000e620000201000 */
[----:B0-----:R-:W-:Y:S01]  /*6bd0*/  HADD2.F32 R120, -RZ, R54.H1_H1 ;  /* 0x30000036ff787230 */ /* 0x001fe20000004100 */
        /* <DEDUP_REMOVED lines=8> */
.L_x_36522:
[----:B------:R-:W-:Y:S05]  /*6c60*/  BSYNC B2 ;  /* 0x0000000000027941 */ /* 0x000fea0003800000 */
.L_x_36521:
        /* <DEDUP_REMOVED lines=18> */
.L_x_36533:
[----:B------:R-:W-:Y:S02]  /*6d90*/  IMAD.MOV.U32 R227, RZ, RZ, R230 ;  /* 0x000000ffffe37224 */ /* 0x000fe400078e00e6 */
.L_x_36534:
[----:B------:R-:W-:Y:S05]  /*6da0*/  BSYNC B3 ;  /* 0x0000000000037941 */ /* 0x000fea0003800000 */
.L_x_36532:
        /* <DEDUP_REMOVED lines=16> */
.L_x_36538:
[----:B------:R-:W-:Y:S05]  /*6eb0*/  BSYNC B4 ;  /* 0x0000000000047941 */ /* 0x000fea0003800000 */
.L_x_36537:
        /* <DEDUP_REMOVED lines=44> */
.L_x_36536:
[----:B------:R-:W-:Y:S05]  /*7180*/  BSYNC B3 ;  /* 0x0000000000037941 */ /* 0x000fea0003800000 */
.L_x_36535:
        /* <DEDUP_REMOVED lines=10> */
.L_x_36531:
[----:B------:R-:W-:Y:S05]  /*7230*/  BSYNC B2 ;  /* 0x0000000000027941 */ /* 0x000fea0003800000 */
.L_x_36530:
        /* <DEDUP_REMOVED lines=18> */
.L_x_36542:
[----:B------:R-:W-:Y:S02]  /*7360*/  IMAD.MOV.U32 R236, RZ, RZ, R230 ;  /* 0x000000ffffec7224 */ /* 0x000fe400078e00e6 */
.L_x_36543:
[----:B------:R-:W-:Y:S05]  /*7370*/  BSYNC B3 ;  /* 0x0000000000037941 */ /* 0x000fea0003800000 */
.L_x_36541:
        /* <DEDUP_REMOVED lines=16> */
.L_x_36547:
[----:B------:R-:W-:Y:S05]  /*7480*/  BSYNC B4 ;  /* 0x0000000000047941 */ /* 0x000fea0003800000 */
.L_x_36546:
        /* <DEDUP_REMOVED lines=44> */
.L_x_36545:
[----:B------:R-:W-:Y:S05]  /*7750*/  BSYNC B3 ;  /* 0x0000000000037941 */ /* 0x000fea0003800000 */
.L_x_36544:
        /* <DEDUP_REMOVED lines=10> */
.L_x_36540:
[----:B------:R-:W-:Y:S05]  /*7800*/  BSYNC B2 ;  /* 0x0000000000027941 */ /* 0x000fea0003800000 */
.L_x_36539:
        /* <DEDUP_REMOVED lines=26> */
.L_x_36549:
[----:B------:R-:W-:Y:S05]  /*79b0*/  BSYNC B2 ;  /* 0x0000000000027941 */ /* 0x000fea0003800000 */
.L_x_36548:
[----:B------:R-:W-:Y:S02]  /*79c0*/  IADD3 R235, R235, 0x20, RZ ;  /* 0x00000020ebeb7810 */ /* 0x000fe40007ffe0ff */
[----:B------:R-:W-:Y:S02]  /*79d0*/  IADD3 R231, R231, 0x20, RZ ;  /* 0x00000020e7e77810 */ /* 0x000fe40007ffe0ff */
.L_x_36475:
[----:B------:R-:W-:Y:S05]  /*79e0*/  BSYNC B1 ;  /* 0x0000000000017941 */ /* 0x000fea0003800000 */
.L_x_36474:
        /* <DEDUP_REMOVED lines=31> */
.L_x_36555:
[----:B0-----:R-:W-:Y:S02]  /*7be0*/  MOV R120, R230 ;  /* 0x000000e600787202 */ /* 0x001fe40000000f00 */
.L_x_36556:
[----:B------:R-:W-:Y:S05]  /*7bf0*/  BSYNC B3 ;  /* 0x0000000000037941 */ /* 0x000fea0003800000 */
.L_x_36554:
        /* <DEDUP_REMOVED lines=16> */
.L_x_36560:
[----:B------:R-:W-:Y:S05]  /*7d00*/  BSYNC B4 ;  /* 0x0000000000047941 */ /* 0x000fea0003800000 */
.L_x_36559:
        /* <DEDUP_REMOVED lines=44> */
.L_x_36558:
[----:B------:R-:W-:Y:S05]  /*7fd0*/  BSYNC B3 ;  /* 0x0000000000037941 */ /* 0x000fea0003800000 */
.L_x_36557:
        /* <DEDUP_REMOVED lines=10> */
.L_x_36553:
[----:B-1----:R-:W-:Y:S05]  /*8080*/  BSYNC B2 ;  /* 0x0000000000027941 */ /* 0x002fea0003800000 */
.L_x_36552:
        /* <DEDUP_REMOVED lines=18> */
.L_x_36564:
[----:B0-----:R-:W-:Y:S02]  /*81b0*/  IMAD.MOV.U32 R122, RZ, RZ, R230 ;  /* 0x000000ffff7a7224 */ /* 0x001fe400078e00e6 */
.L_x_36565:
[----:B------:R-:W-:Y:S05]  /*81c0*/  BSYNC B3 ;  /* 0x0000000000037941 */ /* 0x000fea0003800000 */
.L_x_36563:
        /* <DEDUP_REMOVED lines=16> */
.L_x_36569:
[----:B------:R-:W-:Y:S05]  /*82d0*/  BSYNC B4 ;  /* 0x0000000000047941 */ /* 0x000fea0003800000 */
.L_x_36568:
        /* <DEDUP_REMOVED lines=44> */
.L_x_36567:
[----:B------:R-:W-:Y:S05]  /*85a0*/  BSYNC B3 ;  /* 0x0000000000037941 */ /* 0x000fea0003800000 */
.L_x_36566:
        /* <DEDUP_REMOVED lines=10> */
.L_x_36562:
[----:B------:R-:W-:Y:S05]  /*8650*/  BSYNC B2 ;  /* 0x0000000000027941 */ /* 0x000fea0003800000 */
.L_x_36561:
        /* <DEDUP_REMOVED lines=18> */
.L_x_36573:
[----:B0-----:R-:W-:Y:S02]  /*8780*/  IMAD.MOV.U32 R122, RZ, RZ, R230 ;  /* 0x000000ffff7a7224 */ /* 0x001fe400078e00e6 */
.L_x_36574:
[----:B------:R-:W-:Y:S05]  /*8790*/  BSYNC B3 ;  /* 0x0000000000037941 */ /* 0x000fea0003800000 */
.L_x_36572:
        /* <DEDUP_REMOVED lines=16> */
.L_x_36578:
[----:B------:R-:W-:Y:S05]  /*88a0*/  BSYNC B4 ;  /* 0x0000000000047941 */ /* 0x000fea0003800000 */
.L_x_36577:
        /* <DEDUP_REMOVED lines=44> */
.L_x_36576:
[----:B------:R-:W-:Y:S05]  /*8b70*/  BSYNC B3 ;  /* 0x0000000000037941 */ /* 0x000fea0003800000 */
.L_x_36575:
        /* <DEDUP_REMOVED lines=10> */
.L_x_36571:
[----:B------:R-:W-:Y:S05]  /*8c20*/  BSYNC B2 ;  /* 0x0000000000027941 */ /* 0x000fea0003800000 */
.L_x_36570:
        /* <DEDUP_REMOVED lines=18> */
.L_x_36582:
[----:B------:R-:W-:Y:S02]  /*8d50*/  IMAD.MOV.U32 R227, RZ, RZ, R230 ;  /* 0x000000ffffe37224 */ /* 0x000fe400078e00e6 */
.L_x_36583:
[----:B------:R-:W-:Y:S05]  /*8d60*/  BSYNC B3 ;  /* 0x0000000000037941 */ /* 0x000fea0003800000 */
.L_x_36581:
        /* <DEDUP_REMOVED lines=16> */
.L_x_36587:
[----:B------:R-:W-:Y:S05]  /*8e70*/  BSYNC B4 ;  /* 0x0000000000047941 */ /* 0x000fea0003800000 */
.L_x_36586:
        /* <DEDUP_REMOVED lines=44> */
.L_x_36585:
[----:B------:R-:W-:Y:S05]  /*9140*/  BSYNC B3 ;  /* 0x0000000000037941 */ /* 0x000fea0003800000 */
.L_x_36584:
        /* <DEDUP_REMOVED lines=10> */
.L_x_36580:
[----:B------:R-:W-:Y:S05]  /*91f0*/  BSYNC B2 ;  /* 0x0000000000027941 */ /* 0x000fea0003800000 */
.L_x_36579:
        /* <DEDUP_REMOVED lines=18> */
.L_x_36591:
[----:B------:R-:W-:Y:S02]  /*9320*/  IMAD.MOV.U32 R227, RZ, RZ, R230 ;  /* 0x000000ffffe37224 */ /* 0x000fe400078e00e6 */
.L_x_36592:
[----:B------:R-:W-:Y:S05]  /*9330*/  BSYNC B3 ;  /* 0x0000000000037941 */ /* 0x000fea0003800000 */
.L_x_36590:
        /* <DEDUP_REMOVED lines=16> */
.L_x_36596:
[----:B------:R-:W-:Y:S05]  /*9440*/  BSYNC B4 ;  /* 0x0000000000047941 */ /* 0x000fea0003800000 */
.L_x_36595:
        /* <DEDUP_REMOVED lines=44> */
.L_x_36594:
[----:B------:R-:W-:Y:S05]  /*9710*/  BSYNC B3 ;  /* 0x0000000000037941 */ /* 0x000fea0003800000 */
.L_x_36593:
[----:B------:R-:W1:Y:S01]  /*9720*/  I2F.U32 R76, R227 ;  /* 0x000000e3004c7306 */ /* 0x000e620000201000 */
[----:B------:R-:W-:Y:S01]  /*9730*/  HFMA2.MMA R77, -RZ, RZ, 0.1171875, 0 ;  /* 0x2f800000ff4d7435 */ /* 0x000fe200000001ff */
[----:B------:R-:W-:-:S05]  /*9740*/  HADD2.F32 R79, -RZ, R54.H0_H0 ;  /* 0x20000036ff4f7230 */ /* 0x000fca0000004100 */
[----:B------:R-:W-:-:S04]  /*9750*/  FMUL.FTZ R79, R79, c[0x0][0x1ec] ;  /* 0x00007b004f4f7a20 */ /* 0x000fc80000410000 */
[----:B------:R-:W-:Y:S02]  /*9760*/  FMUL.FTZ R79, R79, c[0x0][0x1e8] ;  /* 0x00007a004f4f7a20 */ /* 0x000fe40000410000 */
[----:B-1----:R-:W-:-:S05]  /*9770*/  FFMA.FTZ R76, R76, R77, 1.1641532182693481445e-10 ;  /* 0x2f0000004c4c7423 */ /* 0x002fca000001004d */
[----:B------:R-:W-:-:S04]  /*9780*/  FSETP.GTU.FTZ.AND P4, PT, R76, c[0x0][0x1e4], PT ;  /* 0x000079004c007a0b */ /* 0x000fc80003f9c000 */
[----:B------:R-:W-:Y:S02]  /*9790*/  FSEL R76, R79, RZ, !P4 ;  /* 0x000000ff4f4c7208 */ /* 0x000fe40006000000 */
[----:B------:R-:W-:-:S03]  /*97a0*/  SEL R220, RZ, 0x1, P4 ;  /* 0x00000001ffdc7807 */ /* 0x000fc60002000000 */
[----:B------:R-:W-:Y:S02]  /*97b0*/  @P2 FADD.FTZ R76, R56, R76 ;  /* 0x0000004c384c2221 */ /* 0x000fe40000010000 */
.L_x_36589:
[----:B------:R-:W-:Y:S05]  /*97c0*/  BSYNC B2 ;  /* 0x0000000000027941 */ /* 0x000fea0003800000 */
.L_x_36588:
        /* <DEDUP_REMOVED lines=18> */
.L_x_36600:
[----:B------:R-:W-:Y:S02]  /*98f0*/  MOV R227, R230 ;  /* 0x000000e600e37202 */ /* 0x000fe40000000f00 */
.L_x_36601:
[----:B------:R-:W-:Y:S05]  /*9900*/  BSYNC B3 ;  /* 0x0000000000037941 */ /* 0x000fea0003800000 */
.L_x_36599:
        /* <DEDUP_REMOVED lines=16> */
.L_x_36605:
[----:B------:R-:W-:Y:S05]  /*9a10*/  BSYNC B4 ;  /* 0x0000000000047941 */ /* 0x000fea0003800000 */
.L_x_36604:
        /* <DEDUP_REMOVED lines=44> */
.L_x_36603:
[----:B------:R-:W-:Y:S05]  /*9ce0*/  BSYNC B3 ;  /* 0x0000000000037941 */ /* 0x000fea0003800000 */
.L_x_36602:
        /* <DEDUP_REMOVED lines=10> */
.L_x_36598:
[----:B------:R-:W-:Y:S05]  /*9d90*/  BSYNC B2 ;  /* 0x0000000000027941 */ /* 0x000fea0003800000 */
.L_x_36597:
        /* <DEDUP_REMOVED lines=18> */
.L_x_36609:
[----:B------:R-:W-:Y:S02]  /*9ec0*/  IMAD.MOV.U32 R227, RZ, RZ, R230 ;  /* 0x000000ffffe37224 */ /* 0x000fe400078e00e6 */
.L_x_36610:
[----:B------:R-:W-:Y:S05]  /*9ed0*/  BSYNC B3 ;  /* 0x0000000000037941 */ /* 0x000fea0003800000 */
.L_x_36608:
        /* <DEDUP_REMOVED lines=16> */
.L_x_36614:
[----:B------:R-:W-:Y:S05]  /*9fe0*/  BSYNC B4 ;  /* 0x0000000000047941 */ /* 0x000fea0003800000 */
.L_x_36613:
        /* <DEDUP_REMOVED lines=44> */
.L_x_36612:
[----:B------:R-:W-:Y:S05]  /*a2b0*/  BSYNC B3 ;  /* 0x0000000000037941 */ /* 0x000fea0003800000 */
.L_x_36611:
        /* <DEDUP_REMOVED lines=10> */
.L_x_36607:
[----:B------:R-:W-:Y:S05]  /*a360*/  BSYNC B2 ;  /* 0x0000000000027941 */ /* 0x000fea0003800000 */
.L_x_36606:
        /* <DEDUP_REMOVED lines=18> */
.L_x_36618:
[----:B------:R-:W-:Y:S02]  /*a490*/  IMAD.MOV.U32 R236, RZ, RZ, R230 ;  /* 0x000000ffffec7224 */ /* 0x000fe400078e00e6 */
.L_x_36619:
[----:B------:R-:W-:Y:S05]  /*a4a0*/  BSYNC B3 ;  /* 0x0000000000037941 */ /* 0x000fea0003800000 */
.L_x_36617:
        /* <DEDUP_REMOVED lines=16> */
.L_x_36623:
[----:B------:R-:W-:Y:S05]  /*a5b0*/  BSYNC B4 ;  /* 0x0000000000047941 */ /* 0x000fea0003800000 */
.L_x_36622:
        /* <DEDUP_REMOVED lines=44> */
.L_x_36621:
[----:B------:R-:W-:Y:S05]  /*a880*/  BSYNC B3 ;  /* 0x0000000000037941 */ /* 0x000fea0003800000 */
.L_x_36620:
        /* <DEDUP_REMOVED lines=10> */
.L_x_36616:
[----:B------:R-:W-:Y:S05]  /*a930*/  BSYNC B2 ;  /* 0x0000000000027941 */ /* 0x000fea0003800000 */
.L_x_36615:
        /* <DEDUP_REMOVED lines=26> */
.L_x_36625:
[----:B------:R-:W-:Y:S05]  /*aae0*/  BSYNC B2 ;  /* 0x0000000000027941 */ /* 0x000fea0003800000 */
.L_x_36624:
[----:B------:R-:W-:Y:S02]  /*aaf0*/  IADD3 R235, R235, 0x20, RZ ;  /* 0x00000020ebeb7810 */ /* 0x000fe40007ffe0ff */
[----:B------:R-:W-:Y:S02]  /*ab00*/  IADD3 R231, R231, 0x20, RZ ;  /* 0x00000020e7e77810 */ /* 0x000fe40007ffe0ff */
.L_x_36551:
[----:B------:R-:W-:Y:S05]  /*ab10*/  BSYNC B1 ;  /* 0x0000000000017941 */ /* 0x000fea0003800000 */
.L_x_36550:
        /* <DEDUP_REMOVED lines=31> */
.L_x_36631:
[----:B0-----:R-:W-:Y:S02]  /*ad10*/  IMAD.MOV.U32 R120, RZ, RZ, R230 ;  /* 0x000000ffff787224 */ /* 0x001fe400078e00e6 */
.L_x_36632:
[----:B------:R-:W-:Y:S05]  /*ad20*/  BSYNC B3 ;  /* 0x0000000000037941 */ /* 0x000fea0003800000 */
.L_x_36630:
        /* <DEDUP_REMOVED lines=16> */
.L_x_36636:
[----:B------:R-:W-:Y:S05]  /*ae30*/  BSYNC B4 ;  /* 0x0000000000047941 */ /* 0x000fea0003800000 */
.L_x_36635:
        /* <DEDUP_REMOVED lines=44> */
.L_x_36634:
[----:B------:R-:W-:Y:S05]  /*b100*/  BSYNC B3 ;  /* 0x0000000000037941 */ /* 0x000fea0003800000 */
.L_x_36633:
        /* <DEDUP_REMOVED lines=10> */
.L_x_36629:
[----:B-1----:R-:W-:Y:S05]  /*b1b0*/  BSYNC B2 ;  /* 0x0000000000027941 */ /* 0x002fea0003800000 */
.L_x_36628:
        /* <DEDUP_REMOVED lines=18> */
.L_x_36640:
[----:B0-----:R-:W-:Y:S02]  /*b2e0*/  IMAD.MOV.U32 R122, RZ, RZ, R230 ;  /* 0x000000ffff7a7224 */ /* 0x001fe400078e00e6 */
.L_x_36641:
[----:B------:R-:W-:Y:S05]  /*b2f0*/  BSYNC B3 ;  /* 0x0000000000037941 */ /* 0x000fea0003800000 */
.L_x_36639:
        /* <DEDUP_REMOVED lines=16> */
.L_x_36645:
[----:B------:R-:W-:Y:S05]  /*b400*/  BSYNC B4 ;  /* 0x0000000000047941 */ /* 0x000fea0003800000 */
.L_x_36644:
        /* <DEDUP_REMOVED lines=44> */
.L_x_36643:
[----:B------:R-:W-:Y:S05]  /*b6d0*/  BSYNC B3 ;  /* 0x0000000000037941 */ /* 0x000fea0003800000 */
.L_x_36642:
[----:B------:R-:W0:Y:S01]  /*b6e0*/  I2F.U32 R81, R122 ;  /* 0x0000007a00517306 */ /* 0x000e220000201000 */
[----:B------:R-:W-:Y:S01]  /*b6f0*/  HFMA2.MMA R82, -RZ, RZ, 0.1171875, 0 ;  /* 0x2f800000ff527435 */ /* 0x000fe200000001ff */
[----:B-----5:R-:W-:-:S05]  /*b700*/  HADD2.F32 R84, -RZ, R52.H1_H1 ;  /* 0x30000034ff547230 */ /* 0x020fca0000004100 */
[----:B------:R-:W-:-:S04]  /*b710*/  FMUL.FTZ R84, R84, c[0x0][0x1ec] ;  /* 0x00007b0054547a20 */ /* 0x000fc80000410000 */
[----:B------:R-:W-:Y:S02]  /*b720*/  FMUL.FTZ R84, R84, c[0x0][0x1e8] ;  /* 0x00007a0054547a20 */ /* 0x000fe40000410000 */
[----:B0-----:R-:W-:-:S05]  /*b730*/  FFMA.FTZ R81, R81, R82, 1.1641532182693481445e-10 ;  /* 0x2f00000051517423 */ /* 0x001fca0000010052 */
[----:B------:R-:W-:-:S04]  /*b740*/  FSETP.GTU.FTZ.AND P4, PT, R81, c[0x0][0x1e4], PT ;  /* 0x0000790051007a0b */ /* 0x000fc80003f9c000 */
[----:B------:R-:W-:Y:S02]  /*b750*/  FSEL R81, R84, RZ, !P4 ;  /* 0x000000ff54517208 */ /* 0x000fe40006000000 */
[----:B------:R-:W-:-:S03]  /*b760*/  SEL R217, RZ, 0x1, P4 ;  /* 0x00000001ffd97807 */ /* 0x000fc60002000000 */
[----:B------:R-:W-:Y:S02]  /*b770*/  @P2 FADD.FTZ R81, R45, R81 ;  /* 0x000000512d512221 */ /* 0x000fe40000010000 */
.L_x_36638:
[----:B------:R-:W-:Y:S05]  /*b780*/  BSYNC B2 ;  /* 0x0000000000027941 */ /* 0x000fea0003800000 */
.L_x_36637:
        /* <DEDUP_REMOVED lines=18> */
.L_x_36649:
[----:B0-----:R-:W-:Y:S02]  /*b8b0*/  MOV R122, R230 ;  /* 0x000000e6007a7202 */ /* 0x001fe40000000f00 */
.L_x_36650:
[----:B------:R-:W-:Y:S05]  /*b8c0*/  BSYNC B3 ;  /* 0x0000000000037941 */ /* 0x000fea0003800000 */
.L_x_36648:
        /* <DEDUP_REMOVED lines=16> */
.L_x_36654:
[----:B------:R-:W-:Y:S05]  /*b9d0*/  BSYNC B4 ;  /* 0x0000000000047941 */ /* 0x000fea0003800000 */
.L_x_36653:
        /* <DEDUP_REMOVED lines=44> */
.L_x_36652:
[----:B------:R-:W-:Y:S05]  /*bca0*/  BSYNC B3 ;  /* 0x0000000000037941 */ /* 0x000fea0003800000 */
.L_x_36651:
        /* <DEDUP_REMOVED lines=10> */
.L_x_36647:
[----:B------:R-:W-:Y:S05]  /*bd50*/  BSYNC B2 ;  /* 0x0000000000027941 */ /* 0x000fea0003800000 */
.L_x_36646:
        /* <DEDUP_REMOVED lines=18> */
.L_x_36658:
[----:B------:R-:W-:Y:S02]  /*be80*/  IMAD.MOV.U32 R227, RZ, RZ, R230 ;  /* 0x000000ffffe37224 */ /* 0x000fe400078e00e6 */
.L_x_36659:
[----:B------:R-:W-:Y:S05]  /*be90*/  BSYNC B3 ;  /* 0x0000000000037941 */ /* 0x000fea0003800000 */
.L_x_36657:
        /* <DEDUP_REMOVED lines=16> */
.L_x_36663:
[----:B------:R-:W-:Y:S05]  /*bfa0*/  BSYNC B4 ;  /* 0x0000000000047941 */ /* 0x000fea0003800000 */
.L_x_36662:
        /* <DEDUP_REMOVED lines=44> */
.L_x_36661:
[----:B------:R-:W-:Y:S05]  /*c270*/  BSYNC B3 ;  /* 0x0000000000037941 */ /* 0x000fea0003800000 */
.L_x_36660:
        /* <DEDUP_REMOVED lines=10> */
.L_x_36656:
[----:B------:R-:W-:Y:S05]  /*c320*/  BSYNC B2 ;  /* 0x0000000000027941 */ /* 0x000fea0003800000 */
.L_x_36655:
        /* <DEDUP_REMOVED lines=18> */
.L_x_36667:
[----:B------:R-:W-:Y:S02]  /*c450*/  IMAD.MOV.U32 R227, RZ, RZ, R230 ;  /* 0x000000ffffe37224 */ /* 0x000fe400078e00e6 */
.L_x_36668:
[----:B------:R-:W-:Y:S05]  /*c460*/  BSYNC B3 ;  /* 0x0000000000037941 */ /* 0x000fea0003800000 */
.L_x_36666:
        /* <DEDUP_REMOVED lines=16> */
.L_x_36672:
[----:B------:R-:W-:Y:S05]  /*c570*/  BSYNC B4 ;  /* 0x0000000000047941 */ /* 0x000fea0003800000 */
.L_x_36671:
        /* <DEDUP_REMOVED lines=44> */
.L_x_36670:
[----:B------:R-:W-:Y:S05]  /*c840*/  BSYNC B3 ;  /* 0x0000000000037941 */ /* 0x000fea0003800000 */
.L_x_36669:
        /* <DEDUP_REMOVED lines=10> */
.L_x_36665:
[----:B------:R-:W-:Y:S05]  /*c8f0*/  BSYNC B2 ;  /* 0x0000000000027941 */ /* 0x000fea0003800000 */
.L_x_36664:
        /* <DEDUP_REMOVED lines=18> */
.L_x_36676:
[----:B------:R-:W-:Y:S02]  /*ca20*/  IMAD.MOV.U32 R227, RZ, RZ, R230 ;  /* 0x000000ffffe37224 */ /* 0x000fe400078e00e6 */
.L_x_36677:
[----:B------:R-:W-:Y:S05]  /*ca30*/  BSYNC B3 ;  /* 0x0000000000037941 */ /* 0x000fea0003800000 */
.L_x_36675:
        /* <DEDUP_REMOVED lines=16> */
.L_x_36681:
[----:B------:R-:W-:Y:S05]  /*cb40*/  BSYNC B4 ;  /* 0x0000000000047941 */ /* 0x000fea0003800000 */
.L_x_36680:
        /* <DEDUP_REMOVED lines=44> */
.L_x_36679:
[----:B------:R-:W-:Y:S05]  /*ce10*/  BSYNC B3 ;  /* 0x0000000000037941 */ /* 0x000fea0003800000 */
.L_x_36678:
        /* <DEDUP_REMOVED lines=10> */
.L_x_36674:
[----:B------:R-:W-:Y:S05]  /*cec0*/  BSYNC B2 ;  /* 0x0000000000027941 */ /* 0x000fea0003800000 */
.L_x_36673:
        /* <DEDUP_REMOVED lines=18> */
.L_x_36685:
[----:B------:R-:W-:Y:S02]  /*cff0*/  IMAD.MOV.U32 R227, RZ, RZ, R230 ;  /* 0x000000ffffe37224 */ /* 0x000fe400078e00e6 */
.L_x_36686:
[----:B------:R-:W-:Y:S05]  /*d000*/  BSYNC B3 ;  /* 0x0000000000037941 */ /* 0x000fea0003800000 */
.L_x_36684:
        /* <DEDUP_REMOVED lines=16> */
.L_x_36690:
[----:B------:R-:W-:Y:S05]  /*d110*/  BSYNC B4 ;  /* 0x0000000000047941 */ /* 0x000fea0003800000 */
.L_x_36689:
        /* <DEDUP_REMOVED lines=44> */
.L_x_36688:
[----:B------:R-:W-:Y:S05]  /*d3e0*/  BSYNC B3 ;  /* 0x0000000000037941 */ /* 0x000fea0003800000 */
.L_x_36687:
        /* <DEDUP_REMOVED lines=10> */
.L_x_36683:
[----:B------:R-:W-:Y:S05]  /*d490*/  BSYNC B2 ;  /* 0x0000000000027941 */ /* 0x000fea0003800000 */
.L_x_36682:
        /* <DEDUP_REMOVED lines=18> */
.L_x_36694:
[----:B------:R-:W-:Y:S02]  /*d5c0*/  IMAD.MOV.U32 R236, RZ, RZ, R230 ;  /* 0x000000ffffec7224 */ /* 0x000fe400078e00e6 */
.L_x_36695:
[----:B------:R-:W-:Y:S05]  /*d5d0*/  BSYNC B3 ;  /* 0x0000000000037941 */ /* 0x000fea0003800000 */
.L_x_36693:
        /* <DEDUP_REMOVED lines=16> */
.L_x_36699:
[----:B------:R-:W-:Y:S05]  /*d6e0*/  BSYNC B4 ;  /* 0x0000000000047941 */ /* 0x000fea0003800000 */
.L_x_36698:
        /* <DEDUP_REMOVED lines=44> */
.L_x_36697:
[----:B------:R-:W-:Y:S05]  /*d9b0*/  BSYNC B3 ;  /* 0x0000000000037941 */ /* 0x000fea0003800000 */
.L_x_36696:
        /* <DEDUP_REMOVED lines=10> */
.L_x_36692:
[----:B------:R-:W-:Y:S05]  /*da60*/  BSYNC B2 ;  /* 0x0000000000027941 */ /* 0x000fea0003800000 */
.L_x_36691:
        /* <DEDUP_REMOVED lines=20> */
[----:B------:R-:W-:Y:S02]  /*dbb0*/  LOP3.LUT R123, R120, R232, R122, 0xfe, !PT ;  /* 0x000000e8787b7212 */ /* 0x000fe400078efe7a */
[----:B------:R-:W-:Y:S02]  /*dbc0*/  MOV R122, 0x8 ;  /* 0x00000008007a7802 */ /* 0x000fe40000000f00 */
[----:B------:R-:W-:Y:S02]  /*dbd0*/  LOP3.LUT R120, R123, 0xff, R216, 0xf8, !PT ;  /* 0x000000ff7b787812 */ /* 0x000fe400078ef8d8 */
[----:B------:R-:W-:Y:S01]  /*dbe0*/  LOP3.LUT R121, R239, R121, RZ, 0xfc, !PT ;  /* 0x00000079ef797212 */ /* 0x000fe200078efcff */
[----:B------:R-:W-:-:S05]  /*dbf0*/  IMAD.WIDE.U32 R122, R231, R122, c[0x0][0x190] ;  /* 0x00006400e77a7625 */ /* 0x000fca00078e007a */
[----:B------:R0:W-:Y:S02]  /*dc00*/  STG.E.64 [R122.64], R120 ;  /* 0x000000787a007986 */ /* 0x0001e4000c101b06 */
.L_x_36701:
[----:B------:R-:W-:Y:S05]  /*dc10*/  BSYNC B2 ;  /* 0x0000000000027941 */ /* 0x000fea0003800000 */
.L_x_36700:
[----:B------:R-:W-:Y:S02]  /*dc20*/  IADD3 R235, R235, 0x20, RZ ;  /* 0x00000020ebeb7810 */ /* 0x000fe40007ffe0ff */
[----:B------:R-:W-:Y:S02]  /*dc30*/  IADD3 R231, R231, 0x20, RZ ;  /* 0x00000020e7e77810 */ /* 0x000fe40007ffe0ff */
.L_x_36627:
[----:B------:R-:W-:Y:S05]  /*dc40*/  BSYNC B1 ;  /* 0x0000000000017941 */ /* 0x000fea0003800000 */
.L_x_36626:
        /* <DEDUP_REMOVED lines=31> */
.L_x_36707:
[----:B0-----:R-:W-:Y:S02]  /*de40*/  IMAD.MOV.U32 R120, RZ, RZ, R230 ;  /* 0x000000ffff787224 */ /* 0x001fe400078e00e6 */
.L_x_36708:
[----:B------:R-:W-:Y:S05]  /*de50*/  BSYNC B3 ;  /* 0x0000000000037941 */ /* 0x000fea0003800000 */
.L_x_36706:
        /* <DEDUP_REMOVED lines=16> */
.L_x_36712:
[----:B------:R-:W-:Y:S05]  /*df60*/  BSYNC B4 ;  /* 0x0000000000047941 */ /* 0x000fea0003800000 */
.L_x_36711:
        /* <DEDUP_REMOVED lines=44> */
.L_x_36710:
[----:B------:R-:W-:Y:S05]  /*e230*/  BSYNC B3 ;  /* 0x0000000000037941 */ /* 0x000fea0003800000 */
.L_x_36709:
        /* <DEDUP_REMOVED lines=10> */
.L_x_36705:
[----:B-1----:R-:W-:Y:S05]  /*e2e0*/  BSYNC B2 ;  /* 0x0000000000027941 */ /* 0x002fea0003800000 */
.L_x_36704:
        /* <DEDUP_REMOVED lines=18> */
.L_x_36716:
[----:B0-----:R-:W-:Y:S02]  /*e410*/  IMAD.MOV.U32 R122, RZ, RZ, R230 ;  /* 0x000000ffff7a7224 */ /* 0x001fe400078e00e6 */
.L_x_36717:
[----:B------:R-:W-:Y:S05]  /*e420*/  BSYNC B3 ;  /* 0x0000000000037941 */ /* 0x000fea0003800000 */
.L_x_36715:
        /* <DEDUP_REMOVED lines=16> */
.L_x_36721:
[----:B------:R-:W-:Y:S05]  /*e530*/  BSYNC B4 ;  /* 0x0000000000047941 */ /* 0x000fea0003800000 */
.L_x_36720:
        /* <DEDUP_REMOVED lines=44> */
.L_x_36719:
[----:B------:R-:W-:Y:S05]  /*e800*/  BSYNC B3 ;  /* 0x0000000000037941 */ /* 0x000fea0003800000 */
.L_x_36718:
        /* <DEDUP_REMOVED lines=10> */
.L_x_36714:
[----:B------:R-:W-:Y:S05]  /*e8b0*/  BSYNC B2 ;  /* 0x0000000000027941 */ /* 0x000fea0003800000 */
.L_x_36713:
        /* <DEDUP_REMOVED lines=18> */
.L_x_36725:
[----:B0-----:R-:W-:Y:S02]  /*e9e0*/  IMAD.MOV.U32 R122, RZ, RZ, R230 ;  /* 0x000000ffff7a7224 */ /* 0x001fe400078e00e6 */
.L_x_36726:
[----:B------:R-:W-:Y:S05]  /*e9f0*/  BSYNC B3 ;  /* 0x0000000000037941 */ /* 0x000fea0003800000 */
.L_x_36724:
        /* <DEDUP_REMOVED lines=16> */
.L_x_36730:
[----:B------:R-:W-:Y:S05]  /*eb00*/  BSYNC B4 ;  /* 0x0000000000047941 */ /* 0x000fea0003800000 */
.L_x_36729:
        /* <DEDUP_REMOVED lines=44> */
.L_x_36728:
[----:B------:R-:W-:Y:S05]  /*edd0*/  BSYNC B3 ;  /* 0x0000000000037941 */ /* 0x000fea0003800000 */
.L_x_36727:
        /* <DEDUP_REMOVED lines=10> */
.L_x_36723:
[----:B------:R-:W-:Y:S05]  /*ee80*/  BSYNC B2 ;  /* 0x0000000000027941 */ /* 0x000fea0003800000 */
.L_x_36722:
        /* <DEDUP_REMOVED lines=18> */
.L_x_36734:
[----:B------:R-:W-:Y:S02]  /*efb0*/  IMAD.MOV.U32 R227, RZ, RZ, R230 ;  /* 0x000000ffffe37224 */ /* 0x000fe400078e00e6 */
.L_x_36735:
[----:B------:R-:W-:Y:S05]  /*efc0*/  BSYNC B3 ;  /* 0x0000000000037941 */ /* 0x000fea0003800000 */
.L_x_36733:
        /* <DEDUP_REMOVED lines=16> */
.L_x_36739:
[----:B------:R-:W-:Y:S05]  /*f0d0*/  BSYNC B4 ;  /* 0x0000000000047941 */ /* 0x000fea0003800000 */
.L_x_36738:
        /* <DEDUP_REMOVED lines=44> */
.L_x_36737:
[----:B------:R-:W-:Y:S05]  /*f3a0*/  BSYNC B3 ;  /* 0x0000000000037941 */ /* 0x000fea0003800000 */
.L_x_36736:
        /* <DEDUP_REMOVED lines=10> */
.L_x_36732:
[----:B------:R-:W-:Y:S05]  /*f450*/  BSYNC B2 ;  /* 0x0000000000027941 */ /* 0x000fea0003800000 */
.L_x_36731:
        /* <DEDUP_REMOVED lines=18> */
.L_x_36743:
[----:B------:R-:W-:Y:S02]  /*f580*/  IMAD.MOV.U32 R227, RZ, RZ, R230 ;  /* 0x000000ffffe37224 */ /* 0x000fe400078e00e6 */
.L_x_36744:
[----:B------:R-:W-:Y:S05]  /*f590*/  BSYNC B3 ;  /* 0x0000000000037941 */ /* 0x000fea0003800000 */
.L_x_36742:
        /* <DEDUP_REMOVED lines=16> */
.L_x_36748:
[----:B------:R-:W-:Y:S05]  /*f6a0*/  BSYNC B4 ;  /* 0x0000000000047941 */ /* 0x000fea0003800000 */
.L_x_36747:
        /* <DEDUP_REMOVED lines=44> */
.L_x_36746:
[----:B------:R-:W-:Y:S05]  /*f970*/  BSYNC B3 ;  /* 0x0000000000037941 */ /* 0x000fea0003800000 */
.L_x_36745:
        /* <DEDUP_REMOVED lines=10> */
.L_x_36741:
[----:B------:R-:W-:Y:S05]  /*fa20*/  BSYNC B2 ;  /* 0x0000000000027941 */ /* 0x000fea0003800000 */
.L_x_36740:
        /* <DEDUP_REMOVED lines=18> */
.L_x_36752:
[----:B------:R-:W-:Y:S02]  /*fb50*/  IMAD.MOV.U32 R227, RZ, RZ, R230 ;  /* 0x000000ffffe37224 */ /* 0x000fe400078e00e6 */
.L_x_36753:
[----:B------:R-:W-:Y:S05]  /*fb60*/  BSYNC B3 ;  /* 0x0000000000037941 */ /* 0x000fea0003800000 */
.L_x_36751:
        /* <DEDUP_REMOVED lines=16> */
.L_x_36757:
[----:B------:R-:W-:Y:S05]  /*fc70*/  BSYNC B4 ;  /* 0x0000000000047941 */ /* 0x000fea0003800000 */
.L_x_36756:
        /* <DEDUP_REMOVED lines=44> */
.L_x_36755:
[----:B------:R-:W-:Y:S05]  /*ff40*/  BSYNC B3 ;  /* 0x0000000000037941 */ /* 0x000fea0003800000 */
.L_x_36754:
        /* <DEDUP_REMOVED lines=10> */
.L_x_36750:
[----:B------:R-:W-:Y:S05]  /*fff0*/  BSYNC B2 ;  /* 0x0000000000027941 */ /* 0x000fea0003800000 */
.L_x_36749:
        /* <DEDUP_REMOVED lines=18> */
.L_x_36761:
[----:B------:R-:W-:Y:S02]  /*10120*/  IMAD.MOV.U32 R227, RZ, RZ, R230 ;  /* 0x000000ffffe37224 */ /* 0x000fe400078e00e6 */
.L_x_36762:
[----:B------:R-:W-:Y:S05]  /*10130*/  BSYNC B3 ;  /* 0x0000000000037941 */ /* 0x000fea0003800000 */
.L_x_36760:
        /* <DEDUP_REMOVED lines=16> */
.L_x_36766:
[----:B------:R-:W-:Y:S05]  /*10240*/  BSYNC B4 ;  /* 0x0000000000047941 */ /* 0x000fea0003800000 */
.L_x_36765:
        /* <DEDUP_REMOVED lines=44> */
.L_x_36764:
[----:B------:R-:W-:Y:S05]  /*10510*/  BSYNC B3 ;  /* 0x0000000000037941 */ /* 0x000fea0003800000 */
.L_x_36763:
        /* <DEDUP_REMOVED lines=10> */
.L_x_36759:
[----:B------:R-:W-:Y:S05]  /*105c0*/  BSYNC B2 ;  /* 0x0000000000027941 */ /* 0x000fea0003800000 */
.L_x_36758:
        /* <DEDUP_REMOVED lines=18> */
.L_x_36770:
[----:B------:R-:W-:Y:S02]  /*106f0*/  IMAD.MOV.U32 R236, RZ, RZ, R230 ;  /* 0x000000ffffec7224 */ /* 0x000fe400078e00e6 */
.L_x_36771:
[----:B------:R-:W-:Y:S05]  /*10700*/  BSYNC B3 ;  /* 0x0000000000037941 */ /* 0x000fea0003800000 */
.L_x_36769:
        /* <DEDUP_REMOVED lines=16> */
.L_x_36775:
[----:B------:R-:W-:Y:S05]  /*10810*/  BSYNC B4 ;  /* 0x0000000000047941 */ /* 0x000fea0003800000 */
.L_x_36774:
        /* <DEDUP_REMOVED lines=44> */
.L_x_36773:
[----:B------:R-:W-:Y:S05]  /*10ae0*/  BSYNC B3 ;  /* 0x0000000000037941 */ /* 0x000fea0003800000 */
.L_x_36772:
        /* <DEDUP_REMOVED lines=10> */
.L_x_36768:
[----:B------:R-:W-:Y:S05]  /*10b90*/  BSYNC B2 ;  /* 0x0000000000027941 */ /* 0x000fea0003800000 */
.L_x_36767:
        /* <DEDUP_REMOVED lines=26> */
.L_x_36777:
[----:B------:R-:W-:Y:S05]  /*10d40*/  BSYNC B2 ;  /* 0x0000000000027941 */ /* 0x000fea0003800000 */
.L_x_36776:
[----:B------:R-:W-:Y:S02]  /*10d50*/  IADD3 R235, R235, 0x20, RZ ;  /* 0x00000020ebeb7810 */ /* 0x000fe40007ffe0ff */
[----:B------:R-:W-:Y:S02]  /*10d60*/  IADD3 R231, R231, 0x20, RZ ;  /* 0x00000020e7e77810 */ /* 0x000fe40007ffe0ff */
.L_x_36703:
[----:B------:R-:W-:Y:S05]  /*10d70*/  BSYNC B1 ;  /* 0x0000000000017941 */ /* 0x000fea0003800000 */
.L_x_36702:
        /* <DEDUP_REMOVED lines=31> */
.L_x_36783:
[----:B0-----:R-:W-:Y:S02]  /*10f70*/  MOV R120, R230 ;  /* 0x000000e600787202 */ /* 0x001fe40000000f00 */
.L_x_36784:
[----:B------:R-:W-:Y:S05]  /*10f80*/  BSYNC B3 ;  /* 0x0000000000037941 */ /* 0x000fea0003800000 */
.L_x_36782:
        /* <DEDUP_REMOVED lines=16> */
.L_x_36788:
[----:B------:R-:W-:Y:S05]  /*11090*/  BSYNC B4 ;  /* 0x0000000000047941 */ /* 0x000fea0003800000 */
.L_x_36787:
        /* <DEDUP_REMOVED lines=44> */
.L_x_36786:
[----:B------:R-:W-:Y:S05]  /*11360*/  BSYNC B3 ;  /* 0x0000000000037941 */ /* 0x000fea0003800000 */
.L_x_36785:
        /* <DEDUP_REMOVED lines=10> */
.L_x_36781:
[----:B-1----:R-:W-:Y:S05]  /*11410*/  BSYNC B2 ;  /* 0x0000000000027941 */ /* 0x002fea0003800000 */
.L_x_36780:
        /* <DEDUP_REMOVED lines=18> */
.L_x_36792:
[----:B0-----:R-:W-:Y:S02]  /*11540*/  MOV R122, R230 ;  /* 0x000000e6007a7202 */ /* 0x001fe40000000f00 */
.L_x_36793:
[----:B------:R-:W-:Y:S05]  /*11550*/  BSYNC B3 ;  /* 0x0000000000037941 */ /* 0x000fea0003800000 */
.L_x_36791:
        /* <DEDUP_REMOVED lines=16> */
.L_x_36797:
[----:B------:R-:W-:Y:S05]  /*11660*/  BSYNC B4 ;  /* 0x0000000000047941 */ /* 0x000fea0003800000 */
.L_x_36796:
        /* <DEDUP_REMOVED lines=44> */
.L_x_36795:
[----:B------:R-:W-:Y:S05]  /*11930*/  BSYNC B3 ;  /* 0x0000000000037941 */ /* 0x000fea0003800000 */
.L_x_36794:
        /* <DEDUP_REMOVED lines=10> */
.L_x_36790:
[----:B------:R-:W-:Y:S05]  /*119e0*/  BSYNC B2 ;  /* 0x0000000000027941 */ /* 0x000fea0003800000 */
.L_x_36789:
        /* <DEDUP_REMOVED lines=18> */
.L_x_36801:
[----:B0-----:R-:W-:Y:S02]  /*11b10*/  MOV R122, R230 ;  /* 0x000000e6007a7202 */ /* 0x001fe40000000f00 */
.L_x_36802:
[----:B------:R-:W-:Y:S05]  /*11b20*/  BSYNC B3 ;  /* 0x0000000000037941 */ /* 0x000fea0003800000 */
.L_x_36800:
        /* <DEDUP_REMOVED lines=16> */
.L_x_36806:
[----:B------:R-:W-:Y:S05]  /*11c30*/  BSYNC B4 ;  /* 0x0000000000047941 */ /* 0x000fea0003800000 */
.L_x_36805:
        /* <DEDUP_REMOVED lines=44> */
.L_x_36804:
[----:B------:R-:W-:Y:S05]  /*11f00*/  BSYNC B3 ;  /* 0x0000000000037941 */ /* 0x000fea0003800000 */
.L_x_36803:
        /* <DEDUP_REMOVED lines=10> */
.L_x_36799:
[----:B------:R-:W-:Y:S05]  /*11fb0*/  BSYNC B2 ;  /* 0x0000000000027941 */ /* 0x000fea0003800000 */
.L_x_36798:
        /* <DEDUP_REMOVED lines=18> */
.L_x_36810:
[----:B------:R-:W-:Y:S02]  /*120e0*/  MOV R227, R230 ;  /* 0x000000e600e37202 */ /* 0x000fe40000000f00 */
.L_x_36811:
[----:B------:R-:W-:Y:S05]  /*120f0*/  BSYNC B3 ;  /* 0x0000000000037941 */ /* 0x000fea0003800000 */
.L_x_36809:
        /* <DEDUP_REMOVED lines=16> */
.L_x_36815:
[----:B------:R-:W-:Y:S05]  /*12200*/  BSYNC B4 ;  /* 0x0000000000047941 */ /* 0x000fea0003800000 */
.L_x_36814:
        /* <DEDUP_REMOVED lines=44> */
.L_x_36813:
[----:B------:R-:W-:Y:S05]  /*124d0*/  BSYNC B3 ;  /* 0x0000000000037941 */ /* 0x000fea0003800000 */
.L_x_36812:
        /* <DEDUP_REMOVED lines=10> */
.L_x_36808:
[----:B------:R-:W-:Y:S05]  /*12580*/  BSYNC B2 ;  /* 0x0000000000027941 */ /* 0x000fea0003800000 */
.L_x_36807:
        /* <DEDUP_REMOVED lines=18> */
.L_x_36819:
[----:B------:R-:W-:Y:S02]  /*126b0*/  MOV R227, R230 ;  /* 0x000000e600e37202 */ /* 0x000fe40000000f00 */
.L_x_36820:
[----:B------:R-:W-:Y:S05]  /*126c0*/  BSYNC B3 ;  /* 0x0000000000037941 */ /* 0x000fea0003800000 */
.L_x_36818:
        /* <DEDUP_REMOVED lines=16> */
.L_x_36824:
[----:B------:R-:W-:Y:S05]  /*127d0*/  BSYNC B4 ;  /* 0x0000000000047941 */ /* 0x000fea0003800000 */
.L_x_36823:
        /* <DEDUP_REMOVED lines=44> */
.L_x_36822:
[----:B------:R-:W-:Y:S05]  /*12aa0*/  BSYNC B3 ;  /* 0x0000000000037941 */ /* 0x000fea0003800000 */
.L_x_36821:
        /* <DEDUP_REMOVED lines=10> */
.L_x_36817:
[----:B------:R-:W-:Y:S05]  /*12b50*/  BSYNC B2 ;  /* 0x0000000000027941 */ /* 0x000fea0003800000 */
.L_x_36816:
        /* <DEDUP_REMOVED lines=18> */
.L_x_36828:
[----:B------:R-:W-:Y:S02]  /*12c80*/  MOV R227, R230 ;  /* 0x000000e600e37202 */ /* 0x000fe40000000f00 */
.L_x_36829:
[----:B------:R-:W-:Y:S05]  /*12c90*/  BSYNC B3 ;  /* 0x0000000000037941 */ /* 0x000fea0003800000 */
.L_x_36827:
        /* <DEDUP_REMOVED lines=16> */
.L_x_36833:
[----:B------:R-:W-:Y:S05]  /*12da0*/  BSYNC B4 ;  /* 0x0000000000047941 */ /* 0x000fea0003800000 */
.L_x_36832:
        /* <DEDUP_REMOVED lines=44> */
.L_x_36831:
[----:B------:R-:W-:Y:S05]  /*13070*/  BSYNC B3 ;  /* 0x0000000000037941 */ /* 0x000fea0003800000 */
.L_x_36830:
        /* <DEDUP_REMOVED lines=10> */
.L_x_36826:
[----:B------:R-:W-:Y:S05]  /*13120*/  BSYNC B2 ;  /* 0x0000000000027941 */ /* 0x000fea0003800000 */
.L_x_36825:
        /* <DEDUP_REMOVED lines=18> */
.L_x_36837:
[----:B------:R-:W-:Y:S02]  /*13250*/  MOV R227, R230 ;  /* 0x000000e600e37202 */ /* 0x000fe40000000f00 */
.L_x_36838:
[----:B------:R-:W-:Y:S05]  /*13260*/  BSYNC B3 ;  /* 0x0000000000037941 */ /* 0x000fea0003800000 */
.L_x_36836:
        /* <DEDUP_REMOVED lines=16> */
.L_x_36842:
[----:B------:R-:W-:Y:S05]  /*13370*/  BSYNC B4 ;  /* 0x0000000000047941 */ /* 0x000fea0003800000 */
.L_x_36841:
        /* <DEDUP_REMOVED lines=44> */
.L_x_36840:
[----:B------:R-:W-:Y:S05]  /*13640*/  BSYNC B3 ;  /* 0x0000000000037941 */ /* 0x000fea0003800000 */
.L_x_36839:
        /* <DEDUP_REMOVED lines=10> */
.L_x_36835:
[----:B------:R-:W-:Y:S05]  /*136f0*/  BSYNC B2 ;  /* 0x0000000000027941 */ /* 0x000fea0003800000 */
.L_x_36834:
        /* <DEDUP_REMOVED lines=18> */
.L_x_36846:
[----:B------:R-:W-:Y:S02]  /*13820*/  MOV R236, R230 ;  /* 0x000000e600ec7202 */ /* 0x000fe40000000f00 */
.L_x_36847:
[----:B------:R-:W-:Y:S05]  /*13830*/  BSYNC B3 ;  /* 0x0000000000037941 */ /* 0x000fea0003800000 */
.L_x_36845:
        /* <DEDUP_REMOVED lines=16> */
.L_x_36851:
[----:B------:R-:W-:Y:S05]  /*13940*/  BSYNC B4 ;  /* 0x0000000000047941 */ /* 0x000fea0003800000 */
.L_x_36850:
        /* <DEDUP_REMOVED lines=44> */
.L_x_36849:
[----:B------:R-:W-:Y:S05]  /*13c10*/  BSYNC B3 ;  /* 0x0000000000037941 */ /* 0x000fea0003800000 */
.L_x_36848:
        /* <DEDUP_REMOVED lines=10> */
.L_x_36844:
[----:B------:R-:W-:Y:S05]  /*13cc0*/  BSYNC B2 ;  /* 0x0000000000027941 */ /* 0x000fea0003800000 */
.L_x_36843:
        /* <DEDUP_REMOVED lines=26> */
.L_x_36853:
[----:B------:R-:W-:Y:S05]  /*13e70*/  BSYNC B2 ;  /* 0x0000000000027941 */ /* 0x000fea0003800000 */
.L_x_36852:
[----:B------:R-:W-:Y:S02]  /*13e80*/  IADD3 R235, R235, 0x20, RZ ;  /* 0x00000020ebeb7810 */ /* 0x000fe40007ffe0ff */
[----:B------:R-:W-:Y:S02]  /*13e90*/  IADD3 R231, R231, 0x20, RZ ;  /* 0x00000020e7e77810 */ /* 0x000fe40007ffe0ff */
.L_x_36779:
[----:B------:R-:W-:Y:S05]  /*13ea0*/  BSYNC B1 ;  /* 0x0000000000017941 */ /* 0x000fea0003800000 */
.L_x_36778:
        /* <DEDUP_REMOVED lines=31> */
.L_x_36859:
[----:B0-----:R-:W-:Y:S02]  /*140a0*/  IMAD.MOV.U32 R120, RZ, RZ, R230 ;  /* 0x000000ffff787224 */ /* 0x001fe400078e00e6 */
.L_x_36860:
[----:B------:R-:W-:Y:S05]  /*140b0*/  BSYNC B3 ;  /* 0x0000000000037941 */ /* 0x000fea0003800000 */
.L_x_36858:
        /* <DEDUP_REMOVED lines=16> */
.L_x_36864:
[----:B------:R-:W-:Y:S05]  /*141c0*/  BSYNC B4 ;  /* 0x0000000000047941 */ /* 0x000fea0003800000 */
.L_x_36863:
        /* <DEDUP_REMOVED lines=44> */
.L_x_36862:
[----:B------:R-:W-:Y:S05]  /*14490*/  BSYNC B3 ;  /* 0x0000000000037941 */ /* 0x000fea0003800000 */
.L_x_36861:
        /* <DEDUP_REMOVED lines=10> */
.L_x_36857:
[----:B-1----:R-:W-:Y:S05]  /*14540*/  BSYNC B2 ;  /* 0x0000000000027941 */ /* 0x002fea0003800000 */
.L_x_36856:
        /* <DEDUP_REMOVED lines=18> */
.L_x_36868:
[----:B0-----:R-:W-:Y:S02]  /*14670*/  IMAD.MOV.U32 R122, RZ, RZ, R230 ;  /* 0x000000ffff7a7224 */ /* 0x001fe400078e00e6 */
.L_x_36869:
[----:B------:R-:W-:Y:S05]  /*14680*/  BSYNC B3 ;  /* 0x0000000000037941 */ /* 0x000fea0003800000 */
.L_x_36867:
        /* <DEDUP_REMOVED lines=16> */
.L_x_36873:
[----:B------:R-:W-:Y:S05]  /*14790*/  BSYNC B4 ;  /* 0x0000000000047941 */ /* 0x000fea0003800000 */
.L_x_36872:
        /* <DEDUP_REMOVED lines=44> */
.L_x_36871:
[----:B------:R-:W-:Y:S05]  /*14a60*/  BSYNC B3 ;  /* 0x0000000000037941 */ /* 0x000fea0003800000 */
.L_x_36870:
        /* <DEDUP_REMOVED lines=10> */
.L_x_36866:
[----:B------:R-:W-:Y:S05]  /*14b10*/  BSYNC B2 ;  /* 0x0000000000027941 */ /* 0x000fea0003800000 */
.L_x_36865:
        /* <DEDUP_REMOVED lines=18> */
.L_x_36877:
[----:B0-----:R-:W-:Y:S02]  /*14c40*/  IMAD.MOV.U32 R122, RZ, RZ, R230 ;  /* 0x000000ffff7a7224 */ /* 0x001fe400078e00e6 */
.L_x_36878:
[----:B------:R-:W-:Y:S05]  /*14c50*/  BSYNC B3 ;  /* 0x0000000000037941 */ /* 0x000fea0003800000 */
.L_x_36876:
        /* <DEDUP_REMOVED lines=16> */
.L_x_36882:
[----:B------:R-:W-:Y:S05]  /*14d60*/  BSYNC B4 ;  /* 0x0000000000047941 */ /* 0x000fea0003800000 */
.L_x_36881:
        /* <DEDUP_REMOVED lines=44> */
.L_x_36880:
[----:B------:R-:W-:Y:S05]  /*15030*/  BSYNC B3 ;  /* 0x0000000000037941 */ /* 0x000fea0003800000 */
.L_x_36879:
        /* <DEDUP_REMOVED lines=10> */
.L_x_36875:
[----:B------:R-:W-:Y:S05]  /*150e0*/  BSYNC B2 ;  /* 0x0000000000027941 */ /* 0x000fea0003800000 */
.L_x_36874:
        /* <DEDUP_REMOVED lines=18> */
.L_x_36886:
[----:B------:R-:W-:Y:S02]  /*15210*/  IMAD.MOV.U32 R227, RZ, RZ, R230 ;  /* 0x000000ffffe37224 */ /* 0x000fe400078e00e6 */
.L_x_36887:
[----:B------:R-:W-:Y:S05]  /*15220*/  BSYNC B3 ;  /* 0x0000000000037941 */ /* 0x000fea0003800000 */
.L_x_36885:
        /* <DEDUP_REMOVED lines=16> */
.L_x_36891:
[----:B------:R-:W-:Y:S05]  /*15330*/  BSYNC B4 ;  /* 0x0000000000047941 */ /* 0x000fea0003800000 */
.L_x_36890:
        /* <DEDUP_REMOVED lines=44> */
.L_x_36889:
[----:B------:R-:W-:Y:S05]  /*15600*/  BSYNC B3 ;  /* 0x0000000000037941 */ /* 0x000fea0003800000 */
.L_x_36888:
[----:B------:R-:W1:Y:S01]  /*15610*/  I2F.U32 R107, R227 ;  /* 0x000000e3006b7306 */ /* 0x000e620000201000 */
[----:B------:R-:W-:Y:S01]  /*15620*/  HFMA2.MMA R108, -RZ, RZ, 0.1171875, 0 ;  /* 0x2f800000ff6c7435 */ /* 0x000fe200000001ff */
[----:B-----5:R-:W-:-:S05]  /*15630*/  HADD2.F32 R110, -RZ, R53.H1_H1 ;  /* 0x30000035ff6e7230 */ /* 0x020fca0000004100 */
[----:B------:R-:W-:-:S04]  /*15640*/  FMUL.FTZ R110, R110, c[0x0][0x1ec] ;  /* 0x00007b006e6e7a20 */ /* 0x000fc80000410000 */
[----:B------:R-:W-:Y:S02]  /*15650*/  FMUL.FTZ R110, R110, c[0x0][0x1e8] ;  /* 0x00007a006e6e7a20 */ /* 0x000fe40000410000 */
[----:B-1----:R-:W-:-:S05]  /*15660*/  FFMA.FTZ R107, R107, R108, 1.1641532182693481445e-10 ;  /* 0x2f0000006b6b7423 */ /* 0x002fca000001006c */
[----:B------:R-:W-:-:S04]  /*15670*/  FSETP.GTU.FTZ.AND P4, PT, R107, c[0x0][0x1e4], PT ;  /* 0x000079006b007a0b */ /* 0x000fc80003f9c000 */
[----:B------:R-:W-:Y:S02]  /*15680*/  FSEL R107, R110, RZ, !P4 ;  /* 0x000000ff6e6b7208 */ /* 0x000fe40006000000 */
[----:B------:R-:W-:-:S03]  /*15690*/  SEL R219, RZ, 0x1, P4 ;  /* 0x00000001ffdb7807 */ /* 0x000fc60002000000 */
[----:B------:R-:W-:Y:S02]  /*156a0*/  @P2 FADD.FTZ R107, R47, R107 ;  /* 0x0000006b2f6b2221 */ /* 0x000fe40000010000 */
.L_x_36884:
[----:B------:R-:W-:Y:S05]  /*156b0*/  BSYNC B2 ;  /* 0x0000000000027941 */ /* 0x000fea0003800000 */
.L_x_36883:
        /* <DEDUP_REMOVED lines=18> */
.L_x_36895:
[----:B------:R-:W-:Y:S02]  /*157e0*/  IMAD.MOV.U32 R227, RZ, RZ, R230 ;  /* 0x000000ffffe37224 */ /* 0x000fe400078e00e6 */
.L_x_36896:
[----:B------:R-:W-:Y:S05]  /*157f0*/  BSYNC B3 ;  /* 0x0000000000037941 */ /* 0x000fea0003800000 */
.L_x_36894:
        /* <DEDUP_REMOVED lines=16> */
.L_x_36900:
[----:B------:R-:W-:Y:S05]  /*15900*/  BSYNC B4 ;  /* 0x0000000000047941 */ /* 0x000fea0003800000 */
.L_x_36899:
        /* <DEDUP_REMOVED lines=44> */
.L_x_36898:
[----:B------:R-:W-:Y:S05]  /*15bd0*/  BSYNC B3 ;  /* 0x0000000000037941 */ /* 0x000fea0003800000 */
.L_x_36897:
        /* <DEDUP_REMOVED lines=10> */
.L_x_36893:
[----:B------:R-:W-:Y:S05]  /*15c80*/  BSYNC B2 ;  /* 0x0000000000027941 */ /* 0x000fea0003800000 */
.L_x_36892:
        /* <DEDUP_REMOVED lines=18> */
.L_x_36904:
[----:B------:R-:W-:Y:S02]  /*15db0*/  IMAD.MOV.U32 R227, RZ, RZ, R230 ;  /* 0x000000ffffe37224 */ /* 0x000fe400078e00e6 */
.L_x_36905:
[----:B------:R-:W-:Y:S05]  /*15dc0*/  BSYNC B3 ;  /* 0x0000000000037941 */ /* 0x000fea0003800000 */
.L_x_36903:
        /* <DEDUP_REMOVED lines=16> */
.L_x_36909:
[----:B------:R-:W-:Y:S05]  /*15ed0*/  BSYNC B4 ;  /* 0x0000000000047941 */ /* 0x000fea0003800000 */
.L_x_36908:
        /* <DEDUP_REMOVED lines=44> */
.L_x_36907:
[----:B------:R-:W-:Y:S05]  /*161a0*/  BSYNC B3 ;  /* 0x0000000000037941 */ /* 0x000fea0003800000 */
.L_x_36906:
[----:B------:R-:W1:Y:S01]  /*161b0*/  I2F.U32 R109, R227 ;  /* 0x000000e3006d7306 */ /* 0x000e620000201000 */
[----:B------:R-:W-:Y:S01]  /*161c0*/  HFMA2.MMA R110, -RZ, RZ, 0.1171875, 0 ;  /* 0x2f800000ff6e7435 */ /* 0x000fe200000001ff */
[----:B0-----:R-:W-:-:S05]  /*161d0*/  HADD2.F32 R120, -RZ, R54.H1_H1 ;  /* 0x30000036ff787230 */ /* 0x001fca0000004100 */
[----:B------:R-:W-:-:S04]  /*161e0*/  FMUL.FTZ R120, R120, c[0x0][0x1ec] ;  /* 0x00007b0078787a20 */ /* 0x000fc80000410000 */
[----:B------:R-:W-:Y:S02]  /*161f0*/  FMUL.FTZ R120, R120, c[0x0][0x1e8] ;  /* 0x00007a0078787a20 */ /* 0x000fe40000410000 */
[----:B-1----:R-:W-:-:S05]  /*16200*/  FFMA.FTZ R109, R109, R110, 1.1641532182693481445e-10 ;  /* 0x2f0000006d6d7423 */ /* 0x002fca000001006e */
[----:B------:R-:W-:-:S04]  /*16210*/  FSETP.GTU.FTZ.AND P4, PT, R109, c[0x0][0x1e4], PT ;  /* 0x000079006d007a0b */ /* 0x000fc80003f9c000 */
[----:B------:R-:W-:Y:S02]  /*16220*/  FSEL R109, R120, RZ, !P4 ;  /* 0x000000ff786d7208 */ /* 0x000fe40006000000 */
[----:B------:R-:W-:-:S03]  /*16230*/  SEL R221, RZ, 0x1, P4 ;  /* 0x00000001ffdd7807 */ /* 0x000fc60002000000 */
[----:B------:R-:W-:Y:S02]  /*16240*/  @P2 FADD.FTZ R109, R57, R109 ;  /* 0x0000006d396d2221 */ /* 0x000fe40000010000 */
.L_x_36902:
[----:B------:R-:W-:Y:S05]  /*16250*/  BSYNC B2 ;  /* 0x0000000000027941 */ /* 0x000fea0003800000 */
.L_x_36901:
        /* <DEDUP_REMOVED lines=18> */
.L_x_36913:
[----:B------:R-:W-:Y:S02]  /*16380*/  IMAD.MOV.U32 R227, RZ, RZ, R230 ;  /* 0x000000ffffe37224 */ /* 0x000fe400078e00e6 */
.L_x_36914:
[----:B------:R-:W-:Y:S05]  /*16390*/  BSYNC B3 ;  /* 0x0000000000037941 */ /* 0x000fea0003800000 */
.L_x_36912:
        /* <DEDUP_REMOVED lines=16> */
.L_x_36918:
[----:B------:R-:W-:Y:S05]  /*164a0*/  BSYNC B4 ;  /* 0x0000000000047941 */ /* 0x000fea0003800000 */
.L_x_36917:
        /* <DEDUP_REMOVED lines=44> */
.L_x_36916:
[----:B------:R-:W-:Y:S05]  /*16770*/  BSYNC B3 ;  /* 0x0000000000037941 */ /* 0x000fea0003800000 */
.L_x_36915:
[----:B------:R-:W0:Y:S01]  /*16780*/  I2F.U32 R110, R227 ;  /* 0x000000e3006e7306 */ /* 0x000e220000201000 */
[----:B------:R-:W-:Y:S01]  /*16790*/  HFMA2.MMA R111, -RZ, RZ, 0.1171875, 0 ;  /* 0x2f800000ff6f7435 */ /* 0x000fe200000001ff */
[----:B------:R-:W-:-:S05]  /*167a0*/  HADD2.F32 R121, -RZ, R55.H0_H0 ;  /* 0x20000037ff797230 */ /* 0x000fca0000004100 */
[----:B------:R-:W-:-:S04]  /*167b0*/  FMUL.FTZ R121, R121, c[0x0][0x1ec] ;  /* 0x00007b0079797a20 */ /* 0x000fc80000410000 */
[----:B------:R-:W-:Y:S02]  /*167c0*/  FMUL.FTZ R121, R121, c[0x0][0x1e8] ;  /* 0x00007a0079797a20 */ /* 0x000fe40000410000 */
[----:B0-----:R-:W-:-:S05]  /*167d0*/  FFMA.FTZ R110, R110, R111, 1.1641532182693481445e-10 ;  /* 0x2f0000006e6e7423 */ /* 0x001fca000001006f */
[----:B------:R-:W-:-:S04]  /*167e0*/  FSETP.GTU.FTZ.AND P4, PT, R110, c[0x0][0x1e4], PT ;  /* 0x000079006e007a0b */ /* 0x000fc80003f9c000 */
[----:B------:R-:W-:Y:S02]  /*167f0*/  FSEL R110, R121, RZ, !P4 ;  /* 0x000000ff796e7208 */ /* 0x000fe40006000000 */
[----:B------:R-:W-:-:S03]  /*16800*/  SEL R222, RZ, 0x1, P4 ;  /* 0x00000001ffde7807 */ /* 0x000fc60002000000 */
[----:B------:R-:W-:Y:S02]  /*16810*/  @P2 FADD.FTZ R110, R58, R110 ;  /* 0x0000006e3a6e2221 */ /* 0x000fe40000010000 */
.L_x_36911:
[----:B------:R-:W-:Y:S05]  /*16820*/  BSYNC B2 ;  /* 0x0000000000027941 */ /* 0x000fea0003800000 */
.L_x_36910:
        /* <DEDUP_REMOVED lines=18> */
.L_x_36922:
[----:B------:R-:W-:Y:S02]  /*16950*/  IMAD.MOV.U32 R236, RZ, RZ, R230 ;  /* 0x000000ffffec7224 */ /* 0x000fe400078e00e6 */
.L_x_36923:
[----:B------:R-:W-:Y:S05]  /*16960*/  BSYNC B3 ;  /* 0x0000000000037941 */ /* 0x000fea0003800000 */
.L_x_36921:
        /* <DEDUP_REMOVED lines=16> */
.L_x_36927:
[----:B------:R-:W-:Y:S05]  /*16a70*/  BSYNC B4 ;  /* 0x0000000000047941 */ /* 0x000fea0003800000 */
.L_x_36926:
        /* <DEDUP_REMOVED lines=44> */
.L_x_36925:
[----:B------:R-:W-:Y:S05]  /*16d40*/  BSYNC B3 ;  /* 0x0000000000037941 */ /* 0x000fea0003800000 */
.L_x_36924:
        /* <DEDUP_REMOVED lines=10> */
.L_x_36920:
[----:B------:R-:W-:Y:S05]  /*16df0*/  BSYNC B2 ;  /* 0x0000000000027941 */ /* 0x000fea0003800000 */
.L_x_36919:
        /* <DEDUP_REMOVED lines=26> */
.L_x_36929:
[----:B------:R-:W-:Y:S05]  /*16fa0*/  BSYNC B2 ;  /* 0x0000000000027941 */ /* 0x000fea0003800000 */
.L_x_36928:
[----:B------:R-:W-:Y:S02]  /*16fb0*/  IADD3 R235, R235, 0x20, RZ ;  /* 0x00000020ebeb7810 */ /* 0x000fe40007ffe0ff */
[----:B------:R-:W-:Y:S02]  /*16fc0*/  IADD3 R231, R231, 0x20, RZ ;  /* 0x00000020e7e77810 */ /* 0x000fe40007ffe0ff */
.L_x_36855:
[----:B------:R-:W-:Y:S05]  /*16fd0*/  BSYNC B1 ;  /* 0x0000000000017941 */ /* 0x000fea0003800000 */
.L_x_36854:
        /* <DEDUP_REMOVED lines=31> */
.L_x_36935:
[----:B0-----:R-:W-:Y:S02]  /*171d0*/  IMAD.MOV.U32 R120, RZ, RZ, R230 ;  /* 0x000000ffff787224 */ /* 0x001fe400078e00e6 */
.L_x_36936:
[----:B------:R-:W-:Y:S05]  /*171e0*/  BSYNC B3 ;  /* 0x0000000000037941 */ /* 0x000fea0003800000 */
.L_x_36934:
        /* <DEDUP_REMOVED lines=16> */
.L_x_36940:
[----:B------:R-:W-:Y:S05]  /*172f0*/  BSYNC B4 ;  /* 0x0000000000047941 */ /* 0x000fea0003800000 */
.L_x_36939:
        /* <DEDUP_REMOVED lines=43> */
.L_x_36938:
[----:B------:R-:W-:Y:S05]  /*175b0*/  BSYNC B3 ;  /* 0x0000000000037941 */ /* 0x000fea0003800000 */
.L_x_36937:
        /* <DEDUP_REMOVED lines=10> */
.L_x_36933:
[----:B-1----:R-:W-:Y:S05]  /*17660*/  BSYNC B2 ;  /* 0x0000000000027941 */ /* 0x002fea0003800000 */
.L_x_36932:
        /* <DEDUP_REMOVED lines=18> */
.L_x_36944:
[----:B0-----:R-:W-:Y:S02]  /*17790*/  IMAD.MOV.U32 R122, RZ, RZ, R230 ;  /* 0x000000ffff7a7224 */ /* 0x001fe400078e00e6 */
.L_x_36945:
[----:B------:R-:W-:Y:S05]  /*177a0*/  BSYNC B3 ;  /* 0x0000000000037941 */ /* 0x000fea0003800000 */
.L_x_36943:
        /* <DEDUP_REMOVED lines=16> */
.L_x_36949:
[----:B------:R-:W-:Y:S05]  /*178b0*/  BSYNC B4 ;  /* 0x0000000000047941 */ /* 0x000fea0003800000 */
.L_x_36948:
        /* <DEDUP_REMOVED lines=43> */
.L_x_36947:
[----:B------:R-:W-:Y:S05]  /*17b70*/  BSYNC B3 ;  /* 0x0000000000037941 */ /* 0x000fea0003800000 */
.L_x_36946:
        /* <DEDUP_REMOVED lines=10> */
.L_x_36942:
[----:B------:R-:W-:Y:S05]  /*17c20*/  BSYNC B2 ;  /* 0x0000000000027941 */ /* 0x000fea0003800000 */
.L_x_36941:
        /* <DEDUP_REMOVED lines=18> */
.L_x_36953:
[----:B0-----:R-:W-:Y:S02]  /*17d50*/  MOV R122, R230 ;  /* 0x000000e6007a7202 */ /* 0x001fe40000000f00 */
.L_x_36954:
[----:B------:R-:W-:Y:S05]  /*17d60*/  BSYNC B3 ;  /* 0x0000000000037941 */ /* 0x000fea0003800000 */
.L_x_36952:
        /* <DEDUP_REMOVED lines=16> */
.L_x_36958:
[----:B------:R-:W-:Y:S05]  /*17e70*/  BSYNC B4 ;  /* 0x0000000000047941 */ /* 0x000fea0003800000 */
.L_x_36957:
        /* <DEDUP_REMOVED lines=43> */
.L_x_36956:
[----:B------:R-:W-:Y:S05]  /*18130*/  BSYNC B3 ;  /* 0x0000000000037941 */ /* 0x000fea0003800000 */
.L_x_36955:
        /* <DEDUP_REMOVED lines=10> */
.L_x_36951:
[----:B------:R-:W-:Y:S05]  /*181e0*/  BSYNC B2 ;  /* 0x0000000000027941 */ /* 0x000fea0003800000 */
.L_x_36950:
        /* <DEDUP_REMOVED lines=18> */
.L_x_36962:
[----:B------:R-:W-:Y:S02]  /*18310*/  IMAD.MOV.U32 R227, RZ, RZ, R230 ;  /* 0x000000ffffe37224 */ /* 0x000fe400078e00e6 */
.L_x_36963:
[----:B------:R-:W-:Y:S05]  /*18320*/  BSYNC B3 ;  /* 0x0000000000037941 */ /* 0x000fea0003800000 */
.L_x_36961:
        /* <DEDUP_REMOVED lines=16> */
.L_x_36967:
[----:B------:R-:W-:Y:S05]  /*18430*/  BSYNC B4 ;  /* 0x0000000000047941 */ /* 0x000fea0003800000 */
.L_x_36966:
        /* <DEDUP_REMOVED lines=43> */
.L_x_36965:
[----:B------:R-:W-:Y:S05]  /*186f0*/  BSYNC B3 ;  /* 0x0000000000037941 */ /* 0x000fea0003800000 */
.L_x_36964:
        /* <DEDUP_REMOVED lines=10> */
.L_x_36960:
[----:B------:R-:W-:Y:S05]  /*187a0*/  BSYNC B2 ;  /* 0x0000000000027941 */ /* 0x000fea0003800000 */
.L_x_36959:
        /* <DEDUP_REMOVED lines=18> */
.L_x_36971:
[----:B------:R-:W-:Y:S02]  /*188d0*/  IMAD.MOV.U32 R227, RZ, RZ, R230 ;  /* 0x000000ffffe37224 */ /* 0x000fe400078e00e6 */
.L_x_36972:
[----:B------:R-:W-:Y:S05]  /*188e0*/  BSYNC B3 ;  /* 0x0000000000037941 */ /* 0x000fea0003800000 */
.L_x_36970:
        /* <DEDUP_REMOVED lines=16> */
.L_x_36976:
[----:B------:R-:W-:Y:S05]  /*189f0*/  BSYNC B4 ;  /* 0x0000000000047941 */ /* 0x000fea0003800000 */
.L_x_36975:
        /* <DEDUP_REMOVED lines=43> */
.L_x_36974:
[----:B------:R-:W-:Y:S05]  /*18cb0*/  BSYNC B3 ;  /* 0x0000000000037941 */ /* 0x000fea0003800000 */
.L_x_36973:
        /* <DEDUP_REMOVED lines=10> */
.L_x_36969:
[----:B------:R-:W-:Y:S05]  /*18d60*/  BSYNC B2 ;  /* 0x0000000000027941 */ /* 0x000fea0003800000 */
.L_x_36968:
        /* <DEDUP_REMOVED lines=18> */
.L_x_36980:
[----:B------:R-:W-:Y:S02]  /*18e90*/  IMAD.MOV.U32 R227, RZ, RZ, R230 ;  /* 0x000000ffffe37224 */ /* 0x000fe400078e00e6 */
.L_x_36981:
[----:B------:R-:W-:Y:S05]  /*18ea0*/  BSYNC B3 ;  /* 0x0000000000037941 */ /* 0x000fea0003800000 */
.L_x_36979:
        /* <DEDUP_REMOVED lines=16> */
.L_x_36985:
[----:B------:R-:W-:Y:S05]  /*18fb0*/  BSYNC B4 ;  /* 0x0000000000047941 */ /* 0x000fea0003800000 */
.L_x_36984:
[----:B------:R-:W-:Y:S01]  /*18fc0*/  IMAD.HI.U32 R118, R127, -0x326172a9, RZ ;  /* 0xcd9e8d577f767827 */ /* 0x000fe200078e00ff */
[----:B------:R-:W-:-:S03]  /*18fd0*/  LOP3.LUT R117, R117, UR5, R226, 0x96, !PT ;  /* 0x0000000575757c12 */ /* 0x000fc6000f8e96e2 */
[----:B------:R-:W-:Y:S01]  /*18fe0*/  IMAD R119, R127, -0x326172a9, RZ ;  /* 0xcd9e8d577f777824 */ /* 0x000fe200078e02ff */
[----:B------:R-:W-:Y:S01]  /*18ff0*/  LOP3.LUT R118, R118, UR4, R125, 0x96, !PT ;  /* 0x0000000476767c12 */ /* 0x000fe2000f8e967d */
[----:B0-----:R-:W-:-:S04]  /*19000*/  IMAD.WIDE.U32 R120, R117, -0x326172a9, RZ ;  /* 0xcd9e8d5775787825 */ /* 0x001fc800078e00ff */
        /* <DEDUP_REMOVED lines=38> */
.L_x_36983:
[----:B------:R-:W-:Y:S05]  /*19270*/  BSYNC B3 ;  /* 0x0000000000037941 */ /* 0x000fea0003800000 */
.L_x_36982:
        /* <DEDUP_REMOVED lines=10> */
.L_x_36978:
[----:B------:R-:W-:Y:S05]  /*19320*/  BSYNC B2 ;  /* 0x0000000000027941 */ /* 0x000fea0003800000 */
.L_x_36977:
        /* <DEDUP_REMOVED lines=18> */
.L_x_36989:
[----:B------:R-:W-:Y:S02]  /*19450*/  MOV R227, R230 ;  /* 0x000000e600e37202 */ /* 0x000fe40000000f00 */
.L_x_36990:
[----:B------:R-:W-:Y:S05]  /*19460*/  BSYNC B3 ;  /* 0x0000000000037941 */ /* 0x000fea0003800000 */
.L_x_36988:
        /* <DEDUP_REMOVED lines=16> */
.L_x_36994:
[----:B------:R-:W-:Y:S05]  /*19570*/  BSYNC B4 ;  /* 0x0000000000047941 */ /* 0x000fea0003800000 */
.L_x_36993:
        /* <DEDUP_REMOVED lines=43> */
.L_x_36992:
[----:B------:R-:W-:Y:S05]  /*19830*/  BSYNC B3 ;  /* 0x0000000000037941 */ /* 0x000fea0003800000 */
.L_x_36991:
        /* <DEDUP_REMOVED lines=10> */
.L_x_36987:
[----:B------:R-:W-:Y:S05]  /*198e0*/  BSYNC B2 ;  /* 0x0000000000027941 */ /* 0x000fea0003800000 */
.L_x_36986:
        /* <DEDUP_REMOVED lines=18> */
.L_x_36998:
[----:B------:R-:W-:Y:S02]  /*19a10*/  IMAD.MOV.U32 R236, RZ, RZ, R230 ;  /* 0x000000ffffec7224 */ /* 0x000fe400078e00e6 */
.L_x_36999:
[----:B------:R-:W-:Y:S05]  /*19a20*/  BSYNC B3 ;  /* 0x0000000000037941 */ /* 0x000fea0003800000 */
.L_x_36997:
        /* <DEDUP_REMOVED lines=16> */
.L_x_37003:
[----:B------:R-:W-:Y:S05]  /*19b30*/  BSYNC B4 ;  /* 0x0000000000047941 */ /* 0x000fea0003800000 */
.L_x_37002:
        /* <DEDUP_REMOVED lines=43> */
.L_x_37001:
[----:B------:R-:W-:Y:S05]  /*19df0*/  BSYNC B3 ;  /* 0x0000000000037941 */ /* 0x000fea0003800000 */
.L_x_37000:
        /* <DEDUP_REMOVED lines=10> */
.L_x_36996:
[----:B------:R-:W-:Y:S05]  /*19ea0*/  BSYNC B2 ;  /* 0x0000000000027941 */ /* 0x000fea0003800000 */
.L_x_36995:
[----:B------:R-:W-:-:S04]  /*19eb0*/  IMAD.MOV.U32 R120, RZ, RZ, 0x20 ;  /* 0x00000020ff787424 */ /* 0x000fc800078e00ff */
        /* <DEDUP_REMOVED lines=24> */
.L_x_36931:
[----:B------:R-:W-:Y:S05]  /*1a040*/  BSYNC B1 ;  /* 0x0000000000017941 */ /* 0x000fea0003800000 */
.L_x_36930:
        /* <DEDUP_REMOVED lines=81> */
.L_x_37024:
        /* <DEDUP_REMOVED lines=152> */
.L_x_37025:
[----:B------:R-:W-:Y:S01]  /*1aee0*/  LOP3.LUT P2, RZ, R224, 0x1f, RZ, 0xc0, !PT ;  /* 0x0000001fe0ff7812 */ /* 0x000fe2000784c0ff */
[----:B-1----:R-:W-:Y:S01]  /*1aef0*/  FADD.FTZ R236, R231, R232 ;  /* 0x000000e8e7ec7221 */ /* 0x002fe20000010000 */
[----:B------:R-:W-:Y:S01]  /*1af00*/  BSSY B1, `(.L_x_37006) ;  /* 0x0000133000017945 */ /* 0x000fe20003800000 */
[----:B------:R-:W-:Y:S02]  /*1af10*/  FMUL.FTZ R231, R229, R229 ;  /* 0x000000e5e5e77220 */ /* 0x000fe40000410000 */
[----:B------:R-:W-:-:S08]  /*1af20*/  IMAD.MOV.U32 R233, RZ, RZ, c[0x0][0x1e0] ;  /* 0x00007800ffe97624 */ /* 0x000fd000078e00ff */
[----:B------:R-:W-:-:S04]  /*1af30*/  @!P2 LEA R122, P1, R42, c[0x0][0x1a0], 0x2 ;  /* 0x000068002a7aaa11 */ /* 0x000fc800078210ff */
[C---:B------:R-:W-:Y:S02]  /*1af40*/  @!P2 LEA.HI.X R123, R42.reuse, c[0x0][0x1a4], R237, 0x2, P1 ;  /* 0x000069002a7baa11 */ /* 0x040fe400008f14ed */
[----:B------:R-:W-:-:S03]  /*1af50*/  @!P2 LEA R120, P1, R42, c[0x0][0x1a8], 0x2 ;  /* 0x00006a002a78aa11 */ /* 0x000fc600078210ff */
[----:B------:R1:W-:Y:S01]  /*1af60*/  @!P2 STG.E [R122.64], R229 ;  /* 0x000000e57a00a986 */ /* 0x0003e2000c101906 */
[----:B------:R-:W-:Y:S02]  /*1af70*/  @!P2 LEA.HI.X R121, R42, c[0x0][0x1ac], R237, 0x2, P1 ;  /* 0x00006b002a79aa11 */ /* 0x000fe400008f14ed */
        /* <DEDUP_REMOVED lines=28> */
[----:B------:R-:W-:Y:S01]  /*1b140*/  F2FP.PACK_AB R120, R121, R120 ;  /* 0x000000787978723e */ /* 0x000fe200000000ff */
        /* <DEDUP_REMOVED lines=15> */
[----:B------:R-:W-:-:S03]  /*1b240*/  IMAD.MOV.U32 R235, RZ, RZ, 0x10 ;  /* 0x00000010ffeb7424 */ /* 0x000fc600078e00ff */
[----:B------:R-:W-:Y:S01]  /*1b250*/  F2FP.PACK_AB R123, R233, R238 ;  /* 0x000000eee97b723e */ /* 0x000fe200000000ff */
[C---:B------:R-:W-:Y:S01]  /*1b260*/  IMAD.WIDE.U32 R232, R224.reuse, R235, c[0x0][0x208] ;  /* 0x00008200e0e87625 */ /* 0x040fe200078e00eb */
[----:B------:R-:W-:-:S04]  /*1b270*/  IADD3 R224, R224, 0x20, RZ ;  /* 0x00000020e0e07810 */ /* 0x000fc80007ffe0ff */
[----:B------:R0:W-:Y:S03]  /*1b280*/  STG.E.128 [R232.64], R120 ;  /* 0x00000078e8007986 */ /* 0x0001e6000c101d06 */
.L_x_37009:
[----:B------:R-:W-:Y:S05]  /*1b290*/  BSYNC B2 ;  /* 0x0000000000027941 */ /* 0x000fea0003800000 */
.L_x_37008:
        /* <DEDUP_REMOVED lines=35> */
.L_x_37011:
[----:B------:R-:W-:Y:S05]  /*1b4d0*/  BSYNC B2 ;  /* 0x0000000000027941 */ /* 0x000fea0003800000 */
.L_x_37010:
        /* <DEDUP_REMOVED lines=30> */
[----:B------:R-:W-:-:S04]  /*1b6c0*/  F2FP.PACK_AB R121, R232, R121 ;  /* 0x00000079e879723e */ /* 0x000fc800000000ff */
[----:B------:R-:W-:Y:S01]  /*1b6d0*/  F2FP.PACK_AB R123, R233, R238 ;  /* 0x000000eee97b723e */ /* 0x000fe200000000ff */
[C---:B------:R-:W-:Y:S01]  /*1b6e0*/  IMAD.WIDE.U32 R232, R224.reuse, R235, c[0x0][0x208] ;  /* 0x00008200e0e87625 */ /* 0x040fe200078e00eb */
[----:B------:R-:W-:-:S04]  /*1b6f0*/  IADD3 R224, R224, 0x20, RZ ;  /* 0x00000020e0e07810 */ /* 0x000fc80007ffe0ff */
[----:B------:R0:W-:Y:S03]  /*1b700*/  STG.E.128 [R232.64], R120 ;  /* 0x00000078e8007986 */ /* 0x0001e6000c101d06 */
.L_x_37013:
[----:B------:R-:W-:Y:S05]  /*1b710*/  BSYNC B2 ;  /* 0x0000000000027941 */ /* 0x000fea0003800000 */
.L_x_37012:
        /* <DEDUP_REMOVED lines=35> */
.L_x_37015:
[----:B------:R-:W-:Y:S05]  /*1b950*/  BSYNC B2 ;  /* 0x0000000000027941 */ /* 0x000fea0003800000 */
.L_x_37014:
        /* <DEDUP_REMOVED lines=35> */
.L_x_37017:
[----:B------:R-:W-:Y:S05]  /*1bb90*/  BSYNC B2 ;  /* 0x0000000000027941 */ /* 0x000fea0003800000 */
.L_x_37016:
        /* <DEDUP_REMOVED lines=35> */
.L_x_37019:
[----:B------:R-:W-:Y:S05]  /*1bdd0*/  BSYNC B2 ;  /* 0x0000000000027941 */ /* 0x000fea0003800000 */
.L_x_37018:
[----:B------:R-:W-:Y:S01]  /*1bde0*/  LOP3.LUT P1, RZ, R43, 0x8, RZ, 0xc0, !PT ;  /* 0x000000082bff7812 */ /* 0x000fe2000782c0ff */
[----:B------:R-:W-:-:S12]  /*1bdf0*/  BSSY B2, `(.L_x_37020) ;  /* 0x0000022000027945 */ /* 0x000fd80003800000 */
[----:B------:R-:W-:Y:S05]  /*1be00*/  @!P1 BRA `(.L_x_37021) ;  /* 0x0000020000009947 */ /* 0x000fea0003800000 */
[--C-:B0-----:R-:W-:Y:S01]  /*1be10*/  FADD.FTZ R122, R105, -R229.reuse ;  /* 0x800000e5697a7221 */ /* 0x101fe20000010000 */
[----:B------:R-:W-:Y:S01]  /*1be20*/  MOV R235, 0x10 ;  /* 0x0000001000eb7802 */ /* 0x000fe20000000f00 */
        /* <DEDUP_REMOVED lines=30> */
.L_x_37021:
[----:B------:R-:W-:Y:S05]  /*1c010*/  BSYNC B2 ;  /* 0x0000000000027941 */ /* 0x000fea0003800000 */
.L_x_37020:
        /* <DEDUP_REMOVED lines=33> */
.L_x_37007:
[----:B-1----:R-:W-:Y:S05]  /*1c230*/  BSYNC B1 ;  /* 0x0000000000017941 */ /* 0x002fea0003800000 */
.L_x_37006:
[----:B0-----:R-:W-:-:S04]  /*1c240*/  IMAD.MOV.U32 R121, RZ, RZ, c[0x0][0x160] ;  /* 0x00005800ff797624 */ /* 0x001fc800078e00ff */
[----:B------:R-:W-:-:S05]  /*1c250*/  IMAD R42, R121, 0x4, R42 ;  /* 0x00000004792a7824 */ /* 0x000fca00078e022a */
[----:B------:R-:W-:-:S13]  /*1c260*/  ISETP.GE.AND P1, PT, R42, c[0x0][0x164], PT ;  /* 0x000059002a007a0c */ /* 0x000fda0003f26270 */
[----:B------:R-:W-:Y:S01]  /*1c270*/  @P1 CALL.REL.NOINC `(.L_x_37022) ;  /* 0x0000001000001944 */ /* 0x000fe20003c00000 */
[----:B------:R-:W-:Y:S05]  /*1c280*/  BRA `(.L_x_37023) ;  /* 0xfffe53e000007947 */ /* 0x000fea000383ffff */
.L_x_37022:
[----:B------:R-:W-:Y:S05]  /*1c290*/  BSYNC B0 ;  /* 0x0000000000007941 */ /* 0x000fea0003800000 */
.L_x_36397:
[----:B------:R-:W-:Y:S05]  /*1c2a0*/  EXIT ;  /* 0x000000000000794d */ /* 0x000fea0003800000 */
.L_x_37004:
[----:B------:R-:W-:Y:S01]  /*1c2b0*/  MOV R122, R123 ;  /* 0x0000007b007a7202 */ /* 0x000fe20000000f00 */
[----:B------:R-:W-:Y:S01]  /*1c2c0*/  IMAD.MOV.U32 R231, RZ, RZ, 0x1 ;  /* 0x00000001ffe77424 */ /* 0x000fe200078e00ff */
[----:B------:R-:W-:Y:S01]  /*1c2d0*/  MOV R120, 0x1c310 ;  /* 0x0001c31000787802 */ /* 0x000fe20000000f00 */
[----:B------:R-:W-:Y:S02]  /*1c2e0*/  IMAD.MOV.U32 R233, RZ, RZ, 0x1f ;  /* 0x0000001fffe97424 */ /* 0x000fe400078e00ff */
[----:B------:R-:W-:Y:S02]  /*1c2f0*/  IMAD.MOV.U32 R236, RZ, RZ, -0x1 ;  /* 0xffffffffffec7424 */ /* 0x000fe400078e00ff */
[----:B-----5:R-:W-:Y:S05]  /*1c300*/  CALL.REL.NOINC `($__internal_106_$__cuda_sm70_shflsync_bfly_p) ;  /* 0x00000bf000007944 */ /* 0x020fea0003c00000 */
[----:B-1----:R-:W-:Y:S01]  /*1c310*/  MOV R120, R231 ;  /* 0x000000e700787202 */ /* 0x002fe20000000f00 */
[----:B0-----:R-:W-:Y:S05]  /*1c320*/  BRA `(.L_x_37024) ;  /* 0xffffe23000007947 */ /* 0x001fea000383ffff */
.L_x_37005:
[----:B------:R-:W-:Y:S01]  /*1c330*/  IMAD.MOV.U32 R122, RZ, RZ, R235 ;  /* 0x000000ffff7a7224 */ /* 0x000fe200078e00eb */
[----:B------:R-:W-:Y:S01]  /*1c340*/  MOV R236, 0xffffffff ;  /* 0xffffffff00ec7802 */ /* 0x000fe20000000f00 */
[----:B------:R-:W-:Y:S01]  /*1c350*/  IMAD.MOV.U32 R231, RZ, RZ, 0x2 ;  /* 0x00000002ffe77424 */ /* 0x000fe200078e00ff */
[----:B------:R-:W-:Y:S01]  /*1c360*/  MOV R120, 0x1c390 ;  /* 0x0001c39000787802 */ /* 0x000fe20000000f00 */
[----:B------:R-:W-:-:S02]  /*1c370*/  IMAD.MOV.U32 R233, RZ, RZ, 0x1f ;  /* 0x0000001fffe97424 */ /* 0x000fc400078e00ff */
[----:B0----5:R-:W-:Y:S05]  /*1c380*/  CALL.REL.NOINC `($__internal_106_$__cuda_sm70_shflsync_bfly_p) ;  /* 0x00000b7000007944 */ /* 0x021fea0003c00000 */
[----:B01----:R-:W-:Y:S01]  /*1c390*/  FADD.FTZ R122, R235, R231 ;  /* 0x000000e7eb7a7221 */ /* 0x003fe20000010000 */
[----:B------:R-:W-:Y:S01]  /*1c3a0*/  MOV R120, 0x1c3f0 ;  /* 0x0001c3f000787802 */ /* 0x000fe20000000f00 */
[----:B------:R-:W-:-:S02]  /*1c3b0*/  IMAD.MOV.U32 R231, RZ, RZ, 0x4 ;  /* 0x00000004ffe77424 */ /* 0x000fc400078e00ff */
[----:B------:R-:W-:Y:S02]  /*1c3c0*/  IMAD.MOV.U32 R233, RZ, RZ, 0x1f ;  /* 0x0000001fffe97424 */ /* 0x000fe400078e00ff */
[----:B------:R-:W-:Y:S02]  /*1c3d0*/  IMAD.MOV.U32 R236, RZ, RZ, -0x1 ;  /* 0xffffffffffec7424 */ /* 0x000fe400078e00ff */
[----:B------:R-:W-:Y:S05]  /*1c3e0*/  CALL.REL.NOINC `($__internal_106_$__cuda_sm70_shflsync_bfly_p) ;  /* 0x00000b1000007944 */ /* 0x000fea0003c00000 */
[----:B01----:R-:W-:Y:S01]  /*1c3f0*/  FADD.FTZ R122, R122, R231 ;  /* 0x000000e77a7a7221 */ /* 0x003fe20000010000 */
[----:B------:R-:W-:Y:S01]  /*1c400*/  HFMA2.MMA R231, -RZ, RZ, 0, 4.76837158203125e-07 ;  /* 0x00000008ffe77435 */ /* 0x000fe200000001ff */
[----:B------:R-:W-:Y:S01]  /*1c410*/  IMAD.MOV.U32 R233, RZ, RZ, 0x1f ;  /* 0x0000001fffe97424 */ /* 0x000fe200078e00ff */
[----:B------:R-:W-:Y:S01]  /*1c420*/  MOV R120, 0x1c450 ;  /* 0x0001c45000787802 */ /* 0x000fe20000000f00 */
[----:B------:R-:W-:-:S03]  /*1c430*/  IMAD.MOV.U32 R236, RZ, RZ, -0x1 ;  /* 0xffffffffffec7424 */ /* 0x000fc600078e00ff */
[----:B------:R-:W-:Y:S05]  /*1c440*/  CALL.REL.NOINC `($__internal_106_$__cuda_sm70_shflsync_bfly_p) ;  /* 0x00000ab000007944 */ /* 0x000fea0003c00000 */
[----:B01----:R-:W-:Y:S01]  /*1c450*/  FADD.FTZ R122, R122, R231 ;  /* 0x000000e77a7a7221 */ /* 0x003fe20000010000 */
[----:B------:R-:W-:Y:S01]  /*1c460*/  MOV R233, 0x1f ;  /* 0x0000001f00e97802 */ /* 0x000fe20000000f00 */
[----:B------:R-:W-:Y:S01]  /*1c470*/  IMAD.MOV.U32 R231, RZ, RZ, 0x10 ;  /* 0x00000010ffe77424 */ /* 0x000fe200078e00ff */
[----:B------:R-:W-:Y:S01]  /*1c480*/  MOV R120, 0x1c4b0 ;  /* 0x0001c4b000787802 */ /* 0x000fe20000000f00 */
[----:B------:R-:W-:-:S02]  /*1c490*/  IMAD.MOV.U32 R236, RZ, RZ, -0x1 ;  /* 0xffffffffffec7424 */ /* 0x000fc400078e00ff */
[----:B------:R-:W-:Y:S05]  /*1c4a0*/  CALL.REL.NOINC `($__internal_106_$__cuda_sm70_shflsync_bfly_p) ;  /* 0x00000a5000007944 */ /* 0x000fea0003c00000 */
[----:B-1----:R-:W-:Y:S01]  /*1c4b0*/  FADD.FTZ R229, R122, R231 ;  /* 0x000000e77ae57221 */ /* 0x002fe20000010000 */
[----:B------:R-:W-:Y:S01]  /*1c4c0*/  P2R R232, PR, RZ, 0x40 ;  /* 0x00000040ffe87803 */ /* 0x000fe20000000000 */
[----:B------:R-:W-:Y:S01]  /*1c4d0*/  IMAD.MOV.U32 R231, RZ, RZ, 0x1 ;  /* 0x00000001ffe77424 */ /* 0x000fe200078e00ff */
[----:B------:R-:W-:Y:S01]  /*1c4e0*/  LOP3.LUT P6, RZ, R43, 0x1, RZ, 0xc0, !PT ;  /* 0x000000012bff7812 */ /* 0x000fe200078cc0ff */
[----:B------:R-:W-:-:S02]  /*1c4f0*/  FMUL.FTZ R229, R229, c[0x0][0x1e0] ;  /* 0x00007800e5e57a20 */ /* 0x000fc40000410000 */
[----:B0-----:R-:W-:Y:S02]  /*1c500*/  IMAD.MOV.U32 R233, RZ, RZ, 0x1f ;  /* 0x0000001fffe97424 */ /* 0x001fe400078e00ff */
        /* <DEDUP_REMOVED lines=132> */
[----:B------:R-:W-:Y:S05]  /*1cd50*/  CALL.REL.NOINC `($__internal_106_$__cuda_sm70_shflsync_bfly_p) ;  /* 0x000001a000007944 */ /* 0x000fea0003c00000 */
[----:B01----:R-:W-:Y:S01]  /*1cd60*/  FADD.FTZ R122, R122, R231 ;  /* 0x000000e77a7a7221 */ /* 0x003fe20000010000 */
[----:B------:R-:W-:Y:S01]  /*1cd70*/  MOV R120, 0x1cdc0 ;  /* 0x0001cdc000787802 */ /* 0x000fe20000000f00 */
[----:B------:R-:W-:Y:S02]  /*1cd80*/  IMAD.MOV.U32 R231, RZ, RZ, 0x2 ;  /* 0x00000002ffe77424 */ /* 0x000fe400078e00ff */
[----:B------:R-:W-:Y:S02]  /*1cd90*/  IMAD.MOV.U32 R233, RZ, RZ, 0x1f ;  /* 0x0000001fffe97424 */ /* 0x000fe400078e00ff */
[----:B------:R-:W-:Y:S02]  /*1cda0*/  IMAD.MOV.U32 R236, RZ, RZ, -0x1 ;  /* 0xffffffffffec7424 */ /* 0x000fe400078e00ff */
[----:B------:R-:W-:Y:S05]  /*1cdb0*/  CALL.REL.NOINC `($__internal_106_$__cuda_sm70_shflsync_bfly_p) ;  /* 0x0000014000007944 */ /* 0x000fea0003c00000 */
[----:B01----:R-:W-:Y:S01]  /*1cdc0*/  FADD.FTZ R122, R122, R231 ;  /* 0x000000e77a7a7221 */ /* 0x003fe20000010000 */
[----:B------:R-:W-:Y:S01]  /*1cdd0*/  HFMA2.MMA R231, -RZ, RZ, 0, 2.384185791015625e-07 ;  /* 0x00000004ffe77435 */ /* 0x000fe200000001ff */
        /* <DEDUP_REMOVED lines=11> */
[----:B0-----:R-:W-:Y:S01]  /*1ce90*/  MOV R236, 0xffffffff ;  /* 0xffffffff00ec7802 */ /* 0x001fe20000000f00 */
[----:B------:R-:W-:Y:S01]  /*1cea0*/  IMAD.MOV.U32 R231, RZ, RZ, 0x10 ;  /* 0x00000010ffe77424 */ /* 0x000fe200078e00ff */
[----:B------:R-:W-:Y:S01]  /*1ceb0*/  MOV R120, 0x1cef0 ;  /* 0x0001cef000787802 */ /* 0x000fe20000000f00 */
[----:B------:R-:W-:-:S02]  /*1cec0*/  IMAD.MOV.U32 R233, RZ, RZ, 0x1f ;  /* 0x0000001fffe97424 */ /* 0x000fc400078e00ff */
[----:B------:R-:W-:Y:S02]  /*1ced0*/  IMAD.MOV.U32 R122, RZ, RZ, R232 ;  /* 0x000000ffff7a7224 */ /* 0x000fe400078e00e8 */
[----:B------:R-:W-:Y:S05]  /*1cee0*/  CALL.REL.NOINC `($__internal_106_$__cuda_sm70_shflsync_bfly_p) ;  /* 0x0000001000007944 */ /* 0x000fea0003c00000 */
[----:B01----:R-:W-:Y:S05]  /*1cef0*/  BRA `(.L_x_37025) ;  /* 0xffffdfe000007947 */ /* 0x003fea000383ffff */
        .weak           $__internal_106_$__cuda_sm70_shflsync_bfly_p
        .type           $__internal_106_$__cuda_sm70_shflsync_bfly_p,@function
        .size           $__internal_106_$__cuda_sm70_shflsync_bfly_p,(.L_x_57146 - $__internal_106_$__cuda_sm70_shflsync_bfly_p)
$__internal_106_$__cuda_sm70_shflsync_bfly_p:
[----:B------:R-:W-:Y:S01]  /*1cf00*/  IMAD.MOV.U32 R121, RZ, RZ, 0x0 ;  /* 0x00000000ff797424 */ /* 0x000fe200078e00ff */
[----:B------:R-:W-:Y:S04]  /*1cf10*/  WARPSYNC R236 ;  /* 0x000000ec00007348 */ /* 0x000fe80003800000 */
[----:B------:R0:W1:Y:S01]  /*1cf20*/  SHFL.BFLY PT, R231, R122, R231, R233 ;  /* 0x0c0000e77ae77389 */ /* 0x00006200000e00e9 */
[----:B------:R-:W-:Y:S05]  /*1cf30*/  RET.REL.NODEC R120 `(_ZN10layer_norm13ln_fwd_kernelINS_13Kernel_traitsI6__halfS2_fS2_fjLj2048ELj1ELj4ELj1ELj16ENS_18Kernel_traits_baseILj2048ES2_S2_fS2_fjLj128EEEEELb1ELb0ELb1ELb0EEEvNS_9FwdParamsE) ;  /* 0xfffe30c078007950 */ /* 0x000fea0003c3ffff */
.L_x_37026:
        /* <DEDUP_REMOVED lines=12> */
.L_x_57146:


//--------------------- .text._ZN10layer_norm13ln_fwd_kernelINS_13Kernel_traitsI6__halfS2_fS2_fjLj2048ELj1ELj4ELj1ELj16ENS_18Kernel_traits_baseILj2048ES2_S2_fS2_fjLj128EEEEELb1ELb0ELb1ELb1EEEvNS_9FwdParamsE --------------------------
	.section	.text._ZN10layer_norm13ln_fwd_kernelINS_13Kernel_traitsI6__halfS2_fS2_fjLj2048ELj1ELj4ELj1ELj16ENS_18Kernel_traits_baseILj2048ES2_S2_fS2_fjLj128EEEEELb1ELb0ELb1ELb1EEEvNS_9FwdParamsE,"ax",@progbits
	.sectioninfo	@"SHI_REGISTERS=255"
	.align	128
        .global         _ZN10layer_norm13ln_fwd_kernelINS_13Kernel_traitsI6__halfS2_fS2_fjLj2048ELj1ELj4ELj1ELj16ENS_18Kernel_traits_baseILj2048ES2_S2_fS2_fjLj128EEEEELb1ELb0ELb1ELb1EEEvNS_9FwdParamsE
        .type           _ZN10layer_norm13ln_fwd_kernelINS_13Kernel_traitsI6__halfS2_fS2_fjLj2048ELj1ELj4ELj1ELj16ENS_18Kernel_traits_baseILj2048ES2_S2_fS2_fjLj128EEEEELb1ELb0ELb1ELb1EEEvNS_9FwdParamsE,@function
        .size           _ZN10layer_norm13ln_fwd_kernelINS_13Kernel_traitsI6__halfS2_fS2_fjLj2048ELj1ELj4ELj1ELj16ENS_18Kernel_traits_baseILj2048ES2_S2_fS2_fjLj128EEEEELb1ELb0ELb1ELb1EEEvNS_9FwdParamsE,(.L_x_57147 - _ZN10layer_norm13ln_fwd_kernelINS_13Kernel_traitsI6__halfS2_fS2_fjLj2048ELj1ELj4ELj1ELj16ENS_18Kernel_traits_baseILj2048ES2_S2_fS2_fjLj128EEEEELb1ELb0ELb1ELb1EEEvNS_9FwdParamsE)
        .other          _ZN10layer_norm13ln_fwd_kernelINS_13Kernel_traitsI6__halfS2_fS2_fjLj2048ELj1ELj4ELj1ELj16ENS_18Kernel_traits_baseILj2048ES2_S2_fS2_fjLj128EEEEELb1ELb0ELb1ELb1EEEvNS_9FwdParamsE,@"STO_CUDA_ENTRY STV_DEFAULT"
_ZN10layer_norm13ln_fwd_kernelINS_13Kernel_traitsI6__halfS2_fS2_fjLj2048ELj1ELj4ELj1ELj16ENS_18Kernel_traits_baseILj2048ES2_S2_fS2_fjLj128EEEEELb1ELb0ELb1ELb1EEEvNS_9FwdParamsE:
.text._ZN10layer_norm13ln_fwd_kernelINS_13Kernel_traitsI6__halfS2_fS2_fjLj2048ELj1ELj4ELj1ELj16ENS_18Kernel_traits_baseILj2048ES2_S2_fS2_fjLj128EEEEELb1ELb0ELb1ELb1EEEvNS_9FwdParamsE:
        /* <DEDUP_REMOVED lines=12> */
[----:B------:R-:W-:Y:S01]  /*00c0*/  @P1 MOV R2, R204 ;  /* 0x000000cc00021202 */ /* 0x000fe20000000f00 */
[----:B------:R-:W-:Y:S01]  /*00d0*/  @P1 IMAD.MOV.U32 R3, RZ, RZ, R205 ;  /* 0x000000ffff031224 */ /* 0x000fe200078e00cd */
[----:B0-----:R-:W-:Y:S01]  /*00e0*/  SHF.L.U32 R0, R202, 0x4, RZ ;  /* 0x00000004ca007819 */ /* 0x001fe200000006ff */
[----:B------:R-:W0:Y:S03]  /*00f0*/  S2R R19, SR_CTAID.X ;  /* 0x0000000000137919 */ /* 0x000e260000002500 */
        /* <DEDUP_REMOVED lines=176> */
.L_x_37624:
        /* <DEDUP_REMOVED lines=47> */
.L_x_37030:
[----:B------:R-:W-:Y:S02]  /*0ef0*/  IMAD.MOV.U32 R89, RZ, RZ, R208 ;  /* 0x000000ffff597224 */ /* 0x000fe400078e00d0 */
.L_x_37031:
[----:B------:R-:W-:Y:S05]  /*0f00*/  BSYNC B1 ;  /* 0x0000000000017941 */ /* 0x000fea0003800000 */
.L_x_37029:
        /* <DEDUP_REMOVED lines=16> */
.L_x_37035:
[----:B------:R-:W-:Y:S05]  /*1010*/  BSYNC B2 ;  /* 0x0000000000027941 */ /* 0x000fea0003800000 */
.L_x_37034:
        /* <DEDUP_REMOVED lines=43> */
.L_x_37033:
[----:B------:R-:W-:Y:S05]  /*12d0*/  BSYNC B1 ;  /* 0x0000000000017941 */ /* 0x000fea0003800000 */
.L_x_37032:
        /* <DEDUP_REMOVED lines=10> */
.L_x_37028:
[----:B---3--:R-:W-:Y:S05]  /*1380*/  BSYNC B0 ;  /* 0x0000000000007941 */ /* 0x008fea0003800000 */
.L_x_37027:
        /* <DEDUP_REMOVED lines=18> */
.L_x_37039:
[----:B------:R-:W-:Y:S02]  /*14b0*/  IMAD.MOV.U32 R90, RZ, RZ, R208 ;  /* 0x000000ffff5a7224 */ /* 0x000fe400078e00d0 */
.L_x_37040:
[----:B------:R-:W-:Y:S05]  /*14c0*/  BSYNC B1 ;  /* 0x0000000000017941 */ /* 0x000fea0003800000 */
.L_x_37038:
        /* <DEDUP_REMOVED lines=16> */
.L_x_37044:
[----:B------:R-:W-:Y:S05]  /*15d0*/  BSYNC B2 ;  /* 0x0000000000027941 */ /* 0x000fea0003800000 */
.L_x_37043:
        /* <DEDUP_REMOVED lines=44> */
.L_x_37042:
[----:B------:R-:W-:Y:S05]  /*18a0*/  BSYNC B1 ;  /* 0x0000000000017941 */ /* 0x000fea0003800000 */
.L_x_37041:
        /* <DEDUP_REMOVED lines=10> */
.L_x_37037:
[----:B------:R-:W-:Y:S05]  /*1950*/  BSYNC B0 ;  /* 0x0000000000007941 */ /* 0x000fea0003800000 */
.L_x_37036:
        /* <DEDUP_REMOVED lines=18> */
.L_x_37048:
[----:B------:R-:W-:Y:S02]  /*1a80*/  IMAD.MOV.U32 R90, RZ, RZ, R208 ;  /* 0x000000ffff5a7224 */ /* 0x000fe400078e00d0 */
.L_x_37049:
[----:B------:R-:W-:Y:S05]  /*1a90*/  BSYNC B1 ;  /* 0x0000000000017941 */ /* 0x000fea0003800000 */
.L_x_37047:
        /* <DEDUP_REMOVED lines=16> */
.L_x_37053:
[----:B------:R-:W-:Y:S05]  /*1ba0*/  BSYNC B2 ;  /* 0x0000000000027941 */ /* 0x000fea0003800000 */
.L_x_37052:
        /* <DEDUP_REMOVED lines=44> */
.L_x_37051:
[----:B------:R-:W-:Y:S05]  /*1e70*/  BSYNC B1 ;  /* 0x0000000000017941 */ /* 0x000fea0003800000 */
.L_x_37050:
        /* <DEDUP_REMOVED lines=10> */
.L_x_37046:
[----:B------:R-:W-:Y:S05]  /*1f20*/  BSYNC B0 ;  /* 0x0000000000007941 */ /* 0x000fea0003800000 */
.L_x_37045:
        /* <DEDUP_REMOVED lines=18> */
.L_x_37057:
[----:B------:R-:W-:Y:S02]  /*2050*/  IMAD.MOV.U32 R92, RZ, RZ, R208 ;  /* 0x000000ffff5c7224 */ /* 0x000fe400078e00d0 */
.L_x_37058:
[----:B------:R-:W-:Y:S05]  /*2060*/  BSYNC B1 ;  /* 0x0000000000017941 */ /* 0x000fea0003800000 */
.L_x_37056:
        /* <DEDUP_REMOVED lines=16> */
.L_x_37062:
[----:B------:R-:W-:Y:S05]  /*2170*/  BSYNC B2 ;  /* 0x0000000000027941 */ /* 0x000fea0003800000 */
.L_x_37061:
        /* <DEDUP_REMOVED lines=44> */
.L_x_37060:
[----:B------:R-:W-:Y:S05]  /*2440*/  BSYNC B1 ;  /* 0x0000000000017941 */ /* 0x000fea0003800000 */
.L_x_37059:
        /* <DEDUP_REMOVED lines=10> */
.L_x_37055:
[----:B------:R-:W-:Y:S05]  /*24f0*/  BSYNC B0 ;  /* 0x0000000000007941 */ /* 0x000fea0003800000 */
.L_x_37054:
        /* <DEDUP_REMOVED lines=18> */
.L_x_37066:
[----:B------:R-:W-:Y:S02]  /*2620*/  IMAD.MOV.U32 R92, RZ, RZ, R208 ;  /* 0x000000ffff5c7224 */ /* 0x000fe400078e00d0 */
.L_x_37067:
[----:B------:R-:W-:Y:S05]  /*2630*/  BSYNC B1 ;  /* 0x0000000000017941 */ /* 0x000fea0003800000 */
.L_x_37065:
        /* <DEDUP_REMOVED lines=16> */
.L_x_37071:
[----:B------:R-:W-:Y:S05]  /*2740*/  BSYNC B2 ;  /* 0x0000000000027941 */ /* 0x000fea0003800000 */
.L_x_37070:
        /* <DEDUP_REMOVED lines=44> */
.L_x_37069:
[----:B------:R-:W-:Y:S05]  /*2a10*/  BSYNC B1 ;  /* 0x0000000000017941 */ /* 0x000fea0003800000 */
.L_x_37068:
        /* <DEDUP_REMOVED lines=10> */
.L_x_37064:
[----:B------:R-:W-:Y:S05]  /*2ac0*/  BSYNC B0 ;  /* 0x0000000000007941 */ /* 0x000fea0003800000 */
.L_x_37063:
        /* <DEDUP_REMOVED lines=18> */
.L_x_37075:
[----:B------:R-:W-:Y:S02]  /*2bf0*/  IMAD.MOV.U32 R94, RZ, RZ, R208 ;  /* 0x000000ffff5e7224 */ /* 0x000fe400078e00d0 */
.L_x_37076:
[----:B------:R-:W-:Y:S05]  /*2c00*/  BSYNC B1 ;  /* 0x0000000000017941 */ /* 0x000fea0003800000 */
.L_x_37074:
        /* <DEDUP_REMOVED lines=16> */
.L_x_37080:
[----:B------:R-:W-:Y:S05]  /*2d10*/  BSYNC B2 ;  /* 0x0000000000027941 */ /* 0x000fea0003800000 */
.L_x_37079:
        /* <DEDUP_REMOVED lines=44> */
.L_x_37078:
[----:B------:R-:W-:Y:S05]  /*2fe0*/  BSYNC B1 ;  /* 0x0000000000017941 */ /* 0x000fea0003800000 */
.L_x_37077:
        /* <DEDUP_REMOVED lines=10> */
.L_x_37073:
[----:B------:R-:W-:Y:S05]  /*3090*/  BSYNC B0 ;  /* 0x0000000000007941 */ /* 0x000fea0003800000 */
.L_x_37072:
        /* <DEDUP_REMOVED lines=18> */
.L_x_37084:
[----:B------:R-:W-:Y:S02]  /*31c0*/  IMAD.MOV.U32 R94, RZ, RZ, R208 ;  /* 0x000000ffff5e7224 */ /* 0x000fe400078e00d0 */
.L_x_37085:
[----:B------:R-:W-:Y:S05]  /*31d0*/  BSYNC B1 ;  /* 0x0000000000017941 */ /* 0x000fea0003800000 */
.L_x_37083:
        /* <DEDUP_REMOVED lines=16> */
.L_x_37089:
[----:B------:R-:W-:Y:S05]  /*32e0*/  BSYNC B2 ;  /* 0x0000000000027941 */ /* 0x000fea0003800000 */
.L_x_37088:
        /* <DEDUP_REMOVED lines=44> */
.L_x_37087:
[----:B------:R-:W-:Y:S05]  /*35b0*/  BSYNC B1 ;  /* 0x0000000000017941 */ /* 0x000fea0003800000 */
.L_x_37086:
        /* <DEDUP_REMOVED lines=10> */
.L_x_37082:
[----:B------:R-:W-:Y:S05]  /*3660*/  BSYNC B0 ;  /* 0x0000000000007941 */ /* 0x000fea0003800000 */
.L_x_37081:
        /* <DEDUP_REMOVED lines=18> */
.L_x_37093:
[----:B------:R-:W-:Y:S02]  /*3790*/  IMAD.MOV.U32 R97, RZ, RZ, R208 ;  /* 0x000000ffff617224 */ /* 0x000fe400078e00d0 */
.L_x_37094:
[----:B------:R-:W-:Y:S05]  /*37a0*/  BSYNC B1 ;  /* 0x0000000000017941 */ /* 0x000fea0003800000 */
.L_x_37092:
        /* <DEDUP_REMOVED lines=16> */
.L_x_37098:
[----:B------:R-:W-:Y:S05]  /*38b0*/  BSYNC B2 ;  /* 0x0000000000027941 */ /* 0x000fea0003800000 */
.L_x_37097:
        /* <DEDUP_REMOVED lines=44> */
.L_x_37096:
[----:B------:R-:W-:Y:S05]  /*3b80*/  BSYNC B1 ;  /* 0x0000000000017941 */ /* 0x000fea0003800000 */
.L_x_37095:
        /* <DEDUP_REMOVED lines=10> */
.L_x_37091:
[----:B------:R-:W-:Y:S05]  /*3c30*/  BSYNC B0 ;  /* 0x0000000000007941 */ /* 0x000fea0003800000 */
.L_x_37090:
        /* <DEDUP_REMOVED lines=21> */
[----:B------:R-:W-:Y:S02]  /*3d90*/  MOV R99, 0x8 ;  /* 0x0000000800637802 */ /* 0x000fe40000000f00 */
        /* <DEDUP_REMOVED lines=8> */
.L_x_37100:
[----:B------:R-:W-:Y:S05]  /*3e20*/  BSYNC B0 ;  /* 0x0000000000007941 */ /* 0x000fea0003800000 */
.L_x_37099:
        /* <DEDUP_REMOVED lines=22> */
.L_x_37104:
[----:B------:R-:W-:Y:S02]  /*3f90*/  IMAD.MOV.U32 R97, RZ, RZ, R208 ;  /* 0x000000ffff617224 */ /* 0x000fe400078e00d0 */
.L_x_37105:
[----:B------:R-:W-:Y:S05]  /*3fa0*/  BSYNC B1 ;  /* 0x0000000000017941 */ /* 0x000fea0003800000 */
.L_x_37103:
        /* <DEDUP_REMOVED lines=16> */
.L_x_37109:
[----:B------:R-:W-:Y:S05]  /*40b0*/  BSYNC B2 ;  /* 0x0000000000027941 */ /* 0x000fea0003800000 */
.L_x_37108:
        /* <DEDUP_REMOVED lines=43> */
.L_x_37107:
[----:B------:R-:W-:Y:S05]  /*4370*/  BSYNC B1 ;  /* 0x0000000000017941 */ /* 0x000fea0003800000 */
.L_x_37106:
        /* <DEDUP_REMOVED lines=10> */
.L_x_37102:
[----:B0-----:R-:W-:Y:S05]  /*4420*/  BSYNC B0 ;  /* 0x0000000000007941 */ /* 0x001fea0003800000 */
.L_x_37101:
        /* <DEDUP_REMOVED lines=18> */
.L_x_37113:
[----:B------:R-:W-:Y:S02]  /*4550*/  MOV R98, R208 ;  /* 0x000000d000627202 */ /* 0x000fe40000000f00 */
.L_x_37114:
[----:B------:R-:W-:Y:S05]  /*4560*/  BSYNC B1 ;  /* 0x0000000000017941 */ /* 0x000fea0003800000 */
.L_x_37112:
        /* <DEDUP_REMOVED lines=16> */
.L_x_37118:
[----:B------:R-:W-:Y:S05]  /*4670*/  BSYNC B2 ;  /* 0x0000000000027941 */ /* 0x000fea0003800000 */
.L_x_37117:
        /* <DEDUP_REMOVED lines=44> */
.L_x_37116:
[----:B------:R-:W-:Y:S05]  /*4940*/  BSYNC B1 ;  /* 0x0000000000017941 */ /* 0x000fea0003800000 */
.L_x_37115:
        /* <DEDUP_REMOVED lines=10> */
.L_x_37111:
[----:B------:R-:W-:Y:S05]  /*49f0*/  BSYNC B0 ;  /* 0x0000000000007941 */ /* 0x000fea0003800000 */
.L_x_37110:
        /* <DEDUP_REMOVED lines=18> */
.L_x_37122:
[----:B------:R-:W-:Y:S02]  /*4b20*/  MOV R98, R208 ;  /* 0x000000d000627202 */ /* 0x000fe40000000f00 */
.L_x_37123:
[----:B------:R-:W-:Y:S05]  /*4b30*/  BSYNC B1 ;  /* 0x0000000000017941 */ /* 0x000fea0003800000 */
.L_x_37121:
        /* <DEDUP_REMOVED lines=16> */
.L_x_37127:
[----:B------:R-:W-:Y:S05]  /*4c40*/  BSYNC B2 ;  /* 0x0000000000027941 */ /* 0x000fea0003800000 */
.L_x_37126:
        /* <DEDUP_REMOVED lines=44> */
.L_x_37125:
[----:B------:R-:W-:Y:S05]  /*4f10*/  BSYNC B1 ;  /* 0x0000000000017941 */ /* 0x000fea0003800000 */
.L_x_37124:
        /* <DEDUP_REMOVED lines=10> */
.L_x_37120:
[----:B------:R-:W-:Y:S05]  /*4fc0*/  BSYNC B0 ;  /* 0x0000000000007941 */ /* 0x000fea0003800000 */
.L_x_37119:
        /* <DEDUP_REMOVED lines=18> */
.L_x_37131:
[----:B------:R-:W-:Y:S02]  /*50f0*/  MOV R100, R208 ;  /* 0x000000d000647202 */ /* 0x000fe40000000f00 */
.L_x_37132:
[----:B------:R-:W-:Y:S05]  /*5100*/  BSYNC B1 ;  /* 0x0000000000017941 */ /* 0x000fea0003800000 */
.L_x_37130:
        /* <DEDUP_REMOVED lines=16> */
.L_x_37136:
[----:B------:R-:W-:Y:S05]  /*5210*/  BSYNC B2 ;  /* 0x0000000000027941 */ /* 0x000fea0003800000 */
.L_x_37135:
        /* <DEDUP_REMOVED lines=44> */
.L_x_37134:
[----:B------:R-:W-:Y:S05]  /*54e0*/  BSYNC B1 ;  /* 0x0000000000017941 */ /* 0x000fea0003800000 */
.L_x_37133:
        /* <DEDUP_REMOVED lines=10> */
.L_x_37129:
[----:B------:R-:W-:Y:S05]  /*5590*/  BSYNC B0 ;  /* 0x0000000000007941 */ /* 0x000fea0003800000 */
.L_x_37128:
        /* <DEDUP_REMOVED lines=18> */
.L_x_37140:
[----:B------:R-:W-:Y:S02]  /*56c0*/  MOV R100, R208 ;  /* 0x000000d000647202 */ /* 0x000fe40000000f00 */
.L_x_37141:
[----:B------:R-:W-:Y:S05]  /*56d0*/  BSYNC B1 ;  /* 0x0000000000017941 */ /* 0x000fea0003800000 */
.L_x_37139:
        /* <DEDUP_REMOVED lines=16> */
.L_x_37145:
[----:B------:R-:W-:Y:S05]  /*57e0*/  BSYNC B2 ;  /* 0x0000000000027941 */ /* 0x000fea0003800000 */
.L_x_37144:
        /* <DEDUP_REMOVED lines=44> */
.L_x_37143:
[----:B------:R-:W-:Y:S05]  /*5ab0*/  BSYNC B1 ;  /* 0x0000000000017941 */ /* 0x000fea0003800000 */
.L_x_37142:
        /* <DEDUP_REMOVED lines=10> */
.L_x_37138:
[----:B------:R-:W-:Y:S05]  /*5b60*/  BSYNC B0 ;  /* 0x0000000000007941 */ /* 0x000fea0003800000 */
.L_x_37137:
        /* <DEDUP_REMOVED lines=18> */
.L_x_37149:
[----:B------:R-:W-:Y:S02]  /*5c90*/  MOV R102, R208 ;  /* 0x000000d000667202 */ /* 0x000fe40000000f00 */
.L_x_37150:
[----:B------:R-:W-:Y:S05]  /*5ca0*/  BSYNC B1 ;  /* 0x0000000000017941 */ /* 0x000fea0003800000 */
.L_x_37148:
        /* <DEDUP_REMOVED lines=16> */
.L_x_37154:
[----:B------:R-:W-:Y:S05]  /*5db0*/  BSYNC B2 ;  /* 0x0000000000027941 */ /* 0x000fea0003800000 */
.L_x_37153:
        /* <DEDUP_REMOVED lines=44> */
.L_x_37152:
[----:B------:R-:W-:Y:S05]  /*6080*/  BSYNC B1 ;  /* 0x0000000000017941 */ /* 0x000fea0003800000 */
.L_x_37151:
        /* <DEDUP_REMOVED lines=10> */
.L_x_37147:
[----:B------:R-:W-:Y:S05]  /*6130*/  BSYNC B0 ;  /* 0x0000000000007941 */ /* 0x000fea0003800000 */
.L_x_37146:
        /* <DEDUP_REMOVED lines=18> */
.L_x_37158:
[----:B------:R-:W-:Y:S02]  /*6260*/  MOV R102, R208 ;  /* 0x000000d000667202 */ /* 0x000fe40000000f00 */
.L_x_37159:
[----:B------:R-:W-:Y:S05]  /*6270*/  BSYNC B1 ;  /* 0x0000000000017941 */ /* 0x000fea0003800000 */
.L_x_37157:
        /* <DEDUP_REMOVED lines=16> */
.L_x_37163:
[----:B------:R-:W-:Y:S05]  /*6380*/  BSYNC B2 ;  /* 0x0000000000027941 */ /* 0x000fea0003800000 */
.L_x_37162:
        /* <DEDUP_REMOVED lines=44> */
.L_x_37161:
[----:B------:R-:W-:Y:S05]  /*6650*/  BSYNC B1 ;  /* 0x0000000000017941 */ /* 0x000fea0003800000 */
.L_x_37160:
        /* <DEDUP_REMOVED lines=10> */
.L_x_37156:
[----:B------:R-:W-:Y:S05]  /*6700*/  BSYNC B0 ;  /* 0x0000000000007941 */ /* 0x000fea0003800000 */
.L_x_37155:
        /* <DEDUP_REMOVED lines=18> */
.L_x_37167:
[----:B------:R-:W-:Y:S02]  /*6830*/  MOV R107, R208 ;  /* 0x000000d0006b7202 */ /* 0x000fe40000000f00 */
.L_x_37168:
[----:B------:R-:W-:Y:S05]  /*6840*/  BSYNC B1 ;  /* 0x0000000000017941 */ /* 0x000fea0003800000 */
.L_x_37166:
        /* <DEDUP_REMOVED lines=16> */
.L_x_37172:
[----:B------:R-:W-:Y:S05]  /*6950*/  BSYNC B2 ;  /* 0x0000000000027941 */ /* 0x000fea0003800000 */
.L_x_37171:
        /* <DEDUP_REMOVED lines=44> */
.L_x_37170:
[----:B------:R-:W-:Y:S05]  /*6c20*/  BSYNC B1 ;  /* 0x0000000000017941 */ /* 0x000fea0003800000 */
.L_x_37169:
        /* <DEDUP_REMOVED lines=10> */
.L_x_37165:
[----:B------:R-:W-:Y:S05]  /*6cd0*/  BSYNC B0 ;  /* 0x0000000000007941 */ /* 0x000fea0003800000 */
.L_x_37164:
[-C--:B------:R-:W-:Y:S01]  /*6ce0*/  IMAD.WIDE.U32 R96, R106, R221.reuse, c[0x0][0x188] ;  /* 0x000062006a607625 */ /* 0x080fe200078e00dd */
[----:B------:R-:W-:Y:S01]  /*6cf0*/  IADD3 R114, R222, 0x40, RZ ;  /* 0x00000040de727810 */ /* 0x000fe20007ffe0ff */
[----:B------:R-:W-:Y:S01]  /*6d00*/  BSSY B0, `(.L_x_37173) ;  /* 0x000001b000007945 */ /* 0x000fe20003800000 */
[----:B------:R-:W-:Y:S02]  /*6d10*/  IADD3 R112, R220, 0x40, RZ ;  /* 0x00000040dc707810 */ /* 0x000fe40007ffe0ff */
[----:B------:R0:W-:Y:S01]  /*6d20*/  STG.E.128 [R96.64], R88 ;  /* 0x0000005860007986 */ /* 0x0001e2000c101d04 */
[----:B------:R-:W-:Y:S01]  /*6d30*/  @P2 MOV R111, 0x10 ;  /* 0x00000010006f2802 */ /* 0x000fe20000000f00 */
[----:B------:R-:W-:Y:S02]  /*6d40*/  @P0 IMAD.WIDE.U32 R102, R114, R221, c[0x0][0x180] ;  /* 0x0000600072660625 */ /* 0x000fe400078e00dd */
[----:B------:R0:W-:Y:S01]  /*6d50*/  STG.E.128 [R96.64+0x10], R92 ;  /* 0x0000105c60007986 */ /* 0x0001e2000c101d04 */
[----:B------:R-:W-:Y:S05]  /*6d60*/  @!P2 BRA `(.L_x_37174) ;  /* 0x000001400000a947 */ /* 0x000fea0003800000 */
[----:B0-----:R-:W-:Y:S01]  /*6d70*/  IMAD.U32 R97, R215, 0x10000, RZ ;  /* 0x00010000d7617824 */ /* 0x001fe200078e00ff */
[----:B------:R-:W-:Y:S01]  /*6d80*/  LOP3.LUT R96, R216, 0xffff, RZ, 0xc0, !PT ;  /* 0x0000ffffd8607812 */ /* 0x000fe200078ec0ff */
[----:B------:R-:W-:Y:S01]  /*6d90*/  IMAD.MOV.U32 R109, RZ, RZ, 0x8 ;  /* 0x00000008ff6d7424 */ /* 0x000fe200078e00ff */
[----:B------:R-:W-:-:S02]  /*6da0*/  PRMT R99, R214, 0x7104, RZ ;  /* 0x00007104d6637816 */ /* 0x000fc400000000ff */
[----:B------:R-:W-:Y:S02]  /*6db0*/  LOP3.LUT R97, R97, 0xff0000, RZ, 0xc0, !PT ;  /* 0x00ff000061617812 */ /* 0x000fe400078ec0ff */
[----:B------:R-:W-:Y:S02]  /*6dc0*/  LOP3.LUT R100, R212, 0xff, RZ, 0xc0, !PT ;  /* 0x000000ffd4647812 */ /* 0x000fe400078ec0ff */
[----:B------:R-:W-:Y:S02]  /*6dd0*/  PRMT R96, R97, 0x4210, R96 ;  /* 0x0000421061607816 */ /* 0x000fe40000000060 */
        /* <DEDUP_REMOVED lines=13> */
.L_x_37174:
[----:B------:R-:W-:Y:S05]  /*6eb0*/  BSYNC B0 ;  /* 0x0000000000007941 */ /* 0x000fea0003800000 */
.L_x_37173:
        /* <DEDUP_REMOVED lines=22> */
.L_x_37178:
[----:B------:R-:W-:Y:S02]  /*7020*/  IMAD.MOV.U32 R104, RZ, RZ, R208 ;  /* 0x000000ffff687224 */ /* 0x000fe400078e00d0 */
.L_x_37179:
[----:B------:R-:W-:Y:S05]  /*7030*/  BSYNC B1 ;  /* 0x0000000000017941 */ /* 0x000fea0003800000 */
.L_x_37177:
        /* <DEDUP_REMOVED lines=16> */
.L_x_37183:
[----:B------:R-:W-:Y:S05]  /*7140*/  BSYNC B2 ;  /* 0x0000000000027941 */ /* 0x000fea0003800000 */
.L_x_37182:
        /* <DEDUP_REMOVED lines=42> */
[----:B------:R-:W-:Y:S02]  /*73f0*/  LOP3.LUT R200, R97, R200, R196, 0x96, !PT ;  /* 0x000000c861c87212 */ /* 0x000fe400078e96c4 */
.L_x_37181:
[----:B------:R-:W-:Y:S05]  /*7400*/  BSYNC B1 ;  /* 0x0000000000017941 */ /* 0x000fea0003800000 */
.L_x_37180:
        /* <DEDUP_REMOVED lines=10> */
.L_x_37176:
[----:B0-----:R-:W-:Y:S05]  /*74b0*/  BSYNC B0 ;  /* 0x0000000000007941 */ /* 0x001fea0003800000 */
.L_x_37175:
        /* <DEDUP_REMOVED lines=18> */
.L_x_37187:
[----:B------:R-:W-:Y:S02]  /*75e0*/  IMAD.MOV.U32 R106, RZ, RZ, R208 ;  /* 0x000000ffff6a7224 */ /* 0x000fe400078e00d0 */
.L_x_37188:
[----:B------:R-:W-:Y:S05]  /*75f0*/  BSYNC B1 ;  /* 0x0000000000017941 */ /* 0x000fea0003800000 */
.L_x_37186:
        /* <DEDUP_REMOVED lines=16> */
.L_x_37192:
[----:B------:R-:W-:Y:S05]  /*7700*/  BSYNC B2 ;  /* 0x0000000000027941 */ /* 0x000fea0003800000 */
.L_x_37191:
        /* <DEDUP_REMOVED lines=44> */
.L_x_37190:
[----:B------:R-:W-:Y:S05]  /*79d0*/  BSYNC B1 ;  /* 0x0000000000017941 */ /* 0x000fea0003800000 */
.L_x_37189:
        /* <DEDUP_REMOVED lines=10> */
.L_x_37185:
[----:B------:R-:W-:Y:S05]  /*7a80*/  BSYNC B0 ;  /* 0x0000000000007941 */ /* 0x000fea0003800000 */
.L_x_37184:
        /* <DEDUP_REMOVED lines=18> */
.L_x_37196:
[----:B------:R-:W-:Y:S02]  /*7bb0*/  IMAD.MOV.U32 R106, RZ, RZ, R208 ;  /* 0x000000ffff6a7224 */ /* 0x000fe400078e00d0 */
.L_x_37197:
[----:B------:R-:W-:Y:S05]  /*7bc0*/  BSYNC B1 ;  /* 0x0000000000017941 */ /* 0x000fea0003800000 */
.L_x_37195:
        /* <DEDUP_REMOVED lines=16> */
.L_x_37201:
[----:B------:R-:W-:Y:S05]  /*7cd0*/  BSYNC B2 ;  /* 0x0000000000027941 */ /* 0x000fea0003800000 */
.L_x_37200:
        /* <DEDUP_REMOVED lines=42> */
[----:B------:R-:W-:Y:S01]  /*7f80*/  LOP3.LUT R200, R99, R200, R196, 0x96, !PT ;  /* 0x000000c863c87212 */ /* 0x000fe200078e96c4 */
[----:B------:R-:W-:-:S04]  /*7f90*/  IMAD.MOV.U32 R206, RZ, RZ, R98 ;  /* 0x000000ffffce7224 */ /* 0x000fc800078e0062 */
.L_x_37199:
[----:B------:R-:W-:Y:S05]  /*7fa0*/  BSYNC B1 ;  /* 0x0000000000017941 */ /* 0x000fea0003800000 */
.L_x_37198:
        /* <DEDUP_REMOVED lines=10> */
.L_x_37194:
[----:B------:R-:W-:Y:S05]  /*8050*/  BSYNC B0 ;  /* 0x0000000000007941 */ /* 0x000fea0003800000 */
.L_x_37193:
        /* <DEDUP_REMOVED lines=18> */
.L_x_37205:
[----:B------:R-:W-:Y:S02]  /*8180*/  IMAD.MOV.U32 R108, RZ, RZ, R208 ;  /* 0x000000ffff6c7224 */ /* 0x000fe400078e00d0 */
.L_x_37206:
[----:B------:R-:W-:Y:S05]  /*8190*/  BSYNC B1 ;  /* 0x0000000000017941 */ /* 0x000fea0003800000 */
.L_x_37204:
        /* <DEDUP_REMOVED lines=16> */
.L_x_37210:
[----:B------:R-:W-:Y:S05]  /*82a0*/  BSYNC B2 ;  /* 0x0000000000027941 */ /* 0x000fea0003800000 */
.L_x_37209:
        /* <DEDUP_REMOVED lines=44> */
.L_x_37208:
[----:B------:R-:W-:Y:S05]  /*8570*/  BSYNC B1 ;  /* 0x0000000000017941 */ /* 0x000fea0003800000 */
.L_x_37207:
        /* <DEDUP_REMOVED lines=10> */
.L_x_37203:
[----:B------:R-:W-:Y:S05]  /*8620*/  BSYNC B0 ;  /* 0x0000000000007941 */ /* 0x000fea0003800000 */
.L_x_37202:
        /* <DEDUP_REMOVED lines=18> */
.L_x_37214:
[----:B------:R-:W-:Y:S02]  /*8750*/  IMAD.MOV.U32 R108, RZ, RZ, R208 ;  /* 0x000000ffff6c7224 */ /* 0x000fe400078e00d0 */
.L_x_37215:
[----:B------:R-:W-:Y:S05]  /*8760*/  BSYNC B1 ;  /* 0x0000000000017941 */ /* 0x000fea0003800000 */
.L_x_37213:
        /* <DEDUP_REMOVED lines=16> */
.L_x_37219:
[----:B------:R-:W-:Y:S05]  /*8870*/  BSYNC B2 ;  /* 0x0000000000027941 */ /* 0x000fea0003800000 */
.L_x_37218:
        /* <DEDUP_REMOVED lines=44> */
.L_x_37217:
[----:B------:R-:W-:Y:S05]  /*8b40*/  BSYNC B1 ;  /* 0x0000000000017941 */ /* 0x000fea0003800000 */
.L_x_37216:
        /* <DEDUP_REMOVED lines=10> */
.L_x_37212:
[----:B------:R-:W-:Y:S05]  /*8bf0*/  BSYNC B0 ;  /* 0x0000000000007941 */ /* 0x000fea0003800000 */
.L_x_37211:
        /* <DEDUP_REMOVED lines=18> */
.L_x_37223:
[----:B------:R-:W-:Y:S02]  /*8d20*/  IMAD.MOV.U32 R110, RZ, RZ, R208 ;  /* 0x000000ffff6e7224 */ /* 0x000fe400078e00d0 */
.L_x_37224:
[----:B------:R-:W-:Y:S05]  /*8d30*/  BSYNC B1 ;  /* 0x0000000000017941 */ /* 0x000fea0003800000 */
.L_x_37222:
        /* <DEDUP_REMOVED lines=16> */
.L_x_37228:
[----:B------:R-:W-:Y:S05]  /*8e40*/  BSYNC B2 ;  /* 0x0000000000027941 */ /* 0x000fea0003800000 */
.L_x_37227:
        /* <DEDUP_REMOVED lines=44> */
.L_x_37226:
[----:B------:R-:W-:Y:S05]  /*9110*/  BSYNC B1 ;  /* 0x0000000000017941 */ /* 0x000fea0003800000 */
.L_x_37225:
        /* <DEDUP_REMOVED lines=10> */
.L_x_37221:
[----:B------:R-:W-:Y:S05]  /*91c0*/  BSYNC B0 ;  /* 0x0000000000007941 */ /* 0x000fea0003800000 */
.L_x_37220:
        /* <DEDUP_REMOVED lines=18> */
.L_x_37232:
[----:B------:R-:W-:Y:S02]  /*92f0*/  IMAD.MOV.U32 R110, RZ, RZ, R208 ;  /* 0x000000ffff6e7224 */ /* 0x000fe400078e00d0 */
.L_x_37233:
[----:B------:R-:W-:Y:S05]  /*9300*/  BSYNC B1 ;  /* 0x0000000000017941 */ /* 0x000fea0003800000 */
.L_x_37231:
        /* <DEDUP_REMOVED lines=16> */
.L_x_37237:
[----:B------:R-:W-:Y:S05]  /*9410*/  BSYNC B2 ;  /* 0x0000000000027941 */ /* 0x000fea0003800000 */
.L_x_37236:
        /* <DEDUP_REMOVED lines=44> */
.L_x_37235:
[----:B------:R-:W-:Y:S05]  /*96e0*/  BSYNC B1 ;  /* 0x0000000000017941 */ /* 0x000fea0003800000 */
.L_x_37234:
        /* <DEDUP_REMOVED lines=10> */
.L_x_37230:
[----:B------:R-:W-:Y:S05]  /*9790*/  BSYNC B0 ;  /* 0x0000000000007941 */ /* 0x000fea0003800000 */
.L_x_37229:
        /* <DEDUP_REMOVED lines=18> */
.L_x_37241:
[----:B------:R-:W-:Y:S02]  /*98c0*/  IMAD.MOV.U32 R115, RZ, RZ, R208 ;  /* 0x000000ffff737224 */ /* 0x000fe400078e00d0 */
.L_x_37242:
[----:B------:R-:W-:Y:S05]  /*98d0*/  BSYNC B1 ;  /* 0x0000000000017941 */ /* 0x000fea0003800000 */
.L_x_37240:
        /* <DEDUP_REMOVED lines=16> */
.L_x_37246:
[----:B------:R-:W-:Y:S05]  /*99e0*/  BSYNC B2 ;  /* 0x0000000000027941 */ /* 0x000fea0003800000 */
.L_x_37245:
        /* <DEDUP_REMOVED lines=44> */
.L_x_37244:
[----:B------:R-:W-:Y:S05]  /*9cb0*/  BSYNC B1 ;  /* 0x0000000000017941 */ /* 0x000fea0003800000 */
.L_x_37243:
        /* <DEDUP_REMOVED lines=10> */
.L_x_37239:
[----:B------:R-:W-:Y:S05]  /*9d60*/  BSYNC B0 ;  /* 0x0000000000007941 */ /* 0x000fea0003800000 */
.L_x_37238:
        /* <DEDUP_REMOVED lines=29> */
.L_x_37248:
[----:B------:R-:W-:Y:S05]  /*9f40*/  BSYNC B0 ;  /* 0x0000000000007941 */ /* 0x000fea0003800000 */
.L_x_37247:
        /* <DEDUP_REMOVED lines=22> */
.L_x_37252:
[----:B------:R-:W-:Y:S02]  /*a0b0*/  IMAD.MOV.U32 R112, RZ, RZ, R208 ;  /* 0x000000ffff707224 */ /* 0x000fe400078e00d0 */
.L_x_37253:
[----:B------:R-:W-:Y:S05]  /*a0c0*/  BSYNC B1 ;  /* 0x0000000000017941 */ /* 0x000fea0003800000 */
.L_x_37251:
        /* <DEDUP_REMOVED lines=16> */
.L_x_37257:
[----:B------:R-:W-:Y:S05]  /*a1d0*/  BSYNC B2 ;  /* 0x0000000000027941 */ /* 0x000fea0003800000 */
.L_x_37256:
        /* <DEDUP_REMOVED lines=43> */
.L_x_37255:
[----:B------:R-:W-:Y:S05]  /*a490*/  BSYNC B1 ;  /* 0x0000000000017941 */ /* 0x000fea0003800000 */
.L_x_37254:
        /* <DEDUP_REMOVED lines=10> */
.L_x_37250:
[----:B0-----:R-:W-:Y:S05]  /*a540*/  BSYNC B0 ;  /* 0x0000000000007941 */ /* 0x001fea0003800000 */
.L_x_37249:
        /* <DEDUP_REMOVED lines=18> */
.L_x_37261:
[----:B------:R-:W-:Y:S02]  /*a670*/  MOV R114, R208 ;  /* 0x000000d000727202 */ /* 0x000fe40000000f00 */
.L_x_37262:
[----:B------:R-:W-:Y:S05]  /*a680*/  BSYNC B1 ;  /* 0x0000000000017941 */ /* 0x000fea0003800000 */
.L_x_37260:
        /* <DEDUP_REMOVED lines=16> */
.L_x_37266:
[----:B------:R-:W-:Y:S05]  /*a790*/  BSYNC B2 ;  /* 0x0000000000027941 */ /* 0x000fea0003800000 */
.L_x_37265:
        /* <DEDUP_REMOVED lines=44> */
.L_x_37264:
[----:B------:R-:W-:Y:S05]  /*aa60*/  BSYNC B1 ;  /* 0x0000000000017941 */ /* 0x000fea0003800000 */
.L_x_37263:
        /* <DEDUP_REMOVED lines=10> */
.L_x_37259:
[----:B------:R-:W-:Y:S05]  /*ab10*/  BSYNC B0 ;  /* 0x0000000000007941 */ /* 0x000fea0003800000 */
.L_x_37258:
        /* <DEDUP_REMOVED lines=18> */
.L_x_37270:
[----:B------:R-:W-:Y:S02]  /*ac40*/  MOV R114, R208 ;  /* 0x000000d000727202 */ /* 0x000fe40000000f00 */
.L_x_37271:
[----:B------:R-:W-:Y:S05]  /*ac50*/  BSYNC B1 ;  /* 0x0000000000017941 */ /* 0x000fea0003800000 */
.L_x_37269:
        /* <DEDUP_REMOVED lines=16> */
.L_x_37275:
[----:B------:R-:W-:Y:S05]  /*ad60*/  BSYNC B2 ;  /* 0x0000000000027941 */ /* 0x000fea0003800000 */
.L_x_37274:
        /* <DEDUP_REMOVED lines=44> */
.L_x_37273:
[----:B------:R-:W-:Y:S05]  /*b030*/  BSYNC B1 ;  /* 0x0000000000017941 */ /* 0x000fea0003800000 */
.L_x_37272:
        /* <DEDUP_REMOVED lines=10> */
.L_x_37268:
[----:B------:R-:W-:Y:S05]  /*b0e0*/  BSYNC B0 ;  /* 0x0000000000007941 */ /* 0x000fea0003800000 */
.L_x_37267:
        /* <DEDUP_REMOVED lines=18> */
.L_x_37279:
[----:B------:R-:W-:Y:S02]  /*b210*/  MOV R116, R208 ;  /* 0x000000d000747202 */ /* 0x000fe40000000f00 */
.L_x_37280:
[----:B------:R-:W-:Y:S05]  /*b220*/  BSYNC B1 ;  /* 0x0000000000017941 */ /* 0x000fea0003800000 */
.L_x_37278:
        /* <DEDUP_REMOVED lines=16> */
.L_x_37284:
[----:B------:R-:W-:Y:S05]  /*b330*/  BSYNC B2 ;  /* 0x0000000000027941 */ /* 0x000fea0003800000 */
.L_x_37283:
        /* <DEDUP_REMOVED lines=44> */
.L_x_37282:
[----:B------:R-:W-:Y:S05]  /*b600*/  BSYNC B1 ;  /* 0x0000000000017941 */ /* 0x000fea0003800000 */
.L_x_37281:
        /* <DEDUP_REMOVED lines=10> */
.L_x_37277:
[----:B------:R-:W-:Y:S05]  /*b6b0*/  BSYNC B0 ;  /* 0x0000000000007941 */ /* 0x000fea0003800000 */
.L_x_37276:
        /* <DEDUP_REMOVED lines=18> */
.L_x_37288:
[----:B------:R-:W-:Y:S02]  /*b7e0*/  MOV R116, R208 ;  /* 0x000000d000747202 */ /* 0x000fe40000000f00 */
.L_x_37289:
[----:B------:R-:W-:Y:S05]  /*b7f0*/  BSYNC B1 ;  /* 0x0000000000017941 */ /* 0x000fea0003800000 */
.L_x_37287:
        /* <DEDUP_REMOVED lines=16> */
.L_x_37293:
[----:B------:R-:W-:Y:S05]  /*b900*/  BSYNC B2 ;  /* 0x0000000000027941 */ /* 0x000fea0003800000 */
.L_x_37292:
        /* <DEDUP_REMOVED lines=44> */
.L_x_37291:
[----:B------:R-:W-:Y:S05]  /*bbd0*/  BSYNC B1 ;  /* 0x0000000000017941 */ /* 0x000fea0003800000 */
.L_x_37290:
        /* <DEDUP_REMOVED lines=10> */
.L_x_37286:
[----:B------:R-:W-:Y:S05]  /*bc80*/  BSYNC B0 ;  /* 0x0000000000007941 */ /* 0x000fea0003800000 */
.L_x_37285:
        /* <DEDUP_REMOVED lines=18> */
.L_x_37297:
[----:B------:R-:W-:Y:S02]  /*bdb0*/  MOV R118, R208 ;  /* 0x000000d000767202 */ /* 0x000fe40000000f00 */
.L_x_37298:
[----:B------:R-:W-:Y:S05]  /*bdc0*/  BSYNC B1 ;  /* 0x0000000000017941 */ /* 0x000fea0003800000 */
.L_x_37296:
        /* <DEDUP_REMOVED lines=16> */
.L_x_37302:
[----:B------:R-:W-:Y:S05]  /*bed0*/  BSYNC B2 ;  /* 0x0000000000027941 */ /* 0x000fea0003800000 */
.L_x_37301:
        /* <DEDUP_REMOVED lines=44> */
.L_x_37300:
[----:B------:R-:W-:Y:S05]  /*c1a0*/  BSYNC B1 ;  /* 0x0000000000017941 */ /* 0x000fea0003800000 */
.L_x_37299:
        /* <DEDUP_REMOVED lines=10> */
.L_x_37295:
[----:B------:R-:W-:Y:S05]  /*c250*/  BSYNC B0 ;  /* 0x0000000000007941 */ /* 0x000fea0003800000 */
.L_x_37294:
        /* <DEDUP_REMOVED lines=18> */
.L_x_37306:
[----:B------:R-:W-:Y:S02]  /*c380*/  MOV R118, R208 ;  /* 0x000000d000767202 */ /* 0x000fe40000000f00 */
.L_x_37307:
[----:B------:R-:W-:Y:S05]  /*c390*/  BSYNC B1 ;  /* 0x0000000000017941 */ /* 0x000fea0003800000 */
.L_x_37305:
        /* <DEDUP_REMOVED lines=16> */
.L_x_37311:
[----:B------:R-:W-:Y:S05]  /*c4a0*/  BSYNC B2 ;  /* 0x0000000000027941 */ /* 0x000fea0003800000 */
.L_x_37310:
        /* <DEDUP_REMOVED lines=44> */
.L_x_37309:
[----:B------:R-:W-:Y:S05]  /*c770*/  BSYNC B1 ;  /* 0x0000000000017941 */ /* 0x000fea0003800000 */
.L_x_37308:
        /* <DEDUP_REMOVED lines=10> */
.L_x_37304:
[----:B------:R-:W-:Y:S05]  /*c820*/  BSYNC B0 ;  /* 0x0000000000007941 */ /* 0x000fea0003800000 */
.L_x_37303:
        /* <DEDUP_REMOVED lines=18> */
.L_x_37315:
[----:B------:R-:W-:Y:S02]  /*c950*/  MOV R123, R208 ;  /* 0x000000d0007b7202 */ /* 0x000fe40000000f00 */
.L_x_37316:
[----:B------:R-:W-:Y:S05]  /*c960*/  BSYNC B1 ;  /* 0x0000000000017941 */ /* 0x000fea0003800000 */
.L_x_37314:
        /* <DEDUP_REMOVED lines=16> */
.L_x_37320:
[----:B------:R-:W-:Y:S05]  /*ca70*/  BSYNC B2 ;  /* 0x0000000000027941 */ /* 0x000fea0003800000 */
.L_x_37319:
        /* <DEDUP_REMOVED lines=44> */
.L_x_37318:
[----:B------:R-:W-:Y:S05]  /*cd40*/  BSYNC B1 ;  /* 0x0000000000017941 */ /* 0x000fea0003800000 */
.L_x_37317:
        /* <DEDUP_REMOVED lines=10> */
.L_x_37313:
[----:B------:R-:W-:Y:S05]  /*cdf0*/  BSYNC B0 ;  /* 0x0000000000007941 */ /* 0x000fea0003800000 */
.L_x_37312:
        /* <DEDUP_REMOVED lines=29> */
.L_x_37322:
[----:B------:R-:W-:Y:S05]  /*cfd0*/  BSYNC B0 ;  /* 0x0000000000007941 */ /* 0x000fea0003800000 */
.L_x_37321:
        /* <DEDUP_REMOVED lines=22> */
.L_x_37326:
[----:B------:R-:W-:Y:S02]  /*d140*/  IMAD.MOV.U32 R120, RZ, RZ, R208 ;  /* 0x000000ffff787224 */ /* 0x000fe400078e00d0 */
.L_x_37327:
[----:B------:R-:W-:Y:S05]  /*d150*/  BSYNC B1 ;  /* 0x0000000000017941 */ /* 0x000fea0003800000 */
.L_x_37325:
        /* <DEDUP_REMOVED lines=16> */
.L_x_37331:
[----:B------:R-:W-:Y:S05]  /*d260*/  BSYNC B2 ;  /* 0x0000000000027941 */ /* 0x000fea0003800000 */
.L_x_37330:
        /* <DEDUP_REMOVED lines=43> */
.L_x_37329:
[----:B------:R-:W-:Y:S05]  /*d520*/  BSYNC B1 ;  /* 0x0000000000017941 */ /* 0x000fea0003800000 */
.L_x_37328:
        /* <DEDUP_REMOVED lines=10> */
.L_x_37324:
[----:B0-----:R-:W-:Y:S05]  /*d5d0*/  BSYNC B0 ;  /* 0x0000000000007941 */ /* 0x001fea0003800000 */
.L_x_37323:
        /* <DEDUP_REMOVED lines=18> */
.L_x_37335:
[----:B------:R-:W-:Y:S02]  /*d700*/  IMAD.MOV.U32 R122, RZ, RZ, R208 ;  /* 0x000000ffff7a7224 */ /* 0x000fe400078e00d0 */
.L_x_37336:
[----:B------:R-:W-:Y:S05]  /*d710*/  BSYNC B1 ;  /* 0x0000000000017941 */ /* 0x000fea0003800000 */
.L_x_37334:
        /* <DEDUP_REMOVED lines=16> */
.L_x_37340:
[----:B------:R-:W-:Y:S05]  /*d820*/  BSYNC B2 ;  /* 0x0000000000027941 */ /* 0x000fea0003800000 */
.L_x_37339:
        /* <DEDUP_REMOVED lines=44> */
.L_x_37338:
[----:B------:R-:W-:Y:S05]  /*daf0*/  BSYNC B1 ;  /* 0x0000000000017941 */ /* 0x000fea0003800000 */
.L_x_37337:
        /* <DEDUP_REMOVED lines=10> */
.L_x_37333:
[----:B------:R-:W-:Y:S05]  /*dba0*/  BSYNC B0 ;  /* 0x0000000000007941 */ /* 0x000fea0003800000 */
.L_x_37332:
        /* <DEDUP_REMOVED lines=18> */
.L_x_37344:
[----:B------:R-:W-:Y:S02]  /*dcd0*/  IMAD.MOV.U32 R122, RZ, RZ, R208 ;  /* 0x000000ffff7a7224 */ /* 0x000fe400078e00d0 */
.L_x_37345:
[----:B------:R-:W-:Y:S05]  /*dce0*/  BSYNC B1 ;  /* 0x0000000000017941 */ /* 0x000fea0003800000 */
.L_x_37343:
        /* <DEDUP_REMOVED lines=16> */
.L_x_37349:
[----:B------:R-:W-:Y:S05]  /*ddf0*/  BSYNC B2 ;  /* 0x0000000000027941 */ /* 0x000fea0003800000 */
.L_x_37348:
        /* <DEDUP_REMOVED lines=44> */
.L_x_37347:
[----:B------:R-:W-:Y:S05]  /*e0c0*/  BSYNC B1 ;  /* 0x0000000000017941 */ /* 0x000fea0003800000 */
.L_x_37346:
        /* <DEDUP_REMOVED lines=10> */
.L_x_37342:
[----:B------:R-:W-:Y:S05]  /*e170*/  BSYNC B0 ;  /* 0x0000000000007941 */ /* 0x000fea0003800000 */
.L_x_37341:
        /* <DEDUP_REMOVED lines=18> */
.L_x_37353:
[----:B------:R-:W-:Y:S02]  /*e2a0*/  IMAD.MOV.U32 R124, RZ, RZ, R208 ;  /* 0x000000ffff7c7224 */ /* 0x000fe400078e00d0 */
.L_x_37354:
[----:B------:R-:W-:Y:S05]  /*e2b0*/  BSYNC B1 ;  /* 0x0000000000017941 */ /* 0x000fea0003800000 */
.L_x_37352:
        /* <DEDUP_REMOVED lines=16> */
.L_x_37358:
[----:B------:R-:W-:Y:S05]  /*e3c0*/  BSYNC B2 ;  /* 0x0000000000027941 */ /* 0x000fea0003800000 */
.L_x_37357:
        /* <DEDUP_REMOVED lines=44> */
.L_x_37356:
[----:B------:R-:W-:Y:S05]  /*e690*/  BSYNC B1 ;  /* 0x0000000000017941 */ /* 0x000fea0003800000 */
.L_x_37355:
        /* <DEDUP_REMOVED lines=10> */
.L_x_37351:
[----:B------:R-:W-:Y:S05]  /*e740*/  BSYNC B0 ;  /* 0x0000000000007941 */ /* 0x000fea0003800000 */
.L_x_37350:
        /* <DEDUP_REMOVED lines=18> */
.L_x_37362:
[----:B------:R-:W-:Y:S02]  /*e870*/  IMAD.MOV.U32 R124, RZ, RZ, R208 ;  /* 0x000000ffff7c7224 */ /* 0x000fe400078e00d0 */
.L_x_37363:
[----:B------:R-:W-:Y:S05]  /*e880*/  BSYNC B1 ;  /* 0x0000000000017941 */ /* 0x000fea0003800000 */
.L_x_37361:
        /* <DEDUP_REMOVED lines=16> */
.L_x_37367:
[----:B------:R-:W-:Y:S05]  /*e990*/  BSYNC B2 ;  /* 0x0000000000027941 */ /* 0x000fea0003800000 */
.L_x_37366:
        /* <DEDUP_REMOVED lines=44> */
.L_x_37365:
[----:B------:R-:W-:Y:S05]  /*ec60*/  BSYNC B1 ;  /* 0x0000000000017941 */ /* 0x000fea0003800000 */
.L_x_37364:
        /* <DEDUP_REMOVED lines=10> */
.L_x_37360:
[----:B------:R-:W-:Y:S05]  /*ed10*/  BSYNC B0 ;  /* 0x0000000000007941 */ /* 0x000fea0003800000 */
.L_x_37359:
        /* <DEDUP_REMOVED lines=18> */
.L_x_37371:
[----:B------:R-:W-:Y:S02]  /*ee40*/  IMAD.MOV.U32 R126, RZ, RZ, R208 ;  /* 0x000000ffff7e7224 */ /* 0x000fe400078e00d0 */
.L_x_37372:
[----:B------:R-:W-:Y:S05]  /*ee50*/  BSYNC B1 ;  /* 0x0000000000017941 */ /* 0x000fea0003800000 */
.L_x_37370:
        /* <DEDUP_REMOVED lines=16> */
.L_x_37376:
[----:B------:R-:W-:Y:S05]  /*ef60*/  BSYNC B2 ;  /* 0x0000000000027941 */ /* 0x000fea0003800000 */
.L_x_37375:
        /* <DEDUP_REMOVED lines=44> */
.L_x_37374:
[----:B------:R-:W-:Y:S05]  /*f230*/  BSYNC B1 ;  /* 0x0000000000017941 */ /* 0x000fea0003800000 */
.L_x_37373:
        /* <DEDUP_REMOVED lines=10> */
.L_x_37369:
[----:B------:R-:W-:Y:S05]  /*f2e0*/  BSYNC B0 ;  /* 0x0000000000007941 */ /* 0x000fea0003800000 */
.L_x_37368:
        /* <DEDUP_REMOVED lines=18> */
.L_x_37380:
[----:B------:R-:W-:Y:S02]  /*f410*/  IMAD.MOV.U32 R126, RZ, RZ, R208 ;  /* 0x000000ffff7e7224 */ /* 0x000fe400078e00d0 */
.L_x_37381:
[----:B------:R-:W-:Y:S05]  /*f420*/  BSYNC B1 ;  /* 0x0000000000017941 */ /* 0x000fea0003800000 */
.L_x_37379:
        /* <DEDUP_REMOVED lines=16> */
.L_x_37385:
[----:B------:R-:W-:Y:S05]  /*f530*/  BSYNC B2 ;  /* 0x0000000000027941 */ /* 0x000fea0003800000 */
.L_x_37384:
        /* <DEDUP_REMOVED lines=44> */
.L_x_37383:
[----:B------:R-:W-:Y:S05]  /*f800*/  BSYNC B1 ;  /* 0x0000000000017941 */ /* 0x000fea0003800000 */
.L_x_37382:
        /* <DEDUP_REMOVED lines=10> */
.L_x_37378:
[----:B------:R-:W-:Y:S05]  /*f8b0*/  BSYNC B0 ;  /* 0x0000000000007941 */ /* 0x000fea0003800000 */
.L_x_37377:
        /* <DEDUP_REMOVED lines=18> */
.L_x_37389:
[----:B------:R-:W-:Y:S02]  /*f9e0*/  IMAD.MOV.U32 R129, RZ, RZ, R208 ;  /* 0x000000ffff817224 */ /* 0x000fe400078e00d0 */
.L_x_37390:
[----:B------:R-:W-:Y:S05]  /*f9f0*/  BSYNC B1 ;  /* 0x0000000000017941 */ /* 0x000fea0003800000 */
.L_x_37388:
        /* <DEDUP_REMOVED lines=16> */
.L_x_37394:
[----:B------:R-:W-:Y:S05]  /*fb00*/  BSYNC B2 ;  /* 0x0000000000027941 */ /* 0x000fea0003800000 */
.L_x_37393:
        /* <DEDUP_REMOVED lines=44> */
.L_x_37392:
[----:B------:R-:W-:Y:S05]  /*fdd0*/  BSYNC B1 ;  /* 0x0000000000017941 */ /* 0x000fea0003800000 */
.L_x_37391:
        /* <DEDUP_REMOVED lines=10> */
.L_x_37387:
[----:B------:R-:W-:Y:S05]  /*fe80*/  BSYNC B0 ;  /* 0x0000000000007941 */ /* 0x000fea0003800000 */
.L_x_37386:
        /* <DEDUP_REMOVED lines=29> */
.L_x_37396:
[----:B------:R-:W-:Y:S05]  /*10060*/  BSYNC B0 ;  /* 0x0000000000007941 */ /* 0x000fea0003800000 */
.L_x_37395:
        /* <DEDUP_REMOVED lines=22> */
.L_x_37400:
[----:B------:R-:W-:Y:S02]  /*101d0*/  IMAD.MOV.U32 R128, RZ, RZ, R208 ;  /* 0x000000ffff807224 */ /* 0x000fe400078e00d0 */
.L_x_37401:
[----:B------:R-:W-:Y:S05]  /*101e0*/  BSYNC B1 ;  /* 0x0000000000017941 */ /* 0x000fea0003800000 */
.L_x_37399:
        /* <DEDUP_REMOVED lines=16> */
.L_x_37405:
[----:B------:R-:W-:Y:S05]  /*102f0*/  BSYNC B2 ;  /* 0x0000000000027941 */ /* 0x000fea0003800000 */
.L_x_37404:
        /* <DEDUP_REMOVED lines=43> */
.L_x_37403:
[----:B------:R-:W-:Y:S05]  /*105b0*/  BSYNC B1 ;  /* 0x0000000000017941 */ /* 0x000fea0003800000 */
.L_x_37402:
        /* <DEDUP_REMOVED lines=10> */
.L_x_37398:
[----:B0-----:R-:W-:Y:S05]  /*10660*/  BSYNC B0 ;  /* 0x0000000000007941 */ /* 0x001fea0003800000 */
.L_x_37397:
        /* <DEDUP_REMOVED lines=18> */
.L_x_37409:
[----:B------:R-:W-:Y:S02]  /*10790*/  MOV R130, R208 ;  /* 0x000000d000827202 */ /* 0x000fe40000000f00 */
.L_x_37410:
[----:B------:R-:W-:Y:S05]  /*107a0*/  BSYNC B1 ;  /* 0x0000000000017941 */ /* 0x000fea0003800000 */
.L_x_37408:
        /* <DEDUP_REMOVED lines=16> */
.L_x_37414:
[----:B------:R-:W-:Y:S05]  /*108b0*/  BSYNC B2 ;  /* 0x0000000000027941 */ /* 0x000fea0003800000 */
.L_x_37413:
        /* <DEDUP_REMOVED lines=44> */
.L_x_37412:
[----:B------:R-:W-:Y:S05]  /*10b80*/  BSYNC B1 ;  /* 0x0000000000017941 */ /* 0x000fea0003800000 */
.L_x_37411:
        /* <DEDUP_REMOVED lines=10> */
.L_x_37407:
[----:B------:R-:W-:Y:S05]  /*10c30*/  BSYNC B0 ;  /* 0x0000000000007941 */ /* 0x000fea0003800000 */
.L_x_37406:
        /* <DEDUP_REMOVED lines=18> */
.L_x_37418:
[----:B------:R-:W-:Y:S02]  /*10d60*/  MOV R130, R208 ;  /* 0x000000d000827202 */ /* 0x000fe40000000f00 */
.L_x_37419:
[----:B------:R-:W-:Y:S05]  /*10d70*/  BSYNC B1 ;  /* 0x0000000000017941 */ /* 0x000fea0003800000 */
.L_x_37417:
        /* <DEDUP_REMOVED lines=16> */
.L_x_37423:
[----:B------:R-:W-:Y:S05]  /*10e80*/  BSYNC B2 ;  /* 0x0000000000027941 */ /* 0x000fea0003800000 */
.L_x_37422:
        /* <DEDUP_REMOVED lines=44> */
.L_x_37421:
[----:B------:R-:W-:Y:S05]  /*11150*/  BSYNC B1 ;  /* 0x0000000000017941 */ /* 0x000fea0003800000 */
.L_x_37420:
        /* <DEDUP_REMOVED lines=10> */
.L_x_37416:
[----:B------:R-:W-:Y:S05]  /*11200*/  BSYNC B0 ;  /* 0x0000000000007941 */ /* 0x000fea0003800000 */
.L_x_37415:
        /* <DEDUP_REMOVED lines=18> */
.L_x_37427:
[----:B------:R-:W-:Y:S02]  /*11330*/  MOV R132, R208 ;  /* 0x000000d000847202 */ /* 0x000fe40000000f00 */
.L_x_37428:
[----:B------:R-:W-:Y:S05]  /*11340*/  BSYNC B1 ;  /* 0x0000000000017941 */ /* 0x000fea0003800000 */
.L_x_37426:
        /* <DEDUP_REMOVED lines=16> */
.L_x_37432:
[----:B------:R-:W-:Y:S05]  /*11450*/  BSYNC B2 ;  /* 0x0000000000027941 */ /* 0x000fea0003800000 */
.L_x_37431:
        /* <DEDUP_REMOVED lines=44> */
.L_x_37430:
[----:B------:R-:W-:Y:S05]  /*11720*/  BSYNC B1 ;  /* 0x0000000000017941 */ /* 0x000fea0003800000 */
.L_x_37429:
        /* <DEDUP_REMOVED lines=10> */
.L_x_37425:
[----:B------:R-:W-:Y:S05]  /*117d0*/  BSYNC B0 ;  /* 0x0000000000007941 */ /* 0x000fea0003800000 */
.L_x_37424:
        /* <DEDUP_REMOVED lines=18> */
.L_x_37436:
[----:B------:R-:W-:Y:S02]  /*11900*/  MOV R132, R208 ;  /* 0x000000d000847202 */ /* 0x000fe40000000f00 */
.L_x_37437:
[----:B------:R-:W-:Y:S05]  /*11910*/  BSYNC B1 ;  /* 0x0000000000017941 */ /* 0x000fea0003800000 */
.L_x_37435:
        /* <DEDUP_REMOVED lines=16> */
.L_x_37441:
[----:B------:R-:W-:Y:S05]  /*11a20*/  BSYNC B2 ;  /* 0x0000000000027941 */ /* 0x000fea0003800000 */
.L_x_37440:
        /* <DEDUP_REMOVED lines=44> */
.L_x_37439:
[----:B------:R-:W-:Y:S05]  /*11cf0*/  BSYNC B1 ;  /* 0x0000000000017941 */ /* 0x000fea0003800000 */
.L_x_37438:
        /* <DEDUP_REMOVED lines=10> */
.L_x_37434:
[----:B------:R-:W-:Y:S05]  /*11da0*/  BSYNC B0 ;  /* 0x0000000000007941 */ /* 0x000fea0003800000 */
.L_x_37433:
        /* <DEDUP_REMOVED lines=18> */
.L_x_37445:
[----:B------:R-:W-:Y:S02]  /*11ed0*/  MOV R134, R208 ;  /* 0x000000d000867202 */ /* 0x000fe40000000f00 */
.L_x_37446:
[----:B------:R-:W-:Y:S05]  /*11ee0*/  BSYNC B1 ;  /* 0x0000000000017941 */ /* 0x000fea0003800000 */
.L_x_37444:
        /* <DEDUP_REMOVED lines=16> */
.L_x_37450:
[----:B------:R-:W-:Y:S05]  /*11ff0*/  BSYNC B2 ;  /* 0x0000000000027941 */ /* 0x000fea0003800000 */
.L_x_37449:
        /* <DEDUP_REMOVED lines=44> */
.L_x_37448:
[----:B------:R-:W-:Y:S05]  /*122c0*/  BSYNC B1 ;  /* 0x0000000000017941 */ /* 0x000fea0003800000 */
.L_x_37447:
        /* <DEDUP_REMOVED lines=10> */
.L_x_37443:
[----:B------:R-:W-:Y:S05]  /*12370*/  BSYNC B0 ;  /* 0x0000000000007941 */ /* 0x000fea0003800000 */
.L_x_37442:
        /* <DEDUP_REMOVED lines=18> */
.L_x_37454:
[----:B------:R-:W-:Y:S02]  /*124a0*/  MOV R134, R208 ;  /* 0x000000d000867202 */ /* 0x000fe40000000f00 */
.L_x_37455:
[----:B------:R-:W-:Y:S05]  /*124b0*/  BSYNC B1 ;  /* 0x0000000000017941 */ /* 0x000fea0003800000 */
.L_x_37453:
        /* <DEDUP_REMOVED lines=16> */
.L_x_37459:
[----:B------:R-:W-:Y:S05]  /*125c0*/  BSYNC B2 ;  /* 0x0000000000027941 */ /* 0x000fea0003800000 */
.L_x_37458:
        /* <DEDUP_REMOVED lines=44> */
.L_x_37457:
[----:B------:R-:W-:Y:S05]  /*12890*/  BSYNC B1 ;  /* 0x0000000000017941 */ /* 0x000fea0003800000 */
.L_x_37456:
        /* <DEDUP_REMOVED lines=10> */
.L_x_37452:
[----:B------:R-:W-:Y:S05]  /*12940*/  BSYNC B0 ;  /* 0x0000000000007941 */ /* 0x000fea0003800000 */
.L_x_37451:
        /* <DEDUP_REMOVED lines=18> */
.L_x_37463:
[----:B------:R-:W-:Y:S02]  /*12a70*/  MOV R137, R208 ;  /* 0x000000d000897202 */ /* 0x000fe40000000f00 */
.L_x_37464:
[----:B------:R-:W-:Y:S05]  /*12a80*/  BSYNC B1 ;  /* 0x0000000000017941 */ /* 0x000fea0003800000 */
.L_x_37462:
        /* <DEDUP_REMOVED lines=16> */
.L_x_37468:
[----:B------:R-:W-:Y:S05]  /*12b90*/  BSYNC B2 ;  /* 0x0000000000027941 */ /* 0x000fea0003800000 */
.L_x_37467:
        /* <DEDUP_REMOVED lines=44> */
.L_x_37466:
[----:B------:R-:W-:Y:S05]  /*12e60*/  BSYNC B1 ;  /* 0x0000000000017941 */ /* 0x000fea0003800000 */
.L_x_37465:
        /* <DEDUP_REMOVED lines=10> */
.L_x_37461:
[----:B------:R-:W-:Y:S05]  /*12f10*/  BSYNC B0 ;  /* 0x0000000000007941 */ /* 0x000fea0003800000 */
.L_x_37460:
        /* <DEDUP_REMOVED lines=29> */
.L_x_37470:
[----:B------:R-:W-:Y:S05]  /*130f0*/  BSYNC B0 ;  /* 0x0000000000007941 */ /* 0x000fea0003800000 */
.L_x_37469:
        /* <DEDUP_REMOVED lines=22> */
.L_x_37474:
[----:B------:R-:W-:Y:S02]  /*13260*/  MOV R136, R208 ;  /* 0x000000d000887202 */ /* 0x000fe40000000f00 */
.L_x_37475:
[----:B------:R-:W-:Y:S05]  /*13270*/  BSYNC B1 ;  /* 0x0000000000017941 */ /* 0x000fea0003800000 */
.L_x_37473:
        /* <DEDUP_REMOVED lines=16> */
.L_x_37479:
[----:B------:R-:W-:Y:S05]  /*13380*/  BSYNC B2 ;  /* 0x0000000000027941 */ /* 0x000fea0003800000 */
.L_x_37478:
        /* <DEDUP_REMOVED lines=43> */
.L_x_37477:
[----:B------:R-:W-:Y:S05]  /*13640*/  BSYNC B1 ;  /* 0x0000000000017941 */ /* 0x000fea0003800000 */
.L_x_37476:
        /* <DEDUP_REMOVED lines=10> */
.L_x_37472:
[----:B0-----:R-:W-:Y:S05]  /*136f0*/  BSYNC B0 ;  /* 0x0000000000007941 */ /* 0x001fea0003800000 */
.L_x_37471:
        /* <DEDUP_REMOVED lines=18> */
.L_x_37483:
[----:B------:R-:W-:Y:S02]  /*13820*/  IMAD.MOV.U32 R138, RZ, RZ, R208 ;  /* 0x000000ffff8a7224 */ /* 0x000fe400078e00d0 */
.L_x_37484:
[----:B------:R-:W-:Y:S05]  /*13830*/  BSYNC B1 ;  /* 0x0000000000017941 */ /* 0x000fea0003800000 */
.L_x_37482:
        /* <DEDUP_REMOVED lines=16> */
.L_x_37488:
[----:B------:R-:W-:Y:S05]  /*13940*/  BSYNC B2 ;  /* 0x0000000000027941 */ /* 0x000fea0003800000 */
.L_x_37487:
        /* <DEDUP_REMOVED lines=44> */
.L_x_37486:
[----:B------:R-:W-:Y:S05]  /*13c10*/  BSYNC B1 ;  /* 0x0000000000017941 */ /* 0x000fea0003800000 */
.L_x_37485:
        /* <DEDUP_REMOVED lines=10> */
.L_x_37481:
[----:B------:R-:W-:Y:S05]  /*13cc0*/  BSYNC B0 ;  /* 0x0000000000007941 */ /* 0x000fea0003800000 */
.L_x_37480:
        /* <DEDUP_REMOVED lines=18> */
.L_x_37492:
[----:B------:R-:W-:Y:S02]  /*13df0*/  IMAD.MOV.U32 R138, RZ, RZ, R208 ;  /* 0x000000ffff8a7224 */ /* 0x000fe400078e00d0 */
.L_x_37493:
[----:B------:R-:W-:Y:S05]  /*13e00*/  BSYNC B1 ;  /* 0x0000000000017941 */ /* 0x000fea0003800000 */
.L_x_37491:
        /* <DEDUP_REMOVED lines=16> */
.L_x_37497:
[----:B------:R-:W-:Y:S05]  /*13f10*/  BSYNC B2 ;  /* 0x0000000000027941 */ /* 0x000fea0003800000 */
.L_x_37496:
        /* <DEDUP_REMOVED lines=44> */
.L_x_37495:
[----:B------:R-:W-:Y:S05]  /*141e0*/  BSYNC B1 ;  /* 0x0000000000017941 */ /* 0x000fea0003800000 */
.L_x_37494:
        /* <DEDUP_REMOVED lines=10> */
.L_x_37490:
[----:B------:R-:W-:Y:S05]  /*14290*/  BSYNC B0 ;  /* 0x0000000000007941 */ /* 0x000fea0003800000 */
.L_x_37489:
        /* <DEDUP_REMOVED lines=18> */
.L_x_37501:
[----:B------:R-:W-:Y:S02]  /*143c0*/  IMAD.MOV.U32 R140, RZ, RZ, R208 ;  /* 0x000000ffff8c7224 */ /* 0x000fe400078e00d0 */
.L_x_37502:
[----:B------:R-:W-:Y:S05]  /*143d0*/  BSYNC B1 ;  /* 0x0000000000017941 */ /* 0x000fea0003800000 */
.L_x_37500:
        /* <DEDUP_REMOVED lines=16> */
.L_x_37506:
[----:B------:R-:W-:Y:S05]  /*144e0*/  BSYNC B2 ;  /* 0x0000000000027941 */ /* 0x000fea0003800000 */
.L_x_37505:
        /* <DEDUP_REMOVED lines=44> */
.L_x_37504:
[----:B------:R-:W-:Y:S05]  /*147b0*/  BSYNC B1 ;  /* 0x0000000000017941 */ /* 0x000fea0003800000 */
.L_x_37503:
        /* <DEDUP_REMOVED lines=10> */
.L_x_37499:
[----:B------:R-:W-:Y:S05]  /*14860*/  BSYNC B0 ;  /* 0x0000000000007941 */ /* 0x000fea0003800000 */
.L_x_37498:
        /* <DEDUP_REMOVED lines=18> */
.L_x_37510:
[----:B------:R-:W-:Y:S02]  /*14990*/  IMAD.MOV.U32 R140, RZ, RZ, R208 ;  /* 0x000000ffff8c7224 */ /* 0x000fe400078e00d0 */
.L_x_37511:
[----:B------:R-:W-:Y:S05]  /*149a0*/  BSYNC B1 ;  /* 0x0000000000017941 */ /* 0x000fea0003800000 */
.L_x_37509:
        /* <DEDUP_REMOVED lines=16> */
.L_x_37515:
[----:B------:R-:W-:Y:S05]  /*14ab0*/  BSYNC B2 ;  /* 0x0000000000027941 */ /* 0x000fea0003800000 */
.L_x_37514:
        /* <DEDUP_REMOVED lines=44> */
.L_x_37513:
[----:B------:R-:W-:Y:S05]  /*14d80*/  BSYNC B1 ;  /* 0x0000000000017941 */ /* 0x000fea0003800000 */
.L_x_37512:
        /* <DEDUP_REMOVED lines=10> */
.L_x_37508:
[----:B------:R-:W-:Y:S05]  /*14e30*/  BSYNC B0 ;  /* 0x0000000000007941 */ /* 0x000fea0003800000 */
.L_x_37507:
        /* <DEDUP_REMOVED lines=18> */
.L_x_37519:
[----:B------:R-:W-:Y:S02]  /*14f60*/  IMAD.MOV.U32 R142, RZ, RZ, R208 ;  /* 0x000000ffff8e7224 */ /* 0x000fe400078e00d0 */
.L_x_37520:
[----:B------:R-:W-:Y:S05]  /*14f70*/  BSYNC B1 ;  /* 0x0000000000017941 */ /* 0x000fea0003800000 */
.L_x_37518:
        /* <DEDUP_REMOVED lines=16> */
.L_x_37524:
[----:B------:R-:W-:Y:S05]  /*15080*/  BSYNC B2 ;  /* 0x0000000000027941 */ /* 0x000fea0003800000 */
.L_x_37523:
        /* <DEDUP_REMOVED lines=44> */
.L_x_37522:
[----:B------:R-:W-:Y:S05]  /*15350*/  BSYNC B1 ;  /* 0x0000000000017941 */ /* 0x000fea0003800000 */
.L_x_37521:
        /* <DEDUP_REMOVED lines=10> */
.L_x_37517:
[----:B------:R-:W-:Y:S05]  /*15400*/  BSYNC B0 ;  /* 0x0000000000007941 */ /* 0x000fea0003800000 */
.L_x_37516:
        /* <DEDUP_REMOVED lines=18> */
.L_x_37528:
[----:B------:R-:W-:Y:S02]  /*15530*/  IMAD.MOV.U32 R142, RZ, RZ, R208 ;  /* 0x000000ffff8e7224 */ /* 0x000fe400078e00d0 */
.L_x_37529:
[----:B------:R-:W-:Y:S05]  /*15540*/  BSYNC B1 ;  /* 0x0000000000017941 */ /* 0x000fea0003800000 */
.L_x_37527:
        /* <DEDUP_REMOVED lines=16> */
.L_x_37533:
[----:B------:R-:W-:Y:S05]  /*15650*/  BSYNC B2 ;  /* 0x0000000000027941 */ /* 0x000fea0003800000 */
.L_x_37532:
        /* <DEDUP_REMOVED lines=44> */
.L_x_37531:
[----:B------:R-:W-:Y:S05]  /*15920*/  BSYNC B1 ;  /* 0x0000000000017941 */ /* 0x000fea0003800000 */
.L_x_37530:
        /* <DEDUP_REMOVED lines=10> */
.L_x_37526:
[----:B------:R-:W-:Y:S05]  /*159d0*/  BSYNC B0 ;  /* 0x0000000000007941 */ /* 0x000fea0003800000 */
.L_x_37525:
        /* <DEDUP_REMOVED lines=18> */
.L_x_37537:
[----:B------:R-:W-:Y:S02]  /*15b00*/  IMAD.MOV.U32 R179, RZ, RZ, R208 ;  /* 0x000000ffffb37224 */ /* 0x000fe400078e00d0 */
.L_x_37538:
[----:B------:R-:W-:Y:S05]  /*15b10*/  BSYNC B1 ;  /* 0x0000000000017941 */ /* 0x000fea0003800000 */
.L_x_37536:
        /* <DEDUP_REMOVED lines=16> */
.L_x_37542:
[----:B------:R-:W-:Y:S05]  /*15c20*/  BSYNC B2 ;  /* 0x0000000000027941 */ /* 0x000fea0003800000 */
.L_x_37541:
        /* <DEDUP_REMOVED lines=44> */
.L_x_37540:
[----:B------:R-:W-:Y:S05]  /*15ef0*/  BSYNC B1 ;  /* 0x0000000000017941 */ /* 0x000fea0003800000 */
.L_x_37539:
        /* <DEDUP_REMOVED lines=10> */
.L_x_37535:
[----:B------:R-:W-:Y:S05]  /*15fa0*/  BSYNC B0 ;  /* 0x0000000000007941 */ /* 0x000fea0003800000 */
.L_x_37534:
        /* <DEDUP_REMOVED lines=29> */
.L_x_37544:
[----:B------:R-:W-:Y:S05]  /*16180*/  BSYNC B0 ;  /* 0x0000000000007941 */ /* 0x000fea0003800000 */
.L_x_37543:
        /* <DEDUP_REMOVED lines=22> */
.L_x_37548:
[----:B------:R-:W-:Y:S02]  /*162f0*/  IMAD.MOV.U32 R178, RZ, RZ, R208 ;  /* 0x000000ffffb27224 */ /* 0x000fe400078e00d0 */
.L_x_37549:
[----:B------:R-:W-:Y:S05]  /*16300*/  BSYNC B1 ;  /* 0x0000000000017941 */ /* 0x000fea0003800000 */
.L_x_37547:
        /* <DEDUP_REMOVED lines=16> */
.L_x_37553:
[----:B------:R-:W-:Y:S05]  /*16410*/  BSYNC B2 ;  /* 0x0000000000027941 */ /* 0x000fea0003800000 */
.L_x_37552:
        /* <DEDUP_REMOVED lines=42> */
[----:B------:R-:W-:Y:S02]  /*166c0*/  MOV R206, R136 ;  /* 0x0000008800ce7202 */ /* 0x000fe40000000f00 */
.L_x_37551:
[----:B------:R-:W-:Y:S05]  /*166d0*/  BSYNC B1 ;  /* 0x0000000000017941 */ /* 0x000fea0003800000 */
.L_x_37550:
        /* <DEDUP_REMOVED lines=10> */
.L_x_37546:
[----:B0-----:R-:W-:Y:S05]  /*16780*/  BSYNC B0 ;  /* 0x0000000000007941 */ /* 0x001fea0003800000 */
.L_x_37545:
        /* <DEDUP_REMOVED lines=18> */
.L_x_37557:
[----:B------:R-:W-:Y:S02]  /*168b0*/  IMAD.MOV.U32 R180, RZ, RZ, R208 ;  /* 0x000000ffffb47224 */ /* 0x000fe400078e00d0 */
.L_x_37558:
[----:B------:R-:W-:Y:S05]  /*168c0*/  BSYNC B1 ;  /* 0x0000000000017941 */ /* 0x000fea0003800000 */
.L_x_37556:
        /* <DEDUP_REMOVED lines=16> */
.L_x_37562:
[----:B------:R-:W-:Y:S05]  /*169d0*/  BSYNC B2 ;  /* 0x0000000000027941 */ /* 0x000fea0003800000 */
.L_x_37561:
        /* <DEDUP_REMOVED lines=44> */
.L_x_37560:
[----:B------:R-:W-:Y:S05]  /*16ca0*/  BSYNC B1 ;  /* 0x0000000000017941 */ /* 0x000fea0003800000 */
.L_x_37559:
        /* <DEDUP_REMOVED lines=10> */
.L_x_37555:
[----:B------:R-:W-:Y:S05]  /*16d50*/  BSYNC B0 ;  /* 0x0000000000007941 */ /* 0x000fea0003800000 */
.L_x_37554:
        /* <DEDUP_REMOVED lines=18> */
.L_x_37566:
[----:B------:R-:W-:Y:S02]  /*16e80*/  IMAD.MOV.U32 R180, RZ, RZ, R208 ;  /* 0x000000ffffb47224 */ /* 0x000fe400078e00d0 */
.L_x_37567:
[----:B------:R-:W-:Y:S05]  /*16e90*/  BSYNC B1 ;  /* 0x0000000000017941 */ /* 0x000fea0003800000 */
.L_x_37565:
        /* <DEDUP_REMOVED lines=16> */
.L_x_37571:
[----:B------:R-:W-:Y:S05]  /*16fa0*/  BSYNC B2 ;  /* 0x0000000000027941 */ /* 0x000fea0003800000 */
.L_x_37570:
        /* <DEDUP_REMOVED lines=44> */
.L_x_37569:
[----:B------:R-:W-:Y:S05]  /*17270*/  BSYNC B1 ;  /* 0x0000000000017941 */ /* 0x000fea0003800000 */
.L_x_37568:
        /* <DEDUP_REMOVED lines=10> */
.L_x_37564:
[----:B------:R-:W-:Y:S05]  /*17320*/  BSYNC B0 ;  /* 0x0000000000007941 */ /* 0x000fea0003800000 */
.L_x_37563:
        /* <DEDUP_REMOVED lines=18> */
.L_x_37575:
[----:B------:R-:W-:Y:S02]  /*17450*/  IMAD.MOV.U32 R182, RZ, RZ, R208 ;  /* 0x000000ffffb67224 */ /* 0x000fe400078e00d0 */
.L_x_37576:
[----:B------:R-:W-:Y:S05]  /*17460*/  BSYNC B1 ;  /* 0x0000000000017941 */ /* 0x000fea0003800000 */
.L_x_37574:
        /* <DEDUP_REMOVED lines=16> */
.L_x_37580:
[----:B------:R-:W-:Y:S05]  /*17570*/  BSYNC B2 ;  /* 0x0000000000027941 */ /* 0x000fea0003800000 */
.L_x_37579:
        /* <DEDUP_REMOVED lines=44> */
.L_x_37578:
[----:B------:R-:W-:Y:S05]  /*17840*/  BSYNC B1 ;  /* 0x0000000000017941 */ /* 0x000fea0003800000 */
.L_x_37577:
        /* <DEDUP_REMOVED lines=10> */
.L_x_37573:
[----:B------:R-:W-:Y:S05]  /*178f0*/  BSYNC B0 ;  /* 0x0000000000007941 */ /* 0x000fea0003800000 */
.L_x_37572:
        /* <DEDUP_REMOVED lines=18> */
.L_x_37584:
[----:B------:R-:W-:Y:S02]  /*17a20*/  IMAD.MOV.U32 R182, RZ, RZ, R208 ;  /* 0x000000ffffb67224 */ /* 0x000fe400078e00d0 */
.L_x_37585:
[----:B------:R-:W-:Y:S05]  /*17a30*/  BSYNC B1 ;  /* 0x0000000000017941 */ /* 0x000fea0003800000 */
.L_x_37583:
        /* <DEDUP_REMOVED lines=16> */
.L_x_37589:
[----:B------:R-:W-:Y:S05]  /*17b40*/  BSYNC B2 ;  /* 0x0000000000027941 */ /* 0x000fea0003800000 */
.L_x_37588:
        /* <DEDUP_REMOVED lines=44> */
.L_x_37587:
[----:B------:R-:W-:Y:S05]  /*17e10*/  BSYNC B1 ;  /* 0x0000000000017941 */ /* 0x000fea0003800000 */
.L_x_37586:
        /* <DEDUP_REMOVED lines=10> */
.L_x_37582:
[----:B------:R-:W-:Y:S05]  /*17ec0*/  BSYNC B0 ;  /* 0x0000000000007941 */ /* 0x000fea0003800000 */
.L_x_37581:
        /* <DEDUP_REMOVED lines=18> */
.L_x_37593:
[----:B------:R-:W-:Y:S02]  /*17ff0*/  IMAD.MOV.U32 R204, RZ, RZ, R208 ;  /* 0x000000ffffcc7224 */ /* 0x000fe400078e00d0 */
.L_x_37594:
[----:B------:R-:W-:Y:S05]  /*18000*/  BSYNC B1 ;  /* 0x0000000000017941 */ /* 0x000fea0003800000 */
.L_x_37592:
        /* <DEDUP_REMOVED lines=16> */
.L_x_37598:
[----:B------:R-:W-:Y:S05]  /*18110*/  BSYNC B2 ;  /* 0x0000000000027941 */ /* 0x000fea0003800000 */
.L_x_37597:
        /* <DEDUP_REMOVED lines=44> */
.L_x_37596:
[----:B------:R-:W-:Y:S05]  /*183e0*/  BSYNC B1 ;  /* 0x0000000000017941 */ /* 0x000fea0003800000 */
.L_x_37595:
        /* <DEDUP_REMOVED lines=10> */
.L_x_37591:
[----:B------:R-:W-:Y:S05]  /*18490*/  BSYNC B0 ;  /* 0x0000000000007941 */ /* 0x000fea0003800000 */
.L_x_37590:
        /* <DEDUP_REMOVED lines=18> */
.L_x_37602:
[----:B------:R-:W-:Y:S02]  /*185c0*/  IMAD.MOV.U32 R204, RZ, RZ, R208 ;  /* 0x000000ffffcc7224 */ /* 0x000fe400078e00d0 */
.L_x_37603:
[----:B------:R-:W-:Y:S05]  /*185d0*/  BSYNC B1 ;  /* 0x0000000000017941 */ /* 0x000fea0003800000 */
.L_x_37601:
        /* <DEDUP_REMOVED lines=16> */
.L_x_37607:
[----:B------:R-:W-:Y:S05]  /*186e0*/  BSYNC B2 ;  /* 0x0000000000027941 */ /* 0x000fea0003800000 */
.L_x_37606:
        /* <DEDUP_REMOVED lines=44> */
.L_x_37605:
[----:B------:R-:W-:Y:S05]  /*189b0*/  BSYNC B1 ;  /* 0x0000000000017941 */ /* 0x000fea0003800000 */
.L_x_37604:
        /* <DEDUP_REMOVED lines=10> */
.L_x_37600:
[----:B------:R-:W-:Y:S05]  /*18a60*/  BSYNC B0 ;  /* 0x0000000000007941 */ /* 0x000fea0003800000 */
.L_x_37599:
        /* <DEDUP_REMOVED lines=18> */
.L_x_37611:
[----:B------:R-:W-:Y:S02]  /*18b90*/  IMAD.MOV.U32 R223, RZ, RZ, R208 ;  /* 0x000000ffffdf7224 */ /* 0x000fe400078e00d0 */
.L_x_37612:
[----:B------:R-:W-:Y:S05]  /*18ba0*/  BSYNC B1 ;  /* 0x0000000000017941 */ /* 0x000fea0003800000 */
.L_x_37610:
        /* <DEDUP_REMOVED lines=16> */
.L_x_37616:
[----:B------:R-:W-:Y:S05]  /*18cb0*/  BSYNC B2 ;  /* 0x0000000000027941 */ /* 0x000fea0003800000 */
.L_x_37615:
        /* <DEDUP_REMOVED lines=44> */
.L_x_37614:
[----:B------:R-:W-:Y:S05]  /*18f80*/  BSYNC B1 ;  /* 0x0000000000017941 */ /* 0x000fea0003800000 */
.L_x_37613:
        /* <DEDUP_REMOVED lines=10> */
.L_x_37609:
[----:B------:R-:W-:Y:S05]  /*19030*/  BSYNC B0 ;  /* 0x0000000000007941 */ /* 0x000fea0003800000 */
.L_x_37608:
        /* <DEDUP_REMOVED lines=89> */
.L_x_37618:
[----:B------:R-:W-:Y:S05]  /*195d0*/  BSYNC B0 ;  /* 0x0000000000007941 */ /* 0x000fea0003800000 */
.L_x_37617:
[----:B------:R-:W-:Y:S01]  /*195e0*/  FADD.FTZ R183, R222, R143 ;  /* 0x0000008fdeb77221 */ /* 0x000fe20000010000 */
[----:B------:R-:W-:Y:S05]  /*195f0*/  BRA.DIV ~URZ, `(.L_x_37619) ;  /* 0x00001ec27f007947 */ /* 0x000fea000b800000 */
[----:B0-----:R0:W1:Y:S02]  /*19600*/  SHFL.BFLY PT, R178, R183, 0x1, 0x1f ;  /* 0x0c201f00b7b27f89 */ /* 0x00106400000e0000 */
.L_x_37625:
        /* <DEDUP_REMOVED lines=148> */
.L_x_37626:
        /* <DEDUP_REMOVED lines=18> */
[----:B------:R-:W-:Y:S02]  /*1a070*/  HADD2.F32 R219, -RZ, R60.H1_H1 ;  /* 0x3000003cffdb7230 */ /* 0x000fe40000004100 */
[----:B------:R-:W-:Y:S02]  /*1a080*/  HADD2.F32 R221, -RZ, R59.H1_H1 ;  /* 0x3000003bffdd7230 */ /* 0x000fe40000004100 */
[C---:B------:R-:W-:Y:S02]  /*1a090*/  FADD.FTZ R86, -R178.reuse, R86 ;  /* 0x00000056b2567221 */ /* 0x040fe40000010100 */
[----:B------:R-:W-:Y:S01]  /*1a0a0*/  FADD.FTZ R180, -R178, R81 ;  /* 0x00000051b2b47221 */ /* 0x000fe20000010100 */
[----:B------:R-:W-:Y:S01]  /*1a0b0*/  IADD3 R81, R218, -0x1, RZ ;  /* 0xffffffffda517810 */ /* 0x000fe20007ffe0ff */
[C---:B------:R-:W-:Y:S01]  /*1a0c0*/  FADD.FTZ R220, -R178.reuse, R85 ;  /* 0x00000055b2dc7221 */ /* 0x040fe20000010100 */
[----:B------:R-:W-:Y:S01]  /*1a0d0*/  HADD2.F32 R85, -RZ, R67.H0_H0 ;  /* 0x20000043ff557230 */ /* 0x000fe20000004100 */
[----:B------:R-:W-:-:S02]  /*1a0e0*/  FADD.FTZ R127, -R178, R127 ;  /* 0x0000007fb27f7221 */ /* 0x000fc40000010100 */
[C---:B------:R-:W-:Y:S02]  /*1a0f0*/  FADD.FTZ R128, -R178.reuse, R128 ;  /* 0x00000080b2807221 */ /* 0x040fe40000010100 */
[C---:B------:R-:W-:Y:S02]  /*1a100*/  FADD.FTZ R222, -R178.reuse, R87 ;  /* 0x00000057b2de7221 */ /* 0x040fe40000010100 */
[C---:B------:R-:W-:Y:S02]  /*1a110*/  FADD.FTZ R129, -R178.reuse, R129 ;  /* 0x00000081b2817221 */ /* 0x040fe40000010100 */
[C---:B------:R-:W-:Y:S02]  /*1a120*/  FMUL.FTZ R86, R183.reuse, R86 ;  /* 0x00000056b7567220 */ /* 0x040fe40000410000 */
[----:B------:R-:W-:Y:S02]  /*1a130*/  FADD.FTZ R130, -R178, R130 ;  /* 0x00000082b2827221 */ /* 0x000fe40000010100 */
[----:B------:R-:W-:-:S02]  /*1a140*/  FMUL.FTZ R87, R183, R180 ;  /* 0x000000b4b7577220 */ /* 0x000fc40000410000 */
[C---:B------:R-:W-:Y:S02]  /*1a150*/  FADD.FTZ R80, -R178.reuse, R80 ;  /* 0x00000050b2507221 */ /* 0x040fe40000010100 */
[C---:B------:R-:W-:Y:S02]  /*1a160*/  FADD.FTZ R131, -R178.reuse, R131 ;  /* 0x00000083b2837221 */ /* 0x040fe40000010100 */
[C---:B------:R-:W-:Y:S02]  /*1a170*/  FMUL.FTZ R180, R183.reuse, R127 ;  /* 0x0000007fb7b47220 */ /* 0x040fe40000410000 */
[C---:B------:R-:W-:Y:S02]  /*1a180*/  FADD.FTZ R132, -R178.reuse, R132 ;  /* 0x00000084b2847221 */ /* 0x040fe40000010100 */
[----:B------:R-:W-:Y:S02]  /*1a190*/  FMUL.FTZ R127, R183, R128 ;  /* 0x00000080b77f7220 */ /* 0x000fe40000410000 */
[----:B------:R-:W-:-:S02]  /*1a1a0*/  FADD.FTZ R133, -R178, R133 ;  /* 0x00000085b2857221 */ /* 0x000fc40000010100 */
[C---:B------:R-:W-:Y:S02]  /*1a1b0*/  FMUL.FTZ R128, R183.reuse, R129 ;  /* 0x00000081b7807220 */ /* 0x040fe40000410000 */
[----:B------:R-:W-:Y:S01]  /*1a1c0*/  FFMA.FTZ R85, R86, R85, R27 ;  /* 0x0000005556557223 */ /* 0x000fe2000001001b */
[----:B------:R-:W-:Y:S01]  /*1a1d0*/  HADD2.F32 R86, -RZ, R64.H0_H0 ;  /* 0x20000040ff567230 */ /* 0x000fe20000004100 */
[C---:B------:R-:W-:Y:S02]  /*1a1e0*/  FADD.FTZ R134, -R178.reuse, R134 ;  /* 0x00000086b2867221 */ /* 0x040fe40000010100 */
[C---:B------:R-:W-:Y:S02]  /*1a1f0*/  FMUL.FTZ R129, R183.reuse, R130 ;  /* 0x00000082b7817220 */ /* 0x040fe40000410000 */
[----:B------:R-:W-:Y:S02]  /*1a200*/  FADD.FTZ R135, -R178, R135 ;  /* 0x00000087b2877221 */ /* 0x000fe40000010100 */
[----:B------:R-:W-:-:S02]  /*1a210*/  FMUL.FTZ R80, R183, R80 ;  /* 0x00000050b7507220 */ /* 0x000fc40000410000 */
[----:B------:R-:W-:Y:S02]  /*1a220*/  FMUL.FTZ R130, R183, R131 ;  /* 0x00000083b7827220 */ /* 0x000fe40000410000 */
[C---:B------:R-:W-:Y:S02]  /*1a230*/  FADD.FTZ R138, -R178.reuse, R138 ;  /* 0x0000008ab28a7221 */ /* 0x040fe40000010100 */
[----:B------:R-:W-:Y:S02]  /*1a240*/  IMAD R81, R81, c[0x0][0x168], RZ ;  /* 0x00005a0051517a24 */ /* 0x000fe400078e02ff */
[C---:B------:R-:W-:Y:S02]  /*1a250*/  FMUL.FTZ R131, R183.reuse, R132 ;  /* 0x00000084b7837220 */ /* 0x040fe40000410000 */
[----:B------:R-:W-:Y:S02]  /*1a260*/  FADD.FTZ R94, -R178, R94 ;  /* 0x0000005eb25e7221 */ /* 0x000fe40000010100 */
[----:B------:R-:W-:-:S02]  /*1a270*/  FMUL.FTZ R132, R183, R133 ;  /* 0x00000085b7847220 */ /* 0x000fc40000410000 */
[C---:B------:R-:W-:Y:S02]  /*1a280*/  FMUL.FTZ R133, R183.reuse, R134 ;  /* 0x00000086b7857220 */ /* 0x040fe40000410000 */
[C---:B------:R-:W-:Y:S02]  /*1a290*/  FMUL.FTZ R134, R183.reuse, R135 ;  /* 0x00000087b7867220 */ /* 0x040fe40000410000 */
[----:B------:R-:W-:Y:S01]  /*1a2a0*/  FFMA.FTZ R80, R80, R86, R33 ;  /* 0x0000005650507223 */ /* 0x000fe20000010021 */
[----:B------:R-:W-:Y:S01]  /*1a2b0*/  HADD2.F32 R86, -RZ, R63.H0_H0 ;  /* 0x2000003fff567230 */ /* 0x000fe20000004100 */
[C---:B------:R-:W-:Y:S01]  /*1a2c0*/  FMUL.FTZ R135, R183.reuse, R138 ;  /* 0x0000008ab7877220 */ /* 0x040fe20000410000 */
[----:B------:R-:W-:Y:S01]  /*1a2d0*/  SHF.R.S32.HI R138, RZ, 0x1f, R81 ;  /* 0x0000001fff8a7819 */ /* 0x000fe20000011451 */
[C---:B------:R-:W-:Y:S02]  /*1a2e0*/  FMUL.FTZ R94, R183.reuse, R94 ;  /* 0x0000005eb75e7220 */ /* 0x040fe40000410000 */
[----:B------:R-:W-:Y:S01]  /*1a2f0*/  FADD.FTZ R82, -R178, R82 ;  /* 0x00000052b2527221 */ /* 0x000fe20000010100 */
[----:B------:R-:W-:Y:S01]  /*1a300*/  LEA.HI R81, R138, R81, RZ, 0x3 ;  /* 0x000000518a517211 */ /* 0x000fe200078f18ff */
[----:B------:R-:W-:Y:S01]  /*1a310*/  FADD.FTZ R90, -R178, R90 ;  /* 0x0000005ab25a7221 */ /* 0x000fe20000010100 */
[----:B------:R-:W-:Y:S01]  /*1a320*/  HADD2.F32 R138, -RZ, R65.H0_H0 ;  /* 0x20000041ff8a7230 */ /* 0x000fe20000004100 */
[----:B------:R-:W-:Y:S01]  /*1a330*/  FFMA.FTZ R94, R94, R86, R19 ;  /* 0x000000565e5e7223 */ /* 0x000fe20000010013 */
[----:B------:R-:W-:Y:S01]  /*1a340*/  HADD2.F32 R86, -RZ, R61.H0_H0 ;  /* 0x2000003dff567230 */ /* 0x000fe20000004100 */
[----:B------:R-:W-:-:S02]  /*1a350*/  FMUL.FTZ R82, R183, R82 ;  /* 0x00000052b7527220 */ /* 0x000fc40000410000 */
[----:B------:R-:W-:Y:S02]  /*1a360*/  FMUL.FTZ R90, R183, R90 ;  /* 0x0000005ab75a7220 */ /* 0x000fe40000410000 */
[C---:B------:R-:W-:Y:S02]  /*1a370*/  FADD.FTZ R228, -R178.reuse, R93 ;  /* 0x0000005db2e47221 */ /* 0x040fe40000010100 */
[----:B------:R-:W-:Y:S02]  /*1a380*/  FADD.FTZ R102, -R178, R102 ;  /* 0x00000066b2667221 */ /* 0x000fe40000010100 */
[----:B------:R-:W-:Y:S01]  /*1a390*/  FFMA.FTZ R82, R82, R138, R31 ;  /* 0x0000008a52527223 */ /* 0x000fe2000001001f */
[----:B------:R-:W-:Y:S01]  /*1a3a0*/  HADD2.F32 R138, -RZ, R62.H1_H1 ;  /* 0x3000003eff8a7230 */ /* 0x000fe20000004100 */
[----:B------:R-:W-:Y:S01]  /*1a3b0*/  FFMA.FTZ R86, R90, R86, R23 ;  /* 0x000000565a567223 */ /* 0x000fe20000010017 */
[----:B------:R-:W-:Y:S01]  /*1a3c0*/  HADD2.F32 R90, -RZ, R59.H0_H0 ;  /* 0x2000003bff5a7230 */ /* 0x000fe20000004100 */
[----:B------:R-:W-:-:S02]  /*1a3d0*/  FADD.FTZ R232, -R178, R97 ;  /* 0x00000061b2e87221 */ /* 0x000fc40000010100 */
[C---:B------:R-:W-:Y:S02]  /*1a3e0*/  FMUL.FTZ R97, R183.reuse, R228 ;  /* 0x000000e4b7617220 */ /* 0x040fe40000410000 */
[----:B------:R-:W-:Y:S02]  /*1a3f0*/  FMUL.FTZ R102, R183, R102 ;  /* 0x00000066b7667220 */ /* 0x000fe40000410000 */
[C---:B------:R-:W-:Y:S02]  /*1a400*/  FADD.FTZ R88, -R178.reuse, R88 ;  /* 0x00000058b2587221 */ /* 0x040fe40000010100 */
[----:B------:R-:W-:Y:S02]  /*1a410*/  FADD.FTZ R234, -R178, R99 ;  /* 0x00000063b2ea7221 */ /* 0x000fe40000010100 */
[----:B------:R-:W-:Y:S01]  /*1a420*/  FFMA.FTZ R97, R97, R138, R20 ;  /* 0x0000008a61617223 */ /* 0x000fe20000010014 */
[----:B------:R-:W-:Y:S01]  /*1a430*/  HADD2.F32 R138, -RZ, R60.H0_H0 ;  /* 0x2000003cff8a7230 */ /* 0x000fe20000004100 */
[----:B------:R-:W-:Y:S01]  /*1a440*/  FFMA.FTZ R102, R102, R90, R11 ;  /* 0x0000005a66667223 */ /* 0x000fe2000001000b */
[----:B------:R-:W-:Y:S01]  /*1a450*/  HADD2.F32 R90, -RZ, R57.H1_H1 ;  /* 0x30000039ff5a7230 */ /* 0x000fe20000004100 */
[----:B------:R-:W-:-:S02]  /*1a460*/  FADD.FTZ R238, -R178, R103 ;  /* 0x00000067b2ee7221 */ /* 0x000fc40000010100 */
[C---:B------:R-:W-:Y:S02]  /*1a470*/  FMUL.FTZ R88, R183.reuse, R88 ;  /* 0x00000058b7587220 */ /* 0x040fe40000410000 */
[----:B------:R-:W-:Y:S02]  /*1a480*/  FMUL.FTZ R103, R183, R234 ;  /* 0x000000eab7677220 */ /* 0x000fe40000410000 */
        /* <DEDUP_REMOVED lines=8> */
[C---:B------:R-:W-:Y:S02]  /*1a510*/  FADD.FTZ R96, -R178.reuse, R96 ;  /* 0x00000060b2607221 */ /* 0x040fe40000010100 */
[C---:B------:R-:W-:Y:S02]  /*1a520*/  FADD.FTZ R244, -R178.reuse, R109 ;  /* 0x0000006db2f47221 */ /* 0x040fe40000010100 */
[----:B------:R-:W-:Y:S01]  /*1a530*/  FADD.FTZ R182, -R178, R83 ;  /* 0x00000053b2b67221 */ /* 0x000fe20000010100 */
[----:B------:R-:W-:Y:S01]  /*1a540*/  HADD2.F32 R83, -RZ, R67.H1_H1 ;  /* 0x30000043ff537230 */ /* 0x000fe20000004100 */
[----:B------:R-:W-:Y:S01]  /*1a550*/  FFMA.FTZ R100, R100, R88, R13 ;  /* 0x0000005864647223 */ /* 0x000fe2000001000d */
[----:B------:R-:W-:Y:S01]  /*1a560*/  HADD2.F32 R88, -RZ, R56.H0_H0 ;  /* 0x20000038ff587230 */ /* 0x000fe20000004100 */
[----:B------:R-:W-:Y:S01]  /*1a570*/  FFMA.FTZ R101, R101, R90, R16 ;  /* 0x0000005a65657223 */ /* 0x000fe20000010010 */
[----:B------:R-:W-:Y:S01]  /*1a580*/  HADD2.F32 R90, -RZ, R54.H1_H1 ;  /* 0x30000036ff5a7230 */ /* 0x000fe20000004100 */
[----:B------:R-:W-:-:S02]  /*1a590*/  FADD.FTZ R248, -R178, R113 ;  /* 0x00000071b2f87221 */ /* 0x000fc40000010100 */
[C---:B------:R-:W-:Y:S02]  /*1a5a0*/  FMUL.FTZ R222, R183.reuse, R222 ;  /* 0x000000deb7de7220 */ /* 0x040fe40000410000 */
[C---:B------:R-:W-:Y:S02]  /*1a5b0*/  FMUL.FTZ R96, R183.reuse, R96 ;  /* 0x00000060b7607220 */ /* 0x040fe40000410000 */
[----:B------:R-:W-:Y:S02]  /*1a5c0*/  FMUL.FTZ R113, R183, R244 ;  /* 0x000000f4b7717220 */ /* 0x000fe40000410000 */
[C---:B------:R-:W-:Y:S02]  /*1a5d0*/  FADD.FTZ R242, -R178.reuse, R107 ;  /* 0x0000006bb2f27221 */ /* 0x040fe40000010100 */
[----:B------:R-:W-:Y:S02]  /*1a5e0*/  FADD.FTZ R108, -R178, R108 ;  /* 0x0000006cb26c7221 */ /* 0x000fe40000010100 */
[----:B------:R-:W-:Y:S01]  /*1a5f0*/  FFMA.FTZ R222, R222, R83, R26 ;  /* 0x00000053dede7223 */ /* 0x000fe2000001001a */
[----:B------:R-:W-:Y:S01]  /*1a600*/  HADD2.F32 R83, -RZ, R66.H1_H1 ;  /* 0x30000042ff537230 */ /* 0x000fe20000004100 */
[----:B------:R-:W-:Y:S01]  /*1a610*/  FFMA.FTZ R96, R96, R88, R17 ;  /* 0x0000005860607223 */ /* 0x000fe20000010011 */
[----:B------:R-:W-:Y:S01]  /*1a620*/  HADD2.F32 R88, -RZ, R54.H0_H0 ;  /* 0x20000036ff587230 */ /* 0x000fe20000004100 */
[----:B------:R-:W-:Y:S01]  /*1a630*/  FFMA.FTZ R113, R113, R90, R4 ;  /* 0x0000005a71717223 */ /* 0x000fe20000010004 */
[----:B------:R-:W-:Y:S01]  /*1a640*/  HADD2.F32 R90, -RZ, R53.H1_H1 ;  /* 0x30000035ff5a7230 */ /* 0x000fe20000004100 */
[C---:B------:R-:W-:Y:S01]  /*1a650*/  FADD.FTZ R226, -R178.reuse, R91 ;  /* 0x0000005bb2e27221 */ /* 0x040fe20000010100 */
[----:B------:R-:W-:Y:S01]  /*1a660*/  F2FP.PACK_AB R96, R101, R96 ;  /* 0x000000606560723e */ /* 0x000fe200000000ff */
        /* <DEDUP_REMOVED lines=41> */
[----:B------:R-:W-:Y:S01]  /*1a900*/  FFMA.FTZ R87, R87, R91, R32 ;  /* 0x0000005b57577223 */ /* 0x000fe20000010020 */
[----:B------:R-:W-:Y:S01]  /*1a910*/  HADD2.F32 R91, -RZ, R62.H0_H0 ;  /* 0x2000003eff5b7230 */ /* 0x000fe20000004100 */
        /* <DEDUP_REMOVED lines=8> */
[----:B------:R-:W-:Y:S01]  /*1a9a0*/  FFMA.FTZ R92, R92, R91, R21 ;  /* 0x0000005b5c5c7223 */ /* 0x000fe20000010015 */
[----:B------:R-:W-:Y:S01]  /*1a9b0*/  HADD2.F32 R91, -RZ, R58.H1_H1 ;  /* 0x3000003aff5b7230 */ /* 0x000fe20000004100 */
[----:B------:R-:W-:Y:S01]  /*1a9c0*/  FFMA.FTZ R118, R118, R88, R165 ;  /* 0x0000005876767223 */ /* 0x000fe200000100a5 */
[----:B------:R-:W-:Y:S01]  /*1a9d0*/  HADD2.F32 R88, -RZ, R49.H0_H0 ;  /* 0x20000031ff587230 */ /* 0x000fe20000004100 */
[----:B------:R-:W-:Y:S01]  /*1a9e0*/  FFMA.FTZ R143, R143, R90, R164 ;  /* 0x0000005a8f8f7223 */ /* 0x000fe200000100a4 */
[----:B------:R-:W-:Y:S01]  /*1a9f0*/  HADD2.F32 R90, -RZ, R47.H0_H0 ;  /* 0x2000002fff5a7230 */ /* 0x000fe20000004100 */
[----:B------:R-:W-:-:S02]  /*1aa00*/  FMUL.FTZ R105, R183, R236 ;  /* 0x000000ecb7697220 */ /* 0x000fc40000410000 */
[C---:B------:R-:W-:Y:S02]  /*1aa10*/  FMUL.FTZ R114, R183.reuse, R114 ;  /* 0x00000072b7727220 */ /* 0x040fe40000410000 */
[C---:B------:R-:W-:Y:S02]  /*1aa20*/  FMUL.FTZ R126, R183.reuse, R126 ;  /* 0x0000007eb77e7220 */ /* 0x040fe40000410000 */
[----:B------:R-:W-:Y:S02]  /*1aa30*/  FMUL.FTZ R93, R183, R224 ;  /* 0x000000e0b75d7220 */ /* 0x000fe40000410000 */
        /* <DEDUP_REMOVED lines=29> */
[----:B------:R-:W-:Y:S01]  /*1ac10*/  HADD2.F32 R90, -RZ, R42.H0_H0 ;  /* 0x2000002aff5a7230 */ /* 0x000fe20000004100 */
[----:B------:R-:W-:-:S02]  /*1ac20*/  FMUL.FTZ R112, R183, R137 ;  /* 0x00000089b7707220 */ /* 0x000fc40000410000 */
[----:B------:R-:W-:Y:S01]  /*1ac30*/  FFMA.FTZ R179, R179, R93, R166 ;  /* 0x0000005db3b37223 */ /* 0x000fe200000100a6 */
[----:B------:R-:W-:Y:S01]  /*1ac40*/  HADD2.F32 R93, -RZ, R45.H1_H1 ;  /* 0x3000002dff5d7230 */ /* 0x000fe20000004100 */
[C---:B------:R-:W-:Y:S02]  /*1ac50*/  FMUL.FTZ R120, R183.reuse, R120 ;  /* 0x00000078b7787220 */ /* 0x040fe40000410000 */
[C---:B------:R-:W-:Y:S02]  /*1ac60*/  FMUL.FTZ R122, R183.reuse, R122 ;  /* 0x0000007ab77a7220 */ /* 0x040fe40000410000 */
[C---:B------:R-:W-:Y:S01]  /*1ac70*/  FMUL.FTZ R137, R183.reuse, R140 ;  /* 0x0000008cb7897220 */ /* 0x040fe20000410000 */
[----:B------:R-:W-:Y:S01]  /*1ac80*/  HADD2.F32 R140, -RZ, R66.H0_H0 ;  /* 0x20000042ff8c7230 */ /* 0x000fe20000004100 */
[C---:B------:R-:W-:Y:S02]  /*1ac90*/  FMUL.FTZ R123, R183.reuse, R123 ;  /* 0x0000007bb77b7220 */ /* 0x040fe40000410000 */
[----:B------:R-:W-:-:S02]  /*1aca0*/  FMUL.FTZ R84, R183, R84 ;  /* 0x00000054b7547220 */ /* 0x000fc40000410000 */
[----:B------:R-:W-:Y:S01]  /*1acb0*/  FFMA.FTZ R122, R122, R91, R169 ;  /* 0x0000005b7a7a7223 */ /* 0x000fe200000100a9 */
[----:B------:R-:W-:Y:S01]  /*1acc0*/  HADD2.F32 R91, -RZ, R42.H1_H1 ;  /* 0x3000002aff5b7230 */ /* 0x000fe20000004100 */
[----:B------:R-:W-:Y:S01]  /*1acd0*/  FFMA.FTZ R120, R120, R88, R167 ;  /* 0x0000005878787223 */ /* 0x000fe200000100a7 */
[--C-:B------:R-:W-:Y:S01]  /*1ace0*/  HADD2.F32 R88, -RZ, R43.reuse.H0_H0 ;  /* 0x2000002bff587230 */ /* 0x100fe20000004100 */
[----:B------:R-:W-:Y:S01]  /*1acf0*/  FFMA.FTZ R131, R131, R90, R186 ;  /* 0x0000005a83837223 */ /* 0x000fe200000100ba */
[----:B------:R-:W-:Y:S01]  /*1ad00*/  HADD2.F32 R90, -RZ, R40.H1_H1 ;  /* 0x30000028ff5a7230 */ /* 0x000fe20000004100 */
[----:B------:R-:W-:Y:S02]  /*1ad10*/  FMUL.FTZ R119, R183, R136 ;  /* 0x00000088b7777220 */ /* 0x000fe40000410000 */
[----:B------:R-:W-:Y:S01]  /*1ad20*/  FFMA.FTZ R123, R123, R93, R172 ;  /* 0x0000005d7b7b7223 */ /* 0x000fe200000100ac */
[----:B------:R-:W-:Y:S01]  /*1ad30*/  HADD2.F32 R93, -RZ, R43.H1_H1 ;  /* 0x3000002bff5d7230 */ /* 0x000fe20000004100 */
[----:B------:R-:W-:-:S02]  /*1ad40*/  FMUL.FTZ R136, R183, R139 ;  /* 0x0000008bb7887220 */ /* 0x000fc40000410000 */
[----:B------:R-:W-:Y:S01]  /*1ad50*/  FFMA.FTZ R84, R84, R140, R29 ;  /* 0x0000008c54547223 */ /* 0x000fe2000001001d */
[----:B------:R-:W-:Y:S01]  /*1ad60*/  HADD2.F32 R140, -RZ, R65.H1_H1 ;  /* 0x30000041ff8c7230 */ /* 0x000fe20000004100 */
[C---:B------:R-:W-:Y:S01]  /*1ad70*/  FMUL.FTZ R89, R183.reuse, R182 ;  /* 0x000000b6b7597220 */ /* 0x040fe20000410000 */
[----:B------:R-:W-:Y:S01]  /*1ad80*/  HADD2.F32 R182, -RZ, R48.H1_H1 ;  /* 0x30000030ffb67230 */ /* 0x000fe20000004100 */
        /* <DEDUP_REMOVED lines=10> */
[----:B------:R-:W-:Y:S01]  /*1ae30*/  FMUL.FTZ R178, R183, R178 ;  /* 0x000000b2b7b27220 */ /* 0x000fe20000410000 */
        /* <DEDUP_REMOVED lines=19> */
[----:B------:R-:W-:Y:S01]  /*1af70*/  LOP3.LUT R90, R217, 0x1f, RZ, 0xc0, !PT ;  /* 0x0000001fd95a7812 */ /* 0x000fe200078ec0ff */
[----:B------:R-:W-:Y:S01]  /*1af80*/  FFMA.FTZ R139, R139, R93, R198 ;  /* 0x0000005d8b8b7223 */ /* 0x000fe200000100c6 */
[----:B------:R-:W-:Y:S01]  /*1af90*/  F2FP.PACK_AB R93, R183, R86 ;  /* 0x00000056b75d723e */ /* 0x000fe200000000ff */
[----:B------:R-:W-:Y:S01]  /*1afa0*/  FFMA.FTZ R99, R99, R140, R18 ;  /* 0x0000008c63637223 */ /* 0x000fe20000010012 */
[----:B------:R-:W-:Y:S01]  /*1afb0*/  HFMA2.MMA R183, -RZ, RZ, 0, 9.5367431640625e-07 ;  /* 0x00000010ffb77435 */ /* 0x000fe200000001ff */
[----:B------:R-:W-:Y:S01]  /*1afc0*/  FFMA.FTZ R221, R107, R221, R10 ;  /* 0x000000dd6bdd7223 */ /* 0x000fe2000001000a */
[--C-:B------:R-:W-:Y:S01]  /*1afd0*/  HADD2.F32 R140, -RZ, R52.reuse.H1_H1 ;  /* 0x30000034ff8c7230 */ /* 0x100fe20000004100 */
[----:B------:R-:W-:Y:S01]  /*1afe0*/  FFMA.FTZ R141, R135, R141, R192 ;  /* 0x0000008d878d7223 */ /* 0x000fe200000100c0 */
[----:B------:R-:W-:Y:S01]  /*1aff0*/  LEA.HI.SX32 R135, R81, R90, 0x1d ;  /* 0x0000005a51877211 */ /* 0x000fe200078feaff */
[----:B------:R-:W-:Y:S01]  /*1b000*/  FFMA.FTZ R127, R127, R88, R176 ;  /* 0x000000587f7f7223 */ /* 0x000fe200000100b0 */
[----:B------:R-:W-:Y:S01]  /*1b010*/  HADD2.F32 R107, -RZ, R52.H0_H0 ;  /* 0x20000034ff6b7230 */ /* 0x000fe20000004100 */
[----:B------:R-:W-:Y:S01]  /*1b020*/  FFMA.FTZ R178, R178, R91, R199 ;  /* 0x0000005bb2b27223 */ /* 0x000fe200000100c7 */
[----:B------:R-:W-:Y:S01]  /*1b030*/  HADD2.F32 R91, -RZ, R38.H1_H1 ;  /* 0x30000026ff5b7230 */ /* 0x000fe20000004100 */
[----:B------:R-:W-:Y:S01]  /*1b040*/  F2FP.PACK_AB R95, R99, R94 ;  /* 0x0000005e635f723e */ /* 0x000fe200000000ff */
[----:B------:R-:W-:Y:S01]  /*1b050*/  HADD2.F32 R88, -RZ, R37.H1_H1 ;  /* 0x30000025ff587230 */ /* 0x000fe20000004100 */
[----:B------:R-:W-:Y:S01]  /*1b060*/  FFMA.FTZ R142, R98, R142, R15 ;  /* 0x0000008e628e7223 */ /* 0x000fe2000001000f */
[----:B------:R-:W-:Y:S01]  /*1b070*/  F2FP.PACK_AB R99, R221, R102 ;  /* 0x00000066dd63723e */ /* 0x000fe200000000ff */
[----:B------:R-:W-:Y:S01]  /*1b080*/  FFMA.FTZ R140, R109, R140, R8 ;  /* 0x0000008c6d8c7223 */ /* 0x000fe20000010008 */
[----:B------:R-:W-:Y:S01]  /*1b090*/  F2FP.PACK_AB R98, R105, R100 ;  /* 0x000000646962723e */ /* 0x000fe200000000ff */
[----:B------:R-:W-:Y:S01]  /*1b0a0*/  HADD2.F32 R109, -RZ, R47.H1_H1 ;  /* 0x3000002fff6d7230 */ /* 0x000fe20000004100 */
[C---:B------:R-:W-:Y:S01]  /*1b0b0*/  IADD3 R102, R135.reuse, 0x20, RZ ;  /* 0x0000002087667810 */ /* 0x040fe20007ffe0ff */
[----:B------:R-:W-:Y:S01]  /*1b0c0*/  HADD2.F32 R81, -RZ, R36.H1_H1 ;  /* 0x30000024ff517230 */ /* 0x000fe20000004100 */
[----:B------:R-:W-:Y:S01]  /*1b0d0*/  IADD3 R100, R135, 0x40, RZ ;  /* 0x0000004087647810 */ /* 0x000fe20007ffe0ff */
        /* <DEDUP_REMOVED lines=9> */
[-C--:B------:R-:W-:Y:S01]  /*1b170*/  IMAD.WIDE.U32 R100, R100, R183.reuse, c[0x0][0x208] ;  /* 0x0000820064647625 */ /* 0x080fe200078e00b7 */
[----:B------:R-:W-:Y:S01]  /*1b180*/  F2FP.PACK_AB R97, R103, R142 ;  /* 0x0000008e6761723e */ /* 0x000fe200000000ff */
[----:B------:R-:W-:Y:S01]  /*1b190*/  HADD2.F32 R80, -RZ, R36.H0_H0 ;  /* 0x20000024ff507230 */ /* 0x000fe20000004100 */
[----:B------:R-:W-:Y:S01]  /*1b1a0*/  F2FP.PACK_AB R92, R219, R138 ;  /* 0x0000008adb5c723e */ /* 0x000fe200000000ff */
[----:B------:R-:W-:Y:S01]  /*1b1b0*/  IMAD.WIDE.U32 R102, R102, R183, c[0x0][0x208] ;  /* 0x0000820066667625 */ /* 0x000fe200078e00b7 */
[----:B------:R-:W-:Y:S01]  /*1b1c0*/  F2FP.PACK_AB R82, R113, R108 ;  /* 0x0000006c7152723e */ /* 0x000fe200000000ff */
[----:B------:R0:W-:Y:S01]  /*1b1d0*/  STG.E.128 [R104.64], R88 ;  /* 0x0000005868007986 */ /* 0x0001e2000c101d04 */
[----:B------:R-:W-:Y:S01]  /*1b1e0*/  IADD3 R108, R135, 0x60, RZ ;  /* 0x00000060876c7810 */ /* 0x000fe20007ffe0ff */
[----:B------:R-:W-:Y:S01]  /*1b1f0*/  FFMA.FTZ R109, R180, R109, R175 ;  /* 0x0000006db46d7223 */ /* 0x000fe200000100af */
[----:B------:R-:W-:Y:S01]  /*1b200*/  F2FP.PACK_AB R83, R115, R110 ;  /* 0x0000006e7353723e */ /* 0x000fe200000000ff */
[----:B------:R-:W-:Y:S01]  /*1b210*/  FFMA.FTZ R112, R112, R81, R191 ;  /* 0x0000005170707223 */ /* 0x000fe200000100bf */
[----:B------:R-:W-:Y:S01]  /*1b220*/  F2FP.PACK_AB R81, R111, R106 ;  /* 0x0000006a6f51723e */ /* 0x000fe200000000ff */
[----:B------:R1:W-:Y:S01]  /*1b230*/  STG.E.128 [R102.64], R92 ;  /* 0x0000005c66007986 */ /* 0x0003e2000c101d04 */
[----:B------:R-:W-:Y:S01]  /*1b240*/  IADD3 R106, R135, 0x80, RZ ;  /* 0x00000080876a7810 */ /* 0x000fe20007ffe0ff */
[----:B------:R-:W-:Y:S01]  /*1b250*/  FFMA.FTZ R119, R119, R80, R190 ;  /* 0x0000005077777223 */ /* 0x000fe200000100be */
[----:B------:R-:W-:Y:S01]  /*1b260*/  F2FP.PACK_AB R80, R140, R107 ;  /* 0x0000006b8c50723e */ /* 0x000fe200000000ff */
[----:B------:R2:W-:Y:S01]  /*1b270*/  STG.E.128 [R100.64], R96 ;  /* 0x0000006064007986 */ /* 0x0005e2000c101d04 */
[----:B------:R-:W-:Y:S01]  /*1b280*/  F2FP.PACK_AB R87, R181, R118 ;  /* 0x00000076b557723e */ /* 0x000fe200000000ff */
[----:B------:R-:W-:Y:S01]  /*1b290*/  IMAD.WIDE.U32 R106, R106, R183, c[0x0][0x208] ;  /* 0x000082006a6a7625 */ /* 0x000fe200078e00b7 */
[----:B------:R-:W-:-:S02]  /*1b2a0*/  F2FP.PACK_AB R86, R179, R116 ;  /* 0x00000074b356723e */ /* 0x000fc400000000ff */
[----:B------:R-:W-:Y:S02]  /*1b2b0*/  F2FP.PACK_AB R85, R143, R114 ;  /* 0x000000728f55723e */ /* 0x000fe400000000ff */
[----:B------:R-:W-:Y:S02]  /*1b2c0*/  F2FP.PACK_AB R84, R182, R117 ;  /* 0x00000075b654723e */ /* 0x000fe400000000ff */
[----:B0-----:R-:W-:Y:S02]  /*1b2d0*/  IADD3 R104, R135, 0xa0, RZ ;  /* 0x000000a087687810 */ /* 0x001fe40007ffe0ff */
[----:B------:R-:W-:Y:S01]  /*1b2e0*/  F2FP.PACK_AB R91, R109, R126 ;  /* 0x0000007e6d5b723e */ /* 0x000fe200000000ff */
[-C--:B------:R-:W-:Y:S01]  /*1b2f0*/  IMAD.WIDE.U32 R108, R108, R183.reuse, c[0x0][0x208] ;  /* 0x000082006c6c7625 */ /* 0x080fe200078e00b7 */
[----:B------:R-:W-:Y:S02]  /*1b300*/  F2FP.PACK_AB R90, R125, R124 ;  /* 0x0000007c7d5a723e */ /* 0x000fe400000000ff */
[----:B-1----:R-:W-:Y:S01]  /*1b310*/  IADD3 R102, R135, 0xc0, RZ ;  /* 0x000000c087667810 */ /* 0x002fe20007ffe0ff */
[-C--:B------:R-:W-:Y:S01]  /*1b320*/  IMAD.WIDE.U32 R104, R104, R183.reuse, c[0x0][0x208] ;  /* 0x0000820068687625 */ /* 0x080fe200078e00b7 */
[----:B------:R-:W-:Y:S01]  /*1b330*/  F2FP.PACK_AB R89, R123, R122 ;  /* 0x0000007a7b59723e */ /* 0x000fe200000000ff */
[----:B------:R0:W-:Y:S01]  /*1b340*/  STG.E.128 [R108.64], R80 ;  /* 0x000000506c007986 */ /* 0x0001e2000c101d04 */
        /* <DEDUP_REMOVED lines=9> */
[----:B------:R-:W-:Y:S02]  /*1b3e0*/  F2FP.PACK_AB R92, R128, R127 ;  /* 0x0000007f805c723e */ /* 0x000fe400000000ff */
[----:B------:R-:W-:Y:S02]  /*1b3f0*/  F2FP.PACK_AB R99, R178, R139 ;  /* 0x0000008bb263723e */ /* 0x000fe400000000ff */
[----:B------:R-:W-:Y:S01]  /*1b400*/  F2FP.PACK_AB R98, R218, R137 ;  /* 0x00000089da62723e */ /* 0x000fe200000000ff */
[----:B------:R0:W-:Y:S01]  /*1b410*/  STG.E.128 [R102.64], R92 ;  /* 0x0000005c66007986 */ /* 0x0001e2000c101d04 */
[----:B------:R-:W-:Y:S02]  /*1b420*/  F2FP.PACK_AB R97, R136, R141 ;  /* 0x0000008d8861723e */ /* 0x000fe400000000ff */
[----:B------:R-:W-:-:S05]  /*1b430*/  F2FP.PACK_AB R96, R112, R119 ;  /* 0x000000777060723e */ /* 0x000fca00000000ff */
[----:B------:R0:W-:Y:S02]  /*1b440*/  STG.E.128 [R100.64], R96 ;  /* 0x0000006064007986 */ /* 0x0001e4000c101d04 */
.L_x_37622:
[----:B-1----:R-:W-:Y:S05]  /*1b450*/  BSYNC B0 ;  /* 0x0000000000007941 */ /* 0x002fea0003800000 */
.L_x_37621:
[----:B0-----:R-:W-:-:S04]  /*1b460*/  IMAD.MOV.U32 R81, RZ, RZ, c[0x0][0x160] ;  /* 0x00005800ff517624 */ /* 0x001fc800078e00ff */
[----:B------:R-:W-:-:S05]  /*1b470*/  IMAD R160, R81, 0x4, R160 ;  /* 0x0000000451a07824 */ /* 0x000fca00078e02a0 */
[----:B------:R-:W-:-:S13]  /*1b480*/  ISETP.GE.AND P0, PT, R160, c[0x0][0x164], PT ;  /* 0x00005900a0007a0c */ /* 0x000fda0003f06270 */
[----:B------:R-:W-:Y:S01]  /*1b490*/  @P0 CALL.REL.NOINC `(.L_x_37623) ;  /* 0x0000001000000944 */ /* 0x000fe20003c00000 */
[----:B------:R-:W-:Y:S05]  /*1b4a0*/  BRA `(.L_x_37624) ;  /* 0xfffe575000007947 */ /* 0x000fea000383ffff */
.L_x_37623:
[----:B------:R-:W-:Y:S05]  /*1b4b0*/  EXIT ;  /* 0x000000000000794d */ /* 0x000fea0003800000 */
.L_x_37619:
[----:B------:R-:W-:Y:S01]  /*1b4c0*/  MOV R182, 0x1 ;  /* 0x0000000100b67802 */ /* 0x000fe20000000f00 */
[----:B0-----:R-:W-:Y:S01]  /*1b4d0*/  IMAD.MOV.U32 R180, RZ, RZ, 0x1f ;  /* 0x0000001fffb47424 */ /* 0x001fe200078e00ff */
[----:B------:R-:W-:Y:S01]  /*1b4e0*/  MOV R178, 0x1b510 ;  /* 0x0001b51000b27802 */ /* 0x000fe20000000f00 */
[----:B------:R-:W-:Y:S02]  /*1b4f0*/  IMAD.MOV.U32 R181, RZ, RZ, -0x1 ;  /* 0xffffffffffb57424 */ /* 0x000fe400078e00ff */
[----:B------:R-:W-:Y:S05]  /*1b500*/  CALL.REL.NOINC `($__internal_107_$__cuda_sm70_shflsync_bfly_p) ;  /* 0x00000b9000007944 */ /* 0x000fea0003c00000 */
[----:B-1----:R-:W-:Y:S01]  /*1b510*/  MOV R178, R182 ;  /* 0x000000b600b27202 */ /* 0x002fe20000000f00 */
[----:B0-----:R-:W-:Y:S05]  /*1b520*/  BRA `(.L_x_37625) ;  /* 0xffffe0e000007947 */ /* 0x001fea000383ffff */
.L_x_37620:
[----:B------:R-:W-:Y:S01]  /*1b530*/  IMAD.MOV.U32 R182, RZ, RZ, 0x2 ;  /* 0x00000002ffb67424 */ /* 0x000fe200078e00ff */
[----:B------:R-:W-:Y:S01]  /*1b540*/  MOV R181, 0xffffffff ;  /* 0xffffffff00b57802 */ /* 0x000fe20000000f00 */
[----:B------:R-:W-:Y:S01]  /*1b550*/  IMAD.MOV.U32 R180, RZ, RZ, 0x1f ;  /* 0x0000001fffb47424 */ /* 0x000fe200078e00ff */
[----:B------:R-:W-:Y:S02]  /*1b560*/  MOV R178, 0x1b580 ;  /* 0x0001b58000b27802 */ /* 0x000fe40000000f00 */
[----:B------:R-:W-:Y:S05]  /*1b570*/  CALL.REL.NOINC `($__internal_107_$__cuda_sm70_shflsync_bfly_p) ;  /* 0x00000b2000007944 */ /* 0x000fea0003c00000 */
[----:B01----:R-:W-:Y:S01]  /*1b580*/  FADD.FTZ R183, R183, R182 ;  /* 0x000000b6b7b77221 */ /* 0x003fe20000010000 */
[----:B------:R-:W-:Y:S01]  /*1b590*/  MOV R181, 0xffffffff ;  /* 0xffffffff00b57802 */ /* 0x000fe20000000f00 */
[----:B------:R-:W-:Y:S01]  /*1b5a0*/  IMAD.MOV.U32 R182, RZ, RZ, 0x4 ;  /* 0x00000004ffb67424 */ /* 0x000fe200078e00ff */
[----:B------:R-:W-:Y:S01]  /*1b5b0*/  MOV R178, 0x1b5e0 ;  /* 0x0001b5e000b27802 */ /* 0x000fe20000000f00 */
[----:B------:R-:W-:-:S02]  /*1b5c0*/  IMAD.MOV.U32 R180, RZ, RZ, 0x1f ;  /* 0x0000001fffb47424 */ /* 0x000fc400078e00ff */
        /* <DEDUP_REMOVED lines=147> */
[----:B------:R-:W-:Y:S05]  /*1bf00*/  CALL.REL.NOINC `($__internal_107_$__cuda_sm70_shflsync_bfly_p) ;  /* 0x0000019000007944 */ /* 0x000fea0003c00000 */
[----:B01----:R-:W-:Y:S01]  /*1bf10*/  FADD.FTZ R183, R183, R182 ;  /* 0x000000b6b7b77221 */ /* 0x003fe20000010000 */
[----:B------:R-:W-:Y:S01]  /*1bf20*/  MOV R181, 0xffffffff ;  /* 0xffffffff00b57802 */ /* 0x000fe20000000f00 */
[----:B------:R-:W-:Y:S01]  /*1bf30*/  IMAD.MOV.U32 R182, RZ, RZ, 0x2 ;  /* 0x00000002ffb67424 */ /* 0x000fe200078e00ff */
[----:B------:R-:W-:Y:S01]  /*1bf40*/  MOV R178, 0x1bf70 ;  /* 0x0001bf7000b27802 */ /* 0x000fe20000000f00 */
[----:B------:R-:W-:Y:S02]  /*1bf50*/  IMAD.MOV.U32 R180, RZ, RZ, 0x1f ;  /* 0x0000001fffb47424 */ /* 0x000fe400078e00ff */
        /* <DEDUP_REMOVED lines=19> */
[----:B01----:R-:W-:Y:S05]  /*1c090*/  BRA `(.L_x_37626) ;  /* 0xffffdeb000007947 */ /* 0x003fea000383ffff */
        .weak           $__internal_107_$__cuda_sm70_shflsync_bfly_p
        .type           $__internal_107_$__cuda_sm70_shflsync_bfly_p,@function
        .size           $__internal_107_$__cuda_sm70_shflsync_bfly_p,(.L_x_57147 - $__internal_107_$__cuda_sm70_shflsync_bfly_p)
$__internal_107_$__cuda_sm70_shflsync_bfly_p:
[----:B------:R-:W-:Y:S01]  /*1c0a0*/  IMAD.MOV.U32 R179, RZ, RZ, 0x0 ;  /* 0x00000000ffb37424 */ /* 0x000fe200078e00ff */
[----:B------:R-:W-:Y:S04]  /*1c0b0*/  WARPSYNC R181 ;  /* 0x000000b500007348 */ /* 0x000fe80003800000 */
[----:B------:R0:W1:Y:S01]  /*1c0c0*/  SHFL.BFLY PT, R182, R183, R182, R180 ;  /* 0x0c0000b6b7b67389 */ /* 0x00006200000e00b4 */
[----:B------:R-:W-:Y:S05]  /*1c0d0*/  RET.REL.NODEC R178 `(_ZN10layer_norm13ln_fwd_kernelINS_13Kernel_traitsI6__halfS2_fS2_fjLj2048ELj1ELj4ELj1ELj16ENS_18Kernel_traits_baseILj2048ES2_S2_fS2_fjLj128EEEEELb1ELb0ELb1ELb1EEEvNS_9FwdParamsE) ;  /* 0xfffe3f20b2007950 */ /* 0x000fea0003c3ffff */
.L_x_37627:
        /* <DEDUP_REMOVED lines=10> */
.L_x_57147:


//--------------------- .text._ZN10layer_norm13ln_fwd_kernelINS_13Kernel_traitsI6__halfS2_fS2_fjLj2048ELj1ELj4ELj1ELj16ENS_18Kernel_traits_baseILj2048ES2_S2_fS2_fjLj128EEEEELb1ELb1ELb0ELb0EEEvNS_9FwdParamsE --------------------------
	.section	.text._ZN10layer_norm13ln_fwd_kernelINS_13Kernel_traitsI6__halfS2_fS2_fjLj2048ELj1ELj4ELj1ELj16ENS_18Kernel_traits_baseILj2048ES2_S2_fS2_fjLj128EEEEELb1ELb1ELb0ELb0EEEvNS_9FwdParamsE,"ax",@progbits
	.sectioninfo	@"SHI_REGISTERS=255"
	.align	128
        .global         _ZN10layer_norm13ln_fwd_kernelINS_13Kernel_traitsI6__halfS2_fS2_fjLj2048ELj1ELj4ELj1ELj16ENS_18Kernel_traits_baseILj2048ES2_S2_fS2_fjLj128EEEEELb1ELb1ELb0ELb0EEEvNS_9FwdParamsE
        .type           _ZN10layer_norm13ln_fwd_kernelINS_13Kernel_traitsI6__halfS2_fS2_fjLj2048ELj1ELj4ELj1ELj16ENS_18Kernel_traits_baseILj2048ES2_S2_fS2_fjLj128EEEEELb1ELb1ELb0ELb0EEEvNS_9FwdParamsE,@function
        .size           _ZN10layer_norm13ln_fwd_kernelINS_13Kernel_traitsI6__halfS2_fS2_fjLj2048ELj1ELj4ELj1ELj16ENS_18Kernel_traits_baseILj2048ES2_S2_fS2_fjLj128EEEEELb1ELb1ELb0ELb0EEEvNS_9FwdParamsE,(.L_x_57148 - _ZN10layer_norm13ln_fwd_kernelINS_13Kernel_traitsI6__halfS2_fS2_fjLj2048ELj1ELj4ELj1ELj16ENS_18Kernel_traits_baseILj2048ES2_S2_fS2_fjLj128EEEEELb1ELb1ELb0ELb0EEEvNS_9FwdParamsE)
        .other          _ZN10layer_norm13ln_fwd_kernelINS_13Kernel_traitsI6__halfS2_fS2_fjLj2048ELj1ELj4ELj1ELj16ENS_18Kernel_traits_baseILj2048ES2_S2_fS2_fjLj128EEEEELb1ELb1ELb0ELb0EEEvNS_9FwdParamsE,@"STO_CUDA_ENTRY STV_DEFAULT"
_ZN10layer_norm13ln_fwd_kernelINS_13Kernel_traitsI6__halfS2_fS2_fjLj2048ELj1ELj4ELj1ELj16ENS_18Kernel_traits_baseILj2048ES2_S2_fS2_fjLj128EEEEELb1ELb1ELb0ELb0EEEvNS_9FwdParamsE:
.text._ZN10layer_norm13ln_fwd_kernelINS_13Kernel_traitsI6__halfS2_fS2_fjLj2048ELj1ELj4ELj1ELj16ENS_18Kernel_traits_baseILj2048ES2_S2_fS2_fjLj128EEEEELb1ELb1ELb0ELb0EEEvNS_9FwdParamsE:
        /* <DEDUP_REMOVED lines=99> */
.L_x_37629:
[----:B0-----:R-:W-:Y:S05]  /*0630*/  BSYNC B0 ;  /* 0x0000000000007941 */ /* 0x001fea0003800000 */
.L_x_37628:
        /* <DEDUP_REMOVED lines=16> */
.L_x_37631:
[----:B0-----:R-:W-:Y:S05]  /*0740*/  BSYNC B0 ;  /* 0x0000000000007941 */ /* 0x001fea0003800000 */
.L_x_37630:
        /* <DEDUP_REMOVED lines=16> */
.L_x_37633:
[----:B0-----:R-:W-:Y:S05]  /*0850*/  BSYNC B0 ;  /* 0x0000000000007941 */ /* 0x001fea0003800000 */
.L_x_37632:
        /* <DEDUP_REMOVED lines=16> */
.L_x_37635:
[----:B0-----:R-:W-:Y:S05]  /*0960*/  BSYNC B0 ;  /* 0x0000000000007941 */ /* 0x001fea0003800000 */
.L_x_37634:
        /* <DEDUP_REMOVED lines=16> */
.L_x_37637:
[----:B0-----:R-:W-:Y:S05]  /*0a70*/  BSYNC B0 ;  /* 0x0000000000007941 */ /* 0x001fea0003800000 */
.L_x_37636:
        /* <DEDUP_REMOVED lines=26> */
.L_x_37639:
[----:B0-----:R-:W-:Y:S05]  /*0c20*/  BSYNC B0 ;  /* 0x0000000000007941 */ /* 0x001fea0003800000 */
.L_x_37638:
        /* <DEDUP_REMOVED lines=25> */
.L_x_37641:
[----:B0-----:R-:W-:Y:S05]  /*0dc0*/  BSYNC B0 ;  /* 0x0000000000007941 */ /* 0x001fea0003800000 */
.L_x_37640:
        /* <DEDUP_REMOVED lines=20> */
.L_x_37643:
[----:B0-----:R-:W-:Y:S05]  /*0f10*/  BSYNC B0 ;  /* 0x0000000000007941 */ /* 0x001fea0003800000 */
.L_x_37642:
        /* <DEDUP_REMOVED lines=8> */
[----:B------:R-:W-:Y:S01]  /*0fa0*/  HADD2.F32 R71, -RZ, R93.H0_H0 ;  /* 0x2000005dff477230 */ /* 0x000fe20000004100 */
[----:B------:R0:W-:Y:S01]  /*0fb0*/  STL [R1+0x88], R70 ;  /* 0x0000884601007387 */ /* 0x0001e20000100800 */
[--C-:B------:R-:W-:Y:S01]  /*0fc0*/  HADD2.F32 R185, -RZ, R173.reuse.H0_H0 ;  /* 0x200000adffb97230 */ /* 0x100fe20000004100 */
[----:B------:R-:W-:Y:S01]  /*0fd0*/  BSSY B0, `(.L_x_37644) ;  /* 0x00019fe000007945 */ /* 0x000fe20003800000 */
[----:B------:R-:W-:Y:S01]  /*0fe0*/  HADD2.F32 R183, -RZ, R173.H1_H1 ;  /* 0x300000adffb77230 */ /* 0x000fe20000004100 */
[----:B------:R1:W-:Y:S01]  /*0ff0*/  STL [R1+0x84], R7 ;  /* 0x0000840701007387 */ /* 0x0003e20000100800 */
[--C-:B------:R-:W-:Y:S01]  /*1000*/  HADD2.F32 R201, -RZ, R189.reuse.H0_H0 ;  /* 0x200000bdffc97230 */ /* 0x100fe20000004100 */
[----:B------:R-:W-:Y:S01]  /*1010*/  LOP3.LUT R157, R157, 0x3, RZ, 0xc0, !PT ;  /* 0x000000039d9d7812 */ /* 0x000fe200078ec0ff */
[----:B------:R-:W-:Y:S01]  /*1020*/  HADD2.F32 R199, -RZ, R189.H1_H1 ;  /* 0x300000bdffc77230 */ /* 0x000fe20000004100 */
[----:B------:R2:W-:Y:S01]  /*1030*/  STL [R1+0x80], R71 ;  /* 0x0000804701007387 */ /* 0x0005e20000100800 */
[--C-:B------:R-:W-:Y:S01]  /*1040*/  HADD2.F32 R173, -RZ, R8.reuse.H0_H0 ;  /* 0x20000008ffad7230 */ /* 0x100fe20000004100 */
[----:B------:R-:W-:Y:S01]  /*1050*/  IMAD.MOV.U32 R159, RZ, RZ, RZ ;  /* 0x000000ffff9f7224 */ /* 0x000fe200078e00ff */
[----:B0-----:R-:W-:Y:S01]  /*1060*/  HADD2.F32 R70, -RZ, R93.H1_H1 ;  /* 0x3000005dff467230 */ /* 0x001fe20000004100 */
[----:B------:R-:W-:Y:S01]  /*1070*/  ULDC.U8 UR8, c[0x0][0x1f0] ;  /* 0x00007c0000087ab9 */ /* 0x000fe20000000000 */
        /* <DEDUP_REMOVED lines=10> */
[--C-:B0-----:R-:W-:Y:S02]  /*1120*/  HADD2.F32 R70, -RZ, R95.reuse.H0_H0 ;  /* 0x2000005fff467230 */ /* 0x101fe40000004100 */
[----:B------:R-:W-:Y:S02]  /*1130*/  HADD2.F32 R8, -RZ, R10.H1_H1 ;  /* 0x3000000aff087230 */ /* 0x000fe40000004100 */
[----:B-1----:R-:W-:Y:S01]  /*1140*/  HADD2.F32 R7, -RZ, R95.H1_H1 ;  /* 0x3000005fff077230 */ /* 0x002fe20000004100 */
[----:B------:R0:W-:Y:S01]  /*1150*/  STL [R1+0x70], R70 ;  /* 0x0000704601007387 */ /* 0x0001e20000100800 */
[--C-:B------:R-:W-:Y:S02]  /*1160*/  HADD2.F32 R217, -RZ, R205.reuse.H0_H0 ;  /* 0x200000cdffd97230 */ /* 0x100fe40000004100 */
[----:B--2---:R-:W-:Y:S01]  /*1170*/  HADD2.F32 R71, -RZ, R88.H0_H0 ;  /* 0x20000058ff477230 */ /* 0x004fe20000004100 */
[----:B------:R1:W-:Y:S01]  /*1180*/  STL [R1+0x6c], R7 ;  /* 0x00006c0701007387 */ /* 0x0003e20000100800 */
[----:B------:R-:W-:-:S02]  /*1190*/  HADD2.F32 R215, -RZ, R205.H1_H1 ;  /* 0x300000cdffd77230 */ /* 0x000fc40000004100 */
[----:B------:R-:W-:Y:S01]  /*11a0*/  HADD2.F32 R9, -RZ, R11.H0_H0 ;  /* 0x2000000bff097230 */ /* 0x000fe20000004100 */
        /* <DEDUP_REMOVED lines=14> */
[----:B------:R-:W-:-:S02]  /*1290*/  HADD2.F32 R12, -RZ, R14.H1_H1 ;  /* 0x3000000eff0c7230 */ /* 0x000fc40000004100 */
        /* <DEDUP_REMOVED lines=27> */
[----:B------:R-:W-:Y:S02]  /*1450*/  HADD2.F32 R16, -RZ, R20.H1_H1 ;  /* 0x30000014ff107230 */ /* 0x000fe40000004100 */
[--C-:B------:R-:W-:Y:S01]  /*1460*/  HADD2.F32 R221, -RZ, R204.reuse.H0_H0 ;  /* 0x200000ccffdd7230 */ /* 0x100fe20000004100 */
[----:B------:R2:W-:Y:S01]  /*1470*/  STL [R1+0x38], R71 ;  /* 0x0000384701007387 */ /* 0x0005e20000100800 */
[----:B------:R-:W-:Y:S02]  /*1480*/  HADD2.F32 R219, -RZ, R204.H1_H1 ;  /* 0x300000ccffdb7230 */ /* 0x000fe40000004100 */
[----:B0-----:R-:W-:Y:S02]  /*1490*/  HADD2.F32 R70, -RZ, R86.H1_H1 ;  /* 0x30000056ff467230 */ /* 0x001fe40000004100 */
[----:B------:R-:W-:-:S02]  /*14a0*/  HADD2.F32 R17, -RZ, R21.H0_H0 ;  /* 0x20000015ff117230 */ /* 0x000fc40000004100 */
[----:B-1----:R-:W-:Y:S01]  /*14b0*/  HADD2.F32 R7, -RZ, R87.H0_H0 ;  /* 0x20000057ff077230 */ /* 0x002fe20000004100 */
[----:B------:R0:W-:Y:S01]  /*14c0*/  STL [R1+0x34], R70 ;  /* 0x0000344601007387 */ /* 0x0001e20000100800 */
[----:B------:R-:W-:Y:S02]  /*14d0*/  HADD2.F32 R18, -RZ, R21.H1_H1 ;  /* 0x30000015ff127230 */ /* 0x000fe40000004100 */
[----:B--2---:R-:W-:Y:S01]  /*14e0*/  HADD2.F32 R71, -RZ, R87.H1_H1 ;  /* 0x30000057ff477230 */ /* 0x004fe20000004100 */
[----:B------:R1:W-:Y:S01]  /*14f0*/  STL [R1+0x30], R7 ;  /* 0x0000300701007387 */ /* 0x0003e20000100800 */
[----:B------:R-:W-:Y:S02]  /*1500*/  HADD2.F32 R19, -RZ, R22.H0_H0 ;  /* 0x20000016ff137230 */ /* 0x000fe40000004100 */
        /* <DEDUP_REMOVED lines=11> */
[--C-:B------:R-:W-:Y:S01]  /*15c0*/  HADD2.F32 R200, -RZ, R25.reuse.H0_H0 ;  /* 0x20000019ffc87230 */ /* 0x100fe20000004100 */
[----:B------:R2:W-:Y:S01]  /*15d0*/  STL [R1+0x20], R71 ;  /* 0x0000204701007387 */ /* 0x0005e20000100800 */
[----:B------:R-:W-:Y:S02]  /*15e0*/  HADD2.F32 R198, -RZ, R25.H1_H1 ;  /* 0x30000019ffc67230 */ /* 0x000fe40000004100 */
[----:B0-----:R-:W-:Y:S02]  /*15f0*/  HADD2.F32 R70, -RZ, R81.H1_H1 ;  /* 0x30000051ff467230 */ /* 0x001fe40000004100 */
[----:B------:R-:W-:Y:S02]  /*1600*/  HADD2.F32 R196, -RZ, R26.H0_H0 ;  /* 0x2000001affc47230 */ /* 0x000fe40000004100 */
[----:B-1----:R-:W-:Y:S01]  /*1610*/  HADD2.F32 R7, -RZ, R82.H0_H0 ;  /* 0x20000052ff077230 */ /* 0x002fe20000004100 */
[----:B------:R0:W-:Y:S01]  /*1620*/  STL [R1+0x1c], R70 ;  /* 0x00001c4601007387 */ /* 0x0001e20000100800 */
[----:B------:R-:W-:-:S02]  /*1630*/  HADD2.F32 R194, -RZ, R26.H1_H1 ;  /* 0x3000001affc27230 */ /* 0x000fc40000004100 */
[----:B--2---:R-:W-:Y:S01]  /*1640*/  HADD2.F32 R71, -RZ, R82.H1_H1 ;  /* 0x30000052ff477230 */ /* 0x004fe20000004100 */
[----:B------:R1:W-:Y:S01]  /*1650*/  STL [R1+0x18], R7 ;  /* 0x0000180701007387 */ /* 0x0003e20000100800 */
[--C-:B------:R-:W-:Y:S02]  /*1660*/  HADD2.F32 R192, -RZ, R27.reuse.H0_H0 ;  /* 0x2000001bffc07230 */ /* 0x100fe40000004100 */
[----:B------:R-:W-:Y:S01]  /*1670*/  HADD2.F32 R190, -RZ, R27.H1_H1 ;  /* 0x3000001bffbe7230 */ /* 0x000fe20000004100 */
[----:B------:R2:W-:Y:S01]  /*1680*/  STL [R1+0x14], R71 ;  /* 0x0000144701007387 */ /* 0x0005e20000100800 */
[----:B------:R-:W-:Y:S02]  /*1690*/  HADD2.F32 R24, -RZ, R28.H1_H1 ;  /* 0x3000001cff187230 */ /* 0x000fe40000004100 */
[----:B0-----:R-:W-:Y:S02]  /*16a0*/  HADD2.F32 R70, -RZ, R83.H0_H0 ;  /* 0x20000053ff467230 */ /* 0x001fe40000004100 */
[----:B------:R-:W-:-:S02]  /*16b0*/  HADD2.F32 R139, -RZ, R44.H0_H0 ;  /* 0x2000002cff8b7230 */ /* 0x000fc40000004100 */
[----:B-1----:R-:W-:Y:S01]  /*16c0*/  HADD2.F32 R7, -RZ, R83.H1_H1 ;  /* 0x30000053ff077230 */ /* 0x002fe20000004100 */
[----:B------:R0:W-:Y:S01]  /*16d0*/  STL [R1+0x10], R70 ;  /* 0x0000104601007387 */ /* 0x0001e20000100800 */
[----:B------:R-:W-:Y:S01]  /*16e0*/  HADD2.F32 R140, -RZ, R44.H1_H1 ;  /* 0x3000002cff8c7230 */ /* 0x000fe20000004100 */
[C---:B------:R-:W-:Y:S01]  /*16f0*/  IMAD.HI.U32 R44, R158.reuse, -0x326172a9, RZ ;  /* 0xcd9e8d579e2c7827 */ /* 0x040fe200078e00ff */
[--C-:B--2---:R-:W-:Y:S01]  /*1700*/  HADD2.F32 R71, -RZ, R76.reuse.H0_H0 ;  /* 0x2000004cff477230 */ /* 0x104fe20000004100 */
[----:B------:R1:W-:Y:S01]  /*1710*/  STL [R1+0xc], R7 ;  /* 0x00000c0701007387 */ /* 0x0003e20000100800 */
[--C-:B------:R-:W-:Y:S01]  /*1720*/  HADD2.F32 R141, -RZ, R45.reuse.H0_H0 ;  /* 0x2000002dff8d7230 */ /* 0x100fe20000004100 */
[----:B------:R-:W-:Y:S01]  /*1730*/  IMAD R158, R158, -0x326172a9, RZ ;  /* 0xcd9e8d579e9e7824 */ /* 0x000fe200078e02ff */
[----:B------:R-:W-:Y:S01]  /*1740*/  HADD2.F32 R142, -RZ, R45.H1_H1 ;  /* 0x3000002dff8e7230 */ /* 0x000fe20000004100 */
[----:B------:R-:W-:Y:S01]  /*1750*/  STL [R1+0x8], R71 ;  /* 0x0000084701007387 */ /* 0x000fe20000100800 */
[--C-:B------:R-:W-:Y:S01]  /*1760*/  HADD2.F32 R25, -RZ, R29.reuse.H0_H0 ;  /* 0x2000001dff197230 */ /* 0x100fe20000004100 */
[----:B------:R-:W-:Y:S01]  /*1770*/  IMAD.HI.U32 R45, R160, -0x2daee0ad, RZ ;  /* 0xd2511f53a02d7827 */ /* 0x000fe200078e00ff */
[----:B0-----:R-:W-:Y:S01]  /*1780*/  HADD2.F32 R70, -RZ, R76.H1_H1 ;  /* 0x3000004cff467230 */ /* 0x001fe20000004100 */
[----:B------:R-:W-:Y:S01]  /*1790*/  LOP3.LUT R155, R44, UR25, R69, 0x96, !PT ;  /* 0x000000192c9b7c12 */ /* 0x000fe2000f8e9645 */
[----:B------:R-:W-:Y:S01]  /*17a0*/  HADD2.F32 R26, -RZ, R29.H1_H1 ;  /* 0x3000001dff1a7230 */ /* 0x000fe20000004100 */
[----:B------:R-:W-:Y:S01]  /*17b0*/  IMAD R160, R160, -0x2daee0ad, RZ ;  /* 0xd2511f53a0a07824 */ /* 0x000fe200078e02ff */
[----:B-1----:R-:W-:Y:S01]  /*17c0*/  HADD2.F32 R7, -RZ, R77.H0_H0 ;  /* 0x2000004dff077230 */ /* 0x002fe20000004100 */
[----:B------:R-:W-:Y:S01]  /*17d0*/  STL [R1+0x4], R70 ;  /* 0x0000044601007387 */ /* 0x000fe20000100800 */
[----:B------:R-:W-:Y:S01]  /*17e0*/  HADD2.F32 R27, -RZ, R30.H0_H0 ;  /* 0x2000001eff1b7230 */ /* 0x000fe20000004100 */
[----:B------:R-:W-:Y:S01]  /*17f0*/  LOP3.LUT R156, R45, UR26, R68, 0x96, !PT ;  /* 0x0000001a2d9c7c12 */ /* 0x000fe2000f8e9644 */
[--C-:B------:R-:W-:Y:S01]  /*1800*/  HADD2.F32 R213, -RZ, R206.reuse.H0_H0 ;  /* 0x200000ceffd57230 */ /* 0x100fe20000004100 */
[----:B------:R0:W-:Y:S01]  /*1810*/  STL [R1], R7 ;  /* 0x0000000701007387 */ /* 0x0001e20000100800 */
[----:B------:R-:W-:-:S02]  /*1820*/  HADD2.F32 R211, -RZ, R206.H1_H1 ;  /* 0x300000ceffd37230 */ /* 0x000fc40000004100 */
[--C-:B------:R-:W-:Y:S02]  /*1830*/  HADD2.F32 R220, -RZ, R32.reuse.H0_H0 ;  /* 0x20000020ffdc7230 */ /* 0x100fe40000004100 */
[----:B------:R-:W-:Y:S02]  /*1840*/  HADD2.F32 R218, -RZ, R32.H1_H1 ;  /* 0x30000020ffda7230 */ /* 0x000fe40000004100 */
[----:B------:R-:W-:Y:S02]  /*1850*/  HADD2.F32 R29, -RZ, R31.H0_H0 ;  /* 0x2000001fff1d7230 */ /* 0x000fe40000004100 */
[----:B------:R-:W-:Y:S02]  /*1860*/  HADD2.F32 R216, -RZ, R33.H0_H0 ;  /* 0x20000021ffd87230 */ /* 0x000fe40000004100 */
[----:B0-----:R-:W-:Y:S02]  /*1870*/  HADD2.F32 R7, -RZ, R10.H0_H0 ;  /* 0x2000000aff077230 */ /* 0x001fe40000004100 */
[----:B------:R-:W-:-:S02]  /*1880*/  HADD2.F32 R10, -RZ, R11.H1_H1 ;  /* 0x3000000bff0a7230 */ /* 0x000fc40000004100 */
[----:B------:R-:W-:Y:S02]  /*1890*/  HADD2.F32 R11, -RZ, R14.H0_H0 ;  /* 0x2000000eff0b7230 */ /* 0x000fe40000004100 */
[----:B------:R-:W-:Y:S02]  /*18a0*/  HADD2.F32 R14, -RZ, R15.H1_H1 ;  /* 0x3000000fff0e7230 */ /* 0x000fe40000004100 */
[----:B------:R-:W-:Y:S02]  /*18b0*/  HADD2.F32 R15, -RZ, R20.H0_H0 ;  /* 0x20000014ff0f7230 */ /* 0x000fe40000004100 */
[----:B------:R-:W-:Y:S02]  /*18c0*/  HADD2.F32 R20, -RZ, R22.H1_H1 ;  /* 0x30000016ff147230 */ /* 0x000fe40000004100 */
[----:B------:R-:W-:Y:S02]  /*18d0*/  HADD2.F32 R22, -RZ, R23.H1_H1 ;  /* 0x30000017ff167230 */ /* 0x000fe40000004100 */
[----:B------:R-:W-:-:S02]  /*18e0*/  HADD2.F32 R23, -RZ, R28.H0_H0 ;  /* 0x2000001cff177230 */ /* 0x000fc40000004100 */
[----:B------:R-:W-:Y:S02]  /*18f0*/  HADD2.F32 R28, -RZ, R30.H1_H1 ;  /* 0x3000001eff1c7230 */ /* 0x000fe40000004100 */
[----:B------:R-:W-:Y:S02]  /*1900*/  HADD2.F32 R30, -RZ, R31.H1_H1 ;  /* 0x3000001fff1e7230 */ /* 0x000fe40000004100 */
        /* <DEDUP_REMOVED lines=20> */
[----:B------:R-:W-:Y:S02]  /*1a50*/  HADD2.F32 R193, -RZ, R191.H0_H0 ;  /* 0x200000bfffc17230 */ /* 0x000fe40000004100 */
[----:B------:R-:W-:-:S02]  /*1a60*/  HADD2.F32 R177, -RZ, R175.H0_H0 ;  /* 0x200000afffb17230 */ /* 0x000fc40000004100 */
[--C-:B------:R-:W-:Y:S02]  /*1a70*/  HADD2.F32 R37, -RZ, R39.reuse.H0_H0 ;  /* 0x20000027ff257230 */ /* 0x100fe40000004100 */
        /* <DEDUP_REMOVED lines=61> */
.L_x_38128:
        /* <DEDUP_REMOVED lines=38> */
.L_x_37648:
[----:B0-----:R-:W-:Y:S02]  /*20b0*/  IMAD.MOV.U32 R117, RZ, RZ, R158 ;  /* 0x000000ffff757224 */ /* 0x001fe400078e009e */
.L_x_37649:
[----:B------:R-:W-:Y:S05]  /*20c0*/  BSYNC B2 ;  /* 0x0000000000027941 */ /* 0x000fea0003800000 */
.L_x_37647:
        /* <DEDUP_REMOVED lines=16> */
.L_x_37653:
[----:B------:R-:W-:Y:S05]  /*21d0*/  BSYNC B3 ;  /* 0x0000000000037941 */ /* 0x000fea0003800000 */
.L_x_37652:
        /* <DEDUP_REMOVED lines=44> */
.L_x_37651:
[----:B------:R-:W-:Y:S05]  /*24a0*/  BSYNC B2 ;  /* 0x0000000000027941 */ /* 0x000fea0003800000 */
.L_x_37650:
        /* <DEDUP_REMOVED lines=27> */
.L_x_37655:
[----:B------:R-:W-:Y:S02]  /*2660*/  IMAD.MOV.U32 R53, RZ, RZ, R158 ;  /* 0x000000ffff357224 */ /* 0x000fe400078e009e */
.L_x_37656:
[----:B------:R-:W-:Y:S05]  /*2670*/  BSYNC B2 ;  /* 0x0000000000027941 */ /* 0x000fea0003800000 */
.L_x_37654:
        /* <DEDUP_REMOVED lines=16> */
.L_x_37660:
[----:B------:R-:W-:Y:S05]  /*2780*/  BSYNC B3 ;  /* 0x0000000000037941 */ /* 0x000fea0003800000 */
.L_x_37659:
        /* <DEDUP_REMOVED lines=44> */
.L_x_37658:
[----:B------:R-:W-:Y:S05]  /*2a50*/  BSYNC B2 ;  /* 0x0000000000027941 */ /* 0x000fea0003800000 */
.L_x_37657:
        /* <DEDUP_REMOVED lines=24> */
.L_x_37662:
[----:B------:R-:W-:Y:S02]  /*2be0*/  MOV R56, R158 ;  /* 0x0000009e00387202 */ /* 0x000fe40000000f00 */
.L_x_37663:
[----:B------:R-:W-:Y:S05]  /*2bf0*/  BSYNC B2 ;  /* 0x0000000000027941 */ /* 0x000fea0003800000 */
.L_x_37661:
        /* <DEDUP_REMOVED lines=16> */
.L_x_37667:
[----:B------:R-:W-:Y:S05]  /*2d00*/  BSYNC B3 ;  /* 0x0000000000037941 */ /* 0x000fea0003800000 */
.L_x_37666:
        /* <DEDUP_REMOVED lines=44> */
.L_x_37665:
[----:B------:R-:W-:Y:S05]  /*2fd0*/  BSYNC B2 ;  /* 0x0000000000027941 */ /* 0x000fea0003800000 */
.L_x_37664:
[----:B------:R-:W2:Y:S01]  /*2fe0*/  LDL R55, [R1+0x80] ;  /* 0x0000800001377983 */ /* 0x000ea20000100800 */
[----:B------:R0:W1:Y:S01]  /*2ff0*/  I2F.U32 R54, R56 ;  /* 0x0000003800367306 */ /* 0x0000620000201000 */
[C---:B------:R-:W-:Y:S01]  /*3000*/  ISETP.NE.AND P2, PT, R118.reuse, 0x1, PT ;  /* 0x000000017600780c */ /* 0x040fe20003f45270 */
[----:B------:R-:W-:Y:S01]  /*3010*/  BSSY B2, `(.L_x_37668) ;  /* 0x0000014000027945 */ /* 0x000fe20003800000 */
[----:B0-----:R-:W-:Y:S01]  /*3020*/  IADD3 R56, R118, 0x1, RZ ;  /* 0x0000000176387810 */ /* 0x001fe20007ffe0ff */
[----:B-1----:R-:W-:-:S05]  /*3030*/  FFMA.FTZ R54, R54, R117, 1.1641532182693481445e-10 ;  /* 0x2f00000036367423 */ /* 0x002fca0000010075 */
[----:B------:R-:W-:Y:S01]  /*3040*/  FSETP.GTU.FTZ.AND P1, PT, R54, c[0x0][0x1e4], PT ;  /* 0x0000790036007a0b */ /* 0x000fe20003f3c000 */
[----:B------:R-:W-:-:S05]  /*3050*/  HADD2.F32 R54, -RZ, R57.H0_H0 ;  /* 0x20000039ff367230 */ /* 0x000fca0000004100 */
        /* <DEDUP_REMOVED lines=14> */
.L_x_37669:
[----:B------:R-:W-:Y:S02]  /*3140*/  IMAD.MOV.U32 R55, RZ, RZ, R158 ;  /* 0x000000ffff377224 */ /* 0x000fe400078e009e */
.L_x_37670:
[----:B------:R-:W-:Y:S05]  /*3150*/  BSYNC B2 ;  /* 0x0000000000027941 */ /* 0x000fea0003800000 */
.L_x_37668:
        /* <DEDUP_REMOVED lines=16> */
.L_x_37674:
[----:B------:R-:W-:Y:S05]  /*3260*/  BSYNC B3 ;  /* 0x0000000000037941 */ /* 0x000fea0003800000 */
.L_x_37673:
        /* <DEDUP_REMOVED lines=44> */
.L_x_37672:
[----:B------:R-:W-:Y:S05]  /*3530*/  BSYNC B2 ;  /* 0x0000000000027941 */ /* 0x000fea0003800000 */
.L_x_37671:
        /* <DEDUP_REMOVED lines=22> */
.L_x_37676:
[----:B------:R-:W-:Y:S02]  /*36a0*/  MOV R162, R158 ;  /* 0x0000009e00a27202 */ /* 0x000fe40000000f00 */
.L_x_37677:
[----:B------:R-:W-:Y:S05]  /*36b0*/  BSYNC B2 ;  /* 0x0000000000027941 */ /* 0x000fea0003800000 */
.L_x_37675:
        /* <DEDUP_REMOVED lines=16> */
.L_x_37681:
[----:B------:R-:W-:Y:S05]  /*37c0*/  BSYNC B3 ;  /* 0x0000000000037941 */ /* 0x000fea0003800000 */
.L_x_37680:
        /* <DEDUP_REMOVED lines=44> */
.L_x_37679:
[----:B------:R-:W-:Y:S05]  /*3a90*/  BSYNC B2 ;  /* 0x0000000000027941 */ /* 0x000fea0003800000 */
.L_x_37678:
[----:B------:R-:W2:Y:S01]  /*3aa0*/  LDL R57, [R1+0x78] ;  /* 0x0000780001397983 */ /* 0x000ea20000100800 */
        /* <DEDUP_REMOVED lines=21> */
.L_x_37683:
[----:B------:R-:W-:Y:S02]  /*3c00*/  IMAD.MOV.U32 R57, RZ, RZ, R158 ;  /* 0x000000ffff397224 */ /* 0x000fe400078e009e */
.L_x_37684:
[----:B------:R-:W-:Y:S05]  /*3c10*/  BSYNC B2 ;  /* 0x0000000000027941 */ /* 0x000fea0003800000 */
.L_x_37682:
        /* <DEDUP_REMOVED lines=16> */
.L_x_37688:
[----:B------:R-:W-:Y:S05]  /*3d20*/  BSYNC B3 ;  /* 0x0000000000037941 */ /* 0x000fea0003800000 */
.L_x_37687:
        /* <DEDUP_REMOVED lines=44> */
.L_x_37686:
[----:B------:R-:W-:Y:S05]  /*3ff0*/  BSYNC B2 ;  /* 0x0000000000027941 */ /* 0x000fea0003800000 */
.L_x_37685:
        /* <DEDUP_REMOVED lines=22> */
.L_x_37690:
[----:B------:R-:W-:Y:S02]  /*4160*/  MOV R58, R158 ;  /* 0x0000009e003a7202 */ /* 0x000fe40000000f00 */
.L_x_37691:
[----:B------:R-:W-:Y:S05]  /*4170*/  BSYNC B2 ;  /* 0x0000000000027941 */ /* 0x000fea0003800000 */
.L_x_37689:
        /* <DEDUP_REMOVED lines=16> */
.L_x_37695:
[----:B------:R-:W-:Y:S05]  /*4280*/  BSYNC B3 ;  /* 0x0000000000037941 */ /* 0x000fea0003800000 */
.L_x_37694:
        /* <DEDUP_REMOVED lines=44> */
.L_x_37693:
[----:B------:R-:W-:Y:S05]  /*4550*/  BSYNC B2 ;  /* 0x0000000000027941 */ /* 0x000fea0003800000 */
.L_x_37692:
        /* <DEDUP_REMOVED lines=22> */
.L_x_37697:
[----:B------:R-:W-:Y:S02]  /*46c0*/  IMAD.MOV.U32 R164, RZ, RZ, R158 ;  /* 0x000000ffffa47224 */ /* 0x000fe400078e009e */
.L_x_37698:
[----:B------:R-:W-:Y:S05]  /*46d0*/  BSYNC B2 ;  /* 0x0000000000027941 */ /* 0x000fea0003800000 */
.L_x_37696:
        /* <DEDUP_REMOVED lines=19> */
.L_x_37702:
[----:B------:R-:W-:Y:S05]  /*4810*/  BSYNC B3 ;  /* 0x0000000000037941 */ /* 0x000fea0003800000 */
.L_x_37701:
        /* <DEDUP_REMOVED lines=44> */
.L_x_37700:
[----:B------:R-:W-:Y:S05]  /*4ae0*/  BSYNC B2 ;  /* 0x0000000000027941 */ /* 0x000fea0003800000 */
.L_x_37699:
[----:B------:R-:W2:Y:S01]  /*4af0*/  LDL R252, [R1+0x6c] ;  /* 0x00006c0001fc7983 */ /* 0x000ea20000100800 */
[----:B------:R0:W1:Y:S01]  /*4b00*/  I2F.U32 R162, R164 ;  /* 0x000000a400a27306 */ /* 0x0000620000201000 */
[----:B------:R-:W-:Y:S01]  /*4b10*/  SEL R118, RZ, 0x10000, P5 ;  /* 0x00010000ff767807 */ /* 0x000fe20002800000 */
[----:B------:R-:W-:Y:S01]  /*4b20*/  HADD2.F32 R59, -RZ, R59.H1_H1 ;  /* 0x3000003bff3b7230 */ /* 0x000fe20000004100 */
[----:B------:R-:W-:Y:S02]  /*4b30*/  SEL R119, RZ, 0x100, P4 ;  /* 0x00000100ff777807 */ /* 0x000fe40002000000 */
[----:B------:R-:W-:Y:S02]  /*4b40*/  SEL R163, RZ, 0x1, P3 ;  /* 0x00000001ffa37807 */ /* 0x000fe40001800000 */
[----:B------:R-:W-:Y:S01]  /*4b50*/  LOP3.LUT P5, RZ, R5, 0x2, RZ, 0xc0, !PT ;  /* 0x0000000205ff7812 */ /* 0x000fe200078ac0ff */
[----:B------:R-:W-:Y:S01]  /*4b60*/  FMUL.FTZ R59, R59, R116 ;  /* 0x000000743b3b7220 */ /* 0x000fe20000410000 */
[----:B------:R-:W-:-:S02]  /*4b70*/  LOP3.LUT P6, RZ, R5, 0x4, RZ, 0xc0, !PT ;  /* 0x0000000405ff7812 */ /* 0x000fc400078cc0ff */
[----:B0-----:R-:W-:Y:S01]  /*4b80*/  SEL R164, RZ, 0x1, P5 ;  /* 0x00000001ffa47807 */ /* 0x001fe20002800000 */
[----:B------:R-:W-:Y:S02]  /*4b90*/  FMUL.FTZ R59, R59, c[0x0][0x1e8] ;  /* 0x00007a003b3b7a20 */ /* 0x000fe40000410000 */
[----:B-1----:R-:W-:Y:S01]  /*4ba0*/  FFMA.FTZ R162, R162, R117, 1.1641532182693481445e-10 ;  /* 0x2f000000a2a27423 */ /* 0x002fe20000010075 */
        /* <DEDUP_REMOVED lines=24> */
.L_x_37646:
[----:B------:R-:W-:Y:S05]  /*4d30*/  BSYNC B1 ;  /* 0x0000000000017941 */ /* 0x000fea0003800000 */
.L_x_37645:
        /* <DEDUP_REMOVED lines=24> */
.L_x_37706:
[----:B01----:R-:W-:Y:S02]  /*4ec0*/  IMAD.MOV.U32 R162, RZ, RZ, R158 ;  /* 0x000000ffffa27224 */ /* 0x003fe400078e009e */
.L_x_37707:
[----:B------:R-:W-:Y:S05]  /*4ed0*/  BSYNC B2 ;  /* 0x0000000000027941 */ /* 0x000fea0003800000 */
.L_x_37705:
        /* <DEDUP_REMOVED lines=16> */
.L_x_37711:
[----:B------:R-:W-:Y:S05]  /*4fe0*/  BSYNC B3 ;  /* 0x0000000000037941 */ /* 0x000fea0003800000 */
.L_x_37710:
        /* <DEDUP_REMOVED lines=44> */
.L_x_37709:
[----:B------:R-:W-:Y:S05]  /*52b0*/  BSYNC B2 ;  /* 0x0000000000027941 */ /* 0x000fea0003800000 */
.L_x_37708:
        /* <DEDUP_REMOVED lines=27> */
.L_x_37713:
[----:B------:R-:W-:Y:S02]  /*5470*/  MOV R61, R158 ;  /* 0x0000009e003d7202 */ /* 0x000fe40000000f00 */
.L_x_37714:
[----:B------:R-:W-:Y:S05]  /*5480*/  BSYNC B2 ;  /* 0x0000000000027941 */ /* 0x000fea0003800000 */
.L_x_37712:
        /* <DEDUP_REMOVED lines=16> */
.L_x_37718:
[----:B------:R-:W-:Y:S05]  /*5590*/  BSYNC B3 ;  /* 0x0000000000037941 */ /* 0x000fea0003800000 */
.L_x_37717:
        /* <DEDUP_REMOVED lines=44> */
.L_x_37716:
[----:B------:R-:W-:Y:S05]  /*5860*/  BSYNC B2 ;  /* 0x0000000000027941 */ /* 0x000fea0003800000 */
.L_x_37715:
        /* <DEDUP_REMOVED lines=24> */
.L_x_37720:
[----:B------:R-:W-:Y:S02]  /*59f0*/  IMAD.MOV.U32 R64, RZ, RZ, R158 ;  /* 0x000000ffff407224 */ /* 0x000fe400078e009e */
.L_x_37721:
[----:B------:R-:W-:Y:S05]  /*5a00*/  BSYNC B2 ;  /* 0x0000000000027941 */ /* 0x000fea0003800000 */
.L_x_37719:
        /* <DEDUP_REMOVED lines=16> */
.L_x_37725:
[----:B------:R-:W-:Y:S05]  /*5b10*/  BSYNC B3 ;  /* 0x0000000000037941 */ /* 0x000fea0003800000 */
.L_x_37724:
        /* <DEDUP_REMOVED lines=44> */
.L_x_37723:
[----:B------:R-:W-:Y:S05]  /*5de0*/  BSYNC B2 ;  /* 0x0000000000027941 */ /* 0x000fea0003800000 */
.L_x_37722:
        /* <DEDUP_REMOVED lines=22> */
.L_x_37727:
[----:B------:R-:W-:Y:S02]  /*5f50*/  MOV R63, R158 ;  /* 0x0000009e003f7202 */ /* 0x000fe40000000f00 */
.L_x_37728:
[----:B------:R-:W-:Y:S05]  /*5f60*/  BSYNC B2 ;  /* 0x0000000000027941 */ /* 0x000fea0003800000 */
.L_x_37726:
        /* <DEDUP_REMOVED lines=16> */
.L_x_37732:
[----:B------:R-:W-:Y:S05]  /*6070*/  BSYNC B3 ;  /* 0x0000000000037941 */ /* 0x000fea0003800000 */
.L_x_37731:
        /* <DEDUP_REMOVED lines=44> */
.L_x_37730:
[----:B------:R-:W-:Y:S05]  /*6340*/  BSYNC B2 ;  /* 0x0000000000027941 */ /* 0x000fea0003800000 */
.L_x_37729:
        /* <DEDUP_REMOVED lines=22> */
.L_x_37734:
[----:B------:R-:W-:Y:S02]  /*64b0*/  IMAD.MOV.U32 R162, RZ, RZ, R158 ;  /* 0x000000ffffa27224 */ /* 0x000fe400078e009e */
.L_x_37735:
[----:B------:R-:W-:Y:S05]  /*64c0*/  BSYNC B2 ;  /* 0x0000000000027941 */ /* 0x000fea0003800000 */
.L_x_37733:
        /* <DEDUP_REMOVED lines=16> */
.L_x_37739:
[----:B------:R-:W-:Y:S05]  /*65d0*/  BSYNC B3 ;  /* 0x0000000000037941 */ /* 0x000fea0003800000 */
.L_x_37738:
        /* <DEDUP_REMOVED lines=44> */
.L_x_37737:
[----:B------:R-:W-:Y:S05]  /*68a0*/  BSYNC B2 ;  /* 0x0000000000027941 */ /* 0x000fea0003800000 */
.L_x_37736:
        /* <DEDUP_REMOVED lines=22> */
.L_x_37741:
[----:B------:R-:W-:Y:S02]  /*6a10*/  MOV R65, R158 ;  /* 0x0000009e00417202 */ /* 0x000fe40000000f00 */
.L_x_37742:
[----:B------:R-:W-:Y:S05]  /*6a20*/  BSYNC B2 ;  /* 0x0000000000027941 */ /* 0x000fea0003800000 */
.L_x_37740:
        /* <DEDUP_REMOVED lines=16> */
.L_x_37746:
[----:B------:R-:W-:Y:S05]  /*6b30*/  BSYNC B3 ;  /* 0x0000000000037941 */ /* 0x000fea0003800000 */
.L_x_37745:
        /* <DEDUP_REMOVED lines=44> */
.L_x_37744:
[----:B------:R-:W-:Y:S05]  /*6e00*/  BSYNC B2 ;  /* 0x0000000000027941 */ /* 0x000fea0003800000 */
.L_x_37743:
        /* <DEDUP_REMOVED lines=22> */
.L_x_37748:
[----:B------:R-:W-:Y:S02]  /*6f70*/  IMAD.MOV.U32 R66, RZ, RZ, R158 ;  /* 0x000000ffff427224 */ /* 0x000fe400078e009e */
.L_x_37749:
[----:B------:R-:W-:Y:S05]  /*6f80*/  BSYNC B2 ;  /* 0x0000000000027941 */ /* 0x000fea0003800000 */
.L_x_37747:
        /* <DEDUP_REMOVED lines=16> */
.L_x_37753:
[----:B------:R-:W-:Y:S05]  /*7090*/  BSYNC B3 ;  /* 0x0000000000037941 */ /* 0x000fea0003800000 */
.L_x_37752:
        /* <DEDUP_REMOVED lines=44> */
.L_x_37751:
[----:B------:R-:W-:Y:S05]  /*7360*/  BSYNC B2 ;  /* 0x0000000000027941 */ /* 0x000fea0003800000 */
.L_x_37750:
        /* <DEDUP_REMOVED lines=22> */
.L_x_37755:
[----:B------:R-:W-:Y:S02]  /*74d0*/  MOV R165, R158 ;  /* 0x0000009e00a57202 */ /* 0x000fe40000000f00 */
.L_x_37756:
[----:B------:R-:W-:Y:S05]  /*74e0*/  BSYNC B2 ;  /* 0x0000000000027941 */ /* 0x000fea0003800000 */
.L_x_37754:
        /* <DEDUP_REMOVED lines=19> */
.L_x_37760:
[----:B------:R-:W-:Y:S05]  /*7620*/  BSYNC B3 ;  /* 0x0000000000037941 */ /* 0x000fea0003800000 */
.L_x_37759:
        /* <DEDUP_REMOVED lines=44> */
.L_x_37758:
[----:B------:R-:W-:Y:S05]  /*78f0*/  BSYNC B2 ;  /* 0x0000000000027941 */ /* 0x000fea0003800000 */
.L_x_37757:
[----:B------:R-:W2:Y:S01]  /*7900*/  LDL R252, [R1+0x4c] ;  /* 0x00004c0001fc7983 */ /* 0x000ea20000100800 */
[----:B------:R-:W0:Y:S01]  /*7910*/  I2F.U32 R162, R165 ;  /* 0x000000a500a27306 */ /* 0x000e220000201000 */
[----:B------:R-:W-:Y:S01]  /*7920*/  SEL R118, RZ, 0x10000, P5 ;  /* 0x00010000ff767807 */ /* 0x000fe20002800000 */
[----:B------:R-:W-:Y:S01]  /*7930*/  HADD2.F32 R67, -RZ, R67.H1_H1 ;  /* 0x30000043ff437230 */ /* 0x000fe20000004100 */
[----:B------:R-:W-:Y:S02]  /*7940*/  SEL R119, RZ, 0x100, P4 ;  /* 0x00000100ff777807 */ /* 0x000fe40002000000 */
[----:B------:R-:W-:Y:S02]  /*7950*/  LOP3.LUT P5, RZ, R5, 0x2, RZ, 0xc0, !PT ;  /* 0x0000000205ff7812 */ /* 0x000fe400078ac0ff */
[----:B------:R-:W-:Y:S01]  /*7960*/  FMUL.FTZ R67, R67, R116 ;  /* 0x0000007443437220 */ /* 0x000fe20000410000 */
[----:B------:R-:W-:-:S03]  /*7970*/  LOP3.LUT P6, RZ, R5, 0x4, RZ, 0xc0, !PT ;  /* 0x0000000405ff7812 */ /* 0x000fc600078cc0ff */
[----:B------:R-:W-:Y:S02]  /*7980*/  FMUL.FTZ R67, R67, c[0x0][0x1e8] ;  /* 0x00007a0043437a20 */ /* 0x000fe40000410000 */
[----:B0-----:R-:W-:Y:S01]  /*7990*/  FFMA.FTZ R164, R162, R164, 1.1641532182693481445e-10 ;  /* 0x2f000000a2a47423 */ /* 0x001fe200000100a4 */
[----:B------:R-:W-:-:S04]  /*79a0*/  SEL R162, RZ, 0x1, P2 ;  /* 0x00000001ffa27807 */ /* 0x000fc80001000000 */
[----:B------:R-:W-:Y:S02]  /*79b0*/  FSETP.GTU.FTZ.AND P2, PT, R164, c[0x0][0x1e4], PT ;  /* 0x00007900a4007a0b */ /* 0x000fe40003f5c000 */
[----:B------:R-:W-:Y:S02]  /*79c0*/  SEL R164, RZ, 0x1, P3 ;  /* 0x00000001ffa47807 */ /* 0x000fe40001800000 */
[----:B------:R-:W-:Y:S02]  /*79d0*/  SEL R163, RZ, 0x1000000, P2 ;  /* 0x01000000ffa37807 */ /* 0x000fe40001000000 */
[----:B------:R-:W-:Y:S02]  /*79e0*/  FSEL R67, R67, RZ, !P2 ;  /* 0x000000ff43437208 */ /* 0x000fe40005000000 */
[----:B------:R-:W-:Y:S01]  /*79f0*/  LOP3.LUT R163, R119, R163, R118, 0xfe, !PT ;  /* 0x000000a377a37212 */ /* 0x000fe200078efe76 */
[----:B------:R-:W-:Y:S01]  /*7a00*/  IMAD.WIDE.U32 R118, R162, 0x1000000, RZ ;  /* 0x01000000a2767825 */ /* 0x000fe200078e00ff */
[----:B------:R-:W-:-:S04]  /*7a10*/  SEL R162, RZ, 0x1, P1 ;  /* 0x00000001ffa27807 */ /* 0x000fc80000800000 */
[----:B------:R-:W-:Y:S01]  /*7a20*/  LOP3.LUT R119, R119, R163, R164, 0xfe, !PT ;  /* 0x000000a377777212 */ /* 0x000fe200078efea4 */
[----:B------:R-:W-:Y:S01]  /*7a30*/  IMAD.WIDE.U32 R162, R162, 0x10000, RZ ;  /* 0x00010000a2a27825 */ /* 0x000fe200078e00ff */
        /* <DEDUP_REMOVED lines=13> */
[C---:B------:R-:W-:Y:S02]  /*7b10*/  LEA.HI.X R119, R117.reuse, c[0x0][0x194], RZ, 0x3, P0 ;  /* 0x0000650075777a11 */ /* 0x040fe400000f1cff */
[----:B------:R-:W-:-:S03]  /*7b20*/  IADD3 R117, R117, 0x20, RZ ;  /* 0x0000002075757810 */ /* 0x000fc60007ffe0ff */
[----:B------:R0:W-:Y:S04]  /*7b30*/  STG.E.64 [R118.64], R162 ;  /* 0x000000a276007986 */ /* 0x0001e8000c101b06 */
.L_x_37704:
[----:B------:R-:W-:Y:S05]  /*7b40*/  BSYNC B1 ;  /* 0x0000000000017941 */ /* 0x000fea0003800000 */
.L_x_37703:
        /* <DEDUP_REMOVED lines=24> */
.L_x_37764:
[----:B01----:R-:W-:Y:S02]  /*7cd0*/  IMAD.MOV.U32 R162, RZ, RZ, R158 ;  /* 0x000000ffffa27224 */ /* 0x003fe400078e009e */
.L_x_37765:
[----:B------:R-:W-:Y:S05]  /*7ce0*/  BSYNC B2 ;  /* 0x0000000000027941 */ /* 0x000fea0003800000 */
.L_x_37763:
        /* <DEDUP_REMOVED lines=16> */
.L_x_37769:
[----:B------:R-:W-:Y:S05]  /*7df0*/  BSYNC B3 ;  /* 0x0000000000037941 */ /* 0x000fea0003800000 */
.L_x_37768:
        /* <DEDUP_REMOVED lines=44> */
.L_x_37767:
[----:B------:R-:W-:Y:S05]  /*80c0*/  BSYNC B2 ;  /* 0x0000000000027941 */ /* 0x000fea0003800000 */
.L_x_37766:
        /* <DEDUP_REMOVED lines=27> */
.L_x_37771:
[----:B------:R-:W-:Y:S02]  /*8280*/  IMAD.MOV.U32 R69, RZ, RZ, R158 ;  /* 0x000000ffff457224 */ /* 0x000fe400078e009e */
.L_x_37772:
[----:B------:R-:W-:Y:S05]  /*8290*/  BSYNC B2 ;  /* 0x0000000000027941 */ /* 0x000fea0003800000 */
.L_x_37770:
        /* <DEDUP_REMOVED lines=16> */
.L_x_37776:
[----:B------:R-:W-:Y:S05]  /*83a0*/  BSYNC B3 ;  /* 0x0000000000037941 */ /* 0x000fea0003800000 */
.L_x_37775:
        /* <DEDUP_REMOVED lines=44> */
.L_x_37774:
[----:B------:R-:W-:Y:S05]  /*8670*/  BSYNC B2 ;  /* 0x0000000000027941 */ /* 0x000fea0003800000 */
.L_x_37773:
        /* <DEDUP_REMOVED lines=24> */
.L_x_37778:
[----:B------:R-:W-:Y:S02]  /*8800*/  MOV R72, R158 ;  /* 0x0000009e00487202 */ /* 0x000fe40000000f00 */
.L_x_37779:
[----:B------:R-:W-:Y:S05]  /*8810*/  BSYNC B2 ;  /* 0x0000000000027941 */ /* 0x000fea0003800000 */
.L_x_37777:
        /* <DEDUP_REMOVED lines=16> */
.L_x_37783:
[----:B------:R-:W-:Y:S05]  /*8920*/  BSYNC B3 ;  /* 0x0000000000037941 */ /* 0x000fea0003800000 */
.L_x_37782:
        /* <DEDUP_REMOVED lines=44> */
.L_x_37781:
[----:B------:R-:W-:Y:S05]  /*8bf0*/  BSYNC B2 ;  /* 0x0000000000027941 */ /* 0x000fea0003800000 */
.L_x_37780:
        /* <DEDUP_REMOVED lines=22> */
.L_x_37785:
[----:B------:R-:W-:Y:S02]  /*8d60*/  IMAD.MOV.U32 R71, RZ, RZ, R158 ;  /* 0x000000ffff477224 */ /* 0x000fe400078e009e */
.L_x_37786:
[----:B------:R-:W-:Y:S05]  /*8d70*/  BSYNC B2 ;  /* 0x0000000000027941 */ /* 0x000fea0003800000 */
.L_x_37784:
        /* <DEDUP_REMOVED lines=16> */
.L_x_37790:
[----:B------:R-:W-:Y:S05]  /*8e80*/  BSYNC B3 ;  /* 0x0000000000037941 */ /* 0x000fea0003800000 */
.L_x_37789:
        /* <DEDUP_REMOVED lines=44> */
.L_x_37788:
[----:B------:R-:W-:Y:S05]  /*9150*/  BSYNC B2 ;  /* 0x0000000000027941 */ /* 0x000fea0003800000 */
.L_x_37787:
        /* <DEDUP_REMOVED lines=22> */
.L_x_37792:
[----:B------:R-:W-:Y:S02]  /*92c0*/  MOV R162, R158 ;  /* 0x0000009e00a27202 */ /* 0x000fe40000000f00 */
.L_x_37793:
[----:B------:R-:W-:Y:S05]  /*92d0*/  BSYNC B2 ;  /* 0x0000000000027941 */ /* 0x000fea0003800000 */
.L_x_37791:
        /* <DEDUP_REMOVED lines=16> */
.L_x_37797:
[----:B------:R-:W-:Y:S05]  /*93e0*/  BSYNC B3 ;  /* 0x0000000000037941 */ /* 0x000fea0003800000 */
.L_x_37796:
        /* <DEDUP_REMOVED lines=44> */
.L_x_37795:
[----:B------:R-:W-:Y:S05]  /*96b0*/  BSYNC B2 ;  /* 0x0000000000027941 */ /* 0x000fea0003800000 */
.L_x_37794:
        /* <DEDUP_REMOVED lines=22> */
.L_x_37799:
[----:B------:R-:W-:Y:S02]  /*9820*/  IMAD.MOV.U32 R73, RZ, RZ, R158 ;  /* 0x000000ffff497224 */ /* 0x000fe400078e009e */
.L_x_37800:
[----:B------:R-:W-:Y:S05]  /*9830*/  BSYNC B2 ;  /* 0x0000000000027941 */ /* 0x000fea0003800000 */
.L_x_37798:
        /* <DEDUP_REMOVED lines=16> */
.L_x_37804:
[----:B------:R-:W-:Y:S05]  /*9940*/  BSYNC B3 ;  /* 0x0000000000037941 */ /* 0x000fea0003800000 */
.L_x_37803:
        /* <DEDUP_REMOVED lines=44> */
.L_x_37802:
[----:B------:R-:W-:Y:S05]  /*9c10*/  BSYNC B2 ;  /* 0x0000000000027941 */ /* 0x000fea0003800000 */
.L_x_37801:
        /* <DEDUP_REMOVED lines=22> */
.L_x_37806:
[----:B------:R-:W-:Y:S02]  /*9d80*/  MOV R74, R158 ;  /* 0x0000009e004a7202 */ /* 0x000fe40000000f00 */
.L_x_37807:
[----:B------:R-:W-:Y:S05]  /*9d90*/  BSYNC B2 ;  /* 0x0000000000027941 */ /* 0x000fea0003800000 */
.L_x_37805:
        /* <DEDUP_REMOVED lines=16> */
.L_x_37811:
[----:B------:R-:W-:Y:S05]  /*9ea0*/  BSYNC B3 ;  /* 0x0000000000037941 */ /* 0x000fea0003800000 */
.L_x_37810:
        /* <DEDUP_REMOVED lines=44> */
.L_x_37809:
[----:B------:R-:W-:Y:S05]  /*a170*/  BSYNC B2 ;  /* 0x0000000000027941 */ /* 0x000fea0003800000 */
.L_x_37808:
        /* <DEDUP_REMOVED lines=22> */
.L_x_37813:
[----:B------:R-:W-:Y:S02]  /*a2e0*/  IMAD.MOV.U32 R165, RZ, RZ, R158 ;  /* 0x000000ffffa57224 */ /* 0x000fe400078e009e */
.L_x_37814:
[----:B------:R-:W-:Y:S05]  /*a2f0*/  BSYNC B2 ;  /* 0x0000000000027941 */ /* 0x000fea0003800000 */
.L_x_37812:
        /* <DEDUP_REMOVED lines=19> */
.L_x_37818:
[----:B------:R-:W-:Y:S05]  /*a430*/  BSYNC B3 ;  /* 0x0000000000037941 */ /* 0x000fea0003800000 */
.L_x_37817:
        /* <DEDUP_REMOVED lines=44> */
.L_x_37816:
[----:B------:R-:W-:Y:S05]  /*a700*/  BSYNC B2 ;  /* 0x0000000000027941 */ /* 0x000fea0003800000 */
.L_x_37815:
        /* <DEDUP_REMOVED lines=36> */
.L_x_37762:
[----:B------:R-:W-:Y:S05]  /*a950*/  BSYNC B1 ;  /* 0x0000000000017941 */ /* 0x000fea0003800000 */
.L_x_37761:
        /* <DEDUP_REMOVED lines=24> */
.L_x_37822:
[----:B01----:R-:W-:Y:S02]  /*aae0*/  IMAD.MOV.U32 R162, RZ, RZ, R158 ;  /* 0x000000ffffa27224 */ /* 0x003fe400078e009e */
.L_x_37823:
[----:B------:R-:W-:Y:S05]  /*aaf0*/  BSYNC B2 ;  /* 0x0000000000027941 */ /* 0x000fea0003800000 */
.L_x_37821:
        /* <DEDUP_REMOVED lines=16> */
.L_x_37827:
[----:B------:R-:W-:Y:S05]  /*ac00*/  BSYNC B3 ;  /* 0x0000000000037941 */ /* 0x000fea0003800000 */
.L_x_37826:
        /* <DEDUP_REMOVED lines=44> */
.L_x_37825:
[----:B------:R-:W-:Y:S05]  /*aed0*/  BSYNC B2 ;  /* 0x0000000000027941 */ /* 0x000fea0003800000 */
.L_x_37824:
        /* <DEDUP_REMOVED lines=27> */
.L_x_37829:
[----:B------:R-:W-:Y:S02]  /*b090*/  MOV R77, R158 ;  /* 0x0000009e004d7202 */ /* 0x000fe40000000f00 */
.L_x_37830:
[----:B------:R-:W-:Y:S05]  /*b0a0*/  BSYNC B2 ;  /* 0x0000000000027941 */ /* 0x000fea0003800000 */
.L_x_37828:
        /* <DEDUP_REMOVED lines=16> */
.L_x_37834:
[----:B------:R-:W-:Y:S05]  /*b1b0*/  BSYNC B3 ;  /* 0x0000000000037941 */ /* 0x000fea0003800000 */
.L_x_37833:
        /* <DEDUP_REMOVED lines=44> */
.L_x_37832:
[----:B------:R-:W-:Y:S05]  /*b480*/  BSYNC B2 ;  /* 0x0000000000027941 */ /* 0x000fea0003800000 */
.L_x_37831:
        /* <DEDUP_REMOVED lines=24> */
.L_x_37836:
[----:B------:R-:W-:Y:S02]  /*b610*/  IMAD.MOV.U32 R80, RZ, RZ, R158 ;  /* 0x000000ffff507224 */ /* 0x000fe400078e009e */
.L_x_37837:
[----:B------:R-:W-:Y:S05]  /*b620*/  BSYNC B2 ;  /* 0x0000000000027941 */ /* 0x000fea0003800000 */
.L_x_37835:
        /* <DEDUP_REMOVED lines=16> */
.L_x_37841:
[----:B------:R-:W-:Y:S05]  /*b730*/  BSYNC B3 ;  /* 0x0000000000037941 */ /* 0x000fea0003800000 */
.L_x_37840:
        /* <DEDUP_REMOVED lines=44> */
.L_x_37839:
[----:B------:R-:W-:Y:S05]  /*ba00*/  BSYNC B2 ;  /* 0x0000000000027941 */ /* 0x000fea0003800000 */
.L_x_37838:
        /* <DEDUP_REMOVED lines=22> */
.L_x_37843:
[----:B------:R-:W-:Y:S02]  /*bb70*/  MOV R79, R158 ;  /* 0x0000009e004f7202 */ /* 0x000fe40000000f00 */
.L_x_37844:
[----:B------:R-:W-:Y:S05]  /*bb80*/  BSYNC B2 ;  /* 0x0000000000027941 */ /* 0x000fea0003800000 */
.L_x_37842:
        /* <DEDUP_REMOVED lines=16> */
.L_x_37848:
[----:B------:R-:W-:Y:S05]  /*bc90*/  BSYNC B3 ;  /* 0x0000000000037941 */ /* 0x000fea0003800000 */
.L_x_37847:
        /* <DEDUP_REMOVED lines=44> */
.L_x_37846:
[----:B------:R-:W-:Y:S05]  /*bf60*/  BSYNC B2 ;  /* 0x0000000000027941 */ /* 0x000fea0003800000 */
.L_x_37845:
        /* <DEDUP_REMOVED lines=22> */
.L_x_37850:
[----:B------:R-:W-:Y:S02]  /*c0d0*/  IMAD.MOV.U32 R162, RZ, RZ, R158 ;  /* 0x000000ffffa27224 */ /* 0x000fe400078e009e */
.L_x_37851:
[----:B------:R-:W-:Y:S05]  /*c0e0*/  BSYNC B2 ;  /* 0x0000000000027941 */ /* 0x000fea0003800000 */
.L_x_37849:
        /* <DEDUP_REMOVED lines=16> */
.L_x_37855:
[----:B------:R-:W-:Y:S05]  /*c1f0*/  BSYNC B3 ;  /* 0x0000000000037941 */ /* 0x000fea0003800000 */
.L_x_37854:
        /* <DEDUP_REMOVED lines=44> */
.L_x_37853:
[----:B------:R-:W-:Y:S05]  /*c4c0*/  BSYNC B2 ;  /* 0x0000000000027941 */ /* 0x000fea0003800000 */
.L_x_37852:
        /* <DEDUP_REMOVED lines=22> */
.L_x_37857:
[----:B------:R-:W-:Y:S02]  /*c630*/  MOV R81, R158 ;  /* 0x0000009e00517202 */ /* 0x000fe40000000f00 */
.L_x_37858:
[----:B------:R-:W-:Y:S05]  /*c640*/  BSYNC B2 ;  /* 0x0000000000027941 */ /* 0x000fea0003800000 */
.L_x_37856:
        /* <DEDUP_REMOVED lines=16> */
.L_x_37862:
[----:B------:R-:W-:Y:S05]  /*c750*/  BSYNC B3 ;  /* 0x0000000000037941 */ /* 0x000fea0003800000 */
.L_x_37861:
        /* <DEDUP_REMOVED lines=44> */
.L_x_37860:
[----:B------:R-:W-:Y:S05]  /*ca20*/  BSYNC B2 ;  /* 0x0000000000027941 */ /* 0x000fea0003800000 */
.L_x_37859:
        /* <DEDUP_REMOVED lines=22> */
.L_x_37864:
[----:B------:R-:W-:Y:S02]  /*cb90*/  IMAD.MOV.U32 R82, RZ, RZ, R158 ;  /* 0x000000ffff527224 */ /* 0x000fe400078e009e */
.L_x_37865:
[----:B------:R-:W-:Y:S05]  /*cba0*/  BSYNC B2 ;  /* 0x0000000000027941 */ /* 0x000fea0003800000 */
.L_x_37863:
        /* <DEDUP_REMOVED lines=16> */
.L_x_37869:
[----:B------:R-:W-:Y:S05]  /*ccb0*/  BSYNC B3 ;  /* 0x0000000000037941 */ /* 0x000fea0003800000 */
.L_x_37868:
        /* <DEDUP_REMOVED lines=44> */
.L_x_37867:
[----:B------:R-:W-:Y:S05]  /*cf80*/  BSYNC B2 ;  /* 0x0000000000027941 */ /* 0x000fea0003800000 */
.L_x_37866:
        /* <DEDUP_REMOVED lines=22> */
.L_x_37871:
[----:B------:R-:W-:Y:S02]  /*d0f0*/  MOV R165, R158 ;  /* 0x0000009e00a57202 */ /* 0x000fe40000000f00 */
.L_x_37872:
[----:B------:R-:W-:Y:S05]  /*d100*/  BSYNC B2 ;  /* 0x0000000000027941 */ /* 0x000fea0003800000 */
.L_x_37870:
        /* <DEDUP_REMOVED lines=19> */
.L_x_37876:
[----:B------:R-:W-:Y:S05]  /*d240*/  BSYNC B3 ;  /* 0x0000000000037941 */ /* 0x000fea0003800000 */
.L_x_37875:
        /* <DEDUP_REMOVED lines=44> */
.L_x_37874:
[----:B------:R-:W-:Y:S05]  /*d510*/  BSYNC B2 ;  /* 0x0000000000027941 */ /* 0x000fea0003800000 */
.L_x_37873:
        /* <DEDUP_REMOVED lines=36> */
.L_x_37820:
[----:B------:R-:W-:Y:S05]  /*d760*/  BSYNC B1 ;  /* 0x0000000000017941 */ /* 0x000fea0003800000 */
.L_x_37819:
        /* <DEDUP_REMOVED lines=24> */
.L_x_37880:
[----:B01----:R-:W-:Y:S02]  /*d8f0*/  IMAD.MOV.U32 R162, RZ, RZ, R158 ;  /* 0x000000ffffa27224 */ /* 0x003fe400078e009e */
.L_x_37881:
[----:B------:R-:W-:Y:S05]  /*d900*/  BSYNC B2 ;  /* 0x0000000000027941 */ /* 0x000fea0003800000 */
.L_x_37879:
        /* <DEDUP_REMOVED lines=16> */
.L_x_37885:
[----:B------:R-:W-:Y:S05]  /*da10*/  BSYNC B3 ;  /* 0x0000000000037941 */ /* 0x000fea0003800000 */
.L_x_37884:
        /* <DEDUP_REMOVED lines=44> */
.L_x_37883:
[----:B------:R-:W-:Y:S05]  /*dce0*/  BSYNC B2 ;  /* 0x0000000000027941 */ /* 0x000fea0003800000 */
.L_x_37882:
        /* <DEDUP_REMOVED lines=27> */
.L_x_37887:
[----:B------:R-:W-:Y:S02]  /*dea0*/  IMAD.MOV.U32 R85, RZ, RZ, R158 ;  /* 0x000000ffff557224 */ /* 0x000fe400078e009e */
.L_x_37888:
[----:B------:R-:W-:Y:S05]  /*deb0*/  BSYNC B2 ;  /* 0x0000000000027941 */ /* 0x000fea0003800000 */
.L_x_37886:
        /* <DEDUP_REMOVED lines=16> */
.L_x_37892:
[----:B------:R-:W-:Y:S05]  /*dfc0*/  BSYNC B3 ;  /* 0x0000000000037941 */ /* 0x000fea0003800000 */
.L_x_37891:
        /* <DEDUP_REMOVED lines=44> */
.L_x_37890:
[----:B------:R-:W-:Y:S05]  /*e290*/  BSYNC B2 ;  /* 0x0000000000027941 */ /* 0x000fea0003800000 */
.L_x_37889:
        /* <DEDUP_REMOVED lines=24> */
.L_x_37894:
[----:B------:R-:W-:Y:S02]  /*e420*/  MOV R88, R158 ;  /* 0x0000009e00587202 */ /* 0x000fe40000000f00 */
.L_x_37895:
[----:B------:R-:W-:Y:S05]  /*e430*/  BSYNC B2 ;  /* 0x0000000000027941 */ /* 0x000fea0003800000 */
.L_x_37893:
        /* <DEDUP_REMOVED lines=16> */
.L_x_37899:
[----:B------:R-:W-:Y:S05]  /*e540*/  BSYNC B3 ;  /* 0x0000000000037941 */ /* 0x000fea0003800000 */
.L_x_37898:
        /* <DEDUP_REMOVED lines=44> */
.L_x_37897:
[----:B------:R-:W-:Y:S05]  /*e810*/  BSYNC B2 ;  /* 0x0000000000027941 */ /* 0x000fea0003800000 */
.L_x_37896:
[----:B------:R-:W2:Y:S01]  /*e820*/  LDL R87, [R1] ;  /* 0x0000000001577983 */ /* 0x000ea20000100800 */
        /* <DEDUP_REMOVED lines=21> */
.L_x_37901:
[----:B------:R-:W-:Y:S02]  /*e980*/  IMAD.MOV.U32 R87, RZ, RZ, R158 ;  /* 0x000000ffff577224 */ /* 0x000fe400078e009e */
.L_x_37902:
[----:B------:R-:W-:Y:S05]  /*e990*/  BSYNC B2 ;  /* 0x0000000000027941 */ /* 0x000fea0003800000 */
.L_x_37900:
        /* <DEDUP_REMOVED lines=16> */
.L_x_37906:
[----:B------:R-:W-:Y:S05]  /*eaa0*/  BSYNC B3 ;  /* 0x0000000000037941 */ /* 0x000fea0003800000 */
.L_x_37905:
        /* <DEDUP_REMOVED lines=44> */
.L_x_37904:
[----:B------:R-:W-:Y:S05]  /*ed70*/  BSYNC B2 ;  /* 0x0000000000027941 */ /* 0x000fea0003800000 */
.L_x_37903:
        /* <DEDUP_REMOVED lines=21> */
.L_x_37908:
[----:B------:R-:W-:Y:S02]  /*eed0*/  MOV R162, R158 ;  /* 0x0000009e00a27202 */ /* 0x000fe40000000f00 */
.L_x_37909:
[----:B------:R-:W-:Y:S05]  /*eee0*/  BSYNC B2 ;  /* 0x0000000000027941 */ /* 0x000fea0003800000 */
.L_x_37907:
        /* <DEDUP_REMOVED lines=16> */
.L_x_37913:
[----:B------:R-:W-:Y:S05]  /*eff0*/  BSYNC B3 ;  /* 0x0000000000037941 */ /* 0x000fea0003800000 */
.L_x_37912:
        /* <DEDUP_REMOVED lines=44> */
.L_x_37911:
[----:B------:R-:W-:Y:S05]  /*f2c0*/  BSYNC B2 ;  /* 0x0000000000027941 */ /* 0x000fea0003800000 */
.L_x_37910:
        /* <DEDUP_REMOVED lines=21> */
.L_x_37915:
[----:B------:R-:W-:Y:S02]  /*f420*/  IMAD.MOV.U32 R89, RZ, RZ, R158 ;  /* 0x000000ffff597224 */ /* 0x000fe400078e009e */
.L_x_37916:
[----:B------:R-:W-:Y:S05]  /*f430*/  BSYNC B2 ;  /* 0x0000000000027941 */ /* 0x000fea0003800000 */
.L_x_37914:
        /* <DEDUP_REMOVED lines=16> */
.L_x_37920:
[----:B------:R-:W-:Y:S05]  /*f540*/  BSYNC B3 ;  /* 0x0000000000037941 */ /* 0x000fea0003800000 */
.L_x_37919:
        /* <DEDUP_REMOVED lines=44> */
.L_x_37918:
[----:B------:R-:W-:Y:S05]  /*f810*/  BSYNC B2 ;  /* 0x0000000000027941 */ /* 0x000fea0003800000 */
.L_x_37917:
        /* <DEDUP_REMOVED lines=21> */
.L_x_37922:
[----:B------:R-:W-:Y:S02]  /*f970*/  MOV R90, R158 ;  /* 0x0000009e005a7202 */ /* 0x000fe40000000f00 */
.L_x_37923:
[----:B------:R-:W-:Y:S05]  /*f980*/  BSYNC B2 ;  /* 0x0000000000027941 */ /* 0x000fea0003800000 */
.L_x_37921:
        /* <DEDUP_REMOVED lines=16> */
.L_x_37927:
[----:B------:R-:W-:Y:S05]  /*fa90*/  BSYNC B3 ;  /* 0x0000000000037941 */ /* 0x000fea0003800000 */
.L_x_37926:
        /* <DEDUP_REMOVED lines=44> */
.L_x_37925:
[----:B------:R-:W-:Y:S05]  /*fd60*/  BSYNC B2 ;  /* 0x0000000000027941 */ /* 0x000fea0003800000 */
.L_x_37924:
        /* <DEDUP_REMOVED lines=21> */
.L_x_37929:
[----:B------:R-:W-:Y:S02]  /*fec0*/  IMAD.MOV.U32 R165, RZ, RZ, R158 ;  /* 0x000000ffffa57224 */ /* 0x000fe400078e009e */
.L_x_37930:
[----:B------:R-:W-:Y:S05]  /*fed0*/  BSYNC B2 ;  /* 0x0000000000027941 */ /* 0x000fea0003800000 */
.L_x_37928:
        /* <DEDUP_REMOVED lines=19> */
.L_x_37934:
[----:B------:R-:W-:Y:S05]  /*10010*/  BSYNC B3 ;  /* 0x0000000000037941 */ /* 0x000fea0003800000 */
.L_x_37933:
        /* <DEDUP_REMOVED lines=44> */
.L_x_37932:
[----:B------:R-:W-:Y:S05]  /*102e0*/  BSYNC B2 ;  /* 0x0000000000027941 */ /* 0x000fea0003800000 */
.L_x_37931:
        /* <DEDUP_REMOVED lines=35> */
.L_x_37878:
[----:B------:R-:W-:Y:S05]  /*10520*/  BSYNC B1 ;  /* 0x0000000000017941 */ /* 0x000fea0003800000 */
.L_x_37877:
        /* <DEDUP_REMOVED lines=24> */
.L_x_37938:
[----:B01----:R-:W-:Y:S02]  /*106b0*/  IMAD.MOV.U32 R162, RZ, RZ, R158 ;  /* 0x000000ffffa27224 */ /* 0x003fe400078e009e */
.L_x_37939:
[----:B------:R-:W-:Y:S05]  /*106c0*/  BSYNC B2 ;  /* 0x0000000000027941 */ /* 0x000fea0003800000 */
.L_x_37937:
        /* <DEDUP_REMOVED lines=16> */
.L_x_37943:
[----:B------:R-:W-:Y:S05]  /*107d0*/  BSYNC B3 ;  /* 0x0000000000037941 */ /* 0x000fea0003800000 */
.L_x_37942:
        /* <DEDUP_REMOVED lines=41> */
[----:B------:R-:W-:-:S04]  /*10a70*/  IMAD.WIDE.U32 R92, R118, -0x326172a9, RZ ;  /* 0xcd9e8d57765c7825 */ /* 0x000fc800078e00ff */
[----:B------:R-:W-:Y:S01]  /*10a80*/  IMAD.MOV.U32 R158, RZ, RZ, R92 ;  /* 0x000000ffff9e7224 */ /* 0x000fe200078e005c */
[----:B------:R-:W-:Y:S02]  /*10a90*/  LOP3.LUT R155, R93, UR25, R94, 0x96, !PT ;  /* 0x000000195d9b7c12 */ /* 0x000fe4000f8e965e */
.L_x_37941:
[----:B------:R-:W-:Y:S05]  /*10aa0*/  BSYNC B2 ;  /* 0x0000000000027941 */ /* 0x000fea0003800000 */
.L_x_37940:
        /* <DEDUP_REMOVED lines=26> */
.L_x_37945:
[----:B------:R-:W-:Y:S02]  /*10c50*/  IMAD.MOV.U32 R93, RZ, RZ, R158 ;  /* 0x000000ffff5d7224 */ /* 0x000fe400078e009e */
.L_x_37946:
[----:B------:R-:W-:Y:S05]  /*10c60*/  BSYNC B2 ;  /* 0x0000000000027941 */ /* 0x000fea0003800000 */
.L_x_37944:
        /* <DEDUP_REMOVED lines=16> */
.L_x_37950:
[----:B------:R-:W-:Y:S05]  /*10d70*/  BSYNC B3 ;  /* 0x0000000000037941 */ /* 0x000fea0003800000 */
.L_x_37949:
        /* <DEDUP_REMOVED lines=44> */
.L_x_37948:
[----:B------:R-:W-:Y:S05]  /*11040*/  BSYNC B2 ;  /* 0x0000000000027941 */ /* 0x000fea0003800000 */
.L_x_37947:
        /* <DEDUP_REMOVED lines=23> */
.L_x_37952:
[----:B------:R-:W-:Y:S02]  /*111c0*/  IMAD.MOV.U32 R96, RZ, RZ, R158 ;  /* 0x000000ffff607224 */ /* 0x000fe400078e009e */
.L_x_37953:
[----:B------:R-:W-:Y:S05]  /*111d0*/  BSYNC B2 ;  /* 0x0000000000027941 */ /* 0x000fea0003800000 */
.L_x_37951:
        /* <DEDUP_REMOVED lines=16> */
.L_x_37957:
[----:B------:R-:W-:Y:S05]  /*112e0*/  BSYNC B3 ;  /* 0x0000000000037941 */ /* 0x000fea0003800000 */
.L_x_37956:
        /* <DEDUP_REMOVED lines=44> */
.L_x_37955:
[----:B------:R-:W-:Y:S05]  /*115b0*/  BSYNC B2 ;  /* 0x0000000000027941 */ /* 0x000fea0003800000 */
.L_x_37954:
        /* <DEDUP_REMOVED lines=21> */
.L_x_37959:
[----:B------:R-:W-:Y:S02]  /*11710*/  MOV R95, R158 ;  /* 0x0000009e005f7202 */ /* 0x000fe40000000f00 */
.L_x_37960:
[----:B------:R-:W-:Y:S05]  /*11720*/  BSYNC B2 ;  /* 0x0000000000027941 */ /* 0x000fea0003800000 */
.L_x_37958:
        /* <DEDUP_REMOVED lines=16> */
.L_x_37964:
[----:B------:R-:W-:Y:S05]  /*11830*/  BSYNC B3 ;  /* 0x0000000000037941 */ /* 0x000fea0003800000 */
.L_x_37963:
        /* <DEDUP_REMOVED lines=44> */
.L_x_37962:
[----:B------:R-:W-:Y:S05]  /*11b00*/  BSYNC B2 ;  /* 0x0000000000027941 */ /* 0x000fea0003800000 */
.L_x_37961:
        /* <DEDUP_REMOVED lines=21> */
.L_x_37966:
[----:B------:R-:W-:Y:S02]  /*11c60*/  IMAD.MOV.U32 R162, RZ, RZ, R158 ;  /* 0x000000ffffa27224 */ /* 0x000fe400078e009e */
.L_x_37967:
[----:B------:R-:W-:Y:S05]  /*11c70*/  BSYNC B2 ;  /* 0x0000000000027941 */ /* 0x000fea0003800000 */
.L_x_37965:
        /* <DEDUP_REMOVED lines=16> */
.L_x_37971:
[----:B------:R-:W-:Y:S05]  /*11d80*/  BSYNC B3 ;  /* 0x0000000000037941 */ /* 0x000fea0003800000 */
.L_x_37970:
        /* <DEDUP_REMOVED lines=44> */
.L_x_37969:
[----:B------:R-:W-:Y:S05]  /*12050*/  BSYNC B2 ;  /* 0x0000000000027941 */ /* 0x000fea0003800000 */
.L_x_37968:
        /* <DEDUP_REMOVED lines=21> */
.L_x_37973:
[----:B------:R-:W-:Y:S02]  /*121b0*/  IMAD.MOV.U32 R97, RZ, RZ, R158 ;  /* 0x000000ffff617224 */ /* 0x000fe400078e009e */
.L_x_37974:
[----:B------:R-:W-:Y:S05]  /*121c0*/  BSYNC B2 ;  /* 0x0000000000027941 */ /* 0x000fea0003800000 */
.L_x_37972:
        /* <DEDUP_REMOVED lines=16> */
.L_x_37978:
[----:B------:R-:W-:Y:S05]  /*122d0*/  BSYNC B3 ;  /* 0x0000000000037941 */ /* 0x000fea0003800000 */
.L_x_37977:
        /* <DEDUP_REMOVED lines=44> */
.L_x_37976:
[----:B------:R-:W-:Y:S05]  /*125a0*/  BSYNC B2 ;  /* 0x0000000000027941 */ /* 0x000fea0003800000 */
.L_x_37975:
        /* <DEDUP_REMOVED lines=21> */
.L_x_37980:
[----:B------:R-:W-:Y:S02]  /*12700*/  MOV R98, R158 ;  /* 0x0000009e00627202 */ /* 0x000fe40000000f00 */
.L_x_37981:
[----:B------:R-:W-:Y:S05]  /*12710*/  BSYNC B2 ;  /* 0x0000000000027941 */ /* 0x000fea0003800000 */
.L_x_37979:
        /* <DEDUP_REMOVED lines=16> */
.L_x_37985:
[----:B------:R-:W-:Y:S05]  /*12820*/  BSYNC B3 ;  /* 0x0000000000037941 */ /* 0x000fea0003800000 */
.L_x_37984:
        /* <DEDUP_REMOVED lines=44> */
.L_x_37983:
[----:B------:R-:W-:Y:S05]  /*12af0*/  BSYNC B2 ;  /* 0x0000000000027941 */ /* 0x000fea0003800000 */
.L_x_37982:
        /* <DEDUP_REMOVED lines=21> */
.L_x_37987:
[----:B------:R-:W-:Y:S02]  /*12c50*/  IMAD.MOV.U32 R165, RZ, RZ, R158 ;  /* 0x000000ffffa57224 */ /* 0x000fe400078e009e */
.L_x_37988:
[----:B------:R-:W-:Y:S05]  /*12c60*/  BSYNC B2 ;  /* 0x0000000000027941 */ /* 0x000fea0003800000 */
.L_x_37986:
        /* <DEDUP_REMOVED lines=19> */
.L_x_37992:
[----:B------:R-:W-:Y:S05]  /*12da0*/  BSYNC B3 ;  /* 0x0000000000037941 */ /* 0x000fea0003800000 */
.L_x_37991:
        /* <DEDUP_REMOVED lines=44> */
.L_x_37990:
[----:B------:R-:W-:Y:S05]  /*13070*/  BSYNC B2 ;  /* 0x0000000000027941 */ /* 0x000fea0003800000 */
.L_x_37989:
        /* <DEDUP_REMOVED lines=35> */
.L_x_37936:
[----:B------:R-:W-:Y:S05]  /*132b0*/  BSYNC B1 ;  /* 0x0000000000017941 */ /* 0x000fea0003800000 */
.L_x_37935:
        /* <DEDUP_REMOVED lines=24> */
.L_x_37996:
[----:B01----:R-:W-:Y:S02]  /*13440*/  MOV R162, R158 ;  /* 0x0000009e00a27202 */ /* 0x003fe40000000f00 */
.L_x_37997:
[----:B------:R-:W-:Y:S05]  /*13450*/  BSYNC B2 ;  /* 0x0000000000027941 */ /* 0x000fea0003800000 */
.L_x_37995:
        /* <DEDUP_REMOVED lines=16> */
.L_x_38001:
[----:B------:R-:W-:Y:S05]  /*13560*/  BSYNC B3 ;  /* 0x0000000000037941 */ /* 0x000fea0003800000 */
.L_x_38000:
        /* <DEDUP_REMOVED lines=44> */
.L_x_37999:
[----:B------:R-:W-:Y:S05]  /*13830*/  BSYNC B2 ;  /* 0x0000000000027941 */ /* 0x000fea0003800000 */
.L_x_37998:
        /* <DEDUP_REMOVED lines=26> */
.L_x_38003:
[----:B------:R-:W-:Y:S02]  /*139e0*/  IMAD.MOV.U32 R101, RZ, RZ, R158 ;  /* 0x000000ffff657224 */ /* 0x000fe400078e009e */
.L_x_38004:
[----:B------:R-:W-:Y:S05]  /*139f0*/  BSYNC B2 ;  /* 0x0000000000027941 */ /* 0x000fea0003800000 */
.L_x_38002:
        /* <DEDUP_REMOVED lines=16> */
.L_x_38008:
[----:B------:R-:W-:Y:S05]  /*13b00*/  BSYNC B3 ;  /* 0x0000000000037941 */ /* 0x000fea0003800000 */
.L_x_38007:
        /* <DEDUP_REMOVED lines=44> */
.L_x_38006:
[----:B------:R-:W-:Y:S05]  /*13dd0*/  BSYNC B2 ;  /* 0x0000000000027941 */ /* 0x000fea0003800000 */
.L_x_38005:
        /* <DEDUP_REMOVED lines=23> */
.L_x_38010:
[----:B------:R-:W-:Y:S02]  /*13f50*/  MOV R104, R158 ;  /* 0x0000009e00687202 */ /* 0x000fe40000000f00 */
.L_x_38011:
[----:B------:R-:W-:Y:S05]  /*13f60*/  BSYNC B2 ;  /* 0x0000000000027941 */ /* 0x000fea0003800000 */
.L_x_38009:
        /* <DEDUP_REMOVED lines=16> */
.L_x_38015:
[----:B------:R-:W-:Y:S05]  /*14070*/  BSYNC B3 ;  /* 0x0000000000037941 */ /* 0x000fea0003800000 */
.L_x_38014:
        /* <DEDUP_REMOVED lines=44> */
.L_x_38013:
[----:B------:R-:W-:Y:S05]  /*14340*/  BSYNC B2 ;  /* 0x0000000000027941 */ /* 0x000fea0003800000 */
.L_x_38012:
        /* <DEDUP_REMOVED lines=21> */
.L_x_38017:
[----:B------:R-:W-:Y:S02]  /*144a0*/  IMAD.MOV.U32 R103, RZ, RZ, R158 ;  /* 0x000000ffff677224 */ /* 0x000fe400078e009e */
.L_x_38018:
[----:B------:R-:W-:Y:S05]  /*144b0*/  BSYNC B2 ;  /* 0x0000000000027941 */ /* 0x000fea0003800000 */
.L_x_38016:
        /* <DEDUP_REMOVED lines=16> */
.L_x_38022:
[----:B------:R-:W-:Y:S05]  /*145c0*/  BSYNC B3 ;  /* 0x0000000000037941 */ /* 0x000fea0003800000 */
.L_x_38021:
        /* <DEDUP_REMOVED lines=44> */
.L_x_38020:
[----:B------:R-:W-:Y:S05]  /*14890*/  BSYNC B2 ;  /* 0x0000000000027941 */ /* 0x000fea0003800000 */
.L_x_38019:
        /* <DEDUP_REMOVED lines=21> */
.L_x_38024:
[----:B------:R-:W-:Y:S02]  /*149f0*/  IMAD.MOV.U32 R162, RZ, RZ, R158 ;  /* 0x000000ffffa27224 */ /* 0x000fe400078e009e */
.L_x_38025:
[----:B------:R-:W-:Y:S05]  /*14a00*/  BSYNC B2 ;  /* 0x0000000000027941 */ /* 0x000fea0003800000 */
.L_x_38023:
        /* <DEDUP_REMOVED lines=16> */
.L_x_38029:
[----:B------:R-:W-:Y:S05]  /*14b10*/  BSYNC B3 ;  /* 0x0000000000037941 */ /* 0x000fea0003800000 */
.L_x_38028:
        /* <DEDUP_REMOVED lines=44> */
.L_x_38027:
[----:B------:R-:W-:Y:S05]  /*14de0*/  BSYNC B2 ;  /* 0x0000000000027941 */ /* 0x000fea0003800000 */
.L_x_38026:
        /* <DEDUP_REMOVED lines=21> */
.L_x_38031:
[----:B------:R-:W-:Y:S02]  /*14f40*/  MOV R105, R158 ;  /* 0x0000009e00697202 */ /* 0x000fe40000000f00 */
.L_x_38032:
[----:B------:R-:W-:Y:S05]  /*14f50*/  BSYNC B2 ;  /* 0x0000000000027941 */ /* 0x000fea0003800000 */
.L_x_38030:
        /* <DEDUP_REMOVED lines=16> */
.L_x_38036:
[----:B------:R-:W-:Y:S05]  /*15060*/  BSYNC B3 ;  /* 0x0000000000037941 */ /* 0x000fea0003800000 */
.L_x_38035:
        /* <DEDUP_REMOVED lines=44> */
.L_x_38034:
[----:B------:R-:W-:Y:S05]  /*15330*/  BSYNC B2 ;  /* 0x0000000000027941 */ /* 0x000fea0003800000 */
.L_x_38033:
        /* <DEDUP_REMOVED lines=21> */
.L_x_38038:
[----:B------:R-:W-:Y:S02]  /*15490*/  IMAD.MOV.U32 R106, RZ, RZ, R158 ;  /* 0x000000ffff6a7224 */ /* 0x000fe400078e009e */
.L_x_38039:
[----:B------:R-:W-:Y:S05]  /*154a0*/  BSYNC B2 ;  /* 0x0000000000027941 */ /* 0x000fea0003800000 */
.L_x_38037:
        /* <DEDUP_REMOVED lines=16> */
.L_x_38043:
[----:B------:R-:W-:Y:S05]  /*155b0*/  BSYNC B3 ;  /* 0x0000000000037941 */ /* 0x000fea0003800000 */
.L_x_38042:
        /* <DEDUP_REMOVED lines=44> */
.L_x_38041:
[----:B------:R-:W-:Y:S05]  /*15880*/  BSYNC B2 ;  /* 0x0000000000027941 */ /* 0x000fea0003800000 */
.L_x_38040:
        /* <DEDUP_REMOVED lines=21> */
.L_x_38045:
[----:B------:R-:W-:Y:S02]  /*159e0*/  IMAD.MOV.U32 R165, RZ, RZ, R158 ;  /* 0x000000ffffa57224 */ /* 0x000fe400078e009e */
.L_x_38046:
[----:B------:R-:W-:Y:S05]  /*159f0*/  BSYNC B2 ;  /* 0x0000000000027941 */ /* 0x000fea0003800000 */
.L_x_38044:
        /* <DEDUP_REMOVED lines=19> */
.L_x_38050:
[----:B------:R-:W-:Y:S05]  /*15b30*/  BSYNC B3 ;  /* 0x0000000000037941 */ /* 0x000fea0003800000 */
.L_x_38049:
        /* <DEDUP_REMOVED lines=44> */
.L_x_38048:
[----:B------:R-:W-:Y:S05]  /*15e00*/  BSYNC B2 ;  /* 0x0000000000027941 */ /* 0x000fea0003800000 */
.L_x_38047:
        /* <DEDUP_REMOVED lines=35> */
.L_x_37994:
[----:B------:R-:W-:Y:S05]  /*16040*/  BSYNC B1 ;  /* 0x0000000000017941 */ /* 0x000fea0003800000 */
.L_x_37993:
        /* <DEDUP_REMOVED lines=24> */
.L_x_38054:
[----:B01----:R-:W-:Y:S02]  /*161d0*/  IMAD.MOV.U32 R162, RZ, RZ, R158 ;  /* 0x000000ffffa27224 */ /* 0x003fe400078e009e */
.L_x_38055:
[----:B------:R-:W-:Y:S05]  /*161e0*/  BSYNC B2 ;  /* 0x0000000000027941 */ /* 0x000fea0003800000 */
.L_x_38053:
        /* <DEDUP_REMOVED lines=16> */
.L_x_38059:
[----:B------:R-:W-:Y:S05]  /*162f0*/  BSYNC B3 ;  /* 0x0000000000037941 */ /* 0x000fea0003800000 */
.L_x_38058:
        /* <DEDUP_REMOVED lines=44> */
.L_x_38057:
[----:B------:R-:W-:Y:S05]  /*165c0*/  BSYNC B2 ;  /* 0x0000000000027941 */ /* 0x000fea0003800000 */
.L_x_38056:
        /* <DEDUP_REMOVED lines=26> */
.L_x_38061:
[----:B------:R-:W-:Y:S02]  /*16770*/  MOV R109, R158 ;  /* 0x0000009e006d7202 */ /* 0x000fe40000000f00 */
.L_x_38062:
[----:B------:R-:W-:Y:S05]  /*16780*/  BSYNC B2 ;  /* 0x0000000000027941 */ /* 0x000fea0003800000 */
.L_x_38060:
        /* <DEDUP_REMOVED lines=16> */
.L_x_38066:
[----:B------:R-:W-:Y:S05]  /*16890*/  BSYNC B3 ;  /* 0x0000000000037941 */ /* 0x000fea0003800000 */
.L_x_38065:
        /* <DEDUP_REMOVED lines=44> */
.L_x_38064:
[----:B------:R-:W-:Y:S05]  /*16b60*/  BSYNC B2 ;  /* 0x0000000000027941 */ /* 0x000fea0003800000 */
.L_x_38063:
        /* <DEDUP_REMOVED lines=23> */
.L_x_38068:
[----:B------:R-:W-:Y:S02]  /*16ce0*/  IMAD.MOV.U32 R112, RZ, RZ, R158 ;  /* 0x000000ffff707224 */ /* 0x000fe400078e009e */
.L_x_38069:
[----:B------:R-:W-:Y:S05]  /*16cf0*/  BSYNC B2 ;  /* 0x0000000000027941 */ /* 0x000fea0003800000 */
.L_x_38067:
        /* <DEDUP_REMOVED lines=16> */
.L_x_38073:
[----:B------:R-:W-:Y:S05]  /*16e00*/  BSYNC B3 ;  /* 0x0000000000037941 */ /* 0x000fea0003800000 */
.L_x_38072:
        /* <DEDUP_REMOVED lines=44> */
.L_x_38071:
[----:B------:R-:W-:Y:S05]  /*170d0*/  BSYNC B2 ;  /* 0x0000000000027941 */ /* 0x000fea0003800000 */
.L_x_38070:
        /* <DEDUP_REMOVED lines=21> */
.L_x_38075:
[----:B------:R-:W-:Y:S02]  /*17230*/  IMAD.MOV.U32 R111, RZ, RZ, R158 ;  /* 0x000000ffff6f7224 */ /* 0x000fe400078e009e */
.L_x_38076:
[----:B------:R-:W-:Y:S05]  /*17240*/  BSYNC B2 ;  /* 0x0000000000027941 */ /* 0x000fea0003800000 */
.L_x_38074:
        /* <DEDUP_REMOVED lines=16> */
.L_x_38080:
[----:B------:R-:W-:Y:S05]  /*17350*/  BSYNC B3 ;  /* 0x0000000000037941 */ /* 0x000fea0003800000 */
.L_x_38079:
        /* <DEDUP_REMOVED lines=44> */
.L_x_38078:
[----:B------:R-:W-:Y:S05]  /*17620*/  BSYNC B2 ;  /* 0x0000000000027941 */ /* 0x000fea0003800000 */
.L_x_38077:
        /* <DEDUP_REMOVED lines=21> */
.L_x_38082:
[----:B------:R-:W-:Y:S02]  /*17780*/  MOV R162, R158 ;  /* 0x0000009e00a27202 */ /* 0x000fe40000000f00 */
.L_x_38083:
[----:B------:R-:W-:Y:S05]  /*17790*/  BSYNC B2 ;  /* 0x0000000000027941 */ /* 0x000fea0003800000 */
.L_x_38081:
        /* <DEDUP_REMOVED lines=16> */
.L_x_38087:
[----:B------:R-:W-:Y:S05]  /*178a0*/  BSYNC B3 ;  /* 0x0000000000037941 */ /* 0x000fea0003800000 */
.L_x_38086:
        /* <DEDUP_REMOVED lines=44> */
.L_x_38085:
[----:B------:R-:W-:Y:S05]  /*17b70*/  BSYNC B2 ;  /* 0x0000000000027941 */ /* 0x000fea0003800000 */
.L_x_38084:
        /* <DEDUP_REMOVED lines=21> */
.L_x_38089:
[----:B------:R-:W-:Y:S02]  /*17cd0*/  IMAD.MOV.U32 R113, RZ, RZ, R158 ;  /* 0x000000ffff717224 */ /* 0x000fe400078e009e */
.L_x_38090:
[----:B------:R-:W-:Y:S05]  /*17ce0*/  BSYNC B2 ;  /* 0x0000000000027941 */ /* 0x000fea0003800000 */
.L_x_38088:
        /* <DEDUP_REMOVED lines=16> */
.L_x_38094:
[----:B------:R-:W-:Y:S05]  /*17df0*/  BSYNC B3 ;  /* 0x0000000000037941 */ /* 0x000fea0003800000 */
.L_x_38093:
        /* <DEDUP_REMOVED lines=44> */
.L_x_38092:
[----:B------:R-:W-:Y:S05]  /*180c0*/  BSYNC B2 ;  /* 0x0000000000027941 */ /* 0x000fea0003800000 */
.L_x_38091:
        /* <DEDUP_REMOVED lines=21> */
.L_x_38096:
[----:B------:R-:W-:Y:S02]  /*18220*/  IMAD.MOV.U32 R114, RZ, RZ, R158 ;  /* 0x000000ffff727224 */ /* 0x000fe400078e009e */
.L_x_38097:
[----:B------:R-:W-:Y:S05]  /*18230*/  BSYNC B2 ;  /* 0x0000000000027941 */ /* 0x000fea0003800000 */
.L_x_38095:
        /* <DEDUP_REMOVED lines=16> */
.L_x_38101:
[----:B------:R-:W-:Y:S05]  /*18340*/  BSYNC B3 ;  /* 0x0000000000037941 */ /* 0x000fea0003800000 */
.L_x_38100:
        /* <DEDUP_REMOVED lines=44> */
.L_x_38099:
[----:B------:R-:W-:Y:S05]  /*18610*/  BSYNC B2 ;  /* 0x0000000000027941 */ /* 0x000fea0003800000 */
.L_x_38098:
        /* <DEDUP_REMOVED lines=21> */
.L_x_38103:
[----:B------:R-:W-:Y:S02]  /*18770*/  MOV R165, R158 ;  /* 0x0000009e00a57202 */ /* 0x000fe40000000f00 */
.L_x_38104:
[----:B------:R-:W-:Y:S05]  /*18780*/  BSYNC B2 ;  /* 0x0000000000027941 */ /* 0x000fea0003800000 */
.L_x_38102:
        /* <DEDUP_REMOVED lines=19> */
.L_x_38108:
[----:B------:R-:W-:Y:S05]  /*188c0*/  BSYNC B3 ;  /* 0x0000000000037941 */ /* 0x000fea0003800000 */
.L_x_38107:
        /* <DEDUP_REMOVED lines=44> */
.L_x_38106:
[----:B------:R-:W-:Y:S05]  /*18b90*/  BSYNC B2 ;  /* 0x0000000000027941 */ /* 0x000fea0003800000 */
.L_x_38105:
        /* <DEDUP_REMOVED lines=13> */
[----:B------:R-:W-:Y:S01]  /*18c70*/  FSEL R115, R115, RZ, !P4 ;  /* 0x000000ff73737208 */ /* 0x000fe20006000000 */
[----:B------:R-:W-:Y:S01]  /*18c80*/  IMAD.WIDE.U32 R164, R164, 0x100, RZ ;  /* 0x00000100a4a47825 */ /* 0x000fe200078e00ff */
        /* <DEDUP_REMOVED lines=19> */
.L_x_38052:
[----:B------:R-:W-:Y:S05]  /*18dc0*/  BSYNC B1 ;  /* 0x0000000000017941 */ /* 0x000fea0003800000 */
.L_x_38051:
[----:B0-----:R-:W-:Y:S01]  /*18dd0*/  FADD.FTZ R116, RZ, R52 ;  /* 0x00000034ff747221 */ /* 0x001fe20000010000 */
        /* <DEDUP_REMOVED lines=77> */
.L_x_38129:
        /* <DEDUP_REMOVED lines=157> */
.L_x_38130:
        /* <DEDUP_REMOVED lines=50> */
.L_x_38112:
[----:B------:R-:W-:Y:S05]  /*19fa0*/  BSYNC B1 ;  /* 0x0000000000017941 */ /* 0x000fea0003800000 */
.L_x_38111:
        /* <DEDUP_REMOVED lines=35> */
.L_x_38114:
[----:B------:R-:W-:Y:S05]  /*1a1e0*/  BSYNC B1 ;  /* 0x0000000000017941 */ /* 0x000fea0003800000 */
.L_x_38113:
        /* <DEDUP_REMOVED lines=35> */
.L_x_38116:
[----:B------:R-:W-:Y:S05]  /*1a420*/  BSYNC B1 ;  /* 0x0000000000017941 */ /* 0x000fea0003800000 */
.L_x_38115:
        /* <DEDUP_REMOVED lines=35> */
.L_x_38118:
[----:B------:R-:W-:Y:S05]  /*1a660*/  BSYNC B1 ;  /* 0x0000000000017941 */ /* 0x000fea0003800000 */
.L_x_38117:
        /* <DEDUP_REMOVED lines=35> */
.L_x_38120:
[----:B------:R-:W-:Y:S05]  /*1a8a0*/  BSYNC B1 ;  /* 0x0000000000017941 */ /* 0x000fea0003800000 */
.L_x_38119:
        /* <DEDUP_REMOVED lines=35> */
.L_x_38122:
[----:B------:R-:W-:Y:S05]  /*1aae0*/  BSYNC B1 ;  /* 0x0000000000017941 */ /* 0x000fea0003800000 */
.L_x_38121:
        /* <DEDUP_REMOVED lines=35> */
.L_x_38124:
[----:B------:R-:W-:Y:S05]  /*1ad20*/  BSYNC B1 ;  /* 0x0000000000017941 */ /* 0x000fea0003800000 */
.L_x_38123:
        /* <DEDUP_REMOVED lines=34> */
.L_x_38126:
[----:B------:R-:W-:Y:S05]  /*1af50*/  BSYNC B1 ;  /* 0x0000000000017941 */ /* 0x000fea0003800000 */
.L_x_38125:
[----:B0-----:R-:W-:-:S10]  /*1af60*/  HFMA2.MMA R116, -RZ, RZ, 0, 2.384185791015625e-07 ;  /* 0x00000004ff747435 */ /* 0x001fd400000001ff */
[----:B------:R-:W-:-:S05]  /*1af70*/  IMAD R6, R116, c[0x0][0x160], R6 ;  /* 0x0000580074067a24 */ /* 0x000fca00078e0206 */
[----:B------:R-:W-:-:S13]  /*1af80*/  ISETP.GE.AND P0, PT, R6, c[0x0][0x164], PT ;  /* 0x0000590006007a0c */ /* 0x000fda0003f06270 */
[----:B------:R-:W-:Y:S01]  /*1af90*/  @P0 CALL.REL.NOINC `(.L_x_38127) ;  /* 0x0000001000000944 */ /* 0x000fe20003c00000 */
[----:B------:R-:W-:Y:S05]  /*1afa0*/  BRA `(.L_x_38128) ;  /* 0xfffe6ea000007947 */ /* 0x000fea000383ffff */
.L_x_38127:
[----:B------:R-:W-:Y:S05]  /*1afb0*/  BSYNC B0 ;  /* 0x0000000000007941 */ /* 0x000fea0003800000 */
.L_x_37644:
[----:B------:R-:W-:Y:S05]  /*1afc0*/  EXIT ;  /* 0x000000000000794d */ /* 0x000fea0003800000 */
.L_x_38109:
[----:B------:R-:W-:Y:S01]  /*1afd0*/  IMAD.MOV.U32 R118, RZ, RZ, 0x1 ;  /* 0x00000001ff767424 */ /* 0x000fe200078e00ff */
[----:B------:R-:W-:Y:S01]  /*1afe0*/  MOV R117, 0xffffffff ;  /* 0xffffffff00757802 */ /* 0x000fe20000000f00 */
[----:B------:R-:W-:Y:S01]  /*1aff0*/  IMAD.MOV.U32 R162, RZ, RZ, 0x1f ;  /* 0x0000001fffa27424 */ /* 0x000fe200078e00ff */
[----:B------:R-:W-:Y:S02]  /*1b000*/  MOV R116, 0x1b020 ;  /* 0x0001b02000747802 */ /* 0x000fe40000000f00 */
[----:B------:R-:W-:Y:S05]  /*1b010*/  CALL.REL.NOINC `($__internal_108_$__cuda_sm70_shflsync_bfly_p) ;  /* 0x00000c1000007944 */ /* 0x000fea0003c00000 */
[----:B-1----:R-:W-:Y:S05]  /*1b020*/  BRA `(.L_x_38129) ;  /* 0xffffe28000007947 */ /* 0x002fea000383ffff */
.L_x_38110:
[----:B------:R-:W-:Y:S01]  /*1b030*/  IMAD.MOV.U32 R118, RZ, RZ, 0x2 ;  /* 0x00000002ff767424 */ /* 0x000fe200078e00ff */
[----:B------:R-:W-:Y:S01]  /*1b040*/  MOV R117, 0xffffffff ;  /* 0xffffffff00757802 */ /* 0x000fe20000000f00 */
[----:B------:R-:W-:Y:S01]  /*1b050*/  IMAD.MOV.U32 R162, RZ, RZ, 0x1f ;  /* 0x0000001fffa27424 */ /* 0x000fe200078e00ff */
[----:B------:R-:W-:Y:S02]  /*1b060*/  MOV R116, 0x1b080 ;  /* 0x0001b08000747802 */ /* 0x000fe40000000f00 */
[----:B------:R-:W-:Y:S05]  /*1b070*/  CALL.REL.NOINC `($__internal_108_$__cuda_sm70_shflsync_bfly_p) ;  /* 0x00000bb000007944 */ /* 0x000fea0003c00000 */
[----:B-1----:R-:W-:Y:S01]  /*1b080*/  FADD.FTZ R119, R119, R118 ;  /* 0x0000007677777221 */ /* 0x002fe20000010000 */
[----:B------:R-:W-:Y:S01]  /*1b090*/  MOV R117, 0xffffffff ;  /* 0xffffffff00757802 */ /* 0x000fe20000000f00 */
[----:B------:R-:W-:Y:S01]  /*1b0a0*/  IMAD.MOV.U32 R118, RZ, RZ, 0x4 ;  /* 0x00000004ff767424 */ /* 0x000fe200078e00ff */
[----:B------:R-:W-:Y:S01]  /*1b0b0*/  MOV R116, 0x1b0e0 ;  /* 0x0001b0e000747802 */ /* 0x000fe20000000f00 */
[----:B------:R-:W-:-:S02]  /*1b0c0*/  IMAD.MOV.U32 R162, RZ, RZ, 0x1f ;  /* 0x0000001fffa27424 */ /* 0x000fc400078e00ff */
        /* <DEDUP_REMOVED lines=156> */
[----:B------:R-:W-:Y:S05]  /*1ba90*/  CALL.REL.NOINC `($__internal_108_$__cuda_sm70_shflsync_bfly_p) ;  /* 0x0000019000007944 */ /* 0x000fea0003c00000 */
[----:B-1----:R-:W-:Y:S01]  /*1baa0*/  FADD.FTZ R119, R119, R118 ;  /* 0x0000007677777221 */ /* 0x002fe20000010000 */
[----:B------:R-:W-:Y:S01]  /*1bab0*/  MOV R117, 0xffffffff ;  /* 0xffffffff00757802 */ /* 0x000fe20000000f00 */
[----:B------:R-:W-:Y:S01]  /*1bac0*/  IMAD.MOV.U32 R118, RZ, RZ, 0x2 ;  /* 0x00000002ff767424 */ /* 0x000fe200078e00ff */
[----:B------:R-:W-:Y:S01]  /*1bad0*/  MOV R116, 0x1bb00 ;  /* 0x0001bb0000747802 */ /* 0x000fe20000000f00 */
[----:B------:R-:W-:Y:S02]  /*1bae0*/  IMAD.MOV.U32 R162, RZ, RZ, 0x1f ;  /* 0x0000001fffa27424 */ /* 0x000fe400078e00ff */
        /* <DEDUP_REMOVED lines=19> */
[----:B-1----:R-:W-:Y:S05]  /*1bc20*/  BRA `(.L_x_38130) ;  /* 0xffffe05000007947 */ /* 0x002fea000383ffff */
        .weak           $__internal_108_$__cuda_sm70_shflsync_bfly_p
        .type           $__internal_108_$__cuda_sm70_shflsync_bfly_p,@function
        .size           $__internal_108_$__cuda_sm70_shflsync_bfly_p,(.L_x_57148 - $__internal_108_$__cuda_sm70_shflsync_bfly_p)
$__internal_108_$__cuda_sm70_shflsync_bfly_p:
[----:B------:R-:W-:Y:S04]  /*1bc30*/  WARPSYNC R117 ;  /* 0x0000007500007348 */ /* 0x000fe80003800000 */
[----:B------:R0:W1:Y:S02]  /*1bc40*/  SHFL.BFLY PT, R118, R119, R118, R162 ;  /* 0x0c00007677767389 */ /* 0x00006400000e00a2 */
[----:B0-----:R-:W-:-:S04]  /*1bc50*/  IMAD.MOV.U32 R117, RZ, RZ, 0x0 ;  /* 0x00000000ff757424 */ /* 0x001fc800078e00ff */
[----:B------:R-:W-:Y:S05]  /*1bc60*/  RET.REL.NODEC R116 `(_ZN10layer_norm13ln_fwd_kernelINS_13Kernel_traitsI6__halfS2_fS2_fjLj2048ELj1ELj4ELj1ELj16ENS_18Kernel_traits_baseILj2048ES2_S2_fS2_fjLj128EEEEELb1ELb1ELb0ELb0EEEvNS_9FwdParamsE) ;  /* 0xfffe439074007950 */ /* 0x000fea0003c3ffff */
.L_x_38131:
        /* <DEDUP_REMOVED lines=9> */
.L_x_57148:


//--------------------- .text._ZN10layer_norm13ln_fwd_kernelINS_13Kernel_traitsI6__halfS2_fS2_fjLj2048ELj1ELj4ELj1ELj16ENS_18Kernel_traits_baseILj2048ES2_S2_fS2_fjLj128EEEEELb1ELb1ELb0ELb1EEEvNS_9FwdParamsE --------------------------
	.section	.text._ZN10layer_norm13ln_fwd_kernelINS_13Kernel_traitsI6__halfS2_fS2_fjLj2048ELj1ELj4ELj1ELj16ENS_18Kernel_traits_baseILj2048ES2_S2_fS2_fjLj128EEEEELb1ELb1ELb0ELb1EEEvNS_9FwdParamsE,"ax",@progbits
	.sectioninfo	@"SHI_REGISTERS=243"
	.align	128
        .global         _ZN10layer_norm13ln_fwd_kernelINS_13Kernel_traitsI6__halfS2_fS2_fjLj2048ELj1ELj4ELj1ELj16ENS_18Kernel_traits_baseILj2048ES2_S2_fS2_fjLj128EEEEELb1ELb1ELb0ELb1EEEvNS_9FwdParamsE
        .type           _ZN10layer_norm13ln_fwd_kernelINS_13Kernel_traitsI6__halfS2_fS2_fjLj2048ELj1ELj4ELj1ELj16ENS_18Kernel_traits_baseILj2048ES2_S2_fS2_fjLj128EEEEELb1ELb1ELb0ELb1EEEvNS_9FwdParamsE,@function
        .size           _ZN10layer_norm13ln_fwd_kernelINS_13Kernel_traitsI6__halfS2_fS2_fjLj2048ELj1ELj4ELj1ELj16ENS_18Kernel_traits_baseILj2048ES2_S2_fS2_fjLj128EEEEELb1ELb1ELb0ELb1EEEvNS_9FwdParamsE,(.L_x_57149 - _ZN10layer_norm13ln_fwd_kernelINS_13Kernel_traitsI6__halfS2_fS2_fjLj2048ELj1ELj4ELj1ELj16ENS_18Kernel_traits_baseILj2048ES2_S2_fS2_fjLj128EEEEELb1ELb1ELb0ELb1EEEvNS_9FwdParamsE)
        .other          _ZN10layer_norm13ln_fwd_kernelINS_13Kernel_traitsI6__halfS2_fS2_fjLj2048ELj1ELj4ELj1ELj16ENS_18Kernel_traits_baseILj2048ES2_S2_fS2_fjLj128EEEEELb1ELb1ELb0ELb1EEEvNS_9FwdParamsE,@"STO_CUDA_ENTRY STV_DEFAULT"
_ZN10layer_norm13ln_fwd_kernelINS_13Kernel_traitsI6__halfS2_fS2_fjLj2048ELj1ELj4ELj1ELj16ENS_18Kernel_traits_baseILj2048ES2_S2_fS2_fjLj128EEEEELb1ELb1ELb0ELb1EEEvNS_9FwdParamsE:
.text._ZN10layer_norm13ln_fwd_kernelINS_13Kernel_traitsI6__halfS2_fS2_fjLj2048ELj1ELj4ELj1ELj16ENS_18Kernel_traits_baseILj2048ES2_S2_fS2_fjLj128EEEEELb1ELb1ELb0ELb1EEEvNS_9FwdParamsE:
        /* <DEDUP_REMOVED lines=215> */
.L_x_38584:
[----:B------:R-:W-:Y:S01]  /*0d70*/  ISETP.NE.U32.AND P0, PT, RZ, c[0x0][0x1c0], PT ;  /* 0x00007000ff007a0c */ /* 0x000fe20003f05070 */
[----:B------:R-:W-:Y:S01]  /*0d80*/  IMAD R32, R211, c[0x0][0x168], RZ ;  /* 0x00005a00d3207a24 */ /* 0x000fe200078e02ff */
[----:B------:R-:W-:Y:S01]  /*0d90*/  ISETP.NE.U32.AND P1, PT, RZ, c[0x0][0x180], PT ;  /* 0x00006000ff007a0c */ /* 0x000fe20003f25070 */
[----:B------:R-:W-:Y:S01]  /*0da0*/  IMAD.MOV.U32 R161, RZ, RZ, 0x10 ;  /* 0x00000010ffa17424 */ /* 0x000fe200078e00ff */
[----:B------:R-:W-:Y:S02]  /*0db0*/  ISETP.NE.AND.EX P0, PT, RZ, c[0x0][0x1c4], PT, P0 ;  /* 0x00007100ff007a0c */ /* 0x000fe40003f05300 */
[----:B------:R-:W-:Y:S02]  /*0dc0*/  ISETP.NE.AND.EX P2, PT, RZ, c[0x0][0x184], PT, P1 ;  /* 0x00006100ff007a0c */ /* 0x000fe40003f45310 */
[----:B------:R-:W-:-:S02]  /*0dd0*/  SHF.R.S32.HI R33, RZ, 0x1f, R32 ;  /* 0x0000001fff217819 */ /* 0x000fc40000011420 */
[----:B------:R-:W-:Y:S02]  /*0de0*/  LOP3.LUT R215, R215, 0xfffffff7, RZ, 0xc0, !PT ;  /* 0xfffffff7d7d77812 */ /* 0x000fe400078ec0ff */
[----:B------:R-:W-:-:S04]  /*0df0*/  LEA.HI R33, R33, R32, RZ, 0x3 ;  /* 0x0000002021217211 */ /* 0x000fc800078f18ff */
[----:B------:R-:W-:Y:S02]  /*0e00*/  LEA.HI.SX32 R216, R33, R174, 0x1d ;  /* 0x000000ae21d87211 */ /* 0x000fe400078feaff */
[----:B------:R-:W-:Y:S01]  /*0e10*/  @P0 MOV R36, 0x2 ;  /* 0x0000000200240802 */ /* 0x000fe20000000f00 */
[----:B------:R-:W-:Y:S01]  /*0e20*/  @P2 IMAD.MOV.U32 R39, RZ, RZ, 0x20 ;  /* 0x00000020ff272424 */ /* 0x000fe200078e00ff */
[----:B------:R-:W-:Y:S01]  /*0e30*/  ISETP.NE.AND P1, PT, R217, 0x1, PT ;  /* 0x00000001d900780c */ /* 0x000fe20003f25270 */
[----:B------:R-:W-:Y:S01]  /*0e40*/  HFMA2.MMA R219, -RZ, RZ, 1.875, 0 ;  /* 0x3f800000ffdb7435 */ /* 0x000fe200000001ff */
[----:B------:R-:W-:Y:S01]  /*0e50*/  BSSY B1, `(.L_x_38133) ;  /* 0x0000015000017945 */ /* 0x000fe20003800000 */
[----:B------:R-:W-:Y:S01]  /*0e60*/  @P0 IMAD.WIDE R36, R211, R36, c[0x0][0x1c0] ;  /* 0x00007000d3240625 */ /* 0x000fe200078e0224 */
[----:B------:R-:W-:-:S03]  /*0e70*/  @P2 LOP3.LUT R215, R215, 0x8, RZ, 0xfc, !PT ;  /* 0x00000008d7d72812 */ /* 0x000fc600078efcff */
[C---:B------:R-:W-:Y:S02]  /*0e80*/  IMAD.WIDE.U32 R32, R216.reuse, R161, c[0x0][0x170] ;  /* 0x00005c00d8207625 */ /* 0x040fe400078e00a1 */
[----:B------:R-:W2:Y:S02]  /*0e90*/  @P0 LDG.E.U16 R36, [R36.64] ;  /* 0x0000000624240981 */ /* 0x000ea4000c1e1500 */
[----:B------:R-:W-:Y:S02]  /*0ea0*/  @P2 IMAD.WIDE.U32 R38, R216, R39, c[0x0][0x180] ;  /* 0x00006000d8262625 */ /* 0x000fe400078e0027 */
[----:B-----5:R-:W5:Y:S04]  /*0eb0*/  LDG.E.128 R32, [R32.64] ;  /* 0x0000000620207981 */ /* 0x020f68000c1e1d00 */
[----:B------:R0:W5:Y:S04]  /*0ec0*/  @P2 LDG.E.128 R96, [R38.64] ;  /* 0x0000000626602981 */ /* 0x000168000c1e1d00 */
[----:B------:R0:W5:Y:S01]  /*0ed0*/  @P2 LDG.E.128 R92, [R38.64+0x10] ;  /* 0x00001006265c2981 */ /* 0x000162000c1e1d00 */
[----:B------:R-:W-:Y:S01]  /*0ee0*/  IADD3 R40, R217, 0x1, RZ ;  /* 0x00000001d9287810 */ /* 0x000fe20007ffe0ff */
[----:B--2---:R-:W-:Y:S01]  /*0ef0*/  @P0 HADD2.F32 R219, -RZ, R36.H0_H0 ;  /* 0x20000024ffdb0230 */ /* 0x004fe20000004100 */
        /* <DEDUP_REMOVED lines=9> */
.L_x_38134:
[----:B0-----:R-:W-:Y:S02]  /*0f90*/  IMAD.MOV.U32 R46, RZ, RZ, R210 ;  /* 0x000000ffff2e7224 */ /* 0x001fe400078e00d2 */
.L_x_38135:
[----:B------:R-:W-:Y:S05]  /*0fa0*/  BSYNC B1 ;  /* 0x0000000000017941 */ /* 0x000fea0003800000 */
.L_x_38133:
        /* <DEDUP_REMOVED lines=16> */
.L_x_38139:
[----:B------:R-:W-:Y:S05]  /*10b0*/  BSYNC B2 ;  /* 0x0000000000027941 */ /* 0x000fea0003800000 */
.L_x_38138:
        /* <DEDUP_REMOVED lines=44> */
.L_x_38137:
[----:B------:R-:W-:Y:S05]  /*1380*/  BSYNC B1 ;  /* 0x0000000000017941 */ /* 0x000fea0003800000 */
.L_x_38136:
[----:B------:R-:W0:Y:S01]  /*1390*/  I2F.U32 R37, R46 ;  /* 0x0000002e00257306 */ /* 0x000e220000201000 */
[----:B-----5:R-:W-:Y:S01]  /*13a0*/  HADD2.F32 R36, -RZ, R32.H0_H0 ;  /* 0x20000020ff247230 */ /* 0x020fe20000004100 */
        /* <DEDUP_REMOVED lines=10> */
[----:B------:R-:W-:Y:S01]  /*1450*/  FSETP.GTU.FTZ.AND P1, PT, R37, c[0x0][0x1e4], PT ;  /* 0x0000790025007a0b */ /* 0x000fe20003f3c000 */
[----:B------:R-:W-:-:S03]  /*1460*/  HADD2.F32 R37, -RZ, R156.H0_H0 ;  /* 0x2000009cff257230 */ /* 0x000fc60000004100 */
[----:B------:R-:W-:Y:S02]  /*1470*/  FSEL R36, R36, RZ, !P1 ;  /* 0x000000ff24247208 */ /* 0x000fe40004800000 */
[----:B------:R-:W-:-:S03]  /*1480*/  P2R R42, PR, RZ, 0x2 ;  /* 0x00000002ff2a7803 */ /* 0x000fc60000000000 */
        /* <DEDUP_REMOVED lines=12> */
.L_x_38141:
[----:B------:R-:W-:Y:S02]  /*1550*/  MOV R43, R210 ;  /* 0x000000d2002b7202 */ /* 0x000fe40000000f00 */
.L_x_38142:
[----:B------:R-:W-:Y:S05]  /*1560*/  BSYNC B1 ;  /* 0x0000000000017941 */ /* 0x000fea0003800000 */
.L_x_38140:
        /* <DEDUP_REMOVED lines=16> */
.L_x_38146:
[----:B------:R-:W-:Y:S05]  /*1670*/  BSYNC B2 ;  /* 0x0000000000027941 */ /* 0x000fea0003800000 */
.L_x_38145:
        /* <DEDUP_REMOVED lines=44> */
.L_x_38144:
[----:B------:R-:W-:Y:S05]  /*1940*/  BSYNC B1 ;  /* 0x0000000000017941 */ /* 0x000fea0003800000 */
.L_x_38143:
[----:B------:R-:W0:Y:S01]  /*1950*/  I2F.U32 R37, R43 ;  /* 0x0000002b00257306 */ /* 0x000e220000201000 */
[----:B------:R-:W-:Y:S01]  /*1960*/  HADD2.F32 R32, -RZ, R32.H1_H1 ;  /* 0x30000020ff207230 */ /* 0x000fe20000004100 */
[----:B------:R-:W-:Y:S01]  /*1970*/  ISETP.NE.AND P1, PT, R36, 0x1, PT ;  /* 0x000000012400780c */ /* 0x000fe20003f25270 */
[----:B------:R-:W-:Y:S01]  /*1980*/  HADD2.F32 R89, -RZ, R156.H1_H1 ;  /* 0x3000009cff597230 */ /* 0x000fe20000004100 */
[----:B------:R-:W-:Y:S02]  /*1990*/  BSSY B1, `(.L_x_38147) ;  /* 0x0000013000017945 */ /* 0x000fe40003800000 */
        /* <DEDUP_REMOVED lines=17> */
.L_x_38148:
[----:B------:R-:W-:Y:S02]  /*1ab0*/  IMAD.MOV.U32 R43, RZ, RZ, R210 ;  /* 0x000000ffff2b7224 */ /* 0x000fe400078e00d2 */
.L_x_38149:
[----:B------:R-:W-:Y:S05]  /*1ac0*/  BSYNC B1 ;  /* 0x0000000000017941 */ /* 0x000fea0003800000 */
.L_x_38147:
        /* <DEDUP_REMOVED lines=16> */
.L_x_38153:
[----:B------:R-:W-:Y:S05]  /*1bd0*/  BSYNC B2 ;  /* 0x0000000000027941 */ /* 0x000fea0003800000 */
.L_x_38152:
        /* <DEDUP_REMOVED lines=44> */
.L_x_38151:
[----:B------:R-:W-:Y:S05]  /*1ea0*/  BSYNC B1 ;  /* 0x0000000000017941 */ /* 0x000fea0003800000 */
.L_x_38150:
[----:B------:R-:W0:Y:S01]  /*1eb0*/  I2F.U32 R37, R43 ;  /* 0x0000002b00257306 */ /* 0x000e220000201000 */
[----:B------:R-:W-:Y:S01]  /*1ec0*/  HADD2.F32 R36, -RZ, R33.H0_H0 ;  /* 0x20000021ff247230 */ /* 0x000fe20000004100 */
[----:B------:R-:W-:Y:S01]  /*1ed0*/  ISETP.NE.AND P2, PT, R32, 0x1, PT ;  /* 0x000000012000780c */ /* 0x000fe20003f45270 */
[----:B------:R-:W-:Y:S03]  /*1ee0*/  BSSY B1, `(.L_x_38154) ;  /* 0x0000014000017945 */ /* 0x000fe60003800000 */
[----:B------:R-:W-:-:S04]  /*1ef0*/  FMUL.FTZ R36, R36, R219 ;  /* 0x000000db24247220 */ /* 0x000fc80000410000 */
[----:B------:R-:W-:Y:S02]  /*1f00*/  FMUL.FTZ R36, R36, c[0x0][0x1e8] ;  /* 0x00007a0024247a20 */ /* 0x000fe40000410000 */
[----:B0-----:R-:W-:-:S05]  /*1f10*/  FFMA.FTZ R37, R37, R220, 1.1641532182693481445e-10 ;  /* 0x2f00000025257423 */ /* 0x001fca00000100dc */
[----:B------:R-:W-:Y:S01]  /*1f20*/  FSETP.GTU.FTZ.AND P1, PT, R37, c[0x0][0x1e4], PT ;  /* 0x0000790025007a0b */ /* 0x000fe20003f3c000 */
[----:B------:R-:W-:-:S03]  /*1f30*/  HADD2.F32 R37, -RZ, R157.H0_H0 ;  /* 0x2000009dff257230 */ /* 0x000fc60000004100 */
        /* <DEDUP_REMOVED lines=13> */
.L_x_38155:
[----:B------:R-:W-:Y:S02]  /*2010*/  IMAD.MOV.U32 R43, RZ, RZ, R210 ;  /* 0x000000ffff2b7224 */ /* 0x000fe400078e00d2 */
.L_x_38156:
[----:B------:R-:W-:Y:S05]  /*2020*/  BSYNC B1 ;  /* 0x0000000000017941 */ /* 0x000fea0003800000 */
.L_x_38154:
        /* <DEDUP_REMOVED lines=16> */
.L_x_38160:
[----:B------:R-:W-:Y:S05]  /*2130*/  BSYNC B2 ;  /* 0x0000000000027941 */ /* 0x000fea0003800000 */
.L_x_38159:
        /* <DEDUP_REMOVED lines=44> */
.L_x_38158:
[----:B------:R-:W-:Y:S05]  /*2400*/  BSYNC B1 ;  /* 0x0000000000017941 */ /* 0x000fea0003800000 */
.L_x_38157:
        /* <DEDUP_REMOVED lines=22> */
.L_x_38162:
[----:B------:R-:W-:Y:S02]  /*2570*/  MOV R43, R210 ;  /* 0x000000d2002b7202 */ /* 0x000fe40000000f00 */
.L_x_38163:
[----:B------:R-:W-:Y:S05]  /*2580*/  BSYNC B1 ;  /* 0x0000000000017941 */ /* 0x000fea0003800000 */
.L_x_38161:
        /* <DEDUP_REMOVED lines=16> */
.L_x_38167:
[----:B------:R-:W-:Y:S05]  /*2690*/  BSYNC B2 ;  /* 0x0000000000027941 */ /* 0x000fea0003800000 */
.L_x_38166:
        /* <DEDUP_REMOVED lines=44> */
.L_x_38165:
[----:B------:R-:W-:Y:S05]  /*2960*/  BSYNC B1 ;  /* 0x0000000000017941 */ /* 0x000fea0003800000 */
.L_x_38164:
        /* <DEDUP_REMOVED lines=22> */
.L_x_38169:
[----:B------:R-:W-:Y:S02]  /*2ad0*/  IMAD.MOV.U32 R43, RZ, RZ, R210 ;  /* 0x000000ffff2b7224 */ /* 0x000fe400078e00d2 */
.L_x_38170:
[----:B------:R-:W-:Y:S05]  /*2ae0*/  BSYNC B1 ;  /* 0x0000000000017941 */ /* 0x000fea0003800000 */
.L_x_38168:
        /* <DEDUP_REMOVED lines=16> */
.L_x_38174:
[----:B------:R-:W-:Y:S05]  /*2bf0*/  BSYNC B2 ;  /* 0x0000000000027941 */ /* 0x000fea0003800000 */
.L_x_38173:
        /* <DEDUP_REMOVED lines=44> */
.L_x_38172:
[----:B------:R-:W-:Y:S05]  /*2ec0*/  BSYNC B1 ;  /* 0x0000000000017941 */ /* 0x000fea0003800000 */
.L_x_38171:
        /* <DEDUP_REMOVED lines=22> */
.L_x_38176:
[----:B------:R-:W-:Y:S02]  /*3030*/  IMAD.MOV.U32 R34, RZ, RZ, R210 ;  /* 0x000000ffff227224 */ /* 0x000fe400078e00d2 */
.L_x_38177:
[----:B------:R-:W-:Y:S05]  /*3040*/  BSYNC B1 ;  /* 0x0000000000017941 */ /* 0x000fea0003800000 */
.L_x_38175:
        /* <DEDUP_REMOVED lines=16> */
.L_x_38181:
[----:B------:R-:W-:Y:S05]  /*3150*/  BSYNC B2 ;  /* 0x0000000000027941 */ /* 0x000fea0003800000 */
.L_x_38180:
        /* <DEDUP_REMOVED lines=44> */
.L_x_38179:
[----:B------:R-:W-:Y:S05]  /*3420*/  BSYNC B1 ;  /* 0x0000000000017941 */ /* 0x000fea0003800000 */
.L_x_38178:
[----:B------:R-:W0:Y:S01]  /*3430*/  I2F.U32 R33, R34 ;  /* 0x0000002200217306 */ /* 0x000e220000201000 */
[----:B------:R-:W-:Y:S01]  /*3440*/  HADD2.F32 R36, -RZ, R35.H0_H0 ;  /* 0x20000023ff247230 */ /* 0x000fe20000004100 */
[----:B------:R-:W-:Y:S01]  /*3450*/  LOP3.LUT P6, RZ, R215, 0x4, RZ, 0xc0, !PT ;  /* 0x00000004d7ff7812 */ /* 0x000fe200078cc0ff */
[----:B------:R-:W-:Y:S01]  /*3460*/  HADD2.F32 R37, -RZ, R159.H0_H0 ;  /* 0x2000009fff257230 */ /* 0x000fe20000004100 */
        /* <DEDUP_REMOVED lines=19> */
.L_x_38183:
[----:B------:R-:W-:Y:S02]  /*35a0*/  MOV R43, R210 ;  /* 0x000000d2002b7202 */ /* 0x000fe40000000f00 */
.L_x_38184:
[----:B------:R-:W-:Y:S05]  /*35b0*/  BSYNC B1 ;  /* 0x0000000000017941 */ /* 0x000fea0003800000 */
.L_x_38182:
        /* <DEDUP_REMOVED lines=18> */
.L_x_38188:
[----:B------:R-:W-:Y:S05]  /*36e0*/  BSYNC B2 ;  /* 0x0000000000027941 */ /* 0x000fea0003800000 */
.L_x_38187:
        /* <DEDUP_REMOVED lines=44> */
.L_x_38186:
[----:B------:R-:W-:Y:S05]  /*39b0*/  BSYNC B1 ;  /* 0x0000000000017941 */ /* 0x000fea0003800000 */
.L_x_38185:
[----:B------:R-:W0:Y:S01]  /*39c0*/  I2F.U32 R33, R43 ;  /* 0x0000002b00217306 */ /* 0x000e220000201000 */
[----:B------:R-:W-:Y:S01]  /*39d0*/  HADD2.F32 R32, -RZ, R35.H1_H1 ;  /* 0x30000023ff207230 */ /* 0x000fe20000004100 */
[----:B------:R-:W-:Y:S01]  /*39e0*/  SEL R36, RZ, 0x1, P2 ;  /* 0x00000001ff247807 */ /* 0x000fe20001000000 */
[----:B------:R-:W-:Y:S01]  /*39f0*/  HADD2.F32 R87, -RZ, R159.H1_H1 ;  /* 0x3000009fff577230 */ /* 0x000fe20000004100 */
[----:B------:R-:W-:Y:S01]  /*3a00*/  LOP3.LUT P6, RZ, R215, 0x4, RZ, 0xc0, !PT ;  /* 0x00000004d7ff7812 */ /* 0x000fe200078cc0ff */
[----:B------:R-:W-:Y:S01]  /*3a10*/  IMAD.MOV.U32 R221, RZ, RZ, 0x20 ;  /* 0x00000020ffdd7424 */ /* 0x000fe200078e00ff */
[----:B------:R-:W-:Y:S01]  /*3a20*/  SEL R39, RZ, 0x10000, P5 ;  /* 0x00010000ff277807 */ /* 0x000fe20002800000 */
[----:B------:R-:W-:Y:S01]  /*3a30*/  FMUL.FTZ R38, R32, R219 ;  /* 0x000000db20267220 */ /* 0x000fe20000410000 */
[----:B------:R-:W-:Y:S01]  /*3a40*/  SEL R40, RZ, 0x100, P4 ;  /* 0x00000100ff287807 */ /* 0x000fe20002000000 */
[----:B------:R-:W-:Y:S01]  /*3a50*/  IMAD.WIDE.U32 R36, R36, 0x1000000, RZ ;  /* 0x0100000024247825 */ /* 0x000fe200078e00ff */
[----:B------:R-:W-:-:S02]  /*3a60*/  SEL R34, RZ, 0x1, P1 ;  /* 0x00000001ff227807 */ /* 0x000fc40000800000 */
[----:B------:R-:W-:Y:S01]  /*3a70*/  LOP3.LUT P5, RZ, R215, 0x8, RZ, 0xc0, !PT ;  /* 0x00000008d7ff7812 */ /* 0x000fe200078ac0ff */
[----:B------:R-:W-:Y:S01]  /*3a80*/  FMUL.FTZ R38, R38, c[0x0][0x1e8] ;  /* 0x00007a0026267a20 */ /* 0x000fe20000410000 */
[----:B------:R-:W-:Y:S01]  /*3a90*/  ISETP.NE.AND P4, PT, R42, RZ, PT ;  /* 0x000000ff2a00720c */ /* 0x000fe20003f85270 */
[----:B------:R-:W-:Y:S01]  /*3aa0*/  IMAD.WIDE.U32 R34, R34, 0x10000, RZ ;  /* 0x0001000022227825 */ /* 0x000fe200078e00ff */
[----:B------:R-:W-:-:S03]  /*3ab0*/  IADD3 R46, R216, 0x20, RZ ;  /* 0x00000020d82e7810 */ /* 0x000fc60007ffe0ff */
[----:B0-----:R-:W-:Y:S02]  /*3ac0*/  FFMA.FTZ R33, R33, R220, 1.1641532182693481445e-10 ;  /* 0x2f00000021217423 */ /* 0x001fe400000100dc */
[----:B------:R-:W-:Y:S02]  /*3ad0*/  IMAD.MOV.U32 R225, RZ, RZ, 0x8 ;  /* 0x00000008ffe17424 */ /* 0x000fe400078e00ff */
[----:B------:R-:W-:Y:S01]  /*3ae0*/  IMAD.WIDE.U32 R42, R216, R221, c[0x0][0x188] ;  /* 0x00006200d82a7625 */ /* 0x000fe200078e00dd */
[----:B------:R-:W-:Y:S02]  /*3af0*/  FSETP.GTU.FTZ.AND P2, PT, R33, c[0x0][0x1e4], PT ;  /* 0x0000790021007a0b */ /* 0x000fe40003f5c000 */
[----:B------:R-:W-:Y:S02]  /*3b00*/  SEL R33, RZ, 0x1, P0 ;  /* 0x00000001ff217807 */ /* 0x000fe40000000000 */
[----:B------:R-:W-:Y:S01]  /*3b10*/  SEL R41, RZ, 0x1000000, P2 ;  /* 0x01000000ff297807 */ /* 0x000fe20001000000 */
[----:B------:R0:W-:Y:S01]  /*3b20*/  STG.E.128 [R42.64], R88 ;  /* 0x000000582a007986 */ /* 0x0001e2000c101d06 */
[----:B------:R-:W-:Y:S01]  /*3b30*/  FSEL R38, R38, RZ, !P2 ;  /* 0x000000ff26267208 */ /* 0x000fe20005000000 */
[----:B------:R-:W-:Y:S01]  /*3b40*/  IMAD.WIDE.U32 R32, R33, 0x100, RZ ;  /* 0x0000010021207825 */ /* 0x000fe200078e00ff */
[----:B------:R-:W-:-:S02]  /*3b50*/  LOP3.LUT R40, R40, R41, R39, 0xfe, !PT ;  /* 0x0000002928287212 */ /* 0x000fc400078efe27 */
[----:B------:R-:W-:Y:S01]  /*3b60*/  SEL R41, RZ, 0x1, P3 ;  /* 0x00000001ff297807 */ /* 0x000fe20001800000 */
[----:B------:R-:W-:Y:S01]  /*3b70*/  FMUL.FTZ R87, R38, R87 ;  /* 0x0000005726577220 */ /* 0x000fe20000410000 */
[----:B------:R-:W-:Y:S02]  /*3b80*/  SEL R39, RZ, 0x1, P4 ;  /* 0x00000001ff277807 */ /* 0x000fe40002000000 */
[----:B------:R-:W-:Y:S01]  /*3b90*/  LOP3.LUT R37, R37, R40, R41, 0xfe, !PT ;  /* 0x0000002825257212 */ /* 0x000fe200078efe29 */
[----:B------:R-:W-:Y:S01]  /*3ba0*/  @P6 FADD.FTZ R87, R95, R87 ;  /* 0x000000575f576221 */ /* 0x000fe20000010000 */
[----:B------:R-:W-:Y:S01]  /*3bb0*/  LOP3.LUT R36, R32, R36, R34, 0xfe, !PT ;  /* 0x0000002420247212 */ /* 0x000fe200078efe22 */
[----:B------:R-:W-:Y:S01]  /*3bc0*/  IMAD.WIDE.U32 R40, R216, R225, c[0x0][0x190] ;  /* 0x00006400d8287625 */ /* 0x000fe200078e00e1 */
[----:B------:R-:W-:Y:S02]  /*3bd0*/  LOP3.LUT R37, R33, R37, R35, 0xfe, !PT ;  /* 0x0000002521257212 */ /* 0x000fe400078efe23 */
        /* <DEDUP_REMOVED lines=20> */
.L_x_38190:
[----:B0-----:R-:W-:Y:S02]  /*3d20*/  MOV R47, R210 ;  /* 0x000000d2002f7202 */ /* 0x001fe40000000f00 */
.L_x_38191:
[----:B------:R-:W-:Y:S05]  /*3d30*/  BSYNC B1 ;  /* 0x0000000000017941 */ /* 0x000fea0003800000 */
.L_x_38189:
        /* <DEDUP_REMOVED lines=16> */
.L_x_38195:
[----:B------:R-:W-:Y:S05]  /*3e40*/  BSYNC B2 ;  /* 0x0000000000027941 */ /* 0x000fea0003800000 */
.L_x_38194:
        /* <DEDUP_REMOVED lines=44> */
.L_x_38193:
[----:B------:R-:W-:Y:S05]  /*4110*/  BSYNC B1 ;  /* 0x0000000000017941 */ /* 0x000fea0003800000 */
.L_x_38192:
[----:B------:R-:W0:Y:S01]  /*4120*/  I2F.U32 R37, R47 ;  /* 0x0000002f00257306 */ /* 0x000e220000201000 */
[----:B-----5:R-:W-:Y:S01]  /*4130*/  HADD2.F32 R36, -RZ, R32.H0_H0 ;  /* 0x20000020ff247230 */ /* 0x020fe20000004100 */
[----:B------:R-:W-:Y:S04]  /*4140*/  BSSY B1, `(.L_x_38196) ;  /* 0x0000016000017945 */ /* 0x000fe80003800000 */
[----:B------:R-:W-:-:S04]  /*4150*/  FMUL.FTZ R36, R36, R219 ;  /* 0x000000db24247220 */ /* 0x000fc80000410000 */
[----:B------:R-:W-:Y:S02]  /*4160*/  FMUL.FTZ R36, R36, c[0x0][0x1e8] ;  /* 0x00007a0024247a20 */ /* 0x000fe40000410000 */
[----:B0-----:R-:W-:-:S05]  /*4170*/  FFMA.FTZ R37, R37, R220, 1.1641532182693481445e-10 ;  /* 0x2f00000025257423 */ /* 0x001fca00000100dc */
[----:B------:R-:W-:Y:S01]  /*4180*/  FSETP.GTU.FTZ.AND P0, PT, R37, c[0x0][0x1e4], PT ;  /* 0x0000790025007a0b */ /* 0x000fe20003f1c000 */
[----:B------:R-:W-:-:S03]  /*4190*/  HADD2.F32 R37, -RZ, R152.H0_H0 ;  /* 0x20000098ff257230 */ /* 0x000fc60000004100 */
        /* <DEDUP_REMOVED lines=15> */
.L_x_38197:
[----:B------:R-:W-:Y:S02]  /*4290*/  IMAD.MOV.U32 R43, RZ, RZ, R210 ;  /* 0x000000ffff2b7224 */ /* 0x000fe400078e00d2 */
.L_x_38198:
[----:B------:R-:W-:Y:S05]  /*42a0*/  BSYNC B1 ;  /* 0x0000000000017941 */ /* 0x000fea0003800000 */
.L_x_38196:
        /* <DEDUP_REMOVED lines=16> */
.L_x_38202:
[----:B------:R-:W-:Y:S05]  /*43b0*/  BSYNC B2 ;  /* 0x0000000000027941 */ /* 0x000fea0003800000 */
.L_x_38201:
        /* <DEDUP_REMOVED lines=44> */
.L_x_38200:
[----:B------:R-:W-:Y:S05]  /*4680*/  BSYNC B1 ;  /* 0x0000000000017941 */ /* 0x000fea0003800000 */
.L_x_38199:
        /* <DEDUP_REMOVED lines=22> */
.L_x_38204:
[----:B------:R-:W-:Y:S02]  /*47f0*/  IMAD.MOV.U32 R43, RZ, RZ, R210 ;  /* 0x000000ffff2b7224 */ /* 0x000fe400078e00d2 */
.L_x_38205:
[----:B------:R-:W-:Y:S05]  /*4800*/  BSYNC B1 ;  /* 0x0000000000017941 */ /* 0x000fea0003800000 */
.L_x_38203:
        /* <DEDUP_REMOVED lines=16> */
.L_x_38209:
[----:B------:R-:W-:Y:S05]  /*4910*/  BSYNC B2 ;  /* 0x0000000000027941 */ /* 0x000fea0003800000 */
.L_x_38208:
        /* <DEDUP_REMOVED lines=44> */
.L_x_38207:
[----:B------:R-:W-:Y:S05]  /*4be0*/  BSYNC B1 ;  /* 0x0000000000017941 */ /* 0x000fea0003800000 */
.L_x_38206:
        /* <DEDUP_REMOVED lines=22> */
.L_x_38211:
[----:B------:R-:W-:Y:S02]  /*4d50*/  MOV R43, R210 ;  /* 0x000000d2002b7202 */ /* 0x000fe40000000f00 */
.L_x_38212:
[----:B------:R-:W-:Y:S05]  /*4d60*/  BSYNC B1 ;  /* 0x0000000000017941 */ /* 0x000fea0003800000 */
.L_x_38210:
        /* <DEDUP_REMOVED lines=16> */
.L_x_38216:
[----:B------:R-:W-:Y:S05]  /*4e70*/  BSYNC B2 ;  /* 0x0000000000027941 */ /* 0x000fea0003800000 */
.L_x_38215:
        /* <DEDUP_REMOVED lines=44> */
.L_x_38214:
[----:B------:R-:W-:Y:S05]  /*5140*/  BSYNC B1 ;  /* 0x0000000000017941 */ /* 0x000fea0003800000 */
.L_x_38213:
        /* <DEDUP_REMOVED lines=22> */
.L_x_38218:
[----:B------:R-:W-:Y:S02]  /*52b0*/  IMAD.MOV.U32 R43, RZ, RZ, R210 ;  /* 0x000000ffff2b7224 */ /* 0x000fe400078e00d2 */
.L_x_38219:
[----:B------:R-:W-:Y:S05]  /*52c0*/  BSYNC B1 ;  /* 0x0000000000017941 */ /* 0x000fea0003800000 */
.L_x_38217:
        /* <DEDUP_REMOVED lines=16> */
.L_x_38223:
[----:B------:R-:W-:Y:S05]  /*53d0*/  BSYNC B2 ;  /* 0x0000000000027941 */ /* 0x000fea0003800000 */
.L_x_38222:
        /* <DEDUP_REMOVED lines=44> */
.L_x_38221:
[----:B------:R-:W-:Y:S05]  /*56a0*/  BSYNC B1 ;  /* 0x0000000000017941 */ /* 0x000fea0003800000 */
.L_x_38220:
        /* <DEDUP_REMOVED lines=22> */
.L_x_38225:
[----:B------:R-:W-:Y:S02]  /*5810*/  IMAD.MOV.U32 R43, RZ, RZ, R210 ;  /* 0x000000ffff2b7224 */ /* 0x000fe400078e00d2 */
.L_x_38226:
[----:B------:R-:W-:Y:S05]  /*5820*/  BSYNC B1 ;  /* 0x0000000000017941 */ /* 0x000fea0003800000 */
.L_x_38224:
        /* <DEDUP_REMOVED lines=16> */
.L_x_38230:
[----:B------:R-:W-:Y:S05]  /*5930*/  BSYNC B2 ;  /* 0x0000000000027941 */ /* 0x000fea0003800000 */
.L_x_38229:
        /* <DEDUP_REMOVED lines=44> */
.L_x_38228:
[----:B------:R-:W-:Y:S05]  /*5c00*/  BSYNC B1 ;  /* 0x0000000000017941 */ /* 0x000fea0003800000 */
.L_x_38227:
        /* <DEDUP_REMOVED lines=22> */
.L_x_38232:
[----:B------:R-:W-:Y:S02]  /*5d70*/  MOV R34, R210 ;  /* 0x000000d200227202 */ /* 0x000fe40000000f00 */
.L_x_38233:
[----:B------:R-:W-:Y:S05]  /*5d80*/  BSYNC B1 ;  /* 0x0000000000017941 */ /* 0x000fea0003800000 */
.L_x_38231:
        /* <DEDUP_REMOVED lines=16> */
.L_x_38237:
[----:B------:R-:W-:Y:S05]  /*5e90*/  BSYNC B2 ;  /* 0x0000000000027941 */ /* 0x000fea0003800000 */
.L_x_38236:
        /* <DEDUP_REMOVED lines=44> */
.L_x_38235:
[----:B------:R-:W-:Y:S05]  /*6160*/  BSYNC B1 ;  /* 0x0000000000017941 */ /* 0x000fea0003800000 */
.L_x_38234:
        /* <DEDUP_REMOVED lines=23> */
.L_x_38239:
[----:B------:R-:W-:Y:S02]  /*62e0*/  IMAD.MOV.U32 R43, RZ, RZ, R210 ;  /* 0x000000ffff2b7224 */ /* 0x000fe400078e00d2 */
.L_x_38240:
[----:B------:R-:W-:Y:S05]  /*62f0*/  BSYNC B1 ;  /* 0x0000000000017941 */ /* 0x000fea0003800000 */
.L_x_38238:
        /* <DEDUP_REMOVED lines=18> */
.L_x_38244:
[----:B------:R-:W-:Y:S05]  /*6420*/  BSYNC B2 ;  /* 0x0000000000027941 */ /* 0x000fea0003800000 */
.L_x_38243:
        /* <DEDUP_REMOVED lines=44> */
.L_x_38242:
[----:B------:R-:W-:Y:S05]  /*66f0*/  BSYNC B1 ;  /* 0x0000000000017941 */ /* 0x000fea0003800000 */
.L_x_38241:
[----:B------:R-:W0:Y:S01]  /*6700*/  I2F.U32 R33, R43 ;  /* 0x0000002b00217306 */ /* 0x000e220000201000 */
[----:B------:R-:W-:Y:S01]  /*6710*/  HADD2.F32 R32, -RZ, R35.H1_H1 ;  /* 0x30000023ff207230 */ /* 0x000fe20000004100 */
[----:B------:R-:W-:Y:S01]  /*6720*/  SEL R34, RZ, 0x1, P1 ;  /* 0x00000001ff227807 */ /* 0x000fe20000800000 */
[----:B------:R-:W-:Y:S01]  /*6730*/  HADD2.F32 R79, -RZ, R155.H1_H1 ;  /* 0x3000009bff4f7230 */ /* 0x000fe20000004100 */
[----:B------:R-:W-:Y:S02]  /*6740*/  SEL R36, RZ, 0x1, P2 ;  /* 0x00000001ff247807 */ /* 0x000fe40001000000 */
[----:B------:R-:W-:Y:S01]  /*6750*/  FMUL.FTZ R38, R32, R219 ;  /* 0x000000db20267220 */ /* 0x000fe20000410000 */
[----:B------:R-:W-:Y:S01]  /*6760*/  ISETP.NE.AND P2, PT, R42, RZ, PT ;  /* 0x000000ff2a00720c */ /* 0x000fe20003f45270 */
[----:B------:R-:W-:Y:S01]  /*6770*/  IMAD.WIDE.U32 R34, R34, 0x10000, RZ ;  /* 0x0001000022227825 */ /* 0x000fe200078e00ff */
[----:B------:R-:W-:-:S02]  /*6780*/  LOP3.LUT P6, RZ, R215, 0x4, RZ, 0xc0, !PT ;  /* 0x00000004d7ff7812 */ /* 0x000fc400078cc0ff */
[----:B------:R-:W-:Y:S01]  /*6790*/  SEL R41, RZ, 0x10000, P5 ;  /* 0x00010000ff297807 */ /* 0x000fe20002800000 */
[----:B------:R-:W-:Y:S01]  /*67a0*/  IMAD.WIDE.U32 R36, R36, 0x1000000, RZ ;  /* 0x0100000024247825 */ /* 0x000fe200078e00ff */
[----:B------:R-:W-:Y:S02]  /*67b0*/  SEL R40, RZ, 0x100, P4 ;  /* 0x00000100ff287807 */ /* 0x000fe40002000000 */
[----:B------:R-:W-:Y:S01]  /*67c0*/  LOP3.LUT P5, RZ, R215, 0x8, RZ, 0xc0, !PT ;  /* 0x00000008d7ff7812 */ /* 0x000fe200078ac0ff */
[----:B0-----:R-:W-:Y:S01]  /*67d0*/  FFMA.FTZ R33, R33, R220, 1.1641532182693481445e-10 ;  /* 0x2f00000021217423 */ /* 0x001fe200000100dc */
[----:B------:R-:W-:Y:S01]  /*67e0*/  IADD3 R44, R216, 0x40, RZ ;  /* 0x00000040d82c7810 */ /* 0x000fe20007ffe0ff */
[----:B------:R-:W-:Y:S01]  /*67f0*/  FMUL.FTZ R38, R38, c[0x0][0x1e8] ;  /* 0x00007a0026267a20 */ /* 0x000fe20000410000 */
[----:B------:R-:W-:Y:S02]  /*6800*/  SEL R39, RZ, 0x1, P2 ;  /* 0x00000001ff277807 */ /* 0x000fe40001000000 */
[----:B------:R-:W-:-:S02]  /*6810*/  FSETP.GTU.FTZ.AND P1, PT, R33, c[0x0][0x1e4], PT ;  /* 0x0000790021007a0b */ /* 0x000fc40003f3c000 */
[----:B------:R-:W-:Y:S02]  /*6820*/  SEL R33, RZ, 0x1, P0 ;  /* 0x00000001ff217807 */ /* 0x000fe40000000000 */
[----:B------:R-:W-:Y:S02]  /*6830*/  SEL R42, RZ, 0x1000000, P1 ;  /* 0x01000000ff2a7807 */ /* 0x000fe40000800000 */
[----:B------:R-:W-:Y:S01]  /*6840*/  FSEL R38, R38, RZ, !P1 ;  /* 0x000000ff26267208 */ /* 0x000fe20004800000 */
[----:B------:R-:W-:-:S04]  /*6850*/  IMAD.WIDE.U32 R32, R33, 0x100, RZ ;  /* 0x0000010021207825 */ /* 0x000fc800078e00ff */
[----:B------:R-:W-:Y:S01]  /*6860*/  FMUL.FTZ R79, R38, R79 ;  /* 0x0000004f264f7220 */ /* 0x000fe20000410000 */
[----:B------:R-:W-:Y:S02]  /*6870*/  LOP3.LUT R36, R32, R36, R34, 0xfe, !PT ;  /* 0x0000002420247212 */ /* 0x000fe400078efe22 */
[----:B------:R-:W-:Y:S01]  /*6880*/  LOP3.LUT R32, R40, R42, R41, 0xfe, !PT ;  /* 0x0000002a28207212 */ /* 0x000fe200078efe29 */
[----:B------:R-:W-:Y:S01]  /*6890*/  IMAD.WIDE.U32 R42, R46, R221, c[0x0][0x188] ;  /* 0x000062002e2a7625 */ /* 0x000fe200078e00dd */
[----:B------:R-:W-:Y:S02]  /*68a0*/  SEL R41, RZ, 0x1, P3 ;  /* 0x00000001ff297807 */ /* 0x000fe40001800000 */
[----:B------:R-:W-:Y:S01]  /*68b0*/  LOP3.LUT R36, R36, R39, RZ, 0xfc, !PT ;  /* 0x0000002724247212 */ /* 0x000fe200078efcff */
[----:B------:R-:W-:Y:S01]  /*68c0*/  @P6 FADD.FTZ R79, R95, R79 ;  /* 0x0000004f5f4f6221 */ /* 0x000fe20000010000 */
[----:B------:R-:W-:Y:S01]  /*68d0*/  LOP3.LUT R37, R37, R32, R41, 0xfe, !PT ;  /* 0x0000002025257212 */ /* 0x000fe200078efe29 */
[----:B------:R-:W-:Y:S01]  /*68e0*/  IMAD.WIDE.U32 R40, R46, R225, c[0x0][0x190] ;  /* 0x000064002e287625 */ /* 0x000fe200078e00e1 */
[----:B------:R0:W-:Y:S02]  /*68f0*/  STG.E.128 [R42.64], R80 ;  /* 0x000000502a007986 */ /* 0x0001e4000c101d06 */
        /* <DEDUP_REMOVED lines=20> */
.L_x_38246:
[----:B0-----:R-:W-:Y:S02]  /*6a40*/  IMAD.MOV.U32 R47, RZ, RZ, R210 ;  /* 0x000000ffff2f7224 */ /* 0x001fe400078e00d2 */
.L_x_38247:
[----:B------:R-:W-:Y:S05]  /*6a50*/  BSYNC B1 ;  /* 0x0000000000017941 */ /* 0x000fea0003800000 */
.L_x_38245:
        /* <DEDUP_REMOVED lines=16> */
.L_x_38251:
[----:B------:R-:W-:Y:S05]  /*6b60*/  BSYNC B2 ;  /* 0x0000000000027941 */ /* 0x000fea0003800000 */
.L_x_38250:
        /* <DEDUP_REMOVED lines=44> */
.L_x_38249:
[----:B------:R-:W-:Y:S05]  /*6e30*/  BSYNC B1 ;  /* 0x0000000000017941 */ /* 0x000fea0003800000 */
.L_x_38248:
        /* <DEDUP_REMOVED lines=23> */
.L_x_38253:
[----:B------:R-:W-:Y:S02]  /*6fb0*/  MOV R43, R210 ;  /* 0x000000d2002b7202 */ /* 0x000fe40000000f00 */
.L_x_38254:
[----:B------:R-:W-:Y:S05]  /*6fc0*/  BSYNC B1 ;  /* 0x0000000000017941 */ /* 0x000fea0003800000 */
.L_x_38252:
        /* <DEDUP_REMOVED lines=16> */
.L_x_38258:
[----:B------:R-:W-:Y:S05]  /*70d0*/  BSYNC B2 ;  /* 0x0000000000027941 */ /* 0x000fea0003800000 */
.L_x_38257:
        /* <DEDUP_REMOVED lines=44> */
.L_x_38256:
[----:B------:R-:W-:Y:S05]  /*73a0*/  BSYNC B1 ;  /* 0x0000000000017941 */ /* 0x000fea0003800000 */
.L_x_38255:
        /* <DEDUP_REMOVED lines=22> */
.L_x_38260:
[----:B------:R-:W-:Y:S02]  /*7510*/  IMAD.MOV.U32 R43, RZ, RZ, R210 ;  /* 0x000000ffff2b7224 */ /* 0x000fe400078e00d2 */
.L_x_38261:
[----:B------:R-:W-:Y:S05]  /*7520*/  BSYNC B1 ;  /* 0x0000000000017941 */ /* 0x000fea0003800000 */
.L_x_38259:
        /* <DEDUP_REMOVED lines=16> */
.L_x_38265:
[----:B------:R-:W-:Y:S05]  /*7630*/  BSYNC B2 ;  /* 0x0000000000027941 */ /* 0x000fea0003800000 */
.L_x_38264:
        /* <DEDUP_REMOVED lines=44> */
.L_x_38263:
[----:B------:R-:W-:Y:S05]  /*7900*/  BSYNC B1 ;  /* 0x0000000000017941 */ /* 0x000fea0003800000 */
.L_x_38262:
        /* <DEDUP_REMOVED lines=22> */
.L_x_38267:
[----:B------:R-:W-:Y:S02]  /*7a70*/  IMAD.MOV.U32 R43, RZ, RZ, R210 ;  /* 0x000000ffff2b7224 */ /* 0x000fe400078e00d2 */
.L_x_38268:
[----:B------:R-:W-:Y:S05]  /*7a80*/  BSYNC B1 ;  /* 0x0000000000017941 */ /* 0x000fea0003800000 */
.L_x_38266:
        /* <DEDUP_REMOVED lines=16> */
.L_x_38272:
[----:B------:R-:W-:Y:S05]  /*7b90*/  BSYNC B2 ;  /* 0x0000000000027941 */ /* 0x000fea0003800000 */
.L_x_38271:
        /* <DEDUP_REMOVED lines=44> */
.L_x_38270:
[----:B------:R-:W-:Y:S05]  /*7e60*/  BSYNC B1 ;  /* 0x0000000000017941 */ /* 0x000fea0003800000 */
.L_x_38269:
        /* <DEDUP_REMOVED lines=22> */
.L_x_38274:
[----:B------:R-:W-:Y:S02]  /*7fd0*/  MOV R43, R210 ;  /* 0x000000d2002b7202 */ /* 0x000fe40000000f00 */
.L_x_38275:
[----:B------:R-:W-:Y:S05]  /*7fe0*/  BSYNC B1 ;  /* 0x0000000000017941 */ /* 0x000fea0003800000 */
.L_x_38273:
        /* <DEDUP_REMOVED lines=16> */
.L_x_38279:
[----:B------:R-:W-:Y:S05]  /*80f0*/  BSYNC B2 ;  /* 0x0000000000027941 */ /* 0x000fea0003800000 */
.L_x_38278:
        /* <DEDUP_REMOVED lines=44> */
.L_x_38277:
[----:B------:R-:W-:Y:S05]  /*83c0*/  BSYNC B1 ;  /* 0x0000000000017941 */ /* 0x000fea0003800000 */
.L_x_38276:
        /* <DEDUP_REMOVED lines=22> */
.L_x_38281:
[----:B------:R-:W-:Y:S02]  /*8530*/  IMAD.MOV.U32 R43, RZ, RZ, R210 ;  /* 0x000000ffff2b7224 */ /* 0x000fe400078e00d2 */
.L_x_38282:
[----:B------:R-:W-:Y:S05]  /*8540*/  BSYNC B1 ;  /* 0x0000000000017941 */ /* 0x000fea0003800000 */
.L_x_38280:
        /* <DEDUP_REMOVED lines=16> */
.L_x_38286:
[----:B------:R-:W-:Y:S05]  /*8650*/  BSYNC B2 ;  /* 0x0000000000027941 */ /* 0x000fea0003800000 */
.L_x_38285:
        /* <DEDUP_REMOVED lines=44> */
.L_x_38284:
[----:B------:R-:W-:Y:S05]  /*8920*/  BSYNC B1 ;  /* 0x0000000000017941 */ /* 0x000fea0003800000 */
.L_x_38283:
        /* <DEDUP_REMOVED lines=22> */
.L_x_38288:
[----:B------:R-:W-:Y:S02]  /*8a90*/  IMAD.MOV.U32 R34, RZ, RZ, R210 ;  /* 0x000000ffff227224 */ /* 0x000fe400078e00d2 */
.L_x_38289:
[----:B------:R-:W-:Y:S05]  /*8aa0*/  BSYNC B1 ;  /* 0x0000000000017941 */ /* 0x000fea0003800000 */
.L_x_38287:
        /* <DEDUP_REMOVED lines=16> */
.L_x_38293:
[----:B------:R-:W-:Y:S05]  /*8bb0*/  BSYNC B2 ;  /* 0x0000000000027941 */ /* 0x000fea0003800000 */
.L_x_38292:
        /* <DEDUP_REMOVED lines=44> */
.L_x_38291:
[----:B------:R-:W-:Y:S05]  /*8e80*/  BSYNC B1 ;  /* 0x0000000000017941 */ /* 0x000fea0003800000 */
.L_x_38290:
        /* <DEDUP_REMOVED lines=23> */
.L_x_38295:
[----:B------:R-:W-:Y:S02]  /*9000*/  MOV R43, R210 ;  /* 0x000000d2002b7202 */ /* 0x000fe40000000f00 */
.L_x_38296:
[----:B------:R-:W-:Y:S05]  /*9010*/  BSYNC B1 ;  /* 0x0000000000017941 */ /* 0x000fea0003800000 */
.L_x_38294:
        /* <DEDUP_REMOVED lines=18> */
.L_x_38300:
[----:B------:R-:W-:Y:S05]  /*9140*/  BSYNC B2 ;  /* 0x0000000000027941 */ /* 0x000fea0003800000 */
.L_x_38299:
        /* <DEDUP_REMOVED lines=44> */
.L_x_38298:
[----:B------:R-:W-:Y:S05]  /*9410*/  BSYNC B1 ;  /* 0x0000000000017941 */ /* 0x000fea0003800000 */
.L_x_38297:
        /* <DEDUP_REMOVED lines=52> */
.L_x_38302:
[----:B0-----:R-:W-:Y:S02]  /*9760*/  IMAD.MOV.U32 R47, RZ, RZ, R210 ;  /* 0x000000ffff2f7224 */ /* 0x001fe400078e00d2 */
.L_x_38303:
[----:B------:R-:W-:Y:S05]  /*9770*/  BSYNC B1 ;  /* 0x0000000000017941 */ /* 0x000fea0003800000 */
.L_x_38301:
        /* <DEDUP_REMOVED lines=16> */
.L_x_38307:
[----:B------:R-:W-:Y:S05]  /*9880*/  BSYNC B2 ;  /* 0x0000000000027941 */ /* 0x000fea0003800000 */
.L_x_38306:
        /* <DEDUP_REMOVED lines=44> */
.L_x_38305:
[----:B------:R-:W-:Y:S05]  /*9b50*/  BSYNC B1 ;  /* 0x0000000000017941 */ /* 0x000fea0003800000 */
.L_x_38304:
[----:B------:R-:W0:Y:S01]  /*9b60*/  I2F.U32 R37, R47 ;  /* 0x0000002f00257306 */ /* 0x000e220000201000 */
[----:B-----5:R-:W-:Y:S01]  /*9b70*/  HADD2.F32 R36, -RZ, R32.H0_H0 ;  /* 0x20000020ff247230 */ /* 0x020fe20000004100 */
[----:B------:R-:W-:Y:S01]  /*9b80*/  LOP3.LUT R215, R215, 0xfffffffd, RZ, 0xc0, !PT ;  /* 0xfffffffdd7d77812 */ /* 0x000fe200078ec0ff */
        /* <DEDUP_REMOVED lines=21> */
.L_x_38309:
[----:B------:R-:W-:Y:S02]  /*9ce0*/  MOV R45, R210 ;  /* 0x000000d2002d7202 */ /* 0x000fe40000000f00 */
.L_x_38310:
[----:B------:R-:W-:Y:S05]  /*9cf0*/  BSYNC B1 ;  /* 0x0000000000017941 */ /* 0x000fea0003800000 */
.L_x_38308:
        /* <DEDUP_REMOVED lines=16> */
.L_x_38314:
[----:B------:R-:W-:Y:S05]  /*9e00*/  BSYNC B2 ;  /* 0x0000000000027941 */ /* 0x000fea0003800000 */
.L_x_38313:
        /* <DEDUP_REMOVED lines=44> */
.L_x_38312:
[----:B------:R-:W-:Y:S05]  /*a0d0*/  BSYNC B1 ;  /* 0x0000000000017941 */ /* 0x000fea0003800000 */
.L_x_38311:
        /* <DEDUP_REMOVED lines=22> */
.L_x_38316:
[----:B------:R-:W-:Y:S02]  /*a240*/  MOV R44, R210 ;  /* 0x000000d2002c7202 */ /* 0x000fe40000000f00 */
.L_x_38317:
[----:B------:R-:W-:Y:S05]  /*a250*/  BSYNC B1 ;  /* 0x0000000000017941 */ /* 0x000fea0003800000 */
.L_x_38315:
        /* <DEDUP_REMOVED lines=16> */
.L_x_38321:
[----:B------:R-:W-:Y:S05]  /*a360*/  BSYNC B2 ;  /* 0x0000000000027941 */ /* 0x000fea0003800000 */
.L_x_38320:
[----:B------:R-:W-:Y:S01]  /*a370*/  IMAD.HI.U32 R37, R214, -0x326172a9, RZ ;  /* 0xcd9e8d57d6257827 */ /* 0x000fe200078e00ff */
[----:B------:R-:W-:-:S03]  /*a380*/  LOP3.LUT R32, R32, UR5, R207, 0x96, !PT ;  /* 0x0000000520207c12 */ /* 0x000fc6000f8e96cf */
[----:B------:R-:W-:Y:S01]  /*a390*/  IMAD R39, R214, -0x326172a9, RZ ;  /* 0xcd9e8d57d6277824 */ /* 0x000fe200078e02ff */
[----:B------:R-:W-:Y:S01]  /*a3a0*/  LOP3.LUT R40, R37, UR4, R212, 0x96, !PT ;  /* 0x0000000425287c12 */ /* 0x000fe2000f8e96d4 */
[----:B------:R-:W-:Y:S01]  /*a3b0*/  IMAD.WIDE.U32 R36, R32, -0x326172a9, RZ ;  /* 0xcd9e8d5720247825 */ /* 0x000fe200078e00ff */
[----:B------:R-:W-:-:S03]  /*a3c0*/  HFMA2.MMA R32, -RZ, RZ, 0, 0 ;  /* 0x00000000ff207435 */ /* 0x000fc600000001ff */
        /* <DEDUP_REMOVED lines=38> */
.L_x_38319:
[----:B------:R-:W-:Y:S05]  /*a630*/  BSYNC B1 ;  /* 0x0000000000017941 */ /* 0x000fea0003800000 */
.L_x_38318:
        /* <DEDUP_REMOVED lines=22> */
.L_x_38323:
[----:B------:R-:W-:Y:S02]  /*a7a0*/  MOV R44, R210 ;  /* 0x000000d2002c7202 */ /* 0x000fe40000000f00 */
.L_x_38324:
[----:B------:R-:W-:Y:S05]  /*a7b0*/  BSYNC B1 ;  /* 0x0000000000017941 */ /* 0x000fea0003800000 */
.L_x_38322:
        /* <DEDUP_REMOVED lines=16> */
.L_x_38328:
[----:B------:R-:W-:Y:S05]  /*a8c0*/  BSYNC B2 ;  /* 0x0000000000027941 */ /* 0x000fea0003800000 */
.L_x_38327:
        /* <DEDUP_REMOVED lines=44> */
.L_x_38326:
[----:B------:R-:W-:Y:S05]  /*ab90*/  BSYNC B1 ;  /* 0x0000000000017941 */ /* 0x000fea0003800000 */
.L_x_38325:
        /* <DEDUP_REMOVED lines=22> */
.L_x_38330:
[----:B------:R-:W-:Y:S02]  /*ad00*/  MOV R42, R210 ;  /* 0x000000d2002a7202 */ /* 0x000fe40000000f00 */
.L_x_38331:
[----:B------:R-:W-:Y:S05]  /*ad10*/  BSYNC B1 ;  /* 0x0000000000017941 */ /* 0x000fea0003800000 */
.L_x_38329:
        /* <DEDUP_REMOVED lines=16> */
.L_x_38335:
[----:B------:R-:W-:Y:S05]  /*ae20*/  BSYNC B2 ;  /* 0x0000000000027941 */ /* 0x000fea0003800000 */
.L_x_38334:
        /* <DEDUP_REMOVED lines=44> */
.L_x_38333:
[----:B------:R-:W-:Y:S05]  /*b0f0*/  BSYNC B1 ;  /* 0x0000000000017941 */ /* 0x000fea0003800000 */
.L_x_38332:
        /* <DEDUP_REMOVED lines=22> */
.L_x_38337:
[----:B------:R-:W-:Y:S02]  /*b260*/  MOV R42, R210 ;  /* 0x000000d2002a7202 */ /* 0x000fe40000000f00 */
.L_x_38338:
[----:B------:R-:W-:Y:S05]  /*b270*/  BSYNC B1 ;  /* 0x0000000000017941 */ /* 0x000fea0003800000 */
.L_x_38336:
        /* <DEDUP_REMOVED lines=16> */
.L_x_38342:
[----:B------:R-:W-:Y:S05]  /*b380*/  BSYNC B2 ;  /* 0x0000000000027941 */ /* 0x000fea0003800000 */
.L_x_38341:
        /* <DEDUP_REMOVED lines=44> */
.L_x_38340:
[----:B------:R-:W-:Y:S05]  /*b650*/  BSYNC B1 ;  /* 0x0000000000017941 */ /* 0x000fea0003800000 */
.L_x_38339:
        /* <DEDUP_REMOVED lines=22> */
.L_x_38344:
[----:B------:R-:W-:Y:S02]  /*b7c0*/  MOV R34, R210 ;  /* 0x000000d200227202 */ /* 0x000fe40000000f00 */
.L_x_38345:
[----:B------:R-:W-:Y:S05]  /*b7d0*/  BSYNC B1 ;  /* 0x0000000000017941 */ /* 0x000fea0003800000 */
.L_x_38343:
        /* <DEDUP_REMOVED lines=16> */
.L_x_38349:
[----:B------:R-:W-:Y:S05]  /*b8e0*/  BSYNC B2 ;  /* 0x0000000000027941 */ /* 0x000fea0003800000 */
.L_x_38348:
        /* <DEDUP_REMOVED lines=44> */
.L_x_38347:
[----:B------:R-:W-:Y:S05]  /*bbb0*/  BSYNC B1 ;  /* 0x0000000000017941 */ /* 0x000fea0003800000 */
.L_x_38346:
        /* <DEDUP_REMOVED lines=23> */
.L_x_38351:
[----:B------:R-:W-:Y:S02]  /*bd30*/  MOV R42, R210 ;  /* 0x000000d2002a7202 */ /* 0x000fe40000000f00 */
.L_x_38352:
[----:B------:R-:W-:Y:S05]  /*bd40*/  BSYNC B1 ;  /* 0x0000000000017941 */ /* 0x000fea0003800000 */
.L_x_38350:
        /* <DEDUP_REMOVED lines=18> */
.L_x_38356:
[----:B------:R-:W-:Y:S05]  /*be70*/  BSYNC B2 ;  /* 0x0000000000027941 */ /* 0x000fea0003800000 */
.L_x_38355:
        /* <DEDUP_REMOVED lines=44> */
.L_x_38354:
[----:B------:R-:W-:Y:S05]  /*c140*/  BSYNC B1 ;  /* 0x0000000000017941 */ /* 0x000fea0003800000 */
.L_x_38353:
[----:B------:R-:W0:Y:S01]  /*c150*/  I2F.U32 R33, R42 ;  /* 0x0000002a00217306 */ /* 0x000e220000201000 */
[----:B------:R-:W-:Y:S01]  /*c160*/  HADD2.F32 R32, -RZ, R35.H1_H1 ;  /* 0x30000023ff207230 */ /* 0x000fe20000004100 */
[----:B------:R-:W-:Y:S01]  /*c170*/  SEL R34, RZ, 0x1, P1 ;  /* 0x00000001ff227807 */ /* 0x000fe20000800000 */
[----:B------:R-:W-:Y:S01]  /*c180*/  HADD2.F32 R63, -RZ, R147.H1_H1 ;  /* 0x30000093ff3f7230 */ /* 0x000fe20000004100 */
[----:B------:R-:W-:Y:S02]  /*c190*/  SEL R36, RZ, 0x1, P2 ;  /* 0x00000001ff247807 */ /* 0x000fe40001000000 */
[----:B------:R-:W-:Y:S01]  /*c1a0*/  FMUL.FTZ R38, R32, R219 ;  /* 0x000000db20267220 */ /* 0x000fe20000410000 */
[----:B------:R-:W-:Y:S01]  /*c1b0*/  LOP3.LUT P6, RZ, R215, 0x4, RZ, 0xc0, !PT ;  /* 0x00000004d7ff7812 */ /* 0x000fe200078cc0ff */
[----:B------:R-:W-:Y:S01]  /*c1c0*/  IMAD.WIDE.U32 R34, R34, 0x10000, RZ ;  /* 0x0001000022227825 */ /* 0x000fe200078e00ff */
[----:B------:R-:W-:-:S02]  /*c1d0*/  SEL R41, RZ, 0x10000, P5 ;  /* 0x00010000ff297807 */ /* 0x000fc40002800000 */
[----:B------:R-:W-:Y:S01]  /*c1e0*/  SEL R40, RZ, 0x100, P4 ;  /* 0x00000100ff287807 */ /* 0x000fe20002000000 */
[----:B------:R-:W-:Y:S01]  /*c1f0*/  IMAD.WIDE.U32 R36, R36, 0x1000000, RZ ;  /* 0x0100000024247825 */ /* 0x000fe200078e00ff */
[C---:B------:R-:W-:Y:S02]  /*c200*/  LOP3.LUT P5, RZ, R215.reuse, 0x8, RZ, 0xc0, !PT ;  /* 0x00000008d7ff7812 */ /* 0x040fe400078ac0ff */
        /* <DEDUP_REMOVED lines=40> */
.L_x_38358:
[----:B0-----:R-:W-:Y:S02]  /*c490*/  MOV R45, R210 ;  /* 0x000000d2002d7202 */ /* 0x001fe40000000f00 */
.L_x_38359:
[----:B------:R-:W-:Y:S05]  /*c4a0*/  BSYNC B1 ;  /* 0x0000000000017941 */ /* 0x000fea0003800000 */
.L_x_38357:
        /* <DEDUP_REMOVED lines=16> */
.L_x_38363:
[----:B------:R-:W-:Y:S05]  /*c5b0*/  BSYNC B2 ;  /* 0x0000000000027941 */ /* 0x000fea0003800000 */
.L_x_38362:
        /* <DEDUP_REMOVED lines=44> */
.L_x_38361:
[----:B------:R-:W-:Y:S05]  /*c880*/  BSYNC B1 ;  /* 0x0000000000017941 */ /* 0x000fea0003800000 */
.L_x_38360:
        /* <DEDUP_REMOVED lines=24> */
.L_x_38365:
[----:B------:R-:W-:Y:S02]  /*ca10*/  MOV R45, R210 ;  /* 0x000000d2002d7202 */ /* 0x000fe40000000f00 */
.L_x_38366:
[----:B------:R-:W-:Y:S05]  /*ca20*/  BSYNC B1 ;  /* 0x0000000000017941 */ /* 0x000fea0003800000 */
.L_x_38364:
        /* <DEDUP_REMOVED lines=16> */
.L_x_38370:
[----:B------:R-:W-:Y:S05]  /*cb30*/  BSYNC B2 ;  /* 0x0000000000027941 */ /* 0x000fea0003800000 */
.L_x_38369:
        /* <DEDUP_REMOVED lines=44> */
.L_x_38368:
[----:B------:R-:W-:Y:S05]  /*ce00*/  BSYNC B1 ;  /* 0x0000000000017941 */ /* 0x000fea0003800000 */
.L_x_38367:
        /* <DEDUP_REMOVED lines=22> */
.L_x_38372:
[----:B------:R-:W-:Y:S02]  /*cf70*/  MOV R32, R210 ;  /* 0x000000d200207202 */ /* 0x000fe40000000f00 */
.L_x_38373:
[----:B------:R-:W-:Y:S05]  /*cf80*/  BSYNC B1 ;  /* 0x0000000000017941 */ /* 0x000fea0003800000 */
.L_x_38371:
        /* <DEDUP_REMOVED lines=16> */
.L_x_38377:
[----:B------:R-:W-:Y:S05]  /*d090*/  BSYNC B2 ;  /* 0x0000000000027941 */ /* 0x000fea0003800000 */
.L_x_38376:
        /* <DEDUP_REMOVED lines=44> */
.L_x_38375:
[----:B------:R-:W-:Y:S05]  /*d360*/  BSYNC B1 ;  /* 0x0000000000017941 */ /* 0x000fea0003800000 */
.L_x_38374:
        /* <DEDUP_REMOVED lines=22> */
.L_x_38379:
[----:B------:R-:W-:Y:S02]  /*d4d0*/  MOV R32, R210 ;  /* 0x000000d200207202 */ /* 0x000fe40000000f00 */
.L_x_38380:
[----:B------:R-:W-:Y:S05]  /*d4e0*/  BSYNC B1 ;  /* 0x0000000000017941 */ /* 0x000fea0003800000 */
.L_x_38378:
        /* <DEDUP_REMOVED lines=16> */
.L_x_38384:
[----:B------:R-:W-:Y:S05]  /*d5f0*/  BSYNC B2 ;  /* 0x0000000000027941 */ /* 0x000fea0003800000 */
.L_x_38383:
        /* <DEDUP_REMOVED lines=44> */
.L_x_38382:
[----:B------:R-:W-:Y:S05]  /*d8c0*/  BSYNC B1 ;  /* 0x0000000000017941 */ /* 0x000fea0003800000 */
.L_x_38381:
        /* <DEDUP_REMOVED lines=22> */
.L_x_38386:
[----:B------:R-:W-:Y:S02]  /*da30*/  MOV R42, R210 ;  /* 0x000000d2002a7202 */ /* 0x000fe40000000f00 */
.L_x_38387:
[----:B------:R-:W-:Y:S05]  /*da40*/  BSYNC B1 ;  /* 0x0000000000017941 */ /* 0x000fea0003800000 */
.L_x_38385:
        /* <DEDUP_REMOVED lines=16> */
.L_x_38391:
[----:B------:R-:W-:Y:S05]  /*db50*/  BSYNC B2 ;  /* 0x0000000000027941 */ /* 0x000fea0003800000 */
.L_x_38390:
        /* <DEDUP_REMOVED lines=44> */
.L_x_38389:
[----:B------:R-:W-:Y:S05]  /*de20*/  BSYNC B1 ;  /* 0x0000000000017941 */ /* 0x000fea0003800000 */
.L_x_38388:
        /* <DEDUP_REMOVED lines=22> */
.L_x_38393:
[----:B------:R-:W-:Y:S02]  /*df90*/  MOV R42, R210 ;  /* 0x000000d2002a7202 */ /* 0x000fe40000000f00 */
.L_x_38394:
[----:B------:R-:W-:Y:S05]  /*dfa0*/  BSYNC B1 ;  /* 0x0000000000017941 */ /* 0x000fea0003800000 */
.L_x_38392:
        /* <DEDUP_REMOVED lines=16> */
.L_x_38398:
[----:B------:R-:W-:Y:S05]  /*e0b0*/  BSYNC B2 ;  /* 0x0000000000027941 */ /* 0x000fea0003800000 */
.L_x_38397:
        /* <DEDUP_REMOVED lines=44> */
.L_x_38396:
[----:B------:R-:W-:Y:S05]  /*e380*/  BSYNC B1 ;  /* 0x0000000000017941 */ /* 0x000fea0003800000 */
.L_x_38395:
        /* <DEDUP_REMOVED lines=22> */
.L_x_38400:
[----:B------:R-:W-:Y:S02]  /*e4f0*/  MOV R34, R210 ;  /* 0x000000d200227202 */ /* 0x000fe40000000f00 */
.L_x_38401:
[----:B------:R-:W-:Y:S05]  /*e500*/  BSYNC B1 ;  /* 0x0000000000017941 */ /* 0x000fea0003800000 */
.L_x_38399:
        /* <DEDUP_REMOVED lines=16> */
.L_x_38405:
[----:B------:R-:W-:Y:S05]  /*e610*/  BSYNC B2 ;  /* 0x0000000000027941 */ /* 0x000fea0003800000 */
.L_x_38404:
        /* <DEDUP_REMOVED lines=44> */
.L_x_38403:
[----:B------:R-:W-:Y:S05]  /*e8e0*/  BSYNC B1 ;  /* 0x0000000000017941 */ /* 0x000fea0003800000 */
.L_x_38402:
        /* <DEDUP_REMOVED lines=23> */
.L_x_38407:
[----:B------:R-:W-:Y:S02]  /*ea60*/  MOV R42, R210 ;  /* 0x000000d2002a7202 */ /* 0x000fe40000000f00 */
.L_x_38408:
[----:B------:R-:W-:Y:S05]  /*ea70*/  BSYNC B1 ;  /* 0x0000000000017941 */ /* 0x000fea0003800000 */
.L_x_38406:
        /* <DEDUP_REMOVED lines=18> */
.L_x_38412:
[----:B------:R-:W-:Y:S05]  /*eba0*/  BSYNC B2 ;  /* 0x0000000000027941 */ /* 0x000fea0003800000 */
.L_x_38411:
        /* <DEDUP_REMOVED lines=44> */
.L_x_38410:
[----:B------:R-:W-:Y:S05]  /*ee70*/  BSYNC B1 ;  /* 0x0000000000017941 */ /* 0x000fea0003800000 */
.L_x_38409:
        /* <DEDUP_REMOVED lines=52> */
.L_x_38414:
[----:B0-----:R-:W-:Y:S02]  /*f1c0*/  MOV R44, R210 ;  /* 0x000000d2002c7202 */ /* 0x001fe40000000f00 */
.L_x_38415:
[----:B------:R-:W-:Y:S05]  /*f1d0*/  BSYNC B1 ;  /* 0x0000000000017941 */ /* 0x000fea0003800000 */
.L_x_38413:
        /* <DEDUP_REMOVED lines=16> */
.L_x_38419:
[----:B------:R-:W-:Y:S05]  /*f2e0*/  BSYNC B2 ;  /* 0x0000000000027941 */ /* 0x000fea0003800000 */
.L_x_38418:
        /* <DEDUP_REMOVED lines=44> */
.L_x_38417:
[----:B------:R-:W-:Y:S05]  /*f5b0*/  BSYNC B1 ;  /* 0x0000000000017941 */ /* 0x000fea0003800000 */
.L_x_38416:
        /* <DEDUP_REMOVED lines=24> */
.L_x_38421:
[----:B------:R-:W-:Y:S02]  /*f740*/  MOV R44, R210 ;  /* 0x000000d2002c7202 */ /* 0x000fe40000000f00 */
.L_x_38422:
[----:B------:R-:W-:Y:S05]  /*f750*/  BSYNC B1 ;  /* 0x0000000000017941 */ /* 0x000fea0003800000 */
.L_x_38420:
        /* <DEDUP_REMOVED lines=16> */
.L_x_38426:
[----:B------:R-:W-:Y:S05]  /*f860*/  BSYNC B2 ;  /* 0x0000000000027941 */ /* 0x000fea0003800000 */
.L_x_38425:
        /* <DEDUP_REMOVED lines=44> */
.L_x_38424:
[----:B------:R-:W-:Y:S05]  /*fb30*/  BSYNC B1 ;  /* 0x0000000000017941 */ /* 0x000fea0003800000 */
.L_x_38423:
        /* <DEDUP_REMOVED lines=22> */
.L_x_38428:
[----:B------:R-:W-:Y:S02]  /*fca0*/  MOV R32, R210 ;  /* 0x000000d200207202 */ /* 0x000fe40000000f00 */
.L_x_38429:
[----:B------:R-:W-:Y:S05]  /*fcb0*/  BSYNC B1 ;  /* 0x0000000000017941 */ /* 0x000fea0003800000 */
.L_x_38427:
        /* <DEDUP_REMOVED lines=16> */
.L_x_38433:
[----:B------:R-:W-:Y:S05]  /*fdc0*/  BSYNC B2 ;  /* 0x0000000000027941 */ /* 0x000fea0003800000 */
.L_x_38432:
        /* <DEDUP_REMOVED lines=44> */
.L_x_38431:
[----:B------:R-:W-:Y:S05]  /*10090*/  BSYNC B1 ;  /* 0x0000000000017941 */ /* 0x000fea0003800000 */
.L_x_38430:
        /* <DEDUP_REMOVED lines=22> */
.L_x_38435:
[----:B------:R-:W-:Y:S02]  /*10200*/  MOV R32, R210 ;  /* 0x000000d200207202 */ /* 0x000fe40000000f00 */
.L_x_38436:
[----:B------:R-:W-:Y:S05]  /*10210*/  BSYNC B1 ;  /* 0x0000000000017941 */ /* 0x000fea0003800000 */
.L_x_38434:
        /* <DEDUP_REMOVED lines=16> */
.L_x_38440:
[----:B------:R-:W-:Y:S05]  /*10320*/  BSYNC B2 ;  /* 0x0000000000027941 */ /* 0x000fea0003800000 */
.L_x_38439:
        /* <DEDUP_REMOVED lines=44> */
.L_x_38438:
[----:B------:R-:W-:Y:S05]  /*105f0*/  BSYNC B1 ;  /* 0x0000000000017941 */ /* 0x000fea0003800000 */
.L_x_38437:
        /* <DEDUP_REMOVED lines=22> */
.L_x_38442:
[----:B------:R-:W-:Y:S02]  /*10760*/  MOV R42, R210 ;  /* 0x000000d2002a7202 */ /* 0x000fe40000000f00 */
.L_x_38443:
[----:B------:R-:W-:Y:S05]  /*10770*/  BSYNC B1 ;  /* 0x0000000000017941 */ /* 0x000fea0003800000 */
.L_x_38441:
        /* <DEDUP_REMOVED lines=16> */
.L_x_38447:
[----:B------:R-:W-:Y:S05]  /*10880*/  BSYNC B2 ;  /* 0x0000000000027941 */ /* 0x000fea0003800000 */
.L_x_38446:
        /* <DEDUP_REMOVED lines=44> */
.L_x_38445:
[----:B------:R-:W-:Y:S05]  /*10b50*/  BSYNC B1 ;  /* 0x0000000000017941 */ /* 0x000fea0003800000 */
.L_x_38444:
        /* <DEDUP_REMOVED lines=22> */
.L_x_38449:
[----:B------:R-:W-:Y:S02]  /*10cc0*/  MOV R42, R210 ;  /* 0x000000d2002a7202 */ /* 0x000fe40000000f00 */
.L_x_38450:
[----:B------:R-:W-:Y:S05]  /*10cd0*/  BSYNC B1 ;  /* 0x0000000000017941 */ /* 0x000fea0003800000 */
.L_x_38448:
        /* <DEDUP_REMOVED lines=16> */
.L_x_38454:
[----:B------:R-:W-:Y:S05]  /*10de0*/  BSYNC B2 ;  /* 0x0000000000027941 */ /* 0x000fea0003800000 */
.L_x_38453:
        /* <DEDUP_REMOVED lines=44> */
.L_x_38452:
[----:B------:R-:W-:Y:S05]  /*110b0*/  BSYNC B1 ;  /* 0x0000000000017941 */ /* 0x000fea0003800000 */
.L_x_38451:
        /* <DEDUP_REMOVED lines=22> */
.L_x_38456:
[----:B------:R-:W-:Y:S02]  /*11220*/  MOV R34, R210 ;  /* 0x000000d200227202 */ /* 0x000fe40000000f00 */
.L_x_38457:
[----:B------:R-:W-:Y:S05]  /*11230*/  BSYNC B1 ;  /* 0x0000000000017941 */ /* 0x000fea0003800000 */
.L_x_38455:
        /* <DEDUP_REMOVED lines=16> */
.L_x_38461:
[----:B------:R-:W-:Y:S05]  /*11340*/  BSYNC B2 ;  /* 0x0000000000027941 */ /* 0x000fea0003800000 */
.L_x_38460:
        /* <DEDUP_REMOVED lines=44> */
.L_x_38459:
[----:B------:R-:W-:Y:S05]  /*11610*/  BSYNC B1 ;  /* 0x0000000000017941 */ /* 0x000fea0003800000 */
.L_x_38458:
        /* <DEDUP_REMOVED lines=23> */
.L_x_38463:
[----:B------:R-:W-:Y:S02]  /*11790*/  MOV R42, R210 ;  /* 0x000000d2002a7202 */ /* 0x000fe40000000f00 */
.L_x_38464:
[----:B------:R-:W-:Y:S05]  /*117a0*/  BSYNC B1 ;  /* 0x0000000000017941 */ /* 0x000fea0003800000 */
.L_x_38462:
        /* <DEDUP_REMOVED lines=18> */
.L_x_38468:
[----:B------:R-:W-:Y:S05]  /*118d0*/  BSYNC B2 ;  /* 0x0000000000027941 */ /* 0x000fea0003800000 */
.L_x_38467:
        /* <DEDUP_REMOVED lines=44> */
.L_x_38466:
[----:B------:R-:W-:Y:S05]  /*11ba0*/  BSYNC B1 ;  /* 0x0000000000017941 */ /* 0x000fea0003800000 */
.L_x_38465:
        /* <DEDUP_REMOVED lines=52> */
.L_x_38470:
[----:B0-----:R-:W-:Y:S02]  /*11ef0*/  MOV R162, R210 ;  /* 0x000000d200a27202 */ /* 0x001fe40000000f00 */
.L_x_38471:
[----:B------:R-:W-:Y:S05]  /*11f00*/  BSYNC B1 ;  /* 0x0000000000017941 */ /* 0x000fea0003800000 */
.L_x_38469:
        /* <DEDUP_REMOVED lines=16> */
.L_x_38475:
[----:B------:R-:W-:Y:S05]  /*12010*/  BSYNC B2 ;  /* 0x0000000000027941 */ /* 0x000fea0003800000 */
.L_x_38474:
        /* <DEDUP_REMOVED lines=44> */
.L_x_38473:
[----:B------:R-:W-:Y:S05]  /*122e0*/  BSYNC B1 ;  /* 0x0000000000017941 */ /* 0x000fea0003800000 */
.L_x_38472:
        /* <DEDUP_REMOVED lines=24> */
.L_x_38477:
[----:B------:R-:W-:Y:S02]  /*12470*/  MOV R217, R210 ;  /* 0x000000d200d97202 */ /* 0x000fe40000000f00 */
.L_x_38478:
[----:B------:R-:W-:Y:S05]  /*12480*/  BSYNC B1 ;  /* 0x0000000000017941 */ /* 0x000fea0003800000 */
.L_x_38476:
        /* <DEDUP_REMOVED lines=16> */
.L_x_38482:
[----:B------:R-:W-:Y:S05]  /*12590*/  BSYNC B2 ;  /* 0x0000000000027941 */ /* 0x000fea0003800000 */
.L_x_38481:
        /* <DEDUP_REMOVED lines=44> */
.L_x_38480:
[----:B------:R-:W-:Y:S05]  /*12860*/  BSYNC B1 ;  /* 0x0000000000017941 */ /* 0x000fea0003800000 */
.L_x_38479:
        /* <DEDUP_REMOVED lines=22> */
.L_x_38484:
[----:B------:R-:W-:Y:S02]  /*129d0*/  MOV R32, R210 ;  /* 0x000000d200207202 */ /* 0x000fe40000000f00 */
.L_x_38485:
[----:B------:R-:W-:Y:S05]  /*129e0*/  BSYNC B1 ;  /* 0x0000000000017941 */ /* 0x000fea0003800000 */
.L_x_38483:
        /* <DEDUP_REMOVED lines=16> */
.L_x_38489:
[----:B------:R-:W-:Y:S05]  /*12af0*/  BSYNC B2 ;  /* 0x0000000000027941 */ /* 0x000fea0003800000 */
.L_x_38488:
        /* <DEDUP_REMOVED lines=44> */
.L_x_38487:
[----:B------:R-:W-:Y:S05]  /*12dc0*/  BSYNC B1 ;  /* 0x0000000000017941 */ /* 0x000fea0003800000 */
.L_x_38486:
        /* <DEDUP_REMOVED lines=22> */
.L_x_38491:
[----:B------:R-:W-:Y:S02]  /*12f30*/  MOV R32, R210 ;  /* 0x000000d200207202 */ /* 0x000fe40000000f00 */
.L_x_38492:
[----:B------:R-:W-:Y:S05]  /*12f40*/  BSYNC B1 ;  /* 0x0000000000017941 */ /* 0x000fea0003800000 */
.L_x_38490:
        /* <DEDUP_REMOVED lines=16> */
.L_x_38496:
[----:B------:R-:W-:Y:S05]  /*13050*/  BSYNC B2 ;  /* 0x0000000000027941 */ /* 0x000fea0003800000 */
.L_x_38495:
        /* <DEDUP_REMOVED lines=44> */
.L_x_38494:
[----:B------:R-:W-:Y:S05]  /*13320*/  BSYNC B1 ;  /* 0x0000000000017941 */ /* 0x000fea0003800000 */
.L_x_38493:
        /* <DEDUP_REMOVED lines=22> */
.L_x_38498:
[----:B------:R-:W-:Y:S02]  /*13490*/  MOV R217, R210 ;  /* 0x000000d200d97202 */ /* 0x000fe40000000f00 */
.L_x_38499:
[----:B------:R-:W-:Y:S05]  /*134a0*/  BSYNC B1 ;  /* 0x0000000000017941 */ /* 0x000fea0003800000 */
.L_x_38497:
        /* <DEDUP_REMOVED lines=16> */
.L_x_38503:
[----:B------:R-:W-:Y:S05]  /*135b0*/  BSYNC B2 ;  /* 0x0000000000027941 */ /* 0x000fea0003800000 */
.L_x_38502:
        /* <DEDUP_REMOVED lines=44> */
.L_x_38501:
[----:B------:R-:W-:Y:S05]  /*13880*/  BSYNC B1 ;  /* 0x0000000000017941 */ /* 0x000fea0003800000 */
.L_x_38500:
        /* <DEDUP_REMOVED lines=22> */
.L_x_38505:
[----:B------:R-:W-:Y:S02]  /*139f0*/  MOV R217, R210 ;  /* 0x000000d200d97202 */ /* 0x000fe40000000f00 */
.L_x_38506:
[----:B------:R-:W-:Y:S05]  /*13a00*/  BSYNC B1 ;  /* 0x0000000000017941 */ /* 0x000fea0003800000 */
.L_x_38504:
        /* <DEDUP_REMOVED lines=16> */
.L_x_38510:
[----:B------:R-:W-:Y:S05]  /*13b10*/  BSYNC B2 ;  /* 0x0000000000027941 */ /* 0x000fea0003800000 */
.L_x_38509:
        /* <DEDUP_REMOVED lines=44> */
.L_x_38508:
[----:B------:R-:W-:Y:S05]  /*13de0*/  BSYNC B1 ;  /* 0x0000000000017941 */ /* 0x000fea0003800000 */
.L_x_38507:
        /* <DEDUP_REMOVED lines=22> */
.L_x_38512:
[----:B------:R-:W-:Y:S02]  /*13f50*/  MOV R34, R210 ;  /* 0x000000d200227202 */ /* 0x000fe40000000f00 */
.L_x_38513:
[----:B------:R-:W-:Y:S05]  /*13f60*/  BSYNC B1 ;  /* 0x0000000000017941 */ /* 0x000fea0003800000 */
.L_x_38511:
        /* <DEDUP_REMOVED lines=16> */
.L_x_38517:
[----:B------:R-:W-:Y:S05]  /*14070*/  BSYNC B2 ;  /* 0x0000000000027941 */ /* 0x000fea0003800000 */
.L_x_38516:
        /* <DEDUP_REMOVED lines=44> */
.L_x_38515:
[----:B------:R-:W-:Y:S05]  /*14340*/  BSYNC B1 ;  /* 0x0000000000017941 */ /* 0x000fea0003800000 */
.L_x_38514:
        /* <DEDUP_REMOVED lines=23> */
.L_x_38519:
[----:B------:R-:W-:Y:S02]  /*144c0*/  MOV R39, R210 ;  /* 0x000000d200277202 */ /* 0x000fe40000000f00 */
.L_x_38520:
[----:B------:R-:W-:Y:S05]  /*144d0*/  BSYNC B1 ;  /* 0x0000000000017941 */ /* 0x000fea0003800000 */
.L_x_38518:
        /* <DEDUP_REMOVED lines=18> */
.L_x_38524:
[----:B------:R-:W-:Y:S05]  /*14600*/  BSYNC B2 ;  /* 0x0000000000027941 */ /* 0x000fea0003800000 */
.L_x_38523:
        /* <DEDUP_REMOVED lines=44> */
.L_x_38522:
[----:B------:R-:W-:Y:S05]  /*148d0*/  BSYNC B1 ;  /* 0x0000000000017941 */ /* 0x000fea0003800000 */
.L_x_38521:
[----:B------:R-:W0:Y:S01]  /*148e0*/  I2F.U32 R33, R39 ;  /* 0x0000002700217306 */ /* 0x000e220000201000 */
[----:B------:R-:W-:Y:S01]  /*148f0*/  HADD2.F32 R32, -RZ, R35.H1_H1 ;  /* 0x30000023ff207230 */ /* 0x000fe20000004100 */
[----:B------:R-:W-:Y:S01]  /*14900*/  SEL R34, RZ, 0x1, P1 ;  /* 0x00000001ff227807 */ /* 0x000fe20000800000 */
[----:B------:R-:W-:Y:S01]  /*14910*/  HADD2.F32 R218, -RZ, R135.H1_H1 ;  /* 0x30000087ffda7230 */ /* 0x000fe20000004100 */
[----:B------:R-:W-:Y:S02]  /*14920*/  SEL R162, RZ, 0x1, P2 ;  /* 0x00000001ffa27807 */ /* 0x000fe40001000000 */
[----:B------:R-:W-:Y:S01]  /*14930*/  FMUL.FTZ R217, R32, R219 ;  /* 0x000000db20d97220 */ /* 0x000fe20000410000 */
[C---:B------:R-:W-:Y:S01]  /*14940*/  LOP3.LUT P2, RZ, R215.reuse, 0x2, RZ, 0xc0, !PT ;  /* 0x00000002d7ff7812 */ /* 0x040fe2000784c0ff */
[----:B------:R-:W-:Y:S01]  /*14950*/  IMAD.WIDE.U32 R34, R34, 0x10000, RZ ;  /* 0x0001000022227825 */ /* 0x000fe200078e00ff */
[----:B------:R-:W-:-:S02]  /*14960*/  LOP3.LUT P6, RZ, R215, 0x4, RZ, 0xc0, !PT ;  /* 0x00000004d7ff7812 */ /* 0x000fc400078cc0ff */
[----:B------:R-:W-:Y:S01]  /*14970*/  SEL R222, RZ, 0x10000, P5 ;  /* 0x00010000ffde7807 */ /* 0x000fe20002800000 */
[----:B------:R-:W-:Y:S01]  /*14980*/  IMAD.WIDE.U32 R162, R162, 0x1000000, RZ ;  /* 0x01000000a2a27825 */ /* 0x000fe200078e00ff */
[----:B------:R-:W-:Y:S02]  /*14990*/  LOP3.LUT P5, RZ, R215, 0x8, RZ, 0xc0, !PT ;  /* 0x00000008d7ff7812 */ /* 0x000fe400078ac0ff */
[----:B------:R-:W-:Y:S01]  /*149a0*/  SEL R223, RZ, 0x100, P4 ;  /* 0x00000100ffdf7807 */ /* 0x000fe20002000000 */
[----:B0-----:R-:W-:Y:S01]  /*149b0*/  FFMA.FTZ R33, R33, R220, 1.1641532182693481445e-10 ;  /* 0x2f00000021217423 */ /* 0x001fe200000100dc */
[----:B------:R-:W-:Y:S01]  /*149c0*/  SEL R39, RZ, 0x1, P2 ;  /* 0x00000001ff277807 */ /* 0x000fe20001000000 */
[----:B------:R-:W-:-:S03]  /*149d0*/  FMUL.FTZ R217, R217, c[0x0][0x1e8] ;  /* 0x00007a00d9d97a20 */ /* 0x000fc60000410000 */
        /* <DEDUP_REMOVED lines=8> */
[----:B------:R-:W-:Y:S02]  /*14a60*/  SEL R162, RZ, 0x1, P3 ;  /* 0x00000001ffa27807 */ /* 0x000fe40001800000 */
[----:B------:R-:W-:Y:S01]  /*14a70*/  LOP3.LUT R32, R32, R39, RZ, 0xfc, !PT ;  /* 0x0000002720207212 */ /* 0x000fe200078efcff */
[----:B------:R-:W-:Y:S01]  /*14a80*/  FMUL.FTZ R39, R217, R218 ;  /* 0x000000dad9277220 */ /* 0x000fe20000410000 */
[----:B------:R-:W-:Y:S01]  /*14a90*/  IADD3 R218, R216, 0xe0, RZ ;  /* 0x000000e0d8da7810 */ /* 0x000fe20007ffe0ff */
[----:B------:R0:W-:Y:S01]  /*14aa0*/  STG.E.128 [R226.64], R40 ;  /* 0x00000028e2007986 */ /* 0x0001e2000c101d06 */
[----:B------:R-:W-:Y:S01]  /*14ab0*/  LOP3.LUT R163, R163, R223, R162, 0xfe, !PT ;  /* 0x000000dfa3a37212 */ /* 0x000fe200078efea2 */
[----:B------:R-:W-:-:S02]  /*14ac0*/  @P6 FADD.FTZ R39, R95, R39 ;  /* 0x000000275f276221 */ /* 0x000fc40000010000 */
        /* <DEDUP_REMOVED lines=21> */
.L_x_38526:
[----:B0-----:R-:W-:Y:S02]  /*14c20*/  MOV R217, R210 ;  /* 0x000000d200d97202 */ /* 0x001fe40000000f00 */
.L_x_38527:
[----:B------:R-:W-:Y:S05]  /*14c30*/  BSYNC B1 ;  /* 0x0000000000017941 */ /* 0x000fea0003800000 */
.L_x_38525:
        /* <DEDUP_REMOVED lines=16> */
.L_x_38531:
[----:B------:R-:W-:Y:S05]  /*14d40*/  BSYNC B2 ;  /* 0x0000000000027941 */ /* 0x000fea0003800000 */
.L_x_38530:
        /* <DEDUP_REMOVED lines=44> */
.L_x_38529:
[----:B------:R-:W-:Y:S05]  /*15010*/  BSYNC B1 ;  /* 0x0000000000017941 */ /* 0x000fea0003800000 */
.L_x_38528:
        /* <DEDUP_REMOVED lines=23> */
.L_x_38533:
[----:B------:R-:W-:Y:S02]  /*15190*/  MOV R217, R210 ;  /* 0x000000d200d97202 */ /* 0x000fe40000000f00 */
.L_x_38534:
[----:B------:R-:W-:Y:S05]  /*151a0*/  BSYNC B1 ;  /* 0x0000000000017941 */ /* 0x000fea0003800000 */
.L_x_38532:
        /* <DEDUP_REMOVED lines=16> */
.L_x_38538:
[----:B------:R-:W-:Y:S05]  /*152b0*/  BSYNC B2 ;  /* 0x0000000000027941 */ /* 0x000fea0003800000 */
.L_x_38537:
        /* <DEDUP_REMOVED lines=44> */
.L_x_38536:
[----:B------:R-:W-:Y:S05]  /*15580*/  BSYNC B1 ;  /* 0x0000000000017941 */ /* 0x000fea0003800000 */
.L_x_38535:
        /* <DEDUP_REMOVED lines=21> */
.L_x_38540:
[----:B------:R-:W-:Y:S02]  /*156e0*/  MOV R160, R210 ;  /* 0x000000d200a07202 */ /* 0x000fe40000000f00 */
.L_x_38541:
[----:B------:R-:W-:Y:S05]  /*156f0*/  BSYNC B1 ;  /* 0x0000000000017941 */ /* 0x000fea0003800000 */
.L_x_38539:
        /* <DEDUP_REMOVED lines=16> */
.L_x_38545:
[----:B------:R-:W-:Y:S05]  /*15800*/  BSYNC B2 ;  /* 0x0000000000027941 */ /* 0x000fea0003800000 */
.L_x_38544:
        /* <DEDUP_REMOVED lines=44> */
.L_x_38543:
[----:B------:R-:W-:Y:S05]  /*15ad0*/  BSYNC B1 ;  /* 0x0000000000017941 */ /* 0x000fea0003800000 */
.L_x_38542:
        /* <DEDUP_REMOVED lines=21> */
.L_x_38547:
[----:B------:R-:W-:Y:S02]  /*15c30*/  MOV R160, R210 ;  /* 0x000000d200a07202 */ /* 0x000fe40000000f00 */
.L_x_38548:
[----:B------:R-:W-:Y:S05]  /*15c40*/  BSYNC B1 ;  /* 0x0000000000017941 */ /* 0x000fea0003800000 */
.L_x_38546:
        /* <DEDUP_REMOVED lines=16> */
.L_x_38552:
[----:B------:R-:W-:Y:S05]  /*15d50*/  BSYNC B2 ;  /* 0x0000000000027941 */ /* 0x000fea0003800000 */
.L_x_38551:
        /* <DEDUP_REMOVED lines=44> */
.L_x_38550:
[----:B------:R-:W-:Y:S05]  /*16020*/  BSYNC B1 ;  /* 0x0000000000017941 */ /* 0x000fea0003800000 */
.L_x_38549:
        /* <DEDUP_REMOVED lines=21> */
.L_x_38554:
[----:B------:R-:W-:Y:S02]  /*16180*/  MOV R217, R210 ;  /* 0x000000d200d97202 */ /* 0x000fe40000000f00 */
.L_x_38555:
[----:B------:R-:W-:Y:S05]  /*16190*/  BSYNC B1 ;  /* 0x0000000000017941 */ /* 0x000fea0003800000 */
.L_x_38553:
        /* <DEDUP_REMOVED lines=16> */
.L_x_38559:
[----:B------:R-:W-:Y:S05]  /*162a0*/  BSYNC B2 ;  /* 0x0000000000027941 */ /* 0x000fea0003800000 */
.L_x_38558:
        /* <DEDUP_REMOVED lines=44> */
.L_x_38557:
[----:B------:R-:W-:Y:S05]  /*16570*/  BSYNC B1 ;  /* 0x0000000000017941 */ /* 0x000fea0003800000 */
.L_x_38556:
        /* <DEDUP_REMOVED lines=21> */
.L_x_38561:
[----:B------:R-:W-:Y:S02]  /*166d0*/  MOV R217, R210 ;  /* 0x000000d200d97202 */ /* 0x000fe40000000f00 */
.L_x_38562:
[----:B------:R-:W-:Y:S05]  /*166e0*/  BSYNC B1 ;  /* 0x0000000000017941 */ /* 0x000fea0003800000 */
.L_x_38560:
        /* <DEDUP_REMOVED lines=16> */
.L_x_38566:
[----:B------:R-:W-:Y:S05]  /*167f0*/  BSYNC B2 ;  /* 0x0000000000027941 */ /* 0x000fea0003800000 */
.L_x_38565:
        /* <DEDUP_REMOVED lines=44> */
.L_x_38564:
[----:B------:R-:W-:Y:S05]  /*16ac0*/  BSYNC B1 ;  /* 0x0000000000017941 */ /* 0x000fea0003800000 */
.L_x_38563:
        /* <DEDUP_REMOVED lines=21> */
.L_x_38568:
[----:B------:R-:W-:Y:S02]  /*16c20*/  MOV R224, R210 ;  /* 0x000000d200e07202 */ /* 0x000fe40000000f00 */
.L_x_38569:
[----:B------:R-:W-:Y:S05]  /*16c30*/  BSYNC B1 ;  /* 0x0000000000017941 */ /* 0x000fea0003800000 */
.L_x_38567:
        /* <DEDUP_REMOVED lines=16> */
.L_x_38573:
[----:B------:R-:W-:Y:S05]  /*16d40*/  BSYNC B2 ;  /* 0x0000000000027941 */ /* 0x000fea0003800000 */
.L_x_38572:
        /* <DEDUP_REMOVED lines=44> */
.L_x_38571:
[----:B------:R-:W-:Y:S05]  /*17010*/  BSYNC B1 ;  /* 0x0000000000017941 */ /* 0x000fea0003800000 */
.L_x_38570:
[----:B------:R-:W0:Y:S01]  /*17020*/  I2F.U32 R217, R224 ;  /* 0x000000e000d97306 */ /* 0x000e220000201000 */
[----:B------:R-:W-:Y:S01]  /*17030*/  HADD2.F32 R162, -RZ, R163.H0_H0 ;  /* 0x200000a3ffa27230 */ /* 0x000fe20000004100 */
[----:B------:R-:W-:Y:S01]  /*17040*/  LOP3.LUT P6, RZ, R215, 0x4, RZ, 0xc0, !PT ;  /* 0x00000004d7ff7812 */ /* 0x000fe200078cc0ff */
[----:B------:R-:W-:Y:S03]  /*17050*/  BSSY B1, `(.L_x_38574) ;  /* 0x0000014000017945 */ /* 0x000fe60003800000 */
        /* <DEDUP_REMOVED lines=18> */
.L_x_38575:
[----:B------:R-:W-:Y:S02]  /*17180*/  MOV R224, R210 ;  /* 0x000000d200e07202 */ /* 0x000fe40000000f00 */
.L_x_38576:
[----:B------:R-:W-:Y:S05]  /*17190*/  BSYNC B1 ;  /* 0x0000000000017941 */ /* 0x000fea0003800000 */
.L_x_38574:
        /* <DEDUP_REMOVED lines=18> */
.L_x_38580:
[----:B------:R-:W-:Y:S05]  /*172c0*/  BSYNC B2 ;  /* 0x0000000000027941 */ /* 0x000fea0003800000 */
.L_x_38579:
        /* <DEDUP_REMOVED lines=44> */
.L_x_38578:
[----:B------:R-:W-:Y:S05]  /*17590*/  BSYNC B1 ;  /* 0x0000000000017941 */ /* 0x000fea0003800000 */
.L_x_38577:
        /* <DEDUP_REMOVED lines=65> */
[----:B------:R-:W-:Y:S01]  /*179b0*/  FMUL.FTZ R219, R219, c[0x0][0x1e8] ;  /* 0x00007a00dbdb7a20 */ /* 0x000fe20000410000 */
[----:B------:R-:W-:Y:S01]  /*179c0*/  ISETP.NE.AND P1, PT, R174, RZ, PT ;  /* 0x000000ffae00720c */ /* 0x000fe20003f25270 */
[----:B------:R-:W-:Y:S01]  /*179d0*/  FADD.FTZ R163, R43, R220 ;  /* 0x000000dc2ba37221 */ /* 0x000fe20000010000 */
[----:B------:R-:W-:Y:S01]  /*179e0*/  SEL R232, RZ, 0x1000000, P2 ;  /* 0x01000000ffe87807 */ /* 0x000fe20001000000 */
[----:B------:R-:W-:-:S03]  /*179f0*/  IMAD.WIDE.U32 R226, R226, 0x10000, RZ ;  /* 0x00010000e2e27825 */ /* 0x000fc600078e00ff */
[----:B------:R-:W-:Y:S01]  /*17a00*/  LOP3.LUT R233, R233, R232, R230, 0xfe, !PT ;  /* 0x000000e8e9e97212 */ /* 0x000fe200078efee6 */
        /* <DEDUP_REMOVED lines=8> */
[----:B------:R-:W-:Y:S01]  /*17a90*/  LOP3.LUT R222, R222, R231, RZ, 0xfc, !PT ;  /* 0x000000e7dede7212 */ /* 0x000fe200078efcff */
[----:B------:R-:W-:Y:S01]  /*17aa0*/  FADD.FTZ R219, R39, R224 ;  /* 0x000000e027db7221 */ /* 0x000fe20000010000 */
[----:B------:R-:W-:Y:S01]  /*17ab0*/  LOP3.LUT R229, R229, R233, R228, 0xfe, !PT ;  /* 0x000000e9e5e57212 */ /* 0x000fe200078efee4 */
[----:B------:R-:W-:-:S03]  /*17ac0*/  IMAD.WIDE.U32 R220, R218, R221, c[0x0][0x188] ;  /* 0x00006200dadc7625 */ /* 0x000fc600078e00dd */
[----:B------:R-:W-:Y:S01]  /*17ad0*/  LOP3.LUT R223, R223, R229, R227, 0xfe, !PT ;  /* 0x000000e5dfdf7212 */ /* 0x000fe200078efee3 */
[----:B------:R-:W-:Y:S01]  /*17ae0*/  FADD.FTZ R224, R32, R219 ;  /* 0x000000db20e07221 */ /* 0x000fe20000010000 */
[----:B------:R0:W-:Y:S01]  /*17af0*/  STG.E.128 [R220.64], R32 ;  /* 0x00000020dc007986 */ /* 0x0001e2000c101d06 */
[----:B------:R-:W-:Y:S02]  /*17b00*/  @P6 FADD.FTZ R163, R95, R163 ;  /* 0x000000a35fa36221 */ /* 0x000fe40000010000 */
[----:B------:R-:W-:Y:S02]  /*17b10*/  FADD.FTZ R219, R33, R224 ;  /* 0x000000e021db7221 */ /* 0x000fe40000010000 */
        /* <DEDUP_REMOVED lines=11> */
.L_x_38585:
        /* <DEDUP_REMOVED lines=148> */
.L_x_38586:
[----:B------:R-:W-:Y:S01]  /*18510*/  ULDC.U8 UR8, c[0x0][0x1f0] ;  /* 0x00007c0000087ab9 */ /* 0x000fe20000000000 */
[----:B-12---:R-:W-:Y:S01]  /*18520*/  FADD.FTZ R224, R223, R224 ;  /* 0x000000e0dfe07221 */ /* 0x006fe20000010000 */
[----:B------:R-:W-:Y:S01]  /*18530*/  ISETP.NE.AND P0, PT, RZ, UR8, PT ;  /* 0x00000008ff007c0c */ /* 0x000fe2000bf05270 */
[----:B------:R-:W-:Y:S01]  /*18540*/  IMAD.MOV.U32 R221, RZ, RZ, c[0x0][0x1e0] ;  /* 0x00007800ffdd7624 */ /* 0x000fe200078e00ff */
[----:B------:R-:W-:Y:S01]  /*18550*/  HFMA2.MMA R220, -RZ, RZ, 0, 2.384185791015625e-07 ;  /* 0x00000004ffdc7435 */ /* 0x000fe200000001ff */
[----:B------:R-:W-:Y:S01]  /*18560*/  FMUL.FTZ R219, R225, R225 ;  /* 0x000000e1e1db7220 */ /* 0x000fe20000410000 */
[----:B------:R-:W-:Y:S01]  /*18570*/  HADD2.F32 R237, -RZ, R103.H1_H1 ;  /* 0x30000067ffed7230 */ /* 0x000fe20000004100 */
[----:B------:R-:W-:Y:S01]  /*18580*/  FFMA.FTZ R221, R224, R221, c[0x0][0x228] ;  /* 0x00008a00e0dd7623 */ /* 0x000fe200000100dd */
[----:B------:R-:W-:Y:S02]  /*18590*/  HADD2.F32 R231, -RZ, R106.H0_H0 ;  /* 0x2000006affe77230 */ /* 0x000fe40000004100 */
[----:B------:R-:W-:Y:S01]  /*185a0*/  FSEL R224, R219, RZ, P0 ;  /* 0x000000ffdbe07208 */ /* 0x000fe20000000000 */
[----:B------:R-:W-:Y:S01]  /*185b0*/  HADD2.F32 R240, -RZ, R131.H0_H0 ;  /* 0x20000083fff07230 */ /* 0x000fe20000004100 */
[----:B------:R-:W-:Y:S01]  /*185c0*/  FSEL R219, R225, RZ, !P0 ;  /* 0x000000ffe1db7208 */ /* 0x000fe20004000000 */
[----:B------:R-:W-:Y:S01]  /*185d0*/  HADD2.F32 R238, -RZ, R130.H0_H0 ;  /* 0x20000082ffee7230 */ /* 0x000fe20000004100 */
[----:B------:R-:W-:Y:S01]  /*185e0*/  @!P1 IMAD.WIDE R222, R211, R220, c[0x0][0x1a0] ;  /* 0x00006800d3de9625 */ /* 0x000fe200078e02dc */
[----:B------:R-:W-:-:S02]  /*185f0*/  HADD2.F32 R229, -RZ, R108.H1_H1 ;  /* 0x3000006cffe57230 */ /* 0x000fc40000004100 */
[----:B------:R-:W-:Y:S01]  /*18600*/  HADD2.F32 R233, -RZ, R105.H0_H0 ;  /* 0x20000069ffe97230 */ /* 0x000fe20000004100 */
[----:B------:R-:W-:Y:S01]  /*18610*/  FADD.FTZ R221, R221, R224 ;  /* 0x000000e0dddd7221 */ /* 0x000fe20000010000 */
[----:B------:R1:W-:Y:S01]  /*18620*/  @!P1 STG.E [R222.64], R225 ;  /* 0x000000e1de009986 */ /* 0x0003e2000c101906 */
[--C-:B------:R-:W-:Y:S01]  /*18630*/  FADD.FTZ R85, R85, -R219.reuse ;  /* 0x800000db55557221 */ /* 0x100fe20000010000 */
[----:B------:R-:W-:Y:S01]  /*18640*/  HADD2.F32 R235, -RZ, R104.H0_H0 ;  /* 0x20000068ffeb7230 */ /* 0x000fe20000004100 */
[--C-:B------:R-:W-:Y:S01]  /*18650*/  FADD.FTZ R232, R35, -R219.reuse ;  /* 0x800000db23e87221 */ /* 0x100fe20000010000 */
[----:B------:R-:W-:Y:S01]  /*18660*/  HADD2.F32 R35, -RZ, R130.H1_H1 ;  /* 0x30000082ff237230 */ /* 0x000fe20000004100 */
[----:B------:R-:W2:Y:S01]  /*18670*/  MUFU.RSQ R221, R221 ;  /* 0x000000dd00dd7308 */ /* 0x000ea20000001400 */
[--C-:B------:R-:W-:Y:S01]  /*18680*/  FADD.FTZ R228, R32, -R219.reuse ;  /* 0x800000db20e47221 */ /* 0x100fe20000010000 */
[----:B------:R-:W-:Y:S01]  /*18690*/  HADD2.F32 R227, -RZ, R109.H1_H1 ;  /* 0x3000006dffe37230 */ /* 0x000fe20000004100 */
[----:B------:R-:W-:-:S02]  /*186a0*/  FADD.FTZ R230, R33, -R219 ;  /* 0x800000db21e67221 */ /* 0x000fc40000010000 */
[----:B------:R-:W-:Y:S01]  /*186b0*/  @!P1 IMAD.WIDE R32, R211, R220, c[0x0][0x1a8] ;  /* 0x00006a00d3209625 */ /* 0x000fe200078e02dc */
[----:B-1----:R-:W-:-:S03]  /*186c0*/  HADD2.F32 R225, -RZ, R110.H1_H1 ;  /* 0x3000006effe17230 */ /* 0x002fc60000004100 */
[--C-:B------:R-:W-:Y:S02]  /*186d0*/  FADD.FTZ R88, R88, -R219.reuse ;  /* 0x800000db58587221 */ /* 0x100fe40000010000 */
[--C-:B------:R-:W-:Y:S02]  /*186e0*/  FADD.FTZ R89, R89, -R219.reuse ;  /* 0x800000db59597221 */ /* 0x100fe40000010000 */
[--C-:B------:R-:W-:Y:S02]  /*186f0*/  FADD.FTZ R90, R90, -R219.reuse ;  /* 0x800000db5a5a7221 */ /* 0x100fe40000010000 */
[--C-:B------:R-:W-:Y:S01]  /*18700*/  FADD.FTZ R91, R91, -R219.reuse ;  /* 0x800000db5b5b7221 */ /* 0x100fe20000010000 */
[----:B--2---:R1:W-:Y:S01]  /*18710*/  @!P1 STG.E [R32.64], R221 ;  /* 0x000000dd20009986 */ /* 0x0043e2000c101906 */
[----:B------:R-:W-:Y:S02]  /*18720*/  FMUL.FTZ R85, R221, R85 ;  /* 0x00000055dd557220 */ /* 0x000fe40000410000 */
[----:B------:R-:W-:-:S02]  /*18730*/  FADD.FTZ R84, R84, -R219 ;  /* 0x800000db54547221 */ /* 0x000fc40000010000 */
[--C-:B------:R-:W-:Y:S02]  /*18740*/  FADD.FTZ R86, R86, -R219.reuse ;  /* 0x800000db56567221 */ /* 0x100fe40000010000 */
[--C-:B------:R-:W-:Y:S02]  /*18750*/  FADD.FTZ R87, R87, -R219.reuse ;  /* 0x800000db57577221 */ /* 0x100fe40000010000 */
[--C-:B------:R-:W-:Y:S02]  /*18760*/  FADD.FTZ R80, R80, -R219.reuse ;  /* 0x800000db50507221 */ /* 0x100fe40000010000 */
[--C-:B------:R-:W-:Y:S01]  /*18770*/  FADD.FTZ R81, R81, -R219.reuse ;  /* 0x800000db51517221 */ /* 0x100fe20000010000 */
[----:B-1----:R-:W-:Y:S01]  /*18780*/  HADD2.F32 R32, -RZ, R128.H0_H0 ;  /* 0x20000080ff207230 */ /* 0x002fe20000004100 */
        /* <DEDUP_REMOVED lines=43> */
[--C-:B------:R-:W-:Y:S01]  /*18a40*/  FADD.FTZ R224, R37, -R219.reuse ;  /* 0x800000db25e07221 */ /* 0x100fe20000010000 */
[----:B------:R-:W-:Y:S01]  /*18a50*/  HADD2.F32 R37, -RZ, R131.H1_H1 ;  /* 0x30000083ff257230 */ /* 0x000fe20000004100 */
[----:B------:R-:W-:-:S02]  /*18a60*/  FADD.FTZ R38, R38, -R219 ;  /* 0x800000db26267221 */ /* 0x000fc40000010000 */
[--C-:B0-----:R-:W-:Y:S02]  /*18a70*/  FADD.FTZ R226, R39, -R219.reuse ;  /* 0x800000db27e27221 */ /* 0x101fe40000010000 */
[--C-:B------:R-:W-:Y:S02]  /*18a80*/  FADD.FTZ R34, R34, -R219.reuse ;  /* 0x800000db22227221 */ /* 0x100fe40000010000 */
[--C-:B------:R-:W-:Y:S02]  /*18a90*/  FADD.FTZ R160, R160, -R219.reuse ;  /* 0x800000dba0a07221 */ /* 0x100fe40000010000 */
[--C-:B------:R-:W-:Y:S02]  /*18aa0*/  FADD.FTZ R234, R161, -R219.reuse ;  /* 0x800000dba1ea7221 */ /* 0x100fe40000010000 */
[--C-:B------:R-:W-:Y:S02]  /*18ab0*/  FADD.FTZ R162, R162, -R219.reuse ;  /* 0x800000dba2a27221 */ /* 0x100fe40000010000 */
[----:B------:R-:W-:-:S02]  /*18ac0*/  FADD.FTZ R236, R163, -R219 ;  /* 0x800000dba3ec7221 */ /* 0x000fc40000010000 */
[----:B------:R-:W-:Y:S01]  /*18ad0*/  FFMA.FTZ R85, R85, R35, R168 ;  /* 0x0000002355557223 */ /* 0x000fe200000100a8 */
[----:B------:R-:W-:Y:S01]  /*18ae0*/  HADD2.F32 R35, -RZ, R128.H1_H1 ;  /* 0x30000080ff237230 */ /* 0x000fe20000004100 */
        /* <DEDUP_REMOVED lines=69> */
[----:B------:R-:W-:Y:S01]  /*18f40*/  FMUL.FTZ R236, R221, R236 ;  /* 0x000000ecddec7220 */ /* 0x000fe20000410000 */
        /* <DEDUP_REMOVED lines=90> */
[C---:B------:R-:W-:Y:S01]  /*194f0*/  LEA R56, P0, R216.reuse, c[0x0][0x208], 0x4 ;  /* 0x00008200d8387a11 */ /* 0x040fe200078020ff */
        /* <DEDUP_REMOVED lines=8> */
[----:B------:R-:W-:Y:S01]  /*19580*/  IMAD.MOV.U32 R67, RZ, RZ, 0x10 ;  /* 0x00000010ff437424 */ /* 0x000fe200078e00ff */
[C---:B------:R-:W-:Y:S01]  /*19590*/  IADD3 R62, R216.reuse, 0x40, RZ ;  /* 0x00000040d83e7810 */ /* 0x040fe20007ffe0ff */
[----:B------:R-:W-:Y:S01]  /*195a0*/  FFMA.FTZ R87, R57, R87, R8 ;  /* 0x0000005739577223 */ /* 0x000fe20000010008 */
[----:B------:R-:W-:Y:S01]  /*195b0*/  IADD3 R60, R216, 0x60, RZ ;  /* 0x00000060d83c7810 */ /* 0x000fe20007ffe0ff */
        /* <DEDUP_REMOVED lines=23> */
[----:B------:R-:W-:Y:S01]  /*19730*/  F2FP.PACK_AB R41, R75, R74 ;  /* 0x0000004a4b29723e */ /* 0x000fe200000000ff */
[----:B------:R0:W-:Y:S01]  /*19740*/  STG.E.128 [R56.64], R32 ;  /* 0x0000002038007986 */ /* 0x0001e2000c101d06 */
[----:B------:R-:W-:Y:S01]  /*19750*/  F2FP.PACK_AB R40, R73, R72 ;  /* 0x000000484928723e */ /* 0x000fe200000000ff */
[-C--:B------:R-:W-:Y:S01]  /*19760*/  IMAD.WIDE.U32 R62, R62, R67.reuse, c[0x0][0x208] ;  /* 0x000082003e3e7625 */ /* 0x080fe200078e0043 */
[----:B------:R-:W-:Y:S01]  /*19770*/  F2FP.PACK_AB R49, R59, R58 ;  /* 0x0000003a3b31723e */ /* 0x000fe200000000ff */
[----:B------:R-:W-:Y:S01]  /*19780*/  STG.E.128 [R64.64], R36 ;  /* 0x0000002440007986 */ /* 0x000fe2000c101d06 */
[----:B------:R-:W-:Y:S01]  /*19790*/  F2FP.PACK_AB R48, R87, R48 ;  /* 0x000000305730723e */ /* 0x000fe200000000ff */
[----:B------:R-:W-:-:S02]  /*197a0*/  IMAD.WIDE.U32 R60, R60, R67, c[0x0][0x208] ;  /* 0x000082003c3c7625 */ /* 0x000fc400078e0043 */
[----:B------:R1:W-:Y:S02]  /*197b0*/  STG.E.128 [R62.64], R40 ;  /* 0x000000283e007986 */ /* 0x0003e4000c101d06 */
[----:B------:R-:W-:Y:S01]  /*197c0*/  FFMA.FTZ R224, R50, R224, R175 ;  /* 0x000000e032e07223 */ /* 0x000fe200000100af */
[----:B------:R-:W-:Y:S01]  /*197d0*/  F2FP.PACK_AB R50, R53, R52 ;  /* 0x000000343532723e */ /* 0x000fe200000000ff */
[----:B------:R2:W-:Y:S01]  /*197e0*/  STG.E.128 [R60.64], R44 ;  /* 0x0000002c3c007986 */ /* 0x0005e2000c101d06 */
[----:B------:R-:W-:Y:S01]  /*197f0*/  FFMA.FTZ R227, R51, R227, R178 ;  /* 0x000000e333e37223 */ /* 0x000fe200000100b2 */
[----:B------:R-:W-:Y:S01]  /*19800*/  F2FP.PACK_AB R51, R55, R54 ;  /* 0x000000363733723e */ /* 0x000fe200000000ff */
[----:B------:R-:W-:Y:S01]  /*19810*/  IMAD R211, R220, c[0x0][0x160], R211 ;  /* 0x00005800dcd37a24 */ /* 0x000fe200078e02d3 */
[----:B------:R-:W-:Y:S02]  /*19820*/  F2FP.PACK_AB R55, R221, R88 ;  /* 0x00000058dd37723e */ /* 0x000fe400000000ff */
[----:B------:R-:W-:-:S02]  /*19830*/  F2FP.PACK_AB R54, R225, R222 ;  /* 0x000000dee136723e */ /* 0x000fc400000000ff */
[----:B------:R-:W-:Y:S02]  /*19840*/  F2FP.PACK_AB R53, R227, R224 ;  /* 0x000000e0e335723e */ /* 0x000fe400000000ff */
        /* <DEDUP_REMOVED lines=24> */
.L_x_38583:
[----:B------:R-:W-:Y:S05]  /*199d0*/  BSYNC B0 ;  /* 0x0000000000007941 */ /* 0x000fea0003800000 */
.L_x_38132:
[----:B------:R-:W-:Y:S05]  /*199e0*/  EXIT ;  /* 0x000000000000794d */ /* 0x000fea0003800000 */
.L_x_38581:
[----:B0-----:R-:W-:Y:S01]  /*199f0*/  HFMA2.MMA R222, -RZ, RZ, 0, 1.847743988037109375e-06 ;  /* 0x0000001fffde7435 */ /* 0x001fe200000001ff */
[----:B------:R-:W-:Y:S01]  /*19a00*/  MOV R224, R226 ;  /* 0x000000e200e07202 */ /* 0x000fe20000000f00 */
[----:B------:R-:W-:Y:S01]  /*19a10*/  IMAD.MOV.U32 R219, RZ, RZ, 0x1 ;  /* 0x00000001ffdb7424 */ /* 0x000fe200078e00ff */
[----:B------:R-:W-:Y:S01]  /*19a20*/  MOV R220, 0x19a50 ;  /* 0x00019a5000dc7802 */ /* 0x000fe20000000f00 */
[----:B------:R-:W-:-:S02]  /*19a30*/  IMAD.MOV.U32 R223, RZ, RZ, -0x1 ;  /* 0xffffffffffdf7424 */ /* 0x000fc400078e00ff */
[----:B------:R-:W-:Y:S05]  /*19a40*/  CALL.REL.NOINC `($__internal_109_$__cuda_sm70_shflsync_bfly_p) ;  /* 0x00000b9000007944 */ /* 0x000fea0003c00000 */
[----:B01----:R-:W-:Y:S05]  /*19a50*/  BRA `(.L_x_38585) ;  /* 0xffffe17000007947 */ /* 0x003fea000383ffff */
.L_x_38582:
[----:B------:R-:W-:Y:S01]  /*19a60*/  MOV R219, 0x2 ;  /* 0x0000000200db7802 */ /* 0x000fe20000000f00 */
[----:B------:R-:W-:Y:S01]  /*19a70*/  IMAD.MOV.U32 R222, RZ, RZ, 0x1f ;  /* 0x0000001fffde7424 */ /* 0x000fe200078e00ff */
[----:B------:R-:W-:-:S02]  /*19a80*/  MOV R223, 0xffffffff ;  /* 0xffffffff00df7802 */ /* 0x000fc40000000f00 */
[----:B------:R-:W-:Y:S02]  /*19a90*/  MOV R220, 0x19ab0 ;  /* 0x00019ab000dc7802 */ /* 0x000fe40000000f00 */
[----:B0-----:R-:W-:Y:S05]  /*19aa0*/  CALL.REL.NOINC `($__internal_109_$__cuda_sm70_shflsync_bfly_p) ;  /* 0x00000b3000007944 */ /* 0x001fea0003c00000 */
[----:B0-----:R-:W-:Y:S01]  /*19ab0*/  HFMA2.MMA R222, -RZ, RZ, 0, 1.847743988037109375e-06 ;  /* 0x0000001fffde7435 */ /* 0x001fe200000001ff */
[----:B-1----:R-:W-:Y:S01]  /*19ac0*/  FADD.FTZ R224, R224, R219 ;  /* 0x000000dbe0e07221 */ /* 0x002fe20000010000 */
[----:B------:R-:W-:Y:S01]  /*19ad0*/  MOV R220, 0x19b10 ;  /* 0x00019b1000dc7802 */ /* 0x000fe20000000f00 */
[----:B------:R-:W-:Y:S02]  /*19ae0*/  IMAD.MOV.U32 R219, RZ, RZ, 0x4 ;  /* 0x00000004ffdb7424 */ /* 0x000fe400078e00ff */
[----:B------:R-:W-:Y:S02]  /*19af0*/  IMAD.MOV.U32 R223, RZ, RZ, -0x1 ;  /* 0xffffffffffdf7424 */ /* 0x000fe400078e00ff */
[----:B------:R-:W-:Y:S05]  /*19b00*/  CALL.REL.NOINC `($__internal_109_$__cuda_sm70_shflsync_bfly_p) ;  /* 0x00000ad000007944 */ /* 0x000fea0003c00000 */
[----:B01----:R-:W-:Y:S01]  /*19b10*/  FADD.FTZ R224, R224, R219 ;  /* 0x000000dbe0e07221 */ /* 0x003fe20000010000 */
[----:B------:R-:W-:Y:S01]  /*19b20*/  MOV R219, 0x8 ;  /* 0x0000000800db7802 */ /* 0x000fe20000000f00 */
[----:B------:R-:W-:Y:S01]  /*19b30*/  IMAD.MOV.U32 R222, RZ, RZ, 0x1f ;  /* 0x0000001fffde7424 */ /* 0x000fe200078e00ff */
[----:B------:R-:W-:Y:S02]  /*19b40*/  MOV R223, 0xffffffff ;  /* 0xffffffff00df7802 */ /* 0x000fe40000000f00 */
[----:B------:R-:W-:-:S02]  /*19b50*/  MOV R220, 0x19b70 ;  /* 0x00019b7000dc7802 */ /* 0x000fc40000000f00 */
[----:B------:R-:W-:Y:S05]  /*19b60*/  CALL.REL.NOINC `($__internal_109_$__cuda_sm70_shflsync_bfly_p) ;  /* 0x00000a7000007944 */ /* 0x000fea0003c00000 */
[----:B0-----:R-:W-:Y:S01]  /*19b70*/  HFMA2.MMA R222, -RZ, RZ, 0, 1.847743988037109375e-06 ;  /* 0x0000001fffde7435 */ /* 0x001fe200000001ff */
[----:B-1----:R-:W-:Y:S01]  /*19b80*/  FADD.FTZ R224, R224, R219 ;  /* 0x000000dbe0e07221 */ /* 0x002fe20000010000 */
[----:B------:R-:W-:Y:S01]  /*19b90*/  MOV R220, 0x19bd0 ;  /* 0x00019bd000dc7802 */ /* 0x000fe20000000f00 */
[----:B------:R-:W-:-:S02]  /*19ba0*/  IMAD.MOV.U32 R219, RZ, RZ, 0x10 ;  /* 0x00000010ffdb7424 */ /* 0x000fc400078e00ff */
[----:B------:R-:W-:Y:S02]  /*19bb0*/  IMAD.MOV.U32 R223, RZ, RZ, -0x1 ;  /* 0xffffffffffdf7424 */ /* 0x000fe400078e00ff */
[----:B------:R-:W-:Y:S05]  /*19bc0*/  CALL.REL.NOINC `($__internal_109_$__cuda_sm70_shflsync_bfly_p) ;  /* 0x00000a1000007944 */ /* 0x000fea0003c00000 */
        /* <DEDUP_REMOVED lines=134> */
[----:B------:R-:W-:Y:S05]  /*1a430*/  CALL.REL.NOINC `($__internal_109_$__cuda_sm70_shflsync_bfly_p) ;  /* 0x000001a000007944 */ /* 0x000fea0003c00000 */
[----:B0-----:R-:W-:Y:S01]  /*1a440*/  HFMA2.MMA R222, -RZ, RZ, 0, 1.847743988037109375e-06 ;  /* 0x0000001fffde7435 */ /* 0x001fe200000001ff */
[----:B-1----:R-:W-:Y:S01]  /*1a450*/  FADD.FTZ R224, R224, R219 ;  /* 0x000000dbe0e07221 */ /* 0x002fe20000010000 */
[----:B------:R-:W-:Y:S01]  /*1a460*/  MOV R220, 0x1a4a0 ;  /* 0x0001a4a000dc7802 */ /* 0x000fe20000000f00 */
[----:B------:R-:W-:-:S02]  /*1a470*/  IMAD.MOV.U32 R219, RZ, RZ, 0x2 ;  /* 0x00000002ffdb7424 */ /* 0x000fc400078e00ff */
[----:B------:R-:W-:Y:S02]  /*1a480*/  IMAD.MOV.U32 R223, RZ, RZ, -0x1 ;  /* 0xffffffffffdf7424 */ /* 0x000fe400078e00ff */
[----:B------:R-:W-:Y:S05]  /*1a490*/  CALL.REL.NOINC `($__internal_109_$__cuda_sm70_shflsync_bfly_p) ;  /* 0x0000014000007944 */ /* 0x000fea0003c00000 */
[----:B01----:R-:W-:Y:S01]  /*1a4a0*/  FADD.FTZ R224, R224, R219 ;  /* 0x000000dbe0e07221 */ /* 0x003fe20000010000 */
[----:B------:R-:W-:Y:S01]  /*1a4b0*/  MOV R219, 0x4 ;  /* 0x0000000400db7802 */ /* 0x000fe20000000f00 */
[----:B------:R-:W-:Y:S01]  /*1a4c0*/  IMAD.MOV.U32 R222, RZ, RZ, 0x1f ;  /* 0x0000001fffde7424 */ /* 0x000fe200078e00ff */
[----:B------:R-:W-:Y:S02]  /*1a4d0*/  MOV R223, 0xffffffff ;  /* 0xffffffff00df7802 */ /* 0x000fe40000000f00 */
[----:B------:R-:W-:Y:S02]  /*1a4e0*/  MOV R220, 0x1a500 ;  /* 0x0001a50000dc7802 */ /* 0x000fe40000000f00 */
[----:B------:R-:W-:Y:S05]  /*1a4f0*/  CALL.REL.NOINC `($__internal_109_$__cuda_sm70_shflsync_bfly_p) ;  /* 0x000000e000007944 */ /* 0x000fea0003c00000 */
[----:B0-----:R-:W-:Y:S01]  /*1a500*/  HFMA2.MMA R222, -RZ, RZ, 0, 1.847743988037109375e-06 ;  /* 0x0000001fffde7435 */ /* 0x001fe200000001ff */
[----:B-1----:R-:W-:Y:S01]  /*1a510*/  FADD.FTZ R224, R224, R219 ;  /* 0x000000dbe0e07221 */ /* 0x002fe20000010000 */
[----:B------:R-:W-:Y:S01]  /*1a520*/  MOV R220, 0x1a560 ;  /* 0x0001a56000dc7802 */ /* 0x000fe20000000f00 */
[----:B------:R-:W-:Y:S02]  /*1a530*/  IMAD.MOV.U32 R219, RZ, RZ, 0x8 ;  /* 0x00000008ffdb7424 */ /* 0x000fe400078e00ff */
[----:B------:R-:W-:-:S02]  /*1a540*/  IMAD.MOV.U32 R223, RZ, RZ, -0x1 ;  /* 0xffffffffffdf7424 */ /* 0x000fc400078e00ff */
[----:B------:R-:W-:Y:S05]  /*1a550*/  CALL.REL.NOINC `($__internal_109_$__cuda_sm70_shflsync_bfly_p) ;  /* 0x0000008000007944 */ /* 0x000fea0003c00000 */
[----:B01----:R-:W-:Y:S01]  /*1a560*/  FADD.FTZ R224, R224, R219 ;  /* 0x000000dbe0e07221 */ /* 0x003fe20000010000 */
[----:B------:R-:W-:Y:S01]  /*1a570*/  MOV R219, 0x10 ;  /* 0x0000001000db7802 */ /* 0x000fe20000000f00 */
[----:B------:R-:W-:Y:S01]  /*1a580*/  IMAD.MOV.U32 R222, RZ, RZ, 0x1f ;  /* 0x0000001fffde7424 */ /* 0x000fe200078e00ff */
[----:B------:R-:W-:-:S02]  /*1a590*/  MOV R223, 0xffffffff ;  /* 0xffffffff00df7802 */ /* 0x000fc40000000f00 */
[----:B------:R-:W-:Y:S02]  /*1a5a0*/  MOV R220, 0x1a5c0 ;  /* 0x0001a5c000dc7802 */ /* 0x000fe40000000f00 */
[----:B------:R-:W-:Y:S05]  /*1a5b0*/  CALL.REL.NOINC `($__internal_109_$__cuda_sm70_shflsync_bfly_p) ;  /* 0x0000002000007944 */ /* 0x000fea0003c00000 */
[----:B01----:R-:W-:Y:S01]  /*1a5c0*/  IMAD.MOV.U32 R223, RZ, RZ, R219 ;  /* 0x000000ffffdf7224 */ /* 0x003fe200078e00db */
[----:B------:R-:W-:Y:S05]  /*1a5d0*/  BRA `(.L_x_38586) ;  /* 0xffffdf3000007947 */ /* 0x000fea000383ffff */
        .weak           $__internal_109_$__cuda_sm70_shflsync_bfly_p
        .type           $__internal_109_$__cuda_sm70_shflsync_bfly_p,@function
        .size           $__internal_109_$__cuda_sm70_shflsync_bfly_p,(.L_x_57149 - $__internal_109_$__cuda_sm70_shflsync_bfly_p)
$__internal_109_$__cuda_sm70_shflsync_bfly_p:
[----:B------:R-:W-:Y:S01]  /*1a5e0*/  HFMA2.MMA R221, -RZ, RZ, 0, 0 ;  /* 0x00000000ffdd7435 */ /* 0x000fe200000001ff */
[----:B------:R-:W-:Y:S04]  /*1a5f0*/  WARPSYNC R223 ;  /* 0x000000df00007348 */ /* 0x000fe80003800000 */
[----:B------:R0:W1:Y:S01]  /*1a600*/  SHFL.BFLY PT, R219, R224, R219, R222 ;  /* 0x0c0000dbe0db7389 */ /* 0x00006200000e00de */
[----:B------:R-:W-:Y:S05]  /*1a610*/  RET.REL.NODEC R220 `(_ZN10layer_norm13ln_fwd_kernelINS_13Kernel_traitsI6__halfS2_fS2_fjLj2048ELj1ELj4ELj1ELj16ENS_18Kernel_traits_baseILj2048ES2_S2_fS2_fjLj128EEEEELb1ELb1ELb0ELb1EEEvNS_9FwdParamsE) ;  /* 0xfffe59e0dc007950 */ /* 0x000fea0003c3ffff */
.L_x_38587:
        /* <DEDUP_REMOVED lines=14> */
.L_x_57149:


//--------------------- .text._ZN10layer_norm13ln_fwd_kernelINS_13Kernel_traitsI6__halfS2_fS2_fjLj2048ELj1ELj4ELj1ELj16ENS_18Kernel_traits_baseILj2048ES2_S2_fS2_fjLj128EEEEELb1ELb1ELb1ELb0EEEvNS_9FwdParamsE --------------------------
	.section	.text._ZN10layer_norm13ln_fwd_kernelINS_13Kernel_traitsI6__halfS2_fS2_fjLj2048ELj1ELj4ELj1ELj16ENS_18Kernel_traits_baseILj2048ES2_S2_fS2_fjLj128EEEEELb1ELb1ELb1ELb0EEEvNS_9FwdParamsE,"ax",@progbits
	.sectioninfo	@"SHI_REGISTERS=255"
	.align	128
        .global         _ZN10layer_norm13ln_fwd_kernelINS_13Kernel_traitsI6__halfS2_fS2_fjLj2048ELj1ELj4ELj1ELj16ENS_18Kernel_traits_baseILj2048ES2_S2_fS2_fjLj128EEEEELb1ELb1ELb1ELb0EEEvNS_9FwdParamsE
        .type           _ZN10layer_norm13ln_fwd_kernelINS_13Kernel_traitsI6__halfS2_fS2_fjLj2048ELj1ELj4ELj1ELj16ENS_18Kernel_traits_baseILj2048ES2_S2_fS2_fjLj128EEEEELb1ELb1ELb1ELb0EEEvNS_9FwdParamsE,@function
        .size           _ZN10layer_norm13ln_fwd_kernelINS_13Kernel_traitsI6__halfS2_fS2_fjLj2048ELj1ELj4ELj1ELj16ENS_18Kernel_traits_baseILj2048ES2_S2_fS2_fjLj128EEEEELb1ELb1ELb1ELb0EEEvNS_9FwdParamsE,(.L_x_57150 - _ZN10layer_norm13ln_fwd_kernelINS_13Kernel_traitsI6__halfS2_fS2_fjLj2048ELj1ELj4ELj1ELj16ENS_18Kernel_traits_baseILj2048ES2_S2_fS2_fjLj128EEEEELb1ELb1ELb1ELb0EEEvNS_9FwdParamsE)
        .other          _ZN10layer_norm13ln_fwd_kernelINS_13Kernel_traitsI6__halfS2_fS2_fjLj2048ELj1ELj4ELj1ELj16ENS_18Kernel_traits_baseILj2048ES2_S2_fS2_fjLj128EEEEELb1ELb1ELb1ELb0EEEvNS_9FwdParamsE,@"STO_CUDA_ENTRY STV_DEFAULT"
_ZN10layer_norm13ln_fwd_kernelINS_13Kernel_traitsI6__halfS2_fS2_fjLj2048ELj1ELj4ELj1ELj16ENS_18Kernel_traits_baseILj2048ES2_S2_fS2_fjLj128EEEEELb1ELb1ELb1ELb0EEEvNS_9FwdParamsE:
.text._ZN10layer_norm13ln_fwd_kernelINS_13Kernel_traitsI6__halfS2_fS2_fjLj2048ELj1ELj4ELj1ELj16ENS_18Kernel_traits_baseILj2048ES2_S2_fS2_fjLj128EEEEELb1ELb1ELb1ELb0EEEvNS_9FwdParamsE:
        /* <DEDUP_REMOVED lines=97> */
.L_x_38589:
[----:B0-----:R-:W-:Y:S05]  /*0610*/  BSYNC B0 ;  /* 0x0000000000007941 */ /* 0x001fea0003800000 */
.L_x_38588:
        /* <DEDUP_REMOVED lines=16> */
.L_x_38591:
[----:B0-----:R-:W-:Y:S05]  /*0720*/  BSYNC B0 ;  /* 0x0000000000007941 */ /* 0x001fea0003800000 */
.L_x_38590:
        /* <DEDUP_REMOVED lines=16> */
.L_x_38593:
[----:B0-----:R-:W-:Y:S05]  /*0830*/  BSYNC B0 ;  /* 0x0000000000007941 */ /* 0x001fea0003800000 */
.L_x_38592:
        /* <DEDUP_REMOVED lines=16> */
.L_x_38595:
[----:B0-----:R-:W-:Y:S05]  /*0940*/  BSYNC B0 ;  /* 0x0000000000007941 */ /* 0x001fea0003800000 */
.L_x_38594:
        /* <DEDUP_REMOVED lines=16> */
.L_x_38597:
[----:B0-----:R-:W-:Y:S05]  /*0a50*/  BSYNC B0 ;  /* 0x0000000000007941 */ /* 0x001fea0003800000 */
.L_x_38596:
        /* <DEDUP_REMOVED lines=26> */
.L_x_38599:
[----:B0-----:R-:W-:Y:S05]  /*0c00*/  BSYNC B0 ;  /* 0x0000000000007941 */ /* 0x001fea0003800000 */
.L_x_38598:
        /* <DEDUP_REMOVED lines=25> */
.L_x_38601:
[----:B0-----:R-:W-:Y:S05]  /*0da0*/  BSYNC B0 ;  /* 0x0000000000007941 */ /* 0x001fea0003800000 */
.L_x_38600:
        /* <DEDUP_REMOVED lines=20> */
.L_x_38603:
[----:B0-----:R-:W-:Y:S05]  /*0ef0*/  BSYNC B0 ;  /* 0x0000000000007941 */ /* 0x001fea0003800000 */
.L_x_38602:
        /* <DEDUP_REMOVED lines=11> */
[----:B------:R-:W-:Y:S01]  /*0fb0*/  IMAD.HI.U32 R150, R154, -0x326172a9, RZ ;  /* 0xcd9e8d579a967827 */ /* 0x000fe200078e00ff */
[----:B------:R-:W-:Y:S01]  /*0fc0*/  HADD2.F32 R184, -RZ, R8.H1_H1 ;  /* 0x30000008ffb87230 */ /* 0x000fe20000004100 */
[----:B------:R1:W-:Y:S01]  /*0fd0*/  STL [R1+0xb8], R82 ;  /* 0x0000b85201007387 */ /* 0x0003e20000100800 */
[--C-:B------:R-:W-:Y:S01]  /*0fe0*/  HADD2.F32 R182, -RZ, R9.reuse.H0_H0 ;  /* 0x20000009ffb67230 */ /* 0x100fe20000004100 */
[----:B------:R-:W-:Y:S01]  /*0ff0*/  IMAD.HI.U32 R151, R156, -0x2daee0ad, RZ ;  /* 0xd2511f539c977827 */ /* 0x000fe200078e00ff */
[----:B------:R-:W-:Y:S01]  /*1000*/  HADD2.F32 R180, -RZ, R9.H1_H1 ;  /* 0x30000009ffb47230 */ /* 0x000fe20000004100 */
[----:B------:R2:W-:Y:S01]  /*1010*/  STL [R1+0xb4], R7 ;  /* 0x0000b40701007387 */ /* 0x0005e20000100800 */
[--C-:B------:R-:W-:Y:S01]  /*1020*/  HADD2.F32 R178, -RZ, R10.reuse.H0_H0 ;  /* 0x2000000affb27230 */ /* 0x100fe20000004100 */
[----:B------:R-:W-:Y:S01]  /*1030*/  BSSY B0, `(.L_x_38604) ;  /* 0x0001c1b000007945 */ /* 0x000fe20003800000 */
[----:B0-----:R-:W-:Y:S01]  /*1040*/  HADD2.F32 R83, -RZ, R105.H1_H1 ;  /* 0x30000069ff537230 */ /* 0x001fe20000004100 */
[----:B------:R-:W-:Y:S01]  /*1050*/  LOP3.LUT R150, R150, UR25, R81, 0x96, !PT ;  /* 0x0000001996967c12 */ /* 0x000fe2000f8e9651 */
[----:B------:R-:W-:Y:S01]  /*1060*/  HADD2.F32 R176, -RZ, R10.H1_H1 ;  /* 0x3000000affb07230 */ /* 0x000fe20000004100 */
[----:B------:R-:W-:Y:S01]  /*1070*/  LOP3.LUT R151, R151, UR26, R80, 0x96, !PT ;  /* 0x0000001a97977c12 */ /* 0x000fe2000f8e9650 */
[--C-:B-1----:R-:W-:Y:S01]  /*1080*/  HADD2.F32 R82, -RZ, R106.reuse.H0_H0 ;  /* 0x2000006aff527230 */ /* 0x102fe20000004100 */
[----:B------:R0:W-:Y:S01]  /*1090*/  STL [R1+0xb0], R83 ;  /* 0x0000b05301007387 */ /* 0x0001e20000100800 */
[--C-:B------:R-:W-:Y:S01]  /*10a0*/  HADD2.F32 R174, -RZ, R11.reuse.H0_H0 ;  /* 0x2000000bffae7230 */ /* 0x100fe20000004100 */
[----:B------:R-:W-:Y:S01]  /*10b0*/  LOP3.LUT R152, R152, 0x3, RZ, 0xc0, !PT ;  /* 0x0000000398987812 */ /* 0x000fe200078ec0ff */
[----:B--2---:R-:W-:Y:S01]  /*10c0*/  HADD2.F32 R7, -RZ, R106.H1_H1 ;  /* 0x3000006aff077230 */ /* 0x004fe20000004100 */
[----:B------:R1:W-:Y:S01]  /*10d0*/  STL [R1+0xac], R82 ;  /* 0x0000ac5201007387 */ /* 0x0003e20000100800 */
[----:B------:R-:W-:Y:S01]  /*10e0*/  HADD2.F32 R172, -RZ, R11.H1_H1 ;  /* 0x3000000bffac7230 */ /* 0x000fe20000004100 */
[----:B------:R-:W-:Y:S01]  /*10f0*/  IMAD R154, R154, -0x326172a9, RZ ;  /* 0xcd9e8d579a9a7824 */ /* 0x000fe200078e02ff */
[----:B------:R-:W-:Y:S01]  /*1100*/  HADD2.F32 R169, -RZ, R12.H0_H0 ;  /* 0x2000000cffa97230 */ /* 0x000fe20000004100 */
[----:B------:R2:W-:Y:S01]  /*1110*/  STL [R1+0xa8], R7 ;  /* 0x0000a80701007387 */ /* 0x0005e20000100800 */
[----:B------:R-:W-:Y:S01]  /*1120*/  HADD2.F32 R8, -RZ, R13.H0_H0 ;  /* 0x2000000dff087230 */ /* 0x000fe20000004100 */
[----:B------:R-:W-:Y:S01]  /*1130*/  IMAD R156, R156, -0x2daee0ad, RZ ;  /* 0xd2511f539c9c7824 */ /* 0x000fe200078e02ff */
[----:B0-----:R-:W-:Y:S01]  /*1140*/  HADD2.F32 R83, -RZ, R107.H0_H0 ;  /* 0x2000006bff537230 */ /* 0x001fe20000004100 */
[----:B------:R-:W-:Y:S01]  /*1150*/  IMAD.MOV.U32 R153, RZ, RZ, RZ ;  /* 0x000000ffff997224 */ /* 0x000fe200078e00ff */
[----:B------:R-:W-:Y:S01]  /*1160*/  HADD2.F32 R9, -RZ, R13.H1_H1 ;  /* 0x3000000dff097230 */ /* 0x000fe20000004100 */
[----:B------:R-:W-:Y:S01]  /*1170*/  ULDC.U8 UR8, c[0x0][0x1f0] ;  /* 0x00007c0000087ab9 */ /* 0x000fe20000000000 */
[----:B-1----:R-:W-:Y:S01]  /*1180*/  HADD2.F32 R82, -RZ, R107.H1_H1 ;  /* 0x3000006bff527230 */ /* 0x002fe20000004100 */
[----:B------:R0:W-:Y:S01]  /*1190*/  STL [R1+0xa4], R83 ;  /* 0x0000a45301007387 */ /* 0x0001e20000100800 */
[----:B------:R-:W-:-:S02]  /*11a0*/  HADD2.F32 R187, -RZ, R16.H0_H0 ;  /* 0x20000010ffbb7230 */ /* 0x000fc40000004100 */
        /* <DEDUP_REMOVED lines=13> */
[----:B------:R-:W-:Y:S02]  /*1280*/  HADD2.F32 R13, -RZ, R15.H1_H1 ;  /* 0x3000000fff0d7230 */ /* 0x000fe40000004100 */
[--C-:B------:R-:W-:Y:S01]  /*1290*/  HADD2.F32 R179, -RZ, R18.reuse.H0_H0 ;  /* 0x20000012ffb37230 */ /* 0x100fe20000004100 */
[----:B------:R2:W-:Y:S01]  /*12a0*/  STL [R1+0x90], R7 ;  /* 0x0000900701007387 */ /* 0x0005e20000100800 */
[----:B------:R-:W-:-:S02]  /*12b0*/  HADD2.F32 R177, -RZ, R18.H1_H1 ;  /* 0x30000012ffb17230 */ /* 0x000fc40000004100 */
[--C-:B0-----:R-:W-:Y:S02]  /*12c0*/  HADD2.F32 R83, -RZ, R102.reuse.H0_H0 ;  /* 0x20000066ff537230 */ /* 0x101fe40000004100 */
[--C-:B------:R-:W-:Y:S02]  /*12d0*/  HADD2.F32 R175, -RZ, R19.reuse.H0_H0 ;  /* 0x20000013ffaf7230 */ /* 0x100fe40000004100 */
        /* <DEDUP_REMOVED lines=35> */
[----:B------:R-:W-:Y:S02]  /*1510*/  HADD2.F32 R22, -RZ, R28.H0_H0 ;  /* 0x2000001cff167230 */ /* 0x000fe40000004100 */
        /* <DEDUP_REMOVED lines=29> */
[----:B------:R-:W-:Y:S02]  /*16f0*/  HADD2.F32 R30, -RZ, R36.H0_H0 ;  /* 0x20000024ff1e7230 */ /* 0x000fe40000004100 */
[----:B-1----:R-:W-:Y:S01]  /*1700*/  HADD2.F32 R82, -RZ, R95.H1_H1 ;  /* 0x3000005fff527230 */ /* 0x002fe20000004100 */
[----:B------:R0:W-:Y:S01]  /*1710*/  STL [R1+0x44], R83 ;  /* 0x0000445301007387 */ /* 0x0001e20000100800 */
[--C-:B------:R-:W-:Y:S02]  /*1720*/  HADD2.F32 R32, -RZ, R37.reuse.H0_H0 ;  /* 0x20000025ff207230 */ /* 0x100fe40000004100 */
[----:B--2---:R-:W-:Y:S01]  /*1730*/  HADD2.F32 R7, -RZ, R88.H0_H0 ;  /* 0x20000058ff077230 */ /* 0x004fe20000004100 */
[----:B------:R1:W-:Y:S01]  /*1740*/  STL [R1+0x40], R82 ;  /* 0x0000405201007387 */ /* 0x0003e20000100800 */
[----:B------:R-:W-:-:S02]  /*1750*/  HADD2.F32 R33, -RZ, R37.H1_H1 ;  /* 0x30000025ff217230 */ /* 0x000fc40000004100 */
        /* <DEDUP_REMOVED lines=50> */
[----:B------:R-:W-:Y:S01]  /*1a80*/  STL [R1+0x8], R83 ;  /* 0x0000085301007387 */ /* 0x000fe20000100800 */
[--C-:B------:R-:W-:Y:S02]  /*1a90*/  HADD2.F32 R239, -RZ, R74.reuse.H0_H0 ;  /* 0x2000004affef7230 */ /* 0x100fe40000004100 */
[----:B--2---:R-:W-:Y:S01]  /*1aa0*/  HADD2.F32 R7, -RZ, R87.H1_H1 ;  /* 0x30000057ff077230 */ /* 0x004fe20000004100 */
        /* <DEDUP_REMOVED lines=10> */
[----:B------:R-:W-:-:S02]  /*1b50*/  HADD2.F32 R12, -RZ, R15.H0_H0 ;  /* 0x2000000fff0c7230 */ /* 0x000fc40000004100 */
[----:B------:R-:W-:Y:S02]  /*1b60*/  HADD2.F32 R15, -RZ, R20.H1_H1 ;  /* 0x30000014ff0f7230 */ /* 0x000fe40000004100 */
[----:B------:R-:W-:Y:S02]  /*1b70*/  HADD2.F32 R20, -RZ, R23.H0_H0 ;  /* 0x20000017ff147230 */ /* 0x000fe40000004100 */
[----:B------:R-:W-:Y:S02]  /*1b80*/  HADD2.F32 R23, -RZ, R28.H1_H1 ;  /* 0x3000001cff177230 */ /* 0x000fe40000004100 */
[----:B------:R-:W-:Y:S02]  /*1b90*/  HADD2.F32 R28, -RZ, R31.H0_H0 ;  /* 0x2000001fff1c7230 */ /* 0x000fe40000004100 */
[----:B------:R-:W-:Y:S02]  /*1ba0*/  HADD2.F32 R31, -RZ, R36.H1_H1 ;  /* 0x30000024ff1f7230 */ /* 0x000fe40000004100 */
        /* <DEDUP_REMOVED lines=53> */
.L_x_39230:
        /* <DEDUP_REMOVED lines=49> */
.L_x_38610:
[----:B------:R-:W-:Y:S02]  /*2210*/  IMAD.MOV.U32 R62, RZ, RZ, R154 ;  /* 0x000000ffff3e7224 */ /* 0x000fe400078e009a */
.L_x_38611:
[----:B------:R-:W-:Y:S05]  /*2220*/  BSYNC B3 ;  /* 0x0000000000037941 */ /* 0x000fea0003800000 */
.L_x_38609:
        /* <DEDUP_REMOVED lines=16> */
.L_x_38615:
[----:B------:R-:W-:Y:S05]  /*2330*/  BSYNC B4 ;  /* 0x0000000000047941 */ /* 0x000fea0003800000 */
.L_x_38614:
        /* <DEDUP_REMOVED lines=41> */
[----:B------:R-:W-:-:S04]  /*25d0*/  HFMA2.MMA R58, -RZ, RZ, 0, 0 ;  /* 0x00000000ff3a7435 */ /* 0x000fc800000001ff */
[----:B------:R-:W-:Y:S02]  /*25e0*/  LOP3.LUT R150, R155, UR25, R150, 0x96, !PT ;  /* 0x000000199b967c12 */ /* 0x000fe4000f8e9696 */
.L_x_38613:
[----:B------:R-:W-:Y:S05]  /*25f0*/  BSYNC B3 ;  /* 0x0000000000037941 */ /* 0x000fea0003800000 */
.L_x_38612:
[----:B------:R-:W2:Y:S01]  /*2600*/  LDL R59, [R1+0xbc] ;  /* 0x0000bc00013b7983 */ /* 0x000ea20000100800 */
[----:B------:R-:W1:Y:S01]  /*2610*/  I2F.U32 R56, R62 ;  /* 0x0000003e00387306 */ /* 0x000e620000201000 */
[----:B------:R-:W-:-:S04]  /*2620*/  IMAD.MOV.U32 R57, RZ, RZ, 0x2f800000 ;  /* 0x2f800000ff397424 */ /* 0x000fc800078e00ff */
[----:B-1----:R-:W-:-:S05]  /*2630*/  FFMA.FTZ R56, R56, R57, 1.1641532182693481445e-10 ;  /* 0x2f00000038387423 */ /* 0x002fca0000010039 */
[----:B------:R-:W-:Y:S01]  /*2640*/  FSETP.GTU.FTZ.AND P4, PT, R56, c[0x0][0x1e4], PT ;  /* 0x0000790038007a0b */ /* 0x000fe20003f9c000 */
[----:B-----5:R-:W-:-:S03]  /*2650*/  HADD2.F32 R56, -RZ, R44.H0_H0 ;  /* 0x2000002cff387230 */ /* 0x020fc60000004100 */
[----:B------:R-:W-:Y:S02]  /*2660*/  SEL R155, RZ, 0x1, P4 ;  /* 0x00000001ff9b7807 */ /* 0x000fe40002000000 */
[----:B------:R-:W-:-:S04]  /*2670*/  FMUL.FTZ R56, R56, c[0x0][0x1ec] ;  /* 0x00007b0038387a20 */ /* 0x000fc80000410000 */
[----:B------:R-:W-:-:S05]  /*2680*/  FMUL.FTZ R56, R56, c[0x0][0x1e8] ;  /* 0x00007a0038387a20 */ /* 0x000fca0000410000 */
[----:B------:R-:W-:-:S05]  /*2690*/  FSEL R56, R56, RZ, !P4 ;  /* 0x000000ff38387208 */ /* 0x000fca0006000000 */
[----:B--2---:R-:W-:-:S04]  /*26a0*/  FMUL.FTZ R56, R59, R56 ;  /* 0x000000383b387220 */ /* 0x004fc80000410000 */
[----:B------:R-:W-:Y:S02]  /*26b0*/  @P2 FADD.FTZ R56, R48, R56 ;  /* 0x0000003830382221 */ /* 0x000fe40000010000 */
.L_x_38608:
[----:B------:R-:W-:Y:S05]  /*26c0*/  BSYNC B2 ;  /* 0x0000000000027941 */ /* 0x000fea0003800000 */
.L_x_38607:
        /* <DEDUP_REMOVED lines=18> */
.L_x_38619:
[----:B------:R-:W-:Y:S02]  /*27f0*/  IMAD.MOV.U32 R57, RZ, RZ, R154 ;  /* 0x000000ffff397224 */ /* 0x000fe400078e009a */
.L_x_38620:
[----:B------:R-:W-:Y:S05]  /*2800*/  BSYNC B3 ;  /* 0x0000000000037941 */ /* 0x000fea0003800000 */
.L_x_38618:
        /* <DEDUP_REMOVED lines=16> */
.L_x_38624:
[----:B------:R-:W-:Y:S05]  /*2910*/  BSYNC B4 ;  /* 0x0000000000047941 */ /* 0x000fea0003800000 */
.L_x_38623:
        /* <DEDUP_REMOVED lines=42> */
[----:B------:R-:W-:Y:S02]  /*2bc0*/  IMAD.MOV.U32 R59, RZ, RZ, RZ ;  /* 0x000000ffff3b7224 */ /* 0x000fe400078e00ff */
.L_x_38622:
[----:B------:R-:W-:Y:S05]  /*2bd0*/  BSYNC B3 ;  /* 0x0000000000037941 */ /* 0x000fea0003800000 */
.L_x_38621:
[----:B------:R-:W2:Y:S01]  /*2be0*/  LDL R60, [R1+0xb8] ;  /* 0x0000b800013c7983 */ /* 0x000ea20000100800 */
[----:B------:R-:W1:Y:S01]  /*2bf0*/  I2F.U32 R57, R57 ;  /* 0x0000003900397306 */ /* 0x000e620000201000 */
[----:B------:R-:W-:-:S10]  /*2c00*/  HFMA2.MMA R58, -RZ, RZ, 0.1171875, 0 ;  /* 0x2f800000ff3a7435 */ /* 0x000fd400000001ff */
[----:B-1----:R-:W-:-:S05]  /*2c10*/  FFMA.FTZ R57, R57, R58, 1.1641532182693481445e-10 ;  /* 0x2f00000039397423 */ /* 0x002fca000001003a */
[----:B------:R-:W-:Y:S01]  /*2c20*/  FSETP.GTU.FTZ.AND P4, PT, R57, c[0x0][0x1e4], PT ;  /* 0x0000790039007a0b */ /* 0x000fe20003f9c000 */
[----:B-----5:R-:W-:-:S03]  /*2c30*/  HADD2.F32 R57, -RZ, R44.H1_H1 ;  /* 0x3000002cff397230 */ /* 0x020fc60000004100 */
[----:B------:R-:W-:Y:S02]  /*2c40*/  SEL R157, RZ, 0x1, P4 ;  /* 0x00000001ff9d7807 */ /* 0x000fe40002000000 */
[----:B------:R-:W-:-:S04]  /*2c50*/  FMUL.FTZ R57, R57, c[0x0][0x1ec] ;  /* 0x00007b0039397a20 */ /* 0x000fc80000410000 */
[----:B------:R-:W-:-:S05]  /*2c60*/  FMUL.FTZ R57, R57, c[0x0][0x1e8] ;  /* 0x00007a0039397a20 */ /* 0x000fca0000410000 */
[----:B------:R-:W-:-:S05]  /*2c70*/  FSEL R57, R57, RZ, !P4 ;  /* 0x000000ff39397208 */ /* 0x000fca0006000000 */
[----:B--2---:R-:W-:-:S04]  /*2c80*/  FMUL.FTZ R57, R60, R57 ;  /* 0x000000393c397220 */ /* 0x004fc80000410000 */
[----:B------:R-:W-:Y:S02]  /*2c90*/  @P2 FADD.FTZ R57, R49, R57 ;  /* 0x0000003931392221 */ /* 0x000fe40000010000 */
.L_x_38617:
[----:B------:R-:W-:Y:S05]  /*2ca0*/  BSYNC B2 ;  /* 0x0000000000027941 */ /* 0x000fea0003800000 */
.L_x_38616:
        /* <DEDUP_REMOVED lines=18> */
.L_x_38628:
[----:B0-----:R-:W-:Y:S02]  /*2dd0*/  IMAD.MOV.U32 R122, RZ, RZ, R154 ;  /* 0x000000ffff7a7224 */ /* 0x001fe400078e009a */
.L_x_38629:
[----:B------:R-:W-:Y:S05]  /*2de0*/  BSYNC B3 ;  /* 0x0000000000037941 */ /* 0x000fea0003800000 */
.L_x_38627:
        /* <DEDUP_REMOVED lines=16> */
.L_x_38633:
[----:B------:R-:W-:Y:S05]  /*2ef0*/  BSYNC B4 ;  /* 0x0000000000047941 */ /* 0x000fea0003800000 */
.L_x_38632:
        /* <DEDUP_REMOVED lines=44> */
.L_x_38631:
[----:B------:R-:W-:Y:S05]  /*31c0*/  BSYNC B3 ;  /* 0x0000000000037941 */ /* 0x000fea0003800000 */
.L_x_38630:
        /* <DEDUP_REMOVED lines=12> */
.L_x_38626:
[----:B------:R-:W-:Y:S05]  /*3290*/  BSYNC B2 ;  /* 0x0000000000027941 */ /* 0x000fea0003800000 */
.L_x_38625:
        /* <DEDUP_REMOVED lines=18> */
.L_x_38637:
[----:B------:R-:W-:Y:S02]  /*33c0*/  IMAD.MOV.U32 R59, RZ, RZ, R154 ;  /* 0x000000ffff3b7224 */ /* 0x000fe400078e009a */
.L_x_38638:
[----:B------:R-:W-:Y:S05]  /*33d0*/  BSYNC B3 ;  /* 0x0000000000037941 */ /* 0x000fea0003800000 */
.L_x_38636:
        /* <DEDUP_REMOVED lines=16> */
.L_x_38642:
[----:B------:R-:W-:Y:S05]  /*34e0*/  BSYNC B4 ;  /* 0x0000000000047941 */ /* 0x000fea0003800000 */
.L_x_38641:
        /* <DEDUP_REMOVED lines=44> */
.L_x_38640:
[----:B------:R-:W-:Y:S05]  /*37b0*/  BSYNC B3 ;  /* 0x0000000000037941 */ /* 0x000fea0003800000 */
.L_x_38639:
        /* <DEDUP_REMOVED lines=12> */
.L_x_38635:
[----:B------:R-:W-:Y:S05]  /*3880*/  BSYNC B2 ;  /* 0x0000000000027941 */ /* 0x000fea0003800000 */
.L_x_38634:
        /* <DEDUP_REMOVED lines=18> */
.L_x_38646:
[----:B------:R-:W-:Y:S02]  /*39b0*/  IMAD.MOV.U32 R152, RZ, RZ, R154 ;  /* 0x000000ffff987224 */ /* 0x000fe400078e009a */
.L_x_38647:
[----:B------:R-:W-:Y:S05]  /*39c0*/  BSYNC B3 ;  /* 0x0000000000037941 */ /* 0x000fea0003800000 */
.L_x_38645:
        /* <DEDUP_REMOVED lines=16> */
.L_x_38651:
[----:B------:R-:W-:Y:S05]  /*3ad0*/  BSYNC B4 ;  /* 0x0000000000047941 */ /* 0x000fea0003800000 */
.L_x_38650:
        /* <DEDUP_REMOVED lines=44> */
.L_x_38649:
[----:B------:R-:W-:Y:S05]  /*3da0*/  BSYNC B3 ;  /* 0x0000000000037941 */ /* 0x000fea0003800000 */
.L_x_38648:
[----:B------:R-:W2:Y:S01]  /*3db0*/  LDL R63, [R1+0xac] ;  /* 0x0000ac00013f7983 */ /* 0x000ea20000100800 */
[----:B------:R-:W1:Y:S01]  /*3dc0*/  I2F.U32 R60, R152 ;  /* 0x00000098003c7306 */ /* 0x000e620000201000 */
[----:B------:R-:W-:-:S10]  /*3dd0*/  HFMA2.MMA R61, -RZ, RZ, 0.1171875, 0 ;  /* 0x2f800000ff3d7435 */ /* 0x000fd400000001ff */
[----:B-1----:R-:W-:-:S05]  /*3de0*/  FFMA.FTZ R60, R60, R61, 1.1641532182693481445e-10 ;  /* 0x2f0000003c3c7423 */ /* 0x002fca000001003d */
[----:B------:R-:W-:Y:S01]  /*3df0*/  FSETP.GTU.FTZ.AND P4, PT, R60, c[0x0][0x1e4], PT ;  /* 0x000079003c007a0b */ /* 0x000fe20003f9c000 */
[----:B------:R-:W-:-:S03]  /*3e00*/  HADD2.F32 R60, -RZ, R46.H0_H0 ;  /* 0x2000002eff3c7230 */ /* 0x000fc60000004100 */
[----:B------:R-:W-:Y:S02]  /*3e10*/  SEL R160, RZ, 0x1, P4 ;  /* 0x00000001ffa07807 */ /* 0x000fe40002000000 */
[----:B------:R-:W-:-:S04]  /*3e20*/  FMUL.FTZ R60, R60, c[0x0][0x1ec] ;  /* 0x00007b003c3c7a20 */ /* 0x000fc80000410000 */
[----:B------:R-:W-:-:S05]  /*3e30*/  FMUL.FTZ R60, R60, c[0x0][0x1e8] ;  /* 0x00007a003c3c7a20 */ /* 0x000fca0000410000 */
[----:B------:R-:W-:-:S05]  /*3e40*/  FSEL R60, R60, RZ, !P4 ;  /* 0x000000ff3c3c7208 */ /* 0x000fca0006000000 */
[----:B--2---:R-:W-:-:S04]  /*3e50*/  FMUL.FTZ R60, R63, R60 ;  /* 0x0000003c3f3c7220 */ /* 0x004fc80000410000 */
[----:B------:R-:W-:Y:S02]  /*3e60*/  @P2 FADD.FTZ R60, R52, R60 ;  /* 0x0000003c343c2221 */ /* 0x000fe40000010000 */
.L_x_38644:
[----:B------:R-:W-:Y:S05]  /*3e70*/  BSYNC B2 ;  /* 0x0000000000027941 */ /* 0x000fea0003800000 */
.L_x_38643:
        /* <DEDUP_REMOVED lines=18> */
.L_x_38655:
[----:B------:R-:W-:Y:S02]  /*3fa0*/  IMAD.MOV.U32 R61, RZ, RZ, R154 ;  /* 0x000000ffff3d7224 */ /* 0x000fe400078e009a */
.L_x_38656:
[----:B------:R-:W-:Y:S05]  /*3fb0*/  BSYNC B3 ;  /* 0x0000000000037941 */ /* 0x000fea0003800000 */
.L_x_38654:
        /* <DEDUP_REMOVED lines=16> */
.L_x_38660:
[----:B------:R-:W-:Y:S05]  /*40c0*/  BSYNC B4 ;  /* 0x0000000000047941 */ /* 0x000fea0003800000 */
.L_x_38659:
        /* <DEDUP_REMOVED lines=44> */
.L_x_38658:
[----:B------:R-:W-:Y:S05]  /*4390*/  BSYNC B3 ;  /* 0x0000000000037941 */ /* 0x000fea0003800000 */
.L_x_38657:
[----:B0-----:R-:W2:Y:S01]  /*43a0*/  LDL R122, [R1+0xa8] ;  /* 0x0000a800017a7983 */ /* 0x001ea20000100800 */
[----:B------:R-:W0:Y:S01]  /*43b0*/  I2F.U32 R61, R61 ;  /* 0x0000003d003d7306 */ /* 0x000e220000201000 */
[----:B------:R-:W-:-:S10]  /*43c0*/  HFMA2.MMA R62, -RZ, RZ, 0.1171875, 0 ;  /* 0x2f800000ff3e7435 */ /* 0x000fd400000001ff */
[----:B0-----:R-:W-:-:S05]  /*43d0*/  FFMA.FTZ R61, R61, R62, 1.1641532182693481445e-10 ;  /* 0x2f0000003d3d7423 */ /* 0x001fca000001003e */
[----:B------:R-:W-:Y:S01]  /*43e0*/  FSETP.GTU.FTZ.AND P4, PT, R61, c[0x0][0x1e4], PT ;  /* 0x000079003d007a0b */ /* 0x000fe20003f9c000 */
[----:B------:R-:W-:-:S03]  /*43f0*/  HADD2.F32 R61, -RZ, R46.H1_H1 ;  /* 0x3000002eff3d7230 */ /* 0x000fc60000004100 */
[----:B------:R-:W-:Y:S02]  /*4400*/  SEL R161, RZ, 0x1, P4 ;  /* 0x00000001ffa17807 */ /* 0x000fe40002000000 */
[----:B------:R-:W-:-:S04]  /*4410*/  FMUL.FTZ R61, R61, c[0x0][0x1ec] ;  /* 0x00007b003d3d7a20 */ /* 0x000fc80000410000 */
[----:B------:R-:W-:-:S05]  /*4420*/  FMUL.FTZ R61, R61, c[0x0][0x1e8] ;  /* 0x00007a003d3d7a20 */ /* 0x000fca0000410000 */
[----:B------:R-:W-:-:S05]  /*4430*/  FSEL R61, R61, RZ, !P4 ;  /* 0x000000ff3d3d7208 */ /* 0x000fca0006000000 */
[----:B--2---:R-:W-:-:S04]  /*4440*/  FMUL.FTZ R61, R122, R61 ;  /* 0x0000003d7a3d7220 */ /* 0x004fc80000410000 */
[----:B------:R-:W-:Y:S02]  /*4450*/  @P2 FADD.FTZ R61, R53, R61 ;  /* 0x0000003d353d2221 */ /* 0x000fe40000010000 */
.L_x_38653:
[----:B------:R-:W-:Y:S05]  /*4460*/  BSYNC B2 ;  /* 0x0000000000027941 */ /* 0x000fea0003800000 */
.L_x_38652:
        /* <DEDUP_REMOVED lines=18> */
.L_x_38664:
[----:B------:R-:W-:Y:S02]  /*4590*/  IMAD.MOV.U32 R152, RZ, RZ, R154 ;  /* 0x000000ffff987224 */ /* 0x000fe400078e009a */
.L_x_38665:
[----:B------:R-:W-:Y:S05]  /*45a0*/  BSYNC B3 ;  /* 0x0000000000037941 */ /* 0x000fea0003800000 */
.L_x_38663:
        /* <DEDUP_REMOVED lines=16> */
.L_x_38669:
[----:B------:R-:W-:Y:S05]  /*46b0*/  BSYNC B4 ;  /* 0x0000000000047941 */ /* 0x000fea0003800000 */
.L_x_38668:
        /* <DEDUP_REMOVED lines=44> */
.L_x_38667:
[----:B------:R-:W-:Y:S05]  /*4980*/  BSYNC B3 ;  /* 0x0000000000037941 */ /* 0x000fea0003800000 */
.L_x_38666:
[----:B------:R-:W2:Y:S01]  /*4990*/  LDL R123, [R1+0xa4] ;  /* 0x0000a400017b7983 */ /* 0x000ea20000100800 */
[----:B------:R-:W0:Y:S01]  /*49a0*/  I2F.U32 R62, R152 ;  /* 0x00000098003e7306 */ /* 0x000e220000201000 */
[----:B------:R-:W-:-:S10]  /*49b0*/  HFMA2.MMA R63, -RZ, RZ, 0.1171875, 0 ;  /* 0x2f800000ff3f7435 */ /* 0x000fd400000001ff */
[----:B0-----:R-:W-:-:S05]  /*49c0*/  FFMA.FTZ R62, R62, R63, 1.1641532182693481445e-10 ;  /* 0x2f0000003e3e7423 */ /* 0x001fca000001003f */
        /* <DEDUP_REMOVED lines=8> */
.L_x_38662:
[----:B------:R-:W-:Y:S05]  /*4a50*/  BSYNC B2 ;  /* 0x0000000000027941 */ /* 0x000fea0003800000 */
.L_x_38661:
        /* <DEDUP_REMOVED lines=18> */
.L_x_38673:
[----:B------:R-:W-:Y:S02]  /*4b80*/  IMAD.MOV.U32 R63, RZ, RZ, R154 ;  /* 0x000000ffff3f7224 */ /* 0x000fe400078e009a */
.L_x_38674:
[----:B------:R-:W-:Y:S05]  /*4b90*/  BSYNC B3 ;  /* 0x0000000000037941 */ /* 0x000fea0003800000 */
.L_x_38672:
        /* <DEDUP_REMOVED lines=16> */
.L_x_38678:
[----:B------:R-:W-:Y:S05]  /*4ca0*/  BSYNC B4 ;  /* 0x0000000000047941 */ /* 0x000fea0003800000 */
.L_x_38677:
        /* <DEDUP_REMOVED lines=44> */
.L_x_38676:
[----:B------:R-:W-:Y:S05]  /*4f70*/  BSYNC B3 ;  /* 0x0000000000037941 */ /* 0x000fea0003800000 */
.L_x_38675:
[----:B------:R-:W2:Y:S01]  /*4f80*/  LDL R123, [R1+0xa0] ;  /* 0x0000a000017b7983 */ /* 0x000ea20000100800 */
        /* <DEDUP_REMOVED lines=11> */
.L_x_38671:
[----:B------:R-:W-:Y:S05]  /*5040*/  BSYNC B2 ;  /* 0x0000000000027941 */ /* 0x000fea0003800000 */
.L_x_38670:
        /* <DEDUP_REMOVED lines=26> */
.L_x_38680:
[----:B------:R-:W-:Y:S05]  /*51f0*/  BSYNC B2 ;  /* 0x0000000000027941 */ /* 0x000fea0003800000 */
.L_x_38679:
[----:B------:R-:W-:Y:S02]  /*5200*/  IADD3 R171, R171, 0x20, RZ ;  /* 0x00000020abab7810 */ /* 0x000fe40007ffe0ff */
[----:B------:R-:W-:Y:S02]  /*5210*/  IADD3 R120, R120, 0x20, RZ ;  /* 0x0000002078787810 */ /* 0x000fe40007ffe0ff */
.L_x_38606:
[----:B------:R-:W-:Y:S05]  /*5220*/  BSYNC B1 ;  /* 0x0000000000017941 */ /* 0x000fea0003800000 */
.L_x_38605:
        /* <DEDUP_REMOVED lines=31> */
.L_x_38686:
[----:B------:R-:W-:Y:S02]  /*5420*/  IMAD.MOV.U32 R70, RZ, RZ, R154 ;  /* 0x000000ffff467224 */ /* 0x000fe400078e009a */
.L_x_38687:
[----:B------:R-:W-:Y:S05]  /*5430*/  BSYNC B3 ;  /* 0x0000000000037941 */ /* 0x000fea0003800000 */
.L_x_38685:
        /* <DEDUP_REMOVED lines=16> */
.L_x_38691:
[----:B------:R-:W-:Y:S05]  /*5540*/  BSYNC B4 ;  /* 0x0000000000047941 */ /* 0x000fea0003800000 */
.L_x_38690:
        /* <DEDUP_REMOVED lines=43> */
.L_x_38689:
[----:B------:R-:W-:Y:S05]  /*5800*/  BSYNC B3 ;  /* 0x0000000000037941 */ /* 0x000fea0003800000 */
.L_x_38688:
[----:B------:R-:W2:Y:S01]  /*5810*/  LDL R67, [R1+0x9c] ;  /* 0x00009c0001437983 */ /* 0x000ea20000100800 */
[----:B------:R-:W1:Y:S01]  /*5820*/  I2F.U32 R64, R70 ;  /* 0x0000004600407306 */ /* 0x000e620000201000 */
[----:B------:R-:W-:-:S10]  /*5830*/  HFMA2.MMA R65, -RZ, RZ, 0.1171875, 0 ;  /* 0x2f800000ff417435 */ /* 0x000fd400000001ff */
        /* <DEDUP_REMOVED lines=9> */
.L_x_38684:
[----:B------:R-:W-:Y:S05]  /*58d0*/  BSYNC B2 ;  /* 0x0000000000027941 */ /* 0x000fea0003800000 */
.L_x_38683:
        /* <DEDUP_REMOVED lines=18> */
.L_x_38695:
[----:B------:R-:W-:Y:S02]  /*5a00*/  IMAD.MOV.U32 R65, RZ, RZ, R154 ;  /* 0x000000ffff417224 */ /* 0x000fe400078e009a */
.L_x_38696:
[----:B------:R-:W-:Y:S05]  /*5a10*/  BSYNC B3 ;  /* 0x0000000000037941 */ /* 0x000fea0003800000 */
.L_x_38694:
        /* <DEDUP_REMOVED lines=16> */
.L_x_38700:
[----:B------:R-:W-:Y:S05]  /*5b20*/  BSYNC B4 ;  /* 0x0000000000047941 */ /* 0x000fea0003800000 */
.L_x_38699:
        /* <DEDUP_REMOVED lines=43> */
.L_x_38698:
[----:B------:R-:W-:Y:S05]  /*5de0*/  BSYNC B3 ;  /* 0x0000000000037941 */ /* 0x000fea0003800000 */
.L_x_38697:
[----:B------:R-:W2:Y:S01]  /*5df0*/  LDL R68, [R1+0x98] ;  /* 0x0000980001447983 */ /* 0x000ea20000100800 */
[----:B------:R-:W1:Y:S01]  /*5e00*/  I2F.U32 R65, R65 ;  /* 0x0000004100417306 */ /* 0x000e620000201000 */
[----:B------:R-:W-:-:S04]  /*5e10*/  IMAD.MOV.U32 R66, RZ, RZ, 0x2f800000 ;  /* 0x2f800000ff427424 */ /* 0x000fc800078e00ff */
        /* <DEDUP_REMOVED lines=9> */
.L_x_38693:
[----:B------:R-:W-:Y:S05]  /*5eb0*/  BSYNC B2 ;  /* 0x0000000000027941 */ /* 0x000fea0003800000 */
.L_x_38692:
        /* <DEDUP_REMOVED lines=18> */
.L_x_38704:
[----:B0-----:R-:W-:Y:S02]  /*5fe0*/  MOV R122, R154 ;  /* 0x0000009a007a7202 */ /* 0x001fe40000000f00 */
.L_x_38705:
[----:B------:R-:W-:Y:S05]  /*5ff0*/  BSYNC B3 ;  /* 0x0000000000037941 */ /* 0x000fea0003800000 */
.L_x_38703:
        /* <DEDUP_REMOVED lines=16> */
.L_x_38709:
[----:B------:R-:W-:Y:S05]  /*6100*/  BSYNC B4 ;  /* 0x0000000000047941 */ /* 0x000fea0003800000 */
.L_x_38708:
        /* <DEDUP_REMOVED lines=44> */
.L_x_38707:
[----:B------:R-:W-:Y:S05]  /*63d0*/  BSYNC B3 ;  /* 0x0000000000037941 */ /* 0x000fea0003800000 */
.L_x_38706:
        /* <DEDUP_REMOVED lines=12> */
.L_x_38702:
[----:B------:R-:W-:Y:S05]  /*64a0*/  BSYNC B2 ;  /* 0x0000000000027941 */ /* 0x000fea0003800000 */
.L_x_38701:
        /* <DEDUP_REMOVED lines=18> */
.L_x_38713:
[----:B------:R-:W-:Y:S02]  /*65d0*/  MOV R67, R154 ;  /* 0x0000009a00437202 */ /* 0x000fe40000000f00 */
.L_x_38714:
[----:B------:R-:W-:Y:S05]  /*65e0*/  BSYNC B3 ;  /* 0x0000000000037941 */ /* 0x000fea0003800000 */
.L_x_38712:
        /* <DEDUP_REMOVED lines=16> */
.L_x_38718:
[----:B------:R-:W-:Y:S05]  /*66f0*/  BSYNC B4 ;  /* 0x0000000000047941 */ /* 0x000fea0003800000 */
.L_x_38717:
        /* <DEDUP_REMOVED lines=44> */
.L_x_38716:
[----:B------:R-:W-:Y:S05]  /*69c0*/  BSYNC B3 ;  /* 0x0000000000037941 */ /* 0x000fea0003800000 */
.L_x_38715:
        /* <DEDUP_REMOVED lines=12> */
.L_x_38711:
[----:B------:R-:W-:Y:S05]  /*6a90*/  BSYNC B2 ;  /* 0x0000000000027941 */ /* 0x000fea0003800000 */
.L_x_38710:
        /* <DEDUP_REMOVED lines=18> */
.L_x_38722:
[----:B------:R-:W-:Y:S02]  /*6bc0*/  MOV R152, R154 ;  /* 0x0000009a00987202 */ /* 0x000fe40000000f00 */
.L_x_38723:
[----:B------:R-:W-:Y:S05]  /*6bd0*/  BSYNC B3 ;  /* 0x0000000000037941 */ /* 0x000fea0003800000 */
.L_x_38721:
        /* <DEDUP_REMOVED lines=16> */
.L_x_38727:
[----:B------:R-:W-:Y:S05]  /*6ce0*/  BSYNC B4 ;  /* 0x0000000000047941 */ /* 0x000fea0003800000 */
.L_x_38726:
        /* <DEDUP_REMOVED lines=44> */
.L_x_38725:
[----:B------:R-:W-:Y:S05]  /*6fb0*/  BSYNC B3 ;  /* 0x0000000000037941 */ /* 0x000fea0003800000 */
.L_x_38724:
[----:B------:R-:W2:Y:S01]  /*6fc0*/  LDL R71, [R1+0x8c] ;  /* 0x00008c0001477983 */ /* 0x000ea20000100800 */
[----:B------:R-:W1:Y:S01]  /*6fd0*/  I2F.U32 R68, R152 ;  /* 0x0000009800447306 */ /* 0x000e620000201000 */
[----:B------:R-:W-:-:S04]  /*6fe0*/  IMAD.MOV.U32 R69, RZ, RZ, 0x2f800000 ;  /* 0x2f800000ff457424 */ /* 0x000fc800078e00ff */
        /* <DEDUP_REMOVED lines=9> */
.L_x_38720:
[----:B------:R-:W-:Y:S05]  /*7080*/  BSYNC B2 ;  /* 0x0000000000027941 */ /* 0x000fea0003800000 */
.L_x_38719:
        /* <DEDUP_REMOVED lines=18> */
.L_x_38731:
[----:B------:R-:W-:Y:S02]  /*71b0*/  MOV R69, R154 ;  /* 0x0000009a00457202 */ /* 0x000fe40000000f00 */
.L_x_38732:
[----:B------:R-:W-:Y:S05]  /*71c0*/  BSYNC B3 ;  /* 0x0000000000037941 */ /* 0x000fea0003800000 */
.L_x_38730:
        /* <DEDUP_REMOVED lines=16> */
.L_x_38736:
[----:B------:R-:W-:Y:S05]  /*72d0*/  BSYNC B4 ;  /* 0x0000000000047941 */ /* 0x000fea0003800000 */
.L_x_38735:
        /* <DEDUP_REMOVED lines=44> */
.L_x_38734:
[----:B------:R-:W-:Y:S05]  /*75a0*/  BSYNC B3 ;  /* 0x0000000000037941 */ /* 0x000fea0003800000 */
.L_x_38733:
[----:B0-----:R-:W2:Y:S01]  /*75b0*/  LDL R122, [R1+0x88] ;  /* 0x00008800017a7983 */ /* 0x001ea20000100800 */
[----:B------:R-:W0:Y:S01]  /*75c0*/  I2F.U32 R69, R69 ;  /* 0x0000004500457306 */ /* 0x000e220000201000 */
[----:B------:R-:W-:-:S04]  /*75d0*/  IMAD.MOV.U32 R70, RZ, RZ, 0x2f800000 ;  /* 0x2f800000ff467424 */ /* 0x000fc800078e00ff */
        /* <DEDUP_REMOVED lines=9> */
.L_x_38729:
[----:B------:R-:W-:Y:S05]  /*7670*/  BSYNC B2 ;  /* 0x0000000000027941 */ /* 0x000fea0003800000 */
.L_x_38728:
        /* <DEDUP_REMOVED lines=18> */
.L_x_38740:
[----:B------:R-:W-:Y:S02]  /*77a0*/  MOV R152, R154 ;  /* 0x0000009a00987202 */ /* 0x000fe40000000f00 */
.L_x_38741:
[----:B------:R-:W-:Y:S05]  /*77b0*/  BSYNC B3 ;  /* 0x0000000000037941 */ /* 0x000fea0003800000 */
.L_x_38739:
        /* <DEDUP_REMOVED lines=16> */
.L_x_38745:
[----:B------:R-:W-:Y:S05]  /*78c0*/  BSYNC B4 ;  /* 0x0000000000047941 */ /* 0x000fea0003800000 */
.L_x_38744:
        /* <DEDUP_REMOVED lines=44> */
.L_x_38743:
[----:B------:R-:W-:Y:S05]  /*7b90*/  BSYNC B3 ;  /* 0x0000000000037941 */ /* 0x000fea0003800000 */
.L_x_38742:
[----:B------:R-:W2:Y:S01]  /*7ba0*/  LDL R123, [R1+0x84] ;  /* 0x00008400017b7983 */ /* 0x000ea20000100800 */
[----:B------:R-:W0:Y:S01]  /*7bb0*/  I2F.U32 R70, R152 ;  /* 0x0000009800467306 */ /* 0x000e220000201000 */
[----:B------:R-:W-:-:S04]  /*7bc0*/  IMAD.MOV.U32 R71, RZ, RZ, 0x2f800000 ;  /* 0x2f800000ff477424 */ /* 0x000fc800078e00ff */
        /* <DEDUP_REMOVED lines=9> */
.L_x_38738:
[----:B------:R-:W-:Y:S05]  /*7c60*/  BSYNC B2 ;  /* 0x0000000000027941 */ /* 0x000fea0003800000 */
.L_x_38737:
        /* <DEDUP_REMOVED lines=18> */
.L_x_38749:
[----:B------:R-:W-:Y:S02]  /*7d90*/  MOV R71, R154 ;  /* 0x0000009a00477202 */ /* 0x000fe40000000f00 */
.L_x_38750:
[----:B------:R-:W-:Y:S05]  /*7da0*/  BSYNC B3 ;  /* 0x0000000000037941 */ /* 0x000fea0003800000 */
.L_x_38748:
        /* <DEDUP_REMOVED lines=16> */
.L_x_38754:
[----:B------:R-:W-:Y:S05]  /*7eb0*/  BSYNC B4 ;  /* 0x0000000000047941 */ /* 0x000fea0003800000 */
.L_x_38753:
        /* <DEDUP_REMOVED lines=44> */
.L_x_38752:
[----:B------:R-:W-:Y:S05]  /*8180*/  BSYNC B3 ;  /* 0x0000000000037941 */ /* 0x000fea0003800000 */
.L_x_38751:
[----:B------:R-:W2:Y:S01]  /*8190*/  LDL R123, [R1+0x80] ;  /* 0x00008000017b7983 */ /* 0x000ea20000100800 */
        /* <DEDUP_REMOVED lines=11> */
.L_x_38747:
[----:B------:R-:W-:Y:S05]  /*8250*/  BSYNC B2 ;  /* 0x0000000000027941 */ /* 0x000fea0003800000 */
.L_x_38746:
        /* <DEDUP_REMOVED lines=26> */
.L_x_38756:
[----:B------:R-:W-:Y:S05]  /*8400*/  BSYNC B2 ;  /* 0x0000000000027941 */ /* 0x000fea0003800000 */
.L_x_38755:
[----:B------:R-:W-:Y:S02]  /*8410*/  IADD3 R171, R171, 0x20, RZ ;  /* 0x00000020abab7810 */ /* 0x000fe40007ffe0ff */
[----:B------:R-:W-:Y:S02]  /*8420*/  IADD3 R120, R120, 0x20, RZ ;  /* 0x0000002078787810 */ /* 0x000fe40007ffe0ff */
.L_x_38682:
[----:B------:R-:W-:Y:S05]  /*8430*/  BSYNC B1 ;  /* 0x0000000000017941 */ /* 0x000fea0003800000 */
.L_x_38681:
        /* <DEDUP_REMOVED lines=31> */
.L_x_38762:
[----:B------:R-:W-:Y:S02]  /*8630*/  IMAD.MOV.U32 R78, RZ, RZ, R154 ;  /* 0x000000ffff4e7224 */ /* 0x000fe400078e009a */
.L_x_38763:
[----:B------:R-:W-:Y:S05]  /*8640*/  BSYNC B3 ;  /* 0x0000000000037941 */ /* 0x000fea0003800000 */
.L_x_38761:
        /* <DEDUP_REMOVED lines=16> */
.L_x_38767:
[----:B------:R-:W-:Y:S05]  /*8750*/  BSYNC B4 ;  /* 0x0000000000047941 */ /* 0x000fea0003800000 */
.L_x_38766:
        /* <DEDUP_REMOVED lines=43> */
.L_x_38765:
[----:B------:R-:W-:Y:S05]  /*8a10*/  BSYNC B3 ;  /* 0x0000000000037941 */ /* 0x000fea0003800000 */
.L_x_38764:
        /* <DEDUP_REMOVED lines=12> */
.L_x_38760:
[----:B------:R-:W-:Y:S05]  /*8ae0*/  BSYNC B2 ;  /* 0x0000000000027941 */ /* 0x000fea0003800000 */
.L_x_38759:
        /* <DEDUP_REMOVED lines=18> */
.L_x_38771:
[----:B------:R-:W-:Y:S02]  /*8c10*/  MOV R73, R154 ;  /* 0x0000009a00497202 */ /* 0x000fe40000000f00 */
.L_x_38772:
[----:B------:R-:W-:Y:S05]  /*8c20*/  BSYNC B3 ;  /* 0x0000000000037941 */ /* 0x000fea0003800000 */
.L_x_38770:
        /* <DEDUP_REMOVED lines=16> */
.L_x_38776:
[----:B------:R-:W-:Y:S05]  /*8d30*/  BSYNC B4 ;  /* 0x0000000000047941 */ /* 0x000fea0003800000 */
.L_x_38775:
        /* <DEDUP_REMOVED lines=41> */
[----:B------:R-:W-:Y:S01]  /*8fd0*/  IMAD.MOV.U32 R75, RZ, RZ, RZ ;  /* 0x000000ffff4b7224 */ /* 0x000fe200078e00ff */
[----:B------:R-:W-:Y:S02]  /*8fe0*/  MOV R154, R74 ;  /* 0x0000004a009a7202 */ /* 0x000fe40000000f00 */
.L_x_38774:
[----:B------:R-:W-:Y:S05]  /*8ff0*/  BSYNC B3 ;  /* 0x0000000000037941 */ /* 0x000fea0003800000 */
.L_x_38773:
        /* <DEDUP_REMOVED lines=12> */
.L_x_38769:
[----:B------:R-:W-:Y:S05]  /*90c0*/  BSYNC B2 ;  /* 0x0000000000027941 */ /* 0x000fea0003800000 */
.L_x_38768:
        /* <DEDUP_REMOVED lines=18> */
.L_x_38780:
[----:B0-----:R-:W-:Y:S02]  /*91f0*/  IMAD.MOV.U32 R122, RZ, RZ, R154 ;  /* 0x000000ffff7a7224 */ /* 0x001fe400078e009a */
.L_x_38781:
[----:B------:R-:W-:Y:S05]  /*9200*/  BSYNC B3 ;  /* 0x0000000000037941 */ /* 0x000fea0003800000 */
.L_x_38779:
        /* <DEDUP_REMOVED lines=16> */
.L_x_38785:
[----:B------:R-:W-:Y:S05]  /*9310*/  BSYNC B4 ;  /* 0x0000000000047941 */ /* 0x000fea0003800000 */
.L_x_38784:
        /* <DEDUP_REMOVED lines=44> */
.L_x_38783:
[----:B------:R-:W-:Y:S05]  /*95e0*/  BSYNC B3 ;  /* 0x0000000000037941 */ /* 0x000fea0003800000 */
.L_x_38782:
        /* <DEDUP_REMOVED lines=12> */
.L_x_38778:
[----:B------:R-:W-:Y:S05]  /*96b0*/  BSYNC B2 ;  /* 0x0000000000027941 */ /* 0x000fea0003800000 */
.L_x_38777:
        /* <DEDUP_REMOVED lines=18> */
.L_x_38789:
[----:B------:R-:W-:Y:S02]  /*97e0*/  IMAD.MOV.U32 R75, RZ, RZ, R154 ;  /* 0x000000ffff4b7224 */ /* 0x000fe400078e009a */
.L_x_38790:
[----:B------:R-:W-:Y:S05]  /*97f0*/  BSYNC B3 ;  /* 0x0000000000037941 */ /* 0x000fea0003800000 */
.L_x_38788:
        /* <DEDUP_REMOVED lines=16> */
.L_x_38794:
[----:B------:R-:W-:Y:S05]  /*9900*/  BSYNC B4 ;  /* 0x0000000000047941 */ /* 0x000fea0003800000 */
.L_x_38793:
        /* <DEDUP_REMOVED lines=44> */
.L_x_38792:
[----:B------:R-:W-:Y:S05]  /*9bd0*/  BSYNC B3 ;  /* 0x0000000000037941 */ /* 0x000fea0003800000 */
.L_x_38791:
        /* <DEDUP_REMOVED lines=12> */
.L_x_38787:
[----:B------:R-:W-:Y:S05]  /*9ca0*/  BSYNC B2 ;  /* 0x0000000000027941 */ /* 0x000fea0003800000 */
.L_x_38786:
        /* <DEDUP_REMOVED lines=18> */
.L_x_38798:
[----:B------:R-:W-:Y:S02]  /*9dd0*/  IMAD.MOV.U32 R152, RZ, RZ, R154 ;  /* 0x000000ffff987224 */ /* 0x000fe400078e009a */
.L_x_38799:
[----:B------:R-:W-:Y:S05]  /*9de0*/  BSYNC B3 ;  /* 0x0000000000037941 */ /* 0x000fea0003800000 */
.L_x_38797:
        /* <DEDUP_REMOVED lines=16> */
.L_x_38803:
[----:B------:R-:W-:Y:S05]  /*9ef0*/  BSYNC B4 ;  /* 0x0000000000047941 */ /* 0x000fea0003800000 */
.L_x_38802:
        /* <DEDUP_REMOVED lines=44> */
.L_x_38801:
[----:B------:R-:W-:Y:S05]  /*a1c0*/  BSYNC B3 ;  /* 0x0000000000037941 */ /* 0x000fea0003800000 */
.L_x_38800:
        /* <DEDUP_REMOVED lines=12> */
.L_x_38796:
[----:B------:R-:W-:Y:S05]  /*a290*/  BSYNC B2 ;  /* 0x0000000000027941 */ /* 0x000fea0003800000 */
.L_x_38795:
        /* <DEDUP_REMOVED lines=18> */
.L_x_38807:
[----:B------:R-:W-:Y:S02]  /*a3c0*/  IMAD.MOV.U32 R77, RZ, RZ, R154 ;  /* 0x000000ffff4d7224 */ /* 0x000fe400078e009a */
.L_x_38808:
[----:B------:R-:W-:Y:S05]  /*a3d0*/  BSYNC B3 ;  /* 0x0000000000037941 */ /* 0x000fea0003800000 */
.L_x_38806:
        /* <DEDUP_REMOVED lines=16> */
.L_x_38812:
[----:B------:R-:W-:Y:S05]  /*a4e0*/  BSYNC B4 ;  /* 0x0000000000047941 */ /* 0x000fea0003800000 */
.L_x_38811:
        /* <DEDUP_REMOVED lines=44> */
.L_x_38810:
[----:B------:R-:W-:Y:S05]  /*a7b0*/  BSYNC B3 ;  /* 0x0000000000037941 */ /* 0x000fea0003800000 */
.L_x_38809:
        /* <DEDUP_REMOVED lines=12> */
.L_x_38805:
[----:B------:R-:W-:Y:S05]  /*a880*/  BSYNC B2 ;  /* 0x0000000000027941 */ /* 0x000fea0003800000 */
.L_x_38804:
        /* <DEDUP_REMOVED lines=18> */
.L_x_38816:
[----:B------:R-:W-:Y:S02]  /*a9b0*/  IMAD.MOV.U32 R152, RZ, RZ, R154 ;  /* 0x000000ffff987224 */ /* 0x000fe400078e009a */
.L_x_38817:
[----:B------:R-:W-:Y:S05]  /*a9c0*/  BSYNC B3 ;  /* 0x0000000000037941 */ /* 0x000fea0003800000 */
.L_x_38815:
        /* <DEDUP_REMOVED lines=16> */
.L_x_38821:
[----:B------:R-:W-:Y:S05]  /*aad0*/  BSYNC B4 ;  /* 0x0000000000047941 */ /* 0x000fea0003800000 */
.L_x_38820:
        /* <DEDUP_REMOVED lines=44> */
.L_x_38819:
[----:B------:R-:W-:Y:S05]  /*ada0*/  BSYNC B3 ;  /* 0x0000000000037941 */ /* 0x000fea0003800000 */
.L_x_38818:
        /* <DEDUP_REMOVED lines=12> */
.L_x_38814:
[----:B------:R-:W-:Y:S05]  /*ae70*/  BSYNC B2 ;  /* 0x0000000000027941 */ /* 0x000fea0003800000 */
.L_x_38813:
        /* <DEDUP_REMOVED lines=18> */
.L_x_38825:
[----:B------:R-:W-:Y:S02]  /*afa0*/  IMAD.MOV.U32 R79, RZ, RZ, R154 ;  /* 0x000000ffff4f7224 */ /* 0x000fe400078e009a */
.L_x_38826:
[----:B------:R-:W-:Y:S05]  /*afb0*/  BSYNC B3 ;  /* 0x0000000000037941 */ /* 0x000fea0003800000 */
.L_x_38824:
        /* <DEDUP_REMOVED lines=16> */
.L_x_38830:
[----:B------:R-:W-:Y:S05]  /*b0c0*/  BSYNC B4 ;  /* 0x0000000000047941 */ /* 0x000fea0003800000 */
.L_x_38829:
        /* <DEDUP_REMOVED lines=44> */
.L_x_38828:
[----:B------:R-:W-:Y:S05]  /*b390*/  BSYNC B3 ;  /* 0x0000000000037941 */ /* 0x000fea0003800000 */
.L_x_38827:
        /* <DEDUP_REMOVED lines=12> */
.L_x_38823:
[----:B------:R-:W-:Y:S05]  /*b460*/  BSYNC B2 ;  /* 0x0000000000027941 */ /* 0x000fea0003800000 */
.L_x_38822:
        /* <DEDUP_REMOVED lines=26> */
.L_x_38832:
[----:B------:R-:W-:Y:S05]  /*b610*/  BSYNC B2 ;  /* 0x0000000000027941 */ /* 0x000fea0003800000 */
.L_x_38831:
[----:B------:R-:W-:Y:S02]  /*b620*/  IADD3 R171, R171, 0x20, RZ ;  /* 0x00000020abab7810 */ /* 0x000fe40007ffe0ff */
[----:B------:R-:W-:Y:S02]  /*b630*/  IADD3 R120, R120, 0x20, RZ ;  /* 0x0000002078787810 */ /* 0x000fe40007ffe0ff */
.L_x_38758:
[----:B------:R-:W-:Y:S05]  /*b640*/  BSYNC B1 ;  /* 0x0000000000017941 */ /* 0x000fea0003800000 */
.L_x_38757:
        /* <DEDUP_REMOVED lines=31> */
.L_x_38838:
[----:B------:R-:W-:Y:S02]  /*b840*/  MOV R86, R154 ;  /* 0x0000009a00567202 */ /* 0x000fe40000000f00 */
.L_x_38839:
[----:B------:R-:W-:Y:S05]  /*b850*/  BSYNC B3 ;  /* 0x0000000000037941 */ /* 0x000fea0003800000 */
.L_x_38837:
        /* <DEDUP_REMOVED lines=16> */
.L_x_38843:
[----:B------:R-:W-:Y:S05]  /*b960*/  BSYNC B4 ;  /* 0x0000000000047941 */ /* 0x000fea0003800000 */
.L_x_38842:
        /* <DEDUP_REMOVED lines=40> */
[----:B------:R-:W-:-:S03]  /*bbf0*/  MOV R156, R80 ;  /* 0x00000050009c7202 */ /* 0x000fc60000000f00 */
[----:B------:R-:W-:Y:S01]  /*bc00*/  IMAD.MOV.U32 R82, RZ, RZ, RZ ;  /* 0x000000ffff527224 */ /* 0x000fe200078e00ff */
[----:B------:R-:W-:Y:S02]  /*bc10*/  LOP3.LUT R150, R155, UR25, R150, 0x96, !PT ;  /* 0x000000199b967c12 */ /* 0x000fe4000f8e9696 */
.L_x_38841:
[----:B------:R-:W-:Y:S05]  /*bc20*/  BSYNC B3 ;  /* 0x0000000000037941 */ /* 0x000fea0003800000 */
.L_x_38840:
        /* <DEDUP_REMOVED lines=12> */
.L_x_38836:
[----:B------:R-:W-:Y:S05]  /*bcf0*/  BSYNC B2 ;  /* 0x0000000000027941 */ /* 0x000fea0003800000 */
.L_x_38835:
        /* <DEDUP_REMOVED lines=18> */
.L_x_38847:
[----:B------:R-:W-:Y:S02]  /*be20*/  IMAD.MOV.U32 R81, RZ, RZ, R154 ;  /* 0x000000ffff517224 */ /* 0x000fe400078e009a */
.L_x_38848:
[----:B------:R-:W-:Y:S05]  /*be30*/  BSYNC B3 ;  /* 0x0000000000037941 */ /* 0x000fea0003800000 */
.L_x_38846:
        /* <DEDUP_REMOVED lines=16> */
.L_x_38852:
[----:B------:R-:W-:Y:S05]  /*bf40*/  BSYNC B4 ;  /* 0x0000000000047941 */ /* 0x000fea0003800000 */
.L_x_38851:
        /* <DEDUP_REMOVED lines=42> */
[----:B------:R-:W-:-:S06]  /*c1f0*/  HFMA2.MMA R83, -RZ, RZ, 0, 0 ;  /* 0x00000000ff537435 */ /* 0x000fcc00000001ff */
.L_x_38850:
[----:B------:R-:W-:Y:S05]  /*c200*/  BSYNC B3 ;  /* 0x0000000000037941 */ /* 0x000fea0003800000 */
.L_x_38849:
        /* <DEDUP_REMOVED lines=12> */
.L_x_38845:
[----:B------:R-:W-:Y:S05]  /*c2d0*/  BSYNC B2 ;  /* 0x0000000000027941 */ /* 0x000fea0003800000 */
.L_x_38844:
        /* <DEDUP_REMOVED lines=18> */
.L_x_38856:
[----:B0-----:R-:W-:Y:S02]  /*c400*/  IMAD.MOV.U32 R122, RZ, RZ, R154 ;  /* 0x000000ffff7a7224 */ /* 0x001fe400078e009a */
.L_x_38857:
[----:B------:R-:W-:Y:S05]  /*c410*/  BSYNC B3 ;  /* 0x0000000000037941 */ /* 0x000fea0003800000 */
.L_x_38855:
        /* <DEDUP_REMOVED lines=16> */
.L_x_38861:
[----:B------:R-:W-:Y:S05]  /*c520*/  BSYNC B4 ;  /* 0x0000000000047941 */ /* 0x000fea0003800000 */
.L_x_38860:
        /* <DEDUP_REMOVED lines=44> */
.L_x_38859:
[----:B------:R-:W-:Y:S05]  /*c7f0*/  BSYNC B3 ;  /* 0x0000000000037941 */ /* 0x000fea0003800000 */
.L_x_38858:
        /* <DEDUP_REMOVED lines=12> */
.L_x_38854:
[----:B------:R-:W-:Y:S05]  /*c8c0*/  BSYNC B2 ;  /* 0x0000000000027941 */ /* 0x000fea0003800000 */
.L_x_38853:
        /* <DEDUP_REMOVED lines=18> */
.L_x_38865:
[----:B------:R-:W-:Y:S02]  /*c9f0*/  IMAD.MOV.U32 R83, RZ, RZ, R154 ;  /* 0x000000ffff537224 */ /* 0x000fe400078e009a */
.L_x_38866:
[----:B------:R-:W-:Y:S05]  /*ca00*/  BSYNC B3 ;  /* 0x0000000000037941 */ /* 0x000fea0003800000 */
.L_x_38864:
        /* <DEDUP_REMOVED lines=16> */
.L_x_38870:
[----:B------:R-:W-:Y:S05]  /*cb10*/  BSYNC B4 ;  /* 0x0000000000047941 */ /* 0x000fea0003800000 */
.L_x_38869:
        /* <DEDUP_REMOVED lines=44> */
.L_x_38868:
[----:B------:R-:W-:Y:S05]  /*cde0*/  BSYNC B3 ;  /* 0x0000000000037941 */ /* 0x000fea0003800000 */
.L_x_38867:
        /* <DEDUP_REMOVED lines=12> */
.L_x_38863:
[----:B------:R-:W-:Y:S05]  /*ceb0*/  BSYNC B2 ;  /* 0x0000000000027941 */ /* 0x000fea0003800000 */
.L_x_38862:
        /* <DEDUP_REMOVED lines=18> */
.L_x_38874:
[----:B------:R-:W-:Y:S02]  /*cfe0*/  IMAD.MOV.U32 R152, RZ, RZ, R154 ;  /* 0x000000ffff987224 */ /* 0x000fe400078e009a */
.L_x_38875:
[----:B------:R-:W-:Y:S05]  /*cff0*/  BSYNC B3 ;  /* 0x0000000000037941 */ /* 0x000fea0003800000 */
.L_x_38873:
        /* <DEDUP_REMOVED lines=16> */
.L_x_38879:
[----:B------:R-:W-:Y:S05]  /*d100*/  BSYNC B4 ;  /* 0x0000000000047941 */ /* 0x000fea0003800000 */
.L_x_38878:
        /* <DEDUP_REMOVED lines=44> */
.L_x_38877:
[----:B------:R-:W-:Y:S05]  /*d3d0*/  BSYNC B3 ;  /* 0x0000000000037941 */ /* 0x000fea0003800000 */
.L_x_38876:
        /* <DEDUP_REMOVED lines=12> */
.L_x_38872:
[----:B------:R-:W-:Y:S05]  /*d4a0*/  BSYNC B2 ;  /* 0x0000000000027941 */ /* 0x000fea0003800000 */
.L_x_38871:
        /* <DEDUP_REMOVED lines=18> */
.L_x_38883:
[----:B------:R-:W-:Y:S02]  /*d5d0*/  IMAD.MOV.U32 R85, RZ, RZ, R154 ;  /* 0x000000ffff557224 */ /* 0x000fe400078e009a */
.L_x_38884:
[----:B------:R-:W-:Y:S05]  /*d5e0*/  BSYNC B3 ;  /* 0x0000000000037941 */ /* 0x000fea0003800000 */
.L_x_38882:
        /* <DEDUP_REMOVED lines=16> */
.L_x_38888:
[----:B------:R-:W-:Y:S05]  /*d6f0*/  BSYNC B4 ;  /* 0x0000000000047941 */ /* 0x000fea0003800000 */
.L_x_38887:
        /* <DEDUP_REMOVED lines=44> */
.L_x_38886:
[----:B------:R-:W-:Y:S05]  /*d9c0*/  BSYNC B3 ;  /* 0x0000000000037941 */ /* 0x000fea0003800000 */
.L_x_38885:
        /* <DEDUP_REMOVED lines=12> */
.L_x_38881:
[----:B------:R-:W-:Y:S05]  /*da90*/  BSYNC B2 ;  /* 0x0000000000027941 */ /* 0x000fea0003800000 */
.L_x_38880:
        /* <DEDUP_REMOVED lines=18> */
.L_x_38892:
[----:B------:R-:W-:Y:S02]  /*dbc0*/  IMAD.MOV.U32 R152, RZ, RZ, R154 ;  /* 0x000000ffff987224 */ /* 0x000fe400078e009a */
.L_x_38893:
[----:B------:R-:W-:Y:S05]  /*dbd0*/  BSYNC B3 ;  /* 0x0000000000037941 */ /* 0x000fea0003800000 */
.L_x_38891:
        /* <DEDUP_REMOVED lines=16> */
.L_x_38897:
[----:B------:R-:W-:Y:S05]  /*dce0*/  BSYNC B4 ;  /* 0x0000000000047941 */ /* 0x000fea0003800000 */
.L_x_38896:
        /* <DEDUP_REMOVED lines=44> */
.L_x_38895:
[----:B------:R-:W-:Y:S05]  /*dfb0*/  BSYNC B3 ;  /* 0x0000000000037941 */ /* 0x000fea0003800000 */
.L_x_38894:
        /* <DEDUP_REMOVED lines=12> */
.L_x_38890:
[----:B------:R-:W-:Y:S05]  /*e080*/  BSYNC B2 ;  /* 0x0000000000027941 */ /* 0x000fea0003800000 */
.L_x_38889:
        /* <DEDUP_REMOVED lines=18> */
.L_x_38901:
[----:B------:R-:W-:Y:S02]  /*e1b0*/  IMAD.MOV.U32 R87, RZ, RZ, R154 ;  /* 0x000000ffff577224 */ /* 0x000fe400078e009a */
.L_x_38902:
[----:B------:R-:W-:Y:S05]  /*e1c0*/  BSYNC B3 ;  /* 0x0000000000037941 */ /* 0x000fea0003800000 */
.L_x_38900:
        /* <DEDUP_REMOVED lines=16> */
.L_x_38906:
[----:B------:R-:W-:Y:S05]  /*e2d0*/  BSYNC B4 ;  /* 0x0000000000047941 */ /* 0x000fea0003800000 */
.L_x_38905:
        /* <DEDUP_REMOVED lines=44> */
.L_x_38904:
[----:B------:R-:W-:Y:S05]  /*e5a0*/  BSYNC B3 ;  /* 0x0000000000037941 */ /* 0x000fea0003800000 */
.L_x_38903:
        /* <DEDUP_REMOVED lines=12> */
.L_x_38899:
[----:B------:R-:W-:Y:S05]  /*e670*/  BSYNC B2 ;  /* 0x0000000000027941 */ /* 0x000fea0003800000 */
.L_x_38898:
        /* <DEDUP_REMOVED lines=26> */
.L_x_38908:
[----:B------:R-:W-:Y:S05]  /*e820*/  BSYNC B2 ;  /* 0x0000000000027941 */ /* 0x000fea0003800000 */
.L_x_38907:
[----:B------:R-:W-:Y:S02]  /*e830*/  IADD3 R171, R171, 0x20, RZ ;  /* 0x00000020abab7810 */ /* 0x000fe40007ffe0ff */
[----:B------:R-:W-:Y:S02]  /*e840*/  IADD3 R120, R120, 0x20, RZ ;  /* 0x0000002078787810 */ /* 0x000fe40007ffe0ff */
.L_x_38834:
[----:B------:R-:W-:Y:S05]  /*e850*/  BSYNC B1 ;  /* 0x0000000000017941 */ /* 0x000fea0003800000 */
.L_x_38833:
        /* <DEDUP_REMOVED lines=31> */
.L_x_38914:
[----:B------:R-:W-:Y:S02]  /*ea50*/  IMAD.MOV.U32 R94, RZ, RZ, R154 ;  /* 0x000000ffff5e7224 */ /* 0x000fe400078e009a */
.L_x_38915:
[----:B------:R-:W-:Y:S05]  /*ea60*/  BSYNC B3 ;  /* 0x0000000000037941 */ /* 0x000fea0003800000 */
.L_x_38913:
        /* <DEDUP_REMOVED lines=16> */
.L_x_38919:
[----:B------:R-:W-:Y:S05]  /*eb70*/  BSYNC B4 ;  /* 0x0000000000047941 */ /* 0x000fea0003800000 */
.L_x_38918:
        /* <DEDUP_REMOVED lines=43> */
.L_x_38917:
[----:B------:R-:W-:Y:S05]  /*ee30*/  BSYNC B3 ;  /* 0x0000000000037941 */ /* 0x000fea0003800000 */
.L_x_38916:
        /* <DEDUP_REMOVED lines=12> */
.L_x_38912:
[----:B------:R-:W-:Y:S05]  /*ef00*/  BSYNC B2 ;  /* 0x0000000000027941 */ /* 0x000fea0003800000 */
.L_x_38911:
        /* <DEDUP_REMOVED lines=18> */
.L_x_38923:
[----:B------:R-:W-:Y:S02]  /*f030*/  IMAD.MOV.U32 R89, RZ, RZ, R154 ;  /* 0x000000ffff597224 */ /* 0x000fe400078e009a */
.L_x_38924:
[----:B------:R-:W-:Y:S05]  /*f040*/  BSYNC B3 ;  /* 0x0000000000037941 */ /* 0x000fea0003800000 */
.L_x_38922:
        /* <DEDUP_REMOVED lines=16> */
.L_x_38928:
[----:B------:R-:W-:Y:S05]  /*f150*/  BSYNC B4 ;  /* 0x0000000000047941 */ /* 0x000fea0003800000 */
.L_x_38927:
        /* <DEDUP_REMOVED lines=43> */
.L_x_38926:
[----:B------:R-:W-:Y:S05]  /*f410*/  BSYNC B3 ;  /* 0x0000000000037941 */ /* 0x000fea0003800000 */
.L_x_38925:
        /* <DEDUP_REMOVED lines=12> */
.L_x_38921:
[----:B------:R-:W-:Y:S05]  /*f4e0*/  BSYNC B2 ;  /* 0x0000000000027941 */ /* 0x000fea0003800000 */
.L_x_38920:
        /* <DEDUP_REMOVED lines=18> */
.L_x_38932:
[----:B0-----:R-:W-:Y:S02]  /*f610*/  IMAD.MOV.U32 R122, RZ, RZ, R154 ;  /* 0x000000ffff7a7224 */ /* 0x001fe400078e009a */
.L_x_38933:
[----:B------:R-:W-:Y:S05]  /*f620*/  BSYNC B3 ;  /* 0x0000000000037941 */ /* 0x000fea0003800000 */
.L_x_38931:
        /* <DEDUP_REMOVED lines=16> */
.L_x_38937:
[----:B------:R-:W-:Y:S05]  /*f730*/  BSYNC B4 ;  /* 0x0000000000047941 */ /* 0x000fea0003800000 */
.L_x_38936:
        /* <DEDUP_REMOVED lines=44> */
.L_x_38935:
[----:B------:R-:W-:Y:S05]  /*fa00*/  BSYNC B3 ;  /* 0x0000000000037941 */ /* 0x000fea0003800000 */
.L_x_38934:
        /* <DEDUP_REMOVED lines=12> */
.L_x_38930:
[----:B------:R-:W-:Y:S05]  /*fad0*/  BSYNC B2 ;  /* 0x0000000000027941 */ /* 0x000fea0003800000 */
.L_x_38929:
        /* <DEDUP_REMOVED lines=18> */
.L_x_38941:
[----:B------:R-:W-:Y:S02]  /*fc00*/  IMAD.MOV.U32 R91, RZ, RZ, R154 ;  /* 0x000000ffff5b7224 */ /* 0x000fe400078e009a */
.L_x_38942:
[----:B------:R-:W-:Y:S05]  /*fc10*/  BSYNC B3 ;  /* 0x0000000000037941 */ /* 0x000fea0003800000 */
.L_x_38940:
        /* <DEDUP_REMOVED lines=16> */
.L_x_38946:
[----:B------:R-:W-:Y:S05]  /*fd20*/  BSYNC B4 ;  /* 0x0000000000047941 */ /* 0x000fea0003800000 */
.L_x_38945:
        /* <DEDUP_REMOVED lines=44> */
.L_x_38944:
[----:B------:R-:W-:Y:S05]  /*fff0*/  BSYNC B3 ;  /* 0x0000000000037941 */ /* 0x000fea0003800000 */
.L_x_38943:
        /* <DEDUP_REMOVED lines=12> */
.L_x_38939:
[----:B------:R-:W-:Y:S05]  /*100c0*/  BSYNC B2 ;  /* 0x0000000000027941 */ /* 0x000fea0003800000 */
.L_x_38938:
        /* <DEDUP_REMOVED lines=18> */
.L_x_38950:
[----:B------:R-:W-:Y:S02]  /*101f0*/  IMAD.MOV.U32 R152, RZ, RZ, R154 ;  /* 0x000000ffff987224 */ /* 0x000fe400078e009a */
.L_x_38951:
[----:B------:R-:W-:Y:S05]  /*10200*/  BSYNC B3 ;  /* 0x0000000000037941 */ /* 0x000fea0003800000 */
.L_x_38949:
        /* <DEDUP_REMOVED lines=16> */
.L_x_38955:
[----:B------:R-:W-:Y:S05]  /*10310*/  BSYNC B4 ;  /* 0x0000000000047941 */ /* 0x000fea0003800000 */
.L_x_38954:
        /* <DEDUP_REMOVED lines=44> */
.L_x_38953:
[----:B------:R-:W-:Y:S05]  /*105e0*/  BSYNC B3 ;  /* 0x0000000000037941 */ /* 0x000fea0003800000 */
.L_x_38952:
        /* <DEDUP_REMOVED lines=12> */
.L_x_38948:
[----:B------:R-:W-:Y:S05]  /*106b0*/  BSYNC B2 ;  /* 0x0000000000027941 */ /* 0x000fea0003800000 */
.L_x_38947:
        /* <DEDUP_REMOVED lines=18> */
.L_x_38959:
[----:B------:R-:W-:Y:S02]  /*107e0*/  IMAD.MOV.U32 R93, RZ, RZ, R154 ;  /* 0x000000ffff5d7224 */ /* 0x000fe400078e009a */
.L_x_38960:
[----:B------:R-:W-:Y:S05]  /*107f0*/  BSYNC B3 ;  /* 0x0000000000037941 */ /* 0x000fea0003800000 */
.L_x_38958:
        /* <DEDUP_REMOVED lines=16> */
.L_x_38964:
[----:B------:R-:W-:Y:S05]  /*10900*/  BSYNC B4 ;  /* 0x0000000000047941 */ /* 0x000fea0003800000 */
.L_x_38963:
        /* <DEDUP_REMOVED lines=44> */
.L_x_38962:
[----:B------:R-:W-:Y:S05]  /*10bd0*/  BSYNC B3 ;  /* 0x0000000000037941 */ /* 0x000fea0003800000 */
.L_x_38961:
        /* <DEDUP_REMOVED lines=12> */
.L_x_38957:
[----:B------:R-:W-:Y:S05]  /*10ca0*/  BSYNC B2 ;  /* 0x0000000000027941 */ /* 0x000fea0003800000 */
.L_x_38956:
        /* <DEDUP_REMOVED lines=18> */
.L_x_38968:
[----:B------:R-:W-:Y:S02]  /*10dd0*/  IMAD.MOV.U32 R152, RZ, RZ, R154 ;  /* 0x000000ffff987224 */ /* 0x000fe400078e009a */
.L_x_38969:
[----:B------:R-:W-:Y:S05]  /*10de0*/  BSYNC B3 ;  /* 0x0000000000037941 */ /* 0x000fea0003800000 */
.L_x_38967:
        /* <DEDUP_REMOVED lines=16> */
.L_x_38973:
[----:B------:R-:W-:Y:S05]  /*10ef0*/  BSYNC B4 ;  /* 0x0000000000047941 */ /* 0x000fea0003800000 */
.L_x_38972:
        /* <DEDUP_REMOVED lines=44> */
.L_x_38971:
[----:B------:R-:W-:Y:S05]  /*111c0*/  BSYNC B3 ;  /* 0x0000000000037941 */ /* 0x000fea0003800000 */
.L_x_38970:
        /* <DEDUP_REMOVED lines=12> */
.L_x_38966:
[----:B------:R-:W-:Y:S05]  /*11290*/  BSYNC B2 ;  /* 0x0000000000027941 */ /* 0x000fea0003800000 */
.L_x_38965:
        /* <DEDUP_REMOVED lines=18> */
.L_x_38977:
[----:B------:R-:W-:Y:S02]  /*113c0*/  IMAD.MOV.U32 R95, RZ, RZ, R154 ;  /* 0x000000ffff5f7224 */ /* 0x000fe400078e009a */
.L_x_38978:
[----:B------:R-:W-:Y:S05]  /*113d0*/  BSYNC B3 ;  /* 0x0000000000037941 */ /* 0x000fea0003800000 */
.L_x_38976:
        /* <DEDUP_REMOVED lines=16> */
.L_x_38982:
[----:B------:R-:W-:Y:S05]  /*114e0*/  BSYNC B4 ;  /* 0x0000000000047941 */ /* 0x000fea0003800000 */
.L_x_38981:
        /* <DEDUP_REMOVED lines=44> */
.L_x_38980:
[----:B------:R-:W-:Y:S05]  /*117b0*/  BSYNC B3 ;  /* 0x0000000000037941 */ /* 0x000fea0003800000 */
.L_x_38979:
        /* <DEDUP_REMOVED lines=12> */
.L_x_38975:
[----:B------:R-:W-:Y:S05]  /*11880*/  BSYNC B2 ;  /* 0x0000000000027941 */ /* 0x000fea0003800000 */
.L_x_38974:
        /* <DEDUP_REMOVED lines=26> */
.L_x_38984:
[----:B------:R-:W-:Y:S05]  /*11a30*/  BSYNC B2 ;  /* 0x0000000000027941 */ /* 0x000fea0003800000 */
.L_x_38983:
[----:B------:R-:W-:Y:S02]  /*11a40*/  IADD3 R171, R171, 0x20, RZ ;  /* 0x00000020abab7810 */ /* 0x000fe40007ffe0ff */
[----:B------:R-:W-:Y:S02]  /*11a50*/  IADD3 R120, R120, 0x20, RZ ;  /* 0x0000002078787810 */ /* 0x000fe40007ffe0ff */
.L_x_38910:
[----:B------:R-:W-:Y:S05]  /*11a60*/  BSYNC B1 ;  /* 0x0000000000017941 */ /* 0x000fea0003800000 */
.L_x_38909:
        /* <DEDUP_REMOVED lines=31> */
.L_x_38990:
[----:B------:R-:W-:Y:S02]  /*11c60*/  IMAD.MOV.U32 R102, RZ, RZ, R154 ;  /* 0x000000ffff667224 */ /* 0x000fe400078e009a */
.L_x_38991:
[----:B------:R-:W-:Y:S05]  /*11c70*/  BSYNC B3 ;  /* 0x0000000000037941 */ /* 0x000fea0003800000 */
.L_x_38989:
        /* <DEDUP_REMOVED lines=16> */
.L_x_38995:
[----:B------:R-:W-:Y:S05]  /*11d80*/  BSYNC B4 ;  /* 0x0000000000047941 */ /* 0x000fea0003800000 */
.L_x_38994:
        /* <DEDUP_REMOVED lines=43> */
.L_x_38993:
[----:B------:R-:W-:Y:S05]  /*12040*/  BSYNC B3 ;  /* 0x0000000000037941 */ /* 0x000fea0003800000 */
.L_x_38992:
        /* <DEDUP_REMOVED lines=12> */
.L_x_38988:
[----:B------:R-:W-:Y:S05]  /*12110*/  BSYNC B2 ;  /* 0x0000000000027941 */ /* 0x000fea0003800000 */
.L_x_38987:
        /* <DEDUP_REMOVED lines=18> */
.L_x_38999:
[----:B------:R-:W-:Y:S02]  /*12240*/  IMAD.MOV.U32 R97, RZ, RZ, R154 ;  /* 0x000000ffff617224 */ /* 0x000fe400078e009a */
.L_x_39000:
[----:B------:R-:W-:Y:S05]  /*12250*/  BSYNC B3 ;  /* 0x0000000000037941 */ /* 0x000fea0003800000 */
.L_x_38998:
        /* <DEDUP_REMOVED lines=16> */
.L_x_39004:
[----:B------:R-:W-:Y:S05]  /*12360*/  BSYNC B4 ;  /* 0x0000000000047941 */ /* 0x000fea0003800000 */
.L_x_39003:
        /* <DEDUP_REMOVED lines=43> */
.L_x_39002:
[----:B------:R-:W-:Y:S05]  /*12620*/  BSYNC B3 ;  /* 0x0000000000037941 */ /* 0x000fea0003800000 */
.L_x_39001:
        /* <DEDUP_REMOVED lines=12> */
.L_x_38997:
[----:B------:R-:W-:Y:S05]  /*126f0*/  BSYNC B2 ;  /* 0x0000000000027941 */ /* 0x000fea0003800000 */
.L_x_38996:
        /* <DEDUP_REMOVED lines=18> */
.L_x_39008:
[----:B0-----:R-:W-:Y:S02]  /*12820*/  MOV R122, R154 ;  /* 0x0000009a007a7202 */ /* 0x001fe40000000f00 */
.L_x_39009:
[----:B------:R-:W-:Y:S05]  /*12830*/  BSYNC B3 ;  /* 0x0000000000037941 */ /* 0x000fea0003800000 */
.L_x_39007:
        /* <DEDUP_REMOVED lines=16> */
.L_x_39013:
[----:B------:R-:W-:Y:S05]  /*12940*/  BSYNC B4 ;  /* 0x0000000000047941 */ /* 0x000fea0003800000 */
.L_x_39012:
        /* <DEDUP_REMOVED lines=44> */
.L_x_39011:
[----:B------:R-:W-:Y:S05]  /*12c10*/  BSYNC B3 ;  /* 0x0000000000037941 */ /* 0x000fea0003800000 */
.L_x_39010:
        /* <DEDUP_REMOVED lines=12> */
.L_x_39006:
[----:B------:R-:W-:Y:S05]  /*12ce0*/  BSYNC B2 ;  /* 0x0000000000027941 */ /* 0x000fea0003800000 */
.L_x_39005:
        /* <DEDUP_REMOVED lines=18> */
.L_x_39017:
[----:B------:R-:W-:Y:S02]  /*12e10*/  MOV R99, R154 ;  /* 0x0000009a00637202 */ /* 0x000fe40000000f00 */
.L_x_39018:
[----:B------:R-:W-:Y:S05]  /*12e20*/  BSYNC B3 ;  /* 0x0000000000037941 */ /* 0x000fea0003800000 */
.L_x_39016:
        /* <DEDUP_REMOVED lines=16> */
.L_x_39022:
[----:B------:R-:W-:Y:S05]  /*12f30*/  BSYNC B4 ;  /* 0x0000000000047941 */ /* 0x000fea0003800000 */
.L_x_39021:
        /* <DEDUP_REMOVED lines=44> */
.L_x_39020:
[----:B------:R-:W-:Y:S05]  /*13200*/  BSYNC B3 ;  /* 0x0000000000037941 */ /* 0x000fea0003800000 */
.L_x_39019:
        /* <DEDUP_REMOVED lines=12> */
.L_x_39015:
[----:B------:R-:W-:Y:S05]  /*132d0*/  BSYNC B2 ;  /* 0x0000000000027941 */ /* 0x000fea0003800000 */
.L_x_39014:
        /* <DEDUP_REMOVED lines=18> */
.L_x_39026:
[----:B------:R-:W-:Y:S02]  /*13400*/  MOV R152, R154 ;  /* 0x0000009a00987202 */ /* 0x000fe40000000f00 */
.L_x_39027:
[----:B------:R-:W-:Y:S05]  /*13410*/  BSYNC B3 ;  /* 0x0000000000037941 */ /* 0x000fea0003800000 */
.L_x_39025:
        /* <DEDUP_REMOVED lines=16> */
.L_x_39031:
[----:B------:R-:W-:Y:S05]  /*13520*/  BSYNC B4 ;  /* 0x0000000000047941 */ /* 0x000fea0003800000 */
.L_x_39030:
        /* <DEDUP_REMOVED lines=44> */
.L_x_39029:
[----:B------:R-:W-:Y:S05]  /*137f0*/  BSYNC B3 ;  /* 0x0000000000037941 */ /* 0x000fea0003800000 */
.L_x_39028:
        /* <DEDUP_REMOVED lines=12> */
.L_x_39024:
[----:B------:R-:W-:Y:S05]  /*138c0*/  BSYNC B2 ;  /* 0x0000000000027941 */ /* 0x000fea0003800000 */
.L_x_39023:
        /* <DEDUP_REMOVED lines=18> */
.L_x_39035:
[----:B------:R-:W-:Y:S02]  /*139f0*/  MOV R101, R154 ;  /* 0x0000009a00657202 */ /* 0x000fe40000000f00 */
.L_x_39036:
[----:B------:R-:W-:Y:S05]  /*13a00*/  BSYNC B3 ;  /* 0x0000000000037941 */ /* 0x000fea0003800000 */
.L_x_39034:
        /* <DEDUP_REMOVED lines=16> */
.L_x_39040:
[----:B------:R-:W-:Y:S05]  /*13b10*/  BSYNC B4 ;  /* 0x0000000000047941 */ /* 0x000fea0003800000 */
.L_x_39039:
        /* <DEDUP_REMOVED lines=44> */
.L_x_39038:
[----:B------:R-:W-:Y:S05]  /*13de0*/  BSYNC B3 ;  /* 0x0000000000037941 */ /* 0x000fea0003800000 */
.L_x_39037:
        /* <DEDUP_REMOVED lines=12> */
.L_x_39033:
[----:B------:R-:W-:Y:S05]  /*13eb0*/  BSYNC B2 ;  /* 0x0000000000027941 */ /* 0x000fea0003800000 */
.L_x_39032:
        /* <DEDUP_REMOVED lines=18> */
.L_x_39044:
[----:B------:R-:W-:Y:S02]  /*13fe0*/  MOV R152, R154 ;  /* 0x0000009a00987202 */ /* 0x000fe40000000f00 */
.L_x_39045:
[----:B------:R-:W-:Y:S05]  /*13ff0*/  BSYNC B3 ;  /* 0x0000000000037941 */ /* 0x000fea0003800000 */
.L_x_39043:
        /* <DEDUP_REMOVED lines=16> */
.L_x_39049:
[----:B------:R-:W-:Y:S05]  /*14100*/  BSYNC B4 ;  /* 0x0000000000047941 */ /* 0x000fea0003800000 */
.L_x_39048:
        /* <DEDUP_REMOVED lines=44> */
.L_x_39047:
[----:B------:R-:W-:Y:S05]  /*143d0*/  BSYNC B3 ;  /* 0x0000000000037941 */ /* 0x000fea0003800000 */
.L_x_39046:
        /* <DEDUP_REMOVED lines=12> */
.L_x_39042:
[----:B------:R-:W-:Y:S05]  /*144a0*/  BSYNC B2 ;  /* 0x0000000000027941 */ /* 0x000fea0003800000 */
.L_x_39041:
        /* <DEDUP_REMOVED lines=18> */
.L_x_39053:
[----:B------:R-:W-:Y:S02]  /*145d0*/  MOV R103, R154 ;  /* 0x0000009a00677202 */ /* 0x000fe40000000f00 */
.L_x_39054:
[----:B------:R-:W-:Y:S05]  /*145e0*/  BSYNC B3 ;  /* 0x0000000000037941 */ /* 0x000fea0003800000 */
.L_x_39052:
        /* <DEDUP_REMOVED lines=16> */
.L_x_39058:
[----:B------:R-:W-:Y:S05]  /*146f0*/  BSYNC B4 ;  /* 0x0000000000047941 */ /* 0x000fea0003800000 */
.L_x_39057:
        /* <DEDUP_REMOVED lines=44> */
.L_x_39056:
[----:B------:R-:W-:Y:S05]  /*149c0*/  BSYNC B3 ;  /* 0x0000000000037941 */ /* 0x000fea0003800000 */
.L_x_39055:
[----:B------:R-:W2:Y:S01]  /*149d0*/  LDL R123, [R1] ;  /* 0x00000000017b7983 */ /* 0x000ea20000100800 */
        /* <DEDUP_REMOVED lines=11> */
.L_x_39051:
[----:B------:R-:W-:Y:S05]  /*14a90*/  BSYNC B2 ;  /* 0x0000000000027941 */ /* 0x000fea0003800000 */
.L_x_39050:
        /* <DEDUP_REMOVED lines=26> */
.L_x_39060:
[----:B------:R-:W-:Y:S05]  /*14c40*/  BSYNC B2 ;  /* 0x0000000000027941 */ /* 0x000fea0003800000 */
.L_x_39059:
[----:B------:R-:W-:Y:S02]  /*14c50*/  IADD3 R171, R171, 0x20, RZ ;  /* 0x00000020abab7810 */ /* 0x000fe40007ffe0ff */
[----:B------:R-:W-:Y:S02]  /*14c60*/  IADD3 R120, R120, 0x20, RZ ;  /* 0x0000002078787810 */ /* 0x000fe40007ffe0ff */
.L_x_38986:
[----:B------:R-:W-:Y:S05]  /*14c70*/  BSYNC B1 ;  /* 0x0000000000017941 */ /* 0x000fea0003800000 */
.L_x_38985:
        /* <DEDUP_REMOVED lines=31> */
.L_x_39066:
[----:B------:R-:W-:Y:S02]  /*14e70*/  IMAD.MOV.U32 R110, RZ, RZ, R154 ;  /* 0x000000ffff6e7224 */ /* 0x000fe400078e009a */
.L_x_39067:
[----:B------:R-:W-:Y:S05]  /*14e80*/  BSYNC B3 ;  /* 0x0000000000037941 */ /* 0x000fea0003800000 */
.L_x_39065:
        /* <DEDUP_REMOVED lines=16> */
.L_x_39071:
[----:B------:R-:W-:Y:S05]  /*14f90*/  BSYNC B4 ;  /* 0x0000000000047941 */ /* 0x000fea0003800000 */
.L_x_39070:
        /* <DEDUP_REMOVED lines=43> */
.L_x_39069:
[----:B------:R-:W-:Y:S05]  /*15250*/  BSYNC B3 ;  /* 0x0000000000037941 */ /* 0x000fea0003800000 */
.L_x_39068:
        /* <DEDUP_REMOVED lines=9> */
[----:B------:R-:W-:-:S04]  /*152f0*/  FMUL.FTZ R104, R251, R104 ;  /* 0x00000068fb687220 */ /* 0x000fc80000410000 */
[----:B------:R-:W-:Y:S02]  /*15300*/  @P2 FADD.FTZ R104, R48, R104 ;  /* 0x0000006830682221 */ /* 0x000fe40000010000 */
.L_x_39064:
[----:B------:R-:W-:Y:S05]  /*15310*/  BSYNC B2 ;  /* 0x0000000000027941 */ /* 0x000fea0003800000 */
.L_x_39063:
        /* <DEDUP_REMOVED lines=18> */
.L_x_39075:
[----:B------:R-:W-:Y:S02]  /*15440*/  MOV R105, R154 ;  /* 0x0000009a00697202 */ /* 0x000fe40000000f00 */
.L_x_39076:
[----:B------:R-:W-:Y:S05]  /*15450*/  BSYNC B3 ;  /* 0x0000000000037941 */ /* 0x000fea0003800000 */
.L_x_39074:
        /* <DEDUP_REMOVED lines=16> */
.L_x_39080:
[----:B------:R-:W-:Y:S05]  /*15560*/  BSYNC B4 ;  /* 0x0000000000047941 */ /* 0x000fea0003800000 */
.L_x_39079:
        /* <DEDUP_REMOVED lines=43> */
.L_x_39078:
[----:B------:R-:W-:Y:S05]  /*15820*/  BSYNC B3 ;  /* 0x0000000000037941 */ /* 0x000fea0003800000 */
.L_x_39077:
        /* <DEDUP_REMOVED lines=9> */
[----:B------:R-:W-:-:S04]  /*158c0*/  FMUL.FTZ R105, R250, R105 ;  /* 0x00000069fa697220 */ /* 0x000fc80000410000 */
[----:B------:R-:W-:Y:S02]  /*158d0*/  @P2 FADD.FTZ R105, R49, R105 ;  /* 0x0000006931692221 */ /* 0x000fe40000010000 */
.L_x_39073:
[----:B------:R-:W-:Y:S05]  /*158e0*/  BSYNC B2 ;  /* 0x0000000000027941 */ /* 0x000fea0003800000 */
.L_x_39072:
        /* <DEDUP_REMOVED lines=18> */
.L_x_39084:
[----:B0-----:R-:W-:Y:S02]  /*15a10*/  IMAD.MOV.U32 R122, RZ, RZ, R154 ;  /* 0x000000ffff7a7224 */ /* 0x001fe400078e009a */
.L_x_39085:
[----:B------:R-:W-:Y:S05]  /*15a20*/  BSYNC B3 ;  /* 0x0000000000037941 */ /* 0x000fea0003800000 */
.L_x_39083:
        /* <DEDUP_REMOVED lines=16> */
.L_x_39089:
[----:B------:R-:W-:Y:S05]  /*15b30*/  BSYNC B4 ;  /* 0x0000000000047941 */ /* 0x000fea0003800000 */
.L_x_39088:
        /* <DEDUP_REMOVED lines=44> */
.L_x_39087:
[----:B------:R-:W-:Y:S05]  /*15e00*/  BSYNC B3 ;  /* 0x0000000000037941 */ /* 0x000fea0003800000 */
.L_x_39086:
        /* <DEDUP_REMOVED lines=11> */
.L_x_39082:
[----:B------:R-:W-:Y:S05]  /*15ec0*/  BSYNC B2 ;  /* 0x0000000000027941 */ /* 0x000fea0003800000 */
.L_x_39081:
        /* <DEDUP_REMOVED lines=18> */
.L_x_39093:
[----:B------:R-:W-:Y:S02]  /*15ff0*/  IMAD.MOV.U32 R107, RZ, RZ, R154 ;  /* 0x000000ffff6b7224 */ /* 0x000fe400078e009a */
.L_x_39094:
[----:B------:R-:W-:Y:S05]  /*16000*/  BSYNC B3 ;  /* 0x0000000000037941 */ /* 0x000fea0003800000 */
.L_x_39092:
        /* <DEDUP_REMOVED lines=16> */
.L_x_39098:
[----:B------:R-:W-:Y:S05]  /*16110*/  BSYNC B4 ;  /* 0x0000000000047941 */ /* 0x000fea0003800000 */
.L_x_39097:
        /* <DEDUP_REMOVED lines=44> */
.L_x_39096:
[----:B------:R-:W-:Y:S05]  /*163e0*/  BSYNC B3 ;  /* 0x0000000000037941 */ /* 0x000fea0003800000 */
.L_x_39095:
        /* <DEDUP_REMOVED lines=11> */
.L_x_39091:
[----:B------:R-:W-:Y:S05]  /*164a0*/  BSYNC B2 ;  /* 0x0000000000027941 */ /* 0x000fea0003800000 */
.L_x_39090:
        /* <DEDUP_REMOVED lines=18> */
.L_x_39102:
[----:B------:R-:W-:Y:S02]  /*165d0*/  IMAD.MOV.U32 R152, RZ, RZ, R154 ;  /* 0x000000ffff987224 */ /* 0x000fe400078e009a */
.L_x_39103:
[----:B------:R-:W-:Y:S05]  /*165e0*/  BSYNC B3 ;  /* 0x0000000000037941 */ /* 0x000fea0003800000 */
.L_x_39101:
        /* <DEDUP_REMOVED lines=16> */
.L_x_39107:
[----:B------:R-:W-:Y:S05]  /*166f0*/  BSYNC B4 ;  /* 0x0000000000047941 */ /* 0x000fea0003800000 */
.L_x_39106:
        /* <DEDUP_REMOVED lines=44> */
.L_x_39105:
[----:B------:R-:W-:Y:S05]  /*169c0*/  BSYNC B3 ;  /* 0x0000000000037941 */ /* 0x000fea0003800000 */
.L_x_39104:
        /* <DEDUP_REMOVED lines=9> */
[----:B------:R-:W-:-:S04]  /*16a60*/  FMUL.FTZ R108, R247, R108 ;  /* 0x0000006cf76c7220 */ /* 0x000fc80000410000 */
[----:B------:R-:W-:Y:S02]  /*16a70*/  @P2 FADD.FTZ R108, R52, R108 ;  /* 0x0000006c346c2221 */ /* 0x000fe40000010000 */
.L_x_39100:
[----:B------:R-:W-:Y:S05]  /*16a80*/  BSYNC B2 ;  /* 0x0000000000027941 */ /* 0x000fea0003800000 */
.L_x_39099:
        /* <DEDUP_REMOVED lines=18> */
.L_x_39111:
[----:B------:R-:W-:Y:S02]  /*16bb0*/  IMAD.MOV.U32 R109, RZ, RZ, R154 ;  /* 0x000000ffff6d7224 */ /* 0x000fe400078e009a */
.L_x_39112:
[----:B------:R-:W-:Y:S05]  /*16bc0*/  BSYNC B3 ;  /* 0x0000000000037941 */ /* 0x000fea0003800000 */
.L_x_39110:
        /* <DEDUP_REMOVED lines=16> */
.L_x_39116:
[----:B------:R-:W-:Y:S05]  /*16cd0*/  BSYNC B4 ;  /* 0x0000000000047941 */ /* 0x000fea0003800000 */
.L_x_39115:
        /* <DEDUP_REMOVED lines=44> */
.L_x_39114:
[----:B------:R-:W-:Y:S05]  /*16fa0*/  BSYNC B3 ;  /* 0x0000000000037941 */ /* 0x000fea0003800000 */
.L_x_39113:
[----:B------:R-:W1:Y:S01]  /*16fb0*/  I2F.U32 R109, R109 ;  /* 0x0000006d006d7306 */ /* 0x000e620000201000 */
[----:B------:R-:W-:-:S04]  /*16fc0*/  IMAD.MOV.U32 R110, RZ, RZ, 0x2f800000 ;  /* 0x2f800000ff6e7424 */ /* 0x000fc800078e00ff */
[----:B-1----:R-:W-:-:S05]  /*16fd0*/  FFMA.FTZ R109, R109, R110, 1.1641532182693481445e-10 ;  /* 0x2f0000006d6d7423 */ /* 0x002fca000001006e */
[----:B------:R-:W-:Y:S01]  /*16fe0*/  FSETP.GTU.FTZ.AND P4, PT, R109, c[0x0][0x1e4], PT ;  /* 0x000079006d007a0b */ /* 0x000fe20003f9c000 */
[----:B------:R-:W-:-:S03]  /*16ff0*/  HADD2.F32 R109, -RZ, R46.H1_H1 ;  /* 0x3000002eff6d7230 */ /* 0x000fc60000004100 */
[----:B------:R-:W-:Y:S02]  /*17000*/  SEL R161, RZ, 0x1, P4 ;  /* 0x00000001ffa17807 */ /* 0x000fe40002000000 */
[----:B------:R-:W-:-:S04]  /*17010*/  FMUL.FTZ R109, R109, c[0x0][0x1ec] ;  /* 0x00007b006d6d7a20 */ /* 0x000fc80000410000 */
[----:B------:R-:W-:-:S05]  /*17020*/  FMUL.FTZ R109, R109, c[0x0][0x1e8] ;  /* 0x00007a006d6d7a20 */ /* 0x000fca0000410000 */
[----:B------:R-:W-:-:S05]  /*17030*/  FSEL R109, R109, RZ, !P4 ;  /* 0x000000ff6d6d7208 */ /* 0x000fca0006000000 */
[----:B------:R-:W-:-:S04]  /*17040*/  FMUL.FTZ R109, R246, R109 ;  /* 0x0000006df66d7220 */ /* 0x000fc80000410000 */
[----:B------:R-:W-:Y:S02]  /*17050*/  @P2 FADD.FTZ R109, R53, R109 ;  /* 0x0000006d356d2221 */ /* 0x000fe40000010000 */
.L_x_39109:
[----:B------:R-:W-:Y:S05]  /*17060*/  BSYNC B2 ;  /* 0x0000000000027941 */ /* 0x000fea0003800000 */
.L_x_39108:
        /* <DEDUP_REMOVED lines=18> */
.L_x_39120:
[----:B------:R-:W-:Y:S02]  /*17190*/  IMAD.MOV.U32 R152, RZ, RZ, R154 ;  /* 0x000000ffff987224 */ /* 0x000fe400078e009a */
.L_x_39121:
[----:B------:R-:W-:Y:S05]  /*171a0*/  BSYNC B3 ;  /* 0x0000000000037941 */ /* 0x000fea0003800000 */
.L_x_39119:
        /* <DEDUP_REMOVED lines=16> */
.L_x_39125:
[----:B------:R-:W-:Y:S05]  /*172b0*/  BSYNC B4 ;  /* 0x0000000000047941 */ /* 0x000fea0003800000 */
.L_x_39124:
        /* <DEDUP_REMOVED lines=44> */
.L_x_39123:
[----:B------:R-:W-:Y:S05]  /*17580*/  BSYNC B3 ;  /* 0x0000000000037941 */ /* 0x000fea0003800000 */
.L_x_39122:
        /* <DEDUP_REMOVED lines=11> */
.L_x_39118:
[----:B------:R-:W-:Y:S05]  /*17640*/  BSYNC B2 ;  /* 0x0000000000027941 */ /* 0x000fea0003800000 */
.L_x_39117:
        /* <DEDUP_REMOVED lines=18> */
.L_x_39129:
[----:B------:R-:W-:Y:S02]  /*17770*/  IMAD.MOV.U32 R111, RZ, RZ, R154 ;  /* 0x000000ffff6f7224 */ /* 0x000fe400078e009a */
.L_x_39130:
[----:B------:R-:W-:Y:S05]  /*17780*/  BSYNC B3 ;  /* 0x0000000000037941 */ /* 0x000fea0003800000 */
.L_x_39128:
        /* <DEDUP_REMOVED lines=16> */
.L_x_39134:
[----:B------:R-:W-:Y:S05]  /*17890*/  BSYNC B4 ;  /* 0x0000000000047941 */ /* 0x000fea0003800000 */
.L_x_39133:
        /* <DEDUP_REMOVED lines=44> */
.L_x_39132:
[----:B------:R-:W-:Y:S05]  /*17b60*/  BSYNC B3 ;  /* 0x0000000000037941 */ /* 0x000fea0003800000 */
.L_x_39131:
        /* <DEDUP_REMOVED lines=11> */
.L_x_39127:
[----:B------:R-:W-:Y:S05]  /*17c20*/  BSYNC B2 ;  /* 0x0000000000027941 */ /* 0x000fea0003800000 */
.L_x_39126:
        /* <DEDUP_REMOVED lines=26> */
.L_x_39136:
[----:B------:R-:W-:Y:S05]  /*17dd0*/  BSYNC B2 ;  /* 0x0000000000027941 */ /* 0x000fea0003800000 */
.L_x_39135:
[----:B------:R-:W-:Y:S02]  /*17de0*/  IADD3 R171, R171, 0x20, RZ ;  /* 0x00000020abab7810 */ /* 0x000fe40007ffe0ff */
[----:B------:R-:W-:Y:S02]  /*17df0*/  IADD3 R120, R120, 0x20, RZ ;  /* 0x0000002078787810 */ /* 0x000fe40007ffe0ff */
.L_x_39062:
[----:B------:R-:W-:Y:S05]  /*17e00*/  BSYNC B1 ;  /* 0x0000000000017941 */ /* 0x000fea0003800000 */
.L_x_39061:
        /* <DEDUP_REMOVED lines=31> */
.L_x_39142:
[----:B------:R-:W-:Y:S02]  /*18000*/  MOV R118, R154 ;  /* 0x0000009a00767202 */ /* 0x000fe40000000f00 */
.L_x_39143:
[----:B------:R-:W-:Y:S05]  /*18010*/  BSYNC B3 ;  /* 0x0000000000037941 */ /* 0x000fea0003800000 */
.L_x_39141:
        /* <DEDUP_REMOVED lines=16> */
.L_x_39147:
[----:B------:R-:W-:Y:S05]  /*18120*/  BSYNC B4 ;  /* 0x0000000000047941 */ /* 0x000fea0003800000 */
.L_x_39146:
        /* <DEDUP_REMOVED lines=43> */
.L_x_39145:
[----:B------:R-:W-:Y:S05]  /*183e0*/  BSYNC B3 ;  /* 0x0000000000037941 */ /* 0x000fea0003800000 */
.L_x_39144:
        /* <DEDUP_REMOVED lines=11> */
.L_x_39140:
[----:B------:R-:W-:Y:S05]  /*184a0*/  BSYNC B2 ;  /* 0x0000000000027941 */ /* 0x000fea0003800000 */
.L_x_39139:
        /* <DEDUP_REMOVED lines=18> */
.L_x_39151:
[----:B------:R-:W-:Y:S02]  /*185d0*/  IMAD.MOV.U32 R113, RZ, RZ, R154 ;  /* 0x000000ffff717224 */ /* 0x000fe400078e009a */
.L_x_39152:
[----:B------:R-:W-:Y:S05]  /*185e0*/  BSYNC B3 ;  /* 0x0000000000037941 */ /* 0x000fea0003800000 */
.L_x_39150:
        /* <DEDUP_REMOVED lines=16> */
.L_x_39156:
[----:B------:R-:W-:Y:S05]  /*186f0*/  BSYNC B4 ;  /* 0x0000000000047941 */ /* 0x000fea0003800000 */
.L_x_39155:
        /* <DEDUP_REMOVED lines=43> */
.L_x_39154:
[----:B------:R-:W-:Y:S05]  /*189b0*/  BSYNC B3 ;  /* 0x0000000000037941 */ /* 0x000fea0003800000 */
.L_x_39153:
        /* <DEDUP_REMOVED lines=11> */
.L_x_39149:
[----:B------:R-:W-:Y:S05]  /*18a70*/  BSYNC B2 ;  /* 0x0000000000027941 */ /* 0x000fea0003800000 */
.L_x_39148:
        /* <DEDUP_REMOVED lines=18> */
.L_x_39160:
[----:B0-----:R-:W-:Y:S02]  /*18ba0*/  IMAD.MOV.U32 R122, RZ, RZ, R154 ;  /* 0x000000ffff7a7224 */ /* 0x001fe400078e009a */
.L_x_39161:
[----:B------:R-:W-:Y:S05]  /*18bb0*/  BSYNC B3 ;  /* 0x0000000000037941 */ /* 0x000fea0003800000 */
.L_x_39159:
        /* <DEDUP_REMOVED lines=16> */
.L_x_39165:
[----:B------:R-:W-:Y:S05]  /*18cc0*/  BSYNC B4 ;  /* 0x0000000000047941 */ /* 0x000fea0003800000 */
.L_x_39164:
        /* <DEDUP_REMOVED lines=44> */
.L_x_39163:
[----:B------:R-:W-:Y:S05]  /*18f90*/  BSYNC B3 ;  /* 0x0000000000037941 */ /* 0x000fea0003800000 */
.L_x_39162:
        /* <DEDUP_REMOVED lines=11> */
.L_x_39158:
[----:B------:R-:W-:Y:S05]  /*19050*/  BSYNC B2 ;  /* 0x0000000000027941 */ /* 0x000fea0003800000 */
.L_x_39157:
        /* <DEDUP_REMOVED lines=18> */
.L_x_39169:
[----:B------:R-:W-:Y:S02]  /*19180*/  IMAD.MOV.U32 R115, RZ, RZ, R154 ;  /* 0x000000ffff737224 */ /* 0x000fe400078e009a */
.L_x_39170:
[----:B------:R-:W-:Y:S05]  /*19190*/  BSYNC B3 ;  /* 0x0000000000037941 */ /* 0x000fea0003800000 */
.L_x_39168:
        /* <DEDUP_REMOVED lines=16> */
.L_x_39174:
[----:B------:R-:W-:Y:S05]  /*192a0*/  BSYNC B4 ;  /* 0x0000000000047941 */ /* 0x000fea0003800000 */
.L_x_39173:
        /* <DEDUP_REMOVED lines=44> */
.L_x_39172:
[----:B------:R-:W-:Y:S05]  /*19570*/  BSYNC B3 ;  /* 0x0000000000037941 */ /* 0x000fea0003800000 */
.L_x_39171:
        /* <DEDUP_REMOVED lines=11> */
.L_x_39167:
[----:B------:R-:W-:Y:S05]  /*19630*/  BSYNC B2 ;  /* 0x0000000000027941 */ /* 0x000fea0003800000 */
.L_x_39166:
        /* <DEDUP_REMOVED lines=18> */
.L_x_39178:
[----:B------:R-:W-:Y:S02]  /*19760*/  IMAD.MOV.U32 R152, RZ, RZ, R154 ;  /* 0x000000ffff987224 */ /* 0x000fe400078e009a */
.L_x_39179:
[----:B------:R-:W-:Y:S05]  /*19770*/  BSYNC B3 ;  /* 0x0000000000037941 */ /* 0x000fea0003800000 */
.L_x_39177:
        /* <DEDUP_REMOVED lines=16> */
.L_x_39183:
[----:B------:R-:W-:Y:S05]  /*19880*/  BSYNC B4 ;  /* 0x0000000000047941 */ /* 0x000fea0003800000 */
.L_x_39182:
        /* <DEDUP_REMOVED lines=44> */
.L_x_39181:
[----:B------:R-:W-:Y:S05]  /*19b50*/  BSYNC B3 ;  /* 0x0000000000037941 */ /* 0x000fea0003800000 */
.L_x_39180:
        /* <DEDUP_REMOVED lines=11> */
.L_x_39176:
[----:B------:R-:W-:Y:S05]  /*19c10*/  BSYNC B2 ;  /* 0x0000000000027941 */ /* 0x000fea0003800000 */
.L_x_39175:
        /* <DEDUP_REMOVED lines=18> */
.L_x_39187:
[----:B------:R-:W-:Y:S02]  /*19d40*/  IMAD.MOV.U32 R117, RZ, RZ, R154 ;  /* 0x000000ffff757224 */ /* 0x000fe400078e009a */
.L_x_39188:
[----:B------:R-:W-:Y:S05]  /*19d50*/  BSYNC B3 ;  /* 0x0000000000037941 */ /* 0x000fea0003800000 */
.L_x_39186:
        /* <DEDUP_REMOVED lines=16> */
.L_x_39192:
[----:B------:R-:W-:Y:S05]  /*19e60*/  BSYNC B4 ;  /* 0x0000000000047941 */ /* 0x000fea0003800000 */
.L_x_39191:
        /* <DEDUP_REMOVED lines=44> */
.L_x_39190:
[----:B------:R-:W-:Y:S05]  /*1a130*/  BSYNC B3 ;  /* 0x0000000000037941 */ /* 0x000fea0003800000 */
.L_x_39189:
        /* <DEDUP_REMOVED lines=11> */
.L_x_39185:
[----:B------:R-:W-:Y:S05]  /*1a1f0*/  BSYNC B2 ;  /* 0x0000000000027941 */ /* 0x000fea0003800000 */
.L_x_39184:
        /* <DEDUP_REMOVED lines=18> */
.L_x_39196:
[----:B------:R-:W-:Y:S02]  /*1a320*/  IMAD.MOV.U32 R152, RZ, RZ, R154 ;  /* 0x000000ffff987224 */ /* 0x000fe400078e009a */
.L_x_39197:
[----:B------:R-:W-:Y:S05]  /*1a330*/  BSYNC B3 ;  /* 0x0000000000037941 */ /* 0x000fea0003800000 */
.L_x_39195:
        /* <DEDUP_REMOVED lines=16> */
.L_x_39201:
[----:B------:R-:W-:Y:S05]  /*1a440*/  BSYNC B4 ;  /* 0x0000000000047941 */ /* 0x000fea0003800000 */
.L_x_39200:
        /* <DEDUP_REMOVED lines=44> */
.L_x_39199:
[----:B------:R-:W-:Y:S05]  /*1a710*/  BSYNC B3 ;  /* 0x0000000000037941 */ /* 0x000fea0003800000 */
.L_x_39198:
        /* <DEDUP_REMOVED lines=11> */
.L_x_39194:
[----:B------:R-:W-:Y:S05]  /*1a7d0*/  BSYNC B2 ;  /* 0x0000000000027941 */ /* 0x000fea0003800000 */
.L_x_39193:
        /* <DEDUP_REMOVED lines=18> */
.L_x_39205:
[----:B------:R-:W-:Y:S02]  /*1a900*/  IMAD.MOV.U32 R119, RZ, RZ, R154 ;  /* 0x000000ffff777224 */ /* 0x000fe400078e009a */
.L_x_39206:
[----:B------:R-:W-:Y:S05]  /*1a910*/  BSYNC B3 ;  /* 0x0000000000037941 */ /* 0x000fea0003800000 */
.L_x_39204:
        /* <DEDUP_REMOVED lines=16> */
.L_x_39210:
[----:B------:R-:W-:Y:S05]  /*1aa20*/  BSYNC B4 ;  /* 0x0000000000047941 */ /* 0x000fea0003800000 */
.L_x_39209:
        /* <DEDUP_REMOVED lines=44> */
.L_x_39208:
[----:B------:R-:W-:Y:S05]  /*1acf0*/  BSYNC B3 ;  /* 0x0000000000037941 */ /* 0x000fea0003800000 */
.L_x_39207:
        /* <DEDUP_REMOVED lines=11> */
.L_x_39203:
[----:B------:R-:W-:Y:S05]  /*1adb0*/  BSYNC B2 ;  /* 0x0000000000027941 */ /* 0x000fea0003800000 */
.L_x_39202:
        /* <DEDUP_REMOVED lines=25> */
.L_x_39138:
[----:B------:R-:W-:Y:S05]  /*1af50*/  BSYNC B1 ;  /* 0x0000000000017941 */ /* 0x000fea0003800000 */
.L_x_39137:
        /* <DEDUP_REMOVED lines=83> */
.L_x_39231:
        /* <DEDUP_REMOVED lines=153> */
.L_x_39232:
        /* <DEDUP_REMOVED lines=60> */
.L_x_39216:
[----:B------:R-:W-:Y:S05]  /*1c1e0*/  BSYNC B2 ;  /* 0x0000000000027941 */ /* 0x000fea0003800000 */
.L_x_39215:
        /* <DEDUP_REMOVED lines=35> */
.L_x_39218:
[----:B------:R-:W-:Y:S05]  /*1c420*/  BSYNC B2 ;  /* 0x0000000000027941 */ /* 0x000fea0003800000 */
.L_x_39217:
        /* <DEDUP_REMOVED lines=35> */
.L_x_39220:
[----:B------:R-:W-:Y:S05]  /*1c660*/  BSYNC B2 ;  /* 0x0000000000027941 */ /* 0x000fea0003800000 */
.L_x_39219:
        /* <DEDUP_REMOVED lines=35> */
.L_x_39222:
[----:B------:R-:W-:Y:S05]  /*1c8a0*/  BSYNC B2 ;  /* 0x0000000000027941 */ /* 0x000fea0003800000 */
.L_x_39221:
        /* <DEDUP_REMOVED lines=35> */
.L_x_39224:
[----:B------:R-:W-:Y:S05]  /*1cae0*/  BSYNC B2 ;  /* 0x0000000000027941 */ /* 0x000fea0003800000 */
.L_x_39223:
        /* <DEDUP_REMOVED lines=35> */
.L_x_39226:
[----:B------:R-:W-:Y:S05]  /*1cd20*/  BSYNC B2 ;  /* 0x0000000000027941 */ /* 0x000fea0003800000 */
.L_x_39225:
        /* <DEDUP_REMOVED lines=35> */
.L_x_39228:
[----:B------:R-:W-:Y:S05]  /*1cf60*/  BSYNC B2 ;  /* 0x0000000000027941 */ /* 0x000fea0003800000 */
.L_x_39227:
        /* <DEDUP_REMOVED lines=33> */
.L_x_39214:
[----:B------:R-:W-:Y:S05]  /*1d180*/  BSYNC B1 ;  /* 0x0000000000017941 */ /* 0x000fea0003800000 */
.L_x_39213:
[----:B0-----:R-:W-:-:S04]  /*1d190*/  IMAD.MOV.U32 R120, RZ, RZ, c[0x0][0x160] ;  /* 0x00005800ff787624 */ /* 0x001fc800078e00ff */
[----:B------:R-:W-:-:S05]  /*1d1a0*/  IMAD R6, R120, 0x4, R6 ;  /* 0x0000000478067824 */ /* 0x000fca00078e0206 */
[----:B------:R-:W-:-:S13]  /*1d1b0*/  ISETP.GE.AND P1, PT, R6, c[0x0][0x164], PT ;  /* 0x0000590006007a0c */ /* 0x000fda0003f26270 */
[----:B------:R-:W-:Y:S01]  /*1d1c0*/  @P1 CALL.REL.NOINC `(.L_x_39229) ;  /* 0x0000001000001944 */ /* 0x000fe20003c00000 */
[----:B------:R-:W-:Y:S05]  /*1d1d0*/  BRA `(.L_x_39230) ;  /* 0xfffe4d2000007947 */ /* 0x000fea000383ffff */
.L_x_39229:
[----:B------:R-:W-:Y:S05]  /*1d1e0*/  BSYNC B0 ;  /* 0x0000000000007941 */ /* 0x000fea0003800000 */
.L_x_38604:
[----:B------:R-:W-:Y:S05]  /*1d1f0*/  EXIT ;  /* 0x000000000000794d */ /* 0x000fea0003800000 */
.L_x_39211:
[----:B------:R-:W-:Y:S01]  /*1d200*/  HFMA2.MMA R120, -RZ, RZ, 0, 5.9604644775390625e-08 ;  /* 0x00000001ff787435 */ /* 0x000fe200000001ff */
[----:B------:R-:W-:Y:S01]  /*1d210*/  IMAD.MOV.U32 R166, RZ, RZ, 0x1f ;  /* 0x0000001fffa67424 */ /* 0x000fe200078e00ff */
[----:B------:R-:W-:Y:S01]  /*1d220*/  MOV R122, 0x1d250 ;  /* 0x0001d250007a7802 */ /* 0x000fe20000000f00 */
[----:B------:R-:W-:-:S03]  /*1d230*/  IMAD.MOV.U32 R123, RZ, RZ, -0x1 ;  /* 0xffffffffff7b7424 */ /* 0x000fc600078e00ff */
[----:B-----5:R-:W-:Y:S05]  /*1d240*/  CALL.REL.NOINC `($__internal_110_$__cuda_sm70_shflsync_bfly_p) ;  /* 0x00000bd000007944 */ /* 0x020fea0003c00000 */
[----:B-1----:R-:W-:Y:S05]  /*1d250*/  BRA `(.L_x_39231) ;  /* 0xffffe23000007947 */ /* 0x002fea000383ffff */
.L_x_39212:
[----:B------:R-:W-:Y:S01]  /*1d260*/  IMAD.MOV.U32 R120, RZ, RZ, 0x2 ;  /* 0x00000002ff787424 */ /* 0x000fe200078e00ff */
[----:B------:R-:W-:Y:S01]  /*1d270*/  MOV R166, 0x1f ;  /* 0x0000001f00a67802 */ /* 0x000fe20000000f00 */
[----:B------:R-:W-:Y:S01]  /*1d280*/  IMAD.MOV.U32 R123, RZ, RZ, -0x1 ;  /* 0xffffffffff7b7424 */ /* 0x000fe200078e00ff */
[----:B------:R-:W-:Y:S02]  /*1d290*/  MOV R122, 0x1d2b0 ;  /* 0x0001d2b0007a7802 */ /* 0x000fe40000000f00 */
[----:B-----5:R-:W-:Y:S05]  /*1d2a0*/  CALL.REL.NOINC `($__internal_110_$__cuda_sm70_shflsync_bfly_p) ;  /* 0x00000b7000007944 */ /* 0x020fea0003c00000 */
[----:B-1----:R-:W-:Y:S01]  /*1d2b0*/  FADD.FTZ R164, R164, R120 ;  /* 0x00000078a4a47221 */ /* 0x002fe20000010000 */
[----:B------:R-:W-:Y:S01]  /*1d2c0*/  MOV R123, 0xffffffff ;  /* 0xffffffff007b7802 */ /* 0x000fe20000000f00 */
[----:B------:R-:W-:Y:S01]  /*1d2d0*/  IMAD.MOV.U32 R120, RZ, RZ, 0x4 ;  /* 0x00000004ff787424 */ /* 0x000fe200078e00ff */
[----:B------:R-:W-:Y:S01]  /*1d2e0*/  MOV R122, 0x1d310 ;  /* 0x0001d310007a7802 */ /* 0x000fe20000000f00 */
[----:B------:R-:W-:-:S02]  /*1d2f0*/  IMAD.MOV.U32 R166, RZ, RZ, 0x1f ;  /* 0x0000001fffa67424 */ /* 0x000fc400078e00ff */
[----:B------:R-:W-:Y:S05]  /*1d300*/  CALL.REL.NOINC `($__internal_110_$__cuda_sm70_shflsync_bfly_p) ;  /* 0x00000b1000007944 */ /* 0x000fea0003c00000 */
[----:B-1----:R-:W-:Y:S01]  /*1d310*/  FADD.FTZ R164, R164, R120 ;  /* 0x00000078a4a47221 */ /* 0x002fe20000010000 */
[----:B------:R-:W-:Y:S01]  /*1d320*/  MOV R122, 0x1d370 ;  /* 0x0001d370007a7802 */ /* 0x000fe20000000f00 */
[----:B------:R-:W-:-:S02]  /*1d330*/  IMAD.MOV.U32 R120, RZ, RZ, 0x8 ;  /* 0x00000008ff787424 */ /* 0x000fc400078e00ff */
[----:B------:R-:W-:Y:S02]  /*1d340*/  IMAD.MOV.U32 R166, RZ, RZ, 0x1f ;  /* 0x0000001fffa67424 */ /* 0x000fe400078e00ff */
[----:B------:R-:W-:Y:S02]  /*1d350*/  IMAD.MOV.U32 R123, RZ, RZ, -0x1 ;  /* 0xffffffffff7b7424 */ /* 0x000fe400078e00ff */
[----:B------:R-:W-:Y:S05]  /*1d360*/  CALL.REL.NOINC `($__internal_110_$__cuda_sm70_shflsync_bfly_p) ;  /* 0x00000ab000007944 */ /* 0x000fea0003c00000 */
[----:B-1----:R-:W-:Y:S01]  /*1d370*/  FADD.FTZ R164, R164, R120 ;  /* 0x00000078a4a47221 */ /* 0x002fe20000010000 */
[----:B------:R-:W-:Y:S01]  /*1d380*/  HFMA2.MMA R120, -RZ, RZ, 0, 9.5367431640625e-07 ;  /* 0x00000010ff787435 */ /* 0x000fe200000001ff */
[----:B------:R-:W-:Y:S01]  /*1d390*/  IMAD.MOV.U32 R166, RZ, RZ, 0x1f ;  /* 0x0000001fffa67424 */ /* 0x000fe200078e00ff */
[----:B------:R-:W-:Y:S01]  /*1d3a0*/  MOV R122, 0x1d3d0 ;  /* 0x0001d3d0007a7802 */ /* 0x000fe20000000f00 */
[----:B------:R-:W-:-:S03]  /*1d3b0*/  IMAD.MOV.U32 R123, RZ, RZ, -0x1 ;  /* 0xffffffffff7b7424 */ /* 0x000fc600078e00ff */
[----:B------:R-:W-:Y:S05]  /*1d3c0*/  CALL.REL.NOINC `($__internal_110_$__cuda_sm70_shflsync_bfly_p) ;  /* 0x00000a5000007944 */ /* 0x000fea0003c00000 */
[----:B-1----:R-:W-:Y:S01]  /*1d3d0*/  FADD.FTZ R120, R164, R120 ;  /* 0x00000078a4787221 */ /* 0x002fe20000010000 */
[----:B------:R-:W-:Y:S01]  /*1d3e0*/  LOP3.LUT R5, R5, 0xfffffdff, RZ, 0xc0, !PT ;  /* 0xfffffdff05057812 */ /* 0x000fe200078ec0ff */
[----:B------:R-:W-:Y:S01]  /*1d3f0*/  IMAD.MOV.U32 R123, RZ, RZ, -0x1 ;  /* 0xffffffffff7b7424 */ /* 0x000fe200078e00ff */
[----:B------:R-:W-:Y:S01]  /*1d400*/  MOV R166, 0x1f ;  /* 0x0000001f00a67802 */ /* 0x000fe20000000f00 */
        /* <DEDUP_REMOVED lines=135> */
[----:B------:R-:W-:Y:S05]  /*1dc80*/  CALL.REL.NOINC `($__internal_110_$__cuda_sm70_shflsync_bfly_p) ;  /* 0x0000019000007944 */ /* 0x000fea0003c00000 */
[----:B-1----:R-:W-:Y:S01]  /*1dc90*/  FADD.FTZ R164, R164, R120 ;  /* 0x00000078a4a47221 */ /* 0x002fe20000010000 */
[----:B------:R-:W-:Y:S01]  /*1dca0*/  MOV R123, 0xffffffff ;  /* 0xffffffff007b7802 */ /* 0x000fe20000000f00 */
[----:B------:R-:W-:Y:S01]  /*1dcb0*/  IMAD.MOV.U32 R120, RZ, RZ, 0x2 ;  /* 0x00000002ff787424 */ /* 0x000fe200078e00ff */
[----:B------:R-:W-:Y:S01]  /*1dcc0*/  MOV R122, 0x1dcf0 ;  /* 0x0001dcf0007a7802 */ /* 0x000fe20000000f00 */
[----:B------:R-:W-:Y:S02]  /*1dcd0*/  IMAD.MOV.U32 R166, RZ, RZ, 0x1f ;  /* 0x0000001fffa67424 */ /* 0x000fe400078e00ff */
[----:B------:R-:W-:Y:S05]  /*1dce0*/  CALL.REL.NOINC `($__internal_110_$__cuda_sm70_shflsync_bfly_p) ;  /* 0x0000013000007944 */ /* 0x000fea0003c00000 */
[----:B-1----:R-:W-:Y:S01]  /*1dcf0*/  FADD.FTZ R164, R164, R120 ;  /* 0x00000078a4a47221 */ /* 0x002fe20000010000 */
[----:B------:R-:W-:Y:S01]  /*1dd00*/  MOV R122, 0x1dd50 ;  /* 0x0001dd50007a7802 */ /* 0x000fe20000000f00 */
[----:B------:R-:W-:Y:S02]  /*1dd10*/  IMAD.MOV.U32 R120, RZ, RZ, 0x4 ;  /* 0x00000004ff787424 */ /* 0x000fe400078e00ff */
[----:B------:R-:W-:-:S02]  /*1dd20*/  IMAD.MOV.U32 R166, RZ, RZ, 0x1f ;  /* 0x0000001fffa67424 */ /* 0x000fc400078e00ff */
[----:B------:R-:W-:Y:S02]  /*1dd30*/  IMAD.MOV.U32 R123, RZ, RZ, -0x1 ;  /* 0xffffffffff7b7424 */ /* 0x000fe400078e00ff */
[----:B------:R-:W-:Y:S05]  /*1dd40*/  CALL.REL.NOINC `($__internal_110_$__cuda_sm70_shflsync_bfly_p) ;  /* 0x000000d000007944 */ /* 0x000fea0003c00000 */
[----:B-1----:R-:W-:Y:S01]  /*1dd50*/  FADD.FTZ R164, R164, R120 ;  /* 0x00000078a4a47221 */ /* 0x002fe20000010000 */
[----:B------:R-:W-:Y:S01]  /*1dd60*/  HFMA2.MMA R120, -RZ, RZ, 0, 4.76837158203125e-07 ;  /* 0x00000008ff787435 */ /* 0x000fe200000001ff */
[----:B------:R-:W-:Y:S01]  /*1dd70*/  IMAD.MOV.U32 R166, RZ, RZ, 0x1f ;  /* 0x0000001fffa67424 */ /* 0x000fe200078e00ff */
[----:B------:R-:W-:Y:S01]  /*1dd80*/  MOV R122, 0x1ddb0 ;  /* 0x0001ddb0007a7802 */ /* 0x000fe20000000f00 */
[----:B------:R-:W-:-:S03]  /*1dd90*/  IMAD.MOV.U32 R123, RZ, RZ, -0x1 ;  /* 0xffffffffff7b7424 */ /* 0x000fc600078e00ff */
[----:B------:R-:W-:Y:S05]  /*1dda0*/  CALL.REL.NOINC `($__internal_110_$__cuda_sm70_shflsync_bfly_p) ;  /* 0x0000007000007944 */ /* 0x000fea0003c00000 */
[----:B-1----:R-:W-:Y:S01]  /*1ddb0*/  FADD.FTZ R164, R164, R120 ;  /* 0x00000078a4a47221 */ /* 0x002fe20000010000 */
[----:B------:R-:W-:Y:S01]  /*1ddc0*/  MOV R166, 0x1f ;  /* 0x0000001f00a67802 */ /* 0x000fe20000000f00 */
[----:B------:R-:W-:Y:S01]  /*1ddd0*/  IMAD.MOV.U32 R120, RZ, RZ, 0x10 ;  /* 0x00000010ff787424 */ /* 0x000fe200078e00ff */
[----:B------:R-:W-:Y:S01]  /*1dde0*/  MOV R122, 0x1de10 ;  /* 0x0001de10007a7802 */ /* 0x000fe20000000f00 */
[----:B------:R-:W-:Y:S02]  /*1ddf0*/  IMAD.MOV.U32 R123, RZ, RZ, -0x1 ;  /* 0xffffffffff7b7424 */ /* 0x000fe400078e00ff */
[----:B------:R-:W-:Y:S05]  /*1de00*/  CALL.REL.NOINC `($__internal_110_$__cuda_sm70_shflsync_bfly_p) ;  /* 0x0000001000007944 */ /* 0x000fea0003c00000 */
[----:B-1----:R-:W-:Y:S05]  /*1de10*/  BRA `(.L_x_39232) ;  /* 0xffffe00000007947 */ /* 0x002fea000383ffff */
        .weak           $__internal_110_$__cuda_sm70_shflsync_bfly_p
        .type           $__internal_110_$__cuda_sm70_shflsync_bfly_p,@function
        .size           $__internal_110_$__cuda_sm70_shflsync_bfly_p,(.L_x_57150 - $__internal_110_$__cuda_sm70_shflsync_bfly_p)
$__internal_110_$__cuda_sm70_shflsync_bfly_p:
[----:B------:R-:W-:Y:S04]  /*1de20*/  WARPSYNC R123 ;  /* 0x0000007b00007348 */ /* 0x000fe80003800000 */
[----:B------:R0:W1:Y:S02]  /*1de30*/  SHFL.BFLY PT, R120, R164, R120, R166 ;  /* 0x0c000078a4787389 */ /* 0x00006400000e00a6 */
[----:B0-----:R-:W-:-:S04]  /*1de40*/  IMAD.MOV.U32 R123, RZ, RZ, 0x0 ;  /* 0x00000000ff7b7424 */ /* 0x001fc800078e00ff */
[----:B------:R-:W-:Y:S05]  /*1de50*/  RET.REL.NODEC R122 `(_ZN10layer_norm13ln_fwd_kernelINS_13Kernel_traitsI6__halfS2_fS2_fjLj2048ELj1ELj4ELj1ELj16ENS_18Kernel_traits_baseILj2048ES2_S2_fS2_fjLj128EEEEELb1ELb1ELb1ELb0EEEvNS_9FwdParamsE) ;  /* 0xfffe21a07a007950 */ /* 0x000fea0003c3ffff */
.L_x_39233:
        /* <DEDUP_REMOVED lines=10> */
.L_x_57150:


//--------------------- .text._ZN10layer_norm13ln_fwd_kernelINS_13Kernel_traitsI6__halfS2_fS2_fjLj2048ELj1ELj4ELj1ELj16ENS_18Kernel_traits_baseILj2048ES2_S2_fS2_fjLj128EEEEELb1ELb1ELb1ELb1EEEvNS_9FwdParamsE --------------------------
	.section	.text._ZN10layer_norm13ln_fwd_kernelINS_13Kernel_traitsI6__halfS2_fS2_fjLj2048ELj1ELj4ELj1ELj16ENS_18Kernel_traits_baseILj2048ES2_S2_fS2_fjLj128EEEEELb1ELb1ELb1ELb1EEEvNS_9FwdParamsE,"ax",@progbits
	.sectioninfo	@"SHI_REGISTERS=254"
	.align	128
        .global         _ZN10layer_norm13ln_fwd_kernelINS_13Kernel_traitsI6__halfS2_fS2_fjLj2048ELj1ELj4ELj1ELj16ENS_18Kernel_traits_baseILj2048ES2_S2_fS2_fjLj128EEEEELb1ELb1ELb1ELb1EEEvNS_9FwdParamsE
        .type           _ZN10layer_norm13ln_fwd_kernelINS_13Kernel_traitsI6__halfS2_fS2_fjLj2048ELj1ELj4ELj1ELj16ENS_18Kernel_traits_baseILj2048ES2_S2_fS2_fjLj128EEEEELb1ELb1ELb1ELb1EEEvNS_9FwdParamsE,@function
        .size           _ZN10layer_norm13ln_fwd_kernelINS_13Kernel_traitsI6__halfS2_fS2_fjLj2048ELj1ELj4ELj1ELj16ENS_18Kernel_traits_baseILj2048ES2_S2_fS2_fjLj128EEEEELb1ELb1ELb1ELb1EEEvNS_9FwdParamsE,(.L_x_57151 - _ZN10layer_norm13ln_fwd_kernelINS_13Kernel_traitsI6__halfS2_fS2_fjLj2048ELj1ELj4ELj1ELj16ENS_18Kernel_traits_baseILj2048ES2_S2_fS2_fjLj128EEEEELb1ELb1ELb1ELb1EEEvNS_9FwdParamsE)
        .other          _ZN10layer_norm13ln_fwd_kernelINS_13Kernel_traitsI6__halfS2_fS2_fjLj2048ELj1ELj4ELj1ELj16ENS_18Kernel_traits_baseILj2048ES2_S2_fS2_fjLj128EEEEELb1ELb1ELb1ELb1EEEvNS_9FwdParamsE,@"STO_CUDA_ENTRY STV_DEFAULT"
_ZN10layer_norm13ln_fwd_kernelINS_13Kernel_traitsI6__halfS2_fS2_fjLj2048ELj1ELj4ELj1ELj16ENS_18Kernel_traits_baseILj2048ES2_S2_fS2_fjLj128EEEEELb1ELb1ELb1ELb1EEEvNS_9FwdParamsE:
.text._ZN10layer_norm13ln_fwd_kernelINS_13Kernel_traitsI6__halfS2_fS2_fjLj2048ELj1ELj4ELj1ELj16ENS_18Kernel_traits_baseILj2048ES2_S2_fS2_fjLj128EEEEELb1ELb1ELb1ELb1EEEvNS_9FwdParamsE:
        /* <DEDUP_REMOVED lines=42> */
[----:B------:R-:W-:Y:S01]  /*02a0*/  LOP3.LUT R24, R7, UR10, R2, 0x96, !PT ;  /* 0x0000000a07187c12 */ /* 0x000fe2000f8e9602 */
[----:B------:R-:W-:-:S03]  /*02b0*/  UIADD3 UR11, UR4, 0x3c6ef372, URZ ;  /* 0x3c6ef372040b7890 */ /* 0x000fc6000fffe03f */
[----:B------:R-:W-:Y:S01]  /*02c0*/  LOP3.LUT R2, R23, UR9, R4, 0x96, !PT ;  /* 0x0000000917027c12 */ /* 0x000fe2000f8e9604 */
[----:B------:R-:W-:Y:S01]  /*02d0*/  UIADD3 UR12, UR5, 0x76cf5d0a, URZ ;  /* 0x76cf5d0a050c7890 */ /* 0x000fe2000fffe03f */
[----:B------:R-:W-:-:S04]  /*02e0*/  IMAD.WIDE.U32 R24, R24, -0x326172a9, RZ ;  /* 0xcd9e8d5718187825 */ /* 0x000fc800078e00ff */
[----:B------:R-:W-:Y:S01]  /*02f0*/  IMAD.WIDE.U32 R2, R2, -0x2daee0ad, RZ ;  /* 0xd2511f5302027825 */ /* 0x000fe200078e00ff */
[----:B------:R-:W-:Y:S01]  /*0300*/  LOP3.LUT R22, R25, UR11, R22, 0x96, !PT ;  /* 0x0000000b19167c12 */ /* 0x000fe2000f8e9616 */
[----:B------:R-:W-:-:S03]  /*0310*/  UIADD3 UR14, UR5, 0x32370b8f, URZ ;  /* 0x32370b8f050e7890 */ /* 0x000fc6000fffe03f */
[----:B------:R-:W-:Y:S01]  /*0320*/  LOP3.LUT R26, R3, UR12, R6, 0x96, !PT ;  /* 0x0000000c031a7c12 */ /* 0x000fe2000f8e9606 */
[----:B------:R-:W-:Y:S01]  /*0330*/  UIADD3 UR13, UR4, -0x255992d5, URZ ;  /* 0xdaa66d2b040d7890 */ /* 0x000fe2000fffe03f */
[----:B------:R-:W-:Y:S01]  /*0340*/  IMAD.WIDE.U32 R22, R22, -0x2daee0ad, RZ ;  /* 0xd2511f5316167825 */ /* 0x000fe200078e00ff */
[----:B------:R-:W-:Y:S01]  /*0350*/  UIADD3 UR15, UR4, 0x78dde6e4, URZ ;  /* 0x78dde6e4040f7890 */ /* 0x000fe2000fffe03f */
[----:B------:R0:W5:Y:S02]  /*0360*/  @P0 LDG.E.128 R4, [R20.64+0x600] ;  /* 0x0006000614040981 */ /* 0x000164000c1e1d00 */
[----:B------:R-:W-:Y:S01]  /*0370*/  IMAD.WIDE.U32 R26, R26, -0x326172a9, RZ ;  /* 0xcd9e8d571a1a7825 */ /* 0x000fe200078e00ff */
[----:B------:R-:W-:-:S04]  /*0380*/  LOP3.LUT R25, R23, UR14, R2, 0x96, !PT ;  /* 0x0000000e17197c12 */ /* 0x000fc8000f8e9602 */
        /* <DEDUP_REMOVED lines=30> */
[----:B------:R-:W-:Y:S01]  /*0570*/  IADD3 R60, P3, R0, c[0x0][0x1c8], RZ ;  /* 0x00007200003c7a10 */ /* 0x000fe20007f7e0ff */
[----:B------:R-:W-:Y:S01]  /*0580*/  UIADD3 UR24, UR5, -0x24c28bd8, URZ ;  /* 0xdb3d742805187890 */ /* 0x000fe2000fffe03f */
[----:B0-----:R-:W-:Y:S01]  /*0590*/  IMAD.HI.U32 R21, R206, -0x326172a9, RZ ;  /* 0xcd9e8d57ce157827 */ /* 0x001fe200078e00ff */
[----:B------:R-:W-:-:S03]  /*05a0*/  LEA R22, P2, R182, c[0x0][0x1c8], 0x4 ;  /* 0x00007200b6167a11 */ /* 0x000fc600078420ff */
[----:B------:R-:W-:Y:S01]  /*05b0*/  IMAD.HI.U32 R3, R205, -0x2daee0ad, RZ ;  /* 0xd2511f53cd037827 */ /* 0x000fe200078e00ff */
[----:B------:R-:W-:Y:S02]  /*05c0*/  IADD3.X R23, RZ, c[0x0][0x1cc], RZ, P2, !PT ;  /* 0x00007300ff177a10 */ /* 0x000fe400017fe4ff */
[----:B------:R-:W-:Y:S01]  /*05d0*/  LOP3.LUT R212, R21, UR23, R28, 0x96, !PT ;  /* 0x0000001715d47c12 */ /* 0x000fe2000f8e961c */
[----:B------:R-:W-:Y:S01]  /*05e0*/  IMAD.X R61, RZ, RZ, c[0x0][0x1cc], P3 ;  /* 0x00007300ff3d7624 */ /* 0x000fe200018e06ff */
[----:B------:R-:W-:Y:S01]  /*05f0*/  LOP3.LUT R210, R3, UR24, R26, 0x96, !PT ;  /* 0x0000001803d27c12 */ /* 0x000fe2000f8e961a */
        /* <DEDUP_REMOVED lines=27> */
[--C-:B------:R-:W-:Y:S01]  /*07b0*/  HADD2.F32 R177, -RZ, R18.reuse.H0_H0 ;  /* 0x20000012ffb17230 */ /* 0x100fe20000004100 */
[----:B------:R-:W-:Y:S01]  /*07c0*/  IMAD.HI.U32 R93, R210, -0x326172a9, RZ ;  /* 0xcd9e8d57d25d7827 */ /* 0x000fe200078e00ff */
[----:B------:R-:W-:Y:S01]  /*07d0*/  HADD2.F32 R176, -RZ, R18.H1_H1 ;  /* 0x30000012ffb07230 */ /* 0x000fe20000004100 */
[----:B------:R0:W5:Y:S02]  /*07e0*/  LDG.E.128 R88, [R22.64] ;  /* 0x0000000616587981 */ /* 0x000164000c1e1d00 */
[----:B------:R-:W-:Y:S01]  /*07f0*/  IMAD.HI.U32 R92, R212, -0x2daee0ad, RZ ;  /* 0xd2511f53d45c7827 */ /* 0x000fe200078e00ff */
[--C-:B------:R-:W-:Y:S01]  /*0800*/  HADD2.F32 R175, -RZ, R19.reuse.H0_H0 ;  /* 0x20000013ffaf7230 */ /* 0x100fe20000004100 */
[----:B------:R0:W5:Y:S01]  /*0810*/  LDG.E.128 R84, [R22.64+0x200] ;  /* 0x0002000616547981 */ /* 0x000162000c1e1d00 */
[----:B------:R-:W-:Y:S01]  /*0820*/  HADD2.F32 R174, -RZ, R19.H1_H1 ;  /* 0x30000013ffae7230 */ /* 0x000fe20000004100 */
[----:B------:R-:W-:Y:S01]  /*0830*/  BSSY B0, `(.L_x_39234) ;  /* 0x0001b57000007945 */ /* 0x000fe20003800000 */
        /* <DEDUP_REMOVED lines=16> */
[----:B------:R1:W5:Y:S01]  /*0940*/  LDG.E.128 R56, [R2.64] ;  /* 0x0000000602387981 */ /* 0x000362000c1e1d00 */
[----:B------:R-:W-:Y:S02]  /*0950*/  HADD2.F32 R26, -RZ, R15.H1_H1 ;  /* 0x3000000fff1a7230 */ /* 0x000fe40000004100 */
[--C-:B------:R-:W-:Y:S01]  /*0960*/  HADD2.F32 R21, -RZ, R10.reuse.H0_H0 ;  /* 0x2000000aff157230 */ /* 0x100fe20000004100 */
[----:B------:R1:W5:Y:S01]  /*0970*/  LDG.E.128 R52, [R2.64+0x200] ;  /* 0x0002000602347981 */ /* 0x000362000c1e1d00 */
[----:B------:R-:W-:-:S02]  /*0980*/  HADD2.F32 R20, -RZ, R10.H1_H1 ;  /* 0x3000000aff147230 */ /* 0x000fc40000004100 */
[--C-:B------:R-:W-:Y:S01]  /*0990*/  HADD2.F32 R19, -RZ, R11.reuse.H0_H0 ;  /* 0x2000000bff137230 */ /* 0x100fe20000004100 */
[----:B------:R1:W5:Y:S01]  /*09a0*/  LDG.E.128 R48, [R2.64+0x400] ;  /* 0x0004000602307981 */ /* 0x000362000c1e1d00 */
[----:B------:R-:W-:Y:S01]  /*09b0*/  HADD2.F32 R18, -RZ, R11.H1_H1 ;  /* 0x3000000bff127230 */ /* 0x000fe20000004100 */
[----:B------:R-:W-:Y:S01]  /*09c0*/  LOP3.LUT R206, R93, UR25, R206, 0x96, !PT ;  /* 0x000000195dce7c12 */ /* 0x000fe2000f8e96ce */
[--C-:B------:R-:W-:Y:S01]  /*09d0*/  HADD2.F32 R25, -RZ, R8.reuse.H0_H0 ;  /* 0x20000008ff197230 */ /* 0x100fe20000004100 */
[----:B------:R1:W5:Y:S01]  /*09e0*/  LDG.E.128 R44, [R2.64+0x600] ;  /* 0x00060006022c7981 */ /* 0x000362000c1e1d00 */
[----:B------:R-:W-:Y:S01]  /*09f0*/  HADD2.F32 R24, -RZ, R8.H1_H1 ;  /* 0x30000008ff187230 */ /* 0x000fe20000004100 */
[----:B------:R-:W-:Y:S01]  /*0a00*/  LOP3.LUT R205, R92, UR26, R205, 0x96, !PT ;  /* 0x0000001a5ccd7c12 */ /* 0x000fe2000f8e96cd */
[--C-:B0-----:R-:W-:Y:S01]  /*0a10*/  HADD2.F32 R23, -RZ, R9.reuse.H0_H0 ;  /* 0x20000009ff177230 */ /* 0x101fe20000004100 */
[----:B------:R1:W5:Y:S01]  /*0a20*/  LDG.E.128 R40, [R2.64+0x800] ;  /* 0x0008000602287981 */ /* 0x000362000c1e1d00 */
[----:B------:R-:W-:Y:S01]  /*0a30*/  HADD2.F32 R22, -RZ, R9.H1_H1 ;  /* 0x30000009ff167230 */ /* 0x000fe20000004100 */
[----:B------:R-:W-:Y:S01]  /*0a40*/  LOP3.LUT R209, R209, 0x3, RZ, 0xc0, !PT ;  /* 0x00000003d1d17812 */ /* 0x000fe200078ec0ff */
[--C-:B------:R-:W-:Y:S01]  /*0a50*/  HADD2.F32 R17, -RZ, R4.reuse.H0_H0 ;  /* 0x20000004ff117230 */ /* 0x100fe20000004100 */
[----:B------:R1:W5:Y:S01]  /*0a60*/  LDG.E.128 R36, [R2.64+0xa00] ;  /* 0x000a000602247981 */ /* 0x000362000c1e1d00 */
[----:B------:R-:W-:Y:S01]  /*0a70*/  HADD2.F32 R16, -RZ, R4.H1_H1 ;  /* 0x30000004ff107230 */ /* 0x000fe20000004100 */
[----:B------:R-:W-:Y:S01]  /*0a80*/  IMAD R210, R210, -0x326172a9, RZ ;  /* 0xcd9e8d57d2d27824 */ /* 0x000fe200078e02ff */
[--C-:B------:R-:W-:Y:S01]  /*0a90*/  HADD2.F32 R15, -RZ, R5.reuse.H0_H0 ;  /* 0x20000005ff0f7230 */ /* 0x100fe20000004100 */
[----:B------:R1:W5:Y:S01]  /*0aa0*/  LDG.E.128 R32, [R2.64+0xc00] ;  /* 0x000c000602207981 */ /* 0x000362000c1e1d00 */
[----:B------:R-:W-:Y:S01]  /*0ab0*/  HADD2.F32 R14, -RZ, R5.H1_H1 ;  /* 0x30000005ff0e7230 */ /* 0x000fe20000004100 */
[----:B------:R-:W-:Y:S01]  /*0ac0*/  IMAD R212, R212, -0x2daee0ad, RZ ;  /* 0xd2511f53d4d47824 */ /* 0x000fe200078e02ff */
[--C-:B------:R-:W-:Y:S01]  /*0ad0*/  HADD2.F32 R13, -RZ, R6.reuse.H0_H0 ;  /* 0x20000006ff0d7230 */ /* 0x100fe20000004100 */
[----:B------:R1:W5:Y:S01]  /*0ae0*/  LDG.E.128 R28, [R2.64+0xe00] ;  /* 0x000e0006021c7981 */ /* 0x000362000c1e1d00 */
[----:B------:R-:W-:Y:S01]  /*0af0*/  HADD2.F32 R12, -RZ, R6.H1_H1 ;  /* 0x30000006ff0c7230 */ /* 0x000fe20000004100 */
[----:B------:R-:W-:Y:S01]  /*0b00*/  IMAD.MOV.U32 R211, RZ, RZ, RZ ;  /* 0x000000ffffd37224 */ /* 0x000fe200078e00ff */
        /* <DEDUP_REMOVED lines=8> */
[--C-:B-1----:R-:W-:Y:S02]  /*0b90*/  HADD2.F32 R3, -RZ, R107.reuse.H0_H0 ;  /* 0x2000006bff037230 */ /* 0x102fe40000004100 */
        /* <DEDUP_REMOVED lines=21> */
.L_x_39832:
        /* <DEDUP_REMOVED lines=17> */
[----:B------:R-:W-:Y:S01]  /*0e00*/  @P2 IADD3 R108, R104, -0x1, RZ ;  /* 0xffffffff686c2810 */ /* 0x000fe20007ffe0ff */
[----:B------:R-:W-:-:S04]  /*0e10*/  @P2 IMAD.MOV.U32 R105, RZ, RZ, 0x10 ;  /* 0x00000010ff692424 */ /* 0x000fc800078e00ff */
[----:B------:R-:W-:-:S05]  /*0e20*/  @P2 IMAD R108, R108, c[0x0][0x168], RZ ;  /* 0x00005a006c6c2a24 */ /* 0x000fca00078e02ff */
[----:B------:R-:W-:-:S04]  /*0e30*/  @P2 SHF.R.S32.HI R109, RZ, 0x1f, R108 ;  /* 0x0000001fff6d2819 */ /* 0x000fc8000001146c */
[----:B------:R-:W-:-:S04]  /*0e40*/  @P2 LEA.HI R109, R109, R108, RZ, 0x3 ;  /* 0x0000006c6d6d2211 */ /* 0x000fc800078f18ff */
        /* <DEDUP_REMOVED lines=23> */
.L_x_39238:
[----:B------:R-:W-:Y:S02]  /*0fc0*/  IMAD.MOV.U32 R113, RZ, RZ, R210 ;  /* 0x000000ffff717224 */ /* 0x000fe400078e00d2 */
.L_x_39239:
[----:B------:R-:W-:Y:S05]  /*0fd0*/  BSYNC B2 ;  /* 0x0000000000027941 */ /* 0x000fea0003800000 */
.L_x_39237:
        /* <DEDUP_REMOVED lines=16> */
.L_x_39243:
[----:B------:R-:W-:Y:S05]  /*10e0*/  BSYNC B3 ;  /* 0x0000000000037941 */ /* 0x000fea0003800000 */
.L_x_39242:
        /* <DEDUP_REMOVED lines=43> */
.L_x_39241:
[----:B------:R-:W-:Y:S05]  /*13a0*/  BSYNC B2 ;  /* 0x0000000000027941 */ /* 0x000fea0003800000 */
.L_x_39240:
[----:B------:R-:W0:Y:S01]  /*13b0*/  I2F.U32 R104, R113 ;  /* 0x0000007100687306 */ /* 0x000e220000201000 */
[----:B-----5:R-:W-:Y:S01]  /*13c0*/  HADD2.F32 R105, -RZ, R100.H0_H0 ;  /* 0x20000064ff697230 */ /* 0x020fe20000004100 */
[----:B------:R-:W-:-:S04]  /*13d0*/  IMAD.MOV.U32 R107, RZ, RZ, 0x2f800000 ;  /* 0x2f800000ff6b7424 */ /* 0x000fc800078e00ff */
[----:B------:R-:W-:-:S04]  /*13e0*/  FMUL.FTZ R105, R105, c[0x0][0x1ec] ;  /* 0x00007b0069697a20 */ /* 0x000fc80000410000 */
[----:B------:R-:W-:Y:S02]  /*13f0*/  FMUL.FTZ R105, R105, c[0x0][0x1e8] ;  /* 0x00007a0069697a20 */ /* 0x000fe40000410000 */
[----:B0-----:R-:W-:-:S05]  /*1400*/  FFMA.FTZ R104, R104, R107, 1.1641532182693481445e-10 ;  /* 0x2f00000068687423 */ /* 0x001fca000001006b */
[----:B------:R-:W-:Y:S01]  /*1410*/  FSETP.GTU.FTZ.AND P1, PT, R104, c[0x0][0x1e4], PT ;  /* 0x0000790068007a0b */ /* 0x000fe20003f3c000 */
[----:B------:R-:W-:-:S03]  /*1420*/  HADD2.F32 R104, -RZ, R88.H0_H0 ;  /* 0x20000058ff687230 */ /* 0x000fc60000004100 */
[----:B------:R-:W-:Y:S02]  /*1430*/  FSEL R105, R105, RZ, !P1 ;  /* 0x000000ff69697208 */ /* 0x000fe40004800000 */
[----:B------:R-:W-:-:S03]  /*1440*/  SEL R213, RZ, 0x1, P1 ;  /* 0x00000001ffd57807 */ /* 0x000fc60000800000 */
[----:B------:R-:W-:-:S04]  /*1450*/  FMUL.FTZ R104, R105, R104 ;  /* 0x0000006869687220 */ /* 0x000fc80000410000 */
[----:B------:R-:W-:Y:S02]  /*1460*/  @P0 FADD.FTZ R104, R92, R104 ;  /* 0x000000685c680221 */ /* 0x000fe40000010000 */
.L_x_39236:
[----:B0-----:R-:W-:Y:S05]  /*1470*/  BSYNC B1 ;  /* 0x0000000000017941 */ /* 0x001fea0003800000 */
.L_x_39235:
        /* <DEDUP_REMOVED lines=18> */
.L_x_39247:
[----:B------:R-:W-:Y:S02]  /*15a0*/  IMAD.MOV.U32 R116, RZ, RZ, R210 ;  /* 0x000000ffff747224 */ /* 0x000fe400078e00d2 */
.L_x_39248:
[----:B------:R-:W-:Y:S05]  /*15b0*/  BSYNC B2 ;  /* 0x0000000000027941 */ /* 0x000fea0003800000 */
.L_x_39246:
        /* <DEDUP_REMOVED lines=16> */
.L_x_39252:
[----:B------:R-:W-:Y:S05]  /*16c0*/  BSYNC B3 ;  /* 0x0000000000037941 */ /* 0x000fea0003800000 */
.L_x_39251:
        /* <DEDUP_REMOVED lines=44> */
.L_x_39250:
[----:B------:R-:W-:Y:S05]  /*1990*/  BSYNC B2 ;  /* 0x0000000000027941 */ /* 0x000fea0003800000 */
.L_x_39249:
[----:B------:R-:W0:Y:S01]  /*19a0*/  I2F.U32 R105, R116 ;  /* 0x0000007400697306 */ /* 0x000e220000201000 */
[----:B-----5:R-:W-:Y:S01]  /*19b0*/  HADD2.F32 R106, -RZ, R100.H1_H1 ;  /* 0x30000064ff6a7230 */ /* 0x020fe20000004100 */
[----:B------:R-:W-:-:S04]  /*19c0*/  IMAD.MOV.U32 R108, RZ, RZ, 0x2f800000 ;  /* 0x2f800000ff6c7424 */ /* 0x000fc800078e00ff */
[----:B------:R-:W-:-:S04]  /*19d0*/  FMUL.FTZ R106, R106, c[0x0][0x1ec] ;  /* 0x00007b006a6a7a20 */ /* 0x000fc80000410000 */
[----:B------:R-:W-:Y:S02]  /*19e0*/  FMUL.FTZ R106, R106, c[0x0][0x1e8] ;  /* 0x00007a006a6a7a20 */ /* 0x000fe40000410000 */
[----:B0-----:R-:W-:-:S05]  /*19f0*/  FFMA.FTZ R105, R105, R108, 1.1641532182693481445e-10 ;  /* 0x2f00000069697423 */ /* 0x001fca000001006c */
[----:B------:R-:W-:Y:S01]  /*1a00*/  FSETP.GTU.FTZ.AND P1, PT, R105, c[0x0][0x1e4], PT ;  /* 0x0000790069007a0b */ /* 0x000fe20003f3c000 */
[----:B------:R-:W-:-:S03]  /*1a10*/  HADD2.F32 R105, -RZ, R88.H1_H1 ;  /* 0x30000058ff697230 */ /* 0x000fc60000004100 */
[----:B------:R-:W-:Y:S02]  /*1a20*/  FSEL R106, R106, RZ, !P1 ;  /* 0x000000ff6a6a7208 */ /* 0x000fe40004800000 */
[----:B------:R-:W-:-:S03]  /*1a30*/  SEL R214, RZ, 0x1, P1 ;  /* 0x00000001ffd67807 */ /* 0x000fc60000800000 */
[----:B------:R-:W-:-:S04]  /*1a40*/  FMUL.FTZ R105, R106, R105 ;  /* 0x000000696a697220 */ /* 0x000fc80000410000 */
[----:B------:R-:W-:Y:S02]  /*1a50*/  @P0 FADD.FTZ R105, R93, R105 ;  /* 0x000000695d690221 */ /* 0x000fe40000010000 */
.L_x_39245:
[----:B------:R-:W-:Y:S05]  /*1a60*/  BSYNC B1 ;  /* 0x0000000000017941 */ /* 0x000fea0003800000 */
.L_x_39244:
        /* <DEDUP_REMOVED lines=18> */
.L_x_39256:
[----:B------:R-:W-:Y:S02]  /*1b90*/  IMAD.MOV.U32 R116, RZ, RZ, R210 ;  /* 0x000000ffff747224 */ /* 0x000fe400078e00d2 */
.L_x_39257:
[----:B------:R-:W-:Y:S05]  /*1ba0*/  BSYNC B2 ;  /* 0x0000000000027941 */ /* 0x000fea0003800000 */
.L_x_39255:
        /* <DEDUP_REMOVED lines=16> */
.L_x_39261:
[----:B------:R-:W-:Y:S05]  /*1cb0*/  BSYNC B3 ;  /* 0x0000000000037941 */ /* 0x000fea0003800000 */
.L_x_39260:
        /* <DEDUP_REMOVED lines=44> */
.L_x_39259:
[----:B------:R-:W-:Y:S05]  /*1f80*/  BSYNC B2 ;  /* 0x0000000000027941 */ /* 0x000fea0003800000 */
.L_x_39258:
        /* <DEDUP_REMOVED lines=12> */
.L_x_39254:
[----:B------:R-:W-:Y:S05]  /*2050*/  BSYNC B1 ;  /* 0x0000000000017941 */ /* 0x000fea0003800000 */
.L_x_39253:
        /* <DEDUP_REMOVED lines=18> */
.L_x_39265:
[----:B------:R-:W-:Y:S02]  /*2180*/  IMAD.MOV.U32 R116, RZ, RZ, R210 ;  /* 0x000000ffff747224 */ /* 0x000fe400078e00d2 */
.L_x_39266:
[----:B------:R-:W-:Y:S05]  /*2190*/  BSYNC B2 ;  /* 0x0000000000027941 */ /* 0x000fea0003800000 */
.L_x_39264:
        /* <DEDUP_REMOVED lines=16> */
.L_x_39270:
[----:B------:R-:W-:Y:S05]  /*22a0*/  BSYNC B3 ;  /* 0x0000000000037941 */ /* 0x000fea0003800000 */
.L_x_39269:
        /* <DEDUP_REMOVED lines=44> */
.L_x_39268:
[----:B------:R-:W-:Y:S05]  /*2570*/  BSYNC B2 ;  /* 0x0000000000027941 */ /* 0x000fea0003800000 */
.L_x_39267:
        /* <DEDUP_REMOVED lines=12> */
.L_x_39263:
[----:B------:R-:W-:Y:S05]  /*2640*/  BSYNC B1 ;  /* 0x0000000000017941 */ /* 0x000fea0003800000 */
.L_x_39262:
        /* <DEDUP_REMOVED lines=18> */
.L_x_39274:
[----:B------:R-:W-:Y:S02]  /*2770*/  IMAD.MOV.U32 R116, RZ, RZ, R210 ;  /* 0x000000ffff747224 */ /* 0x000fe400078e00d2 */
.L_x_39275:
[----:B------:R-:W-:Y:S05]  /*2780*/  BSYNC B2 ;  /* 0x0000000000027941 */ /* 0x000fea0003800000 */
.L_x_39273:
        /* <DEDUP_REMOVED lines=16> */
.L_x_39279:
[----:B------:R-:W-:Y:S05]  /*2890*/  BSYNC B3 ;  /* 0x0000000000037941 */ /* 0x000fea0003800000 */
.L_x_39278:
        /* <DEDUP_REMOVED lines=44> */
.L_x_39277:
[----:B------:R-:W-:Y:S05]  /*2b60*/  BSYNC B2 ;  /* 0x0000000000027941 */ /* 0x000fea0003800000 */
.L_x_39276:
[----:B------:R-:W0:Y:S01]  /*2b70*/  I2F.U32 R108, R116 ;  /* 0x00000074006c7306 */ /* 0x000e220000201000 */
[----:B------:R-:W-:Y:S01]  /*2b80*/  HADD2.F32 R109, -RZ, R102.H0_H0 ;  /* 0x20000066ff6d7230 */ /* 0x000fe20000004100 */
        /* <DEDUP_REMOVED lines=10> */
.L_x_39272:
[----:B------:R-:W-:Y:S05]  /*2c30*/  BSYNC B1 ;  /* 0x0000000000017941 */ /* 0x000fea0003800000 */
.L_x_39271:
        /* <DEDUP_REMOVED lines=18> */
.L_x_39283:
[----:B------:R-:W-:Y:S02]  /*2d60*/  IMAD.MOV.U32 R118, RZ, RZ, R210 ;  /* 0x000000ffff767224 */ /* 0x000fe400078e00d2 */
.L_x_39284:
[----:B------:R-:W-:Y:S05]  /*2d70*/  BSYNC B2 ;  /* 0x0000000000027941 */ /* 0x000fea0003800000 */
.L_x_39282:
        /* <DEDUP_REMOVED lines=16> */
.L_x_39288:
[----:B------:R-:W-:Y:S05]  /*2e80*/  BSYNC B3 ;  /* 0x0000000000037941 */ /* 0x000fea0003800000 */
.L_x_39287:
        /* <DEDUP_REMOVED lines=44> */
.L_x_39286:
[----:B------:R-:W-:Y:S05]  /*3150*/  BSYNC B2 ;  /* 0x0000000000027941 */ /* 0x000fea0003800000 */
.L_x_39285:
[----:B------:R-:W0:Y:S01]  /*3160*/  I2F.U32 R109, R118 ;  /* 0x00000076006d7306 */ /* 0x000e220000201000 */
[----:B------:R-:W-:Y:S01]  /*3170*/  HADD2.F32 R110, -RZ, R102.H1_H1 ;  /* 0x30000066ff6e7230 */ /* 0x000fe20000004100 */
        /* <DEDUP_REMOVED lines=10> */
.L_x_39281:
[----:B------:R-:W-:Y:S05]  /*3220*/  BSYNC B1 ;  /* 0x0000000000017941 */ /* 0x000fea0003800000 */
.L_x_39280:
        /* <DEDUP_REMOVED lines=18> */
.L_x_39292:
[----:B------:R-:W-:Y:S02]  /*3350*/  IMAD.MOV.U32 R118, RZ, RZ, R210 ;  /* 0x000000ffff767224 */ /* 0x000fe400078e00d2 */
.L_x_39293:
[----:B------:R-:W-:Y:S05]  /*3360*/  BSYNC B2 ;  /* 0x0000000000027941 */ /* 0x000fea0003800000 */
.L_x_39291:
        /* <DEDUP_REMOVED lines=16> */
.L_x_39297:
[----:B------:R-:W-:Y:S05]  /*3470*/  BSYNC B3 ;  /* 0x0000000000037941 */ /* 0x000fea0003800000 */
.L_x_39296:
        /* <DEDUP_REMOVED lines=44> */
.L_x_39295:
[----:B------:R-:W-:Y:S05]  /*3740*/  BSYNC B2 ;  /* 0x0000000000027941 */ /* 0x000fea0003800000 */
.L_x_39294:
        /* <DEDUP_REMOVED lines=12> */
.L_x_39290:
[----:B------:R-:W-:Y:S05]  /*3810*/  BSYNC B1 ;  /* 0x0000000000017941 */ /* 0x000fea0003800000 */
.L_x_39289:
        /* <DEDUP_REMOVED lines=18> */
.L_x_39301:
[----:B------:R-:W-:Y:S02]  /*3940*/  IMAD.MOV.U32 R121, RZ, RZ, R210 ;  /* 0x000000ffff797224 */ /* 0x000fe400078e00d2 */
.L_x_39302:
[----:B------:R-:W-:Y:S05]  /*3950*/  BSYNC B2 ;  /* 0x0000000000027941 */ /* 0x000fea0003800000 */
.L_x_39300:
        /* <DEDUP_REMOVED lines=16> */
.L_x_39306:
[----:B------:R-:W-:Y:S05]  /*3a60*/  BSYNC B3 ;  /* 0x0000000000037941 */ /* 0x000fea0003800000 */
.L_x_39305:
        /* <DEDUP_REMOVED lines=44> */
.L_x_39304:
[----:B------:R-:W-:Y:S05]  /*3d30*/  BSYNC B2 ;  /* 0x0000000000027941 */ /* 0x000fea0003800000 */
.L_x_39303:
        /* <DEDUP_REMOVED lines=12> */
.L_x_39299:
[----:B------:R-:W-:Y:S05]  /*3e00*/  BSYNC B1 ;  /* 0x0000000000017941 */ /* 0x000fea0003800000 */
.L_x_39298:
[----:B------:R-:W-:Y:S01]  /*3e10*/  HFMA2.MMA R237, -RZ, RZ, 0, 1.9073486328125e-06 ;  /* 0x00000020ffed7435 */ /* 0x000fe200000001ff */
[----:B------:R-:W-:Y:S01]  /*3e20*/  IADD3 R130, R234, 0x20, RZ ;  /* 0x00000020ea827810 */ /* 0x000fe20007ffe0ff */
[----:B------:R-:W-:Y:S01]  /*3e30*/  BSSY B1, `(.L_x_39307) ;  /* 0x000001c000017945 */ /* 0x000fe20003800000 */
[----:B------:R-:W-:Y:S01]  /*3e40*/  IADD3 R128, R224, 0x20, RZ ;  /* 0x00000020e0807810 */ /* 0x000fe20007ffe0ff */
[----:B------:R-:W-:-:S06]  /*3e50*/  @P2 IMAD.MOV.U32 R125, RZ, RZ, 0x10 ;  /* 0x00000010ff7d2424 */ /* 0x000fcc00078e00ff */
[----:B------:R-:W-:-:S04]  /*3e60*/  IMAD.WIDE.U32 R112, R234, R237, c[0x0][0x188] ;  /* 0x00006200ea707625 */ /* 0x000fc800078e00ed */
[----:B------:R-:W-:Y:S01]  /*3e70*/  @P0 IMAD.WIDE.U32 R114, R130, R237, c[0x0][0x180] ;  /* 0x0000600082720625 */ /* 0x000fe200078e00ed */
        /* <DEDUP_REMOVED lines=13> */
[----:B------:R-:W-:Y:S01]  /*3f50*/  IMAD.WIDE.U32 R116, R116, 0x10000, RZ ;  /* 0x0001000074747825 */ /* 0x000fe200078e00ff */
[----:B------:R-:W-:-:S02]  /*3f60*/  MOV R123, 0x8 ;  /* 0x00000008007b7802 */ /* 0x000fc40000000f00 */
        /* <DEDUP_REMOVED lines=8> */
.L_x_39308:
[----:B------:R-:W-:Y:S05]  /*3ff0*/  BSYNC B1 ;  /* 0x0000000000017941 */ /* 0x000fea0003800000 */
.L_x_39307:
        /* <DEDUP_REMOVED lines=22> */
.L_x_39312:
[----:B------:R-:W-:Y:S02]  /*4160*/  IMAD.MOV.U32 R121, RZ, RZ, R210 ;  /* 0x000000ffff797224 */ /* 0x000fe400078e00d2 */
.L_x_39313:
[----:B------:R-:W-:Y:S05]  /*4170*/  BSYNC B2 ;  /* 0x0000000000027941 */ /* 0x000fea0003800000 */
.L_x_39311:
        /* <DEDUP_REMOVED lines=16> */
.L_x_39317:
[----:B------:R-:W-:Y:S05]  /*4280*/  BSYNC B3 ;  /* 0x0000000000037941 */ /* 0x000fea0003800000 */
.L_x_39316:
        /* <DEDUP_REMOVED lines=43> */
.L_x_39315:
[----:B------:R-:W-:Y:S05]  /*4540*/  BSYNC B2 ;  /* 0x0000000000027941 */ /* 0x000fea0003800000 */
.L_x_39314:
[----:B------:R-:W0:Y:S01]  /*4550*/  I2F.U32 R112, R121 ;  /* 0x0000007900707306 */ /* 0x000e220000201000 */
[----:B-----5:R-:W-:Y:S01]  /*4560*/  HADD2.F32 R114, -RZ, R100.H0_H0 ;  /* 0x20000064ff727230 */ /* 0x020fe20000004100 */
[----:B------:R-:W-:-:S04]  /*4570*/  IMAD.MOV.U32 R113, RZ, RZ, 0x2f800000 ;  /* 0x2f800000ff717424 */ /* 0x000fc800078e00ff */
        /* <DEDUP_REMOVED lines=9> */
.L_x_39310:
[----:B0-----:R-:W-:Y:S05]  /*4610*/  BSYNC B1 ;  /* 0x0000000000017941 */ /* 0x001fea0003800000 */
.L_x_39309:
        /* <DEDUP_REMOVED lines=18> */
.L_x_39321:
[----:B------:R-:W-:Y:S02]  /*4740*/  IMAD.MOV.U32 R122, RZ, RZ, R210 ;  /* 0x000000ffff7a7224 */ /* 0x000fe400078e00d2 */
.L_x_39322:
[----:B------:R-:W-:Y:S05]  /*4750*/  BSYNC B2 ;  /* 0x0000000000027941 */ /* 0x000fea0003800000 */
.L_x_39320:
        /* <DEDUP_REMOVED lines=16> */
.L_x_39326:
[----:B------:R-:W-:Y:S05]  /*4860*/  BSYNC B3 ;  /* 0x0000000000037941 */ /* 0x000fea0003800000 */
.L_x_39325:
        /* <DEDUP_REMOVED lines=44> */
.L_x_39324:
[----:B------:R-:W-:Y:S05]  /*4b30*/  BSYNC B2 ;  /* 0x0000000000027941 */ /* 0x000fea0003800000 */
.L_x_39323:
        /* <DEDUP_REMOVED lines=12> */
.L_x_39319:
[----:B------:R-:W-:Y:S05]  /*4c00*/  BSYNC B1 ;  /* 0x0000000000017941 */ /* 0x000fea0003800000 */
.L_x_39318:
        /* <DEDUP_REMOVED lines=18> */
.L_x_39330:
[----:B------:R-:W-:Y:S02]  /*4d30*/  IMAD.MOV.U32 R122, RZ, RZ, R210 ;  /* 0x000000ffff7a7224 */ /* 0x000fe400078e00d2 */
.L_x_39331:
[----:B------:R-:W-:Y:S05]  /*4d40*/  BSYNC B2 ;  /* 0x0000000000027941 */ /* 0x000fea0003800000 */
.L_x_39329:
        /* <DEDUP_REMOVED lines=16> */
.L_x_39335:
[----:B------:R-:W-:Y:S05]  /*4e50*/  BSYNC B3 ;  /* 0x0000000000037941 */ /* 0x000fea0003800000 */
.L_x_39334:
        /* <DEDUP_REMOVED lines=44> */
.L_x_39333:
[----:B------:R-:W-:Y:S05]  /*5120*/  BSYNC B2 ;  /* 0x0000000000027941 */ /* 0x000fea0003800000 */
.L_x_39332:
        /* <DEDUP_REMOVED lines=12> */
.L_x_39328:
[----:B------:R-:W-:Y:S05]  /*51f0*/  BSYNC B1 ;  /* 0x0000000000017941 */ /* 0x000fea0003800000 */
.L_x_39327:
        /* <DEDUP_REMOVED lines=18> */
.L_x_39339:
[----:B------:R-:W-:Y:S02]  /*5320*/  IMAD.MOV.U32 R124, RZ, RZ, R210 ;  /* 0x000000ffff7c7224 */ /* 0x000fe400078e00d2 */
.L_x_39340:
[----:B------:R-:W-:Y:S05]  /*5330*/  BSYNC B2 ;  /* 0x0000000000027941 */ /* 0x000fea0003800000 */
.L_x_39338:
        /* <DEDUP_REMOVED lines=16> */
.L_x_39344:
[----:B------:R-:W-:Y:S05]  /*5440*/  BSYNC B3 ;  /* 0x0000000000037941 */ /* 0x000fea0003800000 */
.L_x_39343:
        /* <DEDUP_REMOVED lines=44> */
.L_x_39342:
[----:B------:R-:W-:Y:S05]  /*5710*/  BSYNC B2 ;  /* 0x0000000000027941 */ /* 0x000fea0003800000 */
.L_x_39341:
        /* <DEDUP_REMOVED lines=12> */
.L_x_39337:
[----:B------:R-:W-:Y:S05]  /*57e0*/  BSYNC B1 ;  /* 0x0000000000017941 */ /* 0x000fea0003800000 */
.L_x_39336:
        /* <DEDUP_REMOVED lines=18> */
.L_x_39348:
[----:B------:R-:W-:Y:S02]  /*5910*/  IMAD.MOV.U32 R124, RZ, RZ, R210 ;  /* 0x000000ffff7c7224 */ /* 0x000fe400078e00d2 */
.L_x_39349:
[----:B------:R-:W-:Y:S05]  /*5920*/  BSYNC B2 ;  /* 0x0000000000027941 */ /* 0x000fea0003800000 */
.L_x_39347:
        /* <DEDUP_REMOVED lines=16> */
.L_x_39353:
[----:B------:R-:W-:Y:S05]  /*5a30*/  BSYNC B3 ;  /* 0x0000000000037941 */ /* 0x000fea0003800000 */
.L_x_39352:
        /* <DEDUP_REMOVED lines=44> */
.L_x_39351:
[----:B------:R-:W-:Y:S05]  /*5d00*/  BSYNC B2 ;  /* 0x0000000000027941 */ /* 0x000fea0003800000 */
.L_x_39350:
[----:B------:R-:W0:Y:S01]  /*5d10*/  I2F.U32 R116, R124 ;  /* 0x0000007c00747306 */ /* 0x000e220000201000 */
[----:B------:R-:W-:Y:S01]  /*5d20*/  HADD2.F32 R119, -RZ, R102.H0_H0 ;  /* 0x20000066ff777230 */ /* 0x000fe20000004100 */
        /* <DEDUP_REMOVED lines=10> */
.L_x_39346:
[----:B------:R-:W-:Y:S05]  /*5dd0*/  BSYNC B1 ;  /* 0x0000000000017941 */ /* 0x000fea0003800000 */
.L_x_39345:
        /* <DEDUP_REMOVED lines=18> */
.L_x_39357:
[----:B------:R-:W-:Y:S02]  /*5f00*/  IMAD.MOV.U32 R126, RZ, RZ, R210 ;  /* 0x000000ffff7e7224 */ /* 0x000fe400078e00d2 */
.L_x_39358:
[----:B------:R-:W-:Y:S05]  /*5f10*/  BSYNC B2 ;  /* 0x0000000000027941 */ /* 0x000fea0003800000 */
.L_x_39356:
        /* <DEDUP_REMOVED lines=16> */
.L_x_39362:
[----:B------:R-:W-:Y:S05]  /*6020*/  BSYNC B3 ;  /* 0x0000000000037941 */ /* 0x000fea0003800000 */
.L_x_39361:
        /* <DEDUP_REMOVED lines=44> */
.L_x_39360:
[----:B------:R-:W-:Y:S05]  /*62f0*/  BSYNC B2 ;  /* 0x0000000000027941 */ /* 0x000fea0003800000 */
.L_x_39359:
[----:B------:R-:W0:Y:S01]  /*6300*/  I2F.U32 R117, R126 ;  /* 0x0000007e00757306 */ /* 0x000e220000201000 */
[----:B------:R-:W-:Y:S01]  /*6310*/  HADD2.F32 R120, -RZ, R102.H1_H1 ;  /* 0x30000066ff787230 */ /* 0x000fe20000004100 */
        /* <DEDUP_REMOVED lines=10> */
.L_x_39355:
[----:B------:R-:W-:Y:S05]  /*63c0*/  BSYNC B1 ;  /* 0x0000000000017941 */ /* 0x000fea0003800000 */
.L_x_39354:
        /* <DEDUP_REMOVED lines=18> */
.L_x_39366:
[----:B------:R-:W-:Y:S02]  /*64f0*/  IMAD.MOV.U32 R126, RZ, RZ, R210 ;  /* 0x000000ffff7e7224 */ /* 0x000fe400078e00d2 */
.L_x_39367:
[----:B------:R-:W-:Y:S05]  /*6500*/  BSYNC B2 ;  /* 0x0000000000027941 */ /* 0x000fea0003800000 */
.L_x_39365:
        /* <DEDUP_REMOVED lines=16> */
.L_x_39371:
[----:B------:R-:W-:Y:S05]  /*6610*/  BSYNC B3 ;  /* 0x0000000000037941 */ /* 0x000fea0003800000 */
.L_x_39370:
        /* <DEDUP_REMOVED lines=44> */
.L_x_39369:
[----:B------:R-:W-:Y:S05]  /*68e0*/  BSYNC B2 ;  /* 0x0000000000027941 */ /* 0x000fea0003800000 */
.L_x_39368:
        /* <DEDUP_REMOVED lines=12> */
.L_x_39364:
[----:B------:R-:W-:Y:S05]  /*69b0*/  BSYNC B1 ;  /* 0x0000000000017941 */ /* 0x000fea0003800000 */
.L_x_39363:
        /* <DEDUP_REMOVED lines=18> */
.L_x_39375:
[----:B------:R-:W-:Y:S02]  /*6ae0*/  IMAD.MOV.U32 R131, RZ, RZ, R210 ;  /* 0x000000ffff837224 */ /* 0x000fe400078e00d2 */
.L_x_39376:
[----:B------:R-:W-:Y:S05]  /*6af0*/  BSYNC B2 ;  /* 0x0000000000027941 */ /* 0x000fea0003800000 */
.L_x_39374:
        /* <DEDUP_REMOVED lines=16> */
.L_x_39380:
[----:B------:R-:W-:Y:S05]  /*6c00*/  BSYNC B3 ;  /* 0x0000000000037941 */ /* 0x000fea0003800000 */
.L_x_39379:
        /* <DEDUP_REMOVED lines=44> */
.L_x_39378:
[----:B------:R-:W-:Y:S05]  /*6ed0*/  BSYNC B2 ;  /* 0x0000000000027941 */ /* 0x000fea0003800000 */
.L_x_39377:
        /* <DEDUP_REMOVED lines=12> */
.L_x_39373:
[----:B------:R-:W-:Y:S05]  /*6fa0*/  BSYNC B1 ;  /* 0x0000000000017941 */ /* 0x000fea0003800000 */
.L_x_39372:
        /* <DEDUP_REMOVED lines=29> */
.L_x_39382:
[----:B------:R-:W-:Y:S05]  /*7180*/  BSYNC B1 ;  /* 0x0000000000017941 */ /* 0x000fea0003800000 */
.L_x_39381:
        /* <DEDUP_REMOVED lines=22> */
.L_x_39386:
[----:B------:R-:W-:Y:S02]  /*72f0*/  IMAD.MOV.U32 R128, RZ, RZ, R210 ;  /* 0x000000ffff807224 */ /* 0x000fe400078e00d2 */
.L_x_39387:
[----:B------:R-:W-:Y:S05]  /*7300*/  BSYNC B2 ;  /* 0x0000000000027941 */ /* 0x000fea0003800000 */
.L_x_39385:
        /* <DEDUP_REMOVED lines=16> */
.L_x_39391:
[----:B------:R-:W-:Y:S05]  /*7410*/  BSYNC B3 ;  /* 0x0000000000037941 */ /* 0x000fea0003800000 */
.L_x_39390:
        /* <DEDUP_REMOVED lines=43> */
.L_x_39389:
[----:B------:R-:W-:Y:S05]  /*76d0*/  BSYNC B2 ;  /* 0x0000000000027941 */ /* 0x000fea0003800000 */
.L_x_39388:
        /* <DEDUP_REMOVED lines=12> */
.L_x_39384:
[----:B0-----:R-:W-:Y:S05]  /*77a0*/  BSYNC B1 ;  /* 0x0000000000017941 */ /* 0x001fea0003800000 */
.L_x_39383:
        /* <DEDUP_REMOVED lines=18> */
.L_x_39395:
[----:B------:R-:W-:Y:S02]  /*78d0*/  MOV R130, R210 ;  /* 0x000000d200827202 */ /* 0x000fe40000000f00 */
.L_x_39396:
[----:B------:R-:W-:Y:S05]  /*78e0*/  BSYNC B2 ;  /* 0x0000000000027941 */ /* 0x000fea0003800000 */
.L_x_39394:
        /* <DEDUP_REMOVED lines=16> */
.L_x_39400:
[----:B------:R-:W-:Y:S05]  /*79f0*/  BSYNC B3 ;  /* 0x0000000000037941 */ /* 0x000fea0003800000 */
.L_x_39399:
        /* <DEDUP_REMOVED lines=44> */
.L_x_39398:
[----:B------:R-:W-:Y:S05]  /*7cc0*/  BSYNC B2 ;  /* 0x0000000000027941 */ /* 0x000fea0003800000 */
.L_x_39397:
        /* <DEDUP_REMOVED lines=12> */
.L_x_39393:
[----:B------:R-:W-:Y:S05]  /*7d90*/  BSYNC B1 ;  /* 0x0000000000017941 */ /* 0x000fea0003800000 */
.L_x_39392:
        /* <DEDUP_REMOVED lines=18> */
.L_x_39404:
[----:B------:R-:W-:Y:S02]  /*7ec0*/  MOV R130, R210 ;  /* 0x000000d200827202 */ /* 0x000fe40000000f00 */
.L_x_39405:
[----:B------:R-:W-:Y:S05]  /*7ed0*/  BSYNC B2 ;  /* 0x0000000000027941 */ /* 0x000fea0003800000 */
.L_x_39403:
        /* <DEDUP_REMOVED lines=16> */
.L_x_39409:
[----:B------:R-:W-:Y:S05]  /*7fe0*/  BSYNC B3 ;  /* 0x0000000000037941 */ /* 0x000fea0003800000 */
.L_x_39408:
        /* <DEDUP_REMOVED lines=44> */
.L_x_39407:
[----:B------:R-:W-:Y:S05]  /*82b0*/  BSYNC B2 ;  /* 0x0000000000027941 */ /* 0x000fea0003800000 */
.L_x_39406:
        /* <DEDUP_REMOVED lines=12> */
.L_x_39402:
[----:B------:R-:W-:Y:S05]  /*8380*/  BSYNC B1 ;  /* 0x0000000000017941 */ /* 0x000fea0003800000 */
.L_x_39401:
        /* <DEDUP_REMOVED lines=18> */
.L_x_39413:
[----:B------:R-:W-:Y:S02]  /*84b0*/  MOV R132, R210 ;  /* 0x000000d200847202 */ /* 0x000fe40000000f00 */
.L_x_39414:
[----:B------:R-:W-:Y:S05]  /*84c0*/  BSYNC B2 ;  /* 0x0000000000027941 */ /* 0x000fea0003800000 */
.L_x_39412:
        /* <DEDUP_REMOVED lines=16> */
.L_x_39418:
[----:B------:R-:W-:Y:S05]  /*85d0*/  BSYNC B3 ;  /* 0x0000000000037941 */ /* 0x000fea0003800000 */
.L_x_39417:
        /* <DEDUP_REMOVED lines=44> */
.L_x_39416:
[----:B------:R-:W-:Y:S05]  /*88a0*/  BSYNC B2 ;  /* 0x0000000000027941 */ /* 0x000fea0003800000 */
.L_x_39415:
        /* <DEDUP_REMOVED lines=12> */
.L_x_39411:
[----:B------:R-:W-:Y:S05]  /*8970*/  BSYNC B1 ;  /* 0x0000000000017941 */ /* 0x000fea0003800000 */
.L_x_39410:
        /* <DEDUP_REMOVED lines=18> */
.L_x_39422:
[----:B------:R-:W-:Y:S02]  /*8aa0*/  MOV R132, R210 ;  /* 0x000000d200847202 */ /* 0x000fe40000000f00 */
.L_x_39423:
[----:B------:R-:W-:Y:S05]  /*8ab0*/  BSYNC B2 ;  /* 0x0000000000027941 */ /* 0x000fea0003800000 */
.L_x_39421:
        /* <DEDUP_REMOVED lines=16> */
.L_x_39427:
[----:B------:R-:W-:Y:S05]  /*8bc0*/  BSYNC B3 ;  /* 0x0000000000037941 */ /* 0x000fea0003800000 */
.L_x_39426:
        /* <DEDUP_REMOVED lines=44> */
.L_x_39425:
[----:B------:R-:W-:Y:S05]  /*8e90*/  BSYNC B2 ;  /* 0x0000000000027941 */ /* 0x000fea0003800000 */
.L_x_39424:
        /* <DEDUP_REMOVED lines=12> */
.L_x_39420:
[----:B------:R-:W-:Y:S05]  /*8f60*/  BSYNC B1 ;  /* 0x0000000000017941 */ /* 0x000fea0003800000 */
.L_x_39419:
        /* <DEDUP_REMOVED lines=18> */
.L_x_39431:
[----:B------:R-:W-:Y:S02]  /*9090*/  MOV R134, R210 ;  /* 0x000000d200867202 */ /* 0x000fe40000000f00 */
.L_x_39432:
[----:B------:R-:W-:Y:S05]  /*90a0*/  BSYNC B2 ;  /* 0x0000000000027941 */ /* 0x000fea0003800000 */
.L_x_39430:
        /* <DEDUP_REMOVED lines=16> */
.L_x_39436:
[----:B------:R-:W-:Y:S05]  /*91b0*/  BSYNC B3 ;  /* 0x0000000000037941 */ /* 0x000fea0003800000 */
.L_x_39435:
        /* <DEDUP_REMOVED lines=44> */
.L_x_39434:
[----:B------:R-:W-:Y:S05]  /*9480*/  BSYNC B2 ;  /* 0x0000000000027941 */ /* 0x000fea0003800000 */
.L_x_39433:
        /* <DEDUP_REMOVED lines=12> */
.L_x_39429:
[----:B------:R-:W-:Y:S05]  /*9550*/  BSYNC B1 ;  /* 0x0000000000017941 */ /* 0x000fea0003800000 */
.L_x_39428:
        /* <DEDUP_REMOVED lines=18> */
.L_x_39440:
[----:B------:R-:W-:Y:S02]  /*9680*/  MOV R134, R210 ;  /* 0x000000d200867202 */ /* 0x000fe40000000f00 */
.L_x_39441:
[----:B------:R-:W-:Y:S05]  /*9690*/  BSYNC B2 ;  /* 0x0000000000027941 */ /* 0x000fea0003800000 */
.L_x_39439:
        /* <DEDUP_REMOVED lines=16> */
.L_x_39445:
[----:B------:R-:W-:Y:S05]  /*97a0*/  BSYNC B3 ;  /* 0x0000000000037941 */ /* 0x000fea0003800000 */
.L_x_39444:
        /* <DEDUP_REMOVED lines=44> */
.L_x_39443:
[----:B------:R-:W-:Y:S05]  /*9a70*/  BSYNC B2 ;  /* 0x0000000000027941 */ /* 0x000fea0003800000 */
.L_x_39442:
        /* <DEDUP_REMOVED lines=12> */
.L_x_39438:
[----:B------:R-:W-:Y:S05]  /*9b40*/  BSYNC B1 ;  /* 0x0000000000017941 */ /* 0x000fea0003800000 */
.L_x_39437:
        /* <DEDUP_REMOVED lines=18> */
.L_x_39449:
[----:B------:R-:W-:Y:S02]  /*9c70*/  MOV R139, R210 ;  /* 0x000000d2008b7202 */ /* 0x000fe40000000f00 */
.L_x_39450:
[----:B------:R-:W-:Y:S05]  /*9c80*/  BSYNC B2 ;  /* 0x0000000000027941 */ /* 0x000fea0003800000 */
.L_x_39448:
        /* <DEDUP_REMOVED lines=16> */
.L_x_39454:
[----:B------:R-:W-:Y:S05]  /*9d90*/  BSYNC B3 ;  /* 0x0000000000037941 */ /* 0x000fea0003800000 */
.L_x_39453:
        /* <DEDUP_REMOVED lines=44> */
.L_x_39452:
[----:B------:R-:W-:Y:S05]  /*a060*/  BSYNC B2 ;  /* 0x0000000000027941 */ /* 0x000fea0003800000 */
.L_x_39451:
        /* <DEDUP_REMOVED lines=12> */
.L_x_39447:
[----:B------:R-:W-:Y:S05]  /*a130*/  BSYNC B1 ;  /* 0x0000000000017941 */ /* 0x000fea0003800000 */
.L_x_39446:
        /* <DEDUP_REMOVED lines=29> */
.L_x_39456:
[----:B------:R-:W-:Y:S05]  /*a310*/  BSYNC B1 ;  /* 0x0000000000017941 */ /* 0x000fea0003800000 */
.L_x_39455:
        /* <DEDUP_REMOVED lines=22> */
.L_x_39460:
[----:B------:R-:W-:Y:S02]  /*a480*/  MOV R136, R210 ;  /* 0x000000d200887202 */ /* 0x000fe40000000f00 */
.L_x_39461:
[----:B------:R-:W-:Y:S05]  /*a490*/  BSYNC B2 ;  /* 0x0000000000027941 */ /* 0x000fea0003800000 */
.L_x_39459:
        /* <DEDUP_REMOVED lines=16> */
.L_x_39465:
[----:B------:R-:W-:Y:S05]  /*a5a0*/  BSYNC B3 ;  /* 0x0000000000037941 */ /* 0x000fea0003800000 */
.L_x_39464:
        /* <DEDUP_REMOVED lines=43> */
.L_x_39463:
[----:B------:R-:W-:Y:S05]  /*a860*/  BSYNC B2 ;  /* 0x0000000000027941 */ /* 0x000fea0003800000 */
.L_x_39462:
[----:B------:R-:W0:Y:S01]  /*a870*/  I2F.U32 R128, R136 ;  /* 0x0000008800807306 */ /* 0x000e220000201000 */
[----:B------:R-:W-:Y:S01]  /*a880*/  HFMA2.MMA R129, -RZ, RZ, 0.1171875, 0 ;  /* 0x2f800000ff817435 */ /* 0x000fe200000001ff */
[----:B-----5:R-:W-:-:S05]  /*a890*/  HADD2.F32 R130, -RZ, R100.H0_H0 ;  /* 0x20000064ff827230 */ /* 0x020fca0000004100 */
        /* <DEDUP_REMOVED lines=9> */
.L_x_39458:
[----:B0-----:R-:W-:Y:S05]  /*a930*/  BSYNC B1 ;  /* 0x0000000000017941 */ /* 0x001fea0003800000 */
.L_x_39457:
        /* <DEDUP_REMOVED lines=18> */
.L_x_39469:
[----:B------:R-:W-:Y:S02]  /*aa60*/  IMAD.MOV.U32 R138, RZ, RZ, R210 ;  /* 0x000000ffff8a7224 */ /* 0x000fe400078e00d2 */
.L_x_39470:
[----:B------:R-:W-:Y:S05]  /*aa70*/  BSYNC B2 ;  /* 0x0000000000027941 */ /* 0x000fea0003800000 */
.L_x_39468:
        /* <DEDUP_REMOVED lines=16> */
.L_x_39474:
[----:B------:R-:W-:Y:S05]  /*ab80*/  BSYNC B3 ;  /* 0x0000000000037941 */ /* 0x000fea0003800000 */
.L_x_39473:
        /* <DEDUP_REMOVED lines=44> */
.L_x_39472:
[----:B------:R-:W-:Y:S05]  /*ae50*/  BSYNC B2 ;  /* 0x0000000000027941 */ /* 0x000fea0003800000 */
.L_x_39471:
        /* <DEDUP_REMOVED lines=12> */
.L_x_39467:
[----:B------:R-:W-:Y:S05]  /*af20*/  BSYNC B1 ;  /* 0x0000000000017941 */ /* 0x000fea0003800000 */
.L_x_39466:
        /* <DEDUP_REMOVED lines=18> */
.L_x_39478:
[----:B------:R-:W-:Y:S02]  /*b050*/  IMAD.MOV.U32 R138, RZ, RZ, R210 ;  /* 0x000000ffff8a7224 */ /* 0x000fe400078e00d2 */
.L_x_39479:
[----:B------:R-:W-:Y:S05]  /*b060*/  BSYNC B2 ;  /* 0x0000000000027941 */ /* 0x000fea0003800000 */
.L_x_39477:
        /* <DEDUP_REMOVED lines=16> */
.L_x_39483:
[----:B------:R-:W-:Y:S05]  /*b170*/  BSYNC B3 ;  /* 0x0000000000037941 */ /* 0x000fea0003800000 */
.L_x_39482:
        /* <DEDUP_REMOVED lines=44> */
.L_x_39481:
[----:B------:R-:W-:Y:S05]  /*b440*/  BSYNC B2 ;  /* 0x0000000000027941 */ /* 0x000fea0003800000 */
.L_x_39480:
        /* <DEDUP_REMOVED lines=12> */
.L_x_39476:
[----:B------:R-:W-:Y:S05]  /*b510*/  BSYNC B1 ;  /* 0x0000000000017941 */ /* 0x000fea0003800000 */
.L_x_39475:
        /* <DEDUP_REMOVED lines=18> */
.L_x_39487:
[----:B------:R-:W-:Y:S02]  /*b640*/  IMAD.MOV.U32 R140, RZ, RZ, R210 ;  /* 0x000000ffff8c7224 */ /* 0x000fe400078e00d2 */
.L_x_39488:
[----:B------:R-:W-:Y:S05]  /*b650*/  BSYNC B2 ;  /* 0x0000000000027941 */ /* 0x000fea0003800000 */
.L_x_39486:
        /* <DEDUP_REMOVED lines=16> */
.L_x_39492:
[----:B------:R-:W-:Y:S05]  /*b760*/  BSYNC B3 ;  /* 0x0000000000037941 */ /* 0x000fea0003800000 */
.L_x_39491:
        /* <DEDUP_REMOVED lines=44> */
.L_x_39490:
[----:B------:R-:W-:Y:S05]  /*ba30*/  BSYNC B2 ;  /* 0x0000000000027941 */ /* 0x000fea0003800000 */
.L_x_39489:
        /* <DEDUP_REMOVED lines=12> */
.L_x_39485:
[----:B------:R-:W-:Y:S05]  /*bb00*/  BSYNC B1 ;  /* 0x0000000000017941 */ /* 0x000fea0003800000 */
.L_x_39484:
        /* <DEDUP_REMOVED lines=18> */
.L_x_39496:
[----:B------:R-:W-:Y:S02]  /*bc30*/  IMAD.MOV.U32 R140, RZ, RZ, R210 ;  /* 0x000000ffff8c7224 */ /* 0x000fe400078e00d2 */
.L_x_39497:
[----:B------:R-:W-:Y:S05]  /*bc40*/  BSYNC B2 ;  /* 0x0000000000027941 */ /* 0x000fea0003800000 */
.L_x_39495:
        /* <DEDUP_REMOVED lines=16> */
.L_x_39501:
[----:B------:R-:W-:Y:S05]  /*bd50*/  BSYNC B3 ;  /* 0x0000000000037941 */ /* 0x000fea0003800000 */
.L_x_39500:
        /* <DEDUP_REMOVED lines=44> */
.L_x_39499:
[----:B------:R-:W-:Y:S05]  /*c020*/  BSYNC B2 ;  /* 0x0000000000027941 */ /* 0x000fea0003800000 */
.L_x_39498:
[----:B------:R-:W0:Y:S01]  /*c030*/  I2F.U32 R132, R140 ;  /* 0x0000008c00847306 */ /* 0x000e220000201000 */
[----:B------:R-:W-:Y:S01]  /*c040*/  HFMA2.MMA R133, -RZ, RZ, 0.1171875, 0 ;  /* 0x2f800000ff857435 */ /* 0x000fe200000001ff */
[----:B------:R-:W-:-:S05]  /*c050*/  HADD2.F32 R135, -RZ, R102.H0_H0 ;  /* 0x20000066ff877230 */ /* 0x000fca0000004100 */
        /* <DEDUP_REMOVED lines=9> */
.L_x_39494:
[----:B------:R-:W-:Y:S05]  /*c0f0*/  BSYNC B1 ;  /* 0x0000000000017941 */ /* 0x000fea0003800000 */
.L_x_39493:
        /* <DEDUP_REMOVED lines=18> */
.L_x_39505:
[----:B------:R-:W-:Y:S02]  /*c220*/  IMAD.MOV.U32 R142, RZ, RZ, R210 ;  /* 0x000000ffff8e7224 */ /* 0x000fe400078e00d2 */
.L_x_39506:
[----:B------:R-:W-:Y:S05]  /*c230*/  BSYNC B2 ;  /* 0x0000000000027941 */ /* 0x000fea0003800000 */
.L_x_39504:
        /* <DEDUP_REMOVED lines=16> */
.L_x_39510:
[----:B------:R-:W-:Y:S05]  /*c340*/  BSYNC B3 ;  /* 0x0000000000037941 */ /* 0x000fea0003800000 */
.L_x_39509:
        /* <DEDUP_REMOVED lines=44> */
.L_x_39508:
[----:B------:R-:W-:Y:S05]  /*c610*/  BSYNC B2 ;  /* 0x0000000000027941 */ /* 0x000fea0003800000 */
.L_x_39507:
[----:B------:R-:W0:Y:S01]  /*c620*/  I2F.U32 R133, R142 ;  /* 0x0000008e00857306 */ /* 0x000e220000201000 */
[----:B------:R-:W-:Y:S01]  /*c630*/  HFMA2.MMA R134, -RZ, RZ, 0.1171875, 0 ;  /* 0x2f800000ff867435 */ /* 0x000fe200000001ff */
[----:B------:R-:W-:-:S05]  /*c640*/  HADD2.F32 R136, -RZ, R102.H1_H1 ;  /* 0x30000066ff887230 */ /* 0x000fca0000004100 */
        /* <DEDUP_REMOVED lines=9> */
.L_x_39503:
[----:B------:R-:W-:Y:S05]  /*c6e0*/  BSYNC B1 ;  /* 0x0000000000017941 */ /* 0x000fea0003800000 */
.L_x_39502:
        /* <DEDUP_REMOVED lines=18> */
.L_x_39514:
[----:B------:R-:W-:Y:S02]  /*c810*/  IMAD.MOV.U32 R142, RZ, RZ, R210 ;  /* 0x000000ffff8e7224 */ /* 0x000fe400078e00d2 */
.L_x_39515:
[----:B------:R-:W-:Y:S05]  /*c820*/  BSYNC B2 ;  /* 0x0000000000027941 */ /* 0x000fea0003800000 */
.L_x_39513:
        /* <DEDUP_REMOVED lines=16> */
.L_x_39519:
[----:B------:R-:W-:Y:S05]  /*c930*/  BSYNC B3 ;  /* 0x0000000000037941 */ /* 0x000fea0003800000 */
.L_x_39518:
        /* <DEDUP_REMOVED lines=44> */
.L_x_39517:
[----:B------:R-:W-:Y:S05]  /*cc00*/  BSYNC B2 ;  /* 0x0000000000027941 */ /* 0x000fea0003800000 */
.L_x_39516:
        /* <DEDUP_REMOVED lines=12> */
.L_x_39512:
[----:B------:R-:W-:Y:S05]  /*ccd0*/  BSYNC B1 ;  /* 0x0000000000017941 */ /* 0x000fea0003800000 */
.L_x_39511:
        /* <DEDUP_REMOVED lines=18> */
.L_x_39523:
[----:B------:R-:W-:Y:S02]  /*ce00*/  IMAD.MOV.U32 R145, RZ, RZ, R210 ;  /* 0x000000ffff917224 */ /* 0x000fe400078e00d2 */
.L_x_39524:
[----:B------:R-:W-:Y:S05]  /*ce10*/  BSYNC B2 ;  /* 0x0000000000027941 */ /* 0x000fea0003800000 */
.L_x_39522:
        /* <DEDUP_REMOVED lines=16> */
.L_x_39528:
[----:B------:R-:W-:Y:S05]  /*cf20*/  BSYNC B3 ;  /* 0x0000000000037941 */ /* 0x000fea0003800000 */
.L_x_39527:
        /* <DEDUP_REMOVED lines=44> */
.L_x_39526:
[----:B------:R-:W-:Y:S05]  /*d1f0*/  BSYNC B2 ;  /* 0x0000000000027941 */ /* 0x000fea0003800000 */
.L_x_39525:
        /* <DEDUP_REMOVED lines=12> */
.L_x_39521:
[----:B------:R-:W-:Y:S05]  /*d2c0*/  BSYNC B1 ;  /* 0x0000000000017941 */ /* 0x000fea0003800000 */
.L_x_39520:
        /* <DEDUP_REMOVED lines=29> */
.L_x_39530:
[----:B------:R-:W-:Y:S05]  /*d4a0*/  BSYNC B1 ;  /* 0x0000000000017941 */ /* 0x000fea0003800000 */
.L_x_39529:
        /* <DEDUP_REMOVED lines=22> */
.L_x_39534:
[----:B------:R-:W-:Y:S02]  /*d610*/  IMAD.MOV.U32 R144, RZ, RZ, R210 ;  /* 0x000000ffff907224 */ /* 0x000fe400078e00d2 */
.L_x_39535:
[----:B------:R-:W-:Y:S05]  /*d620*/  BSYNC B2 ;  /* 0x0000000000027941 */ /* 0x000fea0003800000 */
.L_x_39533:
        /* <DEDUP_REMOVED lines=16> */
.L_x_39539:
[----:B------:R-:W-:Y:S05]  /*d730*/  BSYNC B3 ;  /* 0x0000000000037941 */ /* 0x000fea0003800000 */
.L_x_39538:
        /* <DEDUP_REMOVED lines=43> */
.L_x_39537:
[----:B------:R-:W-:Y:S05]  /*d9f0*/  BSYNC B2 ;  /* 0x0000000000027941 */ /* 0x000fea0003800000 */
.L_x_39536:
        /* <DEDUP_REMOVED lines=12> */
.L_x_39532:
[----:B0-----:R-:W-:Y:S05]  /*dac0*/  BSYNC B1 ;  /* 0x0000000000017941 */ /* 0x001fea0003800000 */
.L_x_39531:
        /* <DEDUP_REMOVED lines=18> */
.L_x_39543:
[----:B------:R-:W-:Y:S02]  /*dbf0*/  IMAD.MOV.U32 R146, RZ, RZ, R210 ;  /* 0x000000ffff927224 */ /* 0x000fe400078e00d2 */
.L_x_39544:
[----:B------:R-:W-:Y:S05]  /*dc00*/  BSYNC B2 ;  /* 0x0000000000027941 */ /* 0x000fea0003800000 */
.L_x_39542:
        /* <DEDUP_REMOVED lines=16> */
.L_x_39548:
[----:B------:R-:W-:Y:S05]  /*dd10*/  BSYNC B3 ;  /* 0x0000000000037941 */ /* 0x000fea0003800000 */
.L_x_39547:
        /* <DEDUP_REMOVED lines=44> */
.L_x_39546:
[----:B------:R-:W-:Y:S05]  /*dfe0*/  BSYNC B2 ;  /* 0x0000000000027941 */ /* 0x000fea0003800000 */
.L_x_39545:
        /* <DEDUP_REMOVED lines=12> */
.L_x_39541:
[----:B------:R-:W-:Y:S05]  /*e0b0*/  BSYNC B1 ;  /* 0x0000000000017941 */ /* 0x000fea0003800000 */
.L_x_39540:
        /* <DEDUP_REMOVED lines=18> */
.L_x_39552:
[----:B------:R-:W-:Y:S02]  /*e1e0*/  IMAD.MOV.U32 R146, RZ, RZ, R210 ;  /* 0x000000ffff927224 */ /* 0x000fe400078e00d2 */
.L_x_39553:
[----:B------:R-:W-:Y:S05]  /*e1f0*/  BSYNC B2 ;  /* 0x0000000000027941 */ /* 0x000fea0003800000 */
.L_x_39551:
        /* <DEDUP_REMOVED lines=16> */
.L_x_39557:
[----:B------:R-:W-:Y:S05]  /*e300*/  BSYNC B3 ;  /* 0x0000000000037941 */ /* 0x000fea0003800000 */
.L_x_39556:
        /* <DEDUP_REMOVED lines=44> */
.L_x_39555:
[----:B------:R-:W-:Y:S05]  /*e5d0*/  BSYNC B2 ;  /* 0x0000000000027941 */ /* 0x000fea0003800000 */
.L_x_39554:
        /* <DEDUP_REMOVED lines=12> */
.L_x_39550:
[----:B------:R-:W-:Y:S05]  /*e6a0*/  BSYNC B1 ;  /* 0x0000000000017941 */ /* 0x000fea0003800000 */
.L_x_39549:
        /* <DEDUP_REMOVED lines=18> */
.L_x_39561:
[----:B------:R-:W-:Y:S02]  /*e7d0*/  IMAD.MOV.U32 R148, RZ, RZ, R210 ;  /* 0x000000ffff947224 */ /* 0x000fe400078e00d2 */
.L_x_39562:
[----:B------:R-:W-:Y:S05]  /*e7e0*/  BSYNC B2 ;  /* 0x0000000000027941 */ /* 0x000fea0003800000 */
.L_x_39560:
        /* <DEDUP_REMOVED lines=16> */
.L_x_39566:
[----:B------:R-:W-:Y:S05]  /*e8f0*/  BSYNC B3 ;  /* 0x0000000000037941 */ /* 0x000fea0003800000 */
.L_x_39565:
        /* <DEDUP_REMOVED lines=44> */
.L_x_39564:
[----:B------:R-:W-:Y:S05]  /*ebc0*/  BSYNC B2 ;  /* 0x0000000000027941 */ /* 0x000fea0003800000 */
.L_x_39563:
        /* <DEDUP_REMOVED lines=12> */
.L_x_39559:
[----:B------:R-:W-:Y:S05]  /*ec90*/  BSYNC B1 ;  /* 0x0000000000017941 */ /* 0x000fea0003800000 */
.L_x_39558:
        /* <DEDUP_REMOVED lines=18> */
.L_x_39570:
[----:B------:R-:W-:Y:S02]  /*edc0*/  IMAD.MOV.U32 R148, RZ, RZ, R210 ;  /* 0x000000ffff947224 */ /* 0x000fe400078e00d2 */
.L_x_39571:
[----:B------:R-:W-:Y:S05]  /*edd0*/  BSYNC B2 ;  /* 0x0000000000027941 */ /* 0x000fea0003800000 */
.L_x_39569:
        /* <DEDUP_REMOVED lines=16> */
.L_x_39575:
[----:B------:R-:W-:Y:S05]  /*eee0*/  BSYNC B3 ;  /* 0x0000000000037941 */ /* 0x000fea0003800000 */
.L_x_39574:
        /* <DEDUP_REMOVED lines=44> */
.L_x_39573:
[----:B------:R-:W-:Y:S05]  /*f1b0*/  BSYNC B2 ;  /* 0x0000000000027941 */ /* 0x000fea0003800000 */
.L_x_39572:
        /* <DEDUP_REMOVED lines=12> */
.L_x_39568:
[----:B------:R-:W-:Y:S05]  /*f280*/  BSYNC B1 ;  /* 0x0000000000017941 */ /* 0x000fea0003800000 */
.L_x_39567:
        /* <DEDUP_REMOVED lines=18> */
.L_x_39579:
[----:B------:R-:W-:Y:S02]  /*f3b0*/  IMAD.MOV.U32 R150, RZ, RZ, R210 ;  /* 0x000000ffff967224 */ /* 0x000fe400078e00d2 */
.L_x_39580:
[----:B------:R-:W-:Y:S05]  /*f3c0*/  BSYNC B2 ;  /* 0x0000000000027941 */ /* 0x000fea0003800000 */
.L_x_39578:
        /* <DEDUP_REMOVED lines=16> */
.L_x_39584:
[----:B------:R-:W-:Y:S05]  /*f4d0*/  BSYNC B3 ;  /* 0x0000000000037941 */ /* 0x000fea0003800000 */
.L_x_39583:
        /* <DEDUP_REMOVED lines=44> */
.L_x_39582:
[----:B------:R-:W-:Y:S05]  /*f7a0*/  BSYNC B2 ;  /* 0x0000000000027941 */ /* 0x000fea0003800000 */
.L_x_39581:
        /* <DEDUP_REMOVED lines=12> */
.L_x_39577:
[----:B------:R-:W-:Y:S05]  /*f870*/  BSYNC B1 ;  /* 0x0000000000017941 */ /* 0x000fea0003800000 */
.L_x_39576:
        /* <DEDUP_REMOVED lines=18> */
.L_x_39588:
[----:B------:R-:W-:Y:S02]  /*f9a0*/  IMAD.MOV.U32 R150, RZ, RZ, R210 ;  /* 0x000000ffff967224 */ /* 0x000fe400078e00d2 */
.L_x_39589:
[----:B------:R-:W-:Y:S05]  /*f9b0*/  BSYNC B2 ;  /* 0x0000000000027941 */ /* 0x000fea0003800000 */
.L_x_39587:
        /* <DEDUP_REMOVED lines=16> */
.L_x_39593:
[----:B------:R-:W-:Y:S05]  /*fac0*/  BSYNC B3 ;  /* 0x0000000000037941 */ /* 0x000fea0003800000 */
.L_x_39592:
        /* <DEDUP_REMOVED lines=44> */
.L_x_39591:
[----:B------:R-:W-:Y:S05]  /*fd90*/  BSYNC B2 ;  /* 0x0000000000027941 */ /* 0x000fea0003800000 */
.L_x_39590:
        /* <DEDUP_REMOVED lines=12> */
.L_x_39586:
[----:B------:R-:W-:Y:S05]  /*fe60*/  BSYNC B1 ;  /* 0x0000000000017941 */ /* 0x000fea0003800000 */
.L_x_39585:
        /* <DEDUP_REMOVED lines=18> */
.L_x_39597:
[----:B------:R-:W-:Y:S02]  /*ff90*/  IMAD.MOV.U32 R153, RZ, RZ, R210 ;  /* 0x000000ffff997224 */ /* 0x000fe400078e00d2 */
.L_x_39598:
[----:B------:R-:W-:Y:S05]  /*ffa0*/  BSYNC B2 ;  /* 0x0000000000027941 */ /* 0x000fea0003800000 */
.L_x_39596:
        /* <DEDUP_REMOVED lines=16> */
.L_x_39602:
[----:B------:R-:W-:Y:S05]  /*100b0*/  BSYNC B3 ;  /* 0x0000000000037941 */ /* 0x000fea0003800000 */
.L_x_39601:
        /* <DEDUP_REMOVED lines=44> */
.L_x_39600:
[----:B------:R-:W-:Y:S05]  /*10380*/  BSYNC B2 ;  /* 0x0000000000027941 */ /* 0x000fea0003800000 */
.L_x_39599:
        /* <DEDUP_REMOVED lines=12> */
.L_x_39595:
[----:B------:R-:W-:Y:S05]  /*10450*/  BSYNC B1 ;  /* 0x0000000000017941 */ /* 0x000fea0003800000 */
.L_x_39594:
        /* <DEDUP_REMOVED lines=29> */
.L_x_39604:
[----:B------:R-:W-:Y:S05]  /*10630*/  BSYNC B1 ;  /* 0x0000000000017941 */ /* 0x000fea0003800000 */
.L_x_39603:
        /* <DEDUP_REMOVED lines=22> */
.L_x_39608:
[----:B------:R-:W-:Y:S02]  /*107a0*/  IMAD.MOV.U32 R152, RZ, RZ, R210 ;  /* 0x000000ffff987224 */ /* 0x000fe400078e00d2 */
.L_x_39609:
[----:B------:R-:W-:Y:S05]  /*107b0*/  BSYNC B2 ;  /* 0x0000000000027941 */ /* 0x000fea0003800000 */
.L_x_39607:
        /* <DEDUP_REMOVED lines=16> */
.L_x_39613:
[----:B------:R-:W-:Y:S05]  /*108c0*/  BSYNC B3 ;  /* 0x0000000000037941 */ /* 0x000fea0003800000 */
.L_x_39612:
        /* <DEDUP_REMOVED lines=43> */
.L_x_39611:
[----:B------:R-:W-:Y:S05]  /*10b80*/  BSYNC B2 ;  /* 0x0000000000027941 */ /* 0x000fea0003800000 */
.L_x_39610:
        /* <DEDUP_REMOVED lines=12> */
.L_x_39606:
[----:B0-----:R-:W-:Y:S05]  /*10c50*/  BSYNC B1 ;  /* 0x0000000000017941 */ /* 0x001fea0003800000 */
.L_x_39605:
        /* <DEDUP_REMOVED lines=18> */
.L_x_39617:
[----:B------:R-:W-:Y:S02]  /*10d80*/  MOV R154, R210 ;  /* 0x000000d2009a7202 */ /* 0x000fe40000000f00 */
.L_x_39618:
[----:B------:R-:W-:Y:S05]  /*10d90*/  BSYNC B2 ;  /* 0x0000000000027941 */ /* 0x000fea0003800000 */
.L_x_39616:
        /* <DEDUP_REMOVED lines=16> */
.L_x_39622:
[----:B------:R-:W-:Y:S05]  /*10ea0*/  BSYNC B3 ;  /* 0x0000000000037941 */ /* 0x000fea0003800000 */
.L_x_39621:
        /* <DEDUP_REMOVED lines=44> */
.L_x_39620:
[----:B------:R-:W-:Y:S05]  /*11170*/  BSYNC B2 ;  /* 0x0000000000027941 */ /* 0x000fea0003800000 */
.L_x_39619:
        /* <DEDUP_REMOVED lines=12> */
.L_x_39615:
[----:B------:R-:W-:Y:S05]  /*11240*/  BSYNC B1 ;  /* 0x0000000000017941 */ /* 0x000fea0003800000 */
.L_x_39614:
        /* <DEDUP_REMOVED lines=18> */
.L_x_39626:
[----:B------:R-:W-:Y:S02]  /*11370*/  MOV R154, R210 ;  /* 0x000000d2009a7202 */ /* 0x000fe40000000f00 */
.L_x_39627:
[----:B------:R-:W-:Y:S05]  /*11380*/  BSYNC B2 ;  /* 0x0000000000027941 */ /* 0x000fea0003800000 */
.L_x_39625:
        /* <DEDUP_REMOVED lines=16> */
.L_x_39631:
[----:B------:R-:W-:Y:S05]  /*11490*/  BSYNC B3 ;  /* 0x0000000000037941 */ /* 0x000fea0003800000 */
.L_x_39630:
        /* <DEDUP_REMOVED lines=44> */
.L_x_39629:
[----:B------:R-:W-:Y:S05]  /*11760*/  BSYNC B2 ;  /* 0x0000000000027941 */ /* 0x000fea0003800000 */
.L_x_39628:
        /* <DEDUP_REMOVED lines=12> */
.L_x_39624:
[----:B------:R-:W-:Y:S05]  /*11830*/  BSYNC B1 ;  /* 0x0000000000017941 */ /* 0x000fea0003800000 */
.L_x_39623:
        /* <DEDUP_REMOVED lines=18> */
.L_x_39635:
[----:B------:R-:W-:Y:S02]  /*11960*/  MOV R156, R210 ;  /* 0x000000d2009c7202 */ /* 0x000fe40000000f00 */
.L_x_39636:
[----:B------:R-:W-:Y:S05]  /*11970*/  BSYNC B2 ;  /* 0x0000000000027941 */ /* 0x000fea0003800000 */
.L_x_39634:
        /* <DEDUP_REMOVED lines=16> */
.L_x_39640:
[----:B------:R-:W-:Y:S05]  /*11a80*/  BSYNC B3 ;  /* 0x0000000000037941 */ /* 0x000fea0003800000 */
.L_x_39639:
        /* <DEDUP_REMOVED lines=44> */
.L_x_39638:
[----:B------:R-:W-:Y:S05]  /*11d50*/  BSYNC B2 ;  /* 0x0000000000027941 */ /* 0x000fea0003800000 */
.L_x_39637:
        /* <DEDUP_REMOVED lines=12> */
.L_x_39633:
[----:B------:R-:W-:Y:S05]  /*11e20*/  BSYNC B1 ;  /* 0x0000000000017941 */ /* 0x000fea0003800000 */
.L_x_39632:
        /* <DEDUP_REMOVED lines=18> */
.L_x_39644:
[----:B------:R-:W-:Y:S02]  /*11f50*/  MOV R156, R210 ;  /* 0x000000d2009c7202 */ /* 0x000fe40000000f00 */
.L_x_39645:
[----:B------:R-:W-:Y:S05]  /*11f60*/  BSYNC B2 ;  /* 0x0000000000027941 */ /* 0x000fea0003800000 */
.L_x_39643:
        /* <DEDUP_REMOVED lines=16> */
.L_x_39649:
[----:B------:R-:W-:Y:S05]  /*12070*/  BSYNC B3 ;  /* 0x0000000000037941 */ /* 0x000fea0003800000 */
.L_x_39648:
        /* <DEDUP_REMOVED lines=44> */
.L_x_39647:
[----:B------:R-:W-:Y:S05]  /*12340*/  BSYNC B2 ;  /* 0x0000000000027941 */ /* 0x000fea0003800000 */
.L_x_39646:
        /* <DEDUP_REMOVED lines=12> */
.L_x_39642:
[----:B------:R-:W-:Y:S05]  /*12410*/  BSYNC B1 ;  /* 0x0000000000017941 */ /* 0x000fea0003800000 */
.L_x_39641:
        /* <DEDUP_REMOVED lines=18> */
.L_x_39653:
[----:B------:R-:W-:Y:S02]  /*12540*/  MOV R158, R210 ;  /* 0x000000d2009e7202 */ /* 0x000fe40000000f00 */
.L_x_39654:
[----:B------:R-:W-:Y:S05]  /*12550*/  BSYNC B2 ;  /* 0x0000000000027941 */ /* 0x000fea0003800000 */
.L_x_39652:
        /* <DEDUP_REMOVED lines=16> */
.L_x_39658:
[----:B------:R-:W-:Y:S05]  /*12660*/  BSYNC B3 ;  /* 0x0000000000037941 */ /* 0x000fea0003800000 */
.L_x_39657:
        /* <DEDUP_REMOVED lines=44> */
.L_x_39656:
[----:B------:R-:W-:Y:S05]  /*12930*/  BSYNC B2 ;  /* 0x0000000000027941 */ /* 0x000fea0003800000 */
.L_x_39655:
        /* <DEDUP_REMOVED lines=12> */
.L_x_39651:
[----:B------:R-:W-:Y:S05]  /*12a00*/  BSYNC B1 ;  /* 0x0000000000017941 */ /* 0x000fea0003800000 */
.L_x_39650:
        /* <DEDUP_REMOVED lines=18> */
.L_x_39662:
[----:B------:R-:W-:Y:S02]  /*12b30*/  MOV R158, R210 ;  /* 0x000000d2009e7202 */ /* 0x000fe40000000f00 */
.L_x_39663:
[----:B------:R-:W-:Y:S05]  /*12b40*/  BSYNC B2 ;  /* 0x0000000000027941 */ /* 0x000fea0003800000 */
.L_x_39661:
        /* <DEDUP_REMOVED lines=16> */
.L_x_39667:
[----:B------:R-:W-:Y:S05]  /*12c50*/  BSYNC B3 ;  /* 0x0000000000037941 */ /* 0x000fea0003800000 */
.L_x_39666:
        /* <DEDUP_REMOVED lines=44> */
.L_x_39665:
[----:B------:R-:W-:Y:S05]  /*12f20*/  BSYNC B2 ;  /* 0x0000000000027941 */ /* 0x000fea0003800000 */
.L_x_39664:
        /* <DEDUP_REMOVED lines=12> */
.L_x_39660:
[----:B------:R-:W-:Y:S05]  /*12ff0*/  BSYNC B1 ;  /* 0x0000000000017941 */ /* 0x000fea0003800000 */
.L_x_39659:
        /* <DEDUP_REMOVED lines=18> */
.L_x_39671:
[----:B------:R-:W-:Y:S02]  /*13120*/  MOV R161, R210 ;  /* 0x000000d200a17202 */ /* 0x000fe40000000f00 */
.L_x_39672:
[----:B------:R-:W-:Y:S05]  /*13130*/  BSYNC B2 ;  /* 0x0000000000027941 */ /* 0x000fea0003800000 */
.L_x_39670:
        /* <DEDUP_REMOVED lines=16> */
.L_x_39676:
[----:B------:R-:W-:Y:S05]  /*13240*/  BSYNC B3 ;  /* 0x0000000000037941 */ /* 0x000fea0003800000 */
.L_x_39675:
        /* <DEDUP_REMOVED lines=44> */
.L_x_39674:
[----:B------:R-:W-:Y:S05]  /*13510*/  BSYNC B2 ;  /* 0x0000000000027941 */ /* 0x000fea0003800000 */
.L_x_39673:
        /* <DEDUP_REMOVED lines=12> */
.L_x_39669:
[----:B------:R-:W-:Y:S05]  /*135e0*/  BSYNC B1 ;  /* 0x0000000000017941 */ /* 0x000fea0003800000 */
.L_x_39668:
        /* <DEDUP_REMOVED lines=29> */
.L_x_39678:
[----:B------:R-:W-:Y:S05]  /*137c0*/  BSYNC B1 ;  /* 0x0000000000017941 */ /* 0x000fea0003800000 */
.L_x_39677:
        /* <DEDUP_REMOVED lines=22> */
.L_x_39682:
[----:B------:R-:W-:Y:S02]  /*13930*/  MOV R160, R210 ;  /* 0x000000d200a07202 */ /* 0x000fe40000000f00 */
.L_x_39683:
[----:B------:R-:W-:Y:S05]  /*13940*/  BSYNC B2 ;  /* 0x0000000000027941 */ /* 0x000fea0003800000 */
.L_x_39681:
        /* <DEDUP_REMOVED lines=16> */
.L_x_39687:
[----:B------:R-:W-:Y:S05]  /*13a50*/  BSYNC B3 ;  /* 0x0000000000037941 */ /* 0x000fea0003800000 */
.L_x_39686:
        /* <DEDUP_REMOVED lines=43> */
.L_x_39685:
[----:B------:R-:W-:Y:S05]  /*13d10*/  BSYNC B2 ;  /* 0x0000000000027941 */ /* 0x000fea0003800000 */
.L_x_39684:
        /* <DEDUP_REMOVED lines=12> */
.L_x_39680:
[----:B0-----:R-:W-:Y:S05]  /*13de0*/  BSYNC B1 ;  /* 0x0000000000017941 */ /* 0x001fea0003800000 */
.L_x_39679:
        /* <DEDUP_REMOVED lines=18> */
.L_x_39691:
[----:B------:R-:W-:Y:S02]  /*13f10*/  IMAD.MOV.U32 R162, RZ, RZ, R210 ;  /* 0x000000ffffa27224 */ /* 0x000fe400078e00d2 */
.L_x_39692:
[----:B------:R-:W-:Y:S05]  /*13f20*/  BSYNC B2 ;  /* 0x0000000000027941 */ /* 0x000fea0003800000 */
.L_x_39690:
        /* <DEDUP_REMOVED lines=16> */
.L_x_39696:
[----:B------:R-:W-:Y:S05]  /*14030*/  BSYNC B3 ;  /* 0x0000000000037941 */ /* 0x000fea0003800000 */
.L_x_39695:
        /* <DEDUP_REMOVED lines=44> */
.L_x_39694:
[----:B------:R-:W-:Y:S05]  /*14300*/  BSYNC B2 ;  /* 0x0000000000027941 */ /* 0x000fea0003800000 */
.L_x_39693:
        /* <DEDUP_REMOVED lines=12> */
.L_x_39689:
[----:B------:R-:W-:Y:S05]  /*143d0*/  BSYNC B1 ;  /* 0x0000000000017941 */ /* 0x000fea0003800000 */
.L_x_39688:
        /* <DEDUP_REMOVED lines=18> */
.L_x_39700:
[----:B------:R-:W-:Y:S02]  /*14500*/  IMAD.MOV.U32 R162, RZ, RZ, R210 ;  /* 0x000000ffffa27224 */ /* 0x000fe400078e00d2 */
.L_x_39701:
[----:B------:R-:W-:Y:S05]  /*14510*/  BSYNC B2 ;  /* 0x0000000000027941 */ /* 0x000fea0003800000 */
.L_x_39699:
        /* <DEDUP_REMOVED lines=16> */
.L_x_39705:
[----:B------:R-:W-:Y:S05]  /*14620*/  BSYNC B3 ;  /* 0x0000000000037941 */ /* 0x000fea0003800000 */
.L_x_39704:
        /* <DEDUP_REMOVED lines=44> */
.L_x_39703:
[----:B------:R-:W-:Y:S05]  /*148f0*/  BSYNC B2 ;  /* 0x0000000000027941 */ /* 0x000fea0003800000 */
.L_x_39702:
        /* <DEDUP_REMOVED lines=12> */
.L_x_39698:
[----:B------:R-:W-:Y:S05]  /*149c0*/  BSYNC B1 ;  /* 0x0000000000017941 */ /* 0x000fea0003800000 */
.L_x_39697:
        /* <DEDUP_REMOVED lines=18> */
.L_x_39709:
[----:B------:R-:W-:Y:S02]  /*14af0*/  IMAD.MOV.U32 R164, RZ, RZ, R210 ;  /* 0x000000ffffa47224 */ /* 0x000fe400078e00d2 */
.L_x_39710:
[----:B------:R-:W-:Y:S05]  /*14b00*/  BSYNC B2 ;  /* 0x0000000000027941 */ /* 0x000fea0003800000 */
.L_x_39708:
        /* <DEDUP_REMOVED lines=16> */
.L_x_39714:
[----:B------:R-:W-:Y:S05]  /*14c10*/  BSYNC B3 ;  /* 0x0000000000037941 */ /* 0x000fea0003800000 */
.L_x_39713:
        /* <DEDUP_REMOVED lines=44> */
.L_x_39712:
[----:B------:R-:W-:Y:S05]  /*14ee0*/  BSYNC B2 ;  /* 0x0000000000027941 */ /* 0x000fea0003800000 */
.L_x_39711:
        /* <DEDUP_REMOVED lines=12> */
.L_x_39707:
[----:B------:R-:W-:Y:S05]  /*14fb0*/  BSYNC B1 ;  /* 0x0000000000017941 */ /* 0x000fea0003800000 */
.L_x_39706:
        /* <DEDUP_REMOVED lines=18> */
.L_x_39718:
[----:B------:R-:W-:Y:S02]  /*150e0*/  IMAD.MOV.U32 R164, RZ, RZ, R210 ;  /* 0x000000ffffa47224 */ /* 0x000fe400078e00d2 */
.L_x_39719:
[----:B------:R-:W-:Y:S05]  /*150f0*/  BSYNC B2 ;  /* 0x0000000000027941 */ /* 0x000fea0003800000 */
.L_x_39717:
        /* <DEDUP_REMOVED lines=16> */
.L_x_39723:
[----:B------:R-:W-:Y:S05]  /*15200*/  BSYNC B3 ;  /* 0x0000000000037941 */ /* 0x000fea0003800000 */
.L_x_39722:
        /* <DEDUP_REMOVED lines=44> */
.L_x_39721:
[----:B------:R-:W-:Y:S05]  /*154d0*/  BSYNC B2 ;  /* 0x0000000000027941 */ /* 0x000fea0003800000 */
.L_x_39720:
        /* <DEDUP_REMOVED lines=12> */
.L_x_39716:
[----:B------:R-:W-:Y:S05]  /*155a0*/  BSYNC B1 ;  /* 0x0000000000017941 */ /* 0x000fea0003800000 */
.L_x_39715:
        /* <DEDUP_REMOVED lines=18> */
.L_x_39727:
[----:B------:R-:W-:Y:S02]  /*156d0*/  IMAD.MOV.U32 R166, RZ, RZ, R210 ;  /* 0x000000ffffa67224 */ /* 0x000fe400078e00d2 */
.L_x_39728:
[----:B------:R-:W-:Y:S05]  /*156e0*/  BSYNC B2 ;  /* 0x0000000000027941 */ /* 0x000fea0003800000 */
.L_x_39726:
        /* <DEDUP_REMOVED lines=16> */
.L_x_39732:
[----:B------:R-:W-:Y:S05]  /*157f0*/  BSYNC B3 ;  /* 0x0000000000037941 */ /* 0x000fea0003800000 */
.L_x_39731:
        /* <DEDUP_REMOVED lines=44> */
.L_x_39730:
[----:B------:R-:W-:Y:S05]  /*15ac0*/  BSYNC B2 ;  /* 0x0000000000027941 */ /* 0x000fea0003800000 */
.L_x_39729:
        /* <DEDUP_REMOVED lines=12> */
.L_x_39725:
[----:B------:R-:W-:Y:S05]  /*15b90*/  BSYNC B1 ;  /* 0x0000000000017941 */ /* 0x000fea0003800000 */
.L_x_39724:
        /* <DEDUP_REMOVED lines=18> */
.L_x_39736:
[----:B------:R-:W-:Y:S02]  /*15cc0*/  IMAD.MOV.U32 R166, RZ, RZ, R210 ;  /* 0x000000ffffa67224 */ /* 0x000fe400078e00d2 */
.L_x_39737:
[----:B------:R-:W-:Y:S05]  /*15cd0*/  BSYNC B2 ;  /* 0x0000000000027941 */ /* 0x000fea0003800000 */
.L_x_39735:
        /* <DEDUP_REMOVED lines=16> */
.L_x_39741:
[----:B------:R-:W-:Y:S05]  /*15de0*/  BSYNC B3 ;  /* 0x0000000000037941 */ /* 0x000fea0003800000 */
.L_x_39740:
        /* <DEDUP_REMOVED lines=44> */
.L_x_39739:
[----:B------:R-:W-:Y:S05]  /*160b0*/  BSYNC B2 ;  /* 0x0000000000027941 */ /* 0x000fea0003800000 */
.L_x_39738:
        /* <DEDUP_REMOVED lines=12> */
.L_x_39734:
[----:B------:R-:W-:Y:S05]  /*16180*/  BSYNC B1 ;  /* 0x0000000000017941 */ /* 0x000fea0003800000 */
.L_x_39733:
        /* <DEDUP_REMOVED lines=18> */
.L_x_39745:
[----:B------:R-:W-:Y:S02]  /*162b0*/  IMAD.MOV.U32 R220, RZ, RZ, R210 ;  /* 0x000000ffffdc7224 */ /* 0x000fe400078e00d2 */
.L_x_39746:
[----:B------:R-:W-:Y:S05]  /*162c0*/  BSYNC B2 ;  /* 0x0000000000027941 */ /* 0x000fea0003800000 */
.L_x_39744:
        /* <DEDUP_REMOVED lines=16> */
.L_x_39750:
[----:B------:R-:W-:Y:S05]  /*163d0*/  BSYNC B3 ;  /* 0x0000000000037941 */ /* 0x000fea0003800000 */
.L_x_39749:
        /* <DEDUP_REMOVED lines=44> */
.L_x_39748:
[----:B------:R-:W-:Y:S05]  /*166a0*/  BSYNC B2 ;  /* 0x0000000000027941 */ /* 0x000fea0003800000 */
.L_x_39747:
[----:B------:R-:W0:Y:S01]  /*166b0*/  I2F.U32 R159, R220 ;  /* 0x000000dc009f7306 */ /* 0x000e220000201000 */
[----:B------:R-:W-:Y:S01]  /*166c0*/  HFMA2.MMA R160, -RZ, RZ, 0.1171875, 0 ;  /* 0x2f800000ffa07435 */ /* 0x000fe200000001ff */
[----:B------:R-:W-:Y:S02]  /*166d0*/  HADD2.F32 R161, -RZ, R103.H1_H1 ;  /* 0x30000067ffa17230 */ /* 0x000fe40000004100 */
[----:B------:R-:W-:-:S03]  /*166e0*/  HADD2.F32 R162, -RZ, R67.H1_H1 ;  /* 0x30000043ffa27230 */ /* 0x000fc60000004100 */
        /* <DEDUP_REMOVED lines=9> */
.L_x_39743:
[----:B------:R-:W-:Y:S05]  /*16780*/  BSYNC B1 ;  /* 0x0000000000017941 */ /* 0x000fea0003800000 */
.L_x_39742:
        /* <DEDUP_REMOVED lines=29> */
.L_x_39752:
[----:B------:R-:W-:Y:S05]  /*16960*/  BSYNC B1 ;  /* 0x0000000000017941 */ /* 0x000fea0003800000 */
.L_x_39751:
        /* <DEDUP_REMOVED lines=22> */
.L_x_39756:
[----:B------:R-:W-:Y:S02]  /*16ad0*/  IMAD.MOV.U32 R209, RZ, RZ, R210 ;  /* 0x000000ffffd17224 */ /* 0x000fe400078e00d2 */
.L_x_39757:
[----:B------:R-:W-:Y:S05]  /*16ae0*/  BSYNC B2 ;  /* 0x0000000000027941 */ /* 0x000fea0003800000 */
.L_x_39755:
        /* <DEDUP_REMOVED lines=16> */
.L_x_39761:
[----:B------:R-:W-:Y:S05]  /*16bf0*/  BSYNC B3 ;  /* 0x0000000000037941 */ /* 0x000fea0003800000 */
.L_x_39760:
        /* <DEDUP_REMOVED lines=43> */
.L_x_39759:
[----:B------:R-:W-:Y:S05]  /*16eb0*/  BSYNC B2 ;  /* 0x0000000000027941 */ /* 0x000fea0003800000 */
.L_x_39758:
        /* <DEDUP_REMOVED lines=12> */
.L_x_39754:
[----:B0-----:R-:W-:Y:S05]  /*16f80*/  BSYNC B1 ;  /* 0x0000000000017941 */ /* 0x001fea0003800000 */
.L_x_39753:
        /* <DEDUP_REMOVED lines=18> */
.L_x_39765:
[----:B------:R-:W-:Y:S02]  /*170b0*/  IMAD.MOV.U32 R209, RZ, RZ, R210 ;  /* 0x000000ffffd17224 */ /* 0x000fe400078e00d2 */
.L_x_39766:
[----:B------:R-:W-:Y:S05]  /*170c0*/  BSYNC B2 ;  /* 0x0000000000027941 */ /* 0x000fea0003800000 */
.L_x_39764:
        /* <DEDUP_REMOVED lines=16> */
.L_x_39770:
[----:B------:R-:W-:Y:S05]  /*171d0*/  BSYNC B3 ;  /* 0x0000000000037941 */ /* 0x000fea0003800000 */
.L_x_39769:
        /* <DEDUP_REMOVED lines=44> */
.L_x_39768:
[----:B------:R-:W-:Y:S05]  /*174a0*/  BSYNC B2 ;  /* 0x0000000000027941 */ /* 0x000fea0003800000 */
.L_x_39767:
        /* <DEDUP_REMOVED lines=12> */
.L_x_39763:
[----:B------:R-:W-:Y:S05]  /*17570*/  BSYNC B1 ;  /* 0x0000000000017941 */ /* 0x000fea0003800000 */
.L_x_39762:
        /* <DEDUP_REMOVED lines=18> */
.L_x_39774:
[----:B------:R-:W-:Y:S02]  /*176a0*/  IMAD.MOV.U32 R209, RZ, RZ, R210 ;  /* 0x000000ffffd17224 */ /* 0x000fe400078e00d2 */
.L_x_39775:
[----:B------:R-:W-:Y:S05]  /*176b0*/  BSYNC B2 ;  /* 0x0000000000027941 */ /* 0x000fea0003800000 */
.L_x_39773:
        /* <DEDUP_REMOVED lines=16> */
.L_x_39779:
[----:B------:R-:W-:Y:S05]  /*177c0*/  BSYNC B3 ;  /* 0x0000000000037941 */ /* 0x000fea0003800000 */
.L_x_39778:
        /* <DEDUP_REMOVED lines=44> */
.L_x_39777:
[----:B------:R-:W-:Y:S05]  /*17a90*/  BSYNC B2 ;  /* 0x0000000000027941 */ /* 0x000fea0003800000 */
.L_x_39776:
        /* <DEDUP_REMOVED lines=12> */
.L_x_39772:
[----:B------:R-:W-:Y:S05]  /*17b60*/  BSYNC B1 ;  /* 0x0000000000017941 */ /* 0x000fea0003800000 */
.L_x_39771:
        /* <DEDUP_REMOVED lines=18> */
.L_x_39783:
[----:B------:R-:W-:Y:S02]  /*17c90*/  IMAD.MOV.U32 R209, RZ, RZ, R210 ;  /* 0x000000ffffd17224 */ /* 0x000fe400078e00d2 */
.L_x_39784:
[----:B------:R-:W-:Y:S05]  /*17ca0*/  BSYNC B2 ;  /* 0x0000000000027941 */ /* 0x000fea0003800000 */
.L_x_39782:
        /* <DEDUP_REMOVED lines=16> */
.L_x_39788:
[----:B------:R-:W-:Y:S05]  /*17db0*/  BSYNC B3 ;  /* 0x0000000000037941 */ /* 0x000fea0003800000 */
.L_x_39787:
        /* <DEDUP_REMOVED lines=44> */
.L_x_39786:
[----:B------:R-:W-:Y:S05]  /*18080*/  BSYNC B2 ;  /* 0x0000000000027941 */ /* 0x000fea0003800000 */
.L_x_39785:
        /* <DEDUP_REMOVED lines=12> */
.L_x_39781:
[----:B------:R-:W-:Y:S05]  /*18150*/  BSYNC B1 ;  /* 0x0000000000017941 */ /* 0x000fea0003800000 */
.L_x_39780:
        /* <DEDUP_REMOVED lines=18> */
.L_x_39792:
[----:B------:R-:W-:Y:S02]  /*18280*/  IMAD.MOV.U32 R209, RZ, RZ, R210 ;  /* 0x000000ffffd17224 */ /* 0x000fe400078e00d2 */
.L_x_39793:
[----:B------:R-:W-:Y:S05]  /*18290*/  BSYNC B2 ;  /* 0x0000000000027941 */ /* 0x000fea0003800000 */
.L_x_39791:
        /* <DEDUP_REMOVED lines=16> */
.L_x_39797:
[----:B------:R-:W-:Y:S05]  /*183a0*/  BSYNC B3 ;  /* 0x0000000000037941 */ /* 0x000fea0003800000 */
.L_x_39796:
        /* <DEDUP_REMOVED lines=44> */
.L_x_39795:
[----:B------:R-:W-:Y:S05]  /*18670*/  BSYNC B2 ;  /* 0x0000000000027941 */ /* 0x000fea0003800000 */
.L_x_39794:
        /* <DEDUP_REMOVED lines=12> */
.L_x_39790:
[----:B------:R-:W-:Y:S05]  /*18740*/  BSYNC B1 ;  /* 0x0000000000017941 */ /* 0x000fea0003800000 */
.L_x_39789:
        /* <DEDUP_REMOVED lines=18> */
.L_x_39801:
[----:B------:R-:W-:Y:S02]  /*18870*/  IMAD.MOV.U32 R209, RZ, RZ, R210 ;  /* 0x000000ffffd17224 */ /* 0x000fe400078e00d2 */
.L_x_39802:
[----:B------:R-:W-:Y:S05]  /*18880*/  BSYNC B2 ;  /* 0x0000000000027941 */ /* 0x000fea0003800000 */
.L_x_39800:
        /* <DEDUP_REMOVED lines=16> */
.L_x_39806:
[----:B------:R-:W-:Y:S05]  /*18990*/  BSYNC B3 ;  /* 0x0000000000037941 */ /* 0x000fea0003800000 */
.L_x_39805:
        /* <DEDUP_REMOVED lines=44> */
.L_x_39804:
[----:B------:R-:W-:Y:S05]  /*18c60*/  BSYNC B2 ;  /* 0x0000000000027941 */ /* 0x000fea0003800000 */
.L_x_39803:
        /* <DEDUP_REMOVED lines=12> */
.L_x_39799:
[----:B------:R-:W-:Y:S05]  /*18d30*/  BSYNC B1 ;  /* 0x0000000000017941 */ /* 0x000fea0003800000 */
.L_x_39798:
        /* <DEDUP_REMOVED lines=18> */
.L_x_39810:
[----:B------:R-:W-:Y:S02]  /*18e60*/  IMAD.MOV.U32 R209, RZ, RZ, R210 ;  /* 0x000000ffffd17224 */ /* 0x000fe400078e00d2 */
.L_x_39811:
[----:B------:R-:W-:Y:S05]  /*18e70*/  BSYNC B2 ;  /* 0x0000000000027941 */ /* 0x000fea0003800000 */
.L_x_39809:
        /* <DEDUP_REMOVED lines=16> */
.L_x_39815:
[----:B------:R-:W-:Y:S05]  /*18f80*/  BSYNC B3 ;  /* 0x0000000000037941 */ /* 0x000fea0003800000 */
.L_x_39814:
        /* <DEDUP_REMOVED lines=44> */
.L_x_39813:
[----:B------:R-:W-:Y:S05]  /*19250*/  BSYNC B2 ;  /* 0x0000000000027941 */ /* 0x000fea0003800000 */
.L_x_39812:
        /* <DEDUP_REMOVED lines=12> */
.L_x_39808:
[----:B------:R-:W-:Y:S05]  /*19320*/  BSYNC B1 ;  /* 0x0000000000017941 */ /* 0x000fea0003800000 */
.L_x_39807:
        /* <DEDUP_REMOVED lines=18> */
.L_x_39819:
[----:B------:R-:W-:Y:S02]  /*19450*/  IMAD.MOV.U32 R220, RZ, RZ, R210 ;  /* 0x000000ffffdc7224 */ /* 0x000fe400078e00d2 */
.L_x_39820:
[----:B------:R-:W-:Y:S05]  /*19460*/  BSYNC B2 ;  /* 0x0000000000027941 */ /* 0x000fea0003800000 */
.L_x_39818:
        /* <DEDUP_REMOVED lines=16> */
.L_x_39824:
[----:B------:R-:W-:Y:S05]  /*19570*/  BSYNC B3 ;  /* 0x0000000000037941 */ /* 0x000fea0003800000 */
.L_x_39823:
        /* <DEDUP_REMOVED lines=44> */
.L_x_39822:
[----:B------:R-:W-:Y:S05]  /*19840*/  BSYNC B2 ;  /* 0x0000000000027941 */ /* 0x000fea0003800000 */
.L_x_39821:
[----:B------:R-:W0:Y:S01]  /*19850*/  I2F.U32 R167, R220 ;  /* 0x000000dc00a77306 */ /* 0x000e220000201000 */
[----:B------:R-:W-:Y:S01]  /*19860*/  HADD2.F32 R227, -RZ, R103.H1_H1 ;  /* 0x30000067ffe37230 */ /* 0x000fe20000004100 */
[----:B------:R-:W-:Y:S01]  /*19870*/  IMAD.MOV.U32 R226, RZ, RZ, 0x2f800000 ;  /* 0x2f800000ffe27424 */ /* 0x000fe200078e00ff */
        /* <DEDUP_REMOVED lines=10> */
.L_x_39817:
[----:B------:R-:W-:Y:S05]  /*19920*/  BSYNC B1 ;  /* 0x0000000000017941 */ /* 0x000fea0003800000 */
.L_x_39816:
[----:B------:R-:W-:Y:S01]  /*19930*/  FADD.FTZ R226, RZ, R104 ;  /* 0x00000068ffe27221 */ /* 0x000fe20000010000 */
[----:B------:R-:W-:Y:S01]  /*19940*/  BSSY B1, `(.L_x_39825) ;  /* 0x0000058000017945 */ /* 0x000fe20003800000 */
[----:B------:R-:W-:Y:S02]  /*19950*/  ISETP.NE.AND P1, PT, R182, RZ, PT ;  /* 0x000000ffb600720c */ /* 0x000fe40003f25270 */
        /* <DEDUP_REMOVED lines=86> */
.L_x_39826:
[----:B------:R-:W-:Y:S05]  /*19ec0*/  BSYNC B1 ;  /* 0x0000000000017941 */ /* 0x000fea0003800000 */
.L_x_39825:
[----:B------:R-:W-:Y:S01]  /*19ed0*/  FADD.FTZ R230, R232, R167 ;  /* 0x000000a7e8e67221 */ /* 0x000fe20000010000 */
[----:B------:R-:W-:Y:S05]  /*19ee0*/  BRA.DIV ~URZ, `(.L_x_39827) ;  /* 0x00001ed27f007947 */ /* 0x000fea000b800000 */
[----:B------:R1:W2:Y:S02]  /*19ef0*/  SHFL.BFLY PT, R224, R230, 0x1, 0x1f ;  /* 0x0c201f00e6e07f89 */ /* 0x0002a400000e0000 */
.L_x_39833:
        /* <DEDUP_REMOVED lines=148> */
.L_x_39834:
[----:B------:R-:W-:Y:S01]  /*1a840*/  ULDC.U8 UR8, c[0x0][0x1f0] ;  /* 0x00007c0000087ab9 */ /* 0x000fe20000000000 */
[----:B------:R-:W-:Y:S01]  /*1a850*/  FMUL.FTZ R224, R231, R231 ;  /* 0x000000e7e7e07220 */ /* 0x000fe20000410000 */
[----:B------:R-:W-:Y:S01]  /*1a860*/  ISETP.NE.AND P0, PT, RZ, UR8, PT ;  /* 0x00000008ff007c0c */ /* 0x000fe2000bf05270 */
[----:B------:R-:W-:Y:S01]  /*1a870*/  IMAD.MOV.U32 R226, RZ, RZ, c[0x0][0x1e0] ;  /* 0x00007800ffe27624 */ /* 0x000fe200078e00ff */
[----:B------:R-:W-:Y:S01]  /*1a880*/  @!P1 LEA R228, P2, R208, c[0x0][0x1a0], 0x2 ;  /* 0x00006800d0e49a11 */ /* 0x000fe200078410ff */
[----:B-1----:R-:W-:Y:S01]  /*1a890*/  FADD.FTZ R233, R233, R230 ;  /* 0x000000e6e9e97221 */ /* 0x002fe20000010000 */
[----:B------:R-:W-:Y:S01]  /*1a8a0*/  FSEL R227, R224, RZ, P0 ;  /* 0x000000ffe0e37208 */ /* 0x000fe20000000000 */
[----:B------:R-:W-:Y:S01]  /*1a8b0*/  BSSY B1, `(.L_x_39829) ;  /* 0x0000149000017945 */ /* 0x000fe20003800000 */
[C---:B------:R-:W-:Y:S01]  /*1a8c0*/  @!P1 LEA.HI.X R229, R208.reuse, c[0x0][0x1a4], R235, 0x2, P2 ;  /* 0x00006900d0e59a11 */ /* 0x040fe200010f14eb */
[----:B------:R-:W-:Y:S01]  /*1a8d0*/  FFMA.FTZ R224, R233, R226, c[0x0][0x228] ;  /* 0x00008a00e9e07623 */ /* 0x000fe200000100e2 */
[----:B------:R-:W-:-:S03]  /*1a8e0*/  @!P1 LEA R226, P3, R208, c[0x0][0x1a8], 0x2 ;  /* 0x00006a00d0e29a11 */ /* 0x000fc600078610ff */
[----:B------:R-:W-:Y:S01]  /*1a8f0*/  FADD.FTZ R224, R224, R227 ;  /* 0x000000e3e0e07221 */ /* 0x000fe20000010000 */
[----:B------:R-:W-:Y:S01]  /*1a900*/  @!P1 LEA.HI.X R227, R208, c[0x0][0x1ac], R235, 0x2, P3 ;  /* 0x00006b00d0e39a11 */ /* 0x000fe200018f14eb */
[----:B------:R1:W-:Y:S04]  /*1a910*/  @!P1 STG.E [R228.64], R231 ;  /* 0x000000e7e4009986 */ /* 0x0003e8000c101906 */
[----:B------:R-:W2:Y:S02]  /*1a920*/  MUFU.RSQ R224, R224 ;  /* 0x000000e000e07308 */ /* 0x000ea40000001400 */
[----:B--2---:R1:W-:Y:S01]  /*1a930*/  @!P1 STG.E [R226.64], R224 ;  /* 0x000000e0e2009986 */ /* 0x0043e2000c101906 */
[----:B------:R-:W-:-:S13]  /*1a940*/  ISETP.GE.AND P1, PT, R225, 0x1, PT ;  /* 0x00000001e100780c */ /* 0x000fda0003f26270 */
[----:B------:R-:W-:Y:S05]  /*1a950*/  @!P1 BRA `(.L_x_39830) ;  /* 0x000013e000009947 */ /* 0x000fea0003800000 */
[----:B-1----:R-:W-:Y:S02]  /*1a960*/  FSEL R226, R231, RZ, !P0 ;  /* 0x000000ffe7e27208 */ /* 0x002fe40004000000 */
[----:B------:R-:W-:-:S03]  /*1a970*/  IADD3 R225, R225, -0x1, RZ ;  /* 0xffffffffe1e17810 */ /* 0x000fc60007ffe0ff */
        /* <DEDUP_REMOVED lines=8> */
[----:B0-----:R-:W-:Y:S02]  /*1aa00*/  FMUL.FTZ R230, R224, R151 ;  /* 0x00000097e0e67220 */ /* 0x001fe40000410000 */
[----:B------:R-:W-:Y:S02]  /*1aa10*/  FADD.FTZ R156, -R226, R156 ;  /* 0x0000009ce29c7221 */ /* 0x000fe40000010100 */
[----:B------:R-:W-:Y:S02]  /*1aa20*/  FMUL.FTZ R151, R224, R152 ;  /* 0x00000098e0977220 */ /* 0x000fe40000410000 */
[C---:B------:R-:W-:Y:S02]  /*1aa30*/  FADD.FTZ R109, -R226.reuse, R109 ;  /* 0x0000006de26d7221 */ /* 0x040fe40000010100 */
[----:B------:R-:W-:Y:S02]  /*1aa40*/  FADD.FTZ R157, -R226, R157 ;  /* 0x0000009de29d7221 */ /* 0x000fe40000010100 */
[----:B------:R-:W-:-:S02]  /*1aa50*/  FMUL.FTZ R111, R224, R111 ;  /* 0x0000006fe06f7220 */ /* 0x000fc40000410000 */
[----:B------:R-:W-:Y:S02]  /*1aa60*/  FMUL.FTZ R152, R224, R153 ;  /* 0x00000099e0987220 */ /* 0x000fe40000410000 */
[----:B------:R-:W-:Y:S02]  /*1aa70*/  FADD.FTZ R158, -R226, R158 ;  /* 0x0000009ee29e7221 */ /* 0x000fe40000010100 */
[----:B------:R-:W-:Y:S02]  /*1aa80*/  FMUL.FTZ R153, R224, R154 ;  /* 0x0000009ae0997220 */ /* 0x000fe40000410000 */
[C---:B------:R-:W-:Y:S01]  /*1aa90*/  FADD.FTZ R227, -R226.reuse, R104 ;  /* 0x00000068e2e37221 */ /* 0x040fe20000010100 */
[--C-:B------:R-:W-:Y:S01]  /*1aaa0*/  HADD2.F32 R104, -RZ, R58.reuse.H0_H0 ;  /* 0x2000003aff687230 */ /* 0x100fe20000004100 */
[C---:B------:R-:W-:Y:S01]  /*1aab0*/  FADD.FTZ R231, -R226.reuse, R108 ;  /* 0x0000006ce2e77221 */ /* 0x040fe20000010100 */
[----:B------:R-:W-:Y:S01]  /*1aac0*/  HADD2.F32 R108, -RZ, R58.H1_H1 ;  /* 0x3000003aff6c7230 */ /* 0x000fe20000004100 */
[----:B------:R-:W-:-:S02]  /*1aad0*/  FADD.FTZ R159, -R226, R159 ;  /* 0x0000009fe29f7221 */ /* 0x000fc40000010100 */
[----:B------:R-:W-:Y:S02]  /*1aae0*/  FMUL.FTZ R154, R224, R155 ;  /* 0x0000009be09a7220 */ /* 0x000fe40000410000 */
[----:B------:R-:W-:Y:S02]  /*1aaf0*/  FADD.FTZ R162, -R226, R162 ;  /* 0x000000a2e2a27221 */ /* 0x000fe40000010100 */
[----:B------:R-:W-:Y:S02]  /*1ab00*/  FMUL.FTZ R155, R224, R156 ;  /* 0x0000009ce09b7220 */ /* 0x000fe40000410000 */
[----:B------:R-:W-:Y:S02]  /*1ab10*/  FADD.FTZ R165, -R226, R165 ;  /* 0x000000a5e2a57221 */ /* 0x000fe40000010100 */
[C---:B------:R-:W-:Y:S02]  /*1ab20*/  FMUL.FTZ R109, R224.reuse, R109 ;  /* 0x0000006de06d7220 */ /* 0x040fe40000410000 */
[----:B------:R-:W-:-:S02]  /*1ab30*/  FMUL.FTZ R156, R224, R157 ;  /* 0x0000009de09c7220 */ /* 0x000fc40000410000 */
[----:B------:R-:W-:Y:S01]  /*1ab40*/  FFMA.FTZ R111, R111, R110, R174 ;  /* 0x0000006e6f6f7223 */ /* 0x000fe200000100ae */
[----:B------:R-:W-:Y:S01]  /*1ab50*/  HADD2.F32 R110, -RZ, R56.H0_H0 ;  /* 0x20000038ff6e7230 */ /* 0x000fe20000004100 */
[C---:B------:R-:W-:Y:S01]  /*1ab60*/  FADD.FTZ R229, -R226.reuse, R106 ;  /* 0x0000006ae2e57221 */ /* 0x040fe20000010100 */
[----:B------:R-:W-:Y:S01]  /*1ab70*/  HADD2.F32 R106, -RZ, R59.H0_H0 ;  /* 0x2000003bff6a7230 */ /* 0x000fe20000004100 */
[----:B------:R-:W-:Y:S02]  /*1ab80*/  FADD.FTZ R235, -R226, R112 ;  /* 0x00000070e2eb7221 */ /* 0x000fe40000010100 */
[----:B------:R-:W-:Y:S02]  /*1ab90*/  FMUL.FTZ R157, R224, R158 ;  /* 0x0000009ee09d7220 */ /* 0x000fe40000410000 */
[C---:B------:R-:W-:Y:S02]  /*1aba0*/  FADD.FTZ R105, -R226.reuse, R105 ;  /* 0x00000069e2697221 */ /* 0x040fe40000010100 */
[----:B------:R-:W-:-:S02]  /*1abb0*/  FADD.FTZ R149, -R226, R149 ;  /* 0x00000095e2957221 */ /* 0x000fc40000010100 */
[C---:B------:R-:W-:Y:S02]  /*1abc0*/  FMUL.FTZ R112, R224.reuse, R227 ;  /* 0x000000e3e0707220 */ /* 0x040fe40000410000 */
[----:B------:R-:W-:Y:S02]  /*1abd0*/  FMUL.FTZ R158, R224, R159 ;  /* 0x0000009fe09e7220 */ /* 0x000fe40000410000 */
[----:B------:R-:W-:Y:S02]  /*1abe0*/  IMAD R225, R225, c[0x0][0x168], RZ ;  /* 0x00005a00e1e17a24 */ /* 0x000fe400078e02ff */
[C---:B------:R-:W-:Y:S02]  /*1abf0*/  FADD.FTZ R144, -R226.reuse, R144 ;  /* 0x00000090e2907221 */ /* 0x040fe40000010100 */
[----:B------:R-:W-:Y:S02]  /*1ac00*/  FADD.FTZ R160, -R226, R160 ;  /* 0x000000a0e2a07221 */ /* 0x000fe40000010100 */
[----:B------:R-:W-:-:S02]  /*1ac10*/  FMUL.FTZ R159, R224, R162 ;  /* 0x000000a2e09f7220 */ /* 0x000fc40000410000 */
[C---:B------:R-:W-:Y:S02]  /*1ac20*/  FADD.FTZ R237, -R226.reuse, R114 ;  /* 0x00000072e2ed7221 */ /* 0x040fe40000010100 */
[C---:B------:R-:W-:Y:S02]  /*1ac30*/  FADD.FTZ R161, -R226.reuse, R161 ;  /* 0x000000a1e2a17221 */ /* 0x040fe40000010100 */
[----:B------:R-:W-:Y:S02]  /*1ac40*/  FADD.FTZ R163, -R226, R163 ;  /* 0x000000a3e2a37221 */ /* 0x000fe40000010100 */
[----:B------:R-:W-:Y:S01]  /*1ac50*/  FMUL.FTZ R162, R224, R165 ;  /* 0x000000a5e0a27220 */ /* 0x000fe20000410000 */
[----:B------:R-:W-:Y:S01]  /*1ac60*/  HADD2.F32 R165, -RZ, R56.H1_H1 ;  /* 0x30000038ffa57230 */ /* 0x000fe20000004100 */
[----:B------:R-:W-:Y:S01]  /*1ac70*/  FFMA.FTZ R109, R109, R108, R176 ;  /* 0x0000006c6d6d7223 */ /* 0x000fe200000100b0 */
        /* <DEDUP_REMOVED lines=41> */
[C---:B------:R-:W-:Y:S02]  /*1af10*/  FMUL.FTZ R105, R224.reuse, R105 ;  /* 0x00000069e0697220 */ /* 0x040fe40000410000 */
[----:B------:R-:W-:Y:S02]  /*1af20*/  FMUL.FTZ R229, R224, R149 ;  /* 0x00000095e0e57220 */ /* 0x000fe40000410000 */
[----:B------:R-:W-:Y:S01]  /*1af30*/  FFMA.FTZ R112, R112, R110, R181 ;  /* 0x0000006e70707223 */ /* 0x000fe200000100b5 */
[----:B------:R-:W-:Y:S01]  /*1af40*/  SHF.R.S32.HI R110, RZ, 0x1f, R225 ;  /* 0x0000001fff6e7819 */ /* 0x000fe200000114e1 */
        /* <DEDUP_REMOVED lines=46> */
[----:B------:R-:W-:Y:S01]  /*1b230*/  HADD2.F32 R164, -RZ, R57.H1_H1 ;  /* 0x30000039ffa47230 */ /* 0x000fe20000004100 */
[C---:B------:R-:W-:Y:S01]  /*1b240*/  FMUL.FTZ R163, R224.reuse, R166 ;  /* 0x000000a6e0a37220 */ /* 0x040fe20000410000 */
[--C-:B------:R-:W-:Y:S01]  /*1b250*/  HADD2.F32 R166, -RZ, R55.reuse.H0_H0 ;  /* 0x20000037ffa67230 */ /* 0x100fe20000004100 */
[----:B------:R-:W-:Y:S01]  /*1b260*/  FMUL.FTZ R224, R224, R167 ;  /* 0x000000a7e0e07220 */ /* 0x000fe20000410000 */
[----:B------:R-:W-:Y:S01]  /*1b270*/  HADD2.F32 R167, -RZ, R55.H1_H1 ;  /* 0x30000037ffa77230 */ /* 0x000fe20000004100 */
[----:B------:R-:W-:Y:S01]  /*1b280*/  FFMA.FTZ R108, R114, R108, R179 ;  /* 0x0000006c726c7223 */ /* 0x000fe200000100b3 */
[----:B------:R-:W-:Y:S01]  /*1b290*/  HADD2.F32 R114, -RZ, R54.H0_H0 ;  /* 0x20000036ff727230 */ /* 0x000fe20000004100 */
[----:B------:R-:W-:Y:S01]  /*1b2a0*/  FFMA.FTZ R165, R105, R165, R180 ;  /* 0x000000a569a57223 */ /* 0x000fe200000100b4 */
[----:B------:R-:W-:Y:S01]  /*1b2b0*/  LEA.HI R105, R110, R225, RZ, 0x3 ;  /* 0x000000e16e697211 */ /* 0x000fe200078f18ff */
        /* <DEDUP_REMOVED lines=92> */
[----:B------:R-:W-:Y:S01]  /*1b880*/  HADD2.F32 R121, -RZ, R31.H1_H1 ;  /* 0x3000001fff797230 */ /* 0x000fe20000004100 */
[----:B------:R-:W-:Y:S01]  /*1b890*/  FFMA.FTZ R164, R145, R164, R184 ;  /* 0x000000a491a47223 */ /* 0x000fe200000100b8 */
[----:B------:R-:W-:Y:S01]  /*1b8a0*/  F2FP.PACK_AB R119, R119, R122 ;  /* 0x0000007a7777723e */ /* 0x000fe200000000ff */
[----:B------:R-:W-:Y:S01]  /*1b8b0*/  FFMA.FTZ R231, R123, R231, R22 ;  /* 0x000000e77be77223 */ /* 0x000fe20000010016 */
[----:B------:R-:W-:Y:S01]  /*1b8c0*/  HFMA2.MMA R145, -RZ, RZ, 0, 9.5367431640625e-07 ;  /* 0x00000010ff917435 */ /* 0x000fe200000001ff */
        /* <DEDUP_REMOVED lines=17> */
[----:B------:R-:W-:Y:S01]  /*1b9e0*/  HADD2.F32 R105, -RZ, R28.H1_H1 ;  /* 0x3000001cff697230 */ /* 0x000fe20000004100 */
[----:B------:R-:W-:Y:S01]  /*1b9f0*/  IADD3 R124, R128, 0x40, RZ ;  /* 0x00000040807c7810 */ /* 0x000fe20007ffe0ff */
[----:B------:R-:W-:Y:S01]  /*1ba00*/  FFMA.FTZ R235, R230, R235, R189 ;  /* 0x000000ebe6eb7223 */ /* 0x000fe200000100bd */
[----:B------:R-:W-:Y:S01]  /*1ba10*/  F2FP.PACK_AB R117, R167, R110 ;  /* 0x0000006ea775723e */ /* 0x000fe200000000ff */
[----:B------:R-:W-:Y:S01]  /*1ba20*/  IMAD.WIDE.U32 R166, R128, R145, c[0x0][0x208] ;  /* 0x0000820080a67625 */ /* 0x000fe200078e0091 */
[----:B------:R-:W-:-:S02]  /*1ba30*/  F2FP.PACK_AB R115, R111, R106 ;  /* 0x0000006a6f73723e */ /* 0x000fc400000000ff */
[----:B------:R-:W-:Y:S01]  /*1ba40*/  F2FP.PACK_AB R114, R109, R104 ;  /* 0x000000686d72723e */ /* 0x000fe200000000ff */
[----:B------:R-:W-:Y:S01]  /*1ba50*/  IMAD.WIDE.U32 R124, R124, R145, c[0x0][0x208] ;  /* 0x000082007c7c7625 */ /* 0x000fe200078e0091 */
[----:B------:R-:W-:Y:S01]  /*1ba60*/  F2FP.PACK_AB R113, R107, R108 ;  /* 0x0000006c6b71723e */ /* 0x000fe200000000ff */
[----:B------:R-:W-:Y:S01]  /*1ba70*/  HADD2.F32 R104, -RZ, R28.H0_H0 ;  /* 0x2000001cff687230 */ /* 0x000fe20000004100 */
        /* <DEDUP_REMOVED lines=9> */
[----:B------:R0:W-:Y:S01]  /*1bb10*/  STG.E.128 [R126.64], R116 ;  /* 0x000000747e007986 */ /* 0x0001e2000c101d06 */
[----:B------:R-:W-:-:S02]  /*1bb20*/  IADD3 R132, R128, 0x60, RZ ;  /* 0x0000006080847810 */ /* 0x000fc40007ffe0ff */
[----:B------:R-:W-:Y:S01]  /*1bb30*/  IADD3 R130, R128, 0x80, RZ ;  /* 0x0000008080827810 */ /* 0x000fe20007ffe0ff */
[----:B------:R1:W-:Y:S01]  /*1bb40*/  STG.E.128 [R124.64], R120 ;  /* 0x000000787c007986 */ /* 0x0003e2000c101d06 */
[----:B------:R-:W-:Y:S01]  /*1bb50*/  F2FP.PACK_AB R107, R135, R134 ;  /* 0x00000086876b723e */ /* 0x000fe200000000ff */
[-C--:B------:R-:W-:Y:S01]  /*1bb60*/  IMAD.WIDE.U32 R132, R132, R145.reuse, c[0x0][0x208] ;  /* 0x0000820084847625 */ /* 0x080fe200078e0091 */
[----:B------:R-:W-:Y:S02]  /*1bb70*/  IADD3 R134, R128, 0xe0, RZ ;  /* 0x000000e080867810 */ /* 0x000fe40007ffe0ff */
[----:B------:R-:W-:Y:S01]  /*1bb80*/  F2FP.PACK_AB R104, R129, R228 ;  /* 0x000000e48168723e */ /* 0x000fe200000000ff */
[----:B------:R-:W-:Y:S01]  /*1bb90*/  IMAD.WIDE.U32 R130, R130, R145, c[0x0][0x208] ;  /* 0x0000820082827625 */ /* 0x000fe200078e0091 */
[----:B------:R-:W-:Y:S02]  /*1bba0*/  F2FP.PACK_AB R111, R143, R142 ;  /* 0x0000008e8f6f723e */ /* 0x000fe400000000ff */
[----:B------:R-:W-:Y:S01]  /*1bbb0*/  F2FP.PACK_AB R110, R141, R140 ;  /* 0x0000008c8d6e723e */ /* 0x000fe200000000ff */
[----:B------:R2:W-:Y:S01]  /*1bbc0*/  STG.E.128 [R132.64], R104 ;  /* 0x0000006884007986 */ /* 0x0005e2000c101d06 */
[----:B------:R-:W-:-:S02]  /*1bbd0*/  F2FP.PACK_AB R109, R139, R138 ;  /* 0x0000008a8b6d723e */ /* 0x000fc400000000ff */
[----:B------:R-:W-:Y:S02]  /*1bbe0*/  F2FP.PACK_AB R108, R137, R136 ;  /* 0x00000088896c723e */ /* 0x000fe400000000ff */
[C---:B0-----:R-:W-:Y:S02]  /*1bbf0*/  IADD3 R126, R128.reuse, 0xc0, RZ ;  /* 0x000000c0807e7810 */ /* 0x041fe40007ffe0ff */
[----:B------:R-:W-:Y:S01]  /*1bc00*/  F2FP.PACK_AB R115, R235, R150 ;  /* 0x00000096eb73723e */ /* 0x000fe200000000ff */
[----:B------:R2:W-:Y:S01]  /*1bc10*/  STG.E.128 [R130.64], R108 ;  /* 0x0000006c82007986 */ /* 0x0005e2000c101d06 */
[----:B-1----:R-:W-:Y:S01]  /*1bc20*/  IADD3 R124, R128, 0xa0, RZ ;  /* 0x000000a0807c7810 */ /* 0x002fe20007ffe0ff */
[-C--:B------:R-:W-:Y:S01]  /*1bc30*/  IMAD.WIDE.U32 R126, R126, R145.reuse, c[0x0][0x208] ;  /* 0x000082007e7e7625 */ /* 0x080fe200078e0091 */
[----:B------:R-:W-:Y:S02]  /*1bc40*/  F2FP.PACK_AB R114, R229, R148 ;  /* 0x00000094e572723e */ /* 0x000fe400000000ff */
[----:B------:R-:W-:Y:S01]  /*1bc50*/  F2FP.PACK_AB R113, R147, R146 ;  /* 0x000000929371723e */ /* 0x000fe200000000ff */
[----:B------:R-:W-:Y:S01]  /*1bc60*/  IMAD.WIDE.U32 R128, R124, R145, c[0x0][0x208] ;  /* 0x000082007c807625 */ /* 0x000fe200078e0091 */
[----:B------:R-:W-:-:S02]  /*1bc70*/  F2FP.PACK_AB R112, R164, R227 ;  /* 0x000000e3a470723e */ /* 0x000fc400000000ff */
[----:B------:R-:W-:Y:S01]  /*1bc80*/  F2FP.PACK_AB R119, R158, R157 ;  /* 0x0000009d9e77723e */ /* 0x000fe200000000ff */
[----:B------:R-:W-:Y:S01]  /*1bc90*/  IMAD.WIDE.U32 R124, R134, R145, c[0x0][0x208] ;  /* 0x00008200867c7625 */ /* 0x000fe200078e0091 */
        /* <DEDUP_REMOVED lines=10> */
.L_x_39830:
[----:B-1----:R-:W-:Y:S05]  /*1bd40*/  BSYNC B1 ;  /* 0x0000000000017941 */ /* 0x002fea0003800000 */
.L_x_39829:
[----:B--2---:R-:W-:-:S04]  /*1bd50*/  IMAD.MOV.U32 R105, RZ, RZ, c[0x0][0x160] ;  /* 0x00005800ff697624 */ /* 0x004fc800078e00ff */
[----:B------:R-:W-:-:S05]  /*1bd60*/  IMAD R208, R105, 0x4, R208 ;  /* 0x0000000469d07824 */ /* 0x000fca00078e02d0 */
[----:B------:R-:W-:-:S13]  /*1bd70*/  ISETP.GE.AND P0, PT, R208, c[0x0][0x164], PT ;  /* 0x00005900d0007a0c */ /* 0x000fda0003f06270 */
[----:B0-----:R-:W-:Y:S01]  /*1bd80*/  @P0 CALL.REL.NOINC `(.L_x_39831) ;  /* 0x0000001000000944 */ /* 0x001fe20003c00000 */
[----:B------:R-:W-:Y:S05]  /*1bd90*/  BRA `(.L_x_39832) ;  /* 0xfffe4f5000007947 */ /* 0x000fea000383ffff */
.L_x_39831:
[----:B------:R-:W-:Y:S05]  /*1bda0*/  BSYNC B0 ;  /* 0x0000000000007941 */ /* 0x000fea0003800000 */
.L_x_39234:
[----:B------:R-:W-:Y:S05]  /*1bdb0*/  EXIT ;  /* 0x000000000000794d */ /* 0x000fea0003800000 */
.L_x_39827:
[----:B0-----:R-:W-:Y:S01]  /*1bdc0*/  MOV R229, 0x1 ;  /* 0x0000000100e57802 */ /* 0x001fe20000000f00 */
[----:B------:R-:W-:Y:S01]  /*1bdd0*/  IMAD.MOV.U32 R224, RZ, RZ, 0x1f ;  /* 0x0000001fffe07424 */ /* 0x000fe200078e00ff */
[----:B------:R-:W-:Y:S01]  /*1bde0*/  MOV R226, 0x1be10 ;  /* 0x0001be1000e27802 */ /* 0x000fe20000000f00 */
[----:B------:R-:W-:Y:S02]  /*1bdf0*/  IMAD.MOV.U32 R233, RZ, RZ, -0x1 ;  /* 0xffffffffffe97424 */ /* 0x000fe400078e00ff */
[----:B------:R-:W-:Y:S05]  /*1be00*/  CALL.REL.NOINC `($__internal_111_$__cuda_sm70_shflsync_bfly_p) ;  /* 0x00000b9000007944 */ /* 0x000fea0003c00000 */
[----:B01----:R-:W-:Y:S05]  /*1be10*/  BRA `(.L_x_39833) ;  /* 0xffffe0e000007947 */ /* 0x003fea000383ffff */
.L_x_39828:
[----:B0-----:R-:W-:Y:S01]  /*1be20*/  HFMA2.MMA R229, -RZ, RZ, 0, 1.1920928955078125e-07 ;  /* 0x00000002ffe57435 */ /* 0x001fe200000001ff */
[----:B------:R-:W-:Y:S01]  /*1be30*/  IMAD.MOV.U32 R224, RZ, RZ, 0x1f ;  /* 0x0000001fffe07424 */ /* 0x000fe200078e00ff */
[----:B------:R-:W-:Y:S01]  /*1be40*/  MOV R226, 0x1be70 ;  /* 0x0001be7000e27802 */ /* 0x000fe20000000f00 */
[----:B------:R-:W-:-:S03]  /*1be50*/  IMAD.MOV.U32 R233, RZ, RZ, -0x1 ;  /* 0xffffffffffe97424 */ /* 0x000fc600078e00ff */
[----:B------:R-:W-:Y:S05]  /*1be60*/  CALL.REL.NOINC `($__internal_111_$__cuda_sm70_shflsync_bfly_p) ;  /* 0x00000b3000007944 */ /* 0x000fea0003c00000 */
[----:B01----:R-:W-:Y:S01]  /*1be70*/  FADD.FTZ R230, R230, R224 ;  /* 0x000000e0e6e67221 */ /* 0x003fe20000010000 */
[----:B------:R-:W-:Y:S01]  /*1be80*/  MOV R229, 0x4 ;  /* 0x0000000400e57802 */ /* 0x000fe20000000f00 */
[----:B------:R-:W-:Y:S01]  /*1be90*/  IMAD.MOV.U32 R224, RZ, RZ, 0x1f ;  /* 0x0000001fffe07424 */ /* 0x000fe200078e00ff */
[----:B------:R-:W-:Y:S01]  /*1bea0*/  MOV R226, 0x1bed0 ;  /* 0x0001bed000e27802 */ /* 0x000fe20000000f00 */
[----:B------:R-:W-:-:S02]  /*1beb0*/  IMAD.MOV.U32 R233, RZ, RZ, -0x1 ;  /* 0xffffffffffe97424 */ /* 0x000fc400078e00ff */
[----:B------:R-:W-:Y:S05]  /*1bec0*/  CALL.REL.NOINC `($__internal_111_$__cuda_sm70_shflsync_bfly_p) ;  /* 0x00000ad000007944 */ /* 0x000fea0003c00000 */
[----:B0-----:R-:W-:Y:S01]  /*1bed0*/  HFMA2.MMA R229, -RZ, RZ, 0, 4.76837158203125e-07 ;  /* 0x00000008ffe57435 */ /* 0x001fe200000001ff */
[----:B-1----:R-:W-:Y:S01]  /*1bee0*/  FADD.FTZ R230, R230, R224 ;  /* 0x000000e0e6e67221 */ /* 0x002fe20000010000 */
[----:B------:R-:W-:Y:S01]  /*1bef0*/  MOV R226, 0x1bf30 ;  /* 0x0001bf3000e27802 */ /* 0x000fe20000000f00 */
[----:B------:R-:W-:-:S02]  /*1bf00*/  IMAD.MOV.U32 R224, RZ, RZ, 0x1f ;  /* 0x0000001fffe07424 */ /* 0x000fc400078e00ff */
[----:B------:R-:W-:Y:S02]  /*1bf10*/  IMAD.MOV.U32 R233, RZ, RZ, -0x1 ;  /* 0xffffffffffe97424 */ /* 0x000fe400078e00ff */
[----:B------:R-:W-:Y:S05]  /*1bf20*/  CALL.REL.NOINC `($__internal_111_$__cuda_sm70_shflsync_bfly_p) ;  /* 0x00000a7000007944 */ /* 0x000fea0003c00000 */
[----:B01----:R-:W-:Y:S01]  /*1bf30*/  FADD.FTZ R230, R230, R224 ;  /* 0x000000e0e6e67221 */ /* 0x003fe20000010000 */
[----:B------:R-:W-:Y:S01]  /*1bf40*/  MOV R229, 0x10 ;  /* 0x0000001000e57802 */ /* 0x000fe20000000f00 */
[----:B------:R-:W-:Y:S01]  /*1bf50*/  IMAD.MOV.U32 R224, RZ, RZ, 0x1f ;  /* 0x0000001fffe07424 */ /* 0x000fe200078e00ff */
[----:B------:R-:W-:Y:S01]  /*1bf60*/  MOV R226, 0x1bf90 ;  /* 0x0001bf9000e27802 */ /* 0x000fe20000000f00 */
[----:B------:R-:W-:Y:S02]  /*1bf70*/  IMAD.MOV.U32 R233, RZ, RZ, -0x1 ;  /* 0xffffffffffe97424 */ /* 0x000fe400078e00ff */
[----:B------:R-:W-:Y:S05]  /*1bf80*/  CALL.REL.NOINC `($__internal_111_$__cuda_sm70_shflsync_bfly_p) ;  /* 0x00000a1000007944 */ /* 0x000fea0003c00000 */
[----:B-1----:R-:W-:Y:S01]  /*1bf90*/  FADD.FTZ R224, R230, R224 ;  /* 0x000000e0e6e07221 */ /* 0x002fe20000010000 */
[----:B------:R-:W-:Y:S01]  /*1bfa0*/  MOV R226, 0x1c800 ;  /* 0x0001c80000e27802 */ /* 0x000fe20000000f00 */
[----:B0-----:R-:W-:Y:S02]  /*1bfb0*/  IMAD.MOV.U32 R233, RZ, RZ, -0x1 ;  /* 0xffffffffffe97424 */ /* 0x001fe400078e00ff */
        /* <DEDUP_REMOVED lines=128> */
[----:B------:R-:W-:-:S03]  /*1c7c0*/  HFMA2.MMA R229, -RZ, RZ, 0, 5.9604644775390625e-08 ;  /* 0x00000001ffe57435 */ /* 0x000fc600000001ff */
[----:B------:R-:W-:Y:S02]  /*1c7d0*/  FFMA.FTZ R230, R227, R227, R224 ;  /* 0x000000e3e3e67223 */ /* 0x000fe400000100e0 */
[----:B------:R-:W-:Y:S02]  /*1c7e0*/  IMAD.MOV.U32 R224, RZ, RZ, 0x1f ;  /* 0x0000001fffe07424 */ /* 0x000fe400078e00ff */
[----:B------:R-:W-:Y:S05]  /*1c7f0*/  CALL.REL.NOINC `($__internal_111_$__cuda_sm70_shflsync_bfly_p) ;  /* 0x000001a000007944 */ /* 0x000fea0003c00000 */
[----:B01----:R-:W-:Y:S01]  /*1c800*/  FADD.FTZ R230, R230, R224 ;  /* 0x000000e0e6e67221 */ /* 0x003fe20000010000 */
[----:B------:R-:W-:Y:S01]  /*1c810*/  MOV R229, 0x2 ;  /* 0x0000000200e57802 */ /* 0x000fe20000000f00 */
[----:B------:R-:W-:Y:S01]  /*1c820*/  IMAD.MOV.U32 R224, RZ, RZ, 0x1f ;  /* 0x0000001fffe07424 */ /* 0x000fe200078e00ff */
[----:B------:R-:W-:Y:S01]  /*1c830*/  MOV R226, 0x1c860 ;  /* 0x0001c86000e27802 */ /* 0x000fe20000000f00 */
[----:B------:R-:W-:Y:S02]  /*1c840*/  IMAD.MOV.U32 R233, RZ, RZ, -0x1 ;  /* 0xffffffffffe97424 */ /* 0x000fe400078e00ff */
[----:B------:R-:W-:Y:S05]  /*1c850*/  CALL.REL.NOINC `($__internal_111_$__cuda_sm70_shflsync_bfly_p) ;  /* 0x0000014000007944 */ /* 0x000fea0003c00000 */
[----:B0-----:R-:W-:Y:S01]  /*1c860*/  HFMA2.MMA R229, -RZ, RZ, 0, 2.384185791015625e-07 ;  /* 0x00000004ffe57435 */ /* 0x001fe200000001ff */
[----:B-1----:R-:W-:Y:S01]  /*1c870*/  FADD.FTZ R230, R230, R224 ;  /* 0x000000e0e6e67221 */ /* 0x002fe20000010000 */
[----:B------:R-:W-:Y:S01]  /*1c880*/  MOV R226, 0x1c8c0 ;  /* 0x0001c8c000e27802 */ /* 0x000fe20000000f00 */
[----:B------:R-:W-:Y:S02]  /*1c890*/  IMAD.MOV.U32 R224, RZ, RZ, 0x1f ;  /* 0x0000001fffe07424 */ /* 0x000fe400078e00ff */
[----:B------:R-:W-:-:S02]  /*1c8a0*/  IMAD.MOV.U32 R233, RZ, RZ, -0x1 ;  /* 0xffffffffffe97424 */ /* 0x000fc400078e00ff */
[----:B------:R-:W-:Y:S05]  /*1c8b0*/  CALL.REL.NOINC `($__internal_111_$__cuda_sm70_shflsync_bfly_p) ;  /* 0x000000e000007944 */ /* 0x000fea0003c00000 */
[----:B01----:R-:W-:Y:S01]  /*1c8c0*/  FADD.FTZ R230, R230, R224 ;  /* 0x000000e0e6e67221 */ /* 0x003fe20000010000 */
[----:B------:R-:W-:Y:S01]  /*1c8d0*/  MOV R229, 0x8 ;  /* 0x0000000800e57802 */ /* 0x000fe20000000f00 */
[----:B------:R-:W-:Y:S01]  /*1c8e0*/  IMAD.MOV.U32 R224, RZ, RZ, 0x1f ;  /* 0x0000001fffe07424 */ /* 0x000fe200078e00ff */
[----:B------:R-:W-:Y:S01]  /*1c8f0*/  MOV R226, 0x1c920 ;  /* 0x0001c92000e27802 */ /* 0x000fe20000000f00 */
[----:B------:R-:W-:-:S02]  /*1c900*/  IMAD.MOV.U32 R233, RZ, RZ, -0x1 ;  /* 0xffffffffffe97424 */ /* 0x000fc400078e00ff */
[----:B------:R-:W-:Y:S05]  /*1c910*/  CALL.REL.NOINC `($__internal_111_$__cuda_sm70_shflsync_bfly_p) ;  /* 0x0000008000007944 */ /* 0x000fea0003c00000 */
[----:B0-----:R-:W-:Y:S01]  /*1c920*/  HFMA2.MMA R229, -RZ, RZ, 0, 9.5367431640625e-07 ;  /* 0x00000010ffe57435 */ /* 0x001fe200000001ff */
[----:B-1----:R-:W-:Y:S01]  /*1c930*/  FADD.FTZ R230, R230, R224 ;  /* 0x000000e0e6e67221 */ /* 0x002fe20000010000 */
[----:B------:R-:W-:Y:S01]  /*1c940*/  MOV R226, 0x1c980 ;  /* 0x0001c98000e27802 */ /* 0x000fe20000000f00 */
[----:B------:R-:W-:-:S02]  /*1c950*/  IMAD.MOV.U32 R224, RZ, RZ, 0x1f ;  /* 0x0000001fffe07424 */ /* 0x000fc400078e00ff */
[----:B------:R-:W-:Y:S02]  /*1c960*/  IMAD.MOV.U32 R233, RZ, RZ, -0x1 ;  /* 0xffffffffffe97424 */ /* 0x000fe400078e00ff */
[----:B------:R-:W-:Y:S05]  /*1c970*/  CALL.REL.NOINC `($__internal_111_$__cuda_sm70_shflsync_bfly_p) ;  /* 0x0000002000007944 */ /* 0x000fea0003c00000 */
[----:B01----:R-:W-:Y:S01]  /*1c980*/  MOV R233, R224 ;  /* 0x000000e000e97202 */ /* 0x003fe20000000f00 */
[----:B------:R-:W-:Y:S05]  /*1c990*/  BRA `(.L_x_39834) ;  /* 0xffffdea000007947 */ /* 0x000fea000383ffff */
        .weak           $__internal_111_$__cuda_sm70_shflsync_bfly_p
        .type           $__internal_111_$__cuda_sm70_shflsync_bfly_p,@function
        .size           $__internal_111_$__cuda_sm70_shflsync_bfly_p,(.L_x_57151 - $__internal_111_$__cuda_sm70_shflsync_bfly_p)
$__internal_111_$__cuda_sm70_shflsync_bfly_p:
[----:B------:R-:W-:Y:S01]  /*1c9a0*/  IMAD.MOV.U32 R227, RZ, RZ, 0x0 ;  /* 0x00000000ffe37424 */ /* 0x000fe200078e00ff */
[----:B------:R-:W-:Y:S04]  /*1c9b0*/  WARPSYNC R233 ;  /* 0x000000e900007348 */ /* 0x000fe80003800000 */
[----:B------:R0:W1:Y:S01]  /*1c9c0*/  SHFL.BFLY PT, R224, R230, R229, R224 ;  /* 0x0c0000e5e6e07389 */ /* 0x00006200000e00e0 */
[----:B------:R-:W-:Y:S05]  /*1c9d0*/  RET.REL.NODEC R226 `(_ZN10layer_norm13ln_fwd_kernelINS_13Kernel_traitsI6__halfS2_fS2_fjLj2048ELj1ELj4ELj1ELj16ENS_18Kernel_traits_baseILj2048ES2_S2_fS2_fjLj128EEEEELb1ELb1ELb1ELb1EEEvNS_9FwdParamsE) ;  /* 0xfffe3620e2007950 */ /* 0x000fea0003c3ffff */
.L_x_39835:
        /* <DEDUP_REMOVED lines=10> */
.L_x_57151:


//--------------------- .text._ZN10layer_norm13ln_fwd_kernelINS_13Kernel_traitsIf6__halffS2_fjLj2048ELj1ELj4ELj1ELj16ENS_18Kernel_traits_baseILj2048EfS2_fS2_fjLj128EEEEELb0ELb0ELb0ELb0EEEvNS_9FwdParamsE --------------------------
	.section	.text._ZN10layer_norm13ln_fwd_kernelINS_13Kernel_traitsIf6__halffS2_fjLj2048ELj1ELj4ELj1ELj16ENS_18Kernel_traits_baseILj2048EfS2_fS2_fjLj128EEEEELb0ELb0ELb0ELb0EEEvNS_9FwdParamsE,"ax",@progbits
	.sectioninfo	@"SHI_REGISTERS=224"
	.align	128
        .global         _ZN10layer_norm13ln_fwd_kernelINS_13Kernel_traitsIf6__halffS2_fjLj2048ELj1ELj4ELj1ELj16ENS_18Kernel_traits_baseILj2048EfS2_fS2_fjLj128EEEEELb0ELb0ELb0ELb0EEEvNS_9FwdParamsE
        .type           _ZN10layer_norm13ln_fwd_kernelINS_13Kernel_traitsIf6__halffS2_fjLj2048ELj1ELj4ELj1ELj16ENS_18Kernel_traits_baseILj2048EfS2_fS2_fjLj128EEEEELb0ELb0ELb0ELb0EEEvNS_9FwdParamsE,@function
        .size           _ZN10layer_norm13ln_fwd_kernelINS_13Kernel_traitsIf6__halffS2_fjLj2048ELj1ELj4ELj1ELj16ENS_18Kernel_traits_baseILj2048EfS2_fS2_fjLj128EEEEELb0ELb0ELb0ELb0EEEvNS_9FwdParamsE,(.L_x_57152 - _ZN10layer_norm13ln_fwd_kernelINS_13Kernel_traitsIf6__halffS2_fjLj2048ELj1ELj4ELj1ELj16ENS_18Kernel_traits_baseILj2048EfS2_fS2_fjLj128EEEEELb0ELb0ELb0ELb0EEEvNS_9FwdParamsE)
        .other          _ZN10layer_norm13ln_fwd_kernelINS_13Kernel_traitsIf6__halffS2_fjLj2048ELj1ELj4ELj1ELj16ENS_18Kernel_traits_baseILj2048EfS2_fS2_fjLj128EEEEELb0ELb0ELb0ELb0EEEvNS_9FwdParamsE,@"STO_CUDA_ENTRY STV_DEFAULT"
_ZN10layer_norm13ln_fwd_kernelINS_13Kernel_traitsIf6__halffS2_fjLj2048ELj1ELj4ELj1ELj16ENS_18Kernel_traits_baseILj2048EfS2_fS2_fjLj128EEEEELb0ELb0ELb0ELb0EEEvNS_9FwdParamsE:
.text._ZN10layer_norm13ln_fwd_kernelINS_13Kernel_traitsIf6__halffS2_fjLj2048ELj1ELj4ELj1ELj16ENS_18Kernel_traits_baseILj2048EfS2_fS2_fjLj128EEEEELb0ELb0ELb0ELb0EEEvNS_9FwdParamsE:
        /* <DEDUP_REMOVED lines=40> */
.L_x_39837:
[----:B-1----:R-:W-:Y:S05]  /*0280*/  BSYNC B0 ;  /* 0x0000000000007941 */ /* 0x002fea0003800000 */
.L_x_39836:
        /* <DEDUP_REMOVED lines=17> */
.L_x_39839:
[----:B------:R-:W-:Y:S05]  /*03a0*/  BSYNC B0 ;  /* 0x0000000000007941 */ /* 0x000fea0003800000 */
.L_x_39838:
        /* <DEDUP_REMOVED lines=17> */
.L_x_39841:
[----:B------:R-:W-:Y:S05]  /*04c0*/  BSYNC B0 ;  /* 0x0000000000007941 */ /* 0x000fea0003800000 */
.L_x_39840:
        /* <DEDUP_REMOVED lines=17> */
.L_x_39843:
[----:B------:R-:W-:Y:S05]  /*05e0*/  BSYNC B0 ;  /* 0x0000000000007941 */ /* 0x000fea0003800000 */
.L_x_39842:
        /* <DEDUP_REMOVED lines=17> */
.L_x_39845:
[----:B------:R-:W-:Y:S05]  /*0700*/  BSYNC B0 ;  /* 0x0000000000007941 */ /* 0x000fea0003800000 */
.L_x_39844:
        /* <DEDUP_REMOVED lines=20> */
.L_x_39847:
[----:B------:R-:W-:Y:S05]  /*0850*/  BSYNC B0 ;  /* 0x0000000000007941 */ /* 0x000fea0003800000 */
.L_x_39846:
        /* <DEDUP_REMOVED lines=22> */
.L_x_39849:
[----:B------:R-:W-:Y:S05]  /*09c0*/  BSYNC B0 ;  /* 0x0000000000007941 */ /* 0x000fea0003800000 */
.L_x_39848:
        /* <DEDUP_REMOVED lines=19> */
.L_x_39851:
[----:B------:R-:W-:Y:S05]  /*0b00*/  BSYNC B0 ;  /* 0x0000000000007941 */ /* 0x000fea0003800000 */
.L_x_39850:
[----:B------:R-:W-:-:S13]  /*0b10*/  ISETP.GE.AND P1, PT, R134, c[0x0][0x164], PT ;  /* 0x0000590086007a0c */ /* 0x000fda0003f26270 */
[----:B------:R-:W-:Y:S05]  /*0b20*/  @P1 EXIT ;  /* 0x000000000000194d */ /* 0x000fea0003800000 */
[----:B0-----:R-:W-:Y:S01]  /*0b30*/  MOV R2, R134 ;  /* 0x0000008600027202 */ /* 0x001fe20000000f00 */
[----:B------:R-:W-:Y:S02]  /*0b40*/  ULDC.U8 UR6, c[0x0][0x1f0] ;  /* 0x00007c0000067ab9 */ /* 0x000fe40000000000 */
.L_x_39887:
        /* <DEDUP_REMOVED lines=56> */
.L_x_39853:
[----:B------:R-:W-:Y:S05]  /*0ed0*/  BSYNC B0 ;  /* 0x0000000000007941 */ /* 0x000fea0003800000 */
.L_x_39852:
        /* <DEDUP_REMOVED lines=43> */
.L_x_39855:
[----:B------:R-:W-:Y:S05]  /*1190*/  BSYNC B0 ;  /* 0x0000000000007941 */ /* 0x000fea0003800000 */
.L_x_39854:
        /* <DEDUP_REMOVED lines=43> */
.L_x_39857:
[----:B------:R-:W-:Y:S05]  /*1450*/  BSYNC B0 ;  /* 0x0000000000007941 */ /* 0x000fea0003800000 */
.L_x_39856:
        /* <DEDUP_REMOVED lines=43> */
.L_x_39859:
[----:B------:R-:W-:Y:S05]  /*1710*/  BSYNC B0 ;  /* 0x0000000000007941 */ /* 0x000fea0003800000 */
.L_x_39858:
        /* <DEDUP_REMOVED lines=43> */
.L_x_39861:
[----:B------:R-:W-:Y:S05]  /*19d0*/  BSYNC B0 ;  /* 0x0000000000007941 */ /* 0x000fea0003800000 */
.L_x_39860:
        /* <DEDUP_REMOVED lines=43> */
.L_x_39863:
[----:B------:R-:W-:Y:S05]  /*1c90*/  BSYNC B0 ;  /* 0x0000000000007941 */ /* 0x000fea0003800000 */
.L_x_39862:
        /* <DEDUP_REMOVED lines=43> */
.L_x_39865:
[----:B------:R-:W-:Y:S05]  /*1f50*/  BSYNC B0 ;  /* 0x0000000000007941 */ /* 0x000fea0003800000 */
.L_x_39864:
        /* <DEDUP_REMOVED lines=42> */
.L_x_39867:
[----:B------:R-:W-:Y:S05]  /*2200*/  BSYNC B0 ;  /* 0x0000000000007941 */ /* 0x000fea0003800000 */
.L_x_39866:
        /* <DEDUP_REMOVED lines=79> */
.L_x_39888:
        /* <DEDUP_REMOVED lines=153> */
.L_x_39889:
        /* <DEDUP_REMOVED lines=45> */
[C---:B------:R-:W-:Y:S01]  /*3360*/  IMAD.WIDE.U32 R206, R3.reuse, R218, c[0x0][0x208] ;  /* 0x0000820003ce7625 */ /* 0x040fe200078e00da */
[----:B------:R-:W-:Y:S02]  /*3370*/  IADD3 R3, R3, 0x20, RZ ;  /* 0x0000002003037810 */ /* 0x000fe40007ffe0ff */
[----:B------:R-:W-:-:S05]  /*3380*/  F2FP.PACK_AB R211, R216, R211 ;  /* 0x000000d3d8d3723e */ /* 0x000fca00000000ff */
[----:B------:R0:W-:Y:S02]  /*3390*/  STG.E.128 [R206.64], R208 ;  /* 0x000000d0ce007986 */ /* 0x0001e4000c101d04 */
.L_x_39871:
[----:B------:R-:W-:Y:S05]  /*33a0*/  BSYNC B0 ;  /* 0x0000000000007941 */ /* 0x000fea0003800000 */
.L_x_39870:
        /* <DEDUP_REMOVED lines=35> */
.L_x_39873:
[----:B------:R-:W-:Y:S05]  /*35e0*/  BSYNC B0 ;  /* 0x0000000000007941 */ /* 0x000fea0003800000 */
.L_x_39872:
        /* <DEDUP_REMOVED lines=35> */
.L_x_39875:
[----:B------:R-:W-:Y:S05]  /*3820*/  BSYNC B0 ;  /* 0x0000000000007941 */ /* 0x000fea0003800000 */
.L_x_39874:
        /* <DEDUP_REMOVED lines=35> */
.L_x_39877:
[----:B------:R-:W-:Y:S05]  /*3a60*/  BSYNC B0 ;  /* 0x0000000000007941 */ /* 0x000fea0003800000 */
.L_x_39876:
        /* <DEDUP_REMOVED lines=35> */
.L_x_39879:
[----:B------:R-:W-:Y:S05]  /*3ca0*/  BSYNC B0 ;  /* 0x0000000000007941 */ /* 0x000fea0003800000 */
.L_x_39878:
        /* <DEDUP_REMOVED lines=35> */
.L_x_39881:
[----:B------:R-:W-:Y:S05]  /*3ee0*/  BSYNC B0 ;  /* 0x0000000000007941 */ /* 0x000fea0003800000 */
.L_x_39880:
        /* <DEDUP_REMOVED lines=35> */
.L_x_39883:
[----:B------:R-:W-:Y:S05]  /*4120*/  BSYNC B0 ;  /* 0x0000000000007941 */ /* 0x000fea0003800000 */
.L_x_39882:
        /* <DEDUP_REMOVED lines=30> */
[----:B------:R-:W-:Y:S01]  /*4310*/  IMAD.WIDE.U32 R208, R3, R216, c[0x0][0x208] ;  /* 0x0000820003d07625 */ /* 0x000fe200078e00d8 */
[----:B------:R-:W-:Y:S02]  /*4320*/  F2FP.PACK_AB R207, R214, R207 ;  /* 0x000000cfd6cf723e */ /* 0x000fe400000000ff */
[----:B------:R-:W-:-:S05]  /*4330*/  F2FP.PACK_AB R206, R210, R215 ;  /* 0x000000d7d2ce723e */ /* 0x000fca00000000ff */
[----:B------:R0:W-:Y:S02]  /*4340*/  STG.E.128 [R208.64], R204 ;  /* 0x000000ccd0007986 */ /* 0x0001e4000c101d04 */
.L_x_39885:
[----:B------:R-:W-:Y:S05]  /*4350*/  BSYNC B0 ;  /* 0x0000000000007941 */ /* 0x000fea0003800000 */
.L_x_39884:
[----:B------:R-:W-:-:S10]  /*4360*/  HFMA2.MMA R3, -RZ, RZ, 0, 2.384185791015625e-07 ;  /* 0x00000004ff037435 */ /* 0x000fd400000001ff */
[----:B------:R-:W-:-:S05]  /*4370*/  IMAD R2, R3, c[0x0][0x160], R2 ;  /* 0x0000580003027a24 */ /* 0x000fca00078e0202 */
[----:B------:R-:W-:-:S13]  /*4380*/  ISETP.GE.AND P1, PT, R2, c[0x0][0x164], PT ;  /* 0x0000590002007a0c */ /* 0x000fda0003f26270 */
[----:B01---5:R-:W-:Y:S01]  /*4390*/  @P1 CALL.REL.NOINC `(.L_x_39886) ;  /* 0x0000001000001944 */ /* 0x023fe20003c00000 */
[----:B------:R-:W-:Y:S05]  /*43a0*/  BRA `(.L_x_39887) ;  /* 0xffffc7a000007947 */ /* 0x000fea000383ffff */
.L_x_39886:
[----:B------:R-:W-:Y:S05]  /*43b0*/  EXIT ;  /* 0x000000000000794d */ /* 0x000fea0003800000 */
.L_x_39868:
[----:B------:R-:W-:Y:S01]  /*43c0*/  HFMA2.MMA R205, -RZ, RZ, 0, 5.9604644775390625e-08 ;  /* 0x00000001ffcd7435 */ /* 0x000fe200000001ff */
[----:B------:R-:W-:Y:S02]  /*43d0*/  MOV R204, R207 ;  /* 0x000000cf00cc7202 */ /* 0x000fe40000000f00 */
[----:B------:R-:W-:Y:S02]  /*43e0*/  MOV R211, 0x1f ;  /* 0x0000001f00d37802 */ /* 0x000fe40000000f00 */
[----:B------:R-:W-:Y:S02]  /*43f0*/  MOV R214, 0xffffffff ;  /* 0xffffffff00d67802 */ /* 0x000fe40000000f00 */
[----:B------:R-:W-:Y:S02]  /*4400*/  MOV R208, 0x4420 ;  /* 0x0000442000d07802 */ /* 0x000fe40000000f00 */
[----:B-----5:R-:W-:Y:S05]  /*4410*/  CALL.REL.NOINC `($__internal_112_$__cuda_sm70_shflsync_bfly_p) ;  /* 0x00000c1000007944 */ /* 0x020fea0003c00000 */
[----:B01----:R-:W-:Y:S01]  /*4420*/  MOV R204, R205 ;  /* 0x000000cd00cc7202 */ /* 0x003fe20000000f00 */
[----:B------:R-:W-:Y:S05]  /*4430*/  BRA `(.L_x_39888) ;  /* 0xffffe2c000007947 */ /* 0x000fea000383ffff */
.L_x_39869:
[----:B------:R-:W-:Y:S01]  /*4440*/  HFMA2.MMA R205, -RZ, RZ, 0, 1.1920928955078125e-07 ;  /* 0x00000002ffcd7435 */ /* 0x000fe200000001ff */
[----:B------:R-:W-:Y:S02]  /*4450*/  MOV R204, R210 ;  /* 0x000000d200cc7202 */ /* 0x000fe40000000f00 */
[----:B------:R-:W-:-:S02]  /*4460*/  MOV R211, 0x1f ;  /* 0x0000001f00d37802 */ /* 0x000fc40000000f00 */
[----:B------:R-:W-:Y:S02]  /*4470*/  MOV R214, 0xffffffff ;  /* 0xffffffff00d67802 */ /* 0x000fe40000000f00 */
[----:B------:R-:W-:Y:S02]  /*4480*/  MOV R208, 0x44a0 ;  /* 0x000044a000d07802 */ /* 0x000fe40000000f00 */
[----:B0----5:R-:W-:Y:S05]  /*4490*/  CALL.REL.NOINC `($__internal_112_$__cuda_sm70_shflsync_bfly_p) ;  /* 0x00000b9000007944 */ /* 0x021fea0003c00000 */
[----:B01----:R-:W-:Y:S01]  /*44a0*/  FADD.FTZ R204, R210, R205 ;  /* 0x000000cdd2cc7221 */ /* 0x003fe20000010000 */
[----:B------:R-:W-:Y:S01]  /*44b0*/  HFMA2.MMA R205, -RZ, RZ, 0, 2.384185791015625e-07 ;  /* 0x00000004ffcd7435 */ /* 0x000fe200000001ff */
[----:B------:R-:W-:Y:S02]  /*44c0*/  MOV R211, 0x1f ;  /* 0x0000001f00d37802 */ /* 0x000fe40000000f00 */
[----:B------:R-:W-:Y:S02]  /*44d0*/  MOV R214, 0xffffffff ;  /* 0xffffffff00d67802 */ /* 0x000fe40000000f00 */
[----:B------:R-:W-:Y:S02]  /*44e0*/  MOV R208, 0x4500 ;  /* 0x0000450000d07802 */ /* 0x000fe40000000f00 */
[----:B------:R-:W-:Y:S05]  /*44f0*/  CALL.REL.NOINC `($__internal_112_$__cuda_sm70_shflsync_bfly_p) ;  /* 0x00000b3000007944 */ /* 0x000fea0003c00000 */
[----:B01----:R-:W-:Y:S01]  /*4500*/  FADD.FTZ R204, R204, R205 ;  /* 0x000000cdcccc7221 */ /* 0x003fe20000010000 */
[----:B------:R-:W-:Y:S01]  /*4510*/  HFMA2.MMA R205, -RZ, RZ, 0, 4.76837158203125e-07 ;  /* 0x00000008ffcd7435 */ /* 0x000fe200000001ff */
[----:B------:R-:W-:-:S02]  /*4520*/  MOV R211, 0x1f ;  /* 0x0000001f00d37802 */ /* 0x000fc40000000f00 */
[----:B------:R-:W-:Y:S02]  /*4530*/  MOV R214, 0xffffffff ;  /* 0xffffffff00d67802 */ /* 0x000fe40000000f00 */
[----:B------:R-:W-:Y:S02]  /*4540*/  MOV R208, 0x4560 ;  /* 0x0000456000d07802 */ /* 0x000fe40000000f00 */
[----:B------:R-:W-:Y:S05]  /*4550*/  CALL.REL.NOINC `($__internal_112_$__cuda_sm70_shflsync_bfly_p) ;  /* 0x00000ad000007944 */ /* 0x000fea0003c00000 */
[----:B01----:R-:W-:Y:S01]  /*4560*/  FADD.FTZ R204, R204, R205 ;  /* 0x000000cdcccc7221 */ /* 0x003fe20000010000 */
[----:B------:R-:W-:Y:S01]  /*4570*/  HFMA2.MMA R205, -RZ, RZ, 0, 9.5367431640625e-07 ;  /* 0x00000010ffcd7435 */ /* 0x000fe200000001ff */
[----:B------:R-:W-:Y:S02]  /*4580*/  MOV R211, 0x1f ;  /* 0x0000001f00d37802 */ /* 0x000fe40000000f00 */
[----:B------:R-:W-:Y:S02]  /*4590*/  MOV R214, 0xffffffff ;  /* 0xffffffff00d67802 */ /* 0x000fe40000000f00 */
[----:B------:R-:W-:Y:S02]  /*45a0*/  MOV R208, 0x45c0 ;  /* 0x000045c000d07802 */ /* 0x000fe40000000f00 */
[----:B------:R-:W-:Y:S05]  /*45b0*/  CALL.REL.NOINC `($__internal_112_$__cuda_sm70_shflsync_bfly_p) ;  /* 0x00000a7000007944 */ /* 0x000fea0003c00000 */
        /* <DEDUP_REMOVED lines=139> */
[----:B------:R-:W-:Y:S05]  /*4e70*/  CALL.REL.NOINC `($__internal_112_$__cuda_sm70_shflsync_bfly_p) ;  /* 0x000001b000007944 */ /* 0x000fea0003c00000 */
[----:B01----:R-:W-:Y:S01]  /*4e80*/  FADD.FTZ R204, R204, R205 ;  /* 0x000000cdcccc7221 */ /* 0x003fe20000010000 */
[----:B------:R-:W-:Y:S01]  /*4e90*/  HFMA2.MMA R205, -RZ, RZ, 0, 1.1920928955078125e-07 ;  /* 0x00000002ffcd7435 */ /* 0x000fe200000001ff */
[----:B------:R-:W-:Y:S02]  /*4ea0*/  MOV R211, 0x1f ;  /* 0x0000001f00d37802 */ /* 0x000fe40000000f00 */
[----:B------:R-:W-:Y:S02]  /*4eb0*/  MOV R214, 0xffffffff ;  /* 0xffffffff00d67802 */ /* 0x000fe40000000f00 */
[----:B------:R-:W-:Y:S02]  /*4ec0*/  MOV R208, 0x4ee0 ;  /* 0x00004ee000d07802 */ /* 0x000fe40000000f00 */
[----:B------:R-:W-:Y:S05]  /*4ed0*/  CALL.REL.NOINC `($__internal_112_$__cuda_sm70_shflsync_bfly_p) ;  /* 0x0000015000007944 */ /* 0x000fea0003c00000 */
[----:B01----:R-:W-:Y:S01]  /*4ee0*/  FADD.FTZ R204, R204, R205 ;  /* 0x000000cdcccc7221 */ /* 0x003fe20000010000 */
[----:B------:R-:W-:Y:S01]  /*4ef0*/  HFMA2.MMA R205, -RZ, RZ, 0, 2.384185791015625e-07 ;  /* 0x00000004ffcd7435 */ /* 0x000fe200000001ff */
[----:B------:R-:W-:-:S02]  /*4f00*/  MOV R211, 0x1f ;  /* 0x0000001f00d37802 */ /* 0x000fc40000000f00 */
[----:B------:R-:W-:Y:S02]  /*4f10*/  MOV R214, 0xffffffff ;  /* 0xffffffff00d67802 */ /* 0x000fe40000000f00 */
[----:B------:R-:W-:Y:S02]  /*4f20*/  MOV R208, 0x4f40 ;  /* 0x00004f4000d07802 */ /* 0x000fe40000000f00 */
[----:B------:R-:W-:Y:S05]  /*4f30*/  CALL.REL.NOINC `($__internal_112_$__cuda_sm70_shflsync_bfly_p) ;  /* 0x000000f000007944 */ /* 0x000fea0003c00000 */
[----:B01----:R-:W-:Y:S01]  /*4f40*/  FADD.FTZ R204, R204, R205 ;  /* 0x000000cdcccc7221 */ /* 0x003fe20000010000 */
[----:B------:R-:W-:Y:S01]  /*4f50*/  HFMA2.MMA R205, -RZ, RZ, 0, 4.76837158203125e-07 ;  /* 0x00000008ffcd7435 */ /* 0x000fe200000001ff */
[----:B------:R-:W-:Y:S02]  /*4f60*/  MOV R211, 0x1f ;  /* 0x0000001f00d37802 */ /* 0x000fe40000000f00 */
[----:B------:R-:W-:Y:S02]  /*4f70*/  MOV R214, 0xffffffff ;  /* 0xffffffff00d67802 */ /* 0x000fe40000000f00 */
[----:B------:R-:W-:Y:S02]  /*4f80*/  MOV R208, 0x4fa0 ;  /* 0x00004fa000d07802 */ /* 0x000fe40000000f00 */
[----:B------:R-:W-:Y:S05]  /*4f90*/  CALL.REL.NOINC `($__internal_112_$__cuda_sm70_shflsync_bfly_p) ;  /* 0x0000009000007944 */ /* 0x000fea0003c00000 */
[----:B-1----:R-:W-:Y:S01]  /*4fa0*/  FADD.FTZ R210, R204, R205 ;  /* 0x000000cdccd27221 */ /* 0x002fe20000010000 */
[----:B------:R-:W-:Y:S01]  /*4fb0*/  HFMA2.MMA R205, -RZ, RZ, 0, 9.5367431640625e-07 ;  /* 0x00000010ffcd7435 */ /* 0x000fe200000001ff */
[----:B0-----:R-:W-:-:S02]  /*4fc0*/  MOV R211, 0x1f ;  /* 0x0000001f00d37802 */ /* 0x001fc40000000f00 */
[----:B------:R-:W-:Y:S02]  /*4fd0*/  MOV R214, 0xffffffff ;  /* 0xffffffff00d67802 */ /* 0x000fe40000000f00 */
[----:B------:R-:W-:Y:S02]  /*4fe0*/  MOV R204, R210 ;  /* 0x000000d200cc7202 */ /* 0x000fe40000000f00 */
[----:B------:R-:W-:Y:S02]  /*4ff0*/  MOV R208, 0x5010 ;  /* 0x0000501000d07802 */ /* 0x000fe40000000f00 */
[----:B------:R-:W-:Y:S05]  /*5000*/  CALL.REL.NOINC `($__internal_112_$__cuda_sm70_shflsync_bfly_p) ;  /* 0x0000002000007944 */ /* 0x000fea0003c00000 */
[----:B-1----:R-:W-:Y:S01]  /*5010*/  MOV R209, R205 ;  /* 0x000000cd00d17202 */ /* 0x002fe20000000f00 */
[----:B0-----:R-:W-:Y:S05]  /*5020*/  BRA `(.L_x_39889) ;  /* 0xffffe06000007947 */ /* 0x001fea000383ffff */
        .weak           $__internal_112_$__cuda_sm70_shflsync_bfly_p
        .type           $__internal_112_$__cuda_sm70_shflsync_bfly_p,@function
        .size           $__internal_112_$__cuda_sm70_shflsync_bfly_p,(.L_x_57152 - $__internal_112_$__cuda_sm70_shflsync_bfly_p)
$__internal_112_$__cuda_sm70_shflsync_bfly_p:
[----:B------:R-:W-:Y:S01]  /*5030*/  HFMA2.MMA R209, -RZ, RZ, 0, 0 ;  /* 0x00000000ffd17435 */ /* 0x000fe200000001ff */
[----:B------:R-:W-:Y:S04]  /*5040*/  WARPSYNC R214 ;  /* 0x000000d600007348 */ /* 0x000fe80003800000 */
[----:B------:R0:W1:Y:S01]  /*5050*/  SHFL.BFLY PT, R205, R204, R205, R211 ;  /* 0x0c0000cdcccd7389 */ /* 0x00006200000e00d3 */
[----:B------:R-:W-:Y:S05]  /*5060*/  RET.REL.NODEC R208 `(_ZN10layer_norm13ln_fwd_kernelINS_13Kernel_traitsIf6__halffS2_fjLj2048ELj1ELj4ELj1ELj16ENS_18Kernel_traits_baseILj2048EfS2_fS2_fjLj128EEEEELb0ELb0ELb0ELb0EEEvNS_9FwdParamsE) ;  /* 0xffffaf90d0007950 */ /* 0x000fea0003c3ffff */
.L_x_39890:
        /* <DEDUP_REMOVED lines=9> */
.L_x_57152:


//--------------------- .text._ZN10layer_norm13ln_fwd_kernelINS_13Kernel_traitsIf6__halffS2_fjLj2048ELj1ELj4ELj1ELj16ENS_18Kernel_traits_baseILj2048EfS2_fS2_fjLj128EEEEELb0ELb0ELb0ELb1EEEvNS_9FwdParamsE --------------------------
	.section	.text._ZN10layer_norm13ln_fwd_kernelINS_13Kernel_traitsIf6__halffS2_fjLj2048ELj1ELj4ELj1ELj16ENS_18Kernel_traits_baseILj2048EfS2_fS2_fjLj128EEEEELb0ELb0ELb0ELb1EEEvNS_9FwdParamsE,"ax",@progbits
	.sectioninfo	@"SHI_REGISTERS=245"
	.align	128
        .global         _ZN10layer_norm13ln_fwd_kernelINS_13Kernel_traitsIf6__halffS2_fjLj2048ELj1ELj4ELj1ELj16ENS_18Kernel_traits_baseILj2048EfS2_fS2_fjLj128EEEEELb0ELb0ELb0ELb1EEEvNS_9FwdParamsE
        .type           _ZN10layer_norm13ln_fwd_kernelINS_13Kernel_traitsIf6__halffS2_fjLj2048ELj1ELj4ELj1ELj16ENS_18Kernel_traits_baseILj2048EfS2_fS2_fjLj128EEEEELb0ELb0ELb0ELb1EEEvNS_9FwdParamsE,@function
        .size           _ZN10layer_norm13ln_fwd_kernelINS_13Kernel_traitsIf6__halffS2_fjLj2048ELj1ELj4ELj1ELj16ENS_18Kernel_traits_baseILj2048EfS2_fS2_fjLj128EEEEELb0ELb0ELb0ELb1EEEvNS_9FwdParamsE,(.L_x_57153 - _ZN10layer_norm13ln_fwd_kernelINS_13Kernel_traitsIf6__halffS2_fjLj2048ELj1ELj4ELj1ELj16ENS_18Kernel_traits_baseILj2048EfS2_fS2_fjLj128EEEEELb0ELb0ELb0ELb1EEEvNS_9FwdParamsE)
        .other          _ZN10layer_norm13ln_fwd_kernelINS_13Kernel_traitsIf6__halffS2_fjLj2048ELj1ELj4ELj1ELj16ENS_18Kernel_traits_baseILj2048EfS2_fS2_fjLj128EEEEELb0ELb0ELb0ELb1EEEvNS_9FwdParamsE,@"STO_CUDA_ENTRY STV_DEFAULT"
_ZN10layer_norm13ln_fwd_kernelINS_13Kernel_traitsIf6__halffS2_fjLj2048ELj1ELj4ELj1ELj16ENS_18Kernel_traits_baseILj2048EfS2_fS2_fjLj128EEEEELb0ELb0ELb0ELb1EEEvNS_9FwdParamsE:
.text._ZN10layer_norm13ln_fwd_kernelINS_13Kernel_traitsIf6__halffS2_fjLj2048ELj1ELj4ELj1ELj16ENS_18Kernel_traits_baseILj2048EfS2_fS2_fjLj128EEEEELb0ELb0ELb0ELb1EEEvNS_9FwdParamsE:
        /* <DEDUP_REMOVED lines=82> */
.L_x_39894:
        /* <DEDUP_REMOVED lines=22> */
[C---:B------:R-:W-:Y:S02]  /*0680*/  IADD3 R0, R2.reuse, 0x20, RZ ;  /* 0x0000002002007810 */ /* 0x040fe40007ffe0ff */
[----:B--2---:R-:W-:Y:S01]  /*0690*/  @P1 HADD2.F32 R220, -RZ, R142.H0_H0 ;  /* 0x2000008effdc1230 */ /* 0x004fe20000004100 */
[----:B------:R-:W-:Y:S01]  /*06a0*/  ISETP.NE.AND.EX P1, PT, RZ, c[0x0][0x184], PT, P2 ;  /* 0x00006100ff007a0c */ /* 0x000fe20003f25320 */
[----:B------:R-:W-:Y:S01]  /*06b0*/  IMAD.WIDE.U32 R142, R2, R211, c[0x0][0x188] ;  /* 0x00006200028e7625 */ /* 0x000fe200078e00d3 */
[----:B---3--:R-:W-:-:S02]  /*06c0*/  HADD2.F32 R145, -RZ, R201.H0_H0 ;  /* 0x200000c9ff917230 */ /* 0x008fc40000004100 */
[----:B------:R-:W-:Y:S02]  /*06d0*/  HADD2.F32 R195, -RZ, R201.H1_H1 ;  /* 0x300000c9ffc37230 */ /* 0x000fe40000004100 */
[--C-:B0-----:R-:W-:Y:S01]  /*06e0*/  HADD2.F32 R147, -RZ, R203.reuse.H0_H0 ;  /* 0x200000cbff937230 */ /* 0x101fe20000004100 */
[-C--:B------:R-:W-:Y:S01]  /*06f0*/  FMUL.FTZ R194, R145, R220.reuse ;  /* 0x000000dc91c27220 */ /* 0x080fe20000410000 */
[--C-:B------:R-:W-:Y:S01]  /*0700*/  HADD2.F32 R149, -RZ, R200.reuse.H0_H0 ;  /* 0x200000c8ff957230 */ /* 0x100fe20000004100 */
[-C--:B------:R-:W-:Y:S01]  /*0710*/  FMUL.FTZ R195, R195, R220.reuse ;  /* 0x000000dcc3c37220 */ /* 0x080fe20000410000 */
[----:B------:R-:W-:Y:S01]  /*0720*/  HADD2.F32 R193, -RZ, R200.H1_H1 ;  /* 0x300000c8ffc17230 */ /* 0x000fe20000004100 */
[----:B------:R-:W-:Y:S01]  /*0730*/  IMAD.WIDE.U32 R144, R0, R141, c[0x0][0x170] ;  /* 0x00005c0000907625 */ /* 0x000fe200078e008d */
[--C-:B------:R-:W-:Y:S02]  /*0740*/  HADD2.F32 R151, -RZ, R202.reuse.H0_H0 ;  /* 0x200000caff977230 */ /* 0x100fe40000004100 */
[----:B------:R-:W-:Y:S01]  /*0750*/  HADD2.F32 R201, -RZ, R202.H1_H1 ;  /* 0x300000caffc97230 */ /* 0x000fe20000004100 */
[-C--:B------:R-:W-:Y:S01]  /*0760*/  FMUL.FTZ R192, R149, R220.reuse ;  /* 0x000000dc95c07220 */ /* 0x080fe20000410000 */
[----:B------:R-:W-:Y:S01]  /*0770*/  HADD2.F32 R203, -RZ, R203.H1_H1 ;  /* 0x300000cbffcb7230 */ /* 0x000fe20000004100 */
        /* <DEDUP_REMOVED lines=9> */
[----:B------:R-:W-:Y:S02]  /*0810*/  @P1 FADD.FTZ R200, R136, R200 ;  /* 0x000000c888c81221 */ /* 0x000fe40000010000 */
[----:B------:R-:W-:Y:S01]  /*0820*/  @P1 FADD.FTZ R201, R137, R201 ;  /* 0x000000c989c91221 */ /* 0x000fe20000010000 */
[----:B------:R-:W-:Y:S01]  /*0830*/  STG.E.128 [R142.64], R192 ;  /* 0x000000c08e007986 */ /* 0x000fe2000c101d04 */
[----:B------:R-:W-:Y:S02]  /*0840*/  @P1 FADD.FTZ R202, R138, R202 ;  /* 0x000000ca8aca1221 */ /* 0x000fe40000010000 */
[----:B------:R-:W-:-:S05]  /*0850*/  @P1 FADD.FTZ R203, R139, R203 ;  /* 0x000000cb8bcb1221 */ /* 0x000fca0000010000 */
        /* <DEDUP_REMOVED lines=14> */
[----:B0-----:R-:W-:-:S04]  /*0940*/  IMAD.WIDE.U32 R142, R211, R0, c[0x0][0x188] ;  /* 0x00006200d38e7625 */ /* 0x001fc800078e0000 */
[----:B-1----:R-:W-:Y:S01]  /*0950*/  @P0 IMAD.WIDE.U32 R146, R211, R204, c[0x0][0x180] ;  /* 0x00006000d3920625 */ /* 0x002fe200078e00cc */
[--C-:B--2---:R-:W-:Y:S02]  /*0960*/  HADD2.F32 R149, -RZ, R185.reuse.H0_H0 ;  /* 0x200000b9ff957230 */ /* 0x104fe40000004100 */
[----:B------:R-:W-:Y:S02]  /*0970*/  HADD2.F32 R199, -RZ, R185.H1_H1 ;  /* 0x300000b9ffc77230 */ /* 0x000fe40000004100 */
[----:B------:R-:W-:Y:S02]  /*0980*/  HADD2.F32 R153, -RZ, R187.H0_H0 ;  /* 0x200000bbff997230 */ /* 0x000fe40000004100 */
[--C-:B------:R-:W-:Y:S02]  /*0990*/  HADD2.F32 R145, -RZ, R184.reuse.H0_H0 ;  /* 0x200000b8ff917230 */ /* 0x100fe40000004100 */
[----:B------:R-:W-:Y:S02]  /*09a0*/  HADD2.F32 R197, -RZ, R184.H1_H1 ;  /* 0x300000b8ffc57230 */ /* 0x000fe40000004100 */
[----:B------:R-:W-:-:S02]  /*09b0*/  HADD2.F32 R151, -RZ, R186.H0_H0 ;  /* 0x200000baff977230 */ /* 0x000fc40000004100 */
[----:B------:R-:W-:Y:S02]  /*09c0*/  HADD2.F32 R185, -RZ, R186.H1_H1 ;  /* 0x300000baffb97230 */ /* 0x000fe40000004100 */
        /* <DEDUP_REMOVED lines=72> */
[----:B------:R-:W-:Y:S01]  /*0e50*/  IADD3 R206, R2, 0x80, RZ ;  /* 0x0000008002ce7810 */ /* 0x000fe20007ffe0ff */
[----:B0-----:R-:W-:Y:S01]  /*0e60*/  IMAD.WIDE.U32 R142, R211, R205, c[0x0][0x188] ;  /* 0x00006200d38e7625 */ /* 0x001fe200078e00cd */
[--C-:B--2---:R-:W-:Y:S02]  /*0e70*/  HADD2.F32 R149, -RZ, R165.reuse.H0_H0 ;  /* 0x200000a5ff957230 */ /* 0x104fe40000004100 */
[----:B------:R-:W-:Y:S02]  /*0e80*/  HADD2.F32 R183, -RZ, R165.H1_H1 ;  /* 0x300000a5ffb77230 */ /* 0x000fe40000004100 */
[----:B------:R-:W-:Y:S02]  /*0e90*/  HADD2.F32 R153, -RZ, R167.H0_H0 ;  /* 0x200000a7ff997230 */ /* 0x000fe40000004100 */
[----:B------:R-:W-:-:S02]  /*0ea0*/  HADD2.F32 R145, -RZ, R164.H0_H0 ;  /* 0x200000a4ff917230 */ /* 0x000fc40000004100 */
[----:B------:R-:W-:Y:S02]  /*0eb0*/  HADD2.F32 R181, -RZ, R164.H1_H1 ;  /* 0x300000a4ffb57230 */ /* 0x000fe40000004100 */
[--C-:B------:R-:W-:Y:S02]  /*0ec0*/  HADD2.F32 R151, -RZ, R166.reuse.H0_H0 ;  /* 0x200000a6ff977230 */ /* 0x100fe40000004100 */
[----:B------:R-:W-:Y:S02]  /*0ed0*/  HADD2.F32 R165, -RZ, R166.H1_H1 ;  /* 0x300000a6ffa57230 */ /* 0x000fe40000004100 */
[----:B------:R-:W-:Y:S01]  /*0ee0*/  HADD2.F32 R167, -RZ, R167.H1_H1 ;  /* 0x300000a7ffa77230 */ /* 0x000fe20000004100 */
        /* <DEDUP_REMOVED lines=34> */
[----:B--2---:R-:W-:Y:S02]  /*1110*/  HADD2.F32 R153, -RZ, R145.H0_H0 ;  /* 0x20000091ff997230 */ /* 0x004fe40000004100 */
[----:B------:R-:W-:Y:S02]  /*1120*/  HADD2.F32 R159, -RZ, R147.H0_H0 ;  /* 0x20000093ff9f7230 */ /* 0x000fe40000004100 */
[--C-:B------:R-:W-:Y:S02]  /*1130*/  HADD2.F32 R151, -RZ, R144.reuse.H0_H0 ;  /* 0x20000090ff977230 */ /* 0x100fe40000004100 */
[----:B------:R-:W-:Y:S02]  /*1140*/  HADD2.F32 R169, -RZ, R144.H1_H1 ;  /* 0x30000090ffa97230 */ /* 0x000fe40000004100 */
        /* <DEDUP_REMOVED lines=39> */
[----:B------:R-:W-:Y:S02]  /*13c0*/  HADD2.F32 R175, -RZ, R147.H0_H0 ;  /* 0x20000093ffaf7230 */ /* 0x000fe40000004100 */
[--C-:B------:R-:W-:Y:S02]  /*13d0*/  HADD2.F32 R151, -RZ, R144.reuse.H0_H0 ;  /* 0x20000090ff977230 */ /* 0x100fe40000004100 */
[----:B------:R-:W-:Y:S02]  /*13e0*/  HADD2.F32 R161, -RZ, R144.H1_H1 ;  /* 0x30000090ffa17230 */ /* 0x000fe40000004100 */
[----:B------:R-:W-:-:S02]  /*13f0*/  HADD2.F32 R145, -RZ, R145.H1_H1 ;  /* 0x30000091ff917230 */ /* 0x000fc40000004100 */
        /* <DEDUP_REMOVED lines=34> */
[----:B------:R-:W-:-:S04]  /*1620*/  IMAD.WIDE.U32 R140, R209, R141, c[0x0][0x170] ;  /* 0x00005c00d18c7625 */ /* 0x000fc800078e008d */
[----:B-1----:R-:W-:Y:S01]  /*1630*/  @P0 IMAD.WIDE.U32 R148, R211, R209, c[0x0][0x180] ;  /* 0x00006000d3940625 */ /* 0x002fe200078e00d1 */
[--C-:B--2---:R-:W-:Y:S02]  /*1640*/  HADD2.F32 R175, -RZ, R145.reuse.H0_H0 ;  /* 0x20000091ffaf7230 */ /* 0x104fe40000004100 */
[----:B------:R-:W-:Y:S02]  /*1650*/  HADD2.F32 R145, -RZ, R145.H1_H1 ;  /* 0x30000091ff917230 */ /* 0x000fe40000004100 */
[----:B------:R-:W-:Y:S02]  /*1660*/  HADD2.F32 R225, -RZ, R147.H0_H0 ;  /* 0x20000093ffe17230 */ /* 0x000fe40000004100 */
[--C-:B0-----:R-:W-:Y:S02]  /*1670*/  HADD2.F32 R143, -RZ, R144.reuse.H0_H0 ;  /* 0x20000090ff8f7230 */ /* 0x101fe40000004100 */
        /* <DEDUP_REMOVED lines=23> */
[----:B------:R-:W-:-:S02]  /*17f0*/  @P0 MOV R132, R216 ;  /* 0x000000d800840202 */ /* 0x000fc40000000f00 */
[----:B------:R-:W-:Y:S02]  /*1800*/  @P0 MOV R133, R217 ;  /* 0x000000d900850202 */ /* 0x000fe40000000f00 */
[----:B------:R-:W-:Y:S02]  /*1810*/  @P0 MOV R134, R218 ;  /* 0x000000da00860202 */ /* 0x000fe40000000f00 */
[----:B------:R-:W-:Y:S02]  /*1820*/  @P0 MOV R135, R219 ;  /* 0x000000db00870202 */ /* 0x000fe40000000f00 */
[----:B------:R-:W-:Y:S02]  /*1830*/  @P0 MOV R136, R212 ;  /* 0x000000d400880202 */ /* 0x000fe40000000f00 */
[----:B------:R-:W-:Y:S02]  /*1840*/  @P0 MOV R137, R213 ;  /* 0x000000d500890202 */ /* 0x000fe40000000f00 */
[----:B------:R1:W3:Y:S01]  /*1850*/  @P0 LDG.E.128 R132, [R148.64] ;  /* 0x0000000494840981 */ /* 0x0002e2000c1e1d00 */
[----:B------:R-:W-:-:S02]  /*1860*/  @P0 MOV R138, R214 ;  /* 0x000000d6008a0202 */ /* 0x000fc40000000f00 */
        /* <DEDUP_REMOVED lines=62> */
[--C-:B------:R-:W-:Y:S01]  /*1c50*/  HADD2.F32 R223, -RZ, R142.reuse.H0_H0 ;  /* 0x2000008effdf7230 */ /* 0x100fe20000004100 */
[----:B------:R-:W-:Y:S01]  /*1c60*/  @P0 MOV R217, R133 ;  /* 0x0000008500d90202 */ /* 0x000fe20000000f00 */
[----:B------:R-:W-:Y:S02]  /*1c70*/  FMUL.FTZ R149, R151, R220 ;  /* 0x000000dc97957220 */ /* 0x000fe40000410000 */
[----:B------:R-:W-:Y:S02]  /*1c80*/  @P1 FADD.FTZ R148, R148, R216 ;  /* 0x000000d894941221 */ /* 0x000fe40000010000 */
[----:B------:R-:W-:Y:S01]  /*1c90*/  FADD.FTZ R216, R146, R221 ;  /* 0x000000dd92d87221 */ /* 0x000fe20000010000 */
[----:B------:R-:W-:Y:S01]  /*1ca0*/  HADD2.F32 R141, -RZ, R141.H1_H1 ;  /* 0x3000008dff8d7230 */ /* 0x000fe20000004100 */
[----:B----4-:R-:W-:Y:S01]  /*1cb0*/  @P0 MOV R212, R136 ;  /* 0x0000008800d40202 */ /* 0x010fe20000000f00 */
[----:B------:R-:W-:Y:S01]  /*1cc0*/  HADD2.F32 R225, -RZ, R142.H1_H1 ;  /* 0x3000008effe17230 */ /* 0x000fe20000004100 */
[-C--:B------:R-:W-:Y:S01]  /*1cd0*/  FMUL.FTZ R140, R223, R220.reuse ;  /* 0x000000dcdf8c7220 */ /* 0x080fe20000410000 */
[--C-:B------:R-:W-:Y:S01]  /*1ce0*/  HADD2.F32 R227, -RZ, R143.reuse.H0_H0 ;  /* 0x2000008fffe37230 */ /* 0x100fe20000004100 */
[----:B------:R-:W-:Y:S01]  /*1cf0*/  @P1 FADD.FTZ R149, R149, R217 ;  /* 0x000000d995951221 */ /* 0x000fe20000010000 */
[----:B------:R-:W-:Y:S01]  /*1d00*/  HADD2.F32 R143, -RZ, R143.H1_H1 ;  /* 0x3000008fff8f7230 */ /* 0x000fe20000004100 */
[----:B------:R-:W-:Y:S01]  /*1d10*/  FADD.FTZ R217, R147, R216 ;  /* 0x000000d893d97221 */ /* 0x000fe20000010000 */
[----:B------:R-:W-:Y:S01]  /*1d20*/  @P0 MOV R213, R137 ;  /* 0x0000008900d50202 */ /* 0x000fe20000000f00 */
        /* <DEDUP_REMOVED lines=8> */
[----:B------:R-:W-:-:S02]  /*1db0*/  FMUL.FTZ R142, R227, R220 ;  /* 0x000000dce38e7220 */ /* 0x000fc40000410000 */
[----:B------:R-:W-:Y:S02]  /*1dc0*/  FMUL.FTZ R143, R143, R220 ;  /* 0x000000dc8f8f7220 */ /* 0x000fe40000410000 */
[----:B------:R-:W-:Y:S02]  /*1dd0*/  @P1 FADD.FTZ R141, R141, R213 ;  /* 0x000000d58d8d1221 */ /* 0x000fe40000010000 */
[----:B------:R-:W-:Y:S02]  /*1de0*/  FADD.FTZ R217, R149, R212 ;  /* 0x000000d495d97221 */ /* 0x000fe40000010000 */
        /* <DEDUP_REMOVED lines=16> */
.L_x_39895:
        /* <DEDUP_REMOVED lines=148> */
.L_x_39896:
        /* <DEDUP_REMOVED lines=37> */
[----:B------:R-:W-:Y:S01]  /*2a80*/  F2FP.PACK_AB R142, R147, R142 ;  /* 0x0000008e938e723e */ /* 0x000fe200000000ff */
        /* <DEDUP_REMOVED lines=10> */
[----:B------:R-:W-:Y:S01]  /*2b30*/  F2FP.PACK_AB R143, R148, R149 ;  /* 0x00000095948f723e */ /* 0x000fe200000000ff */
[----:B------:R-:W-:Y:S01]  /*2b40*/  FFMA.FTZ R141, R70, R141, R6 ;  /* 0x0000008d468d7223 */ /* 0x000fe20000010006 */
[----:B------:R1:W-:Y:S01]  /*2b50*/  @!P1 STG.E [R144.64], R217 ;  /* 0x000000d990009986 */ /* 0x0003e2000c101904 */
[----:B------:R-:W-:Y:S02]  /*2b60*/  FFMA.FTZ R140, R71, R140, R7 ;  /* 0x0000008c478c7223 */ /* 0x000fe40000010007 */
[----:B0-----:R-:W-:Y:S02]  /*2b70*/  FADD.FTZ R214, R153, -R211 ;  /* 0x800000d399d67221 */ /* 0x001fe40000010000 */
[C---:B------:R-:W-:Y:S01]  /*2b80*/  FMUL.FTZ R146, R217.reuse, R193 ;  /* 0x000000c1d9927220 */ /* 0x040fe20000410000 */
[----:B------:R-:W-:Y:S01]  /*2b90*/  F2FP.PACK_AB R141, R140, R141 ;  /* 0x0000008d8c8d723e */ /* 0x000fe200000000ff */
        /* <DEDUP_REMOVED lines=19> */
[----:B------:R-:W-:Y:S01]  /*2cd0*/  F2FP.PACK_AB R140, R145, R140 ;  /* 0x0000008c918c723e */ /* 0x000fe200000000ff */
[----:B------:R-:W-:-:S02]  /*2ce0*/  FMUL.FTZ R155, R217, R186 ;  /* 0x000000bad99b7220 */ /* 0x000fc40000410000 */
[----:B------:R-:W-:Y:S01]  /*2cf0*/  FMUL.FTZ R154, R217, R187 ;  /* 0x000000bbd99a7220 */ /* 0x000fe20000410000 */
[----:B------:R-:W-:Y:S01]  /*2d00*/  F2FP.PACK_AB R144, R149, R144 ;  /* 0x000000909590723e */ /* 0x000fe200000000ff */
[----:B------:R-:W-:Y:S02]  /*2d10*/  FFMA.FTZ R151, R78, R151, R14 ;  /* 0x000000974e977223 */ /* 0x000fe4000001000e */
[----:B------:R-:W-:Y:S02]  /*2d20*/  FFMA.FTZ R153, R81, R152, R17 ;  /* 0x0000009851997223 */ /* 0x000fe40000010011 */
[----:B------:R-:W-:Y:S02]  /*2d30*/  FFMA.FTZ R150, R79, R150, R15 ;  /* 0x000000964f967223 */ /* 0x000fe4000001000f */
[--C-:B------:R-:W-:Y:S01]  /*2d40*/  FADD.FTZ R188, R188, -R211.reuse ;  /* 0x800000d3bcbc7221 */ /* 0x100fe20000010000 */
[----:B------:R-:W-:Y:S01]  /*2d50*/  F2FP.PACK_AB R146, R153, R146 ;  /* 0x000000929992723e */ /* 0x000fe200000000ff */
[--C-:B------:R-:W-:Y:S01]  /*2d60*/  FADD.FTZ R190, R190, -R211.reuse ;  /* 0x800000d3bebe7221 */ /* 0x100fe20000010000 */
[----:B------:R-:W-:Y:S01]  /*2d70*/  F2FP.PACK_AB R145, R150, R151 ;  /* 0x000000979691723e */ /* 0x000fe200000000ff */
        /* <DEDUP_REMOVED lines=9> */
[----:B------:R-:W-:Y:S01]  /*2e10*/  F2FP.PACK_AB R147, R154, R147 ;  /* 0x000000939a93723e */ /* 0x000fe200000000ff */
        /* <DEDUP_REMOVED lines=16> */
[----:B------:R-:W-:Y:S01]  /*2f20*/  F2FP.PACK_AB R149, R152, R149 ;  /* 0x000000959895723e */ /* 0x000fe200000000ff */
[--C-:B------:R-:W-:Y:S01]  /*2f30*/  FADD.FTZ R168, R168, -R211.reuse ;  /* 0x800000d3a8a87221 */ /* 0x100fe20000010000 */
[----:B------:R-:W-:Y:S01]  /*2f40*/  F2FP.PACK_AB R148, R153, R148 ;  /* 0x000000949994723e */ /* 0x000fe200000000ff */
[----:B------:R-:W-:Y:S01]  /*2f50*/  FMUL.FTZ R176, R217, R179 ;  /* 0x000000b3d9b07220 */ /* 0x000fe20000410000 */
[----:B------:R-:W-:Y:S01]  /*2f60*/  F2FP.PACK_AB R150, R155, R154 ;  /* 0x0000009a9b96723e */ /* 0x000fe200000000ff */
        /* <DEDUP_REMOVED lines=11> */
[----:B------:R-:W-:Y:S01]  /*3020*/  F2FP.PACK_AB R151, R176, R151 ;  /* 0x00000097b097723e */ /* 0x000fe200000000ff */
        /* <DEDUP_REMOVED lines=26> */
[----:B------:R-:W-:Y:S01]  /*31d0*/  F2FP.PACK_AB R144, R141, R144 ;  /* 0x000000908d90723e */ /* 0x000fe200000000ff */
        /* <DEDUP_REMOVED lines=37> */
[----:B------:R-:W-:Y:S01]  /*3430*/  F2FP.PACK_AB R152, R157, R152 ;  /* 0x000000989d98723e */ /* 0x000fe200000000ff */
[C---:B------:R-:W-:Y:S02]  /*3440*/  FMUL.FTZ R169, R217.reuse, R236 ;  /* 0x000000ecd9a97220 */ /* 0x040fe40000410000 */
[----:B------:R-:W-:Y:S02]  /*3450*/  FMUL.FTZ R194, R217, R194 ;  /* 0x000000c2d9c27220 */ /* 0x000fe40000410000 */
[----:B------:R-:W-:Y:S02]  /*3460*/  FFMA.FTZ R177, R92, R177, R28 ;  /* 0x000000b15cb17223 */ /* 0x000fe4000001001c */
[----:B------:R-:W-:-:S02]  /*3470*/  FFMA.FTZ R176, R93, R176, R29 ;  /* 0x000000b05db07223 */ /* 0x000fc4000001001d */
[----:B------:R-:W-:Y:S02]  /*3480*/  FFMA.FTZ R179, R94, R179, R30 ;  /* 0x000000b35eb37223 */ /* 0x000fe4000001001e */
[----:B------:R-:W-:Y:S01]  /*3490*/  FFMA.FTZ R181, R96, R181, R32 ;  /* 0x000000b560b57223 */ /* 0x000fe20000010020 */
[----:B0-----:R-:W-:Y:S01]  /*34a0*/  F2FP.PACK_AB R148, R176, R177 ;  /* 0x000000b1b094723e */ /* 0x001fe200000000ff */
        /* <DEDUP_REMOVED lines=30> */
[----:B------:R-:W-:Y:S01]  /*3690*/  FFMA.FTZ R238, R127, R238, R63 ;  /* 0x000000ee7fee7223 */ /* 0x000fe2000001003f */
[----:B------:R-:W-:Y:S01]  /*36a0*/  F2FP.PACK_AB R141, R2, R141 ;  /* 0x0000008d028d723e */ /* 0x000fe200000000ff */
[----:B------:R-:W-:Y:S02]  /*36b0*/  FFMA.FTZ R191, R118, R191, R54 ;  /* 0x000000bf76bf7223 */ /* 0x000fe40000010036 */
[----:B------:R-:W-:Y:S01]  /*36c0*/  FFMA.FTZ R155, R122, R195, R58 ;  /* 0x000000c37a9b7223 */ /* 0x000fe2000001003a */
[----:B------:R-:W-:Y:S01]  /*36d0*/  F2FP.PACK_AB R233, R238, R163 ;  /* 0x000000a3eee9723e */ /* 0x000fe200000000ff */
[----:B------:R-:W-:Y:S02]  /*36e0*/  FFMA.FTZ R230, R123, R230, R59 ;  /* 0x000000e67be67223 */ /* 0x000fe4000001003b */
[----:B------:R-:W-:-:S02]  /*36f0*/  FFMA.FTZ R222, R119, R222, R55 ;  /* 0x000000de77de7223 */ /* 0x000fc40000010037 */
[----:B------:R-:W-:Y:S01]  /*3700*/  FFMA.FTZ R167, R128, R167, R64 ;  /* 0x000000a780a77223 */ /* 0x000fe20000010040 */
[----:B------:R-:W-:Y:S01]  /*3710*/  F2FP.PACK_AB R155, R230, R155 ;  /* 0x0000009be69b723e */ /* 0x000fe200000000ff */
[----:B------:R-:W-:Y:S01]  /*3720*/  FFMA.FTZ R169, R130, R169, R66 ;  /* 0x000000a982a97223 */ /* 0x000fe20000010042 */
[----:B------:R-:W-:Y:S01]  /*3730*/  F2FP.PACK_AB R153, R222, R191 ;  /* 0x000000bfde99723e */ /* 0x000fe200000000ff */
[----:B------:R-:W-:Y:S02]  /*3740*/  FFMA.FTZ R194, R131, R194, R67 ;  /* 0x000000c283c27223 */ /* 0x000fe40000010043 */
[----:B------:R-:W-:Y:S02]  /*3750*/  FFMA.FTZ R240, R129, R240, R65 ;  /* 0x000000f081f07223 */ /* 0x000fe40000010041 */
        /* <DEDUP_REMOVED lines=16> */
.L_x_39893:
[----:B------:R-:W-:Y:S05]  /*3860*/  EXIT ;  /* 0x000000000000794d */ /* 0x000fea0003800000 */
.L_x_39891:
[----:B0-----:R-:W-:Y:S02]  /*3870*/  MOV R212, R219 ;  /* 0x000000db00d47202 */ /* 0x001fe40000000f00 */
[----:B------:R-:W-:Y:S02]  /*3880*/  MOV R217, 0x1 ;  /* 0x0000000100d97802 */ /* 0x000fe40000000f00 */
[----:B------:R-:W-:Y:S02]  /*3890*/  MOV R214, 0x1f ;  /* 0x0000001f00d67802 */ /* 0x000fe40000000f00 */
[----:B------:R-:W-:Y:S02]  /*38a0*/  MOV R215, 0xffffffff ;  /* 0xffffffff00d77802 */ /* 0x000fe40000000f00 */
[----:B------:R-:W-:Y:S02]  /*38b0*/  MOV R210, 0x38d0 ;  /* 0x000038d000d27802 */ /* 0x000fe40000000f00 */
[----:B-----5:R-:W-:Y:S05]  /*38c0*/  CALL.REL.NOINC `($__internal_113_$__cuda_sm70_shflsync_bfly_p) ;  /* 0x00000ba000007944 */ /* 0x020fea0003c00000 */
[----:B-1----:R-:W-:Y:S01]  /*38d0*/  MOV R210, R217 ;  /* 0x000000d900d27202 */ /* 0x002fe20000000f00 */
[----:B0-----:R-:W-:Y:S05]  /*38e0*/  BRA `(.L_x_39895) ;  /* 0xffffe60000007947 */ /* 0x001fea000383ffff */
.L_x_39892:
[----:B------:R-:W-:Y:S01]  /*38f0*/  HFMA2.MMA R217, -RZ, RZ, 0, 1.1920928955078125e-07 ;  /* 0x00000002ffd97435 */ /* 0x000fe200000001ff */
[----:B------:R-:W-:-:S02]  /*3900*/  MOV R212, R219 ;  /* 0x000000db00d47202 */ /* 0x000fc40000000f00 */
[----:B------:R-:W-:Y:S02]  /*3910*/  MOV R214, 0x1f ;  /* 0x0000001f00d67802 */ /* 0x000fe40000000f00 */
[----:B------:R-:W-:Y:S02]  /*3920*/  MOV R215, 0xffffffff ;  /* 0xffffffff00d77802 */ /* 0x000fe40000000f00 */
[----:B------:R-:W-:Y:S02]  /*3930*/  MOV R210, 0x3950 ;  /* 0x0000395000d27802 */ /* 0x000fe40000000f00 */
[----:B-----5:R-:W-:Y:S05]  /*3940*/  CALL.REL.NOINC `($__internal_113_$__cuda_sm70_shflsync_bfly_p) ;  /* 0x00000b2000007944 */ /* 0x020fea0003c00000 */
[----:B01----:R-:W-:Y:S01]  /*3950*/  FADD.FTZ R212, R219, R217 ;  /* 0x000000d9dbd47221 */ /* 0x003fe20000010000 */
[----:B------:R-:W-:Y:S01]  /*3960*/  HFMA2.MMA R217, -RZ, RZ, 0, 2.384185791015625e-07 ;  /* 0x00000004ffd97435 */ /* 0x000fe200000001ff */
[----:B------:R-:W-:Y:S02]  /*3970*/  MOV R214, 0x1f ;  /* 0x0000001f00d67802 */ /* 0x000fe40000000f00 */
[----:B------:R-:W-:Y:S02]  /*3980*/  MOV R215, 0xffffffff ;  /* 0xffffffff00d77802 */ /* 0x000fe40000000f00 */
[----:B------:R-:W-:-:S02]  /*3990*/  MOV R210, 0x39b0 ;  /* 0x000039b000d27802 */ /* 0x000fc40000000f00 */
[----:B------:R-:W-:Y:S05]  /*39a0*/  CALL.REL.NOINC `($__internal_113_$__cuda_sm70_shflsync_bfly_p) ;  /* 0x00000ac000007944 */ /* 0x000fea0003c00000 */
[----:B01----:R-:W-:Y:S01]  /*39b0*/  FADD.FTZ R212, R212, R217 ;  /* 0x000000d9d4d47221 */ /* 0x003fe20000010000 */
[----:B------:R-:W-:Y:S01]  /*39c0*/  HFMA2.MMA R217, -RZ, RZ, 0, 4.76837158203125e-07 ;  /* 0x00000008ffd97435 */ /* 0x000fe200000001ff */
[----:B------:R-:W-:-:S02]  /*39d0*/  MOV R214, 0x1f ;  /* 0x0000001f00d67802 */ /* 0x000fc40000000f00 */
[----:B------:R-:W-:Y:S02]  /*39e0*/  MOV R215, 0xffffffff ;  /* 0xffffffff00d77802 */ /* 0x000fe40000000f00 */
[----:B------:R-:W-:Y:S02]  /*39f0*/  MOV R210, 0x3a10 ;  /* 0x00003a1000d27802 */ /* 0x000fe40000000f00 */
[----:B------:R-:W-:Y:S05]  /*3a00*/  CALL.REL.NOINC `($__internal_113_$__cuda_sm70_shflsync_bfly_p) ;  /* 0x00000a6000007944 */ /* 0x000fea0003c00000 */
[----:B01----:R-:W-:Y:S01]  /*3a10*/  FADD.FTZ R212, R212, R217 ;  /* 0x000000d9d4d47221 */ /* 0x003fe20000010000 */
[----:B------:R-:W-:Y:S01]  /*3a20*/  HFMA2.MMA R217, -RZ, RZ, 0, 9.5367431640625e-07 ;  /* 0x00000010ffd97435 */ /* 0x000fe200000001ff */
[----:B------:R-:W-:Y:S02]  /*3a30*/  MOV R214, 0x1f ;  /* 0x0000001f00d67802 */ /* 0x000fe40000000f00 */
[----:B------:R-:W-:Y:S02]  /*3a40*/  MOV R215, 0xffffffff ;  /* 0xffffffff00d77802 */ /* 0x000fe40000000f00 */
[----:B------:R-:W-:Y:S02]  /*3a50*/  MOV R210, 0x3a70 ;  /* 0x00003a7000d27802 */ /* 0x000fe40000000f00 */
[----:B------:R-:W-:Y:S05]  /*3a60*/  CALL.REL.NOINC `($__internal_113_$__cuda_sm70_shflsync_bfly_p) ;  /* 0x00000a0000007944 */ /* 0x000fea0003c00000 */
        /* <DEDUP_REMOVED lines=134> */
[----:B------:R-:W-:Y:S05]  /*42d0*/  CALL.REL.NOINC `($__internal_113_$__cuda_sm70_shflsync_bfly_p) ;  /* 0x0000019000007944 */ /* 0x000fea0003c00000 */
[----:B01----:R-:W-:Y:S01]  /*42e0*/  FADD.FTZ R212, R212, R217 ;  /* 0x000000d9d4d47221 */ /* 0x003fe20000010000 */
[----:B------:R-:W-:Y:S01]  /*42f0*/  HFMA2.MMA R217, -RZ, RZ, 0, 1.1920928955078125e-07 ;  /* 0x00000002ffd97435 */ /* 0x000fe200000001ff */
[----:B------:R-:W-:Y:S02]  /*4300*/  MOV R214, 0x1f ;  /* 0x0000001f00d67802 */ /* 0x000fe40000000f00 */
[----:B------:R-:W-:Y:S02]  /*4310*/  MOV R215, 0xffffffff ;  /* 0xffffffff00d77802 */ /* 0x000fe40000000f00 */
[----:B------:R-:W-:Y:S02]  /*4320*/  MOV R210, 0x4340 ;  /* 0x0000434000d27802 */ /* 0x000fe40000000f00 */
[----:B------:R-:W-:Y:S05]  /*4330*/  CALL.REL.NOINC `($__internal_113_$__cuda_sm70_shflsync_bfly_p) ;  /* 0x0000013000007944 */ /* 0x000fea0003c00000 */
[----:B01----:R-:W-:Y:S01]  /*4340*/  FADD.FTZ R212, R212, R217 ;  /* 0x000000d9d4d47221 */ /* 0x003fe20000010000 */
[----:B------:R-:W-:Y:S01]  /*4350*/  HFMA2.MMA R217, -RZ, RZ, 0, 2.384185791015625e-07 ;  /* 0x00000004ffd97435 */ /* 0x000fe200000001ff */
[----:B------:R-:W-:Y:S02]  /*4360*/  MOV R214, 0x1f ;  /* 0x0000001f00d67802 */ /* 0x000fe40000000f00 */
[----:B------:R-:W-:-:S02]  /*4370*/  MOV R215, 0xffffffff ;  /* 0xffffffff00d77802 */ /* 0x000fc40000000f00 */
[----:B------:R-:W-:Y:S02]  /*4380*/  MOV R210, 0x43a0 ;  /* 0x000043a000d27802 */ /* 0x000fe40000000f00 */
[----:B------:R-:W-:Y:S05]  /*4390*/  CALL.REL.NOINC `($__internal_113_$__cuda_sm70_shflsync_bfly_p) ;  /* 0x000000d000007944 */ /* 0x000fea0003c00000 */
[----:B01----:R-:W-:Y:S01]  /*43a0*/  FADD.FTZ R212, R212, R217 ;  /* 0x000000d9d4d47221 */ /* 0x003fe20000010000 */
[----:B------:R-:W-:Y:S01]  /*43b0*/  HFMA2.MMA R217, -RZ, RZ, 0, 4.76837158203125e-07 ;  /* 0x00000008ffd97435 */ /* 0x000fe200000001ff */
[----:B------:R-:W-:Y:S02]  /*43c0*/  MOV R214, 0x1f ;  /* 0x0000001f00d67802 */ /* 0x000fe40000000f00 */
[----:B------:R-:W-:Y:S02]  /*43d0*/  MOV R215, 0xffffffff ;  /* 0xffffffff00d77802 */ /* 0x000fe40000000f00 */
[----:B------:R-:W-:Y:S02]  /*43e0*/  MOV R210, 0x4400 ;  /* 0x0000440000d27802 */ /* 0x000fe40000000f00 */
[----:B------:R-:W-:Y:S05]  /*43f0*/  CALL.REL.NOINC `($__internal_113_$__cuda_sm70_shflsync_bfly_p) ;  /* 0x0000007000007944 */ /* 0x000fea0003c00000 */
[----:B01----:R-:W-:Y:S01]  /*4400*/  FADD.FTZ R212, R212, R217 ;  /* 0x000000d9d4d47221 */ /* 0x003fe20000010000 */
[----:B------:R-:W-:Y:S01]  /*4410*/  HFMA2.MMA R217, -RZ, RZ, 0, 9.5367431640625e-07 ;  /* 0x00000010ffd97435 */ /* 0x000fe200000001ff */
[----:B------:R-:W-:Y:S02]  /*4420*/  MOV R214, 0x1f ;  /* 0x0000001f00d67802 */ /* 0x000fe40000000f00 */
[----:B------:R-:W-:-:S02]  /*4430*/  MOV R215, 0xffffffff ;  /* 0xffffffff00d77802 */ /* 0x000fc40000000f00 */
[----:B------:R-:W-:Y:S02]  /*4440*/  MOV R210, 0x4460 ;  /* 0x0000446000d27802 */ /* 0x000fe40000000f00 */
[----:B------:R-:W-:Y:S05]  /*4450*/  CALL.REL.NOINC `($__internal_113_$__cuda_sm70_shflsync_bfly_p) ;  /* 0x0000001000007944 */ /* 0x000fea0003c00000 */
[----:B01----:R-:W-:Y:S05]  /*4460*/  BRA `(.L_x_39896) ;  /* 0xffffe3c000007947 */ /* 0x003fea000383ffff */
        .weak           $__internal_113_$__cuda_sm70_shflsync_bfly_p
        .type           $__internal_113_$__cuda_sm70_shflsync_bfly_p,@function
        .size           $__internal_113_$__cuda_sm70_shflsync_bfly_p,(.L_x_57153 - $__internal_113_$__cuda_sm70_shflsync_bfly_p)
$__internal_113_$__cuda_sm70_shflsync_bfly_p:
[----:B------:R-:W-:Y:S01]  /*4470*/  HFMA2.MMA R211, -RZ, RZ, 0, 0 ;  /* 0x00000000ffd37435 */ /* 0x000fe200000001ff */
[----:B------:R-:W-:Y:S04]  /*4480*/  WARPSYNC R215 ;  /* 0x000000d700007348 */ /* 0x000fe80003800000 */
[----:B------:R0:W1:Y:S01]  /*4490*/  SHFL.BFLY PT, R217, R212, R217, R214 ;  /* 0x0c0000d9d4d97389 */ /* 0x00006200000e00d6 */
[----:B------:R-:W-:Y:S05]  /*44a0*/  RET.REL.NODEC R210 `(_ZN10layer_norm13ln_fwd_kernelINS_13Kernel_traitsIf6__halffS2_fjLj2048ELj1ELj4ELj1ELj16ENS_18Kernel_traits_baseILj2048EfS2_fS2_fjLj128EEEEELb0ELb0ELb0ELb1EEEvNS_9FwdParamsE) ;  /* 0xffffbb50d2007950 */ /* 0x000fea0003c3ffff */
.L_x_39897:
        /* <DEDUP_REMOVED lines=13> */
.L_x_57153:


//--------------------- .text._ZN10layer_norm13ln_fwd_kernelINS_13Kernel_traitsIf6__halffS2_fjLj2048ELj1ELj4ELj1ELj16ENS_18Kernel_traits_baseILj2048EfS2_fS2_fjLj128EEEEELb0ELb0ELb1ELb0EEEvNS_9FwdParamsE --------------------------
	.section	.text._ZN10layer_norm13ln_fwd_kernelINS_13Kernel_traitsIf6__halffS2_fjLj2048ELj1ELj4ELj1ELj16ENS_18Kernel_traits_baseILj2048EfS2_fS2_fjLj128EEEEELb0ELb0ELb1ELb0EEEvNS_9FwdParamsE,"ax",@progbits
	.sectioninfo	@"SHI_REGISTERS=229"
	.align	128
        .global         _ZN10layer_norm13ln_fwd_kernelINS_13Kernel_traitsIf6__halffS2_fjLj2048ELj1ELj4ELj1ELj16ENS_18Kernel_traits_baseILj2048EfS2_fS2_fjLj128EEEEELb0ELb0ELb1ELb0EEEvNS_9FwdParamsE
        .type           _ZN10layer_norm13ln_fwd_kernelINS_13Kernel_traitsIf6__halffS2_fjLj2048ELj1ELj4ELj1ELj16ENS_18Kernel_traits_baseILj2048EfS2_fS2_fjLj128EEEEELb0ELb0ELb1ELb0EEEvNS_9FwdParamsE,@function
        .size           _ZN10layer_norm13ln_fwd_kernelINS_13Kernel_traitsIf6__halffS2_fjLj2048ELj1ELj4ELj1ELj16ENS_18Kernel_traits_baseILj2048EfS2_fS2_fjLj128EEEEELb0ELb0ELb1ELb0EEEvNS_9FwdParamsE,(.L_x_57154 - _ZN10layer_norm13ln_fwd_kernelINS_13Kernel_traitsIf6__halffS2_fjLj2048ELj1ELj4ELj1ELj16ENS_18Kernel_traits_baseILj2048EfS2_fS2_fjLj128EEEEELb0ELb0ELb1ELb0EEEvNS_9FwdParamsE)
        .other          _ZN10layer_norm13ln_fwd_kernelINS_13Kernel_traitsIf6__halffS2_fjLj2048ELj1ELj4ELj1ELj16ENS_18Kernel_traits_baseILj2048EfS2_fS2_fjLj128EEEEELb0ELb0ELb1ELb0EEEvNS_9FwdParamsE,@"STO_CUDA_ENTRY STV_DEFAULT"
_ZN10layer_norm13ln_fwd_kernelINS_13Kernel_traitsIf6__halffS2_fjLj2048ELj1ELj4ELj1ELj16ENS_18Kernel_traits_baseILj2048EfS2_fS2_fjLj128EEEEELb0ELb0ELb1ELb0EEEvNS_9FwdParamsE:
.text._ZN10layer_norm13ln_fwd_kernelINS_13Kernel_traitsIf6__halffS2_fjLj2048ELj1ELj4ELj1ELj16ENS_18Kernel_traits_baseILj2048EfS2_fS2_fjLj128EEEEELb0ELb0ELb1ELb0EEEvNS_9FwdParamsE:
        /* <DEDUP_REMOVED lines=40> */
.L_x_39899:
[----:B-1----:R-:W-:Y:S05]  /*0280*/  BSYNC B0 ;  /* 0x0000000000007941 */ /* 0x002fea0003800000 */
.L_x_39898:
        /* <DEDUP_REMOVED lines=17> */
.L_x_39901:
[----:B------:R-:W-:Y:S05]  /*03a0*/  BSYNC B0 ;  /* 0x0000000000007941 */ /* 0x000fea0003800000 */
.L_x_39900:
        /* <DEDUP_REMOVED lines=17> */
.L_x_39903:
[----:B------:R-:W-:Y:S05]  /*04c0*/  BSYNC B0 ;  /* 0x0000000000007941 */ /* 0x000fea0003800000 */
.L_x_39902:
        /* <DEDUP_REMOVED lines=17> */
.L_x_39905:
[----:B------:R-:W-:Y:S05]  /*05e0*/  BSYNC B0 ;  /* 0x0000000000007941 */ /* 0x000fea0003800000 */
.L_x_39904:
        /* <DEDUP_REMOVED lines=17> */
.L_x_39907:
[----:B------:R-:W-:Y:S05]  /*0700*/  BSYNC B0 ;  /* 0x0000000000007941 */ /* 0x000fea0003800000 */
.L_x_39906:
        /* <DEDUP_REMOVED lines=20> */
.L_x_39909:
[----:B------:R-:W-:Y:S05]  /*0850*/  BSYNC B0 ;  /* 0x0000000000007941 */ /* 0x000fea0003800000 */
.L_x_39908:
        /* <DEDUP_REMOVED lines=22> */
.L_x_39911:
[----:B------:R-:W-:Y:S05]  /*09c0*/  BSYNC B0 ;  /* 0x0000000000007941 */ /* 0x000fea0003800000 */
.L_x_39910:
        /* <DEDUP_REMOVED lines=19> */
.L_x_39913:
[----:B------:R-:W-:Y:S05]  /*0b00*/  BSYNC B0 ;  /* 0x0000000000007941 */ /* 0x000fea0003800000 */
.L_x_39912:
[----:B------:R-:W-:-:S13]  /*0b10*/  ISETP.GE.AND P1, PT, R7, c[0x0][0x164], PT ;  /* 0x0000590007007a0c */ /* 0x000fda0003f26270 */
[----:B------:R-:W-:Y:S05]  /*0b20*/  @P1 EXIT ;  /* 0x000000000000194d */ /* 0x000fea0003800000 */
[----:B0-----:R-:W-:Y:S01]  /*0b30*/  MOV R2, R7 ;  /* 0x0000000700027202 */ /* 0x001fe20000000f00 */
[----:B------:R-:W-:Y:S02]  /*0b40*/  ULDC.U8 UR6, c[0x0][0x1f0] ;  /* 0x00007c0000067ab9 */ /* 0x000fe40000000000 */
.L_x_40077:
        /* <DEDUP_REMOVED lines=60> */
.L_x_39917:
[----:B0-----:R-:W-:Y:S05]  /*0f10*/  BSYNC B1 ;  /* 0x0000000000017941 */ /* 0x001fea0003800000 */
.L_x_39916:
[----:B------:R-:W-:Y:S01]  /*0f20*/  BSSY B1, `(.L_x_39918) ;  /* 0x0000005000017945 */ /* 0x000fe20003800000 */
[----:B------:R-:W-:Y:S05]  /*0f30*/  @!P3 BRA `(.L_x_39919) ;  /* 0x000000300000b947 */ /* 0x000fea0003800000 */
[----:B-----5:R-:W-:-:S05]  /*0f40*/  HADD2.F32 R69, -RZ, R212.H1_H1 ;  /* 0x300000d4ff457230 */ /* 0x020fca0000004100 */
[----:B------:R-:W-:-:S04]  /*0f50*/  FMUL.FTZ R69, R69, c[0x0][0x1ec] ;  /* 0x00007b0045457a20 */ /* 0x000fc80000410000 */
[----:B------:R-:W-:Y:S02]  /*0f60*/  @P2 FADD.FTZ R69, R73, R69 ;  /* 0x0000004549452221 */ /* 0x000fe40000010000 */
.L_x_39919:
[----:B------:R-:W-:Y:S05]  /*0f70*/  BSYNC B1 ;  /* 0x0000000000017941 */ /* 0x000fea0003800000 */
.L_x_39918:
[----:B------:R-:W-:Y:S01]  /*0f80*/  BSSY B1, `(.L_x_39920) ;  /* 0x0000005000017945 */ /* 0x000fe20003800000 */
[----:B------:R-:W-:Y:S05]  /*0f90*/  @!P3 BRA `(.L_x_39921) ;  /* 0x000000300000b947 */ /* 0x000fea0003800000 */
[----:B-----5:R-:W-:-:S05]  /*0fa0*/  HADD2.F32 R70, -RZ, R213.H0_H0 ;  /* 0x200000d5ff467230 */ /* 0x020fca0000004100 */
[----:B------:R-:W-:-:S04]  /*0fb0*/  FMUL.FTZ R70, R70, c[0x0][0x1ec] ;  /* 0x00007b0046467a20 */ /* 0x000fc80000410000 */
[----:B------:R-:W-:Y:S02]  /*0fc0*/  @P2 FADD.FTZ R70, R74, R70 ;  /* 0x000000464a462221 */ /* 0x000fe40000010000 */
.L_x_39921:
[----:B------:R-:W-:Y:S05]  /*0fd0*/  BSYNC B1 ;  /* 0x0000000000017941 */ /* 0x000fea0003800000 */
.L_x_39920:
[----:B------:R-:W-:Y:S01]  /*0fe0*/  BSSY B1, `(.L_x_39922) ;  /* 0x0000005000017945 */ /* 0x000fe20003800000 */
[----:B------:R-:W-:Y:S05]  /*0ff0*/  @!P3 BRA `(.L_x_39923) ;  /* 0x000000300000b947 */ /* 0x000fea0003800000 */
[----:B-----5:R-:W-:-:S05]  /*1000*/  HADD2.F32 R71, -RZ, R213.H1_H1 ;  /* 0x300000d5ff477230 */ /* 0x020fca0000004100 */
[----:B------:R-:W-:-:S04]  /*1010*/  FMUL.FTZ R71, R71, c[0x0][0x1ec] ;  /* 0x00007b0047477a20 */ /* 0x000fc80000410000 */
[----:B------:R-:W-:Y:S02]  /*1020*/  @P2 FADD.FTZ R71, R75, R71 ;  /* 0x000000474b472221 */ /* 0x000fe40000010000 */
.L_x_39923:
[----:B------:R-:W-:Y:S05]  /*1030*/  BSYNC B1 ;  /* 0x0000000000017941 */ /* 0x000fea0003800000 */
.L_x_39922:
[----:B------:R-:W-:Y:S01]  /*1040*/  BSSY B1, `(.L_x_39924) ;  /* 0x0000005000017945 */ /* 0x000fe20003800000 */
[----:B------:R-:W-:Y:S05]  /*1050*/  @!P3 BRA `(.L_x_39925) ;  /* 0x000000300000b947 */ /* 0x000fea0003800000 */
[----:B-----5:R-:W-:-:S05]  /*1060*/  HADD2.F32 R60, -RZ, R214.H0_H0 ;  /* 0x200000d6ff3c7230 */ /* 0x020fca0000004100 */
[----:B------:R-:W-:-:S04]  /*1070*/  FMUL.FTZ R60, R60, c[0x0][0x1ec] ;  /* 0x00007b003c3c7a20 */ /* 0x000fc80000410000 */
[----:B------:R-:W-:Y:S02]  /*1080*/  @P2 FADD.FTZ R60, R64, R60 ;  /* 0x0000003c403c2221 */ /* 0x000fe40000010000 */
.L_x_39925:
[----:B------:R-:W-:Y:S05]  /*1090*/  BSYNC B1 ;  /* 0x0000000000017941 */ /* 0x000fea0003800000 */
.L_x_39924:
[----:B------:R-:W-:Y:S01]  /*10a0*/  BSSY B1, `(.L_x_39926) ;  /* 0x0000005000017945 */ /* 0x000fe20003800000 */
[----:B------:R-:W-:Y:S05]  /*10b0*/  @!P3 BRA `(.L_x_39927) ;  /* 0x000000300000b947 */ /* 0x000fea0003800000 */
[----:B-----5:R-:W-:-:S05]  /*10c0*/  HADD2.F32 R61, -RZ, R214.H1_H1 ;  /* 0x300000d6ff3d7230 */ /* 0x020fca0000004100 */
[----:B------:R-:W-:-:S04]  /*10d0*/  FMUL.FTZ R61, R61, c[0x0][0x1ec] ;  /* 0x00007b003d3d7a20 */ /* 0x000fc80000410000 */
[----:B------:R-:W-:Y:S02]  /*10e0*/  @P2 FADD.FTZ R61, R65, R61 ;  /* 0x0000003d413d2221 */ /* 0x000fe40000010000 */
.L_x_39927:
[----:B------:R-:W-:Y:S05]  /*10f0*/  BSYNC B1 ;  /* 0x0000000000017941 */ /* 0x000fea0003800000 */
.L_x_39926:
[----:B------:R-:W-:Y:S01]  /*1100*/  BSSY B1, `(.L_x_39928) ;  /* 0x0000005000017945 */ /* 0x000fe20003800000 */
[----:B------:R-:W-:Y:S05]  /*1110*/  @!P3 BRA `(.L_x_39929) ;  /* 0x000000300000b947 */ /* 0x000fea0003800000 */
[----:B-----5:R-:W-:-:S05]  /*1120*/  HADD2.F32 R62, -RZ, R215.H0_H0 ;  /* 0x200000d7ff3e7230 */ /* 0x020fca0000004100 */
[----:B------:R-:W-:-:S04]  /*1130*/  FMUL.FTZ R62, R62, c[0x0][0x1ec] ;  /* 0x00007b003e3e7a20 */ /* 0x000fc80000410000 */
[----:B------:R-:W-:Y:S02]  /*1140*/  @P2 FADD.FTZ R62, R66, R62 ;  /* 0x0000003e423e2221 */ /* 0x000fe40000010000 */
.L_x_39929:
[----:B------:R-:W-:Y:S05]  /*1150*/  BSYNC B1 ;  /* 0x0000000000017941 */ /* 0x000fea0003800000 */
.L_x_39928:
[----:B------:R-:W-:Y:S01]  /*1160*/  BSSY B1, `(.L_x_39930) ;  /* 0x0000005000017945 */ /* 0x000fe20003800000 */
[----:B------:R-:W-:Y:S05]  /*1170*/  @!P3 BRA `(.L_x_39931) ;  /* 0x000000300000b947 */ /* 0x000fea0003800000 */
[----:B-----5:R-:W-:-:S05]  /*1180*/  HADD2.F32 R63, -RZ, R215.H1_H1 ;  /* 0x300000d7ff3f7230 */ /* 0x020fca0000004100 */
[----:B------:R-:W-:-:S04]  /*1190*/  FMUL.FTZ R63, R63, c[0x0][0x1ec] ;  /* 0x00007b003f3f7a20 */ /* 0x000fc80000410000 */
[----:B------:R-:W-:Y:S02]  /*11a0*/  @P2 FADD.FTZ R63, R67, R63 ;  /* 0x0000003f433f2221 */ /* 0x000fe40000010000 */
.L_x_39931:
[----:B------:R-:W-:Y:S05]  /*11b0*/  BSYNC B1 ;  /* 0x0000000000017941 */ /* 0x000fea0003800000 */
.L_x_39930:
[----:B------:R-:W-:Y:S01]  /*11c0*/  HFMA2.MMA R210, -RZ, RZ, 0, 1.9073486328125e-06 ;  /* 0x00000020ffd27435 */ /* 0x000fe200000001ff */
[----:B------:R-:W-:-:S09]  /*11d0*/  IADD3 R208, R208, 0x20, RZ ;  /* 0x00000020d0d07810 */ /* 0x000fd20007ffe0ff */
[C---:B------:R-:W-:Y:S01]  /*11e0*/  IMAD.WIDE.U32 R210, R207.reuse, R210, c[0x0][0x188] ;  /* 0x00006200cfd27625 */ /* 0x040fe200078e00d2 */
[----:B------:R-:W-:-:S04]  /*11f0*/  IADD3 R207, R207, 0x20, RZ ;  /* 0x00000020cfcf7810 */ /* 0x000fc80007ffe0ff */
[----:B------:R0:W-:Y:S04]  /*1200*/  STG.E.128 [R210.64], R68 ;  /* 0x00000044d2007986 */ /* 0x0001e8000c101d04 */
[----:B------:R0:W-:Y:S02]  /*1210*/  STG.E.128 [R210.64+0x10], R60 ;  /* 0x0000103cd2007986 */ /* 0x0001e4000c101d04 */
.L_x_39915:
[----:B------:R-:W-:Y:S05]  /*1220*/  BSYNC B0 ;  /* 0x0000000000007941 */ /* 0x000fea0003800000 */
.L_x_39914:
        /* <DEDUP_REMOVED lines=42> */
.L_x_39935:
[----:B0-----:R-:W-:Y:S05]  /*14d0*/  BSYNC B1 ;  /* 0x0000000000017941 */ /* 0x001fea0003800000 */
.L_x_39934:
[----:B------:R-:W-:Y:S01]  /*14e0*/  BSSY B1, `(.L_x_39936) ;  /* 0x0000005000017945 */ /* 0x000fe20003800000 */
[----:B------:R-:W-:Y:S05]  /*14f0*/  @!P3 BRA `(.L_x_39937) ;  /* 0x000000300000b947 */ /* 0x000fea0003800000 */
[----:B-----5:R-:W-:-:S05]  /*1500*/  HADD2.F32 R57, -RZ, R212.H1_H1 ;  /* 0x300000d4ff397230 */ /* 0x020fca0000004100 */
[----:B------:R-:W-:-:S04]  /*1510*/  FMUL.FTZ R57, R57, c[0x0][0x1ec] ;  /* 0x00007b0039397a20 */ /* 0x000fc80000410000 */
[----:B------:R-:W-:Y:S02]  /*1520*/  @P2 FADD.FTZ R57, R73, R57 ;  /* 0x0000003949392221 */ /* 0x000fe40000010000 */
.L_x_39937:
[----:B------:R-:W-:Y:S05]  /*1530*/  BSYNC B1 ;  /* 0x0000000000017941 */ /* 0x000fea0003800000 */
.L_x_39936:
[----:B------:R-:W-:Y:S01]  /*1540*/  BSSY B1, `(.L_x_39938) ;  /* 0x0000005000017945 */ /* 0x000fe20003800000 */
[----:B------:R-:W-:Y:S05]  /*1550*/  @!P3 BRA `(.L_x_39939) ;  /* 0x000000300000b947 */ /* 0x000fea0003800000 */
[----:B-----5:R-:W-:-:S05]  /*1560*/  HADD2.F32 R58, -RZ, R213.H0_H0 ;  /* 0x200000d5ff3a7230 */ /* 0x020fca0000004100 */
[----:B------:R-:W-:-:S04]  /*1570*/  FMUL.FTZ R58, R58, c[0x0][0x1ec] ;  /* 0x00007b003a3a7a20 */ /* 0x000fc80000410000 */
[----:B------:R-:W-:Y:S02]  /*1580*/  @P2 FADD.FTZ R58, R74, R58 ;  /* 0x0000003a4a3a2221 */ /* 0x000fe40000010000 */
.L_x_39939:
[----:B------:R-:W-:Y:S05]  /*1590*/  BSYNC B1 ;  /* 0x0000000000017941 */ /* 0x000fea0003800000 */
.L_x_39938:
[----:B------:R-:W-:Y:S01]  /*15a0*/  BSSY B1, `(.L_x_39940) ;  /* 0x0000005000017945 */ /* 0x000fe20003800000 */
[----:B------:R-:W-:Y:S05]  /*15b0*/  @!P3 BRA `(.L_x_39941) ;  /* 0x000000300000b947 */ /* 0x000fea0003800000 */
[----:B-----5:R-:W-:-:S05]  /*15c0*/  HADD2.F32 R59, -RZ, R213.H1_H1 ;  /* 0x300000d5ff3b7230 */ /* 0x020fca0000004100 */
[----:B------:R-:W-:-:S04]  /*15d0*/  FMUL.FTZ R59, R59, c[0x0][0x1ec] ;  /* 0x00007b003b3b7a20 */ /* 0x000fc80000410000 */
[----:B------:R-:W-:Y:S02]  /*15e0*/  @P2 FADD.FTZ R59, R75, R59 ;  /* 0x0000003b4b3b2221 */ /* 0x000fe40000010000 */
.L_x_39941:
[----:B------:R-:W-:Y:S05]  /*15f0*/  BSYNC B1 ;  /* 0x0000000000017941 */ /* 0x000fea0003800000 */
.L_x_39940:
[----:B------:R-:W-:Y:S01]  /*1600*/  BSSY B1, `(.L_x_39942) ;  /* 0x0000005000017945 */ /* 0x000fe20003800000 */
[----:B------:R-:W-:Y:S05]  /*1610*/  @!P3 BRA `(.L_x_39943) ;  /* 0x000000300000b947 */ /* 0x000fea0003800000 */
[----:B-----5:R-:W-:-:S05]  /*1620*/  HADD2.F32 R52, -RZ, R214.H0_H0 ;  /* 0x200000d6ff347230 */ /* 0x020fca0000004100 */
[----:B------:R-:W-:-:S04]  /*1630*/  FMUL.FTZ R52, R52, c[0x0][0x1ec] ;  /* 0x00007b0034347a20 */ /* 0x000fc80000410000 */
[----:B------:R-:W-:Y:S02]  /*1640*/  @P2 FADD.FTZ R52, R64, R52 ;  /* 0x0000003440342221 */ /* 0x000fe40000010000 */
.L_x_39943:
[----:B------:R-:W-:Y:S05]  /*1650*/  BSYNC B1 ;  /* 0x0000000000017941 */ /* 0x000fea0003800000 */
.L_x_39942:
[----:B------:R-:W-:Y:S01]  /*1660*/  BSSY B1, `(.L_x_39944) ;  /* 0x0000005000017945 */ /* 0x000fe20003800000 */
[----:B------:R-:W-:Y:S05]  /*1670*/  @!P3 BRA `(.L_x_39945) ;  /* 0x000000300000b947 */ /* 0x000fea0003800000 */
[----:B-----5:R-:W-:-:S05]  /*1680*/  HADD2.F32 R53, -RZ, R214.H1_H1 ;  /* 0x300000d6ff357230 */ /* 0x020fca0000004100 */
[----:B------:R-:W-:-:S04]  /*1690*/  FMUL.FTZ R53, R53, c[0x0][0x1ec] ;  /* 0x00007b0035357a20 */ /* 0x000fc80000410000 */
[----:B------:R-:W-:Y:S02]  /*16a0*/  @P2 FADD.FTZ R53, R65, R53 ;  /* 0x0000003541352221 */ /* 0x000fe40000010000 */
.L_x_39945:
[----:B------:R-:W-:Y:S05]  /*16b0*/  BSYNC B1 ;  /* 0x0000000000017941 */ /* 0x000fea0003800000 */
.L_x_39944:
[----:B------:R-:W-:Y:S01]  /*16c0*/  BSSY B1, `(.L_x_39946) ;  /* 0x0000005000017945 */ /* 0x000fe20003800000 */
[----:B------:R-:W-:Y:S05]  /*16d0*/  @!P3 BRA `(.L_x_39947) ;  /* 0x000000300000b947 */ /* 0x000fea0003800000 */
[----:B-----5:R-:W-:-:S05]  /*16e0*/  HADD2.F32 R54, -RZ, R215.H0_H0 ;  /* 0x200000d7ff367230 */ /* 0x020fca0000004100 */
[----:B------:R-:W-:-:S04]  /*16f0*/  FMUL.FTZ R54, R54, c[0x0][0x1ec] ;  /* 0x00007b0036367a20 */ /* 0x000fc80000410000 */
[----:B------:R-:W-:Y:S02]  /*1700*/  @P2 FADD.FTZ R54, R66, R54 ;  /* 0x0000003642362221 */ /* 0x000fe40000010000 */
.L_x_39947:
[----:B------:R-:W-:Y:S05]  /*1710*/  BSYNC B1 ;  /* 0x0000000000017941 */ /* 0x000fea0003800000 */
.L_x_39946:
[----:B------:R-:W-:Y:S01]  /*1720*/  BSSY B1, `(.L_x_39948) ;  /* 0x0000005000017945 */ /* 0x000fe20003800000 */
[----:B------:R-:W-:Y:S05]  /*1730*/  @!P3 BRA `(.L_x_39949) ;  /* 0x000000300000b947 */ /* 0x000fea0003800000 */
[----:B-----5:R-:W-:-:S05]  /*1740*/  HADD2.F32 R55, -RZ, R215.H1_H1 ;  /* 0x300000d7ff377230 */ /* 0x020fca0000004100 */
[----:B------:R-:W-:-:S04]  /*1750*/  FMUL.FTZ R55, R55, c[0x0][0x1ec] ;  /* 0x00007b0037377a20 */ /* 0x000fc80000410000 */
[----:B------:R-:W-:Y:S02]  /*1760*/  @P2 FADD.FTZ R55, R67, R55 ;  /* 0x0000003743372221 */ /* 0x000fe40000010000 */
.L_x_39949:
[----:B------:R-:W-:Y:S05]  /*1770*/  BSYNC B1 ;  /* 0x0000000000017941 */ /* 0x000fea0003800000 */
.L_x_39948:
[----:B------:R-:W-:Y:S01]  /*1780*/  HFMA2.MMA R210, -RZ, RZ, 0, 1.9073486328125e-06 ;  /* 0x00000020ffd27435 */ /* 0x000fe200000001ff */
[----:B------:R-:W-:-:S09]  /*1790*/  IADD3 R208, R208, 0x20, RZ ;  /* 0x00000020d0d07810 */ /* 0x000fd20007ffe0ff */
[C---:B------:R-:W-:Y:S01]  /*17a0*/  IMAD.WIDE.U32 R210, R207.reuse, R210, c[0x0][0x188] ;  /* 0x00006200cfd27625 */ /* 0x040fe200078e00d2 */
[----:B------:R-:W-:-:S04]  /*17b0*/  IADD3 R207, R207, 0x20, RZ ;  /* 0x00000020cfcf7810 */ /* 0x000fc80007ffe0ff */
[----:B------:R0:W-:Y:S04]  /*17c0*/  STG.E.128 [R210.64], R56 ;  /* 0x00000038d2007986 */ /* 0x0001e8000c101d04 */
[----:B------:R0:W-:Y:S02]  /*17d0*/  STG.E.128 [R210.64+0x10], R52 ;  /* 0x00001034d2007986 */ /* 0x0001e4000c101d04 */
.L_x_39933:
[----:B------:R-:W-:Y:S05]  /*17e0*/  BSYNC B0 ;  /* 0x0000000000007941 */ /* 0x000fea0003800000 */
.L_x_39932:
        /* <DEDUP_REMOVED lines=42> */
.L_x_39953:
[----:B0-----:R-:W-:Y:S05]  /*1a90*/  BSYNC B1 ;  /* 0x0000000000017941 */ /* 0x001fea0003800000 */
.L_x_39952:
[----:B------:R-:W-:Y:S01]  /*1aa0*/  BSSY B1, `(.L_x_39954) ;  /* 0x0000005000017945 */ /* 0x000fe20003800000 */
[----:B------:R-:W-:Y:S05]  /*1ab0*/  @!P3 BRA `(.L_x_39955) ;  /* 0x000000300000b947 */ /* 0x000fea0003800000 */
[----:B-----5:R-:W-:-:S05]  /*1ac0*/  HADD2.F32 R49, -RZ, R212.H1_H1 ;  /* 0x300000d4ff317230 */ /* 0x020fca0000004100 */
[----:B------:R-:W-:-:S04]  /*1ad0*/  FMUL.FTZ R49, R49, c[0x0][0x1ec] ;  /* 0x00007b0031317a20 */ /* 0x000fc80000410000 */
[----:B------:R-:W-:Y:S02]  /*1ae0*/  @P2 FADD.FTZ R49, R73, R49 ;  /* 0x0000003149312221 */ /* 0x000fe40000010000 */
.L_x_39955:
[----:B------:R-:W-:Y:S05]  /*1af0*/  BSYNC B1 ;  /* 0x0000000000017941 */ /* 0x000fea0003800000 */
.L_x_39954:
[----:B------:R-:W-:Y:S01]  /*1b00*/  BSSY B1, `(.L_x_39956) ;  /* 0x0000005000017945 */ /* 0x000fe20003800000 */
[----:B------:R-:W-:Y:S05]  /*1b10*/  @!P3 BRA `(.L_x_39957) ;  /* 0x000000300000b947 */ /* 0x000fea0003800000 */
[----:B-----5:R-:W-:-:S05]  /*1b20*/  HADD2.F32 R50, -RZ, R213.H0_H0 ;  /* 0x200000d5ff327230 */ /* 0x020fca0000004100 */
[----:B------:R-:W-:-:S04]  /*1b30*/  FMUL.FTZ R50, R50, c[0x0][0x1ec] ;  /* 0x00007b0032327a20 */ /* 0x000fc80000410000 */
[----:B------:R-:W-:Y:S02]  /*1b40*/  @P2 FADD.FTZ R50, R74, R50 ;  /* 0x000000324a322221 */ /* 0x000fe40000010000 */
.L_x_39957:
[----:B------:R-:W-:Y:S05]  /*1b50*/  BSYNC B1 ;  /* 0x0000000000017941 */ /* 0x000fea0003800000 */
.L_x_39956:
[----:B------:R-:W-:Y:S01]  /*1b60*/  BSSY B1, `(.L_x_39958) ;  /* 0x0000005000017945 */ /* 0x000fe20003800000 */
[----:B------:R-:W-:Y:S05]  /*1b70*/  @!P3 BRA `(.L_x_39959) ;  /* 0x000000300000b947 */ /* 0x000fea0003800000 */
[----:B-----5:R-:W-:-:S05]  /*1b80*/  HADD2.F32 R51, -RZ, R213.H1_H1 ;  /* 0x300000d5ff337230 */ /* 0x020fca0000004100 */
[----:B------:R-:W-:-:S04]  /*1b90*/  FMUL.FTZ R51, R51, c[0x0][0x1ec] ;  /* 0x00007b0033337a20 */ /* 0x000fc80000410000 */
[----:B------:R-:W-:Y:S02]  /*1ba0*/  @P2 FADD.FTZ R51, R75, R51 ;  /* 0x000000334b332221 */ /* 0x000fe40000010000 */
.L_x_39959:
[----:B------:R-:W-:Y:S05]  /*1bb0*/  BSYNC B1 ;  /* 0x0000000000017941 */ /* 0x000fea0003800000 */
.L_x_39958:
[----:B------:R-:W-:Y:S01]  /*1bc0*/  BSSY B1, `(.L_x_39960) ;  /* 0x0000005000017945 */ /* 0x000fe20003800000 */
[----:B------:R-:W-:Y:S05]  /*1bd0*/  @!P3 BRA `(.L_x_39961) ;  /* 0x000000300000b947 */ /* 0x000fea0003800000 */
[----:B-----5:R-:W-:-:S05]  /*1be0*/  HADD2.F32 R44, -RZ, R214.H0_H0 ;  /* 0x200000d6ff2c7230 */ /* 0x020fca0000004100 */
[----:B------:R-:W-:-:S04]  /*1bf0*/  FMUL.FTZ R44, R44, c[0x0][0x1ec] ;  /* 0x00007b002c2c7a20 */ /* 0x000fc80000410000 */
[----:B------:R-:W-:Y:S02]  /*1c00*/  @P2 FADD.FTZ R44, R64, R44 ;  /* 0x0000002c402c2221 */ /* 0x000fe40000010000 */
.L_x_39961:
[----:B------:R-:W-:Y:S05]  /*1c10*/  BSYNC B1 ;  /* 0x0000000000017941 */ /* 0x000fea0003800000 */
.L_x_39960:
[----:B------:R-:W-:Y:S01]  /*1c20*/  BSSY B1, `(.L_x_39962) ;  /* 0x0000005000017945 */ /* 0x000fe20003800000 */
[----:B------:R-:W-:Y:S05]  /*1c30*/  @!P3 BRA `(.L_x_39963) ;  /* 0x000000300000b947 */ /* 0x000fea0003800000 */
[----:B-----5:R-:W-:-:S05]  /*1c40*/  HADD2.F32 R45, -RZ, R214.H1_H1 ;  /* 0x300000d6ff2d7230 */ /* 0x020fca0000004100 */
[----:B------:R-:W-:-:S04]  /*1c50*/  FMUL.FTZ R45, R45, c[0x0][0x1ec] ;  /* 0x00007b002d2d7a20 */ /* 0x000fc80000410000 */
[----:B------:R-:W-:Y:S02]  /*1c60*/  @P2 FADD.FTZ R45, R65, R45 ;  /* 0x0000002d412d2221 */ /* 0x000fe40000010000 */
.L_x_39963:
[----:B------:R-:W-:Y:S05]  /*1c70*/  BSYNC B1 ;  /* 0x0000000000017941 */ /* 0x000fea0003800000 */
.L_x_39962:
[----:B------:R-:W-:Y:S01]  /*1c80*/  BSSY B1, `(.L_x_39964) ;  /* 0x0000005000017945 */ /* 0x000fe20003800000 */
[----:B------:R-:W-:Y:S05]  /*1c90*/  @!P3 BRA `(.L_x_39965) ;  /* 0x000000300000b947 */ /* 0x000fea0003800000 */
[----:B-----5:R-:W-:-:S05]  /*1ca0*/  HADD2.F32 R46, -RZ, R215.H0_H0 ;  /* 0x200000d7ff2e7230 */ /* 0x020fca0000004100 */
[----:B------:R-:W-:-:S04]  /*1cb0*/  FMUL.FTZ R46, R46, c[0x0][0x1ec] ;  /* 0x00007b002e2e7a20 */ /* 0x000fc80000410000 */
[----:B------:R-:W-:Y:S02]  /*1cc0*/  @P2 FADD.FTZ R46, R66, R46 ;  /* 0x0000002e422e2221 */ /* 0x000fe40000010000 */
.L_x_39965:
[----:B------:R-:W-:Y:S05]  /*1cd0*/  BSYNC B1 ;  /* 0x0000000000017941 */ /* 0x000fea0003800000 */
.L_x_39964:
[----:B------:R-:W-:Y:S01]  /*1ce0*/  BSSY B1, `(.L_x_39966) ;  /* 0x0000005000017945 */ /* 0x000fe20003800000 */
[----:B------:R-:W-:Y:S05]  /*1cf0*/  @!P3 BRA `(.L_x_39967) ;  /* 0x000000300000b947 */ /* 0x000fea0003800000 */
[----:B-----5:R-:W-:-:S05]  /*1d00*/  HADD2.F32 R47, -RZ, R215.H1_H1 ;  /* 0x300000d7ff2f7230 */ /* 0x020fca0000004100 */
[----:B------:R-:W-:-:S04]  /*1d10*/  FMUL.FTZ R47, R47, c[0x0][0x1ec] ;  /* 0x00007b002f2f7a20 */ /* 0x000fc80000410000 */
[----:B------:R-:W-:Y:S02]  /*1d20*/  @P2 FADD.FTZ R47, R67, R47 ;  /* 0x0000002f432f2221 */ /* 0x000fe40000010000 */
.L_x_39967:
[----:B------:R-:W-:Y:S05]  /*1d30*/  BSYNC B1 ;  /* 0x0000000000017941 */ /* 0x000fea0003800000 */
.L_x_39966:
[----:B------:R-:W-:Y:S01]  /*1d40*/  HFMA2.MMA R210, -RZ, RZ, 0, 1.9073486328125e-06 ;  /* 0x00000020ffd27435 */ /* 0x000fe200000001ff */
[----:B------:R-:W-:-:S09]  /*1d50*/  IADD3 R208, R208, 0x20, RZ ;  /* 0x00000020d0d07810 */ /* 0x000fd20007ffe0ff */
[C---:B------:R-:W-:Y:S01]  /*1d60*/  IMAD.WIDE.U32 R210, R207.reuse, R210, c[0x0][0x188] ;  /* 0x00006200cfd27625 */ /* 0x040fe200078e00d2 */
[----:B------:R-:W-:-:S04]  /*1d70*/  IADD3 R207, R207, 0x20, RZ ;  /* 0x00000020cfcf7810 */ /* 0x000fc80007ffe0ff */
[----:B------:R0:W-:Y:S04]  /*1d80*/  STG.E.128 [R210.64], R48 ;  /* 0x00000030d2007986 */ /* 0x0001e8000c101d04 */
[----:B------:R0:W-:Y:S02]  /*1d90*/  STG.E.128 [R210.64+0x10], R44 ;  /* 0x0000102cd2007986 */ /* 0x0001e4000c101d04 */
.L_x_39951:
[----:B------:R-:W-:Y:S05]  /*1da0*/  BSYNC B0 ;  /* 0x0000000000007941 */ /* 0x000fea0003800000 */
.L_x_39950:
        /* <DEDUP_REMOVED lines=42> */
.L_x_39971:
[----:B0-----:R-:W-:Y:S05]  /*2050*/  BSYNC B1 ;  /* 0x0000000000017941 */ /* 0x001fea0003800000 */
.L_x_39970:
[----:B------:R-:W-:Y:S01]  /*2060*/  BSSY B1, `(.L_x_39972) ;  /* 0x0000005000017945 */ /* 0x000fe20003800000 */
[----:B------:R-:W-:Y:S05]  /*2070*/  @!P3 BRA `(.L_x_39973) ;  /* 0x000000300000b947 */ /* 0x000fea0003800000 */
[----:B-----5:R-:W-:-:S05]  /*2080*/  HADD2.F32 R41, -RZ, R212.H1_H1 ;  /* 0x300000d4ff297230 */ /* 0x020fca0000004100 */
[----:B------:R-:W-:-:S04]  /*2090*/  FMUL.FTZ R41, R41, c[0x0][0x1ec] ;  /* 0x00007b0029297a20 */ /* 0x000fc80000410000 */
[----:B------:R-:W-:Y:S02]  /*20a0*/  @P2 FADD.FTZ R41, R73, R41 ;  /* 0x0000002949292221 */ /* 0x000fe40000010000 */
.L_x_39973:
[----:B------:R-:W-:Y:S05]  /*20b0*/  BSYNC B1 ;  /* 0x0000000000017941 */ /* 0x000fea0003800000 */
.L_x_39972:
[----:B------:R-:W-:Y:S01]  /*20c0*/  BSSY B1, `(.L_x_39974) ;  /* 0x0000005000017945 */ /* 0x000fe20003800000 */
[----:B------:R-:W-:Y:S05]  /*20d0*/  @!P3 BRA `(.L_x_39975) ;  /* 0x000000300000b947 */ /* 0x000fea0003800000 */
[----:B-----5:R-:W-:-:S05]  /*20e0*/  HADD2.F32 R42, -RZ, R213.H0_H0 ;  /* 0x200000d5ff2a7230 */ /* 0x020fca0000004100 */
[----:B------:R-:W-:-:S04]  /*20f0*/  FMUL.FTZ R42, R42, c[0x0][0x1ec] ;  /* 0x00007b002a2a7a20 */ /* 0x000fc80000410000 */
[----:B------:R-:W-:Y:S02]  /*2100*/  @P2 FADD.FTZ R42, R74, R42 ;  /* 0x0000002a4a2a2221 */ /* 0x000fe40000010000 */
.L_x_39975:
[----:B------:R-:W-:Y:S05]  /*2110*/  BSYNC B1 ;  /* 0x0000000000017941 */ /* 0x000fea0003800000 */
.L_x_39974:
[----:B------:R-:W-:Y:S01]  /*2120*/  BSSY B1, `(.L_x_39976) ;  /* 0x0000005000017945 */ /* 0x000fe20003800000 */
[----:B------:R-:W-:Y:S05]  /*2130*/  @!P3 BRA `(.L_x_39977) ;  /* 0x000000300000b947 */ /* 0x000fea0003800000 */
[----:B-----5:R-:W-:-:S05]  /*2140*/  HADD2.F32 R43, -RZ, R213.H1_H1 ;  /* 0x300000d5ff2b7230 */ /* 0x020fca0000004100 */
[----:B------:R-:W-:-:S04]  /*2150*/  FMUL.FTZ R43, R43, c[0x0][0x1ec] ;  /* 0x00007b002b2b7a20 */ /* 0x000fc80000410000 */
[----:B------:R-:W-:Y:S02]  /*2160*/  @P2 FADD.FTZ R43, R75, R43 ;  /* 0x0000002b4b2b2221 */ /* 0x000fe40000010000 */
.L_x_39977:
[----:B------:R-:W-:Y:S05]  /*2170*/  BSYNC B1 ;  /* 0x0000000000017941 */ /* 0x000fea0003800000 */
.L_x_39976:
[----:B------:R-:W-:Y:S01]  /*2180*/  BSSY B1, `(.L_x_39978) ;  /* 0x0000005000017945 */ /* 0x000fe20003800000 */
[----:B------:R-:W-:Y:S05]  /*2190*/  @!P3 BRA `(.L_x_39979) ;  /* 0x000000300000b947 */ /* 0x000fea0003800000 */
[----:B-----5:R-:W-:-:S05]  /*21a0*/  HADD2.F32 R36, -RZ, R214.H0_H0 ;  /* 0x200000d6ff247230 */ /* 0x020fca0000004100 */
[----:B------:R-:W-:-:S04]  /*21b0*/  FMUL.FTZ R36, R36, c[0x0][0x1ec] ;  /* 0x00007b0024247a20 */ /* 0x000fc80000410000 */
[----:B------:R-:W-:Y:S02]  /*21c0*/  @P2 FADD.FTZ R36, R64, R36 ;  /* 0x0000002440242221 */ /* 0x000fe40000010000 */
.L_x_39979:
[----:B------:R-:W-:Y:S05]  /*21d0*/  BSYNC B1 ;  /* 0x0000000000017941 */ /* 0x000fea0003800000 */
.L_x_39978:
[----:B------:R-:W-:Y:S01]  /*21e0*/  BSSY B1, `(.L_x_39980) ;  /* 0x0000005000017945 */ /* 0x000fe20003800000 */
[----:B------:R-:W-:Y:S05]  /*21f0*/  @!P3 BRA `(.L_x_39981) ;  /* 0x000000300000b947 */ /* 0x000fea0003800000 */
[----:B-----5:R-:W-:-:S05]  /*2200*/  HADD2.F32 R37, -RZ, R214.H1_H1 ;  /* 0x300000d6ff257230 */ /* 0x020fca0000004100 */
[----:B------:R-:W-:-:S04]  /*2210*/  FMUL.FTZ R37, R37, c[0x0][0x1ec] ;  /* 0x00007b0025257a20 */ /* 0x000fc80000410000 */
[----:B------:R-:W-:Y:S02]  /*2220*/  @P2 FADD.FTZ R37, R65, R37 ;  /* 0x0000002541252221 */ /* 0x000fe40000010000 */
.L_x_39981:
[----:B------:R-:W-:Y:S05]  /*2230*/  BSYNC B1 ;  /* 0x0000000000017941 */ /* 0x000fea0003800000 */
.L_x_39980:
[----:B------:R-:W-:Y:S01]  /*2240*/  BSSY B1, `(.L_x_39982) ;  /* 0x0000005000017945 */ /* 0x000fe20003800000 */
[----:B------:R-:W-:Y:S05]  /*2250*/  @!P3 BRA `(.L_x_39983) ;  /* 0x000000300000b947 */ /* 0x000fea0003800000 */
[----:B-----5:R-:W-:-:S05]  /*2260*/  HADD2.F32 R38, -RZ, R215.H0_H0 ;  /* 0x200000d7ff267230 */ /* 0x020fca0000004100 */
[----:B------:R-:W-:-:S04]  /*2270*/  FMUL.FTZ R38, R38, c[0x0][0x1ec] ;  /* 0x00007b0026267a20 */ /* 0x000fc80000410000 */
[----:B------:R-:W-:Y:S02]  /*2280*/  @P2 FADD.FTZ R38, R66, R38 ;  /* 0x0000002642262221 */ /* 0x000fe40000010000 */
.L_x_39983:
[----:B------:R-:W-:Y:S05]  /*2290*/  BSYNC B1 ;  /* 0x0000000000017941 */ /* 0x000fea0003800000 */
.L_x_39982:
[----:B------:R-:W-:Y:S01]  /*22a0*/  BSSY B1, `(.L_x_39984) ;  /* 0x0000005000017945 */ /* 0x000fe20003800000 */
[----:B------:R-:W-:Y:S05]  /*22b0*/  @!P3 BRA `(.L_x_39985) ;  /* 0x000000300000b947 */ /* 0x000fea0003800000 */
[----:B-----5:R-:W-:-:S05]  /*22c0*/  HADD2.F32 R39, -RZ, R215.H1_H1 ;  /* 0x300000d7ff277230 */ /* 0x020fca0000004100 */
[----:B------:R-:W-:-:S04]  /*22d0*/  FMUL.FTZ R39, R39, c[0x0][0x1ec] ;  /* 0x00007b0027277a20 */ /* 0x000fc80000410000 */
[----:B------:R-:W-:Y:S02]  /*22e0*/  @P2 FADD.FTZ R39, R67, R39 ;  /* 0x0000002743272221 */ /* 0x000fe40000010000 */
.L_x_39985:
[----:B------:R-:W-:Y:S05]  /*22f0*/  BSYNC B1 ;  /* 0x0000000000017941 */ /* 0x000fea0003800000 */
.L_x_39984:
[----:B------:R-:W-:Y:S01]  /*2300*/  HFMA2.MMA R210, -RZ, RZ, 0, 1.9073486328125e-06 ;  /* 0x00000020ffd27435 */ /* 0x000fe200000001ff */
[----:B------:R-:W-:-:S09]  /*2310*/  IADD3 R208, R208, 0x20, RZ ;  /* 0x00000020d0d07810 */ /* 0x000fd20007ffe0ff */
[C---:B------:R-:W-:Y:S01]  /*2320*/  IMAD.WIDE.U32 R210, R207.reuse, R210, c[0x0][0x188] ;  /* 0x00006200cfd27625 */ /* 0x040fe200078e00d2 */
[----:B------:R-:W-:-:S04]  /*2330*/  IADD3 R207, R207, 0x20, RZ ;  /* 0x00000020cfcf7810 */ /* 0x000fc80007ffe0ff */
[----:B------:R0:W-:Y:S04]  /*2340*/  STG.E.128 [R210.64], R40 ;  /* 0x00000028d2007986 */ /* 0x0001e8000c101d04 */
[----:B------:R0:W-:Y:S02]  /*2350*/  STG.E.128 [R210.64+0x10], R36 ;  /* 0x00001024d2007986 */ /* 0x0001e4000c101d04 */
.L_x_39969:
[----:B------:R-:W-:Y:S05]  /*2360*/  BSYNC B0 ;  /* 0x0000000000007941 */ /* 0x000fea0003800000 */
.L_x_39968:
        /* <DEDUP_REMOVED lines=42> */
.L_x_39989:
[----:B0-----:R-:W-:Y:S05]  /*2610*/  BSYNC B1 ;  /* 0x0000000000017941 */ /* 0x001fea0003800000 */
.L_x_39988:
[----:B------:R-:W-:Y:S01]  /*2620*/  BSSY B1, `(.L_x_39990) ;  /* 0x0000005000017945 */ /* 0x000fe20003800000 */
[----:B------:R-:W-:Y:S05]  /*2630*/  @!P3 BRA `(.L_x_39991) ;  /* 0x000000300000b947 */ /* 0x000fea0003800000 */
[----:B-----5:R-:W-:-:S05]  /*2640*/  HADD2.F32 R33, -RZ, R212.H1_H1 ;  /* 0x300000d4ff217230 */ /* 0x020fca0000004100 */
[----:B------:R-:W-:-:S04]  /*2650*/  FMUL.FTZ R33, R33, c[0x0][0x1ec] ;  /* 0x00007b0021217a20 */ /* 0x000fc80000410000 */
[----:B------:R-:W-:Y:S02]  /*2660*/  @P2 FADD.FTZ R33, R73, R33 ;  /* 0x0000002149212221 */ /* 0x000fe40000010000 */
.L_x_39991:
[----:B------:R-:W-:Y:S05]  /*2670*/  BSYNC B1 ;  /* 0x0000000000017941 */ /* 0x000fea0003800000 */
.L_x_39990:
[----:B------:R-:W-:Y:S01]  /*2680*/  BSSY B1, `(.L_x_39992) ;  /* 0x0000005000017945 */ /* 0x000fe20003800000 */
[----:B------:R-:W-:Y:S05]  /*2690*/  @!P3 BRA `(.L_x_39993) ;  /* 0x000000300000b947 */ /* 0x000fea0003800000 */
[----:B-----5:R-:W-:-:S05]  /*26a0*/  HADD2.F32 R34, -RZ, R213.H0_H0 ;  /* 0x200000d5ff227230 */ /* 0x020fca0000004100 */
[----:B------:R-:W-:-:S04]  /*26b0*/  FMUL.FTZ R34, R34, c[0x0][0x1ec] ;  /* 0x00007b0022227a20 */ /* 0x000fc80000410000 */
[----:B------:R-:W-:Y:S02]  /*26c0*/  @P2 FADD.FTZ R34, R74, R34 ;  /* 0x000000224a222221 */ /* 0x000fe40000010000 */
.L_x_39993:
[----:B------:R-:W-:Y:S05]  /*26d0*/  BSYNC B1 ;  /* 0x0000000000017941 */ /* 0x000fea0003800000 */
.L_x_39992:
[----:B------:R-:W-:Y:S01]  /*26e0*/  BSSY B1, `(.L_x_39994) ;  /* 0x0000005000017945 */ /* 0x000fe20003800000 */
[----:B------:R-:W-:Y:S05]  /*26f0*/  @!P3 BRA `(.L_x_39995) ;  /* 0x000000300000b947 */ /* 0x000fea0003800000 */
[----:B-----5:R-:W-:-:S05]  /*2700*/  HADD2.F32 R35, -RZ, R213.H1_H1 ;  /* 0x300000d5ff237230 */ /* 0x020fca0000004100 */
[----:B------:R-:W-:-:S04]  /*2710*/  FMUL.FTZ R35, R35, c[0x0][0x1ec] ;  /* 0x00007b0023237a20 */ /* 0x000fc80000410000 */
[----:B------:R-:W-:Y:S02]  /*2720*/  @P2 FADD.FTZ R35, R75, R35 ;  /* 0x000000234b232221 */ /* 0x000fe40000010000 */
.L_x_39995:
[----:B------:R-:W-:Y:S05]  /*2730*/  BSYNC B1 ;  /* 0x0000000000017941 */ /* 0x000fea0003800000 */
.L_x_39994:
[----:B------:R-:W-:Y:S01]  /*2740*/  BSSY B1, `(.L_x_39996) ;  /* 0x0000005000017945 */ /* 0x000fe20003800000 */
[----:B------:R-:W-:Y:S05]  /*2750*/  @!P3 BRA `(.L_x_39997) ;  /* 0x000000300000b947 */ /* 0x000fea0003800000 */
[----:B-----5:R-:W-:-:S05]  /*2760*/  HADD2.F32 R28, -RZ, R214.H0_H0 ;  /* 0x200000d6ff1c7230 */ /* 0x020fca0000004100 */
[----:B------:R-:W-:-:S04]  /*2770*/  FMUL.FTZ R28, R28, c[0x0][0x1ec] ;  /* 0x00007b001c1c7a20 */ /* 0x000fc80000410000 */
[----:B------:R-:W-:Y:S02]  /*2780*/  @P2 FADD.FTZ R28, R64, R28 ;  /* 0x0000001c401c2221 */ /* 0x000fe40000010000 */
.L_x_39997:
[----:B------:R-:W-:Y:S05]  /*2790*/  BSYNC B1 ;  /* 0x0000000000017941 */ /* 0x000fea0003800000 */
.L_x_39996:
[----:B------:R-:W-:Y:S01]  /*27a0*/  BSSY B1, `(.L_x_39998) ;  /* 0x0000005000017945 */ /* 0x000fe20003800000 */
[----:B------:R-:W-:Y:S05]  /*27b0*/  @!P3 BRA `(.L_x_39999) ;  /* 0x000000300000b947 */ /* 0x000fea0003800000 */
[----:B-----5:R-:W-:-:S05]  /*27c0*/  HADD2.F32 R29, -RZ, R214.H1_H1 ;  /* 0x300000d6ff1d7230 */ /* 0x020fca0000004100 */
[----:B------:R-:W-:-:S04]  /*27d0*/  FMUL.FTZ R29, R29, c[0x0][0x1ec] ;  /* 0x00007b001d1d7a20 */ /* 0x000fc80000410000 */
[----:B------:R-:W-:Y:S02]  /*27e0*/  @P2 FADD.FTZ R29, R65, R29 ;  /* 0x0000001d411d2221 */ /* 0x000fe40000010000 */
.L_x_39999:
[----:B------:R-:W-:Y:S05]  /*27f0*/  BSYNC B1 ;  /* 0x0000000000017941 */ /* 0x000fea0003800000 */
.L_x_39998:
[----:B------:R-:W-:Y:S01]  /*2800*/  BSSY B1, `(.L_x_40000) ;  /* 0x0000005000017945 */ /* 0x000fe20003800000 */
[----:B------:R-:W-:Y:S05]  /*2810*/  @!P3 BRA `(.L_x_40001) ;  /* 0x000000300000b947 */ /* 0x000fea0003800000 */
[----:B-----5:R-:W-:-:S05]  /*2820*/  HADD2.F32 R30, -RZ, R215.H0_H0 ;  /* 0x200000d7ff1e7230 */ /* 0x020fca0000004100 */
[----:B------:R-:W-:-:S04]  /*2830*/  FMUL.FTZ R30, R30, c[0x0][0x1ec] ;  /* 0x00007b001e1e7a20 */ /* 0x000fc80000410000 */
[----:B------:R-:W-:Y:S02]  /*2840*/  @P2 FADD.FTZ R30, R66, R30 ;  /* 0x0000001e421e2221 */ /* 0x000fe40000010000 */
.L_x_40001:
[----:B------:R-:W-:Y:S05]  /*2850*/  BSYNC B1 ;  /* 0x0000000000017941 */ /* 0x000fea0003800000 */
.L_x_40000:
[----:B------:R-:W-:Y:S01]  /*2860*/  BSSY B1, `(.L_x_40002) ;  /* 0x0000005000017945 */ /* 0x000fe20003800000 */
[----:B------:R-:W-:Y:S05]  /*2870*/  @!P3 BRA `(.L_x_40003) ;  /* 0x000000300000b947 */ /* 0x000fea0003800000 */
[----:B-----5:R-:W-:-:S05]  /*2880*/  HADD2.F32 R31, -RZ, R215.H1_H1 ;  /* 0x300000d7ff1f7230 */ /* 0x020fca0000004100 */
[----:B------:R-:W-:-:S04]  /*2890*/  FMUL.FTZ R31, R31, c[0x0][0x1ec] ;  /* 0x00007b001f1f7a20 */ /* 0x000fc80000410000 */
[----:B------:R-:W-:Y:S02]  /*28a0*/  @P2 FADD.FTZ R31, R67, R31 ;  /* 0x0000001f431f2221 */ /* 0x000fe40000010000 */
.L_x_40003:
[----:B------:R-:W-:Y:S05]  /*28b0*/  BSYNC B1 ;  /* 0x0000000000017941 */ /* 0x000fea0003800000 */
.L_x_40002:
[----:B------:R-:W-:Y:S01]  /*28c0*/  HFMA2.MMA R210, -RZ, RZ, 0, 1.9073486328125e-06 ;  /* 0x00000020ffd27435 */ /* 0x000fe200000001ff */
[----:B------:R-:W-:-:S09]  /*28d0*/  IADD3 R208, R208, 0x20, RZ ;  /* 0x00000020d0d07810 */ /* 0x000fd20007ffe0ff */
[C---:B------:R-:W-:Y:S01]  /*28e0*/  IMAD.WIDE.U32 R210, R207.reuse, R210, c[0x0][0x188] ;  /* 0x00006200cfd27625 */ /* 0x040fe200078e00d2 */
[----:B------:R-:W-:-:S04]  /*28f0*/  IADD3 R207, R207, 0x20, RZ ;  /* 0x00000020cfcf7810 */ /* 0x000fc80007ffe0ff */
[----:B------:R0:W-:Y:S04]  /*2900*/  STG.E.128 [R210.64], R32 ;  /* 0x00000020d2007986 */ /* 0x0001e8000c101d04 */
[----:B------:R0:W-:Y:S02]  /*2910*/  STG.E.128 [R210.64+0x10], R28 ;  /* 0x0000101cd2007986 */ /* 0x0001e4000c101d04 */
.L_x_39987:
[----:B------:R-:W-:Y:S05]  /*2920*/  BSYNC B0 ;  /* 0x0000000000007941 */ /* 0x000fea0003800000 */
.L_x_39986:
        /* <DEDUP_REMOVED lines=42> */
.L_x_40007:
[----:B0-----:R-:W-:Y:S05]  /*2bd0*/  BSYNC B1 ;  /* 0x0000000000017941 */ /* 0x001fea0003800000 */
.L_x_40006:
[----:B------:R-:W-:Y:S01]  /*2be0*/  BSSY B1, `(.L_x_40008) ;  /* 0x0000005000017945 */ /* 0x000fe20003800000 */
[----:B------:R-:W-:Y:S05]  /*2bf0*/  @!P3 BRA `(.L_x_40009) ;  /* 0x000000300000b947 */ /* 0x000fea0003800000 */
[----:B-----5:R-:W-:-:S05]  /*2c00*/  HADD2.F32 R25, -RZ, R212.H1_H1 ;  /* 0x300000d4ff197230 */ /* 0x020fca0000004100 */
[----:B------:R-:W-:-:S04]  /*2c10*/  FMUL.FTZ R25, R25, c[0x0][0x1ec] ;  /* 0x00007b0019197a20 */ /* 0x000fc80000410000 */
[----:B------:R-:W-:Y:S02]  /*2c20*/  @P2 FADD.FTZ R25, R73, R25 ;  /* 0x0000001949192221 */ /* 0x000fe40000010000 */
.L_x_40009:
[----:B------:R-:W-:Y:S05]  /*2c30*/  BSYNC B1 ;  /* 0x0000000000017941 */ /* 0x000fea0003800000 */
.L_x_40008:
[----:B------:R-:W-:Y:S01]  /*2c40*/  BSSY B1, `(.L_x_40010) ;  /* 0x0000005000017945 */ /* 0x000fe20003800000 */
[----:B------:R-:W-:Y:S05]  /*2c50*/  @!P3 BRA `(.L_x_40011) ;  /* 0x000000300000b947 */ /* 0x000fea0003800000 */
[----:B-----5:R-:W-:-:S05]  /*2c60*/  HADD2.F32 R26, -RZ, R213.H0_H0 ;  /* 0x200000d5ff1a7230 */ /* 0x020fca0000004100 */
[----:B------:R-:W-:-:S04]  /*2c70*/  FMUL.FTZ R26, R26, c[0x0][0x1ec] ;  /* 0x00007b001a1a7a20 */ /* 0x000fc80000410000 */
[----:B------:R-:W-:Y:S02]  /*2c80*/  @P2 FADD.FTZ R26, R74, R26 ;  /* 0x0000001a4a1a2221 */ /* 0x000fe40000010000 */
.L_x_40011:
[----:B------:R-:W-:Y:S05]  /*2c90*/  BSYNC B1 ;  /* 0x0000000000017941 */ /* 0x000fea0003800000 */
.L_x_40010:
[----:B------:R-:W-:Y:S01]  /*2ca0*/  BSSY B1, `(.L_x_40012) ;  /* 0x0000005000017945 */ /* 0x000fe20003800000 */
[----:B------:R-:W-:Y:S05]  /*2cb0*/  @!P3 BRA `(.L_x_40013) ;  /* 0x000000300000b947 */ /* 0x000fea0003800000 */
[----:B-----5:R-:W-:-:S05]  /*2cc0*/  HADD2.F32 R27, -RZ, R213.H1_H1 ;  /* 0x300000d5ff1b7230 */ /* 0x020fca0000004100 */
[----:B------:R-:W-:-:S04]  /*2cd0*/  FMUL.FTZ R27, R27, c[0x0][0x1ec] ;  /* 0x00007b001b1b7a20 */ /* 0x000fc80000410000 */
[----:B------:R-:W-:Y:S02]  /*2ce0*/  @P2 FADD.FTZ R27, R75, R27 ;  /* 0x0000001b4b1b2221 */ /* 0x000fe40000010000 */
.L_x_40013:
[----:B------:R-:W-:Y:S05]  /*2cf0*/  BSYNC B1 ;  /* 0x0000000000017941 */ /* 0x000fea0003800000 */
.L_x_40012:
[----:B------:R-:W-:Y:S01]  /*2d00*/  BSSY B1, `(.L_x_40014) ;  /* 0x0000005000017945 */ /* 0x000fe20003800000 */
[----:B------:R-:W-:Y:S05]  /*2d10*/  @!P3 BRA `(.L_x_40015) ;  /* 0x000000300000b947 */ /* 0x000fea0003800000 */
[----:B-----5:R-:W-:-:S05]  /*2d20*/  HADD2.F32 R20, -RZ, R214.H0_H0 ;  /* 0x200000d6ff147230 */ /* 0x020fca0000004100 */
[----:B------:R-:W-:-:S04]  /*2d30*/  FMUL.FTZ R20, R20, c[0x0][0x1ec] ;  /* 0x00007b0014147a20 */ /* 0x000fc80000410000 */
[----:B------:R-:W-:Y:S02]  /*2d40*/  @P2 FADD.FTZ R20, R64, R20 ;  /* 0x0000001440142221 */ /* 0x000fe40000010000 */
.L_x_40015:
[----:B------:R-:W-:Y:S05]  /*2d50*/  BSYNC B1 ;  /* 0x0000000000017941 */ /* 0x000fea0003800000 */
.L_x_40014:
[----:B------:R-:W-:Y:S01]  /*2d60*/  BSSY B1, `(.L_x_40016) ;  /* 0x0000005000017945 */ /* 0x000fe20003800000 */
[----:B------:R-:W-:Y:S05]  /*2d70*/  @!P3 BRA `(.L_x_40017) ;  /* 0x000000300000b947 */ /* 0x000fea0003800000 */
[----:B-----5:R-:W-:-:S05]  /*2d80*/  HADD2.F32 R21, -RZ, R214.H1_H1 ;  /* 0x300000d6ff157230 */ /* 0x020fca0000004100 */
[----:B------:R-:W-:-:S04]  /*2d90*/  FMUL.FTZ R21, R21, c[0x0][0x1ec] ;  /* 0x00007b0015157a20 */ /* 0x000fc80000410000 */
[----:B------:R-:W-:Y:S02]  /*2da0*/  @P2 FADD.FTZ R21, R65, R21 ;  /* 0x0000001541152221 */ /* 0x000fe40000010000 */
.L_x_40017:
[----:B------:R-:W-:Y:S05]  /*2db0*/  BSYNC B1 ;  /* 0x0000000000017941 */ /* 0x000fea0003800000 */
.L_x_40016:
[----:B------:R-:W-:Y:S01]  /*2dc0*/  BSSY B1, `(.L_x_40018) ;  /* 0x0000005000017945 */ /* 0x000fe20003800000 */
[----:B------:R-:W-:Y:S05]  /*2dd0*/  @!P3 BRA `(.L_x_40019) ;  /* 0x000000300000b947 */ /* 0x000fea0003800000 */
[----:B-----5:R-:W-:-:S05]  /*2de0*/  HADD2.F32 R22, -RZ, R215.H0_H0 ;  /* 0x200000d7ff167230 */ /* 0x020fca0000004100 */
[----:B------:R-:W-:-:S04]  /*2df0*/  FMUL.FTZ R22, R22, c[0x0][0x1ec] ;  /* 0x00007b0016167a20 */ /* 0x000fc80000410000 */
[----:B------:R-:W-:Y:S02]  /*2e00*/  @P2 FADD.FTZ R22, R66, R22 ;  /* 0x0000001642162221 */ /* 0x000fe40000010000 */
.L_x_40019:
[----:B------:R-:W-:Y:S05]  /*2e10*/  BSYNC B1 ;  /* 0x0000000000017941 */ /* 0x000fea0003800000 */
.L_x_40018:
[----:B------:R-:W-:Y:S01]  /*2e20*/  BSSY B1, `(.L_x_40020) ;  /* 0x0000005000017945 */ /* 0x000fe20003800000 */
[----:B------:R-:W-:Y:S05]  /*2e30*/  @!P3 BRA `(.L_x_40021) ;  /* 0x000000300000b947 */ /* 0x000fea0003800000 */
[----:B-----5:R-:W-:-:S05]  /*2e40*/  HADD2.F32 R23, -RZ, R215.H1_H1 ;  /* 0x300000d7ff177230 */ /* 0x020fca0000004100 */
[----:B------:R-:W-:-:S04]  /*2e50*/  FMUL.FTZ R23, R23, c[0x0][0x1ec] ;  /* 0x00007b0017177a20 */ /* 0x000fc80000410000 */
[----:B------:R-:W-:Y:S02]  /*2e60*/  @P2 FADD.FTZ R23, R67, R23 ;  /* 0x0000001743172221 */ /* 0x000fe40000010000 */
.L_x_40021:
[----:B------:R-:W-:Y:S05]  /*2e70*/  BSYNC B1 ;  /* 0x0000000000017941 */ /* 0x000fea0003800000 */
.L_x_40020:
[----:B------:R-:W-:Y:S01]  /*2e80*/  HFMA2.MMA R210, -RZ, RZ, 0, 1.9073486328125e-06 ;  /* 0x00000020ffd27435 */ /* 0x000fe200000001ff */
[----:B------:R-:W-:-:S09]  /*2e90*/  IADD3 R208, R208, 0x20, RZ ;  /* 0x00000020d0d07810 */ /* 0x000fd20007ffe0ff */
[C---:B------:R-:W-:Y:S01]  /*2ea0*/  IMAD.WIDE.U32 R210, R207.reuse, R210, c[0x0][0x188] ;  /* 0x00006200cfd27625 */ /* 0x040fe200078e00d2 */
[----:B------:R-:W-:-:S04]  /*2eb0*/  IADD3 R207, R207, 0x20, RZ ;  /* 0x00000020cfcf7810 */ /* 0x000fc80007ffe0ff */
[----:B------:R0:W-:Y:S04]  /*2ec0*/  STG.E.128 [R210.64], R24 ;  /* 0x00000018d2007986 */ /* 0x0001e8000c101d04 */
[----:B------:R0:W-:Y:S02]  /*2ed0*/  STG.E.128 [R210.64+0x10], R20 ;  /* 0x00001014d2007986 */ /* 0x0001e4000c101d04 */
.L_x_40005:
[----:B------:R-:W-:Y:S05]  /*2ee0*/  BSYNC B0 ;  /* 0x0000000000007941 */ /* 0x000fea0003800000 */
.L_x_40004:
        /* <DEDUP_REMOVED lines=42> */
.L_x_40025:
[----:B0-----:R-:W-:Y:S05]  /*3190*/  BSYNC B1 ;  /* 0x0000000000017941 */ /* 0x001fea0003800000 */
.L_x_40024:
[----:B------:R-:W-:Y:S01]  /*31a0*/  BSSY B1, `(.L_x_40026) ;  /* 0x0000005000017945 */ /* 0x000fe20003800000 */
[----:B------:R-:W-:Y:S05]  /*31b0*/  @!P3 BRA `(.L_x_40027) ;  /* 0x000000300000b947 */ /* 0x000fea0003800000 */
[----:B-----5:R-:W-:-:S05]  /*31c0*/  HADD2.F32 R17, -RZ, R212.H1_H1 ;  /* 0x300000d4ff117230 */ /* 0x020fca0000004100 */
[----:B------:R-:W-:-:S04]  /*31d0*/  FMUL.FTZ R17, R17, c[0x0][0x1ec] ;  /* 0x00007b0011117a20 */ /* 0x000fc80000410000 */
[----:B------:R-:W-:Y:S02]  /*31e0*/  @P2 FADD.FTZ R17, R73, R17 ;  /* 0x0000001149112221 */ /* 0x000fe40000010000 */
.L_x_40027:
[----:B------:R-:W-:Y:S05]  /*31f0*/  BSYNC B1 ;  /* 0x0000000000017941 */ /* 0x000fea0003800000 */
.L_x_40026:
[----:B------:R-:W-:Y:S01]  /*3200*/  BSSY B1, `(.L_x_40028) ;  /* 0x0000005000017945 */ /* 0x000fe20003800000 */
[----:B------:R-:W-:Y:S05]  /*3210*/  @!P3 BRA `(.L_x_40029) ;  /* 0x000000300000b947 */ /* 0x000fea0003800000 */
[----:B-----5:R-:W-:-:S05]  /*3220*/  HADD2.F32 R18, -RZ, R213.H0_H0 ;  /* 0x200000d5ff127230 */ /* 0x020fca0000004100 */
[----:B------:R-:W-:-:S04]  /*3230*/  FMUL.FTZ R18, R18, c[0x0][0x1ec] ;  /* 0x00007b0012127a20 */ /* 0x000fc80000410000 */
[----:B------:R-:W-:Y:S02]  /*3240*/  @P2 FADD.FTZ R18, R74, R18 ;  /* 0x000000124a122221 */ /* 0x000fe40000010000 */
.L_x_40029:
[----:B------:R-:W-:Y:S05]  /*3250*/  BSYNC B1 ;  /* 0x0000000000017941 */ /* 0x000fea0003800000 */
.L_x_40028:
[----:B------:R-:W-:Y:S01]  /*3260*/  BSSY B1, `(.L_x_40030) ;  /* 0x0000005000017945 */ /* 0x000fe20003800000 */
[----:B------:R-:W-:Y:S05]  /*3270*/  @!P3 BRA `(.L_x_40031) ;  /* 0x000000300000b947 */ /* 0x000fea0003800000 */
[----:B-----5:R-:W-:-:S05]  /*3280*/  HADD2.F32 R19, -RZ, R213.H1_H1 ;  /* 0x300000d5ff137230 */ /* 0x020fca0000004100 */
[----:B------:R-:W-:-:S04]  /*3290*/  FMUL.FTZ R19, R19, c[0x0][0x1ec] ;  /* 0x00007b0013137a20 */ /* 0x000fc80000410000 */
[----:B------:R-:W-:Y:S02]  /*32a0*/  @P2 FADD.FTZ R19, R75, R19 ;  /* 0x000000134b132221 */ /* 0x000fe40000010000 */
.L_x_40031:
[----:B------:R-:W-:Y:S05]  /*32b0*/  BSYNC B1 ;  /* 0x0000000000017941 */ /* 0x000fea0003800000 */
.L_x_40030:
[----:B------:R-:W-:Y:S01]  /*32c0*/  BSSY B1, `(.L_x_40032) ;  /* 0x0000005000017945 */ /* 0x000fe20003800000 */
[----:B------:R-:W-:Y:S05]  /*32d0*/  @!P3 BRA `(.L_x_40033) ;  /* 0x000000300000b947 */ /* 0x000fea0003800000 */
[----:B-----5:R-:W-:-:S05]  /*32e0*/  HADD2.F32 R12, -RZ, R214.H0_H0 ;  /* 0x200000d6ff0c7230 */ /* 0x020fca0000004100 */
[----:B------:R-:W-:-:S04]  /*32f0*/  FMUL.FTZ R12, R12, c[0x0][0x1ec] ;  /* 0x00007b000c0c7a20 */ /* 0x000fc80000410000 */
[----:B------:R-:W-:Y:S02]  /*3300*/  @P2 FADD.FTZ R12, R64, R12 ;  /* 0x0000000c400c2221 */ /* 0x000fe40000010000 */
.L_x_40033:
[----:B------:R-:W-:Y:S05]  /*3310*/  BSYNC B1 ;  /* 0x0000000000017941 */ /* 0x000fea0003800000 */
.L_x_40032:
[----:B------:R-:W-:Y:S01]  /*3320*/  BSSY B1, `(.L_x_40034) ;  /* 0x0000005000017945 */ /* 0x000fe20003800000 */
[----:B------:R-:W-:Y:S05]  /*3330*/  @!P3 BRA `(.L_x_40035) ;  /* 0x000000300000b947 */ /* 0x000fea0003800000 */
[----:B-----5:R-:W-:-:S05]  /*3340*/  HADD2.F32 R13, -RZ, R214.H1_H1 ;  /* 0x300000d6ff0d7230 */ /* 0x020fca0000004100 */
[----:B------:R-:W-:-:S04]  /*3350*/  FMUL.FTZ R13, R13, c[0x0][0x1ec] ;  /* 0x00007b000d0d7a20 */ /* 0x000fc80000410000 */
[----:B------:R-:W-:Y:S02]  /*3360*/  @P2 FADD.FTZ R13, R65, R13 ;  /* 0x0000000d410d2221 */ /* 0x000fe40000010000 */
.L_x_40035:
[----:B------:R-:W-:Y:S05]  /*3370*/  BSYNC B1 ;  /* 0x0000000000017941 */ /* 0x000fea0003800000 */
.L_x_40034:
[----:B------:R-:W-:Y:S01]  /*3380*/  BSSY B1, `(.L_x_40036) ;  /* 0x0000005000017945 */ /* 0x000fe20003800000 */
[----:B------:R-:W-:Y:S05]  /*3390*/  @!P3 BRA `(.L_x_40037) ;  /* 0x000000300000b947 */ /* 0x000fea0003800000 */
[----:B-----5:R-:W-:-:S05]  /*33a0*/  HADD2.F32 R14, -RZ, R215.H0_H0 ;  /* 0x200000d7ff0e7230 */ /* 0x020fca0000004100 */
[----:B------:R-:W-:-:S04]  /*33b0*/  FMUL.FTZ R14, R14, c[0x0][0x1ec] ;  /* 0x00007b000e0e7a20 */ /* 0x000fc80000410000 */
[----:B------:R-:W-:Y:S02]  /*33c0*/  @P2 FADD.FTZ R14, R66, R14 ;  /* 0x0000000e420e2221 */ /* 0x000fe40000010000 */
.L_x_40037:
[----:B------:R-:W-:Y:S05]  /*33d0*/  BSYNC B1 ;  /* 0x0000000000017941 */ /* 0x000fea0003800000 */
.L_x_40036:
[----:B------:R-:W-:Y:S01]  /*33e0*/  BSSY B1, `(.L_x_40038) ;  /* 0x0000005000017945 */ /* 0x000fe20003800000 */
[----:B------:R-:W-:Y:S05]  /*33f0*/  @!P3 BRA `(.L_x_40039) ;  /* 0x000000300000b947 */ /* 0x000fea0003800000 */
[----:B-----5:R-:W-:-:S05]  /*3400*/  HADD2.F32 R15, -RZ, R215.H1_H1 ;  /* 0x300000d7ff0f7230 */ /* 0x020fca0000004100 */
[----:B------:R-:W-:-:S04]  /*3410*/  FMUL.FTZ R15, R15, c[0x0][0x1ec] ;  /* 0x00007b000f0f7a20 */ /* 0x000fc80000410000 */
[----:B------:R-:W-:Y:S02]  /*3420*/  @P2 FADD.FTZ R15, R67, R15 ;  /* 0x0000000f430f2221 */ /* 0x000fe40000010000 */
.L_x_40039:
[----:B------:R-:W-:Y:S05]  /*3430*/  BSYNC B1 ;  /* 0x0000000000017941 */ /* 0x000fea0003800000 */
.L_x_40038:
[----:B------:R-:W-:Y:S01]  /*3440*/  HFMA2.MMA R210, -RZ, RZ, 0, 1.9073486328125e-06 ;  /* 0x00000020ffd27435 */ /* 0x000fe200000001ff */
[----:B------:R-:W-:-:S09]  /*3450*/  IADD3 R208, R208, 0x20, RZ ;  /* 0x00000020d0d07810 */ /* 0x000fd20007ffe0ff */
[C---:B------:R-:W-:Y:S01]  /*3460*/  IMAD.WIDE.U32 R210, R207.reuse, R210, c[0x0][0x188] ;  /* 0x00006200cfd27625 */ /* 0x040fe200078e00d2 */
[----:B------:R-:W-:-:S04]  /*3470*/  IADD3 R207, R207, 0x20, RZ ;  /* 0x00000020cfcf7810 */ /* 0x000fc80007ffe0ff */
[----:B------:R0:W-:Y:S04]  /*3480*/  STG.E.128 [R210.64], R16 ;  /* 0x00000010d2007986 */ /* 0x0001e8000c101d04 */
[----:B------:R0:W-:Y:S02]  /*3490*/  STG.E.128 [R210.64+0x10], R12 ;  /* 0x0000100cd2007986 */ /* 0x0001e4000c101d04 */
.L_x_40023:
[----:B------:R-:W-:Y:S05]  /*34a0*/  BSYNC B0 ;  /* 0x0000000000007941 */ /* 0x000fea0003800000 */
.L_x_40022:
        /* <DEDUP_REMOVED lines=39> */
[----:B-1---5:R-:W-:-:S05]  /*3720*/  HADD2.F32 R8, -RZ, R212.H0_H0 ;  /* 0x200000d4ff087230 */ /* 0x022fca0000004100 */
[----:B------:R-:W-:-:S04]  /*3730*/  FMUL.FTZ R8, R8, c[0x0][0x1ec] ;  /* 0x00007b0008087a20 */ /* 0x000fc80000410000 */
[----:B------:R-:W-:Y:S02]  /*3740*/  @P1 FADD.FTZ R8, R72, R8 ;  /* 0x0000000848081221 */ /* 0x000fe40000010000 */
.L_x_40043:
[----:B-1----:R-:W-:Y:S05]  /*3750*/  BSYNC B1 ;  /* 0x0000000000017941 */ /* 0x002fea0003800000 */
.L_x_40042:
[----:B------:R-:W-:Y:S01]  /*3760*/  BSSY B1, `(.L_x_40044) ;  /* 0x0000005000017945 */ /* 0x000fe20003800000 */
[----:B------:R-:W-:Y:S05]  /*3770*/  @!P2 BRA `(.L_x_40045) ;  /* 0x000000300000a947 */ /* 0x000fea0003800000 */
[----:B-----5:R-:W-:-:S05]  /*3780*/  HADD2.F32 R9, -RZ, R212.H1_H1 ;  /* 0x300000d4ff097230 */ /* 0x020fca0000004100 */
[----:B------:R-:W-:-:S04]  /*3790*/  FMUL.FTZ R9, R9, c[0x0][0x1ec] ;  /* 0x00007b0009097a20 */ /* 0x000fc80000410000 */
[----:B------:R-:W-:Y:S02]  /*37a0*/  @P1 FADD.FTZ R9, R73, R9 ;  /* 0x0000000949091221 */ /* 0x000fe40000010000 */
.L_x_40045:
[----:B------:R-:W-:Y:S05]  /*37b0*/  BSYNC B1 ;  /* 0x0000000000017941 */ /* 0x000fea0003800000 */
.L_x_40044:
[----:B------:R-:W-:Y:S01]  /*37c0*/  BSSY B1, `(.L_x_40046) ;  /* 0x0000005000017945 */ /* 0x000fe20003800000 */
[----:B------:R-:W-:Y:S05]  /*37d0*/  @!P2 BRA `(.L_x_40047) ;  /* 0x000000300000a947 */ /* 0x000fea0003800000 */
[----:B-----5:R-:W-:-:S05]  /*37e0*/  HADD2.F32 R10, -RZ, R213.H0_H0 ;  /* 0x200000d5ff0a7230 */ /* 0x020fca0000004100 */
[----:B------:R-:W-:-:S04]  /*37f0*/  FMUL.FTZ R10, R10, c[0x0][0x1ec] ;  /* 0x00007b000a0a7a20 */ /* 0x000fc80000410000 */
[----:B------:R-:W-:Y:S02]  /*3800*/  @P1 FADD.FTZ R10, R74, R10 ;  /* 0x0000000a4a0a1221 */ /* 0x000fe40000010000 */
.L_x_40047:
[----:B------:R-:W-:Y:S05]  /*3810*/  BSYNC B1 ;  /* 0x0000000000017941 */ /* 0x000fea0003800000 */
.L_x_40046:
[----:B------:R-:W-:Y:S01]  /*3820*/  BSSY B1, `(.L_x_40048) ;  /* 0x0000005000017945 */ /* 0x000fe20003800000 */
[----:B------:R-:W-:Y:S05]  /*3830*/  @!P2 BRA `(.L_x_40049) ;  /* 0x000000300000a947 */ /* 0x000fea0003800000 */
[----:B-----5:R-:W-:-:S05]  /*3840*/  HADD2.F32 R11, -RZ, R213.H1_H1 ;  /* 0x300000d5ff0b7230 */ /* 0x020fca0000004100 */
[----:B------:R-:W-:-:S04]  /*3850*/  FMUL.FTZ R11, R11, c[0x0][0x1ec] ;  /* 0x00007b000b0b7a20 */ /* 0x000fc80000410000 */
[----:B------:R-:W-:Y:S02]  /*3860*/  @P1 FADD.FTZ R11, R75, R11 ;  /* 0x0000000b4b0b1221 */ /* 0x000fe40000010000 */
.L_x_40049:
[----:B------:R-:W-:Y:S05]  /*3870*/  BSYNC B1 ;  /* 0x0000000000017941 */ /* 0x000fea0003800000 */
.L_x_40048:
[----:B------:R-:W-:Y:S01]  /*3880*/  BSSY B1, `(.L_x_40050) ;  /* 0x0000005000017945 */ /* 0x000fe20003800000 */
[----:B------:R-:W-:Y:S05]  /*3890*/  @!P2 BRA `(.L_x_40051) ;  /* 0x000000300000a947 */ /* 0x000fea0003800000 */
[----:B-----5:R-:W-:-:S05]  /*38a0*/  HADD2.F32 R4, -RZ, R214.H0_H0 ;  /* 0x200000d6ff047230 */ /* 0x020fca0000004100 */
[----:B------:R-:W-:-:S04]  /*38b0*/  FMUL.FTZ R4, R4, c[0x0][0x1ec] ;  /* 0x00007b0004047a20 */ /* 0x000fc80000410000 */
[----:B------:R-:W-:Y:S02]  /*38c0*/  @P1 FADD.FTZ R4, R64, R4 ;  /* 0x0000000440041221 */ /* 0x000fe40000010000 */
.L_x_40051:
[----:B------:R-:W-:Y:S05]  /*38d0*/  BSYNC B1 ;  /* 0x0000000000017941 */ /* 0x000fea0003800000 */
.L_x_40050:
[----:B------:R-:W-:Y:S01]  /*38e0*/  BSSY B1, `(.L_x_40052) ;  /* 0x0000005000017945 */ /* 0x000fe20003800000 */
[----:B------:R-:W-:Y:S05]  /*38f0*/  @!P2 BRA `(.L_x_40053) ;  /* 0x000000300000a947 */ /* 0x000fea0003800000 */
[----:B-----5:R-:W-:-:S05]  /*3900*/  HADD2.F32 R5, -RZ, R214.H1_H1 ;  /* 0x300000d6ff057230 */ /* 0x020fca0000004100 */
[----:B------:R-:W-:-:S04]  /*3910*/  FMUL.FTZ R5, R5, c[0x0][0x1ec] ;  /* 0x00007b0005057a20 */ /* 0x000fc80000410000 */
[----:B------:R-:W-:Y:S02]  /*3920*/  @P1 FADD.FTZ R5, R65, R5 ;  /* 0x0000000541051221 */ /* 0x000fe40000010000 */
.L_x_40053:
[----:B------:R-:W-:Y:S05]  /*3930*/  BSYNC B1 ;  /* 0x0000000000017941 */ /* 0x000fea0003800000 */
.L_x_40052:
[----:B------:R-:W-:Y:S01]  /*3940*/  BSSY B1, `(.L_x_40054) ;  /* 0x0000005000017945 */ /* 0x000fe20003800000 */
[----:B------:R-:W-:Y:S05]  /*3950*/  @!P2 BRA `(.L_x_40055) ;  /* 0x000000300000a947 */ /* 0x000fea0003800000 */
[----:B-----5:R-:W-:-:S05]  /*3960*/  HADD2.F32 R6, -RZ, R215.H0_H0 ;  /* 0x200000d7ff067230 */ /* 0x020fca0000004100 */
[----:B------:R-:W-:-:S04]  /*3970*/  FMUL.FTZ R6, R6, c[0x0][0x1ec] ;  /* 0x00007b0006067a20 */ /* 0x000fc80000410000 */
[----:B------:R-:W-:Y:S02]  /*3980*/  @P1 FADD.FTZ R6, R66, R6 ;  /* 0x0000000642061221 */ /* 0x000fe40000010000 */
.L_x_40055:
[----:B------:R-:W-:Y:S05]  /*3990*/  BSYNC B1 ;  /* 0x0000000000017941 */ /* 0x000fea0003800000 */
.L_x_40054:
[----:B------:R-:W-:Y:S01]  /*39a0*/  BSSY B1, `(.L_x_40056) ;  /* 0x0000005000017945 */ /* 0x000fe20003800000 */
[----:B------:R-:W-:Y:S05]  /*39b0*/  @!P2 BRA `(.L_x_40057) ;  /* 0x000000300000a947 */ /* 0x000fea0003800000 */
[----:B-----5:R-:W-:-:S05]  /*39c0*/  HADD2.F32 R7, -RZ, R215.H1_H1 ;  /* 0x300000d7ff077230 */ /* 0x020fca0000004100 */
[----:B------:R-:W-:-:S04]  /*39d0*/  FMUL.FTZ R7, R7, c[0x0][0x1ec] ;  /* 0x00007b0007077a20 */ /* 0x000fc80000410000 */
[----:B------:R-:W-:Y:S02]  /*39e0*/  @P1 FADD.FTZ R7, R67, R7 ;  /* 0x0000000743071221 */ /* 0x000fe40000010000 */
.L_x_40057:
[----:B------:R-:W-:Y:S05]  /*39f0*/  BSYNC B1 ;  /* 0x0000000000017941 */ /* 0x000fea0003800000 */
.L_x_40056:
[----:B------:R-:W-:-:S10]  /*3a00*/  HFMA2.MMA R206, -RZ, RZ, 0, 1.9073486328125e-06 ;  /* 0x00000020ffce7435 */ /* 0x000fd400000001ff */
[----:B------:R-:W-:-:S05]  /*3a10*/  IMAD.WIDE.U32 R206, R207, R206, c[0x0][0x188] ;  /* 0x00006200cfce7625 */ /* 0x000fca00078e00ce */
[----:B------:R0:W-:Y:S04]  /*3a20*/  STG.E.128 [R206.64], R8 ;  /* 0x00000008ce007986 */ /* 0x0001e8000c101d04 */
[----:B------:R0:W-:Y:S02]  /*3a30*/  STG.E.128 [R206.64+0x10], R4 ;  /* 0x00001004ce007986 */ /* 0x0001e4000c101d04 */
.L_x_40041:
[----:B------:R-:W-:Y:S05]  /*3a40*/  BSYNC B0 ;  /* 0x0000000000007941 */ /* 0x000fea0003800000 */
.L_x_40040:
        /* <DEDUP_REMOVED lines=81> */
.L_x_40078:
        /* <DEDUP_REMOVED lines=152> */
.L_x_40079:
        /* <DEDUP_REMOVED lines=59> */
.L_x_40063:
[----:B------:R-:W-:Y:S05]  /*4c90*/  BSYNC B1 ;  /* 0x0000000000017941 */ /* 0x000fea0003800000 */
.L_x_40062:
        /* <DEDUP_REMOVED lines=35> */
.L_x_40065:
[----:B------:R-:W-:Y:S05]  /*4ed0*/  BSYNC B1 ;  /* 0x0000000000017941 */ /* 0x000fea0003800000 */
.L_x_40064:
        /* <DEDUP_REMOVED lines=35> */
.L_x_40067:
[----:B------:R-:W-:Y:S05]  /*5110*/  BSYNC B1 ;  /* 0x0000000000017941 */ /* 0x000fea0003800000 */
.L_x_40066:
        /* <DEDUP_REMOVED lines=35> */
.L_x_40069:
[----:B------:R-:W-:Y:S05]  /*5350*/  BSYNC B1 ;  /* 0x0000000000017941 */ /* 0x000fea0003800000 */
.L_x_40068:
        /* <DEDUP_REMOVED lines=35> */
.L_x_40071:
[----:B------:R-:W-:Y:S05]  /*5590*/  BSYNC B1 ;  /* 0x0000000000017941 */ /* 0x000fea0003800000 */
.L_x_40070:
        /* <DEDUP_REMOVED lines=35> */
.L_x_40073:
[----:B------:R-:W-:Y:S05]  /*57d0*/  BSYNC B1 ;  /* 0x0000000000017941 */ /* 0x000fea0003800000 */
.L_x_40072:
        /* <DEDUP_REMOVED lines=35> */
.L_x_40075:
[----:B------:R-:W-:Y:S05]  /*5a10*/  BSYNC B1 ;  /* 0x0000000000017941 */ /* 0x000fea0003800000 */
.L_x_40074:
        /* <DEDUP_REMOVED lines=25> */
[----:B------:R-:W-:Y:S01]  /*5bb0*/  F2FP.PACK_AB R204, R209, R204 ;  /* 0x000000ccd1cc723e */ /* 0x000fe200000000ff */
[----:B------:R-:W-:Y:S02]  /*5bc0*/  FFMA.FTZ R211, R77, R222, R85 ;  /* 0x000000de4dd37223 */ /* 0x000fe40000010055 */
[----:B------:R-:W-:Y:S01]  /*5bd0*/  FFMA.FTZ R218, R83, R218, R91 ;  /* 0x000000da53da7223 */ /* 0x000fe2000001005b */
[----:B------:R-:W-:Y:S01]  /*5be0*/  F2FP.PACK_AB R207, R210, R207 ;  /* 0x000000cfd2cf723e */ /* 0x000fe200000000ff */
[----:B------:R-:W-:Y:S01]  /*5bf0*/  IMAD.WIDE.U32 R208, R3, R208, c[0x0][0x208] ;  /* 0x0000820003d07625 */ /* 0x000fe200078e00d0 */
[----:B------:R-:W-:-:S02]  /*5c00*/  F2FP.PACK_AB R206, R211, R206 ;  /* 0x000000ced3ce723e */ /* 0x000fc400000000ff */
[----:B------:R-:W-:-:S05]  /*5c10*/  F2FP.PACK_AB R205, R218, R205 ;  /* 0x000000cddacd723e */ /* 0x000fca00000000ff */
[----:B------:R0:W-:Y:S02]  /*5c20*/  STG.E.128 [R208.64], R204 ;  /* 0x000000ccd0007986 */ /* 0x0001e4000c101d04 */
.L_x_40061:
[----:B-1----:R-:W-:Y:S05]  /*5c30*/  BSYNC B0 ;  /* 0x0000000000007941 */ /* 0x002fea0003800000 */
.L_x_40060:
[----:B------:R-:W-:-:S04]  /*5c40*/  MOV R3, c[0x0][0x160] ;  /* 0x0000580000037a02 */ /* 0x000fc80000000f00 */
[----:B------:R-:W-:-:S04]  /*5c50*/  LEA R2, R3, R2, 0x2 ;  /* 0x0000000203027211 */ /* 0x000fc800078e10ff */
[----:B------:R-:W-:-:S13]  /*5c60*/  ISETP.GE.AND P1, PT, R2, c[0x0][0x164], PT ;  /* 0x0000590002007a0c */ /* 0x000fda0003f26270 */
[----:B0-----:R-:W-:Y:S01]  /*5c70*/  @P1 CALL.REL.NOINC `(.L_x_40076) ;  /* 0x0000001000001944 */ /* 0x001fe20003c00000 */
[----:B------:R-:W-:Y:S05]  /*5c80*/  BRA `(.L_x_40077) ;  /* 0xffffaec000007947 */ /* 0x000fea000383ffff */
.L_x_40076:
[----:B------:R-:W-:Y:S05]  /*5c90*/  EXIT ;  /* 0x000000000000794d */ /* 0x000fea0003800000 */
.L_x_40058:
[----:B------:R-:W-:Y:S01]  /*5ca0*/  HFMA2.MMA R218, -RZ, RZ, 0, 5.9604644775390625e-08 ;  /* 0x00000001ffda7435 */ /* 0x000fe200000001ff */
[----:B------:R-:W-:Y:S02]  /*5cb0*/  MOV R210, 0x1f ;  /* 0x0000001f00d27802 */ /* 0x000fe40000000f00 */
[----:B------:R-:W-:Y:S02]  /*5cc0*/  MOV R211, 0xffffffff ;  /* 0xffffffff00d37802 */ /* 0x000fe40000000f00 */
[----:B------:R-:W-:Y:S02]  /*5cd0*/  MOV R208, 0x5cf0 ;  /* 0x00005cf000d07802 */ /* 0x000fe40000000f00 */
[----:B-----5:R-:W-:Y:S05]  /*5ce0*/  CALL.REL.NOINC `($__internal_114_$__cuda_sm70_shflsync_bfly_p) ;  /* 0x00000be000007944 */ /* 0x020fea0003c00000 */
[----:B-1----:R-:W-:Y:S01]  /*5cf0*/  MOV R206, R218 ;  /* 0x000000da00ce7202 */ /* 0x002fe20000000f00 */
[----:B0-----:R-:W-:Y:S05]  /*5d00*/  BRA `(.L_x_40078) ;  /* 0xffffe25000007947 */ /* 0x001fea000383ffff */
.L_x_40059:
[----:B------:R-:W-:Y:S01]  /*5d10*/  HFMA2.MMA R218, -RZ, RZ, 0, 1.1920928955078125e-07 ;  /* 0x00000002ffda7435 */ /* 0x000fe200000001ff */
[----:B------:R-:W-:Y:S02]  /*5d20*/  MOV R210, 0x1f ;  /* 0x0000001f00d27802 */ /* 0x000fe40000000f00 */
[----:B------:R-:W-:Y:S02]  /*5d30*/  MOV R211, 0xffffffff ;  /* 0xffffffff00d37802 */ /* 0x000fe40000000f00 */
[----:B------:R-:W-:-:S02]  /*5d40*/  MOV R208, 0x5d60 ;  /* 0x00005d6000d07802 */ /* 0x000fc40000000f00 */
[----:B-----5:R-:W-:Y:S05]  /*5d50*/  CALL.REL.NOINC `($__internal_114_$__cuda_sm70_shflsync_bfly_p) ;  /* 0x00000b7000007944 */ /* 0x020fea0003c00000 */
[----:B01----:R-:W-:Y:S01]  /*5d60*/  FADD.FTZ R207, R207, R218 ;  /* 0x000000dacfcf7221 */ /* 0x003fe20000010000 */
[----:B------:R-:W-:Y:S01]  /*5d70*/  HFMA2.MMA R218, -RZ, RZ, 0, 2.384185791015625e-07 ;  /* 0x00000004ffda7435 */ /* 0x000fe200000001ff */
[----:B------:R-:W-:-:S02]  /*5d80*/  MOV R210, 0x1f ;  /* 0x0000001f00d27802 */ /* 0x000fc40000000f00 */
[----:B------:R-:W-:Y:S02]  /*5d90*/  MOV R211, 0xffffffff ;  /* 0xffffffff00d37802 */ /* 0x000fe40000000f00 */
[----:B------:R-:W-:Y:S02]  /*5da0*/  MOV R208, 0x5dc0 ;  /* 0x00005dc000d07802 */ /* 0x000fe40000000f00 */
[----:B------:R-:W-:Y:S05]  /*5db0*/  CALL.REL.NOINC `($__internal_114_$__cuda_sm70_shflsync_bfly_p) ;  /* 0x00000b1000007944 */ /* 0x000fea0003c00000 */
[----:B01----:R-:W-:Y:S01]  /*5dc0*/  FADD.FTZ R207, R207, R218 ;  /* 0x000000dacfcf7221 */ /* 0x003fe20000010000 */
[----:B------:R-:W-:Y:S01]  /*5dd0*/  HFMA2.MMA R218, -RZ, RZ, 0, 4.76837158203125e-07 ;  /* 0x00000008ffda7435 */ /* 0x000fe200000001ff */
[----:B------:R-:W-:Y:S02]  /*5de0*/  MOV R210, 0x1f ;  /* 0x0000001f00d27802 */ /* 0x000fe40000000f00 */
[----:B------:R-:W-:Y:S02]  /*5df0*/  MOV R211, 0xffffffff ;  /* 0xffffffff00d37802 */ /* 0x000fe40000000f00 */
[----:B------:R-:W-:Y:S02]  /*5e00*/  MOV R208, 0x5e20 ;  /* 0x00005e2000d07802 */ /* 0x000fe40000000f00 */
[----:B------:R-:W-:Y:S05]  /*5e10*/  CALL.REL.NOINC `($__internal_114_$__cuda_sm70_shflsync_bfly_p) ;  /* 0x00000ab000007944 */ /* 0x000fea0003c00000 */
[----:B01----:R-:W-:Y:S01]  /*5e20*/  FADD.FTZ R207, R207, R218 ;  /* 0x000000dacfcf7221 */ /* 0x003fe20000010000 */
[----:B------:R-:W-:Y:S01]  /*5e30*/  HFMA2.MMA R218, -RZ, RZ, 0, 9.5367431640625e-07 ;  /* 0x00000010ffda7435 */ /* 0x000fe200000001ff */
[----:B------:R-:W-:-:S02]  /*5e40*/  MOV R210, 0x1f ;  /* 0x0000001f00d27802 */ /* 0x000fc40000000f00 */
[----:B------:R-:W-:Y:S02]  /*5e50*/  MOV R211, 0xffffffff ;  /* 0xffffffff00d37802 */ /* 0x000fe40000000f00 */
[----:B------:R-:W-:Y:S02]  /*5e60*/  MOV R208, 0x5e80 ;  /* 0x00005e8000d07802 */ /* 0x000fe40000000f00 */
[----:B------:R-:W-:Y:S05]  /*5e70*/  CALL.REL.NOINC `($__internal_114_$__cuda_sm70_shflsync_bfly_p) ;  /* 0x00000a5000007944 */ /* 0x000fea0003c00000 */
        /* <DEDUP_REMOVED lines=138> */
[----:B------:R-:W-:Y:S05]  /*6720*/  CALL.REL.NOINC `($__internal_114_$__cuda_sm70_shflsync_bfly_p) ;  /* 0x000001a000007944 */ /* 0x000fea0003c00000 */
[----:B01----:R-:W-:Y:S01]  /*6730*/  FADD.FTZ R207, R207, R218 ;  /* 0x000000dacfcf7221 */ /* 0x003fe20000010000 */
[----:B------:R-:W-:Y:S01]  /*6740*/  HFMA2.MMA R218, -RZ, RZ, 0, 1.1920928955078125e-07 ;  /* 0x00000002ffda7435 */ /* 0x000fe200000001ff */
[----:B------:R-:W-:Y:S02]  /*6750*/  MOV R210, 0x1f ;  /* 0x0000001f00d27802 */ /* 0x000fe40000000f00 */
[----:B------:R-:W-:Y:S02]  /*6760*/  MOV R211, 0xffffffff ;  /* 0xffffffff00d37802 */ /* 0x000fe40000000f00 */
[----:B------:R-:W-:Y:S02]  /*6770*/  MOV R208, 0x6790 ;  /* 0x0000679000d07802 */ /* 0x000fe40000000f00 */
[----:B------:R-:W-:Y:S05]  /*6780*/  CALL.REL.NOINC `($__internal_114_$__cuda_sm70_shflsync_bfly_p) ;  /* 0x0000014000007944 */ /* 0x000fea0003c00000 */
[----:B01----:R-:W-:Y:S01]  /*6790*/  FADD.FTZ R207, R207, R218 ;  /* 0x000000dacfcf7221 */ /* 0x003fe20000010000 */
[----:B------:R-:W-:Y:S01]  /*67a0*/  HFMA2.MMA R218, -RZ, RZ, 0, 2.384185791015625e-07 ;  /* 0x00000004ffda7435 */ /* 0x000fe200000001ff */
[----:B------:R-:W-:Y:S02]  /*67b0*/  MOV R210, 0x1f ;  /* 0x0000001f00d27802 */ /* 0x000fe40000000f00 */
[----:B------:R-:W-:-:S02]  /*67c0*/  MOV R211, 0xffffffff ;  /* 0xffffffff00d37802 */ /* 0x000fc40000000f00 */
        /* <DEDUP_REMOVED lines=8> */
[----:B-1----:R-:W-:Y:S01]  /*6850*/  FADD.FTZ R217, R207, R218 ;  /* 0x000000dacfd97221 */ /* 0x002fe20000010000 */
[----:B------:R-:W-:Y:S01]  /*6860*/  HFMA2.MMA R218, -RZ, RZ, 0, 9.5367431640625e-07 ;  /* 0x00000010ffda7435 */ /* 0x000fe200000001ff */
[----:B0-----:R-:W-:Y:S02]  /*6870*/  MOV R210, 0x1f ;  /* 0x0000001f00d27802 */ /* 0x001fe40000000f00 */
[----:B------:R-:W-:-:S02]  /*6880*/  MOV R211, 0xffffffff ;  /* 0xffffffff00d37802 */ /* 0x000fc40000000f00 */
[----:B------:R-:W-:Y:S02]  /*6890*/  MOV R207, R217 ;  /* 0x000000d900cf7202 */ /* 0x000fe40000000f00 */
[----:B------:R-:W-:Y:S02]  /*68a0*/  MOV R208, 0x68c0 ;  /* 0x000068c000d07802 */ /* 0x000fe40000000f00 */
[----:B------:R-:W-:Y:S05]  /*68b0*/  CALL.REL.NOINC `($__internal_114_$__cuda_sm70_shflsync_bfly_p) ;  /* 0x0000001000007944 */ /* 0x000fea0003c00000 */
[----:B01----:R-:W-:Y:S05]  /*68c0*/  BRA `(.L_x_40079) ;  /* 0xffffe01000007947 */ /* 0x003fea000383ffff */
        .weak           $__internal_114_$__cuda_sm70_shflsync_bfly_p
        .type           $__internal_114_$__cuda_sm70_shflsync_bfly_p,@function
        .size           $__internal_114_$__cuda_sm70_shflsync_bfly_p,(.L_x_57154 - $__internal_114_$__cuda_sm70_shflsync_bfly_p)
$__internal_114_$__cuda_sm70_shflsync_bfly_p:
[----:B------:R-:W-:Y:S01]  /*68d0*/  HFMA2.MMA R209, -RZ, RZ, 0, 0 ;  /* 0x00000000ffd17435 */ /* 0x000fe200000001ff */
[----:B------:R-:W-:Y:S04]  /*68e0*/  WARPSYNC R211 ;  /* 0x000000d300007348 */ /* 0x000fe80003800000 */
[----:B------:R0:W1:Y:S01]  /*68f0*/  SHFL.BFLY PT, R218, R207, R218, R210 ;  /* 0x0c0000dacfda7389 */ /* 0x00006200000e00d2 */
[----:B------:R-:W-:Y:S05]  /*6900*/  RET.REL.NODEC R208 `(_ZN10layer_norm13ln_fwd_kernelINS_13Kernel_traitsIf6__halffS2_fjLj2048ELj1ELj4ELj1ELj16ENS_18Kernel_traits_baseILj2048EfS2_fS2_fjLj128EEEEELb0ELb0ELb1ELb0EEEvNS_9FwdParamsE) ;  /* 0xffff96f0d0007950 */ /* 0x000fea0003c3ffff */
.L_x_40080:
        /* <DEDUP_REMOVED lines=15> */
.L_x_57154:


//--------------------- .text._ZN10layer_norm13ln_fwd_kernelINS_13Kernel_traitsIf6__halffS2_fjLj2048ELj1ELj4ELj1ELj16ENS_18Kernel_traits_baseILj2048EfS2_fS2_fjLj128EEEEELb0ELb0ELb1ELb1EEEvNS_9FwdParamsE --------------------------
	.section	.text._ZN10layer_norm13ln_fwd_kernelINS_13Kernel_traitsIf6__halffS2_fjLj2048ELj1ELj4ELj1ELj16ENS_18Kernel_traits_baseILj2048EfS2_fS2_fjLj128EEEEELb0ELb0ELb1ELb1EEEvNS_9FwdParamsE,"ax",@progbits
	.sectioninfo	@"SHI_REGISTERS=254"
	.align	128
        .global         _ZN10layer_norm13ln_fwd_kernelINS_13Kernel_traitsIf6__halffS2_fjLj2048ELj1ELj4ELj1ELj16ENS_18Kernel_traits_baseILj2048EfS2_fS2_fjLj128EEEEELb0ELb0ELb1ELb1EEEvNS_9FwdParamsE
        .type           _ZN10layer_norm13ln_fwd_kernelINS_13Kernel_traitsIf6__halffS2_fjLj2048ELj1ELj4ELj1ELj16ENS_18Kernel_traits_baseILj2048EfS2_fS2_fjLj128EEEEELb0ELb0ELb1ELb1EEEvNS_9FwdParamsE,@function
        .size           _ZN10layer_norm13ln_fwd_kernelINS_13Kernel_traitsIf6__halffS2_fjLj2048ELj1ELj4ELj1ELj16ENS_18Kernel_traits_baseILj2048EfS2_fS2_fjLj128EEEEELb0ELb0ELb1ELb1EEEvNS_9FwdParamsE,(.L_x_57155 - _ZN10layer_norm13ln_fwd_kernelINS_13Kernel_traitsIf6__halffS2_fjLj2048ELj1ELj4ELj1ELj16ENS_18Kernel_traits_baseILj2048EfS2_fS2_fjLj128EEEEELb0ELb0ELb1ELb1EEEvNS_9FwdParamsE)
        .other          _ZN10layer_norm13ln_fwd_kernelINS_13Kernel_traitsIf6__halffS2_fjLj2048ELj1ELj4ELj1ELj16ENS_18Kernel_traits_baseILj2048EfS2_fS2_fjLj128EEEEELb0ELb0ELb1ELb1EEEvNS_9FwdParamsE,@"STO_CUDA_ENTRY STV_DEFAULT"
_ZN10layer_norm13ln_fwd_kernelINS_13Kernel_traitsIf6__halffS2_fjLj2048ELj1ELj4ELj1ELj16ENS_18Kernel_traits_baseILj2048EfS2_fS2_fjLj128EEEEELb0ELb0ELb1ELb1EEEvNS_9FwdParamsE:
.text._ZN10layer_norm13ln_fwd_kernelINS_13Kernel_traitsIf6__halffS2_fjLj2048ELj1ELj4ELj1ELj16ENS_18Kernel_traits_baseILj2048EfS2_fS2_fjLj128EEEEELb0ELb0ELb1ELb1EEEvNS_9FwdParamsE:
        /* <DEDUP_REMOVED lines=82> */
.L_x_40214:
        /* <DEDUP_REMOVED lines=58> */
[----:B-1---5:R-:W-:-:S05]  /*08c0*/  HADD2.F32 R204, -RZ, R140.H0_H0 ;  /* 0x2000008cffcc7230 */ /* 0x022fca0000004100 */
[----:B------:R-:W-:-:S04]  /*08d0*/  FMUL.FTZ R204, R204, c[0x0][0x1ec] ;  /* 0x00007b00cccc7a20 */ /* 0x000fc80000410000 */
[----:B------:R-:W-:Y:S02]  /*08e0*/  @P0 FADD.FTZ R204, R132, R204 ;  /* 0x000000cc84cc0221 */ /* 0x000fe40000010000 */
.L_x_40082:
[----:B-1----:R-:W-:Y:S05]  /*08f0*/  BSYNC B0 ;  /* 0x0000000000007941 */ /* 0x002fea0003800000 */
.L_x_40081:
[----:B------:R-:W-:Y:S01]  /*0900*/  BSSY B0, `(.L_x_40083) ;  /* 0x0000005000007945 */ /* 0x000fe20003800000 */
[----:B------:R-:W-:Y:S05]  /*0910*/  @!P6 BRA `(.L_x_40084) ;  /* 0x000000300000e947 */ /* 0x000fea0003800000 */
[----:B-----5:R-:W-:-:S05]  /*0920*/  HADD2.F32 R205, -RZ, R140.H1_H1 ;  /* 0x3000008cffcd7230 */ /* 0x020fca0000004100 */
[----:B------:R-:W-:-:S04]  /*0930*/  FMUL.FTZ R205, R205, c[0x0][0x1ec] ;  /* 0x00007b00cdcd7a20 */ /* 0x000fc80000410000 */
[----:B------:R-:W-:Y:S02]  /*0940*/  @P0 FADD.FTZ R205, R133, R205 ;  /* 0x000000cd85cd0221 */ /* 0x000fe40000010000 */
.L_x_40084:
[----:B------:R-:W-:Y:S05]  /*0950*/  BSYNC B0 ;  /* 0x0000000000007941 */ /* 0x000fea0003800000 */
.L_x_40083:
[----:B------:R-:W-:Y:S01]  /*0960*/  BSSY B0, `(.L_x_40085) ;  /* 0x0000005000007945 */ /* 0x000fe20003800000 */
[----:B------:R-:W-:Y:S05]  /*0970*/  @!P6 BRA `(.L_x_40086) ;  /* 0x000000300000e947 */ /* 0x000fea0003800000 */
[----:B-----5:R-:W-:-:S05]  /*0980*/  HADD2.F32 R206, -RZ, R141.H0_H0 ;  /* 0x2000008dffce7230 */ /* 0x020fca0000004100 */
[----:B------:R-:W-:-:S04]  /*0990*/  FMUL.FTZ R206, R206, c[0x0][0x1ec] ;  /* 0x00007b00cece7a20 */ /* 0x000fc80000410000 */
[----:B------:R-:W-:Y:S02]  /*09a0*/  @P0 FADD.FTZ R206, R134, R206 ;  /* 0x000000ce86ce0221 */ /* 0x000fe40000010000 */
.L_x_40086:
[----:B------:R-:W-:Y:S05]  /*09b0*/  BSYNC B0 ;  /* 0x0000000000007941 */ /* 0x000fea0003800000 */
.L_x_40085:
[----:B------:R-:W-:Y:S01]  /*09c0*/  BSSY B0, `(.L_x_40087) ;  /* 0x0000005000007945 */ /* 0x000fe20003800000 */
[----:B------:R-:W-:Y:S05]  /*09d0*/  @!P6 BRA `(.L_x_40088) ;  /* 0x000000300000e947 */ /* 0x000fea0003800000 */
[----:B-----5:R-:W-:-:S05]  /*09e0*/  HADD2.F32 R207, -RZ, R141.H1_H1 ;  /* 0x3000008dffcf7230 */ /* 0x020fca0000004100 */
[----:B------:R-:W-:-:S04]  /*09f0*/  FMUL.FTZ R207, R207, c[0x0][0x1ec] ;  /* 0x00007b00cfcf7a20 */ /* 0x000fc80000410000 */
[----:B------:R-:W-:Y:S02]  /*0a00*/  @P0 FADD.FTZ R207, R135, R207 ;  /* 0x000000cf87cf0221 */ /* 0x000fe40000010000 */
.L_x_40088:
[----:B------:R-:W-:Y:S05]  /*0a10*/  BSYNC B0 ;  /* 0x0000000000007941 */ /* 0x000fea0003800000 */
.L_x_40087:
[----:B------:R-:W-:Y:S01]  /*0a20*/  BSSY B0, `(.L_x_40089) ;  /* 0x0000005000007945 */ /* 0x000fe20003800000 */
[----:B------:R-:W-:Y:S05]  /*0a30*/  @!P6 BRA `(.L_x_40090) ;  /* 0x000000300000e947 */ /* 0x000fea0003800000 */
[----:B-----5:R-:W-:-:S05]  /*0a40*/  HADD2.F32 R200, -RZ, R142.H0_H0 ;  /* 0x2000008effc87230 */ /* 0x020fca0000004100 */
[----:B------:R-:W-:-:S04]  /*0a50*/  FMUL.FTZ R200, R200, c[0x0][0x1ec] ;  /* 0x00007b00c8c87a20 */ /* 0x000fc80000410000 */
[----:B------:R-:W-:Y:S02]  /*0a60*/  @P0 FADD.FTZ R200, R136, R200 ;  /* 0x000000c888c80221 */ /* 0x000fe40000010000 */
.L_x_40090:
[----:B------:R-:W-:Y:S05]  /*0a70*/  BSYNC B0 ;  /* 0x0000000000007941 */ /* 0x000fea0003800000 */
.L_x_40089:
[----:B------:R-:W-:Y:S01]  /*0a80*/  BSSY B0, `(.L_x_40091) ;  /* 0x0000005000007945 */ /* 0x000fe20003800000 */
[----:B------:R-:W-:Y:S05]  /*0a90*/  @!P6 BRA `(.L_x_40092) ;  /* 0x000000300000e947 */ /* 0x000fea0003800000 */
[----:B-----5:R-:W-:-:S05]  /*0aa0*/  HADD2.F32 R201, -RZ, R142.H1_H1 ;  /* 0x3000008effc97230 */ /* 0x020fca0000004100 */
[----:B------:R-:W-:-:S04]  /*0ab0*/  FMUL.FTZ R201, R201, c[0x0][0x1ec] ;  /* 0x00007b00c9c97a20 */ /* 0x000fc80000410000 */
[----:B------:R-:W-:Y:S02]  /*0ac0*/  @P0 FADD.FTZ R201, R137, R201 ;  /* 0x000000c989c90221 */ /* 0x000fe40000010000 */
.L_x_40092:
[----:B------:R-:W-:Y:S05]  /*0ad0*/  BSYNC B0 ;  /* 0x0000000000007941 */ /* 0x000fea0003800000 */
.L_x_40091:
[----:B------:R-:W-:Y:S01]  /*0ae0*/  BSSY B0, `(.L_x_40093) ;  /* 0x0000005000007945 */ /* 0x000fe20003800000 */
[----:B------:R-:W-:Y:S05]  /*0af0*/  @!P6 BRA `(.L_x_40094) ;  /* 0x000000300000e947 */ /* 0x000fea0003800000 */
[----:B-----5:R-:W-:-:S05]  /*0b00*/  HADD2.F32 R202, -RZ, R143.H0_H0 ;  /* 0x2000008fffca7230 */ /* 0x020fca0000004100 */
[----:B------:R-:W-:-:S04]  /*0b10*/  FMUL.FTZ R202, R202, c[0x0][0x1ec] ;  /* 0x00007b00caca7a20 */ /* 0x000fc80000410000 */
[----:B------:R-:W-:Y:S02]  /*0b20*/  @P0 FADD.FTZ R202, R138, R202 ;  /* 0x000000ca8aca0221 */ /* 0x000fe40000010000 */
.L_x_40094:
[----:B------:R-:W-:Y:S05]  /*0b30*/  BSYNC B0 ;  /* 0x0000000000007941 */ /* 0x000fea0003800000 */
.L_x_40093:
[----:B------:R-:W-:Y:S01]  /*0b40*/  BSSY B0, `(.L_x_40095) ;  /* 0x0000005000007945 */ /* 0x000fe20003800000 */
[----:B------:R-:W-:Y:S05]  /*0b50*/  @!P6 BRA `(.L_x_40096) ;  /* 0x000000300000e947 */ /* 0x000fea0003800000 */
[----:B-----5:R-:W-:-:S05]  /*0b60*/  HADD2.F32 R203, -RZ, R143.H1_H1 ;  /* 0x3000008fffcb7230 */ /* 0x020fca0000004100 */
[----:B------:R-:W-:-:S04]  /*0b70*/  FMUL.FTZ R203, R203, c[0x0][0x1ec] ;  /* 0x00007b00cbcb7a20 */ /* 0x000fc80000410000 */
[----:B------:R-:W-:Y:S02]  /*0b80*/  @P0 FADD.FTZ R203, R139, R203 ;  /* 0x000000cb8bcb0221 */ /* 0x000fe40000010000 */
.L_x_40096:
[----:B------:R-:W-:Y:S05]  /*0b90*/  BSYNC B0 ;  /* 0x0000000000007941 */ /* 0x000fea0003800000 */
.L_x_40095:
        /* <DEDUP_REMOVED lines=37> */
[----:B0----5:R-:W-:-:S05]  /*0df0*/  HADD2.F32 R196, -RZ, R140.H0_H0 ;  /* 0x2000008cffc47230 */ /* 0x021fca0000004100 */
[----:B------:R-:W-:-:S04]  /*0e00*/  FMUL.FTZ R196, R196, c[0x0][0x1ec] ;  /* 0x00007b00c4c47a20 */ /* 0x000fc80000410000 */
[----:B------:R-:W-:Y:S02]  /*0e10*/  @P0 FADD.FTZ R196, R132, R196 ;  /* 0x000000c484c40221 */ /* 0x000fe40000010000 */
.L_x_40098:
[----:B0-----:R-:W-:Y:S05]  /*0e20*/  BSYNC B0 ;  /* 0x0000000000007941 */ /* 0x001fea0003800000 */
.L_x_40097:
[----:B------:R-:W-:Y:S01]  /*0e30*/  BSSY B0, `(.L_x_40099) ;  /* 0x0000005000007945 */ /* 0x000fe20003800000 */
[----:B------:R-:W-:Y:S05]  /*0e40*/  @!P6 BRA `(.L_x_40100) ;  /* 0x000000300000e947 */ /* 0x000fea0003800000 */
[----:B-----5:R-:W-:-:S05]  /*0e50*/  HADD2.F32 R197, -RZ, R140.H1_H1 ;  /* 0x3000008cffc57230 */ /* 0x020fca0000004100 */
[----:B------:R-:W-:-:S04]  /*0e60*/  FMUL.FTZ R197, R197, c[0x0][0x1ec] ;  /* 0x00007b00c5c57a20 */ /* 0x000fc80000410000 */
[----:B------:R-:W-:Y:S02]  /*0e70*/  @P0 FADD.FTZ R197, R133, R197 ;  /* 0x000000c585c50221 */ /* 0x000fe40000010000 */
.L_x_40100:
[----:B------:R-:W-:Y:S05]  /*0e80*/  BSYNC B0 ;  /* 0x0000000000007941 */ /* 0x000fea0003800000 */
.L_x_40099:
[----:B------:R-:W-:Y:S01]  /*0e90*/  BSSY B0, `(.L_x_40101) ;  /* 0x0000005000007945 */ /* 0x000fe20003800000 */
[----:B------:R-:W-:Y:S05]  /*0ea0*/  @!P6 BRA `(.L_x_40102) ;  /* 0x000000300000e947 */ /* 0x000fea0003800000 */
[----:B-----5:R-:W-:-:S05]  /*0eb0*/  HADD2.F32 R198, -RZ, R141.H0_H0 ;  /* 0x2000008dffc67230 */ /* 0x020fca0000004100 */
[----:B------:R-:W-:-:S04]  /*0ec0*/  FMUL.FTZ R198, R198, c[0x0][0x1ec] ;  /* 0x00007b00c6c67a20 */ /* 0x000fc80000410000 */
[----:B------:R-:W-:Y:S02]  /*0ed0*/  @P0 FADD.FTZ R198, R134, R198 ;  /* 0x000000c686c60221 */ /* 0x000fe40000010000 */
.L_x_40102:
[----:B------:R-:W-:Y:S05]  /*0ee0*/  BSYNC B0 ;  /* 0x0000000000007941 */ /* 0x000fea0003800000 */
.L_x_40101:
[----:B------:R-:W-:Y:S01]  /*0ef0*/  BSSY B0, `(.L_x_40103) ;  /* 0x0000005000007945 */ /* 0x000fe20003800000 */
[----:B------:R-:W-:Y:S05]  /*0f00*/  @!P6 BRA `(.L_x_40104) ;  /* 0x000000300000e947 */ /* 0x000fea0003800000 */
[----:B-----5:R-:W-:-:S05]  /*0f10*/  HADD2.F32 R199, -RZ, R141.H1_H1 ;  /* 0x3000008dffc77230 */ /* 0x020fca0000004100 */
[----:B------:R-:W-:-:S04]  /*0f20*/  FMUL.FTZ R199, R199, c[0x0][0x1ec] ;  /* 0x00007b00c7c77a20 */ /* 0x000fc80000410000 */
[----:B------:R-:W-:Y:S02]  /*0f30*/  @P0 FADD.FTZ R199, R135, R199 ;  /* 0x000000c787c70221 */ /* 0x000fe40000010000 */
.L_x_40104:
[----:B------:R-:W-:Y:S05]  /*0f40*/  BSYNC B0 ;  /* 0x0000000000007941 */ /* 0x000fea0003800000 */
.L_x_40103:
[----:B------:R-:W-:Y:S01]  /*0f50*/  BSSY B0, `(.L_x_40105) ;  /* 0x0000005000007945 */ /* 0x000fe20003800000 */
[----:B------:R-:W-:Y:S05]  /*0f60*/  @!P6 BRA `(.L_x_40106) ;  /* 0x000000300000e947 */ /* 0x000fea0003800000 */
[----:B-----5:R-:W-:-:S05]  /*0f70*/  HADD2.F32 R188, -RZ, R142.H0_H0 ;  /* 0x2000008effbc7230 */ /* 0x020fca0000004100 */
[----:B------:R-:W-:-:S04]  /*0f80*/  FMUL.FTZ R188, R188, c[0x0][0x1ec] ;  /* 0x00007b00bcbc7a20 */ /* 0x000fc80000410000 */
[----:B------:R-:W-:Y:S02]  /*0f90*/  @P0 FADD.FTZ R188, R136, R188 ;  /* 0x000000bc88bc0221 */ /* 0x000fe40000010000 */
.L_x_40106:
[----:B------:R-:W-:Y:S05]  /*0fa0*/  BSYNC B0 ;  /* 0x0000000000007941 */ /* 0x000fea0003800000 */
.L_x_40105:
[----:B------:R-:W-:Y:S01]  /*0fb0*/  BSSY B0, `(.L_x_40107) ;  /* 0x0000005000007945 */ /* 0x000fe20003800000 */
[----:B------:R-:W-:Y:S05]  /*0fc0*/  @!P6 BRA `(.L_x_40108) ;  /* 0x000000300000e947 */ /* 0x000fea0003800000 */
[----:B-----5:R-:W-:-:S05]  /*0fd0*/  HADD2.F32 R189, -RZ, R142.H1_H1 ;  /* 0x3000008effbd7230 */ /* 0x020fca0000004100 */
[----:B------:R-:W-:-:S04]  /*0fe0*/  FMUL.FTZ R189, R189, c[0x0][0x1ec] ;  /* 0x00007b00bdbd7a20 */ /* 0x000fc80000410000 */
[----:B------:R-:W-:Y:S02]  /*0ff0*/  @P0 FADD.FTZ R189, R137, R189 ;  /* 0x000000bd89bd0221 */ /* 0x000fe40000010000 */
.L_x_40108:
[----:B------:R-:W-:Y:S05]  /*1000*/  BSYNC B0 ;  /* 0x0000000000007941 */ /* 0x000fea0003800000 */
.L_x_40107:
[----:B------:R-:W-:Y:S01]  /*1010*/  BSSY B0, `(.L_x_40109) ;  /* 0x0000005000007945 */ /* 0x000fe20003800000 */
[----:B------:R-:W-:Y:S05]  /*1020*/  @!P6 BRA `(.L_x_40110) ;  /* 0x000000300000e947 */ /* 0x000fea0003800000 */
[----:B-----5:R-:W-:-:S05]  /*1030*/  HADD2.F32 R190, -RZ, R143.H0_H0 ;  /* 0x2000008fffbe7230 */ /* 0x020fca0000004100 */
[----:B------:R-:W-:-:S04]  /*1040*/  FMUL.FTZ R190, R190, c[0x0][0x1ec] ;  /* 0x00007b00bebe7a20 */ /* 0x000fc80000410000 */
[----:B------:R-:W-:Y:S02]  /*1050*/  @P0 FADD.FTZ R190, R138, R190 ;  /* 0x000000be8abe0221 */ /* 0x000fe40000010000 */
.L_x_40110:
[----:B------:R-:W-:Y:S05]  /*1060*/  BSYNC B0 ;  /* 0x0000000000007941 */ /* 0x000fea0003800000 */
.L_x_40109:
[----:B------:R-:W-:Y:S01]  /*1070*/  BSSY B0, `(.L_x_40111) ;  /* 0x0000005000007945 */ /* 0x000fe20003800000 */
[----:B------:R-:W-:Y:S05]  /*1080*/  @!P6 BRA `(.L_x_40112) ;  /* 0x000000300000e947 */ /* 0x000fea0003800000 */
[----:B-----5:R-:W-:-:S05]  /*1090*/  HADD2.F32 R191, -RZ, R143.H1_H1 ;  /* 0x3000008fffbf7230 */ /* 0x020fca0000004100 */
[----:B------:R-:W-:-:S04]  /*10a0*/  FMUL.FTZ R191, R191, c[0x0][0x1ec] ;  /* 0x00007b00bfbf7a20 */ /* 0x000fc80000410000 */
[----:B------:R-:W-:Y:S02]  /*10b0*/  @P0 FADD.FTZ R191, R139, R191 ;  /* 0x000000bf8bbf0221 */ /* 0x000fe40000010000 */
.L_x_40112:
[----:B------:R-:W-:Y:S05]  /*10c0*/  BSYNC B0 ;  /* 0x0000000000007941 */ /* 0x000fea0003800000 */
.L_x_40111:
        /* <DEDUP_REMOVED lines=40> */
.L_x_40114:
[----:B----4-:R-:W-:Y:S05]  /*1350*/  BSYNC B0 ;  /* 0x0000000000007941 */ /* 0x010fea0003800000 */
.L_x_40113:
[----:B------:R-:W-:Y:S01]  /*1360*/  BSSY B0, `(.L_x_40115) ;  /* 0x0000005000007945 */ /* 0x000fe20003800000 */
[----:B------:R-:W-:Y:S05]  /*1370*/  @!P6 BRA `(.L_x_40116) ;  /* 0x000000300000e947 */ /* 0x000fea0003800000 */
[----:B-----5:R-:W-:-:S05]  /*1380*/  HADD2.F32 R193, -RZ, R140.H1_H1 ;  /* 0x3000008cffc17230 */ /* 0x020fca0000004100 */
[----:B------:R-:W-:-:S04]  /*1390*/  FMUL.FTZ R193, R193, c[0x0][0x1ec] ;  /* 0x00007b00c1c17a20 */ /* 0x000fc80000410000 */
[----:B------:R-:W-:Y:S02]  /*13a0*/  @P0 FADD.FTZ R193, R133, R193 ;  /* 0x000000c185c10221 */ /* 0x000fe40000010000 */
.L_x_40116:
[----:B------:R-:W-:Y:S05]  /*13b0*/  BSYNC B0 ;  /* 0x0000000000007941 */ /* 0x000fea0003800000 */
.L_x_40115:
[----:B------:R-:W-:Y:S01]  /*13c0*/  BSSY B0, `(.L_x_40117) ;  /* 0x0000005000007945 */ /* 0x000fe20003800000 */
[----:B------:R-:W-:Y:S05]  /*13d0*/  @!P6 BRA `(.L_x_40118) ;  /* 0x000000300000e947 */ /* 0x000fea0003800000 */
[----:B-----5:R-:W-:-:S05]  /*13e0*/  HADD2.F32 R194, -RZ, R141.H0_H0 ;  /* 0x2000008dffc27230 */ /* 0x020fca0000004100 */
[----:B------:R-:W-:-:S04]  /*13f0*/  FMUL.FTZ R194, R194, c[0x0][0x1ec] ;  /* 0x00007b00c2c27a20 */ /* 0x000fc80000410000 */
[----:B------:R-:W-:Y:S02]  /*1400*/  @P0 FADD.FTZ R194, R134, R194 ;  /* 0x000000c286c20221 */ /* 0x000fe40000010000 */
.L_x_40118:
[----:B------:R-:W-:Y:S05]  /*1410*/  BSYNC B0 ;  /* 0x0000000000007941 */ /* 0x000fea0003800000 */
.L_x_40117:
[----:B------:R-:W-:Y:S01]  /*1420*/  BSSY B0, `(.L_x_40119) ;  /* 0x0000005000007945 */ /* 0x000fe20003800000 */
[----:B------:R-:W-:Y:S05]  /*1430*/  @!P6 BRA `(.L_x_40120) ;  /* 0x000000300000e947 */ /* 0x000fea0003800000 */
[----:B-----5:R-:W-:-:S05]  /*1440*/  HADD2.F32 R195, -RZ, R141.H1_H1 ;  /* 0x3000008dffc37230 */ /* 0x020fca0000004100 */
[----:B------:R-:W-:-:S04]  /*1450*/  FMUL.FTZ R195, R195, c[0x0][0x1ec] ;  /* 0x00007b00c3c37a20 */ /* 0x000fc80000410000 */
[----:B------:R-:W-:Y:S02]  /*1460*/  @P0 FADD.FTZ R195, R135, R195 ;  /* 0x000000c387c30221 */ /* 0x000fe40000010000 */
.L_x_40120:
[----:B------:R-:W-:Y:S05]  /*1470*/  BSYNC B0 ;  /* 0x0000000000007941 */ /* 0x000fea0003800000 */
.L_x_40119:
[----:B------:R-:W-:Y:S01]  /*1480*/  BSSY B0, `(.L_x_40121) ;  /* 0x0000005000007945 */ /* 0x000fe20003800000 */
[----:B------:R-:W-:Y:S05]  /*1490*/  @!P6 BRA `(.L_x_40122) ;  /* 0x000000300000e947 */ /* 0x000fea0003800000 */
[----:B-----5:R-:W-:-:S05]  /*14a0*/  HADD2.F32 R180, -RZ, R142.H0_H0 ;  /* 0x2000008effb47230 */ /* 0x020fca0000004100 */
[----:B------:R-:W-:-:S04]  /*14b0*/  FMUL.FTZ R180, R180, c[0x0][0x1ec] ;  /* 0x00007b00b4b47a20 */ /* 0x000fc80000410000 */
[----:B------:R-:W-:Y:S02]  /*14c0*/  @P0 FADD.FTZ R180, R136, R180 ;  /* 0x000000b488b40221 */ /* 0x000fe40000010000 */
.L_x_40122:
[----:B------:R-:W-:Y:S05]  /*14d0*/  BSYNC B0 ;  /* 0x0000000000007941 */ /* 0x000fea0003800000 */
.L_x_40121:
[----:B------:R-:W-:Y:S01]  /*14e0*/  BSSY B0, `(.L_x_40123) ;  /* 0x0000005000007945 */ /* 0x000fe20003800000 */
[----:B------:R-:W-:Y:S05]  /*14f0*/  @!P6 BRA `(.L_x_40124) ;  /* 0x000000300000e947 */ /* 0x000fea0003800000 */
[----:B-----5:R-:W-:-:S05]  /*1500*/  HADD2.F32 R181, -RZ, R142.H1_H1 ;  /* 0x3000008effb57230 */ /* 0x020fca0000004100 */
[----:B------:R-:W-:-:S04]  /*1510*/  FMUL.FTZ R181, R181, c[0x0][0x1ec] ;  /* 0x00007b00b5b57a20 */ /* 0x000fc80000410000 */
[----:B------:R-:W-:Y:S02]  /*1520*/  @P0 FADD.FTZ R181, R137, R181 ;  /* 0x000000b589b50221 */ /* 0x000fe40000010000 */
.L_x_40124:
[----:B------:R-:W-:Y:S05]  /*1530*/  BSYNC B0 ;  /* 0x0000000000007941 */ /* 0x000fea0003800000 */
.L_x_40123:
[----:B------:R-:W-:Y:S01]  /*1540*/  BSSY B0, `(.L_x_40125) ;  /* 0x0000005000007945 */ /* 0x000fe20003800000 */
[----:B------:R-:W-:Y:S05]  /*1550*/  @!P6 BRA `(.L_x_40126) ;  /* 0x000000300000e947 */ /* 0x000fea0003800000 */
[----:B-----5:R-:W-:-:S05]  /*1560*/  HADD2.F32 R182, -RZ, R143.H0_H0 ;  /* 0x2000008fffb67230 */ /* 0x020fca0000004100 */
[----:B------:R-:W-:-:S04]  /*1570*/  FMUL.FTZ R182, R182, c[0x0][0x1ec] ;  /* 0x00007b00b6b67a20 */ /* 0x000fc80000410000 */
[----:B------:R-:W-:Y:S02]  /*1580*/  @P0 FADD.FTZ R182, R138, R182 ;  /* 0x000000b68ab60221 */ /* 0x000fe40000010000 */
.L_x_40126:
[----:B------:R-:W-:Y:S05]  /*1590*/  BSYNC B0 ;  /* 0x0000000000007941 */ /* 0x000fea0003800000 */
.L_x_40125:
[----:B------:R-:W-:Y:S01]  /*15a0*/  BSSY B0, `(.L_x_40127) ;  /* 0x0000005000007945 */ /* 0x000fe20003800000 */
[----:B------:R-:W-:Y:S05]  /*15b0*/  @!P6 BRA `(.L_x_40128) ;  /* 0x000000300000e947 */ /* 0x000fea0003800000 */
[----:B-----5:R-:W-:-:S05]  /*15c0*/  HADD2.F32 R183, -RZ, R143.H1_H1 ;  /* 0x3000008fffb77230 */ /* 0x020fca0000004100 */
[----:B------:R-:W-:-:S04]  /*15d0*/  FMUL.FTZ R183, R183, c[0x0][0x1ec] ;  /* 0x00007b00b7b77a20 */ /* 0x000fc80000410000 */
[----:B------:R-:W-:Y:S02]  /*15e0*/  @P0 FADD.FTZ R183, R139, R183 ;  /* 0x000000b78bb70221 */ /* 0x000fe40000010000 */
.L_x_40128:
[----:B------:R-:W-:Y:S05]  /*15f0*/  BSYNC B0 ;  /* 0x0000000000007941 */ /* 0x000fea0003800000 */
.L_x_40127:
        /* <DEDUP_REMOVED lines=40> */
.L_x_40130:
[----:B----4-:R-:W-:Y:S05]  /*1880*/  BSYNC B0 ;  /* 0x0000000000007941 */ /* 0x010fea0003800000 */
.L_x_40129:
[----:B------:R-:W-:Y:S01]  /*1890*/  BSSY B0, `(.L_x_40131) ;  /* 0x0000005000007945 */ /* 0x000fe20003800000 */
[----:B------:R-:W-:Y:S05]  /*18a0*/  @!P6 BRA `(.L_x_40132) ;  /* 0x000000300000e947 */ /* 0x000fea0003800000 */
[----:B-----5:R-:W-:-:S05]  /*18b0*/  HADD2.F32 R185, -RZ, R140.H1_H1 ;  /* 0x3000008cffb97230 */ /* 0x020fca0000004100 */
[----:B------:R-:W-:-:S04]  /*18c0*/  FMUL.FTZ R185, R185, c[0x0][0x1ec] ;  /* 0x00007b00b9b97a20 */ /* 0x000fc80000410000 */
[----:B------:R-:W-:Y:S02]  /*18d0*/  @P0 FADD.FTZ R185, R133, R185 ;  /* 0x000000b985b90221 */ /* 0x000fe40000010000 */
.L_x_40132:
[----:B------:R-:W-:Y:S05]  /*18e0*/  BSYNC B0 ;  /* 0x0000000000007941 */ /* 0x000fea0003800000 */
.L_x_40131:
[----:B------:R-:W-:Y:S01]  /*18f0*/  BSSY B0, `(.L_x_40133) ;  /* 0x0000005000007945 */ /* 0x000fe20003800000 */
[----:B------:R-:W-:Y:S05]  /*1900*/  @!P6 BRA `(.L_x_40134) ;  /* 0x000000300000e947 */ /* 0x000fea0003800000 */
[----:B-----5:R-:W-:-:S05]  /*1910*/  HADD2.F32 R186, -RZ, R141.H0_H0 ;  /* 0x2000008dffba7230 */ /* 0x020fca0000004100 */
[----:B------:R-:W-:-:S04]  /*1920*/  FMUL.FTZ R186, R186, c[0x0][0x1ec] ;  /* 0x00007b00baba7a20 */ /* 0x000fc80000410000 */
[----:B------:R-:W-:Y:S02]  /*1930*/  @P0 FADD.FTZ R186, R134, R186 ;  /* 0x000000ba86ba0221 */ /* 0x000fe40000010000 */
.L_x_40134:
[----:B------:R-:W-:Y:S05]  /*1940*/  BSYNC B0 ;  /* 0x0000000000007941 */ /* 0x000fea0003800000 */
.L_x_40133:
[----:B------:R-:W-:Y:S01]  /*1950*/  BSSY B0, `(.L_x_40135) ;  /* 0x0000005000007945 */ /* 0x000fe20003800000 */
[----:B------:R-:W-:Y:S05]  /*1960*/  @!P6 BRA `(.L_x_40136) ;  /* 0x000000300000e947 */ /* 0x000fea0003800000 */
[----:B-----5:R-:W-:-:S05]  /*1970*/  HADD2.F32 R187, -RZ, R141.H1_H1 ;  /* 0x3000008dffbb7230 */ /* 0x020fca0000004100 */
[----:B------:R-:W-:-:S04]  /*1980*/  FMUL.FTZ R187, R187, c[0x0][0x1ec] ;  /* 0x00007b00bbbb7a20 */ /* 0x000fc80000410000 */
[----:B------:R-:W-:Y:S02]  /*1990*/  @P0 FADD.FTZ R187, R135, R187 ;  /* 0x000000bb87bb0221 */ /* 0x000fe40000010000 */
.L_x_40136:
[----:B------:R-:W-:Y:S05]  /*19a0*/  BSYNC B0 ;  /* 0x0000000000007941 */ /* 0x000fea0003800000 */
.L_x_40135:
[----:B------:R-:W-:Y:S01]  /*19b0*/  BSSY B0, `(.L_x_40137) ;  /* 0x0000005000007945 */ /* 0x000fe20003800000 */
[----:B------:R-:W-:Y:S05]  /*19c0*/  @!P6 BRA `(.L_x_40138) ;  /* 0x000000300000e947 */ /* 0x000fea0003800000 */
[----:B-----5:R-:W-:-:S05]  /*19d0*/  HADD2.F32 R168, -RZ, R142.H0_H0 ;  /* 0x2000008effa87230 */ /* 0x020fca0000004100 */
[----:B------:R-:W-:-:S04]  /*19e0*/  FMUL.FTZ R168, R168, c[0x0][0x1ec] ;  /* 0x00007b00a8a87a20 */ /* 0x000fc80000410000 */
[----:B------:R-:W-:Y:S02]  /*19f0*/  @P0 FADD.FTZ R168, R136, R168 ;  /* 0x000000a888a80221 */ /* 0x000fe40000010000 */
.L_x_40138:
[----:B------:R-:W-:Y:S05]  /*1a00*/  BSYNC B0 ;  /* 0x0000000000007941 */ /* 0x000fea0003800000 */
.L_x_40137:
[----:B------:R-:W-:Y:S01]  /*1a10*/  BSSY B0, `(.L_x_40139) ;  /* 0x0000005000007945 */ /* 0x000fe20003800000 */
[----:B------:R-:W-:Y:S05]  /*1a20*/  @!P6 BRA `(.L_x_40140) ;  /* 0x000000300000e947 */ /* 0x000fea0003800000 */
[----:B-----5:R-:W-:-:S05]  /*1a30*/  HADD2.F32 R169, -RZ, R142.H1_H1 ;  /* 0x3000008effa97230 */ /* 0x020fca0000004100 */
[----:B------:R-:W-:-:S04]  /*1a40*/  FMUL.FTZ R169, R169, c[0x0][0x1ec] ;  /* 0x00007b00a9a97a20 */ /* 0x000fc80000410000 */
[----:B------:R-:W-:Y:S02]  /*1a50*/  @P0 FADD.FTZ R169, R137, R169 ;  /* 0x000000a989a90221 */ /* 0x000fe40000010000 */
.L_x_40140:
[----:B------:R-:W-:Y:S05]  /*1a60*/  BSYNC B0 ;  /* 0x0000000000007941 */ /* 0x000fea0003800000 */
.L_x_40139:
[----:B------:R-:W-:Y:S01]  /*1a70*/  BSSY B0, `(.L_x_40141) ;  /* 0x0000005000007945 */ /* 0x000fe20003800000 */
[----:B------:R-:W-:Y:S05]  /*1a80*/  @!P6 BRA `(.L_x_40142) ;  /* 0x000000300000e947 */ /* 0x000fea0003800000 */
[----:B-----5:R-:W-:-:S05]  /*1a90*/  HADD2.F32 R170, -RZ, R143.H0_H0 ;  /* 0x2000008fffaa7230 */ /* 0x020fca0000004100 */
[----:B------:R-:W-:-:S04]  /*1aa0*/  FMUL.FTZ R170, R170, c[0x0][0x1ec] ;  /* 0x00007b00aaaa7a20 */ /* 0x000fc80000410000 */
[----:B------:R-:W-:Y:S02]  /*1ab0*/  @P0 FADD.FTZ R170, R138, R170 ;  /* 0x000000aa8aaa0221 */ /* 0x000fe40000010000 */
.L_x_40142:
[----:B------:R-:W-:Y:S05]  /*1ac0*/  BSYNC B0 ;  /* 0x0000000000007941 */ /* 0x000fea0003800000 */
.L_x_40141:
[----:B------:R-:W-:Y:S01]  /*1ad0*/  BSSY B0, `(.L_x_40143) ;  /* 0x0000005000007945 */ /* 0x000fe20003800000 */
[----:B------:R-:W-:Y:S05]  /*1ae0*/  @!P6 BRA `(.L_x_40144) ;  /* 0x000000300000e947 */ /* 0x000fea0003800000 */
[----:B-----5:R-:W-:-:S05]  /*1af0*/  HADD2.F32 R171, -RZ, R143.H1_H1 ;  /* 0x3000008fffab7230 */ /* 0x020fca0000004100 */
[----:B------:R-:W-:-:S04]  /*1b00*/  FMUL.FTZ R171, R171, c[0x0][0x1ec] ;  /* 0x00007b00abab7a20 */ /* 0x000fc80000410000 */
[----:B------:R-:W-:Y:S02]  /*1b10*/  @P0 FADD.FTZ R171, R139, R171 ;  /* 0x000000ab8bab0221 */ /* 0x000fe40000010000 */
.L_x_40144:
[----:B------:R-:W-:Y:S05]  /*1b20*/  BSYNC B0 ;  /* 0x0000000000007941 */ /* 0x000fea0003800000 */
.L_x_40143:
        /* <DEDUP_REMOVED lines=40> */
.L_x_40146:
[----:B----4-:R-:W-:Y:S05]  /*1db0*/  BSYNC B0 ;  /* 0x0000000000007941 */ /* 0x010fea0003800000 */
.L_x_40145:
[----:B------:R-:W-:Y:S01]  /*1dc0*/  BSSY B0, `(.L_x_40147) ;  /* 0x0000005000007945 */ /* 0x000fe20003800000 */
[----:B------:R-:W-:Y:S05]  /*1dd0*/  @!P6 BRA `(.L_x_40148) ;  /* 0x000000300000e947 */ /* 0x000fea0003800000 */
[----:B-----5:R-:W-:-:S05]  /*1de0*/  HADD2.F32 R173, -RZ, R140.H1_H1 ;  /* 0x3000008cffad7230 */ /* 0x020fca0000004100 */
[----:B------:R-:W-:-:S04]  /*1df0*/  FMUL.FTZ R173, R173, c[0x0][0x1ec] ;  /* 0x00007b00adad7a20 */ /* 0x000fc80000410000 */
[----:B------:R-:W-:Y:S02]  /*1e00*/  @P0 FADD.FTZ R173, R133, R173 ;  /* 0x000000ad85ad0221 */ /* 0x000fe40000010000 */
.L_x_40148:
[----:B------:R-:W-:Y:S05]  /*1e10*/  BSYNC B0 ;  /* 0x0000000000007941 */ /* 0x000fea0003800000 */
.L_x_40147:
[----:B------:R-:W-:Y:S01]  /*1e20*/  BSSY B0, `(.L_x_40149) ;  /* 0x0000005000007945 */ /* 0x000fe20003800000 */
[----:B------:R-:W-:Y:S05]  /*1e30*/  @!P6 BRA `(.L_x_40150) ;  /* 0x000000300000e947 */ /* 0x000fea0003800000 */
[----:B-----5:R-:W-:-:S05]  /*1e40*/  HADD2.F32 R174, -RZ, R141.H0_H0 ;  /* 0x2000008dffae7230 */ /* 0x020fca0000004100 */
[----:B------:R-:W-:-:S04]  /*1e50*/  FMUL.FTZ R174, R174, c[0x0][0x1ec] ;  /* 0x00007b00aeae7a20 */ /* 0x000fc80000410000 */
[----:B------:R-:W-:Y:S02]  /*1e60*/  @P0 FADD.FTZ R174, R134, R174 ;  /* 0x000000ae86ae0221 */ /* 0x000fe40000010000 */
.L_x_40150:
[----:B------:R-:W-:Y:S05]  /*1e70*/  BSYNC B0 ;  /* 0x0000000000007941 */ /* 0x000fea0003800000 */
.L_x_40149:
[----:B------:R-:W-:Y:S01]  /*1e80*/  BSSY B0, `(.L_x_40151) ;  /* 0x0000005000007945 */ /* 0x000fe20003800000 */
[----:B------:R-:W-:Y:S05]  /*1e90*/  @!P6 BRA `(.L_x_40152) ;  /* 0x000000300000e947 */ /* 0x000fea0003800000 */
[----:B-----5:R-:W-:-:S05]  /*1ea0*/  HADD2.F32 R175, -RZ, R141.H1_H1 ;  /* 0x3000008dffaf7230 */ /* 0x020fca0000004100 */
[----:B------:R-:W-:-:S04]  /*1eb0*/  FMUL.FTZ R175, R175, c[0x0][0x1ec] ;  /* 0x00007b00afaf7a20 */ /* 0x000fc80000410000 */
[----:B------:R-:W-:Y:S02]  /*1ec0*/  @P0 FADD.FTZ R175, R135, R175 ;  /* 0x000000af87af0221 */ /* 0x000fe40000010000 */
.L_x_40152:
[----:B------:R-:W-:Y:S05]  /*1ed0*/  BSYNC B0 ;  /* 0x0000000000007941 */ /* 0x000fea0003800000 */
.L_x_40151:
[----:B------:R-:W-:Y:S01]  /*1ee0*/  BSSY B0, `(.L_x_40153) ;  /* 0x0000005000007945 */ /* 0x000fe20003800000 */
[----:B------:R-:W-:Y:S05]  /*1ef0*/  @!P6 BRA `(.L_x_40154) ;  /* 0x000000300000e947 */ /* 0x000fea0003800000 */
[----:B-----5:R-:W-:-:S05]  /*1f00*/  HADD2.F32 R160, -RZ, R142.H0_H0 ;  /* 0x2000008effa07230 */ /* 0x020fca0000004100 */
[----:B------:R-:W-:-:S04]  /*1f10*/  FMUL.FTZ R160, R160, c[0x0][0x1ec] ;  /* 0x00007b00a0a07a20 */ /* 0x000fc80000410000 */
[----:B------:R-:W-:Y:S02]  /*1f20*/  @P0 FADD.FTZ R160, R136, R160 ;  /* 0x000000a088a00221 */ /* 0x000fe40000010000 */
.L_x_40154:
[----:B------:R-:W-:Y:S05]  /*1f30*/  BSYNC B0 ;  /* 0x0000000000007941 */ /* 0x000fea0003800000 */
.L_x_40153:
[----:B------:R-:W-:Y:S01]  /*1f40*/  BSSY B0, `(.L_x_40155) ;  /* 0x0000005000007945 */ /* 0x000fe20003800000 */
[----:B------:R-:W-:Y:S05]  /*1f50*/  @!P6 BRA `(.L_x_40156) ;  /* 0x000000300000e947 */ /* 0x000fea0003800000 */
[----:B-----5:R-:W-:-:S05]  /*1f60*/  HADD2.F32 R161, -RZ, R142.H1_H1 ;  /* 0x3000008effa17230 */ /* 0x020fca0000004100 */
[----:B------:R-:W-:-:S04]  /*1f70*/  FMUL.FTZ R161, R161, c[0x0][0x1ec] ;  /* 0x00007b00a1a17a20 */ /* 0x000fc80000410000 */
[----:B------:R-:W-:Y:S02]  /*1f80*/  @P0 FADD.FTZ R161, R137, R161 ;  /* 0x000000a189a10221 */ /* 0x000fe40000010000 */
.L_x_40156:
[----:B------:R-:W-:Y:S05]  /*1f90*/  BSYNC B0 ;  /* 0x0000000000007941 */ /* 0x000fea0003800000 */
.L_x_40155:
[----:B------:R-:W-:Y:S01]  /*1fa0*/  BSSY B0, `(.L_x_40157) ;  /* 0x0000005000007945 */ /* 0x000fe20003800000 */
[----:B------:R-:W-:Y:S05]  /*1fb0*/  @!P6 BRA `(.L_x_40158) ;  /* 0x000000300000e947 */ /* 0x000fea0003800000 */
[----:B-----5:R-:W-:-:S05]  /*1fc0*/  HADD2.F32 R162, -RZ, R143.H0_H0 ;  /* 0x2000008fffa27230 */ /* 0x020fca0000004100 */
[----:B------:R-:W-:-:S04]  /*1fd0*/  FMUL.FTZ R162, R162, c[0x0][0x1ec] ;  /* 0x00007b00a2a27a20 */ /* 0x000fc80000410000 */
[----:B------:R-:W-:Y:S02]  /*1fe0*/  @P0 FADD.FTZ R162, R138, R162 ;  /* 0x000000a28aa20221 */ /* 0x000fe40000010000 */
.L_x_40158:
[----:B------:R-:W-:Y:S05]  /*1ff0*/  BSYNC B0 ;  /* 0x0000000000007941 */ /* 0x000fea0003800000 */
.L_x_40157:
[----:B------:R-:W-:Y:S01]  /*2000*/  BSSY B0, `(.L_x_40159) ;  /* 0x0000005000007945 */ /* 0x000fe20003800000 */
[----:B------:R-:W-:Y:S05]  /*2010*/  @!P6 BRA `(.L_x_40160) ;  /* 0x000000300000e947 */ /* 0x000fea0003800000 */
[----:B-----5:R-:W-:-:S05]  /*2020*/  HADD2.F32 R163, -RZ, R143.H1_H1 ;  /* 0x3000008fffa37230 */ /* 0x020fca0000004100 */
[----:B------:R-:W-:-:S04]  /*2030*/  FMUL.FTZ R163, R163, c[0x0][0x1ec] ;  /* 0x00007b00a3a37a20 */ /* 0x000fc80000410000 */
[----:B------:R-:W-:Y:S02]  /*2040*/  @P0 FADD.FTZ R163, R139, R163 ;  /* 0x000000a38ba30221 */ /* 0x000fe40000010000 */
.L_x_40160:
[----:B------:R-:W-:Y:S05]  /*2050*/  BSYNC B0 ;  /* 0x0000000000007941 */ /* 0x000fea0003800000 */
.L_x_40159:
        /* <DEDUP_REMOVED lines=37> */
[----:B-1---5:R-:W-:-:S05]  /*22b0*/  HADD2.F32 R164, -RZ, R140.H0_H0 ;  /* 0x2000008cffa47230 */ /* 0x022fca0000004100 */
[----:B------:R-:W-:-:S04]  /*22c0*/  FMUL.FTZ R164, R164, c[0x0][0x1ec] ;  /* 0x00007b00a4a47a20 */ /* 0x000fc80000410000 */
[----:B------:R-:W-:Y:S02]  /*22d0*/  @P0 FADD.FTZ R164, R132, R164 ;  /* 0x000000a484a40221 */ /* 0x000fe40000010000 */
.L_x_40162:
[----:B-1----:R-:W-:Y:S05]  /*22e0*/  BSYNC B0 ;  /* 0x0000000000007941 */ /* 0x002fea0003800000 */
.L_x_40161:
[----:B------:R-:W-:Y:S01]  /*22f0*/  BSSY B0, `(.L_x_40163) ;  /* 0x0000005000007945 */ /* 0x000fe20003800000 */
[----:B------:R-:W-:Y:S05]  /*2300*/  @!P6 BRA `(.L_x_40164) ;  /* 0x000000300000e947 */ /* 0x000fea0003800000 */
[----:B-----5:R-:W-:-:S05]  /*2310*/  HADD2.F32 R165, -RZ, R140.H1_H1 ;  /* 0x3000008cffa57230 */ /* 0x020fca0000004100 */
[----:B------:R-:W-:-:S04]  /*2320*/  FMUL.FTZ R165, R165, c[0x0][0x1ec] ;  /* 0x00007b00a5a57a20 */ /* 0x000fc80000410000 */
[----:B------:R-:W-:Y:S02]  /*2330*/  @P0 FADD.FTZ R165, R133, R165 ;  /* 0x000000a585a50221 */ /* 0x000fe40000010000 */
.L_x_40164:
[----:B------:R-:W-:Y:S05]  /*2340*/  BSYNC B0 ;  /* 0x0000000000007941 */ /* 0x000fea0003800000 */
.L_x_40163:
[----:B------:R-:W-:Y:S01]  /*2350*/  BSSY B0, `(.L_x_40165) ;  /* 0x0000005000007945 */ /* 0x000fe20003800000 */
[----:B------:R-:W-:Y:S05]  /*2360*/  @!P6 BRA `(.L_x_40166) ;  /* 0x000000300000e947 */ /* 0x000fea0003800000 */
[----:B-----5:R-:W-:-:S05]  /*2370*/  HADD2.F32 R166, -RZ, R141.H0_H0 ;  /* 0x2000008dffa67230 */ /* 0x020fca0000004100 */
[----:B------:R-:W-:-:S04]  /*2380*/  FMUL.FTZ R166, R166, c[0x0][0x1ec] ;  /* 0x00007b00a6a67a20 */ /* 0x000fc80000410000 */
[----:B------:R-:W-:Y:S02]  /*2390*/  @P0 FADD.FTZ R166, R134, R166 ;  /* 0x000000a686a60221 */ /* 0x000fe40000010000 */
.L_x_40166:
[----:B------:R-:W-:Y:S05]  /*23a0*/  BSYNC B0 ;  /* 0x0000000000007941 */ /* 0x000fea0003800000 */
.L_x_40165:
[----:B------:R-:W-:Y:S01]  /*23b0*/  BSSY B0, `(.L_x_40167) ;  /* 0x0000005000007945 */ /* 0x000fe20003800000 */
[----:B------:R-:W-:Y:S05]  /*23c0*/  @!P6 BRA `(.L_x_40168) ;  /* 0x000000300000e947 */ /* 0x000fea0003800000 */
[----:B-----5:R-:W-:-:S05]  /*23d0*/  HADD2.F32 R167, -RZ, R141.H1_H1 ;  /* 0x3000008dffa77230 */ /* 0x020fca0000004100 */
[----:B------:R-:W-:-:S04]  /*23e0*/  FMUL.FTZ R167, R167, c[0x0][0x1ec] ;  /* 0x00007b00a7a77a20 */ /* 0x000fc80000410000 */
[----:B------:R-:W-:Y:S02]  /*23f0*/  @P0 FADD.FTZ R167, R135, R167 ;  /* 0x000000a787a70221 */ /* 0x000fe40000010000 */
.L_x_40168:
[----:B------:R-:W-:Y:S05]  /*2400*/  BSYNC B0 ;  /* 0x0000000000007941 */ /* 0x000fea0003800000 */
.L_x_40167:
[----:B------:R-:W-:Y:S01]  /*2410*/  BSSY B0, `(.L_x_40169) ;  /* 0x0000005000007945 */ /* 0x000fe20003800000 */
[----:B------:R-:W-:Y:S05]  /*2420*/  @!P6 BRA `(.L_x_40170) ;  /* 0x000000300000e947 */ /* 0x000fea0003800000 */
[----:B-----5:R-:W-:-:S05]  /*2430*/  HADD2.F32 R152, -RZ, R142.H0_H0 ;  /* 0x2000008eff987230 */ /* 0x020fca0000004100 */
[----:B------:R-:W-:-:S04]  /*2440*/  FMUL.FTZ R152, R152, c[0x0][0x1ec] ;  /* 0x00007b0098987a20 */ /* 0x000fc80000410000 */
[----:B------:R-:W-:Y:S02]  /*2450*/  @P0 FADD.FTZ R152, R136, R152 ;  /* 0x0000009888980221 */ /* 0x000fe40000010000 */
.L_x_40170:
[----:B------:R-:W-:Y:S05]  /*2460*/  BSYNC B0 ;  /* 0x0000000000007941 */ /* 0x000fea0003800000 */
.L_x_40169:
[----:B------:R-:W-:Y:S01]  /*2470*/  BSSY B0, `(.L_x_40171) ;  /* 0x0000005000007945 */ /* 0x000fe20003800000 */
[----:B------:R-:W-:Y:S05]  /*2480*/  @!P6 BRA `(.L_x_40172) ;  /* 0x000000300000e947 */ /* 0x000fea0003800000 */
[----:B-----5:R-:W-:-:S05]  /*2490*/  HADD2.F32 R153, -RZ, R142.H1_H1 ;  /* 0x3000008eff997230 */ /* 0x020fca0000004100 */
[----:B------:R-:W-:-:S04]  /*24a0*/  FMUL.FTZ R153, R153, c[0x0][0x1ec] ;  /* 0x00007b0099997a20 */ /* 0x000fc80000410000 */
[----:B------:R-:W-:Y:S02]  /*24b0*/  @P0 FADD.FTZ R153, R137, R153 ;  /* 0x0000009989990221 */ /* 0x000fe40000010000 */
.L_x_40172:
[----:B------:R-:W-:Y:S05]  /*24c0*/  BSYNC B0 ;  /* 0x0000000000007941 */ /* 0x000fea0003800000 */
.L_x_40171:
[----:B------:R-:W-:Y:S01]  /*24d0*/  BSSY B0, `(.L_x_40173) ;  /* 0x0000005000007945 */ /* 0x000fe20003800000 */
[----:B------:R-:W-:Y:S05]  /*24e0*/  @!P6 BRA `(.L_x_40174) ;  /* 0x000000300000e947 */ /* 0x000fea0003800000 */
[----:B-----5:R-:W-:-:S05]  /*24f0*/  HADD2.F32 R154, -RZ, R143.H0_H0 ;  /* 0x2000008fff9a7230 */ /* 0x020fca0000004100 */
[----:B------:R-:W-:-:S04]  /*2500*/  FMUL.FTZ R154, R154, c[0x0][0x1ec] ;  /* 0x00007b009a9a7a20 */ /* 0x000fc80000410000 */
[----:B------:R-:W-:Y:S02]  /*2510*/  @P0 FADD.FTZ R154, R138, R154 ;  /* 0x0000009a8a9a0221 */ /* 0x000fe40000010000 */
.L_x_40174:
[----:B------:R-:W-:Y:S05]  /*2520*/  BSYNC B0 ;  /* 0x0000000000007941 */ /* 0x000fea0003800000 */
.L_x_40173:
[----:B------:R-:W-:Y:S01]  /*2530*/  BSSY B0, `(.L_x_40175) ;  /* 0x0000005000007945 */ /* 0x000fe20003800000 */
[----:B------:R-:W-:Y:S05]  /*2540*/  @!P6 BRA `(.L_x_40176) ;  /* 0x000000300000e947 */ /* 0x000fea0003800000 */
[----:B-----5:R-:W-:-:S05]  /*2550*/  HADD2.F32 R155, -RZ, R143.H1_H1 ;  /* 0x3000008fff9b7230 */ /* 0x020fca0000004100 */
[----:B------:R-:W-:-:S04]  /*2560*/  FMUL.FTZ R155, R155, c[0x0][0x1ec] ;  /* 0x00007b009b9b7a20 */ /* 0x000fc80000410000 */
[----:B------:R-:W-:Y:S02]  /*2570*/  @P0 FADD.FTZ R155, R139, R155 ;  /* 0x0000009b8b9b0221 */ /* 0x000fe40000010000 */
.L_x_40176:
[----:B------:R-:W-:Y:S05]  /*2580*/  BSYNC B0 ;  /* 0x0000000000007941 */ /* 0x000fea0003800000 */
.L_x_40175:
        /* <DEDUP_REMOVED lines=37> */
[----:B-----5:R-:W-:-:S05]  /*27e0*/  HADD2.F32 R156, -RZ, R140.H0_H0 ;  /* 0x2000008cff9c7230 */ /* 0x020fca0000004100 */
[----:B------:R-:W-:-:S04]  /*27f0*/  FMUL.FTZ R156, R156, c[0x0][0x1ec] ;  /* 0x00007b009c9c7a20 */ /* 0x000fc80000410000 */
[----:B------:R-:W-:Y:S02]  /*2800*/  @P0 FADD.FTZ R156, R132, R156 ;  /* 0x0000009c849c0221 */ /* 0x000fe40000010000 */
.L_x_40178:
[----:B------:R-:W-:Y:S05]  /*2810*/  BSYNC B0 ;  /* 0x0000000000007941 */ /* 0x000fea0003800000 */
.L_x_40177:
[----:B------:R-:W-:Y:S01]  /*2820*/  BSSY B0, `(.L_x_40179) ;  /* 0x0000005000007945 */ /* 0x000fe20003800000 */
[----:B------:R-:W-:Y:S05]  /*2830*/  @!P6 BRA `(.L_x_40180) ;  /* 0x000000300000e947 */ /* 0x000fea0003800000 */
[----:B-----5:R-:W-:-:S05]  /*2840*/  HADD2.F32 R157, -RZ, R140.H1_H1 ;  /* 0x3000008cff9d7230 */ /* 0x020fca0000004100 */
[----:B------:R-:W-:-:S04]  /*2850*/  FMUL.FTZ R157, R157, c[0x0][0x1ec] ;  /* 0x00007b009d9d7a20 */ /* 0x000fc80000410000 */
[----:B------:R-:W-:Y:S02]  /*2860*/  @P0 FADD.FTZ R157, R133, R157 ;  /* 0x0000009d859d0221 */ /* 0x000fe40000010000 */
.L_x_40180:
[----:B------:R-:W-:Y:S05]  /*2870*/  BSYNC B0 ;  /* 0x0000000000007941 */ /* 0x000fea0003800000 */
.L_x_40179:
[----:B------:R-:W-:Y:S01]  /*2880*/  BSSY B0, `(.L_x_40181) ;  /* 0x0000005000007945 */ /* 0x000fe20003800000 */
[----:B------:R-:W-:Y:S05]  /*2890*/  @!P6 BRA `(.L_x_40182) ;  /* 0x000000300000e947 */ /* 0x000fea0003800000 */
[----:B-----5:R-:W-:-:S05]  /*28a0*/  HADD2.F32 R158, -RZ, R141.H0_H0 ;  /* 0x2000008dff9e7230 */ /* 0x020fca0000004100 */
[----:B------:R-:W-:-:S04]  /*28b0*/  FMUL.FTZ R158, R158, c[0x0][0x1ec] ;  /* 0x00007b009e9e7a20 */ /* 0x000fc80000410000 */
[----:B------:R-:W-:Y:S02]  /*28c0*/  @P0 FADD.FTZ R158, R134, R158 ;  /* 0x0000009e869e0221 */ /* 0x000fe40000010000 */
.L_x_40182:
[----:B------:R-:W-:Y:S05]  /*28d0*/  BSYNC B0 ;  /* 0x0000000000007941 */ /* 0x000fea0003800000 */
.L_x_40181:
[----:B------:R-:W-:Y:S01]  /*28e0*/  BSSY B0, `(.L_x_40183) ;  /* 0x0000005000007945 */ /* 0x000fe20003800000 */
[----:B------:R-:W-:Y:S05]  /*28f0*/  @!P6 BRA `(.L_x_40184) ;  /* 0x000000300000e947 */ /* 0x000fea0003800000 */
[----:B-----5:R-:W-:-:S05]  /*2900*/  HADD2.F32 R159, -RZ, R141.H1_H1 ;  /* 0x3000008dff9f7230 */ /* 0x020fca0000004100 */
[----:B------:R-:W-:-:S04]  /*2910*/  FMUL.FTZ R159, R159, c[0x0][0x1ec] ;  /* 0x00007b009f9f7a20 */ /* 0x000fc80000410000 */
[----:B------:R-:W-:Y:S02]  /*2920*/  @P0 FADD.FTZ R159, R135, R159 ;  /* 0x0000009f879f0221 */ /* 0x000fe40000010000 */
.L_x_40184:
[----:B------:R-:W-:Y:S05]  /*2930*/  BSYNC B0 ;  /* 0x0000000000007941 */ /* 0x000fea0003800000 */
.L_x_40183:
[----:B------:R-:W-:Y:S01]  /*2940*/  BSSY B0, `(.L_x_40185) ;  /* 0x0000005000007945 */ /* 0x000fe20003800000 */
[----:B------:R-:W-:Y:S05]  /*2950*/  @!P6 BRA `(.L_x_40186) ;  /* 0x000000300000e947 */ /* 0x000fea0003800000 */
[----:B-----5:R-:W-:-:S05]  /*2960*/  HADD2.F32 R144, -RZ, R142.H0_H0 ;  /* 0x2000008eff907230 */ /* 0x020fca0000004100 */
[----:B------:R-:W-:-:S04]  /*2970*/  FMUL.FTZ R144, R144, c[0x0][0x1ec] ;  /* 0x00007b0090907a20 */ /* 0x000fc80000410000 */
[----:B------:R-:W-:Y:S02]  /*2980*/  @P0 FADD.FTZ R144, R136, R144 ;  /* 0x0000009088900221 */ /* 0x000fe40000010000 */
.L_x_40186:
[----:B------:R-:W-:Y:S05]  /*2990*/  BSYNC B0 ;  /* 0x0000000000007941 */ /* 0x000fea0003800000 */
.L_x_40185:
[----:B------:R-:W-:Y:S01]  /*29a0*/  BSSY B0, `(.L_x_40187) ;  /* 0x0000005000007945 */ /* 0x000fe20003800000 */
[----:B------:R-:W-:Y:S05]  /*29b0*/  @!P6 BRA `(.L_x_40188) ;  /* 0x000000300000e947 */ /* 0x000fea0003800000 */
[----:B-----5:R-:W-:-:S05]  /*29c0*/  HADD2.F32 R145, -RZ, R142.H1_H1 ;  /* 0x3000008eff917230 */ /* 0x020fca0000004100 */
[----:B------:R-:W-:-:S04]  /*29d0*/  FMUL.FTZ R145, R145, c[0x0][0x1ec] ;  /* 0x00007b0091917a20 */ /* 0x000fc80000410000 */
[----:B------:R-:W-:Y:S02]  /*29e0*/  @P0 FADD.FTZ R145, R137, R145 ;  /* 0x0000009189910221 */ /* 0x000fe40000010000 */
.L_x_40188:
[----:B------:R-:W-:Y:S05]  /*29f0*/  BSYNC B0 ;  /* 0x0000000000007941 */ /* 0x000fea0003800000 */
.L_x_40187:
[----:B------:R-:W-:Y:S01]  /*2a00*/  BSSY B0, `(.L_x_40189) ;  /* 0x0000005000007945 */ /* 0x000fe20003800000 */
[----:B------:R-:W-:Y:S05]  /*2a10*/  @!P6 BRA `(.L_x_40190) ;  /* 0x000000300000e947 */ /* 0x000fea0003800000 */
[----:B-----5:R-:W-:-:S05]  /*2a20*/  HADD2.F32 R146, -RZ, R143.H0_H0 ;  /* 0x2000008fff927230 */ /* 0x020fca0000004100 */
[----:B------:R-:W-:-:S04]  /*2a30*/  FMUL.FTZ R146, R146, c[0x0][0x1ec] ;  /* 0x00007b0092927a20 */ /* 0x000fc80000410000 */
[----:B------:R-:W-:Y:S02]  /*2a40*/  @P0 FADD.FTZ R146, R138, R146 ;  /* 0x000000928a920221 */ /* 0x000fe40000010000 */
.L_x_40190:
[----:B------:R-:W-:Y:S05]  /*2a50*/  BSYNC B0 ;  /* 0x0000000000007941 */ /* 0x000fea0003800000 */
.L_x_40189:
[----:B------:R-:W-:Y:S01]  /*2a60*/  BSSY B0, `(.L_x_40191) ;  /* 0x0000005000007945 */ /* 0x000fe20003800000 */
[----:B------:R-:W-:Y:S05]  /*2a70*/  @!P6 BRA `(.L_x_40192) ;  /* 0x000000300000e947 */ /* 0x000fea0003800000 */
[----:B-----5:R-:W-:-:S05]  /*2a80*/  HADD2.F32 R147, -RZ, R143.H1_H1 ;  /* 0x3000008fff937230 */ /* 0x020fca0000004100 */
[----:B------:R-:W-:-:S04]  /*2a90*/  FMUL.FTZ R147, R147, c[0x0][0x1ec] ;  /* 0x00007b0093937a20 */ /* 0x000fc80000410000 */
[----:B------:R-:W-:Y:S02]  /*2aa0*/  @P0 FADD.FTZ R147, R139, R147 ;  /* 0x000000938b930221 */ /* 0x000fe40000010000 */
.L_x_40192:
[----:B------:R-:W-:Y:S05]  /*2ab0*/  BSYNC B0 ;  /* 0x0000000000007941 */ /* 0x000fea0003800000 */
.L_x_40191:
        /* <DEDUP_REMOVED lines=34> */
[----:B-----5:R-:W-:-:S05]  /*2ce0*/  HADD2.F32 R148, -RZ, R140.H0_H0 ;  /* 0x2000008cff947230 */ /* 0x020fca0000004100 */
[----:B------:R-:W-:-:S04]  /*2cf0*/  FMUL.FTZ R148, R148, c[0x0][0x1ec] ;  /* 0x00007b0094947a20 */ /* 0x000fc80000410000 */
[----:B------:R-:W-:Y:S02]  /*2d00*/  @P0 FADD.FTZ R148, R132, R148 ;  /* 0x0000009484940221 */ /* 0x000fe40000010000 */
.L_x_40194:
[----:B------:R-:W-:Y:S05]  /*2d10*/  BSYNC B0 ;  /* 0x0000000000007941 */ /* 0x000fea0003800000 */
.L_x_40193:
[----:B------:R-:W-:Y:S01]  /*2d20*/  BSSY B0, `(.L_x_40195) ;  /* 0x0000005000007945 */ /* 0x000fe20003800000 */
[----:B------:R-:W-:Y:S05]  /*2d30*/  @!P6 BRA `(.L_x_40196) ;  /* 0x000000300000e947 */ /* 0x000fea0003800000 */
[----:B-----5:R-:W-:-:S05]  /*2d40*/  HADD2.F32 R149, -RZ, R140.H1_H1 ;  /* 0x3000008cff957230 */ /* 0x020fca0000004100 */
[----:B------:R-:W-:-:S04]  /*2d50*/  FMUL.FTZ R149, R149, c[0x0][0x1ec] ;  /* 0x00007b0095957a20 */ /* 0x000fc80000410000 */
[----:B------:R-:W-:Y:S02]  /*2d60*/  @P0 FADD.FTZ R149, R133, R149 ;  /* 0x0000009585950221 */ /* 0x000fe40000010000 */
.L_x_40196:
[----:B------:R-:W-:Y:S05]  /*2d70*/  BSYNC B0 ;  /* 0x0000000000007941 */ /* 0x000fea0003800000 */
.L_x_40195:
[----:B------:R-:W-:Y:S01]  /*2d80*/  BSSY B0, `(.L_x_40197) ;  /* 0x0000005000007945 */ /* 0x000fe20003800000 */
[----:B------:R-:W-:Y:S05]  /*2d90*/  @!P6 BRA `(.L_x_40198) ;  /* 0x000000300000e947 */ /* 0x000fea0003800000 */
[----:B-----5:R-:W-:-:S05]  /*2da0*/  HADD2.F32 R150, -RZ, R141.H0_H0 ;  /* 0x2000008dff967230 */ /* 0x020fca0000004100 */
[----:B------:R-:W-:-:S04]  /*2db0*/  FMUL.FTZ R150, R150, c[0x0][0x1ec] ;  /* 0x00007b0096967a20 */ /* 0x000fc80000410000 */
[----:B------:R-:W-:Y:S02]  /*2dc0*/  @P0 FADD.FTZ R150, R134, R150 ;  /* 0x0000009686960221 */ /* 0x000fe40000010000 */
.L_x_40198:
[----:B------:R-:W-:Y:S05]  /*2dd0*/  BSYNC B0 ;  /* 0x0000000000007941 */ /* 0x000fea0003800000 */
.L_x_40197:
[----:B------:R-:W-:Y:S01]  /*2de0*/  BSSY B0, `(.L_x_40199) ;  /* 0x0000005000007945 */ /* 0x000fe20003800000 */
[----:B------:R-:W-:Y:S05]  /*2df0*/  @!P6 BRA `(.L_x_40200) ;  /* 0x000000300000e947 */ /* 0x000fea0003800000 */
[----:B-----5:R-:W-:-:S05]  /*2e00*/  HADD2.F32 R151, -RZ, R141.H1_H1 ;  /* 0x3000008dff977230 */ /* 0x020fca0000004100 */
[----:B------:R-:W-:-:S04]  /*2e10*/  FMUL.FTZ R151, R151, c[0x0][0x1ec] ;  /* 0x00007b0097977a20 */ /* 0x000fc80000410000 */
[----:B------:R-:W-:Y:S02]  /*2e20*/  @P0 FADD.FTZ R151, R135, R151 ;  /* 0x0000009787970221 */ /* 0x000fe40000010000 */
.L_x_40200:
[----:B------:R-:W-:Y:S05]  /*2e30*/  BSYNC B0 ;  /* 0x0000000000007941 */ /* 0x000fea0003800000 */
.L_x_40199:
[----:B------:R-:W-:Y:S01]  /*2e40*/  BSSY B0, `(.L_x_40201) ;  /* 0x0000005000007945 */ /* 0x000fe20003800000 */
[----:B------:R-:W-:Y:S05]  /*2e50*/  @!P6 BRA `(.L_x_40202) ;  /* 0x000000300000e947 */ /* 0x000fea0003800000 */
[----:B-----5:R-:W-:-:S05]  /*2e60*/  HADD2.F32 R176, -RZ, R142.H0_H0 ;  /* 0x2000008effb07230 */ /* 0x020fca0000004100 */
[----:B------:R-:W-:-:S04]  /*2e70*/  FMUL.FTZ R176, R176, c[0x0][0x1ec] ;  /* 0x00007b00b0b07a20 */ /* 0x000fc80000410000 */
[----:B------:R-:W-:Y:S02]  /*2e80*/  @P0 FADD.FTZ R176, R136, R176 ;  /* 0x000000b088b00221 */ /* 0x000fe40000010000 */
.L_x_40202:
[----:B------:R-:W-:Y:S05]  /*2e90*/  BSYNC B0 ;  /* 0x0000000000007941 */ /* 0x000fea0003800000 */
.L_x_40201:
[----:B------:R-:W-:Y:S01]  /*2ea0*/  BSSY B0, `(.L_x_40203) ;  /* 0x0000005000007945 */ /* 0x000fe20003800000 */
[----:B------:R-:W-:Y:S05]  /*2eb0*/  @!P6 BRA `(.L_x_40204) ;  /* 0x000000300000e947 */ /* 0x000fea0003800000 */
[----:B-----5:R-:W-:-:S05]  /*2ec0*/  HADD2.F32 R177, -RZ, R142.H1_H1 ;  /* 0x3000008effb17230 */ /* 0x020fca0000004100 */
[----:B------:R-:W-:-:S04]  /*2ed0*/  FMUL.FTZ R177, R177, c[0x0][0x1ec] ;  /* 0x00007b00b1b17a20 */ /* 0x000fc80000410000 */
[----:B------:R-:W-:Y:S02]  /*2ee0*/  @P0 FADD.FTZ R177, R137, R177 ;  /* 0x000000b189b10221 */ /* 0x000fe40000010000 */
.L_x_40204:
[----:B------:R-:W-:Y:S05]  /*2ef0*/  BSYNC B0 ;  /* 0x0000000000007941 */ /* 0x000fea0003800000 */
.L_x_40203:
[----:B------:R-:W-:Y:S01]  /*2f00*/  BSSY B0, `(.L_x_40205) ;  /* 0x0000005000007945 */ /* 0x000fe20003800000 */
[----:B------:R-:W-:Y:S05]  /*2f10*/  @!P6 BRA `(.L_x_40206) ;  /* 0x000000300000e947 */ /* 0x000fea0003800000 */
[----:B-----5:R-:W-:-:S05]  /*2f20*/  HADD2.F32 R178, -RZ, R143.H0_H0 ;  /* 0x2000008fffb27230 */ /* 0x020fca0000004100 */
[----:B------:R-:W-:-:S04]  /*2f30*/  FMUL.FTZ R178, R178, c[0x0][0x1ec] ;  /* 0x00007b00b2b27a20 */ /* 0x000fc80000410000 */
[----:B------:R-:W-:Y:S02]  /*2f40*/  @P0 FADD.FTZ R178, R138, R178 ;  /* 0x000000b28ab20221 */ /* 0x000fe40000010000 */
.L_x_40206:
[----:B------:R-:W-:Y:S05]  /*2f50*/  BSYNC B0 ;  /* 0x0000000000007941 */ /* 0x000fea0003800000 */
.L_x_40205:
[----:B------:R-:W-:Y:S01]  /*2f60*/  BSSY B0, `(.L_x_40207) ;  /* 0x0000005000007945 */ /* 0x000fe20003800000 */
[----:B------:R-:W-:Y:S05]  /*2f70*/  @!P6 BRA `(.L_x_40208) ;  /* 0x000000300000e947 */ /* 0x000fea0003800000 */
[----:B-----5:R-:W-:-:S05]  /*2f80*/  HADD2.F32 R179, -RZ, R143.H1_H1 ;  /* 0x3000008fffb37230 */ /* 0x020fca0000004100 */
[----:B------:R-:W-:-:S04]  /*2f90*/  FMUL.FTZ R179, R179, c[0x0][0x1ec] ;  /* 0x00007b00b3b37a20 */ /* 0x000fc80000410000 */
[----:B------:R-:W-:Y:S02]  /*2fa0*/  @P0 FADD.FTZ R179, R139, R179 ;  /* 0x000000b38bb30221 */ /* 0x000fe40000010000 */
.L_x_40208:
[----:B------:R-:W-:Y:S05]  /*2fb0*/  BSYNC B0 ;  /* 0x0000000000007941 */ /* 0x000fea0003800000 */
.L_x_40207:
        /* <DEDUP_REMOVED lines=71> */
.L_x_40215:
        /* <DEDUP_REMOVED lines=148> */
.L_x_40216:
        /* <DEDUP_REMOVED lines=40> */
[----:B------:R-:W-:Y:S01]  /*3ff0*/  F2FP.PACK_AB R147, R148, R147 ;  /* 0x000000939493723e */ /* 0x000fe200000000ff */
        /* <DEDUP_REMOVED lines=26> */
[----:B------:R-:W-:Y:S01]  /*41a0*/  F2FP.PACK_AB R146, R145, R146 ;  /* 0x000000929192723e */ /* 0x000fe200000000ff */
[----:B------:R-:W-:Y:S02]  /*41b0*/  FFMA.FTZ R149, R69, R148, R5 ;  /* 0x0000009445957223 */ /* 0x000fe40000010005 */
[----:B------:R-:W-:Y:S02]  /*41c0*/  FADD.FTZ R184, -R210, R151 ;  /* 0x00000097d2b87221 */ /* 0x000fe40000010100 */
[----:B------:R-:W-:Y:S01]  /*41d0*/  FFMA.FTZ R203, R78, R203, R14 ;  /* 0x000000cb4ecb7223 */ /* 0x000fe2000001000e */
[----:B------:R-:W-:Y:S01]  /*41e0*/  F2FP.PACK_AB R144, R149, R144 ;  /* 0x000000909590723e */ /* 0x000fe200000000ff */
[----:B------:R-:W-:Y:S02]  /*41f0*/  FFMA.FTZ R152, R79, R152, R15 ;  /* 0x000000984f987223 */ /* 0x000fe4000001000f */
[----:B------:R-:W-:-:S02]  /*4200*/  FFMA.FTZ R151, R82, R225, R18 ;  /* 0x000000e152977223 */ /* 0x000fc40000010012 */
[----:B------:R-:W-:Y:S01]  /*4210*/  FFMA.FTZ R178, R83, R178, R19 ;  /* 0x000000b253b27223 */ /* 0x000fe20000010013 */
[----:B------:R-:W-:Y:S01]  /*4220*/  F2FP.PACK_AB R149, R152, R203 ;  /* 0x000000cb9895723e */ /* 0x000fe200000000ff */
[C---:B------:R-:W-:Y:S02]  /*4230*/  FADD.FTZ R211, -R210.reuse, R206 ;  /* 0x000000ced2d37221 */ /* 0x040fe40000010100 */
[----:B------:R-:W-:Y:S01]  /*4240*/  FADD.FTZ R207, -R210, R207 ;  /* 0x000000cfd2cf7221 */ /* 0x000fe20000010100 */
[----:B------:R-:W-:Y:S01]  /*4250*/  F2FP.PACK_AB R151, R178, R151 ;  /* 0x00000097b297723e */ /* 0x000fe200000000ff */
        /* <DEDUP_REMOVED lines=31> */
[C---:B------:R-:W-:Y:S02]  /*4450*/  FADD.FTZ R189, -R210.reuse, R192 ;  /* 0x000000c0d2bd7221 */ /* 0x040fe40000010100 */
[----:B------:R-:W-:Y:S01]  /*4460*/  FADD.FTZ R193, -R210, R193 ;  /* 0x000000c1d2c17221 */ /* 0x000fe20000010100 */
[----:B------:R-:W-:Y:S01]  /*4470*/  F2FP.PACK_AB R153, R178, R191 ;  /* 0x000000bfb299723e */ /* 0x000fe200000000ff */
        /* <DEDUP_REMOVED lines=11> */
[----:B------:R-:W-:Y:S01]  /*4530*/  F2FP.PACK_AB R152, R189, R152 ;  /* 0x00000098bd98723e */ /* 0x000fe200000000ff */
        /* <DEDUP_REMOVED lines=23> */
[----:B------:R-:W-:Y:S01]  /*46b0*/  F2FP.PACK_AB R155, R190, R155 ;  /* 0x0000009bbe9b723e */ /* 0x000fe200000000ff */
[----:B------:R-:W-:Y:S01]  /*46c0*/  IMAD.WIDE.U32 R168, R3, R178, c[0x0][0x208] ;  /* 0x0000820003a87625 */ /* 0x000fe200078e00b2 */
[----:B------:R-:W-:-:S03]  /*46d0*/  F2FP.PACK_AB R154, R188, R227 ;  /* 0x000000e3bc9a723e */ /* 0x000fc600000000ff */
        /* <DEDUP_REMOVED lines=33> */
[----:B------:R-:W-:Y:S01]  /*48f0*/  F2FP.PACK_AB R150, R157, R150 ;  /* 0x000000969d96723e */ /* 0x000fe200000000ff */
[----:B------:R-:W-:Y:S02]  /*4900*/  FADD.FTZ R179, -R210, R179 ;  /* 0x000000b3d2b37221 */ /* 0x000fe40000010100 */
[----:B------:R-:W-:Y:S02]  /*4910*/  FMUL.FTZ R185, R2, R162 ;  /* 0x000000a202b97220 */ /* 0x000fe40000410000 */
[----:B------:R-:W-:-:S02]  /*4920*/  FFMA.FTZ R148, R108, R163, R44 ;  /* 0x000000a36c947223 */ /* 0x000fc4000001002c */
[----:B------:R-:W-:Y:S02]  /*4930*/  FFMA.FTZ R161, R116, R161, R52 ;  /* 0x000000a174a17223 */ /* 0x000fe40000010034 */
[----:B------:R-:W-:Y:S02]  /*4940*/  FFMA.FTZ R156, R117, R156, R53 ;  /* 0x0000009c759c7223 */ /* 0x000fe40000010035 */
[----:B------:R-:W-:Y:S02]  /*4950*/  FMUL.FTZ R196, R2, R171 ;  /* 0x000000ab02c47220 */ /* 0x000fe40000410000 */
[----:B------:R-:W-:Y:S01]  /*4960*/  FFMA.FTZ R162, R120, R159, R56 ;  /* 0x0000009f78a27223 */ /* 0x000fe20000010038 */
[----:B------:R-:W-:Y:S01]  /*4970*/  F2FP.PACK_AB R156, R156, R161 ;  /* 0x000000a19c9c723e */ /* 0x000fe200000000ff */
        /* <DEDUP_REMOVED lines=13> */
[----:B------:R-:W-:Y:S01]  /*4a50*/  FFMA.FTZ R180, R125, R180, R61 ;  /* 0x000000b47db47223 */ /* 0x000fe2000001003d */
[----:B------:R-:W-:Y:S01]  /*4a60*/  F2FP.PACK_AB R152, R149, R152 ;  /* 0x000000989598723e */ /* 0x000fe200000000ff */
[C---:B------:R-:W-:Y:S02]  /*4a70*/  FMUL.FTZ R243, R2.reuse, R243 ;  /* 0x000000f302f37220 */ /* 0x040fe40000410000 */
[----:B------:R-:W-:Y:S01]  /*4a80*/  FMUL.FTZ R245, R2, R245 ;  /* 0x000000f502f57220 */ /* 0x000fe20000410000 */
[----:B------:R-:W-:Y:S01]  /*4a90*/  F2FP.PACK_AB R180, R180, R165 ;  /* 0x000000a5b4b4723e */ /* 0x000fe200000000ff */
[----:B------:R-:W-:Y:S01]  /*4aa0*/  FMUL.FTZ R247, R2, R247 ;  /* 0x000000f702f77220 */ /* 0x000fe20000410000 */
[----:B------:R-:W-:Y:S01]  /*4ab0*/  IADD3 R165, R3, 0xa0, RZ ;  /* 0x000000a003a57810 */ /* 0x000fe20007ffe0ff */
[----:B------:R-:W-:-:S02]  /*4ac0*/  FFMA.FTZ R167, R126, R167, R62 ;  /* 0x000000a77ea77223 */ /* 0x000fc4000001003e */
[----:B------:R-:W-:Y:S02]  /*4ad0*/  FFMA.FTZ R184, R127, R184, R63 ;  /* 0x000000b87fb87223 */ /* 0x000fe4000001003f */
[C---:B------:R-:W-:Y:S02]  /*4ae0*/  FMUL.FTZ R249, R2.reuse, R249 ;  /* 0x000000f902f97220 */ /* 0x040fe40000410000 */
[----:B------:R-:W-:Y:S01]  /*4af0*/  FMUL.FTZ R166, R2, R166 ;  /* 0x000000a602a67220 */ /* 0x000fe20000410000 */
[----:B------:R-:W-:Y:S01]  /*4b00*/  F2FP.PACK_AB R181, R184, R167 ;  /* 0x000000a7b8b5723e */ /* 0x000fe200000000ff */
[C---:B------:R-:W-:Y:S01]  /*4b10*/  FMUL.FTZ R213, R2.reuse, R213 ;  /* 0x000000d502d57220 */ /* 0x040fe20000410000 */
[C---:B------:R-:W-:Y:S01]  /*4b20*/  IADD3 R167, R3.reuse, 0xc0, RZ ;  /* 0x000000c003a77810 */ /* 0x040fe20007ffe0ff */
[----:B------:R-:W-:Y:S01]  /*4b30*/  FMUL.FTZ R176, R2, R179 ;  /* 0x000000b302b07220 */ /* 0x000fe20000410000 */
[----:B------:R-:W-:Y:S01]  /*4b40*/  IADD3 R179, R3, 0xe0, RZ ;  /* 0x000000e003b37810 */ /* 0x000fe20007ffe0ff */
[----:B------:R-:W-:-:S02]  /*4b50*/  FFMA.FTZ R157, R109, R164, R45 ;  /* 0x000000a46d9d7223 */ /* 0x000fc4000001002d */
        /* <DEDUP_REMOVED lines=49> */
.L_x_40212:
[----:B-1----:R-:W-:Y:S05]  /*4e70*/  BSYNC B0 ;  /* 0x0000000000007941 */ /* 0x002fea0003800000 */
.L_x_40211:
[----:B0-----:R-:W-:-:S04]  /*4e80*/  MOV R3, c[0x0][0x160] ;  /* 0x0000580000037a02 */ /* 0x001fc80000000f00 */
[----:B------:R-:W-:-:S04]  /*4e90*/  LEA R0, R3, R0, 0x2 ;  /* 0x0000000003007211 */ /* 0x000fc800078e10ff */
[----:B------:R-:W-:-:S13]  /*4ea0*/  ISETP.GE.AND P0, PT, R0, c[0x0][0x164], PT ;  /* 0x0000590000007a0c */ /* 0x000fda0003f06270 */
[----:B-----5:R-:W-:Y:S01]  /*4eb0*/  @P0 CALL.REL.NOINC `(.L_x_40213) ;  /* 0x0000001000000944 */ /* 0x020fe20003c00000 */
[----:B------:R-:W-:Y:S05]  /*4ec0*/  BRA `(.L_x_40214) ;  /* 0xffffb65000007947 */ /* 0x000fea000383ffff */
.L_x_40213:
[----:B------:R-:W-:Y:S05]  /*4ed0*/  EXIT ;  /* 0x000000000000794d */ /* 0x000fea0003800000 */
.L_x_40209:
[----:B------:R-:W-:Y:S01]  /*4ee0*/  HFMA2.MMA R2, -RZ, RZ, 0, 5.9604644775390625e-08 ;  /* 0x00000001ff027435 */ /* 0x000fe200000001ff */
[----:B0-----:R-:W-:Y:S02]  /*4ef0*/  MOV R211, 0x1f ;  /* 0x0000001f00d37802 */ /* 0x001fe40000000f00 */
[----:B------:R-:W-:Y:S02]  /*4f00*/  MOV R214, 0xffffffff ;  /* 0xffffffff00d67802 */ /* 0x000fe40000000f00 */
[----:B------:R-:W-:Y:S02]  /*4f10*/  MOV R212, 0x4f30 ;  /* 0x00004f3000d47802 */ /* 0x000fe40000000f00 */
[----:B-----5:R-:W-:Y:S05]  /*4f20*/  CALL.REL.NOINC `($__internal_115_$__cuda_sm70_shflsync_bfly_p) ;  /* 0x00000b9000007944 */ /* 0x020fea0003c00000 */
[----:B01----:R-:W-:Y:S05]  /*4f30*/  BRA `(.L_x_40215) ;  /* 0xffffe4f000007947 */ /* 0x003fea000383ffff */
.L_x_40210:
[----:B------:R-:W-:Y:S01]  /*4f40*/  HFMA2.MMA R2, -RZ, RZ, 0, 1.1920928955078125e-07 ;  /* 0x00000002ff027435 */ /* 0x000fe200000001ff */
[----:B0-----:R-:W-:Y:S02]  /*4f50*/  MOV R211, 0x1f ;  /* 0x0000001f00d37802 */ /* 0x001fe40000000f00 */
[----:B------:R-:W-:Y:S02]  /*4f60*/  MOV R214, 0xffffffff ;  /* 0xffffffff00d67802 */ /* 0x000fe40000000f00 */
[----:B------:R-:W-:-:S02]  /*4f70*/  MOV R212, 0x4f90 ;  /* 0x00004f9000d47802 */ /* 0x000fc40000000f00 */
[----:B-----5:R-:W-:Y:S05]  /*4f80*/  CALL.REL.NOINC `($__internal_115_$__cuda_sm70_shflsync_bfly_p) ;  /* 0x00000b3000007944 */ /* 0x020fea0003c00000 */
[----:B01----:R-:W-:Y:S01]  /*4f90*/  FADD.FTZ R215, R215, R2 ;  /* 0x00000002d7d77221 */ /* 0x003fe20000010000 */
[----:B------:R-:W-:Y:S01]  /*4fa0*/  HFMA2.MMA R2, -RZ, RZ, 0, 2.384185791015625e-07 ;  /* 0x00000004ff027435 */ /* 0x000fe200000001ff */
[----:B------:R-:W-:-:S02]  /*4fb0*/  MOV R211, 0x1f ;  /* 0x0000001f00d37802 */ /* 0x000fc40000000f00 */
[----:B------:R-:W-:Y:S02]  /*4fc0*/  MOV R214, 0xffffffff ;  /* 0xffffffff00d67802 */ /* 0x000fe40000000f00 */
[----:B------:R-:W-:Y:S02]  /*4fd0*/  MOV R212, 0x4ff0 ;  /* 0x00004ff000d47802 */ /* 0x000fe40000000f00 */
[----:B------:R-:W-:Y:S05]  /*4fe0*/  CALL.REL.NOINC `($__internal_115_$__cuda_sm70_shflsync_bfly_p) ;  /* 0x00000ad000007944 */ /* 0x000fea0003c00000 */
[----:B01----:R-:W-:Y:S01]  /*4ff0*/  FADD.FTZ R215, R215, R2 ;  /* 0x00000002d7d77221 */ /* 0x003fe20000010000 */
[----:B------:R-:W-:Y:S01]  /*5000*/  HFMA2.MMA R2, -RZ, RZ, 0, 4.76837158203125e-07 ;  /* 0x00000008ff027435 */ /* 0x000fe200000001ff */
[----:B------:R-:W-:Y:S02]  /*5010*/  MOV R211, 0x1f ;  /* 0x0000001f00d37802 */ /* 0x000fe40000000f00 */
[----:B------:R-:W-:Y:S02]  /*5020*/  MOV R214, 0xffffffff ;  /* 0xffffffff00d67802 */ /* 0x000fe40000000f00 */
[----:B------:R-:W-:Y:S02]  /*5030*/  MOV R212, 0x5050 ;  /* 0x0000505000d47802 */ /* 0x000fe40000000f00 */
[----:B------:R-:W-:Y:S05]  /*5040*/  CALL.REL.NOINC `($__internal_115_$__cuda_sm70_shflsync_bfly_p) ;  /* 0x00000a7000007944 */ /* 0x000fea0003c00000 */
[----:B01----:R-:W-:Y:S01]  /*5050*/  FADD.FTZ R215, R215, R2 ;  /* 0x00000002d7d77221 */ /* 0x003fe20000010000 */
[----:B------:R-:W-:Y:S01]  /*5060*/  HFMA2.MMA R2, -RZ, RZ, 0, 9.5367431640625e-07 ;  /* 0x00000010ff027435 */ /* 0x000fe200000001ff */
[----:B------:R-:W-:-:S02]  /*5070*/  MOV R211, 0x1f ;  /* 0x0000001f00d37802 */ /* 0x000fc40000000f00 */
[----:B------:R-:W-:Y:S02]  /*5080*/  MOV R214, 0xffffffff ;  /* 0xffffffff00d67802 */ /* 0x000fe40000000f00 */
[----:B------:R-:W-:Y:S02]  /*5090*/  MOV R212, 0x50b0 ;  /* 0x000050b000d47802 */ /* 0x000fe40000000f00 */
[----:B------:R-:W-:Y:S05]  /*50a0*/  CALL.REL.NOINC `($__internal_115_$__cuda_sm70_shflsync_bfly_p) ;  /* 0x00000a1000007944 */ /* 0x000fea0003c00000 */
        /* <DEDUP_REMOVED lines=134> */
[----:B------:R-:W-:Y:S05]  /*5910*/  CALL.REL.NOINC `($__internal_115_$__cuda_sm70_shflsync_bfly_p) ;  /* 0x000001a000007944 */ /* 0x000fea0003c00000 */
[----:B01----:R-:W-:Y:S01]  /*5920*/  FADD.FTZ R215, R215, R2 ;  /* 0x00000002d7d77221 */ /* 0x003fe20000010000 */
[----:B------:R-:W-:Y:S01]  /*5930*/  HFMA2.MMA R2, -RZ, RZ, 0, 1.1920928955078125e-07 ;  /* 0x00000002ff027435 */ /* 0x000fe200000001ff */
[----:B------:R-:W-:Y:S02]  /*5940*/  MOV R211, 0x1f ;  /* 0x0000001f00d37802 */ /* 0x000fe40000000f00 */
[----:B------:R-:W-:Y:S02]  /*5950*/  MOV R214, 0xffffffff ;  /* 0xffffffff00d67802 */ /* 0x000fe40000000f00 */
[----:B------:R-:W-:Y:S02]  /*5960*/  MOV R212, 0x5980 ;  /* 0x0000598000d47802 */ /* 0x000fe40000000f00 */
[----:B------:R-:W-:Y:S05]  /*5970*/  CALL.REL.NOINC `($__internal_115_$__cuda_sm70_shflsync_bfly_p) ;  /* 0x0000014000007944 */ /* 0x000fea0003c00000 */
        /* <DEDUP_REMOVED lines=18> */
[----:B01----:R-:W-:Y:S01]  /*5aa0*/  MOV R214, R2 ;  /* 0x0000000200d67202 */ /* 0x003fe20000000f00 */
[----:B------:R-:W-:Y:S05]  /*5ab0*/  BRA `(.L_x_40216) ;  /* 0xffffe2b000007947 */ /* 0x000fea000383ffff */
        .weak           $__internal_115_$__cuda_sm70_shflsync_bfly_p
        .type           $__internal_115_$__cuda_sm70_shflsync_bfly_p,@function
        .size           $__internal_115_$__cuda_sm70_shflsync_bfly_p,(.L_x_57155 - $__internal_115_$__cuda_sm70_shflsync_bfly_p)
$__internal_115_$__cuda_sm70_shflsync_bfly_p:
[----:B------:R-:W-:Y:S01]  /*5ac0*/  HFMA2.MMA R213, -RZ, RZ, 0, 0 ;  /* 0x00000000ffd57435 */ /* 0x000fe200000001ff */
[----:B------:R-:W-:Y:S04]  /*5ad0*/  WARPSYNC R214 ;  /* 0x000000d600007348 */ /* 0x000fe80003800000 */
[----:B------:R0:W1:Y:S01]  /*5ae0*/  SHFL.BFLY PT, R2, R215, R2, R211 ;  /* 0x0c000002d7027389 */ /* 0x00006200000e00d3 */
[----:B------:R-:W-:Y:S05]  /*5af0*/  RET.REL.NODEC R212 `(_ZN10layer_norm13ln_fwd_kernelINS_13Kernel_traitsIf6__halffS2_fjLj2048ELj1ELj4ELj1ELj16ENS_18Kernel_traits_baseILj2048EfS2_fS2_fjLj128EEEEELb0ELb0ELb1ELb1EEEvNS_9FwdParamsE) ;  /* 0xffffa500d4007950 */ /* 0x000fea0003c3ffff */
.L_x_40217:
        /* <DEDUP_REMOVED lines=16> */
.L_x_57155:


//--------------------- .text._ZN10layer_norm13ln_fwd_kernelINS_13Kernel_traitsIf6__halffS2_fjLj2048ELj1ELj4ELj1ELj16ENS_18Kernel_traits_baseILj2048EfS2_fS2_fjLj128EEEEELb0ELb1ELb0ELb0EEEvNS_9FwdParamsE --------------------------
	.section	.text._ZN10layer_norm13ln_fwd_kernelINS_13Kernel_traitsIf6__halffS2_fjLj2048ELj1ELj4ELj1ELj16ENS_18Kernel_traits_baseILj2048EfS2_fS2_fjLj128EEEEELb0ELb1ELb0ELb0EEEvNS_9FwdParamsE,"ax",@progbits
	.sectioninfo	@"SHI_REGISTERS=255"
	.align	128
        .global         _ZN10layer_norm13ln_fwd_kernelINS_13Kernel_traitsIf6__halffS2_fjLj2048ELj1ELj4ELj1ELj16ENS_18Kernel_traits_baseILj2048EfS2_fS2_fjLj128EEEEELb0ELb1ELb0ELb0EEEvNS_9FwdParamsE
        .type           _ZN10layer_norm13ln_fwd_kernelINS_13Kernel_traitsIf6__halffS2_fjLj2048ELj1ELj4ELj1ELj16ENS_18Kernel_traits_baseILj2048EfS2_fS2_fjLj128EEEEELb0ELb1ELb0ELb0EEEvNS_9FwdParamsE,@function
        .size           _ZN10layer_norm13ln_fwd_kernelINS_13Kernel_traitsIf6__halffS2_fjLj2048ELj1ELj4ELj1ELj16ENS_18Kernel_traits_baseILj2048EfS2_fS2_fjLj128EEEEELb0ELb1ELb0ELb0EEEvNS_9FwdParamsE,(.L_x_57156 - _ZN10layer_norm13ln_fwd_kernelINS_13Kernel_traitsIf6__halffS2_fjLj2048ELj1ELj4ELj1ELj16ENS_18Kernel_traits_baseILj2048EfS2_fS2_fjLj128EEEEELb0ELb1ELb0ELb0EEEvNS_9FwdParamsE)
        .other          _ZN10layer_norm13ln_fwd_kernelINS_13Kernel_traitsIf6__halffS2_fjLj2048ELj1ELj4ELj1ELj16ENS_18Kernel_traits_baseILj2048EfS2_fS2_fjLj128EEEEELb0ELb1ELb0ELb0EEEvNS_9FwdParamsE,@"STO_CUDA_ENTRY STV_DEFAULT"
_ZN10layer_norm13ln_fwd_kernelINS_13Kernel_traitsIf6__halffS2_fjLj2048ELj1ELj4ELj1ELj16ENS_18Kernel_traits_baseILj2048EfS2_fS2_fjLj128EEEEELb0ELb1ELb0ELb0EEEvNS_9FwdParamsE:
.text._ZN10layer_norm13ln_fwd_kernelINS_13Kernel_traitsIf6__halffS2_fjLj2048ELj1ELj4ELj1ELj16ENS_18Kernel_traits_baseILj2048EfS2_fS2_fjLj128EEEEELb0ELb1ELb0ELb0EEEvNS_9FwdParamsE:
        /* <DEDUP_REMOVED lines=53> */
.L_x_40219:
[----:B-1----:R-:W-:Y:S05]  /*0350*/  BSYNC B0 ;  /* 0x0000000000007941 */ /* 0x002fea0003800000 */
.L_x_40218:
        /* <DEDUP_REMOVED lines=25> */
.L_x_40221:
[----:B------:R-:W-:Y:S05]  /*04f0*/  BSYNC B0 ;  /* 0x0000000000007941 */ /* 0x000fea0003800000 */
.L_x_40220:
        /* <DEDUP_REMOVED lines=21> */
.L_x_40223:
[----:B------:R-:W-:Y:S05]  /*0650*/  BSYNC B0 ;  /* 0x0000000000007941 */ /* 0x000fea0003800000 */
.L_x_40222:
        /* <DEDUP_REMOVED lines=21> */
.L_x_40225:
[----:B------:R-:W-:Y:S05]  /*07b0*/  BSYNC B0 ;  /* 0x0000000000007941 */ /* 0x000fea0003800000 */
.L_x_40224:
        /* <DEDUP_REMOVED lines=21> */
.L_x_40227:
[----:B------:R-:W-:Y:S05]  /*0910*/  BSYNC B0 ;  /* 0x0000000000007941 */ /* 0x000fea0003800000 */
.L_x_40226:
        /* <DEDUP_REMOVED lines=24> */
.L_x_40229:
[----:B------:R-:W-:Y:S05]  /*0aa0*/  BSYNC B0 ;  /* 0x0000000000007941 */ /* 0x000fea0003800000 */
.L_x_40228:
        /* <DEDUP_REMOVED lines=26> */
.L_x_40231:
[----:B------:R-:W-:Y:S05]  /*0c50*/  BSYNC B0 ;  /* 0x0000000000007941 */ /* 0x000fea0003800000 */
.L_x_40230:
        /* <DEDUP_REMOVED lines=23> */
.L_x_40233:
[----:B------:R-:W-:Y:S05]  /*0dd0*/  BSYNC B0 ;  /* 0x0000000000007941 */ /* 0x000fea0003800000 */
.L_x_40232:
[----:B------:R-:W-:-:S13]  /*0de0*/  ISETP.GE.AND P1, PT, R252, c[0x0][0x164], PT ;  /* 0x00005900fc007a0c */ /* 0x000fda0003f26270 */
[----:B------:R-:W-:Y:S05]  /*0df0*/  @P1 EXIT ;  /* 0x000000000000194d */ /* 0x000fea0003800000 */
[----:B------:R-:W-:Y:S02]  /*0e00*/  ULDC.U8 UR6, c[0x0][0x1f0] ;  /* 0x00007c0000067ab9 */ /* 0x000fe40000000000 */
.L_x_40269:
[----:B------:R-:W-:-:S04]  /*0e10*/  ISETP.NE.U32.AND P1, PT, RZ, c[0x0][0x1c0], PT ;  /* 0x00007000ff007a0c */ /* 0x000fc80003f25070 */
[----:B------:R-:W-:-:S13]  /*0e20*/  ISETP.NE.AND.EX P1, PT, RZ, c[0x0][0x1c4], PT, P1 ;  /* 0x00007100ff007a0c */ /* 0x000fda0003f25310 */
[----:B------:R-:W-:-:S05]  /*0e30*/  @P1 MOV R3, 0x2 ;  /* 0x0000000200031802 */ /* 0x000fca0000000f00 */
[----:B0-----:R-:W-:-:S06]  /*0e40*/  @P1 IMAD.WIDE R4, R252, R3, c[0x0][0x1c0] ;  /* 0x00007000fc041625 */ /* 0x001fcc00078e0203 */
[----:B------:R-:W2:Y:S01]  /*0e50*/  @P1 LDG.E.U16 R4, [R4.64] ;  /* 0x0000000404041981 */ /* 0x000ea2000c1e1500 */
[----:B------:R-:W-:Y:S01]  /*0e60*/  HFMA2.MMA R3, -RZ, RZ, 1.875, 0 ;  /* 0x3f800000ff037435 */ /* 0x000fe200000001ff */
[----:B------:R-:W-:Y:S04]  /*0e70*/  BSSY B0, `(.L_x_40234) ;  /* 0x0000048000007945 */ /* 0x000fe80003800000 */
[----:B--2---:R-:W-:Y:S01]  /*0e80*/  @P1 HADD2.F32 R3, -RZ, R4.H0_H0 ;  /* 0x20000004ff031230 */ /* 0x004fe20000004100 */
        /* <DEDUP_REMOVED lines=24> */
[--C-:B--2---:R-:W-:Y:S02]  /*1010*/  HADD2.F32 R173, -RZ, R169.reuse.H1_H1 ;  /* 0x300000a9ffad7230 */ /* 0x104fe40000004100 */
[--C-:B------:R-:W-:Y:S02]  /*1020*/  HADD2.F32 R174, -RZ, R168.reuse.H0_H0 ;  /* 0x200000a8ffae7230 */ /* 0x100fe40000004100 */
[----:B------:R-:W-:Y:S02]  /*1030*/  HADD2.F32 R175, -RZ, R168.H1_H1 ;  /* 0x300000a8ffaf7230 */ /* 0x000fe40000004100 */
[----:B------:R-:W-:-:S02]  /*1040*/  HADD2.F32 R172, -RZ, R169.H0_H0 ;  /* 0x200000a9ffac7230 */ /* 0x000fc40000004100 */
[--C-:B------:R-:W-:Y:S02]  /*1050*/  HADD2.F32 R4, -RZ, R170.reuse.H1_H1 ;  /* 0x300000aaff047230 */ /* 0x100fe40000004100 */
[----:B------:R-:W-:Y:S02]  /*1060*/  HADD2.F32 R232, -RZ, R170.H0_H0 ;  /* 0x200000aaffe87230 */ /* 0x000fe40000004100 */
[--C-:B------:R-:W-:Y:S02]  /*1070*/  HADD2.F32 R234, -RZ, R171.reuse.H0_H0 ;  /* 0x200000abffea7230 */ /* 0x100fe40000004100 */
[----:B------:R-:W-:Y:S01]  /*1080*/  HADD2.F32 R233, -RZ, R171.H1_H1 ;  /* 0x300000abffe97230 */ /* 0x000fe20000004100 */
        /* <DEDUP_REMOVED lines=38> */
.L_x_40235:
[----:B------:R-:W-:Y:S05]  /*12f0*/  BSYNC B0 ;  /* 0x0000000000007941 */ /* 0x000fea0003800000 */
.L_x_40234:
        /* <DEDUP_REMOVED lines=21> */
[----:B------:R-:W-:Y:S01]  /*1450*/  LEA.HI.X R7, R4, c[0x0][0x18c], RZ, 0x5, P1 ;  /* 0x0000630004077a11 */ /* 0x000fe200008f2cff */
[--C-:B---3--:R-:W-:Y:S02]  /*1460*/  HADD2.F32 R182, -RZ, R176.reuse.H0_H0 ;  /* 0x200000b0ffb67230 */ /* 0x108fe40000004100 */
[----:B------:R-:W-:Y:S02]  /*1470*/  HADD2.F32 R183, -RZ, R176.H1_H1 ;  /* 0x300000b0ffb77230 */ /* 0x000fe40000004100 */
[--C-:B------:R-:W-:Y:S02]  /*1480*/  HADD2.F32 R180, -RZ, R177.reuse.H0_H0 ;  /* 0x200000b1ffb47230 */ /* 0x100fe40000004100 */
[----:B------:R-:W-:Y:S02]  /*1490*/  HADD2.F32 R181, -RZ, R177.H1_H1 ;  /* 0x300000b1ffb57230 */ /* 0x000fe40000004100 */
        /* <DEDUP_REMOVED lines=41> */
.L_x_40237:
[----:B------:R-:W-:Y:S05]  /*1730*/  BSYNC B0 ;  /* 0x0000000000007941 */ /* 0x000fea0003800000 */
.L_x_40236:
        /* <DEDUP_REMOVED lines=51> */
.L_x_40239:
[----:B------:R-:W-:Y:S05]  /*1a70*/  BSYNC B0 ;  /* 0x0000000000007941 */ /* 0x000fea0003800000 */
.L_x_40238:
        /* <DEDUP_REMOVED lines=51> */
.L_x_40241:
[----:B------:R-:W-:Y:S05]  /*1db0*/  BSYNC B0 ;  /* 0x0000000000007941 */ /* 0x000fea0003800000 */
.L_x_40240:
        /* <DEDUP_REMOVED lines=51> */
.L_x_40243:
[----:B------:R-:W-:Y:S05]  /*20f0*/  BSYNC B0 ;  /* 0x0000000000007941 */ /* 0x000fea0003800000 */
.L_x_40242:
        /* <DEDUP_REMOVED lines=51> */
.L_x_40245:
[----:B------:R-:W-:Y:S05]  /*2430*/  BSYNC B0 ;  /* 0x0000000000007941 */ /* 0x000fea0003800000 */
.L_x_40244:
        /* <DEDUP_REMOVED lines=51> */
.L_x_40247:
[----:B------:R-:W-:Y:S05]  /*2770*/  BSYNC B0 ;  /* 0x0000000000007941 */ /* 0x000fea0003800000 */
.L_x_40246:
        /* <DEDUP_REMOVED lines=15> */
[----:B------:R-:W-:Y:S01]  /*2870*/  ISETP.NE.AND.EX P1, PT, RZ, c[0x0][0x184], PT, P1 ;  /* 0x00006100ff007a0c */ /* 0x000fe20003f25310 */
[--C-:B--2---:R-:W-:Y:S02]  /*2880*/  HADD2.F32 R229, -RZ, R225.reuse.H1_H1 ;  /* 0x300000e1ffe57230 */ /* 0x104fe40000004100 */
[----:B------:R-:W-:Y:S02]  /*2890*/  HADD2.F32 R228, -RZ, R225.H0_H0 ;  /* 0x200000e1ffe47230 */ /* 0x000fe40000004100 */
[----:B------:R-:W-:Y:S02]  /*28a0*/  HADD2.F32 R4, -RZ, R226.H1_H1 ;  /* 0x300000e2ff047230 */ /* 0x000fe40000004100 */
[--C-:B------:R-:W-:Y:S02]  /*28b0*/  HADD2.F32 R230, -RZ, R224.reuse.H0_H0 ;  /* 0x200000e0ffe67230 */ /* 0x100fe40000004100 */
[----:B------:R-:W-:Y:S02]  /*28c0*/  HADD2.F32 R231, -RZ, R224.H1_H1 ;  /* 0x300000e0ffe77230 */ /* 0x000fe40000004100 */
[----:B------:R-:W-:-:S02]  /*28d0*/  HADD2.F32 R232, -RZ, R226.H0_H0 ;  /* 0x200000e2ffe87230 */ /* 0x000fc40000004100 */
        /* <DEDUP_REMOVED lines=28> */
.L_x_40249:
[----:B------:R-:W-:Y:S05]  /*2aa0*/  BSYNC B0 ;  /* 0x0000000000007941 */ /* 0x000fea0003800000 */
.L_x_40248:
        /* <DEDUP_REMOVED lines=81> */
.L_x_40270:
        /* <DEDUP_REMOVED lines=154> */
.L_x_40271:
        /* <DEDUP_REMOVED lines=36> */
[----:B------:R-:W-:Y:S01]  /*3ba0*/  F2FP.PACK_AB R232, R7, R6 ;  /* 0x0000000607e8723e */ /* 0x000fe200000000ff */
[--C-:B------:R-:W-:Y:S02]  /*3bb0*/  FADD.FTZ R7, R170, -R3.reuse ;  /* 0x80000003aa077221 */ /* 0x100fe40000010000 */
[----:B------:R-:W-:-:S02]  /*3bc0*/  FADD.FTZ R6, R171, -R3 ;  /* 0x80000003ab067221 */ /* 0x000fc40000010000 */
[C---:B------:R-:W-:Y:S02]  /*3bd0*/  FMUL.FTZ R7, R4.reuse, R7 ;  /* 0x0000000704077220 */ /* 0x040fe40000410000 */
[----:B------:R-:W-:Y:S02]  /*3be0*/  FMUL.FTZ R6, R4, R6 ;  /* 0x0000000604067220 */ /* 0x000fe40000410000 */
[----:B----4-:R-:W-:Y:S02]  /*3bf0*/  FFMA.FTZ R7, R16, R7, R10 ;  /* 0x0000000710077223 */ /* 0x010fe4000001000a */
[----:B------:R-:W-:Y:S01]  /*3c00*/  FFMA.FTZ R6, R233, R6, R11 ;  /* 0x00000006e9067223 */ /* 0x000fe2000001000b */
[----:B------:R0:W5:Y:S04]  /*3c10*/  LDL.LU R16, [R1+0x68] ;  /* 0x0000680001107983 */ /* 0x0001680000300800 */
[----:B------:R-:W-:Y:S01]  /*3c20*/  F2FP.PACK_AB R233, R6, R7 ;  /* 0x0000000706e9723e */ /* 0x000fe200000000ff */
[----:B------:R-:W-:-:S02]  /*3c30*/  FADD.FTZ R7, R172, -R3 ;  /* 0x80000003ac077221 */ /* 0x000fc40000010000 */
[----:B------:R-:W-:Y:S02]  /*3c40*/  FADD.FTZ R6, R173, -R3 ;  /* 0x80000003ad067221 */ /* 0x000fe40000010000 */
[C---:B------:R-:W-:Y:S02]  /*3c50*/  FMUL.FTZ R7, R4.reuse, R7 ;  /* 0x0000000704077220 */ /* 0x040fe40000410000 */
[----:B------:R-:W-:Y:S02]  /*3c60*/  FMUL.FTZ R6, R4, R6 ;  /* 0x0000000604067220 */ /* 0x000fe40000410000 */
[----:B------:R-:W-:Y:S02]  /*3c70*/  FFMA.FTZ R7, R2, R7, R12 ;  /* 0x0000000702077223 */ /* 0x000fe4000001000c */
[----:B------:R-:W-:Y:S01]  /*3c80*/  FFMA.FTZ R6, R234, R6, R13 ;  /* 0x00000006ea067223 */ /* 0x000fe2000001000d */
[----:B------:R0:W5:Y:S04]  /*3c90*/  LDL.LU R2, [R1+0x64] ;  /* 0x0000640001027983 */ /* 0x0001680000300800 */
[----:B------:R-:W-:Y:S01]  /*3ca0*/  F2FP.PACK_AB R234, R6, R7 ;  /* 0x0000000706ea723e */ /* 0x000fe200000000ff */
[----:B------:R-:W-:-:S04]  /*3cb0*/  FADD.FTZ R7, R174, -R3 ;  /* 0x80000003ae077221 */ /* 0x000fc80000010000 */
[----:B------:R-:W-:-:S04]  /*3cc0*/  FMUL.FTZ R7, R4, R7 ;  /* 0x0000000704077220 */ /* 0x000fc80000410000 */
[----:B------:R-:W-:Y:S02]  /*3cd0*/  FFMA.FTZ R7, R0, R7, R14 ;  /* 0x0000000700077223 */ /* 0x000fe4000001000e */
[----:B------:R0:W5:Y:S01]  /*3ce0*/  LDL.LU R0, [R1+0x60] ;  /* 0x0000600001007983 */ /* 0x0001620000300800 */
[----:B------:R-:W-:-:S04]  /*3cf0*/  FADD.FTZ R6, R175, -R3 ;  /* 0x80000003af067221 */ /* 0x000fc80000010000 */
[----:B------:R-:W-:-:S04]  /*3d00*/  FMUL.FTZ R6, R4, R6 ;  /* 0x0000000604067220 */ /* 0x000fc80000410000 */
[----:B------:R-:W-:-:S05]  /*3d10*/  FFMA.FTZ R6, R235, R6, R15 ;  /* 0x00000006eb067223 */ /* 0x000fca000001000f */
[----:B------:R-:W-:Y:S01]  /*3d20*/  F2FP.PACK_AB R235, R6, R7 ;  /* 0x0000000706eb723e */ /* 0x000fe200000000ff */
[----:B------:R-:W-:-:S10]  /*3d30*/  HFMA2.MMA R6, -RZ, RZ, 0, 9.5367431640625e-07 ;  /* 0x00000010ff067435 */ /* 0x000fd400000001ff */
[----:B------:R-:W-:-:S05]  /*3d40*/  IMAD.WIDE.U32 R6, R5, R6, c[0x0][0x208] ;  /* 0x0000820005067625 */ /* 0x000fca00078e0006 */
[----:B------:R0:W-:Y:S01]  /*3d50*/  STG.E.128 [R6.64], R232 ;  /* 0x000000e806007986 */ /* 0x0001e2000c101d04 */
[----:B------:R-:W-:-:S03]  /*3d60*/  IADD3 R5, R5, 0x20, RZ ;  /* 0x0000002005057810 */ /* 0x000fc60007ffe0ff */
.L_x_40253:
[----:B------:R-:W-:Y:S05]  /*3d70*/  BSYNC B0 ;  /* 0x0000000000007941 */ /* 0x000fea0003800000 */
.L_x_40252:
        /* <DEDUP_REMOVED lines=9> */
[----:B------:R-:W-:Y:S01]  /*3e10*/  F2FP.PACK_AB R232, R7, R6 ;  /* 0x0000000607e8723e */ /* 0x000fe200000000ff */
[--C-:B------:R-:W-:Y:S02]  /*3e20*/  FADD.FTZ R7, R178, -R3.reuse ;  /* 0x80000003b2077221 */ /* 0x100fe40000010000 */
        /* <DEDUP_REMOVED lines=19> */
[----:B------:R-:W-:Y:S02]  /*3f60*/  F2FP.PACK_AB R235, R6, R7 ;  /* 0x0000000706eb723e */ /* 0x000fe400000000ff */
[----:B------:R-:W-:-:S05]  /*3f70*/  MOV R6, 0x10 ;  /* 0x0000001000067802 */ /* 0x000fca0000000f00 */
[C---:B------:R-:W-:Y:S01]  /*3f80*/  IMAD.WIDE.U32 R6, R5.reuse, R6, c[0x0][0x208] ;  /* 0x0000820005067625 */ /* 0x040fe200078e0006 */
[----:B------:R-:W-:-:S04]  /*3f90*/  IADD3 R5, R5, 0x20, RZ ;  /* 0x0000002005057810 */ /* 0x000fc80007ffe0ff */
[----:B------:R0:W-:Y:S03]  /*3fa0*/  STG.E.128 [R6.64], R232 ;  /* 0x000000e806007986 */ /* 0x0001e6000c101d04 */
.L_x_40255:
[----:B------:R-:W-:Y:S05]  /*3fb0*/  BSYNC B0 ;  /* 0x0000000000007941 */ /* 0x000fea0003800000 */
.L_x_40254:
        /* <DEDUP_REMOVED lines=35> */
.L_x_40257:
[----:B------:R-:W-:Y:S05]  /*41f0*/  BSYNC B0 ;  /* 0x0000000000007941 */ /* 0x000fea0003800000 */
.L_x_40256:
        /* <DEDUP_REMOVED lines=35> */
.L_x_40259:
[----:B------:R-:W-:Y:S05]  /*4430*/  BSYNC B0 ;  /* 0x0000000000007941 */ /* 0x000fea0003800000 */
.L_x_40258:
        /* <DEDUP_REMOVED lines=35> */
.L_x_40261:
[----:B------:R-:W-:Y:S05]  /*4670*/  BSYNC B0 ;  /* 0x0000000000007941 */ /* 0x000fea0003800000 */
.L_x_40260:
        /* <DEDUP_REMOVED lines=35> */
.L_x_40263:
[----:B------:R-:W-:Y:S05]  /*48b0*/  BSYNC B0 ;  /* 0x0000000000007941 */ /* 0x000fea0003800000 */
.L_x_40262:
        /* <DEDUP_REMOVED lines=35> */
.L_x_40265:
[----:B------:R-:W-:Y:S05]  /*4af0*/  BSYNC B0 ;  /* 0x0000000000007941 */ /* 0x000fea0003800000 */
.L_x_40264:
        /* <DEDUP_REMOVED lines=28> */
[----:B------:R-:W-:Y:S01]  /*4cc0*/  F2FP.PACK_AB R235, R4, R6 ;  /* 0x0000000604eb723e */ /* 0x000fe200000000ff */
        /* <DEDUP_REMOVED lines=8> */
[----:B------:R-:W-:Y:S01]  /*4d50*/  F2FP.PACK_AB R234, R6, R4 ;  /* 0x0000000406ea723e */ /* 0x000fe200000000ff */
[----:B------:R-:W-:Y:S01]  /*4d60*/  HFMA2.MMA R4, -RZ, RZ, 0, 9.5367431640625e-07 ;  /* 0x00000010ff047435 */ /* 0x000fe200000001ff */
[----:B------:R-:W-:Y:S02]  /*4d70*/  F2FP.PACK_AB R232, R7, R232 ;  /* 0x000000e807e8723e */ /* 0x000fe400000000ff */
[----:B------:R-:W-:-:S07]  /*4d80*/  F2FP.PACK_AB R233, R3, R233 ;  /* 0x000000e903e9723e */ /* 0x000fce00000000ff */
[----:B------:R-:W-:-:S05]  /*4d90*/  IMAD.WIDE.U32 R4, R5, R4, c[0x0][0x208] ;  /* 0x0000820005047625 */ /* 0x000fca00078e0004 */
[----:B------:R0:W-:Y:S02]  /*4da0*/  STG.E.128 [R4.64], R232 ;  /* 0x000000e804007986 */ /* 0x0001e4000c101d04 */
.L_x_40267:
[----:B------:R-:W-:Y:S05]  /*4db0*/  BSYNC B0 ;  /* 0x0000000000007941 */ /* 0x000fea0003800000 */
.L_x_40266:
[----:B------:R-:W-:-:S05]  /*4dc0*/  MOV R3, 0x4 ;  /* 0x0000000400037802 */ /* 0x000fca0000000f00 */
[----:B------:R-:W-:-:S05]  /*4dd0*/  IMAD R252, R3, c[0x0][0x160], R252 ;  /* 0x0000580003fc7a24 */ /* 0x000fca00078e02fc */
[----:B------:R-:W-:-:S13]  /*4de0*/  ISETP.GE.AND P1, PT, R252, c[0x0][0x164], PT ;  /* 0x00005900fc007a0c */ /* 0x000fda0003f26270 */
[----:B01---5:R-:W-:Y:S01]  /*4df0*/  @P1 CALL.REL.NOINC `(.L_x_40268) ;  /* 0x0000001000001944 */ /* 0x023fe20003c00000 */
[----:B------:R-:W-:Y:S05]  /*4e00*/  BRA `(.L_x_40269) ;  /* 0xffffc00000007947 */ /* 0x000fea000383ffff */
.L_x_40268:
[----:B------:R-:W-:Y:S05]  /*4e10*/  EXIT ;  /* 0x000000000000794d */ /* 0x000fea0003800000 */
.L_x_40250:
[----:B------:R-:W-:Y:S01]  /*4e20*/  HFMA2.MMA R4, -RZ, RZ, 0, 5.9604644775390625e-08 ;  /* 0x00000001ff047435 */ /* 0x000fe200000001ff */
[----:B------:R-:W-:Y:S02]  /*4e30*/  MOV R232, R3 ;  /* 0x0000000300e87202 */ /* 0x000fe40000000f00 */
[----:B------:R-:W-:Y:S02]  /*4e40*/  MOV R233, 0x1f ;  /* 0x0000001f00e97802 */ /* 0x000fe40000000f00 */
[----:B------:R-:W-:Y:S02]  /*4e50*/  MOV R7, 0xffffffff ;  /* 0xffffffff00077802 */ /* 0x000fe40000000f00 */
[----:B------:R-:W-:Y:S02]  /*4e60*/  MOV R6, 0x4e80 ;  /* 0x00004e8000067802 */ /* 0x000fe40000000f00 */
[----:B------:R-:W-:Y:S05]  /*4e70*/  CALL.REL.NOINC `($__internal_116_$__cuda_sm70_shflsync_bfly_p) ;  /* 0x00000c2000007944 */ /* 0x000fea0003c00000 */
[----:B-1----:R-:W-:Y:S05]  /*4e80*/  BRA `(.L_x_40270) ;  /* 0xffffe13000007947 */ /* 0x002fea000383ffff */
.L_x_40251:
[----:B------:R-:W-:Y:S01]  /*4e90*/  HFMA2.MMA R4, -RZ, RZ, 0, 1.1920928955078125e-07 ;  /* 0x00000002ff047435 */ /* 0x000fe200000001ff */
[----:B------:R-:W-:Y:S02]  /*4ea0*/  MOV R232, R3 ;  /* 0x0000000300e87202 */ /* 0x000fe40000000f00 */
[----:B------:R-:W-:-:S02]  /*4eb0*/  MOV R233, 0x1f ;  /* 0x0000001f00e97802 */ /* 0x000fc40000000f00 */
[----:B------:R-:W-:Y:S02]  /*4ec0*/  MOV R7, 0xffffffff ;  /* 0xffffffff00077802 */ /* 0x000fe40000000f00 */
[----:B------:R-:W-:Y:S02]  /*4ed0*/  MOV R6, 0x4ef0 ;  /* 0x00004ef000067802 */ /* 0x000fe40000000f00 */
[----:B------:R-:W-:Y:S05]  /*4ee0*/  CALL.REL.NOINC `($__internal_116_$__cuda_sm70_shflsync_bfly_p) ;  /* 0x00000bb000007944 */ /* 0x000fea0003c00000 */
[----:B-1----:R-:W-:Y:S01]  /*4ef0*/  FADD.FTZ R3, R3, R4 ;  /* 0x0000000403037221 */ /* 0x002fe20000010000 */
[----:B------:R-:W-:Y:S01]  /*4f00*/  HFMA2.MMA R4, -RZ, RZ, 0, 2.384185791015625e-07 ;  /* 0x00000004ff047435 */ /* 0x000fe200000001ff */
[----:B------:R-:W-:Y:S02]  /*4f10*/  MOV R233, 0x1f ;  /* 0x0000001f00e97802 */ /* 0x000fe40000000f00 */
[----:B------:R-:W-:Y:S02]  /*4f20*/  MOV R7, 0xffffffff ;  /* 0xffffffff00077802 */ /* 0x000fe40000000f00 */
[----:B------:R-:W-:Y:S02]  /*4f30*/  MOV R232, R3 ;  /* 0x0000000300e87202 */ /* 0x000fe40000000f00 */
[----:B------:R-:W-:-:S02]  /*4f40*/  MOV R6, 0x4f60 ;  /* 0x00004f6000067802 */ /* 0x000fc40000000f00 */
[----:B------:R-:W-:Y:S05]  /*4f50*/  CALL.REL.NOINC `($__internal_116_$__cuda_sm70_shflsync_bfly_p) ;  /* 0x00000b4000007944 */ /* 0x000fea0003c00000 */
[----:B-1----:R-:W-:Y:S01]  /*4f60*/  FADD.FTZ R3, R3, R4 ;  /* 0x0000000403037221 */ /* 0x002fe20000010000 */
[----:B------:R-:W-:Y:S01]  /*4f70*/  HFMA2.MMA R4, -RZ, RZ, 0, 4.76837158203125e-07 ;  /* 0x00000008ff047435 */ /* 0x000fe200000001ff */
[----:B------:R-:W-:-:S02]  /*4f80*/  MOV R233, 0x1f ;  /* 0x0000001f00e97802 */ /* 0x000fc40000000f00 */
[----:B------:R-:W-:Y:S02]  /*4f90*/  MOV R7, 0xffffffff ;  /* 0xffffffff00077802 */ /* 0x000fe40000000f00 */
[----:B------:R-:W-:Y:S02]  /*4fa0*/  MOV R232, R3 ;  /* 0x0000000300e87202 */ /* 0x000fe40000000f00 */
[----:B------:R-:W-:Y:S02]  /*4fb0*/  MOV R6, 0x4fd0 ;  /* 0x00004fd000067802 */ /* 0x000fe40000000f00 */
[----:B------:R-:W-:Y:S05]  /*4fc0*/  CALL.REL.NOINC `($__internal_116_$__cuda_sm70_shflsync_bfly_p) ;  /* 0x00000ad000007944 */ /* 0x000fea0003c00000 */
[----:B-1----:R-:W-:Y:S01]  /*4fd0*/  FADD.FTZ R3, R3, R4 ;  /* 0x0000000403037221 */ /* 0x002fe20000010000 */
[----:B------:R-:W-:Y:S01]  /*4fe0*/  HFMA2.MMA R4, -RZ, RZ, 0, 9.5367431640625e-07 ;  /* 0x00000010ff047435 */ /* 0x000fe200000001ff */
[----:B------:R-:W-:Y:S02]  /*4ff0*/  MOV R233, 0x1f ;  /* 0x0000001f00e97802 */ /* 0x000fe40000000f00 */
[----:B------:R-:W-:Y:S02]  /*5000*/  MOV R7, 0xffffffff ;  /* 0xffffffff00077802 */ /* 0x000fe40000000f00 */
[----:B------:R-:W-:-:S02]  /*5010*/  MOV R232, R3 ;  /* 0x0000000300e87202 */ /* 0x000fc40000000f00 */
[----:B------:R-:W-:Y:S02]  /*5020*/  MOV R6, 0x5040 ;  /* 0x0000504000067802 */ /* 0x000fe40000000f00 */
[----:B------:R-:W-:Y:S05]  /*5030*/  CALL.REL.NOINC `($__internal_116_$__cuda_sm70_shflsync_bfly_p) ;  /* 0x00000a6000007944 */ /* 0x000fea0003c00000 */
        /* <DEDUP_REMOVED lines=140> */
[----:B------:R-:W-:Y:S05]  /*5900*/  CALL.REL.NOINC `($__internal_116_$__cuda_sm70_shflsync_bfly_p) ;  /* 0x0000019000007944 */ /* 0x000fea0003c00000 */
[----:B-1----:R-:W-:Y:S01]  /*5910*/  FADD.FTZ R232, R232, R4 ;  /* 0x00000004e8e87221 */ /* 0x002fe20000010000 */
[----:B------:R-:W-:Y:S01]  /*5920*/  HFMA2.MMA R4, -RZ, RZ, 0, 1.1920928955078125e-07 ;  /* 0x00000002ff047435 */ /* 0x000fe200000001ff */
[----:B------:R-:W-:Y:S02]  /*5930*/  MOV R233, 0x1f ;  /* 0x0000001f00e97802 */ /* 0x000fe40000000f00 */
[----:B------:R-:W-:Y:S02]  /*5940*/  MOV R7, 0xffffffff ;  /* 0xffffffff00077802 */ /* 0x000fe40000000f00 */
[----:B------:R-:W-:Y:S02]  /*5950*/  MOV R6, 0x5970 ;  /* 0x0000597000067802 */ /* 0x000fe40000000f00 */
[----:B------:R-:W-:Y:S05]  /*5960*/  CALL.REL.NOINC `($__internal_116_$__cuda_sm70_shflsync_bfly_p) ;  /* 0x0000013000007944 */ /* 0x000fea0003c00000 */
[----:B-1----:R-:W-:Y:S01]  /*5970*/  FADD.FTZ R232, R232, R4 ;  /* 0x00000004e8e87221 */ /* 0x002fe20000010000 */
[----:B------:R-:W-:Y:S01]  /*5980*/  HFMA2.MMA R4, -RZ, RZ, 0, 2.384185791015625e-07 ;  /* 0x00000004ff047435 */ /* 0x000fe200000001ff */
[----:B------:R-:W-:-:S02]  /*5990*/  MOV R233, 0x1f ;  /* 0x0000001f00e97802 */ /* 0x000fc40000000f00 */
[----:B------:R-:W-:Y:S02]  /*59a0*/  MOV R7, 0xffffffff ;  /* 0xffffffff00077802 */ /* 0x000fe40000000f00 */
[----:B------:R-:W-:Y:S02]  /*59b0*/  MOV R6, 0x59d0 ;  /* 0x000059d000067802 */ /* 0x000fe40000000f00 */
[----:B------:R-:W-:Y:S05]  /*59c0*/  CALL.REL.NOINC `($__internal_116_$__cuda_sm70_shflsync_bfly_p) ;  /* 0x000000d000007944 */ /* 0x000fea0003c00000 */
[----:B-1----:R-:W-:Y:S01]  /*59d0*/  FADD.FTZ R232, R232, R4 ;  /* 0x00000004e8e87221 */ /* 0x002fe20000010000 */
[----:B------:R-:W-:Y:S01]  /*59e0*/  HFMA2.MMA R4, -RZ, RZ, 0, 4.76837158203125e-07 ;  /* 0x00000008ff047435 */ /* 0x000fe200000001ff */
[----:B------:R-:W-:Y:S02]  /*59f0*/  MOV R233, 0x1f ;  /* 0x0000001f00e97802 */ /* 0x000fe40000000f00 */
[----:B------:R-:W-:Y:S02]  /*5a00*/  MOV R7, 0xffffffff ;  /* 0xffffffff00077802 */ /* 0x000fe40000000f00 */
[----:B------:R-:W-:Y:S02]  /*5a10*/  MOV R6, 0x5a30 ;  /* 0x00005a3000067802 */ /* 0x000fe40000000f00 */
[----:B------:R-:W-:Y:S05]  /*5a20*/  CALL.REL.NOINC `($__internal_116_$__cuda_sm70_shflsync_bfly_p) ;  /* 0x0000007000007944 */ /* 0x000fea0003c00000 */
[----:B-1----:R-:W-:Y:S01]  /*5a30*/  FADD.FTZ R232, R232, R4 ;  /* 0x00000004e8e87221 */ /* 0x002fe20000010000 */
[----:B------:R-:W-:Y:S01]  /*5a40*/  HFMA2.MMA R4, -RZ, RZ, 0, 9.5367431640625e-07 ;  /* 0x00000010ff047435 */ /* 0x000fe200000001ff */
[----:B------:R-:W-:-:S02]  /*5a50*/  MOV R233, 0x1f ;  /* 0x0000001f00e97802 */ /* 0x000fc40000000f00 */
[----:B------:R-:W-:Y:S02]  /*5a60*/  MOV R7, 0xffffffff ;  /* 0xffffffff00077802 */ /* 0x000fe40000000f00 */
[----:B------:R-:W-:Y:S02]  /*5a70*/  MOV R6, 0x5a90 ;  /* 0x00005a9000067802 */ /* 0x000fe40000000f00 */
[----:B------:R-:W-:Y:S05]  /*5a80*/  CALL.REL.NOINC `($__internal_116_$__cuda_sm70_shflsync_bfly_p) ;  /* 0x0000001000007944 */ /* 0x000fea0003c00000 */
[----:B-1----:R-:W-:Y:S05]  /*5a90*/  BRA `(.L_x_40271) ;  /* 0xffffdec000007947 */ /* 0x002fea000383ffff */
        .weak           $__internal_116_$__cuda_sm70_shflsync_bfly_p
        .type           $__internal_116_$__cuda_sm70_shflsync_bfly_p,@function
        .size           $__internal_116_$__cuda_sm70_shflsync_bfly_p,(.L_x_57156 - $__internal_116_$__cuda_sm70_shflsync_bfly_p)
$__internal_116_$__cuda_sm70_shflsync_bfly_p:
[----:B------:R-:W-:Y:S04]  /*5aa0*/  WARPSYNC R7 ;  /* 0x0000000700007348 */ /* 0x000fe80003800000 */
[----:B------:R0:W1:Y:S02]  /*5ab0*/  SHFL.BFLY PT, R4, R232, R4, R233 ;  /* 0x0c000004e8047389 */ /* 0x00006400000e00e9 */
[----:B0-----:R-:W-:-:S06]  /*5ac0*/  HFMA2.MMA R7, -RZ, RZ, 0, 0 ;  /* 0x00000000ff077435 */ /* 0x001fcc00000001ff */
[----:B------:R-:W-:Y:S05]  /*5ad0*/  RET.REL.NODEC R6 `(_ZN10layer_norm13ln_fwd_kernelINS_13Kernel_traitsIf6__halffS2_fjLj2048ELj1ELj4ELj1ELj16ENS_18Kernel_traits_baseILj2048EfS2_fS2_fjLj128EEEEELb0ELb1ELb0ELb0EEEvNS_9FwdParamsE) ;  /* 0xffffa52006007950 */ /* 0x000fea0003c3ffff */
.L_x_40272:
        /* <DEDUP_REMOVED lines=10> */
.L_x_57156:


//--------------------- .text._ZN10layer_norm13ln_fwd_kernelINS_13Kernel_traitsIf6__halffS2_fjLj2048ELj1ELj4ELj1ELj16ENS_18Kernel_traits_baseILj2048EfS2_fS2_fjLj128EEEEELb0ELb1ELb0ELb1EEEvNS_9FwdParamsE --------------------------
	.section	.text._ZN10layer_norm13ln_fwd_kernelINS_13Kernel_traitsIf6__halffS2_fjLj2048ELj1ELj4ELj1ELj16ENS_18Kernel_traits_baseILj2048EfS2_fS2_fjLj128EEEEELb0ELb1ELb0ELb1EEEvNS_9FwdParamsE,"ax",@progbits
	.sectioninfo	@"SHI_REGISTERS=255"
	.align	128
        .global         _ZN10layer_norm13ln_fwd_kernelINS_13Kernel_traitsIf6__halffS2_fjLj2048ELj1ELj4ELj1ELj16ENS_18Kernel_traits_baseILj2048EfS2_fS2_fjLj128EEEEELb0ELb1ELb0ELb1EEEvNS_9FwdParamsE
        .type           _ZN10layer_norm13ln_fwd_kernelINS_13Kernel_traitsIf6__halffS2_fjLj2048ELj1ELj4ELj1ELj16ENS_18Kernel_traits_baseILj2048EfS2_fS2_fjLj128EEEEELb0ELb1ELb0ELb1EEEvNS_9FwdParamsE,@function
        .size           _ZN10layer_norm13ln_fwd_kernelINS_13Kernel_traitsIf6__halffS2_fjLj2048ELj1ELj4ELj1ELj16ENS_18Kernel_traits_baseILj2048EfS2_fS2_fjLj128EEEEELb0ELb1ELb0ELb1EEEvNS_9FwdParamsE,(.L_x_57157 - _ZN10layer_norm13ln_fwd_kernelINS_13Kernel_traitsIf6__halffS2_fjLj2048ELj1ELj4ELj1ELj16ENS_18Kernel_traits_baseILj2048EfS2_fS2_fjLj128EEEEELb0ELb1ELb0ELb1EEEvNS_9FwdParamsE)
        .other          _ZN10layer_norm13ln_fwd_kernelINS_13Kernel_traitsIf6__halffS2_fjLj2048ELj1ELj4ELj1ELj16ENS_18Kernel_traits_baseILj2048EfS2_fS2_fjLj128EEEEELb0ELb1ELb0ELb1EEEvNS_9FwdParamsE,@"STO_CUDA_ENTRY STV_DEFAULT"
_ZN10layer_norm13ln_fwd_kernelINS_13Kernel_traitsIf6__halffS2_fjLj2048ELj1ELj4ELj1ELj16ENS_18Kernel_traits_baseILj2048EfS2_fS2_fjLj128EEEEELb0ELb1ELb0ELb1EEEvNS_9FwdParamsE:
.text._ZN10layer_norm13ln_fwd_kernelINS_13Kernel_traitsIf6__halffS2_fjLj2048ELj1ELj4ELj1ELj16ENS_18Kernel_traits_baseILj2048EfS2_fS2_fjLj128EEEEELb0ELb1ELb0ELb1EEEvNS_9FwdParamsE:
        /* <DEDUP_REMOVED lines=114> */
.L_x_40276:
        /* <DEDUP_REMOVED lines=33> */
[----:B------:R-:W-:-:S04]  /*0930*/  IADD3 R13, R0, 0x20, RZ ;  /* 0x00000020000d7810 */ /* 0x000fc80007ffe0ff */
[----:B---3--:R-:W-:Y:S01]  /*0940*/  @P0 HADD2.F32 R3, -RZ, R8.H0_H0 ;  /* 0x20000008ff030230 */ /* 0x008fe20000004100 */
[----:B------:R-:W-:-:S04]  /*0950*/  ISETP.NE.U32.AND P0, PT, RZ, c[0x0][0x180], PT ;  /* 0x00006000ff007a0c */ /* 0x000fc80003f05070 */
[----:B------:R-:W-:Y:S01]  /*0960*/  ISETP.NE.AND.EX P0, PT, RZ, c[0x0][0x184], PT, P0 ;  /* 0x00006100ff007a0c */ /* 0x000fe20003f05300 */
[----:B--2---:R-:W-:Y:S02]  /*0970*/  HADD2.F32 R12, -RZ, R4.H0_H0 ;  /* 0x20000004ff0c7230 */ /* 0x004fe40000004100 */
[----:B------:R-:W-:Y:S02]  /*0980*/  HADD2.F32 R18, -RZ, R6.H0_H0 ;  /* 0x20000006ff127230 */ /* 0x000fe40000004100 */
[----:B------:R-:W-:Y:S02]  /*0990*/  HADD2.F32 R4, -RZ, R4.H1_H1 ;  /* 0x30000004ff047230 */ /* 0x000fe40000004100 */
[--C-:B------:R-:W-:Y:S02]  /*09a0*/  HADD2.F32 R14, -RZ, R5.reuse.H0_H0 ;  /* 0x20000005ff0e7230 */ /* 0x100fe40000004100 */
[----:B------:R-:W-:Y:S02]  /*09b0*/  HADD2.F32 R16, -RZ, R5.H1_H1 ;  /* 0x30000005ff107230 */ /* 0x000fe40000004100 */
[----:B------:R-:W-:-:S02]  /*09c0*/  HADD2.F32 R6, -RZ, R6.H1_H1 ;  /* 0x30000006ff067230 */ /* 0x000fc40000004100 */
[--C-:B------:R-:W-:Y:S02]  /*09d0*/  HADD2.F32 R20, -RZ, R7.reuse.H0_H0 ;  /* 0x20000007ff147230 */ /* 0x100fe40000004100 */
[----:B0-----:R-:W-:Y:S01]  /*09e0*/  HADD2.F32 R10, -RZ, R7.H1_H1 ;  /* 0x30000007ff0a7230 */ /* 0x001fe20000004100 */
        /* <DEDUP_REMOVED lines=9> */
[----:B----4-:R-:W-:Y:S02]  /*0a80*/  FMUL.FTZ R65, R24, R4 ;  /* 0x0000000418417220 */ /* 0x010fe40000410000 */
[----:B------:R-:W-:-:S02]  /*0a90*/  FMUL.FTZ R66, R23, R14 ;  /* 0x0000000e17427220 */ /* 0x000fc40000410000 */
[----:B------:R-:W-:Y:S02]  /*0aa0*/  FMUL.FTZ R67, R22, R16 ;  /* 0x0000001016437220 */ /* 0x000fe40000410000 */
[----:B------:R-:W-:Y:S02]  /*0ab0*/  FMUL.FTZ R60, R21, R18 ;  /* 0x00000012153c7220 */ /* 0x000fe40000410000 */
[----:B------:R-:W-:Y:S02]  /*0ac0*/  FMUL.FTZ R61, R19, R6 ;  /* 0x00000006133d7220 */ /* 0x000fe40000410000 */
[----:B------:R-:W-:Y:S02]  /*0ad0*/  FMUL.FTZ R62, R17, R20 ;  /* 0x00000014113e7220 */ /* 0x000fe40000410000 */
[----:B------:R-:W-:Y:S02]  /*0ae0*/  FMUL.FTZ R63, R15, R10 ;  /* 0x0000000a0f3f7220 */ /* 0x000fe40000410000 */
        /* <DEDUP_REMOVED lines=26> */
[----:B------:R-:W-:Y:S01]  /*0c90*/  IADD3 R17, R0, 0x40, RZ ;  /* 0x0000004000117810 */ /* 0x000fe20007ffe0ff */
[----:B--2---:R-:W-:Y:S02]  /*0ca0*/  HADD2.F32 R12, -RZ, R4.H0_H0 ;  /* 0x20000004ff0c7230 */ /* 0x004fe40000004100 */
[----:B------:R-:W-:Y:S02]  /*0cb0*/  HADD2.F32 R18, -RZ, R6.H0_H0 ;  /* 0x20000006ff127230 */ /* 0x000fe40000004100 */
[----:B------:R-:W-:Y:S02]  /*0cc0*/  HADD2.F32 R4, -RZ, R4.H1_H1 ;  /* 0x30000004ff047230 */ /* 0x000fe40000004100 */
[--C-:B------:R-:W-:Y:S02]  /*0cd0*/  HADD2.F32 R14, -RZ, R5.reuse.H0_H0 ;  /* 0x20000005ff0e7230 */ /* 0x100fe40000004100 */
[----:B------:R-:W-:-:S02]  /*0ce0*/  HADD2.F32 R16, -RZ, R5.H1_H1 ;  /* 0x30000005ff107230 */ /* 0x000fc40000004100 */
[----:B------:R-:W-:Y:S02]  /*0cf0*/  HADD2.F32 R6, -RZ, R6.H1_H1 ;  /* 0x30000006ff067230 */ /* 0x000fe40000004100 */
[--C-:B------:R-:W-:Y:S02]  /*0d00*/  HADD2.F32 R20, -RZ, R7.reuse.H0_H0 ;  /* 0x20000007ff147230 */ /* 0x100fe40000004100 */
[----:B------:R-:W-:Y:S01]  /*0d10*/  HADD2.F32 R22, -RZ, R7.H1_H1 ;  /* 0x30000007ff167230 */ /* 0x000fe20000004100 */
[-C--:B------:R-:W-:Y:S02]  /*0d20*/  FMUL.FTZ R5, R12, R3.reuse ;  /* 0x000000030c057220 */ /* 0x080fe40000410000 */
[-C--:B------:R-:W-:Y:S02]  /*0d30*/  FMUL.FTZ R4, R4, R3.reuse ;  /* 0x0000000304047220 */ /* 0x080fe40000410000 */
[-C--:B------:R-:W-:Y:S02]  /*0d40*/  FMUL.FTZ R7, R14, R3.reuse ;  /* 0x000000030e077220 */ /* 0x080fe40000410000 */
[----:B------:R-:W-:-:S02]  /*0d50*/  FMUL.FTZ R16, R16, R3 ;  /* 0x0000000310107220 */ /* 0x000fc40000410000 */
[-C--:B-1----:R-:W-:Y:S02]  /*0d60*/  FMUL.FTZ R11, R18, R3.reuse ;  /* 0x00000003120b7220 */ /* 0x082fe40000410000 */
        /* <DEDUP_REMOVED lines=35> */
[----:B--2---:R-:W-:Y:S02]  /*0fa0*/  HADD2.F32 R18, -RZ, R6.H0_H0 ;  /* 0x20000006ff127230 */ /* 0x004fe40000004100 */
[--C-:B0-----:R-:W-:Y:S02]  /*0fb0*/  HADD2.F32 R8, -RZ, R4.reuse.H0_H0 ;  /* 0x20000004ff087230 */ /* 0x101fe40000004100 */
[----:B------:R-:W-:Y:S02]  /*0fc0*/  HADD2.F32 R12, -RZ, R4.H1_H1 ;  /* 0x30000004ff0c7230 */ /* 0x000fe40000004100 */
[----:B------:R-:W-:-:S02]  /*0fd0*/  HADD2.F32 R14, -RZ, R5.H0_H0 ;  /* 0x20000005ff0e7230 */ /* 0x000fc40000004100 */
[----:B------:R-:W-:Y:S02]  /*0fe0*/  HADD2.F32 R16, -RZ, R5.H1_H1 ;  /* 0x30000005ff107230 */ /* 0x000fe40000004100 */
        /* <DEDUP_REMOVED lines=142> */
[----:B------:R-:W-:Y:S01]  /*18d0*/  IADD3 R250, R0, 0xc0, RZ ;  /* 0x000000c000fa7810 */ /* 0x000fe20007ffe0ff */
[--C-:B--2---:R-:W-:Y:S02]  /*18e0*/  HADD2.F32 R9, -RZ, R6.reuse.H0_H0 ;  /* 0x20000006ff097230 */ /* 0x104fe40000004100 */
[----:B------:R-:W-:-:S02]  /*18f0*/  HADD2.F32 R8, -RZ, R6.H1_H1 ;  /* 0x30000006ff087230 */ /* 0x000fc40000004100 */
[----:B------:R-:W-:Y:S02]  /*1900*/  HADD2.F32 R6, -RZ, R7.H0_H0 ;  /* 0x20000007ff067230 */ /* 0x000fe40000004100 */
[--C-:B------:R-:W-:Y:S02]  /*1910*/  HADD2.F32 R13, -RZ, R4.reuse.H0_H0 ;  /* 0x20000004ff0d7230 */ /* 0x100fe40000004100 */
[----:B------:R-:W-:Y:S02]  /*1920*/  HADD2.F32 R12, -RZ, R4.H1_H1 ;  /* 0x30000004ff0c7230 */ /* 0x000fe40000004100 */
[--C-:B------:R-:W-:Y:S02]  /*1930*/  HADD2.F32 R11, -RZ, R5.reuse.H0_H0 ;  /* 0x20000005ff0b7230 */ /* 0x100fe40000004100 */
[----:B------:R-:W-:Y:S02]  /*1940*/  HADD2.F32 R10, -RZ, R5.H1_H1 ;  /* 0x30000005ff0a7230 */ /* 0x000fe40000004100 */
[----:B------:R-:W-:Y:S01]  /*1950*/  HADD2.F32 R14, -RZ, R7.H1_H1 ;  /* 0x30000007ff0e7230 */ /* 0x000fe20000004100 */
        /* <DEDUP_REMOVED lines=41> */
[----:B------:R-:W-:Y:S01]  /*1bf0*/  IADD3 R132, R0, 0xe0, RZ ;  /* 0x000000e000847810 */ /* 0x000fe20007ffe0ff */
[----:B--2---:R-:W-:-:S02]  /*1c00*/  HADD2.F32 R9, -RZ, R5.H0_H0 ;  /* 0x20000005ff097230 */ /* 0x004fc40000004100 */
[----:B------:R-:W-:Y:S02]  /*1c10*/  HADD2.F32 R8, -RZ, R5.H1_H1 ;  /* 0x30000005ff087230 */ /* 0x000fe40000004100 */
[--C-:B------:R-:W-:Y:S02]  /*1c20*/  HADD2.F32 R11, -RZ, R4.reuse.H0_H0 ;  /* 0x20000004ff0b7230 */ /* 0x100fe40000004100 */
[----:B------:R-:W-:Y:S02]  /*1c30*/  HADD2.F32 R10, -RZ, R4.H1_H1 ;  /* 0x30000004ff0a7230 */ /* 0x000fe40000004100 */
[--C-:B------:R-:W-:Y:S02]  /*1c40*/  HADD2.F32 R5, -RZ, R6.reuse.H0_H0 ;  /* 0x20000006ff057230 */ /* 0x100fe40000004100 */
[----:B------:R-:W-:Y:S02]  /*1c50*/  HADD2.F32 R6, -RZ, R6.H1_H1 ;  /* 0x30000006ff067230 */ /* 0x000fe40000004100 */
[----:B------:R-:W-:-:S02]  /*1c60*/  HADD2.F32 R12, -RZ, R7.H0_H0 ;  /* 0x20000007ff0c7230 */ /* 0x000fc40000004100 */
[----:B------:R-:W-:Y:S01]  /*1c70*/  HADD2.F32 R4, -RZ, R7.H1_H1 ;  /* 0x30000007ff047230 */ /* 0x000fe20000004100 */
        /* <DEDUP_REMOVED lines=29> */
[----:B------:R-:W-:Y:S01]  /*1e50*/  @P1 MOV R74, R246 ;  /* 0x000000f6004a1202 */ /* 0x000fe20000000f00 */
[----:B0-----:R-:W-:-:S06]  /*1e60*/  IMAD.WIDE.U32 R4, R132, R248, c[0x0][0x170] ;  /* 0x00005c0084047625 */ /* 0x001fcc00078e00f8 */
[----:B------:R-:W2:Y:S01]  /*1e70*/  LDG.E.128 R4, [R4.64] ;  /* 0x0000000404047981 */ /* 0x000ea2000c1e1d00 */
[----:B------:R-:W-:Y:S01]  /*1e80*/  @P1 MOV R75, R247 ;  /* 0x000000f7004b1202 */ /* 0x000fe20000000f00 */
        /* <DEDUP_REMOVED lines=8> */
[--C-:B--2---:R-:W-:Y:S02]  /*1f10*/  HADD2.F32 R133, -RZ, R5.reuse.H0_H0 ;  /* 0x20000005ff857230 */ /* 0x104fe40000004100 */
[--C-:B0-----:R-:W-:Y:S02]  /*1f20*/  HADD2.F32 R249, -RZ, R4.reuse.H0_H0 ;  /* 0x20000004fff97230 */ /* 0x101fe40000004100 */
[----:B------:R-:W-:Y:S02]  /*1f30*/  HADD2.F32 R248, -RZ, R4.H1_H1 ;  /* 0x30000004fff87230 */ /* 0x000fe40000004100 */
[----:B------:R-:W-:-:S02]  /*1f40*/  HADD2.F32 R4, -RZ, R5.H1_H1 ;  /* 0x30000005ff047230 */ /* 0x000fc40000004100 */
[--C-:B------:R-:W-:Y:S02]  /*1f50*/  HADD2.F32 R5, -RZ, R6.reuse.H0_H0 ;  /* 0x20000006ff057230 */ /* 0x100fe40000004100 */
[----:B------:R-:W-:Y:S01]  /*1f60*/  HADD2.F32 R135, -RZ, R6.H1_H1 ;  /* 0x30000006ff877230 */ /* 0x000fe20000004100 */
[----:B------:R-:W-:Y:S01]  /*1f70*/  MOV R6, R133 ;  /* 0x0000008500067202 */ /* 0x000fe20000000f00 */
[--C-:B------:R-:W-:Y:S02]  /*1f80*/  HADD2.F32 R133, -RZ, R7.reuse.H0_H0 ;  /* 0x20000007ff857230 */ /* 0x100fe40000004100 */
[----:B------:R-:W-:Y:S01]  /*1f90*/  HADD2.F32 R134, -RZ, R7.H1_H1 ;  /* 0x30000007ff867230 */ /* 0x000fe20000004100 */
        /* <DEDUP_REMOVED lines=111> */
.L_x_40277:
        /* <DEDUP_REMOVED lines=148> */
.L_x_40278:
        /* <DEDUP_REMOVED lines=23> */
[----:B------:R-:W-:Y:S01]  /*3140*/  F2FP.PACK_AB R59, R57, R56 ;  /* 0x00000038393b723e */ /* 0x000fe200000000ff */
        /* <DEDUP_REMOVED lines=22> */
[----:B------:R-:W-:Y:S01]  /*32b0*/  F2FP.PACK_AB R58, R61, R58 ;  /* 0x0000003a3d3a723e */ /* 0x000fe200000000ff */
[----:B------:R-:W3:Y:S01]  /*32c0*/  LDL R67, [R1+0x14] ;  /* 0x0000140001437983 */ /* 0x000ee20000100800 */
[----:B------:R-:W-:-:S03]  /*32d0*/  F2FP.PACK_AB R56, R60, R56 ;  /* 0x000000383c38723e */ /* 0x000fc600000000ff */
[----:B------:R-:W4:Y:S03]  /*32e0*/  LDL R65, [R1+0x24] ;  /* 0x0000240001417983 */ /* 0x000f260000100800 */
[----:B------:R-:W-:Y:S01]  /*32f0*/  @!P1 IMAD.WIDE R60, R2, R63, c[0x0][0x1a0] ;  /* 0x00006800023c9625 */ /* 0x000fe200078e023f */
[----:B------:R-:W-:Y:S01]  /*3300*/  F2FP.PACK_AB R57, R57, R62 ;  /* 0x0000003e3939723e */ /* 0x000fe200000000ff */
        /* <DEDUP_REMOVED lines=32> */
[----:B------:R-:W-:Y:S01]  /*3510*/  F2FP.PACK_AB R51, R51, R0 ;  /* 0x000000003333723e */ /* 0x000fe200000000ff */
[----:B------:R-:W-:Y:S02]  /*3520*/  FADD.FTZ R0, R52, -R3 ;  /* 0x8000000334007221 */ /* 0x000fe40000010000 */
[----:B------:R-:W-:Y:S01]  /*3530*/  FFMA.FTZ R52, R65, R50, R233 ;  /* 0x0000003241347223 */ /* 0x000fe200000100e9 */
[----:B------:R-:W-:Y:S02]  /*3540*/  F2FP.PACK_AB R50, R49, R48 ;  /* 0x000000303132723e */ /* 0x000fe400000000ff */
[----:B------:R-:W-:Y:S02]  /*3550*/  F2FP.PACK_AB R49, R55, R54 ;  /* 0x000000363731723e */ /* 0x000fe400000000ff */
[----:B------:R-:W2:Y:S01]  /*3560*/  LDL.LU R54, [R1+0x8] ;  /* 0x0000080001367983 */ /* 0x000ea20000300800 */
[----:B------:R-:W-:Y:S02]  /*3570*/  FMUL.FTZ R0, R248, R0 ;  /* 0x00000000f8007220 */ /* 0x000fe40000410000 */
[----:B------:R-:W-:Y:S01]  /*3580*/  FADD.FTZ R40, R40, -R3 ;  /* 0x8000000328287221 */ /* 0x000fe20000010000 */
[----:B------:R-:W3:Y:S01]  /*3590*/  LDL.LU R55, [R1+0x4] ;  /* 0x0000040001377983 */ /* 0x000ee20000300800 */
[----:B------:R-:W-:-:S05]  /*35a0*/  FFMA.FTZ R0, R60, R0, R232 ;  /* 0x000000003c007223 */ /* 0x000fca00000100e8 */
[----:B------:R-:W-:Y:S01]  /*35b0*/  F2FP.PACK_AB R48, R52, R0 ;  /* 0x000000003430723e */ /* 0x000fe200000000ff */
        /* <DEDUP_REMOVED lines=17> */
[----:B------:R-:W-:Y:S01]  /*36d0*/  F2FP.PACK_AB R6, R9, R8 ;  /* 0x000000080906723e */ /* 0x000fe200000000ff */
        /* <DEDUP_REMOVED lines=10> */
[----:B------:R-:W-:Y:S01]  /*3780*/  F2FP.PACK_AB R7, R4, R7 ;  /* 0x000000070407723e */ /* 0x000fe200000000ff */
        /* <DEDUP_REMOVED lines=12> */
[----:B------:R-:W-:Y:S01]  /*3850*/  F2FP.PACK_AB R5, R40, R5 ;  /* 0x000000052805723e */ /* 0x000fe200000000ff */
[----:B------:R-:W-:Y:S01]  /*3860*/  FMUL.FTZ R18, R248, R18 ;  /* 0x00000012f8127220 */ /* 0x000fe20000410000 */
[----:B------:R-:W-:Y:S01]  /*3870*/  F2FP.PACK_AB R4, R4, R0 ;  /* 0x000000000404723e */ /* 0x000fe200000000ff */
        /* <DEDUP_REMOVED lines=25> */
[----:B------:R-:W-:Y:S01]  /*3a10*/  F2FP.PACK_AB R19, R19, R18 ;  /* 0x000000121313723e */ /* 0x000fe200000000ff */
[----:B------:R-:W-:-:S02]  /*3a20*/  FMUL.FTZ R24, R248, R24 ;  /* 0x00000018f8187220 */ /* 0x000fc40000410000 */
[C---:B------:R-:W-:Y:S02]  /*3a30*/  FMUL.FTZ R25, R248.reuse, R25 ;  /* 0x00000019f8197220 */ /* 0x040fe40000410000 */
[C---:B------:R-:W-:Y:S02]  /*3a40*/  FMUL.FTZ R14, R248.reuse, R14 ;  /* 0x0000000ef80e7220 */ /* 0x040fe40000410000 */
[----:B------:R-:W-:Y:S01]  /*3a50*/  FMUL.FTZ R15, R248, R15 ;  /* 0x0000000ff80f7220 */ /* 0x000fe20000410000 */
[----:B------:R-:W-:Y:S01]  /*3a60*/  F2FP.PACK_AB R4, R4, R0 ;  /* 0x000000000404723e */ /* 0x000fe200000000ff */
        /* <DEDUP_REMOVED lines=36> */
[----:B------:R-:W-:Y:S01]  /*3cb0*/  F2FP.PACK_AB R9, R0, R9 ;  /* 0x000000090009723e */ /* 0x000fe200000000ff */
[C---:B------:R-:W-:Y:S01]  /*3cc0*/  FMUL.FTZ R38, R248.reuse, R38 ;  /* 0x00000026f8267220 */ /* 0x040fe20000410000 */
[----:B------:R-:W-:Y:S01]  /*3cd0*/  F2FP.PACK_AB R16, R21, R16 ;  /* 0x000000101510723e */ /* 0x000fe200000000ff */
[C---:B------:R-:W-:Y:S02]  /*3ce0*/  FMUL.FTZ R39, R248.reuse, R39 ;  /* 0x00000027f8277220 */ /* 0x040fe40000410000 */
[C---:B------:R-:W-:Y:S02]  /*3cf0*/  FMUL.FTZ R32, R248.reuse, R32 ;  /* 0x00000020f8207220 */ /* 0x040fe40000410000 */
[----:B------:R-:W-:-:S02]  /*3d00*/  FMUL.FTZ R33, R248, R33 ;  /* 0x00000021f8217220 */ /* 0x000fc40000410000 */
[C---:B------:R-:W-:Y:S02]  /*3d10*/  FMUL.FTZ R34, R248.reuse, R34 ;  /* 0x00000022f8227220 */ /* 0x040fe40000410000 */
[C---:B------:R-:W-:Y:S02]  /*3d20*/  FMUL.FTZ R35, R248.reuse, R35 ;  /* 0x00000023f8237220 */ /* 0x040fe40000410000 */
[C---:B------:R-:W-:Y:S02]  /*3d30*/  FMUL.FTZ R26, R248.reuse, R26 ;  /* 0x0000001af81a7220 */ /* 0x040fe40000410000 */
[C---:B------:R-:W-:Y:S01]  /*3d40*/  FMUL.FTZ R27, R248.reuse, R27 ;  /* 0x0000001bf81b7220 */ /* 0x040fe20000410000 */
[----:B------:R-:W-:Y:S01]  /*3d50*/  F2FP.PACK_AB R10, R25, R10 ;  /* 0x0000000a190a723e */ /* 0x000fe200000000ff */
[C---:B------:R-:W-:Y:S01]  /*3d60*/  FMUL.FTZ R28, R248.reuse, R28 ;  /* 0x0000001cf81c7220 */ /* 0x040fe20000410000 */
[----:B------:R-:W-:Y:S01]  /*3d70*/  F2FP.PACK_AB R21, R15, R14 ;  /* 0x0000000e0f15723e */ /* 0x000fe200000000ff */
        /* <DEDUP_REMOVED lines=43> */
[----:B---3--:R-:W-:Y:S01]  /*4030*/  IMAD.WIDE.U32 R24, R55, R62, c[0x0][0x208] ;  /* 0x0000820037187625 */ /* 0x008fe200078e003e */
[----:B------:R-:W-:-:S03]  /*4040*/  F2FP.PACK_AB R23, R20, R23 ;  /* 0x000000171417723e */ /* 0x000fc600000000ff */
[----:B------:R-:W-:Y:S01]  /*4050*/  IMAD.WIDE.U32 R26, R252, R62, c[0x0][0x208] ;  /* 0x00008200fc1a7625 */ /* 0x000fe200078e003e */
[----:B------:R-:W-:-:S03]  /*4060*/  F2FP.PACK_AB R20, R13, R12 ;  /* 0x0000000c0d14723e */ /* 0x000fc600000000ff */
[----:B------:R-:W-:Y:S01]  /*4070*/  IMAD.WIDE.U32 R28, R251, R62, c[0x0][0x208] ;  /* 0x00008200fb1c7625 */ /* 0x000fe200078e003e */
[----:B------:R-:W-:Y:S01]  /*4080*/  F2FP.PACK_AB R14, R3, R14 ;  /* 0x0000000e030e723e */ /* 0x000fe200000000ff */
[----:B------:R0:W-:Y:S01]  /*4090*/  STG.E.128 [R24.64], R4 ;  /* 0x0000000418007986 */ /* 0x0001e2000c101d04 */
[----:B------:R-:W-:Y:S01]  /*40a0*/  F2FP.PACK_AB R13, R43, R42 ;  /* 0x0000002a2b0d723e */ /* 0x000fe200000000ff */
[-C--:B------:R-:W-:Y:S01]  /*40b0*/  IMAD.WIDE.U32 R250, R250, R62.reuse, c[0x0][0x208] ;  /* 0x00008200fafa7625 */ /* 0x080fe200078e003e */
[----:B------:R-:W-:Y:S01]  /*40c0*/  F2FP.PACK_AB R12, R0, R41 ;  /* 0x00000029000c723e */ /* 0x000fe200000000ff */
        /* <DEDUP_REMOVED lines=9> */
.L_x_40275:
[----:B------:R-:W-:Y:S05]  /*4160*/  EXIT ;  /* 0x000000000000794d */ /* 0x000fea0003800000 */
.L_x_40273:
[----:B0-----:R-:W-:Y:S02]  /*4170*/  MOV R57, R58 ;  /* 0x0000003a00397202 */ /* 0x001fe40000000f00 */
[----:B------:R-:W-:Y:S02]  /*4180*/  MOV R3, 0x1 ;  /* 0x0000000100037802 */ /* 0x000fe40000000f00 */
[----:B------:R-:W-:-:S02]  /*4190*/  MOV R248, 0x1f ;  /* 0x0000001f00f87802 */ /* 0x000fc40000000f00 */
[----:B------:R-:W-:Y:S02]  /*41a0*/  MOV R59, 0xffffffff ;  /* 0xffffffff003b7802 */ /* 0x000fe40000000f00 */
[----:B------:R-:W-:Y:S02]  /*41b0*/  MOV R56, 0x41d0 ;  /* 0x000041d000387802 */ /* 0x000fe40000000f00 */
[----:B-----5:R-:W-:Y:S05]  /*41c0*/  CALL.REL.NOINC `($__internal_117_$__cuda_sm70_shflsync_bfly_p) ;  /* 0x00000c1000007944 */ /* 0x020fea0003c00000 */
[----:B-1----:R-:W-:Y:S05]  /*41d0*/  BRA `(.L_x_40277) ;  /* 0xffffe4b000007947 */ /* 0x002fea000383ffff */
.L_x_40274:
[----:B------:R-:W-:Y:S01]  /*41e0*/  HFMA2.MMA R3, -RZ, RZ, 0, 1.1920928955078125e-07 ;  /* 0x00000002ff037435 */ /* 0x000fe200000001ff */
[----:B------:R-:W-:Y:S02]  /*41f0*/  MOV R57, R58 ;  /* 0x0000003a00397202 */ /* 0x000fe40000000f00 */
[----:B------:R-:W-:Y:S02]  /*4200*/  MOV R248, 0x1f ;  /* 0x0000001f00f87802 */ /* 0x000fe40000000f00 */
[----:B------:R-:W-:Y:S02]  /*4210*/  MOV R59, 0xffffffff ;  /* 0xffffffff003b7802 */ /* 0x000fe40000000f00 */
[----:B------:R-:W-:Y:S02]  /*4220*/  MOV R56, 0x4240 ;  /* 0x0000424000387802 */ /* 0x000fe40000000f00 */
[----:B-----5:R-:W-:Y:S05]  /*4230*/  CALL.REL.NOINC `($__internal_117_$__cuda_sm70_shflsync_bfly_p) ;  /* 0x00000ba000007944 */ /* 0x020fea0003c00000 */
[----:B-1----:R-:W-:Y:S01]  /*4240*/  FADD.FTZ R58, R58, R3 ;  /* 0x000000033a3a7221 */ /* 0x002fe20000010000 */
[----:B------:R-:W-:Y:S01]  /*4250*/  HFMA2.MMA R3, -RZ, RZ, 0, 2.384185791015625e-07 ;  /* 0x00000004ff037435 */ /* 0x000fe200000001ff */
[----:B------:R-:W-:-:S02]  /*4260*/  MOV R248, 0x1f ;  /* 0x0000001f00f87802 */ /* 0x000fc40000000f00 */
[----:B------:R-:W-:Y:S02]  /*4270*/  MOV R59, 0xffffffff ;  /* 0xffffffff003b7802 */ /* 0x000fe40000000f00 */
[----:B------:R-:W-:Y:S02]  /*4280*/  MOV R57, R58 ;  /* 0x0000003a00397202 */ /* 0x000fe40000000f00 */
[----:B------:R-:W-:Y:S02]  /*4290*/  MOV R56, 0x42b0 ;  /* 0x000042b000387802 */ /* 0x000fe40000000f00 */
[----:B------:R-:W-:Y:S05]  /*42a0*/  CALL.REL.NOINC `($__internal_117_$__cuda_sm70_shflsync_bfly_p) ;  /* 0x00000b3000007944 */ /* 0x000fea0003c00000 */
[----:B-1----:R-:W-:Y:S01]  /*42b0*/  FADD.FTZ R58, R58, R3 ;  /* 0x000000033a3a7221 */ /* 0x002fe20000010000 */
[----:B------:R-:W-:Y:S01]  /*42c0*/  HFMA2.MMA R3, -RZ, RZ, 0, 4.76837158203125e-07 ;  /* 0x00000008ff037435 */ /* 0x000fe200000001ff */
[----:B------:R-:W-:Y:S02]  /*42d0*/  MOV R248, 0x1f ;  /* 0x0000001f00f87802 */ /* 0x000fe40000000f00 */
[----:B------:R-:W-:Y:S02]  /*42e0*/  MOV R59, 0xffffffff ;  /* 0xffffffff003b7802 */ /* 0x000fe40000000f00 */
[----:B------:R-:W-:-:S02]  /*42f0*/  MOV R57, R58 ;  /* 0x0000003a00397202 */ /* 0x000fc40000000f00 */
[----:B------:R-:W-:Y:S02]  /*4300*/  MOV R56, 0x4320 ;  /* 0x0000432000387802 */ /* 0x000fe40000000f00 */
[----:B------:R-:W-:Y:S05]  /*4310*/  CALL.REL.NOINC `($__internal_117_$__cuda_sm70_shflsync_bfly_p) ;  /* 0x00000ac000007944 */ /* 0x000fea0003c00000 */
[----:B-1----:R-:W-:Y:S01]  /*4320*/  FADD.FTZ R58, R58, R3 ;  /* 0x000000033a3a7221 */ /* 0x002fe20000010000 */
[----:B------:R-:W-:Y:S01]  /*4330*/  HFMA2.MMA R3, -RZ, RZ, 0, 9.5367431640625e-07 ;  /* 0x00000010ff037435 */ /* 0x000fe200000001ff */
[----:B------:R-:W-:Y:S02]  /*4340*/  MOV R248, 0x1f ;  /* 0x0000001f00f87802 */ /* 0x000fe40000000f00 */
[----:B------:R-:W-:Y:S02]  /*4350*/  MOV R59, 0xffffffff ;  /* 0xffffffff003b7802 */ /* 0x000fe40000000f00 */
[----:B------:R-:W-:Y:S02]  /*4360*/  MOV R57, R58 ;  /* 0x0000003a00397202 */ /* 0x000fe40000000f00 */
[----:B------:R-:W-:Y:S02]  /*4370*/  MOV R56, 0x4390 ;  /* 0x0000439000387802 */ /* 0x000fe40000000f00 */
[----:B------:R-:W-:Y:S05]  /*4380*/  CALL.REL.NOINC `($__internal_117_$__cuda_sm70_shflsync_bfly_p) ;  /* 0x00000a5000007944 */ /* 0x000fea0003c00000 */
        /* <DEDUP_REMOVED lines=135> */
[----:B------:R-:W-:Y:S05]  /*4c00*/  CALL.REL.NOINC `($__internal_117_$__cuda_sm70_shflsync_bfly_p) ;  /* 0x000001d000007944 */ /* 0x000fea0003c00000 */
[----:B-1----:R-:W-:Y:S01]  /*4c10*/  FADD.FTZ R58, R58, R3 ;  /* 0x000000033a3a7221 */ /* 0x002fe20000010000 */
[----:B------:R-:W-:Y:S01]  /*4c20*/  HFMA2.MMA R3, -RZ, RZ, 0, 1.1920928955078125e-07 ;  /* 0x00000002ff037435 */ /* 0x000fe200000001ff */
[----:B------:R-:W-:Y:S02]  /*4c30*/  MOV R248, 0x1f ;  /* 0x0000001f00f87802 */ /* 0x000fe40000000f00 */
[----:B------:R-:W-:Y:S02]  /*4c40*/  MOV R59, 0xffffffff ;  /* 0xffffffff003b7802 */ /* 0x000fe40000000f00 */
[----:B------:R-:W-:Y:S02]  /*4c50*/  MOV R57, R58 ;  /* 0x0000003a00397202 */ /* 0x000fe40000000f00 */
[----:B------:R-:W-:Y:S02]  /*4c60*/  MOV R56, 0x4c80 ;  /* 0x00004c8000387802 */ /* 0x000fe40000000f00 */
[----:B------:R-:W-:Y:S05]  /*4c70*/  CALL.REL.NOINC `($__internal_117_$__cuda_sm70_shflsync_bfly_p) ;  /* 0x0000016000007944 */ /* 0x000fea0003c00000 */
        /* <DEDUP_REMOVED lines=21> */
[----:B-1----:R-:W-:Y:S05]  /*4dd0*/  BRA `(.L_x_40278) ;  /* 0xffffe1f000007947 */ /* 0x002fea000383ffff */
        .weak           $__internal_117_$__cuda_sm70_shflsync_bfly_p
        .type           $__internal_117_$__cuda_sm70_shflsync_bfly_p,@function
        .size           $__internal_117_$__cuda_sm70_shflsync_bfly_p,(.L_x_57157 - $__internal_117_$__cuda_sm70_shflsync_bfly_p)
$__internal_117_$__cuda_sm70_shflsync_bfly_p:
[----:B------:R-:W-:Y:S04]  /*4de0*/  WARPSYNC R59 ;  /* 0x0000003b00007348 */ /* 0x000fe80003800000 */
[----:B------:R0:W1:Y:S02]  /*4df0*/  SHFL.BFLY PT, R3, R57, R3, R248 ;  /* 0x0c00000339037389 */ /* 0x00006400000e00f8 */
[----:B0-----:R-:W-:-:S06]  /*4e00*/  HFMA2.MMA R57, -RZ, RZ, 0, 0 ;  /* 0x00000000ff397435 */ /* 0x001fcc00000001ff */
[----:B------:R-:W-:Y:S05]  /*4e10*/  RET.REL.NODEC R56 `(_ZN10layer_norm13ln_fwd_kernelINS_13Kernel_traitsIf6__halffS2_fjLj2048ELj1ELj4ELj1ELj16ENS_18Kernel_traits_baseILj2048EfS2_fS2_fjLj128EEEEELb0ELb1ELb0ELb1EEEvNS_9FwdParamsE) ;  /* 0xffffb1e038007950 */ /* 0x000fea0003c3ffff */
.L_x_40279:
        /* <DEDUP_REMOVED lines=14> */
.L_x_57157:


//--------------------- .text._ZN10layer_norm13ln_fwd_kernelINS_13Kernel_traitsIf6__halffS2_fjLj2048ELj1ELj4ELj1ELj16ENS_18Kernel_traits_baseILj2048EfS2_fS2_fjLj128EEEEELb0ELb1ELb1ELb0EEEvNS_9FwdParamsE --------------------------
	.section	.text._ZN10layer_norm13ln_fwd_kernelINS_13Kernel_traitsIf6__halffS2_fjLj2048ELj1ELj4ELj1ELj16ENS_18Kernel_traits_baseILj2048EfS2_fS2_fjLj128EEEEELb0ELb1ELb1ELb0EEEvNS_9FwdParamsE,"ax",@progbits
	.sectioninfo	@"SHI_REGISTERS=255"
	.align	128
        .global         _ZN10layer_norm13ln_fwd_kernelINS_13Kernel_traitsIf6__halffS2_fjLj2048ELj1ELj4ELj1ELj16ENS_18Kernel_traits_baseILj2048EfS2_fS2_fjLj128EEEEELb0ELb1ELb1ELb0EEEvNS_9FwdParamsE
        .type           _ZN10layer_norm13ln_fwd_kernelINS_13Kernel_traitsIf6__halffS2_fjLj2048ELj1ELj4ELj1ELj16ENS_18Kernel_traits_baseILj2048EfS2_fS2_fjLj128EEEEELb0ELb1ELb1ELb0EEEvNS_9FwdParamsE,@function
        .size           _ZN10layer_norm13ln_fwd_kernelINS_13Kernel_traitsIf6__halffS2_fjLj2048ELj1ELj4ELj1ELj16ENS_18Kernel_traits_baseILj2048EfS2_fS2_fjLj128EEEEELb0ELb1ELb1ELb0EEEvNS_9FwdParamsE,(.L_x_57158 - _ZN10layer_norm13ln_fwd_kernelINS_13Kernel_traitsIf6__halffS2_fjLj2048ELj1ELj4ELj1ELj16ENS_18Kernel_traits_baseILj2048EfS2_fS2_fjLj128EEEEELb0ELb1ELb1ELb0EEEvNS_9FwdParamsE)
        .other          _ZN10layer_norm13ln_fwd_kernelINS_13Kernel_traitsIf6__halffS2_fjLj2048ELj1ELj4ELj1ELj16ENS_18Kernel_traits_baseILj2048EfS2_fS2_fjLj128EEEEELb0ELb1ELb1ELb0EEEvNS_9FwdParamsE,@"STO_CUDA_ENTRY STV_DEFAULT"
_ZN10layer_norm13ln_fwd_kernelINS_13Kernel_traitsIf6__halffS2_fjLj2048ELj1ELj4ELj1ELj16ENS_18Kernel_traits_baseILj2048EfS2_fS2_fjLj128EEEEELb0ELb1ELb1ELb0EEEvNS_9FwdParamsE:
.text._ZN10layer_norm13ln_fwd_kernelINS_13Kernel_traitsIf6__halffS2_fjLj2048ELj1ELj4ELj1ELj16ENS_18Kernel_traits_baseILj2048EfS2_fS2_fjLj128EEEEELb0ELb1ELb1ELb0EEEvNS_9FwdParamsE:
        /* <DEDUP_REMOVED lines=53> */
.L_x_40281:
[----:B-1----:R-:W-:Y:S05]  /*0350*/  BSYNC B0 ;  /* 0x0000000000007941 */ /* 0x002fea0003800000 */
.L_x_40280:
        /* <DEDUP_REMOVED lines=25> */
.L_x_40283:
[----:B------:R-:W-:Y:S05]  /*04f0*/  BSYNC B0 ;  /* 0x0000000000007941 */ /* 0x000fea0003800000 */
.L_x_40282:
        /* <DEDUP_REMOVED lines=23> */
.L_x_40285:
[----:B------:R-:W-:Y:S05]  /*0670*/  BSYNC B0 ;  /* 0x0000000000007941 */ /* 0x000fea0003800000 */
.L_x_40284:
        /* <DEDUP_REMOVED lines=21> */
.L_x_40287:
[----:B------:R-:W-:Y:S05]  /*07d0*/  BSYNC B0 ;  /* 0x0000000000007941 */ /* 0x000fea0003800000 */
.L_x_40286:
        /* <DEDUP_REMOVED lines=21> */
.L_x_40289:
[----:B------:R-:W-:Y:S05]  /*0930*/  BSYNC B0 ;  /* 0x0000000000007941 */ /* 0x000fea0003800000 */
.L_x_40288:
        /* <DEDUP_REMOVED lines=24> */
.L_x_40291:
[----:B------:R-:W-:Y:S05]  /*0ac0*/  BSYNC B0 ;  /* 0x0000000000007941 */ /* 0x000fea0003800000 */
.L_x_40290:
        /* <DEDUP_REMOVED lines=26> */
.L_x_40293:
[----:B------:R-:W-:Y:S05]  /*0c70*/  BSYNC B0 ;  /* 0x0000000000007941 */ /* 0x000fea0003800000 */
.L_x_40292:
        /* <DEDUP_REMOVED lines=23> */
.L_x_40295:
[----:B------:R-:W-:Y:S05]  /*0df0*/  BSYNC B0 ;  /* 0x0000000000007941 */ /* 0x000fea0003800000 */
.L_x_40294:
[----:B------:R-:W-:-:S13]  /*0e00*/  ISETP.GE.AND P1, PT, R154, c[0x0][0x164], PT ;  /* 0x000059009a007a0c */ /* 0x000fda0003f26270 */
[----:B------:R-:W-:Y:S05]  /*0e10*/  @P1 EXIT ;  /* 0x000000000000194d */ /* 0x000fea0003800000 */
[----:B------:R-:W-:Y:S01]  /*0e20*/  MOV R3, R154 ;  /* 0x0000009a00037202 */ /* 0x000fe20000000f00 */
[----:B------:R-:W-:Y:S02]  /*0e30*/  ULDC.U8 UR6, c[0x0][0x1f0] ;  /* 0x00007c0000067ab9 */ /* 0x000fe40000000000 */
.L_x_40459:
        /* <DEDUP_REMOVED lines=62> */
.L_x_40299:
[----:B0-----:R-:W-:Y:S05]  /*1220*/  BSYNC B1 ;  /* 0x0000000000017941 */ /* 0x001fea0003800000 */
.L_x_40298:
[----:B------:R-:W-:Y:S01]  /*1230*/  BSSY B1, `(.L_x_40300) ;  /* 0x0000007000017945 */ /* 0x000fe20003800000 */
[----:B------:R-:W-:Y:S05]  /*1240*/  @!P3 BRA `(.L_x_40301) ;  /* 0x000000500000b947 */ /* 0x000fea0003800000 */
[----:B------:R-:W2:Y:S01]  /*1250*/  LDL R7, [R1+0x3c] ;  /* 0x00003c0001077983 */ /* 0x000ea20000100800 */
[----:B-----5:R-:W-:-:S05]  /*1260*/  HADD2.F32 R6, -RZ, R168.H1_H1 ;  /* 0x300000a8ff067230 */ /* 0x020fca0000004100 */
[----:B------:R-:W-:-:S04]  /*1270*/  FMUL.FTZ R6, R6, c[0x0][0x1ec] ;  /* 0x00007b0006067a20 */ /* 0x000fc80000410000 */
[----:B--2---:R-:W-:-:S04]  /*1280*/  FMUL.FTZ R157, R7, R6 ;  /* 0x00000006079d7220 */ /* 0x004fc80000410000 */
[----:B------:R-:W-:Y:S02]  /*1290*/  @P2 FADD.FTZ R157, R153, R157 ;  /* 0x0000009d999d2221 */ /* 0x000fe40000010000 */
.L_x_40301:
[----:B------:R-:W-:Y:S05]  /*12a0*/  BSYNC B1 ;  /* 0x0000000000017941 */ /* 0x000fea0003800000 */
.L_x_40300:
[----:B------:R-:W-:Y:S01]  /*12b0*/  BSSY B1, `(.L_x_40302) ;  /* 0x0000007000017945 */ /* 0x000fe20003800000 */
[----:B------:R-:W-:Y:S05]  /*12c0*/  @!P3 BRA `(.L_x_40303) ;  /* 0x000000500000b947 */ /* 0x000fea0003800000 */
[----:B------:R-:W2:Y:S01]  /*12d0*/  LDL R7, [R1+0x40] ;  /* 0x0000400001077983 */ /* 0x000ea20000100800 */
[----:B-----5:R-:W-:-:S05]  /*12e0*/  HADD2.F32 R6, -RZ, R169.H0_H0 ;  /* 0x200000a9ff067230 */ /* 0x020fca0000004100 */
[----:B------:R-:W-:-:S04]  /*12f0*/  FMUL.FTZ R6, R6, c[0x0][0x1ec] ;  /* 0x00007b0006067a20 */ /* 0x000fc80000410000 */
[----:B--2---:R-:W-:-:S04]  /*1300*/  FMUL.FTZ R158, R7, R6 ;  /* 0x00000006079e7220 */ /* 0x004fc80000410000 */
[----:B------:R-:W-:Y:S02]  /*1310*/  @P2 FADD.FTZ R158, R154, R158 ;  /* 0x0000009e9a9e2221 */ /* 0x000fe40000010000 */
.L_x_40303:
[----:B------:R-:W-:Y:S05]  /*1320*/  BSYNC B1 ;  /* 0x0000000000017941 */ /* 0x000fea0003800000 */
.L_x_40302:
[----:B------:R-:W-:Y:S01]  /*1330*/  BSSY B1, `(.L_x_40304) ;  /* 0x0000007000017945 */ /* 0x000fe20003800000 */
[----:B------:R-:W-:Y:S05]  /*1340*/  @!P3 BRA `(.L_x_40305) ;  /* 0x000000500000b947 */ /* 0x000fea0003800000 */
[----:B------:R-:W2:Y:S01]  /*1350*/  LDL R7, [R1+0x44] ;  /* 0x0000440001077983 */ /* 0x000ea20000100800 */
[----:B-----5:R-:W-:-:S05]  /*1360*/  HADD2.F32 R6, -RZ, R169.H1_H1 ;  /* 0x300000a9ff067230 */ /* 0x020fca0000004100 */
[----:B------:R-:W-:-:S04]  /*1370*/  FMUL.FTZ R6, R6, c[0x0][0x1ec] ;  /* 0x00007b0006067a20 */ /* 0x000fc80000410000 */
[----:B--2---:R-:W-:-:S04]  /*1380*/  FMUL.FTZ R159, R7, R6 ;  /* 0x00000006079f7220 */ /* 0x004fc80000410000 */
[----:B------:R-:W-:Y:S02]  /*1390*/  @P2 FADD.FTZ R159, R155, R159 ;  /* 0x0000009f9b9f2221 */ /* 0x000fe40000010000 */
.L_x_40305:
[----:B------:R-:W-:Y:S05]  /*13a0*/  BSYNC B1 ;  /* 0x0000000000017941 */ /* 0x000fea0003800000 */
.L_x_40304:
[----:B------:R-:W-:Y:S01]  /*13b0*/  BSSY B1, `(.L_x_40306) ;  /* 0x0000007000017945 */ /* 0x000fe20003800000 */
[----:B------:R-:W-:Y:S05]  /*13c0*/  @!P3 BRA `(.L_x_40307) ;  /* 0x000000500000b947 */ /* 0x000fea0003800000 */
[----:B------:R-:W2:Y:S01]  /*13d0*/  LDL R7, [R1+0x48] ;  /* 0x0000480001077983 */ /* 0x000ea20000100800 */
[----:B-----5:R-:W-:-:S05]  /*13e0*/  HADD2.F32 R6, -RZ, R170.H0_H0 ;  /* 0x200000aaff067230 */ /* 0x020fca0000004100 */
[----:B------:R-:W-:-:S04]  /*13f0*/  FMUL.FTZ R6, R6, c[0x0][0x1ec] ;  /* 0x00007b0006067a20 */ /* 0x000fc80000410000 */
[----:B--2---:R-:W-:-:S04]  /*1400*/  FMUL.FTZ R164, R7, R6 ;  /* 0x0000000607a47220 */ /* 0x004fc80000410000 */
[----:B------:R-:W-:Y:S02]  /*1410*/  @P2 FADD.FTZ R164, R160, R164 ;  /* 0x000000a4a0a42221 */ /* 0x000fe40000010000 */
.L_x_40307:
[----:B------:R-:W-:Y:S05]  /*1420*/  BSYNC B1 ;  /* 0x0000000000017941 */ /* 0x000fea0003800000 */
.L_x_40306:
[----:B------:R-:W-:Y:S01]  /*1430*/  BSSY B1, `(.L_x_40308) ;  /* 0x0000007000017945 */ /* 0x000fe20003800000 */
[----:B------:R-:W-:Y:S05]  /*1440*/  @!P3 BRA `(.L_x_40309) ;  /* 0x000000500000b947 */ /* 0x000fea0003800000 */
[----:B------:R-:W2:Y:S01]  /*1450*/  LDL R7, [R1+0x4c] ;  /* 0x00004c0001077983 */ /* 0x000ea20000100800 */
[----:B-----5:R-:W-:-:S05]  /*1460*/  HADD2.F32 R6, -RZ, R170.H1_H1 ;  /* 0x300000aaff067230 */ /* 0x020fca0000004100 */
[----:B------:R-:W-:-:S04]  /*1470*/  FMUL.FTZ R6, R6, c[0x0][0x1ec] ;  /* 0x00007b0006067a20 */ /* 0x000fc80000410000 */
[----:B--2---:R-:W-:-:S04]  /*1480*/  FMUL.FTZ R165, R7, R6 ;  /* 0x0000000607a57220 */ /* 0x004fc80000410000 */
[----:B------:R-:W-:Y:S02]  /*1490*/  @P2 FADD.FTZ R165, R161, R165 ;  /* 0x000000a5a1a52221 */ /* 0x000fe40000010000 */
.L_x_40309:
[----:B------:R-:W-:Y:S05]  /*14a0*/  BSYNC B1 ;  /* 0x0000000000017941 */ /* 0x000fea0003800000 */
.L_x_40308:
[----:B------:R-:W-:Y:S01]  /*14b0*/  BSSY B1, `(.L_x_40310) ;  /* 0x0000007000017945 */ /* 0x000fe20003800000 */
[----:B------:R-:W-:Y:S05]  /*14c0*/  @!P3 BRA `(.L_x_40311) ;  /* 0x000000500000b947 */ /* 0x000fea0003800000 */
[----:B------:R-:W2:Y:S01]  /*14d0*/  LDL R7, [R1+0x50] ;  /* 0x0000500001077983 */ /* 0x000ea20000100800 */
[----:B-----5:R-:W-:-:S05]  /*14e0*/  HADD2.F32 R6, -RZ, R171.H0_H0 ;  /* 0x200000abff067230 */ /* 0x020fca0000004100 */
[----:B------:R-:W-:-:S04]  /*14f0*/  FMUL.FTZ R6, R6, c[0x0][0x1ec] ;  /* 0x00007b0006067a20 */ /* 0x000fc80000410000 */
[----:B--2---:R-:W-:-:S04]  /*1500*/  FMUL.FTZ R166, R7, R6 ;  /* 0x0000000607a67220 */ /* 0x004fc80000410000 */
[----:B------:R-:W-:Y:S02]  /*1510*/  @P2 FADD.FTZ R166, R162, R166 ;  /* 0x000000a6a2a62221 */ /* 0x000fe40000010000 */
.L_x_40311:
[----:B------:R-:W-:Y:S05]  /*1520*/  BSYNC B1 ;  /* 0x0000000000017941 */ /* 0x000fea0003800000 */
.L_x_40310:
[----:B------:R-:W-:Y:S01]  /*1530*/  BSSY B1, `(.L_x_40312) ;  /* 0x0000007000017945 */ /* 0x000fe20003800000 */
[----:B------:R-:W-:Y:S05]  /*1540*/  @!P3 BRA `(.L_x_40313) ;  /* 0x000000500000b947 */ /* 0x000fea0003800000 */
[----:B------:R-:W2:Y:S01]  /*1550*/  LDL R7, [R1+0x54] ;  /* 0x0000540001077983 */ /* 0x000ea20000100800 */
[----:B-----5:R-:W-:-:S05]  /*1560*/  HADD2.F32 R6, -RZ, R171.H1_H1 ;  /* 0x300000abff067230 */ /* 0x020fca0000004100 */
[----:B------:R-:W-:-:S04]  /*1570*/  FMUL.FTZ R6, R6, c[0x0][0x1ec] ;  /* 0x00007b0006067a20 */ /* 0x000fc80000410000 */
[----:B--2---:R-:W-:-:S04]  /*1580*/  FMUL.FTZ R167, R7, R6 ;  /* 0x0000000607a77220 */ /* 0x004fc80000410000 */
[----:B------:R-:W-:Y:S02]  /*1590*/  @P2 FADD.FTZ R167, R163, R167 ;  /* 0x000000a7a3a72221 */ /* 0x000fe40000010000 */
.L_x_40313:
[----:B------:R-:W-:Y:S05]  /*15a0*/  BSYNC B1 ;  /* 0x0000000000017941 */ /* 0x000fea0003800000 */
.L_x_40312:
[----:B------:R-:W-:Y:S01]  /*15b0*/  HFMA2.MMA R6, -RZ, RZ, 0, 1.9073486328125e-06 ;  /* 0x00000020ff067435 */ /* 0x000fe200000001ff */
[----:B------:R-:W-:-:S09]  /*15c0*/  IADD3 R228, R228, 0x20, RZ ;  /* 0x00000020e4e47810 */ /* 0x000fd20007ffe0ff */
[C---:B------:R-:W-:Y:S01]  /*15d0*/  IMAD.WIDE.U32 R6, R5.reuse, R6, c[0x0][0x188] ;  /* 0x0000620005067625 */ /* 0x040fe200078e0006 */
[----:B------:R-:W-:-:S04]  /*15e0*/  IADD3 R5, R5, 0x20, RZ ;  /* 0x0000002005057810 */ /* 0x000fc80007ffe0ff */
[----:B------:R0:W-:Y:S04]  /*15f0*/  STG.E.128 [R6.64], R156 ;  /* 0x0000009c06007986 */ /* 0x0001e8000c101d04 */
[----:B------:R0:W-:Y:S02]  /*1600*/  STG.E.128 [R6.64+0x10], R164 ;  /* 0x000010a406007986 */ /* 0x0001e4000c101d04 */
.L_x_40297:
[----:B------:R-:W-:Y:S05]  /*1610*/  BSYNC B0 ;  /* 0x0000000000007941 */ /* 0x000fea0003800000 */
.L_x_40296:
        /* <DEDUP_REMOVED lines=44> */
.L_x_40317:
[----:B0-----:R-:W-:Y:S05]  /*18e0*/  BSYNC B1 ;  /* 0x0000000000017941 */ /* 0x001fea0003800000 */
.L_x_40316:
[----:B------:R-:W-:Y:S01]  /*18f0*/  BSSY B1, `(.L_x_40318) ;  /* 0x0000007000017945 */ /* 0x000fe20003800000 */
[----:B------:R-:W-:Y:S05]  /*1900*/  @!P3 BRA `(.L_x_40319) ;  /* 0x000000500000b947 */ /* 0x000fea0003800000 */
[----:B------:R-:W2:Y:S01]  /*1910*/  LDL R7, [R1+0x1c] ;  /* 0x00001c0001077983 */ /* 0x000ea20000100800 */
[----:B-----5:R-:W-:-:S05]  /*1920*/  HADD2.F32 R6, -RZ, R168.H1_H1 ;  /* 0x300000a8ff067230 */ /* 0x020fca0000004100 */
[----:B------:R-:W-:-:S04]  /*1930*/  FMUL.FTZ R6, R6, c[0x0][0x1ec] ;  /* 0x00007b0006067a20 */ /* 0x000fc80000410000 */
[----:B--2---:R-:W-:-:S04]  /*1940*/  FMUL.FTZ R173, R7, R6 ;  /* 0x0000000607ad7220 */ /* 0x004fc80000410000 */
[----:B------:R-:W-:Y:S02]  /*1950*/  @P2 FADD.FTZ R173, R153, R173 ;  /* 0x000000ad99ad2221 */ /* 0x000fe40000010000 */
.L_x_40319:
[----:B------:R-:W-:Y:S05]  /*1960*/  BSYNC B1 ;  /* 0x0000000000017941 */ /* 0x000fea0003800000 */
.L_x_40318:
[----:B------:R-:W-:Y:S01]  /*1970*/  BSSY B1, `(.L_x_40320) ;  /* 0x0000007000017945 */ /* 0x000fe20003800000 */
[----:B------:R-:W-:Y:S05]  /*1980*/  @!P3 BRA `(.L_x_40321) ;  /* 0x000000500000b947 */ /* 0x000fea0003800000 */
[----:B------:R-:W2:Y:S01]  /*1990*/  LDL R7, [R1+0x20] ;  /* 0x0000200001077983 */ /* 0x000ea20000100800 */
[----:B-----5:R-:W-:-:S05]  /*19a0*/  HADD2.F32 R6, -RZ, R169.H0_H0 ;  /* 0x200000a9ff067230 */ /* 0x020fca0000004100 */
[----:B------:R-:W-:-:S04]  /*19b0*/  FMUL.FTZ R6, R6, c[0x0][0x1ec] ;  /* 0x00007b0006067a20 */ /* 0x000fc80000410000 */
[----:B--2---:R-:W-:-:S04]  /*19c0*/  FMUL.FTZ R174, R7, R6 ;  /* 0x0000000607ae7220 */ /* 0x004fc80000410000 */
[----:B------:R-:W-:Y:S02]  /*19d0*/  @P2 FADD.FTZ R174, R154, R174 ;  /* 0x000000ae9aae2221 */ /* 0x000fe40000010000 */
.L_x_40321:
[----:B------:R-:W-:Y:S05]  /*19e0*/  BSYNC B1 ;  /* 0x0000000000017941 */ /* 0x000fea0003800000 */
.L_x_40320:
[----:B------:R-:W-:Y:S01]  /*19f0*/  BSSY B1, `(.L_x_40322) ;  /* 0x0000007000017945 */ /* 0x000fe20003800000 */
[----:B------:R-:W-:Y:S05]  /*1a00*/  @!P3 BRA `(.L_x_40323) ;  /* 0x000000500000b947 */ /* 0x000fea0003800000 */
[----:B------:R-:W2:Y:S01]  /*1a10*/  LDL R7, [R1+0x24] ;  /* 0x0000240001077983 */ /* 0x000ea20000100800 */
[----:B-----5:R-:W-:-:S05]  /*1a20*/  HADD2.F32 R6, -RZ, R169.H1_H1 ;  /* 0x300000a9ff067230 */ /* 0x020fca0000004100 */
[----:B------:R-:W-:-:S04]  /*1a30*/  FMUL.FTZ R6, R6, c[0x0][0x1ec] ;  /* 0x00007b0006067a20 */ /* 0x000fc80000410000 */
[----:B--2---:R-:W-:-:S04]  /*1a40*/  FMUL.FTZ R175, R7, R6 ;  /* 0x0000000607af7220 */ /* 0x004fc80000410000 */
[----:B------:R-:W-:Y:S02]  /*1a50*/  @P2 FADD.FTZ R175, R155, R175 ;  /* 0x000000af9baf2221 */ /* 0x000fe40000010000 */
.L_x_40323:
[----:B------:R-:W-:Y:S05]  /*1a60*/  BSYNC B1 ;  /* 0x0000000000017941 */ /* 0x000fea0003800000 */
.L_x_40322:
[----:B------:R-:W-:Y:S01]  /*1a70*/  BSSY B1, `(.L_x_40324) ;  /* 0x0000007000017945 */ /* 0x000fe20003800000 */
[----:B------:R-:W-:Y:S05]  /*1a80*/  @!P3 BRA `(.L_x_40325) ;  /* 0x000000500000b947 */ /* 0x000fea0003800000 */
[----:B------:R-:W2:Y:S01]  /*1a90*/  LDL R7, [R1+0x28] ;  /* 0x0000280001077983 */ /* 0x000ea20000100800 */
[----:B-----5:R-:W-:-:S05]  /*1aa0*/  HADD2.F32 R6, -RZ, R170.H0_H0 ;  /* 0x200000aaff067230 */ /* 0x020fca0000004100 */
[----:B------:R-:W-:-:S04]  /*1ab0*/  FMUL.FTZ R6, R6, c[0x0][0x1ec] ;  /* 0x00007b0006067a20 */ /* 0x000fc80000410000 */
[----:B--2---:R-:W-:-:S04]  /*1ac0*/  FMUL.FTZ R176, R7, R6 ;  /* 0x0000000607b07220 */ /* 0x004fc80000410000 */
[----:B------:R-:W-:Y:S02]  /*1ad0*/  @P2 FADD.FTZ R176, R160, R176 ;  /* 0x000000b0a0b02221 */ /* 0x000fe40000010000 */
.L_x_40325:
[----:B------:R-:W-:Y:S05]  /*1ae0*/  BSYNC B1 ;  /* 0x0000000000017941 */ /* 0x000fea0003800000 */
.L_x_40324:
[----:B------:R-:W-:Y:S01]  /*1af0*/  BSSY B1, `(.L_x_40326) ;  /* 0x0000007000017945 */ /* 0x000fe20003800000 */
[----:B------:R-:W-:Y:S05]  /*1b00*/  @!P3 BRA `(.L_x_40327) ;  /* 0x000000500000b947 */ /* 0x000fea0003800000 */
[----:B------:R-:W2:Y:S01]  /*1b10*/  LDL R7, [R1+0x2c] ;  /* 0x00002c0001077983 */ /* 0x000ea20000100800 */
[----:B-----5:R-:W-:-:S05]  /*1b20*/  HADD2.F32 R6, -RZ, R170.H1_H1 ;  /* 0x300000aaff067230 */ /* 0x020fca0000004100 */
[----:B------:R-:W-:-:S04]  /*1b30*/  FMUL.FTZ R6, R6, c[0x0][0x1ec] ;  /* 0x00007b0006067a20 */ /* 0x000fc80000410000 */
[----:B--2---:R-:W-:-:S04]  /*1b40*/  FMUL.FTZ R177, R7, R6 ;  /* 0x0000000607b17220 */ /* 0x004fc80000410000 */
[----:B------:R-:W-:Y:S02]  /*1b50*/  @P2 FADD.FTZ R177, R161, R177 ;  /* 0x000000b1a1b12221 */ /* 0x000fe40000010000 */
.L_x_40327:
[----:B------:R-:W-:Y:S05]  /*1b60*/  BSYNC B1 ;  /* 0x0000000000017941 */ /* 0x000fea0003800000 */
.L_x_40326:
[----:B------:R-:W-:Y:S01]  /*1b70*/  BSSY B1, `(.L_x_40328) ;  /* 0x0000007000017945 */ /* 0x000fe20003800000 */
[----:B------:R-:W-:Y:S05]  /*1b80*/  @!P3 BRA `(.L_x_40329) ;  /* 0x000000500000b947 */ /* 0x000fea0003800000 */
[----:B------:R-:W2:Y:S01]  /*1b90*/  LDL R7, [R1+0x30] ;  /* 0x0000300001077983 */ /* 0x000ea20000100800 */
[----:B-----5:R-:W-:-:S05]  /*1ba0*/  HADD2.F32 R6, -RZ, R171.H0_H0 ;  /* 0x200000abff067230 */ /* 0x020fca0000004100 */
[----:B------:R-:W-:-:S04]  /*1bb0*/  FMUL.FTZ R6, R6, c[0x0][0x1ec] ;  /* 0x00007b0006067a20 */ /* 0x000fc80000410000 */
[----:B--2---:R-:W-:-:S04]  /*1bc0*/  FMUL.FTZ R178, R7, R6 ;  /* 0x0000000607b27220 */ /* 0x004fc80000410000 */
[----:B------:R-:W-:Y:S02]  /*1bd0*/  @P2 FADD.FTZ R178, R162, R178 ;  /* 0x000000b2a2b22221 */ /* 0x000fe40000010000 */
.L_x_40329:
[----:B------:R-:W-:Y:S05]  /*1be0*/  BSYNC B1 ;  /* 0x0000000000017941 */ /* 0x000fea0003800000 */
.L_x_40328:
[----:B------:R-:W-:Y:S01]  /*1bf0*/  BSSY B1, `(.L_x_40330) ;  /* 0x0000007000017945 */ /* 0x000fe20003800000 */
[----:B------:R-:W-:Y:S05]  /*1c00*/  @!P3 BRA `(.L_x_40331) ;  /* 0x000000500000b947 */ /* 0x000fea0003800000 */
[----:B------:R-:W2:Y:S01]  /*1c10*/  LDL R7, [R1+0x34] ;  /* 0x0000340001077983 */ /* 0x000ea20000100800 */
[----:B-----5:R-:W-:-:S05]  /*1c20*/  HADD2.F32 R6, -RZ, R171.H1_H1 ;  /* 0x300000abff067230 */ /* 0x020fca0000004100 */
[----:B------:R-:W-:-:S04]  /*1c30*/  FMUL.FTZ R6, R6, c[0x0][0x1ec] ;  /* 0x00007b0006067a20 */ /* 0x000fc80000410000 */
[----:B--2---:R-:W-:-:S04]  /*1c40*/  FMUL.FTZ R179, R7, R6 ;  /* 0x0000000607b37220 */ /* 0x004fc80000410000 */
[----:B------:R-:W-:Y:S02]  /*1c50*/  @P2 FADD.FTZ R179, R163, R179 ;  /* 0x000000b3a3b32221 */ /* 0x000fe40000010000 */
.L_x_40331:
[----:B------:R-:W-:Y:S05]  /*1c60*/  BSYNC B1 ;  /* 0x0000000000017941 */ /* 0x000fea0003800000 */
.L_x_40330:
[----:B------:R-:W-:Y:S01]  /*1c70*/  HFMA2.MMA R6, -RZ, RZ, 0, 1.9073486328125e-06 ;  /* 0x00000020ff067435 */ /* 0x000fe200000001ff */
[----:B------:R-:W-:-:S09]  /*1c80*/  IADD3 R228, R228, 0x20, RZ ;  /* 0x00000020e4e47810 */ /* 0x000fd20007ffe0ff */
[C---:B------:R-:W-:Y:S01]  /*1c90*/  IMAD.WIDE.U32 R6, R5.reuse, R6, c[0x0][0x188] ;  /* 0x0000620005067625 */ /* 0x040fe200078e0006 */
[----:B------:R-:W-:-:S04]  /*1ca0*/  IADD3 R5, R5, 0x20, RZ ;  /* 0x0000002005057810 */ /* 0x000fc80007ffe0ff */
[----:B------:R0:W-:Y:S04]  /*1cb0*/  STG.E.128 [R6.64], R172 ;  /* 0x000000ac06007986 */ /* 0x0001e8000c101d04 */
[----:B------:R0:W-:Y:S02]  /*1cc0*/  STG.E.128 [R6.64+0x10], R176 ;  /* 0x000010b006007986 */ /* 0x0001e4000c101d04 */
.L_x_40315:
[----:B------:R-:W-:Y:S05]  /*1cd0*/  BSYNC B0 ;  /* 0x0000000000007941 */ /* 0x000fea0003800000 */
.L_x_40314:
        /* <DEDUP_REMOVED lines=43> */
.L_x_40335:
[----:B0-----:R-:W-:Y:S05]  /*1f90*/  BSYNC B1 ;  /* 0x0000000000017941 */ /* 0x001fea0003800000 */
.L_x_40334:
[----:B------:R-:W-:Y:S01]  /*1fa0*/  BSSY B1, `(.L_x_40336) ;  /* 0x0000006000017945 */ /* 0x000fe20003800000 */
[----:B------:R-:W-:Y:S05]  /*1fb0*/  @!P3 BRA `(.L_x_40337) ;  /* 0x000000400000b947 */ /* 0x000fea0003800000 */
[----:B-----5:R-:W-:-:S05]  /*1fc0*/  HADD2.F32 R6, -RZ, R168.H1_H1 ;  /* 0x300000a8ff067230 */ /* 0x020fca0000004100 */
[----:B------:R-:W-:-:S04]  /*1fd0*/  FMUL.FTZ R6, R6, c[0x0][0x1ec] ;  /* 0x00007b0006067a20 */ /* 0x000fc80000410000 */
[----:B------:R-:W-:-:S04]  /*1fe0*/  FMUL.FTZ R181, R249, R6 ;  /* 0x00000006f9b57220 */ /* 0x000fc80000410000 */
[----:B------:R-:W-:Y:S02]  /*1ff0*/  @P2 FADD.FTZ R181, R153, R181 ;  /* 0x000000b599b52221 */ /* 0x000fe40000010000 */
.L_x_40337:
[----:B------:R-:W-:Y:S05]  /*2000*/  BSYNC B1 ;  /* 0x0000000000017941 */ /* 0x000fea0003800000 */
.L_x_40336:
[----:B------:R-:W-:Y:S01]  /*2010*/  BSSY B1, `(.L_x_40338) ;  /* 0x0000006000017945 */ /* 0x000fe20003800000 */
[----:B------:R-:W-:Y:S05]  /*2020*/  @!P3 BRA `(.L_x_40339) ;  /* 0x000000400000b947 */ /* 0x000fea0003800000 */
[----:B-----5:R-:W-:-:S05]  /*2030*/  HADD2.F32 R6, -RZ, R169.H0_H0 ;  /* 0x200000a9ff067230 */ /* 0x020fca0000004100 */
[----:B------:R-:W-:-:S04]  /*2040*/  FMUL.FTZ R6, R6, c[0x0][0x1ec] ;  /* 0x00007b0006067a20 */ /* 0x000fc80000410000 */
[----:B------:R-:W-:-:S04]  /*2050*/  FMUL.FTZ R182, R250, R6 ;  /* 0x00000006fab67220 */ /* 0x000fc80000410000 */
[----:B------:R-:W-:Y:S02]  /*2060*/  @P2 FADD.FTZ R182, R154, R182 ;  /* 0x000000b69ab62221 */ /* 0x000fe40000010000 */
.L_x_40339:
[----:B------:R-:W-:Y:S05]  /*2070*/  BSYNC B1 ;  /* 0x0000000000017941 */ /* 0x000fea0003800000 */
.L_x_40338:
[----:B------:R-:W-:Y:S01]  /*2080*/  BSSY B1, `(.L_x_40340) ;  /* 0x0000006000017945 */ /* 0x000fe20003800000 */
[----:B------:R-:W-:Y:S05]  /*2090*/  @!P3 BRA `(.L_x_40341) ;  /* 0x000000400000b947 */ /* 0x000fea0003800000 */
[----:B-----5:R-:W-:-:S05]  /*20a0*/  HADD2.F32 R6, -RZ, R169.H1_H1 ;  /* 0x300000a9ff067230 */ /* 0x020fca0000004100 */
[----:B------:R-:W-:-:S04]  /*20b0*/  FMUL.FTZ R6, R6, c[0x0][0x1ec] ;  /* 0x00007b0006067a20 */ /* 0x000fc80000410000 */
[----:B------:R-:W-:-:S04]  /*20c0*/  FMUL.FTZ R183, R251, R6 ;  /* 0x00000006fbb77220 */ /* 0x000fc80000410000 */
[----:B------:R-:W-:Y:S02]  /*20d0*/  @P2 FADD.FTZ R183, R155, R183 ;  /* 0x000000b79bb72221 */ /* 0x000fe40000010000 */
.L_x_40341:
[----:B------:R-:W-:Y:S05]  /*20e0*/  BSYNC B1 ;  /* 0x0000000000017941 */ /* 0x000fea0003800000 */
.L_x_40340:
[----:B------:R-:W-:Y:S01]  /*20f0*/  BSSY B1, `(.L_x_40342) ;  /* 0x0000007000017945 */ /* 0x000fe20003800000 */
[----:B------:R-:W-:Y:S05]  /*2100*/  @!P3 BRA `(.L_x_40343) ;  /* 0x000000500000b947 */ /* 0x000fea0003800000 */
[----:B------:R-:W2:Y:S01]  /*2110*/  LDL R7, [R1+0x8] ;  /* 0x0000080001077983 */ /* 0x000ea20000100800 */
[----:B-----5:R-:W-:-:S05]  /*2120*/  HADD2.F32 R6, -RZ, R170.H0_H0 ;  /* 0x200000aaff067230 */ /* 0x020fca0000004100 */
[----:B------:R-:W-:-:S04]  /*2130*/  FMUL.FTZ R6, R6, c[0x0][0x1ec] ;  /* 0x00007b0006067a20 */ /* 0x000fc80000410000 */
[----:B--2---:R-:W-:-:S04]  /*2140*/  FMUL.FTZ R184, R7, R6 ;  /* 0x0000000607b87220 */ /* 0x004fc80000410000 */
[----:B------:R-:W-:Y:S02]  /*2150*/  @P2 FADD.FTZ R184, R160, R184 ;  /* 0x000000b8a0b82221 */ /* 0x000fe40000010000 */
.L_x_40343:
[----:B------:R-:W-:Y:S05]  /*2160*/  BSYNC B1 ;  /* 0x0000000000017941 */ /* 0x000fea0003800000 */
.L_x_40342:
[----:B------:R-:W-:Y:S01]  /*2170*/  BSSY B1, `(.L_x_40344) ;  /* 0x0000007000017945 */ /* 0x000fe20003800000 */
[----:B------:R-:W-:Y:S05]  /*2180*/  @!P3 BRA `(.L_x_40345) ;  /* 0x000000500000b947 */ /* 0x000fea0003800000 */
[----:B------:R-:W2:Y:S01]  /*2190*/  LDL R7, [R1+0xc] ;  /* 0x00000c0001077983 */ /* 0x000ea20000100800 */
[----:B-----5:R-:W-:-:S05]  /*21a0*/  HADD2.F32 R6, -RZ, R170.H1_H1 ;  /* 0x300000aaff067230 */ /* 0x020fca0000004100 */
[----:B------:R-:W-:-:S04]  /*21b0*/  FMUL.FTZ R6, R6, c[0x0][0x1ec] ;  /* 0x00007b0006067a20 */ /* 0x000fc80000410000 */
[----:B--2---:R-:W-:-:S04]  /*21c0*/  FMUL.FTZ R185, R7, R6 ;  /* 0x0000000607b97220 */ /* 0x004fc80000410000 */
[----:B------:R-:W-:Y:S02]  /*21d0*/  @P2 FADD.FTZ R185, R161, R185 ;  /* 0x000000b9a1b92221 */ /* 0x000fe40000010000 */
.L_x_40345:
[----:B------:R-:W-:Y:S05]  /*21e0*/  BSYNC B1 ;  /* 0x0000000000017941 */ /* 0x000fea0003800000 */
.L_x_40344:
[----:B------:R-:W-:Y:S01]  /*21f0*/  BSSY B1, `(.L_x_40346) ;  /* 0x0000007000017945 */ /* 0x000fe20003800000 */
[----:B------:R-:W-:Y:S05]  /*2200*/  @!P3 BRA `(.L_x_40347) ;  /* 0x000000500000b947 */ /* 0x000fea0003800000 */
[----:B------:R-:W2:Y:S01]  /*2210*/  LDL R7, [R1+0x10] ;  /* 0x0000100001077983 */ /* 0x000ea20000100800 */
[----:B-----5:R-:W-:-:S05]  /*2220*/  HADD2.F32 R6, -RZ, R171.H0_H0 ;  /* 0x200000abff067230 */ /* 0x020fca0000004100 */
[----:B------:R-:W-:-:S04]  /*2230*/  FMUL.FTZ R6, R6, c[0x0][0x1ec] ;  /* 0x00007b0006067a20 */ /* 0x000fc80000410000 */
[----:B--2---:R-:W-:-:S04]  /*2240*/  FMUL.FTZ R186, R7, R6 ;  /* 0x0000000607ba7220 */ /* 0x004fc80000410000 */
[----:B------:R-:W-:Y:S02]  /*2250*/  @P2 FADD.FTZ R186, R162, R186 ;  /* 0x000000baa2ba2221 */ /* 0x000fe40000010000 */
.L_x_40347:
[----:B------:R-:W-:Y:S05]  /*2260*/  BSYNC B1 ;  /* 0x0000000000017941 */ /* 0x000fea0003800000 */
.L_x_40346:
[----:B------:R-:W-:Y:S01]  /*2270*/  BSSY B1, `(.L_x_40348) ;  /* 0x0000007000017945 */ /* 0x000fe20003800000 */
[----:B------:R-:W-:Y:S05]  /*2280*/  @!P3 BRA `(.L_x_40349) ;  /* 0x000000500000b947 */ /* 0x000fea0003800000 */
[----:B------:R-:W2:Y:S01]  /*2290*/  LDL R7, [R1+0x14] ;  /* 0x0000140001077983 */ /* 0x000ea20000100800 */
[----:B-----5:R-:W-:-:S05]  /*22a0*/  HADD2.F32 R6, -RZ, R171.H1_H1 ;  /* 0x300000abff067230 */ /* 0x020fca0000004100 */
[----:B------:R-:W-:-:S04]  /*22b0*/  FMUL.FTZ R6, R6, c[0x0][0x1ec] ;  /* 0x00007b0006067a20 */ /* 0x000fc80000410000 */
[----:B--2---:R-:W-:-:S04]  /*22c0*/  FMUL.FTZ R187, R7, R6 ;  /* 0x0000000607bb7220 */ /* 0x004fc80000410000 */
[----:B------:R-:W-:Y:S02]  /*22d0*/  @P2 FADD.FTZ R187, R163, R187 ;  /* 0x000000bba3bb2221 */ /* 0x000fe40000010000 */
.L_x_40349:
[----:B------:R-:W-:Y:S05]  /*22e0*/  BSYNC B1 ;  /* 0x0000000000017941 */ /* 0x000fea0003800000 */
.L_x_40348:
[----:B------:R-:W-:Y:S01]  /*22f0*/  HFMA2.MMA R6, -RZ, RZ, 0, 1.9073486328125e-06 ;  /* 0x00000020ff067435 */ /* 0x000fe200000001ff */
[----:B------:R-:W-:-:S09]  /*2300*/  IADD3 R228, R228, 0x20, RZ ;  /* 0x00000020e4e47810 */ /* 0x000fd20007ffe0ff */
[C---:B------:R-:W-:Y:S01]  /*2310*/  IMAD.WIDE.U32 R6, R5.reuse, R6, c[0x0][0x188] ;  /* 0x0000620005067625 */ /* 0x040fe200078e0006 */
[----:B------:R-:W-:-:S04]  /*2320*/  IADD3 R5, R5, 0x20, RZ ;  /* 0x0000002005057810 */ /* 0x000fc80007ffe0ff */
[----:B------:R0:W-:Y:S04]  /*2330*/  STG.E.128 [R6.64], R180 ;  /* 0x000000b406007986 */ /* 0x0001e8000c101d04 */
[----:B------:R0:W-:Y:S02]  /*2340*/  STG.E.128 [R6.64+0x10], R184 ;  /* 0x000010b806007986 */ /* 0x0001e4000c101d04 */
.L_x_40333:
[----:B------:R-:W-:Y:S05]  /*2350*/  BSYNC B0 ;  /* 0x0000000000007941 */ /* 0x000fea0003800000 */
.L_x_40332:
        /* <DEDUP_REMOVED lines=43> */
.L_x_40353:
[----:B0-----:R-:W-:Y:S05]  /*2610*/  BSYNC B1 ;  /* 0x0000000000017941 */ /* 0x001fea0003800000 */
.L_x_40352:
[----:B------:R-:W-:Y:S01]  /*2620*/  BSSY B1, `(.L_x_40354) ;  /* 0x0000006000017945 */ /* 0x000fe20003800000 */
[----:B------:R-:W-:Y:S05]  /*2630*/  @!P3 BRA `(.L_x_40355) ;  /* 0x000000400000b947 */ /* 0x000fea0003800000 */
[----:B-----5:R-:W-:-:S05]  /*2640*/  HADD2.F32 R6, -RZ, R168.H1_H1 ;  /* 0x300000a8ff067230 */ /* 0x020fca0000004100 */
[----:B------:R-:W-:-:S04]  /*2650*/  FMUL.FTZ R6, R6, c[0x0][0x1ec] ;  /* 0x00007b0006067a20 */ /* 0x000fc80000410000 */
[----:B------:R-:W-:-:S04]  /*2660*/  FMUL.FTZ R189, R241, R6 ;  /* 0x00000006f1bd7220 */ /* 0x000fc80000410000 */
[----:B------:R-:W-:Y:S02]  /*2670*/  @P2 FADD.FTZ R189, R153, R189 ;  /* 0x000000bd99bd2221 */ /* 0x000fe40000010000 */
.L_x_40355:
[----:B------:R-:W-:Y:S05]  /*2680*/  BSYNC B1 ;  /* 0x0000000000017941 */ /* 0x000fea0003800000 */
.L_x_40354:
[----:B------:R-:W-:Y:S01]  /*2690*/  BSSY B1, `(.L_x_40356) ;  /* 0x0000006000017945 */ /* 0x000fe20003800000 */
[----:B------:R-:W-:Y:S05]  /*26a0*/  @!P3 BRA `(.L_x_40357) ;  /* 0x000000400000b947 */ /* 0x000fea0003800000 */
[----:B-----5:R-:W-:-:S05]  /*26b0*/  HADD2.F32 R6, -RZ, R169.H0_H0 ;  /* 0x200000a9ff067230 */ /* 0x020fca0000004100 */
[----:B------:R-:W-:-:S04]  /*26c0*/  FMUL.FTZ R6, R6, c[0x0][0x1ec] ;  /* 0x00007b0006067a20 */ /* 0x000fc80000410000 */
[----:B------:R-:W-:-:S04]  /*26d0*/  FMUL.FTZ R190, R242, R6 ;  /* 0x00000006f2be7220 */ /* 0x000fc80000410000 */
[----:B------:R-:W-:Y:S02]  /*26e0*/  @P2 FADD.FTZ R190, R154, R190 ;  /* 0x000000be9abe2221 */ /* 0x000fe40000010000 */
.L_x_40357:
[----:B------:R-:W-:Y:S05]  /*26f0*/  BSYNC B1 ;  /* 0x0000000000017941 */ /* 0x000fea0003800000 */
.L_x_40356:
[----:B------:R-:W-:Y:S01]  /*2700*/  BSSY B1, `(.L_x_40358) ;  /* 0x0000006000017945 */ /* 0x000fe20003800000 */
[----:B------:R-:W-:Y:S05]  /*2710*/  @!P3 BRA `(.L_x_40359) ;  /* 0x000000400000b947 */ /* 0x000fea0003800000 */
[----:B-----5:R-:W-:-:S05]  /*2720*/  HADD2.F32 R6, -RZ, R169.H1_H1 ;  /* 0x300000a9ff067230 */ /* 0x020fca0000004100 */
[----:B------:R-:W-:-:S04]  /*2730*/  FMUL.FTZ R6, R6, c[0x0][0x1ec] ;  /* 0x00007b0006067a20 */ /* 0x000fc80000410000 */
[----:B------:R-:W-:-:S04]  /*2740*/  FMUL.FTZ R191, R243, R6 ;  /* 0x00000006f3bf7220 */ /* 0x000fc80000410000 */
[----:B------:R-:W-:Y:S02]  /*2750*/  @P2 FADD.FTZ R191, R155, R191 ;  /* 0x000000bf9bbf2221 */ /* 0x000fe40000010000 */
.L_x_40359:
[----:B------:R-:W-:Y:S05]  /*2760*/  BSYNC B1 ;  /* 0x0000000000017941 */ /* 0x000fea0003800000 */
.L_x_40358:
[----:B------:R-:W-:Y:S01]  /*2770*/  BSSY B1, `(.L_x_40360) ;  /* 0x0000006000017945 */ /* 0x000fe20003800000 */
[----:B------:R-:W-:Y:S05]  /*2780*/  @!P3 BRA `(.L_x_40361) ;  /* 0x000000400000b947 */ /* 0x000fea0003800000 */
[----:B-----5:R-:W-:-:S05]  /*2790*/  HADD2.F32 R6, -RZ, R170.H0_H0 ;  /* 0x200000aaff067230 */ /* 0x020fca0000004100 */
[----:B------:R-:W-:-:S04]  /*27a0*/  FMUL.FTZ R6, R6, c[0x0][0x1ec] ;  /* 0x00007b0006067a20 */ /* 0x000fc80000410000 */
[----:B------:R-:W-:-:S04]  /*27b0*/  FMUL.FTZ R192, R244, R6 ;  /* 0x00000006f4c07220 */ /* 0x000fc80000410000 */
[----:B------:R-:W-:Y:S02]  /*27c0*/  @P2 FADD.FTZ R192, R160, R192 ;  /* 0x000000c0a0c02221 */ /* 0x000fe40000010000 */
.L_x_40361:
[----:B------:R-:W-:Y:S05]  /*27d0*/  BSYNC B1 ;  /* 0x0000000000017941 */ /* 0x000fea0003800000 */
.L_x_40360:
[----:B------:R-:W-:Y:S01]  /*27e0*/  BSSY B1, `(.L_x_40362) ;  /* 0x0000006000017945 */ /* 0x000fe20003800000 */
[----:B------:R-:W-:Y:S05]  /*27f0*/  @!P3 BRA `(.L_x_40363) ;  /* 0x000000400000b947 */ /* 0x000fea0003800000 */
[----:B-----5:R-:W-:-:S05]  /*2800*/  HADD2.F32 R6, -RZ, R170.H1_H1 ;  /* 0x300000aaff067230 */ /* 0x020fca0000004100 */
[----:B------:R-:W-:-:S04]  /*2810*/  FMUL.FTZ R6, R6, c[0x0][0x1ec] ;  /* 0x00007b0006067a20 */ /* 0x000fc80000410000 */
[----:B------:R-:W-:-:S04]  /*2820*/  FMUL.FTZ R193, R245, R6 ;  /* 0x00000006f5c17220 */ /* 0x000fc80000410000 */
[----:B------:R-:W-:Y:S02]  /*2830*/  @P2 FADD.FTZ R193, R161, R193 ;  /* 0x000000c1a1c12221 */ /* 0x000fe40000010000 */
.L_x_40363:
[----:B------:R-:W-:Y:S05]  /*2840*/  BSYNC B1 ;  /* 0x0000000000017941 */ /* 0x000fea0003800000 */
.L_x_40362:
[----:B------:R-:W-:Y:S01]  /*2850*/  BSSY B1, `(.L_x_40364) ;  /* 0x0000006000017945 */ /* 0x000fe20003800000 */
[----:B------:R-:W-:Y:S05]  /*2860*/  @!P3 BRA `(.L_x_40365) ;  /* 0x000000400000b947 */ /* 0x000fea0003800000 */
[----:B-----5:R-:W-:-:S05]  /*2870*/  HADD2.F32 R6, -RZ, R171.H0_H0 ;  /* 0x200000abff067230 */ /* 0x020fca0000004100 */
[----:B------:R-:W-:-:S04]  /*2880*/  FMUL.FTZ R6, R6, c[0x0][0x1ec] ;  /* 0x00007b0006067a20 */ /* 0x000fc80000410000 */
[----:B------:R-:W-:-:S04]  /*2890*/  FMUL.FTZ R194, R246, R6 ;  /* 0x00000006f6c27220 */ /* 0x000fc80000410000 */
[----:B------:R-:W-:Y:S02]  /*28a0*/  @P2 FADD.FTZ R194, R162, R194 ;  /* 0x000000c2a2c22221 */ /* 0x000fe40000010000 */
.L_x_40365:
[----:B------:R-:W-:Y:S05]  /*28b0*/  BSYNC B1 ;  /* 0x0000000000017941 */ /* 0x000fea0003800000 */
.L_x_40364:
[----:B------:R-:W-:Y:S01]  /*28c0*/  BSSY B1, `(.L_x_40366) ;  /* 0x0000006000017945 */ /* 0x000fe20003800000 */
[----:B------:R-:W-:Y:S05]  /*28d0*/  @!P3 BRA `(.L_x_40367) ;  /* 0x000000400000b947 */ /* 0x000fea0003800000 */
[----:B-----5:R-:W-:-:S05]  /*28e0*/  HADD2.F32 R6, -RZ, R171.H1_H1 ;  /* 0x300000abff067230 */ /* 0x020fca0000004100 */
[----:B------:R-:W-:-:S04]  /*28f0*/  FMUL.FTZ R6, R6, c[0x0][0x1ec] ;  /* 0x00007b0006067a20 */ /* 0x000fc80000410000 */
[----:B------:R-:W-:-:S04]  /*2900*/  FMUL.FTZ R195, R247, R6 ;  /* 0x00000006f7c37220 */ /* 0x000fc80000410000 */
[----:B------:R-:W-:Y:S02]  /*2910*/  @P2 FADD.FTZ R195, R163, R195 ;  /* 0x000000c3a3c32221 */ /* 0x000fe40000010000 */
.L_x_40367:
[----:B------:R-:W-:Y:S05]  /*2920*/  BSYNC B1 ;  /* 0x0000000000017941 */ /* 0x000fea0003800000 */
.L_x_40366:
[----:B------:R-:W-:Y:S01]  /*2930*/  HFMA2.MMA R6, -RZ, RZ, 0, 1.9073486328125e-06 ;  /* 0x00000020ff067435 */ /* 0x000fe200000001ff */
[----:B------:R-:W-:-:S09]  /*2940*/  IADD3 R228, R228, 0x20, RZ ;  /* 0x00000020e4e47810 */ /* 0x000fd20007ffe0ff */
[C---:B------:R-:W-:Y:S01]  /*2950*/  IMAD.WIDE.U32 R6, R5.reuse, R6, c[0x0][0x188] ;  /* 0x0000620005067625 */ /* 0x040fe200078e0006 */
[----:B------:R-:W-:-:S04]  /*2960*/  IADD3 R5, R5, 0x20, RZ ;  /* 0x0000002005057810 */ /* 0x000fc80007ffe0ff */
[----:B------:R0:W-:Y:S04]  /*2970*/  STG.E.128 [R6.64], R188 ;  /* 0x000000bc06007986 */ /* 0x0001e8000c101d04 */
[----:B------:R0:W-:Y:S02]  /*2980*/  STG.E.128 [R6.64+0x10], R192 ;  /* 0x000010c006007986 */ /* 0x0001e4000c101d04 */
.L_x_40351:
[----:B------:R-:W-:Y:S05]  /*2990*/  BSYNC B0 ;  /* 0x0000000000007941 */ /* 0x000fea0003800000 */
.L_x_40350:
        /* <DEDUP_REMOVED lines=43> */
.L_x_40371:
[----:B0-----:R-:W-:Y:S05]  /*2c50*/  BSYNC B1 ;  /* 0x0000000000017941 */ /* 0x001fea0003800000 */
.L_x_40370:
[----:B------:R-:W-:Y:S01]  /*2c60*/  BSSY B1, `(.L_x_40372) ;  /* 0x0000006000017945 */ /* 0x000fe20003800000 */
[----:B------:R-:W-:Y:S05]  /*2c70*/  @!P3 BRA `(.L_x_40373) ;  /* 0x000000400000b947 */ /* 0x000fea0003800000 */
[----:B-----5:R-:W-:-:S05]  /*2c80*/  HADD2.F32 R6, -RZ, R168.H1_H1 ;  /* 0x300000a8ff067230 */ /* 0x020fca0000004100 */
[----:B------:R-:W-:-:S04]  /*2c90*/  FMUL.FTZ R6, R6, c[0x0][0x1ec] ;  /* 0x00007b0006067a20 */ /* 0x000fc80000410000 */
[----:B------:R-:W-:-:S04]  /*2ca0*/  FMUL.FTZ R197, R233, R6 ;  /* 0x00000006e9c57220 */ /* 0x000fc80000410000 */
[----:B------:R-:W-:Y:S02]  /*2cb0*/  @P2 FADD.FTZ R197, R153, R197 ;  /* 0x000000c599c52221 */ /* 0x000fe40000010000 */
.L_x_40373:
[----:B------:R-:W-:Y:S05]  /*2cc0*/  BSYNC B1 ;  /* 0x0000000000017941 */ /* 0x000fea0003800000 */
.L_x_40372:
[----:B------:R-:W-:Y:S01]  /*2cd0*/  BSSY B1, `(.L_x_40374) ;  /* 0x0000006000017945 */ /* 0x000fe20003800000 */
[----:B------:R-:W-:Y:S05]  /*2ce0*/  @!P3 BRA `(.L_x_40375) ;  /* 0x000000400000b947 */ /* 0x000fea0003800000 */
[----:B-----5:R-:W-:-:S05]  /*2cf0*/  HADD2.F32 R6, -RZ, R169.H0_H0 ;  /* 0x200000a9ff067230 */ /* 0x020fca0000004100 */
[----:B------:R-:W-:-:S04]  /*2d00*/  FMUL.FTZ R6, R6, c[0x0][0x1ec] ;  /* 0x00007b0006067a20 */ /* 0x000fc80000410000 */
[----:B------:R-:W-:-:S04]  /*2d10*/  FMUL.FTZ R198, R234, R6 ;  /* 0x00000006eac67220 */ /* 0x000fc80000410000 */
[----:B------:R-:W-:Y:S02]  /*2d20*/  @P2 FADD.FTZ R198, R154, R198 ;  /* 0x000000c69ac62221 */ /* 0x000fe40000010000 */
.L_x_40375:
[----:B------:R-:W-:Y:S05]  /*2d30*/  BSYNC B1 ;  /* 0x0000000000017941 */ /* 0x000fea0003800000 */
.L_x_40374:
[----:B------:R-:W-:Y:S01]  /*2d40*/  BSSY B1, `(.L_x_40376) ;  /* 0x0000006000017945 */ /* 0x000fe20003800000 */
[----:B------:R-:W-:Y:S05]  /*2d50*/  @!P3 BRA `(.L_x_40377) ;  /* 0x000000400000b947 */ /* 0x000fea0003800000 */
[----:B-----5:R-:W-:-:S05]  /*2d60*/  HADD2.F32 R6, -RZ, R169.H1_H1 ;  /* 0x300000a9ff067230 */ /* 0x020fca0000004100 */
[----:B------:R-:W-:-:S04]  /*2d70*/  FMUL.FTZ R6, R6, c[0x0][0x1ec] ;  /* 0x00007b0006067a20 */ /* 0x000fc80000410000 */
[----:B------:R-:W-:-:S04]  /*2d80*/  FMUL.FTZ R199, R235, R6 ;  /* 0x00000006ebc77220 */ /* 0x000fc80000410000 */
[----:B------:R-:W-:Y:S02]  /*2d90*/  @P2 FADD.FTZ R199, R155, R199 ;  /* 0x000000c79bc72221 */ /* 0x000fe40000010000 */
.L_x_40377:
[----:B------:R-:W-:Y:S05]  /*2da0*/  BSYNC B1 ;  /* 0x0000000000017941 */ /* 0x000fea0003800000 */
.L_x_40376:
[----:B------:R-:W-:Y:S01]  /*2db0*/  BSSY B1, `(.L_x_40378) ;  /* 0x0000006000017945 */ /* 0x000fe20003800000 */
[----:B------:R-:W-:Y:S05]  /*2dc0*/  @!P3 BRA `(.L_x_40379) ;  /* 0x000000400000b947 */ /* 0x000fea0003800000 */
[----:B-----5:R-:W-:-:S05]  /*2dd0*/  HADD2.F32 R6, -RZ, R170.H0_H0 ;  /* 0x200000aaff067230 */ /* 0x020fca0000004100 */
[----:B------:R-:W-:-:S04]  /*2de0*/  FMUL.FTZ R6, R6, c[0x0][0x1ec] ;  /* 0x00007b0006067a20 */ /* 0x000fc80000410000 */
[----:B------:R-:W-:-:S04]  /*2df0*/  FMUL.FTZ R200, R236, R6 ;  /* 0x00000006ecc87220 */ /* 0x000fc80000410000 */
[----:B------:R-:W-:Y:S02]  /*2e00*/  @P2 FADD.FTZ R200, R160, R200 ;  /* 0x000000c8a0c82221 */ /* 0x000fe40000010000 */
.L_x_40379:
[----:B------:R-:W-:Y:S05]  /*2e10*/  BSYNC B1 ;  /* 0x0000000000017941 */ /* 0x000fea0003800000 */
.L_x_40378:
[----:B------:R-:W-:Y:S01]  /*2e20*/  BSSY B1, `(.L_x_40380) ;  /* 0x0000006000017945 */ /* 0x000fe20003800000 */
[----:B------:R-:W-:Y:S05]  /*2e30*/  @!P3 BRA `(.L_x_40381) ;  /* 0x000000400000b947 */ /* 0x000fea0003800000 */
[----:B-----5:R-:W-:-:S05]  /*2e40*/  HADD2.F32 R6, -RZ, R170.H1_H1 ;  /* 0x300000aaff067230 */ /* 0x020fca0000004100 */
[----:B------:R-:W-:-:S04]  /*2e50*/  FMUL.FTZ R6, R6, c[0x0][0x1ec] ;  /* 0x00007b0006067a20 */ /* 0x000fc80000410000 */
[----:B------:R-:W-:-:S04]  /*2e60*/  FMUL.FTZ R201, R237, R6 ;  /* 0x00000006edc97220 */ /* 0x000fc80000410000 */
[----:B------:R-:W-:Y:S02]  /*2e70*/  @P2 FADD.FTZ R201, R161, R201 ;  /* 0x000000c9a1c92221 */ /* 0x000fe40000010000 */
.L_x_40381:
[----:B------:R-:W-:Y:S05]  /*2e80*/  BSYNC B1 ;  /* 0x0000000000017941 */ /* 0x000fea0003800000 */
.L_x_40380:
[----:B------:R-:W-:Y:S01]  /*2e90*/  BSSY B1, `(.L_x_40382) ;  /* 0x0000006000017945 */ /* 0x000fe20003800000 */
[----:B------:R-:W-:Y:S05]  /*2ea0*/  @!P3 BRA `(.L_x_40383) ;  /* 0x000000400000b947 */ /* 0x000fea0003800000 */
[----:B-----5:R-:W-:-:S05]  /*2eb0*/  HADD2.F32 R6, -RZ, R171.H0_H0 ;  /* 0x200000abff067230 */ /* 0x020fca0000004100 */
[----:B------:R-:W-:-:S04]  /*2ec0*/  FMUL.FTZ R6, R6, c[0x0][0x1ec] ;  /* 0x00007b0006067a20 */ /* 0x000fc80000410000 */
[----:B------:R-:W-:-:S04]  /*2ed0*/  FMUL.FTZ R202, R238, R6 ;  /* 0x00000006eeca7220 */ /* 0x000fc80000410000 */
[----:B------:R-:W-:Y:S02]  /*2ee0*/  @P2 FADD.FTZ R202, R162, R202 ;  /* 0x000000caa2ca2221 */ /* 0x000fe40000010000 */
.L_x_40383:
[----:B------:R-:W-:Y:S05]  /*2ef0*/  BSYNC B1 ;  /* 0x0000000000017941 */ /* 0x000fea0003800000 */
.L_x_40382:
[----:B------:R-:W-:Y:S01]  /*2f00*/  BSSY B1, `(.L_x_40384) ;  /* 0x0000006000017945 */ /* 0x000fe20003800000 */
[----:B------:R-:W-:Y:S05]  /*2f10*/  @!P3 BRA `(.L_x_40385) ;  /* 0x000000400000b947 */ /* 0x000fea0003800000 */
[----:B-----5:R-:W-:-:S05]  /*2f20*/  HADD2.F32 R6, -RZ, R171.H1_H1 ;  /* 0x300000abff067230 */ /* 0x020fca0000004100 */
[----:B------:R-:W-:-:S04]  /*2f30*/  FMUL.FTZ R6, R6, c[0x0][0x1ec] ;  /* 0x00007b0006067a20 */ /* 0x000fc80000410000 */
[----:B------:R-:W-:-:S04]  /*2f40*/  FMUL.FTZ R203, R239, R6 ;  /* 0x00000006efcb7220 */ /* 0x000fc80000410000 */
[----:B------:R-:W-:Y:S02]  /*2f50*/  @P2 FADD.FTZ R203, R163, R203 ;  /* 0x000000cba3cb2221 */ /* 0x000fe40000010000 */
.L_x_40385:
[----:B------:R-:W-:Y:S05]  /*2f60*/  BSYNC B1 ;  /* 0x0000000000017941 */ /* 0x000fea0003800000 */
.L_x_40384:
[----:B------:R-:W-:Y:S01]  /*2f70*/  HFMA2.MMA R6, -RZ, RZ, 0, 1.9073486328125e-06 ;  /* 0x00000020ff067435 */ /* 0x000fe200000001ff */
[----:B------:R-:W-:-:S09]  /*2f80*/  IADD3 R228, R228, 0x20, RZ ;  /* 0x00000020e4e47810 */ /* 0x000fd20007ffe0ff */
[C---:B------:R-:W-:Y:S01]  /*2f90*/  IMAD.WIDE.U32 R6, R5.reuse, R6, c[0x0][0x188] ;  /* 0x0000620005067625 */ /* 0x040fe200078e0006 */
[----:B------:R-:W-:-:S04]  /*2fa0*/  IADD3 R5, R5, 0x20, RZ ;  /* 0x0000002005057810 */ /* 0x000fc80007ffe0ff */
[----:B------:R0:W-:Y:S04]  /*2fb0*/  STG.E.128 [R6.64], R196 ;  /* 0x000000c406007986 */ /* 0x0001e8000c101d04 */
[----:B------:R0:W-:Y:S02]  /*2fc0*/  STG.E.128 [R6.64+0x10], R200 ;  /* 0x000010c806007986 */ /* 0x0001e4000c101d04 */
.L_x_40369:
[----:B------:R-:W-:Y:S05]  /*2fd0*/  BSYNC B0 ;  /* 0x0000000000007941 */ /* 0x000fea0003800000 */
.L_x_40368:
        /* <DEDUP_REMOVED lines=43> */
.L_x_40389:
[----:B0-----:R-:W-:Y:S05]  /*3290*/  BSYNC B1 ;  /* 0x0000000000017941 */ /* 0x001fea0003800000 */
.L_x_40388:
[----:B------:R-:W-:Y:S01]  /*32a0*/  BSSY B1, `(.L_x_40390) ;  /* 0x0000006000017945 */ /* 0x000fe20003800000 */
[----:B------:R-:W-:Y:S05]  /*32b0*/  @!P3 BRA `(.L_x_40391) ;  /* 0x000000400000b947 */ /* 0x000fea0003800000 */
[----:B-----5:R-:W-:-:S05]  /*32c0*/  HADD2.F32 R6, -RZ, R168.H1_H1 ;  /* 0x300000a8ff067230 */ /* 0x020fca0000004100 */
[----:B------:R-:W-:-:S04]  /*32d0*/  FMUL.FTZ R6, R6, c[0x0][0x1ec] ;  /* 0x00007b0006067a20 */ /* 0x000fc80000410000 */
[----:B------:R-:W-:-:S04]  /*32e0*/  FMUL.FTZ R205, R101, R6 ;  /* 0x0000000665cd7220 */ /* 0x000fc80000410000 */
[----:B------:R-:W-:Y:S02]  /*32f0*/  @P2 FADD.FTZ R205, R153, R205 ;  /* 0x000000cd99cd2221 */ /* 0x000fe40000010000 */
.L_x_40391:
[----:B------:R-:W-:Y:S05]  /*3300*/  BSYNC B1 ;  /* 0x0000000000017941 */ /* 0x000fea0003800000 */
.L_x_40390:
[----:B------:R-:W-:Y:S01]  /*3310*/  BSSY B1, `(.L_x_40392) ;  /* 0x0000006000017945 */ /* 0x000fe20003800000 */
[----:B------:R-:W-:Y:S05]  /*3320*/  @!P3 BRA `(.L_x_40393) ;  /* 0x000000400000b947 */ /* 0x000fea0003800000 */
[----:B-----5:R-:W-:-:S05]  /*3330*/  HADD2.F32 R6, -RZ, R169.H0_H0 ;  /* 0x200000a9ff067230 */ /* 0x020fca0000004100 */
[----:B------:R-:W-:-:S04]  /*3340*/  FMUL.FTZ R6, R6, c[0x0][0x1ec] ;  /* 0x00007b0006067a20 */ /* 0x000fc80000410000 */
[----:B------:R-:W-:-:S04]  /*3350*/  FMUL.FTZ R206, R102, R6 ;  /* 0x0000000666ce7220 */ /* 0x000fc80000410000 */
[----:B------:R-:W-:Y:S02]  /*3360*/  @P2 FADD.FTZ R206, R154, R206 ;  /* 0x000000ce9ace2221 */ /* 0x000fe40000010000 */
.L_x_40393:
[----:B------:R-:W-:Y:S05]  /*3370*/  BSYNC B1 ;  /* 0x0000000000017941 */ /* 0x000fea0003800000 */
.L_x_40392:
[----:B------:R-:W-:Y:S01]  /*3380*/  BSSY B1, `(.L_x_40394) ;  /* 0x0000006000017945 */ /* 0x000fe20003800000 */
[----:B------:R-:W-:Y:S05]  /*3390*/  @!P3 BRA `(.L_x_40395) ;  /* 0x000000400000b947 */ /* 0x000fea0003800000 */
[----:B-----5:R-:W-:-:S05]  /*33a0*/  HADD2.F32 R6, -RZ, R169.H1_H1 ;  /* 0x300000a9ff067230 */ /* 0x020fca0000004100 */
[----:B------:R-:W-:-:S04]  /*33b0*/  FMUL.FTZ R6, R6, c[0x0][0x1ec] ;  /* 0x00007b0006067a20 */ /* 0x000fc80000410000 */
[----:B------:R-:W-:-:S04]  /*33c0*/  FMUL.FTZ R207, R103, R6 ;  /* 0x0000000667cf7220 */ /* 0x000fc80000410000 */
[----:B------:R-:W-:Y:S02]  /*33d0*/  @P2 FADD.FTZ R207, R155, R207 ;  /* 0x000000cf9bcf2221 */ /* 0x000fe40000010000 */
.L_x_40395:
[----:B------:R-:W-:Y:S05]  /*33e0*/  BSYNC B1 ;  /* 0x0000000000017941 */ /* 0x000fea0003800000 */
.L_x_40394:
[----:B------:R-:W-:Y:S01]  /*33f0*/  BSSY B1, `(.L_x_40396) ;  /* 0x0000006000017945 */ /* 0x000fe20003800000 */
[----:B------:R-:W-:Y:S05]  /*3400*/  @!P3 BRA `(.L_x_40397) ;  /* 0x000000400000b947 */ /* 0x000fea0003800000 */
[----:B-----5:R-:W-:-:S05]  /*3410*/  HADD2.F32 R6, -RZ, R170.H0_H0 ;  /* 0x200000aaff067230 */ /* 0x020fca0000004100 */
[----:B------:R-:W-:-:S04]  /*3420*/  FMUL.FTZ R6, R6, c[0x0][0x1ec] ;  /* 0x00007b0006067a20 */ /* 0x000fc80000410000 */
[----:B------:R-:W-:-:S04]  /*3430*/  FMUL.FTZ R208, R96, R6 ;  /* 0x0000000660d07220 */ /* 0x000fc80000410000 */
[----:B------:R-:W-:Y:S02]  /*3440*/  @P2 FADD.FTZ R208, R160, R208 ;  /* 0x000000d0a0d02221 */ /* 0x000fe40000010000 */
.L_x_40397:
[----:B------:R-:W-:Y:S05]  /*3450*/  BSYNC B1 ;  /* 0x0000000000017941 */ /* 0x000fea0003800000 */
.L_x_40396:
[----:B------:R-:W-:Y:S01]  /*3460*/  BSSY B1, `(.L_x_40398) ;  /* 0x0000006000017945 */ /* 0x000fe20003800000 */
[----:B------:R-:W-:Y:S05]  /*3470*/  @!P3 BRA `(.L_x_40399) ;  /* 0x000000400000b947 */ /* 0x000fea0003800000 */
[----:B-----5:R-:W-:-:S05]  /*3480*/  HADD2.F32 R6, -RZ, R170.H1_H1 ;  /* 0x300000aaff067230 */ /* 0x020fca0000004100 */
[----:B------:R-:W-:-:S04]  /*3490*/  FMUL.FTZ R6, R6, c[0x0][0x1ec] ;  /* 0x00007b0006067a20 */ /* 0x000fc80000410000 */
[----:B------:R-:W-:-:S04]  /*34a0*/  FMUL.FTZ R209, R97, R6 ;  /* 0x0000000661d17220 */ /* 0x000fc80000410000 */
[----:B------:R-:W-:Y:S02]  /*34b0*/  @P2 FADD.FTZ R209, R161, R209 ;  /* 0x000000d1a1d12221 */ /* 0x000fe40000010000 */
.L_x_40399:
[----:B------:R-:W-:Y:S05]  /*34c0*/  BSYNC B1 ;  /* 0x0000000000017941 */ /* 0x000fea0003800000 */
.L_x_40398:
[----:B------:R-:W-:Y:S01]  /*34d0*/  BSSY B1, `(.L_x_40400) ;  /* 0x0000006000017945 */ /* 0x000fe20003800000 */
[----:B------:R-:W-:Y:S05]  /*34e0*/  @!P3 BRA `(.L_x_40401) ;  /* 0x000000400000b947 */ /* 0x000fea0003800000 */
[----:B-----5:R-:W-:-:S05]  /*34f0*/  HADD2.F32 R6, -RZ, R171.H0_H0 ;  /* 0x200000abff067230 */ /* 0x020fca0000004100 */
[----:B------:R-:W-:-:S04]  /*3500*/  FMUL.FTZ R6, R6, c[0x0][0x1ec] ;  /* 0x00007b0006067a20 */ /* 0x000fc80000410000 */
[----:B------:R-:W-:-:S04]  /*3510*/  FMUL.FTZ R210, R98, R6 ;  /* 0x0000000662d27220 */ /* 0x000fc80000410000 */
[----:B------:R-:W-:Y:S02]  /*3520*/  @P2 FADD.FTZ R210, R162, R210 ;  /* 0x000000d2a2d22221 */ /* 0x000fe40000010000 */
.L_x_40401:
[----:B------:R-:W-:Y:S05]  /*3530*/  BSYNC B1 ;  /* 0x0000000000017941 */ /* 0x000fea0003800000 */
.L_x_40400:
[----:B------:R-:W-:Y:S01]  /*3540*/  BSSY B1, `(.L_x_40402) ;  /* 0x0000006000017945 */ /* 0x000fe20003800000 */
[----:B------:R-:W-:Y:S05]  /*3550*/  @!P3 BRA `(.L_x_40403) ;  /* 0x000000400000b947 */ /* 0x000fea0003800000 */
[----:B-----5:R-:W-:-:S05]  /*3560*/  HADD2.F32 R6, -RZ, R171.H1_H1 ;  /* 0x300000abff067230 */ /* 0x020fca0000004100 */
[----:B------:R-:W-:-:S04]  /*3570*/  FMUL.FTZ R6, R6, c[0x0][0x1ec] ;  /* 0x00007b0006067a20 */ /* 0x000fc80000410000 */
[----:B------:R-:W-:-:S04]  /*3580*/  FMUL.FTZ R211, R99, R6 ;  /* 0x0000000663d37220 */ /* 0x000fc80000410000 */
[----:B------:R-:W-:Y:S02]  /*3590*/  @P2 FADD.FTZ R211, R163, R211 ;  /* 0x000000d3a3d32221 */ /* 0x000fe40000010000 */
.L_x_40403:
[----:B------:R-:W-:Y:S05]  /*35a0*/  BSYNC B1 ;  /* 0x0000000000017941 */ /* 0x000fea0003800000 */
.L_x_40402:
[----:B------:R-:W-:Y:S01]  /*35b0*/  HFMA2.MMA R6, -RZ, RZ, 0, 1.9073486328125e-06 ;  /* 0x00000020ff067435 */ /* 0x000fe200000001ff */
[----:B------:R-:W-:-:S09]  /*35c0*/  IADD3 R228, R228, 0x20, RZ ;  /* 0x00000020e4e47810 */ /* 0x000fd20007ffe0ff */
[C---:B------:R-:W-:Y:S01]  /*35d0*/  IMAD.WIDE.U32 R6, R5.reuse, R6, c[0x0][0x188] ;  /* 0x0000620005067625 */ /* 0x040fe200078e0006 */
[----:B------:R-:W-:-:S04]  /*35e0*/  IADD3 R5, R5, 0x20, RZ ;  /* 0x0000002005057810 */ /* 0x000fc80007ffe0ff */
[----:B------:R0:W-:Y:S04]  /*35f0*/  STG.E.128 [R6.64], R204 ;  /* 0x000000cc06007986 */ /* 0x0001e8000c101d04 */
[----:B------:R0:W-:Y:S02]  /*3600*/  STG.E.128 [R6.64+0x10], R208 ;  /* 0x000010d006007986 */ /* 0x0001e4000c101d04 */
.L_x_40387:
[----:B------:R-:W-:Y:S05]  /*3610*/  BSYNC B0 ;  /* 0x0000000000007941 */ /* 0x000fea0003800000 */
.L_x_40386:
        /* <DEDUP_REMOVED lines=43> */
.L_x_40407:
[----:B0-----:R-:W-:Y:S05]  /*38d0*/  BSYNC B1 ;  /* 0x0000000000017941 */ /* 0x001fea0003800000 */
.L_x_40406:
[----:B------:R-:W-:Y:S01]  /*38e0*/  BSSY B1, `(.L_x_40408) ;  /* 0x0000006000017945 */ /* 0x000fe20003800000 */
[----:B------:R-:W-:Y:S05]  /*38f0*/  @!P3 BRA `(.L_x_40409) ;  /* 0x000000400000b947 */ /* 0x000fea0003800000 */
[----:B-----5:R-:W-:-:S05]  /*3900*/  HADD2.F32 R6, -RZ, R168.H1_H1 ;  /* 0x300000a8ff067230 */ /* 0x020fca0000004100 */
[----:B------:R-:W-:-:S04]  /*3910*/  FMUL.FTZ R6, R6, c[0x0][0x1ec] ;  /* 0x00007b0006067a20 */ /* 0x000fc80000410000 */
[----:B------:R-:W-:-:S04]  /*3920*/  FMUL.FTZ R213, R125, R6 ;  /* 0x000000067dd57220 */ /* 0x000fc80000410000 */
[----:B------:R-:W-:Y:S02]  /*3930*/  @P2 FADD.FTZ R213, R153, R213 ;  /* 0x000000d599d52221 */ /* 0x000fe40000010000 */
.L_x_40409:
[----:B------:R-:W-:Y:S05]  /*3940*/  BSYNC B1 ;  /* 0x0000000000017941 */ /* 0x000fea0003800000 */
.L_x_40408:
[----:B------:R-:W-:Y:S01]  /*3950*/  BSSY B1, `(.L_x_40410) ;  /* 0x0000006000017945 */ /* 0x000fe20003800000 */
[----:B------:R-:W-:Y:S05]  /*3960*/  @!P3 BRA `(.L_x_40411) ;  /* 0x000000400000b947 */ /* 0x000fea0003800000 */
[----:B-----5:R-:W-:-:S05]  /*3970*/  HADD2.F32 R6, -RZ, R169.H0_H0 ;  /* 0x200000a9ff067230 */ /* 0x020fca0000004100 */
[----:B------:R-:W-:-:S04]  /*3980*/  FMUL.FTZ R6, R6, c[0x0][0x1ec] ;  /* 0x00007b0006067a20 */ /* 0x000fc80000410000 */
[----:B------:R-:W-:-:S04]  /*3990*/  FMUL.FTZ R214, R126, R6 ;  /* 0x000000067ed67220 */ /* 0x000fc80000410000 */
[----:B------:R-:W-:Y:S02]  /*39a0*/  @P2 FADD.FTZ R214, R154, R214 ;  /* 0x000000d69ad62221 */ /* 0x000fe40000010000 */
.L_x_40411:
[----:B------:R-:W-:Y:S05]  /*39b0*/  BSYNC B1 ;  /* 0x0000000000017941 */ /* 0x000fea0003800000 */
.L_x_40410:
[----:B------:R-:W-:Y:S01]  /*39c0*/  BSSY B1, `(.L_x_40412) ;  /* 0x0000006000017945 */ /* 0x000fe20003800000 */
[----:B------:R-:W-:Y:S05]  /*39d0*/  @!P3 BRA `(.L_x_40413) ;  /* 0x000000400000b947 */ /* 0x000fea0003800000 */
[----:B-----5:R-:W-:-:S05]  /*39e0*/  HADD2.F32 R6, -RZ, R169.H1_H1 ;  /* 0x300000a9ff067230 */ /* 0x020fca0000004100 */
[----:B------:R-:W-:-:S04]  /*39f0*/  FMUL.FTZ R6, R6, c[0x0][0x1ec] ;  /* 0x00007b0006067a20 */ /* 0x000fc80000410000 */
[----:B------:R-:W-:-:S04]  /*3a00*/  FMUL.FTZ R215, R127, R6 ;  /* 0x000000067fd77220 */ /* 0x000fc80000410000 */
[----:B------:R-:W-:Y:S02]  /*3a10*/  @P2 FADD.FTZ R215, R155, R215 ;  /* 0x000000d79bd72221 */ /* 0x000fe40000010000 */
.L_x_40413:
[----:B------:R-:W-:Y:S05]  /*3a20*/  BSYNC B1 ;  /* 0x0000000000017941 */ /* 0x000fea0003800000 */
.L_x_40412:
[----:B------:R-:W-:Y:S01]  /*3a30*/  BSSY B1, `(.L_x_40414) ;  /* 0x0000006000017945 */ /* 0x000fe20003800000 */
[----:B------:R-:W-:Y:S05]  /*3a40*/  @!P3 BRA `(.L_x_40415) ;  /* 0x000000400000b947 */ /* 0x000fea0003800000 */
[----:B-----5:R-:W-:-:S05]  /*3a50*/  HADD2.F32 R6, -RZ, R170.H0_H0 ;  /* 0x200000aaff067230 */ /* 0x020fca0000004100 */
[----:B------:R-:W-:-:S04]  /*3a60*/  FMUL.FTZ R6, R6, c[0x0][0x1ec] ;  /* 0x00007b0006067a20 */ /* 0x000fc80000410000 */
[----:B------:R-:W-:-:S04]  /*3a70*/  FMUL.FTZ R216, R120, R6 ;  /* 0x0000000678d87220 */ /* 0x000fc80000410000 */
[----:B------:R-:W-:Y:S02]  /*3a80*/  @P2 FADD.FTZ R216, R160, R216 ;  /* 0x000000d8a0d82221 */ /* 0x000fe40000010000 */
.L_x_40415:
[----:B------:R-:W-:Y:S05]  /*3a90*/  BSYNC B1 ;  /* 0x0000000000017941 */ /* 0x000fea0003800000 */
.L_x_40414:
[----:B------:R-:W-:Y:S01]  /*3aa0*/  BSSY B1, `(.L_x_40416) ;  /* 0x0000006000017945 */ /* 0x000fe20003800000 */
[----:B------:R-:W-:Y:S05]  /*3ab0*/  @!P3 BRA `(.L_x_40417) ;  /* 0x000000400000b947 */ /* 0x000fea0003800000 */
[----:B-----5:R-:W-:-:S05]  /*3ac0*/  HADD2.F32 R6, -RZ, R170.H1_H1 ;  /* 0x300000aaff067230 */ /* 0x020fca0000004100 */
[----:B------:R-:W-:-:S04]  /*3ad0*/  FMUL.FTZ R6, R6, c[0x0][0x1ec] ;  /* 0x00007b0006067a20 */ /* 0x000fc80000410000 */
[----:B------:R-:W-:-:S04]  /*3ae0*/  FMUL.FTZ R217, R121, R6 ;  /* 0x0000000679d97220 */ /* 0x000fc80000410000 */
[----:B------:R-:W-:Y:S02]  /*3af0*/  @P2 FADD.FTZ R217, R161, R217 ;  /* 0x000000d9a1d92221 */ /* 0x000fe40000010000 */
.L_x_40417:
[----:B------:R-:W-:Y:S05]  /*3b00*/  BSYNC B1 ;  /* 0x0000000000017941 */ /* 0x000fea0003800000 */
.L_x_40416:
[----:B------:R-:W-:Y:S01]  /*3b10*/  BSSY B1, `(.L_x_40418) ;  /* 0x0000006000017945 */ /* 0x000fe20003800000 */
[----:B------:R-:W-:Y:S05]  /*3b20*/  @!P3 BRA `(.L_x_40419) ;  /* 0x000000400000b947 */ /* 0x000fea0003800000 */
[----:B-----5:R-:W-:-:S05]  /*3b30*/  HADD2.F32 R6, -RZ, R171.H0_H0 ;  /* 0x200000abff067230 */ /* 0x020fca0000004100 */
[----:B------:R-:W-:-:S04]  /*3b40*/  FMUL.FTZ R6, R6, c[0x0][0x1ec] ;  /* 0x00007b0006067a20 */ /* 0x000fc80000410000 */
[----:B------:R-:W-:-:S04]  /*3b50*/  FMUL.FTZ R218, R122, R6 ;  /* 0x000000067ada7220 */ /* 0x000fc80000410000 */
[----:B------:R-:W-:Y:S02]  /*3b60*/  @P2 FADD.FTZ R218, R162, R218 ;  /* 0x000000daa2da2221 */ /* 0x000fe40000010000 */
.L_x_40419:
[----:B------:R-:W-:Y:S05]  /*3b70*/  BSYNC B1 ;  /* 0x0000000000017941 */ /* 0x000fea0003800000 */
.L_x_40418:
[----:B------:R-:W-:Y:S01]  /*3b80*/  BSSY B1, `(.L_x_40420) ;  /* 0x0000006000017945 */ /* 0x000fe20003800000 */
[----:B------:R-:W-:Y:S05]  /*3b90*/  @!P3 BRA `(.L_x_40421) ;  /* 0x000000400000b947 */ /* 0x000fea0003800000 */
[----:B-----5:R-:W-:-:S05]  /*3ba0*/  HADD2.F32 R6, -RZ, R171.H1_H1 ;  /* 0x300000abff067230 */ /* 0x020fca0000004100 */
[----:B------:R-:W-:-:S04]  /*3bb0*/  FMUL.FTZ R6, R6, c[0x0][0x1ec] ;  /* 0x00007b0006067a20 */ /* 0x000fc80000410000 */
[----:B------:R-:W-:-:S04]  /*3bc0*/  FMUL.FTZ R219, R123, R6 ;  /* 0x000000067bdb7220 */ /* 0x000fc80000410000 */
[----:B------:R-:W-:Y:S02]  /*3bd0*/  @P2 FADD.FTZ R219, R163, R219 ;  /* 0x000000dba3db2221 */ /* 0x000fe40000010000 */
.L_x_40421:
[----:B------:R-:W-:Y:S05]  /*3be0*/  BSYNC B1 ;  /* 0x0000000000017941 */ /* 0x000fea0003800000 */
.L_x_40420:
[----:B------:R-:W-:Y:S01]  /*3bf0*/  HFMA2.MMA R6, -RZ, RZ, 0, 1.9073486328125e-06 ;  /* 0x00000020ff067435 */ /* 0x000fe200000001ff */
[----:B------:R-:W-:-:S09]  /*3c00*/  IADD3 R228, R228, 0x20, RZ ;  /* 0x00000020e4e47810 */ /* 0x000fd20007ffe0ff */
[C---:B------:R-:W-:Y:S01]  /*3c10*/  IMAD.WIDE.U32 R6, R5.reuse, R6, c[0x0][0x188] ;  /* 0x0000620005067625 */ /* 0x040fe200078e0006 */
[----:B------:R-:W-:-:S04]  /*3c20*/  IADD3 R5, R5, 0x20, RZ ;  /* 0x0000002005057810 */ /* 0x000fc80007ffe0ff */
[----:B------:R0:W-:Y:S04]  /*3c30*/  STG.E.128 [R6.64], R212 ;  /* 0x000000d406007986 */ /* 0x0001e8000c101d04 */
[----:B------:R0:W-:Y:S02]  /*3c40*/  STG.E.128 [R6.64+0x10], R216 ;  /* 0x000010d806007986 */ /* 0x0001e4000c101d04 */
.L_x_40405:
[----:B------:R-:W-:Y:S05]  /*3c50*/  BSYNC B0 ;  /* 0x0000000000007941 */ /* 0x000fea0003800000 */
.L_x_40404:
        /* <DEDUP_REMOVED lines=43> */
.L_x_40425:
[----:B------:R-:W-:Y:S05]  /*3f10*/  BSYNC B1 ;  /* 0x0000000000017941 */ /* 0x000fea0003800000 */
.L_x_40424:
[----:B------:R-:W-:Y:S01]  /*3f20*/  BSSY B1, `(.L_x_40426) ;  /* 0x0000006000017945 */ /* 0x000fe20003800000 */
[----:B------:R-:W-:Y:S05]  /*3f30*/  @!P2 BRA `(.L_x_40427) ;  /* 0x000000400000a947 */ /* 0x000fea0003800000 */
[----:B-----5:R-:W-:-:S05]  /*3f40*/  HADD2.F32 R4, -RZ, R168.H1_H1 ;  /* 0x300000a8ff047230 */ /* 0x020fca0000004100 */
[----:B------:R-:W-:-:S04]  /*3f50*/  FMUL.FTZ R4, R4, c[0x0][0x1ec] ;  /* 0x00007b0004047a20 */ /* 0x000fc80000410000 */
[----:B------:R-:W-:-:S04]  /*3f60*/  FMUL.FTZ R225, R149, R4 ;  /* 0x0000000495e17220 */ /* 0x000fc80000410000 */
[----:B------:R-:W-:Y:S02]  /*3f70*/  @P1 FADD.FTZ R225, R153, R225 ;  /* 0x000000e199e11221 */ /* 0x000fe40000010000 */
.L_x_40427:
[----:B------:R-:W-:Y:S05]  /*3f80*/  BSYNC B1 ;  /* 0x0000000000017941 */ /* 0x000fea0003800000 */
.L_x_40426:
[----:B------:R-:W-:Y:S01]  /*3f90*/  BSSY B1, `(.L_x_40428) ;  /* 0x0000006000017945 */ /* 0x000fe20003800000 */
[----:B------:R-:W-:Y:S05]  /*3fa0*/  @!P2 BRA `(.L_x_40429) ;  /* 0x000000400000a947 */ /* 0x000fea0003800000 */
[----:B-----5:R-:W-:-:S05]  /*3fb0*/  HADD2.F32 R4, -RZ, R169.H0_H0 ;  /* 0x200000a9ff047230 */ /* 0x020fca0000004100 */
[----:B------:R-:W-:-:S04]  /*3fc0*/  FMUL.FTZ R4, R4, c[0x0][0x1ec] ;  /* 0x00007b0004047a20 */ /* 0x000fc80000410000 */
[----:B------:R-:W-:-:S04]  /*3fd0*/  FMUL.FTZ R226, R150, R4 ;  /* 0x0000000496e27220 */ /* 0x000fc80000410000 */
[----:B------:R-:W-:Y:S02]  /*3fe0*/  @P1 FADD.FTZ R226, R154, R226 ;  /* 0x000000e29ae21221 */ /* 0x000fe40000010000 */
.L_x_40429:
[----:B------:R-:W-:Y:S05]  /*3ff0*/  BSYNC B1 ;  /* 0x0000000000017941 */ /* 0x000fea0003800000 */
.L_x_40428:
[----:B------:R-:W-:Y:S01]  /*4000*/  BSSY B1, `(.L_x_40430) ;  /* 0x0000006000017945 */ /* 0x000fe20003800000 */
[----:B------:R-:W-:Y:S05]  /*4010*/  @!P2 BRA `(.L_x_40431) ;  /* 0x000000400000a947 */ /* 0x000fea0003800000 */
[----:B-----5:R-:W-:-:S05]  /*4020*/  HADD2.F32 R4, -RZ, R169.H1_H1 ;  /* 0x300000a9ff047230 */ /* 0x020fca0000004100 */
[----:B------:R-:W-:-:S04]  /*4030*/  FMUL.FTZ R4, R4, c[0x0][0x1ec] ;  /* 0x00007b0004047a20 */ /* 0x000fc80000410000 */
[----:B------:R-:W-:-:S04]  /*4040*/  FMUL.FTZ R227, R151, R4 ;  /* 0x0000000497e37220 */ /* 0x000fc80000410000 */
[----:B------:R-:W-:Y:S02]  /*4050*/  @P1 FADD.FTZ R227, R155, R227 ;  /* 0x000000e39be31221 */ /* 0x000fe40000010000 */
.L_x_40431:
[----:B------:R-:W-:Y:S05]  /*4060*/  BSYNC B1 ;  /* 0x0000000000017941 */ /* 0x000fea0003800000 */
.L_x_40430:
[----:B------:R-:W-:Y:S01]  /*4070*/  BSSY B1, `(.L_x_40432) ;  /* 0x0000006000017945 */ /* 0x000fe20003800000 */
[----:B------:R-:W-:Y:S05]  /*4080*/  @!P2 BRA `(.L_x_40433) ;  /* 0x000000400000a947 */ /* 0x000fea0003800000 */
[----:B-----5:R-:W-:-:S05]  /*4090*/  HADD2.F32 R4, -RZ, R170.H0_H0 ;  /* 0x200000aaff047230 */ /* 0x020fca0000004100 */
[----:B------:R-:W-:-:S04]  /*40a0*/  FMUL.FTZ R4, R4, c[0x0][0x1ec] ;  /* 0x00007b0004047a20 */ /* 0x000fc80000410000 */
[----:B------:R-:W-:-:S04]  /*40b0*/  FMUL.FTZ R220, R144, R4 ;  /* 0x0000000490dc7220 */ /* 0x000fc80000410000 */
[----:B------:R-:W-:Y:S02]  /*40c0*/  @P1 FADD.FTZ R220, R160, R220 ;  /* 0x000000dca0dc1221 */ /* 0x000fe40000010000 */
.L_x_40433:
[----:B------:R-:W-:Y:S05]  /*40d0*/  BSYNC B1 ;  /* 0x0000000000017941 */ /* 0x000fea0003800000 */
.L_x_40432:
[----:B------:R-:W-:Y:S01]  /*40e0*/  BSSY B1, `(.L_x_40434) ;  /* 0x0000006000017945 */ /* 0x000fe20003800000 */
[----:B------:R-:W-:Y:S05]  /*40f0*/  @!P2 BRA `(.L_x_40435) ;  /* 0x000000400000a947 */ /* 0x000fea0003800000 */
[----:B-----5:R-:W-:-:S05]  /*4100*/  HADD2.F32 R4, -RZ, R170.H1_H1 ;  /* 0x300000aaff047230 */ /* 0x020fca0000004100 */
[----:B------:R-:W-:-:S04]  /*4110*/  FMUL.FTZ R4, R4, c[0x0][0x1ec] ;  /* 0x00007b0004047a20 */ /* 0x000fc80000410000 */
[----:B------:R-:W-:-:S04]  /*4120*/  FMUL.FTZ R221, R145, R4 ;  /* 0x0000000491dd7220 */ /* 0x000fc80000410000 */
[----:B------:R-:W-:Y:S02]  /*4130*/  @P1 FADD.FTZ R221, R161, R221 ;  /* 0x000000dda1dd1221 */ /* 0x000fe40000010000 */
.L_x_40435:
[----:B------:R-:W-:Y:S05]  /*4140*/  BSYNC B1 ;  /* 0x0000000000017941 */ /* 0x000fea0003800000 */
.L_x_40434:
[----:B------:R-:W-:Y:S01]  /*4150*/  BSSY B1, `(.L_x_40436) ;  /* 0x0000006000017945 */ /* 0x000fe20003800000 */
[----:B------:R-:W-:Y:S05]  /*4160*/  @!P2 BRA `(.L_x_40437) ;  /* 0x000000400000a947 */ /* 0x000fea0003800000 */
[----:B-----5:R-:W-:-:S05]  /*4170*/  HADD2.F32 R4, -RZ, R171.H0_H0 ;  /* 0x200000abff047230 */ /* 0x020fca0000004100 */
[----:B------:R-:W-:-:S04]  /*4180*/  FMUL.FTZ R4, R4, c[0x0][0x1ec] ;  /* 0x00007b0004047a20 */ /* 0x000fc80000410000 */
[----:B------:R-:W-:-:S04]  /*4190*/  FMUL.FTZ R222, R146, R4 ;  /* 0x0000000492de7220 */ /* 0x000fc80000410000 */
[----:B------:R-:W-:Y:S02]  /*41a0*/  @P1 FADD.FTZ R222, R162, R222 ;  /* 0x000000dea2de1221 */ /* 0x000fe40000010000 */
.L_x_40437:
[----:B------:R-:W-:Y:S05]  /*41b0*/  BSYNC B1 ;  /* 0x0000000000017941 */ /* 0x000fea0003800000 */
.L_x_40436:
[----:B------:R-:W-:Y:S01]  /*41c0*/  BSSY B1, `(.L_x_40438) ;  /* 0x0000006000017945 */ /* 0x000fe20003800000 */
[----:B------:R-:W-:Y:S05]  /*41d0*/  @!P2 BRA `(.L_x_40439) ;  /* 0x000000400000a947 */ /* 0x000fea0003800000 */
[----:B-----5:R-:W-:-:S05]  /*41e0*/  HADD2.F32 R4, -RZ, R171.H1_H1 ;  /* 0x300000abff047230 */ /* 0x020fca0000004100 */
[----:B------:R-:W-:-:S04]  /*41f0*/  FMUL.FTZ R4, R4, c[0x0][0x1ec] ;  /* 0x00007b0004047a20 */ /* 0x000fc80000410000 */
[----:B------:R-:W-:-:S04]  /*4200*/  FMUL.FTZ R223, R147, R4 ;  /* 0x0000000493df7220 */ /* 0x000fc80000410000 */
[----:B------:R-:W-:Y:S02]  /*4210*/  @P1 FADD.FTZ R223, R163, R223 ;  /* 0x000000dfa3df1221 */ /* 0x000fe40000010000 */
.L_x_40439:
[----:B------:R-:W-:Y:S05]  /*4220*/  BSYNC B1 ;  /* 0x0000000000017941 */ /* 0x000fea0003800000 */
.L_x_40438:
[----:B------:R-:W-:-:S10]  /*4230*/  HFMA2.MMA R4, -RZ, RZ, 0, 1.9073486328125e-06 ;  /* 0x00000020ff047435 */ /* 0x000fd400000001ff */
[----:B------:R-:W-:-:S05]  /*4240*/  IMAD.WIDE.U32 R4, R5, R4, c[0x0][0x188] ;  /* 0x0000620005047625 */ /* 0x000fca00078e0004 */
[----:B------:R0:W-:Y:S04]  /*4250*/  STG.E.128 [R4.64], R224 ;  /* 0x000000e004007986 */ /* 0x0001e8000c101d04 */
[----:B------:R0:W-:Y:S02]  /*4260*/  STG.E.128 [R4.64+0x10], R220 ;  /* 0x000010dc04007986 */ /* 0x0001e4000c101d04 */
.L_x_40423:
[----:B------:R-:W-:Y:S05]  /*4270*/  BSYNC B0 ;  /* 0x0000000000007941 */ /* 0x000fea0003800000 */
.L_x_40422:
        /* <DEDUP_REMOVED lines=82> */
.L_x_40460:
        /* <DEDUP_REMOVED lines=153> */
.L_x_40461:
        /* <DEDUP_REMOVED lines=46> */
[----:B------:R-:W-:Y:S01]  /*5410*/  F2FP.PACK_AB R228, R228, R7 ;  /* 0x00000007e4e4723e */ /* 0x000fe200000000ff */
[----:B------:R-:W-:Y:S02]  /*5420*/  FADD.FTZ R7, R159, -R5 ;  /* 0x800000059f077221 */ /* 0x000fe40000010000 */
[----:B------:R-:W-:-:S02]  /*5430*/  FMUL.FTZ R229, R4, R229 ;  /* 0x000000e504e57220 */ /* 0x000fc40000410000 */
[----:B------:R-:W-:-:S04]  /*5440*/  FMUL.FTZ R7, R4, R7 ;  /* 0x0000000704077220 */ /* 0x000fc80000410000 */
[----:B----4-:R-:W-:Y:S02]  /*5450*/  FFMA.FTZ R7, R230, R7, R11 ;  /* 0x00000007e6077223 */ /* 0x010fe4000001000b */
[----:B------:R-:W-:Y:S02]  /*5460*/  FFMA.FTZ R229, R0, R229, R10 ;  /* 0x000000e500e57223 */ /* 0x000fe4000001000a */
[--C-:B------:R-:W-:Y:S01]  /*5470*/  FADD.FTZ R230, R164, -R5.reuse ;  /* 0x80000005a4e67221 */ /* 0x100fe20000010000 */
[----:B------:R0:W5:Y:S02]  /*5480*/  LDL.LU R0, [R1+0x80] ;  /* 0x0000800001007983 */ /* 0x0001640000300800 */
[----:B------:R-:W-:Y:S01]  /*5490*/  F2FP.PACK_AB R229, R7, R229 ;  /* 0x000000e507e5723e */ /* 0x000fe200000000ff */
[----:B------:R-:W-:Y:S02]  /*54a0*/  FADD.FTZ R7, R165, -R5 ;  /* 0x80000005a5077221 */ /* 0x000fe40000010000 */
[----:B------:R-:W-:-:S02]  /*54b0*/  FMUL.FTZ R230, R4, R230 ;  /* 0x000000e604e67220 */ /* 0x000fc40000410000 */
[----:B------:R-:W-:-:S04]  /*54c0*/  FMUL.FTZ R7, R4, R7 ;  /* 0x0000000704077220 */ /* 0x000fc80000410000 */
        /* <DEDUP_REMOVED lines=11> */
[----:B------:R-:W-:-:S05]  /*5580*/  IMAD.WIDE.U32 R2, R6, R7, c[0x0][0x208] ;  /* 0x0000820006027625 */ /* 0x000fca00078e0007 */
[----:B------:R1:W-:Y:S04]  /*5590*/  STG.E.128 [R2.64], R228 ;  /* 0x000000e402007986 */ /* 0x0003e8000c101d04 */
[----:B-1----:R0:W5:Y:S01]  /*55a0*/  LDL.LU.64 R2, [R1+0x78] ;  /* 0x0000780001027983 */ /* 0x0021620000300a00 */
[----:B------:R-:W-:-:S03]  /*55b0*/  IADD3 R6, R6, 0x20, RZ ;  /* 0x0000002006067810 */ /* 0x000fc60007ffe0ff */
.L_x_40445:
[----:B------:R-:W-:Y:S05]  /*55c0*/  BSYNC B1 ;  /* 0x0000000000017941 */ /* 0x000fea0003800000 */
.L_x_40444:
        /* <DEDUP_REMOVED lines=33> */
[----:B-1----:R-:W-:-:S05]  /*57e0*/  IMAD.WIDE.U32 R2, R6, R7, c[0x0][0x208] ;  /* 0x0000820006027625 */ /* 0x002fca00078e0007 */
[----:B------:R0:W-:Y:S04]  /*57f0*/  STG.E.128 [R2.64], R228 ;  /* 0x000000e402007986 */ /* 0x0001e8000c101d04 */
[----:B0-----:R0:W5:Y:S01]  /*5800*/  LDL.LU.64 R2, [R1+0x78] ;  /* 0x0000780001027983 */ /* 0x0011620000300a00 */
[----:B------:R-:W-:-:S03]  /*5810*/  IADD3 R6, R6, 0x20, RZ ;  /* 0x0000002006067810 */ /* 0x000fc60007ffe0ff */
.L_x_40447:
[----:B------:R-:W-:Y:S05]  /*5820*/  BSYNC B1 ;  /* 0x0000000000017941 */ /* 0x000fea0003800000 */
.L_x_40446:
        /* <DEDUP_REMOVED lines=33> */
[----:B-1----:R-:W-:-:S05]  /*5a40*/  IMAD.WIDE.U32 R2, R6, R7, c[0x0][0x208] ;  /* 0x0000820006027625 */ /* 0x002fca00078e0007 */
[----:B------:R0:W-:Y:S04]  /*5a50*/  STG.E.128 [R2.64], R228 ;  /* 0x000000e402007986 */ /* 0x0001e8000c101d04 */
[----:B0-----:R0:W5:Y:S01]  /*5a60*/  LDL.LU.64 R2, [R1+0x78] ;  /* 0x0000780001027983 */ /* 0x0011620000300a00 */
[----:B------:R-:W-:-:S03]  /*5a70*/  IADD3 R6, R6, 0x20, RZ ;  /* 0x0000002006067810 */ /* 0x000fc60007ffe0ff */
.L_x_40449:
[----:B------:R-:W-:Y:S05]  /*5a80*/  BSYNC B1 ;  /* 0x0000000000017941 */ /* 0x000fea0003800000 */
.L_x_40448:
        /* <DEDUP_REMOVED lines=37> */
.L_x_40451:
[----:B------:R-:W-:Y:S05]  /*5ce0*/  BSYNC B1 ;  /* 0x0000000000017941 */ /* 0x000fea0003800000 */
.L_x_40450:
        /* <DEDUP_REMOVED lines=37> */
.L_x_40453:
[----:B------:R-:W-:Y:S05]  /*5f40*/  BSYNC B1 ;  /* 0x0000000000017941 */ /* 0x000fea0003800000 */
.L_x_40452:
        /* <DEDUP_REMOVED lines=37> */
.L_x_40455:
[----:B------:R-:W-:Y:S05]  /*61a0*/  BSYNC B1 ;  /* 0x0000000000017941 */ /* 0x000fea0003800000 */
.L_x_40454:
        /* <DEDUP_REMOVED lines=37> */
.L_x_40457:
[----:B------:R-:W-:Y:S05]  /*6400*/  BSYNC B1 ;  /* 0x0000000000017941 */ /* 0x000fea0003800000 */
.L_x_40456:
        /* <DEDUP_REMOVED lines=24> */
[----:B------:R-:W-:Y:S01]  /*6590*/  F2FP.PACK_AB R230, R230, R7 ;  /* 0x00000007e6e6723e */ /* 0x000fe200000000ff */
[----:B--2---:R-:W-:-:S04]  /*65a0*/  FMUL.FTZ R231, R4, R231 ;  /* 0x000000e704e77220 */ /* 0x004fc80000410000 */
[----:B------:R-:W-:-:S05]  /*65b0*/  FFMA.FTZ R4, R142, R231, R134 ;  /* 0x000000e78e047223 */ /* 0x000fca0000010086 */
[----:B------:R-:W-:Y:S01]  /*65c0*/  F2FP.PACK_AB R231, R5, R4 ;  /* 0x0000000405e7723e */ /* 0x000fe200000000ff */
[----:B------:R-:W-:Y:S02]  /*65d0*/  FFMA.FTZ R5, R138, R228, R130 ;  /* 0x000000e48a057223 */ /* 0x000fe40000010082 */
[----:B------:R-:W-:Y:S02]  /*65e0*/  FFMA.FTZ R228, R137, R0, R129 ;  /* 0x0000000089e47223 */ /* 0x000fe40000010081 */
[----:B------:R0:W5:Y:S01]  /*65f0*/  LDL.LU R0, [R1+0x78] ;  /* 0x0000780001007983 */ /* 0x0001620000300800 */
[----:B------:R-:W-:Y:S01]  /*6600*/  FFMA.FTZ R4, R136, R252, R128 ;  /* 0x000000fc88047223 */ /* 0x000fe20000010080 */
[----:B------:R-:W-:Y:S02]  /*6610*/  MOV R7, 0x10 ;  /* 0x0000001000077802 */ /* 0x000fe40000000f00 */
[----:B------:R-:W-:Y:S02]  /*6620*/  F2FP.PACK_AB R229, R229, R5 ;  /* 0x00000005e5e5723e */ /* 0x000fe400000000ff */
[----:B------:R-:W-:Y:S01]  /*6630*/  F2FP.PACK_AB R228, R228, R4 ;  /* 0x00000004e4e4723e */ /* 0x000fe200000000ff */
[----:B------:R-:W-:-:S05]  /*6640*/  IMAD.WIDE.U32 R6, R6, R7, c[0x0][0x208] ;  /* 0x0000820006067625 */ /* 0x000fca00078e0007 */
[----:B------:R0:W-:Y:S02]  /*6650*/  STG.E.128 [R6.64], R228 ;  /* 0x000000e406007986 */ /* 0x0001e4000c101d04 */
.L_x_40443:
[----:B------:R-:W-:Y:S05]  /*6660*/  BSYNC B0 ;  /* 0x0000000000007941 */ /* 0x000fea0003800000 */
.L_x_40442:
[----:B-1----:R-:W-:-:S04]  /*6670*/  MOV R4, c[0x0][0x160] ;  /* 0x0000580000047a02 */ /* 0x002fc80000000f00 */
[----:B-----5:R-:W-:-:S04]  /*6680*/  LEA R3, R4, R3, 0x2 ;  /* 0x0000000304037211 */ /* 0x020fc800078e10ff */
[----:B------:R-:W-:-:S13]  /*6690*/  ISETP.GE.AND P1, PT, R3, c[0x0][0x164], PT ;  /* 0x0000590003007a0c */ /* 0x000fda0003f26270 */
[----:B0-----:R-:W-:Y:S01]  /*66a0*/  @P1 CALL.REL.NOINC `(.L_x_40458) ;  /* 0x0000001000001944 */ /* 0x001fe20003c00000 */
[----:B------:R-:W-:Y:S05]  /*66b0*/  BRA `(.L_x_40459) ;  /* 0xffffa78000007947 */ /* 0x000fea000383ffff */
.L_x_40458:
[----:B------:R-:W-:Y:S05]  /*66c0*/  EXIT ;  /* 0x000000000000794d */ /* 0x000fea0003800000 */
.L_x_40440:
[----:B------:R-:W-:Y:S01]  /*66d0*/  HFMA2.MMA R4, -RZ, RZ, 0, 5.9604644775390625e-08 ;  /* 0x00000001ff047435 */ /* 0x000fe200000001ff */
[----:B------:R-:W-:Y:S02]  /*66e0*/  MOV R228, R5 ;  /* 0x0000000500e47202 */ /* 0x000fe40000000f00 */
[----:B------:R-:W-:Y:S02]  /*66f0*/  MOV R252, 0x1f ;  /* 0x0000001f00fc7802 */ /* 0x000fe40000000f00 */
[----:B------:R-:W-:Y:S02]  /*6700*/  MOV R7, 0xffffffff ;  /* 0xffffffff00077802 */ /* 0x000fe40000000f00 */
[----:B------:R-:W-:Y:S02]  /*6710*/  MOV R6, 0x6730 ;  /* 0x0000673000067802 */ /* 0x000fe40000000f00 */
[----:B-----5:R-:W-:Y:S05]  /*6720*/  CALL.REL.NOINC `($__internal_118_$__cuda_sm70_shflsync_bfly_p) ;  /* 0x00000c1000007944 */ /* 0x020fea0003c00000 */
[----:B-1----:R-:W-:Y:S05]  /*6730*/  BRA `(.L_x_40460) ;  /* 0xffffe06000007947 */ /* 0x002fea000383ffff */
.L_x_40441:
[----:B------:R-:W-:Y:S01]  /*6740*/  HFMA2.MMA R4, -RZ, RZ, 0, 1.1920928955078125e-07 ;  /* 0x00000002ff047435 */ /* 0x000fe200000001ff */
[----:B------:R-:W-:Y:S02]  /*6750*/  MOV R228, R5 ;  /* 0x0000000500e47202 */ /* 0x000fe40000000f00 */
[----:B------:R-:W-:-:S02]  /*6760*/  MOV R252, 0x1f ;  /* 0x0000001f00fc7802 */ /* 0x000fc40000000f00 */
[----:B------:R-:W-:Y:S02]  /*6770*/  MOV R7, 0xffffffff ;  /* 0xffffffff00077802 */ /* 0x000fe40000000f00 */
[----:B------:R-:W-:Y:S02]  /*6780*/  MOV R6, 0x67a0 ;  /* 0x000067a000067802 */ /* 0x000fe40000000f00 */
[----:B-----5:R-:W-:Y:S05]  /*6790*/  CALL.REL.NOINC `($__internal_118_$__cuda_sm70_shflsync_bfly_p) ;  /* 0x00000ba000007944 */ /* 0x020fea0003c00000 */
[----:B-1----:R-:W-:Y:S01]  /*67a0*/  FADD.FTZ R5, R5, R4 ;  /* 0x0000000405057221 */ /* 0x002fe20000010000 */
[----:B------:R-:W-:Y:S01]  /*67b0*/  HFMA2.MMA R4, -RZ, RZ, 0, 2.384185791015625e-07 ;  /* 0x00000004ff047435 */ /* 0x000fe200000001ff */
[----:B------:R-:W-:Y:S02]  /*67c0*/  MOV R252, 0x1f ;  /* 0x0000001f00fc7802 */ /* 0x000fe40000000f00 */
[----:B------:R-:W-:Y:S02]  /*67d0*/  MOV R7, 0xffffffff ;  /* 0xffffffff00077802 */ /* 0x000fe40000000f00 */
[----:B------:R-:W-:Y:S02]  /*67e0*/  MOV R228, R5 ;  /* 0x0000000500e47202 */ /* 0x000fe40000000f00 */
[----:B------:R-:W-:-:S02]  /*67f0*/  MOV R6, 0x6810 ;  /* 0x0000681000067802 */ /* 0x000fc40000000f00 */
[----:B------:R-:W-:Y:S05]  /*6800*/  CALL.REL.NOINC `($__internal_118_$__cuda_sm70_shflsync_bfly_p) ;  /* 0x00000b3000007944 */ /* 0x000fea0003c00000 */
[----:B-1----:R-:W-:Y:S01]  /*6810*/  FADD.FTZ R5, R5, R4 ;  /* 0x0000000405057221 */ /* 0x002fe20000010000 */
[----:B------:R-:W-:Y:S01]  /*6820*/  HFMA2.MMA R4, -RZ, RZ, 0, 4.76837158203125e-07 ;  /* 0x00000008ff047435 */ /* 0x000fe200000001ff */
[----:B------:R-:W-:-:S02]  /*6830*/  MOV R252, 0x1f ;  /* 0x0000001f00fc7802 */ /* 0x000fc40000000f00 */
[----:B------:R-:W-:Y:S02]  /*6840*/  MOV R7, 0xffffffff ;  /* 0xffffffff00077802 */ /* 0x000fe40000000f00 */
[----:B------:R-:W-:Y:S02]  /*6850*/  MOV R228, R5 ;  /* 0x0000000500e47202 */ /* 0x000fe40000000f00 */
[----:B------:R-:W-:Y:S02]  /*6860*/  MOV R6, 0x6880 ;  /* 0x0000688000067802 */ /* 0x000fe40000000f00 */
[----:B------:R-:W-:Y:S05]  /*6870*/  CALL.REL.NOINC `($__internal_118_$__cuda_sm70_shflsync_bfly_p) ;  /* 0x00000ac000007944 */ /* 0x000fea0003c00000 */
[----:B-1----:R-:W-:Y:S01]  /*6880*/  FADD.FTZ R5, R5, R4 ;  /* 0x0000000405057221 */ /* 0x002fe20000010000 */
[----:B------:R-:W-:Y:S01]  /*6890*/  HFMA2.MMA R4, -RZ, RZ, 0, 9.5367431640625e-07 ;  /* 0x00000010ff047435 */ /* 0x000fe200000001ff */
[----:B------:R-:W-:Y:S02]  /*68a0*/  MOV R252, 0x1f ;  /* 0x0000001f00fc7802 */ /* 0x000fe40000000f00 */
[----:B------:R-:W-:Y:S02]  /*68b0*/  MOV R7, 0xffffffff ;  /* 0xffffffff00077802 */ /* 0x000fe40000000f00 */
[----:B------:R-:W-:-:S02]  /*68c0*/  MOV R228, R5 ;  /* 0x0000000500e47202 */ /* 0x000fc40000000f00 */
[----:B------:R-:W-:Y:S02]  /*68d0*/  MOV R6, 0x68f0 ;  /* 0x000068f000067802 */ /* 0x000fe40000000f00 */
[----:B------:R-:W-:Y:S05]  /*68e0*/  CALL.REL.NOINC `($__internal_118_$__cuda_sm70_shflsync_bfly_p) ;  /* 0x00000a5000007944 */ /* 0x000fea0003c00000 */
        /* <DEDUP_REMOVED lines=139> */
[----:B------:R-:W-:Y:S05]  /*71a0*/  CALL.REL.NOINC `($__internal_118_$__cuda_sm70_shflsync_bfly_p) ;  /* 0x0000019000007944 */ /* 0x000fea0003c00000 */
[----:B-1----:R-:W-:Y:S01]  /*71b0*/  FADD.FTZ R228, R228, R4 ;  /* 0x00000004e4e47221 */ /* 0x002fe20000010000 */
[----:B------:R-:W-:Y:S01]  /*71c0*/  HFMA2.MMA R4, -RZ, RZ, 0, 1.1920928955078125e-07 ;  /* 0x00000002ff047435 */ /* 0x000fe200000001ff */
[----:B------:R-:W-:Y:S02]  /*71d0*/  MOV R252, 0x1f ;  /* 0x0000001f00fc7802 */ /* 0x000fe40000000f00 */
[----:B------:R-:W-:Y:S02]  /*71e0*/  MOV R7, 0xffffffff ;  /* 0xffffffff00077802 */ /* 0x000fe40000000f00 */
[----:B------:R-:W-:Y:S02]  /*71f0*/  MOV R6, 0x7210 ;  /* 0x0000721000067802 */ /* 0x000fe40000000f00 */
[----:B------:R-:W-:Y:S05]  /*7200*/  CALL.REL.NOINC `($__internal_118_$__cuda_sm70_shflsync_bfly_p) ;  /* 0x0000013000007944 */ /* 0x000fea0003c00000 */
[----:B-1----:R-:W-:Y:S01]  /*7210*/  FADD.FTZ R228, R228, R4 ;  /* 0x00000004e4e47221 */ /* 0x002fe20000010000 */
[----:B------:R-:W-:Y:S01]  /*7220*/  HFMA2.MMA R4, -RZ, RZ, 0, 2.384185791015625e-07 ;  /* 0x00000004ff047435 */ /* 0x000fe200000001ff */
[----:B------:R-:W-:-:S02]  /*7230*/  MOV R252, 0x1f ;  /* 0x0000001f00fc7802 */ /* 0x000fc40000000f00 */
[----:B------:R-:W-:Y:S02]  /*7240*/  MOV R7, 0xffffffff ;  /* 0xffffffff00077802 */ /* 0x000fe40000000f00 */
[----:B------:R-:W-:Y:S02]  /*7250*/  MOV R6, 0x7270 ;  /* 0x0000727000067802 */ /* 0x000fe40000000f00 */
[----:B------:R-:W-:Y:S05]  /*7260*/  CALL.REL.NOINC `($__internal_118_$__cuda_sm70_shflsync_bfly_p) ;  /* 0x000000d000007944 */ /* 0x000fea0003c00000 */
[----:B-1----:R-:W-:Y:S01]  /*7270*/  FADD.FTZ R228, R228, R4 ;  /* 0x00000004e4e47221 */ /* 0x002fe20000010000 */
[----:B------:R-:W-:Y:S01]  /*7280*/  HFMA2.MMA R4, -RZ, RZ, 0, 4.76837158203125e-07 ;  /* 0x00000008ff047435 */ /* 0x000fe200000001ff */
[----:B------:R-:W-:Y:S02]  /*7290*/  MOV R252, 0x1f ;  /* 0x0000001f00fc7802 */ /* 0x000fe40000000f00 */
[----:B------:R-:W-:Y:S02]  /*72a0*/  MOV R7, 0xffffffff ;  /* 0xffffffff00077802 */ /* 0x000fe40000000f00 */
[----:B------:R-:W-:Y:S02]  /*72b0*/  MOV R6, 0x72d0 ;  /* 0x000072d000067802 */ /* 0x000fe40000000f00 */
[----:B------:R-:W-:Y:S05]  /*72c0*/  CALL.REL.NOINC `($__internal_118_$__cuda_sm70_shflsync_bfly_p) ;  /* 0x0000007000007944 */ /* 0x000fea0003c00000 */
[----:B-1----:R-:W-:Y:S01]  /*72d0*/  FADD.FTZ R228, R228, R4 ;  /* 0x00000004e4e47221 */ /* 0x002fe20000010000 */
[----:B------:R-:W-:Y:S01]  /*72e0*/  HFMA2.MMA R4, -RZ, RZ, 0, 9.5367431640625e-07 ;  /* 0x00000010ff047435 */ /* 0x000fe200000001ff */
[----:B------:R-:W-:-:S02]  /*72f0*/  MOV R252, 0x1f ;  /* 0x0000001f00fc7802 */ /* 0x000fc40000000f00 */
[----:B------:R-:W-:Y:S02]  /*7300*/  MOV R7, 0xffffffff ;  /* 0xffffffff00077802 */ /* 0x000fe40000000f00 */
[----:B------:R-:W-:Y:S02]  /*7310*/  MOV R6, 0x7330 ;  /* 0x0000733000067802 */ /* 0x000fe40000000f00 */
[----:B------:R-:W-:Y:S05]  /*7320*/  CALL.REL.NOINC `($__internal_118_$__cuda_sm70_shflsync_bfly_p) ;  /* 0x0000001000007944 */ /* 0x000fea0003c00000 */
[----:B-1----:R-:W-:Y:S05]  /*7330*/  BRA `(.L_x_40461) ;  /* 0xffffddf000007947 */ /* 0x002fea000383ffff */
        .weak           $__internal_118_$__cuda_sm70_shflsync_bfly_p
        .type           $__internal_118_$__cuda_sm70_shflsync_bfly_p,@function
        .size           $__internal_118_$__cuda_sm70_shflsync_bfly_p,(.L_x_57158 - $__internal_118_$__cuda_sm70_shflsync_bfly_p)
$__internal_118_$__cuda_sm70_shflsync_bfly_p:
[----:B------:R-:W-:Y:S04]  /*7340*/  WARPSYNC R7 ;  /* 0x0000000700007348 */ /* 0x000fe80003800000 */
[----:B------:R0:W1:Y:S02]  /*7350*/  SHFL.BFLY PT, R4, R228, R4, R252 ;  /* 0x0c000004e4047389 */ /* 0x00006400000e00fc */
[----:B0-----:R-:W-:-:S06]  /*7360*/  HFMA2.MMA R7, -RZ, RZ, 0, 0 ;  /* 0x00000000ff077435 */ /* 0x001fcc00000001ff */
[----:B------:R-:W-:Y:S05]  /*7370*/  RET.REL.NODEC R6 `(_ZN10layer_norm13ln_fwd_kernelINS_13Kernel_traitsIf6__halffS2_fjLj2048ELj1ELj4ELj1ELj16ENS_18Kernel_traits_baseILj2048EfS2_fS2_fjLj128EEEEELb0ELb1ELb1ELb0EEEvNS_9FwdParamsE) ;  /* 0xffff8c8006007950 */ /* 0x000fea0003c3ffff */
.L_x_40462:
        /* <DEDUP_REMOVED lines=16> */
.L_x_57158:


//--------------------- .text._ZN10layer_norm13ln_fwd_kernelINS_13Kernel_traitsIf6__halffS2_fjLj2048ELj1ELj4ELj1ELj16ENS_18Kernel_traits_baseILj2048EfS2_fS2_fjLj128EEEEELb0ELb1ELb1ELb1EEEvNS_9FwdParamsE --------------------------
	.section	.text._ZN10layer_norm13ln_fwd_kernelINS_13Kernel_traitsIf6__halffS2_fjLj2048ELj1ELj4ELj1ELj16ENS_18Kernel_traits_baseILj2048EfS2_fS2_fjLj128EEEEELb0ELb1ELb1ELb1EEEvNS_9FwdParamsE,"ax",@progbits
	.sectioninfo	@"SHI_REGISTERS=255"
	.align	128
        .global         _ZN10layer_norm13ln_fwd_kernelINS_13Kernel_traitsIf6__halffS2_fjLj2048ELj1ELj4ELj1ELj16ENS_18Kernel_traits_baseILj2048EfS2_fS2_fjLj128EEEEELb0ELb1ELb1ELb1EEEvNS_9FwdParamsE
        .type           _ZN10layer_norm13ln_fwd_kernelINS_13Kernel_traitsIf6__halffS2_fjLj2048ELj1ELj4ELj1ELj16ENS_18Kernel_traits_baseILj2048EfS2_fS2_fjLj128EEEEELb0ELb1ELb1ELb1EEEvNS_9FwdParamsE,@function
        .size           _ZN10layer_norm13ln_fwd_kernelINS_13Kernel_traitsIf6__halffS2_fjLj2048ELj1ELj4ELj1ELj16ENS_18Kernel_traits_baseILj2048EfS2_fS2_fjLj128EEEEELb0ELb1ELb1ELb1EEEvNS_9FwdParamsE,(.L_x_57159 - _ZN10layer_norm13ln_fwd_kernelINS_13Kernel_traitsIf6__halffS2_fjLj2048ELj1ELj4ELj1ELj16ENS_18Kernel_traits_baseILj2048EfS2_fS2_fjLj128EEEEELb0ELb1ELb1ELb1EEEvNS_9FwdParamsE)
        .other          _ZN10layer_norm13ln_fwd_kernelINS_13Kernel_traitsIf6__halffS2_fjLj2048ELj1ELj4ELj1ELj16ENS_18Kernel_traits_baseILj2048EfS2_fS2_fjLj128EEEEELb0ELb1ELb1ELb1EEEvNS_9FwdParamsE,@"STO_CUDA_ENTRY STV_DEFAULT"
_ZN10layer_norm13ln_fwd_kernelINS_13Kernel_traitsIf6__halffS2_fjLj2048ELj1ELj4ELj1ELj16ENS_18Kernel_traits_baseILj2048EfS2_fS2_fjLj128EEEEELb0ELb1ELb1ELb1EEEvNS_9FwdParamsE:
.text._ZN10layer_norm13ln_fwd_kernelINS_13Kernel_traitsIf6__halffS2_fjLj2048ELj1ELj4ELj1ELj16ENS_18Kernel_traits_baseILj2048EfS2_fS2_fjLj128EEEEELb0ELb1ELb1ELb1EEEvNS_9FwdParamsE:
        /* <DEDUP_REMOVED lines=114> */
.L_x_40596:
        /* <DEDUP_REMOVED lines=59> */
[----:B-----5:R-:W-:-:S05]  /*0ad0*/  HADD2.F32 R4, -RZ, R184.H0_H0 ;  /* 0x200000b8ff047230 */ /* 0x020fca0000004100 */
[----:B------:R-:W-:-:S04]  /*0ae0*/  FMUL.FTZ R4, R4, c[0x0][0x1ec] ;  /* 0x00007b0004047a20 */ /* 0x000fc80000410000 */
[----:B--2---:R-:W-:-:S04]  /*0af0*/  FMUL.FTZ R4, R190, R4 ;  /* 0x00000004be047220 */ /* 0x004fc80000410000 */
[----:B------:R-:W-:Y:S02]  /*0b00*/  @P0 FADD.FTZ R4, R176, R4 ;  /* 0x00000004b0040221 */ /* 0x000fe40000010000 */
.L_x_40464:
[----:B------:R-:W-:Y:S05]  /*0b10*/  BSYNC B0 ;  /* 0x0000000000007941 */ /* 0x000fea0003800000 */
.L_x_40463:
[----:B------:R-:W-:Y:S01]  /*0b20*/  BSSY B0, `(.L_x_40465) ;  /* 0x0000007000007945 */ /* 0x000fe20003800000 */
[----:B------:R-:W-:Y:S05]  /*0b30*/  @!P6 BRA `(.L_x_40466) ;  /* 0x000000500000e947 */ /* 0x000fea0003800000 */
[----:B------:R-:W2:Y:S01]  /*0b40*/  LDL R190, [R1+0x34] ;  /* 0x0000340001be7983 */ /* 0x000ea20000100800 */
[----:B-----5:R-:W-:-:S05]  /*0b50*/  HADD2.F32 R5, -RZ, R184.H1_H1 ;  /* 0x300000b8ff057230 */ /* 0x020fca0000004100 */
[----:B------:R-:W-:-:S04]  /*0b60*/  FMUL.FTZ R5, R5, c[0x0][0x1ec] ;  /* 0x00007b0005057a20 */ /* 0x000fc80000410000 */
[----:B--2---:R-:W-:-:S04]  /*0b70*/  FMUL.FTZ R5, R190, R5 ;  /* 0x00000005be057220 */ /* 0x004fc80000410000 */
[----:B------:R-:W-:Y:S02]  /*0b80*/  @P0 FADD.FTZ R5, R177, R5 ;  /* 0x00000005b1050221 */ /* 0x000fe40000010000 */
.L_x_40466:
[----:B------:R-:W-:Y:S05]  /*0b90*/  BSYNC B0 ;  /* 0x0000000000007941 */ /* 0x000fea0003800000 */
.L_x_40465:
[----:B------:R-:W-:Y:S01]  /*0ba0*/  BSSY B0, `(.L_x_40467) ;  /* 0x0000007000007945 */ /* 0x000fe20003800000 */
[----:B------:R-:W-:Y:S05]  /*0bb0*/  @!P6 BRA `(.L_x_40468) ;  /* 0x000000500000e947 */ /* 0x000fea0003800000 */
[----:B------:R-:W2:Y:S01]  /*0bc0*/  LDL R190, [R1+0x38] ;  /* 0x0000380001be7983 */ /* 0x000ea20000100800 */
[----:B-----5:R-:W-:-:S05]  /*0bd0*/  HADD2.F32 R6, -RZ, R185.H0_H0 ;  /* 0x200000b9ff067230 */ /* 0x020fca0000004100 */
[----:B------:R-:W-:-:S04]  /*0be0*/  FMUL.FTZ R6, R6, c[0x0][0x1ec] ;  /* 0x00007b0006067a20 */ /* 0x000fc80000410000 */
[----:B--2---:R-:W-:-:S04]  /*0bf0*/  FMUL.FTZ R6, R190, R6 ;  /* 0x00000006be067220 */ /* 0x004fc80000410000 */
[----:B------:R-:W-:Y:S02]  /*0c00*/  @P0 FADD.FTZ R6, R178, R6 ;  /* 0x00000006b2060221 */ /* 0x000fe40000010000 */
.L_x_40468:
[----:B------:R-:W-:Y:S05]  /*0c10*/  BSYNC B0 ;  /* 0x0000000000007941 */ /* 0x000fea0003800000 */
.L_x_40467:
[----:B------:R-:W-:Y:S01]  /*0c20*/  BSSY B0, `(.L_x_40469) ;  /* 0x0000007000007945 */ /* 0x000fe20003800000 */
[----:B------:R-:W-:Y:S05]  /*0c30*/  @!P6 BRA `(.L_x_40470) ;  /* 0x000000500000e947 */ /* 0x000fea0003800000 */
[----:B------:R-:W2:Y:S01]  /*0c40*/  LDL R190, [R1+0x3c] ;  /* 0x00003c0001be7983 */ /* 0x000ea20000100800 */
[----:B-----5:R-:W-:-:S05]  /*0c50*/  HADD2.F32 R7, -RZ, R185.H1_H1 ;  /* 0x300000b9ff077230 */ /* 0x020fca0000004100 */
[----:B------:R-:W-:-:S04]  /*0c60*/  FMUL.FTZ R7, R7, c[0x0][0x1ec] ;  /* 0x00007b0007077a20 */ /* 0x000fc80000410000 */
[----:B--2---:R-:W-:-:S04]  /*0c70*/  FMUL.FTZ R7, R190, R7 ;  /* 0x00000007be077220 */ /* 0x004fc80000410000 */
[----:B------:R-:W-:Y:S02]  /*0c80*/  @P0 FADD.FTZ R7, R179, R7 ;  /* 0x00000007b3070221 */ /* 0x000fe40000010000 */
.L_x_40470:
[----:B------:R-:W-:Y:S05]  /*0c90*/  BSYNC B0 ;  /* 0x0000000000007941 */ /* 0x000fea0003800000 */
.L_x_40469:
[----:B------:R-:W-:Y:S01]  /*0ca0*/  BSSY B0, `(.L_x_40471) ;  /* 0x0000007000007945 */ /* 0x000fe20003800000 */
[----:B------:R-:W-:Y:S05]  /*0cb0*/  @!P6 BRA `(.L_x_40472) ;  /* 0x000000500000e947 */ /* 0x000fea0003800000 */
[----:B------:R-:W2:Y:S01]  /*0cc0*/  LDL R191, [R1+0x20] ;  /* 0x0000200001bf7983 */ /* 0x000ea20000100800 */
[----:B-----5:R-:W-:-:S05]  /*0cd0*/  HADD2.F32 R190, -RZ, R186.H0_H0 ;  /* 0x200000baffbe7230 */ /* 0x020fca0000004100 */
[----:B------:R-:W-:-:S04]  /*0ce0*/  FMUL.FTZ R190, R190, c[0x0][0x1ec] ;  /* 0x00007b00bebe7a20 */ /* 0x000fc80000410000 */
[----:B--2---:R-:W-:-:S04]  /*0cf0*/  FMUL.FTZ R244, R191, R190 ;  /* 0x000000bebff47220 */ /* 0x004fc80000410000 */
[----:B------:R-:W-:Y:S02]  /*0d00*/  @P0 FADD.FTZ R244, R180, R244 ;  /* 0x000000f4b4f40221 */ /* 0x000fe40000010000 */
.L_x_40472:
[----:B------:R-:W-:Y:S05]  /*0d10*/  BSYNC B0 ;  /* 0x0000000000007941 */ /* 0x000fea0003800000 */
.L_x_40471:
[----:B------:R-:W-:Y:S01]  /*0d20*/  BSSY B0, `(.L_x_40473) ;  /* 0x0000007000007945 */ /* 0x000fe20003800000 */
[----:B------:R-:W-:Y:S05]  /*0d30*/  @!P6 BRA `(.L_x_40474) ;  /* 0x000000500000e947 */ /* 0x000fea0003800000 */
[----:B------:R-:W2:Y:S01]  /*0d40*/  LDL R191, [R1+0x24] ;  /* 0x0000240001bf7983 */ /* 0x000ea20000100800 */
[----:B-----5:R-:W-:-:S05]  /*0d50*/  HADD2.F32 R190, -RZ, R186.H1_H1 ;  /* 0x300000baffbe7230 */ /* 0x020fca0000004100 */
[----:B------:R-:W-:-:S04]  /*0d60*/  FMUL.FTZ R190, R190, c[0x0][0x1ec] ;  /* 0x00007b00bebe7a20 */ /* 0x000fc80000410000 */
[----:B--2---:R-:W-:-:S04]  /*0d70*/  FMUL.FTZ R245, R191, R190 ;  /* 0x000000bebff57220 */ /* 0x004fc80000410000 */
[----:B------:R-:W-:Y:S02]  /*0d80*/  @P0 FADD.FTZ R245, R181, R245 ;  /* 0x000000f5b5f50221 */ /* 0x000fe40000010000 */
.L_x_40474:
[----:B------:R-:W-:Y:S05]  /*0d90*/  BSYNC B0 ;  /* 0x0000000000007941 */ /* 0x000fea0003800000 */
.L_x_40473:
[----:B------:R-:W-:Y:S01]  /*0da0*/  BSSY B0, `(.L_x_40475) ;  /* 0x0000007000007945 */ /* 0x000fe20003800000 */
[----:B------:R-:W-:Y:S05]  /*0db0*/  @!P6 BRA `(.L_x_40476) ;  /* 0x000000500000e947 */ /* 0x000fea0003800000 */
[----:B------:R-:W2:Y:S01]  /*0dc0*/  LDL R191, [R1+0x28] ;  /* 0x0000280001bf7983 */ /* 0x000ea20000100800 */
[----:B-----5:R-:W-:-:S05]  /*0dd0*/  HADD2.F32 R190, -RZ, R187.H0_H0 ;  /* 0x200000bbffbe7230 */ /* 0x020fca0000004100 */
[----:B------:R-:W-:-:S04]  /*0de0*/  FMUL.FTZ R190, R190, c[0x0][0x1ec] ;  /* 0x00007b00bebe7a20 */ /* 0x000fc80000410000 */
[----:B--2---:R-:W-:-:S04]  /*0df0*/  FMUL.FTZ R246, R191, R190 ;  /* 0x000000bebff67220 */ /* 0x004fc80000410000 */
[----:B------:R-:W-:Y:S02]  /*0e00*/  @P0 FADD.FTZ R246, R182, R246 ;  /* 0x000000f6b6f60221 */ /* 0x000fe40000010000 */
.L_x_40476:
[----:B------:R-:W-:Y:S05]  /*0e10*/  BSYNC B0 ;  /* 0x0000000000007941 */ /* 0x000fea0003800000 */
.L_x_40475:
[----:B------:R-:W-:Y:S01]  /*0e20*/  BSSY B0, `(.L_x_40477) ;  /* 0x0000007000007945 */ /* 0x000fe20003800000 */
[----:B------:R-:W-:Y:S05]  /*0e30*/  @!P6 BRA `(.L_x_40478) ;  /* 0x000000500000e947 */ /* 0x000fea0003800000 */
[----:B------:R-:W2:Y:S01]  /*0e40*/  LDL R191, [R1+0x2c] ;  /* 0x00002c0001bf7983 */ /* 0x000ea20000100800 */
[----:B-----5:R-:W-:-:S05]  /*0e50*/  HADD2.F32 R190, -RZ, R187.H1_H1 ;  /* 0x300000bbffbe7230 */ /* 0x020fca0000004100 */
[----:B------:R-:W-:-:S04]  /*0e60*/  FMUL.FTZ R190, R190, c[0x0][0x1ec] ;  /* 0x00007b00bebe7a20 */ /* 0x000fc80000410000 */
[----:B--2---:R-:W-:-:S04]  /*0e70*/  FMUL.FTZ R247, R191, R190 ;  /* 0x000000bebff77220 */ /* 0x004fc80000410000 */
[----:B------:R-:W-:Y:S02]  /*0e80*/  @P0 FADD.FTZ R247, R183, R247 ;  /* 0x000000f7b7f70221 */ /* 0x000fe40000010000 */
.L_x_40478:
[----:B------:R-:W-:Y:S05]  /*0e90*/  BSYNC B0 ;  /* 0x0000000000007941 */ /* 0x000fea0003800000 */
.L_x_40477:
        /* <DEDUP_REMOVED lines=39> */
[----:B------:R-:W-:-:S04]  /*1110*/  FMUL.FTZ R236, R120, R191 ;  /* 0x000000bf78ec7220 */ /* 0x000fc80000410000 */
[----:B------:R-:W-:Y:S02]  /*1120*/  @P0 FADD.FTZ R236, R176, R236 ;  /* 0x000000ecb0ec0221 */ /* 0x000fe40000010000 */
.L_x_40480:
[----:B----4-:R-:W-:Y:S05]  /*1130*/  BSYNC B0 ;  /* 0x0000000000007941 */ /* 0x010fea0003800000 */
.L_x_40479:
[----:B------:R-:W-:Y:S01]  /*1140*/  BSSY B0, `(.L_x_40481) ;  /* 0x0000006000007945 */ /* 0x000fe20003800000 */
[----:B------:R-:W-:Y:S05]  /*1150*/  @!P6 BRA `(.L_x_40482) ;  /* 0x000000400000e947 */ /* 0x000fea0003800000 */
[----:B-----5:R-:W-:-:S05]  /*1160*/  HADD2.F32 R191, -RZ, R184.H1_H1 ;  /* 0x300000b8ffbf7230 */ /* 0x020fca0000004100 */
[----:B------:R-:W-:-:S04]  /*1170*/  FMUL.FTZ R192, R191, c[0x0][0x1ec] ;  /* 0x00007b00bfc07a20 */ /* 0x000fc80000410000 */
[----:B------:R-:W-:-:S04]  /*1180*/  FMUL.FTZ R237, R121, R192 ;  /* 0x000000c079ed7220 */ /* 0x000fc80000410000 */
[----:B------:R-:W-:Y:S02]  /*1190*/  @P0 FADD.FTZ R237, R177, R237 ;  /* 0x000000edb1ed0221 */ /* 0x000fe40000010000 */
.L_x_40482:
[----:B------:R-:W-:Y:S05]  /*11a0*/  BSYNC B0 ;  /* 0x0000000000007941 */ /* 0x000fea0003800000 */
.L_x_40481:
[----:B------:R-:W-:Y:S01]  /*11b0*/  BSSY B0, `(.L_x_40483) ;  /* 0x0000006000007945 */ /* 0x000fe20003800000 */
[----:B------:R-:W-:Y:S05]  /*11c0*/  @!P6 BRA `(.L_x_40484) ;  /* 0x000000400000e947 */ /* 0x000fea0003800000 */
[----:B-----5:R-:W-:-:S05]  /*11d0*/  HADD2.F32 R191, -RZ, R185.H0_H0 ;  /* 0x200000b9ffbf7230 */ /* 0x020fca0000004100 */
[----:B------:R-:W-:-:S04]  /*11e0*/  FMUL.FTZ R191, R191, c[0x0][0x1ec] ;  /* 0x00007b00bfbf7a20 */ /* 0x000fc80000410000 */
[----:B------:R-:W-:-:S04]  /*11f0*/  FMUL.FTZ R238, R122, R191 ;  /* 0x000000bf7aee7220 */ /* 0x000fc80000410000 */
[----:B------:R-:W-:Y:S02]  /*1200*/  @P0 FADD.FTZ R238, R178, R238 ;  /* 0x000000eeb2ee0221 */ /* 0x000fe40000010000 */
.L_x_40484:
[----:B------:R-:W-:Y:S05]  /*1210*/  BSYNC B0 ;  /* 0x0000000000007941 */ /* 0x000fea0003800000 */
.L_x_40483:
[----:B------:R-:W-:Y:S01]  /*1220*/  BSSY B0, `(.L_x_40485) ;  /* 0x0000006000007945 */ /* 0x000fe20003800000 */
[----:B------:R-:W-:Y:S05]  /*1230*/  @!P6 BRA `(.L_x_40486) ;  /* 0x000000400000e947 */ /* 0x000fea0003800000 */
[----:B-----5:R-:W-:-:S05]  /*1240*/  HADD2.F32 R191, -RZ, R185.H1_H1 ;  /* 0x300000b9ffbf7230 */ /* 0x020fca0000004100 */
[----:B------:R-:W-:-:S04]  /*1250*/  FMUL.FTZ R192, R191, c[0x0][0x1ec] ;  /* 0x00007b00bfc07a20 */ /* 0x000fc80000410000 */
[----:B------:R-:W-:-:S04]  /*1260*/  FMUL.FTZ R239, R123, R192 ;  /* 0x000000c07bef7220 */ /* 0x000fc80000410000 */
[----:B------:R-:W-:Y:S02]  /*1270*/  @P0 FADD.FTZ R239, R179, R239 ;  /* 0x000000efb3ef0221 */ /* 0x000fe40000010000 */
.L_x_40486:
[----:B------:R-:W-:Y:S05]  /*1280*/  BSYNC B0 ;  /* 0x0000000000007941 */ /* 0x000fea0003800000 */
.L_x_40485:
[----:B------:R-:W-:Y:S01]  /*1290*/  BSSY B0, `(.L_x_40487) ;  /* 0x0000006000007945 */ /* 0x000fe20003800000 */
[----:B------:R-:W-:Y:S05]  /*12a0*/  @!P6 BRA `(.L_x_40488) ;  /* 0x000000400000e947 */ /* 0x000fea0003800000 */
[----:B-----5:R-:W-:-:S05]  /*12b0*/  HADD2.F32 R191, -RZ, R186.H0_H0 ;  /* 0x200000baffbf7230 */ /* 0x020fca0000004100 */
[----:B------:R-:W-:-:S04]  /*12c0*/  FMUL.FTZ R191, R191, c[0x0][0x1ec] ;  /* 0x00007b00bfbf7a20 */ /* 0x000fc80000410000 */
[----:B------:R-:W-:-:S04]  /*12d0*/  FMUL.FTZ R240, R124, R191 ;  /* 0x000000bf7cf07220 */ /* 0x000fc80000410000 */
[----:B------:R-:W-:Y:S02]  /*12e0*/  @P0 FADD.FTZ R240, R180, R240 ;  /* 0x000000f0b4f00221 */ /* 0x000fe40000010000 */
.L_x_40488:
[----:B------:R-:W-:Y:S05]  /*12f0*/  BSYNC B0 ;  /* 0x0000000000007941 */ /* 0x000fea0003800000 */
.L_x_40487:
[----:B------:R-:W-:Y:S01]  /*1300*/  BSSY B0, `(.L_x_40489) ;  /* 0x0000006000007945 */ /* 0x000fe20003800000 */
[----:B------:R-:W-:Y:S05]  /*1310*/  @!P6 BRA `(.L_x_40490) ;  /* 0x000000400000e947 */ /* 0x000fea0003800000 */
[----:B-----5:R-:W-:-:S05]  /*1320*/  HADD2.F32 R191, -RZ, R186.H1_H1 ;  /* 0x300000baffbf7230 */ /* 0x020fca0000004100 */
[----:B------:R-:W-:-:S04]  /*1330*/  FMUL.FTZ R192, R191, c[0x0][0x1ec] ;  /* 0x00007b00bfc07a20 */ /* 0x000fc80000410000 */
[----:B------:R-:W-:-:S04]  /*1340*/  FMUL.FTZ R241, R125, R192 ;  /* 0x000000c07df17220 */ /* 0x000fc80000410000 */
[----:B------:R-:W-:Y:S02]  /*1350*/  @P0 FADD.FTZ R241, R181, R241 ;  /* 0x000000f1b5f10221 */ /* 0x000fe40000010000 */
.L_x_40490:
[----:B------:R-:W-:Y:S05]  /*1360*/  BSYNC B0 ;  /* 0x0000000000007941 */ /* 0x000fea0003800000 */
.L_x_40489:
[----:B------:R-:W-:Y:S01]  /*1370*/  BSSY B0, `(.L_x_40491) ;  /* 0x0000006000007945 */ /* 0x000fe20003800000 */
[----:B------:R-:W-:Y:S05]  /*1380*/  @!P6 BRA `(.L_x_40492) ;  /* 0x000000400000e947 */ /* 0x000fea0003800000 */
[----:B-----5:R-:W-:-:S05]  /*1390*/  HADD2.F32 R191, -RZ, R187.H0_H0 ;  /* 0x200000bbffbf7230 */ /* 0x020fca0000004100 */
[----:B------:R-:W-:-:S04]  /*13a0*/  FMUL.FTZ R191, R191, c[0x0][0x1ec] ;  /* 0x00007b00bfbf7a20 */ /* 0x000fc80000410000 */
[----:B------:R-:W-:-:S04]  /*13b0*/  FMUL.FTZ R242, R126, R191 ;  /* 0x000000bf7ef27220 */ /* 0x000fc80000410000 */
[----:B------:R-:W-:Y:S02]  /*13c0*/  @P0 FADD.FTZ R242, R182, R242 ;  /* 0x000000f2b6f20221 */ /* 0x000fe40000010000 */
.L_x_40492:
[----:B------:R-:W-:Y:S05]  /*13d0*/  BSYNC B0 ;  /* 0x0000000000007941 */ /* 0x000fea0003800000 */
.L_x_40491:
[----:B------:R-:W-:Y:S01]  /*13e0*/  BSSY B0, `(.L_x_40493) ;  /* 0x0000006000007945 */ /* 0x000fe20003800000 */
[----:B------:R-:W-:Y:S05]  /*13f0*/  @!P6 BRA `(.L_x_40494) ;  /* 0x000000400000e947 */ /* 0x000fea0003800000 */
[----:B-----5:R-:W-:-:S05]  /*1400*/  HADD2.F32 R191, -RZ, R187.H1_H1 ;  /* 0x300000bbffbf7230 */ /* 0x020fca0000004100 */
[----:B------:R-:W-:-:S04]  /*1410*/  FMUL.FTZ R192, R191, c[0x0][0x1ec] ;  /* 0x00007b00bfc07a20 */ /* 0x000fc80000410000 */
[----:B------:R-:W-:-:S04]  /*1420*/  FMUL.FTZ R243, R127, R192 ;  /* 0x000000c07ff37220 */ /* 0x000fc80000410000 */
[----:B------:R-:W-:Y:S02]  /*1430*/  @P0 FADD.FTZ R243, R183, R243 ;  /* 0x000000f3b7f30221 */ /* 0x000fe40000010000 */
.L_x_40494:
[----:B------:R-:W-:Y:S05]  /*1440*/  BSYNC B0 ;  /* 0x0000000000007941 */ /* 0x000fea0003800000 */
.L_x_40493:
        /* <DEDUP_REMOVED lines=39> */
[----:B------:R-:W-:-:S04]  /*16c0*/  FMUL.FTZ R228, R128, R189 ;  /* 0x000000bd80e47220 */ /* 0x000fc80000410000 */
[----:B------:R-:W-:Y:S02]  /*16d0*/  @P0 FADD.FTZ R228, R176, R228 ;  /* 0x000000e4b0e40221 */ /* 0x000fe40000010000 */
.L_x_40496:
[----:B-1----:R-:W-:Y:S05]  /*16e0*/  BSYNC B0 ;  /* 0x0000000000007941 */ /* 0x002fea0003800000 */
.L_x_40495:
[----:B------:R-:W-:Y:S01]  /*16f0*/  BSSY B0, `(.L_x_40497) ;  /* 0x0000006000007945 */ /* 0x000fe20003800000 */
[----:B------:R-:W-:Y:S05]  /*1700*/  @!P6 BRA `(.L_x_40498) ;  /* 0x000000400000e947 */ /* 0x000fea0003800000 */
[----:B-----5:R-:W-:-:S05]  /*1710*/  HADD2.F32 R188, -RZ, R184.H1_H1 ;  /* 0x300000b8ffbc7230 */ /* 0x020fca0000004100 */
[----:B------:R-:W-:-:S04]  /*1720*/  FMUL.FTZ R188, R188, c[0x0][0x1ec] ;  /* 0x00007b00bcbc7a20 */ /* 0x000fc80000410000 */
[----:B------:R-:W-:-:S04]  /*1730*/  FMUL.FTZ R229, R129, R188 ;  /* 0x000000bc81e57220 */ /* 0x000fc80000410000 */
[----:B------:R-:W-:Y:S02]  /*1740*/  @P0 FADD.FTZ R229, R177, R229 ;  /* 0x000000e5b1e50221 */ /* 0x000fe40000010000 */
.L_x_40498:
[----:B------:R-:W-:Y:S05]  /*1750*/  BSYNC B0 ;  /* 0x0000000000007941 */ /* 0x000fea0003800000 */
.L_x_40497:
[----:B------:R-:W-:Y:S01]  /*1760*/  BSSY B0, `(.L_x_40499) ;  /* 0x0000006000007945 */ /* 0x000fe20003800000 */
[----:B------:R-:W-:Y:S05]  /*1770*/  @!P6 BRA `(.L_x_40500) ;  /* 0x000000400000e947 */ /* 0x000fea0003800000 */
[----:B-----5:R-:W-:-:S05]  /*1780*/  HADD2.F32 R188, -RZ, R185.H0_H0 ;  /* 0x200000b9ffbc7230 */ /* 0x020fca0000004100 */
[----:B------:R-:W-:-:S04]  /*1790*/  FMUL.FTZ R189, R188, c[0x0][0x1ec] ;  /* 0x00007b00bcbd7a20 */ /* 0x000fc80000410000 */
[----:B------:R-:W-:-:S04]  /*17a0*/  FMUL.FTZ R230, R130, R189 ;  /* 0x000000bd82e67220 */ /* 0x000fc80000410000 */
[----:B------:R-:W-:Y:S02]  /*17b0*/  @P0 FADD.FTZ R230, R178, R230 ;  /* 0x000000e6b2e60221 */ /* 0x000fe40000010000 */
.L_x_40500:
[----:B------:R-:W-:Y:S05]  /*17c0*/  BSYNC B0 ;  /* 0x0000000000007941 */ /* 0x000fea0003800000 */
.L_x_40499:
[----:B------:R-:W-:Y:S01]  /*17d0*/  BSSY B0, `(.L_x_40501) ;  /* 0x0000006000007945 */ /* 0x000fe20003800000 */
[----:B------:R-:W-:Y:S05]  /*17e0*/  @!P6 BRA `(.L_x_40502) ;  /* 0x000000400000e947 */ /* 0x000fea0003800000 */
[----:B-----5:R-:W-:-:S05]  /*17f0*/  HADD2.F32 R188, -RZ, R185.H1_H1 ;  /* 0x300000b9ffbc7230 */ /* 0x020fca0000004100 */
[----:B------:R-:W-:-:S04]  /*1800*/  FMUL.FTZ R188, R188, c[0x0][0x1ec] ;  /* 0x00007b00bcbc7a20 */ /* 0x000fc80000410000 */
[----:B------:R-:W-:-:S04]  /*1810*/  FMUL.FTZ R231, R131, R188 ;  /* 0x000000bc83e77220 */ /* 0x000fc80000410000 */
[----:B------:R-:W-:Y:S02]  /*1820*/  @P0 FADD.FTZ R231, R179, R231 ;  /* 0x000000e7b3e70221 */ /* 0x000fe40000010000 */
.L_x_40502:
[----:B------:R-:W-:Y:S05]  /*1830*/  BSYNC B0 ;  /* 0x0000000000007941 */ /* 0x000fea0003800000 */
.L_x_40501:
[----:B------:R-:W-:Y:S01]  /*1840*/  BSSY B0, `(.L_x_40503) ;  /* 0x0000006000007945 */ /* 0x000fe20003800000 */
[----:B------:R-:W-:Y:S05]  /*1850*/  @!P6 BRA `(.L_x_40504) ;  /* 0x000000400000e947 */ /* 0x000fea0003800000 */
[----:B-----5:R-:W-:-:S05]  /*1860*/  HADD2.F32 R188, -RZ, R186.H0_H0 ;  /* 0x200000baffbc7230 */ /* 0x020fca0000004100 */
[----:B------:R-:W-:-:S04]  /*1870*/  FMUL.FTZ R189, R188, c[0x0][0x1ec] ;  /* 0x00007b00bcbd7a20 */ /* 0x000fc80000410000 */
[----:B------:R-:W-:-:S04]  /*1880*/  FMUL.FTZ R232, R132, R189 ;  /* 0x000000bd84e87220 */ /* 0x000fc80000410000 */
[----:B------:R-:W-:Y:S02]  /*1890*/  @P0 FADD.FTZ R232, R180, R232 ;  /* 0x000000e8b4e80221 */ /* 0x000fe40000010000 */
.L_x_40504:
[----:B------:R-:W-:Y:S05]  /*18a0*/  BSYNC B0 ;  /* 0x0000000000007941 */ /* 0x000fea0003800000 */
.L_x_40503:
[----:B------:R-:W-:Y:S01]  /*18b0*/  BSSY B0, `(.L_x_40505) ;  /* 0x0000006000007945 */ /* 0x000fe20003800000 */
[----:B------:R-:W-:Y:S05]  /*18c0*/  @!P6 BRA `(.L_x_40506) ;  /* 0x000000400000e947 */ /* 0x000fea0003800000 */
[----:B-----5:R-:W-:-:S05]  /*18d0*/  HADD2.F32 R188, -RZ, R186.H1_H1 ;  /* 0x300000baffbc7230 */ /* 0x020fca0000004100 */
[----:B------:R-:W-:-:S04]  /*18e0*/  FMUL.FTZ R188, R188, c[0x0][0x1ec] ;  /* 0x00007b00bcbc7a20 */ /* 0x000fc80000410000 */
[----:B------:R-:W-:-:S04]  /*18f0*/  FMUL.FTZ R233, R133, R188 ;  /* 0x000000bc85e97220 */ /* 0x000fc80000410000 */
[----:B------:R-:W-:Y:S02]  /*1900*/  @P0 FADD.FTZ R233, R181, R233 ;  /* 0x000000e9b5e90221 */ /* 0x000fe40000010000 */
.L_x_40506:
[----:B------:R-:W-:Y:S05]  /*1910*/  BSYNC B0 ;  /* 0x0000000000007941 */ /* 0x000fea0003800000 */
.L_x_40505:
[----:B------:R-:W-:Y:S01]  /*1920*/  BSSY B0, `(.L_x_40507) ;  /* 0x0000006000007945 */ /* 0x000fe20003800000 */
[----:B------:R-:W-:Y:S05]  /*1930*/  @!P6 BRA `(.L_x_40508) ;  /* 0x000000400000e947 */ /* 0x000fea0003800000 */
[----:B-----5:R-:W-:-:S05]  /*1940*/  HADD2.F32 R188, -RZ, R187.H0_H0 ;  /* 0x200000bbffbc7230 */ /* 0x020fca0000004100 */
[----:B------:R-:W-:-:S04]  /*1950*/  FMUL.FTZ R189, R188, c[0x0][0x1ec] ;  /* 0x00007b00bcbd7a20 */ /* 0x000fc80000410000 */
[----:B------:R-:W-:-:S04]  /*1960*/  FMUL.FTZ R234, R134, R189 ;  /* 0x000000bd86ea7220 */ /* 0x000fc80000410000 */
[----:B------:R-:W-:Y:S02]  /*1970*/  @P0 FADD.FTZ R234, R182, R234 ;  /* 0x000000eab6ea0221 */ /* 0x000fe40000010000 */
.L_x_40508:
[----:B------:R-:W-:Y:S05]  /*1980*/  BSYNC B0 ;  /* 0x0000000000007941 */ /* 0x000fea0003800000 */
.L_x_40507:
[----:B------:R-:W-:Y:S01]  /*1990*/  BSSY B0, `(.L_x_40509) ;  /* 0x0000006000007945 */ /* 0x000fe20003800000 */
[----:B------:R-:W-:Y:S05]  /*19a0*/  @!P6 BRA `(.L_x_40510) ;  /* 0x000000400000e947 */ /* 0x000fea0003800000 */
[----:B-----5:R-:W-:-:S05]  /*19b0*/  HADD2.F32 R188, -RZ, R187.H1_H1 ;  /* 0x300000bbffbc7230 */ /* 0x020fca0000004100 */
[----:B------:R-:W-:-:S04]  /*19c0*/  FMUL.FTZ R188, R188, c[0x0][0x1ec] ;  /* 0x00007b00bcbc7a20 */ /* 0x000fc80000410000 */
[----:B------:R-:W-:-:S04]  /*19d0*/  FMUL.FTZ R235, R135, R188 ;  /* 0x000000bc87eb7220 */ /* 0x000fc80000410000 */
[----:B------:R-:W-:Y:S02]  /*19e0*/  @P0 FADD.FTZ R235, R183, R235 ;  /* 0x000000ebb7eb0221 */ /* 0x000fe40000010000 */
.L_x_40510:
[----:B------:R-:W-:Y:S05]  /*19f0*/  BSYNC B0 ;  /* 0x0000000000007941 */ /* 0x000fea0003800000 */
.L_x_40509:
        /* <DEDUP_REMOVED lines=37> */
[----:B-----5:R-:W-:-:S05]  /*1c50*/  HADD2.F32 R195, -RZ, R184.H0_H0 ;  /* 0x200000b8ffc37230 */ /* 0x020fca0000004100 */
[----:B------:R-:W-:-:S04]  /*1c60*/  FMUL.FTZ R195, R195, c[0x0][0x1ec] ;  /* 0x00007b00c3c37a20 */ /* 0x000fc80000410000 */
[----:B------:R-:W-:-:S04]  /*1c70*/  FMUL.FTZ R224, R136, R195 ;  /* 0x000000c388e07220 */ /* 0x000fc80000410000 */
[----:B------:R-:W-:Y:S02]  /*1c80*/  @P0 FADD.FTZ R224, R176, R224 ;  /* 0x000000e0b0e00221 */ /* 0x000fe40000010000 */
.L_x_40512:
[----:B------:R-:W-:Y:S05]  /*1c90*/  BSYNC B0 ;  /* 0x0000000000007941 */ /* 0x000fea0003800000 */
.L_x_40511:
[----:B------:R-:W-:Y:S01]  /*1ca0*/  BSSY B0, `(.L_x_40513) ;  /* 0x0000006000007945 */ /* 0x000fe20003800000 */
[----:B------:R-:W-:Y:S05]  /*1cb0*/  @!P6 BRA `(.L_x_40514) ;  /* 0x000000400000e947 */ /* 0x000fea0003800000 */
[----:B-----5:R-:W-:-:S05]  /*1cc0*/  HADD2.F32 R195, -RZ, R184.H1_H1 ;  /* 0x300000b8ffc37230 */ /* 0x020fca0000004100 */
[----:B------:R-:W-:-:S04]  /*1cd0*/  FMUL.FTZ R196, R195, c[0x0][0x1ec] ;  /* 0x00007b00c3c47a20 */ /* 0x000fc80000410000 */
[----:B------:R-:W-:-:S04]  /*1ce0*/  FMUL.FTZ R225, R137, R196 ;  /* 0x000000c489e17220 */ /* 0x000fc80000410000 */
[----:B------:R-:W-:Y:S02]  /*1cf0*/  @P0 FADD.FTZ R225, R177, R225 ;  /* 0x000000e1b1e10221 */ /* 0x000fe40000010000 */
.L_x_40514:
[----:B------:R-:W-:Y:S05]  /*1d00*/  BSYNC B0 ;  /* 0x0000000000007941 */ /* 0x000fea0003800000 */
.L_x_40513:
[----:B------:R-:W-:Y:S01]  /*1d10*/  BSSY B0, `(.L_x_40515) ;  /* 0x0000006000007945 */ /* 0x000fe20003800000 */
[----:B------:R-:W-:Y:S05]  /*1d20*/  @!P6 BRA `(.L_x_40516) ;  /* 0x000000400000e947 */ /* 0x000fea0003800000 */
[----:B-----5:R-:W-:-:S05]  /*1d30*/  HADD2.F32 R195, -RZ, R185.H0_H0 ;  /* 0x200000b9ffc37230 */ /* 0x020fca0000004100 */
[----:B------:R-:W-:-:S04]  /*1d40*/  FMUL.FTZ R195, R195, c[0x0][0x1ec] ;  /* 0x00007b00c3c37a20 */ /* 0x000fc80000410000 */
[----:B------:R-:W-:-:S04]  /*1d50*/  FMUL.FTZ R226, R138, R195 ;  /* 0x000000c38ae27220 */ /* 0x000fc80000410000 */
[----:B------:R-:W-:Y:S02]  /*1d60*/  @P0 FADD.FTZ R226, R178, R226 ;  /* 0x000000e2b2e20221 */ /* 0x000fe40000010000 */
.L_x_40516:
[----:B------:R-:W-:Y:S05]  /*1d70*/  BSYNC B0 ;  /* 0x0000000000007941 */ /* 0x000fea0003800000 */
.L_x_40515:
[----:B------:R-:W-:Y:S01]  /*1d80*/  BSSY B0, `(.L_x_40517) ;  /* 0x0000006000007945 */ /* 0x000fe20003800000 */
[----:B------:R-:W-:Y:S05]  /*1d90*/  @!P6 BRA `(.L_x_40518) ;  /* 0x000000400000e947 */ /* 0x000fea0003800000 */
[----:B-----5:R-:W-:-:S05]  /*1da0*/  HADD2.F32 R195, -RZ, R185.H1_H1 ;  /* 0x300000b9ffc37230 */ /* 0x020fca0000004100 */
[----:B------:R-:W-:-:S04]  /*1db0*/  FMUL.FTZ R196, R195, c[0x0][0x1ec] ;  /* 0x00007b00c3c47a20 */ /* 0x000fc80000410000 */
[----:B------:R-:W-:-:S04]  /*1dc0*/  FMUL.FTZ R227, R139, R196 ;  /* 0x000000c48be37220 */ /* 0x000fc80000410000 */
[----:B------:R-:W-:Y:S02]  /*1dd0*/  @P0 FADD.FTZ R227, R179, R227 ;  /* 0x000000e3b3e30221 */ /* 0x000fe40000010000 */
.L_x_40518:
[----:B------:R-:W-:Y:S05]  /*1de0*/  BSYNC B0 ;  /* 0x0000000000007941 */ /* 0x000fea0003800000 */
.L_x_40517:
[----:B------:R-:W-:Y:S01]  /*1df0*/  BSSY B0, `(.L_x_40519) ;  /* 0x0000006000007945 */ /* 0x000fe20003800000 */
[----:B------:R-:W-:Y:S05]  /*1e00*/  @!P6 BRA `(.L_x_40520) ;  /* 0x000000400000e947 */ /* 0x000fea0003800000 */
[----:B-----5:R-:W-:-:S05]  /*1e10*/  HADD2.F32 R188, -RZ, R186.H0_H0 ;  /* 0x200000baffbc7230 */ /* 0x020fca0000004100 */
[----:B------:R-:W-:-:S04]  /*1e20*/  FMUL.FTZ R195, R188, c[0x0][0x1ec] ;  /* 0x00007b00bcc37a20 */ /* 0x000fc80000410000 */
[----:B------:R-:W-:-:S04]  /*1e30*/  FMUL.FTZ R188, R140, R195 ;  /* 0x000000c38cbc7220 */ /* 0x000fc80000410000 */
[----:B------:R-:W-:Y:S02]  /*1e40*/  @P0 FADD.FTZ R188, R180, R188 ;  /* 0x000000bcb4bc0221 */ /* 0x000fe40000010000 */
.L_x_40520:
[----:B------:R-:W-:Y:S05]  /*1e50*/  BSYNC B0 ;  /* 0x0000000000007941 */ /* 0x000fea0003800000 */
.L_x_40519:
[----:B------:R-:W-:Y:S01]  /*1e60*/  BSSY B0, `(.L_x_40521) ;  /* 0x0000006000007945 */ /* 0x000fe20003800000 */
[----:B------:R-:W-:Y:S05]  /*1e70*/  @!P6 BRA `(.L_x_40522) ;  /* 0x000000400000e947 */ /* 0x000fea0003800000 */
[----:B-----5:R-:W-:-:S05]  /*1e80*/  HADD2.F32 R189, -RZ, R186.H1_H1 ;  /* 0x300000baffbd7230 */ /* 0x020fca0000004100 */
[----:B------:R-:W-:-:S04]  /*1e90*/  FMUL.FTZ R196, R189, c[0x0][0x1ec] ;  /* 0x00007b00bdc47a20 */ /* 0x000fc80000410000 */
[----:B------:R-:W-:-:S04]  /*1ea0*/  FMUL.FTZ R189, R141, R196 ;  /* 0x000000c48dbd7220 */ /* 0x000fc80000410000 */
[----:B------:R-:W-:Y:S02]  /*1eb0*/  @P0 FADD.FTZ R189, R181, R189 ;  /* 0x000000bdb5bd0221 */ /* 0x000fe40000010000 */
.L_x_40522:
[----:B------:R-:W-:Y:S05]  /*1ec0*/  BSYNC B0 ;  /* 0x0000000000007941 */ /* 0x000fea0003800000 */
.L_x_40521:
[----:B------:R-:W-:Y:S01]  /*1ed0*/  BSSY B0, `(.L_x_40523) ;  /* 0x0000006000007945 */ /* 0x000fe20003800000 */
[----:B------:R-:W-:Y:S05]  /*1ee0*/  @!P6 BRA `(.L_x_40524) ;  /* 0x000000400000e947 */ /* 0x000fea0003800000 */
[----:B-----5:R-:W-:-:S05]  /*1ef0*/  HADD2.F32 R190, -RZ, R187.H0_H0 ;  /* 0x200000bbffbe7230 */ /* 0x020fca0000004100 */
[----:B------:R-:W-:-:S04]  /*1f00*/  FMUL.FTZ R195, R190, c[0x0][0x1ec] ;  /* 0x00007b00bec37a20 */ /* 0x000fc80000410000 */
[----:B------:R-:W-:-:S04]  /*1f10*/  FMUL.FTZ R190, R142, R195 ;  /* 0x000000c38ebe7220 */ /* 0x000fc80000410000 */
[----:B------:R-:W-:Y:S02]  /*1f20*/  @P0 FADD.FTZ R190, R182, R190 ;  /* 0x000000beb6be0221 */ /* 0x000fe40000010000 */
.L_x_40524:
[----:B------:R-:W-:Y:S05]  /*1f30*/  BSYNC B0 ;  /* 0x0000000000007941 */ /* 0x000fea0003800000 */
.L_x_40523:
[----:B------:R-:W-:Y:S01]  /*1f40*/  BSSY B0, `(.L_x_40525) ;  /* 0x0000006000007945 */ /* 0x000fe20003800000 */
[----:B------:R-:W-:Y:S05]  /*1f50*/  @!P6 BRA `(.L_x_40526) ;  /* 0x000000400000e947 */ /* 0x000fea0003800000 */
[----:B-----5:R-:W-:-:S05]  /*1f60*/  HADD2.F32 R191, -RZ, R187.H1_H1 ;  /* 0x300000bbffbf7230 */ /* 0x020fca0000004100 */
[----:B------:R-:W-:-:S04]  /*1f70*/  FMUL.FTZ R196, R191, c[0x0][0x1ec] ;  /* 0x00007b00bfc47a20 */ /* 0x000fc80000410000 */
[----:B------:R-:W-:-:S04]  /*1f80*/  FMUL.FTZ R191, R143, R196 ;  /* 0x000000c48fbf7220 */ /* 0x000fc80000410000 */
[----:B------:R-:W-:Y:S02]  /*1f90*/  @P0 FADD.FTZ R191, R183, R191 ;  /* 0x000000bfb7bf0221 */ /* 0x000fe40000010000 */
.L_x_40526:
[----:B------:R-:W-:Y:S05]  /*1fa0*/  BSYNC B0 ;  /* 0x0000000000007941 */ /* 0x000fea0003800000 */
.L_x_40525:
        /* <DEDUP_REMOVED lines=37> */
[----:B-----5:R-:W-:-:S05]  /*2200*/  HADD2.F32 R3, -RZ, R184.H0_H0 ;  /* 0x200000b8ff037230 */ /* 0x020fca0000004100 */
[----:B------:R-:W-:-:S04]  /*2210*/  FMUL.FTZ R3, R3, c[0x0][0x1ec] ;  /* 0x00007b0003037a20 */ /* 0x000fc80000410000 */
[----:B------:R-:W-:-:S04]  /*2220*/  FMUL.FTZ R220, R144, R3 ;  /* 0x0000000390dc7220 */ /* 0x000fc80000410000 */
[----:B------:R-:W-:Y:S02]  /*2230*/  @P0 FADD.FTZ R220, R176, R220 ;  /* 0x000000dcb0dc0221 */ /* 0x000fe40000010000 */
.L_x_40528:
[----:B------:R-:W-:Y:S05]  /*2240*/  BSYNC B0 ;  /* 0x0000000000007941 */ /* 0x000fea0003800000 */
.L_x_40527:
[----:B------:R-:W-:Y:S01]  /*2250*/  BSSY B0, `(.L_x_40529) ;  /* 0x0000006000007945 */ /* 0x000fe20003800000 */
[----:B------:R-:W-:Y:S05]  /*2260*/  @!P6 BRA `(.L_x_40530) ;  /* 0x000000400000e947 */ /* 0x000fea0003800000 */
[----:B-----5:R-:W-:-:S05]  /*2270*/  HADD2.F32 R3, -RZ, R184.H1_H1 ;  /* 0x300000b8ff037230 */ /* 0x020fca0000004100 */
[----:B------:R-:W-:-:S04]  /*2280*/  FMUL.FTZ R3, R3, c[0x0][0x1ec] ;  /* 0x00007b0003037a20 */ /* 0x000fc80000410000 */
[----:B------:R-:W-:-:S04]  /*2290*/  FMUL.FTZ R221, R145, R3 ;  /* 0x0000000391dd7220 */ /* 0x000fc80000410000 */
[----:B------:R-:W-:Y:S02]  /*22a0*/  @P0 FADD.FTZ R221, R177, R221 ;  /* 0x000000ddb1dd0221 */ /* 0x000fe40000010000 */
.L_x_40530:
[----:B------:R-:W-:Y:S05]  /*22b0*/  BSYNC B0 ;  /* 0x0000000000007941 */ /* 0x000fea0003800000 */
.L_x_40529:
[----:B------:R-:W-:Y:S01]  /*22c0*/  BSSY B0, `(.L_x_40531) ;  /* 0x0000006000007945 */ /* 0x000fe20003800000 */
[----:B------:R-:W-:Y:S05]  /*22d0*/  @!P6 BRA `(.L_x_40532) ;  /* 0x000000400000e947 */ /* 0x000fea0003800000 */
[----:B-----5:R-:W-:-:S05]  /*22e0*/  HADD2.F32 R3, -RZ, R185.H0_H0 ;  /* 0x200000b9ff037230 */ /* 0x020fca0000004100 */
[----:B------:R-:W-:-:S04]  /*22f0*/  FMUL.FTZ R3, R3, c[0x0][0x1ec] ;  /* 0x00007b0003037a20 */ /* 0x000fc80000410000 */
[----:B------:R-:W-:-:S04]  /*2300*/  FMUL.FTZ R222, R146, R3 ;  /* 0x0000000392de7220 */ /* 0x000fc80000410000 */
[----:B------:R-:W-:Y:S02]  /*2310*/  @P0 FADD.FTZ R222, R178, R222 ;  /* 0x000000deb2de0221 */ /* 0x000fe40000010000 */
.L_x_40532:
[----:B------:R-:W-:Y:S05]  /*2320*/  BSYNC B0 ;  /* 0x0000000000007941 */ /* 0x000fea0003800000 */
.L_x_40531:
[----:B------:R-:W-:Y:S01]  /*2330*/  BSSY B0, `(.L_x_40533) ;  /* 0x0000006000007945 */ /* 0x000fe20003800000 */
[----:B------:R-:W-:Y:S05]  /*2340*/  @!P6 BRA `(.L_x_40534) ;  /* 0x000000400000e947 */ /* 0x000fea0003800000 */
[----:B-----5:R-:W-:-:S05]  /*2350*/  HADD2.F32 R3, -RZ, R185.H1_H1 ;  /* 0x300000b9ff037230 */ /* 0x020fca0000004100 */
[----:B------:R-:W-:-:S04]  /*2360*/  FMUL.FTZ R3, R3, c[0x0][0x1ec] ;  /* 0x00007b0003037a20 */ /* 0x000fc80000410000 */
[----:B------:R-:W-:-:S04]  /*2370*/  FMUL.FTZ R223, R147, R3 ;  /* 0x0000000393df7220 */ /* 0x000fc80000410000 */
[----:B------:R-:W-:Y:S02]  /*2380*/  @P0 FADD.FTZ R223, R179, R223 ;  /* 0x000000dfb3df0221 */ /* 0x000fe40000010000 */
.L_x_40534:
[----:B------:R-:W-:Y:S05]  /*2390*/  BSYNC B0 ;  /* 0x0000000000007941 */ /* 0x000fea0003800000 */
.L_x_40533:
[----:B------:R-:W-:Y:S01]  /*23a0*/  BSSY B0, `(.L_x_40535) ;  /* 0x0000006000007945 */ /* 0x000fe20003800000 */
[----:B------:R-:W-:Y:S05]  /*23b0*/  @!P6 BRA `(.L_x_40536) ;  /* 0x000000400000e947 */ /* 0x000fea0003800000 */
[----:B-----5:R-:W-:-:S05]  /*23c0*/  HADD2.F32 R3, -RZ, R186.H0_H0 ;  /* 0x200000baff037230 */ /* 0x020fca0000004100 */
[----:B------:R-:W-:-:S04]  /*23d0*/  FMUL.FTZ R3, R3, c[0x0][0x1ec] ;  /* 0x00007b0003037a20 */ /* 0x000fc80000410000 */
[----:B------:R-:W-:-:S04]  /*23e0*/  FMUL.FTZ R200, R148, R3 ;  /* 0x0000000394c87220 */ /* 0x000fc80000410000 */
[----:B------:R-:W-:Y:S02]  /*23f0*/  @P0 FADD.FTZ R200, R180, R200 ;  /* 0x000000c8b4c80221 */ /* 0x000fe40000010000 */
.L_x_40536:
[----:B------:R-:W-:Y:S05]  /*2400*/  BSYNC B0 ;  /* 0x0000000000007941 */ /* 0x000fea0003800000 */
.L_x_40535:
[----:B------:R-:W-:Y:S01]  /*2410*/  BSSY B0, `(.L_x_40537) ;  /* 0x0000006000007945 */ /* 0x000fe20003800000 */
[----:B------:R-:W-:Y:S05]  /*2420*/  @!P6 BRA `(.L_x_40538) ;  /* 0x000000400000e947 */ /* 0x000fea0003800000 */
[----:B-----5:R-:W-:-:S05]  /*2430*/  HADD2.F32 R3, -RZ, R186.H1_H1 ;  /* 0x300000baff037230 */ /* 0x020fca0000004100 */
[----:B------:R-:W-:-:S04]  /*2440*/  FMUL.FTZ R3, R3, c[0x0][0x1ec] ;  /* 0x00007b0003037a20 */ /* 0x000fc80000410000 */
[----:B------:R-:W-:-:S04]  /*2450*/  FMUL.FTZ R201, R149, R3 ;  /* 0x0000000395c97220 */ /* 0x000fc80000410000 */
[----:B------:R-:W-:Y:S02]  /*2460*/  @P0 FADD.FTZ R201, R181, R201 ;  /* 0x000000c9b5c90221 */ /* 0x000fe40000010000 */
.L_x_40538:
[----:B------:R-:W-:Y:S05]  /*2470*/  BSYNC B0 ;  /* 0x0000000000007941 */ /* 0x000fea0003800000 */
.L_x_40537:
[----:B------:R-:W-:Y:S01]  /*2480*/  BSSY B0, `(.L_x_40539) ;  /* 0x0000006000007945 */ /* 0x000fe20003800000 */
[----:B------:R-:W-:Y:S05]  /*2490*/  @!P6 BRA `(.L_x_40540) ;  /* 0x000000400000e947 */ /* 0x000fea0003800000 */
[----:B-----5:R-:W-:-:S05]  /*24a0*/  HADD2.F32 R3, -RZ, R187.H0_H0 ;  /* 0x200000bbff037230 */ /* 0x020fca0000004100 */
[----:B------:R-:W-:-:S04]  /*24b0*/  FMUL.FTZ R3, R3, c[0x0][0x1ec] ;  /* 0x00007b0003037a20 */ /* 0x000fc80000410000 */
[----:B------:R-:W-:-:S04]  /*24c0*/  FMUL.FTZ R202, R150, R3 ;  /* 0x0000000396ca7220 */ /* 0x000fc80000410000 */
[----:B------:R-:W-:Y:S02]  /*24d0*/  @P0 FADD.FTZ R202, R182, R202 ;  /* 0x000000cab6ca0221 */ /* 0x000fe40000010000 */
.L_x_40540:
[----:B------:R-:W-:Y:S05]  /*24e0*/  BSYNC B0 ;  /* 0x0000000000007941 */ /* 0x000fea0003800000 */
.L_x_40539:
[----:B------:R-:W-:Y:S01]  /*24f0*/  BSSY B0, `(.L_x_40541) ;  /* 0x0000006000007945 */ /* 0x000fe20003800000 */
[----:B------:R-:W-:Y:S05]  /*2500*/  @!P6 BRA `(.L_x_40542) ;  /* 0x000000400000e947 */ /* 0x000fea0003800000 */
[----:B-----5:R-:W-:-:S05]  /*2510*/  HADD2.F32 R3, -RZ, R187.H1_H1 ;  /* 0x300000bbff037230 */ /* 0x020fca0000004100 */
[----:B------:R-:W-:-:S04]  /*2520*/  FMUL.FTZ R3, R3, c[0x0][0x1ec] ;  /* 0x00007b0003037a20 */ /* 0x000fc80000410000 */
[----:B------:R-:W-:-:S04]  /*2530*/  FMUL.FTZ R203, R151, R3 ;  /* 0x0000000397cb7220 */ /* 0x000fc80000410000 */
[----:B------:R-:W-:Y:S02]  /*2540*/  @P0 FADD.FTZ R203, R183, R203 ;  /* 0x000000cbb7cb0221 */ /* 0x000fe40000010000 */
.L_x_40542:
[----:B------:R-:W-:Y:S05]  /*2550*/  BSYNC B0 ;  /* 0x0000000000007941 */ /* 0x000fea0003800000 */
.L_x_40541:
        /* <DEDUP_REMOVED lines=39> */
[----:B------:R-:W-:-:S04]  /*27d0*/  FMUL.FTZ R204, R152, R194 ;  /* 0x000000c298cc7220 */ /* 0x000fc80000410000 */
[----:B------:R-:W-:Y:S02]  /*27e0*/  @P0 FADD.FTZ R204, R176, R204 ;  /* 0x000000ccb0cc0221 */ /* 0x000fe40000010000 */
.L_x_40544:
[----:B------:R-:W-:Y:S05]  /*27f0*/  BSYNC B0 ;  /* 0x0000000000007941 */ /* 0x000fea0003800000 */
.L_x_40543:
[----:B------:R-:W-:Y:S01]  /*2800*/  BSSY B0, `(.L_x_40545) ;  /* 0x0000006000007945 */ /* 0x000fe20003800000 */
[----:B------:R-:W-:Y:S05]  /*2810*/  @!P6 BRA `(.L_x_40546) ;  /* 0x000000400000e947 */ /* 0x000fea0003800000 */
[----:B-----5:R-:W-:-:S05]  /*2820*/  HADD2.F32 R194, -RZ, R184.H1_H1 ;  /* 0x300000b8ffc27230 */ /* 0x020fca0000004100 */
[----:B------:R-:W-:-:S04]  /*2830*/  FMUL.FTZ R194, R194, c[0x0][0x1ec] ;  /* 0x00007b00c2c27a20 */ /* 0x000fc80000410000 */
[----:B------:R-:W-:-:S04]  /*2840*/  FMUL.FTZ R205, R153, R194 ;  /* 0x000000c299cd7220 */ /* 0x000fc80000410000 */
[----:B------:R-:W-:Y:S02]  /*2850*/  @P0 FADD.FTZ R205, R177, R205 ;  /* 0x000000cdb1cd0221 */ /* 0x000fe40000010000 */
.L_x_40546:
[----:B------:R-:W-:Y:S05]  /*2860*/  BSYNC B0 ;  /* 0x0000000000007941 */ /* 0x000fea0003800000 */
.L_x_40545:
[----:B------:R-:W-:Y:S01]  /*2870*/  BSSY B0, `(.L_x_40547) ;  /* 0x0000006000007945 */ /* 0x000fe20003800000 */
[----:B------:R-:W-:Y:S05]  /*2880*/  @!P6 BRA `(.L_x_40548) ;  /* 0x000000400000e947 */ /* 0x000fea0003800000 */
[----:B-----5:R-:W-:-:S05]  /*2890*/  HADD2.F32 R194, -RZ, R185.H0_H0 ;  /* 0x200000b9ffc27230 */ /* 0x020fca0000004100 */
[----:B------:R-:W-:-:S04]  /*28a0*/  FMUL.FTZ R194, R194, c[0x0][0x1ec] ;  /* 0x00007b00c2c27a20 */ /* 0x000fc80000410000 */
[----:B------:R-:W-:-:S04]  /*28b0*/  FMUL.FTZ R206, R154, R194 ;  /* 0x000000c29ace7220 */ /* 0x000fc80000410000 */
[----:B------:R-:W-:Y:S02]  /*28c0*/  @P0 FADD.FTZ R206, R178, R206 ;  /* 0x000000ceb2ce0221 */ /* 0x000fe40000010000 */
.L_x_40548:
[----:B------:R-:W-:Y:S05]  /*28d0*/  BSYNC B0 ;  /* 0x0000000000007941 */ /* 0x000fea0003800000 */
.L_x_40547:
[----:B------:R-:W-:Y:S01]  /*28e0*/  BSSY B0, `(.L_x_40549) ;  /* 0x0000006000007945 */ /* 0x000fe20003800000 */
[----:B------:R-:W-:Y:S05]  /*28f0*/  @!P6 BRA `(.L_x_40550) ;  /* 0x000000400000e947 */ /* 0x000fea0003800000 */
[----:B-----5:R-:W-:-:S05]  /*2900*/  HADD2.F32 R194, -RZ, R185.H1_H1 ;  /* 0x300000b9ffc27230 */ /* 0x020fca0000004100 */
[----:B------:R-:W-:-:S04]  /*2910*/  FMUL.FTZ R194, R194, c[0x0][0x1ec] ;  /* 0x00007b00c2c27a20 */ /* 0x000fc80000410000 */
[----:B------:R-:W-:-:S04]  /*2920*/  FMUL.FTZ R207, R155, R194 ;  /* 0x000000c29bcf7220 */ /* 0x000fc80000410000 */
[----:B------:R-:W-:Y:S02]  /*2930*/  @P0 FADD.FTZ R207, R179, R207 ;  /* 0x000000cfb3cf0221 */ /* 0x000fe40000010000 */
.L_x_40550:
[----:B------:R-:W-:Y:S05]  /*2940*/  BSYNC B0 ;  /* 0x0000000000007941 */ /* 0x000fea0003800000 */
.L_x_40549:
[----:B------:R-:W-:Y:S01]  /*2950*/  BSSY B0, `(.L_x_40551) ;  /* 0x0000006000007945 */ /* 0x000fe20003800000 */
[----:B------:R-:W-:Y:S05]  /*2960*/  @!P6 BRA `(.L_x_40552) ;  /* 0x000000400000e947 */ /* 0x000fea0003800000 */
[----:B-----5:R-:W-:-:S05]  /*2970*/  HADD2.F32 R194, -RZ, R186.H0_H0 ;  /* 0x200000baffc27230 */ /* 0x020fca0000004100 */
[----:B------:R-:W-:-:S04]  /*2980*/  FMUL.FTZ R194, R194, c[0x0][0x1ec] ;  /* 0x00007b00c2c27a20 */ /* 0x000fc80000410000 */
[----:B------:R-:W-:-:S04]  /*2990*/  FMUL.FTZ R196, R156, R194 ;  /* 0x000000c29cc47220 */ /* 0x000fc80000410000 */
[----:B------:R-:W-:Y:S02]  /*29a0*/  @P0 FADD.FTZ R196, R180, R196 ;  /* 0x000000c4b4c40221 */ /* 0x000fe40000010000 */
.L_x_40552:
[----:B------:R-:W-:Y:S05]  /*29b0*/  BSYNC B0 ;  /* 0x0000000000007941 */ /* 0x000fea0003800000 */
.L_x_40551:
[----:B------:R-:W-:Y:S01]  /*29c0*/  BSSY B0, `(.L_x_40553) ;  /* 0x0000006000007945 */ /* 0x000fe20003800000 */
[----:B------:R-:W-:Y:S05]  /*29d0*/  @!P6 BRA `(.L_x_40554) ;  /* 0x000000400000e947 */ /* 0x000fea0003800000 */
[----:B-----5:R-:W-:-:S05]  /*29e0*/  HADD2.F32 R194, -RZ, R186.H1_H1 ;  /* 0x300000baffc27230 */ /* 0x020fca0000004100 */
[----:B------:R-:W-:-:S04]  /*29f0*/  FMUL.FTZ R194, R194, c[0x0][0x1ec] ;  /* 0x00007b00c2c27a20 */ /* 0x000fc80000410000 */
[----:B------:R-:W-:-:S04]  /*2a00*/  FMUL.FTZ R197, R157, R194 ;  /* 0x000000c29dc57220 */ /* 0x000fc80000410000 */
[----:B------:R-:W-:Y:S02]  /*2a10*/  @P0 FADD.FTZ R197, R181, R197 ;  /* 0x000000c5b5c50221 */ /* 0x000fe40000010000 */
.L_x_40554:
[----:B------:R-:W-:Y:S05]  /*2a20*/  BSYNC B0 ;  /* 0x0000000000007941 */ /* 0x000fea0003800000 */
.L_x_40553:
[----:B------:R-:W-:Y:S01]  /*2a30*/  BSSY B0, `(.L_x_40555) ;  /* 0x0000006000007945 */ /* 0x000fe20003800000 */
[----:B------:R-:W-:Y:S05]  /*2a40*/  @!P6 BRA `(.L_x_40556) ;  /* 0x000000400000e947 */ /* 0x000fea0003800000 */
[----:B-----5:R-:W-:-:S05]  /*2a50*/  HADD2.F32 R194, -RZ, R187.H0_H0 ;  /* 0x200000bbffc27230 */ /* 0x020fca0000004100 */
[----:B------:R-:W-:-:S04]  /*2a60*/  FMUL.FTZ R194, R194, c[0x0][0x1ec] ;  /* 0x00007b00c2c27a20 */ /* 0x000fc80000410000 */
[----:B------:R-:W-:-:S04]  /*2a70*/  FMUL.FTZ R198, R158, R194 ;  /* 0x000000c29ec67220 */ /* 0x000fc80000410000 */
[----:B------:R-:W-:Y:S02]  /*2a80*/  @P0 FADD.FTZ R198, R182, R198 ;  /* 0x000000c6b6c60221 */ /* 0x000fe40000010000 */
.L_x_40556:
[----:B------:R-:W-:Y:S05]  /*2a90*/  BSYNC B0 ;  /* 0x0000000000007941 */ /* 0x000fea0003800000 */
.L_x_40555:
[----:B------:R-:W-:Y:S01]  /*2aa0*/  BSSY B0, `(.L_x_40557) ;  /* 0x0000006000007945 */ /* 0x000fe20003800000 */
[----:B------:R-:W-:Y:S05]  /*2ab0*/  @!P6 BRA `(.L_x_40558) ;  /* 0x000000400000e947 */ /* 0x000fea0003800000 */
[----:B-----5:R-:W-:-:S05]  /*2ac0*/  HADD2.F32 R194, -RZ, R187.H1_H1 ;  /* 0x300000bbffc27230 */ /* 0x020fca0000004100 */
[----:B------:R-:W-:-:S04]  /*2ad0*/  FMUL.FTZ R194, R194, c[0x0][0x1ec] ;  /* 0x00007b00c2c27a20 */ /* 0x000fc80000410000 */
[----:B------:R-:W-:-:S04]  /*2ae0*/  FMUL.FTZ R199, R159, R194 ;  /* 0x000000c29fc77220 */ /* 0x000fc80000410000 */
[----:B------:R-:W-:Y:S02]  /*2af0*/  @P0 FADD.FTZ R199, R183, R199 ;  /* 0x000000c7b7c70221 */ /* 0x000fe40000010000 */
.L_x_40558:
[----:B------:R-:W-:Y:S05]  /*2b00*/  BSYNC B0 ;  /* 0x0000000000007941 */ /* 0x000fea0003800000 */
.L_x_40557:
        /* <DEDUP_REMOVED lines=30> */
[----:B-1---5:R-:W-:-:S05]  /*2cf0*/  HADD2.F32 R2, -RZ, R184.H0_H0 ;  /* 0x200000b8ff027230 */ /* 0x022fca0000004100 */
[----:B------:R-:W-:-:S04]  /*2d00*/  FMUL.FTZ R2, R2, c[0x0][0x1ec] ;  /* 0x00007b0002027a20 */ /* 0x000fc80000410000 */
[----:B------:R-:W-:-:S04]  /*2d10*/  FMUL.FTZ R216, R160, R2 ;  /* 0x00000002a0d87220 */ /* 0x000fc80000410000 */
[----:B------:R-:W-:Y:S02]  /*2d20*/  @P0 FADD.FTZ R216, R176, R216 ;  /* 0x000000d8b0d80221 */ /* 0x000fe40000010000 */
.L_x_40560:
[----:B-1----:R-:W-:Y:S05]  /*2d30*/  BSYNC B0 ;  /* 0x0000000000007941 */ /* 0x002fea0003800000 */
.L_x_40559:
[----:B------:R-:W-:Y:S01]  /*2d40*/  BSSY B0, `(.L_x_40561) ;  /* 0x0000006000007945 */ /* 0x000fe20003800000 */
[----:B------:R-:W-:Y:S05]  /*2d50*/  @!P6 BRA `(.L_x_40562) ;  /* 0x000000400000e947 */ /* 0x000fea0003800000 */
[----:B-----5:R-:W-:-:S05]  /*2d60*/  HADD2.F32 R2, -RZ, R184.H1_H1 ;  /* 0x300000b8ff027230 */ /* 0x020fca0000004100 */
[----:B------:R-:W-:-:S04]  /*2d70*/  FMUL.FTZ R2, R2, c[0x0][0x1ec] ;  /* 0x00007b0002027a20 */ /* 0x000fc80000410000 */
[----:B------:R-:W-:-:S04]  /*2d80*/  FMUL.FTZ R217, R161, R2 ;  /* 0x00000002a1d97220 */ /* 0x000fc80000410000 */
[----:B------:R-:W-:Y:S02]  /*2d90*/  @P0 FADD.FTZ R217, R177, R217 ;  /* 0x000000d9b1d90221 */ /* 0x000fe40000010000 */
.L_x_40562:
[----:B------:R-:W-:Y:S05]  /*2da0*/  BSYNC B0 ;  /* 0x0000000000007941 */ /* 0x000fea0003800000 */
.L_x_40561:
[----:B------:R-:W-:Y:S01]  /*2db0*/  BSSY B0, `(.L_x_40563) ;  /* 0x0000006000007945 */ /* 0x000fe20003800000 */
[----:B------:R-:W-:Y:S05]  /*2dc0*/  @!P6 BRA `(.L_x_40564) ;  /* 0x000000400000e947 */ /* 0x000fea0003800000 */
[----:B-----5:R-:W-:-:S05]  /*2dd0*/  HADD2.F32 R2, -RZ, R185.H0_H0 ;  /* 0x200000b9ff027230 */ /* 0x020fca0000004100 */
[----:B------:R-:W-:-:S04]  /*2de0*/  FMUL.FTZ R2, R2, c[0x0][0x1ec] ;  /* 0x00007b0002027a20 */ /* 0x000fc80000410000 */
[----:B------:R-:W-:-:S04]  /*2df0*/  FMUL.FTZ R218, R162, R2 ;  /* 0x00000002a2da7220 */ /* 0x000fc80000410000 */
[----:B------:R-:W-:Y:S02]  /*2e00*/  @P0 FADD.FTZ R218, R178, R218 ;  /* 0x000000dab2da0221 */ /* 0x000fe40000010000 */
.L_x_40564:
[----:B------:R-:W-:Y:S05]  /*2e10*/  BSYNC B0 ;  /* 0x0000000000007941 */ /* 0x000fea0003800000 */
.L_x_40563:
[----:B------:R-:W-:Y:S01]  /*2e20*/  BSSY B0, `(.L_x_40565) ;  /* 0x0000006000007945 */ /* 0x000fe20003800000 */
[----:B------:R-:W-:Y:S05]  /*2e30*/  @!P6 BRA `(.L_x_40566) ;  /* 0x000000400000e947 */ /* 0x000fea0003800000 */
[----:B-----5:R-:W-:-:S05]  /*2e40*/  HADD2.F32 R2, -RZ, R185.H1_H1 ;  /* 0x300000b9ff027230 */ /* 0x020fca0000004100 */
[----:B------:R-:W-:-:S04]  /*2e50*/  FMUL.FTZ R2, R2, c[0x0][0x1ec] ;  /* 0x00007b0002027a20 */ /* 0x000fc80000410000 */
[----:B------:R-:W-:-:S04]  /*2e60*/  FMUL.FTZ R219, R163, R2 ;  /* 0x00000002a3db7220 */ /* 0x000fc80000410000 */
[----:B------:R-:W-:Y:S02]  /*2e70*/  @P0 FADD.FTZ R219, R179, R219 ;  /* 0x000000dbb3db0221 */ /* 0x000fe40000010000 */
.L_x_40566:
[----:B------:R-:W-:Y:S05]  /*2e80*/  BSYNC B0 ;  /* 0x0000000000007941 */ /* 0x000fea0003800000 */
.L_x_40565:
[----:B------:R-:W-:Y:S01]  /*2e90*/  BSSY B0, `(.L_x_40567) ;  /* 0x0000007000007945 */ /* 0x000fe20003800000 */
[----:B------:R-:W-:Y:S01]  /*2ea0*/  @!P6 FSEL R192, R180, RZ, P1 ;  /* 0x000000ffb4c0e208 */ /* 0x000fe20000800000 */
[----:B------:R-:W-:Y:S05]  /*2eb0*/  @!P6 BRA `(.L_x_40568) ;  /* 0x000000400000e947 */ /* 0x000fea0003800000 */
[----:B-----5:R-:W-:-:S05]  /*2ec0*/  HADD2.F32 R2, -RZ, R186.H0_H0 ;  /* 0x200000baff027230 */ /* 0x020fca0000004100 */
[----:B------:R-:W-:-:S04]  /*2ed0*/  FMUL.FTZ R2, R2, c[0x0][0x1ec] ;  /* 0x00007b0002027a20 */ /* 0x000fc80000410000 */
[----:B------:R-:W-:-:S04]  /*2ee0*/  FMUL.FTZ R192, R164, R2 ;  /* 0x00000002a4c07220 */ /* 0x000fc80000410000 */
[----:B------:R-:W-:Y:S02]  /*2ef0*/  @P0 FADD.FTZ R192, R180, R192 ;  /* 0x000000c0b4c00221 */ /* 0x000fe40000010000 */
.L_x_40568:
[----:B------:R-:W-:Y:S05]  /*2f00*/  BSYNC B0 ;  /* 0x0000000000007941 */ /* 0x000fea0003800000 */
.L_x_40567:
[----:B------:R-:W-:Y:S01]  /*2f10*/  BSSY B0, `(.L_x_40569) ;  /* 0x0000007000007945 */ /* 0x000fe20003800000 */
[----:B------:R-:W-:Y:S01]  /*2f20*/  @!P6 FSEL R193, R181, RZ, P4 ;  /* 0x000000ffb5c1e208 */ /* 0x000fe20002000000 */
[----:B------:R-:W-:Y:S05]  /*2f30*/  @!P6 BRA `(.L_x_40570) ;  /* 0x000000400000e947 */ /* 0x000fea0003800000 */
[----:B-----5:R-:W-:-:S05]  /*2f40*/  HADD2.F32 R2, -RZ, R186.H1_H1 ;  /* 0x300000baff027230 */ /* 0x020fca0000004100 */
[----:B------:R-:W-:-:S04]  /*2f50*/  FMUL.FTZ R2, R2, c[0x0][0x1ec] ;  /* 0x00007b0002027a20 */ /* 0x000fc80000410000 */
[----:B------:R-:W-:-:S04]  /*2f60*/  FMUL.FTZ R193, R165, R2 ;  /* 0x00000002a5c17220 */ /* 0x000fc80000410000 */
[----:B------:R-:W-:Y:S02]  /*2f70*/  @P0 FADD.FTZ R193, R181, R193 ;  /* 0x000000c1b5c10221 */ /* 0x000fe40000010000 */
.L_x_40570:
[----:B------:R-:W-:Y:S05]  /*2f80*/  BSYNC B0 ;  /* 0x0000000000007941 */ /* 0x000fea0003800000 */
.L_x_40569:
[----:B------:R-:W-:Y:S01]  /*2f90*/  BSSY B0, `(.L_x_40571) ;  /* 0x0000007000007945 */ /* 0x000fe20003800000 */
[----:B------:R-:W-:Y:S01]  /*2fa0*/  @!P6 FSEL R194, R182, RZ, P2 ;  /* 0x000000ffb6c2e208 */ /* 0x000fe20001000000 */
[----:B------:R-:W-:Y:S05]  /*2fb0*/  @!P6 BRA `(.L_x_40572) ;  /* 0x000000400000e947 */ /* 0x000fea0003800000 */
[----:B-----5:R-:W-:-:S05]  /*2fc0*/  HADD2.F32 R2, -RZ, R187.H0_H0 ;  /* 0x200000bbff027230 */ /* 0x020fca0000004100 */
[----:B------:R-:W-:-:S04]  /*2fd0*/  FMUL.FTZ R2, R2, c[0x0][0x1ec] ;  /* 0x00007b0002027a20 */ /* 0x000fc80000410000 */
[----:B------:R-:W-:-:S04]  /*2fe0*/  FMUL.FTZ R194, R166, R2 ;  /* 0x00000002a6c27220 */ /* 0x000fc80000410000 */
[----:B------:R-:W-:Y:S02]  /*2ff0*/  @P0 FADD.FTZ R194, R182, R194 ;  /* 0x000000c2b6c20221 */ /* 0x000fe40000010000 */
.L_x_40572:
[----:B------:R-:W-:Y:S05]  /*3000*/  BSYNC B0 ;  /* 0x0000000000007941 */ /* 0x000fea0003800000 */
.L_x_40571:
[----:B------:R-:W-:Y:S01]  /*3010*/  BSSY B0, `(.L_x_40573) ;  /* 0x0000008000007945 */ /* 0x000fe20003800000 */
[----:B------:R-:W-:Y:S01]  /*3020*/  IMAD.WIDE.U32 R2, R195, R211, c[0x0][0x188] ;  /* 0x00006200c3027625 */ /* 0x000fe200078e00d3 */
[----:B------:R-:W-:Y:S01]  /*3030*/  @!P6 FSEL R195, R183, RZ, P3 ;  /* 0x000000ffb7c3e208 */ /* 0x000fe20001800000 */
[----:B------:R-:W-:Y:S05]  /*3040*/  @!P6 BRA `(.L_x_40574) ;  /* 0x000000400000e947 */ /* 0x000fea0003800000 */
[----:B-----5:R-:W-:-:S05]  /*3050*/  HADD2.F32 R195, -RZ, R187.H1_H1 ;  /* 0x300000bbffc37230 */ /* 0x020fca0000004100 */
[----:B------:R-:W-:-:S04]  /*3060*/  FMUL.FTZ R195, R195, c[0x0][0x1ec] ;  /* 0x00007b00c3c37a20 */ /* 0x000fc80000410000 */
[----:B------:R-:W-:-:S04]  /*3070*/  FMUL.FTZ R195, R167, R195 ;  /* 0x000000c3a7c37220 */ /* 0x000fc80000410000 */
[----:B------:R-:W-:Y:S02]  /*3080*/  @P0 FADD.FTZ R195, R183, R195 ;  /* 0x000000c3b7c30221 */ /* 0x000fe40000010000 */
.L_x_40574:
[----:B------:R-:W-:Y:S05]  /*3090*/  BSYNC B0 ;  /* 0x0000000000007941 */ /* 0x000fea0003800000 */
.L_x_40573:
        /* <DEDUP_REMOVED lines=32> */
[----:B0----5:R-:W-:-:S05]  /*32a0*/  HADD2.F32 R208, -RZ, R184.H0_H0 ;  /* 0x200000b8ffd07230 */ /* 0x021fca0000004100 */
[----:B------:R-:W-:-:S04]  /*32b0*/  FMUL.FTZ R208, R208, c[0x0][0x1ec] ;  /* 0x00007b00d0d07a20 */ /* 0x000fc80000410000 */
[----:B------:R-:W-:-:S04]  /*32c0*/  FMUL.FTZ R212, R168, R208 ;  /* 0x000000d0a8d47220 */ /* 0x000fc80000410000 */
[----:B------:R-:W-:Y:S02]  /*32d0*/  @P0 FADD.FTZ R212, R176, R212 ;  /* 0x000000d4b0d40221 */ /* 0x000fe40000010000 */
.L_x_40576:
[----:B0-----:R-:W-:Y:S05]  /*32e0*/  BSYNC B0 ;  /* 0x0000000000007941 */ /* 0x001fea0003800000 */
.L_x_40575:
[----:B------:R-:W-:Y:S01]  /*32f0*/  BSSY B0, `(.L_x_40577) ;  /* 0x0000006000007945 */ /* 0x000fe20003800000 */
[----:B------:R-:W-:Y:S05]  /*3300*/  @!P6 BRA `(.L_x_40578) ;  /* 0x000000400000e947 */ /* 0x000fea0003800000 */
[----:B-----5:R-:W-:-:S05]  /*3310*/  HADD2.F32 R208, -RZ, R184.H1_H1 ;  /* 0x300000b8ffd07230 */ /* 0x020fca0000004100 */
[----:B------:R-:W-:-:S04]  /*3320*/  FMUL.FTZ R208, R208, c[0x0][0x1ec] ;  /* 0x00007b00d0d07a20 */ /* 0x000fc80000410000 */
[----:B------:R-:W-:-:S04]  /*3330*/  FMUL.FTZ R213, R169, R208 ;  /* 0x000000d0a9d57220 */ /* 0x000fc80000410000 */
[----:B------:R-:W-:Y:S02]  /*3340*/  @P0 FADD.FTZ R213, R177, R213 ;  /* 0x000000d5b1d50221 */ /* 0x000fe40000010000 */
.L_x_40578:
[----:B------:R-:W-:Y:S05]  /*3350*/  BSYNC B0 ;  /* 0x0000000000007941 */ /* 0x000fea0003800000 */
.L_x_40577:
[----:B------:R-:W-:Y:S01]  /*3360*/  BSSY B0, `(.L_x_40579) ;  /* 0x0000006000007945 */ /* 0x000fe20003800000 */
[----:B------:R-:W-:Y:S05]  /*3370*/  @!P6 BRA `(.L_x_40580) ;  /* 0x000000400000e947 */ /* 0x000fea0003800000 */
[----:B-----5:R-:W-:-:S05]  /*3380*/  HADD2.F32 R208, -RZ, R185.H0_H0 ;  /* 0x200000b9ffd07230 */ /* 0x020fca0000004100 */
[----:B------:R-:W-:-:S04]  /*3390*/  FMUL.FTZ R208, R208, c[0x0][0x1ec] ;  /* 0x00007b00d0d07a20 */ /* 0x000fc80000410000 */
[----:B------:R-:W-:-:S04]  /*33a0*/  FMUL.FTZ R214, R170, R208 ;  /* 0x000000d0aad67220 */ /* 0x000fc80000410000 */
[----:B------:R-:W-:Y:S02]  /*33b0*/  @P0 FADD.FTZ R214, R178, R214 ;  /* 0x000000d6b2d60221 */ /* 0x000fe40000010000 */
.L_x_40580:
[----:B------:R-:W-:Y:S05]  /*33c0*/  BSYNC B0 ;  /* 0x0000000000007941 */ /* 0x000fea0003800000 */
.L_x_40579:
[----:B------:R-:W-:Y:S01]  /*33d0*/  BSSY B0, `(.L_x_40581) ;  /* 0x0000007000007945 */ /* 0x000fe20003800000 */
[----:B------:R-:W-:Y:S01]  /*33e0*/  @!P6 FSEL R215, R179, RZ, P4 ;  /* 0x000000ffb3d7e208 */ /* 0x000fe20002000000 */
[----:B------:R-:W-:Y:S05]  /*33f0*/  @!P6 BRA `(.L_x_40582) ;  /* 0x000000400000e947 */ /* 0x000fea0003800000 */
[----:B-----5:R-:W-:-:S05]  /*3400*/  HADD2.F32 R208, -RZ, R185.H1_H1 ;  /* 0x300000b9ffd07230 */ /* 0x020fca0000004100 */
[----:B------:R-:W-:-:S04]  /*3410*/  FMUL.FTZ R208, R208, c[0x0][0x1ec] ;  /* 0x00007b00d0d07a20 */ /* 0x000fc80000410000 */
[----:B------:R-:W-:-:S04]  /*3420*/  FMUL.FTZ R215, R171, R208 ;  /* 0x000000d0abd77220 */ /* 0x000fc80000410000 */
[----:B------:R-:W-:Y:S02]  /*3430*/  @P0 FADD.FTZ R215, R179, R215 ;  /* 0x000000d7b3d70221 */ /* 0x000fe40000010000 */
.L_x_40582:
[----:B------:R-:W-:Y:S05]  /*3440*/  BSYNC B0 ;  /* 0x0000000000007941 */ /* 0x000fea0003800000 */
.L_x_40581:
[----:B------:R-:W-:Y:S01]  /*3450*/  BSSY B0, `(.L_x_40583) ;  /* 0x0000007000007945 */ /* 0x000fe20003800000 */
[----:B------:R-:W-:Y:S01]  /*3460*/  @!P6 FSEL R208, R180, RZ, P1 ;  /* 0x000000ffb4d0e208 */ /* 0x000fe20000800000 */
[----:B------:R-:W-:Y:S05]  /*3470*/  @!P6 BRA `(.L_x_40584) ;  /* 0x000000400000e947 */ /* 0x000fea0003800000 */
[----:B-----5:R-:W-:-:S05]  /*3480*/  HADD2.F32 R208, -RZ, R186.H0_H0 ;  /* 0x200000baffd07230 */ /* 0x020fca0000004100 */
[----:B------:R-:W-:-:S04]  /*3490*/  FMUL.FTZ R208, R208, c[0x0][0x1ec] ;  /* 0x00007b00d0d07a20 */ /* 0x000fc80000410000 */
[----:B------:R-:W-:-:S04]  /*34a0*/  FMUL.FTZ R208, R172, R208 ;  /* 0x000000d0acd07220 */ /* 0x000fc80000410000 */
[----:B------:R-:W-:Y:S02]  /*34b0*/  @P0 FADD.FTZ R208, R180, R208 ;  /* 0x000000d0b4d00221 */ /* 0x000fe40000010000 */
.L_x_40584:
[----:B------:R-:W-:Y:S05]  /*34c0*/  BSYNC B0 ;  /* 0x0000000000007941 */ /* 0x000fea0003800000 */
.L_x_40583:
[----:B------:R-:W-:Y:S01]  /*34d0*/  BSSY B0, `(.L_x_40585) ;  /* 0x0000007000007945 */ /* 0x000fe20003800000 */
[----:B------:R-:W-:Y:S01]  /*34e0*/  @!P6 FSEL R209, R181, RZ, P2 ;  /* 0x000000ffb5d1e208 */ /* 0x000fe20001000000 */
[----:B------:R-:W-:Y:S05]  /*34f0*/  @!P6 BRA `(.L_x_40586) ;  /* 0x000000400000e947 */ /* 0x000fea0003800000 */
[----:B-----5:R-:W-:-:S05]  /*3500*/  HADD2.F32 R209, -RZ, R186.H1_H1 ;  /* 0x300000baffd17230 */ /* 0x020fca0000004100 */
[----:B------:R-:W-:-:S04]  /*3510*/  FMUL.FTZ R209, R209, c[0x0][0x1ec] ;  /* 0x00007b00d1d17a20 */ /* 0x000fc80000410000 */
[----:B------:R-:W-:-:S04]  /*3520*/  FMUL.FTZ R209, R173, R209 ;  /* 0x000000d1add17220 */ /* 0x000fc80000410000 */
[----:B------:R-:W-:Y:S02]  /*3530*/  @P0 FADD.FTZ R209, R181, R209 ;  /* 0x000000d1b5d10221 */ /* 0x000fe40000010000 */
.L_x_40586:
[----:B------:R-:W-:Y:S05]  /*3540*/  BSYNC B0 ;  /* 0x0000000000007941 */ /* 0x000fea0003800000 */
.L_x_40585:
[----:B------:R-:W-:Y:S01]  /*3550*/  BSSY B0, `(.L_x_40587) ;  /* 0x0000007000007945 */ /* 0x000fe20003800000 */
[----:B------:R-:W-:Y:S01]  /*3560*/  @!P6 FSEL R210, R182, RZ, P3 ;  /* 0x000000ffb6d2e208 */ /* 0x000fe20001800000 */
[----:B------:R-:W-:Y:S05]  /*3570*/  @!P6 BRA `(.L_x_40588) ;  /* 0x000000400000e947 */ /* 0x000fea0003800000 */
[----:B-----5:R-:W-:-:S05]  /*3580*/  HADD2.F32 R210, -RZ, R187.H0_H0 ;  /* 0x200000bbffd27230 */ /* 0x020fca0000004100 */
[----:B------:R-:W-:-:S04]  /*3590*/  FMUL.FTZ R210, R210, c[0x0][0x1ec] ;  /* 0x00007b00d2d27a20 */ /* 0x000fc80000410000 */
[----:B------:R-:W-:-:S04]  /*35a0*/  FMUL.FTZ R210, R174, R210 ;  /* 0x000000d2aed27220 */ /* 0x000fc80000410000 */
[----:B------:R-:W-:Y:S02]  /*35b0*/  @P0 FADD.FTZ R210, R182, R210 ;  /* 0x000000d2b6d20221 */ /* 0x000fe40000010000 */
.L_x_40588:
[----:B------:R-:W-:Y:S05]  /*35c0*/  BSYNC B0 ;  /* 0x0000000000007941 */ /* 0x000fea0003800000 */
.L_x_40587:
[----:B------:R-:W-:Y:S01]  /*35d0*/  BSSY B0, `(.L_x_40589) ;  /* 0x0000007000007945 */ /* 0x000fe20003800000 */
[----:B------:R-:W-:Y:S01]  /*35e0*/  @!P6 FSEL R211, R183, RZ, P5 ;  /* 0x000000ffb7d3e208 */ /* 0x000fe20002800000 */
[----:B------:R-:W-:Y:S05]  /*35f0*/  @!P6 BRA `(.L_x_40590) ;  /* 0x000000400000e947 */ /* 0x000fea0003800000 */
[----:B-----5:R-:W-:-:S05]  /*3600*/  HADD2.F32 R211, -RZ, R187.H1_H1 ;  /* 0x300000bbffd37230 */ /* 0x020fca0000004100 */
[----:B------:R-:W-:-:S04]  /*3610*/  FMUL.FTZ R211, R211, c[0x0][0x1ec] ;  /* 0x00007b00d3d37a20 */ /* 0x000fc80000410000 */
[----:B------:R-:W-:-:S04]  /*3620*/  FMUL.FTZ R211, R175, R211 ;  /* 0x000000d3afd37220 */ /* 0x000fc80000410000 */
[----:B------:R-:W-:Y:S02]  /*3630*/  @P0 FADD.FTZ R211, R183, R211 ;  /* 0x000000d3b7d30221 */ /* 0x000fe40000010000 */
.L_x_40590:
[----:B------:R-:W-:Y:S05]  /*3640*/  BSYNC B0 ;  /* 0x0000000000007941 */ /* 0x000fea0003800000 */
.L_x_40589:
        /* <DEDUP_REMOVED lines=70> */
.L_x_40597:
        /* <DEDUP_REMOVED lines=148> */
.L_x_40598:
        /* <DEDUP_REMOVED lines=54> */
[----:B------:R-:W-:Y:S02]  /*4750*/  F2FP.PACK_AB R245, R245, R6 ;  /* 0x00000006f5f5723e */ /* 0x000fe400000000ff */
[----:B------:R-:W-:Y:S01]  /*4760*/  IADD3 R6, R252, -0x1, RZ ;  /* 0xfffffffffc067810 */ /* 0x000fe20007ffe0ff */
[----:B------:R-:W-:Y:S02]  /*4770*/  FFMA.FTZ R246, R120, R246, R14 ;  /* 0x000000f678f67223 */ /* 0x000fe4000001000e */
[----:B------:R-:W-:Y:S01]  /*4780*/  FFMA.FTZ R247, R0, R247, R15 ;  /* 0x000000f700f77223 */ /* 0x000fe2000001000f */
[----:B------:R0:W5:Y:S01]  /*4790*/  LDL.LU R120, [R1+0x64] ;  /* 0x0000640001787983 */ /* 0x0001620000300800 */
[----:B------:R-:W-:-:S03]  /*47a0*/  IMAD R6, R6, c[0x0][0x168], RZ ;  /* 0x00005a0006067a24 */ /* 0x000fc600078e02ff */
[----:B------:R-:W-:Y:S02]  /*47b0*/  F2FP.PACK_AB R247, R247, R246 ;  /* 0x000000f6f7f7723e */ /* 0x000fe400000000ff */
[----:B-1----:R-:W-:Y:S01]  /*47c0*/  LOP3.LUT R250, R250, 0x1f, RZ, 0xc0, !PT ;  /* 0x0000001ffafa7812 */ /* 0x002fe200078ec0ff */
[----:B------:R-:W-:Y:S01]  /*47d0*/  HFMA2.MMA R249, -RZ, RZ, 0, 9.5367431640625e-07 ;  /* 0x00000010fff97435 */ /* 0x000fe200000001ff */
[----:B------:R-:W-:Y:S01]  /*47e0*/  F2FP.PACK_AB R246, R244, R7 ;  /* 0x00000007f4f6723e */ /* 0x000fe200000000ff */
        /* <DEDUP_REMOVED lines=8> */
[----:B------:R-:W-:Y:S01]  /*4870*/  F2FP.PACK_AB R244, R5, R4 ;  /* 0x0000000405f4723e */ /* 0x000fe200000000ff */
        /* <DEDUP_REMOVED lines=85> */
[----:B------:R-:W-:Y:S01]  /*4dd0*/  F2FP.PACK_AB R7, R5, R4 ;  /* 0x000000040507723e */ /* 0x000fe200000000ff */
        /* <DEDUP_REMOVED lines=15> */
[----:B------:R-:W-:Y:S02]  /*4ed0*/  F2FP.PACK_AB R4, R236, R4 ;  /* 0x00000004ec04723e */ /* 0x000fe400000000ff */
[----:B------:R-:W-:Y:S02]  /*4ee0*/  IADD3 R236, R248, 0x20, RZ ;  /* 0x00000020f8ec7810 */ /* 0x000fe40007ffe0ff */
[----:B------:R-:W-:Y:S02]  /*4ef0*/  F2FP.PACK_AB R6, R237, R6 ;  /* 0x00000006ed06723e */ /* 0x000fe400000000ff */
[----:B------:R-:W-:Y:S01]  /*4f00*/  F2FP.PACK_AB R5, R239, R238 ;  /* 0x000000eeef05723e */ /* 0x000fe200000000ff */
        /* <DEDUP_REMOVED lines=23> */
[----:B------:R-:W-:Y:S01]  /*5080*/  F2FP.PACK_AB R4, R228, R4 ;  /* 0x00000004e404723e */ /* 0x000fe200000000ff */
[----:B------:R-:W-:Y:S01]  /*5090*/  FFMA.FTZ R229, R77, R229, R29 ;  /* 0x000000e54de57223 */ /* 0x000fe2000001001d */
[----:B------:R-:W-:Y:S02]  /*50a0*/  IADD3 R228, R248, 0x40, RZ ;  /* 0x00000040f8e47810 */ /* 0x000fe40007ffe0ff */
[----:B------:R-:W-:Y:S02]  /*50b0*/  F2FP.PACK_AB R5, R231, R230 ;  /* 0x000000e6e705723e */ /* 0x000fe400000000ff */
[----:B------:R-:W-:Y:S01]  /*50c0*/  F2FP.PACK_AB R6, R229, R6 ;  /* 0x00000006e506723e */ /* 0x000fe200000000ff */
        /* <DEDUP_REMOVED lines=45> */
[----:B------:R-:W-:-:S02]  /*53a0*/  FFMA.FTZ R203, R96, R203, R48 ;  /* 0x000000cb60cb7223 */ /* 0x000fc40000010030 */
[----:B------:R-:W-:Y:S02]  /*53b0*/  FFMA.FTZ R2, R97, R205, R49 ;  /* 0x000000cd61027223 */ /* 0x000fe40000010031 */
[----:B------:R-:W-:Y:S02]  /*53c0*/  FFMA.FTZ R199, R106, R199, R58 ;  /* 0x000000c76ac77223 */ /* 0x000fe4000001003a */
[----:B------:R-:W-:Y:S01]  /*53d0*/  FFMA.FTZ R196, R107, R219, R59 ;  /* 0x000000db6bc47223 */ /* 0x000fe2000001003b */
[----:B------:R-:W-:Y:S02]  /*53e0*/  F2FP.PACK_AB R202, R201, R202 ;  /* 0x000000cac9ca723e */ /* 0x000fe400000000ff */
        /* <DEDUP_REMOVED lines=25> */
[----:B------:R-:W-:Y:S01]  /*5580*/  F2FP.PACK_AB R191, R220, R191 ;  /* 0x000000bfdcbf723e */ /* 0x000fe200000000ff */
[-C--:B------:R-:W-:Y:S01]  /*5590*/  IMAD.WIDE.U32 R2, R2, R249.reuse, c[0x0][0x208] ;  /* 0x0000820002027625 */ /* 0x080fe200078e00f9 */
[----:B------:R-:W-:Y:S02]  /*55a0*/  F2FP.PACK_AB R188, R221, R188 ;  /* 0x000000bcddbc723e */ /* 0x000fe400000000ff */
[----:B------:R-:W-:Y:S01]  /*55b0*/  F2FP.PACK_AB R194, R211, R194 ;  /* 0x000000c2d3c2723e */ /* 0x000fe200000000ff */
        /* <DEDUP_REMOVED lines=12> */
.L_x_40594:
[----:B-1----:R-:W-:Y:S05]  /*5680*/  BSYNC B0 ;  /* 0x0000000000007941 */ /* 0x002fea0003800000 */
.L_x_40593:
[----:B0-----:R-:W-:-:S04]  /*5690*/  MOV R3, c[0x0][0x160] ;  /* 0x0000580000037a02 */ /* 0x001fc80000000f00 */
[----:B-----5:R-:W-:-:S04]  /*56a0*/  LEA R0, R3, R0, 0x2 ;  /* 0x0000000003007211 */ /* 0x020fc800078e10ff */
[----:B------:R-:W-:-:S13]  /*56b0*/  ISETP.GE.AND P0, PT, R0, c[0x0][0x164], PT ;  /* 0x0000590000007a0c */ /* 0x000fda0003f06270 */
[----:B------:R-:W-:Y:S01]  /*56c0*/  @P0 CALL.REL.NOINC `(.L_x_40595) ;  /* 0x0000001000000944 */ /* 0x000fe20003c00000 */
[----:B------:R-:W-:Y:S05]  /*56d0*/  BRA `(.L_x_40596) ;  /* 0xffffb04000007947 */ /* 0x000fea000383ffff */
.L_x_40595:
[----:B------:R-:W-:Y:S05]  /*56e0*/  EXIT ;  /* 0x000000000000794d */ /* 0x000fea0003800000 */
.L_x_40591:
[----:B------:R-:W-:Y:S01]  /*56f0*/  HFMA2.MMA R249, -RZ, RZ, 0, 5.9604644775390625e-08 ;  /* 0x00000001fff97435 */ /* 0x000fe200000001ff */
[----:B------:R-:W-:Y:S02]  /*5700*/  MOV R2, R3 ;  /* 0x0000000300027202 */ /* 0x000fe40000000f00 */
[----:B------:R-:W-:-:S03]  /*5710*/  MOV R248, 0x5730 ;  /* 0x0000573000f87802 */ /* 0x000fc60000000f00 */
[----:B-----5:R-:W-:Y:S05]  /*5720*/  CALL.REL.NOINC `($__internal_119_$__cuda_sm70_shflsync_bfly_p) ;  /* 0x00000af000007944 */ /* 0x020fea0003c00000 */
[----:B01---5:R-:W-:Y:S05]  /*5730*/  BRA `(.L_x_40597) ;  /* 0xffffe37000007947 */ /* 0x023fea000383ffff */
.L_x_40592:
[----:B------:R-:W-:Y:S01]  /*5740*/  HFMA2.MMA R249, -RZ, RZ, 0, 1.1920928955078125e-07 ;  /* 0x00000002fff97435 */ /* 0x000fe200000001ff */
[----:B------:R-:W-:Y:S02]  /*5750*/  MOV R2, R3 ;  /* 0x0000000300027202 */ /* 0x000fe40000000f00 */
[----:B------:R-:W-:-:S03]  /*5760*/  MOV R248, 0x5780 ;  /* 0x0000578000f87802 */ /* 0x000fc60000000f00 */
[----:B-----5:R-:W-:Y:S05]  /*5770*/  CALL.REL.NOINC `($__internal_119_$__cuda_sm70_shflsync_bfly_p) ;  /* 0x00000aa000007944 */ /* 0x020fea0003c00000 */
[----:B-1---5:R-:W-:Y:S01]  /*5780*/  FADD.FTZ R3, R3, R2 ;  /* 0x0000000203037221 */ /* 0x022fe20000010000 */
[----:B------:R-:W-:Y:S02]  /*5790*/  MOV R249, 0x4 ;  /* 0x0000000400f97802 */ /* 0x000fe40000000f00 */
[----:B------:R-:W-:Y:S02]  /*57a0*/  MOV R248, 0x57d0 ;  /* 0x000057d000f87802 */ /* 0x000fe40000000f00 */
[----:B------:R-:W-:-:S02]  /*57b0*/  MOV R2, R3 ;  /* 0x0000000300027202 */ /* 0x000fc40000000f00 */
[----:B0-----:R-:W-:Y:S05]  /*57c0*/  CALL.REL.NOINC `($__internal_119_$__cuda_sm70_shflsync_bfly_p) ;  /* 0x00000a5000007944 */ /* 0x001fea0003c00000 */
[----:B-1---5:R-:W-:Y:S01]  /*57d0*/  FADD.FTZ R3, R3, R2 ;  /* 0x0000000203037221 */ /* 0x022fe20000010000 */
[----:B------:R-:W-:Y:S01]  /*57e0*/  HFMA2.MMA R249, -RZ, RZ, 0, 4.76837158203125e-07 ;  /* 0x00000008fff97435 */ /* 0x000fe200000001ff */
[----:B------:R-:W-:-:S03]  /*57f0*/  MOV R248, 0x5820 ;  /* 0x0000582000f87802 */ /* 0x000fc60000000f00 */
[----:B------:R-:W-:Y:S02]  /*5800*/  MOV R2, R3 ;  /* 0x0000000300027202 */ /* 0x000fe40000000f00 */
[----:B0-----:R-:W-:Y:S05]  /*5810*/  CALL.REL.NOINC `($__internal_119_$__cuda_sm70_shflsync_bfly_p) ;  /* 0x00000a0000007944 */ /* 0x001fea0003c00000 */
[----:B-1---5:R-:W-:Y:S01]  /*5820*/  FADD.FTZ R3, R3, R2 ;  /* 0x0000000203037221 */ /* 0x022fe20000010000 */
[----:B------:R-:W-:Y:S01]  /*5830*/  HFMA2.MMA R249, -RZ, RZ, 0, 9.5367431640625e-07 ;  /* 0x00000010fff97435 */ /* 0x000fe200000001ff */
[----:B------:R-:W-:-:S03]  /*5840*/  MOV R248, 0x5870 ;  /* 0x0000587000f87802 */ /* 0x000fc60000000f00 */
[----:B------:R-:W-:Y:S02]  /*5850*/  MOV R2, R3 ;  /* 0x0000000300027202 */ /* 0x000fe40000000f00 */
[----:B0-----:R-:W-:Y:S05]  /*5860*/  CALL.REL.NOINC `($__internal_119_$__cuda_sm70_shflsync_bfly_p) ;  /* 0x000009b000007944 */ /* 0x001fea0003c00000 */
        /* <DEDUP_REMOVED lines=133> */
[----:B0-----:R-:W-:Y:S05]  /*60c0*/  CALL.REL.NOINC `($__internal_119_$__cuda_sm70_shflsync_bfly_p) ;  /* 0x0000015000007944 */ /* 0x001fea0003c00000 */
[----:B-1----:R-:W-:Y:S01]  /*60d0*/  FADD.FTZ R250, R250, R2 ;  /* 0x00000002fafa7221 */ /* 0x002fe20000010000 */
[----:B------:R-:W-:Y:S01]  /*60e0*/  HFMA2.MMA R249, -RZ, RZ, 0, 1.1920928955078125e-07 ;  /* 0x00000002fff97435 */ /* 0x000fe200000001ff */
[----:B------:R-:W-:-:S03]  /*60f0*/  MOV R248, 0x6120 ;  /* 0x0000612000f87802 */ /* 0x000fc60000000f00 */
[----:B------:R-:W-:Y:S02]  /*6100*/  MOV R2, R250 ;  /* 0x000000fa00027202 */ /* 0x000fe40000000f00 */
[----:B0----5:R-:W-:Y:S05]  /*6110*/  CALL.REL.NOINC `($__internal_119_$__cuda_sm70_shflsync_bfly_p) ;  /* 0x0000010000007944 */ /* 0x021fea0003c00000 */
[----:B-1----:R-:W-:Y:S01]  /*6120*/  FADD.FTZ R250, R250, R2 ;  /* 0x00000002fafa7221 */ /* 0x002fe20000010000 */
[----:B------:R-:W-:Y:S01]  /*6130*/  HFMA2.MMA R249, -RZ, RZ, 0, 2.384185791015625e-07 ;  /* 0x00000004fff97435 */ /* 0x000fe200000001ff */
[----:B------:R-:W-:-:S03]  /*6140*/  MOV R248, 0x6170 ;  /* 0x0000617000f87802 */ /* 0x000fc60000000f00 */
[----:B------:R-:W-:Y:S02]  /*6150*/  MOV R2, R250 ;  /* 0x000000fa00027202 */ /* 0x000fe40000000f00 */
[----:B0----5:R-:W-:Y:S05]  /*6160*/  CALL.REL.NOINC `($__internal_119_$__cuda_sm70_shflsync_bfly_p) ;  /* 0x000000b000007944 */ /* 0x021fea0003c00000 */
[----:B-1----:R-:W-:Y:S01]  /*6170*/  FADD.FTZ R250, R250, R2 ;  /* 0x00000002fafa7221 */ /* 0x002fe20000010000 */
[----:B------:R-:W-:Y:S01]  /*6180*/  HFMA2.MMA R249, -RZ, RZ, 0, 4.76837158203125e-07 ;  /* 0x00000008fff97435 */ /* 0x000fe200000001ff */
[----:B------:R-:W-:-:S03]  /*6190*/  MOV R248, 0x61c0 ;  /* 0x000061c000f87802 */ /* 0x000fc60000000f00 */
[----:B------:R-:W-:Y:S02]  /*61a0*/  MOV R2, R250 ;  /* 0x000000fa00027202 */ /* 0x000fe40000000f00 */
[----:B0----5:R-:W-:Y:S05]  /*61b0*/  CALL.REL.NOINC `($__internal_119_$__cuda_sm70_shflsync_bfly_p) ;  /* 0x0000006000007944 */ /* 0x021fea0003c00000 */
[----:B-1----:R-:W-:Y:S01]  /*61c0*/  FADD.FTZ R250, R250, R2 ;  /* 0x00000002fafa7221 */ /* 0x002fe20000010000 */
[----:B------:R-:W-:Y:S01]  /*61d0*/  HFMA2.MMA R249, -RZ, RZ, 0, 9.5367431640625e-07 ;  /* 0x00000010fff97435 */ /* 0x000fe200000001ff */
[----:B------:R-:W-:-:S03]  /*61e0*/  MOV R248, 0x6210 ;  /* 0x0000621000f87802 */ /* 0x000fc60000000f00 */
[----:B------:R-:W-:Y:S02]  /*61f0*/  MOV R2, R250 ;  /* 0x000000fa00027202 */ /* 0x000fe40000000f00 */
[----:B0----5:R-:W-:Y:S05]  /*6200*/  CALL.REL.NOINC `($__internal_119_$__cuda_sm70_shflsync_bfly_p) ;  /* 0x0000001000007944 */ /* 0x021fea0003c00000 */
[----:B01---5:R-:W-:Y:S05]  /*6210*/  BRA `(.L_x_40598) ;  /* 0xffffe1d000007947 */ /* 0x023fea000383ffff */
        .weak           $__internal_119_$__cuda_sm70_shflsync_bfly_p
        .type           $__internal_119_$__cuda_sm70_shflsync_bfly_p,@function
        .size           $__internal_119_$__cuda_sm70_shflsync_bfly_p,(.L_x_57159 - $__internal_119_$__cuda_sm70_shflsync_bfly_p)
$__internal_119_$__cuda_sm70_shflsync_bfly_p:
        /* <DEDUP_REMOVED lines=9> */
[----:B------:R-:W-:Y:S05]  /*62b0*/  RET.REL.NODEC R248 `(_ZN10layer_norm13ln_fwd_kernelINS_13Kernel_traitsIf6__halffS2_fjLj2048ELj1ELj4ELj1ELj16ENS_18Kernel_traits_baseILj2048EfS2_fS2_fjLj128EEEEELb0ELb1ELb1ELb1EEEvNS_9FwdParamsE) ;  /* 0xffff9d40f8007950 */ /* 0x000fea0003c3ffff */
.L_x_40599:
        /* <DEDUP_REMOVED lines=12> */
.L_x_57159:


//--------------------- .text._ZN10layer_norm13ln_fwd_kernelINS_13Kernel_traitsIf6__halffS2_fjLj2048ELj1ELj4ELj1ELj16ENS_18Kernel_traits_baseILj2048EfS2_fS2_fjLj128EEEEELb1ELb0ELb0ELb0EEEvNS_9FwdParamsE --------------------------
	.section	.text._ZN10layer_norm13ln_fwd_kernelINS_13Kernel_traitsIf6__halffS2_fjLj2048ELj1ELj4ELj1ELj16ENS_18Kernel_traits_baseILj2048EfS2_fS2_fjLj128EEEEELb1ELb0ELb0ELb0EEEvNS_9FwdParamsE,"ax",@progbits
	.sectioninfo	@"SHI_REGISTERS=236"
	.align	128
        .global         _ZN10layer_norm13ln_fwd_kernelINS_13Kernel_traitsIf6__halffS2_fjLj2048ELj1ELj4ELj1ELj16ENS_18Kernel_traits_baseILj2048EfS2_fS2_fjLj128EEEEELb1ELb0ELb0ELb0EEEvNS_9FwdParamsE
        .type           _ZN10layer_norm13ln_fwd_kernelINS_13Kernel_traitsIf6__halffS2_fjLj2048ELj1ELj4ELj1ELj16ENS_18Kernel_traits_baseILj2048EfS2_fS2_fjLj128EEEEELb1ELb0ELb0ELb0EEEvNS_9FwdParamsE,@function
        .size           _ZN10layer_norm13ln_fwd_kernelINS_13Kernel_traitsIf6__halffS2_fjLj2048ELj1ELj4ELj1ELj16ENS_18Kernel_traits_baseILj2048EfS2_fS2_fjLj128EEEEELb1ELb0ELb0ELb0EEEvNS_9FwdParamsE,(.L_x_57160 - _ZN10layer_norm13ln_fwd_kernelINS_13Kernel_traitsIf6__halffS2_fjLj2048ELj1ELj4ELj1ELj16ENS_18Kernel_traits_baseILj2048EfS2_fS2_fjLj128EEEEELb1ELb0ELb0ELb0EEEvNS_9FwdParamsE)
        .other          _ZN10layer_norm13ln_fwd_kernelINS_13Kernel_traitsIf6__halffS2_fjLj2048ELj1ELj4ELj1ELj16ENS_18Kernel_traits_baseILj2048EfS2_fS2_fjLj128EEEEELb1ELb0ELb0ELb0EEEvNS_9FwdParamsE,@"STO_CUDA_ENTRY STV_DEFAULT"
_ZN10layer_norm13ln_fwd_kernelINS_13Kernel_traitsIf6__halffS2_fjLj2048ELj1ELj4ELj1ELj16ENS_18Kernel_traits_baseILj2048EfS2_fS2_fjLj128EEEEELb1ELb0ELb0ELb0EEEvNS_9FwdParamsE:
.text._ZN10layer_norm13ln_fwd_kernelINS_13Kernel_traitsIf6__halffS2_fjLj2048ELj1ELj4ELj1ELj16ENS_18Kernel_traits_baseILj2048EfS2_fS2_fjLj128EEEEELb1ELb0ELb0ELb0EEEvNS_9FwdParamsE:
        /* <DEDUP_REMOVED lines=33> */
[----:B------:R-:W-:Y:S01]  /*0210*/  UIADD3 UR12, UR5, 0x76cf5d0a, URZ ;  /* 0x76cf5d0a050c7890 */ /* 0x000fe2000fffe03f */
[----:B------:R-:W-:Y:S01]  /*0220*/  LOP3.LUT R10, R0, 0x1f, RZ, 0x3c, !PT ;  /* 0x0000001f000a7812 */ /* 0x000fe200078e3cff */
[----:B------:R-:W-:-:S02]  /*0230*/  UIADD3 UR14, UR5, 0x32370b8f, URZ ;  /* 0x32370b8f050e7890 */ /* 0x000fc4000fffe03f */
        /* <DEDUP_REMOVED lines=63> */
.L_x_40601:
[----:B------:R-:W-:Y:S05]  /*0630*/  BSYNC B0 ;  /* 0x0000000000007941 */ /* 0x000fea0003800000 */
.L_x_40600:
        /* <DEDUP_REMOVED lines=17> */
.L_x_40603:
[----:B------:R-:W-:Y:S05]  /*0750*/  BSYNC B0 ;  /* 0x0000000000007941 */ /* 0x000fea0003800000 */
.L_x_40602:
        /* <DEDUP_REMOVED lines=17> */
.L_x_40605:
[----:B------:R-:W-:Y:S05]  /*0870*/  BSYNC B0 ;  /* 0x0000000000007941 */ /* 0x000fea0003800000 */
.L_x_40604:
        /* <DEDUP_REMOVED lines=17> */
.L_x_40607:
[----:B------:R-:W-:Y:S05]  /*0990*/  BSYNC B0 ;  /* 0x0000000000007941 */ /* 0x000fea0003800000 */
.L_x_40606:
        /* <DEDUP_REMOVED lines=17> */
.L_x_40609:
[----:B------:R-:W-:Y:S05]  /*0ab0*/  BSYNC B0 ;  /* 0x0000000000007941 */ /* 0x000fea0003800000 */
.L_x_40608:
        /* <DEDUP_REMOVED lines=27> */
.L_x_40611:
[----:B------:R-:W-:Y:S05]  /*0c70*/  BSYNC B0 ;  /* 0x0000000000007941 */ /* 0x000fea0003800000 */
.L_x_40610:
        /* <DEDUP_REMOVED lines=26> */
.L_x_40613:
[----:B------:R-:W-:Y:S05]  /*0e20*/  BSYNC B0 ;  /* 0x0000000000007941 */ /* 0x000fea0003800000 */
.L_x_40612:
        /* <DEDUP_REMOVED lines=12> */
[----:B01----:R-:W-:Y:S01]  /*0ef0*/  IMAD.MOV.U32 R3, RZ, RZ, 0x20 ;  /* 0x00000020ff037424 */ /* 0x003fe200078e00ff */
        /* <DEDUP_REMOVED lines=8> */
.L_x_40615:
[----:B------:R-:W-:Y:S05]  /*0f80*/  BSYNC B0 ;  /* 0x0000000000007941 */ /* 0x000fea0003800000 */
.L_x_40614:
        /* <DEDUP_REMOVED lines=16> */
.L_x_41100:
        /* <DEDUP_REMOVED lines=38> */
.L_x_40620:
[----:B0-----:R-:W-:Y:S02]  /*12f0*/  IMAD.MOV.U32 R145, RZ, RZ, R210 ;  /* 0x000000ffff917224 */ /* 0x001fe400078e00d2 */
.L_x_40621:
[----:B------:R-:W-:Y:S05]  /*1300*/  BSYNC B2 ;  /* 0x0000000000027941 */ /* 0x000fea0003800000 */
.L_x_40619:
        /* <DEDUP_REMOVED lines=16> */
.L_x_40625:
[----:B------:R-:W-:Y:S05]  /*1410*/  BSYNC B3 ;  /* 0x0000000000037941 */ /* 0x000fea0003800000 */
.L_x_40624:
        /* <DEDUP_REMOVED lines=43> */
.L_x_40623:
[----:B------:R-:W-:Y:S05]  /*16d0*/  BSYNC B2 ;  /* 0x0000000000027941 */ /* 0x000fea0003800000 */
.L_x_40622:
        /* <DEDUP_REMOVED lines=25> */
.L_x_40627:
[----:B------:R-:W-:Y:S02]  /*1870*/  IMAD.MOV.U32 R146, RZ, RZ, R210 ;  /* 0x000000ffff927224 */ /* 0x000fe400078e00d2 */
.L_x_40628:
[----:B------:R-:W-:Y:S05]  /*1880*/  BSYNC B2 ;  /* 0x0000000000027941 */ /* 0x000fea0003800000 */
.L_x_40626:
        /* <DEDUP_REMOVED lines=16> */
.L_x_40632:
[----:B------:R-:W-:Y:S05]  /*1990*/  BSYNC B3 ;  /* 0x0000000000037941 */ /* 0x000fea0003800000 */
.L_x_40631:
        /* <DEDUP_REMOVED lines=43> */
.L_x_40630:
[----:B------:R-:W-:Y:S05]  /*1c50*/  BSYNC B2 ;  /* 0x0000000000027941 */ /* 0x000fea0003800000 */
.L_x_40629:
        /* <DEDUP_REMOVED lines=22> */
.L_x_40634:
[----:B------:R-:W-:Y:S02]  /*1dc0*/  IMAD.MOV.U32 R4, RZ, RZ, R210 ;  /* 0x000000ffff047224 */ /* 0x000fe400078e00d2 */
.L_x_40635:
[----:B------:R-:W-:Y:S05]  /*1dd0*/  BSYNC B2 ;  /* 0x0000000000027941 */ /* 0x000fea0003800000 */
.L_x_40633:
        /* <DEDUP_REMOVED lines=16> */
.L_x_40639:
[----:B------:R-:W-:Y:S05]  /*1ee0*/  BSYNC B3 ;  /* 0x0000000000037941 */ /* 0x000fea0003800000 */
.L_x_40638:
        /* <DEDUP_REMOVED lines=44> */
.L_x_40637:
[----:B------:R-:W-:Y:S05]  /*21b0*/  BSYNC B2 ;  /* 0x0000000000027941 */ /* 0x000fea0003800000 */
.L_x_40636:
        /* <DEDUP_REMOVED lines=20> */
.L_x_40641:
[----:B------:R-:W-:Y:S02]  /*2300*/  IMAD.MOV.U32 R4, RZ, RZ, R210 ;  /* 0x000000ffff047224 */ /* 0x000fe400078e00d2 */
.L_x_40642:
[----:B------:R-:W-:Y:S05]  /*2310*/  BSYNC B2 ;  /* 0x0000000000027941 */ /* 0x000fea0003800000 */
.L_x_40640:
        /* <DEDUP_REMOVED lines=16> */
.L_x_40646:
[----:B------:R-:W-:Y:S05]  /*2420*/  BSYNC B3 ;  /* 0x0000000000037941 */ /* 0x000fea0003800000 */
.L_x_40645:
        /* <DEDUP_REMOVED lines=43> */
.L_x_40644:
[----:B------:R-:W-:Y:S05]  /*26e0*/  BSYNC B2 ;  /* 0x0000000000027941 */ /* 0x000fea0003800000 */
.L_x_40643:
        /* <DEDUP_REMOVED lines=20> */
.L_x_40648:
[----:B------:R-:W-:Y:S02]  /*2830*/  MOV R4, R210 ;  /* 0x000000d200047202 */ /* 0x000fe40000000f00 */
.L_x_40649:
[----:B------:R-:W-:Y:S05]  /*2840*/  BSYNC B2 ;  /* 0x0000000000027941 */ /* 0x000fea0003800000 */
.L_x_40647:
        /* <DEDUP_REMOVED lines=16> */
.L_x_40653:
[----:B------:R-:W-:Y:S05]  /*2950*/  BSYNC B3 ;  /* 0x0000000000037941 */ /* 0x000fea0003800000 */
.L_x_40652:
        /* <DEDUP_REMOVED lines=43> */
.L_x_40651:
[----:B------:R-:W-:Y:S05]  /*2c10*/  BSYNC B2 ;  /* 0x0000000000027941 */ /* 0x000fea0003800000 */
.L_x_40650:
        /* <DEDUP_REMOVED lines=20> */
.L_x_40655:
[----:B------:R-:W-:Y:S02]  /*2d60*/  IMAD.MOV.U32 R4, RZ, RZ, R210 ;  /* 0x000000ffff047224 */ /* 0x000fe400078e00d2 */
.L_x_40656:
[----:B------:R-:W-:Y:S05]  /*2d70*/  BSYNC B2 ;  /* 0x0000000000027941 */ /* 0x000fea0003800000 */
.L_x_40654:
        /* <DEDUP_REMOVED lines=16> */
.L_x_40660:
[----:B------:R-:W-:Y:S05]  /*2e80*/  BSYNC B3 ;  /* 0x0000000000037941 */ /* 0x000fea0003800000 */
.L_x_40659:
        /* <DEDUP_REMOVED lines=42> */
.L_x_40658:
[----:B------:R-:W-:Y:S05]  /*3130*/  BSYNC B2 ;  /* 0x0000000000027941 */ /* 0x000fea0003800000 */
.L_x_40657:
        /* <DEDUP_REMOVED lines=20> */
.L_x_40662:
[----:B------:R-:W-:Y:S02]  /*3280*/  IMAD.MOV.U32 R4, RZ, RZ, R210 ;  /* 0x000000ffff047224 */ /* 0x000fe400078e00d2 */
.L_x_40663:
[----:B------:R-:W-:Y:S05]  /*3290*/  BSYNC B2 ;  /* 0x0000000000027941 */ /* 0x000fea0003800000 */
.L_x_40661:
        /* <DEDUP_REMOVED lines=16> */
.L_x_40667:
[----:B------:R-:W-:Y:S05]  /*33a0*/  BSYNC B3 ;  /* 0x0000000000037941 */ /* 0x000fea0003800000 */
.L_x_40666:
        /* <DEDUP_REMOVED lines=42> */
.L_x_40665:
[----:B------:R-:W-:Y:S05]  /*3650*/  BSYNC B2 ;  /* 0x0000000000027941 */ /* 0x000fea0003800000 */
.L_x_40664:
        /* <DEDUP_REMOVED lines=20> */
.L_x_40669:
[----:B------:R-:W-:Y:S02]  /*37a0*/  MOV R4, R210 ;  /* 0x000000d200047202 */ /* 0x000fe40000000f00 */
.L_x_40670:
[----:B------:R-:W-:Y:S05]  /*37b0*/  BSYNC B2 ;  /* 0x0000000000027941 */ /* 0x000fea0003800000 */
.L_x_40668:
        /* <DEDUP_REMOVED lines=18> */
.L_x_40674:
[----:B------:R-:W-:Y:S05]  /*38e0*/  BSYNC B3 ;  /* 0x0000000000037941 */ /* 0x000fea0003800000 */
.L_x_40673:
        /* <DEDUP_REMOVED lines=42> */
.L_x_40672:
[----:B------:R-:W-:Y:S05]  /*3b90*/  BSYNC B2 ;  /* 0x0000000000027941 */ /* 0x000fea0003800000 */
.L_x_40671:
        /* <DEDUP_REMOVED lines=14> */
[----:B------:R-:W-:Y:S02]  /*3c80*/  SEL R226, RZ, 0x1, P5 ;  /* 0x00000001ffe27807 */ /* 0x000fe40002800000 */
[----:B------:R-:W-:Y:S01]  /*3c90*/  SEL R228, RZ, 0x100, P4 ;  /* 0x00000100ffe47807 */ /* 0x000fe20002000000 */
[----:B------:R-:W-:Y:S01]  /*3ca0*/  IMAD.WIDE.U32 R220, R220, 0x1000000, RZ ;  /* 0x01000000dcdc7825 */ /* 0x000fe200078e00ff */
[----:B------:R-:W-:-:S02]  /*3cb0*/  FSETP.GTU.FTZ.AND P1, PT, R203, c[0x0][0x1e4], PT ;  /* 0x00007900cb007a0b */ /* 0x000fc40003f3c000 */
[----:B------:R-:W-:Y:S02]  /*3cc0*/  LOP3.LUT P6, RZ, R217, 0x4, RZ, 0xc0, !PT ;  /* 0x00000004d9ff7812 */ /* 0x000fe400078cc0ff */
[----:B------:R-:W-:Y:S02]  /*3cd0*/  SEL R230, RZ, 0x1000000, P1 ;  /* 0x01000000ffe67807 */ /* 0x000fe40000800000 */
[----:B------:R-:W-:Y:S01]  /*3ce0*/  FSEL R203, R6, RZ, !P1 ;  /* 0x000000ff06cb7208 */ /* 0x000fe20004800000 */
[----:B------:R-:W-:Y:S01]  /*3cf0*/  IMAD.WIDE.U32 R6, R5, 0x10000, RZ ;  /* 0x0001000005067825 */ /* 0x000fe200078e00ff */
[----:B------:R-:W-:Y:S02]  /*3d00*/  SEL R229, RZ, 0x1, P3 ;  /* 0x00000001ffe57807 */ /* 0x000fe40001800000 */
[----:B------:R-:W-:Y:S01]  /*3d10*/  SEL R227, RZ, 0x1, P6 ;  /* 0x00000001ffe37807 */ /* 0x000fe20003000000 */
[----:B------:R-:W-:Y:S01]  /*3d20*/  IMAD.WIDE.U32 R4, R226, 0x100, RZ ;  /* 0x00000100e2047825 */ /* 0x000fe200078e00ff */
[----:B------:R-:W-:-:S03]  /*3d30*/  LOP3.LUT R226, R228, R230, R231, 0xfe, !PT ;  /* 0x000000e6e4e27212 */ /* 0x000fc600078efee7 */
[----:B------:R-:W-:Y:S01]  /*3d40*/  @P0 FADD.FTZ R203, R143, R203 ;  /* 0x000000cb8fcb0221 */ /* 0x000fe20000010000 */
[----:B------:R-:W-:Y:S02]  /*3d50*/  LOP3.LUT R4, R4, R220, R6, 0xfe, !PT ;  /* 0x000000dc04047212 */ /* 0x000fe400078efe06 */
[----:B------:R-:W-:Y:S02]  /*3d60*/  LOP3.LUT R221, R221, R226, R229, 0xfe, !PT ;  /* 0x000000e2dddd7212 */ /* 0x000fe400078efee5 */
[----:B------:R-:W-:Y:S01]  /*3d70*/  LOP3.LUT R4, R4, R227, RZ, 0xfc, !PT ;  /* 0x000000e304047212 */ /* 0x000fe200078efcff */
[----:B------:R1:W-:Y:S01]  /*3d80*/  STG.E.128 [R224.64+0x10], R200 ;  /* 0x000010c8e0007986 */ /* 0x0003e2000c101d06 */
[----:B------:R-:W-:Y:S02]  /*3d90*/  LOP3.LUT R5, R5, R221, R7, 0xfe, !PT ;  /* 0x000000dd05057212 */ /* 0x000fe400078efe07 */
[----:B------:R-:W-:-:S03]  /*3da0*/  IADD3 R220, R0, 0x20, RZ ;  /* 0x0000002000dc7810 */ /* 0x000fc60007ffe0ff */
[----:B------:R1:W-:Y:S04]  /*3db0*/  STG.E.64 [R222.64], R4 ;  /* 0x00000004de007986 */ /* 0x0003e8000c101b06 */
.L_x_40618:
[----:B------:R-:W-:Y:S05]  /*3dc0*/  BSYNC B1 ;  /* 0x0000000000017941 */ /* 0x000fea0003800000 */
.L_x_40617:
        /* <DEDUP_REMOVED lines=24> */
.L_x_40678:
[----:B0-----:R-:W-:Y:S02]  /*3f50*/  IMAD.MOV.U32 R149, RZ, RZ, R210 ;  /* 0x000000ffff957224 */ /* 0x001fe400078e00d2 */
.L_x_40679:
[----:B------:R-:W-:Y:S05]  /*3f60*/  BSYNC B2 ;  /* 0x0000000000027941 */ /* 0x000fea0003800000 */
.L_x_40677:
        /* <DEDUP_REMOVED lines=16> */
.L_x_40683:
[----:B------:R-:W-:Y:S05]  /*4070*/  BSYNC B3 ;  /* 0x0000000000037941 */ /* 0x000fea0003800000 */
.L_x_40682:
        /* <DEDUP_REMOVED lines=43> */
.L_x_40681:
[----:B------:R-:W-:Y:S05]  /*4330*/  BSYNC B2 ;  /* 0x0000000000027941 */ /* 0x000fea0003800000 */
.L_x_40680:
[----:B------:R-:W0:Y:S01]  /*4340*/  I2F.U32 R148, R149 ;  /* 0x0000009500947306 */ /* 0x000e220000201000 */
[----:B------:R-:W-:Y:S01]  /*4350*/  MOV R207, 0x2f800000 ;  /* 0x2f80000000cf7802 */ /* 0x000fe20000000f00 */
        /* <DEDUP_REMOVED lines=23> */
.L_x_40685:
[----:B------:R-:W-:Y:S02]  /*44d0*/  IMAD.MOV.U32 R150, RZ, RZ, R210 ;  /* 0x000000ffff967224 */ /* 0x000fe400078e00d2 */
.L_x_40686:
[----:B------:R-:W-:Y:S05]  /*44e0*/  BSYNC B2 ;  /* 0x0000000000027941 */ /* 0x000fea0003800000 */
.L_x_40684:
        /* <DEDUP_REMOVED lines=16> */
.L_x_40690:
[----:B------:R-:W-:Y:S05]  /*45f0*/  BSYNC B3 ;  /* 0x0000000000037941 */ /* 0x000fea0003800000 */
.L_x_40689:
        /* <DEDUP_REMOVED lines=43> */
.L_x_40688:
[----:B------:R-:W-:Y:S05]  /*48b0*/  BSYNC B2 ;  /* 0x0000000000027941 */ /* 0x000fea0003800000 */
.L_x_40687:
        /* <DEDUP_REMOVED lines=22> */
.L_x_40692:
[----:B------:R-:W-:Y:S02]  /*4a20*/  IMAD.MOV.U32 R4, RZ, RZ, R210 ;  /* 0x000000ffff047224 */ /* 0x000fe400078e00d2 */
.L_x_40693:
[----:B------:R-:W-:Y:S05]  /*4a30*/  BSYNC B2 ;  /* 0x0000000000027941 */ /* 0x000fea0003800000 */
.L_x_40691:
        /* <DEDUP_REMOVED lines=16> */
.L_x_40697:
[----:B------:R-:W-:Y:S05]  /*4b40*/  BSYNC B3 ;  /* 0x0000000000037941 */ /* 0x000fea0003800000 */
.L_x_40696:
        /* <DEDUP_REMOVED lines=44> */
.L_x_40695:
[----:B------:R-:W-:Y:S05]  /*4e10*/  BSYNC B2 ;  /* 0x0000000000027941 */ /* 0x000fea0003800000 */
.L_x_40694:
        /* <DEDUP_REMOVED lines=20> */
.L_x_40699:
[----:B------:R-:W-:Y:S02]  /*4f60*/  IMAD.MOV.U32 R4, RZ, RZ, R210 ;  /* 0x000000ffff047224 */ /* 0x000fe400078e00d2 */
.L_x_40700:
[----:B------:R-:W-:Y:S05]  /*4f70*/  BSYNC B2 ;  /* 0x0000000000027941 */ /* 0x000fea0003800000 */
.L_x_40698:
        /* <DEDUP_REMOVED lines=16> */
.L_x_40704:
[----:B------:R-:W-:Y:S05]  /*5080*/  BSYNC B3 ;  /* 0x0000000000037941 */ /* 0x000fea0003800000 */
.L_x_40703:
        /* <DEDUP_REMOVED lines=43> */
.L_x_40702:
[----:B------:R-:W-:Y:S05]  /*5340*/  BSYNC B2 ;  /* 0x0000000000027941 */ /* 0x000fea0003800000 */
.L_x_40701:
        /* <DEDUP_REMOVED lines=20> */
.L_x_40706:
[----:B------:R-:W-:Y:S02]  /*5490*/  IMAD.MOV.U32 R4, RZ, RZ, R210 ;  /* 0x000000ffff047224 */ /* 0x000fe400078e00d2 */
.L_x_40707:
[----:B------:R-:W-:Y:S05]  /*54a0*/  BSYNC B2 ;  /* 0x0000000000027941 */ /* 0x000fea0003800000 */
.L_x_40705:
        /* <DEDUP_REMOVED lines=16> */
.L_x_40711:
[----:B------:R-:W-:Y:S05]  /*55b0*/  BSYNC B3 ;  /* 0x0000000000037941 */ /* 0x000fea0003800000 */
.L_x_40710:
        /* <DEDUP_REMOVED lines=43> */
.L_x_40709:
[----:B------:R-:W-:Y:S05]  /*5870*/  BSYNC B2 ;  /* 0x0000000000027941 */ /* 0x000fea0003800000 */
.L_x_40708:
        /* <DEDUP_REMOVED lines=20> */
.L_x_40713:
[----:B------:R-:W-:Y:S02]  /*59c0*/  IMAD.MOV.U32 R4, RZ, RZ, R210 ;  /* 0x000000ffff047224 */ /* 0x000fe400078e00d2 */
.L_x_40714:
[----:B------:R-:W-:Y:S05]  /*59d0*/  BSYNC B2 ;  /* 0x0000000000027941 */ /* 0x000fea0003800000 */
.L_x_40712:
        /* <DEDUP_REMOVED lines=16> */
.L_x_40718:
[----:B------:R-:W-:Y:S05]  /*5ae0*/  BSYNC B3 ;  /* 0x0000000000037941 */ /* 0x000fea0003800000 */
.L_x_40717:
        /* <DEDUP_REMOVED lines=42> */
.L_x_40716:
[----:B------:R-:W-:Y:S05]  /*5d90*/  BSYNC B2 ;  /* 0x0000000000027941 */ /* 0x000fea0003800000 */
.L_x_40715:
        /* <DEDUP_REMOVED lines=20> */
.L_x_40720:
[----:B------:R-:W-:Y:S02]  /*5ee0*/  IMAD.MOV.U32 R4, RZ, RZ, R210 ;  /* 0x000000ffff047224 */ /* 0x000fe400078e00d2 */
.L_x_40721:
[----:B------:R-:W-:Y:S05]  /*5ef0*/  BSYNC B2 ;  /* 0x0000000000027941 */ /* 0x000fea0003800000 */
.L_x_40719:
        /* <DEDUP_REMOVED lines=16> */
.L_x_40725:
[----:B------:R-:W-:Y:S05]  /*6000*/  BSYNC B3 ;  /* 0x0000000000037941 */ /* 0x000fea0003800000 */
.L_x_40724:
        /* <DEDUP_REMOVED lines=42> */
.L_x_40723:
[----:B------:R-:W-:Y:S05]  /*62b0*/  BSYNC B2 ;  /* 0x0000000000027941 */ /* 0x000fea0003800000 */
.L_x_40722:
        /* <DEDUP_REMOVED lines=20> */
.L_x_40727:
[----:B------:R-:W-:Y:S02]  /*6400*/  IMAD.MOV.U32 R4, RZ, RZ, R210 ;  /* 0x000000ffff047224 */ /* 0x000fe400078e00d2 */
.L_x_40728:
[----:B------:R-:W-:Y:S05]  /*6410*/  BSYNC B2 ;  /* 0x0000000000027941 */ /* 0x000fea0003800000 */
.L_x_40726:
        /* <DEDUP_REMOVED lines=18> */
.L_x_40732:
[----:B------:R-:W-:Y:S05]  /*6540*/  BSYNC B3 ;  /* 0x0000000000037941 */ /* 0x000fea0003800000 */
.L_x_40731:
        /* <DEDUP_REMOVED lines=42> */
.L_x_40730:
[----:B------:R-:W-:Y:S05]  /*67f0*/  BSYNC B2 ;  /* 0x0000000000027941 */ /* 0x000fea0003800000 */
.L_x_40729:
[----:B------:R-:W0:Y:S01]  /*6800*/  I2F.U32 R4, R4 ;  /* 0x0000000400047306 */ /* 0x000e220000201000 */
[----:B------:R-:W-:Y:S01]  /*6810*/  SEL R226, RZ, 0x1, P1 ;  /* 0x00000001ffe27807 */ /* 0x000fe20000800000 */
[----:B------:R-:W-:Y:S01]  /*6820*/  HADD2.F32 R6, -RZ, R7.H1_H1 ;  /* 0x30000007ff067230 */ /* 0x000fe20000004100 */
[----:B------:R-:W-:Y:S02]  /*6830*/  LEA R224, P1, R220, c[0x0][0x188], 0x5 ;  /* 0x00006200dce07a11 */ /* 0x000fe400078228ff */
[----:B------:R-:W-:Y:S01]  /*6840*/  SEL R233, RZ, 0x10000, P5 ;  /* 0x00010000ffe97807 */ /* 0x000fe20002800000 */
[----:B------:R-:W-:Y:S01]  /*6850*/  IMAD.WIDE.U32 R226, R226, 0x10000, RZ ;  /* 0x00010000e2e27825 */ /* 0x000fe200078e00ff */
[C---:B------:R-:W-:Y:S02]  /*6860*/  LEA.HI.X R225, R220.reuse, c[0x0][0x18c], RZ, 0x5, P1 ;  /* 0x00006300dce17a11 */ /* 0x040fe400008f2cff */
[----:B------:R-:W-:Y:S01]  /*6870*/  LEA R222, P1, R220, c[0x0][0x190], 0x3 ;  /* 0x00006400dcde7a11 */ /* 0x000fe200078218ff */
[----:B------:R-:W-:Y:S01]  /*6880*/  FMUL.FTZ R6, R6, R219 ;  /* 0x000000db06067220 */ /* 0x000fe20000410000 */
[----:B------:R-:W-:Y:S01]  /*6890*/  LOP3.LUT P5, RZ, R217, 0x2, RZ, 0xc0, !PT ;  /* 0x00000002d9ff7812 */ /* 0x000fe200078ac0ff */
[----:B------:R1:W-:Y:S01]  /*68a0*/  STG.E.128 [R224.64], R148 ;  /* 0x00000094e0007986 */ /* 0x0003e2000c101d06 */
[----:B------:R-:W-:Y:S01]  /*68b0*/  LEA.HI.X R223, R220, c[0x0][0x194], RZ, 0x3, P1 ;  /* 0x00006500dcdf7a11 */ /* 0x000fe200008f1cff */
[----:B------:R-:W-:Y:S01]  /*68c0*/  FMUL.FTZ R6, R6, c[0x0][0x1e8] ;  /* 0x00007a0006067a20 */ /* 0x000fe20000410000 */
[----:B------:R-:W-:Y:S01]  /*68d0*/  SEL R5, RZ, 0x1, P2 ;  /* 0x00000001ff057807 */ /* 0x000fe20001000000 */
[----:B0-----:R-:W-:Y:S01]  /*68e0*/  FFMA.FTZ R207, R4, R207, 1.1641532182693481445e-10 ;  /* 0x2f00000004cf7423 */ /* 0x001fe200000100cf */
[----:B------:R-:W-:-:S02]  /*68f0*/  SEL R221, RZ, 0x1, P5 ;  /* 0x00000001ffdd7807 */ /* 0x000fc40002800000 */
[----:B------:R-:W-:Y:S02]  /*6900*/  SEL R228, RZ, 0x100, P4 ;  /* 0x00000100ffe47807 */ /* 0x000fe40002000000 */
[----:B------:R-:W-:Y:S02]  /*6910*/  FSETP.GTU.FTZ.AND P1, PT, R207, c[0x0][0x1e4], PT ;  /* 0x00007900cf007a0b */ /* 0x000fe40003f3c000 */
[----:B------:R-:W-:Y:S02]  /*6920*/  LOP3.LUT P6, RZ, R217, 0x4, RZ, 0xc0, !PT ;  /* 0x00000004d9ff7812 */ /* 0x000fe400078cc0ff */
[----:B------:R-:W-:Y:S02]  /*6930*/  SEL R230, RZ, 0x1000000, P1 ;  /* 0x01000000ffe67807 */ /* 0x000fe40000800000 */
[----:B------:R-:W-:Y:S01]  /*6940*/  FSEL R207, R6, RZ, !P1 ;  /* 0x000000ff06cf7208 */ /* 0x000fe20004800000 */
[----:B------:R-:W-:Y:S01]  /*6950*/  IMAD.WIDE.U32 R6, R5, 0x1000000, RZ ;  /* 0x0100000005067825 */ /* 0x000fe200078e00ff */
[----:B------:R-:W-:-:S02]  /*6960*/  SEL R231, RZ, 0x1, P3 ;  /* 0x00000001ffe77807 */ /* 0x000fc40001800000 */
[----:B------:R-:W-:Y:S01]  /*6970*/  SEL R229, RZ, 0x1, P6 ;  /* 0x00000001ffe57807 */ /* 0x000fe20003000000 */
[----:B------:R-:W-:Y:S01]  /*6980*/  IMAD.WIDE.U32 R4, R221, 0x100, RZ ;  /* 0x00000100dd047825 */ /* 0x000fe200078e00ff */
[----:B------:R-:W-:Y:S02]  /*6990*/  LOP3.LUT R221, R228, R230, R233, 0xfe, !PT ;  /* 0x000000e6e4dd7212 */ /* 0x000fe400078efee9 */
[----:B------:R-:W-:Y:S01]  /*69a0*/  IADD3 R220, R220, 0x20, RZ ;  /* 0x00000020dcdc7810 */ /* 0x000fe20007ffe0ff */
[----:B------:R-:W-:Y:S01]  /*69b0*/  @P0 FADD.FTZ R207, R143, R207 ;  /* 0x000000cf8fcf0221 */ /* 0x000fe20000010000 */
[----:B------:R-:W-:Y:S02]  /*69c0*/  LOP3.LUT R4, R4, R6, R226, 0xfe, !PT ;  /* 0x0000000604047212 */ /* 0x000fe400078efee2 */
[----:B------:R-:W-:Y:S02]  /*69d0*/  LOP3.LUT R7, R7, R221, R231, 0xfe, !PT ;  /* 0x000000dd07077212 */ /* 0x000fe400078efee7 */
[----:B------:R-:W-:Y:S01]  /*69e0*/  LOP3.LUT R4, R4, R229, RZ, 0xfc, !PT ;  /* 0x000000e504047212 */ /* 0x000fe200078efcff */
[----:B------:R1:W-:Y:S01]  /*69f0*/  STG.E.128 [R224.64+0x10], R204 ;  /* 0x000010cce0007986 */ /* 0x0003e2000c101d06 */
[----:B------:R-:W-:-:S05]  /*6a00*/  LOP3.LUT R5, R5, R7, R227, 0xfe, !PT ;  /* 0x0000000705057212 */ /* 0x000fca00078efee3 */
[----:B------:R1:W-:Y:S02]  /*6a10*/  STG.E.64 [R222.64], R4 ;  /* 0x00000004de007986 */ /* 0x0003e4000c101b06 */
.L_x_40676:
[----:B------:R-:W-:Y:S05]  /*6a20*/  BSYNC B1 ;  /* 0x0000000000017941 */ /* 0x000fea0003800000 */
.L_x_40675:
        /* <DEDUP_REMOVED lines=24> */
.L_x_40736:
[----:B0-----:R-:W-:Y:S02]  /*6bb0*/  IMAD.MOV.U32 R153, RZ, RZ, R210 ;  /* 0x000000ffff997224 */ /* 0x001fe400078e00d2 */
.L_x_40737:
[----:B------:R-:W-:Y:S05]  /*6bc0*/  BSYNC B2 ;  /* 0x0000000000027941 */ /* 0x000fea0003800000 */
.L_x_40735:
        /* <DEDUP_REMOVED lines=16> */
.L_x_40741:
[----:B------:R-:W-:Y:S05]  /*6cd0*/  BSYNC B3 ;  /* 0x0000000000037941 */ /* 0x000fea0003800000 */
.L_x_40740:
        /* <DEDUP_REMOVED lines=43> */
.L_x_40739:
[----:B------:R-:W-:Y:S05]  /*6f90*/  BSYNC B2 ;  /* 0x0000000000027941 */ /* 0x000fea0003800000 */
.L_x_40738:
        /* <DEDUP_REMOVED lines=25> */
.L_x_40743:
[----:B------:R-:W-:Y:S02]  /*7130*/  IMAD.MOV.U32 R154, RZ, RZ, R210 ;  /* 0x000000ffff9a7224 */ /* 0x000fe400078e00d2 */
.L_x_40744:
[----:B------:R-:W-:Y:S05]  /*7140*/  BSYNC B2 ;  /* 0x0000000000027941 */ /* 0x000fea0003800000 */
.L_x_40742:
        /* <DEDUP_REMOVED lines=16> */
.L_x_40748:
[----:B------:R-:W-:Y:S05]  /*7250*/  BSYNC B3 ;  /* 0x0000000000037941 */ /* 0x000fea0003800000 */
.L_x_40747:
        /* <DEDUP_REMOVED lines=43> */
.L_x_40746:
[----:B------:R-:W-:Y:S05]  /*7510*/  BSYNC B2 ;  /* 0x0000000000027941 */ /* 0x000fea0003800000 */
.L_x_40745:
        /* <DEDUP_REMOVED lines=22> */
.L_x_40750:
[----:B------:R-:W-:Y:S02]  /*7680*/  MOV R4, R210 ;  /* 0x000000d200047202 */ /* 0x000fe40000000f00 */
.L_x_40751:
[----:B------:R-:W-:Y:S05]  /*7690*/  BSYNC B2 ;  /* 0x0000000000027941 */ /* 0x000fea0003800000 */
.L_x_40749:
        /* <DEDUP_REMOVED lines=16> */
.L_x_40755:
[----:B------:R-:W-:Y:S05]  /*77a0*/  BSYNC B3 ;  /* 0x0000000000037941 */ /* 0x000fea0003800000 */
.L_x_40754:
        /* <DEDUP_REMOVED lines=44> */
.L_x_40753:
[----:B------:R-:W-:Y:S05]  /*7a70*/  BSYNC B2 ;  /* 0x0000000000027941 */ /* 0x000fea0003800000 */
.L_x_40752:
        /* <DEDUP_REMOVED lines=20> */
.L_x_40757:
[----:B------:R-:W-:Y:S02]  /*7bc0*/  MOV R4, R210 ;  /* 0x000000d200047202 */ /* 0x000fe40000000f00 */
.L_x_40758:
[----:B------:R-:W-:Y:S05]  /*7bd0*/  BSYNC B2 ;  /* 0x0000000000027941 */ /* 0x000fea0003800000 */
.L_x_40756:
        /* <DEDUP_REMOVED lines=16> */
.L_x_40762:
[----:B------:R-:W-:Y:S05]  /*7ce0*/  BSYNC B3 ;  /* 0x0000000000037941 */ /* 0x000fea0003800000 */
.L_x_40761:
        /* <DEDUP_REMOVED lines=43> */
.L_x_40760:
[----:B------:R-:W-:Y:S05]  /*7fa0*/  BSYNC B2 ;  /* 0x0000000000027941 */ /* 0x000fea0003800000 */
.L_x_40759:
        /* <DEDUP_REMOVED lines=20> */
.L_x_40764:
[----:B------:R-:W-:Y:S02]  /*80f0*/  IMAD.MOV.U32 R4, RZ, RZ, R210 ;  /* 0x000000ffff047224 */ /* 0x000fe400078e00d2 */
.L_x_40765:
[----:B------:R-:W-:Y:S05]  /*8100*/  BSYNC B2 ;  /* 0x0000000000027941 */ /* 0x000fea0003800000 */
.L_x_40763:
        /* <DEDUP_REMOVED lines=16> */
.L_x_40769:
[----:B------:R-:W-:Y:S05]  /*8210*/  BSYNC B3 ;  /* 0x0000000000037941 */ /* 0x000fea0003800000 */
.L_x_40768:
        /* <DEDUP_REMOVED lines=43> */
.L_x_40767:
[----:B------:R-:W-:Y:S05]  /*84d0*/  BSYNC B2 ;  /* 0x0000000000027941 */ /* 0x000fea0003800000 */
.L_x_40766:
        /* <DEDUP_REMOVED lines=20> */
.L_x_40771:
[----:B------:R-:W-:Y:S02]  /*8620*/  IMAD.MOV.U32 R4, RZ, RZ, R210 ;  /* 0x000000ffff047224 */ /* 0x000fe400078e00d2 */
.L_x_40772:
[----:B------:R-:W-:Y:S05]  /*8630*/  BSYNC B2 ;  /* 0x0000000000027941 */ /* 0x000fea0003800000 */
.L_x_40770:
        /* <DEDUP_REMOVED lines=16> */
.L_x_40776:
[----:B------:R-:W-:Y:S05]  /*8740*/  BSYNC B3 ;  /* 0x0000000000037941 */ /* 0x000fea0003800000 */
.L_x_40775:
        /* <DEDUP_REMOVED lines=42> */
.L_x_40774:
[----:B------:R-:W-:Y:S05]  /*89f0*/  BSYNC B2 ;  /* 0x0000000000027941 */ /* 0x000fea0003800000 */
.L_x_40773:
        /* <DEDUP_REMOVED lines=20> */
.L_x_40778:
[----:B------:R-:W-:Y:S02]  /*8b40*/  IMAD.MOV.U32 R4, RZ, RZ, R210 ;  /* 0x000000ffff047224 */ /* 0x000fe400078e00d2 */
.L_x_40779:
[----:B------:R-:W-:Y:S05]  /*8b50*/  BSYNC B2 ;  /* 0x0000000000027941 */ /* 0x000fea0003800000 */
.L_x_40777:
        /* <DEDUP_REMOVED lines=16> */
.L_x_40783:
[----:B------:R-:W-:Y:S05]  /*8c60*/  BSYNC B3 ;  /* 0x0000000000037941 */ /* 0x000fea0003800000 */
.L_x_40782:
        /* <DEDUP_REMOVED lines=42> */
.L_x_40781:
[----:B------:R-:W-:Y:S05]  /*8f10*/  BSYNC B2 ;  /* 0x0000000000027941 */ /* 0x000fea0003800000 */
.L_x_40780:
        /* <DEDUP_REMOVED lines=20> */
.L_x_40785:
[----:B------:R-:W-:Y:S02]  /*9060*/  IMAD.MOV.U32 R4, RZ, RZ, R210 ;  /* 0x000000ffff047224 */ /* 0x000fe400078e00d2 */
.L_x_40786:
[----:B------:R-:W-:Y:S05]  /*9070*/  BSYNC B2 ;  /* 0x0000000000027941 */ /* 0x000fea0003800000 */
.L_x_40784:
        /* <DEDUP_REMOVED lines=18> */
.L_x_40790:
[----:B------:R-:W-:Y:S05]  /*91a0*/  BSYNC B3 ;  /* 0x0000000000037941 */ /* 0x000fea0003800000 */
.L_x_40789:
        /* <DEDUP_REMOVED lines=42> */
.L_x_40788:
[----:B------:R-:W-:Y:S05]  /*9450*/  BSYNC B2 ;  /* 0x0000000000027941 */ /* 0x000fea0003800000 */
.L_x_40787:
        /* <DEDUP_REMOVED lines=34> */
.L_x_40734:
[----:B------:R-:W-:Y:S05]  /*9680*/  BSYNC B1 ;  /* 0x0000000000017941 */ /* 0x000fea0003800000 */
.L_x_40733:
        /* <DEDUP_REMOVED lines=24> */
.L_x_40794:
[----:B0-----:R-:W-:Y:S02]  /*9810*/  IMAD.MOV.U32 R161, RZ, RZ, R210 ;  /* 0x000000ffffa17224 */ /* 0x001fe400078e00d2 */
.L_x_40795:
[----:B------:R-:W-:Y:S05]  /*9820*/  BSYNC B2 ;  /* 0x0000000000027941 */ /* 0x000fea0003800000 */
.L_x_40793:
        /* <DEDUP_REMOVED lines=16> */
.L_x_40799:
[----:B------:R-:W-:Y:S05]  /*9930*/  BSYNC B3 ;  /* 0x0000000000037941 */ /* 0x000fea0003800000 */
.L_x_40798:
        /* <DEDUP_REMOVED lines=43> */
.L_x_40797:
[----:B------:R-:W-:Y:S05]  /*9bf0*/  BSYNC B2 ;  /* 0x0000000000027941 */ /* 0x000fea0003800000 */
.L_x_40796:
        /* <DEDUP_REMOVED lines=25> */
.L_x_40801:
[----:B------:R-:W-:Y:S02]  /*9d90*/  MOV R162, R210 ;  /* 0x000000d200a27202 */ /* 0x000fe40000000f00 */
.L_x_40802:
[----:B------:R-:W-:Y:S05]  /*9da0*/  BSYNC B2 ;  /* 0x0000000000027941 */ /* 0x000fea0003800000 */
.L_x_40800:
        /* <DEDUP_REMOVED lines=16> */
.L_x_40806:
[----:B------:R-:W-:Y:S05]  /*9eb0*/  BSYNC B3 ;  /* 0x0000000000037941 */ /* 0x000fea0003800000 */
.L_x_40805:
        /* <DEDUP_REMOVED lines=43> */
.L_x_40804:
[----:B------:R-:W-:Y:S05]  /*a170*/  BSYNC B2 ;  /* 0x0000000000027941 */ /* 0x000fea0003800000 */
.L_x_40803:
        /* <DEDUP_REMOVED lines=22> */
.L_x_40808:
[----:B------:R-:W-:Y:S02]  /*a2e0*/  IMAD.MOV.U32 R4, RZ, RZ, R210 ;  /* 0x000000ffff047224 */ /* 0x000fe400078e00d2 */
.L_x_40809:
[----:B------:R-:W-:Y:S05]  /*a2f0*/  BSYNC B2 ;  /* 0x0000000000027941 */ /* 0x000fea0003800000 */
.L_x_40807:
        /* <DEDUP_REMOVED lines=16> */
.L_x_40813:
[----:B------:R-:W-:Y:S05]  /*a400*/  BSYNC B3 ;  /* 0x0000000000037941 */ /* 0x000fea0003800000 */
.L_x_40812:
        /* <DEDUP_REMOVED lines=44> */
.L_x_40811:
[----:B------:R-:W-:Y:S05]  /*a6d0*/  BSYNC B2 ;  /* 0x0000000000027941 */ /* 0x000fea0003800000 */
.L_x_40810:
        /* <DEDUP_REMOVED lines=20> */
.L_x_40815:
[----:B------:R-:W-:Y:S02]  /*a820*/  IMAD.MOV.U32 R4, RZ, RZ, R210 ;  /* 0x000000ffff047224 */ /* 0x000fe400078e00d2 */
.L_x_40816:
[----:B------:R-:W-:Y:S05]  /*a830*/  BSYNC B2 ;  /* 0x0000000000027941 */ /* 0x000fea0003800000 */
.L_x_40814:
        /* <DEDUP_REMOVED lines=16> */
.L_x_40820:
[----:B------:R-:W-:Y:S05]  /*a940*/  BSYNC B3 ;  /* 0x0000000000037941 */ /* 0x000fea0003800000 */
.L_x_40819:
        /* <DEDUP_REMOVED lines=43> */
.L_x_40818:
[----:B------:R-:W-:Y:S05]  /*ac00*/  BSYNC B2 ;  /* 0x0000000000027941 */ /* 0x000fea0003800000 */
.L_x_40817:
        /* <DEDUP_REMOVED lines=20> */
.L_x_40822:
[----:B------:R-:W-:Y:S02]  /*ad50*/  MOV R4, R210 ;  /* 0x000000d200047202 */ /* 0x000fe40000000f00 */
.L_x_40823:
[----:B------:R-:W-:Y:S05]  /*ad60*/  BSYNC B2 ;  /* 0x0000000000027941 */ /* 0x000fea0003800000 */
.L_x_40821:
        /* <DEDUP_REMOVED lines=16> */
.L_x_40827:
[----:B------:R-:W-:Y:S05]  /*ae70*/  BSYNC B3 ;  /* 0x0000000000037941 */ /* 0x000fea0003800000 */
.L_x_40826:
        /* <DEDUP_REMOVED lines=43> */
.L_x_40825:
[----:B------:R-:W-:Y:S05]  /*b130*/  BSYNC B2 ;  /* 0x0000000000027941 */ /* 0x000fea0003800000 */
.L_x_40824:
        /* <DEDUP_REMOVED lines=20> */
.L_x_40829:
[----:B------:R-:W-:Y:S02]  /*b280*/  IMAD.MOV.U32 R4, RZ, RZ, R210 ;  /* 0x000000ffff047224 */ /* 0x000fe400078e00d2 */
.L_x_40830:
[----:B------:R-:W-:Y:S05]  /*b290*/  BSYNC B2 ;  /* 0x0000000000027941 */ /* 0x000fea0003800000 */
.L_x_40828:
        /* <DEDUP_REMOVED lines=16> */
.L_x_40834:
[----:B------:R-:W-:Y:S05]  /*b3a0*/  BSYNC B3 ;  /* 0x0000000000037941 */ /* 0x000fea0003800000 */
.L_x_40833:
        /* <DEDUP_REMOVED lines=42> */
.L_x_40832:
[----:B------:R-:W-:Y:S05]  /*b650*/  BSYNC B2 ;  /* 0x0000000000027941 */ /* 0x000fea0003800000 */
.L_x_40831:
        /* <DEDUP_REMOVED lines=20> */
.L_x_40836:
[----:B------:R-:W-:Y:S02]  /*b7a0*/  IMAD.MOV.U32 R4, RZ, RZ, R210 ;  /* 0x000000ffff047224 */ /* 0x000fe400078e00d2 */
.L_x_40837:
[----:B------:R-:W-:Y:S05]  /*b7b0*/  BSYNC B2 ;  /* 0x0000000000027941 */ /* 0x000fea0003800000 */
.L_x_40835:
        /* <DEDUP_REMOVED lines=16> */
.L_x_40841:
[----:B------:R-:W-:Y:S05]  /*b8c0*/  BSYNC B3 ;  /* 0x0000000000037941 */ /* 0x000fea0003800000 */
.L_x_40840:
        /* <DEDUP_REMOVED lines=42> */
.L_x_40839:
[----:B------:R-:W-:Y:S05]  /*bb70*/  BSYNC B2 ;  /* 0x0000000000027941 */ /* 0x000fea0003800000 */
.L_x_40838:
        /* <DEDUP_REMOVED lines=20> */
.L_x_40843:
[----:B------:R-:W-:Y:S02]  /*bcc0*/  IMAD.MOV.U32 R4, RZ, RZ, R210 ;  /* 0x000000ffff047224 */ /* 0x000fe400078e00d2 */
.L_x_40844:
[----:B------:R-:W-:Y:S05]  /*bcd0*/  BSYNC B2 ;  /* 0x0000000000027941 */ /* 0x000fea0003800000 */
.L_x_40842:
        /* <DEDUP_REMOVED lines=18> */
.L_x_40848:
[----:B------:R-:W-:Y:S05]  /*be00*/  BSYNC B3 ;  /* 0x0000000000037941 */ /* 0x000fea0003800000 */
.L_x_40847:
        /* <DEDUP_REMOVED lines=42> */
.L_x_40846:
[----:B------:R-:W-:Y:S05]  /*c0b0*/  BSYNC B2 ;  /* 0x0000000000027941 */ /* 0x000fea0003800000 */
.L_x_40845:
        /* <DEDUP_REMOVED lines=34> */
.L_x_40792:
[----:B------:R-:W-:Y:S05]  /*c2e0*/  BSYNC B1 ;  /* 0x0000000000017941 */ /* 0x000fea0003800000 */
.L_x_40791:
        /* <DEDUP_REMOVED lines=24> */
.L_x_40852:
[----:B0-----:R-:W-:Y:S02]  /*c470*/  IMAD.MOV.U32 R169, RZ, RZ, R210 ;  /* 0x000000ffffa97224 */ /* 0x001fe400078e00d2 */
.L_x_40853:
[----:B------:R-:W-:Y:S05]  /*c480*/  BSYNC B2 ;  /* 0x0000000000027941 */ /* 0x000fea0003800000 */
.L_x_40851:
        /* <DEDUP_REMOVED lines=16> */
.L_x_40857:
[----:B------:R-:W-:Y:S05]  /*c590*/  BSYNC B3 ;  /* 0x0000000000037941 */ /* 0x000fea0003800000 */
.L_x_40856:
        /* <DEDUP_REMOVED lines=43> */
.L_x_40855:
[----:B------:R-:W-:Y:S05]  /*c850*/  BSYNC B2 ;  /* 0x0000000000027941 */ /* 0x000fea0003800000 */
.L_x_40854:
        /* <DEDUP_REMOVED lines=25> */
.L_x_40859:
[----:B------:R-:W-:Y:S02]  /*c9f0*/  MOV R170, R210 ;  /* 0x000000d200aa7202 */ /* 0x000fe40000000f00 */
.L_x_40860:
[----:B------:R-:W-:Y:S05]  /*ca00*/  BSYNC B2 ;  /* 0x0000000000027941 */ /* 0x000fea0003800000 */
.L_x_40858:
        /* <DEDUP_REMOVED lines=16> */
.L_x_40864:
[----:B------:R-:W-:Y:S05]  /*cb10*/  BSYNC B3 ;  /* 0x0000000000037941 */ /* 0x000fea0003800000 */
.L_x_40863:
        /* <DEDUP_REMOVED lines=43> */
.L_x_40862:
[----:B------:R-:W-:Y:S05]  /*cdd0*/  BSYNC B2 ;  /* 0x0000000000027941 */ /* 0x000fea0003800000 */
.L_x_40861:
        /* <DEDUP_REMOVED lines=22> */
.L_x_40866:
[----:B------:R-:W-:Y:S02]  /*cf40*/  IMAD.MOV.U32 R4, RZ, RZ, R210 ;  /* 0x000000ffff047224 */ /* 0x000fe400078e00d2 */
.L_x_40867:
[----:B------:R-:W-:Y:S05]  /*cf50*/  BSYNC B2 ;  /* 0x0000000000027941 */ /* 0x000fea0003800000 */
.L_x_40865:
        /* <DEDUP_REMOVED lines=16> */
.L_x_40871:
[----:B------:R-:W-:Y:S05]  /*d060*/  BSYNC B3 ;  /* 0x0000000000037941 */ /* 0x000fea0003800000 */
.L_x_40870:
        /* <DEDUP_REMOVED lines=44> */
.L_x_40869:
[----:B------:R-:W-:Y:S05]  /*d330*/  BSYNC B2 ;  /* 0x0000000000027941 */ /* 0x000fea0003800000 */
.L_x_40868:
        /* <DEDUP_REMOVED lines=20> */
.L_x_40873:
[----:B------:R-:W-:Y:S02]  /*d480*/  IMAD.MOV.U32 R4, RZ, RZ, R210 ;  /* 0x000000ffff047224 */ /* 0x000fe400078e00d2 */
.L_x_40874:
[----:B------:R-:W-:Y:S05]  /*d490*/  BSYNC B2 ;  /* 0x0000000000027941 */ /* 0x000fea0003800000 */
.L_x_40872:
        /* <DEDUP_REMOVED lines=16> */
.L_x_40878:
[----:B------:R-:W-:Y:S05]  /*d5a0*/  BSYNC B3 ;  /* 0x0000000000037941 */ /* 0x000fea0003800000 */
.L_x_40877:
        /* <DEDUP_REMOVED lines=43> */
.L_x_40876:
[----:B------:R-:W-:Y:S05]  /*d860*/  BSYNC B2 ;  /* 0x0000000000027941 */ /* 0x000fea0003800000 */
.L_x_40875:
        /* <DEDUP_REMOVED lines=20> */
.L_x_40880:
[----:B------:R-:W-:Y:S02]  /*d9b0*/  MOV R4, R210 ;  /* 0x000000d200047202 */ /* 0x000fe40000000f00 */
.L_x_40881:
[----:B------:R-:W-:Y:S05]  /*d9c0*/  BSYNC B2 ;  /* 0x0000000000027941 */ /* 0x000fea0003800000 */
.L_x_40879:
        /* <DEDUP_REMOVED lines=16> */
.L_x_40885:
[----:B------:R-:W-:Y:S05]  /*dad0*/  BSYNC B3 ;  /* 0x0000000000037941 */ /* 0x000fea0003800000 */
.L_x_40884:
        /* <DEDUP_REMOVED lines=43> */
.L_x_40883:
[----:B------:R-:W-:Y:S05]  /*dd90*/  BSYNC B2 ;  /* 0x0000000000027941 */ /* 0x000fea0003800000 */
.L_x_40882:
        /* <DEDUP_REMOVED lines=20> */
.L_x_40887:
[----:B------:R-:W-:Y:S02]  /*dee0*/  IMAD.MOV.U32 R4, RZ, RZ, R210 ;  /* 0x000000ffff047224 */ /* 0x000fe400078e00d2 */
.L_x_40888:
[----:B------:R-:W-:Y:S05]  /*def0*/  BSYNC B2 ;  /* 0x0000000000027941 */ /* 0x000fea0003800000 */
.L_x_40886:
        /* <DEDUP_REMOVED lines=16> */
.L_x_40892:
[----:B------:R-:W-:Y:S05]  /*e000*/  BSYNC B3 ;  /* 0x0000000000037941 */ /* 0x000fea0003800000 */
.L_x_40891:
        /* <DEDUP_REMOVED lines=42> */
.L_x_40890:
[----:B------:R-:W-:Y:S05]  /*e2b0*/  BSYNC B2 ;  /* 0x0000000000027941 */ /* 0x000fea0003800000 */
.L_x_40889:
        /* <DEDUP_REMOVED lines=20> */
.L_x_40894:
[----:B------:R-:W-:Y:S02]  /*e400*/  IMAD.MOV.U32 R4, RZ, RZ, R210 ;  /* 0x000000ffff047224 */ /* 0x000fe400078e00d2 */
.L_x_40895:
[----:B------:R-:W-:Y:S05]  /*e410*/  BSYNC B2 ;  /* 0x0000000000027941 */ /* 0x000fea0003800000 */
.L_x_40893:
        /* <DEDUP_REMOVED lines=16> */
.L_x_40899:
[----:B------:R-:W-:Y:S05]  /*e520*/  BSYNC B3 ;  /* 0x0000000000037941 */ /* 0x000fea0003800000 */
.L_x_40898:
        /* <DEDUP_REMOVED lines=42> */
.L_x_40897:
[----:B------:R-:W-:Y:S05]  /*e7d0*/  BSYNC B2 ;  /* 0x0000000000027941 */ /* 0x000fea0003800000 */
.L_x_40896:
        /* <DEDUP_REMOVED lines=20> */
.L_x_40901:
[----:B------:R-:W-:Y:S02]  /*e920*/  IMAD.MOV.U32 R4, RZ, RZ, R210 ;  /* 0x000000ffff047224 */ /* 0x000fe400078e00d2 */
.L_x_40902:
[----:B------:R-:W-:Y:S05]  /*e930*/  BSYNC B2 ;  /* 0x0000000000027941 */ /* 0x000fea0003800000 */
.L_x_40900:
        /* <DEDUP_REMOVED lines=18> */
.L_x_40906:
[----:B------:R-:W-:Y:S05]  /*ea60*/  BSYNC B3 ;  /* 0x0000000000037941 */ /* 0x000fea0003800000 */
.L_x_40905:
        /* <DEDUP_REMOVED lines=42> */
.L_x_40904:
[----:B------:R-:W-:Y:S05]  /*ed10*/  BSYNC B2 ;  /* 0x0000000000027941 */ /* 0x000fea0003800000 */
.L_x_40903:
        /* <DEDUP_REMOVED lines=34> */
.L_x_40850:
[----:B------:R-:W-:Y:S05]  /*ef40*/  BSYNC B1 ;  /* 0x0000000000017941 */ /* 0x000fea0003800000 */
.L_x_40849:
        /* <DEDUP_REMOVED lines=24> */
.L_x_40910:
[----:B0-----:R-:W-:Y:S02]  /*f0d0*/  IMAD.MOV.U32 R177, RZ, RZ, R210 ;  /* 0x000000ffffb17224 */ /* 0x001fe400078e00d2 */
.L_x_40911:
[----:B------:R-:W-:Y:S05]  /*f0e0*/  BSYNC B2 ;  /* 0x0000000000027941 */ /* 0x000fea0003800000 */
.L_x_40909:
        /* <DEDUP_REMOVED lines=16> */
.L_x_40915:
[----:B------:R-:W-:Y:S05]  /*f1f0*/  BSYNC B3 ;  /* 0x0000000000037941 */ /* 0x000fea0003800000 */
.L_x_40914:
        /* <DEDUP_REMOVED lines=43> */
.L_x_40913:
[----:B------:R-:W-:Y:S05]  /*f4b0*/  BSYNC B2 ;  /* 0x0000000000027941 */ /* 0x000fea0003800000 */
.L_x_40912:
        /* <DEDUP_REMOVED lines=25> */
.L_x_40917:
[----:B------:R-:W-:Y:S02]  /*f650*/  MOV R178, R210 ;  /* 0x000000d200b27202 */ /* 0x000fe40000000f00 */
.L_x_40918:
[----:B------:R-:W-:Y:S05]  /*f660*/  BSYNC B2 ;  /* 0x0000000000027941 */ /* 0x000fea0003800000 */
.L_x_40916:
        /* <DEDUP_REMOVED lines=16> */
.L_x_40922:
[----:B------:R-:W-:Y:S05]  /*f770*/  BSYNC B3 ;  /* 0x0000000000037941 */ /* 0x000fea0003800000 */
.L_x_40921:
        /* <DEDUP_REMOVED lines=43> */
.L_x_40920:
[----:B------:R-:W-:Y:S05]  /*fa30*/  BSYNC B2 ;  /* 0x0000000000027941 */ /* 0x000fea0003800000 */
.L_x_40919:
        /* <DEDUP_REMOVED lines=22> */
.L_x_40924:
[----:B------:R-:W-:Y:S02]  /*fba0*/  IMAD.MOV.U32 R4, RZ, RZ, R210 ;  /* 0x000000ffff047224 */ /* 0x000fe400078e00d2 */
.L_x_40925:
[----:B------:R-:W-:Y:S05]  /*fbb0*/  BSYNC B2 ;  /* 0x0000000000027941 */ /* 0x000fea0003800000 */
.L_x_40923:
        /* <DEDUP_REMOVED lines=16> */
.L_x_40929:
[----:B------:R-:W-:Y:S05]  /*fcc0*/  BSYNC B3 ;  /* 0x0000000000037941 */ /* 0x000fea0003800000 */
.L_x_40928:
        /* <DEDUP_REMOVED lines=44> */
.L_x_40927:
[----:B------:R-:W-:Y:S05]  /*ff90*/  BSYNC B2 ;  /* 0x0000000000027941 */ /* 0x000fea0003800000 */
.L_x_40926:
        /* <DEDUP_REMOVED lines=20> */
.L_x_40931:
[----:B------:R-:W-:Y:S02]  /*100e0*/  IMAD.MOV.U32 R4, RZ, RZ, R210 ;  /* 0x000000ffff047224 */ /* 0x000fe400078e00d2 */
.L_x_40932:
[----:B------:R-:W-:Y:S05]  /*100f0*/  BSYNC B2 ;  /* 0x0000000000027941 */ /* 0x000fea0003800000 */
.L_x_40930:
        /* <DEDUP_REMOVED lines=16> */
.L_x_40936:
[----:B------:R-:W-:Y:S05]  /*10200*/  BSYNC B3 ;  /* 0x0000000000037941 */ /* 0x000fea0003800000 */
.L_x_40935:
        /* <DEDUP_REMOVED lines=43> */
.L_x_40934:
[----:B------:R-:W-:Y:S05]  /*104c0*/  BSYNC B2 ;  /* 0x0000000000027941 */ /* 0x000fea0003800000 */
.L_x_40933:
        /* <DEDUP_REMOVED lines=20> */
.L_x_40938:
[----:B------:R-:W-:Y:S02]  /*10610*/  MOV R4, R210 ;  /* 0x000000d200047202 */ /* 0x000fe40000000f00 */
.L_x_40939:
[----:B------:R-:W-:Y:S05]  /*10620*/  BSYNC B2 ;  /* 0x0000000000027941 */ /* 0x000fea0003800000 */
.L_x_40937:
        /* <DEDUP_REMOVED lines=16> */
.L_x_40943:
[----:B------:R-:W-:Y:S05]  /*10730*/  BSYNC B3 ;  /* 0x0000000000037941 */ /* 0x000fea0003800000 */
.L_x_40942:
        /* <DEDUP_REMOVED lines=43> */
.L_x_40941:
[----:B------:R-:W-:Y:S05]  /*109f0*/  BSYNC B2 ;  /* 0x0000000000027941 */ /* 0x000fea0003800000 */
.L_x_40940:
        /* <DEDUP_REMOVED lines=20> */
.L_x_40945:
[----:B------:R-:W-:Y:S02]  /*10b40*/  IMAD.MOV.U32 R4, RZ, RZ, R210 ;  /* 0x000000ffff047224 */ /* 0x000fe400078e00d2 */
.L_x_40946:
[----:B------:R-:W-:Y:S05]  /*10b50*/  BSYNC B2 ;  /* 0x0000000000027941 */ /* 0x000fea0003800000 */
.L_x_40944:
        /* <DEDUP_REMOVED lines=16> */
.L_x_40950:
[----:B------:R-:W-:Y:S05]  /*10c60*/  BSYNC B3 ;  /* 0x0000000000037941 */ /* 0x000fea0003800000 */
.L_x_40949:
        /* <DEDUP_REMOVED lines=42> */
.L_x_40948:
[----:B------:R-:W-:Y:S05]  /*10f10*/  BSYNC B2 ;  /* 0x0000000000027941 */ /* 0x000fea0003800000 */
.L_x_40947:
        /* <DEDUP_REMOVED lines=20> */
.L_x_40952:
[----:B------:R-:W-:Y:S02]  /*11060*/  IMAD.MOV.U32 R4, RZ, RZ, R210 ;  /* 0x000000ffff047224 */ /* 0x000fe400078e00d2 */
.L_x_40953:
[----:B------:R-:W-:Y:S05]  /*11070*/  BSYNC B2 ;  /* 0x0000000000027941 */ /* 0x000fea0003800000 */
.L_x_40951:
        /* <DEDUP_REMOVED lines=16> */
.L_x_40957:
[----:B------:R-:W-:Y:S05]  /*11180*/  BSYNC B3 ;  /* 0x0000000000037941 */ /* 0x000fea0003800000 */
.L_x_40956:
        /* <DEDUP_REMOVED lines=42> */
.L_x_40955:
[----:B------:R-:W-:Y:S05]  /*11430*/  BSYNC B2 ;  /* 0x0000000000027941 */ /* 0x000fea0003800000 */
.L_x_40954:
        /* <DEDUP_REMOVED lines=20> */
.L_x_40959:
[----:B------:R-:W-:Y:S02]  /*11580*/  IMAD.MOV.U32 R4, RZ, RZ, R210 ;  /* 0x000000ffff047224 */ /* 0x000fe400078e00d2 */
.L_x_40960:
[----:B------:R-:W-:Y:S05]  /*11590*/  BSYNC B2 ;  /* 0x0000000000027941 */ /* 0x000fea0003800000 */
.L_x_40958:
        /* <DEDUP_REMOVED lines=18> */
.L_x_40964:
[----:B------:R-:W-:Y:S05]  /*116c0*/  BSYNC B3 ;  /* 0x0000000000037941 */ /* 0x000fea0003800000 */
.L_x_40963:
        /* <DEDUP_REMOVED lines=42> */
.L_x_40962:
[----:B------:R-:W-:Y:S05]  /*11970*/  BSYNC B2 ;  /* 0x0000000000027941 */ /* 0x000fea0003800000 */
.L_x_40961:
        /* <DEDUP_REMOVED lines=34> */
.L_x_40908:
[----:B------:R-:W-:Y:S05]  /*11ba0*/  BSYNC B1 ;  /* 0x0000000000017941 */ /* 0x000fea0003800000 */
.L_x_40907:
        /* <DEDUP_REMOVED lines=24> */
.L_x_40968:
[----:B0-----:R-:W-:Y:S02]  /*11d30*/  IMAD.MOV.U32 R185, RZ, RZ, R210 ;  /* 0x000000ffffb97224 */ /* 0x001fe400078e00d2 */
.L_x_40969:
[----:B------:R-:W-:Y:S05]  /*11d40*/  BSYNC B2 ;  /* 0x0000000000027941 */ /* 0x000fea0003800000 */
.L_x_40967:
        /* <DEDUP_REMOVED lines=16> */
.L_x_40973:
[----:B------:R-:W-:Y:S05]  /*11e50*/  BSYNC B3 ;  /* 0x0000000000037941 */ /* 0x000fea0003800000 */
.L_x_40972:
        /* <DEDUP_REMOVED lines=43> */
.L_x_40971:
[----:B------:R-:W-:Y:S05]  /*12110*/  BSYNC B2 ;  /* 0x0000000000027941 */ /* 0x000fea0003800000 */
.L_x_40970:
        /* <DEDUP_REMOVED lines=25> */
.L_x_40975:
[----:B------:R-:W-:Y:S02]  /*122b0*/  MOV R186, R210 ;  /* 0x000000d200ba7202 */ /* 0x000fe40000000f00 */
.L_x_40976:
[----:B------:R-:W-:Y:S05]  /*122c0*/  BSYNC B2 ;  /* 0x0000000000027941 */ /* 0x000fea0003800000 */
.L_x_40974:
        /* <DEDUP_REMOVED lines=16> */
.L_x_40980:
[----:B------:R-:W-:Y:S05]  /*123d0*/  BSYNC B3 ;  /* 0x0000000000037941 */ /* 0x000fea0003800000 */
.L_x_40979:
        /* <DEDUP_REMOVED lines=43> */
.L_x_40978:
[----:B------:R-:W-:Y:S05]  /*12690*/  BSYNC B2 ;  /* 0x0000000000027941 */ /* 0x000fea0003800000 */
.L_x_40977:
        /* <DEDUP_REMOVED lines=22> */
.L_x_40982:
[----:B------:R-:W-:Y:S02]  /*12800*/  IMAD.MOV.U32 R4, RZ, RZ, R210 ;  /* 0x000000ffff047224 */ /* 0x000fe400078e00d2 */
.L_x_40983:
[----:B------:R-:W-:Y:S05]  /*12810*/  BSYNC B2 ;  /* 0x0000000000027941 */ /* 0x000fea0003800000 */
.L_x_40981:
        /* <DEDUP_REMOVED lines=16> */
.L_x_40987:
[----:B------:R-:W-:Y:S05]  /*12920*/  BSYNC B3 ;  /* 0x0000000000037941 */ /* 0x000fea0003800000 */
.L_x_40986:
        /* <DEDUP_REMOVED lines=44> */
.L_x_40985:
[----:B------:R-:W-:Y:S05]  /*12bf0*/  BSYNC B2 ;  /* 0x0000000000027941 */ /* 0x000fea0003800000 */
.L_x_40984:
        /* <DEDUP_REMOVED lines=20> */
.L_x_40989:
[----:B------:R-:W-:Y:S02]  /*12d40*/  IMAD.MOV.U32 R4, RZ, RZ, R210 ;  /* 0x000000ffff047224 */ /* 0x000fe400078e00d2 */
.L_x_40990:
[----:B------:R-:W-:Y:S05]  /*12d50*/  BSYNC B2 ;  /* 0x0000000000027941 */ /* 0x000fea0003800000 */
.L_x_40988:
        /* <DEDUP_REMOVED lines=16> */
.L_x_40994:
[----:B------:R-:W-:Y:S05]  /*12e60*/  BSYNC B3 ;  /* 0x0000000000037941 */ /* 0x000fea0003800000 */
.L_x_40993:
        /* <DEDUP_REMOVED lines=43> */
.L_x_40992:
[----:B------:R-:W-:Y:S05]  /*13120*/  BSYNC B2 ;  /* 0x0000000000027941 */ /* 0x000fea0003800000 */
.L_x_40991:
        /* <DEDUP_REMOVED lines=20> */
.L_x_40996:
[----:B------:R-:W-:Y:S02]  /*13270*/  MOV R4, R210 ;  /* 0x000000d200047202 */ /* 0x000fe40000000f00 */
.L_x_40997:
[----:B------:R-:W-:Y:S05]  /*13280*/  BSYNC B2 ;  /* 0x0000000000027941 */ /* 0x000fea0003800000 */
.L_x_40995:
        /* <DEDUP_REMOVED lines=16> */
.L_x_41001:
[----:B------:R-:W-:Y:S05]  /*13390*/  BSYNC B3 ;  /* 0x0000000000037941 */ /* 0x000fea0003800000 */
.L_x_41000:
        /* <DEDUP_REMOVED lines=43> */
.L_x_40999:
[----:B------:R-:W-:Y:S05]  /*13650*/  BSYNC B2 ;  /* 0x0000000000027941 */ /* 0x000fea0003800000 */
.L_x_40998:
        /* <DEDUP_REMOVED lines=20> */
.L_x_41003:
[----:B------:R-:W-:Y:S02]  /*137a0*/  IMAD.MOV.U32 R4, RZ, RZ, R210 ;  /* 0x000000ffff047224 */ /* 0x000fe400078e00d2 */
.L_x_41004:
[----:B------:R-:W-:Y:S05]  /*137b0*/  BSYNC B2 ;  /* 0x0000000000027941 */ /* 0x000fea0003800000 */
.L_x_41002:
        /* <DEDUP_REMOVED lines=16> */
.L_x_41008:
[----:B------:R-:W-:Y:S05]  /*138c0*/  BSYNC B3 ;  /* 0x0000000000037941 */ /* 0x000fea0003800000 */
.L_x_41007:
        /* <DEDUP_REMOVED lines=42> */
.L_x_41006:
[----:B------:R-:W-:Y:S05]  /*13b70*/  BSYNC B2 ;  /* 0x0000000000027941 */ /* 0x000fea0003800000 */
.L_x_41005:
        /* <DEDUP_REMOVED lines=20> */
.L_x_41010:
[----:B------:R-:W-:Y:S02]  /*13cc0*/  IMAD.MOV.U32 R4, RZ, RZ, R210 ;  /* 0x000000ffff047224 */ /* 0x000fe400078e00d2 */
.L_x_41011:
[----:B------:R-:W-:Y:S05]  /*13cd0*/  BSYNC B2 ;  /* 0x0000000000027941 */ /* 0x000fea0003800000 */
.L_x_41009:
        /* <DEDUP_REMOVED lines=16> */
.L_x_41015:
[----:B------:R-:W-:Y:S05]  /*13de0*/  BSYNC B3 ;  /* 0x0000000000037941 */ /* 0x000fea0003800000 */
.L_x_41014:
        /* <DEDUP_REMOVED lines=42> */
.L_x_41013:
[----:B------:R-:W-:Y:S05]  /*14090*/  BSYNC B2 ;  /* 0x0000000000027941 */ /* 0x000fea0003800000 */
.L_x_41012:
        /* <DEDUP_REMOVED lines=20> */
.L_x_41017:
[----:B------:R-:W-:Y:S02]  /*141e0*/  IMAD.MOV.U32 R4, RZ, RZ, R210 ;  /* 0x000000ffff047224 */ /* 0x000fe400078e00d2 */
.L_x_41018:
[----:B------:R-:W-:Y:S05]  /*141f0*/  BSYNC B2 ;  /* 0x0000000000027941 */ /* 0x000fea0003800000 */
.L_x_41016:
        /* <DEDUP_REMOVED lines=18> */
.L_x_41022:
[----:B------:R-:W-:Y:S05]  /*14320*/  BSYNC B3 ;  /* 0x0000000000037941 */ /* 0x000fea0003800000 */
.L_x_41021:
        /* <DEDUP_REMOVED lines=42> */
.L_x_41020:
[----:B------:R-:W-:Y:S05]  /*145d0*/  BSYNC B2 ;  /* 0x0000000000027941 */ /* 0x000fea0003800000 */
.L_x_41019:
        /* <DEDUP_REMOVED lines=34> */
.L_x_40966:
[----:B------:R-:W-:Y:S05]  /*14800*/  BSYNC B1 ;  /* 0x0000000000017941 */ /* 0x000fea0003800000 */
.L_x_40965:
        /* <DEDUP_REMOVED lines=24> */
.L_x_41026:
[----:B0-----:R-:W-:Y:S02]  /*14990*/  IMAD.MOV.U32 R193, RZ, RZ, R210 ;  /* 0x000000ffffc17224 */ /* 0x001fe400078e00d2 */
.L_x_41027:
[----:B------:R-:W-:Y:S05]  /*149a0*/  BSYNC B2 ;  /* 0x0000000000027941 */ /* 0x000fea0003800000 */
.L_x_41025:
        /* <DEDUP_REMOVED lines=16> */
.L_x_41031:
[----:B------:R-:W-:Y:S05]  /*14ab0*/  BSYNC B3 ;  /* 0x0000000000037941 */ /* 0x000fea0003800000 */
.L_x_41030:
        /* <DEDUP_REMOVED lines=43> */
.L_x_41029:
[----:B------:R-:W-:Y:S05]  /*14d70*/  BSYNC B2 ;  /* 0x0000000000027941 */ /* 0x000fea0003800000 */
.L_x_41028:
        /* <DEDUP_REMOVED lines=25> */
.L_x_41033:
[----:B------:R-:W-:Y:S02]  /*14f10*/  MOV R194, R210 ;  /* 0x000000d200c27202 */ /* 0x000fe40000000f00 */
.L_x_41034:
[----:B------:R-:W-:Y:S05]  /*14f20*/  BSYNC B2 ;  /* 0x0000000000027941 */ /* 0x000fea0003800000 */
.L_x_41032:
        /* <DEDUP_REMOVED lines=16> */
.L_x_41038:
[----:B------:R-:W-:Y:S05]  /*15030*/  BSYNC B3 ;  /* 0x0000000000037941 */ /* 0x000fea0003800000 */
.L_x_41037:
        /* <DEDUP_REMOVED lines=43> */
.L_x_41036:
[----:B------:R-:W-:Y:S05]  /*152f0*/  BSYNC B2 ;  /* 0x0000000000027941 */ /* 0x000fea0003800000 */
.L_x_41035:
        /* <DEDUP_REMOVED lines=22> */
.L_x_41040:
[----:B------:R-:W-:Y:S02]  /*15460*/  IMAD.MOV.U32 R4, RZ, RZ, R210 ;  /* 0x000000ffff047224 */ /* 0x000fe400078e00d2 */
.L_x_41041:
[----:B------:R-:W-:Y:S05]  /*15470*/  BSYNC B2 ;  /* 0x0000000000027941 */ /* 0x000fea0003800000 */
.L_x_41039:
        /* <DEDUP_REMOVED lines=16> */
.L_x_41045:
[----:B------:R-:W-:Y:S05]  /*15580*/  BSYNC B3 ;  /* 0x0000000000037941 */ /* 0x000fea0003800000 */
.L_x_41044:
        /* <DEDUP_REMOVED lines=44> */
.L_x_41043:
[----:B------:R-:W-:Y:S05]  /*15850*/  BSYNC B2 ;  /* 0x0000000000027941 */ /* 0x000fea0003800000 */
.L_x_41042:
        /* <DEDUP_REMOVED lines=20> */
.L_x_41047:
[----:B------:R-:W-:Y:S02]  /*159a0*/  IMAD.MOV.U32 R4, RZ, RZ, R210 ;  /* 0x000000ffff047224 */ /* 0x000fe400078e00d2 */
.L_x_41048:
[----:B------:R-:W-:Y:S05]  /*159b0*/  BSYNC B2 ;  /* 0x0000000000027941 */ /* 0x000fea0003800000 */
.L_x_41046:
        /* <DEDUP_REMOVED lines=16> */
.L_x_41052:
[----:B------:R-:W-:Y:S05]  /*15ac0*/  BSYNC B3 ;  /* 0x0000000000037941 */ /* 0x000fea0003800000 */
.L_x_41051:
        /* <DEDUP_REMOVED lines=43> */
.L_x_41050:
[----:B------:R-:W-:Y:S05]  /*15d80*/  BSYNC B2 ;  /* 0x0000000000027941 */ /* 0x000fea0003800000 */
.L_x_41049:
        /* <DEDUP_REMOVED lines=20> */
.L_x_41054:
[----:B------:R-:W-:Y:S02]  /*15ed0*/  MOV R4, R210 ;  /* 0x000000d200047202 */ /* 0x000fe40000000f00 */
.L_x_41055:
[----:B------:R-:W-:Y:S05]  /*15ee0*/  BSYNC B2 ;  /* 0x0000000000027941 */ /* 0x000fea0003800000 */
.L_x_41053:
        /* <DEDUP_REMOVED lines=16> */
.L_x_41059:
[----:B------:R-:W-:Y:S05]  /*15ff0*/  BSYNC B3 ;  /* 0x0000000000037941 */ /* 0x000fea0003800000 */
.L_x_41058:
        /* <DEDUP_REMOVED lines=43> */
.L_x_41057:
[----:B------:R-:W-:Y:S05]  /*162b0*/  BSYNC B2 ;  /* 0x0000000000027941 */ /* 0x000fea0003800000 */
.L_x_41056:
        /* <DEDUP_REMOVED lines=20> */
.L_x_41061:
[----:B------:R-:W-:Y:S02]  /*16400*/  IMAD.MOV.U32 R4, RZ, RZ, R210 ;  /* 0x000000ffff047224 */ /* 0x000fe400078e00d2 */
.L_x_41062:
[----:B------:R-:W-:Y:S05]  /*16410*/  BSYNC B2 ;  /* 0x0000000000027941 */ /* 0x000fea0003800000 */
.L_x_41060:
        /* <DEDUP_REMOVED lines=16> */
.L_x_41066:
[----:B------:R-:W-:Y:S05]  /*16520*/  BSYNC B3 ;  /* 0x0000000000037941 */ /* 0x000fea0003800000 */
.L_x_41065:
        /* <DEDUP_REMOVED lines=42> */
.L_x_41064:
[----:B------:R-:W-:Y:S05]  /*167d0*/  BSYNC B2 ;  /* 0x0000000000027941 */ /* 0x000fea0003800000 */
.L_x_41063:
        /* <DEDUP_REMOVED lines=20> */
.L_x_41068:
[----:B------:R-:W-:Y:S02]  /*16920*/  IMAD.MOV.U32 R4, RZ, RZ, R210 ;  /* 0x000000ffff047224 */ /* 0x000fe400078e00d2 */
.L_x_41069:
[----:B------:R-:W-:Y:S05]  /*16930*/  BSYNC B2 ;  /* 0x0000000000027941 */ /* 0x000fea0003800000 */
.L_x_41067:
        /* <DEDUP_REMOVED lines=16> */
.L_x_41073:
[----:B------:R-:W-:Y:S05]  /*16a40*/  BSYNC B3 ;  /* 0x0000000000037941 */ /* 0x000fea0003800000 */
.L_x_41072:
        /* <DEDUP_REMOVED lines=42> */
.L_x_41071:
[----:B------:R-:W-:Y:S05]  /*16cf0*/  BSYNC B2 ;  /* 0x0000000000027941 */ /* 0x000fea0003800000 */
.L_x_41070:
        /* <DEDUP_REMOVED lines=20> */
.L_x_41075:
[----:B------:R-:W-:Y:S02]  /*16e40*/  IMAD.MOV.U32 R4, RZ, RZ, R210 ;  /* 0x000000ffff047224 */ /* 0x000fe400078e00d2 */
.L_x_41076:
[----:B------:R-:W-:Y:S05]  /*16e50*/  BSYNC B2 ;  /* 0x0000000000027941 */ /* 0x000fea0003800000 */
.L_x_41074:
        /* <DEDUP_REMOVED lines=18> */
.L_x_41080:
[----:B------:R-:W-:Y:S05]  /*16f80*/  BSYNC B3 ;  /* 0x0000000000037941 */ /* 0x000fea0003800000 */
.L_x_41079:
        /* <DEDUP_REMOVED lines=42> */
.L_x_41078:
[----:B------:R-:W-:Y:S05]  /*17230*/  BSYNC B2 ;  /* 0x0000000000027941 */ /* 0x000fea0003800000 */
.L_x_41077:
        /* <DEDUP_REMOVED lines=11> */
[----:B------:R-:W-:Y:S01]  /*172f0*/  IMAD.WIDE.U32 R220, R221, 0x10000, RZ ;  /* 0x00010000dddc7825 */ /* 0x000fe200078e00ff */
[----:B------:R-:W-:Y:S01]  /*17300*/  SEL R5, RZ, 0x1, P2 ;  /* 0x00000001ff057807 */ /* 0x000fe20001000000 */
[----:B------:R1:W-:Y:S01]  /*17310*/  STG.E.128 [R224.64], R192 ;  /* 0x000000c0e0007986 */ /* 0x0003e2000c101d06 */
[----:B------:R-:W-:Y:S01]  /*17320*/  SEL R226, RZ, 0x1, P5 ;  /* 0x00000001ffe27807 */ /* 0x000fe20002800000 */
[----:B0-----:R-:W-:Y:S01]  /*17330*/  FFMA.FTZ R199, R4, R199, 1.1641532182693481445e-10 ;  /* 0x2f00000004c77423 */ /* 0x001fe200000100c7 */
[----:B------:R-:W-:Y:S02]  /*17340*/  SEL R228, RZ, 0x100, P4 ;  /* 0x00000100ffe47807 */ /* 0x000fe40002000000 */
[----:B------:R-:W-:-:S02]  /*17350*/  LOP3.LUT P6, RZ, R217, 0x4, RZ, 0xc0, !PT ;  /* 0x00000004d9ff7812 */ /* 0x000fc400078cc0ff */
[----:B------:R-:W-:Y:S02]  /*17360*/  FSETP.GTU.FTZ.AND P1, PT, R199, c[0x0][0x1e4], PT ;  /* 0x00007900c7007a0b */ /* 0x000fe40003f3c000 */
[----:B------:R-:W-:Y:S02]  /*17370*/  SEL R229, RZ, 0x1, P3 ;  /* 0x00000001ffe57807 */ /* 0x000fe40001800000 */
[----:B------:R-:W-:Y:S02]  /*17380*/  SEL R219, RZ, 0x1000000, P1 ;  /* 0x01000000ffdb7807 */ /* 0x000fe40000800000 */
[----:B------:R-:W-:Y:S01]  /*17390*/  FSEL R199, R6, RZ, !P1 ;  /* 0x000000ff06c77208 */ /* 0x000fe20004800000 */
[----:B------:R-:W-:Y:S01]  /*173a0*/  IMAD.WIDE.U32 R6, R5, 0x1000000, RZ ;  /* 0x0100000005067825 */ /* 0x000fe200078e00ff */
[----:B------:R-:W-:Y:S02]  /*173b0*/  LOP3.LUT R219, R228, R219, R231, 0xfe, !PT ;  /* 0x000000dbe4db7212 */ /* 0x000fe400078efee7 */
[----:B------:R-:W-:Y:S01]  /*173c0*/  SEL R227, RZ, 0x1, P6 ;  /* 0x00000001ffe37807 */ /* 0x000fe20003000000 */
[----:B------:R-:W-:Y:S01]  /*173d0*/  IMAD.WIDE.U32 R4, R226, 0x100, RZ ;  /* 0x00000100e2047825 */ /* 0x000fe200078e00ff */
[----:B------:R-:W-:-:S03]  /*173e0*/  LOP3.LUT R7, R7, R219, R229, 0xfe, !PT ;  /* 0x000000db07077212 */ /* 0x000fc600078efee5 */
[----:B------:R-:W-:Y:S01]  /*173f0*/  @P0 FADD.FTZ R199, R143, R199 ;  /* 0x000000c78fc70221 */ /* 0x000fe20000010000 */
[----:B------:R-:W-:Y:S02]  /*17400*/  LOP3.LUT R4, R4, R6, R220, 0xfe, !PT ;  /* 0x0000000604047212 */ /* 0x000fe400078efedc */
[----:B------:R-:W-:Y:S02]  /*17410*/  LOP3.LUT R5, R5, R7, R221, 0xfe, !PT ;  /* 0x0000000705057212 */ /* 0x000fe400078efedd */
[----:B------:R-:W-:Y:S01]  /*17420*/  LOP3.LUT R4, R4, R227, RZ, 0xfc, !PT ;  /* 0x000000e304047212 */ /* 0x000fe200078efcff */
[----:B------:R1:W-:Y:S04]  /*17430*/  STG.E.128 [R224.64+0x10], R196 ;  /* 0x000010c4e0007986 */ /* 0x0003e8000c101d06 */
[----:B------:R1:W-:Y:S02]  /*17440*/  STG.E.64 [R222.64], R4 ;  /* 0x00000004de007986 */ /* 0x0003e4000c101b06 */
.L_x_41024:
[----:B------:R-:W-:Y:S05]  /*17450*/  BSYNC B1 ;  /* 0x0000000000017941 */ /* 0x000fea0003800000 */
.L_x_41023:
[----:B-1----:R-:W-:Y:S01]  /*17460*/  FADD.FTZ R4, RZ, R144 ;  /* 0x00000090ff047221 */ /* 0x002fe20000010000 */
        /* <DEDUP_REMOVED lines=77> */
.L_x_41101:
        /* <DEDUP_REMOVED lines=155> */
.L_x_41102:
        /* <DEDUP_REMOVED lines=50> */
.L_x_41084:
[----:B------:R-:W-:Y:S05]  /*18610*/  BSYNC B1 ;  /* 0x0000000000017941 */ /* 0x000fea0003800000 */
.L_x_41083:
        /* <DEDUP_REMOVED lines=35> */
.L_x_41086:
[----:B------:R-:W-:Y:S05]  /*18850*/  BSYNC B1 ;  /* 0x0000000000017941 */ /* 0x000fea0003800000 */
.L_x_41085:
        /* <DEDUP_REMOVED lines=35> */
.L_x_41088:
[----:B------:R-:W-:Y:S05]  /*18a90*/  BSYNC B1 ;  /* 0x0000000000017941 */ /* 0x000fea0003800000 */
.L_x_41087:
        /* <DEDUP_REMOVED lines=35> */
.L_x_41090:
[----:B------:R-:W-:Y:S05]  /*18cd0*/  BSYNC B1 ;  /* 0x0000000000017941 */ /* 0x000fea0003800000 */
.L_x_41089:
        /* <DEDUP_REMOVED lines=35> */
.L_x_41092:
[----:B------:R-:W-:Y:S05]  /*18f10*/  BSYNC B1 ;  /* 0x0000000000017941 */ /* 0x000fea0003800000 */
.L_x_41091:
        /* <DEDUP_REMOVED lines=35> */
.L_x_41094:
[----:B------:R-:W-:Y:S05]  /*19150*/  BSYNC B1 ;  /* 0x0000000000017941 */ /* 0x000fea0003800000 */
.L_x_41093:
        /* <DEDUP_REMOVED lines=35> */
.L_x_41096:
[----:B------:R-:W-:Y:S05]  /*19390*/  BSYNC B1 ;  /* 0x0000000000017941 */ /* 0x000fea0003800000 */
.L_x_41095:
        /* <DEDUP_REMOVED lines=20> */
[----:B------:R-:W-:Y:S01]  /*194e0*/  FFMA.FTZ R5, R14, R221, R22 ;  /* 0x000000dd0e057223 */ /* 0x000fe20000010016 */
[----:B------:R-:W-:Y:S01]  /*194f0*/  MOV R221, 0x10 ;  /* 0x0000001000dd7802 */ /* 0x000fe20000000f00 */
        /* <DEDUP_REMOVED lines=8> */
[----:B------:R-:W-:Y:S01]  /*19580*/  IMAD.WIDE.U32 R218, R0, R221, c[0x0][0x208] ;  /* 0x0000820000da7625 */ /* 0x000fe200078e00dd */
[----:B------:R-:W-:-:S02]  /*19590*/  F2FP.PACK_AB R6, R222, R225 ;  /* 0x000000e1de06723e */ /* 0x000fc400000000ff */
[----:B------:R-:W-:-:S05]  /*195a0*/  F2FP.PACK_AB R5, R220, R5 ;  /* 0x00000005dc05723e */ /* 0x000fca00000000ff */
[----:B------:R0:W-:Y:S02]  /*195b0*/  STG.E.128 [R218.64], R4 ;  /* 0x00000004da007986 */ /* 0x0001e4000c101d06 */
.L_x_41098:
[----:B------:R-:W-:Y:S05]  /*195c0*/  BSYNC B1 ;  /* 0x0000000000017941 */ /* 0x000fea0003800000 */
.L_x_41097:
[----:B0-----:R-:W-:-:S04]  /*195d0*/  IMAD.MOV.U32 R5, RZ, RZ, 0x4 ;  /* 0x00000004ff057424 */ /* 0x001fc800078e00ff */
[----:B------:R-:W-:-:S05]  /*195e0*/  IMAD R212, R5, c[0x0][0x160], R212 ;  /* 0x0000580005d47a24 */ /* 0x000fca00078e02d4 */
[----:B------:R-:W-:-:S13]  /*195f0*/  ISETP.GE.AND P0, PT, R212, c[0x0][0x164], PT ;  /* 0x00005900d4007a0c */ /* 0x000fda0003f06270 */
[----:B-1---5:R-:W-:Y:S01]  /*19600*/  @P0 CALL.REL.NOINC `(.L_x_41099) ;  /* 0x0000001000000944 */ /* 0x022fe20003c00000 */
[----:B------:R-:W-:Y:S05]  /*19610*/  BRA `(.L_x_41100) ;  /* 0xfffe7a7000007947 */ /* 0x000fea000383ffff */
.L_x_41099:
[----:B------:R-:W-:Y:S05]  /*19620*/  BSYNC B0 ;  /* 0x0000000000007941 */ /* 0x000fea0003800000 */
.L_x_40616:
[----:B------:R-:W-:Y:S05]  /*19630*/  EXIT ;  /* 0x000000000000794d */ /* 0x000fea0003800000 */
.L_x_41081:
[----:B------:R-:W-:Y:S01]  /*19640*/  IMAD.MOV.U32 R218, RZ, RZ, 0x1 ;  /* 0x00000001ffda7424 */ /* 0x000fe200078e00ff */
[----:B------:R-:W-:Y:S01]  /*19650*/  MOV R222, 0xffffffff ;  /* 0xffffffff00de7802 */ /* 0x000fe20000000f00 */
[----:B------:R-:W-:Y:S01]  /*19660*/  IMAD.MOV.U32 R221, RZ, RZ, 0x1f ;  /* 0x0000001fffdd7424 */ /* 0x000fe200078e00ff */
[----:B------:R-:W-:Y:S02]  /*19670*/  MOV R6, 0x19690 ;  /* 0x0001969000067802 */ /* 0x000fe40000000f00 */
[----:B-----5:R-:W-:Y:S05]  /*19680*/  CALL.REL.NOINC `($__internal_120_$__cuda_sm70_shflsync_bfly_p) ;  /* 0x00000c1000007944 */ /* 0x020fea0003c00000 */
[----:B-1----:R-:W-:Y:S01]  /*19690*/  IMAD.MOV.U32 R4, RZ, RZ, R221 ;  /* 0x000000ffff047224 */ /* 0x002fe200078e00dd */
[----:B0-----:R-:W-:Y:S05]  /*196a0*/  BRA `(.L_x_41101) ;  /* 0xffffe29000007947 */ /* 0x001fea000383ffff */
.L_x_41082:
[----:B------:R-:W-:Y:S01]  /*196b0*/  IMAD.MOV.U32 R218, RZ, RZ, 0x2 ;  /* 0x00000002ffda7424 */ /* 0x000fe200078e00ff */
[----:B------:R-:W-:Y:S01]  /*196c0*/  MOV R222, 0xffffffff ;  /* 0xffffffff00de7802 */ /* 0x000fe20000000f00 */
[----:B------:R-:W-:Y:S01]  /*196d0*/  IMAD.MOV.U32 R221, RZ, RZ, 0x1f ;  /* 0x0000001fffdd7424 */ /* 0x000fe200078e00ff */
[----:B------:R-:W-:Y:S02]  /*196e0*/  MOV R6, 0x19700 ;  /* 0x0001970000067802 */ /* 0x000fe40000000f00 */
[----:B-----5:R-:W-:Y:S05]  /*196f0*/  CALL.REL.NOINC `($__internal_120_$__cuda_sm70_shflsync_bfly_p) ;  /* 0x00000ba000007944 */ /* 0x020fea0003c00000 */
[----:B01----:R-:W-:Y:S01]  /*19700*/  FADD.FTZ R5, R5, R221 ;  /* 0x000000dd05057221 */ /* 0x003fe20000010000 */
[----:B------:R-:W-:Y:S01]  /*19710*/  MOV R6, 0x19760 ;  /* 0x0001976000067802 */ /* 0x000fe20000000f00 */
[----:B------:R-:W-:Y:S02]  /*19720*/  IMAD.MOV.U32 R218, RZ, RZ, 0x4 ;  /* 0x00000004ffda7424 */ /* 0x000fe400078e00ff */
[----:B------:R-:W-:-:S02]  /*19730*/  IMAD.MOV.U32 R221, RZ, RZ, 0x1f ;  /* 0x0000001fffdd7424 */ /* 0x000fc400078e00ff */
[----:B------:R-:W-:Y:S02]  /*19740*/  IMAD.MOV.U32 R222, RZ, RZ, -0x1 ;  /* 0xffffffffffde7424 */ /* 0x000fe400078e00ff */
[----:B------:R-:W-:Y:S05]  /*19750*/  CALL.REL.NOINC `($__internal_120_$__cuda_sm70_shflsync_bfly_p) ;  /* 0x00000b4000007944 */ /* 0x000fea0003c00000 */
[----:B0-----:R-:W-:Y:S01]  /*19760*/  HFMA2.MMA R218, -RZ, RZ, 0, 4.76837158203125e-07 ;  /* 0x00000008ffda7435 */ /* 0x001fe200000001ff */
[----:B-1----:R-:W-:Y:S01]  /*19770*/  FADD.FTZ R5, R5, R221 ;  /* 0x000000dd05057221 */ /* 0x002fe20000010000 */
[----:B------:R-:W-:Y:S01]  /*19780*/  MOV R6, 0x197c0 ;  /* 0x000197c000067802 */ /* 0x000fe20000000f00 */
[----:B------:R-:W-:Y:S02]  /*19790*/  IMAD.MOV.U32 R221, RZ, RZ, 0x1f ;  /* 0x0000001fffdd7424 */ /* 0x000fe400078e00ff */
[----:B------:R-:W-:Y:S02]  /*197a0*/  IMAD.MOV.U32 R222, RZ, RZ, -0x1 ;  /* 0xffffffffffde7424 */ /* 0x000fe400078e00ff */
[----:B------:R-:W-:Y:S05]  /*197b0*/  CALL.REL.NOINC `($__internal_120_$__cuda_sm70_shflsync_bfly_p) ;  /* 0x00000ae000007944 */ /* 0x000fea0003c00000 */
[----:B01----:R-:W-:Y:S01]  /*197c0*/  FADD.FTZ R5, R5, R221 ;  /* 0x000000dd05057221 */ /* 0x003fe20000010000 */
[----:B------:R-:W-:Y:S01]  /*197d0*/  MOV R221, 0x1f ;  /* 0x0000001f00dd7802 */ /* 0x000fe20000000f00 */
[----:B------:R-:W-:Y:S01]  /*197e0*/  IMAD.MOV.U32 R218, RZ, RZ, 0x10 ;  /* 0x00000010ffda7424 */ /* 0x000fe200078e00ff */
[----:B------:R-:W-:Y:S01]  /*197f0*/  MOV R6, 0x19820 ;  /* 0x0001982000067802 */ /* 0x000fe20000000f00 */
[----:B------:R-:W-:Y:S02]  /*19800*/  IMAD.MOV.U32 R222, RZ, RZ, -0x1 ;  /* 0xffffffffffde7424 */ /* 0x000fe400078e00ff */
[----:B------:R-:W-:Y:S05]  /*19810*/  CALL.REL.NOINC `($__internal_120_$__cuda_sm70_shflsync_bfly_p) ;  /* 0x00000a8000007944 */ /* 0x000fea0003c00000 */
[----:B-1----:R-:W-:Y:S01]  /*19820*/  FADD.FTZ R4, R5, R221 ;  /* 0x000000dd05047221 */ /* 0x002fe20000010000 */
[----:B------:R-:W-:Y:S01]  /*19830*/  P2R R7, PR, RZ, 0x20 ;  /* 0x00000020ff077803 */ /* 0x000fe20000000000 */
[----:B------:R-:W-:Y:S01]  /*19840*/  IMAD.MOV.U32 R221, RZ, RZ, 0x1f ;  /* 0x0000001fffdd7424 */ /* 0x000fe200078e00ff */
[----:B------:R-:W-:Y:S01]  /*19850*/  LOP3.LUT P5, RZ, R217, 0x8, RZ, 0xc0, !PT ;  /* 0x00000008d9ff7812 */ /* 0x000fe200078ac0ff */
[----:B------:R-:W-:Y:S01]  /*19860*/  FMUL.FTZ R4, R4, c[0x0][0x1e0] ;  /* 0x0000780004047a20 */ /* 0x000fe20000410000 */
[----:B------:R-:W-:-:S02]  /*19870*/  P2R R220, PR, RZ, 0x40 ;  /* 0x00000040ffdc7803 */ /* 0x000fc40000000000 */
[----:B------:R-:W-:Y:S01]  /*19880*/  LOP3.LUT P6, RZ, R217, 0x1, RZ, 0xc0, !PT ;  /* 0x00000001d9ff7812 */ /* 0x000fe200078cc0ff */
[--C-:B0-----:R-:W-:Y:S01]  /*19890*/  FADD.FTZ R5, R144, -R4.reuse ;  /* 0x8000000490057221 */ /* 0x101fe20000010000 */
        /* <DEDUP_REMOVED lines=19> */
[----:B------:R-:W-:Y:S02]  /*199d0*/  FSEL R5, R5, RZ, P5 ;  /* 0x000000ff05057208 */ /* 0x000fe40002800000 */
        /* <DEDUP_REMOVED lines=113> */
[----:B------:R-:W-:Y:S05]  /*1a0f0*/  CALL.REL.NOINC `($__internal_120_$__cuda_sm70_shflsync_bfly_p) ;  /* 0x000001a000007944 */ /* 0x000fea0003c00000 */
[----:B01----:R-:W-:Y:S01]  /*1a100*/  FADD.FTZ R5, R5, R221 ;  /* 0x000000dd05057221 */ /* 0x003fe20000010000 */
[----:B------:R-:W-:Y:S01]  /*1a110*/  MOV R6, 0x1a160 ;  /* 0x0001a16000067802 */ /* 0x000fe20000000f00 */
[----:B------:R-:W-:Y:S02]  /*1a120*/  IMAD.MOV.U32 R218, RZ, RZ, 0x2 ;  /* 0x00000002ffda7424 */ /* 0x000fe400078e00ff */
[----:B------:R-:W-:Y:S02]  /*1a130*/  IMAD.MOV.U32 R221, RZ, RZ, 0x1f ;  /* 0x0000001fffdd7424 */ /* 0x000fe400078e00ff */
[----:B------:R-:W-:Y:S02]  /*1a140*/  IMAD.MOV.U32 R222, RZ, RZ, -0x1 ;  /* 0xffffffffffde7424 */ /* 0x000fe400078e00ff */
[----:B------:R-:W-:Y:S05]  /*1a150*/  CALL.REL.NOINC `($__internal_120_$__cuda_sm70_shflsync_bfly_p) ;  /* 0x0000014000007944 */ /* 0x000fea0003c00000 */
[----:B0-----:R-:W-:Y:S01]  /*1a160*/  HFMA2.MMA R218, -RZ, RZ, 0, 2.384185791015625e-07 ;  /* 0x00000004ffda7435 */ /* 0x001fe200000001ff */
[----:B-1----:R-:W-:Y:S01]  /*1a170*/  FADD.FTZ R5, R5, R221 ;  /* 0x000000dd05057221 */ /* 0x002fe20000010000 */
[----:B------:R-:W-:Y:S01]  /*1a180*/  MOV R6, 0x1a1c0 ;  /* 0x0001a1c000067802 */ /* 0x000fe20000000f00 */
[----:B------:R-:W-:-:S02]  /*1a190*/  IMAD.MOV.U32 R221, RZ, RZ, 0x1f ;  /* 0x0000001fffdd7424 */ /* 0x000fc400078e00ff */
        /* <DEDUP_REMOVED lines=9> */
[----:B0-----:R-:W-:Y:S01]  /*1a230*/  MOV R222, 0xffffffff ;  /* 0xffffffff00de7802 */ /* 0x001fe20000000f00 */
[----:B------:R-:W-:Y:S01]  /*1a240*/  IMAD.MOV.U32 R218, RZ, RZ, 0x10 ;  /* 0x00000010ffda7424 */ /* 0x000fe200078e00ff */
[----:B------:R-:W-:Y:S01]  /*1a250*/  MOV R6, 0x1a290 ;  /* 0x0001a29000067802 */ /* 0x000fe20000000f00 */
[----:B------:R-:W-:Y:S02]  /*1a260*/  IMAD.MOV.U32 R221, RZ, RZ, 0x1f ;  /* 0x0000001fffdd7424 */ /* 0x000fe400078e00ff */
[----:B------:R-:W-:-:S02]  /*1a270*/  IMAD.MOV.U32 R5, RZ, RZ, R220 ;  /* 0x000000ffff057224 */ /* 0x000fc400078e00dc */
[----:B------:R-:W-:Y:S05]  /*1a280*/  CALL.REL.NOINC `($__internal_120_$__cuda_sm70_shflsync_bfly_p) ;  /* 0x0000001000007944 */ /* 0x000fea0003c00000 */
[----:B01----:R-:W-:Y:S05]  /*1a290*/  BRA `(.L_x_41102) ;  /* 0xffffe05000007947 */ /* 0x003fea000383ffff */
        .weak           $__internal_120_$__cuda_sm70_shflsync_bfly_p
        .type           $__internal_120_$__cuda_sm70_shflsync_bfly_p,@function
        .size           $__internal_120_$__cuda_sm70_shflsync_bfly_p,(.L_x_57160 - $__internal_120_$__cuda_sm70_shflsync_bfly_p)
$__internal_120_$__cuda_sm70_shflsync_bfly_p:
[----:B------:R-:W-:Y:S01]  /*1a2a0*/  IMAD.MOV.U32 R7, RZ, RZ, 0x0 ;  /* 0x00000000ff077424 */ /* 0x000fe200078e00ff */
[----:B------:R-:W-:Y:S04]  /*1a2b0*/  WARPSYNC R222 ;  /* 0x000000de00007348 */ /* 0x000fe80003800000 */
[----:B------:R0:W1:Y:S01]  /*1a2c0*/  SHFL.BFLY PT, R221, R5, R218, R221 ;  /* 0x0c0000da05dd7389 */ /* 0x00006200000e00dd */
[----:B------:R-:W-:Y:S05]  /*1a2d0*/  RET.REL.NODEC R6 `(_ZN10layer_norm13ln_fwd_kernelINS_13Kernel_traitsIf6__halffS2_fjLj2048ELj1ELj4ELj1ELj16ENS_18Kernel_traits_baseILj2048EfS2_fS2_fjLj128EEEEELb1ELb0ELb0ELb0EEEvNS_9FwdParamsE) ;  /* 0xfffe5d2006007950 */ /* 0x000fea0003c3ffff */
.L_x_41103:
        /* <DEDUP_REMOVED lines=10> */
.L_x_57160:


//--------------------- .text._ZN10layer_norm13ln_fwd_kernelINS_13Kernel_traitsIf6__halffS2_fjLj2048ELj1ELj4ELj1ELj16ENS_18Kernel_traits_baseILj2048EfS2_fS2_fjLj128EEEEELb1ELb0ELb0ELb1EEEvNS_9FwdParamsE --------------------------
	.section	.text._ZN10layer_norm13ln_fwd_kernelINS_13Kernel_traitsIf6__halffS2_fjLj2048ELj1ELj4ELj1ELj16ENS_18Kernel_traits_baseILj2048EfS2_fS2_fjLj128EEEEELb1ELb0ELb0ELb1EEEvNS_9FwdParamsE,"ax",@progbits
	.sectioninfo	@"SHI_REGISTERS=243"
	.align	128
        .global         _ZN10layer_norm13ln_fwd_kernelINS_13Kernel_traitsIf6__halffS2_fjLj2048ELj1ELj4ELj1ELj16ENS_18Kernel_traits_baseILj2048EfS2_fS2_fjLj128EEEEELb1ELb0ELb0ELb1EEEvNS_9FwdParamsE
        .type           _ZN10layer_norm13ln_fwd_kernelINS_13Kernel_traitsIf6__halffS2_fjLj2048ELj1ELj4ELj1ELj16ENS_18Kernel_traits_baseILj2048EfS2_fS2_fjLj128EEEEELb1ELb0ELb0ELb1EEEvNS_9FwdParamsE,@function
        .size           _ZN10layer_norm13ln_fwd_kernelINS_13Kernel_traitsIf6__halffS2_fjLj2048ELj1ELj4ELj1ELj16ENS_18Kernel_traits_baseILj2048EfS2_fS2_fjLj128EEEEELb1ELb0ELb0ELb1EEEvNS_9FwdParamsE,(.L_x_57161 - _ZN10layer_norm13ln_fwd_kernelINS_13Kernel_traitsIf6__halffS2_fjLj2048ELj1ELj4ELj1ELj16ENS_18Kernel_traits_baseILj2048EfS2_fS2_fjLj128EEEEELb1ELb0ELb0ELb1EEEvNS_9FwdParamsE)
        .other          _ZN10layer_norm13ln_fwd_kernelINS_13Kernel_traitsIf6__halffS2_fjLj2048ELj1ELj4ELj1ELj16ENS_18Kernel_traits_baseILj2048EfS2_fS2_fjLj128EEEEELb1ELb0ELb0ELb1EEEvNS_9FwdParamsE,@"STO_CUDA_ENTRY STV_DEFAULT"
_ZN10layer_norm13ln_fwd_kernelINS_13Kernel_traitsIf6__halffS2_fjLj2048ELj1ELj4ELj1ELj16ENS_18Kernel_traits_baseILj2048EfS2_fS2_fjLj128EEEEELb1ELb0ELb0ELb1EEEvNS_9FwdParamsE:
.text._ZN10layer_norm13ln_fwd_kernelINS_13Kernel_traitsIf6__halffS2_fjLj2048ELj1ELj4ELj1ELj16ENS_18Kernel_traits_baseILj2048EfS2_fS2_fjLj128EEEEELb1ELb0ELb0ELb1EEEvNS_9FwdParamsE:
        /* <DEDUP_REMOVED lines=165> */
.L_x_41556:
        /* <DEDUP_REMOVED lines=36> */
.L_x_41106:
[----:B0-----:R-:W-:Y:S02]  /*0c90*/  IMAD.MOV.U32 R152, RZ, RZ, R206 ;  /* 0x000000ffff987224 */ /* 0x001fe400078e00ce */
.L_x_41107:
[----:B------:R-:W-:Y:S05]  /*0ca0*/  BSYNC B1 ;  /* 0x0000000000017941 */ /* 0x000fea0003800000 */
.L_x_41105:
        /* <DEDUP_REMOVED lines=16> */
.L_x_41111:
[----:B------:R-:W-:Y:S05]  /*0db0*/  BSYNC B2 ;  /* 0x0000000000027941 */ /* 0x000fea0003800000 */
.L_x_41110:
        /* <DEDUP_REMOVED lines=44> */
.L_x_41109:
[----:B------:R-:W-:Y:S05]  /*1080*/  BSYNC B1 ;  /* 0x0000000000017941 */ /* 0x000fea0003800000 */
.L_x_41108:
        /* <DEDUP_REMOVED lines=8> */
[----:B------:R-:W-:-:S02]  /*1110*/  ISETP.NE.AND P0, PT, R148, 0x1, PT ;  /* 0x000000019400780c */ /* 0x000fc40003f05270 */
[----:B------:R-:W-:Y:S01]  /*1120*/  IADD3 R142, R148, 0x1, RZ ;  /* 0x00000001948e7810 */ /* 0x000fe20007ffe0ff */
[----:B------:R-:W-:Y:S02]  /*1130*/  FMUL.FTZ R140, R140, c[0x0][0x1e8] ;  /* 0x00007a008c8c7a20 */ /* 0x000fe40000410000 */
[----:B0-----:R-:W-:-:S06]  /*1140*/  FFMA.FTZ R141, R141, R214, 1.1641532182693481445e-10 ;  /* 0x2f0000008d8d7423 */ /* 0x001fcc00000100d6 */
        /* <DEDUP_REMOVED lines=14> */
.L_x_41113:
[----:B------:R-:W-:Y:S02]  /*1230*/  MOV R154, R206 ;  /* 0x000000ce009a7202 */ /* 0x000fe40000000f00 */
.L_x_41114:
[----:B------:R-:W-:Y:S05]  /*1240*/  BSYNC B1 ;  /* 0x0000000000017941 */ /* 0x000fea0003800000 */
.L_x_41112:
        /* <DEDUP_REMOVED lines=16> */
.L_x_41118:
[----:B------:R-:W-:Y:S05]  /*1350*/  BSYNC B2 ;  /* 0x0000000000027941 */ /* 0x000fea0003800000 */
.L_x_41117:
        /* <DEDUP_REMOVED lines=44> */
.L_x_41116:
[----:B------:R-:W-:Y:S05]  /*1620*/  BSYNC B1 ;  /* 0x0000000000017941 */ /* 0x000fea0003800000 */
.L_x_41115:
        /* <DEDUP_REMOVED lines=20> */
.L_x_41120:
[----:B------:R-:W-:Y:S02]  /*1770*/  IMAD.MOV.U32 R144, RZ, RZ, R206 ;  /* 0x000000ffff907224 */ /* 0x000fe400078e00ce */
.L_x_41121:
[----:B------:R-:W-:Y:S05]  /*1780*/  BSYNC B1 ;  /* 0x0000000000017941 */ /* 0x000fea0003800000 */
.L_x_41119:
        /* <DEDUP_REMOVED lines=16> */
.L_x_41125:
[----:B------:R-:W-:Y:S05]  /*1890*/  BSYNC B2 ;  /* 0x0000000000027941 */ /* 0x000fea0003800000 */
.L_x_41124:
        /* <DEDUP_REMOVED lines=44> */
.L_x_41123:
[----:B------:R-:W-:Y:S05]  /*1b60*/  BSYNC B1 ;  /* 0x0000000000017941 */ /* 0x000fea0003800000 */
.L_x_41122:
        /* <DEDUP_REMOVED lines=20> */
.L_x_41127:
[----:B------:R-:W-:Y:S02]  /*1cb0*/  IMAD.MOV.U32 R144, RZ, RZ, R206 ;  /* 0x000000ffff907224 */ /* 0x000fe400078e00ce */
.L_x_41128:
[----:B------:R-:W-:Y:S05]  /*1cc0*/  BSYNC B1 ;  /* 0x0000000000017941 */ /* 0x000fea0003800000 */
.L_x_41126:
        /* <DEDUP_REMOVED lines=16> */
.L_x_41132:
[----:B------:R-:W-:Y:S05]  /*1dd0*/  BSYNC B2 ;  /* 0x0000000000027941 */ /* 0x000fea0003800000 */
.L_x_41131:
        /* <DEDUP_REMOVED lines=44> */
.L_x_41130:
[----:B------:R-:W-:Y:S05]  /*20a0*/  BSYNC B1 ;  /* 0x0000000000017941 */ /* 0x000fea0003800000 */
.L_x_41129:
        /* <DEDUP_REMOVED lines=20> */
.L_x_41134:
[----:B------:R-:W-:Y:S02]  /*21f0*/  MOV R154, R206 ;  /* 0x000000ce009a7202 */ /* 0x000fe40000000f00 */
.L_x_41135:
[----:B------:R-:W-:Y:S05]  /*2200*/  BSYNC B1 ;  /* 0x0000000000017941 */ /* 0x000fea0003800000 */
.L_x_41133:
        /* <DEDUP_REMOVED lines=16> */
.L_x_41139:
[----:B------:R-:W-:Y:S05]  /*2310*/  BSYNC B2 ;  /* 0x0000000000027941 */ /* 0x000fea0003800000 */
.L_x_41138:
        /* <DEDUP_REMOVED lines=44> */
.L_x_41137:
[----:B------:R-:W-:Y:S05]  /*25e0*/  BSYNC B1 ;  /* 0x0000000000017941 */ /* 0x000fea0003800000 */
.L_x_41136:
        /* <DEDUP_REMOVED lines=20> */
.L_x_41141:
[----:B------:R-:W-:Y:S02]  /*2730*/  IMAD.MOV.U32 R157, RZ, RZ, R206 ;  /* 0x000000ffff9d7224 */ /* 0x000fe400078e00ce */
.L_x_41142:
[----:B------:R-:W-:Y:S05]  /*2740*/  BSYNC B1 ;  /* 0x0000000000017941 */ /* 0x000fea0003800000 */
.L_x_41140:
        /* <DEDUP_REMOVED lines=16> */
.L_x_41146:
[----:B------:R-:W-:Y:S05]  /*2850*/  BSYNC B2 ;  /* 0x0000000000027941 */ /* 0x000fea0003800000 */
.L_x_41145:
        /* <DEDUP_REMOVED lines=44> */
.L_x_41144:
[----:B------:R-:W-:Y:S05]  /*2b20*/  BSYNC B1 ;  /* 0x0000000000017941 */ /* 0x000fea0003800000 */
.L_x_41143:
        /* <DEDUP_REMOVED lines=20> */
.L_x_41148:
[----:B------:R-:W-:Y:S02]  /*2c70*/  IMAD.MOV.U32 R157, RZ, RZ, R206 ;  /* 0x000000ffff9d7224 */ /* 0x000fe400078e00ce */
.L_x_41149:
[----:B------:R-:W-:Y:S05]  /*2c80*/  BSYNC B1 ;  /* 0x0000000000017941 */ /* 0x000fea0003800000 */
.L_x_41147:
        /* <DEDUP_REMOVED lines=16> */
.L_x_41153:
[----:B------:R-:W-:Y:S05]  /*2d90*/  BSYNC B2 ;  /* 0x0000000000027941 */ /* 0x000fea0003800000 */
.L_x_41152:
        /* <DEDUP_REMOVED lines=44> */
.L_x_41151:
[----:B------:R-:W-:Y:S05]  /*3060*/  BSYNC B1 ;  /* 0x0000000000017941 */ /* 0x000fea0003800000 */
.L_x_41150:
        /* <DEDUP_REMOVED lines=21> */
.L_x_41155:
[----:B------:R-:W-:Y:S02]  /*31c0*/  MOV R157, R206 ;  /* 0x000000ce009d7202 */ /* 0x000fe40000000f00 */
.L_x_41156:
[----:B------:R-:W-:Y:S05]  /*31d0*/  BSYNC B1 ;  /* 0x0000000000017941 */ /* 0x000fea0003800000 */
.L_x_41154:
        /* <DEDUP_REMOVED lines=18> */
.L_x_41160:
[----:B------:R-:W-:Y:S05]  /*3300*/  BSYNC B2 ;  /* 0x0000000000027941 */ /* 0x000fea0003800000 */
.L_x_41159:
        /* <DEDUP_REMOVED lines=44> */
.L_x_41158:
[----:B------:R-:W-:Y:S05]  /*35d0*/  BSYNC B1 ;  /* 0x0000000000017941 */ /* 0x000fea0003800000 */
.L_x_41157:
[----:B------:R-:W0:Y:S01]  /*35e0*/  I2F.U32 R149, R157 ;  /* 0x0000009d00957306 */ /* 0x000e220000201000 */
[----:B------:R-:W-:Y:S01]  /*35f0*/  SEL R148, RZ, 0x1, P2 ;  /* 0x00000001ff947807 */ /* 0x000fe20001000000 */
[----:B------:R-:W-:Y:S01]  /*3600*/  HADD2.F32 R154, -RZ, R147.H1_H1 ;  /* 0x30000093ff9a7230 */ /* 0x000fe20000004100 */
[----:B------:R-:W-:Y:S01]  /*3610*/  SEL R150, RZ, 0x1, P1 ;  /* 0x00000001ff967807 */ /* 0x000fe20000800000 */
[----:B------:R-:W-:Y:S01]  /*3620*/  IMAD.MOV.U32 R220, RZ, RZ, 0x20 ;  /* 0x00000020ffdc7424 */ /* 0x000fe200078e00ff */
[----:B------:R-:W-:Y:S01]  /*3630*/  SEL R152, RZ, 0x1, P0 ;  /* 0x00000001ff987807 */ /* 0x000fe20000000000 */
[----:B------:R-:W-:Y:S01]  /*3640*/  IMAD.MOV.U32 R216, RZ, RZ, 0x8 ;  /* 0x00000008ffd87424 */ /* 0x000fe200078e00ff */
        /* <DEDUP_REMOVED lines=8> */
[----:B------:R-:W-:Y:S01]  /*36d0*/  SEL R161, RZ, 0x1, P1 ;  /* 0x00000001ffa17807 */ /* 0x000fe20000800000 */
[----:B------:R-:W-:Y:S01]  /*36e0*/  FMUL.FTZ R154, R154, R215 ;  /* 0x000000d79a9a7220 */ /* 0x000fe20000410000 */
[----:B------:R-:W-:Y:S02]  /*36f0*/  IADD3 R157, R210, 0x20, RZ ;  /* 0x00000020d29d7810 */ /* 0x000fe40007ffe0ff */
[----:B------:R-:W-:Y:S01]  /*3700*/  FSETP.GTU.FTZ.AND P0, PT, R149, c[0x0][0x1e4], PT ;  /* 0x0000790095007a0b */ /* 0x000fe20003f1c000 */
[----:B------:R-:W-:-:S03]  /*3710*/  IMAD.WIDE.U32 R148, R148, 0x1000000, RZ ;  /* 0x0100000094947825 */ /* 0x000fc600078e00ff */
[----:B------:R-:W-:Y:S01]  /*3720*/  SEL R155, RZ, 0x1000000, P0 ;  /* 0x01000000ff9b7807 */ /* 0x000fe20000000000 */
[----:B------:R-:W-:Y:S01]  /*3730*/  FMUL.FTZ R154, R154, c[0x0][0x1e8] ;  /* 0x00007a009a9a7a20 */ /* 0x000fe20000410000 */
[----:B------:R-:W-:Y:S01]  /*3740*/  LOP3.LUT R160, R152, R148, R150, 0xfe, !PT ;  /* 0x0000009498a07212 */ /* 0x000fe200078efe96 */
[----:B------:R-:W-:Y:S01]  /*3750*/  @P2 IMAD.WIDE.U32 R158, R157, R220, c[0x0][0x180] ;  /* 0x000060009d9e2625 */ /* 0x000fe200078e00dc */
[----:B------:R-:W-:Y:S02]  /*3760*/  LOP3.LUT R148, R147, R155, R156, 0xfe, !PT ;  /* 0x0000009b93947212 */ /* 0x000fe400078efe9c */
        /* <DEDUP_REMOVED lines=27> */
.L_x_41162:
[----:B0-----:R-:W-:Y:S02]  /*3920*/  MOV R156, R206 ;  /* 0x000000ce009c7202 */ /* 0x001fe40000000f00 */
.L_x_41163:
[----:B------:R-:W-:Y:S05]  /*3930*/  BSYNC B1 ;  /* 0x0000000000017941 */ /* 0x000fea0003800000 */
.L_x_41161:
        /* <DEDUP_REMOVED lines=16> */
.L_x_41167:
[----:B------:R-:W-:Y:S05]  /*3a40*/  BSYNC B2 ;  /* 0x0000000000027941 */ /* 0x000fea0003800000 */
.L_x_41166:
        /* <DEDUP_REMOVED lines=44> */
.L_x_41165:
[----:B------:R-:W-:Y:S05]  /*3d10*/  BSYNC B1 ;  /* 0x0000000000017941 */ /* 0x000fea0003800000 */
.L_x_41164:
[----:B------:R-:W0:Y:S01]  /*3d20*/  I2F.U32 R149, R156 ;  /* 0x0000009c00957306 */ /* 0x000e220000201000 */
[----:B-----5:R-:W-:Y:S01]  /*3d30*/  HADD2.F32 R148, -RZ, R152.H0_H0 ;  /* 0x20000098ff947230 */ /* 0x020fe20000004100 */
[C---:B------:R-:W-:Y:S01]  /*3d40*/  ISETP.NE.AND P0, PT, R163.reuse, 0x1, PT ;  /* 0x00000001a300780c */ /* 0x040fe20003f05270 */
[----:B------:R-:W-:Y:S01]  /*3d50*/  BSSY B1, `(.L_x_41168) ;  /* 0x0000013000017945 */ /* 0x000fe20003800000 */
[----:B------:R-:W-:Y:S02]  /*3d60*/  IADD3 R150, R163, 0x1, RZ ;  /* 0x00000001a3967810 */ /* 0x000fe40007ffe0ff */
        /* <DEDUP_REMOVED lines=16> */
.L_x_41169:
[----:B------:R-:W-:Y:S02]  /*3e70*/  IMAD.MOV.U32 R164, RZ, RZ, R206 ;  /* 0x000000ffffa47224 */ /* 0x000fe400078e00ce */
.L_x_41170:
[----:B------:R-:W-:Y:S05]  /*3e80*/  BSYNC B1 ;  /* 0x0000000000017941 */ /* 0x000fea0003800000 */
.L_x_41168:
        /* <DEDUP_REMOVED lines=16> */
.L_x_41174:
[----:B------:R-:W-:Y:S05]  /*3f90*/  BSYNC B2 ;  /* 0x0000000000027941 */ /* 0x000fea0003800000 */
.L_x_41173:
        /* <DEDUP_REMOVED lines=44> */
.L_x_41172:
[----:B------:R-:W-:Y:S05]  /*4260*/  BSYNC B1 ;  /* 0x0000000000017941 */ /* 0x000fea0003800000 */
.L_x_41171:
        /* <DEDUP_REMOVED lines=20> */
.L_x_41176:
[----:B------:R-:W-:Y:S02]  /*43b0*/  IMAD.MOV.U32 R152, RZ, RZ, R206 ;  /* 0x000000ffff987224 */ /* 0x000fe400078e00ce */
.L_x_41177:
[----:B------:R-:W-:Y:S05]  /*43c0*/  BSYNC B1 ;  /* 0x0000000000017941 */ /* 0x000fea0003800000 */
.L_x_41175:
        /* <DEDUP_REMOVED lines=16> */
.L_x_41181:
[----:B------:R-:W-:Y:S05]  /*44d0*/  BSYNC B2 ;  /* 0x0000000000027941 */ /* 0x000fea0003800000 */
.L_x_41180:
        /* <DEDUP_REMOVED lines=44> */
.L_x_41179:
[----:B------:R-:W-:Y:S05]  /*47a0*/  BSYNC B1 ;  /* 0x0000000000017941 */ /* 0x000fea0003800000 */
.L_x_41178:
        /* <DEDUP_REMOVED lines=20> */
.L_x_41183:
[----:B------:R-:W-:Y:S02]  /*48f0*/  MOV R152, R206 ;  /* 0x000000ce00987202 */ /* 0x000fe40000000f00 */
.L_x_41184:
[----:B------:R-:W-:Y:S05]  /*4900*/  BSYNC B1 ;  /* 0x0000000000017941 */ /* 0x000fea0003800000 */
.L_x_41182:
        /* <DEDUP_REMOVED lines=16> */
.L_x_41188:
[----:B------:R-:W-:Y:S05]  /*4a10*/  BSYNC B2 ;  /* 0x0000000000027941 */ /* 0x000fea0003800000 */
.L_x_41187:
        /* <DEDUP_REMOVED lines=44> */
.L_x_41186:
[----:B------:R-:W-:Y:S05]  /*4ce0*/  BSYNC B1 ;  /* 0x0000000000017941 */ /* 0x000fea0003800000 */
.L_x_41185:
        /* <DEDUP_REMOVED lines=20> */
.L_x_41190:
[----:B------:R-:W-:Y:S02]  /*4e30*/  IMAD.MOV.U32 R164, RZ, RZ, R206 ;  /* 0x000000ffffa47224 */ /* 0x000fe400078e00ce */
.L_x_41191:
[----:B------:R-:W-:Y:S05]  /*4e40*/  BSYNC B1 ;  /* 0x0000000000017941 */ /* 0x000fea0003800000 */
.L_x_41189:
        /* <DEDUP_REMOVED lines=16> */
.L_x_41195:
[----:B------:R-:W-:Y:S05]  /*4f50*/  BSYNC B2 ;  /* 0x0000000000027941 */ /* 0x000fea0003800000 */
.L_x_41194:
        /* <DEDUP_REMOVED lines=44> */
.L_x_41193:
[----:B------:R-:W-:Y:S05]  /*5220*/  BSYNC B1 ;  /* 0x0000000000017941 */ /* 0x000fea0003800000 */
.L_x_41192:
        /* <DEDUP_REMOVED lines=20> */
.L_x_41197:
[----:B------:R-:W-:Y:S02]  /*5370*/  IMAD.MOV.U32 R166, RZ, RZ, R206 ;  /* 0x000000ffffa67224 */ /* 0x000fe400078e00ce */
.L_x_41198:
[----:B------:R-:W-:Y:S05]  /*5380*/  BSYNC B1 ;  /* 0x0000000000017941 */ /* 0x000fea0003800000 */
.L_x_41196:
        /* <DEDUP_REMOVED lines=16> */
.L_x_41202:
[----:B------:R-:W-:Y:S05]  /*5490*/  BSYNC B2 ;  /* 0x0000000000027941 */ /* 0x000fea0003800000 */
.L_x_41201:
        /* <DEDUP_REMOVED lines=44> */
.L_x_41200:
[----:B------:R-:W-:Y:S05]  /*5760*/  BSYNC B1 ;  /* 0x0000000000017941 */ /* 0x000fea0003800000 */
.L_x_41199:
        /* <DEDUP_REMOVED lines=20> */
.L_x_41204:
[----:B------:R-:W-:Y:S02]  /*58b0*/  MOV R166, R206 ;  /* 0x000000ce00a67202 */ /* 0x000fe40000000f00 */
.L_x_41205:
[----:B------:R-:W-:Y:S05]  /*58c0*/  BSYNC B1 ;  /* 0x0000000000017941 */ /* 0x000fea0003800000 */
.L_x_41203:
        /* <DEDUP_REMOVED lines=16> */
.L_x_41209:
[----:B------:R-:W-:Y:S05]  /*59d0*/  BSYNC B2 ;  /* 0x0000000000027941 */ /* 0x000fea0003800000 */
.L_x_41208:
        /* <DEDUP_REMOVED lines=44> */
.L_x_41207:
[----:B------:R-:W-:Y:S05]  /*5ca0*/  BSYNC B1 ;  /* 0x0000000000017941 */ /* 0x000fea0003800000 */
.L_x_41206:
        /* <DEDUP_REMOVED lines=21> */
.L_x_41211:
[----:B------:R-:W-:Y:S02]  /*5e00*/  IMAD.MOV.U32 R166, RZ, RZ, R206 ;  /* 0x000000ffffa67224 */ /* 0x000fe400078e00ce */
.L_x_41212:
[----:B------:R-:W-:Y:S05]  /*5e10*/  BSYNC B1 ;  /* 0x0000000000017941 */ /* 0x000fea0003800000 */
.L_x_41210:
        /* <DEDUP_REMOVED lines=18> */
.L_x_41216:
[----:B------:R-:W-:Y:S05]  /*5f40*/  BSYNC B2 ;  /* 0x0000000000027941 */ /* 0x000fea0003800000 */
.L_x_41215:
        /* <DEDUP_REMOVED lines=44> */
.L_x_41214:
[----:B------:R-:W-:Y:S05]  /*6210*/  BSYNC B1 ;  /* 0x0000000000017941 */ /* 0x000fea0003800000 */
.L_x_41213:
[----:B------:R-:W0:Y:S01]  /*6220*/  I2F.U32 R159, R166 ;  /* 0x000000a6009f7306 */ /* 0x000e220000201000 */
[----:B------:R-:W-:Y:S02]  /*6230*/  SEL R165, RZ, 0x100, P4 ;  /* 0x00000100ffa57807 */ /* 0x000fe40002000000 */
[----:B------:R-:W-:Y:S01]  /*6240*/  ISETP.NE.AND P4, PT, R156, RZ, PT ;  /* 0x000000ff9c00720c */ /* 0x000fe20003f85270 */
[----:B------:R-:W-:Y:S01]  /*6250*/  HADD2.F32 R156, -RZ, R155.H1_H1 ;  /* 0x3000009bff9c7230 */ /* 0x000fe20000004100 */
[----:B------:R-:W-:Y:S02]  /*6260*/  SEL R158, RZ, 0x1, P2 ;  /* 0x00000001ff9e7807 */ /* 0x000fe40001000000 */
[----:B------:R-:W-:-:S02]  /*6270*/  SEL R160, RZ, 0x1, P1 ;  /* 0x00000001ffa07807 */ /* 0x000fc40000800000 */
[----:B------:R-:W-:Y:S01]  /*6280*/  SEL R162, RZ, 0x1, P0 ;  /* 0x00000001ffa27807 */ /* 0x000fe20000000000 */
[----:B------:R-:W-:Y:S01]  /*6290*/  FMUL.FTZ R156, R156, R215 ;  /* 0x000000d79c9c7220 */ /* 0x000fe20000410000 */
        /* <DEDUP_REMOVED lines=42> */
.L_x_41218:
[----:B0-----:R-:W-:Y:S02]  /*6540*/  IMAD.MOV.U32 R171, RZ, RZ, R206 ;  /* 0x000000ffffab7224 */ /* 0x001fe400078e00ce */
.L_x_41219:
[----:B------:R-:W-:Y:S05]  /*6550*/  BSYNC B1 ;  /* 0x0000000000017941 */ /* 0x000fea0003800000 */
.L_x_41217:
        /* <DEDUP_REMOVED lines=16> */
.L_x_41223:
[----:B------:R-:W-:Y:S05]  /*6660*/  BSYNC B2 ;  /* 0x0000000000027941 */ /* 0x000fea0003800000 */
.L_x_41222:
        /* <DEDUP_REMOVED lines=44> */
.L_x_41221:
[----:B------:R-:W-:Y:S05]  /*6930*/  BSYNC B1 ;  /* 0x0000000000017941 */ /* 0x000fea0003800000 */
.L_x_41220:
[----:B------:R-:W0:Y:S01]  /*6940*/  I2F.U32 R157, R171 ;  /* 0x000000ab009d7306 */ /* 0x000e220000201000 */
[----:B-----5:R-:W-:Y:S01]  /*6950*/  HADD2.F32 R156, -RZ, R160.H0_H0 ;  /* 0x200000a0ff9c7230 */ /* 0x020fe20000004100 */
[----:B------:R-:W-:Y:S01]  /*6960*/  ISETP.NE.AND P0, PT, R170, 0x1, PT ;  /* 0x00000001aa00780c */ /* 0x000fe20003f05270 */
        /* <DEDUP_REMOVED lines=19> */
.L_x_41225:
[----:B------:R-:W-:Y:S02]  /*6aa0*/  MOV R164, R206 ;  /* 0x000000ce00a47202 */ /* 0x000fe40000000f00 */
.L_x_41226:
[----:B------:R-:W-:Y:S05]  /*6ab0*/  BSYNC B1 ;  /* 0x0000000000017941 */ /* 0x000fea0003800000 */
.L_x_41224:
        /* <DEDUP_REMOVED lines=16> */
.L_x_41230:
[----:B------:R-:W-:Y:S05]  /*6bc0*/  BSYNC B2 ;  /* 0x0000000000027941 */ /* 0x000fea0003800000 */
.L_x_41229:
        /* <DEDUP_REMOVED lines=44> */
.L_x_41228:
[----:B------:R-:W-:Y:S05]  /*6e90*/  BSYNC B1 ;  /* 0x0000000000017941 */ /* 0x000fea0003800000 */
.L_x_41227:
        /* <DEDUP_REMOVED lines=20> */
.L_x_41232:
[----:B------:R-:W-:Y:S02]  /*6fe0*/  IMAD.MOV.U32 R160, RZ, RZ, R206 ;  /* 0x000000ffffa07224 */ /* 0x000fe400078e00ce */
.L_x_41233:
[----:B------:R-:W-:Y:S05]  /*6ff0*/  BSYNC B1 ;  /* 0x0000000000017941 */ /* 0x000fea0003800000 */
.L_x_41231:
        /* <DEDUP_REMOVED lines=16> */
.L_x_41237:
[----:B------:R-:W-:Y:S05]  /*7100*/  BSYNC B2 ;  /* 0x0000000000027941 */ /* 0x000fea0003800000 */
.L_x_41236:
        /* <DEDUP_REMOVED lines=44> */
.L_x_41235:
[----:B------:R-:W-:Y:S05]  /*73d0*/  BSYNC B1 ;  /* 0x0000000000017941 */ /* 0x000fea0003800000 */
.L_x_41234:
        /* <DEDUP_REMOVED lines=20> */
.L_x_41239:
[----:B------:R-:W-:Y:S02]  /*7520*/  IMAD.MOV.U32 R160, RZ, RZ, R206 ;  /* 0x000000ffffa07224 */ /* 0x000fe400078e00ce */
.L_x_41240:
[----:B------:R-:W-:Y:S05]  /*7530*/  BSYNC B1 ;  /* 0x0000000000017941 */ /* 0x000fea0003800000 */
.L_x_41238:
        /* <DEDUP_REMOVED lines=16> */
.L_x_41244:
[----:B------:R-:W-:Y:S05]  /*7640*/  BSYNC B2 ;  /* 0x0000000000027941 */ /* 0x000fea0003800000 */
.L_x_41243:
        /* <DEDUP_REMOVED lines=44> */
.L_x_41242:
[----:B------:R-:W-:Y:S05]  /*7910*/  BSYNC B1 ;  /* 0x0000000000017941 */ /* 0x000fea0003800000 */
.L_x_41241:
        /* <DEDUP_REMOVED lines=20> */
.L_x_41246:
[----:B------:R-:W-:Y:S02]  /*7a60*/  MOV R172, R206 ;  /* 0x000000ce00ac7202 */ /* 0x000fe40000000f00 */
.L_x_41247:
[----:B------:R-:W-:Y:S05]  /*7a70*/  BSYNC B1 ;  /* 0x0000000000017941 */ /* 0x000fea0003800000 */
.L_x_41245:
        /* <DEDUP_REMOVED lines=16> */
.L_x_41251:
[----:B------:R-:W-:Y:S05]  /*7b80*/  BSYNC B2 ;  /* 0x0000000000027941 */ /* 0x000fea0003800000 */
.L_x_41250:
        /* <DEDUP_REMOVED lines=44> */
.L_x_41249:
[----:B------:R-:W-:Y:S05]  /*7e50*/  BSYNC B1 ;  /* 0x0000000000017941 */ /* 0x000fea0003800000 */
.L_x_41248:
        /* <DEDUP_REMOVED lines=20> */
.L_x_41253:
[----:B------:R-:W-:Y:S02]  /*7fa0*/  IMAD.MOV.U32 R174, RZ, RZ, R206 ;  /* 0x000000ffffae7224 */ /* 0x000fe400078e00ce */
.L_x_41254:
[----:B------:R-:W-:Y:S05]  /*7fb0*/  BSYNC B1 ;  /* 0x0000000000017941 */ /* 0x000fea0003800000 */
.L_x_41252:
        /* <DEDUP_REMOVED lines=16> */
.L_x_41258:
[----:B------:R-:W-:Y:S05]  /*80c0*/  BSYNC B2 ;  /* 0x0000000000027941 */ /* 0x000fea0003800000 */
.L_x_41257:
        /* <DEDUP_REMOVED lines=44> */
.L_x_41256:
[----:B------:R-:W-:Y:S05]  /*8390*/  BSYNC B1 ;  /* 0x0000000000017941 */ /* 0x000fea0003800000 */
.L_x_41255:
        /* <DEDUP_REMOVED lines=20> */
.L_x_41260:
[----:B------:R-:W-:Y:S02]  /*84e0*/  IMAD.MOV.U32 R174, RZ, RZ, R206 ;  /* 0x000000ffffae7224 */ /* 0x000fe400078e00ce */
.L_x_41261:
[----:B------:R-:W-:Y:S05]  /*84f0*/  BSYNC B1 ;  /* 0x0000000000017941 */ /* 0x000fea0003800000 */
.L_x_41259:
        /* <DEDUP_REMOVED lines=16> */
.L_x_41265:
[----:B------:R-:W-:Y:S05]  /*8600*/  BSYNC B2 ;  /* 0x0000000000027941 */ /* 0x000fea0003800000 */
.L_x_41264:
        /* <DEDUP_REMOVED lines=44> */
.L_x_41263:
[----:B------:R-:W-:Y:S05]  /*88d0*/  BSYNC B1 ;  /* 0x0000000000017941 */ /* 0x000fea0003800000 */
.L_x_41262:
        /* <DEDUP_REMOVED lines=21> */
.L_x_41267:
[----:B------:R-:W-:Y:S02]  /*8a30*/  MOV R164, R206 ;  /* 0x000000ce00a47202 */ /* 0x000fe40000000f00 */
.L_x_41268:
[----:B------:R-:W-:Y:S05]  /*8a40*/  BSYNC B1 ;  /* 0x0000000000017941 */ /* 0x000fea0003800000 */
.L_x_41266:
        /* <DEDUP_REMOVED lines=18> */
.L_x_41272:
[----:B------:R-:W-:Y:S05]  /*8b70*/  BSYNC B2 ;  /* 0x0000000000027941 */ /* 0x000fea0003800000 */
.L_x_41271:
        /* <DEDUP_REMOVED lines=44> */
.L_x_41270:
[----:B------:R-:W-:Y:S05]  /*8e40*/  BSYNC B1 ;  /* 0x0000000000017941 */ /* 0x000fea0003800000 */
.L_x_41269:
[----:B------:R-:W0:Y:S01]  /*8e50*/  I2F.U32 R167, R164 ;  /* 0x000000a400a77306 */ /* 0x000e220000201000 */
[----:B------:R-:W-:Y:S01]  /*8e60*/  HADD2.F32 R166, -RZ, R163.H1_H1 ;  /* 0x300000a3ffa67230 */ /* 0x000fe20000004100 */
[----:B------:R-:W-:Y:S02]  /*8e70*/  SEL R168, RZ, 0x1, P2 ;  /* 0x00000001ffa87807 */ /* 0x000fe40001000000 */
[----:B------:R-:W-:-:S02]  /*8e80*/  SEL R169, RZ, 0x1, P1 ;  /* 0x00000001ffa97807 */ /* 0x000fc40000800000 */
[----:B------:R-:W-:Y:S01]  /*8e90*/  SEL R170, RZ, 0x1, P0 ;  /* 0x00000001ffaa7807 */ /* 0x000fe20000000000 */
[----:B------:R-:W-:Y:S01]  /*8ea0*/  FMUL.FTZ R163, R166, R215 ;  /* 0x000000d7a6a37220 */ /* 0x000fe20000410000 */
[----:B------:R-:W-:Y:S02]  /*8eb0*/  LOP3.LUT P6, RZ, R218, 0x4, RZ, 0xc0, !PT ;  /* 0x00000004daff7812 */ /* 0x000fe400078cc0ff */
[----:B------:R-:W-:Y:S01]  /*8ec0*/  SEL R174, RZ, 0x10000, P5 ;  /* 0x00010000ffae7807 */ /* 0x000fe20002800000 */
[----:B------:R-:W-:Y:S01]  /*8ed0*/  IMAD.WIDE.U32 R170, R170, 0x100, RZ ;  /* 0x00000100aaaa7825 */ /* 0x000fe200078e00ff */
[----:B------:R-:W-:Y:S02]  /*8ee0*/  SEL R173, RZ, 0x100, P4 ;  /* 0x00000100ffad7807 */ /* 0x000fe40002000000 */
[C---:B------:R-:W-:Y:S01]  /*8ef0*/  LOP3.LUT P5, RZ, R218.reuse, 0x8, RZ, 0xc0, !PT ;  /* 0x00000008daff7812 */ /* 0x040fe200078ac0ff */
[----:B------:R-:W-:Y:S01]  /*8f00*/  FMUL.FTZ R163, R163, c[0x0][0x1e8] ;  /* 0x00007a00a3a37a20 */ /* 0x000fe20000410000 */
[----:B------:R-:W-:Y:S01]  /*8f10*/  LOP3.LUT P4, RZ, R218, 0x2, RZ, 0xc0, !PT ;  /* 0x00000002daff7812 */ /* 0x000fe2000788c0ff */
[----:B0-----:R-:W-:-:S03]  /*8f20*/  FFMA.FTZ R167, R167, R214, 1.1641532182693481445e-10 ;  /* 0x2f000000a7a77423 */ /* 0x001fc600000100d6 */
[----:B------:R-:W-:Y:S02]  /*8f30*/  SEL R177, RZ, 0x1, P4 ;  /* 0x00000001ffb17807 */ /* 0x000fe40002000000 */
[----:B------:R-:W-:Y:S01]  /*8f40*/  FSETP.GTU.FTZ.AND P2, PT, R167, c[0x0][0x1e4], PT ;  /* 0x00007900a7007a0b */ /* 0x000fe20003f5c000 */
[----:B------:R-:W-:-:S03]  /*8f50*/  IMAD.WIDE.U32 R166, R168, 0x1000000, RZ ;  /* 0x01000000a8a67825 */ /* 0x000fc600078e00ff */
[----:B------:R-:W-:Y:S01]  /*8f60*/  SEL R175, RZ, 0x1000000, P2 ;  /* 0x01000000ffaf7807 */ /* 0x000fe20001000000 */
[----:B------:R-:W-:Y:S01]  /*8f70*/  IMAD.WIDE.U32 R168, R169, 0x10000, RZ ;  /* 0x00010000a9a87825 */ /* 0x000fe200078e00ff */
[----:B------:R-:W-:Y:S02]  /*8f80*/  FSEL R163, R163, RZ, !P2 ;  /* 0x000000ffa3a37208 */ /* 0x000fe40005000000 */
[----:B------:R-:W-:Y:S02]  /*8f90*/  LOP3.LUT R164, R173, R175, R174, 0xfe, !PT ;  /* 0x000000afada47212 */ /* 0x000fe400078efeae */
[----:B------:R-:W-:Y:S01]  /*8fa0*/  SEL R175, RZ, 0x1, P3 ;  /* 0x00000001ffaf7807 */ /* 0x000fe20001800000 */
[----:B------:R-:W-:Y:S01]  /*8fb0*/  @P6 FADD.FTZ R163, R139, R163 ;  /* 0x000000a38ba36221 */ /* 0x000fe20000010000 */
[----:B------:R-:W-:Y:S02]  /*8fc0*/  LOP3.LUT R176, R170, R166, R168, 0xfe, !PT ;  /* 0x000000a6aab07212 */ /* 0x000fe400078efea8 */
[----:B------:R-:W-:Y:S01]  /*8fd0*/  LOP3.LUT R175, R167, R164, R175, 0xfe, !PT ;  /* 0x000000a4a7af7212 */ /* 0x000fe200078efeaf */
[----:B------:R-:W-:Y:S01]  /*8fe0*/  IMAD.WIDE.U32 R166, R165, R220, c[0x0][0x188] ;  /* 0x00006200a5a67625 */ /* 0x000fe200078e00dc */
[----:B------:R-:W-:-:S02]  /*8ff0*/  IADD3 R173, R210, 0x60, RZ ;  /* 0x00000060d2ad7810 */ /* 0x000fc40007ffe0ff */
[----:B------:R-:W-:Y:S01]  /*9000*/  LOP3.LUT R176, R176, R177, RZ, 0xfc, !PT ;  /* 0x000000b1b0b07212 */ /* 0x000fe200078efcff */
[----:B------:R-:W-:Y:S01]  /*9010*/  IMAD.WIDE.U32 R164, R165, R216, c[0x0][0x190] ;  /* 0x00006400a5a47625 */ /* 0x000fe200078e00d8 */
[----:B------:R-:W-:Y:S01]  /*9020*/  LOP3.LUT R177, R171, R175, R169, 0xfe, !PT ;  /* 0x000000afabb17212 */ /* 0x000fe200078efea9 */
[----:B------:R0:W-:Y:S02]  /*9030*/  STG.E.128 [R166.64], R156 ;  /* 0x0000009ca6007986 */ /* 0x0001e4000c101d06 */
[C---:B------:R-:W-:Y:S02]  /*9040*/  IMAD.WIDE.U32 R168, R173.reuse, R196, c[0x0][0x170] ;  /* 0x00005c00ada87625 */ /* 0x040fe400078e00c4 */
[----:B------:R0:W-:Y:S02]  /*9050*/  STG.E.128 [R166.64+0x10], R160 ;  /* 0x000010a0a6007986 */ /* 0x0001e4000c101d06 */
        /* <DEDUP_REMOVED lines=17> */
.L_x_41274:
[----:B0-----:R-:W-:Y:S02]  /*9170*/  IMAD.MOV.U32 R179, RZ, RZ, R206 ;  /* 0x000000ffffb37224 */ /* 0x001fe400078e00ce */
.L_x_41275:
[----:B------:R-:W-:Y:S05]  /*9180*/  BSYNC B1 ;  /* 0x0000000000017941 */ /* 0x000fea0003800000 */
.L_x_41273:
        /* <DEDUP_REMOVED lines=16> */
.L_x_41279:
[----:B------:R-:W-:Y:S05]  /*9290*/  BSYNC B2 ;  /* 0x0000000000027941 */ /* 0x000fea0003800000 */
.L_x_41278:
        /* <DEDUP_REMOVED lines=44> */
.L_x_41277:
[----:B------:R-:W-:Y:S05]  /*9560*/  BSYNC B1 ;  /* 0x0000000000017941 */ /* 0x000fea0003800000 */
.L_x_41276:
        /* <DEDUP_REMOVED lines=22> */
.L_x_41281:
[----:B------:R-:W-:Y:S02]  /*96d0*/  IMAD.MOV.U32 R172, RZ, RZ, R206 ;  /* 0x000000ffffac7224 */ /* 0x000fe400078e00ce */
.L_x_41282:
[----:B------:R-:W-:Y:S05]  /*96e0*/  BSYNC B1 ;  /* 0x0000000000017941 */ /* 0x000fea0003800000 */
.L_x_41280:
        /* <DEDUP_REMOVED lines=16> */
.L_x_41286:
[----:B------:R-:W-:Y:S05]  /*97f0*/  BSYNC B2 ;  /* 0x0000000000027941 */ /* 0x000fea0003800000 */
.L_x_41285:
        /* <DEDUP_REMOVED lines=44> */
.L_x_41284:
[----:B------:R-:W-:Y:S05]  /*9ac0*/  BSYNC B1 ;  /* 0x0000000000017941 */ /* 0x000fea0003800000 */
.L_x_41283:
        /* <DEDUP_REMOVED lines=20> */
.L_x_41288:
[----:B------:R-:W-:Y:S02]  /*9c10*/  MOV R168, R206 ;  /* 0x000000ce00a87202 */ /* 0x000fe40000000f00 */
.L_x_41289:
[----:B------:R-:W-:Y:S05]  /*9c20*/  BSYNC B1 ;  /* 0x0000000000017941 */ /* 0x000fea0003800000 */
.L_x_41287:
        /* <DEDUP_REMOVED lines=16> */
.L_x_41293:
[----:B------:R-:W-:Y:S05]  /*9d30*/  BSYNC B2 ;  /* 0x0000000000027941 */ /* 0x000fea0003800000 */
.L_x_41292:
        /* <DEDUP_REMOVED lines=44> */
.L_x_41291:
[----:B------:R-:W-:Y:S05]  /*a000*/  BSYNC B1 ;  /* 0x0000000000017941 */ /* 0x000fea0003800000 */
.L_x_41290:
        /* <DEDUP_REMOVED lines=20> */
.L_x_41295:
[----:B------:R-:W-:Y:S02]  /*a150*/  IMAD.MOV.U32 R168, RZ, RZ, R206 ;  /* 0x000000ffffa87224 */ /* 0x000fe400078e00ce */
.L_x_41296:
[----:B------:R-:W-:Y:S05]  /*a160*/  BSYNC B1 ;  /* 0x0000000000017941 */ /* 0x000fea0003800000 */
.L_x_41294:
        /* <DEDUP_REMOVED lines=16> */
.L_x_41300:
[----:B------:R-:W-:Y:S05]  /*a270*/  BSYNC B2 ;  /* 0x0000000000027941 */ /* 0x000fea0003800000 */
.L_x_41299:
        /* <DEDUP_REMOVED lines=44> */
.L_x_41298:
[----:B------:R-:W-:Y:S05]  /*a540*/  BSYNC B1 ;  /* 0x0000000000017941 */ /* 0x000fea0003800000 */
.L_x_41297:
        /* <DEDUP_REMOVED lines=20> */
.L_x_41302:
[----:B------:R-:W-:Y:S02]  /*a690*/  IMAD.MOV.U32 R180, RZ, RZ, R206 ;  /* 0x000000ffffb47224 */ /* 0x000fe400078e00ce */
.L_x_41303:
[----:B------:R-:W-:Y:S05]  /*a6a0*/  BSYNC B1 ;  /* 0x0000000000017941 */ /* 0x000fea0003800000 */
.L_x_41301:
        /* <DEDUP_REMOVED lines=16> */
.L_x_41307:
[----:B------:R-:W-:Y:S05]  /*a7b0*/  BSYNC B2 ;  /* 0x0000000000027941 */ /* 0x000fea0003800000 */
.L_x_41306:
        /* <DEDUP_REMOVED lines=44> */
.L_x_41305:
[----:B------:R-:W-:Y:S05]  /*aa80*/  BSYNC B1 ;  /* 0x0000000000017941 */ /* 0x000fea0003800000 */
.L_x_41304:
        /* <DEDUP_REMOVED lines=20> */
.L_x_41309:
[----:B------:R-:W-:Y:S02]  /*abd0*/  MOV R182, R206 ;  /* 0x000000ce00b67202 */ /* 0x000fe40000000f00 */
.L_x_41310:
[----:B------:R-:W-:Y:S05]  /*abe0*/  BSYNC B1 ;  /* 0x0000000000017941 */ /* 0x000fea0003800000 */
.L_x_41308:
        /* <DEDUP_REMOVED lines=16> */
.L_x_41314:
[----:B------:R-:W-:Y:S05]  /*acf0*/  BSYNC B2 ;  /* 0x0000000000027941 */ /* 0x000fea0003800000 */
.L_x_41313:
        /* <DEDUP_REMOVED lines=44> */
.L_x_41312:
[----:B------:R-:W-:Y:S05]  /*afc0*/  BSYNC B1 ;  /* 0x0000000000017941 */ /* 0x000fea0003800000 */
.L_x_41311:
        /* <DEDUP_REMOVED lines=20> */
.L_x_41316:
[----:B------:R-:W-:Y:S02]  /*b110*/  IMAD.MOV.U32 R182, RZ, RZ, R206 ;  /* 0x000000ffffb67224 */ /* 0x000fe400078e00ce */
.L_x_41317:
[----:B------:R-:W-:Y:S05]  /*b120*/  BSYNC B1 ;  /* 0x0000000000017941 */ /* 0x000fea0003800000 */
.L_x_41315:
        /* <DEDUP_REMOVED lines=16> */
.L_x_41321:
[----:B------:R-:W-:Y:S05]  /*b230*/  BSYNC B2 ;  /* 0x0000000000027941 */ /* 0x000fea0003800000 */
.L_x_41320:
        /* <DEDUP_REMOVED lines=44> */
.L_x_41319:
[----:B------:R-:W-:Y:S05]  /*b500*/  BSYNC B1 ;  /* 0x0000000000017941 */ /* 0x000fea0003800000 */
.L_x_41318:
        /* <DEDUP_REMOVED lines=21> */
.L_x_41323:
[----:B------:R-:W-:Y:S02]  /*b660*/  IMAD.MOV.U32 R172, RZ, RZ, R206 ;  /* 0x000000ffffac7224 */ /* 0x000fe400078e00ce */
.L_x_41324:
[----:B------:R-:W-:Y:S05]  /*b670*/  BSYNC B1 ;  /* 0x0000000000017941 */ /* 0x000fea0003800000 */
.L_x_41322:
        /* <DEDUP_REMOVED lines=18> */
.L_x_41328:
[----:B------:R-:W-:Y:S05]  /*b7a0*/  BSYNC B2 ;  /* 0x0000000000027941 */ /* 0x000fea0003800000 */
.L_x_41327:
        /* <DEDUP_REMOVED lines=44> */
.L_x_41326:
[----:B------:R-:W-:Y:S05]  /*ba70*/  BSYNC B1 ;  /* 0x0000000000017941 */ /* 0x000fea0003800000 */
.L_x_41325:
        /* <DEDUP_REMOVED lines=50> */
.L_x_41330:
[----:B0-----:R-:W-:Y:S02]  /*bda0*/  MOV R187, R206 ;  /* 0x000000ce00bb7202 */ /* 0x001fe40000000f00 */
.L_x_41331:
[----:B------:R-:W-:Y:S05]  /*bdb0*/  BSYNC B1 ;  /* 0x0000000000017941 */ /* 0x000fea0003800000 */
.L_x_41329:
        /* <DEDUP_REMOVED lines=16> */
.L_x_41335:
[----:B------:R-:W-:Y:S05]  /*bec0*/  BSYNC B2 ;  /* 0x0000000000027941 */ /* 0x000fea0003800000 */
.L_x_41334:
        /* <DEDUP_REMOVED lines=44> */
.L_x_41333:
[----:B------:R-:W-:Y:S05]  /*c190*/  BSYNC B1 ;  /* 0x0000000000017941 */ /* 0x000fea0003800000 */
.L_x_41332:
        /* <DEDUP_REMOVED lines=22> */
.L_x_41337:
[----:B------:R-:W-:Y:S02]  /*c300*/  IMAD.MOV.U32 R174, RZ, RZ, R206 ;  /* 0x000000ffffae7224 */ /* 0x000fe400078e00ce */
.L_x_41338:
[----:B------:R-:W-:Y:S05]  /*c310*/  BSYNC B1 ;  /* 0x0000000000017941 */ /* 0x000fea0003800000 */
.L_x_41336:
        /* <DEDUP_REMOVED lines=16> */
.L_x_41342:
[----:B------:R-:W-:Y:S05]  /*c420*/  BSYNC B2 ;  /* 0x0000000000027941 */ /* 0x000fea0003800000 */
.L_x_41341:
        /* <DEDUP_REMOVED lines=44> */
.L_x_41340:
[----:B------:R-:W-:Y:S05]  /*c6f0*/  BSYNC B1 ;  /* 0x0000000000017941 */ /* 0x000fea0003800000 */
.L_x_41339:
        /* <DEDUP_REMOVED lines=20> */
.L_x_41344:
[----:B------:R-:W-:Y:S02]  /*c840*/  IMAD.MOV.U32 R175, RZ, RZ, R206 ;  /* 0x000000ffffaf7224 */ /* 0x000fe400078e00ce */
.L_x_41345:
[----:B------:R-:W-:Y:S05]  /*c850*/  BSYNC B1 ;  /* 0x0000000000017941 */ /* 0x000fea0003800000 */
.L_x_41343:
        /* <DEDUP_REMOVED lines=16> */
.L_x_41349:
[----:B------:R-:W-:Y:S05]  /*c960*/  BSYNC B2 ;  /* 0x0000000000027941 */ /* 0x000fea0003800000 */
.L_x_41348:
        /* <DEDUP_REMOVED lines=44> */
.L_x_41347:
[----:B------:R-:W-:Y:S05]  /*cc30*/  BSYNC B1 ;  /* 0x0000000000017941 */ /* 0x000fea0003800000 */
.L_x_41346:
        /* <DEDUP_REMOVED lines=20> */
.L_x_41351:
[----:B------:R-:W-:Y:S02]  /*cd80*/  MOV R176, R206 ;  /* 0x000000ce00b07202 */ /* 0x000fe40000000f00 */
.L_x_41352:
[----:B------:R-:W-:Y:S05]  /*cd90*/  BSYNC B1 ;  /* 0x0000000000017941 */ /* 0x000fea0003800000 */
.L_x_41350:
        /* <DEDUP_REMOVED lines=16> */
.L_x_41356:
[----:B------:R-:W-:Y:S05]  /*cea0*/  BSYNC B2 ;  /* 0x0000000000027941 */ /* 0x000fea0003800000 */
.L_x_41355:
        /* <DEDUP_REMOVED lines=44> */
.L_x_41354:
[----:B------:R-:W-:Y:S05]  /*d170*/  BSYNC B1 ;  /* 0x0000000000017941 */ /* 0x000fea0003800000 */
.L_x_41353:
        /* <DEDUP_REMOVED lines=20> */
.L_x_41358:
[----:B------:R-:W-:Y:S02]  /*d2c0*/  IMAD.MOV.U32 R177, RZ, RZ, R206 ;  /* 0x000000ffffb17224 */ /* 0x000fe400078e00ce */
.L_x_41359:
[----:B------:R-:W-:Y:S05]  /*d2d0*/  BSYNC B1 ;  /* 0x0000000000017941 */ /* 0x000fea0003800000 */
.L_x_41357:
        /* <DEDUP_REMOVED lines=16> */
.L_x_41363:
[----:B------:R-:W-:Y:S05]  /*d3e0*/  BSYNC B2 ;  /* 0x0000000000027941 */ /* 0x000fea0003800000 */
.L_x_41362:
        /* <DEDUP_REMOVED lines=44> */
.L_x_41361:
[----:B------:R-:W-:Y:S05]  /*d6b0*/  BSYNC B1 ;  /* 0x0000000000017941 */ /* 0x000fea0003800000 */
.L_x_41360:
        /* <DEDUP_REMOVED lines=20> */
.L_x_41365:
[----:B------:R-:W-:Y:S02]  /*d800*/  IMAD.MOV.U32 R180, RZ, RZ, R206 ;  /* 0x000000ffffb47224 */ /* 0x000fe400078e00ce */
.L_x_41366:
[----:B------:R-:W-:Y:S05]  /*d810*/  BSYNC B1 ;  /* 0x0000000000017941 */ /* 0x000fea0003800000 */
.L_x_41364:
        /* <DEDUP_REMOVED lines=16> */
.L_x_41370:
[----:B------:R-:W-:Y:S05]  /*d920*/  BSYNC B2 ;  /* 0x0000000000027941 */ /* 0x000fea0003800000 */
.L_x_41369:
        /* <DEDUP_REMOVED lines=44> */
.L_x_41368:
[----:B------:R-:W-:Y:S05]  /*dbf0*/  BSYNC B1 ;  /* 0x0000000000017941 */ /* 0x000fea0003800000 */
.L_x_41367:
        /* <DEDUP_REMOVED lines=20> */
.L_x_41372:
[----:B------:R-:W-:Y:S02]  /*dd40*/  MOV R180, R206 ;  /* 0x000000ce00b47202 */ /* 0x000fe40000000f00 */
.L_x_41373:
[----:B------:R-:W-:Y:S05]  /*dd50*/  BSYNC B1 ;  /* 0x0000000000017941 */ /* 0x000fea0003800000 */
.L_x_41371:
        /* <DEDUP_REMOVED lines=16> */
.L_x_41377:
[----:B------:R-:W-:Y:S05]  /*de60*/  BSYNC B2 ;  /* 0x0000000000027941 */ /* 0x000fea0003800000 */
.L_x_41376:
        /* <DEDUP_REMOVED lines=44> */
.L_x_41375:
[----:B------:R-:W-:Y:S05]  /*e130*/  BSYNC B1 ;  /* 0x0000000000017941 */ /* 0x000fea0003800000 */
.L_x_41374:
        /* <DEDUP_REMOVED lines=21> */
.L_x_41379:
[----:B------:R-:W-:Y:S02]  /*e290*/  IMAD.MOV.U32 R180, RZ, RZ, R206 ;  /* 0x000000ffffb47224 */ /* 0x000fe400078e00ce */
.L_x_41380:
[----:B------:R-:W-:Y:S05]  /*e2a0*/  BSYNC B1 ;  /* 0x0000000000017941 */ /* 0x000fea0003800000 */
.L_x_41378:
        /* <DEDUP_REMOVED lines=18> */
.L_x_41384:
[----:B------:R-:W-:Y:S05]  /*e3d0*/  BSYNC B2 ;  /* 0x0000000000027941 */ /* 0x000fea0003800000 */
.L_x_41383:
        /* <DEDUP_REMOVED lines=44> */
.L_x_41382:
[----:B------:R-:W-:Y:S05]  /*e6a0*/  BSYNC B1 ;  /* 0x0000000000017941 */ /* 0x000fea0003800000 */
.L_x_41381:
[----:B------:R-:W0:Y:S01]  /*e6b0*/  I2F.U32 R183, R180 ;  /* 0x000000b400b77306 */ /* 0x000e220000201000 */
[----:B------:R-:W-:Y:S01]  /*e6c0*/  HADD2.F32 R182, -RZ, R179.H1_H1 ;  /* 0x300000b3ffb67230 */ /* 0x000fe20000004100 */
[----:B------:R-:W-:Y:S02]  /*e6d0*/  SEL R184, RZ, 0x1, P2 ;  /* 0x00000001ffb87807 */ /* 0x000fe40001000000 */
[----:B------:R-:W-:Y:S02]  /*e6e0*/  SEL R185, RZ, 0x1, P1 ;  /* 0x00000001ffb97807 */ /* 0x000fe40000800000 */
[----:B------:R-:W-:Y:S01]  /*e6f0*/  SEL R186, RZ, 0x1, P0 ;  /* 0x00000001ffba7807 */ /* 0x000fe20000000000 */
[----:B------:R-:W-:Y:S01]  /*e700*/  FMUL.FTZ R179, R182, R215 ;  /* 0x000000d7b6b37220 */ /* 0x000fe20000410000 */
[----:B------:R-:W-:-:S02]  /*e710*/  LOP3.LUT P6, RZ, R218, 0x4, RZ, 0xc0, !PT ;  /* 0x00000004daff7812 */ /* 0x000fc400078cc0ff */
        /* <DEDUP_REMOVED lines=43> */
.L_x_41386:
[----:B0-----:R-:W-:Y:S02]  /*e9d0*/  IMAD.MOV.U32 R181, RZ, RZ, R206 ;  /* 0x000000ffffb57224 */ /* 0x001fe400078e00ce */
.L_x_41387:
[----:B------:R-:W-:Y:S05]  /*e9e0*/  BSYNC B1 ;  /* 0x0000000000017941 */ /* 0x000fea0003800000 */
.L_x_41385:
        /* <DEDUP_REMOVED lines=16> */
.L_x_41391:
[----:B------:R-:W-:Y:S05]  /*eaf0*/  BSYNC B2 ;  /* 0x0000000000027941 */ /* 0x000fea0003800000 */
.L_x_41390:
        /* <DEDUP_REMOVED lines=44> */
.L_x_41389:
[----:B------:R-:W-:Y:S05]  /*edc0*/  BSYNC B1 ;  /* 0x0000000000017941 */ /* 0x000fea0003800000 */
.L_x_41388:
[----:B------:R-:W0:Y:S01]  /*edd0*/  I2F.U32 R181, R181 ;  /* 0x000000b500b57306 */ /* 0x000e220000201000 */
[----:B-----5:R-:W-:Y:S01]  /*ede0*/  HADD2.F32 R182, -RZ, R184.H0_H0 ;  /* 0x200000b8ffb67230 */ /* 0x020fe20000004100 */
[----:B------:R-:W-:Y:S01]  /*edf0*/  ISETP.NE.AND P0, PT, R194, 0x1, PT ;  /* 0x00000001c200780c */ /* 0x000fe20003f05270 */
[----:B------:R-:W-:Y:S01]  /*ee00*/  BSSY B1, `(.L_x_41392) ;  /* 0x0000014000017945 */ /* 0x000fe20003800000 */
[----:B------:R-:W-:-:S02]  /*ee10*/  LOP3.LUT R218, R218, 0xfffffffd, RZ, 0xc0, !PT ;  /* 0xfffffffddada7812 */ /* 0x000fc400078ec0ff */
        /* <DEDUP_REMOVED lines=17> */
.L_x_41393:
[----:B------:R-:W-:Y:S02]  /*ef30*/  MOV R182, R206 ;  /* 0x000000ce00b67202 */ /* 0x000fe40000000f00 */
.L_x_41394:
[----:B------:R-:W-:Y:S05]  /*ef40*/  BSYNC B1 ;  /* 0x0000000000017941 */ /* 0x000fea0003800000 */
.L_x_41392:
        /* <DEDUP_REMOVED lines=16> */
.L_x_41398:
[----:B------:R-:W-:Y:S05]  /*f050*/  BSYNC B2 ;  /* 0x0000000000027941 */ /* 0x000fea0003800000 */
.L_x_41397:
        /* <DEDUP_REMOVED lines=44> */
.L_x_41396:
[----:B------:R-:W-:Y:S05]  /*f320*/  BSYNC B1 ;  /* 0x0000000000017941 */ /* 0x000fea0003800000 */
.L_x_41395:
        /* <DEDUP_REMOVED lines=20> */
.L_x_41400:
[----:B------:R-:W-:Y:S02]  /*f470*/  IMAD.MOV.U32 R183, RZ, RZ, R206 ;  /* 0x000000ffffb77224 */ /* 0x000fe400078e00ce */
.L_x_41401:
[----:B------:R-:W-:Y:S05]  /*f480*/  BSYNC B1 ;  /* 0x0000000000017941 */ /* 0x000fea0003800000 */
.L_x_41399:
        /* <DEDUP_REMOVED lines=16> */
.L_x_41405:
[----:B------:R-:W-:Y:S05]  /*f590*/  BSYNC B2 ;  /* 0x0000000000027941 */ /* 0x000fea0003800000 */
.L_x_41404:
        /* <DEDUP_REMOVED lines=44> */
.L_x_41403:
[----:B------:R-:W-:Y:S05]  /*f860*/  BSYNC B1 ;  /* 0x0000000000017941 */ /* 0x000fea0003800000 */
.L_x_41402:
        /* <DEDUP_REMOVED lines=20> */
.L_x_41407:
[----:B------:R-:W-:Y:S02]  /*f9b0*/  IMAD.MOV.U32 R184, RZ, RZ, R206 ;  /* 0x000000ffffb87224 */ /* 0x000fe400078e00ce */
.L_x_41408:
[----:B------:R-:W-:Y:S05]  /*f9c0*/  BSYNC B1 ;  /* 0x0000000000017941 */ /* 0x000fea0003800000 */
.L_x_41406:
        /* <DEDUP_REMOVED lines=16> */
.L_x_41412:
[----:B------:R-:W-:Y:S05]  /*fad0*/  BSYNC B2 ;  /* 0x0000000000027941 */ /* 0x000fea0003800000 */
.L_x_41411:
        /* <DEDUP_REMOVED lines=44> */
.L_x_41410:
[----:B------:R-:W-:Y:S05]  /*fda0*/  BSYNC B1 ;  /* 0x0000000000017941 */ /* 0x000fea0003800000 */
.L_x_41409:
        /* <DEDUP_REMOVED lines=20> */
.L_x_41414:
[----:B------:R-:W-:Y:S02]  /*fef0*/  MOV R185, R206 ;  /* 0x000000ce00b97202 */ /* 0x000fe40000000f00 */
.L_x_41415:
[----:B------:R-:W-:Y:S05]  /*ff00*/  BSYNC B1 ;  /* 0x0000000000017941 */ /* 0x000fea0003800000 */
.L_x_41413:
        /* <DEDUP_REMOVED lines=16> */
.L_x_41419:
[----:B------:R-:W-:Y:S05]  /*10010*/  BSYNC B2 ;  /* 0x0000000000027941 */ /* 0x000fea0003800000 */
.L_x_41418:
        /* <DEDUP_REMOVED lines=44> */
.L_x_41417:
[----:B------:R-:W-:Y:S05]  /*102e0*/  BSYNC B1 ;  /* 0x0000000000017941 */ /* 0x000fea0003800000 */
.L_x_41416:
        /* <DEDUP_REMOVED lines=20> */
.L_x_41421:
[----:B------:R-:W-:Y:S02]  /*10430*/  MOV R188, R206 ;  /* 0x000000ce00bc7202 */ /* 0x000fe40000000f00 */
.L_x_41422:
[----:B------:R-:W-:Y:S05]  /*10440*/  BSYNC B1 ;  /* 0x0000000000017941 */ /* 0x000fea0003800000 */
.L_x_41420:
        /* <DEDUP_REMOVED lines=16> */
.L_x_41426:
[----:B------:R-:W-:Y:S05]  /*10550*/  BSYNC B2 ;  /* 0x0000000000027941 */ /* 0x000fea0003800000 */
.L_x_41425:
        /* <DEDUP_REMOVED lines=44> */
.L_x_41424:
[----:B------:R-:W-:Y:S05]  /*10820*/  BSYNC B1 ;  /* 0x0000000000017941 */ /* 0x000fea0003800000 */
.L_x_41423:
        /* <DEDUP_REMOVED lines=20> */
.L_x_41428:
[----:B------:R-:W-:Y:S02]  /*10970*/  MOV R188, R206 ;  /* 0x000000ce00bc7202 */ /* 0x000fe40000000f00 */
.L_x_41429:
[----:B------:R-:W-:Y:S05]  /*10980*/  BSYNC B1 ;  /* 0x0000000000017941 */ /* 0x000fea0003800000 */
.L_x_41427:
        /* <DEDUP_REMOVED lines=16> */
.L_x_41433:
[----:B------:R-:W-:Y:S05]  /*10a90*/  BSYNC B2 ;  /* 0x0000000000027941 */ /* 0x000fea0003800000 */
.L_x_41432:
        /* <DEDUP_REMOVED lines=44> */
.L_x_41431:
[----:B------:R-:W-:Y:S05]  /*10d60*/  BSYNC B1 ;  /* 0x0000000000017941 */ /* 0x000fea0003800000 */
.L_x_41430:
        /* <DEDUP_REMOVED lines=21> */
.L_x_41435:
[----:B------:R-:W-:Y:S02]  /*10ec0*/  MOV R188, R206 ;  /* 0x000000ce00bc7202 */ /* 0x000fe40000000f00 */
.L_x_41436:
[----:B------:R-:W-:Y:S05]  /*10ed0*/  BSYNC B1 ;  /* 0x0000000000017941 */ /* 0x000fea0003800000 */
.L_x_41434:
        /* <DEDUP_REMOVED lines=18> */
.L_x_41440:
[----:B------:R-:W-:Y:S05]  /*11000*/  BSYNC B2 ;  /* 0x0000000000027941 */ /* 0x000fea0003800000 */
.L_x_41439:
        /* <DEDUP_REMOVED lines=44> */
.L_x_41438:
[----:B------:R-:W-:Y:S05]  /*112d0*/  BSYNC B1 ;  /* 0x0000000000017941 */ /* 0x000fea0003800000 */
.L_x_41437:
[----:B------:R-:W0:Y:S01]  /*112e0*/  I2F.U32 R191, R188 ;  /* 0x000000bc00bf7306 */ /* 0x000e220000201000 */
[----:B------:R-:W-:Y:S01]  /*112f0*/  SEL R194, RZ, 0x1, P2 ;  /* 0x00000001ffc27807 */ /* 0x000fe20001000000 */
[----:B------:R-:W-:Y:S01]  /*11300*/  HADD2.F32 R190, -RZ, R187.H1_H1 ;  /* 0x300000bbffbe7230 */ /* 0x000fe20000004100 */
[----:B------:R-:W-:Y:S02]  /*11310*/  SEL R192, RZ, 0x1, P0 ;  /* 0x00000001ffc07807 */ /* 0x000fe40000000000 */
[----:B------:R-:W-:Y:S01]  /*11320*/  LOP3.LUT P6, RZ, R218, 0x4, RZ, 0xc0, !PT ;  /* 0x00000004daff7812 */ /* 0x000fe200078cc0ff */
[----:B------:R-:W-:Y:S01]  /*11330*/  IMAD.WIDE.U32 R194, R194, 0x1000000, RZ ;  /* 0x01000000c2c27825 */ /* 0x000fe200078e00ff */
[----:B------:R-:W-:-:S02]  /*11340*/  SEL R198, RZ, 0x10000, P5 ;  /* 0x00010000ffc67807 */ /* 0x000fc40002800000 */
[----:B------:R-:W-:Y:S01]  /*11350*/  SEL R197, RZ, 0x100, P4 ;  /* 0x00000100ffc57807 */ /* 0x000fe20002000000 */
[----:B------:R-:W-:Y:S01]  /*11360*/  FMUL.FTZ R187, R190, R215 ;  /* 0x000000d7bebb7220 */ /* 0x000fe20000410000 */
[----:B------:R-:W-:Y:S01]  /*11370*/  LOP3.LUT P5, RZ, R218, 0x8, RZ, 0xc0, !PT ;  /* 0x00000008daff7812 */ /* 0x000fe200078ac0ff */
[----:B------:R-:W-:Y:S01]  /*11380*/  IMAD.WIDE.U32 R192, R192, 0x100, RZ ;  /* 0x00000100c0c07825 */ /* 0x000fe200078e00ff */
[----:B------:R-:W-:-:S03]  /*11390*/  LOP3.LUT P4, RZ, R218, 0x2, RZ, 0xc0, !PT ;  /* 0x00000002daff7812 */ /* 0x000fc6000788c0ff */
        /* <DEDUP_REMOVED lines=14> */
[----:B------:R-:W-:Y:S01]  /*11480*/  IMAD.WIDE.U32 R188, R189, R216, c[0x0][0x190] ;  /* 0x00006400bdbc7625 */ /* 0x000fe200078e00d8 */
[----:B------:R-:W-:Y:S01]  /*11490*/  LOP3.LUT R195, R195, R197, R194, 0xfe, !PT ;  /* 0x000000c5c3c37212 */ /* 0x000fe200078efec2 */
[----:B------:R0:W-:Y:S01]  /*114a0*/  STG.E.128 [R198.64], R180 ;  /* 0x000000b4c6007986 */ /* 0x0001e2000c101d06 */
[----:B------:R-:W-:Y:S02]  /*114b0*/  IADD3 R197, R210, 0xc0, RZ ;  /* 0x000000c0d2c57810 */ /* 0x000fe40007ffe0ff */
[----:B------:R-:W-:Y:S01]  /*114c0*/  LOP3.LUT R201, R193, R195, R191, 0xfe, !PT ;  /* 0x000000c3c1c97212 */ /* 0x000fe200078efebf */
[----:B------:R0:W-:Y:S02]  /*114d0*/  STG.E.128 [R198.64+0x10], R184 ;  /* 0x000010b8c6007986 */ /* 0x0001e4000c101d06 */
[----:B------:R-:W-:-:S02]  /*114e0*/  IMAD.WIDE.U32 R192, R197, R196, c[0x0][0x170] ;  /* 0x00005c00c5c07625 */ /* 0x000fc400078e00c4 */
[----:B------:R0:W-:Y:S02]  /*114f0*/  STG.E.64 [R188.64], R200 ;  /* 0x000000c8bc007986 */ /* 0x0001e4000c101b06 */
        /* <DEDUP_REMOVED lines=16> */
.L_x_41442:
[----:B0-----:R-:W-:Y:S02]  /*11600*/  MOV R189, R206 ;  /* 0x000000ce00bd7202 */ /* 0x001fe40000000f00 */
.L_x_41443:
[----:B------:R-:W-:Y:S05]  /*11610*/  BSYNC B1 ;  /* 0x0000000000017941 */ /* 0x000fea0003800000 */
.L_x_41441:
        /* <DEDUP_REMOVED lines=16> */
.L_x_41447:
[----:B------:R-:W-:Y:S05]  /*11720*/  BSYNC B2 ;  /* 0x0000000000027941 */ /* 0x000fea0003800000 */
.L_x_41446:
        /* <DEDUP_REMOVED lines=40> */
[----:B------:R-:W-:Y:S02]  /*119b0*/  LOP3.LUT R0, R199, UR25, R202, 0x96, !PT ;  /* 0x00000019c7007c12 */ /* 0x000fe4000f8e96ca */
[----:B------:R-:W-:Y:S01]  /*119c0*/  MOV R206, R198 ;  /* 0x000000c600ce7202 */ /* 0x000fe20000000f00 */
[----:B------:R-:W-:Y:S01]  /*119d0*/  IMAD.MOV.U32 R208, RZ, RZ, R190 ;  /* 0x000000ffffd07224 */ /* 0x000fe200078e00be */
[----:B------:R-:W-:Y:S02]  /*119e0*/  LOP3.LUT R2, R191, UR26, R200, 0x96, !PT ;  /* 0x0000001abf027c12 */ /* 0x000fe4000f8e96c8 */
.L_x_41445:
[----:B------:R-:W-:Y:S05]  /*119f0*/  BSYNC B1 ;  /* 0x0000000000017941 */ /* 0x000fea0003800000 */
.L_x_41444:
        /* <DEDUP_REMOVED lines=22> */
.L_x_41449:
[----:B------:R-:W-:Y:S02]  /*11b60*/  MOV R190, R206 ;  /* 0x000000ce00be7202 */ /* 0x000fe40000000f00 */
.L_x_41450:
[----:B------:R-:W-:Y:S05]  /*11b70*/  BSYNC B1 ;  /* 0x0000000000017941 */ /* 0x000fea0003800000 */
.L_x_41448:
        /* <DEDUP_REMOVED lines=16> */
.L_x_41454:
[----:B------:R-:W-:Y:S05]  /*11c80*/  BSYNC B2 ;  /* 0x0000000000027941 */ /* 0x000fea0003800000 */
.L_x_41453:
        /* <DEDUP_REMOVED lines=44> */
.L_x_41452:
[----:B------:R-:W-:Y:S05]  /*11f50*/  BSYNC B1 ;  /* 0x0000000000017941 */ /* 0x000fea0003800000 */
.L_x_41451:
        /* <DEDUP_REMOVED lines=20> */
.L_x_41456:
[----:B------:R-:W-:Y:S02]  /*120a0*/  MOV R191, R206 ;  /* 0x000000ce00bf7202 */ /* 0x000fe40000000f00 */
.L_x_41457:
[----:B------:R-:W-:Y:S05]  /*120b0*/  BSYNC B1 ;  /* 0x0000000000017941 */ /* 0x000fea0003800000 */
.L_x_41455:
        /* <DEDUP_REMOVED lines=16> */
.L_x_41461:
[----:B------:R-:W-:Y:S05]  /*121c0*/  BSYNC B2 ;  /* 0x0000000000027941 */ /* 0x000fea0003800000 */
.L_x_41460:
        /* <DEDUP_REMOVED lines=44> */
.L_x_41459:
[----:B------:R-:W-:Y:S05]  /*12490*/  BSYNC B1 ;  /* 0x0000000000017941 */ /* 0x000fea0003800000 */
.L_x_41458:
        /* <DEDUP_REMOVED lines=20> */
.L_x_41463:
[----:B------:R-:W-:Y:S02]  /*125e0*/  MOV R192, R206 ;  /* 0x000000ce00c07202 */ /* 0x000fe40000000f00 */
.L_x_41464:
[----:B------:R-:W-:Y:S05]  /*125f0*/  BSYNC B1 ;  /* 0x0000000000017941 */ /* 0x000fea0003800000 */
.L_x_41462:
        /* <DEDUP_REMOVED lines=16> */
.L_x_41468:
[----:B------:R-:W-:Y:S05]  /*12700*/  BSYNC B2 ;  /* 0x0000000000027941 */ /* 0x000fea0003800000 */
.L_x_41467:
        /* <DEDUP_REMOVED lines=44> */
.L_x_41466:
[----:B------:R-:W-:Y:S05]  /*129d0*/  BSYNC B1 ;  /* 0x0000000000017941 */ /* 0x000fea0003800000 */
.L_x_41465:
        /* <DEDUP_REMOVED lines=20> */
.L_x_41470:
[----:B------:R-:W-:Y:S02]  /*12b20*/  MOV R193, R206 ;  /* 0x000000ce00c17202 */ /* 0x000fe40000000f00 */
.L_x_41471:
[----:B------:R-:W-:Y:S05]  /*12b30*/  BSYNC B1 ;  /* 0x0000000000017941 */ /* 0x000fea0003800000 */
.L_x_41469:
        /* <DEDUP_REMOVED lines=16> */
.L_x_41475:
[----:B------:R-:W-:Y:S05]  /*12c40*/  BSYNC B2 ;  /* 0x0000000000027941 */ /* 0x000fea0003800000 */
.L_x_41474:
        /* <DEDUP_REMOVED lines=44> */
.L_x_41473:
[----:B------:R-:W-:Y:S05]  /*12f10*/  BSYNC B1 ;  /* 0x0000000000017941 */ /* 0x000fea0003800000 */
.L_x_41472:
        /* <DEDUP_REMOVED lines=20> */
.L_x_41477:
[----:B------:R-:W-:Y:S02]  /*13060*/  MOV R198, R206 ;  /* 0x000000ce00c67202 */ /* 0x000fe40000000f00 */
.L_x_41478:
[----:B------:R-:W-:Y:S05]  /*13070*/  BSYNC B1 ;  /* 0x0000000000017941 */ /* 0x000fea0003800000 */
.L_x_41476:
        /* <DEDUP_REMOVED lines=16> */
.L_x_41482:
[----:B------:R-:W-:Y:S05]  /*13180*/  BSYNC B2 ;  /* 0x0000000000027941 */ /* 0x000fea0003800000 */
.L_x_41481:
        /* <DEDUP_REMOVED lines=44> */
.L_x_41480:
[----:B------:R-:W-:Y:S05]  /*13450*/  BSYNC B1 ;  /* 0x0000000000017941 */ /* 0x000fea0003800000 */
.L_x_41479:
        /* <DEDUP_REMOVED lines=20> */
.L_x_41484:
[----:B------:R-:W-:Y:S02]  /*135a0*/  MOV R198, R206 ;  /* 0x000000ce00c67202 */ /* 0x000fe40000000f00 */
.L_x_41485:
[----:B------:R-:W-:Y:S05]  /*135b0*/  BSYNC B1 ;  /* 0x0000000000017941 */ /* 0x000fea0003800000 */
.L_x_41483:
        /* <DEDUP_REMOVED lines=16> */
.L_x_41489:
[----:B------:R-:W-:Y:S05]  /*136c0*/  BSYNC B2 ;  /* 0x0000000000027941 */ /* 0x000fea0003800000 */
.L_x_41488:
        /* <DEDUP_REMOVED lines=44> */
.L_x_41487:
[----:B------:R-:W-:Y:S05]  /*13990*/  BSYNC B1 ;  /* 0x0000000000017941 */ /* 0x000fea0003800000 */
.L_x_41486:
        /* <DEDUP_REMOVED lines=21> */
.L_x_41491:
[----:B------:R-:W-:Y:S02]  /*13af0*/  MOV R200, R206 ;  /* 0x000000ce00c87202 */ /* 0x000fe40000000f00 */
.L_x_41492:
[----:B------:R-:W-:Y:S05]  /*13b00*/  BSYNC B1 ;  /* 0x0000000000017941 */ /* 0x000fea0003800000 */
.L_x_41490:
        /* <DEDUP_REMOVED lines=18> */
.L_x_41496:
[----:B------:R-:W-:Y:S05]  /*13c30*/  BSYNC B2 ;  /* 0x0000000000027941 */ /* 0x000fea0003800000 */
.L_x_41495:
        /* <DEDUP_REMOVED lines=44> */
.L_x_41494:
[----:B------:R-:W-:Y:S05]  /*13f00*/  BSYNC B1 ;  /* 0x0000000000017941 */ /* 0x000fea0003800000 */
.L_x_41493:
[----:B------:R0:W1:Y:S01]  /*13f10*/  I2F.U32 R199, R200 ;  /* 0x000000c800c77306 */ /* 0x0000620000201000 */
        /* <DEDUP_REMOVED lines=8> */
[C---:B------:R-:W-:Y:S01]  /*13fa0*/  LOP3.LUT P5, RZ, R218.reuse, 0x8, RZ, 0xc0, !PT ;  /* 0x00000008daff7812 */ /* 0x040fe200078ac0ff */
[----:B0-----:R-:W-:Y:S01]  /*13fb0*/  IMAD.WIDE.U32 R200, R201, 0x100, RZ ;  /* 0x00000100c9c87825 */ /* 0x001fe200078e00ff */
[----:B------:R-:W-:-:S03]  /*13fc0*/  LOP3.LUT P4, RZ, R218, 0x2, RZ, 0xc0, !PT ;  /* 0x00000002daff7812 */ /* 0x000fc6000788c0ff */
[----:B-1----:R-:W-:Y:S01]  /*13fd0*/  FFMA.FTZ R199, R199, R214, 1.1641532182693481445e-10 ;  /* 0x2f000000c7c77423 */ /* 0x002fe200000100d6 */
        /* <DEDUP_REMOVED lines=37> */
.L_x_41498:
[----:B0-----:R-:W-:Y:S02]  /*14230*/  MOV R197, R206 ;  /* 0x000000ce00c57202 */ /* 0x001fe40000000f00 */
.L_x_41499:
[----:B------:R-:W-:Y:S05]  /*14240*/  BSYNC B1 ;  /* 0x0000000000017941 */ /* 0x000fea0003800000 */
.L_x_41497:
        /* <DEDUP_REMOVED lines=16> */
.L_x_41503:
[----:B------:R-:W-:Y:S05]  /*14350*/  BSYNC B2 ;  /* 0x0000000000027941 */ /* 0x000fea0003800000 */
.L_x_41502:
        /* <DEDUP_REMOVED lines=44> */
.L_x_41501:
[----:B------:R-:W-:Y:S05]  /*14620*/  BSYNC B1 ;  /* 0x0000000000017941 */ /* 0x000fea0003800000 */
.L_x_41500:
        /* <DEDUP_REMOVED lines=22> */
.L_x_41505:
[----:B------:R-:W-:Y:S02]  /*14790*/  MOV R198, R206 ;  /* 0x000000ce00c67202 */ /* 0x000fe40000000f00 */
.L_x_41506:
[----:B------:R-:W-:Y:S05]  /*147a0*/  BSYNC B1 ;  /* 0x0000000000017941 */ /* 0x000fea0003800000 */
.L_x_41504:
        /* <DEDUP_REMOVED lines=16> */
.L_x_41510:
[----:B------:R-:W-:Y:S05]  /*148b0*/  BSYNC B2 ;  /* 0x0000000000027941 */ /* 0x000fea0003800000 */
.L_x_41509:
        /* <DEDUP_REMOVED lines=44> */
.L_x_41508:
[----:B------:R-:W-:Y:S05]  /*14b80*/  BSYNC B1 ;  /* 0x0000000000017941 */ /* 0x000fea0003800000 */
.L_x_41507:
        /* <DEDUP_REMOVED lines=20> */
.L_x_41512:
[----:B------:R-:W-:Y:S02]  /*14cd0*/  MOV R199, R206 ;  /* 0x000000ce00c77202 */ /* 0x000fe40000000f00 */
.L_x_41513:
[----:B------:R-:W-:Y:S05]  /*14ce0*/  BSYNC B1 ;  /* 0x0000000000017941 */ /* 0x000fea0003800000 */
.L_x_41511:
        /* <DEDUP_REMOVED lines=16> */
.L_x_41517:
[----:B------:R-:W-:Y:S05]  /*14df0*/  BSYNC B2 ;  /* 0x0000000000027941 */ /* 0x000fea0003800000 */
.L_x_41516:
        /* <DEDUP_REMOVED lines=44> */
.L_x_41515:
[----:B------:R-:W-:Y:S05]  /*150c0*/  BSYNC B1 ;  /* 0x0000000000017941 */ /* 0x000fea0003800000 */
.L_x_41514:
        /* <DEDUP_REMOVED lines=20> */
.L_x_41519:
[----:B------:R-:W-:Y:S02]  /*15210*/  MOV R200, R206 ;  /* 0x000000ce00c87202 */ /* 0x000fe40000000f00 */
.L_x_41520:
[----:B------:R-:W-:Y:S05]  /*15220*/  BSYNC B1 ;  /* 0x0000000000017941 */ /* 0x000fea0003800000 */
.L_x_41518:
        /* <DEDUP_REMOVED lines=16> */
.L_x_41524:
[----:B------:R-:W-:Y:S05]  /*15330*/  BSYNC B2 ;  /* 0x0000000000027941 */ /* 0x000fea0003800000 */
.L_x_41523:
        /* <DEDUP_REMOVED lines=44> */
.L_x_41522:
[----:B------:R-:W-:Y:S05]  /*15600*/  BSYNC B1 ;  /* 0x0000000000017941 */ /* 0x000fea0003800000 */
.L_x_41521:
        /* <DEDUP_REMOVED lines=20> */
.L_x_41526:
[----:B------:R-:W-:Y:S02]  /*15750*/  MOV R201, R206 ;  /* 0x000000ce00c97202 */ /* 0x000fe40000000f00 */
.L_x_41527:
[----:B------:R-:W-:Y:S05]  /*15760*/  BSYNC B1 ;  /* 0x0000000000017941 */ /* 0x000fea0003800000 */
.L_x_41525:
        /* <DEDUP_REMOVED lines=16> */
.L_x_41531:
[----:B------:R-:W-:Y:S05]  /*15870*/  BSYNC B2 ;  /* 0x0000000000027941 */ /* 0x000fea0003800000 */
.L_x_41530:
        /* <DEDUP_REMOVED lines=44> */
.L_x_41529:
[----:B------:R-:W-:Y:S05]  /*15b40*/  BSYNC B1 ;  /* 0x0000000000017941 */ /* 0x000fea0003800000 */
.L_x_41528:
        /* <DEDUP_REMOVED lines=20> */
.L_x_41533:
[----:B------:R-:W-:Y:S02]  /*15c90*/  MOV R212, R206 ;  /* 0x000000ce00d47202 */ /* 0x000fe40000000f00 */
.L_x_41534:
[----:B------:R-:W-:Y:S05]  /*15ca0*/  BSYNC B1 ;  /* 0x0000000000017941 */ /* 0x000fea0003800000 */
.L_x_41532:
        /* <DEDUP_REMOVED lines=16> */
.L_x_41538:
[----:B------:R-:W-:Y:S05]  /*15db0*/  BSYNC B2 ;  /* 0x0000000000027941 */ /* 0x000fea0003800000 */
.L_x_41537:
        /* <DEDUP_REMOVED lines=44> */
.L_x_41536:
[----:B------:R-:W-:Y:S05]  /*16080*/  BSYNC B1 ;  /* 0x0000000000017941 */ /* 0x000fea0003800000 */
.L_x_41535:
        /* <DEDUP_REMOVED lines=20> */
.L_x_41540:
[----:B------:R-:W-:Y:S02]  /*161d0*/  MOV R217, R206 ;  /* 0x000000ce00d97202 */ /* 0x000fe40000000f00 */
.L_x_41541:
[----:B------:R-:W-:Y:S05]  /*161e0*/  BSYNC B1 ;  /* 0x0000000000017941 */ /* 0x000fea0003800000 */
.L_x_41539:
        /* <DEDUP_REMOVED lines=16> */
.L_x_41545:
[----:B------:R-:W-:Y:S05]  /*162f0*/  BSYNC B2 ;  /* 0x0000000000027941 */ /* 0x000fea0003800000 */
.L_x_41544:
        /* <DEDUP_REMOVED lines=44> */
.L_x_41543:
[----:B------:R-:W-:Y:S05]  /*165c0*/  BSYNC B1 ;  /* 0x0000000000017941 */ /* 0x000fea0003800000 */
.L_x_41542:
[----:B------:R-:W0:Y:S01]  /*165d0*/  I2F.U32 R217, R217 ;  /* 0x000000d900d97306 */ /* 0x000e220000201000 */
[----:B------:R-:W-:Y:S01]  /*165e0*/  HADD2.F32 R212, -RZ, R203.H0_H0 ;  /* 0x200000cbffd47230 */ /* 0x000fe20000004100 */
[----:B------:R-:W-:Y:S01]  /*165f0*/  LOP3.LUT P6, RZ, R218, 0x4, RZ, 0xc0, !PT ;  /* 0x00000004daff7812 */ /* 0x000fe200078cc0ff */
        /* <DEDUP_REMOVED lines=18> */
.L_x_41547:
[----:B------:R-:W-:Y:S02]  /*16720*/  MOV R217, R206 ;  /* 0x000000ce00d97202 */ /* 0x000fe40000000f00 */
.L_x_41548:
[----:B------:R-:W-:Y:S05]  /*16730*/  BSYNC B1 ;  /* 0x0000000000017941 */ /* 0x000fea0003800000 */
.L_x_41546:
        /* <DEDUP_REMOVED lines=18> */
.L_x_41552:
[----:B------:R-:W-:Y:S05]  /*16860*/  BSYNC B2 ;  /* 0x0000000000027941 */ /* 0x000fea0003800000 */
.L_x_41551:
        /* <DEDUP_REMOVED lines=44> */
.L_x_41550:
[----:B------:R-:W-:Y:S05]  /*16b30*/  BSYNC B1 ;  /* 0x0000000000017941 */ /* 0x000fea0003800000 */
.L_x_41549:
[----:B------:R-:W-:Y:S01]  /*16b40*/  FADD.FTZ R222, RZ, R140 ;  /* 0x0000008cffde7221 */ /* 0x000fe20000010000 */
[----:B------:R-:W0:Y:S01]  /*16b50*/  I2F.U32 R217, R217 ;  /* 0x000000d900d97306 */ /* 0x000e220000201000 */
[----:B------:R-:W-:Y:S02]  /*16b60*/  LOP3.LUT P6, RZ, R218, 0x4, RZ, 0xc0, !PT ;  /* 0x00000004daff7812 */ /* 0x000fe400078cc0ff */
[----:B------:R-:W-:Y:S01]  /*16b70*/  FADD.FTZ R221, R141, R222 ;  /* 0x000000de8ddd7221 */ /* 0x000fe20000010000 */
[----:B------:R-:W-:-:S02]  /*16b80*/  SEL R219, RZ, 0x10000, P5 ;  /* 0x00010000ffdb7807 */ /* 0x000fc40002800000 */
        /* <DEDUP_REMOVED lines=51> */
[----:B------:R-:W-:-:S03]  /*16ec0*/  HADD2.F32 R222, -RZ, R203.H1_H1 ;  /* 0x300000cbffde7230 */ /* 0x000fc60000004100 */
        /* <DEDUP_REMOVED lines=41> */
.L_x_41557:
        /* <DEDUP_REMOVED lines=148> */
.L_x_41558:
[----:B------:R-:W-:Y:S01]  /*17aa0*/  FMUL.FTZ R213, R219, R219 ;  /* 0x000000dbdbd57220 */ /* 0x000fe20000410000 */
[----:B------:R-:W-:Y:S01]  /*17ab0*/  ISETP.NE.AND P0, PT, RZ, UR8, PT ;  /* 0x00000008ff007c0c */ /* 0x000fe2000bf05270 */
[----:B-12---:R-:W-:Y:S01]  /*17ac0*/  FADD.FTZ R220, R217, R220 ;  /* 0x000000dcd9dc7221 */ /* 0x006fe20000010000 */
[----:B------:R-:W-:Y:S01]  /*17ad0*/  MOV R214, 0x4 ;  /* 0x0000000400d67802 */ /* 0x000fe20000000f00 */
[----:B------:R-:W-:Y:S01]  /*17ae0*/  IMAD.MOV.U32 R215, RZ, RZ, c[0x0][0x1e0] ;  /* 0x00007800ffd77624 */ /* 0x000fe200078e00ff */
[----:B------:R-:W-:Y:S02]  /*17af0*/  FSEL R216, R213, RZ, P0 ;  /* 0x000000ffd5d87208 */ /* 0x000fe40000000000 */
[----:B------:R-:W-:Y:S01]  /*17b00*/  FSEL R213, R219, RZ, !P0 ;  /* 0x000000ffdbd57208 */ /* 0x000fe20004000000 */
[----:B------:R-:W-:Y:S02]  /*17b10*/  FFMA.FTZ R215, R220, R215, c[0x0][0x228] ;  /* 0x00008a00dcd77623 */ /* 0x000fe400000100d7 */
[----:B------:R-:W-:-:S04]  /*17b20*/  @!P1 IMAD.WIDE R220, R209, R214, c[0x0][0x1a0] ;  /* 0x00006800d1dc9625 */ /* 0x000fc800078e02d6 */
[----:B------:R-:W-:Y:S01]  /*17b30*/  FADD.FTZ R215, R215, R216 ;  /* 0x000000d8d7d77221 */ /* 0x000fe20000010000 */
[----:B------:R1:W-:Y:S01]  /*17b40*/  @!P1 STG.E [R220.64], R219 ;  /* 0x000000dbdc009986 */ /* 0x0003e2000c101906 */
[--C-:B------:R-:W-:Y:S02]  /*17b50*/  FADD.FTZ R216, R146, -R213.reuse ;  /* 0x800000d592d87221 */ /* 0x100fe40000010000 */
[----:B------:R-:W-:Y:S02]  /*17b60*/  FADD.FTZ R217, R147, -R213 ;  /* 0x800000d593d97221 */ /* 0x000fe40000010000 */
[----:B------:R-:W2:Y:S01]  /*17b70*/  MUFU.RSQ R215, R215 ;  /* 0x000000d700d77308 */ /* 0x000ea20000001400 */
[----:B------:R-:W-:-:S04]  /*17b80*/  @!P1 IMAD.WIDE R146, R209, R214, c[0x0][0x1a8] ;  /* 0x00006a00d1929625 */ /* 0x000fc800078e02d6 */
[--C-:B------:R-:W-:Y:S02]  /*17b90*/  FADD.FTZ R140, R140, -R213.reuse ;  /* 0x800000d58c8c7221 */ /* 0x100fe40000010000 */
[--C-:B------:R-:W-:Y:S02]  /*17ba0*/  FADD.FTZ R154, R154, -R213.reuse ;  /* 0x800000d59a9a7221 */ /* 0x100fe40000010000 */
[--C-:B------:R-:W-:Y:S02]  /*17bb0*/  FADD.FTZ R141, R141, -R213.reuse ;  /* 0x800000d58d8d7221 */ /* 0x100fe40000010000 */
[--C-:B------:R-:W-:Y:S02]  /*17bc0*/  FADD.FTZ R155, R155, -R213.reuse ;  /* 0x800000d59b9b7221 */ /* 0x100fe40000010000 */
[--C-:B-1----:R-:W-:Y:S02]  /*17bd0*/  FADD.FTZ R220, R191, -R213.reuse ;  /* 0x800000d5bfdc7221 */ /* 0x102fe40000010000 */
[----:B------:R-:W-:Y:S01]  /*17be0*/  FADD.FTZ R142, R142, -R213 ;  /* 0x800000d58e8e7221 */ /* 0x000fe20000010000 */
[----:B--2---:R1:W-:Y:S01]  /*17bf0*/  @!P1 STG.E [R146.64], R215 ;  /* 0x000000d792009986 */ /* 0x0043e2000c101906 */
[----:B------:R-:W-:-:S02]  /*17c00*/  FMUL.FTZ R191, R215, R140 ;  /* 0x0000008cd7bf7220 */ /* 0x000fc40000410000 */
[--C-:B------:R-:W-:Y:S02]  /*17c10*/  FADD.FTZ R143, R143, -R213.reuse ;  /* 0x800000d58f8f7221 */ /* 0x100fe40000010000 */
[----:B------:R-:W-:Y:S02]  /*17c20*/  FMUL.FTZ R140, R215, R141 ;  /* 0x0000008dd78c7220 */ /* 0x000fe40000410000 */
[--C-:B------:R-:W-:Y:S02]  /*17c30*/  FADD.FTZ R144, R144, -R213.reuse ;  /* 0x800000d590907221 */ /* 0x100fe40000010000 */
[--C-:B------:R-:W-:Y:S02]  /*17c40*/  FADD.FTZ R145, R145, -R213.reuse ;  /* 0x800000d591917221 */ /* 0x100fe40000010000 */
[----:B------:R-:W-:Y:S02]  /*17c50*/  FADD.FTZ R148, R148, -R213 ;  /* 0x800000d594947221 */ /* 0x000fe40000010000 */
[----:B-1----:R-:W-:-:S02]  /*17c60*/  FMUL.FTZ R147, R215, R154 ;  /* 0x0000009ad7937220 */ /* 0x002fc40000410000 */
[----:B------:R-:W-:Y:S02]  /*17c70*/  FMUL.FTZ R154, R215, R155 ;  /* 0x0000009bd79a7220 */ /* 0x000fe40000410000 */
[--C-:B------:R-:W-:Y:S02]  /*17c80*/  FADD.FTZ R149, R149, -R213.reuse ;  /* 0x800000d595957221 */ /* 0x100fe40000010000 */
[--C-:B------:R-:W-:Y:S02]  /*17c90*/  FADD.FTZ R150, R150, -R213.reuse ;  /* 0x800000d596967221 */ /* 0x100fe40000010000 */
[--C-:B------:R-:W-:Y:S02]  /*17ca0*/  FADD.FTZ R151, R151, -R213.reuse ;  /* 0x800000d597977221 */ /* 0x100fe40000010000 */
[----:B------:R-:W-:Y:S02]  /*17cb0*/  FMUL.FTZ R141, R215, R142 ;  /* 0x0000008ed78d7220 */ /* 0x000fe40000410000 */
[----:B------:R-:W-:-:S02]  /*17cc0*/  FADD.FTZ R152, R152, -R213 ;  /* 0x800000d598987221 */ /* 0x000fc40000010000 */
[----:B------:R-:W-:Y:S02]  /*17cd0*/  FADD.FTZ R153, R153, -R213 ;  /* 0x800000d599997221 */ /* 0x000fe40000010000 */
[----:B------:R-:W-:Y:S02]  /*17ce0*/  FMUL.FTZ R142, R215, R143 ;  /* 0x0000008fd78e7220 */ /* 0x000fe40000410000 */
[----:B------:R-:W-:Y:S02]  /*17cf0*/  FFMA.FTZ R191, R64, R191, R128 ;  /* 0x000000bf40bf7223 */ /* 0x000fe40000010080 */
[----:B------:R-:W-:Y:S02]  /*17d00*/  FFMA.FTZ R140, R65, R140, R129 ;  /* 0x0000008c418c7223 */ /* 0x000fe40000010081 */
[----:B------:R-:W-:Y:S02]  /*17d10*/  FFMA.FTZ R147, R54, R147, R118 ;  /* 0x0000009336937223 */ /* 0x000fe40000010076 */
[----:B------:R-:W-:Y:S01]  /*17d20*/  FFMA.FTZ R154, R55, R154, R119 ;  /* 0x0000009a379a7223 */ /* 0x000fe20000010077 */
[----:B------:R-:W-:Y:S01]  /*17d30*/  F2FP.PACK_AB R140, R140, R191 ;  /* 0x000000bf8c8c723e */ /* 0x000fe200000000ff */
[----:B------:R-:W-:-:S02]  /*17d40*/  FMUL.FTZ R143, R215, R144 ;  /* 0x00000090d78f7220 */ /* 0x000fc40000410000 */
[C---:B------:R-:W-:Y:S01]  /*17d50*/  FMUL.FTZ R234, R215.reuse, R145 ;  /* 0x00000091d7ea7220 */ /* 0x040fe20000410000 */
[----:B------:R-:W-:Y:S01]  /*17d60*/  F2FP.PACK_AB R147, R154, R147 ;  /* 0x000000939a93723e */ /* 0x000fe200000000ff */
[C---:B------:R-:W-:Y:S02]  /*17d70*/  FMUL.FTZ R145, R215.reuse, R148 ;  /* 0x00000094d7917220 */ /* 0x040fe40000410000 */
[C---:B------:R-:W-:Y:S02]  /*17d80*/  FMUL.FTZ R144, R215.reuse, R149 ;  /* 0x00000095d7907220 */ /* 0x040fe40000410000 */
[C---:B------:R-:W-:Y:S02]  /*17d90*/  FMUL.FTZ R149, R215.reuse, R150 ;  /* 0x00000096d7957220 */ /* 0x040fe40000410000 */
[----:B------:R-:W-:Y:S02]  /*17da0*/  FMUL.FTZ R146, R215, R151 ;  /* 0x00000097d7927220 */ /* 0x000fe40000410000 */
[----:B------:R-:W-:-:S02]  /*17db0*/  FADD.FTZ R159, R159, -R213 ;  /* 0x800000d59f9f7221 */ /* 0x000fc40000010000 */
[C---:B------:R-:W-:Y:S02]  /*17dc0*/  FMUL.FTZ R151, R215.reuse, R152 ;  /* 0x00000098d7977220 */ /* 0x040fe40000410000 */
[----:B------:R-:W-:Y:S02]  /*17dd0*/  FMUL.FTZ R150, R215, R153 ;  /* 0x00000099d7967220 */ /* 0x000fe40000410000 */
[--C-:B------:R-:W-:Y:S02]  /*17de0*/  FADD.FTZ R158, R158, -R213.reuse ;  /* 0x800000d59e9e7221 */ /* 0x100fe40000010000 */
[--C-:B------:R-:W-:Y:S02]  /*17df0*/  FADD.FTZ R160, R160, -R213.reuse ;  /* 0x800000d5a0a07221 */ /* 0x100fe40000010000 */
[--C-:B------:R-:W-:Y:S02]  /*17e00*/  FADD.FTZ R157, R157, -R213.reuse ;  /* 0x800000d59d9d7221 */ /* 0x100fe40000010000 */
[----:B------:R-:W-:-:S02]  /*17e10*/  FADD.FTZ R161, R161, -R213 ;  /* 0x800000d5a1a17221 */ /* 0x000fc40000010000 */
[----:B------:R-:W-:Y:S02]  /*17e20*/  FFMA.FTZ R154, R56, R145, R120 ;  /* 0x00000091389a7223 */ /* 0x000fe40000010078 */
[----:B------:R-:W-:Y:S02]  /*17e30*/  FFMA.FTZ R191, R57, R144, R121 ;  /* 0x0000009039bf7223 */ /* 0x000fe40000010079 */
[--C-:B------:R-:W-:Y:S02]  /*17e40*/  FADD.FTZ R156, R156, -R213.reuse ;  /* 0x800000d59c9c7221 */ /* 0x100fe40000010000 */
[--C-:B------:R-:W-:Y:S02]  /*17e50*/  FADD.FTZ R163, R163, -R213.reuse ;  /* 0x800000d5a3a37221 */ /* 0x100fe40000010000 */
[----:B------:R-:W-:Y:S02]  /*17e60*/  FADD.FTZ R164, R164, -R213 ;  /* 0x800000d5a4a47221 */ /* 0x000fe40000010000 */
[----:B------:R-:W-:-:S02]  /*17e70*/  FFMA.FTZ R145, R58, R149, R122 ;  /* 0x000000953a917223 */ /* 0x000fc4000001007a */
[----:B------:R-:W-:Y:S02]  /*17e80*/  FFMA.FTZ R144, R59, R146, R123 ;  /* 0x000000923b907223 */ /* 0x000fe4000001007b */
[--C-:B------:R-:W-:Y:S02]  /*17e90*/  FADD.FTZ R166, R166, -R213.reuse ;  /* 0x800000d5a6a67221 */ /* 0x100fe40000010000 */
[----:B------:R-:W-:Y:S01]  /*17ea0*/  FADD.FTZ R167, R167, -R213 ;  /* 0x800000d5a7a77221 */ /* 0x000fe20000010000 */
[----:B------:R-:W-:Y:S01]  /*17eb0*/  F2FP.PACK_AB R145, R144, R145 ;  /* 0x000000919091723e */ /* 0x000fe200000000ff */
[----:B------:R-:W-:Y:S01]  /*17ec0*/  FMUL.FTZ R152, R215, R159 ;  /* 0x0000009fd7987220 */ /* 0x000fe20000410000 */
[----:B------:R-:W-:Y:S01]  /*17ed0*/  F2FP.PACK_AB R144, R191, R154 ;  /* 0x0000009abf90723e */ /* 0x000fe200000000ff */
[----:B------:R-:W-:Y:S02]  /*17ee0*/  FFMA.FTZ R146, R52, R151, R116 ;  /* 0x0000009734927223 */ /* 0x000fe40000010074 */
[----:B------:R-:W-:-:S02]  /*17ef0*/  FFMA.FTZ R149, R53, R150, R117 ;  /* 0x0000009635957223 */ /* 0x000fc40000010075 */
[C---:B------:R-:W-:Y:S02]  /*17f00*/  FMUL.FTZ R155, R215.reuse, R158 ;  /* 0x0000009ed79b7220 */ /* 0x040fe40000410000 */
[----:B------:R-:W-:Y:S01]  /*17f10*/  FMUL.FTZ R159, R215, R160 ;  /* 0x000000a0d79f7220 */ /* 0x000fe20000410000 */
[----:B------:R-:W-:Y:S01]  /*17f20*/  F2FP.PACK_AB R146, R149, R146 ;  /* 0x000000929592723e */ /* 0x000fe200000000ff */
[C---:B------:R-:W-:Y:S02]  /*17f30*/  FMUL.FTZ R148, R215.reuse, R157 ;  /* 0x0000009dd7947220 */ /* 0x040fe40000410000 */
[C---:B------:R-:W-:Y:S02]  /*17f40*/  FMUL.FTZ R158, R215.reuse, R161 ;  /* 0x000000a1d79e7220 */ /* 0x040fe40000410000 */
[C---:B------:R-:W-:Y:S02]  /*17f50*/  FMUL.FTZ R153, R215.reuse, R156 ;  /* 0x0000009cd7997220 */ /* 0x040fe40000410000 */
[----:B------:R-:W-:-:S02]  /*17f60*/  FMUL.FTZ R236, R215, R163 ;  /* 0x000000a3d7ec7220 */ /* 0x000fc40000410000 */
[----:B------:R-:W-:Y:S02]  /*17f70*/  FMUL.FTZ R157, R215, R164 ;  /* 0x000000a4d79d7220 */ /* 0x000fe40000410000 */
[--C-:B------:R-:W-:Y:S02]  /*17f80*/  FADD.FTZ R168, R168, -R213.reuse ;  /* 0x800000d5a8a87221 */ /* 0x100fe40000010000 */
[--C-:B------:R-:W-:Y:S02]  /*17f90*/  FADD.FTZ R169, R169, -R213.reuse ;  /* 0x800000d5a9a97221 */ /* 0x100fe40000010000 */
[C---:B------:R-:W-:Y:S02]  /*17fa0*/  FMUL.FTZ R163, R215.reuse, R166 ;  /* 0x000000a6d7a37220 */ /* 0x040fe40000410000 */
[----:B------:R-:W-:Y:S02]  /*17fb0*/  FMUL.FTZ R164, R215, R167 ;  /* 0x000000a7d7a47220 */ /* 0x000fe40000410000 */
[----:B------:R-:W-:-:S02]  /*17fc0*/  FADD.FTZ R165, R165, -R213 ;  /* 0x800000d5a5a57221 */ /* 0x000fc40000010000 */
[--C-:B------:R-:W-:Y:S02]  /*17fd0*/  FADD.FTZ R171, R171, -R213.reuse ;  /* 0x800000d5abab7221 */ /* 0x100fe40000010000 */
[----:B------:R-:W-:Y:S02]  /*17fe0*/  FFMA.FTZ R150, R44, R159, R108 ;  /* 0x0000009f2c967223 */ /* 0x000fe4000001006c */
[----:B------:R-:W-:Y:S02]  /*17ff0*/  FADD.FTZ R182, R182, -R213 ;  /* 0x800000d5b6b67221 */ /* 0x000fe40000010000 */
[----:B------:R-:W-:Y:S01]  /*18000*/  FFMA.FTZ R159, R45, R158, R109 ;  /* 0x0000009e2d9f7223 */ /* 0x000fe2000001006d */
[----:B------:R-:W-:Y:S01]  /*18010*/  LEA R158, P0, R210, c[0x0][0x208], 0x4 ;  /* 0x00008200d29e7a11 */ /* 0x000fe200078020ff */
[----:B------:R-:W-:Y:S02]  /*18020*/  FFMA.FTZ R149, R50, R155, R114 ;  /* 0x0000009b32957223 */ /* 0x000fe40000010072 */
[----:B------:R-:W-:Y:S01]  /*18030*/  FFMA.FTZ R152, R51, R152, R115 ;  /* 0x0000009833987223 */ /* 0x000fe20000010073 */
[----:B------:R-:W-:Y:S01]  /*18040*/  F2FP.PACK_AB R150, R159, R150 ;  /* 0x000000969f96723e */ /* 0x000fe200000000ff */
[----:B------:R-:W-:-:S02]  /*18050*/  FADD.FTZ R162, R162, -R213 ;  /* 0x800000d5a2a27221 */ /* 0x000fc40000010000 */
[--C-:B0-----:R-:W-:Y:S01]  /*18060*/  FADD.FTZ R222, R193, -R213.reuse ;  /* 0x800000d5c1de7221 */ /* 0x101fe20000010000 */
[----:B------:R-:W-:Y:S01]  /*18070*/  F2FP.PACK_AB R149, R152, R149 ;  /* 0x000000959895723e */ /* 0x000fe200000000ff */
[----:B------:R-:W-:Y:S02]  /*18080*/  FADD.FTZ R226, R197, -R213 ;  /* 0x800000d5c5e27221 */ /* 0x000fe40000010000 */
[----:B------:R-:W-:Y:S02]  /*18090*/  FFMA.FTZ R153, R48, R153, R112 ;  /* 0x0000009930997223 */ /* 0x000fe40000010070 */
[----:B------:R-:W-:Y:S02]  /*180a0*/  FFMA.FTZ R148, R49, R148, R113 ;  /* 0x0000009431947223 */ /* 0x000fe40000010071 */
[--C-:B------:R-:W-:Y:S02]  /*180b0*/  FADD.FTZ R170, R170, -R213.reuse ;  /* 0x800000d5aaaa7221 */ /* 0x100fe40000010000 */
[--C-:B------:R-:W-:Y:S01]  /*180c0*/  FADD.FTZ R174, R174, -R213.reuse ;  /* 0x800000d5aeae7221 */ /* 0x100fe20000010000 */
[----:B------:R-:W-:Y:S01]  /*180d0*/  F2FP.PACK_AB R148, R148, R153 ;  /* 0x000000999494723e */ /* 0x000fe200000000ff */
[----:B------:R-:W-:-:S02]  /*180e0*/  FADD.FTZ R180, R180, -R213 ;  /* 0x800000d5b4b47221 */ /* 0x000fc40000010000 */
[C---:B------:R-:W-:Y:S02]  /*180f0*/  FMUL.FTZ R193, R215.reuse, R216 ;  /* 0x000000d8d7c17220 */ /* 0x040fe40000410000 */
[C---:B------:R-:W-:Y:S02]  /*18100*/  FMUL.FTZ R197, R215.reuse, R168 ;  /* 0x000000a8d7c57220 */ /* 0x040fe40000410000 */
[----:B------:R-:W-:Y:S02]  /*18110*/  FMUL.FTZ R238, R215, R169 ;  /* 0x000000a9d7ee7220 */ /* 0x000fe40000410000 */
[----:B------:R-:W-:Y:S02]  /*18120*/  FFMA.FTZ R163, R42, R163, R106 ;  /* 0x000000a32aa37223 */ /* 0x000fe4000001006a */
[----:B------:R-:W-:Y:S02]  /*18130*/  FFMA.FTZ R164, R43, R164, R107 ;  /* 0x000000a42ba47223 */ /* 0x000fe4000001006b */
[----:B------:R-:W-:-:S02]  /*18140*/  FADD.FTZ R172, R172, -R213 ;  /* 0x800000d5acac7221 */ /* 0x000fc40000010000 */
[--C-:B------:R-:W-:Y:S01]  /*18150*/  FADD.FTZ R179, R179, -R213.reuse ;  /* 0x800000d5b3b37221 */ /* 0x100fe20000010000 */
[----:B------:R-:W-:Y:S01]  /*18160*/  F2FP.PACK_AB R153, R164, R163 ;  /* 0x000000a3a499723e */ /* 0x000fe200000000ff */
[C---:B------:R-:W-:Y:S01]  /*18170*/  FMUL.FTZ R216, R215.reuse, R217 ;  /* 0x000000d9d7d87220 */ /* 0x040fe20000410000 */
[----:B------:R-:W-:Y:S01]  /*18180*/  IADD3 R164, R210, 0x20, RZ ;  /* 0x00000020d2a47810 */ /* 0x000fe20007ffe0ff */
[C---:B------:R-:W-:Y:S02]  /*18190*/  FMUL.FTZ R156, R215.reuse, R165 ;  /* 0x000000a5d79c7220 */ /* 0x040fe40000410000 */
[----:B------:R-:W-:Y:S02]  /*181a0*/  FMUL.FTZ R240, R215, R171 ;  /* 0x000000abd7f07220 */ /* 0x000fe40000410000 */
[--C-:B------:R-:W-:Y:S02]  /*181b0*/  FADD.FTZ R185, R185, -R213.reuse ;  /* 0x800000d5b9b97221 */ /* 0x100fe40000010000 */
[----:B------:R-:W-:-:S02]  /*181c0*/  FADD.FTZ R190, R190, -R213 ;  /* 0x800000d5bebe7221 */ /* 0x000fc40000010000 */
[--C-:B------:R-:W-:Y:S02]  /*181d0*/  FADD.FTZ R224, R195, -R213.reuse ;  /* 0x800000d5c3e07221 */ /* 0x100fe40000010000 */
[----:B------:R-:W-:Y:S02]  /*181e0*/  FMUL.FTZ R171, R215, R182 ;  /* 0x000000b6d7ab7220 */ /* 0x000fe40000410000 */
[--C-:B------:R-:W-:Y:S02]  /*181f0*/  FADD.FTZ R192, R192, -R213.reuse ;  /* 0x800000d5c0c07221 */ /* 0x100fe40000010000 */
[----:B------:R-:W-:Y:S02]  /*18200*/  FADD.FTZ R228, R199, -R213 ;  /* 0x800000d5c7e47221 */ /* 0x000fe40000010000 */
[----:B------:R-:W-:Y:S02]  /*18210*/  FMUL.FTZ R195, R215, R162 ;  /* 0x000000a2d7c37220 */ /* 0x000fe40000410000 */
[----:B------:R-:W-:-:S02]  /*18220*/  FFMA.FTZ R182, R60, R143, R124 ;  /* 0x0000008f3cb67223 */ /* 0x000fc4000001007c */
[C---:B------:R-:W-:Y:S02]  /*18230*/  FMUL.FTZ R199, R215.reuse, R170 ;  /* 0x000000aad7c77220 */ /* 0x040fe40000410000 */
[C---:B------:R-:W-:Y:S02]  /*18240*/  FMUL.FTZ R165, R215.reuse, R174 ;  /* 0x000000aed7a57220 */ /* 0x040fe40000410000 */
[----:B------:R-:W-:Y:S02]  /*18250*/  FMUL.FTZ R167, R215, R180 ;  /* 0x000000b4d7a77220 */ /* 0x000fe40000410000 */
[----:B------:R-:W-:Y:S02]  /*18260*/  FFMA.FTZ R143, R62, R193, R126 ;  /* 0x000000c13e8f7223 */ /* 0x000fe4000001007e */
[----:B------:R-:W-:Y:S02]  /*18270*/  FFMA.FTZ R154, R36, R197, R100 ;  /* 0x000000c5249a7223 */ /* 0x000fe40000010064 */
[----:B------:R-:W-:-:S02]  /*18280*/  FFMA.FTZ R159, R37, R238, R101 ;  /* 0x000000ee259f7223 */ /* 0x000fc40000010065 */
[----:B------:R-:W-:Y:S02]  /*18290*/  FFMA.FTZ R152, R40, R157, R104 ;  /* 0x0000009d28987223 */ /* 0x000fe40000010068 */
[----:B------:R-:W-:Y:S01]  /*182a0*/  FMUL.FTZ R161, R215, R172 ;  /* 0x000000acd7a17220 */ /* 0x000fe20000410000 */
[----:B------:R-:W-:Y:S01]  /*182b0*/  F2FP.PACK_AB R154, R159, R154 ;  /* 0x0000009a9f9a723e */ /* 0x000fe200000000ff */
[----:B------:R-:W-:Y:S01]  /*182c0*/  FMUL.FTZ R174, R215, R179 ;  /* 0x000000b3d7ae7220 */ /* 0x000fe20000410000 */
[----:B------:R-:W-:Y:S01]  /*182d0*/  LEA.HI.X R159, R210, c[0x0][0x20c], RZ, 0x4, P0 ;  /* 0x00008300d29f7a11 */ /* 0x000fe200000f24ff */
[----:B------:R-:W-:Y:S02]  /*182e0*/  FFMA.FTZ R141, R66, R141, R130 ;  /* 0x0000008d428d7223 */ /* 0x000fe40000010082 */
[----:B------:R-:W-:Y:S02]  /*182f0*/  FFMA.FTZ R216, R63, R216, R127 ;  /* 0x000000d83fd87223 */ /* 0x000fe4000001007f */
[----:B------:R-:W-:-:S02]  /*18300*/  FFMA.FTZ R193, R61, R234, R125 ;  /* 0x000000ea3dc17223 */ /* 0x000fc4000001007d */
[----:B------:R-:W-:Y:S01]  /*18310*/  FFMA.FTZ R180, R67, R142, R131 ;  /* 0x0000008e43b47223 */ /* 0x000fe20000010083 */
[----:B------:R-:W-:Y:S01]  /*18320*/  F2FP.PACK_AB R143, R216, R143 ;  /* 0x0000008fd88f723e */ /* 0x000fe200000000ff */
[----:B------:R-:W-:Y:S01]  /*18330*/  FFMA.FTZ R157, R41, R156, R105 ;  /* 0x0000009c299d7223 */ /* 0x000fe20000010069 */
[----:B------:R-:W-:Y:S01]  /*18340*/  F2FP.PACK_AB R142, R193, R182 ;  /* 0x000000b6c18e723e */ /* 0x000fe200000000ff */
[C---:B------:R-:W-:Y:S01]  /*18350*/  FMUL.FTZ R172, R215.reuse, R185 ;  /* 0x000000b9d7ac7220 */ /* 0x040fe20000410000 */
[----:B------:R-:W-:Y:S01]  /*18360*/  F2FP.PACK_AB R141, R180, R141 ;  /* 0x0000008db48d723e */ /* 0x000fe200000000ff */
[C---:B------:R-:W-:Y:S01]  /*18370*/  FMUL.FTZ R179, R215.reuse, R190 ;  /* 0x000000bed7b37220 */ /* 0x040fe20000410000 */
[C---:B------:R-:W-:Y:S01]  /*18380*/  IADD3 R190, R210.reuse, 0x40, RZ ;  /* 0x00000040d2be7810 */ /* 0x040fe20007ffe0ff */
[----:B------:R-:W-:Y:S01]  /*18390*/  FMUL.FTZ R185, R215, R192 ;  /* 0x000000c0d7b97220 */ /* 0x000fe20000410000 */
[----:B------:R-:W-:Y:S01]  /*183a0*/  IADD3 R192, R210, 0x60, RZ ;  /* 0x00000060d2c07810 */ /* 0x000fe20007ffe0ff */
[----:B------:R-:W-:Y:S01]  /*183b0*/  FFMA.FTZ R151, R46, R195, R110 ;  /* 0x000000c32e977223 */ /* 0x000fe2000001006e */
[----:B------:R-:W-:Y:S01]  /*183c0*/  F2FP.PACK_AB R152, R157, R152 ;  /* 0x000000989d98723e */ /* 0x000fe200000000ff */
[----:B------:R-:W-:Y:S01]  /*183d0*/  FFMA.FTZ R236, R47, R236, R111 ;  /* 0x000000ec2fec7223 */ /* 0x000fe2000001006f */
[----:B------:R0:W-:Y:S01]  /*183e0*/  STG.E.128 [R158.64], R140 ;  /* 0x0000008c9e007986 */ /* 0x0001e2000c101d06 */
[----:B------:R-:W-:-:S02]  /*183f0*/  IMAD.MOV.U32 R163, RZ, RZ, 0x10 ;  /* 0x00000010ffa37424 */ /* 0x000fc400078e00ff */
[----:B------:R-:W-:Y:S01]  /*18400*/  FFMA.FTZ R155, R38, R199, R102 ;  /* 0x000000c7269b7223 */ /* 0x000fe20000010066 */
[----:B------:R-:W-:Y:S01]  /*18410*/  F2FP.PACK_AB R151, R236, R151 ;  /* 0x00000097ec97723e */ /* 0x000fe200000000ff */
[----:B------:R-:W-:Y:S02]  /*18420*/  FFMA.FTZ R240, R39, R240, R103 ;  /* 0x000000f027f07223 */ /* 0x000fe40000010067 */
[--C-:B------:R-:W-:Y:S02]  /*18430*/  FADD.FTZ R173, R173, -R213.reuse ;  /* 0x800000d5adad7221 */ /* 0x100fe40000010000 */
[----:B------:R-:W-:Y:S01]  /*18440*/  FADD.FTZ R181, R181, -R213 ;  /* 0x800000d5b5b57221 */ /* 0x000fe20000010000 */
[----:B------:R-:W-:Y:S01]  /*18450*/  F2FP.PACK_AB R155, R240, R155 ;  /* 0x0000009bf09b723e */ /* 0x000fe200000000ff */
        /* <DEDUP_REMOVED lines=39> */
[----:B------:R-:W-:Y:S01]  /*186d0*/  F2FP.PACK_AB R140, R160, R161 ;  /* 0x000000a1a08c723e */ /* 0x000fe200000000ff */
[----:B------:R-:W-:Y:S01]  /*186e0*/  FFMA.FTZ R150, R12, R185, R76 ;  /* 0x000000b90c967223 */ /* 0x000fe2000001004c */
[----:B------:R-:W-:Y:S01]  /*186f0*/  IADD3 R160, R210, 0xc0, RZ ;  /* 0x000000c0d2a07810 */ /* 0x000fe20007ffe0ff */
[----:B--2---:R-:W-:Y:S01]  /*18700*/  FFMA.FTZ R153, R13, R222, R77 ;  /* 0x000000de0d997223 */ /* 0x004fe2000001004d */
[----:B------:R-:W-:Y:S01]  /*18710*/  F2FP.PACK_AB R144, R149, R144 ;  /* 0x000000909590723e */ /* 0x000fe200000000ff */
[C---:B------:R-:W-:Y:S02]  /*18720*/  FMUL.FTZ R177, R215.reuse, R184 ;  /* 0x000000b8d7b17220 */ /* 0x040fe40000410000 */
[----:B------:R-:W-:Y:S01]  /*18730*/  FMUL.FTZ R183, R215, R186 ;  /* 0x000000bad7b77220 */ /* 0x000fe20000410000 */
[----:B------:R-:W-:Y:S01]  /*18740*/  F2FP.PACK_AB R150, R153, R150 ;  /* 0x000000969996723e */ /* 0x000fe200000000ff */
[----:B------:R-:W-:-:S02]  /*18750*/  FMUL.FTZ R178, R215, R187 ;  /* 0x000000bbd7b27220 */ /* 0x000fc40000410000 */
[----:B------:R-:W-:Y:S02]  /*18760*/  FMUL.FTZ R176, R215, R189 ;  /* 0x000000bdd7b07220 */ /* 0x000fe40000410000 */
[----:B------:R-:W-:Y:S02]  /*18770*/  FFMA.FTZ R165, R34, R165, R98 ;  /* 0x000000a522a57223 */ /* 0x000fe40000010062 */
[----:B------:R-:W-:Y:S02]  /*18780*/  FFMA.FTZ R162, R35, R162, R99 ;  /* 0x000000a223a27223 */ /* 0x000fe40000010063 */
[C---:B------:R-:W-:Y:S02]  /*18790*/  FMUL.FTZ R175, R215.reuse, R188 ;  /* 0x000000bcd7af7220 */ /* 0x040fe40000410000 */
[C---:B------:R-:W-:Y:S01]  /*187a0*/  FMUL.FTZ R220, R215.reuse, R220 ;  /* 0x000000dcd7dc7220 */ /* 0x040fe20000410000 */
[----:B------:R-:W-:Y:S01]  /*187b0*/  F2FP.PACK_AB R141, R162, R165 ;  /* 0x000000a5a28d723e */ /* 0x000fe200000000ff */
        /* <DEDUP_REMOVED lines=57> */
.L_x_41555:
[----:B------:R-:W-:Y:S05]  /*18b50*/  BSYNC B0 ;  /* 0x0000000000007941 */ /* 0x000fea0003800000 */
.L_x_41104:
[----:B------:R-:W-:Y:S05]  /*18b60*/  EXIT ;  /* 0x000000000000794d */ /* 0x000fea0003800000 */
.L_x_41553:
[----:B0-----:R-:W-:Y:S01]  /*18b70*/  HFMA2.MMA R216, -RZ, RZ, 0, 1.847743988037109375e-06 ;  /* 0x0000001fffd87435 */ /* 0x001fe200000001ff */
[----:B------:R-:W-:Y:S01]  /*18b80*/  MOV R220, R222 ;  /* 0x000000de00dc7202 */ /* 0x000fe20000000f00 */
[----:B------:R-:W-:Y:S01]  /*18b90*/  IMAD.MOV.U32 R213, RZ, RZ, 0x1 ;  /* 0x00000001ffd57424 */ /* 0x000fe200078e00ff */
[----:B------:R-:W-:Y:S01]  /*18ba0*/  MOV R214, 0x18bd0 ;  /* 0x00018bd000d67802 */ /* 0x000fe20000000f00 */
[----:B------:R-:W-:Y:S02]  /*18bb0*/  IMAD.MOV.U32 R217, RZ, RZ, -0x1 ;  /* 0xffffffffffd97424 */ /* 0x000fe400078e00ff */
[----:B------:R-:W-:Y:S05]  /*18bc0*/  CALL.REL.NOINC `($__internal_121_$__cuda_sm70_shflsync_bfly_p) ;  /* 0x00000b9000007944 */ /* 0x000fea0003c00000 */
[----:B01----:R-:W-:Y:S05]  /*18bd0*/  BRA `(.L_x_41557) ;  /* 0xffffe58000007947 */ /* 0x003fea000383ffff */
.L_x_41554:
[----:B------:R-:W-:Y:S01]  /*18be0*/  MOV R213, 0x2 ;  /* 0x0000000200d57802 */ /* 0x000fe20000000f00 */
[----:B------:R-:W-:Y:S01]  /*18bf0*/  IMAD.MOV.U32 R216, RZ, RZ, 0x1f ;  /* 0x0000001fffd87424 */ /* 0x000fe200078e00ff */
[----:B------:R-:W-:Y:S02]  /*18c00*/  MOV R217, 0xffffffff ;  /* 0xffffffff00d97802 */ /* 0x000fe40000000f00 */
[----:B------:R-:W-:Y:S02]  /*18c10*/  MOV R214, 0x18c30 ;  /* 0x00018c3000d67802 */ /* 0x000fe40000000f00 */
[----:B0-----:R-:W-:Y:S05]  /*18c20*/  CALL.REL.NOINC `($__internal_121_$__cuda_sm70_shflsync_bfly_p) ;  /* 0x00000b3000007944 */ /* 0x001fea0003c00000 */
[----:B0-----:R-:W-:Y:S01]  /*18c30*/  HFMA2.MMA R216, -RZ, RZ, 0, 1.847743988037109375e-06 ;  /* 0x0000001fffd87435 */ /* 0x001fe200000001ff */
[----:B-1----:R-:W-:Y:S01]  /*18c40*/  FADD.FTZ R220, R220, R213 ;  /* 0x000000d5dcdc7221 */ /* 0x002fe20000010000 */
[----:B------:R-:W-:Y:S01]  /*18c50*/  MOV R214, 0x18c90 ;  /* 0x00018c9000d67802 */ /* 0x000fe20000000f00 */
[----:B------:R-:W-:-:S02]  /*18c60*/  IMAD.MOV.U32 R213, RZ, RZ, 0x4 ;  /* 0x00000004ffd57424 */ /* 0x000fc400078e00ff */
[----:B------:R-:W-:Y:S02]  /*18c70*/  IMAD.MOV.U32 R217, RZ, RZ, -0x1 ;  /* 0xffffffffffd97424 */ /* 0x000fe400078e00ff */
[----:B------:R-:W-:Y:S05]  /*18c80*/  CALL.REL.NOINC `($__internal_121_$__cuda_sm70_shflsync_bfly_p) ;  /* 0x00000ad000007944 */ /* 0x000fea0003c00000 */
[----:B01----:R-:W-:Y:S01]  /*18c90*/  FADD.FTZ R220, R220, R213 ;  /* 0x000000d5dcdc7221 */ /* 0x003fe20000010000 */
[----:B------:R-:W-:Y:S01]  /*18ca0*/  MOV R213, 0x8 ;  /* 0x0000000800d57802 */ /* 0x000fe20000000f00 */
[----:B------:R-:W-:Y:S01]  /*18cb0*/  IMAD.MOV.U32 R216, RZ, RZ, 0x1f ;  /* 0x0000001fffd87424 */ /* 0x000fe200078e00ff */
[----:B------:R-:W-:Y:S02]  /*18cc0*/  MOV R217, 0xffffffff ;  /* 0xffffffff00d97802 */ /* 0x000fe40000000f00 */
[----:B------:R-:W-:Y:S02]  /*18cd0*/  MOV R214, 0x18cf0 ;  /* 0x00018cf000d67802 */ /* 0x000fe40000000f00 */
[----:B------:R-:W-:Y:S05]  /*18ce0*/  CALL.REL.NOINC `($__internal_121_$__cuda_sm70_shflsync_bfly_p) ;  /* 0x00000a7000007944 */ /* 0x000fea0003c00000 */
[----:B0-----:R-:W-:Y:S01]  /*18cf0*/  HFMA2.MMA R216, -RZ, RZ, 0, 1.847743988037109375e-06 ;  /* 0x0000001fffd87435 */ /* 0x001fe200000001ff */
[----:B-1----:R-:W-:Y:S01]  /*18d00*/  FADD.FTZ R220, R220, R213 ;  /* 0x000000d5dcdc7221 */ /* 0x002fe20000010000 */
[----:B------:R-:W-:Y:S01]  /*18d10*/  MOV R214, 0x18d50 ;  /* 0x00018d5000d67802 */ /* 0x000fe20000000f00 */
[----:B------:R-:W-:Y:S02]  /*18d20*/  IMAD.MOV.U32 R213, RZ, RZ, 0x10 ;  /* 0x00000010ffd57424 */ /* 0x000fe400078e00ff */
[----:B------:R-:W-:-:S02]  /*18d30*/  IMAD.MOV.U32 R217, RZ, RZ, -0x1 ;  /* 0xffffffffffd97424 */ /* 0x000fc400078e00ff */
[----:B------:R-:W-:Y:S05]  /*18d40*/  CALL.REL.NOINC `($__internal_121_$__cuda_sm70_shflsync_bfly_p) ;  /* 0x00000a1000007944 */ /* 0x000fea0003c00000 */
        /* <DEDUP_REMOVED lines=134> */
[----:B------:R-:W-:Y:S05]  /*195b0*/  CALL.REL.NOINC `($__internal_121_$__cuda_sm70_shflsync_bfly_p) ;  /* 0x000001a000007944 */ /* 0x000fea0003c00000 */
        /* <DEDUP_REMOVED lines=18> */
[----:B01----:R-:W-:Y:S01]  /*196e0*/  FADD.FTZ R220, R220, R213 ;  /* 0x000000d5dcdc7221 */ /* 0x003fe20000010000 */
[----:B------:R-:W-:Y:S01]  /*196f0*/  MOV R213, 0x10 ;  /* 0x0000001000d57802 */ /* 0x000fe20000000f00 */
[----:B------:R-:W-:Y:S01]  /*19700*/  IMAD.MOV.U32 R216, RZ, RZ, 0x1f ;  /* 0x0000001fffd87424 */ /* 0x000fe200078e00ff */
[----:B------:R-:W-:-:S02]  /*19710*/  MOV R217, 0xffffffff ;  /* 0xffffffff00d97802 */ /* 0x000fc40000000f00 */
[----:B------:R-:W-:Y:S02]  /*19720*/  MOV R214, 0x19740 ;  /* 0x0001974000d67802 */ /* 0x000fe40000000f00 */
[----:B------:R-:W-:Y:S05]  /*19730*/  CALL.REL.NOINC `($__internal_121_$__cuda_sm70_shflsync_bfly_p) ;  /* 0x0000002000007944 */ /* 0x000fea0003c00000 */
[----:B01----:R-:W-:Y:S01]  /*19740*/  IMAD.MOV.U32 R217, RZ, RZ, R213 ;  /* 0x000000ffffd97224 */ /* 0x003fe200078e00d5 */
[----:B------:R-:W-:Y:S05]  /*19750*/  BRA `(.L_x_41558) ;  /* 0xffffe34000007947 */ /* 0x000fea000383ffff */
        .weak           $__internal_121_$__cuda_sm70_shflsync_bfly_p
        .type           $__internal_121_$__cuda_sm70_shflsync_bfly_p,@function
        .size           $__internal_121_$__cuda_sm70_shflsync_bfly_p,(.L_x_57161 - $__internal_121_$__cuda_sm70_shflsync_bfly_p)
$__internal_121_$__cuda_sm70_shflsync_bfly_p:
[----:B------:R-:W-:Y:S01]  /*19760*/  HFMA2.MMA R215, -RZ, RZ, 0, 0 ;  /* 0x00000000ffd77435 */ /* 0x000fe200000001ff */
[----:B------:R-:W-:Y:S04]  /*19770*/  WARPSYNC R217 ;  /* 0x000000d900007348 */ /* 0x000fe80003800000 */
[----:B------:R0:W1:Y:S01]  /*19780*/  SHFL.BFLY PT, R213, R220, R213, R216 ;  /* 0x0c0000d5dcd57389 */ /* 0x00006200000e00d8 */
[----:B------:R-:W-:Y:S05]  /*19790*/  RET.REL.NODEC R214 `(_ZN10layer_norm13ln_fwd_kernelINS_13Kernel_traitsIf6__halffS2_fjLj2048ELj1ELj4ELj1ELj16ENS_18Kernel_traits_baseILj2048EfS2_fS2_fjLj128EEEEELb1ELb0ELb0ELb1EEEvNS_9FwdParamsE) ;  /* 0xfffe6860d6007950 */ /* 0x000fea0003c3ffff */
.L_x_41559:
        /* <DEDUP_REMOVED lines=14> */
.L_x_57161:


//--------------------- .text._ZN10layer_norm13ln_fwd_kernelINS_13Kernel_traitsIf6__halffS2_fjLj2048ELj1ELj4ELj1ELj16ENS_18Kernel_traits_baseILj2048EfS2_fS2_fjLj128EEEEELb1ELb0ELb1ELb0EEEvNS_9FwdParamsE --------------------------
	.section	.text._ZN10layer_norm13ln_fwd_kernelINS_13Kernel_traitsIf6__halffS2_fjLj2048ELj1ELj4ELj1ELj16ENS_18Kernel_traits_baseILj2048EfS2_fS2_fjLj128EEEEELb1ELb0ELb1ELb0EEEvNS_9FwdParamsE,"ax",@progbits
	.sectioninfo	@"SHI_REGISTERS=243"
	.align	128
        .global         _ZN10layer_norm13ln_fwd_kernelINS_13Kernel_traitsIf6__halffS2_fjLj2048ELj1ELj4ELj1ELj16ENS_18Kernel_traits_baseILj2048EfS2_fS2_fjLj128EEEEELb1ELb0ELb1ELb0EEEvNS_9FwdParamsE
        .type           _ZN10layer_norm13ln_fwd_kernelINS_13Kernel_traitsIf6__halffS2_fjLj2048ELj1ELj4ELj1ELj16ENS_18Kernel_traits_baseILj2048EfS2_fS2_fjLj128EEEEELb1ELb0ELb1ELb0EEEvNS_9FwdParamsE,@function
        .size           _ZN10layer_norm13ln_fwd_kernelINS_13Kernel_traitsIf6__halffS2_fjLj2048ELj1ELj4ELj1ELj16ENS_18Kernel_traits_baseILj2048EfS2_fS2_fjLj128EEEEELb1ELb0ELb1ELb0EEEvNS_9FwdParamsE,(.L_x_57162 - _ZN10layer_norm13ln_fwd_kernelINS_13Kernel_traitsIf6__halffS2_fjLj2048ELj1ELj4ELj1ELj16ENS_18Kernel_traits_baseILj2048EfS2_fS2_fjLj128EEEEELb1ELb0ELb1ELb0EEEvNS_9FwdParamsE)
        .other          _ZN10layer_norm13ln_fwd_kernelINS_13Kernel_traitsIf6__halffS2_fjLj2048ELj1ELj4ELj1ELj16ENS_18Kernel_traits_baseILj2048EfS2_fS2_fjLj128EEEEELb1ELb0ELb1ELb0EEEvNS_9FwdParamsE,@"STO_CUDA_ENTRY STV_DEFAULT"
_ZN10layer_norm13ln_fwd_kernelINS_13Kernel_traitsIf6__halffS2_fjLj2048ELj1ELj4ELj1ELj16ENS_18Kernel_traits_baseILj2048EfS2_fS2_fjLj128EEEEELb1ELb0ELb1ELb0EEEvNS_9FwdParamsE:
.text._ZN10layer_norm13ln_fwd_kernelINS_13Kernel_traitsIf6__halffS2_fjLj2048ELj1ELj4ELj1ELj16ENS_18Kernel_traits_baseILj2048EfS2_fS2_fjLj128EEEEELb1ELb0ELb1ELb0EEEvNS_9FwdParamsE:
        /* <DEDUP_REMOVED lines=97> */
.L_x_41561:
[----:B------:R-:W-:Y:S05]  /*0610*/  BSYNC B0 ;  /* 0x0000000000007941 */ /* 0x000fea0003800000 */
.L_x_41560:
        /* <DEDUP_REMOVED lines=17> */
.L_x_41563:
[----:B------:R-:W-:Y:S05]  /*0730*/  BSYNC B0 ;  /* 0x0000000000007941 */ /* 0x000fea0003800000 */
.L_x_41562:
        /* <DEDUP_REMOVED lines=17> */
.L_x_41565:
[----:B------:R-:W-:Y:S05]  /*0850*/  BSYNC B0 ;  /* 0x0000000000007941 */ /* 0x000fea0003800000 */
.L_x_41564:
        /* <DEDUP_REMOVED lines=17> */
.L_x_41567:
[----:B------:R-:W-:Y:S05]  /*0970*/  BSYNC B0 ;  /* 0x0000000000007941 */ /* 0x000fea0003800000 */
.L_x_41566:
        /* <DEDUP_REMOVED lines=17> */
.L_x_41569:
[----:B------:R-:W-:Y:S05]  /*0a90*/  BSYNC B0 ;  /* 0x0000000000007941 */ /* 0x000fea0003800000 */
.L_x_41568:
        /* <DEDUP_REMOVED lines=27> */
.L_x_41571:
[----:B------:R-:W-:Y:S05]  /*0c50*/  BSYNC B0 ;  /* 0x0000000000007941 */ /* 0x000fea0003800000 */
.L_x_41570:
        /* <DEDUP_REMOVED lines=26> */
.L_x_41573:
[----:B------:R-:W-:Y:S05]  /*0e00*/  BSYNC B0 ;  /* 0x0000000000007941 */ /* 0x000fea0003800000 */
.L_x_41572:
        /* <DEDUP_REMOVED lines=15> */
[----:B------:R0:W5:Y:S03]  /*0f00*/  LDG.E.128 R136, [R2.64+0x10] ;  /* 0x0000100602887981 */ /* 0x000166000c1e1d00 */
[----:B------:R-:W-:-:S04]  /*0f10*/  @P1 LEA R4, P2, R132, c[0x0][0x218], 0x5 ;  /* 0x0000860084041a11 */ /* 0x000fc800078428ff */
[----:B------:R-:W-:Y:S02]  /*0f20*/  @P1 LEA.HI.X R5, R132, c[0x0][0x21c], RZ, 0x5, P2 ;  /* 0x0000870084051a11 */ /* 0x000fe400010f2cff */
[----:B------:R0:W5:Y:S04]  /*0f30*/  LDG.E.128 R132, [R2.64] ;  /* 0x0000000602847981 */ /* 0x000168000c1e1d00 */
[----:B------:R0:W5:Y:S04]  /*0f40*/  @P1 LDG.E.128 R124, [R4.64] ;  /* 0x00000006047c1981 */ /* 0x000168000c1e1d00 */
[----:B------:R0:W5:Y:S02]  /*0f50*/  @P1 LDG.E.128 R128, [R4.64+0x10] ;  /* 0x0000100604801981 */ /* 0x000164000c1e1d00 */
.L_x_41575:
[----:B------:R-:W-:Y:S05]  /*0f60*/  BSYNC B0 ;  /* 0x0000000000007941 */ /* 0x000fea0003800000 */
.L_x_41574:
        /* <DEDUP_REMOVED lines=16> */
.L_x_42202:
[----:B------:R-:W-:-:S10]  /*1070*/  HFMA2.MMA R219, -RZ, RZ, 0, 2.384185791015625e-07 ;  /* 0x00000004ffdb7435 */ /* 0x000fd400000001ff */
        /* <DEDUP_REMOVED lines=48> */
.L_x_41582:
[----:B------:R-:W-:Y:S02]  /*1380*/  IMAD.MOV.U32 R145, RZ, RZ, R6 ;  /* 0x000000ffff917224 */ /* 0x000fe400078e0006 */
.L_x_41583:
[----:B------:R-:W-:Y:S05]  /*1390*/  BSYNC B3 ;  /* 0x0000000000037941 */ /* 0x000fea0003800000 */
.L_x_41581:
        /* <DEDUP_REMOVED lines=16> */
.L_x_41587:
[----:B------:R-:W-:Y:S05]  /*14a0*/  BSYNC B4 ;  /* 0x0000000000047941 */ /* 0x000fea0003800000 */
.L_x_41586:
        /* <DEDUP_REMOVED lines=43> */
.L_x_41585:
[----:B------:R-:W-:Y:S05]  /*1760*/  BSYNC B3 ;  /* 0x0000000000037941 */ /* 0x000fea0003800000 */
.L_x_41584:
[----:B------:R-:W0:Y:S01]  /*1770*/  I2F.U32 R3, R145 ;  /* 0x0000009100037306 */ /* 0x000e220000201000 */
[----:B-----5:R-:W-:Y:S01]  /*1780*/  HADD2.F32 R7, -RZ, R148.H0_H0 ;  /* 0x20000094ff077230 */ /* 0x020fe20000004100 */
        /* <DEDUP_REMOVED lines=8> */
.L_x_41580:
[----:B0-----:R-:W-:Y:S05]  /*1810*/  BSYNC B2 ;  /* 0x0000000000027941 */ /* 0x001fea0003800000 */
.L_x_41579:
        /* <DEDUP_REMOVED lines=18> */
.L_x_41591:
[----:B------:R-:W-:Y:S02]  /*1940*/  IMAD.MOV.U32 R158, RZ, RZ, R6 ;  /* 0x000000ffff9e7224 */ /* 0x000fe400078e0006 */
.L_x_41592:
[----:B------:R-:W-:Y:S05]  /*1950*/  BSYNC B3 ;  /* 0x0000000000037941 */ /* 0x000fea0003800000 */
.L_x_41590:
        /* <DEDUP_REMOVED lines=16> */
.L_x_41596:
[----:B------:R-:W-:Y:S05]  /*1a60*/  BSYNC B4 ;  /* 0x0000000000047941 */ /* 0x000fea0003800000 */
.L_x_41595:
        /* <DEDUP_REMOVED lines=44> */
.L_x_41594:
[----:B------:R-:W-:Y:S05]  /*1d30*/  BSYNC B3 ;  /* 0x0000000000037941 */ /* 0x000fea0003800000 */
.L_x_41593:
        /* <DEDUP_REMOVED lines=10> */
.L_x_41589:
[----:B------:R-:W-:Y:S05]  /*1de0*/  BSYNC B2 ;  /* 0x0000000000027941 */ /* 0x000fea0003800000 */
.L_x_41588:
        /* <DEDUP_REMOVED lines=18> */
.L_x_41600:
[----:B------:R-:W-:Y:S02]  /*1f10*/  IMAD.MOV.U32 R216, RZ, RZ, R6 ;  /* 0x000000ffffd87224 */ /* 0x000fe400078e0006 */
.L_x_41601:
[----:B------:R-:W-:Y:S05]  /*1f20*/  BSYNC B3 ;  /* 0x0000000000037941 */ /* 0x000fea0003800000 */
.L_x_41599:
        /* <DEDUP_REMOVED lines=16> */
.L_x_41605:
[----:B------:R-:W-:Y:S05]  /*2030*/  BSYNC B4 ;  /* 0x0000000000047941 */ /* 0x000fea0003800000 */
.L_x_41604:
        /* <DEDUP_REMOVED lines=44> */
.L_x_41603:
[----:B------:R-:W-:Y:S05]  /*2300*/  BSYNC B3 ;  /* 0x0000000000037941 */ /* 0x000fea0003800000 */
.L_x_41602:
        /* <DEDUP_REMOVED lines=10> */
.L_x_41598:
[----:B------:R-:W-:Y:S05]  /*23b0*/  BSYNC B2 ;  /* 0x0000000000027941 */ /* 0x000fea0003800000 */
.L_x_41597:
        /* <DEDUP_REMOVED lines=18> */
.L_x_41609:
[----:B------:R-:W-:Y:S02]  /*24e0*/  IMAD.MOV.U32 R230, RZ, RZ, R6 ;  /* 0x000000ffffe67224 */ /* 0x000fe400078e0006 */
.L_x_41610:
[----:B------:R-:W-:Y:S05]  /*24f0*/  BSYNC B3 ;  /* 0x0000000000037941 */ /* 0x000fea0003800000 */
.L_x_41608:
        /* <DEDUP_REMOVED lines=16> */
.L_x_41614:
[----:B------:R-:W-:Y:S05]  /*2600*/  BSYNC B4 ;  /* 0x0000000000047941 */ /* 0x000fea0003800000 */
.L_x_41613:
        /* <DEDUP_REMOVED lines=44> */
.L_x_41612:
[----:B------:R-:W-:Y:S05]  /*28d0*/  BSYNC B3 ;  /* 0x0000000000037941 */ /* 0x000fea0003800000 */
.L_x_41611:
        /* <DEDUP_REMOVED lines=10> */
.L_x_41607:
[----:B------:R-:W-:Y:S05]  /*2980*/  BSYNC B2 ;  /* 0x0000000000027941 */ /* 0x000fea0003800000 */
.L_x_41606:
        /* <DEDUP_REMOVED lines=18> */
.L_x_41618:
[----:B------:R-:W-:Y:S02]  /*2ab0*/  MOV R230, R6 ;  /* 0x0000000600e67202 */ /* 0x000fe40000000f00 */
.L_x_41619:
[----:B------:R-:W-:Y:S05]  /*2ac0*/  BSYNC B3 ;  /* 0x0000000000037941 */ /* 0x000fea0003800000 */
.L_x_41617:
        /* <DEDUP_REMOVED lines=16> */
.L_x_41623:
[----:B------:R-:W-:Y:S05]  /*2bd0*/  BSYNC B4 ;  /* 0x0000000000047941 */ /* 0x000fea0003800000 */
.L_x_41622:
        /* <DEDUP_REMOVED lines=44> */
.L_x_41621:
[----:B------:R-:W-:Y:S05]  /*2ea0*/  BSYNC B3 ;  /* 0x0000000000037941 */ /* 0x000fea0003800000 */
.L_x_41620:
        /* <DEDUP_REMOVED lines=10> */
.L_x_41616:
[----:B------:R-:W-:Y:S05]  /*2f50*/  BSYNC B2 ;  /* 0x0000000000027941 */ /* 0x000fea0003800000 */
.L_x_41615:
        /* <DEDUP_REMOVED lines=18> */
.L_x_41627:
[----:B------:R-:W-:Y:S02]  /*3080*/  IMAD.MOV.U32 R230, RZ, RZ, R6 ;  /* 0x000000ffffe67224 */ /* 0x000fe400078e0006 */
.L_x_41628:
[----:B------:R-:W-:Y:S05]  /*3090*/  BSYNC B3 ;  /* 0x0000000000037941 */ /* 0x000fea0003800000 */
.L_x_41626:
        /* <DEDUP_REMOVED lines=16> */
.L_x_41632:
[----:B------:R-:W-:Y:S05]  /*31a0*/  BSYNC B4 ;  /* 0x0000000000047941 */ /* 0x000fea0003800000 */
.L_x_41631:
        /* <DEDUP_REMOVED lines=44> */
.L_x_41630:
[----:B------:R-:W-:Y:S05]  /*3470*/  BSYNC B3 ;  /* 0x0000000000037941 */ /* 0x000fea0003800000 */
.L_x_41629:
        /* <DEDUP_REMOVED lines=10> */
.L_x_41625:
[----:B------:R-:W-:Y:S05]  /*3520*/  BSYNC B2 ;  /* 0x0000000000027941 */ /* 0x000fea0003800000 */
.L_x_41624:
        /* <DEDUP_REMOVED lines=18> */
.L_x_41636:
[----:B------:R-:W-:Y:S02]  /*3650*/  IMAD.MOV.U32 R230, RZ, RZ, R6 ;  /* 0x000000ffffe67224 */ /* 0x000fe400078e0006 */
.L_x_41637:
[----:B------:R-:W-:Y:S05]  /*3660*/  BSYNC B3 ;  /* 0x0000000000037941 */ /* 0x000fea0003800000 */
.L_x_41635:
        /* <DEDUP_REMOVED lines=16> */
.L_x_41641:
[----:B------:R-:W-:Y:S05]  /*3770*/  BSYNC B4 ;  /* 0x0000000000047941 */ /* 0x000fea0003800000 */
.L_x_41640:
        /* <DEDUP_REMOVED lines=44> */
.L_x_41639:
[----:B------:R-:W-:Y:S05]  /*3a40*/  BSYNC B3 ;  /* 0x0000000000037941 */ /* 0x000fea0003800000 */
.L_x_41638:
        /* <DEDUP_REMOVED lines=10> */
.L_x_41634:
[----:B------:R-:W-:Y:S05]  /*3af0*/  BSYNC B2 ;  /* 0x0000000000027941 */ /* 0x000fea0003800000 */
.L_x_41633:
        /* <DEDUP_REMOVED lines=18> */
.L_x_41645:
[----:B------:R-:W-:Y:S02]  /*3c20*/  IMAD.MOV.U32 R236, RZ, RZ, R6 ;  /* 0x000000ffffec7224 */ /* 0x000fe400078e0006 */
.L_x_41646:
[----:B------:R-:W-:Y:S05]  /*3c30*/  BSYNC B3 ;  /* 0x0000000000037941 */ /* 0x000fea0003800000 */
.L_x_41644:
        /* <DEDUP_REMOVED lines=16> */
.L_x_41650:
[----:B------:R-:W-:Y:S05]  /*3d40*/  BSYNC B4 ;  /* 0x0000000000047941 */ /* 0x000fea0003800000 */
.L_x_41649:
        /* <DEDUP_REMOVED lines=44> */
.L_x_41648:
[----:B------:R-:W-:Y:S05]  /*4010*/  BSYNC B3 ;  /* 0x0000000000037941 */ /* 0x000fea0003800000 */
.L_x_41647:
        /* <DEDUP_REMOVED lines=10> */
.L_x_41643:
[----:B------:R-:W-:Y:S05]  /*40c0*/  BSYNC B2 ;  /* 0x0000000000027941 */ /* 0x000fea0003800000 */
.L_x_41642:
        /* <DEDUP_REMOVED lines=26> */
.L_x_41652:
[----:B------:R-:W-:Y:S05]  /*4270*/  BSYNC B2 ;  /* 0x0000000000027941 */ /* 0x000fea0003800000 */
.L_x_41651:
[----:B------:R-:W-:Y:S02]  /*4280*/  IADD3 R235, R235, 0x20, RZ ;  /* 0x00000020ebeb7810 */ /* 0x000fe40007ffe0ff */
[----:B------:R-:W-:Y:S02]  /*4290*/  IADD3 R234, R234, 0x20, RZ ;  /* 0x00000020eaea7810 */ /* 0x000fe40007ffe0ff */
.L_x_41578:
[----:B-1----:R-:W-:Y:S05]  /*42a0*/  BSYNC B1 ;  /* 0x0000000000017941 */ /* 0x002fea0003800000 */
.L_x_41577:
        /* <DEDUP_REMOVED lines=31> */
.L_x_41658:
[----:B------:R-:W-:Y:S02]  /*44a0*/  IMAD.MOV.U32 R161, RZ, RZ, R6 ;  /* 0x000000ffffa17224 */ /* 0x000fe400078e0006 */
.L_x_41659:
[----:B------:R-:W-:Y:S05]  /*44b0*/  BSYNC B3 ;  /* 0x0000000000037941 */ /* 0x000fea0003800000 */
.L_x_41657:
        /* <DEDUP_REMOVED lines=16> */
.L_x_41663:
[----:B------:R-:W-:Y:S05]  /*45c0*/  BSYNC B4 ;  /* 0x0000000000047941 */ /* 0x000fea0003800000 */
.L_x_41662:
        /* <DEDUP_REMOVED lines=43> */
.L_x_41661:
[----:B------:R-:W-:Y:S05]  /*4880*/  BSYNC B3 ;  /* 0x0000000000037941 */ /* 0x000fea0003800000 */
.L_x_41660:
[----:B------:R-:W1:Y:S01]  /*4890*/  I2F.U32 R3, R161 ;  /* 0x000000a100037306 */ /* 0x000e620000201000 */
[----:B-----5:R-:W-:Y:S01]  /*48a0*/  HADD2.F32 R7, -RZ, R148.H0_H0 ;  /* 0x20000094ff077230 */ /* 0x020fe20000004100 */
        /* <DEDUP_REMOVED lines=8> */
.L_x_41656:
[----:B-1----:R-:W-:Y:S05]  /*4930*/  BSYNC B2 ;  /* 0x0000000000027941 */ /* 0x002fea0003800000 */
.L_x_41655:
        /* <DEDUP_REMOVED lines=18> */
.L_x_41667:
[----:B------:R-:W-:Y:S02]  /*4a60*/  IMAD.MOV.U32 R166, RZ, RZ, R6 ;  /* 0x000000ffffa67224 */ /* 0x000fe400078e0006 */
.L_x_41668:
[----:B------:R-:W-:Y:S05]  /*4a70*/  BSYNC B3 ;  /* 0x0000000000037941 */ /* 0x000fea0003800000 */
.L_x_41666:
        /* <DEDUP_REMOVED lines=16> */
.L_x_41672:
[----:B------:R-:W-:Y:S05]  /*4b80*/  BSYNC B4 ;  /* 0x0000000000047941 */ /* 0x000fea0003800000 */
.L_x_41671:
        /* <DEDUP_REMOVED lines=44> */
.L_x_41670:
[----:B------:R-:W-:Y:S05]  /*4e50*/  BSYNC B3 ;  /* 0x0000000000037941 */ /* 0x000fea0003800000 */
.L_x_41669:
        /* <DEDUP_REMOVED lines=10> */
.L_x_41665:
[----:B------:R-:W-:Y:S05]  /*4f00*/  BSYNC B2 ;  /* 0x0000000000027941 */ /* 0x000fea0003800000 */
.L_x_41664:
        /* <DEDUP_REMOVED lines=18> */
.L_x_41676:
[----:B0-----:R-:W-:Y:S02]  /*5030*/  IMAD.MOV.U32 R216, RZ, RZ, R6 ;  /* 0x000000ffffd87224 */ /* 0x001fe400078e0006 */
.L_x_41677:
[----:B------:R-:W-:Y:S05]  /*5040*/  BSYNC B3 ;  /* 0x0000000000037941 */ /* 0x000fea0003800000 */
.L_x_41675:
        /* <DEDUP_REMOVED lines=16> */
.L_x_41681:
[----:B------:R-:W-:Y:S05]  /*5150*/  BSYNC B4 ;  /* 0x0000000000047941 */ /* 0x000fea0003800000 */
.L_x_41680:
        /* <DEDUP_REMOVED lines=44> */
.L_x_41679:
[----:B------:R-:W-:Y:S05]  /*5420*/  BSYNC B3 ;  /* 0x0000000000037941 */ /* 0x000fea0003800000 */
.L_x_41678:
        /* <DEDUP_REMOVED lines=10> */
.L_x_41674:
[----:B------:R-:W-:Y:S05]  /*54d0*/  BSYNC B2 ;  /* 0x0000000000027941 */ /* 0x000fea0003800000 */
.L_x_41673:
        /* <DEDUP_REMOVED lines=18> */
.L_x_41685:
[----:B------:R-:W-:Y:S02]  /*5600*/  IMAD.MOV.U32 R230, RZ, RZ, R6 ;  /* 0x000000ffffe67224 */ /* 0x000fe400078e0006 */
.L_x_41686:
[----:B------:R-:W-:Y:S05]  /*5610*/  BSYNC B3 ;  /* 0x0000000000037941 */ /* 0x000fea0003800000 */
.L_x_41684:
        /* <DEDUP_REMOVED lines=16> */
.L_x_41690:
[----:B------:R-:W-:Y:S05]  /*5720*/  BSYNC B4 ;  /* 0x0000000000047941 */ /* 0x000fea0003800000 */
.L_x_41689:
        /* <DEDUP_REMOVED lines=44> */
.L_x_41688:
[----:B------:R-:W-:Y:S05]  /*59f0*/  BSYNC B3 ;  /* 0x0000000000037941 */ /* 0x000fea0003800000 */
.L_x_41687:
        /* <DEDUP_REMOVED lines=10> */
.L_x_41683:
[----:B------:R-:W-:Y:S05]  /*5aa0*/  BSYNC B2 ;  /* 0x0000000000027941 */ /* 0x000fea0003800000 */
.L_x_41682:
        /* <DEDUP_REMOVED lines=18> */
.L_x_41694:
[----:B------:R-:W-:Y:S02]  /*5bd0*/  MOV R230, R6 ;  /* 0x0000000600e67202 */ /* 0x000fe40000000f00 */
.L_x_41695:
[----:B------:R-:W-:Y:S05]  /*5be0*/  BSYNC B3 ;  /* 0x0000000000037941 */ /* 0x000fea0003800000 */
.L_x_41693:
        /* <DEDUP_REMOVED lines=16> */
.L_x_41699:
[----:B------:R-:W-:Y:S05]  /*5cf0*/  BSYNC B4 ;  /* 0x0000000000047941 */ /* 0x000fea0003800000 */
.L_x_41698:
        /* <DEDUP_REMOVED lines=44> */
.L_x_41697:
[----:B------:R-:W-:Y:S05]  /*5fc0*/  BSYNC B3 ;  /* 0x0000000000037941 */ /* 0x000fea0003800000 */
.L_x_41696:
        /* <DEDUP_REMOVED lines=10> */
.L_x_41692:
[----:B------:R-:W-:Y:S05]  /*6070*/  BSYNC B2 ;  /* 0x0000000000027941 */ /* 0x000fea0003800000 */
.L_x_41691:
        /* <DEDUP_REMOVED lines=18> */
.L_x_41703:
[----:B------:R-:W-:Y:S02]  /*61a0*/  IMAD.MOV.U32 R230, RZ, RZ, R6 ;  /* 0x000000ffffe67224 */ /* 0x000fe400078e0006 */
.L_x_41704:
[----:B------:R-:W-:Y:S05]  /*61b0*/  BSYNC B3 ;  /* 0x0000000000037941 */ /* 0x000fea0003800000 */
.L_x_41702:
        /* <DEDUP_REMOVED lines=16> */
.L_x_41708:
[----:B------:R-:W-:Y:S05]  /*62c0*/  BSYNC B4 ;  /* 0x0000000000047941 */ /* 0x000fea0003800000 */
.L_x_41707:
        /* <DEDUP_REMOVED lines=44> */
.L_x_41706:
[----:B------:R-:W-:Y:S05]  /*6590*/  BSYNC B3 ;  /* 0x0000000000037941 */ /* 0x000fea0003800000 */
.L_x_41705:
[----:B------:R-:W1:Y:S01]  /*65a0*/  I2F.U32 R165, R230 ;  /* 0x000000e600a57306 */ /* 0x000e620000201000 */
[----:B------:R-:W-:Y:S01]  /*65b0*/  HADD2.F32 R167, -RZ, R150.H1_H1 ;  /* 0x30000096ffa77230 */ /* 0x000fe20000004100 */
        /* <DEDUP_REMOVED lines=8> */
.L_x_41701:
[----:B------:R-:W-:Y:S05]  /*6640*/  BSYNC B2 ;  /* 0x0000000000027941 */ /* 0x000fea0003800000 */
.L_x_41700:
        /* <DEDUP_REMOVED lines=18> */
.L_x_41712:
[----:B------:R-:W-:Y:S02]  /*6770*/  IMAD.MOV.U32 R230, RZ, RZ, R6 ;  /* 0x000000ffffe67224 */ /* 0x000fe400078e0006 */
.L_x_41713:
[----:B------:R-:W-:Y:S05]  /*6780*/  BSYNC B3 ;  /* 0x0000000000037941 */ /* 0x000fea0003800000 */
.L_x_41711:
        /* <DEDUP_REMOVED lines=16> */
.L_x_41717:
[----:B------:R-:W-:Y:S05]  /*6890*/  BSYNC B4 ;  /* 0x0000000000047941 */ /* 0x000fea0003800000 */
.L_x_41716:
        /* <DEDUP_REMOVED lines=44> */
.L_x_41715:
[----:B------:R-:W-:Y:S05]  /*6b60*/  BSYNC B3 ;  /* 0x0000000000037941 */ /* 0x000fea0003800000 */
.L_x_41714:
        /* <DEDUP_REMOVED lines=10> */
.L_x_41710:
[----:B------:R-:W-:Y:S05]  /*6c10*/  BSYNC B2 ;  /* 0x0000000000027941 */ /* 0x000fea0003800000 */
.L_x_41709:
        /* <DEDUP_REMOVED lines=18> */
.L_x_41721:
[----:B------:R-:W-:Y:S02]  /*6d40*/  IMAD.MOV.U32 R236, RZ, RZ, R6 ;  /* 0x000000ffffec7224 */ /* 0x000fe400078e0006 */
.L_x_41722:
[----:B------:R-:W-:Y:S05]  /*6d50*/  BSYNC B3 ;  /* 0x0000000000037941 */ /* 0x000fea0003800000 */
.L_x_41720:
        /* <DEDUP_REMOVED lines=16> */
.L_x_41726:
[----:B------:R-:W-:Y:S05]  /*6e60*/  BSYNC B4 ;  /* 0x0000000000047941 */ /* 0x000fea0003800000 */
.L_x_41725:
        /* <DEDUP_REMOVED lines=44> */
.L_x_41724:
[----:B------:R-:W-:Y:S05]  /*7130*/  BSYNC B3 ;  /* 0x0000000000037941 */ /* 0x000fea0003800000 */
.L_x_41723:
        /* <DEDUP_REMOVED lines=10> */
.L_x_41719:
[----:B------:R-:W-:Y:S05]  /*71e0*/  BSYNC B2 ;  /* 0x0000000000027941 */ /* 0x000fea0003800000 */
.L_x_41718:
        /* <DEDUP_REMOVED lines=26> */
.L_x_41728:
[----:B------:R-:W-:Y:S05]  /*7390*/  BSYNC B2 ;  /* 0x0000000000027941 */ /* 0x000fea0003800000 */
.L_x_41727:
[----:B------:R-:W-:Y:S02]  /*73a0*/  IADD3 R235, R235, 0x20, RZ ;  /* 0x00000020ebeb7810 */ /* 0x000fe40007ffe0ff */
[----:B------:R-:W-:Y:S02]  /*73b0*/  IADD3 R234, R234, 0x20, RZ ;  /* 0x00000020eaea7810 */ /* 0x000fe40007ffe0ff */
.L_x_41654:
[----:B------:R-:W-:Y:S05]  /*73c0*/  BSYNC B1 ;  /* 0x0000000000017941 */ /* 0x000fea0003800000 */
.L_x_41653:
        /* <DEDUP_REMOVED lines=31> */
.L_x_41734:
[----:B------:R-:W-:Y:S02]  /*75c0*/  IMAD.MOV.U32 R169, RZ, RZ, R6 ;  /* 0x000000ffffa97224 */ /* 0x000fe400078e0006 */
.L_x_41735:
[----:B------:R-:W-:Y:S05]  /*75d0*/  BSYNC B3 ;  /* 0x0000000000037941 */ /* 0x000fea0003800000 */
.L_x_41733:
        /* <DEDUP_REMOVED lines=16> */
.L_x_41739:
[----:B------:R-:W-:Y:S05]  /*76e0*/  BSYNC B4 ;  /* 0x0000000000047941 */ /* 0x000fea0003800000 */
.L_x_41738:
        /* <DEDUP_REMOVED lines=43> */
.L_x_41737:
[----:B------:R-:W-:Y:S05]  /*79a0*/  BSYNC B3 ;  /* 0x0000000000037941 */ /* 0x000fea0003800000 */
.L_x_41736:
        /* <DEDUP_REMOVED lines=10> */
.L_x_41732:
[----:B-1----:R-:W-:Y:S05]  /*7a50*/  BSYNC B2 ;  /* 0x0000000000027941 */ /* 0x002fea0003800000 */
.L_x_41731:
        /* <DEDUP_REMOVED lines=18> */
.L_x_41743:
[----:B------:R-:W-:Y:S02]  /*7b80*/  IMAD.MOV.U32 R174, RZ, RZ, R6 ;  /* 0x000000ffffae7224 */ /* 0x000fe400078e0006 */
.L_x_41744:
[----:B------:R-:W-:Y:S05]  /*7b90*/  BSYNC B3 ;  /* 0x0000000000037941 */ /* 0x000fea0003800000 */
.L_x_41742:
        /* <DEDUP_REMOVED lines=16> */
.L_x_41748:
[----:B------:R-:W-:Y:S05]  /*7ca0*/  BSYNC B4 ;  /* 0x0000000000047941 */ /* 0x000fea0003800000 */
.L_x_41747:
        /* <DEDUP_REMOVED lines=44> */
.L_x_41746:
[----:B------:R-:W-:Y:S05]  /*7f70*/  BSYNC B3 ;  /* 0x0000000000037941 */ /* 0x000fea0003800000 */
.L_x_41745:
        /* <DEDUP_REMOVED lines=10> */
.L_x_41741:
[----:B------:R-:W-:Y:S05]  /*8020*/  BSYNC B2 ;  /* 0x0000000000027941 */ /* 0x000fea0003800000 */
.L_x_41740:
        /* <DEDUP_REMOVED lines=18> */
.L_x_41752:
[----:B0-----:R-:W-:Y:S02]  /*8150*/  IMAD.MOV.U32 R216, RZ, RZ, R6 ;  /* 0x000000ffffd87224 */ /* 0x001fe400078e0006 */
.L_x_41753:
[----:B------:R-:W-:Y:S05]  /*8160*/  BSYNC B3 ;  /* 0x0000000000037941 */ /* 0x000fea0003800000 */
.L_x_41751:
        /* <DEDUP_REMOVED lines=16> */
.L_x_41757:
[----:B------:R-:W-:Y:S05]  /*8270*/  BSYNC B4 ;  /* 0x0000000000047941 */ /* 0x000fea0003800000 */
.L_x_41756:
        /* <DEDUP_REMOVED lines=44> */
.L_x_41755:
[----:B------:R-:W-:Y:S05]  /*8540*/  BSYNC B3 ;  /* 0x0000000000037941 */ /* 0x000fea0003800000 */
.L_x_41754:
        /* <DEDUP_REMOVED lines=10> */
.L_x_41750:
[----:B------:R-:W-:Y:S05]  /*85f0*/  BSYNC B2 ;  /* 0x0000000000027941 */ /* 0x000fea0003800000 */
.L_x_41749:
        /* <DEDUP_REMOVED lines=18> */
.L_x_41761:
[----:B------:R-:W-:Y:S02]  /*8720*/  IMAD.MOV.U32 R230, RZ, RZ, R6 ;  /* 0x000000ffffe67224 */ /* 0x000fe400078e0006 */
.L_x_41762:
[----:B------:R-:W-:Y:S05]  /*8730*/  BSYNC B3 ;  /* 0x0000000000037941 */ /* 0x000fea0003800000 */
.L_x_41760:
        /* <DEDUP_REMOVED lines=16> */
.L_x_41766:
[----:B------:R-:W-:Y:S05]  /*8840*/  BSYNC B4 ;  /* 0x0000000000047941 */ /* 0x000fea0003800000 */
.L_x_41765:
        /* <DEDUP_REMOVED lines=44> */
.L_x_41764:
[----:B------:R-:W-:Y:S05]  /*8b10*/  BSYNC B3 ;  /* 0x0000000000037941 */ /* 0x000fea0003800000 */
.L_x_41763:
        /* <DEDUP_REMOVED lines=10> */
.L_x_41759:
[----:B------:R-:W-:Y:S05]  /*8bc0*/  BSYNC B2 ;  /* 0x0000000000027941 */ /* 0x000fea0003800000 */
.L_x_41758:
        /* <DEDUP_REMOVED lines=18> */
.L_x_41770:
[----:B------:R-:W-:Y:S02]  /*8cf0*/  MOV R230, R6 ;  /* 0x0000000600e67202 */ /* 0x000fe40000000f00 */
.L_x_41771:
[----:B------:R-:W-:Y:S05]  /*8d00*/  BSYNC B3 ;  /* 0x0000000000037941 */ /* 0x000fea0003800000 */
.L_x_41769:
        /* <DEDUP_REMOVED lines=16> */
.L_x_41775:
[----:B------:R-:W-:Y:S05]  /*8e10*/  BSYNC B4 ;  /* 0x0000000000047941 */ /* 0x000fea0003800000 */
.L_x_41774:
        /* <DEDUP_REMOVED lines=44> */
.L_x_41773:
[----:B------:R-:W-:Y:S05]  /*90e0*/  BSYNC B3 ;  /* 0x0000000000037941 */ /* 0x000fea0003800000 */
.L_x_41772:
        /* <DEDUP_REMOVED lines=10> */
.L_x_41768:
[----:B------:R-:W-:Y:S05]  /*9190*/  BSYNC B2 ;  /* 0x0000000000027941 */ /* 0x000fea0003800000 */
.L_x_41767:
        /* <DEDUP_REMOVED lines=18> */
.L_x_41779:
[----:B------:R-:W-:Y:S02]  /*92c0*/  IMAD.MOV.U32 R230, RZ, RZ, R6 ;  /* 0x000000ffffe67224 */ /* 0x000fe400078e0006 */
.L_x_41780:
[----:B------:R-:W-:Y:S05]  /*92d0*/  BSYNC B3 ;  /* 0x0000000000037941 */ /* 0x000fea0003800000 */
.L_x_41778:
        /* <DEDUP_REMOVED lines=16> */
.L_x_41784:
[----:B------:R-:W-:Y:S05]  /*93e0*/  BSYNC B4 ;  /* 0x0000000000047941 */ /* 0x000fea0003800000 */
.L_x_41783:
        /* <DEDUP_REMOVED lines=44> */
.L_x_41782:
[----:B------:R-:W-:Y:S05]  /*96b0*/  BSYNC B3 ;  /* 0x0000000000037941 */ /* 0x000fea0003800000 */
.L_x_41781:
        /* <DEDUP_REMOVED lines=10> */
.L_x_41777:
[----:B------:R-:W-:Y:S05]  /*9760*/  BSYNC B2 ;  /* 0x0000000000027941 */ /* 0x000fea0003800000 */
.L_x_41776:
        /* <DEDUP_REMOVED lines=18> */
.L_x_41788:
[----:B------:R-:W-:Y:S02]  /*9890*/  IMAD.MOV.U32 R230, RZ, RZ, R6 ;  /* 0x000000ffffe67224 */ /* 0x000fe400078e0006 */
.L_x_41789:
[----:B------:R-:W-:Y:S05]  /*98a0*/  BSYNC B3 ;  /* 0x0000000000037941 */ /* 0x000fea0003800000 */
.L_x_41787:
        /* <DEDUP_REMOVED lines=16> */
.L_x_41793:
[----:B------:R-:W-:Y:S05]  /*99b0*/  BSYNC B4 ;  /* 0x0000000000047941 */ /* 0x000fea0003800000 */
.L_x_41792:
        /* <DEDUP_REMOVED lines=44> */
.L_x_41791:
[----:B------:R-:W-:Y:S05]  /*9c80*/  BSYNC B3 ;  /* 0x0000000000037941 */ /* 0x000fea0003800000 */
.L_x_41790:
        /* <DEDUP_REMOVED lines=10> */
.L_x_41786:
[----:B------:R-:W-:Y:S05]  /*9d30*/  BSYNC B2 ;  /* 0x0000000000027941 */ /* 0x000fea0003800000 */
.L_x_41785:
        /* <DEDUP_REMOVED lines=18> */
.L_x_41797:
[----:B------:R-:W-:Y:S02]  /*9e60*/  IMAD.MOV.U32 R236, RZ, RZ, R6 ;  /* 0x000000ffffec7224 */ /* 0x000fe400078e0006 */
.L_x_41798:
[----:B------:R-:W-:Y:S05]  /*9e70*/  BSYNC B3 ;  /* 0x0000000000037941 */ /* 0x000fea0003800000 */
.L_x_41796:
        /* <DEDUP_REMOVED lines=16> */
.L_x_41802:
[----:B------:R-:W-:Y:S05]  /*9f80*/  BSYNC B4 ;  /* 0x0000000000047941 */ /* 0x000fea0003800000 */
.L_x_41801:
        /* <DEDUP_REMOVED lines=44> */
.L_x_41800:
[----:B------:R-:W-:Y:S05]  /*a250*/  BSYNC B3 ;  /* 0x0000000000037941 */ /* 0x000fea0003800000 */
.L_x_41799:
        /* <DEDUP_REMOVED lines=10> */
.L_x_41795:
[----:B------:R-:W-:Y:S05]  /*a300*/  BSYNC B2 ;  /* 0x0000000000027941 */ /* 0x000fea0003800000 */
.L_x_41794:
        /* <DEDUP_REMOVED lines=26> */
.L_x_41804:
[----:B------:R-:W-:Y:S05]  /*a4b0*/  BSYNC B2 ;  /* 0x0000000000027941 */ /* 0x000fea0003800000 */
.L_x_41803:
[----:B------:R-:W-:Y:S02]  /*a4c0*/  IADD3 R235, R235, 0x20, RZ ;  /* 0x00000020ebeb7810 */ /* 0x000fe40007ffe0ff */
[----:B------:R-:W-:Y:S02]  /*a4d0*/  IADD3 R234, R234, 0x20, RZ ;  /* 0x00000020eaea7810 */ /* 0x000fe40007ffe0ff */
.L_x_41730:
[----:B------:R-:W-:Y:S05]  /*a4e0*/  BSYNC B1 ;  /* 0x0000000000017941 */ /* 0x000fea0003800000 */
.L_x_41729:
        /* <DEDUP_REMOVED lines=31> */
.L_x_41810:
[----:B------:R-:W-:Y:S02]  /*a6e0*/  IMAD.MOV.U32 R177, RZ, RZ, R6 ;  /* 0x000000ffffb17224 */ /* 0x000fe400078e0006 */
.L_x_41811:
[----:B------:R-:W-:Y:S05]  /*a6f0*/  BSYNC B3 ;  /* 0x0000000000037941 */ /* 0x000fea0003800000 */
.L_x_41809:
        /* <DEDUP_REMOVED lines=16> */
.L_x_41815:
[----:B------:R-:W-:Y:S05]  /*a800*/  BSYNC B4 ;  /* 0x0000000000047941 */ /* 0x000fea0003800000 */
.L_x_41814:
        /* <DEDUP_REMOVED lines=43> */
.L_x_41813:
[----:B------:R-:W-:Y:S05]  /*aac0*/  BSYNC B3 ;  /* 0x0000000000037941 */ /* 0x000fea0003800000 */
.L_x_41812:
        /* <DEDUP_REMOVED lines=10> */
.L_x_41808:
[----:B-1----:R-:W-:Y:S05]  /*ab70*/  BSYNC B2 ;  /* 0x0000000000027941 */ /* 0x002fea0003800000 */
.L_x_41807:
        /* <DEDUP_REMOVED lines=18> */
.L_x_41819:
[----:B------:R-:W-:Y:S02]  /*aca0*/  IMAD.MOV.U32 R182, RZ, RZ, R6 ;  /* 0x000000ffffb67224 */ /* 0x000fe400078e0006 */
.L_x_41820:
[----:B------:R-:W-:Y:S05]  /*acb0*/  BSYNC B3 ;  /* 0x0000000000037941 */ /* 0x000fea0003800000 */
.L_x_41818:
        /* <DEDUP_REMOVED lines=16> */
.L_x_41824:
[----:B------:R-:W-:Y:S05]  /*adc0*/  BSYNC B4 ;  /* 0x0000000000047941 */ /* 0x000fea0003800000 */
.L_x_41823:
        /* <DEDUP_REMOVED lines=44> */
.L_x_41822:
[----:B------:R-:W-:Y:S05]  /*b090*/  BSYNC B3 ;  /* 0x0000000000037941 */ /* 0x000fea0003800000 */
.L_x_41821:
        /* <DEDUP_REMOVED lines=10> */
.L_x_41817:
[----:B------:R-:W-:Y:S05]  /*b140*/  BSYNC B2 ;  /* 0x0000000000027941 */ /* 0x000fea0003800000 */
.L_x_41816:
        /* <DEDUP_REMOVED lines=18> */
.L_x_41828:
[----:B0-----:R-:W-:Y:S02]  /*b270*/  IMAD.MOV.U32 R216, RZ, RZ, R6 ;  /* 0x000000ffffd87224 */ /* 0x001fe400078e0006 */
.L_x_41829:
[----:B------:R-:W-:Y:S05]  /*b280*/  BSYNC B3 ;  /* 0x0000000000037941 */ /* 0x000fea0003800000 */
.L_x_41827:
        /* <DEDUP_REMOVED lines=16> */
.L_x_41833:
[----:B------:R-:W-:Y:S05]  /*b390*/  BSYNC B4 ;  /* 0x0000000000047941 */ /* 0x000fea0003800000 */
.L_x_41832:
        /* <DEDUP_REMOVED lines=44> */
.L_x_41831:
[----:B------:R-:W-:Y:S05]  /*b660*/  BSYNC B3 ;  /* 0x0000000000037941 */ /* 0x000fea0003800000 */
.L_x_41830:
        /* <DEDUP_REMOVED lines=10> */
.L_x_41826:
[----:B------:R-:W-:Y:S05]  /*b710*/  BSYNC B2 ;  /* 0x0000000000027941 */ /* 0x000fea0003800000 */
.L_x_41825:
        /* <DEDUP_REMOVED lines=18> */
.L_x_41837:
[----:B------:R-:W-:Y:S02]  /*b840*/  IMAD.MOV.U32 R230, RZ, RZ, R6 ;  /* 0x000000ffffe67224 */ /* 0x000fe400078e0006 */
.L_x_41838:
[----:B------:R-:W-:Y:S05]  /*b850*/  BSYNC B3 ;  /* 0x0000000000037941 */ /* 0x000fea0003800000 */
.L_x_41836:
        /* <DEDUP_REMOVED lines=16> */
.L_x_41842:
[----:B------:R-:W-:Y:S05]  /*b960*/  BSYNC B4 ;  /* 0x0000000000047941 */ /* 0x000fea0003800000 */
.L_x_41841:
        /* <DEDUP_REMOVED lines=44> */
.L_x_41840:
[----:B------:R-:W-:Y:S05]  /*bc30*/  BSYNC B3 ;  /* 0x0000000000037941 */ /* 0x000fea0003800000 */
.L_x_41839:
        /* <DEDUP_REMOVED lines=10> */
.L_x_41835:
[----:B------:R-:W-:Y:S05]  /*bce0*/  BSYNC B2 ;  /* 0x0000000000027941 */ /* 0x000fea0003800000 */
.L_x_41834:
        /* <DEDUP_REMOVED lines=18> */
.L_x_41846:
[----:B------:R-:W-:Y:S02]  /*be10*/  MOV R230, R6 ;  /* 0x0000000600e67202 */ /* 0x000fe40000000f00 */
.L_x_41847:
[----:B------:R-:W-:Y:S05]  /*be20*/  BSYNC B3 ;  /* 0x0000000000037941 */ /* 0x000fea0003800000 */
.L_x_41845:
        /* <DEDUP_REMOVED lines=16> */
.L_x_41851:
[----:B------:R-:W-:Y:S05]  /*bf30*/  BSYNC B4 ;  /* 0x0000000000047941 */ /* 0x000fea0003800000 */
.L_x_41850:
        /* <DEDUP_REMOVED lines=44> */
.L_x_41849:
[----:B------:R-:W-:Y:S05]  /*c200*/  BSYNC B3 ;  /* 0x0000000000037941 */ /* 0x000fea0003800000 */
.L_x_41848:
        /* <DEDUP_REMOVED lines=10> */
.L_x_41844:
[----:B------:R-:W-:Y:S05]  /*c2b0*/  BSYNC B2 ;  /* 0x0000000000027941 */ /* 0x000fea0003800000 */
.L_x_41843:
        /* <DEDUP_REMOVED lines=18> */
.L_x_41855:
[----:B------:R-:W-:Y:S02]  /*c3e0*/  IMAD.MOV.U32 R230, RZ, RZ, R6 ;  /* 0x000000ffffe67224 */ /* 0x000fe400078e0006 */
.L_x_41856:
[----:B------:R-:W-:Y:S05]  /*c3f0*/  BSYNC B3 ;  /* 0x0000000000037941 */ /* 0x000fea0003800000 */
.L_x_41854:
        /* <DEDUP_REMOVED lines=16> */
.L_x_41860:
[----:B------:R-:W-:Y:S05]  /*c500*/  BSYNC B4 ;  /* 0x0000000000047941 */ /* 0x000fea0003800000 */
.L_x_41859:
        /* <DEDUP_REMOVED lines=44> */
.L_x_41858:
[----:B------:R-:W-:Y:S05]  /*c7d0*/  BSYNC B3 ;  /* 0x0000000000037941 */ /* 0x000fea0003800000 */
.L_x_41857:
        /* <DEDUP_REMOVED lines=10> */
.L_x_41853:
[----:B------:R-:W-:Y:S05]  /*c880*/  BSYNC B2 ;  /* 0x0000000000027941 */ /* 0x000fea0003800000 */
.L_x_41852:
        /* <DEDUP_REMOVED lines=18> */
.L_x_41864:
[----:B------:R-:W-:Y:S02]  /*c9b0*/  IMAD.MOV.U32 R230, RZ, RZ, R6 ;  /* 0x000000ffffe67224 */ /* 0x000fe400078e0006 */
.L_x_41865:
[----:B------:R-:W-:Y:S05]  /*c9c0*/  BSYNC B3 ;  /* 0x0000000000037941 */ /* 0x000fea0003800000 */
.L_x_41863:
        /* <DEDUP_REMOVED lines=16> */
.L_x_41869:
[----:B------:R-:W-:Y:S05]  /*cad0*/  BSYNC B4 ;  /* 0x0000000000047941 */ /* 0x000fea0003800000 */
.L_x_41868:
        /* <DEDUP_REMOVED lines=44> */
.L_x_41867:
[----:B------:R-:W-:Y:S05]  /*cda0*/  BSYNC B3 ;  /* 0x0000000000037941 */ /* 0x000fea0003800000 */
.L_x_41866:
        /* <DEDUP_REMOVED lines=10> */
.L_x_41862:
[----:B------:R-:W-:Y:S05]  /*ce50*/  BSYNC B2 ;  /* 0x0000000000027941 */ /* 0x000fea0003800000 */
.L_x_41861:
        /* <DEDUP_REMOVED lines=18> */
.L_x_41873:
[----:B------:R-:W-:Y:S02]  /*cf80*/  IMAD.MOV.U32 R236, RZ, RZ, R6 ;  /* 0x000000ffffec7224 */ /* 0x000fe400078e0006 */
.L_x_41874:
[----:B------:R-:W-:Y:S05]  /*cf90*/  BSYNC B3 ;  /* 0x0000000000037941 */ /* 0x000fea0003800000 */
.L_x_41872:
        /* <DEDUP_REMOVED lines=16> */
.L_x_41878:
[----:B------:R-:W-:Y:S05]  /*d0a0*/  BSYNC B4 ;  /* 0x0000000000047941 */ /* 0x000fea0003800000 */
.L_x_41877:
        /* <DEDUP_REMOVED lines=44> */
.L_x_41876:
[----:B------:R-:W-:Y:S05]  /*d370*/  BSYNC B3 ;  /* 0x0000000000037941 */ /* 0x000fea0003800000 */
.L_x_41875:
        /* <DEDUP_REMOVED lines=10> */
.L_x_41871:
[----:B------:R-:W-:Y:S05]  /*d420*/  BSYNC B2 ;  /* 0x0000000000027941 */ /* 0x000fea0003800000 */
.L_x_41870:
        /* <DEDUP_REMOVED lines=26> */
.L_x_41880:
[----:B------:R-:W-:Y:S05]  /*d5d0*/  BSYNC B2 ;  /* 0x0000000000027941 */ /* 0x000fea0003800000 */
.L_x_41879:
[----:B------:R-:W-:Y:S02]  /*d5e0*/  IADD3 R235, R235, 0x20, RZ ;  /* 0x00000020ebeb7810 */ /* 0x000fe40007ffe0ff */
[----:B------:R-:W-:Y:S02]  /*d5f0*/  IADD3 R234, R234, 0x20, RZ ;  /* 0x00000020eaea7810 */ /* 0x000fe40007ffe0ff */
.L_x_41806:
[----:B------:R-:W-:Y:S05]  /*d600*/  BSYNC B1 ;  /* 0x0000000000017941 */ /* 0x000fea0003800000 */
.L_x_41805:
        /* <DEDUP_REMOVED lines=31> */
.L_x_41886:
[----:B------:R-:W-:Y:S02]  /*d800*/  IMAD.MOV.U32 R185, RZ, RZ, R6 ;  /* 0x000000ffffb97224 */ /* 0x000fe400078e0006 */
.L_x_41887:
[----:B------:R-:W-:Y:S05]  /*d810*/  BSYNC B3 ;  /* 0x0000000000037941 */ /* 0x000fea0003800000 */
.L_x_41885:
        /* <DEDUP_REMOVED lines=16> */
.L_x_41891:
[----:B------:R-:W-:Y:S05]  /*d920*/  BSYNC B4 ;  /* 0x0000000000047941 */ /* 0x000fea0003800000 */
.L_x_41890:
        /* <DEDUP_REMOVED lines=42> */
[----:B------:R-:W-:Y:S02]  /*dbd0*/  LOP3.LUT R4, R189, UR26, R186, 0x96, !PT ;  /* 0x0000001abd047c12 */ /* 0x000fe4000f8e96ba */
.L_x_41889:
[----:B------:R-:W-:Y:S05]  /*dbe0*/  BSYNC B3 ;  /* 0x0000000000037941 */ /* 0x000fea0003800000 */
.L_x_41888:
        /* <DEDUP_REMOVED lines=10> */
.L_x_41884:
[----:B-1----:R-:W-:Y:S05]  /*dc90*/  BSYNC B2 ;  /* 0x0000000000027941 */ /* 0x002fea0003800000 */
.L_x_41883:
        /* <DEDUP_REMOVED lines=18> */
.L_x_41895:
[----:B------:R-:W-:Y:S02]  /*ddc0*/  IMAD.MOV.U32 R190, RZ, RZ, R6 ;  /* 0x000000ffffbe7224 */ /* 0x000fe400078e0006 */
.L_x_41896:
[----:B------:R-:W-:Y:S05]  /*ddd0*/  BSYNC B3 ;  /* 0x0000000000037941 */ /* 0x000fea0003800000 */
.L_x_41894:
        /* <DEDUP_REMOVED lines=16> */
.L_x_41900:
[----:B------:R-:W-:Y:S05]  /*dee0*/  BSYNC B4 ;  /* 0x0000000000047941 */ /* 0x000fea0003800000 */
.L_x_41899:
        /* <DEDUP_REMOVED lines=44> */
.L_x_41898:
[----:B------:R-:W-:Y:S05]  /*e1b0*/  BSYNC B3 ;  /* 0x0000000000037941 */ /* 0x000fea0003800000 */
.L_x_41897:
        /* <DEDUP_REMOVED lines=10> */
.L_x_41893:
[----:B------:R-:W-:Y:S05]  /*e260*/  BSYNC B2 ;  /* 0x0000000000027941 */ /* 0x000fea0003800000 */
.L_x_41892:
        /* <DEDUP_REMOVED lines=18> */
.L_x_41904:
[----:B0-----:R-:W-:Y:S02]  /*e390*/  IMAD.MOV.U32 R216, RZ, RZ, R6 ;  /* 0x000000ffffd87224 */ /* 0x001fe400078e0006 */
.L_x_41905:
[----:B------:R-:W-:Y:S05]  /*e3a0*/  BSYNC B3 ;  /* 0x0000000000037941 */ /* 0x000fea0003800000 */
.L_x_41903:
        /* <DEDUP_REMOVED lines=16> */
.L_x_41909:
[----:B------:R-:W-:Y:S05]  /*e4b0*/  BSYNC B4 ;  /* 0x0000000000047941 */ /* 0x000fea0003800000 */
.L_x_41908:
        /* <DEDUP_REMOVED lines=44> */
.L_x_41907:
[----:B------:R-:W-:Y:S05]  /*e780*/  BSYNC B3 ;  /* 0x0000000000037941 */ /* 0x000fea0003800000 */
.L_x_41906:
        /* <DEDUP_REMOVED lines=10> */
.L_x_41902:
[----:B------:R-:W-:Y:S05]  /*e830*/  BSYNC B2 ;  /* 0x0000000000027941 */ /* 0x000fea0003800000 */
.L_x_41901:
        /* <DEDUP_REMOVED lines=18> */
.L_x_41913:
[----:B------:R-:W-:Y:S02]  /*e960*/  IMAD.MOV.U32 R230, RZ, RZ, R6 ;  /* 0x000000ffffe67224 */ /* 0x000fe400078e0006 */
.L_x_41914:
[----:B------:R-:W-:Y:S05]  /*e970*/  BSYNC B3 ;  /* 0x0000000000037941 */ /* 0x000fea0003800000 */
.L_x_41912:
        /* <DEDUP_REMOVED lines=16> */
.L_x_41918:
[----:B------:R-:W-:Y:S05]  /*ea80*/  BSYNC B4 ;  /* 0x0000000000047941 */ /* 0x000fea0003800000 */
.L_x_41917:
        /* <DEDUP_REMOVED lines=44> */
.L_x_41916:
[----:B------:R-:W-:Y:S05]  /*ed50*/  BSYNC B3 ;  /* 0x0000000000037941 */ /* 0x000fea0003800000 */
.L_x_41915:
        /* <DEDUP_REMOVED lines=10> */
.L_x_41911:
[----:B------:R-:W-:Y:S05]  /*ee00*/  BSYNC B2 ;  /* 0x0000000000027941 */ /* 0x000fea0003800000 */
.L_x_41910:
        /* <DEDUP_REMOVED lines=18> */
.L_x_41922:
[----:B------:R-:W-:Y:S02]  /*ef30*/  IMAD.MOV.U32 R230, RZ, RZ, R6 ;  /* 0x000000ffffe67224 */ /* 0x000fe400078e0006 */
.L_x_41923:
[----:B------:R-:W-:Y:S05]  /*ef40*/  BSYNC B3 ;  /* 0x0000000000037941 */ /* 0x000fea0003800000 */
.L_x_41921:
        /* <DEDUP_REMOVED lines=16> */
.L_x_41927:
[----:B------:R-:W-:Y:S05]  /*f050*/  BSYNC B4 ;  /* 0x0000000000047941 */ /* 0x000fea0003800000 */
.L_x_41926:
        /* <DEDUP_REMOVED lines=44> */
.L_x_41925:
[----:B------:R-:W-:Y:S05]  /*f320*/  BSYNC B3 ;  /* 0x0000000000037941 */ /* 0x000fea0003800000 */
.L_x_41924:
        /* <DEDUP_REMOVED lines=10> */
.L_x_41920:
[----:B------:R-:W-:Y:S05]  /*f3d0*/  BSYNC B2 ;  /* 0x0000000000027941 */ /* 0x000fea0003800000 */
.L_x_41919:
        /* <DEDUP_REMOVED lines=18> */
.L_x_41931:
[----:B------:R-:W-:Y:S02]  /*f500*/  IMAD.MOV.U32 R230, RZ, RZ, R6 ;  /* 0x000000ffffe67224 */ /* 0x000fe400078e0006 */
.L_x_41932:
[----:B------:R-:W-:Y:S05]  /*f510*/  BSYNC B3 ;  /* 0x0000000000037941 */ /* 0x000fea0003800000 */
.L_x_41930:
        /* <DEDUP_REMOVED lines=16> */
.L_x_41936:
[----:B------:R-:W-:Y:S05]  /*f620*/  BSYNC B4 ;  /* 0x0000000000047941 */ /* 0x000fea0003800000 */
.L_x_41935:
        /* <DEDUP_REMOVED lines=44> */
.L_x_41934:
[----:B------:R-:W-:Y:S05]  /*f8f0*/  BSYNC B3 ;  /* 0x0000000000037941 */ /* 0x000fea0003800000 */
.L_x_41933:
        /* <DEDUP_REMOVED lines=10> */
.L_x_41929:
[----:B------:R-:W-:Y:S05]  /*f9a0*/  BSYNC B2 ;  /* 0x0000000000027941 */ /* 0x000fea0003800000 */
.L_x_41928:
        /* <DEDUP_REMOVED lines=18> */
.L_x_41940:
[----:B------:R-:W-:Y:S02]  /*fad0*/  IMAD.MOV.U32 R230, RZ, RZ, R6 ;  /* 0x000000ffffe67224 */ /* 0x000fe400078e0006 */
.L_x_41941:
[----:B------:R-:W-:Y:S05]  /*fae0*/  BSYNC B3 ;  /* 0x0000000000037941 */ /* 0x000fea0003800000 */
.L_x_41939:
        /* <DEDUP_REMOVED lines=16> */
.L_x_41945:
[----:B------:R-:W-:Y:S05]  /*fbf0*/  BSYNC B4 ;  /* 0x0000000000047941 */ /* 0x000fea0003800000 */
.L_x_41944:
        /* <DEDUP_REMOVED lines=44> */
.L_x_41943:
[----:B------:R-:W-:Y:S05]  /*fec0*/  BSYNC B3 ;  /* 0x0000000000037941 */ /* 0x000fea0003800000 */
.L_x_41942:
        /* <DEDUP_REMOVED lines=10> */
.L_x_41938:
[----:B------:R-:W-:Y:S05]  /*ff70*/  BSYNC B2 ;  /* 0x0000000000027941 */ /* 0x000fea0003800000 */
.L_x_41937:
        /* <DEDUP_REMOVED lines=18> */
.L_x_41949:
[----:B------:R-:W-:Y:S02]  /*100a0*/  IMAD.MOV.U32 R236, RZ, RZ, R6 ;  /* 0x000000ffffec7224 */ /* 0x000fe400078e0006 */
.L_x_41950:
[----:B------:R-:W-:Y:S05]  /*100b0*/  BSYNC B3 ;  /* 0x0000000000037941 */ /* 0x000fea0003800000 */
.L_x_41948:
        /* <DEDUP_REMOVED lines=16> */
.L_x_41954:
[----:B------:R-:W-:Y:S05]  /*101c0*/  BSYNC B4 ;  /* 0x0000000000047941 */ /* 0x000fea0003800000 */
.L_x_41953:
        /* <DEDUP_REMOVED lines=44> */
.L_x_41952:
[----:B------:R-:W-:Y:S05]  /*10490*/  BSYNC B3 ;  /* 0x0000000000037941 */ /* 0x000fea0003800000 */
.L_x_41951:
        /* <DEDUP_REMOVED lines=10> */
.L_x_41947:
[----:B------:R-:W-:Y:S05]  /*10540*/  BSYNC B2 ;  /* 0x0000000000027941 */ /* 0x000fea0003800000 */
.L_x_41946:
        /* <DEDUP_REMOVED lines=19> */
[----:B------:R-:W-:Y:S02]  /*10680*/  LOP3.LUT R239, R219, R239, R217, 0xfe, !PT ;  /* 0x000000efdbef7212 */ /* 0x000fe400078efed9 */
[----:B------:R-:W-:Y:S02]  /*10690*/  MOV R217, 0x8 ;  /* 0x0000000800d97802 */ /* 0x000fe40000000f00 */
[----:B------:R-:W-:Y:S02]  /*106a0*/  LOP3.LUT R216, R230, R216, R218, 0xfe, !PT ;  /* 0x000000d8e6d87212 */ /* 0x000fe400078efeda */
[----:B------:R-:W-:Y:S02]  /*106b0*/  LOP3.LUT R231, R239, R231, RZ, 0xfc, !PT ;  /* 0x000000e7efe77212 */ /* 0x000fe400078efcff */
[----:B------:R-:W-:Y:S01]  /*106c0*/  LOP3.LUT R230, R216, 0xff, R7, 0xf8, !PT ;  /* 0x000000ffd8e67812 */ /* 0x000fe200078ef807 */
[----:B------:R-:W-:-:S05]  /*106d0*/  IMAD.WIDE.U32 R216, R234, R217, c[0x0][0x190] ;  /* 0x00006400ead87625 */ /* 0x000fca00078e00d9 */
[----:B------:R0:W-:Y:S02]  /*106e0*/  STG.E.64 [R216.64], R230 ;  /* 0x000000e6d8007986 */ /* 0x0001e4000c101b06 */
.L_x_41956:
[----:B------:R-:W-:Y:S05]  /*106f0*/  BSYNC B2 ;  /* 0x0000000000027941 */ /* 0x000fea0003800000 */
.L_x_41955:
[----:B------:R-:W-:Y:S02]  /*10700*/  IADD3 R235, R235, 0x20, RZ ;  /* 0x00000020ebeb7810 */ /* 0x000fe40007ffe0ff */
[----:B------:R-:W-:Y:S02]  /*10710*/  IADD3 R234, R234, 0x20, RZ ;  /* 0x00000020eaea7810 */ /* 0x000fe40007ffe0ff */
.L_x_41882:
[----:B------:R-:W-:Y:S05]  /*10720*/  BSYNC B1 ;  /* 0x0000000000017941 */ /* 0x000fea0003800000 */
.L_x_41881:
        /* <DEDUP_REMOVED lines=31> */
.L_x_41962:
[----:B------:R-:W-:Y:S02]  /*10920*/  IMAD.MOV.U32 R193, RZ, RZ, R6 ;  /* 0x000000ffffc17224 */ /* 0x000fe400078e0006 */
.L_x_41963:
[----:B------:R-:W-:Y:S05]  /*10930*/  BSYNC B3 ;  /* 0x0000000000037941 */ /* 0x000fea0003800000 */
.L_x_41961:
        /* <DEDUP_REMOVED lines=16> */
.L_x_41967:
[----:B------:R-:W-:Y:S05]  /*10a40*/  BSYNC B4 ;  /* 0x0000000000047941 */ /* 0x000fea0003800000 */
.L_x_41966:
        /* <DEDUP_REMOVED lines=43> */
.L_x_41965:
[----:B------:R-:W-:Y:S05]  /*10d00*/  BSYNC B3 ;  /* 0x0000000000037941 */ /* 0x000fea0003800000 */
.L_x_41964:
        /* <DEDUP_REMOVED lines=10> */
.L_x_41960:
[----:B-1----:R-:W-:Y:S05]  /*10db0*/  BSYNC B2 ;  /* 0x0000000000027941 */ /* 0x002fea0003800000 */
.L_x_41959:
        /* <DEDUP_REMOVED lines=18> */
.L_x_41971:
[----:B------:R-:W-:Y:S02]  /*10ee0*/  IMAD.MOV.U32 R198, RZ, RZ, R6 ;  /* 0x000000ffffc67224 */ /* 0x000fe400078e0006 */
.L_x_41972:
[----:B------:R-:W-:Y:S05]  /*10ef0*/  BSYNC B3 ;  /* 0x0000000000037941 */ /* 0x000fea0003800000 */
.L_x_41970:
        /* <DEDUP_REMOVED lines=16> */
.L_x_41976:
[----:B------:R-:W-:Y:S05]  /*11000*/  BSYNC B4 ;  /* 0x0000000000047941 */ /* 0x000fea0003800000 */
.L_x_41975:
        /* <DEDUP_REMOVED lines=44> */
.L_x_41974:
[----:B------:R-:W-:Y:S05]  /*112d0*/  BSYNC B3 ;  /* 0x0000000000037941 */ /* 0x000fea0003800000 */
.L_x_41973:
        /* <DEDUP_REMOVED lines=10> */
.L_x_41969:
[----:B------:R-:W-:Y:S05]  /*11380*/  BSYNC B2 ;  /* 0x0000000000027941 */ /* 0x000fea0003800000 */
.L_x_41968:
        /* <DEDUP_REMOVED lines=18> */
.L_x_41980:
[----:B0-----:R-:W-:Y:S02]  /*114b0*/  IMAD.MOV.U32 R216, RZ, RZ, R6 ;  /* 0x000000ffffd87224 */ /* 0x001fe400078e0006 */
.L_x_41981:
[----:B------:R-:W-:Y:S05]  /*114c0*/  BSYNC B3 ;  /* 0x0000000000037941 */ /* 0x000fea0003800000 */
.L_x_41979:
        /* <DEDUP_REMOVED lines=16> */
.L_x_41985:
[----:B------:R-:W-:Y:S05]  /*115d0*/  BSYNC B4 ;  /* 0x0000000000047941 */ /* 0x000fea0003800000 */
.L_x_41984:
        /* <DEDUP_REMOVED lines=44> */
.L_x_41983:
[----:B------:R-:W-:Y:S05]  /*118a0*/  BSYNC B3 ;  /* 0x0000000000037941 */ /* 0x000fea0003800000 */
.L_x_41982:
        /* <DEDUP_REMOVED lines=10> */
.L_x_41978:
[----:B------:R-:W-:Y:S05]  /*11950*/  BSYNC B2 ;  /* 0x0000000000027941 */ /* 0x000fea0003800000 */
.L_x_41977:
        /* <DEDUP_REMOVED lines=18> */
.L_x_41989:
[----:B0-----:R-:W-:Y:S02]  /*11a80*/  IMAD.MOV.U32 R230, RZ, RZ, R6 ;  /* 0x000000ffffe67224 */ /* 0x001fe400078e0006 */
.L_x_41990:
[----:B------:R-:W-:Y:S05]  /*11a90*/  BSYNC B3 ;  /* 0x0000000000037941 */ /* 0x000fea0003800000 */
.L_x_41988:
        /* <DEDUP_REMOVED lines=16> */
.L_x_41994:
[----:B------:R-:W-:Y:S05]  /*11ba0*/  BSYNC B4 ;  /* 0x0000000000047941 */ /* 0x000fea0003800000 */
.L_x_41993:
        /* <DEDUP_REMOVED lines=44> */
.L_x_41992:
[----:B------:R-:W-:Y:S05]  /*11e70*/  BSYNC B3 ;  /* 0x0000000000037941 */ /* 0x000fea0003800000 */
.L_x_41991:
        /* <DEDUP_REMOVED lines=10> */
.L_x_41987:
[----:B------:R-:W-:Y:S05]  /*11f20*/  BSYNC B2 ;  /* 0x0000000000027941 */ /* 0x000fea0003800000 */
.L_x_41986:
        /* <DEDUP_REMOVED lines=18> */
.L_x_41998:
[----:B0-----:R-:W-:Y:S02]  /*12050*/  IMAD.MOV.U32 R230, RZ, RZ, R6 ;  /* 0x000000ffffe67224 */ /* 0x001fe400078e0006 */
.L_x_41999:
[----:B------:R-:W-:Y:S05]  /*12060*/  BSYNC B3 ;  /* 0x0000000000037941 */ /* 0x000fea0003800000 */
.L_x_41997:
        /* <DEDUP_REMOVED lines=16> */
.L_x_42003:
[----:B------:R-:W-:Y:S05]  /*12170*/  BSYNC B4 ;  /* 0x0000000000047941 */ /* 0x000fea0003800000 */
.L_x_42002:
        /* <DEDUP_REMOVED lines=44> */
.L_x_42001:
[----:B------:R-:W-:Y:S05]  /*12440*/  BSYNC B3 ;  /* 0x0000000000037941 */ /* 0x000fea0003800000 */
.L_x_42000:
        /* <DEDUP_REMOVED lines=10> */
.L_x_41996:
[----:B------:R-:W-:Y:S05]  /*124f0*/  BSYNC B2 ;  /* 0x0000000000027941 */ /* 0x000fea0003800000 */
.L_x_41995:
        /* <DEDUP_REMOVED lines=18> */
.L_x_42007:
[----:B0-----:R-:W-:Y:S02]  /*12620*/  IMAD.MOV.U32 R230, RZ, RZ, R6 ;  /* 0x000000ffffe67224 */ /* 0x001fe400078e0006 */
.L_x_42008:
[----:B------:R-:W-:Y:S05]  /*12630*/  BSYNC B3 ;  /* 0x0000000000037941 */ /* 0x000fea0003800000 */
.L_x_42006:
        /* <DEDUP_REMOVED lines=16> */
.L_x_42012:
[----:B------:R-:W-:Y:S05]  /*12740*/  BSYNC B4 ;  /* 0x0000000000047941 */ /* 0x000fea0003800000 */
.L_x_42011:
        /* <DEDUP_REMOVED lines=44> */
.L_x_42010:
[----:B------:R-:W-:Y:S05]  /*12a10*/  BSYNC B3 ;  /* 0x0000000000037941 */ /* 0x000fea0003800000 */
.L_x_42009:
        /* <DEDUP_REMOVED lines=10> */
.L_x_42005:
[----:B------:R-:W-:Y:S05]  /*12ac0*/  BSYNC B2 ;  /* 0x0000000000027941 */ /* 0x000fea0003800000 */
.L_x_42004:
        /* <DEDUP_REMOVED lines=18> */
.L_x_42016:
[----:B------:R-:W-:Y:S02]  /*12bf0*/  IMAD.MOV.U32 R230, RZ, RZ, R6 ;  /* 0x000000ffffe67224 */ /* 0x000fe400078e0006 */
.L_x_42017:
[----:B------:R-:W-:Y:S05]  /*12c00*/  BSYNC B3 ;  /* 0x0000000000037941 */ /* 0x000fea0003800000 */
.L_x_42015:
        /* <DEDUP_REMOVED lines=16> */
.L_x_42021:
[----:B------:R-:W-:Y:S05]  /*12d10*/  BSYNC B4 ;  /* 0x0000000000047941 */ /* 0x000fea0003800000 */
.L_x_42020:
        /* <DEDUP_REMOVED lines=44> */
.L_x_42019:
[----:B------:R-:W-:Y:S05]  /*12fe0*/  BSYNC B3 ;  /* 0x0000000000037941 */ /* 0x000fea0003800000 */
.L_x_42018:
        /* <DEDUP_REMOVED lines=10> */
.L_x_42014:
[----:B------:R-:W-:Y:S05]  /*13090*/  BSYNC B2 ;  /* 0x0000000000027941 */ /* 0x000fea0003800000 */
.L_x_42013:
        /* <DEDUP_REMOVED lines=18> */
.L_x_42025:
[----:B------:R-:W-:Y:S02]  /*131c0*/  IMAD.MOV.U32 R236, RZ, RZ, R6 ;  /* 0x000000ffffec7224 */ /* 0x000fe400078e0006 */
.L_x_42026:
[----:B------:R-:W-:Y:S05]  /*131d0*/  BSYNC B3 ;  /* 0x0000000000037941 */ /* 0x000fea0003800000 */
.L_x_42024:
        /* <DEDUP_REMOVED lines=16> */
.L_x_42030:
[----:B------:R-:W-:Y:S05]  /*132e0*/  BSYNC B4 ;  /* 0x0000000000047941 */ /* 0x000fea0003800000 */
.L_x_42029:
        /* <DEDUP_REMOVED lines=44> */
.L_x_42028:
[----:B------:R-:W-:Y:S05]  /*135b0*/  BSYNC B3 ;  /* 0x0000000000037941 */ /* 0x000fea0003800000 */
.L_x_42027:
        /* <DEDUP_REMOVED lines=10> */
.L_x_42023:
[----:B------:R-:W-:Y:S05]  /*13660*/  BSYNC B2 ;  /* 0x0000000000027941 */ /* 0x000fea0003800000 */
.L_x_42022:
        /* <DEDUP_REMOVED lines=26> */
.L_x_42032:
[----:B------:R-:W-:Y:S05]  /*13810*/  BSYNC B2 ;  /* 0x0000000000027941 */ /* 0x000fea0003800000 */
.L_x_42031:
[----:B------:R-:W-:Y:S02]  /*13820*/  IADD3 R235, R235, 0x20, RZ ;  /* 0x00000020ebeb7810 */ /* 0x000fe40007ffe0ff */
[----:B------:R-:W-:Y:S02]  /*13830*/  IADD3 R234, R234, 0x20, RZ ;  /* 0x00000020eaea7810 */ /* 0x000fe40007ffe0ff */
.L_x_41958:
[----:B------:R-:W-:Y:S05]  /*13840*/  BSYNC B1 ;  /* 0x0000000000017941 */ /* 0x000fea0003800000 */
.L_x_41957:
        /* <DEDUP_REMOVED lines=31> */
.L_x_42038:
[----:B------:R-:W-:Y:S02]  /*13a40*/  IMAD.MOV.U32 R201, RZ, RZ, R6 ;  /* 0x000000ffffc97224 */ /* 0x000fe400078e0006 */
.L_x_42039:
[----:B------:R-:W-:Y:S05]  /*13a50*/  BSYNC B3 ;  /* 0x0000000000037941 */ /* 0x000fea0003800000 */
.L_x_42037:
        /* <DEDUP_REMOVED lines=16> */
.L_x_42043:
[----:B------:R-:W-:Y:S05]  /*13b60*/  BSYNC B4 ;  /* 0x0000000000047941 */ /* 0x000fea0003800000 */
.L_x_42042:
        /* <DEDUP_REMOVED lines=43> */
.L_x_42041:
[----:B------:R-:W-:Y:S05]  /*13e20*/  BSYNC B3 ;  /* 0x0000000000037941 */ /* 0x000fea0003800000 */
.L_x_42040:
        /* <DEDUP_REMOVED lines=10> */
.L_x_42036:
[----:B-1----:R-:W-:Y:S05]  /*13ed0*/  BSYNC B2 ;  /* 0x0000000000027941 */ /* 0x002fea0003800000 */
.L_x_42035:
        /* <DEDUP_REMOVED lines=18> */
.L_x_42047:
[----:B------:R-:W-:Y:S02]  /*14000*/  IMAD.MOV.U32 R206, RZ, RZ, R6 ;  /* 0x000000ffffce7224 */ /* 0x000fe400078e0006 */
.L_x_42048:
[----:B------:R-:W-:Y:S05]  /*14010*/  BSYNC B3 ;  /* 0x0000000000037941 */ /* 0x000fea0003800000 */
.L_x_42046:
        /* <DEDUP_REMOVED lines=16> */
.L_x_42052:
[----:B------:R-:W-:Y:S05]  /*14120*/  BSYNC B4 ;  /* 0x0000000000047941 */ /* 0x000fea0003800000 */
.L_x_42051:
        /* <DEDUP_REMOVED lines=44> */
.L_x_42050:
[----:B------:R-:W-:Y:S05]  /*143f0*/  BSYNC B3 ;  /* 0x0000000000037941 */ /* 0x000fea0003800000 */
.L_x_42049:
        /* <DEDUP_REMOVED lines=10> */
.L_x_42045:
[----:B------:R-:W-:Y:S05]  /*144a0*/  BSYNC B2 ;  /* 0x0000000000027941 */ /* 0x000fea0003800000 */
.L_x_42044:
        /* <DEDUP_REMOVED lines=18> */
.L_x_42056:
[----:B0-----:R-:W-:Y:S02]  /*145d0*/  IMAD.MOV.U32 R216, RZ, RZ, R6 ;  /* 0x000000ffffd87224 */ /* 0x001fe400078e0006 */
.L_x_42057:
[----:B------:R-:W-:Y:S05]  /*145e0*/  BSYNC B3 ;  /* 0x0000000000037941 */ /* 0x000fea0003800000 */
.L_x_42055:
        /* <DEDUP_REMOVED lines=16> */
.L_x_42061:
[----:B------:R-:W-:Y:S05]  /*146f0*/  BSYNC B4 ;  /* 0x0000000000047941 */ /* 0x000fea0003800000 */
.L_x_42060:
        /* <DEDUP_REMOVED lines=44> */
.L_x_42059:
[----:B------:R-:W-:Y:S05]  /*149c0*/  BSYNC B3 ;  /* 0x0000000000037941 */ /* 0x000fea0003800000 */
.L_x_42058:
        /* <DEDUP_REMOVED lines=10> */
.L_x_42054:
[----:B------:R-:W-:Y:S05]  /*14a70*/  BSYNC B2 ;  /* 0x0000000000027941 */ /* 0x000fea0003800000 */
.L_x_42053:
        /* <DEDUP_REMOVED lines=18> */
.L_x_42065:
[----:B0-----:R-:W-:Y:S02]  /*14ba0*/  IMAD.MOV.U32 R230, RZ, RZ, R6 ;  /* 0x000000ffffe67224 */ /* 0x001fe400078e0006 */
.L_x_42066:
[----:B------:R-:W-:Y:S05]  /*14bb0*/  BSYNC B3 ;  /* 0x0000000000037941 */ /* 0x000fea0003800000 */
.L_x_42064:
        /* <DEDUP_REMOVED lines=16> */
.L_x_42070:
[----:B------:R-:W-:Y:S05]  /*14cc0*/  BSYNC B4 ;  /* 0x0000000000047941 */ /* 0x000fea0003800000 */
.L_x_42069:
        /* <DEDUP_REMOVED lines=44> */
.L_x_42068:
[----:B------:R-:W-:Y:S05]  /*14f90*/  BSYNC B3 ;  /* 0x0000000000037941 */ /* 0x000fea0003800000 */
.L_x_42067:
        /* <DEDUP_REMOVED lines=10> */
.L_x_42063:
[----:B------:R-:W-:Y:S05]  /*15040*/  BSYNC B2 ;  /* 0x0000000000027941 */ /* 0x000fea0003800000 */
.L_x_42062:
        /* <DEDUP_REMOVED lines=18> */
.L_x_42074:
[----:B0-----:R-:W-:Y:S02]  /*15170*/  IMAD.MOV.U32 R230, RZ, RZ, R6 ;  /* 0x000000ffffe67224 */ /* 0x001fe400078e0006 */
.L_x_42075:
[----:B------:R-:W-:Y:S05]  /*15180*/  BSYNC B3 ;  /* 0x0000000000037941 */ /* 0x000fea0003800000 */
.L_x_42073:
        /* <DEDUP_REMOVED lines=16> */
.L_x_42079:
[----:B------:R-:W-:Y:S05]  /*15290*/  BSYNC B4 ;  /* 0x0000000000047941 */ /* 0x000fea0003800000 */
.L_x_42078:
        /* <DEDUP_REMOVED lines=44> */
.L_x_42077:
[----:B------:R-:W-:Y:S05]  /*15560*/  BSYNC B3 ;  /* 0x0000000000037941 */ /* 0x000fea0003800000 */
.L_x_42076:
        /* <DEDUP_REMOVED lines=10> */
.L_x_42072:
[----:B------:R-:W-:Y:S05]  /*15610*/  BSYNC B2 ;  /* 0x0000000000027941 */ /* 0x000fea0003800000 */
.L_x_42071:
        /* <DEDUP_REMOVED lines=18> */
.L_x_42083:
[----:B0-----:R-:W-:Y:S02]  /*15740*/  IMAD.MOV.U32 R230, RZ, RZ, R6 ;  /* 0x000000ffffe67224 */ /* 0x001fe400078e0006 */
.L_x_42084:
[----:B------:R-:W-:Y:S05]  /*15750*/  BSYNC B3 ;  /* 0x0000000000037941 */ /* 0x000fea0003800000 */
.L_x_42082:
        /* <DEDUP_REMOVED lines=16> */
.L_x_42088:
[----:B------:R-:W-:Y:S05]  /*15860*/  BSYNC B4 ;  /* 0x0000000000047941 */ /* 0x000fea0003800000 */
.L_x_42087:
        /* <DEDUP_REMOVED lines=44> */
.L_x_42086:
[----:B------:R-:W-:Y:S05]  /*15b30*/  BSYNC B3 ;  /* 0x0000000000037941 */ /* 0x000fea0003800000 */
.L_x_42085:
        /* <DEDUP_REMOVED lines=10> */
.L_x_42081:
[----:B------:R-:W-:Y:S05]  /*15be0*/  BSYNC B2 ;  /* 0x0000000000027941 */ /* 0x000fea0003800000 */
.L_x_42080:
        /* <DEDUP_REMOVED lines=18> */
.L_x_42092:
[----:B------:R-:W-:Y:S02]  /*15d10*/  IMAD.MOV.U32 R230, RZ, RZ, R6 ;  /* 0x000000ffffe67224 */ /* 0x000fe400078e0006 */
.L_x_42093:
[----:B------:R-:W-:Y:S05]  /*15d20*/  BSYNC B3 ;  /* 0x0000000000037941 */ /* 0x000fea0003800000 */
.L_x_42091:
        /* <DEDUP_REMOVED lines=16> */
.L_x_42097:
[----:B------:R-:W-:Y:S05]  /*15e30*/  BSYNC B4 ;  /* 0x0000000000047941 */ /* 0x000fea0003800000 */
.L_x_42096:
        /* <DEDUP_REMOVED lines=44> */
.L_x_42095:
[----:B------:R-:W-:Y:S05]  /*16100*/  BSYNC B3 ;  /* 0x0000000000037941 */ /* 0x000fea0003800000 */
.L_x_42094:
        /* <DEDUP_REMOVED lines=10> */
.L_x_42090:
[----:B------:R-:W-:Y:S05]  /*161b0*/  BSYNC B2 ;  /* 0x0000000000027941 */ /* 0x000fea0003800000 */
.L_x_42089:
        /* <DEDUP_REMOVED lines=18> */
.L_x_42101:
[----:B------:R-:W-:Y:S02]  /*162e0*/  IMAD.MOV.U32 R236, RZ, RZ, R6 ;  /* 0x000000ffffec7224 */ /* 0x000fe400078e0006 */
.L_x_42102:
[----:B------:R-:W-:Y:S05]  /*162f0*/  BSYNC B3 ;  /* 0x0000000000037941 */ /* 0x000fea0003800000 */
.L_x_42100:
        /* <DEDUP_REMOVED lines=16> */
.L_x_42106:
[----:B------:R-:W-:Y:S05]  /*16400*/  BSYNC B4 ;  /* 0x0000000000047941 */ /* 0x000fea0003800000 */
.L_x_42105:
        /* <DEDUP_REMOVED lines=44> */
.L_x_42104:
[----:B------:R-:W-:Y:S05]  /*166d0*/  BSYNC B3 ;  /* 0x0000000000037941 */ /* 0x000fea0003800000 */
.L_x_42103:
        /* <DEDUP_REMOVED lines=10> */
.L_x_42099:
[----:B------:R-:W-:Y:S05]  /*16780*/  BSYNC B2 ;  /* 0x0000000000027941 */ /* 0x000fea0003800000 */
.L_x_42098:
        /* <DEDUP_REMOVED lines=26> */
.L_x_42108:
[----:B------:R-:W-:Y:S05]  /*16930*/  BSYNC B2 ;  /* 0x0000000000027941 */ /* 0x000fea0003800000 */
.L_x_42107:
[----:B------:R-:W-:Y:S02]  /*16940*/  IADD3 R235, R235, 0x20, RZ ;  /* 0x00000020ebeb7810 */ /* 0x000fe40007ffe0ff */
[----:B------:R-:W-:Y:S02]  /*16950*/  IADD3 R234, R234, 0x20, RZ ;  /* 0x00000020eaea7810 */ /* 0x000fe40007ffe0ff */
.L_x_42034:
[----:B------:R-:W-:Y:S05]  /*16960*/  BSYNC B1 ;  /* 0x0000000000017941 */ /* 0x000fea0003800000 */
.L_x_42033:
        /* <DEDUP_REMOVED lines=31> */
.L_x_42114:
[----:B------:R-:W-:Y:S02]  /*16b60*/  IMAD.MOV.U32 R209, RZ, RZ, R6 ;  /* 0x000000ffffd17224 */ /* 0x000fe400078e0006 */
.L_x_42115:
[----:B------:R-:W-:Y:S05]  /*16b70*/  BSYNC B3 ;  /* 0x0000000000037941 */ /* 0x000fea0003800000 */
.L_x_42113:
        /* <DEDUP_REMOVED lines=16> */
.L_x_42119:
[----:B------:R-:W-:Y:S05]  /*16c80*/  BSYNC B4 ;  /* 0x0000000000047941 */ /* 0x000fea0003800000 */
.L_x_42118:
        /* <DEDUP_REMOVED lines=43> */
.L_x_42117:
[----:B------:R-:W-:Y:S05]  /*16f40*/  BSYNC B3 ;  /* 0x0000000000037941 */ /* 0x000fea0003800000 */
.L_x_42116:
        /* <DEDUP_REMOVED lines=10> */
.L_x_42112:
[----:B-1----:R-:W-:Y:S05]  /*16ff0*/  BSYNC B2 ;  /* 0x0000000000027941 */ /* 0x002fea0003800000 */
.L_x_42111:
        /* <DEDUP_REMOVED lines=18> */
.L_x_42123:
[----:B------:R-:W-:Y:S02]  /*17120*/  IMAD.MOV.U32 R3, RZ, RZ, R6 ;  /* 0x000000ffff037224 */ /* 0x000fe400078e0006 */
.L_x_42124:
[----:B------:R-:W-:Y:S05]  /*17130*/  BSYNC B3 ;  /* 0x0000000000037941 */ /* 0x000fea0003800000 */
.L_x_42122:
        /* <DEDUP_REMOVED lines=16> */
.L_x_42128:
[----:B------:R-:W-:Y:S05]  /*17240*/  BSYNC B4 ;  /* 0x0000000000047941 */ /* 0x000fea0003800000 */
.L_x_42127:
        /* <DEDUP_REMOVED lines=44> */
.L_x_42126:
[----:B------:R-:W-:Y:S05]  /*17510*/  BSYNC B3 ;  /* 0x0000000000037941 */ /* 0x000fea0003800000 */
.L_x_42125:
        /* <DEDUP_REMOVED lines=10> */
.L_x_42121:
[----:B------:R-:W-:Y:S05]  /*175c0*/  BSYNC B2 ;  /* 0x0000000000027941 */ /* 0x000fea0003800000 */
.L_x_42120:
        /* <DEDUP_REMOVED lines=18> */
.L_x_42132:
[----:B------:R-:W-:Y:S02]  /*176f0*/  IMAD.MOV.U32 R3, RZ, RZ, R6 ;  /* 0x000000ffff037224 */ /* 0x000fe400078e0006 */
.L_x_42133:
[----:B------:R-:W-:Y:S05]  /*17700*/  BSYNC B3 ;  /* 0x0000000000037941 */ /* 0x000fea0003800000 */
.L_x_42131:
        /* <DEDUP_REMOVED lines=16> */
.L_x_42137:
[----:B------:R-:W-:Y:S05]  /*17810*/  BSYNC B4 ;  /* 0x0000000000047941 */ /* 0x000fea0003800000 */
.L_x_42136:
        /* <DEDUP_REMOVED lines=44> */
.L_x_42135:
[----:B------:R-:W-:Y:S05]  /*17ae0*/  BSYNC B3 ;  /* 0x0000000000037941 */ /* 0x000fea0003800000 */
.L_x_42134:
[----:B------:R-:W1:Y:S01]  /*17af0*/  I2F.U32 R3, R3 ;  /* 0x0000000300037306 */ /* 0x000e620000201000 */
[----:B-----5:R-:W-:Y:S01]  /*17b00*/  HADD2.F32 R210, -RZ, R149.H0_H0 ;  /* 0x20000095ffd27230 */ /* 0x020fe20000004100 */
        /* <DEDUP_REMOVED lines=8> */
.L_x_42130:
[----:B------:R-:W-:Y:S05]  /*17b90*/  BSYNC B2 ;  /* 0x0000000000027941 */ /* 0x000fea0003800000 */
.L_x_42129:
        /* <DEDUP_REMOVED lines=18> */
.L_x_42141:
[----:B0-----:R-:W-:Y:S02]  /*17cc0*/  IMAD.MOV.U32 R218, RZ, RZ, R6 ;  /* 0x000000ffffda7224 */ /* 0x001fe400078e0006 */
.L_x_42142:
[----:B------:R-:W-:Y:S05]  /*17cd0*/  BSYNC B3 ;  /* 0x0000000000037941 */ /* 0x000fea0003800000 */
.L_x_42140:
        /* <DEDUP_REMOVED lines=16> */
.L_x_42146:
[----:B------:R-:W-:Y:S05]  /*17de0*/  BSYNC B4 ;  /* 0x0000000000047941 */ /* 0x000fea0003800000 */
.L_x_42145:
        /* <DEDUP_REMOVED lines=44> */
.L_x_42144:
[----:B------:R-:W-:Y:S05]  /*180b0*/  BSYNC B3 ;  /* 0x0000000000037941 */ /* 0x000fea0003800000 */
.L_x_42143:
        /* <DEDUP_REMOVED lines=10> */
.L_x_42139:
[----:B------:R-:W-:Y:S05]  /*18160*/  BSYNC B2 ;  /* 0x0000000000027941 */ /* 0x000fea0003800000 */
.L_x_42138:
        /* <DEDUP_REMOVED lines=18> */
.L_x_42150:
[----:B0-----:R-:W-:Y:S02]  /*18290*/  IMAD.MOV.U32 R218, RZ, RZ, R6 ;  /* 0x000000ffffda7224 */ /* 0x001fe400078e0006 */
.L_x_42151:
[----:B------:R-:W-:Y:S05]  /*182a0*/  BSYNC B3 ;  /* 0x0000000000037941 */ /* 0x000fea0003800000 */
.L_x_42149:
        /* <DEDUP_REMOVED lines=16> */
.L_x_42155:
[----:B------:R-:W-:Y:S05]  /*183b0*/  BSYNC B4 ;  /* 0x0000000000047941 */ /* 0x000fea0003800000 */
.L_x_42154:
        /* <DEDUP_REMOVED lines=44> */
.L_x_42153:
[----:B------:R-:W-:Y:S05]  /*18680*/  BSYNC B3 ;  /* 0x0000000000037941 */ /* 0x000fea0003800000 */
.L_x_42152:
        /* <DEDUP_REMOVED lines=10> */
.L_x_42148:
[----:B------:R-:W-:Y:S05]  /*18730*/  BSYNC B2 ;  /* 0x0000000000027941 */ /* 0x000fea0003800000 */
.L_x_42147:
        /* <DEDUP_REMOVED lines=18> */
.L_x_42159:
[----:B------:R-:W-:Y:S02]  /*18860*/  IMAD.MOV.U32 R233, RZ, RZ, R6 ;  /* 0x000000ffffe97224 */ /* 0x000fe400078e0006 */
.L_x_42160:
[----:B------:R-:W-:Y:S05]  /*18870*/  BSYNC B3 ;  /* 0x0000000000037941 */ /* 0x000fea0003800000 */
.L_x_42158:
        /* <DEDUP_REMOVED lines=16> */
.L_x_42164:
[----:B------:R-:W-:Y:S05]  /*18980*/  BSYNC B4 ;  /* 0x0000000000047941 */ /* 0x000fea0003800000 */
.L_x_42163:
        /* <DEDUP_REMOVED lines=44> */
.L_x_42162:
[----:B------:R-:W-:Y:S05]  /*18c50*/  BSYNC B3 ;  /* 0x0000000000037941 */ /* 0x000fea0003800000 */
.L_x_42161:
        /* <DEDUP_REMOVED lines=10> */
.L_x_42157:
[----:B------:R-:W-:Y:S05]  /*18d00*/  BSYNC B2 ;  /* 0x0000000000027941 */ /* 0x000fea0003800000 */
.L_x_42156:
        /* <DEDUP_REMOVED lines=18> */
.L_x_42168:
[----:B------:R-:W-:Y:S02]  /*18e30*/  IMAD.MOV.U32 R233, RZ, RZ, R6 ;  /* 0x000000ffffe97224 */ /* 0x000fe400078e0006 */
.L_x_42169:
[----:B------:R-:W-:Y:S05]  /*18e40*/  BSYNC B3 ;  /* 0x0000000000037941 */ /* 0x000fea0003800000 */
.L_x_42167:
        /* <DEDUP_REMOVED lines=16> */
.L_x_42173:
[----:B------:R-:W-:Y:S05]  /*18f50*/  BSYNC B4 ;  /* 0x0000000000047941 */ /* 0x000fea0003800000 */
.L_x_42172:
        /* <DEDUP_REMOVED lines=44> */
.L_x_42171:
[----:B------:R-:W-:Y:S05]  /*19220*/  BSYNC B3 ;  /* 0x0000000000037941 */ /* 0x000fea0003800000 */
.L_x_42170:
        /* <DEDUP_REMOVED lines=10> */
.L_x_42166:
[----:B------:R-:W-:Y:S05]  /*192d0*/  BSYNC B2 ;  /* 0x0000000000027941 */ /* 0x000fea0003800000 */
.L_x_42165:
        /* <DEDUP_REMOVED lines=18> */
.L_x_42177:
[----:B------:R-:W-:Y:S02]  /*19400*/  IMAD.MOV.U32 R233, RZ, RZ, R6 ;  /* 0x000000ffffe97224 */ /* 0x000fe400078e0006 */
.L_x_42178:
[----:B------:R-:W-:Y:S05]  /*19410*/  BSYNC B3 ;  /* 0x0000000000037941 */ /* 0x000fea0003800000 */
.L_x_42176:
        /* <DEDUP_REMOVED lines=16> */
.L_x_42182:
[----:B------:R-:W-:Y:S05]  /*19520*/  BSYNC B4 ;  /* 0x0000000000047941 */ /* 0x000fea0003800000 */
.L_x_42181:
        /* <DEDUP_REMOVED lines=44> */
.L_x_42180:
[----:B------:R-:W-:Y:S05]  /*197f0*/  BSYNC B3 ;  /* 0x0000000000037941 */ /* 0x000fea0003800000 */
.L_x_42179:
        /* <DEDUP_REMOVED lines=10> */
.L_x_42175:
[----:B------:R-:W-:Y:S05]  /*198a0*/  BSYNC B2 ;  /* 0x0000000000027941 */ /* 0x000fea0003800000 */
.L_x_42174:
        /* <DEDUP_REMOVED lines=16> */
[----:B------:R-:W-:-:S02]  /*199b0*/  LOP3.LUT R233, R217, 0xff, R220, 0xf8, !PT ;  /* 0x000000ffd9e97812 */ /* 0x000fc400078ef8dc */
[----:B------:R-:W-:Y:S01]  /*199c0*/  MOV R235, 0x8 ;  /* 0x0000000800eb7802 */ /* 0x000fe20000000f00 */
[----:B------:R-:W-:Y:S01]  /*199d0*/  IMAD.WIDE.U32 R216, R216, 0x100, RZ ;  /* 0x00000100d8d87825 */ /* 0x000fe200078e00ff */
[----:B------:R-:W-:-:S03]  /*199e0*/  LOP3.LUT R233, R219, R233, R231, 0xfe, !PT ;  /* 0x000000e9dbe97212 */ /* 0x000fc600078efee7 */
[----:B------:R-:W-:Y:S01]  /*199f0*/  IMAD.WIDE.U32 R234, R234, R235, c[0x0][0x190] ;  /* 0x00006400eaea7625 */ /* 0x000fe200078e00eb */
[----:B------:R-:W-:Y:S02]  /*19a00*/  LOP3.LUT R216, R216, R230, R218, 0xfe, !PT ;  /* 0x000000e6d8d87212 */ /* 0x000fe400078efeda */
[----:B------:R-:W-:Y:S02]  /*19a10*/  LOP3.LUT R217, R233, R217, RZ, 0xfc, !PT ;  /* 0x000000d9e9d97212 */ /* 0x000fe400078efcff */
[----:B------:R-:W-:-:S05]  /*19a20*/  LOP3.LUT R216, R216, 0xff, R7, 0xf8, !PT ;  /* 0x000000ffd8d87812 */ /* 0x000fca00078ef807 */
[----:B------:R0:W-:Y:S02]  /*19a30*/  STG.E.64 [R234.64], R216 ;  /* 0x000000d8ea007986 */ /* 0x0001e4000c101b06 */
.L_x_42110:
[----:B------:R-:W-:Y:S05]  /*19a40*/  BSYNC B1 ;  /* 0x0000000000017941 */ /* 0x000fea0003800000 */
.L_x_42109:
        /* <DEDUP_REMOVED lines=81> */
.L_x_42203:
        /* <DEDUP_REMOVED lines=152> */
.L_x_42204:
        /* <DEDUP_REMOVED lines=59> */
.L_x_42188:
[----:B------:R-:W-:Y:S05]  /*1ac90*/  BSYNC B2 ;  /* 0x0000000000027941 */ /* 0x000fea0003800000 */
.L_x_42187:
        /* <DEDUP_REMOVED lines=35> */
.L_x_42190:
[----:B------:R-:W-:Y:S05]  /*1aed0*/  BSYNC B2 ;  /* 0x0000000000027941 */ /* 0x000fea0003800000 */
.L_x_42189:
        /* <DEDUP_REMOVED lines=30> */
[----:B------:R-:W-:-:S04]  /*1b0c0*/  F2FP.PACK_AB R217, R232, R217 ;  /* 0x000000d9e8d9723e */ /* 0x000fc800000000ff */
[----:B------:R-:W-:Y:S01]  /*1b0d0*/  F2FP.PACK_AB R219, R240, R233 ;  /* 0x000000e9f0db723e */ /* 0x000fe200000000ff */
[C---:B------:R-:W-:Y:S01]  /*1b0e0*/  IMAD.WIDE.U32 R232, R224.reuse, R235, c[0x0][0x208] ;  /* 0x00008200e0e87625 */ /* 0x040fe200078e00eb */
[----:B------:R-:W-:-:S04]  /*1b0f0*/  IADD3 R224, R224, 0x20, RZ ;  /* 0x00000020e0e07810 */ /* 0x000fc80007ffe0ff */
[----:B------:R0:W-:Y:S03]  /*1b100*/  STG.E.128 [R232.64], R216 ;  /* 0x000000d8e8007986 */ /* 0x0001e6000c101d06 */
.L_x_42192:
[----:B------:R-:W-:Y:S05]  /*1b110*/  BSYNC B2 ;  /* 0x0000000000027941 */ /* 0x000fea0003800000 */
.L_x_42191:
        /* <DEDUP_REMOVED lines=35> */
.L_x_42194:
[----:B------:R-:W-:Y:S05]  /*1b350*/  BSYNC B2 ;  /* 0x0000000000027941 */ /* 0x000fea0003800000 */
.L_x_42193:
        /* <DEDUP_REMOVED lines=35> */
.L_x_42196:
[----:B------:R-:W-:Y:S05]  /*1b590*/  BSYNC B2 ;  /* 0x0000000000027941 */ /* 0x000fea0003800000 */
.L_x_42195:
        /* <DEDUP_REMOVED lines=35> */
.L_x_42198:
[----:B------:R-:W-:Y:S05]  /*1b7d0*/  BSYNC B2 ;  /* 0x0000000000027941 */ /* 0x000fea0003800000 */
.L_x_42197:
        /* <DEDUP_REMOVED lines=35> */
.L_x_42200:
[----:B------:R-:W-:Y:S05]  /*1ba10*/  BSYNC B2 ;  /* 0x0000000000027941 */ /* 0x000fea0003800000 */
.L_x_42199:
        /* <DEDUP_REMOVED lines=28> */
[----:B------:R-:W-:Y:S01]  /*1bbe0*/  IMAD.MOV.U32 R235, RZ, RZ, 0x10 ;  /* 0x00000010ffeb7424 */ /* 0x000fe200078e00ff */
[----:B------:R-:W-:Y:S02]  /*1bbf0*/  F2FP.PACK_AB R218, R238, R233 ;  /* 0x000000e9eeda723e */ /* 0x000fe400000000ff */
[----:B------:R-:W-:Y:S01]  /*1bc00*/  F2FP.PACK_AB R217, R234, R217 ;  /* 0x000000d9ead9723e */ /* 0x000fe200000000ff */
[----:B------:R-:W-:-:S05]  /*1bc10*/  IMAD.WIDE.U32 R230, R224, R235, c[0x0][0x208] ;  /* 0x00008200e0e67625 */ /* 0x000fca00078e00eb */
[----:B------:R0:W-:Y:S02]  /*1bc20*/  STG.E.128 [R230.64], R216 ;  /* 0x000000d8e6007986 */ /* 0x0001e4000c101d06 */
.L_x_42186:
[----:B0-----:R-:W-:Y:S05]  /*1bc30*/  BSYNC B1 ;  /* 0x0000000000017941 */ /* 0x001fea0003800000 */
.L_x_42185:
[----:B------:R-:W-:-:S04]  /*1bc40*/  IMAD.MOV.U32 R217, RZ, RZ, c[0x0][0x160] ;  /* 0x00005800ffd97624 */ /* 0x000fc800078e00ff */
[----:B------:R-:W-:-:S05]  /*1bc50*/  IMAD R228, R217, 0x4, R228 ;  /* 0x00000004d9e47824 */ /* 0x000fca00078e02e4 */
[----:B------:R-:W-:-:S13]  /*1bc60*/  ISETP.GE.AND P1, PT, R228, c[0x0][0x164], PT ;  /* 0x00005900e4007a0c */ /* 0x000fda0003f26270 */
[----:B------:R-:W-:Y:S01]  /*1bc70*/  @P1 CALL.REL.NOINC `(.L_x_42201) ;  /* 0x0000001000001944 */ /* 0x000fe20003c00000 */
[----:B------:R-:W-:Y:S05]  /*1bc80*/  BRA `(.L_x_42202) ;  /* 0xfffe53e000007947 */ /* 0x000fea000383ffff */
.L_x_42201:
[----:B------:R-:W-:Y:S05]  /*1bc90*/  BSYNC B0 ;  /* 0x0000000000007941 */ /* 0x000fea0003800000 */
.L_x_41576:
[----:B------:R-:W-:Y:S05]  /*1bca0*/  EXIT ;  /* 0x000000000000794d */ /* 0x000fea0003800000 */
.L_x_42183:
[----:B------:R-:W-:Y:S01]  /*1bcb0*/  MOV R218, R219 ;  /* 0x000000db00da7202 */ /* 0x000fe20000000f00 */
[----:B------:R-:W-:Y:S01]  /*1bcc0*/  IMAD.MOV.U32 R231, RZ, RZ, 0x1 ;  /* 0x00000001ffe77424 */ /* 0x000fe200078e00ff */
[----:B------:R-:W-:Y:S01]  /*1bcd0*/  MOV R216, 0x1bd10 ;  /* 0x0001bd1000d87802 */ /* 0x000fe20000000f00 */
[----:B------:R-:W-:Y:S02]  /*1bce0*/  IMAD.MOV.U32 R234, RZ, RZ, 0x1f ;  /* 0x0000001fffea7424 */ /* 0x000fe400078e00ff */
[----:B------:R-:W-:Y:S02]  /*1bcf0*/  IMAD.MOV.U32 R235, RZ, RZ, -0x1 ;  /* 0xffffffffffeb7424 */ /* 0x000fe400078e00ff */
[----:B-----5:R-:W-:Y:S05]  /*1bd00*/  CALL.REL.NOINC `($__internal_122_$__cuda_sm70_shflsync_bfly_p) ;  /* 0x00000bf000007944 */ /* 0x020fea0003c00000 */
[----:B-1----:R-:W-:Y:S01]  /*1bd10*/  MOV R216, R231 ;  /* 0x000000e700d87202 */ /* 0x002fe20000000f00 */
[----:B0-----:R-:W-:Y:S05]  /*1bd20*/  BRA `(.L_x_42203) ;  /* 0xffffe23000007947 */ /* 0x001fea000383ffff */
.L_x_42184:
[----:B------:R-:W-:Y:S01]  /*1bd30*/  IMAD.MOV.U32 R218, RZ, RZ, R236 ;  /* 0x000000ffffda7224 */ /* 0x000fe200078e00ec */
[----:B------:R-:W-:Y:S01]  /*1bd40*/  MOV R235, 0xffffffff ;  /* 0xffffffff00eb7802 */ /* 0x000fe20000000f00 */
[----:B------:R-:W-:Y:S01]  /*1bd50*/  IMAD.MOV.U32 R231, RZ, RZ, 0x2 ;  /* 0x00000002ffe77424 */ /* 0x000fe200078e00ff */
[----:B------:R-:W-:Y:S01]  /*1bd60*/  MOV R216, 0x1bd90 ;  /* 0x0001bd9000d87802 */ /* 0x000fe20000000f00 */
[----:B------:R-:W-:-:S02]  /*1bd70*/  IMAD.MOV.U32 R234, RZ, RZ, 0x1f ;  /* 0x0000001fffea7424 */ /* 0x000fc400078e00ff */
[----:B0----5:R-:W-:Y:S05]  /*1bd80*/  CALL.REL.NOINC `($__internal_122_$__cuda_sm70_shflsync_bfly_p) ;  /* 0x00000b7000007944 */ /* 0x021fea0003c00000 */
[----:B01----:R-:W-:Y:S01]  /*1bd90*/  FADD.FTZ R218, R236, R231 ;  /* 0x000000e7ecda7221 */ /* 0x003fe20000010000 */
[----:B------:R-:W-:Y:S01]  /*1bda0*/  MOV R216, 0x1bdf0 ;  /* 0x0001bdf000d87802 */ /* 0x000fe20000000f00 */
[----:B------:R-:W-:-:S02]  /*1bdb0*/  IMAD.MOV.U32 R231, RZ, RZ, 0x4 ;  /* 0x00000004ffe77424 */ /* 0x000fc400078e00ff */
[----:B------:R-:W-:Y:S02]  /*1bdc0*/  IMAD.MOV.U32 R234, RZ, RZ, 0x1f ;  /* 0x0000001fffea7424 */ /* 0x000fe400078e00ff */
[----:B------:R-:W-:Y:S02]  /*1bdd0*/  IMAD.MOV.U32 R235, RZ, RZ, -0x1 ;  /* 0xffffffffffeb7424 */ /* 0x000fe400078e00ff */
[----:B------:R-:W-:Y:S05]  /*1bde0*/  CALL.REL.NOINC `($__internal_122_$__cuda_sm70_shflsync_bfly_p) ;  /* 0x00000b1000007944 */ /* 0x000fea0003c00000 */
[----:B01----:R-:W-:Y:S01]  /*1bdf0*/  FADD.FTZ R218, R218, R231 ;  /* 0x000000e7dada7221 */ /* 0x003fe20000010000 */
[----:B------:R-:W-:Y:S01]  /*1be00*/  HFMA2.MMA R231, -RZ, RZ, 0, 4.76837158203125e-07 ;  /* 0x00000008ffe77435 */ /* 0x000fe200000001ff */
[----:B------:R-:W-:Y:S01]  /*1be10*/  IMAD.MOV.U32 R234, RZ, RZ, 0x1f ;  /* 0x0000001fffea7424 */ /* 0x000fe200078e00ff */
[----:B------:R-:W-:Y:S01]  /*1be20*/  MOV R216, 0x1be50 ;  /* 0x0001be5000d87802 */ /* 0x000fe20000000f00 */
[----:B------:R-:W-:-:S03]  /*1be30*/  IMAD.MOV.U32 R235, RZ, RZ, -0x1 ;  /* 0xffffffffffeb7424 */ /* 0x000fc600078e00ff */
[----:B------:R-:W-:Y:S05]  /*1be40*/  CALL.REL.NOINC `($__internal_122_$__cuda_sm70_shflsync_bfly_p) ;  /* 0x00000ab000007944 */ /* 0x000fea0003c00000 */
[----:B01----:R-:W-:Y:S01]  /*1be50*/  FADD.FTZ R218, R218, R231 ;  /* 0x000000e7dada7221 */ /* 0x003fe20000010000 */
[----:B------:R-:W-:Y:S01]  /*1be60*/  MOV R234, 0x1f ;  /* 0x0000001f00ea7802 */ /* 0x000fe20000000f00 */
[----:B------:R-:W-:Y:S01]  /*1be70*/  IMAD.MOV.U32 R231, RZ, RZ, 0x10 ;  /* 0x00000010ffe77424 */ /* 0x000fe200078e00ff */
[----:B------:R-:W-:Y:S01]  /*1be80*/  MOV R216, 0x1beb0 ;  /* 0x0001beb000d87802 */ /* 0x000fe20000000f00 */
[----:B------:R-:W-:-:S02]  /*1be90*/  IMAD.MOV.U32 R235, RZ, RZ, -0x1 ;  /* 0xffffffffffeb7424 */ /* 0x000fc400078e00ff */
[----:B------:R-:W-:Y:S05]  /*1bea0*/  CALL.REL.NOINC `($__internal_122_$__cuda_sm70_shflsync_bfly_p) ;  /* 0x00000a5000007944 */ /* 0x000fea0003c00000 */
[----:B-1----:R-:W-:Y:S01]  /*1beb0*/  FADD.FTZ R231, R218, R231 ;  /* 0x000000e7dae77221 */ /* 0x002fe20000010000 */
[----:B------:R-:W-:-:S02]  /*1bec0*/  P2R R230, PR, RZ, 0x40 ;  /* 0x00000040ffe67803 */ /* 0x000fc40000000000 */
[----:B------:R-:W-:Y:S01]  /*1bed0*/  LOP3.LUT P6, RZ, R229, 0x1, RZ, 0xc0, !PT ;  /* 0x00000001e5ff7812 */ /* 0x000fe200078cc0ff */
[----:B------:R-:W-:Y:S01]  /*1bee0*/  FMUL.FTZ R233, R231, c[0x0][0x1e0] ;  /* 0x00007800e7e97a20 */ /* 0x000fe20000410000 */
[----:B0-----:R-:W-:Y:S01]  /*1bef0*/  MOV R235, 0xffffffff ;  /* 0xffffffff00eb7802 */ /* 0x001fe20000000f00 */
        /* <DEDUP_REMOVED lines=133> */
[----:B------:R-:W-:Y:S05]  /*1c750*/  CALL.REL.NOINC `($__internal_122_$__cuda_sm70_shflsync_bfly_p) ;  /* 0x000001a000007944 */ /* 0x000fea0003c00000 */
[----:B01----:R-:W-:Y:S01]  /*1c760*/  FADD.FTZ R218, R218, R231 ;  /* 0x000000e7dada7221 */ /* 0x003fe20000010000 */
[----:B------:R-:W-:Y:S01]  /*1c770*/  MOV R216, 0x1c7c0 ;  /* 0x0001c7c000d87802 */ /* 0x000fe20000000f00 */
[----:B------:R-:W-:Y:S02]  /*1c780*/  IMAD.MOV.U32 R231, RZ, RZ, 0x2 ;  /* 0x00000002ffe77424 */ /* 0x000fe400078e00ff */
[----:B------:R-:W-:Y:S02]  /*1c790*/  IMAD.MOV.U32 R234, RZ, RZ, 0x1f ;  /* 0x0000001fffea7424 */ /* 0x000fe400078e00ff */
[----:B------:R-:W-:Y:S02]  /*1c7a0*/  IMAD.MOV.U32 R235, RZ, RZ, -0x1 ;  /* 0xffffffffffeb7424 */ /* 0x000fe400078e00ff */
[----:B------:R-:W-:Y:S05]  /*1c7b0*/  CALL.REL.NOINC `($__internal_122_$__cuda_sm70_shflsync_bfly_p) ;  /* 0x0000014000007944 */ /* 0x000fea0003c00000 */
[----:B01----:R-:W-:Y:S01]  /*1c7c0*/  FADD.FTZ R218, R218, R231 ;  /* 0x000000e7dada7221 */ /* 0x003fe20000010000 */
[----:B------:R-:W-:Y:S01]  /*1c7d0*/  HFMA2.MMA R231, -RZ, RZ, 0, 2.384185791015625e-07 ;  /* 0x00000004ffe77435 */ /* 0x000fe200000001ff */
        /* <DEDUP_REMOVED lines=11> */
[----:B0-----:R-:W-:Y:S01]  /*1c890*/  MOV R235, 0xffffffff ;  /* 0xffffffff00eb7802 */ /* 0x001fe20000000f00 */
[----:B------:R-:W-:Y:S01]  /*1c8a0*/  IMAD.MOV.U32 R231, RZ, RZ, 0x10 ;  /* 0x00000010ffe77424 */ /* 0x000fe200078e00ff */
[----:B------:R-:W-:Y:S01]  /*1c8b0*/  MOV R216, 0x1c8f0 ;  /* 0x0001c8f000d87802 */ /* 0x000fe20000000f00 */
[----:B------:R-:W-:-:S02]  /*1c8c0*/  IMAD.MOV.U32 R234, RZ, RZ, 0x1f ;  /* 0x0000001fffea7424 */ /* 0x000fc400078e00ff */
[----:B------:R-:W-:Y:S02]  /*1c8d0*/  IMAD.MOV.U32 R218, RZ, RZ, R230 ;  /* 0x000000ffffda7224 */ /* 0x000fe400078e00e6 */
[----:B------:R-:W-:Y:S05]  /*1c8e0*/  CALL.REL.NOINC `($__internal_122_$__cuda_sm70_shflsync_bfly_p) ;  /* 0x0000001000007944 */ /* 0x000fea0003c00000 */
[----:B01----:R-:W-:Y:S05]  /*1c8f0*/  BRA `(.L_x_42204) ;  /* 0xffffdfe000007947 */ /* 0x003fea000383ffff */
        .weak           $__internal_122_$__cuda_sm70_shflsync_bfly_p
        .type           $__internal_122_$__cuda_sm70_shflsync_bfly_p,@function
        .size           $__internal_122_$__cuda_sm70_shflsync_bfly_p,(.L_x_57162 - $__internal_122_$__cuda_sm70_shflsync_bfly_p)
$__internal_122_$__cuda_sm70_shflsync_bfly_p:
[----:B------:R-:W-:Y:S01]  /*1c900*/  IMAD.MOV.U32 R217, RZ, RZ, 0x0 ;  /* 0x00000000ffd97424 */ /* 0x000fe200078e00ff */
[----:B------:R-:W-:Y:S04]  /*1c910*/  WARPSYNC R235 ;  /* 0x000000eb00007348 */ /* 0x000fe80003800000 */
[----:B------:R0:W1:Y:S01]  /*1c920*/  SHFL.BFLY PT, R231, R218, R231, R234 ;  /* 0x0c0000e7dae77389 */ /* 0x00006200000e00ea */
[----:B------:R-:W-:Y:S05]  /*1c930*/  RET.REL.NODEC R216 `(_ZN10layer_norm13ln_fwd_kernelINS_13Kernel_traitsIf6__halffS2_fjLj2048ELj1ELj4ELj1ELj16ENS_18Kernel_traits_baseILj2048EfS2_fS2_fjLj128EEEEELb1ELb0ELb1ELb0EEEvNS_9FwdParamsE) ;  /* 0xfffe36c0d8007950 */ /* 0x000fea0003c3ffff */
.L_x_42205:
        /* <DEDUP_REMOVED lines=12> */
.L_x_57162:


//--------------------- .text._ZN10layer_norm13ln_fwd_kernelINS_13Kernel_traitsIf6__halffS2_fjLj2048ELj1ELj4ELj1ELj16ENS_18Kernel_traits_baseILj2048EfS2_fS2_fjLj128EEEEELb1ELb0ELb1ELb1EEEvNS_9FwdParamsE --------------------------
	.section	.text._ZN10layer_norm13ln_fwd_kernelINS_13Kernel_traitsIf6__halffS2_fjLj2048ELj1ELj4ELj1ELj16ENS_18Kernel_traits_baseILj2048EfS2_fS2_fjLj128EEEEELb1ELb0ELb1ELb1EEEvNS_9FwdParamsE,"ax",@progbits
	.sectioninfo	@"SHI_REGISTERS=255"
	.align	128
        .global         _ZN10layer_norm13ln_fwd_kernelINS_13Kernel_traitsIf6__halffS2_fjLj2048ELj1ELj4ELj1ELj16ENS_18Kernel_traits_baseILj2048EfS2_fS2_fjLj128EEEEELb1ELb0ELb1ELb1EEEvNS_9FwdParamsE
        .type           _ZN10layer_norm13ln_fwd_kernelINS_13Kernel_traitsIf6__halffS2_fjLj2048ELj1ELj4ELj1ELj16ENS_18Kernel_traits_baseILj2048EfS2_fS2_fjLj128EEEEELb1ELb0ELb1ELb1EEEvNS_9FwdParamsE,@function
        .size           _ZN10layer_norm13ln_fwd_kernelINS_13Kernel_traitsIf6__halffS2_fjLj2048ELj1ELj4ELj1ELj16ENS_18Kernel_traits_baseILj2048EfS2_fS2_fjLj128EEEEELb1ELb0ELb1ELb1EEEvNS_9FwdParamsE,(.L_x_57163 - _ZN10layer_norm13ln_fwd_kernelINS_13Kernel_traitsIf6__halffS2_fjLj2048ELj1ELj4ELj1ELj16ENS_18Kernel_traits_baseILj2048EfS2_fS2_fjLj128EEEEELb1ELb0ELb1ELb1EEEvNS_9FwdParamsE)
        .other          _ZN10layer_norm13ln_fwd_kernelINS_13Kernel_traitsIf6__halffS2_fjLj2048ELj1ELj4ELj1ELj16ENS_18Kernel_traits_baseILj2048EfS2_fS2_fjLj128EEEEELb1ELb0ELb1ELb1EEEvNS_9FwdParamsE,@"STO_CUDA_ENTRY STV_DEFAULT"
_ZN10layer_norm13ln_fwd_kernelINS_13Kernel_traitsIf6__halffS2_fjLj2048ELj1ELj4ELj1ELj16ENS_18Kernel_traits_baseILj2048EfS2_fS2_fjLj128EEEEELb1ELb0ELb1ELb1EEEvNS_9FwdParamsE:
.text._ZN10layer_norm13ln_fwd_kernelINS_13Kernel_traitsIf6__halffS2_fjLj2048ELj1ELj4ELj1ELj16ENS_18Kernel_traits_baseILj2048EfS2_fS2_fjLj128EEEEELb1ELb0ELb1ELb1EEEvNS_9FwdParamsE:
        /* <DEDUP_REMOVED lines=66> */
[----:B------:R-:W-:Y:S01]  /*0420*/  UIADD3 UR15, UR4, 0x78dde6e4, URZ ;  /* 0x78dde6e4040f7890 */ /* 0x000fe2000fffe03f */
[----:B------:R-:W-:Y:S01]  /*0430*/  CS2R R10, SRZ ;  /* 0x00000000000a7805 */ /* 0x000fe2000001ff00 */
[----:B------:R-:W-:-:S02]  /*0440*/  UIADD3 UR16, UR5, -0x126145ec, URZ ;  /* 0xed9eba1405107890 */ /* 0x000fc4000fffe03f */
        /* <DEDUP_REMOVED lines=39> */
[----:B------:R-:W-:Y:S01]  /*06c0*/  LOP3.LUT R212, R3, UR24, R2, 0x96, !PT ;  /* 0x0000001803d47c12 */ /* 0x000fe2000f8e9602 */
[----:B------:R-:W-:Y:S02]  /*06d0*/  IMAD.SHL.U32 R2, R59, 0x20, RZ ;  /* 0x000000203b027824 */ /* 0x000fe400078e00ff */
[----:B------:R-:W-:-:S03]  /*06e0*/  CS2R R58, SRZ ;  /* 0x00000000003a7805 */ /* 0x000fc6000001ff00 */
        /* <DEDUP_REMOVED lines=53> */
.L_x_42804:
        /* <DEDUP_REMOVED lines=47> */
.L_x_42210:
[----:B------:R-:W-:Y:S02]  /*0d30*/  IMAD.MOV.U32 R150, RZ, RZ, R212 ;  /* 0x000000ffff967224 */ /* 0x000fe400078e00d4 */
.L_x_42211:
[----:B------:R-:W-:Y:S05]  /*0d40*/  BSYNC B2 ;  /* 0x0000000000027941 */ /* 0x000fea0003800000 */
.L_x_42209:
        /* <DEDUP_REMOVED lines=16> */
.L_x_42215:
[----:B------:R-:W-:Y:S05]  /*0e50*/  BSYNC B3 ;  /* 0x0000000000037941 */ /* 0x000fea0003800000 */
.L_x_42214:
        /* <DEDUP_REMOVED lines=43> */
.L_x_42213:
[----:B------:R-:W-:Y:S05]  /*1110*/  BSYNC B2 ;  /* 0x0000000000027941 */ /* 0x000fea0003800000 */
.L_x_42212:
        /* <DEDUP_REMOVED lines=10> */
.L_x_42208:
[----:B0-----:R-:W-:Y:S05]  /*11c0*/  BSYNC B1 ;  /* 0x0000000000017941 */ /* 0x001fea0003800000 */
.L_x_42207:
        /* <DEDUP_REMOVED lines=18> */
.L_x_42219:
[----:B------:R-:W-:Y:S02]  /*12f0*/  IMAD.MOV.U32 R154, RZ, RZ, R212 ;  /* 0x000000ffff9a7224 */ /* 0x000fe400078e00d4 */
.L_x_42220:
[----:B------:R-:W-:Y:S05]  /*1300*/  BSYNC B2 ;  /* 0x0000000000027941 */ /* 0x000fea0003800000 */
.L_x_42218:
        /* <DEDUP_REMOVED lines=16> */
.L_x_42224:
[----:B------:R-:W-:Y:S05]  /*1410*/  BSYNC B3 ;  /* 0x0000000000037941 */ /* 0x000fea0003800000 */
.L_x_42223:
        /* <DEDUP_REMOVED lines=44> */
.L_x_42222:
[----:B------:R-:W-:Y:S05]  /*16e0*/  BSYNC B2 ;  /* 0x0000000000027941 */ /* 0x000fea0003800000 */
.L_x_42221:
        /* <DEDUP_REMOVED lines=10> */
.L_x_42217:
[----:B------:R-:W-:Y:S05]  /*1790*/  BSYNC B1 ;  /* 0x0000000000017941 */ /* 0x000fea0003800000 */
.L_x_42216:
        /* <DEDUP_REMOVED lines=18> */
.L_x_42228:
[----:B------:R-:W-:Y:S02]  /*18c0*/  IMAD.MOV.U32 R154, RZ, RZ, R212 ;  /* 0x000000ffff9a7224 */ /* 0x000fe400078e00d4 */
.L_x_42229:
[----:B------:R-:W-:Y:S05]  /*18d0*/  BSYNC B2 ;  /* 0x0000000000027941 */ /* 0x000fea0003800000 */
.L_x_42227:
        /* <DEDUP_REMOVED lines=16> */
.L_x_42233:
[----:B------:R-:W-:Y:S05]  /*19e0*/  BSYNC B3 ;  /* 0x0000000000037941 */ /* 0x000fea0003800000 */
.L_x_42232:
        /* <DEDUP_REMOVED lines=44> */
.L_x_42231:
[----:B------:R-:W-:Y:S05]  /*1cb0*/  BSYNC B2 ;  /* 0x0000000000027941 */ /* 0x000fea0003800000 */
.L_x_42230:
        /* <DEDUP_REMOVED lines=10> */
.L_x_42226:
[----:B------:R-:W-:Y:S05]  /*1d60*/  BSYNC B1 ;  /* 0x0000000000017941 */ /* 0x000fea0003800000 */
.L_x_42225:
        /* <DEDUP_REMOVED lines=18> */
.L_x_42237:
[----:B------:R-:W-:Y:S02]  /*1e90*/  IMAD.MOV.U32 R156, RZ, RZ, R212 ;  /* 0x000000ffff9c7224 */ /* 0x000fe400078e00d4 */
.L_x_42238:
[----:B------:R-:W-:Y:S05]  /*1ea0*/  BSYNC B2 ;  /* 0x0000000000027941 */ /* 0x000fea0003800000 */
.L_x_42236:
        /* <DEDUP_REMOVED lines=16> */
.L_x_42242:
[----:B------:R-:W-:Y:S05]  /*1fb0*/  BSYNC B3 ;  /* 0x0000000000037941 */ /* 0x000fea0003800000 */
.L_x_42241:
        /* <DEDUP_REMOVED lines=44> */
.L_x_42240:
[----:B------:R-:W-:Y:S05]  /*2280*/  BSYNC B2 ;  /* 0x0000000000027941 */ /* 0x000fea0003800000 */
.L_x_42239:
        /* <DEDUP_REMOVED lines=10> */
.L_x_42235:
[----:B------:R-:W-:Y:S05]  /*2330*/  BSYNC B1 ;  /* 0x0000000000017941 */ /* 0x000fea0003800000 */
.L_x_42234:
        /* <DEDUP_REMOVED lines=18> */
.L_x_42246:
[----:B------:R-:W-:Y:S02]  /*2460*/  IMAD.MOV.U32 R156, RZ, RZ, R212 ;  /* 0x000000ffff9c7224 */ /* 0x000fe400078e00d4 */
.L_x_42247:
[----:B------:R-:W-:Y:S05]  /*2470*/  BSYNC B2 ;  /* 0x0000000000027941 */ /* 0x000fea0003800000 */
.L_x_42245:
        /* <DEDUP_REMOVED lines=16> */
.L_x_42251:
[----:B------:R-:W-:Y:S05]  /*2580*/  BSYNC B3 ;  /* 0x0000000000037941 */ /* 0x000fea0003800000 */
.L_x_42250:
        /* <DEDUP_REMOVED lines=44> */
.L_x_42249:
[----:B------:R-:W-:Y:S05]  /*2850*/  BSYNC B2 ;  /* 0x0000000000027941 */ /* 0x000fea0003800000 */
.L_x_42248:
        /* <DEDUP_REMOVED lines=10> */
.L_x_42244:
[----:B------:R-:W-:Y:S05]  /*2900*/  BSYNC B1 ;  /* 0x0000000000017941 */ /* 0x000fea0003800000 */
.L_x_42243:
        /* <DEDUP_REMOVED lines=18> */
.L_x_42255:
[----:B------:R-:W-:Y:S02]  /*2a30*/  IMAD.MOV.U32 R158, RZ, RZ, R212 ;  /* 0x000000ffff9e7224 */ /* 0x000fe400078e00d4 */
.L_x_42256:
[----:B------:R-:W-:Y:S05]  /*2a40*/  BSYNC B2 ;  /* 0x0000000000027941 */ /* 0x000fea0003800000 */
.L_x_42254:
        /* <DEDUP_REMOVED lines=16> */
.L_x_42260:
[----:B------:R-:W-:Y:S05]  /*2b50*/  BSYNC B3 ;  /* 0x0000000000037941 */ /* 0x000fea0003800000 */
.L_x_42259:
        /* <DEDUP_REMOVED lines=44> */
.L_x_42258:
[----:B------:R-:W-:Y:S05]  /*2e20*/  BSYNC B2 ;  /* 0x0000000000027941 */ /* 0x000fea0003800000 */
.L_x_42257:
        /* <DEDUP_REMOVED lines=10> */
.L_x_42253:
[----:B------:R-:W-:Y:S05]  /*2ed0*/  BSYNC B1 ;  /* 0x0000000000017941 */ /* 0x000fea0003800000 */
.L_x_42252:
        /* <DEDUP_REMOVED lines=18> */
.L_x_42264:
[----:B------:R-:W-:Y:S02]  /*3000*/  IMAD.MOV.U32 R158, RZ, RZ, R212 ;  /* 0x000000ffff9e7224 */ /* 0x000fe400078e00d4 */
.L_x_42265:
[----:B------:R-:W-:Y:S05]  /*3010*/  BSYNC B2 ;  /* 0x0000000000027941 */ /* 0x000fea0003800000 */
.L_x_42263:
        /* <DEDUP_REMOVED lines=16> */
.L_x_42269:
[----:B------:R-:W-:Y:S05]  /*3120*/  BSYNC B3 ;  /* 0x0000000000037941 */ /* 0x000fea0003800000 */
.L_x_42268:
        /* <DEDUP_REMOVED lines=44> */
.L_x_42267:
[----:B------:R-:W-:Y:S05]  /*33f0*/  BSYNC B2 ;  /* 0x0000000000027941 */ /* 0x000fea0003800000 */
.L_x_42266:
        /* <DEDUP_REMOVED lines=10> */
.L_x_42262:
[----:B------:R-:W-:Y:S05]  /*34a0*/  BSYNC B1 ;  /* 0x0000000000017941 */ /* 0x000fea0003800000 */
.L_x_42261:
        /* <DEDUP_REMOVED lines=18> */
.L_x_42273:
[----:B------:R-:W-:Y:S02]  /*35d0*/  IMAD.MOV.U32 R160, RZ, RZ, R212 ;  /* 0x000000ffffa07224 */ /* 0x000fe400078e00d4 */
.L_x_42274:
[----:B------:R-:W-:Y:S05]  /*35e0*/  BSYNC B2 ;  /* 0x0000000000027941 */ /* 0x000fea0003800000 */
.L_x_42272:
        /* <DEDUP_REMOVED lines=16> */
.L_x_42278:
[----:B------:R-:W-:Y:S05]  /*36f0*/  BSYNC B3 ;  /* 0x0000000000037941 */ /* 0x000fea0003800000 */
.L_x_42277:
        /* <DEDUP_REMOVED lines=44> */
.L_x_42276:
[----:B------:R-:W-:Y:S05]  /*39c0*/  BSYNC B2 ;  /* 0x0000000000027941 */ /* 0x000fea0003800000 */
.L_x_42275:
        /* <DEDUP_REMOVED lines=10> */
.L_x_42271:
[----:B------:R-:W-:Y:S05]  /*3a70*/  BSYNC B1 ;  /* 0x0000000000017941 */ /* 0x000fea0003800000 */
.L_x_42270:
        /* <DEDUP_REMOVED lines=30> */
.L_x_42280:
[----:B------:R-:W-:Y:S05]  /*3c60*/  BSYNC B1 ;  /* 0x0000000000017941 */ /* 0x000fea0003800000 */
.L_x_42279:
        /* <DEDUP_REMOVED lines=22> */
.L_x_42284:
[----:B------:R-:W-:Y:S02]  /*3dd0*/  IMAD.MOV.U32 R158, RZ, RZ, R212 ;  /* 0x000000ffff9e7224 */ /* 0x000fe400078e00d4 */
.L_x_42285:
[----:B------:R-:W-:Y:S05]  /*3de0*/  BSYNC B2 ;  /* 0x0000000000027941 */ /* 0x000fea0003800000 */
.L_x_42283:
        /* <DEDUP_REMOVED lines=16> */
.L_x_42289:
[----:B------:R-:W-:Y:S05]  /*3ef0*/  BSYNC B3 ;  /* 0x0000000000037941 */ /* 0x000fea0003800000 */
.L_x_42288:
        /* <DEDUP_REMOVED lines=43> */
.L_x_42287:
[----:B------:R-:W-:Y:S05]  /*41b0*/  BSYNC B2 ;  /* 0x0000000000027941 */ /* 0x000fea0003800000 */
.L_x_42286:
        /* <DEDUP_REMOVED lines=10> */
.L_x_42282:
[----:B0-----:R-:W-:Y:S05]  /*4260*/  BSYNC B1 ;  /* 0x0000000000017941 */ /* 0x001fea0003800000 */
.L_x_42281:
        /* <DEDUP_REMOVED lines=18> */
.L_x_42293:
[----:B------:R-:W-:Y:S02]  /*4390*/  MOV R161, R212 ;  /* 0x000000d400a17202 */ /* 0x000fe40000000f00 */
.L_x_42294:
[----:B------:R-:W-:Y:S05]  /*43a0*/  BSYNC B2 ;  /* 0x0000000000027941 */ /* 0x000fea0003800000 */
.L_x_42292:
        /* <DEDUP_REMOVED lines=16> */
.L_x_42298:
[----:B------:R-:W-:Y:S05]  /*44b0*/  BSYNC B3 ;  /* 0x0000000000037941 */ /* 0x000fea0003800000 */
.L_x_42297:
        /* <DEDUP_REMOVED lines=44> */
.L_x_42296:
[----:B------:R-:W-:Y:S05]  /*4780*/  BSYNC B2 ;  /* 0x0000000000027941 */ /* 0x000fea0003800000 */
.L_x_42295:
        /* <DEDUP_REMOVED lines=10> */
.L_x_42291:
[----:B------:R-:W-:Y:S05]  /*4830*/  BSYNC B1 ;  /* 0x0000000000017941 */ /* 0x000fea0003800000 */
.L_x_42290:
        /* <DEDUP_REMOVED lines=18> */
.L_x_42302:
[----:B------:R-:W-:Y:S02]  /*4960*/  MOV R161, R212 ;  /* 0x000000d400a17202 */ /* 0x000fe40000000f00 */
.L_x_42303:
[----:B------:R-:W-:Y:S05]  /*4970*/  BSYNC B2 ;  /* 0x0000000000027941 */ /* 0x000fea0003800000 */
.L_x_42301:
        /* <DEDUP_REMOVED lines=16> */
.L_x_42307:
[----:B------:R-:W-:Y:S05]  /*4a80*/  BSYNC B3 ;  /* 0x0000000000037941 */ /* 0x000fea0003800000 */
.L_x_42306:
        /* <DEDUP_REMOVED lines=44> */
.L_x_42305:
[----:B------:R-:W-:Y:S05]  /*4d50*/  BSYNC B2 ;  /* 0x0000000000027941 */ /* 0x000fea0003800000 */
.L_x_42304:
        /* <DEDUP_REMOVED lines=10> */
.L_x_42300:
[----:B------:R-:W-:Y:S05]  /*4e00*/  BSYNC B1 ;  /* 0x0000000000017941 */ /* 0x000fea0003800000 */
.L_x_42299:
        /* <DEDUP_REMOVED lines=18> */
.L_x_42311:
[----:B------:R-:W-:Y:S02]  /*4f30*/  MOV R161, R212 ;  /* 0x000000d400a17202 */ /* 0x000fe40000000f00 */
.L_x_42312:
[----:B------:R-:W-:Y:S05]  /*4f40*/  BSYNC B2 ;  /* 0x0000000000027941 */ /* 0x000fea0003800000 */
.L_x_42310:
        /* <DEDUP_REMOVED lines=16> */
.L_x_42316:
[----:B------:R-:W-:Y:S05]  /*5050*/  BSYNC B3 ;  /* 0x0000000000037941 */ /* 0x000fea0003800000 */
.L_x_42315:
        /* <DEDUP_REMOVED lines=44> */
.L_x_42314:
[----:B------:R-:W-:Y:S05]  /*5320*/  BSYNC B2 ;  /* 0x0000000000027941 */ /* 0x000fea0003800000 */
.L_x_42313:
        /* <DEDUP_REMOVED lines=10> */
.L_x_42309:
[----:B------:R-:W-:Y:S05]  /*53d0*/  BSYNC B1 ;  /* 0x0000000000017941 */ /* 0x000fea0003800000 */
.L_x_42308:
        /* <DEDUP_REMOVED lines=18> */
.L_x_42320:
[----:B------:R-:W-:Y:S02]  /*5500*/  MOV R161, R212 ;  /* 0x000000d400a17202 */ /* 0x000fe40000000f00 */
.L_x_42321:
[----:B------:R-:W-:Y:S05]  /*5510*/  BSYNC B2 ;  /* 0x0000000000027941 */ /* 0x000fea0003800000 */
.L_x_42319:
        /* <DEDUP_REMOVED lines=16> */
.L_x_42325:
[----:B------:R-:W-:Y:S05]  /*5620*/  BSYNC B3 ;  /* 0x0000000000037941 */ /* 0x000fea0003800000 */
.L_x_42324:
        /* <DEDUP_REMOVED lines=44> */
.L_x_42323:
[----:B------:R-:W-:Y:S05]  /*58f0*/  BSYNC B2 ;  /* 0x0000000000027941 */ /* 0x000fea0003800000 */
.L_x_42322:
        /* <DEDUP_REMOVED lines=10> */
.L_x_42318:
[----:B------:R-:W-:Y:S05]  /*59a0*/  BSYNC B1 ;  /* 0x0000000000017941 */ /* 0x000fea0003800000 */
.L_x_42317:
        /* <DEDUP_REMOVED lines=18> */
.L_x_42329:
[----:B------:R-:W-:Y:S02]  /*5ad0*/  MOV R161, R212 ;  /* 0x000000d400a17202 */ /* 0x000fe40000000f00 */
.L_x_42330:
[----:B------:R-:W-:Y:S05]  /*5ae0*/  BSYNC B2 ;  /* 0x0000000000027941 */ /* 0x000fea0003800000 */
.L_x_42328:
        /* <DEDUP_REMOVED lines=16> */
.L_x_42334:
[----:B------:R-:W-:Y:S05]  /*5bf0*/  BSYNC B3 ;  /* 0x0000000000037941 */ /* 0x000fea0003800000 */
.L_x_42333:
        /* <DEDUP_REMOVED lines=44> */
.L_x_42332:
[----:B------:R-:W-:Y:S05]  /*5ec0*/  BSYNC B2 ;  /* 0x0000000000027941 */ /* 0x000fea0003800000 */
.L_x_42331:
        /* <DEDUP_REMOVED lines=10> */
.L_x_42327:
[----:B------:R-:W-:Y:S05]  /*5f70*/  BSYNC B1 ;  /* 0x0000000000017941 */ /* 0x000fea0003800000 */
.L_x_42326:
        /* <DEDUP_REMOVED lines=18> */
.L_x_42338:
[----:B------:R-:W-:Y:S02]  /*60a0*/  MOV R163, R212 ;  /* 0x000000d400a37202 */ /* 0x000fe40000000f00 */
.L_x_42339:
[----:B------:R-:W-:Y:S05]  /*60b0*/  BSYNC B2 ;  /* 0x0000000000027941 */ /* 0x000fea0003800000 */
.L_x_42337:
        /* <DEDUP_REMOVED lines=16> */
.L_x_42343:
[----:B------:R-:W-:Y:S05]  /*61c0*/  BSYNC B3 ;  /* 0x0000000000037941 */ /* 0x000fea0003800000 */
.L_x_42342:
        /* <DEDUP_REMOVED lines=44> */
.L_x_42341:
[----:B------:R-:W-:Y:S05]  /*6490*/  BSYNC B2 ;  /* 0x0000000000027941 */ /* 0x000fea0003800000 */
.L_x_42340:
        /* <DEDUP_REMOVED lines=10> */
.L_x_42336:
[----:B------:R-:W-:Y:S05]  /*6540*/  BSYNC B1 ;  /* 0x0000000000017941 */ /* 0x000fea0003800000 */
.L_x_42335:
        /* <DEDUP_REMOVED lines=18> */
.L_x_42347:
[----:B------:R-:W-:Y:S02]  /*6670*/  MOV R163, R212 ;  /* 0x000000d400a37202 */ /* 0x000fe40000000f00 */
.L_x_42348:
[----:B------:R-:W-:Y:S05]  /*6680*/  BSYNC B2 ;  /* 0x0000000000027941 */ /* 0x000fea0003800000 */
.L_x_42346:
        /* <DEDUP_REMOVED lines=16> */
.L_x_42352:
[----:B------:R-:W-:Y:S05]  /*6790*/  BSYNC B3 ;  /* 0x0000000000037941 */ /* 0x000fea0003800000 */
.L_x_42351:
        /* <DEDUP_REMOVED lines=44> */
.L_x_42350:
[----:B------:R-:W-:Y:S05]  /*6a60*/  BSYNC B2 ;  /* 0x0000000000027941 */ /* 0x000fea0003800000 */
.L_x_42349:
        /* <DEDUP_REMOVED lines=10> */
.L_x_42345:
[----:B------:R-:W-:Y:S05]  /*6b10*/  BSYNC B1 ;  /* 0x0000000000017941 */ /* 0x000fea0003800000 */
.L_x_42344:
        /* <DEDUP_REMOVED lines=29> */
.L_x_42354:
[----:B------:R-:W-:Y:S05]  /*6cf0*/  BSYNC B1 ;  /* 0x0000000000017941 */ /* 0x000fea0003800000 */
.L_x_42353:
        /* <DEDUP_REMOVED lines=22> */
.L_x_42358:
[----:B------:R-:W-:Y:S02]  /*6e60*/  IMAD.MOV.U32 R167, RZ, RZ, R212 ;  /* 0x000000ffffa77224 */ /* 0x000fe400078e00d4 */
.L_x_42359:
[----:B------:R-:W-:Y:S05]  /*6e70*/  BSYNC B2 ;  /* 0x0000000000027941 */ /* 0x000fea0003800000 */
.L_x_42357:
        /* <DEDUP_REMOVED lines=16> */
.L_x_42363:
[----:B------:R-:W-:Y:S05]  /*6f80*/  BSYNC B3 ;  /* 0x0000000000037941 */ /* 0x000fea0003800000 */
.L_x_42362:
        /* <DEDUP_REMOVED lines=43> */
.L_x_42361:
[----:B------:R-:W-:Y:S05]  /*7240*/  BSYNC B2 ;  /* 0x0000000000027941 */ /* 0x000fea0003800000 */
.L_x_42360:
        /* <DEDUP_REMOVED lines=10> */
.L_x_42356:
[----:B0-----:R-:W-:Y:S05]  /*72f0*/  BSYNC B1 ;  /* 0x0000000000017941 */ /* 0x001fea0003800000 */
.L_x_42355:
        /* <DEDUP_REMOVED lines=18> */
.L_x_42367:
[----:B------:R-:W-:Y:S02]  /*7420*/  IMAD.MOV.U32 R169, RZ, RZ, R212 ;  /* 0x000000ffffa97224 */ /* 0x000fe400078e00d4 */
.L_x_42368:
[----:B------:R-:W-:Y:S05]  /*7430*/  BSYNC B2 ;  /* 0x0000000000027941 */ /* 0x000fea0003800000 */
.L_x_42366:
        /* <DEDUP_REMOVED lines=16> */
.L_x_42372:
[----:B------:R-:W-:Y:S05]  /*7540*/  BSYNC B3 ;  /* 0x0000000000037941 */ /* 0x000fea0003800000 */
.L_x_42371:
        /* <DEDUP_REMOVED lines=44> */
.L_x_42370:
[----:B------:R-:W-:Y:S05]  /*7810*/  BSYNC B2 ;  /* 0x0000000000027941 */ /* 0x000fea0003800000 */
.L_x_42369:
        /* <DEDUP_REMOVED lines=10> */
.L_x_42365:
[----:B------:R-:W-:Y:S05]  /*78c0*/  BSYNC B1 ;  /* 0x0000000000017941 */ /* 0x000fea0003800000 */
.L_x_42364:
        /* <DEDUP_REMOVED lines=18> */
.L_x_42376:
[----:B------:R-:W-:Y:S02]  /*79f0*/  IMAD.MOV.U32 R169, RZ, RZ, R212 ;  /* 0x000000ffffa97224 */ /* 0x000fe400078e00d4 */
.L_x_42377:
[----:B------:R-:W-:Y:S05]  /*7a00*/  BSYNC B2 ;  /* 0x0000000000027941 */ /* 0x000fea0003800000 */
.L_x_42375:
        /* <DEDUP_REMOVED lines=16> */
.L_x_42381:
[----:B------:R-:W-:Y:S05]  /*7b10*/  BSYNC B3 ;  /* 0x0000000000037941 */ /* 0x000fea0003800000 */
.L_x_42380:
        /* <DEDUP_REMOVED lines=44> */
.L_x_42379:
[----:B------:R-:W-:Y:S05]  /*7de0*/  BSYNC B2 ;  /* 0x0000000000027941 */ /* 0x000fea0003800000 */
.L_x_42378:
        /* <DEDUP_REMOVED lines=10> */
.L_x_42374:
[----:B------:R-:W-:Y:S05]  /*7e90*/  BSYNC B1 ;  /* 0x0000000000017941 */ /* 0x000fea0003800000 */
.L_x_42373:
        /* <DEDUP_REMOVED lines=18> */
.L_x_42385:
[----:B------:R-:W-:Y:S02]  /*7fc0*/  IMAD.MOV.U32 R169, RZ, RZ, R212 ;  /* 0x000000ffffa97224 */ /* 0x000fe400078e00d4 */
.L_x_42386:
[----:B------:R-:W-:Y:S05]  /*7fd0*/  BSYNC B2 ;  /* 0x0000000000027941 */ /* 0x000fea0003800000 */
.L_x_42384:
        /* <DEDUP_REMOVED lines=16> */
.L_x_42390:
[----:B------:R-:W-:Y:S05]  /*80e0*/  BSYNC B3 ;  /* 0x0000000000037941 */ /* 0x000fea0003800000 */
.L_x_42389:
        /* <DEDUP_REMOVED lines=44> */
.L_x_42388:
[----:B------:R-:W-:Y:S05]  /*83b0*/  BSYNC B2 ;  /* 0x0000000000027941 */ /* 0x000fea0003800000 */
.L_x_42387:
        /* <DEDUP_REMOVED lines=10> */
.L_x_42383:
[----:B------:R-:W-:Y:S05]  /*8460*/  BSYNC B1 ;  /* 0x0000000000017941 */ /* 0x000fea0003800000 */
.L_x_42382:
        /* <DEDUP_REMOVED lines=18> */
.L_x_42394:
[----:B------:R-:W-:Y:S02]  /*8590*/  IMAD.MOV.U32 R169, RZ, RZ, R212 ;  /* 0x000000ffffa97224 */ /* 0x000fe400078e00d4 */
.L_x_42395:
[----:B------:R-:W-:Y:S05]  /*85a0*/  BSYNC B2 ;  /* 0x0000000000027941 */ /* 0x000fea0003800000 */
.L_x_42393:
        /* <DEDUP_REMOVED lines=16> */
.L_x_42399:
[----:B------:R-:W-:Y:S05]  /*86b0*/  BSYNC B3 ;  /* 0x0000000000037941 */ /* 0x000fea0003800000 */
.L_x_42398:
        /* <DEDUP_REMOVED lines=44> */
.L_x_42397:
[----:B------:R-:W-:Y:S05]  /*8980*/  BSYNC B2 ;  /* 0x0000000000027941 */ /* 0x000fea0003800000 */
.L_x_42396:
        /* <DEDUP_REMOVED lines=10> */
.L_x_42392:
[----:B------:R-:W-:Y:S05]  /*8a30*/  BSYNC B1 ;  /* 0x0000000000017941 */ /* 0x000fea0003800000 */
.L_x_42391:
        /* <DEDUP_REMOVED lines=18> */
.L_x_42403:
[----:B------:R-:W-:Y:S02]  /*8b60*/  IMAD.MOV.U32 R169, RZ, RZ, R212 ;  /* 0x000000ffffa97224 */ /* 0x000fe400078e00d4 */
.L_x_42404:
[----:B------:R-:W-:Y:S05]  /*8b70*/  BSYNC B2 ;  /* 0x0000000000027941 */ /* 0x000fea0003800000 */
.L_x_42402:
        /* <DEDUP_REMOVED lines=16> */
.L_x_42408:
[----:B------:R-:W-:Y:S05]  /*8c80*/  BSYNC B3 ;  /* 0x0000000000037941 */ /* 0x000fea0003800000 */
.L_x_42407:
        /* <DEDUP_REMOVED lines=44> */
.L_x_42406:
[----:B------:R-:W-:Y:S05]  /*8f50*/  BSYNC B2 ;  /* 0x0000000000027941 */ /* 0x000fea0003800000 */
.L_x_42405:
        /* <DEDUP_REMOVED lines=10> */
.L_x_42401:
[----:B------:R-:W-:Y:S05]  /*9000*/  BSYNC B1 ;  /* 0x0000000000017941 */ /* 0x000fea0003800000 */
.L_x_42400:
        /* <DEDUP_REMOVED lines=18> */
.L_x_42412:
[----:B------:R-:W-:Y:S02]  /*9130*/  IMAD.MOV.U32 R171, RZ, RZ, R212 ;  /* 0x000000ffffab7224 */ /* 0x000fe400078e00d4 */
.L_x_42413:
[----:B------:R-:W-:Y:S05]  /*9140*/  BSYNC B2 ;  /* 0x0000000000027941 */ /* 0x000fea0003800000 */
.L_x_42411:
        /* <DEDUP_REMOVED lines=16> */
.L_x_42417:
[----:B------:R-:W-:Y:S05]  /*9250*/  BSYNC B3 ;  /* 0x0000000000037941 */ /* 0x000fea0003800000 */
.L_x_42416:
        /* <DEDUP_REMOVED lines=44> */
.L_x_42415:
[----:B------:R-:W-:Y:S05]  /*9520*/  BSYNC B2 ;  /* 0x0000000000027941 */ /* 0x000fea0003800000 */
.L_x_42414:
        /* <DEDUP_REMOVED lines=10> */
.L_x_42410:
[----:B------:R-:W-:Y:S05]  /*95d0*/  BSYNC B1 ;  /* 0x0000000000017941 */ /* 0x000fea0003800000 */
.L_x_42409:
        /* <DEDUP_REMOVED lines=18> */
.L_x_42421:
[----:B------:R-:W-:Y:S02]  /*9700*/  IMAD.MOV.U32 R171, RZ, RZ, R212 ;  /* 0x000000ffffab7224 */ /* 0x000fe400078e00d4 */
.L_x_42422:
[----:B------:R-:W-:Y:S05]  /*9710*/  BSYNC B2 ;  /* 0x0000000000027941 */ /* 0x000fea0003800000 */
.L_x_42420:
        /* <DEDUP_REMOVED lines=16> */
.L_x_42426:
[----:B------:R-:W-:Y:S05]  /*9820*/  BSYNC B3 ;  /* 0x0000000000037941 */ /* 0x000fea0003800000 */
.L_x_42425:
        /* <DEDUP_REMOVED lines=44> */
.L_x_42424:
[----:B------:R-:W-:Y:S05]  /*9af0*/  BSYNC B2 ;  /* 0x0000000000027941 */ /* 0x000fea0003800000 */
.L_x_42423:
        /* <DEDUP_REMOVED lines=10> */
.L_x_42419:
[----:B------:R-:W-:Y:S05]  /*9ba0*/  BSYNC B1 ;  /* 0x0000000000017941 */ /* 0x000fea0003800000 */
.L_x_42418:
        /* <DEDUP_REMOVED lines=29> */
.L_x_42428:
[----:B------:R-:W-:Y:S05]  /*9d80*/  BSYNC B1 ;  /* 0x0000000000017941 */ /* 0x000fea0003800000 */
.L_x_42427:
        /* <DEDUP_REMOVED lines=22> */
.L_x_42432:
[----:B------:R-:W-:Y:S02]  /*9ef0*/  IMAD.MOV.U32 R175, RZ, RZ, R212 ;  /* 0x000000ffffaf7224 */ /* 0x000fe400078e00d4 */
.L_x_42433:
[----:B------:R-:W-:Y:S05]  /*9f00*/  BSYNC B2 ;  /* 0x0000000000027941 */ /* 0x000fea0003800000 */
.L_x_42431:
        /* <DEDUP_REMOVED lines=16> */
.L_x_42437:
[----:B------:R-:W-:Y:S05]  /*a010*/  BSYNC B3 ;  /* 0x0000000000037941 */ /* 0x000fea0003800000 */
.L_x_42436:
        /* <DEDUP_REMOVED lines=43> */
.L_x_42435:
[----:B------:R-:W-:Y:S05]  /*a2d0*/  BSYNC B2 ;  /* 0x0000000000027941 */ /* 0x000fea0003800000 */
.L_x_42434:
        /* <DEDUP_REMOVED lines=10> */
.L_x_42430:
[----:B0-----:R-:W-:Y:S05]  /*a380*/  BSYNC B1 ;  /* 0x0000000000017941 */ /* 0x001fea0003800000 */
.L_x_42429:
        /* <DEDUP_REMOVED lines=18> */
.L_x_42441:
[----:B------:R-:W-:Y:S02]  /*a4b0*/  MOV R177, R212 ;  /* 0x000000d400b17202 */ /* 0x000fe40000000f00 */
.L_x_42442:
[----:B------:R-:W-:Y:S05]  /*a4c0*/  BSYNC B2 ;  /* 0x0000000000027941 */ /* 0x000fea0003800000 */
.L_x_42440:
        /* <DEDUP_REMOVED lines=16> */
.L_x_42446:
[----:B------:R-:W-:Y:S05]  /*a5d0*/  BSYNC B3 ;  /* 0x0000000000037941 */ /* 0x000fea0003800000 */
.L_x_42445:
        /* <DEDUP_REMOVED lines=44> */
.L_x_42444:
[----:B------:R-:W-:Y:S05]  /*a8a0*/  BSYNC B2 ;  /* 0x0000000000027941 */ /* 0x000fea0003800000 */
.L_x_42443:
        /* <DEDUP_REMOVED lines=10> */
.L_x_42439:
[----:B------:R-:W-:Y:S05]  /*a950*/  BSYNC B1 ;  /* 0x0000000000017941 */ /* 0x000fea0003800000 */
.L_x_42438:
        /* <DEDUP_REMOVED lines=18> */
.L_x_42450:
[----:B------:R-:W-:Y:S02]  /*aa80*/  MOV R177, R212 ;  /* 0x000000d400b17202 */ /* 0x000fe40000000f00 */
.L_x_42451:
[----:B------:R-:W-:Y:S05]  /*aa90*/  BSYNC B2 ;  /* 0x0000000000027941 */ /* 0x000fea0003800000 */
.L_x_42449:
        /* <DEDUP_REMOVED lines=16> */
.L_x_42455:
[----:B------:R-:W-:Y:S05]  /*aba0*/  BSYNC B3 ;  /* 0x0000000000037941 */ /* 0x000fea0003800000 */
.L_x_42454:
        /* <DEDUP_REMOVED lines=44> */
.L_x_42453:
[----:B------:R-:W-:Y:S05]  /*ae70*/  BSYNC B2 ;  /* 0x0000000000027941 */ /* 0x000fea0003800000 */
.L_x_42452:
        /* <DEDUP_REMOVED lines=10> */
.L_x_42448:
[----:B------:R-:W-:Y:S05]  /*af20*/  BSYNC B1 ;  /* 0x0000000000017941 */ /* 0x000fea0003800000 */
.L_x_42447:
        /* <DEDUP_REMOVED lines=18> */
.L_x_42459:
[----:B------:R-:W-:Y:S02]  /*b050*/  MOV R172, R212 ;  /* 0x000000d400ac7202 */ /* 0x000fe40000000f00 */
.L_x_42460:
[----:B------:R-:W-:Y:S05]  /*b060*/  BSYNC B2 ;  /* 0x0000000000027941 */ /* 0x000fea0003800000 */
.L_x_42458:
        /* <DEDUP_REMOVED lines=16> */
.L_x_42464:
[----:B------:R-:W-:Y:S05]  /*b170*/  BSYNC B3 ;  /* 0x0000000000037941 */ /* 0x000fea0003800000 */
.L_x_42463:
        /* <DEDUP_REMOVED lines=44> */
.L_x_42462:
[----:B------:R-:W-:Y:S05]  /*b440*/  BSYNC B2 ;  /* 0x0000000000027941 */ /* 0x000fea0003800000 */
.L_x_42461:
        /* <DEDUP_REMOVED lines=10> */
.L_x_42457:
[----:B------:R-:W-:Y:S05]  /*b4f0*/  BSYNC B1 ;  /* 0x0000000000017941 */ /* 0x000fea0003800000 */
.L_x_42456:
        /* <DEDUP_REMOVED lines=18> */
.L_x_42468:
[----:B------:R-:W-:Y:S02]  /*b620*/  MOV R173, R212 ;  /* 0x000000d400ad7202 */ /* 0x000fe40000000f00 */
.L_x_42469:
[----:B------:R-:W-:Y:S05]  /*b630*/  BSYNC B2 ;  /* 0x0000000000027941 */ /* 0x000fea0003800000 */
.L_x_42467:
        /* <DEDUP_REMOVED lines=16> */
.L_x_42473:
[----:B------:R-:W-:Y:S05]  /*b740*/  BSYNC B3 ;  /* 0x0000000000037941 */ /* 0x000fea0003800000 */
.L_x_42472:
        /* <DEDUP_REMOVED lines=44> */
.L_x_42471:
[----:B------:R-:W-:Y:S05]  /*ba10*/  BSYNC B2 ;  /* 0x0000000000027941 */ /* 0x000fea0003800000 */
.L_x_42470:
        /* <DEDUP_REMOVED lines=10> */
.L_x_42466:
[----:B------:R-:W-:Y:S05]  /*bac0*/  BSYNC B1 ;  /* 0x0000000000017941 */ /* 0x000fea0003800000 */
.L_x_42465:
        /* <DEDUP_REMOVED lines=18> */
.L_x_42477:
[----:B------:R-:W-:Y:S02]  /*bbf0*/  MOV R174, R212 ;  /* 0x000000d400ae7202 */ /* 0x000fe40000000f00 */
.L_x_42478:
[----:B------:R-:W-:Y:S05]  /*bc00*/  BSYNC B2 ;  /* 0x0000000000027941 */ /* 0x000fea0003800000 */
.L_x_42476:
        /* <DEDUP_REMOVED lines=16> */
.L_x_42482:
[----:B------:R-:W-:Y:S05]  /*bd10*/  BSYNC B3 ;  /* 0x0000000000037941 */ /* 0x000fea0003800000 */
.L_x_42481:
        /* <DEDUP_REMOVED lines=44> */
.L_x_42480:
[----:B------:R-:W-:Y:S05]  /*bfe0*/  BSYNC B2 ;  /* 0x0000000000027941 */ /* 0x000fea0003800000 */
.L_x_42479:
        /* <DEDUP_REMOVED lines=10> */
.L_x_42475:
[----:B------:R-:W-:Y:S05]  /*c090*/  BSYNC B1 ;  /* 0x0000000000017941 */ /* 0x000fea0003800000 */
.L_x_42474:
        /* <DEDUP_REMOVED lines=18> */
.L_x_42486:
[----:B------:R-:W-:Y:S02]  /*c1c0*/  MOV R175, R212 ;  /* 0x000000d400af7202 */ /* 0x000fe40000000f00 */
.L_x_42487:
[----:B------:R-:W-:Y:S05]  /*c1d0*/  BSYNC B2 ;  /* 0x0000000000027941 */ /* 0x000fea0003800000 */
.L_x_42485:
        /* <DEDUP_REMOVED lines=16> */
.L_x_42491:
[----:B------:R-:W-:Y:S05]  /*c2e0*/  BSYNC B3 ;  /* 0x0000000000037941 */ /* 0x000fea0003800000 */
.L_x_42490:
        /* <DEDUP_REMOVED lines=44> */
.L_x_42489:
[----:B------:R-:W-:Y:S05]  /*c5b0*/  BSYNC B2 ;  /* 0x0000000000027941 */ /* 0x000fea0003800000 */
.L_x_42488:
        /* <DEDUP_REMOVED lines=10> */
.L_x_42484:
[----:B------:R-:W-:Y:S05]  /*c660*/  BSYNC B1 ;  /* 0x0000000000017941 */ /* 0x000fea0003800000 */
.L_x_42483:
        /* <DEDUP_REMOVED lines=18> */
.L_x_42495:
[----:B------:R-:W-:Y:S02]  /*c790*/  MOV R177, R212 ;  /* 0x000000d400b17202 */ /* 0x000fe40000000f00 */
.L_x_42496:
[----:B------:R-:W-:Y:S05]  /*c7a0*/  BSYNC B2 ;  /* 0x0000000000027941 */ /* 0x000fea0003800000 */
.L_x_42494:
        /* <DEDUP_REMOVED lines=16> */
.L_x_42500:
[----:B------:R-:W-:Y:S05]  /*c8b0*/  BSYNC B3 ;  /* 0x0000000000037941 */ /* 0x000fea0003800000 */
.L_x_42499:
        /* <DEDUP_REMOVED lines=44> */
.L_x_42498:
[----:B------:R-:W-:Y:S05]  /*cb80*/  BSYNC B2 ;  /* 0x0000000000027941 */ /* 0x000fea0003800000 */
.L_x_42497:
        /* <DEDUP_REMOVED lines=10> */
.L_x_42493:
[----:B------:R-:W-:Y:S05]  /*cc30*/  BSYNC B1 ;  /* 0x0000000000017941 */ /* 0x000fea0003800000 */
.L_x_42492:
        /* <DEDUP_REMOVED lines=29> */
.L_x_42502:
[----:B------:R-:W-:Y:S05]  /*ce10*/  BSYNC B1 ;  /* 0x0000000000017941 */ /* 0x000fea0003800000 */
.L_x_42501:
        /* <DEDUP_REMOVED lines=22> */
.L_x_42506:
[----:B------:R-:W-:Y:S02]  /*cf80*/  IMAD.MOV.U32 R177, RZ, RZ, R212 ;  /* 0x000000ffffb17224 */ /* 0x000fe400078e00d4 */
.L_x_42507:
[----:B------:R-:W-:Y:S05]  /*cf90*/  BSYNC B2 ;  /* 0x0000000000027941 */ /* 0x000fea0003800000 */
.L_x_42505:
        /* <DEDUP_REMOVED lines=16> */
.L_x_42511:
[----:B------:R-:W-:Y:S05]  /*d0a0*/  BSYNC B3 ;  /* 0x0000000000037941 */ /* 0x000fea0003800000 */
.L_x_42510:
        /* <DEDUP_REMOVED lines=43> */
.L_x_42509:
[----:B------:R-:W-:Y:S05]  /*d360*/  BSYNC B2 ;  /* 0x0000000000027941 */ /* 0x000fea0003800000 */
.L_x_42508:
        /* <DEDUP_REMOVED lines=10> */
.L_x_42504:
[----:B0-----:R-:W-:Y:S05]  /*d410*/  BSYNC B1 ;  /* 0x0000000000017941 */ /* 0x001fea0003800000 */
.L_x_42503:
        /* <DEDUP_REMOVED lines=18> */
.L_x_42515:
[----:B------:R-:W-:Y:S02]  /*d540*/  IMAD.MOV.U32 R178, RZ, RZ, R212 ;  /* 0x000000ffffb27224 */ /* 0x000fe400078e00d4 */
.L_x_42516:
[----:B------:R-:W-:Y:S05]  /*d550*/  BSYNC B2 ;  /* 0x0000000000027941 */ /* 0x000fea0003800000 */
.L_x_42514:
        /* <DEDUP_REMOVED lines=16> */
.L_x_42520:
[----:B------:R-:W-:Y:S05]  /*d660*/  BSYNC B3 ;  /* 0x0000000000037941 */ /* 0x000fea0003800000 */
.L_x_42519:
        /* <DEDUP_REMOVED lines=44> */
.L_x_42518:
[----:B------:R-:W-:Y:S05]  /*d930*/  BSYNC B2 ;  /* 0x0000000000027941 */ /* 0x000fea0003800000 */
.L_x_42517:
        /* <DEDUP_REMOVED lines=10> */
.L_x_42513:
[----:B------:R-:W-:Y:S05]  /*d9e0*/  BSYNC B1 ;  /* 0x0000000000017941 */ /* 0x000fea0003800000 */
.L_x_42512:
        /* <DEDUP_REMOVED lines=18> */
.L_x_42524:
[----:B------:R-:W-:Y:S02]  /*db10*/  IMAD.MOV.U32 R179, RZ, RZ, R212 ;  /* 0x000000ffffb37224 */ /* 0x000fe400078e00d4 */
.L_x_42525:
[----:B------:R-:W-:Y:S05]  /*db20*/  BSYNC B2 ;  /* 0x0000000000027941 */ /* 0x000fea0003800000 */
.L_x_42523:
        /* <DEDUP_REMOVED lines=16> */
.L_x_42529:
[----:B------:R-:W-:Y:S05]  /*dc30*/  BSYNC B3 ;  /* 0x0000000000037941 */ /* 0x000fea0003800000 */
.L_x_42528:
        /* <DEDUP_REMOVED lines=44> */
.L_x_42527:
[----:B------:R-:W-:Y:S05]  /*df00*/  BSYNC B2 ;  /* 0x0000000000027941 */ /* 0x000fea0003800000 */
.L_x_42526:
        /* <DEDUP_REMOVED lines=10> */
.L_x_42522:
[----:B------:R-:W-:Y:S05]  /*dfb0*/  BSYNC B1 ;  /* 0x0000000000017941 */ /* 0x000fea0003800000 */
.L_x_42521:
        /* <DEDUP_REMOVED lines=18> */
.L_x_42533:
[----:B------:R-:W-:Y:S02]  /*e0e0*/  IMAD.MOV.U32 R180, RZ, RZ, R212 ;  /* 0x000000ffffb47224 */ /* 0x000fe400078e00d4 */
.L_x_42534:
[----:B------:R-:W-:Y:S05]  /*e0f0*/  BSYNC B2 ;  /* 0x0000000000027941 */ /* 0x000fea0003800000 */
.L_x_42532:
        /* <DEDUP_REMOVED lines=16> */
.L_x_42538:
[----:B------:R-:W-:Y:S05]  /*e200*/  BSYNC B3 ;  /* 0x0000000000037941 */ /* 0x000fea0003800000 */
.L_x_42537:
        /* <DEDUP_REMOVED lines=44> */
.L_x_42536:
[----:B------:R-:W-:Y:S05]  /*e4d0*/  BSYNC B2 ;  /* 0x0000000000027941 */ /* 0x000fea0003800000 */
.L_x_42535:
        /* <DEDUP_REMOVED lines=10> */
.L_x_42531:
[----:B------:R-:W-:Y:S05]  /*e580*/  BSYNC B1 ;  /* 0x0000000000017941 */ /* 0x000fea0003800000 */
.L_x_42530:
        /* <DEDUP_REMOVED lines=18> */
.L_x_42542:
[----:B------:R-:W-:Y:S02]  /*e6b0*/  IMAD.MOV.U32 R181, RZ, RZ, R212 ;  /* 0x000000ffffb57224 */ /* 0x000fe400078e00d4 */
.L_x_42543:
[----:B------:R-:W-:Y:S05]  /*e6c0*/  BSYNC B2 ;  /* 0x0000000000027941 */ /* 0x000fea0003800000 */
.L_x_42541:
        /* <DEDUP_REMOVED lines=16> */
.L_x_42547:
[----:B------:R-:W-:Y:S05]  /*e7d0*/  BSYNC B3 ;  /* 0x0000000000037941 */ /* 0x000fea0003800000 */
.L_x_42546:
        /* <DEDUP_REMOVED lines=44> */
.L_x_42545:
[----:B------:R-:W-:Y:S05]  /*eaa0*/  BSYNC B2 ;  /* 0x0000000000027941 */ /* 0x000fea0003800000 */
.L_x_42544:
        /* <DEDUP_REMOVED lines=10> */
.L_x_42540:
[----:B------:R-:W-:Y:S05]  /*eb50*/  BSYNC B1 ;  /* 0x0000000000017941 */ /* 0x000fea0003800000 */
.L_x_42539:
        /* <DEDUP_REMOVED lines=18> */
.L_x_42551:
[----:B------:R-:W-:Y:S02]  /*ec80*/  IMAD.MOV.U32 R182, RZ, RZ, R212 ;  /* 0x000000ffffb67224 */ /* 0x000fe400078e00d4 */
.L_x_42552:
[----:B------:R-:W-:Y:S05]  /*ec90*/  BSYNC B2 ;  /* 0x0000000000027941 */ /* 0x000fea0003800000 */
.L_x_42550:
        /* <DEDUP_REMOVED lines=16> */
.L_x_42556:
[----:B------:R-:W-:Y:S05]  /*eda0*/  BSYNC B3 ;  /* 0x0000000000037941 */ /* 0x000fea0003800000 */
.L_x_42555:
        /* <DEDUP_REMOVED lines=44> */
.L_x_42554:
[----:B------:R-:W-:Y:S05]  /*f070*/  BSYNC B2 ;  /* 0x0000000000027941 */ /* 0x000fea0003800000 */
.L_x_42553:
        /* <DEDUP_REMOVED lines=10> */
.L_x_42549:
[----:B------:R-:W-:Y:S05]  /*f120*/  BSYNC B1 ;  /* 0x0000000000017941 */ /* 0x000fea0003800000 */
.L_x_42548:
        /* <DEDUP_REMOVED lines=18> */
.L_x_42560:
[----:B------:R-:W-:Y:S02]  /*f250*/  IMAD.MOV.U32 R183, RZ, RZ, R212 ;  /* 0x000000ffffb77224 */ /* 0x000fe400078e00d4 */
.L_x_42561:
[----:B------:R-:W-:Y:S05]  /*f260*/  BSYNC B2 ;  /* 0x0000000000027941 */ /* 0x000fea0003800000 */
.L_x_42559:
        /* <DEDUP_REMOVED lines=16> */
.L_x_42565:
[----:B------:R-:W-:Y:S05]  /*f370*/  BSYNC B3 ;  /* 0x0000000000037941 */ /* 0x000fea0003800000 */
.L_x_42564:
        /* <DEDUP_REMOVED lines=44> */
.L_x_42563:
[----:B------:R-:W-:Y:S05]  /*f640*/  BSYNC B2 ;  /* 0x0000000000027941 */ /* 0x000fea0003800000 */
.L_x_42562:
        /* <DEDUP_REMOVED lines=10> */
.L_x_42558:
[----:B------:R-:W-:Y:S05]  /*f6f0*/  BSYNC B1 ;  /* 0x0000000000017941 */ /* 0x000fea0003800000 */
.L_x_42557:
        /* <DEDUP_REMOVED lines=18> */
.L_x_42569:
[----:B------:R-:W-:Y:S02]  /*f820*/  IMAD.MOV.U32 R185, RZ, RZ, R212 ;  /* 0x000000ffffb97224 */ /* 0x000fe400078e00d4 */
.L_x_42570:
[----:B------:R-:W-:Y:S05]  /*f830*/  BSYNC B2 ;  /* 0x0000000000027941 */ /* 0x000fea0003800000 */
.L_x_42568:
        /* <DEDUP_REMOVED lines=16> */
.L_x_42574:
[----:B------:R-:W-:Y:S05]  /*f940*/  BSYNC B3 ;  /* 0x0000000000037941 */ /* 0x000fea0003800000 */
.L_x_42573:
        /* <DEDUP_REMOVED lines=44> */
.L_x_42572:
[----:B------:R-:W-:Y:S05]  /*fc10*/  BSYNC B2 ;  /* 0x0000000000027941 */ /* 0x000fea0003800000 */
.L_x_42571:
        /* <DEDUP_REMOVED lines=10> */
.L_x_42567:
[----:B------:R-:W-:Y:S05]  /*fcc0*/  BSYNC B1 ;  /* 0x0000000000017941 */ /* 0x000fea0003800000 */
.L_x_42566:
        /* <DEDUP_REMOVED lines=29> */
.L_x_42576:
[----:B------:R-:W-:Y:S05]  /*fea0*/  BSYNC B1 ;  /* 0x0000000000017941 */ /* 0x000fea0003800000 */
.L_x_42575:
        /* <DEDUP_REMOVED lines=22> */
.L_x_42580:
[----:B------:R-:W-:Y:S02]  /*10010*/  IMAD.MOV.U32 R185, RZ, RZ, R212 ;  /* 0x000000ffffb97224 */ /* 0x000fe400078e00d4 */
.L_x_42581:
[----:B------:R-:W-:Y:S05]  /*10020*/  BSYNC B2 ;  /* 0x0000000000027941 */ /* 0x000fea0003800000 */
.L_x_42579:
        /* <DEDUP_REMOVED lines=16> */
.L_x_42585:
[----:B------:R-:W-:Y:S05]  /*10130*/  BSYNC B3 ;  /* 0x0000000000037941 */ /* 0x000fea0003800000 */
.L_x_42584:
        /* <DEDUP_REMOVED lines=43> */
.L_x_42583:
[----:B------:R-:W-:Y:S05]  /*103f0*/  BSYNC B2 ;  /* 0x0000000000027941 */ /* 0x000fea0003800000 */
.L_x_42582:
        /* <DEDUP_REMOVED lines=10> */
.L_x_42578:
[----:B0-----:R-:W-:Y:S05]  /*104a0*/  BSYNC B1 ;  /* 0x0000000000017941 */ /* 0x001fea0003800000 */
.L_x_42577:
        /* <DEDUP_REMOVED lines=18> */
.L_x_42589:
[----:B------:R-:W-:Y:S02]  /*105d0*/  MOV R186, R212 ;  /* 0x000000d400ba7202 */ /* 0x000fe40000000f00 */
.L_x_42590:
[----:B------:R-:W-:Y:S05]  /*105e0*/  BSYNC B2 ;  /* 0x0000000000027941 */ /* 0x000fea0003800000 */
.L_x_42588:
        /* <DEDUP_REMOVED lines=16> */
.L_x_42594:
[----:B------:R-:W-:Y:S05]  /*106f0*/  BSYNC B3 ;  /* 0x0000000000037941 */ /* 0x000fea0003800000 */
.L_x_42593:
        /* <DEDUP_REMOVED lines=44> */
.L_x_42592:
[----:B------:R-:W-:Y:S05]  /*109c0*/  BSYNC B2 ;  /* 0x0000000000027941 */ /* 0x000fea0003800000 */
.L_x_42591:
        /* <DEDUP_REMOVED lines=10> */
.L_x_42587:
[----:B------:R-:W-:Y:S05]  /*10a70*/  BSYNC B1 ;  /* 0x0000000000017941 */ /* 0x000fea0003800000 */
.L_x_42586:
        /* <DEDUP_REMOVED lines=18> */
.L_x_42598:
[----:B------:R-:W-:Y:S02]  /*10ba0*/  MOV R187, R212 ;  /* 0x000000d400bb7202 */ /* 0x000fe40000000f00 */
.L_x_42599:
[----:B------:R-:W-:Y:S05]  /*10bb0*/  BSYNC B2 ;  /* 0x0000000000027941 */ /* 0x000fea0003800000 */
.L_x_42597:
        /* <DEDUP_REMOVED lines=16> */
.L_x_42603:
[----:B------:R-:W-:Y:S05]  /*10cc0*/  BSYNC B3 ;  /* 0x0000000000037941 */ /* 0x000fea0003800000 */
.L_x_42602:
        /* <DEDUP_REMOVED lines=44> */
.L_x_42601:
[----:B------:R-:W-:Y:S05]  /*10f90*/  BSYNC B2 ;  /* 0x0000000000027941 */ /* 0x000fea0003800000 */
.L_x_42600:
        /* <DEDUP_REMOVED lines=10> */
.L_x_42596:
[----:B------:R-:W-:Y:S05]  /*11040*/  BSYNC B1 ;  /* 0x0000000000017941 */ /* 0x000fea0003800000 */
.L_x_42595:
        /* <DEDUP_REMOVED lines=18> */
.L_x_42607:
[----:B------:R-:W-:Y:S02]  /*11170*/  MOV R188, R212 ;  /* 0x000000d400bc7202 */ /* 0x000fe40000000f00 */
.L_x_42608:
[----:B------:R-:W-:Y:S05]  /*11180*/  BSYNC B2 ;  /* 0x0000000000027941 */ /* 0x000fea0003800000 */
.L_x_42606:
        /* <DEDUP_REMOVED lines=16> */
.L_x_42612:
[----:B------:R-:W-:Y:S05]  /*11290*/  BSYNC B3 ;  /* 0x0000000000037941 */ /* 0x000fea0003800000 */
.L_x_42611:
        /* <DEDUP_REMOVED lines=44> */
.L_x_42610:
[----:B------:R-:W-:Y:S05]  /*11560*/  BSYNC B2 ;  /* 0x0000000000027941 */ /* 0x000fea0003800000 */
.L_x_42609:
        /* <DEDUP_REMOVED lines=10> */
.L_x_42605:
[----:B------:R-:W-:Y:S05]  /*11610*/  BSYNC B1 ;  /* 0x0000000000017941 */ /* 0x000fea0003800000 */
.L_x_42604:
        /* <DEDUP_REMOVED lines=18> */
.L_x_42616:
[----:B------:R-:W-:Y:S02]  /*11740*/  MOV R189, R212 ;  /* 0x000000d400bd7202 */ /* 0x000fe40000000f00 */
.L_x_42617:
[----:B------:R-:W-:Y:S05]  /*11750*/  BSYNC B2 ;  /* 0x0000000000027941 */ /* 0x000fea0003800000 */
.L_x_42615:
        /* <DEDUP_REMOVED lines=16> */
.L_x_42621:
[----:B------:R-:W-:Y:S05]  /*11860*/  BSYNC B3 ;  /* 0x0000000000037941 */ /* 0x000fea0003800000 */
.L_x_42620:
        /* <DEDUP_REMOVED lines=44> */
.L_x_42619:
[----:B------:R-:W-:Y:S05]  /*11b30*/  BSYNC B2 ;  /* 0x0000000000027941 */ /* 0x000fea0003800000 */
.L_x_42618:
        /* <DEDUP_REMOVED lines=10> */
.L_x_42614:
[----:B------:R-:W-:Y:S05]  /*11be0*/  BSYNC B1 ;  /* 0x0000000000017941 */ /* 0x000fea0003800000 */
.L_x_42613:
        /* <DEDUP_REMOVED lines=18> */
.L_x_42625:
[----:B------:R-:W-:Y:S02]  /*11d10*/  MOV R190, R212 ;  /* 0x000000d400be7202 */ /* 0x000fe40000000f00 */
.L_x_42626:
[----:B------:R-:W-:Y:S05]  /*11d20*/  BSYNC B2 ;  /* 0x0000000000027941 */ /* 0x000fea0003800000 */
.L_x_42624:
        /* <DEDUP_REMOVED lines=16> */
.L_x_42630:
[----:B------:R-:W-:Y:S05]  /*11e30*/  BSYNC B3 ;  /* 0x0000000000037941 */ /* 0x000fea0003800000 */
.L_x_42629:
        /* <DEDUP_REMOVED lines=44> */
.L_x_42628:
[----:B------:R-:W-:Y:S05]  /*12100*/  BSYNC B2 ;  /* 0x0000000000027941 */ /* 0x000fea0003800000 */
.L_x_42627:
        /* <DEDUP_REMOVED lines=10> */
.L_x_42623:
[----:B------:R-:W-:Y:S05]  /*121b0*/  BSYNC B1 ;  /* 0x0000000000017941 */ /* 0x000fea0003800000 */
.L_x_42622:
        /* <DEDUP_REMOVED lines=18> */
.L_x_42634:
[----:B------:R-:W-:Y:S02]  /*122e0*/  MOV R191, R212 ;  /* 0x000000d400bf7202 */ /* 0x000fe40000000f00 */
.L_x_42635:
[----:B------:R-:W-:Y:S05]  /*122f0*/  BSYNC B2 ;  /* 0x0000000000027941 */ /* 0x000fea0003800000 */
.L_x_42633:
        /* <DEDUP_REMOVED lines=16> */
.L_x_42639:
[----:B------:R-:W-:Y:S05]  /*12400*/  BSYNC B3 ;  /* 0x0000000000037941 */ /* 0x000fea0003800000 */
.L_x_42638:
        /* <DEDUP_REMOVED lines=44> */
.L_x_42637:
[----:B------:R-:W-:Y:S05]  /*126d0*/  BSYNC B2 ;  /* 0x0000000000027941 */ /* 0x000fea0003800000 */
.L_x_42636:
        /* <DEDUP_REMOVED lines=10> */
.L_x_42632:
[----:B------:R-:W-:Y:S05]  /*12780*/  BSYNC B1 ;  /* 0x0000000000017941 */ /* 0x000fea0003800000 */
.L_x_42631:
        /* <DEDUP_REMOVED lines=18> */
.L_x_42643:
[----:B------:R-:W-:Y:S02]  /*128b0*/  MOV R193, R212 ;  /* 0x000000d400c17202 */ /* 0x000fe40000000f00 */
.L_x_42644:
[----:B------:R-:W-:Y:S05]  /*128c0*/  BSYNC B2 ;  /* 0x0000000000027941 */ /* 0x000fea0003800000 */
.L_x_42642:
        /* <DEDUP_REMOVED lines=16> */
.L_x_42648:
[----:B------:R-:W-:Y:S05]  /*129d0*/  BSYNC B3 ;  /* 0x0000000000037941 */ /* 0x000fea0003800000 */
.L_x_42647:
        /* <DEDUP_REMOVED lines=44> */
.L_x_42646:
[----:B------:R-:W-:Y:S05]  /*12ca0*/  BSYNC B2 ;  /* 0x0000000000027941 */ /* 0x000fea0003800000 */
.L_x_42645:
        /* <DEDUP_REMOVED lines=10> */
.L_x_42641:
[----:B------:R-:W-:Y:S05]  /*12d50*/  BSYNC B1 ;  /* 0x0000000000017941 */ /* 0x000fea0003800000 */
.L_x_42640:
        /* <DEDUP_REMOVED lines=29> */
.L_x_42650:
[----:B------:R-:W-:Y:S05]  /*12f30*/  BSYNC B1 ;  /* 0x0000000000017941 */ /* 0x000fea0003800000 */
.L_x_42649:
        /* <DEDUP_REMOVED lines=22> */
.L_x_42654:
[----:B------:R-:W-:Y:S02]  /*130a0*/  MOV R193, R212 ;  /* 0x000000d400c17202 */ /* 0x000fe40000000f00 */
.L_x_42655:
[----:B------:R-:W-:Y:S05]  /*130b0*/  BSYNC B2 ;  /* 0x0000000000027941 */ /* 0x000fea0003800000 */
.L_x_42653:
        /* <DEDUP_REMOVED lines=16> */
.L_x_42659:
[----:B------:R-:W-:Y:S05]  /*131c0*/  BSYNC B3 ;  /* 0x0000000000037941 */ /* 0x000fea0003800000 */
.L_x_42658:
        /* <DEDUP_REMOVED lines=43> */
.L_x_42657:
[----:B------:R-:W-:Y:S05]  /*13480*/  BSYNC B2 ;  /* 0x0000000000027941 */ /* 0x000fea0003800000 */
.L_x_42656:
        /* <DEDUP_REMOVED lines=10> */
.L_x_42652:
[----:B0-----:R-:W-:Y:S05]  /*13530*/  BSYNC B1 ;  /* 0x0000000000017941 */ /* 0x001fea0003800000 */
.L_x_42651:
        /* <DEDUP_REMOVED lines=18> */
.L_x_42663:
[----:B------:R-:W-:Y:S02]  /*13660*/  IMAD.MOV.U32 R194, RZ, RZ, R212 ;  /* 0x000000ffffc27224 */ /* 0x000fe400078e00d4 */
.L_x_42664:
[----:B------:R-:W-:Y:S05]  /*13670*/  BSYNC B2 ;  /* 0x0000000000027941 */ /* 0x000fea0003800000 */
.L_x_42662:
        /* <DEDUP_REMOVED lines=16> */
.L_x_42668:
[----:B------:R-:W-:Y:S05]  /*13780*/  BSYNC B3 ;  /* 0x0000000000037941 */ /* 0x000fea0003800000 */
.L_x_42667:
        /* <DEDUP_REMOVED lines=44> */
.L_x_42666:
[----:B------:R-:W-:Y:S05]  /*13a50*/  BSYNC B2 ;  /* 0x0000000000027941 */ /* 0x000fea0003800000 */
.L_x_42665:
        /* <DEDUP_REMOVED lines=10> */
.L_x_42661:
[----:B------:R-:W-:Y:S05]  /*13b00*/  BSYNC B1 ;  /* 0x0000000000017941 */ /* 0x000fea0003800000 */
.L_x_42660:
        /* <DEDUP_REMOVED lines=18> */
.L_x_42672:
[----:B------:R-:W-:Y:S02]  /*13c30*/  IMAD.MOV.U32 R195, RZ, RZ, R212 ;  /* 0x000000ffffc37224 */ /* 0x000fe400078e00d4 */
.L_x_42673:
[----:B------:R-:W-:Y:S05]  /*13c40*/  BSYNC B2 ;  /* 0x0000000000027941 */ /* 0x000fea0003800000 */
.L_x_42671:
        /* <DEDUP_REMOVED lines=16> */
.L_x_42677:
[----:B------:R-:W-:Y:S05]  /*13d50*/  BSYNC B3 ;  /* 0x0000000000037941 */ /* 0x000fea0003800000 */
.L_x_42676:
        /* <DEDUP_REMOVED lines=44> */
.L_x_42675:
[----:B------:R-:W-:Y:S05]  /*14020*/  BSYNC B2 ;  /* 0x0000000000027941 */ /* 0x000fea0003800000 */
.L_x_42674:
        /* <DEDUP_REMOVED lines=10> */
.L_x_42670:
[----:B------:R-:W-:Y:S05]  /*140d0*/  BSYNC B1 ;  /* 0x0000000000017941 */ /* 0x000fea0003800000 */
.L_x_42669:
        /* <DEDUP_REMOVED lines=18> */
.L_x_42681:
[----:B------:R-:W-:Y:S02]  /*14200*/  IMAD.MOV.U32 R196, RZ, RZ, R212 ;  /* 0x000000ffffc47224 */ /* 0x000fe400078e00d4 */
.L_x_42682:
[----:B------:R-:W-:Y:S05]  /*14210*/  BSYNC B2 ;  /* 0x0000000000027941 */ /* 0x000fea0003800000 */
.L_x_42680:
        /* <DEDUP_REMOVED lines=16> */
.L_x_42686:
[----:B------:R-:W-:Y:S05]  /*14320*/  BSYNC B3 ;  /* 0x0000000000037941 */ /* 0x000fea0003800000 */
.L_x_42685:
        /* <DEDUP_REMOVED lines=44> */
.L_x_42684:
[----:B------:R-:W-:Y:S05]  /*145f0*/  BSYNC B2 ;  /* 0x0000000000027941 */ /* 0x000fea0003800000 */
.L_x_42683:
        /* <DEDUP_REMOVED lines=10> */
.L_x_42679:
[----:B------:R-:W-:Y:S05]  /*146a0*/  BSYNC B1 ;  /* 0x0000000000017941 */ /* 0x000fea0003800000 */
.L_x_42678:
        /* <DEDUP_REMOVED lines=18> */
.L_x_42690:
[----:B------:R-:W-:Y:S02]  /*147d0*/  IMAD.MOV.U32 R197, RZ, RZ, R212 ;  /* 0x000000ffffc57224 */ /* 0x000fe400078e00d4 */
.L_x_42691:
[----:B------:R-:W-:Y:S05]  /*147e0*/  BSYNC B2 ;  /* 0x0000000000027941 */ /* 0x000fea0003800000 */
.L_x_42689:
        /* <DEDUP_REMOVED lines=16> */
.L_x_42695:
[----:B------:R-:W-:Y:S05]  /*148f0*/  BSYNC B3 ;  /* 0x0000000000037941 */ /* 0x000fea0003800000 */
.L_x_42694:
        /* <DEDUP_REMOVED lines=44> */
.L_x_42693:
[----:B------:R-:W-:Y:S05]  /*14bc0*/  BSYNC B2 ;  /* 0x0000000000027941 */ /* 0x000fea0003800000 */
.L_x_42692:
        /* <DEDUP_REMOVED lines=10> */
.L_x_42688:
[----:B------:R-:W-:Y:S05]  /*14c70*/  BSYNC B1 ;  /* 0x0000000000017941 */ /* 0x000fea0003800000 */
.L_x_42687:
        /* <DEDUP_REMOVED lines=18> */
.L_x_42699:
[----:B------:R-:W-:Y:S02]  /*14da0*/  IMAD.MOV.U32 R201, RZ, RZ, R212 ;  /* 0x000000ffffc97224 */ /* 0x000fe400078e00d4 */
.L_x_42700:
[----:B------:R-:W-:Y:S05]  /*14db0*/  BSYNC B2 ;  /* 0x0000000000027941 */ /* 0x000fea0003800000 */
.L_x_42698:
        /* <DEDUP_REMOVED lines=16> */
.L_x_42704:
[----:B------:R-:W-:Y:S05]  /*14ec0*/  BSYNC B3 ;  /* 0x0000000000037941 */ /* 0x000fea0003800000 */
.L_x_42703:
        /* <DEDUP_REMOVED lines=44> */
.L_x_42702:
[----:B------:R-:W-:Y:S05]  /*15190*/  BSYNC B2 ;  /* 0x0000000000027941 */ /* 0x000fea0003800000 */
.L_x_42701:
        /* <DEDUP_REMOVED lines=10> */
.L_x_42697:
[----:B------:R-:W-:Y:S05]  /*15240*/  BSYNC B1 ;  /* 0x0000000000017941 */ /* 0x000fea0003800000 */
.L_x_42696:
        /* <DEDUP_REMOVED lines=18> */
.L_x_42708:
[----:B------:R-:W-:Y:S02]  /*15370*/  IMAD.MOV.U32 R199, RZ, RZ, R212 ;  /* 0x000000ffffc77224 */ /* 0x000fe400078e00d4 */
.L_x_42709:
[----:B------:R-:W-:Y:S05]  /*15380*/  BSYNC B2 ;  /* 0x0000000000027941 */ /* 0x000fea0003800000 */
.L_x_42707:
        /* <DEDUP_REMOVED lines=16> */
.L_x_42713:
[----:B------:R-:W-:Y:S05]  /*15490*/  BSYNC B3 ;  /* 0x0000000000037941 */ /* 0x000fea0003800000 */
.L_x_42712:
        /* <DEDUP_REMOVED lines=44> */
.L_x_42711:
[----:B------:R-:W-:Y:S05]  /*15760*/  BSYNC B2 ;  /* 0x0000000000027941 */ /* 0x000fea0003800000 */
.L_x_42710:
        /* <DEDUP_REMOVED lines=10> */
.L_x_42706:
[----:B------:R-:W-:Y:S05]  /*15810*/  BSYNC B1 ;  /* 0x0000000000017941 */ /* 0x000fea0003800000 */
.L_x_42705:
        /* <DEDUP_REMOVED lines=18> */
.L_x_42717:
[----:B------:R-:W-:Y:S02]  /*15940*/  IMAD.MOV.U32 R201, RZ, RZ, R212 ;  /* 0x000000ffffc97224 */ /* 0x000fe400078e00d4 */
.L_x_42718:
[----:B------:R-:W-:Y:S05]  /*15950*/  BSYNC B2 ;  /* 0x0000000000027941 */ /* 0x000fea0003800000 */
.L_x_42716:
        /* <DEDUP_REMOVED lines=16> */
.L_x_42722:
[----:B------:R-:W-:Y:S05]  /*15a60*/  BSYNC B3 ;  /* 0x0000000000037941 */ /* 0x000fea0003800000 */
.L_x_42721:
        /* <DEDUP_REMOVED lines=44> */
.L_x_42720:
[----:B------:R-:W-:Y:S05]  /*15d30*/  BSYNC B2 ;  /* 0x0000000000027941 */ /* 0x000fea0003800000 */
.L_x_42719:
        /* <DEDUP_REMOVED lines=10> */
.L_x_42715:
[----:B------:R-:W-:Y:S05]  /*15de0*/  BSYNC B1 ;  /* 0x0000000000017941 */ /* 0x000fea0003800000 */
.L_x_42714:
        /* <DEDUP_REMOVED lines=29> */
.L_x_42724:
[----:B------:R-:W-:Y:S05]  /*15fc0*/  BSYNC B1 ;  /* 0x0000000000017941 */ /* 0x000fea0003800000 */
.L_x_42723:
        /* <DEDUP_REMOVED lines=22> */
.L_x_42728:
[----:B------:R-:W-:Y:S02]  /*16130*/  IMAD.MOV.U32 R201, RZ, RZ, R212 ;  /* 0x000000ffffc97224 */ /* 0x000fe400078e00d4 */
.L_x_42729:
[----:B------:R-:W-:Y:S05]  /*16140*/  BSYNC B2 ;  /* 0x0000000000027941 */ /* 0x000fea0003800000 */
.L_x_42727:
        /* <DEDUP_REMOVED lines=16> */
.L_x_42733:
[----:B------:R-:W-:Y:S05]  /*16250*/  BSYNC B3 ;  /* 0x0000000000037941 */ /* 0x000fea0003800000 */
.L_x_42732:
        /* <DEDUP_REMOVED lines=43> */
.L_x_42731:
[----:B------:R-:W-:Y:S05]  /*16510*/  BSYNC B2 ;  /* 0x0000000000027941 */ /* 0x000fea0003800000 */
.L_x_42730:
        /* <DEDUP_REMOVED lines=10> */
.L_x_42726:
[----:B0-----:R-:W-:Y:S05]  /*165c0*/  BSYNC B1 ;  /* 0x0000000000017941 */ /* 0x001fea0003800000 */
.L_x_42725:
        /* <DEDUP_REMOVED lines=18> */
.L_x_42737:
[----:B------:R-:W-:Y:S02]  /*166f0*/  IMAD.MOV.U32 R202, RZ, RZ, R212 ;  /* 0x000000ffffca7224 */ /* 0x000fe400078e00d4 */
.L_x_42738:
[----:B------:R-:W-:Y:S05]  /*16700*/  BSYNC B2 ;  /* 0x0000000000027941 */ /* 0x000fea0003800000 */
.L_x_42736:
        /* <DEDUP_REMOVED lines=16> */
.L_x_42742:
[----:B------:R-:W-:Y:S05]  /*16810*/  BSYNC B3 ;  /* 0x0000000000037941 */ /* 0x000fea0003800000 */
.L_x_42741:
        /* <DEDUP_REMOVED lines=44> */
.L_x_42740:
[----:B------:R-:W-:Y:S05]  /*16ae0*/  BSYNC B2 ;  /* 0x0000000000027941 */ /* 0x000fea0003800000 */
.L_x_42739:
        /* <DEDUP_REMOVED lines=10> */
.L_x_42735:
[----:B------:R-:W-:Y:S05]  /*16b90*/  BSYNC B1 ;  /* 0x0000000000017941 */ /* 0x000fea0003800000 */
.L_x_42734:
        /* <DEDUP_REMOVED lines=18> */
.L_x_42746:
[----:B------:R-:W-:Y:S02]  /*16cc0*/  IMAD.MOV.U32 R203, RZ, RZ, R212 ;  /* 0x000000ffffcb7224 */ /* 0x000fe400078e00d4 */
.L_x_42747:
[----:B------:R-:W-:Y:S05]  /*16cd0*/  BSYNC B2 ;  /* 0x0000000000027941 */ /* 0x000fea0003800000 */
.L_x_42745:
        /* <DEDUP_REMOVED lines=16> */
.L_x_42751:
[----:B------:R-:W-:Y:S05]  /*16de0*/  BSYNC B3 ;  /* 0x0000000000037941 */ /* 0x000fea0003800000 */
.L_x_42750:
        /* <DEDUP_REMOVED lines=44> */
.L_x_42749:
[----:B------:R-:W-:Y:S05]  /*170b0*/  BSYNC B2 ;  /* 0x0000000000027941 */ /* 0x000fea0003800000 */
.L_x_42748:
        /* <DEDUP_REMOVED lines=10> */
.L_x_42744:
[----:B------:R-:W-:Y:S05]  /*17160*/  BSYNC B1 ;  /* 0x0000000000017941 */ /* 0x000fea0003800000 */
.L_x_42743:
        /* <DEDUP_REMOVED lines=18> */
.L_x_42755:
[----:B------:R-:W-:Y:S02]  /*17290*/  IMAD.MOV.U32 R204, RZ, RZ, R212 ;  /* 0x000000ffffcc7224 */ /* 0x000fe400078e00d4 */
.L_x_42756:
[----:B------:R-:W-:Y:S05]  /*172a0*/  BSYNC B2 ;  /* 0x0000000000027941 */ /* 0x000fea0003800000 */
.L_x_42754:
        /* <DEDUP_REMOVED lines=16> */
.L_x_42760:
[----:B------:R-:W-:Y:S05]  /*173b0*/  BSYNC B3 ;  /* 0x0000000000037941 */ /* 0x000fea0003800000 */
.L_x_42759:
        /* <DEDUP_REMOVED lines=44> */
.L_x_42758:
[----:B------:R-:W-:Y:S05]  /*17680*/  BSYNC B2 ;  /* 0x0000000000027941 */ /* 0x000fea0003800000 */
.L_x_42757:
        /* <DEDUP_REMOVED lines=10> */
.L_x_42753:
[----:B------:R-:W-:Y:S05]  /*17730*/  BSYNC B1 ;  /* 0x0000000000017941 */ /* 0x000fea0003800000 */
.L_x_42752:
        /* <DEDUP_REMOVED lines=18> */
.L_x_42764:
[----:B------:R-:W-:Y:S02]  /*17860*/  IMAD.MOV.U32 R205, RZ, RZ, R212 ;  /* 0x000000ffffcd7224 */ /* 0x000fe400078e00d4 */
.L_x_42765:
[----:B------:R-:W-:Y:S05]  /*17870*/  BSYNC B2 ;  /* 0x0000000000027941 */ /* 0x000fea0003800000 */
.L_x_42763:
        /* <DEDUP_REMOVED lines=16> */
.L_x_42769:
[----:B------:R-:W-:Y:S05]  /*17980*/  BSYNC B3 ;  /* 0x0000000000037941 */ /* 0x000fea0003800000 */
.L_x_42768:
        /* <DEDUP_REMOVED lines=44> */
.L_x_42767:
[----:B------:R-:W-:Y:S05]  /*17c50*/  BSYNC B2 ;  /* 0x0000000000027941 */ /* 0x000fea0003800000 */
.L_x_42766:
        /* <DEDUP_REMOVED lines=10> */
.L_x_42762:
[----:B------:R-:W-:Y:S05]  /*17d00*/  BSYNC B1 ;  /* 0x0000000000017941 */ /* 0x000fea0003800000 */
.L_x_42761:
        /* <DEDUP_REMOVED lines=18> */
.L_x_42773:
[----:B------:R-:W-:Y:S02]  /*17e30*/  IMAD.MOV.U32 R211, RZ, RZ, R212 ;  /* 0x000000ffffd37224 */ /* 0x000fe400078e00d4 */
.L_x_42774:
[----:B------:R-:W-:Y:S05]  /*17e40*/  BSYNC B2 ;  /* 0x0000000000027941 */ /* 0x000fea0003800000 */
.L_x_42772:
        /* <DEDUP_REMOVED lines=16> */
.L_x_42778:
[----:B------:R-:W-:Y:S05]  /*17f50*/  BSYNC B3 ;  /* 0x0000000000037941 */ /* 0x000fea0003800000 */
.L_x_42777:
        /* <DEDUP_REMOVED lines=44> */
.L_x_42776:
[----:B------:R-:W-:Y:S05]  /*18220*/  BSYNC B2 ;  /* 0x0000000000027941 */ /* 0x000fea0003800000 */
.L_x_42775:
        /* <DEDUP_REMOVED lines=10> */
.L_x_42771:
[----:B------:R-:W-:Y:S05]  /*182d0*/  BSYNC B1 ;  /* 0x0000000000017941 */ /* 0x000fea0003800000 */
.L_x_42770:
        /* <DEDUP_REMOVED lines=18> */
.L_x_42782:
[----:B------:R-:W-:Y:S02]  /*18400*/  IMAD.MOV.U32 R211, RZ, RZ, R212 ;  /* 0x000000ffffd37224 */ /* 0x000fe400078e00d4 */
.L_x_42783:
[----:B------:R-:W-:Y:S05]  /*18410*/  BSYNC B2 ;  /* 0x0000000000027941 */ /* 0x000fea0003800000 */
.L_x_42781:
        /* <DEDUP_REMOVED lines=16> */
.L_x_42787:
[----:B------:R-:W-:Y:S05]  /*18520*/  BSYNC B3 ;  /* 0x0000000000037941 */ /* 0x000fea0003800000 */
.L_x_42786:
        /* <DEDUP_REMOVED lines=44> */
.L_x_42785:
[----:B------:R-:W-:Y:S05]  /*187f0*/  BSYNC B2 ;  /* 0x0000000000027941 */ /* 0x000fea0003800000 */
.L_x_42784:
[----:B------:R-:W0:Y:S01]  /*18800*/  I2F.U32 R206, R211 ;  /* 0x000000d300ce7306 */ /* 0x000e220000201000 */
[----:B------:R-:W-:Y:S01]  /*18810*/  IMAD.MOV.U32 R207, RZ, RZ, 0x2f800000 ;  /* 0x2f800000ffcf7424 */ /* 0x000fe200078e00ff */
[----:B------:R-:W-:-:S05]  /*18820*/  HADD2.F32 R221, -RZ, R135.H0_H0 ;  /* 0x20000087ffdd7230 */ /* 0x000fca0000004100 */
[----:B------:R-:W-:Y:S02]  /*18830*/  FMUL.FTZ R221, R221, c[0x0][0x1ec] ;  /* 0x00007b00dddd7a20 */ /* 0x000fe40000410000 */
[----:B0-----:R-:W-:-:S05]  /*18840*/  FFMA.FTZ R206, R206, R207, 1.1641532182693481445e-10 ;  /* 0x2f000000cece7423 */ /* 0x001fca00000100cf */
[----:B------:R-:W-:Y:S01]  /*18850*/  FSETP.GTU.FTZ.AND P1, PT, R206, c[0x0][0x1e4], PT ;  /* 0x00007900ce007a0b */ /* 0x000fe20003f3c000 */
[----:B------:R-:W-:-:S03]  /*18860*/  FMUL.FTZ R206, R221, c[0x0][0x1e8] ;  /* 0x00007a00ddce7a20 */ /* 0x000fc60000410000 */
[----:B------:R-:W-:Y:S02]  /*18870*/  SEL R221, RZ, 0x1, P1 ;  /* 0x00000001ffdd7807 */ /* 0x000fe40000800000 */
[----:B------:R-:W-:-:S05]  /*18880*/  FSEL R206, R206, RZ, !P1 ;  /* 0x000000ffcece7208 */ /* 0x000fca0004800000 */
[----:B------:R-:W-:Y:S02]  /*18890*/  @P0 FADD.FTZ R206, R138, R206 ;  /* 0x000000ce8ace0221 */ /* 0x000fe40000010000 */
.L_x_42780:
[----:B------:R-:W-:Y:S05]  /*188a0*/  BSYNC B1 ;  /* 0x0000000000017941 */ /* 0x000fea0003800000 */
.L_x_42779:
        /* <DEDUP_REMOVED lines=18> */
.L_x_42791:
[----:B------:R-:W-:Y:S02]  /*189d0*/  IMAD.MOV.U32 R235, RZ, RZ, R212 ;  /* 0x000000ffffeb7224 */ /* 0x000fe400078e00d4 */
.L_x_42792:
[----:B------:R-:W-:Y:S05]  /*189e0*/  BSYNC B2 ;  /* 0x0000000000027941 */ /* 0x000fea0003800000 */
.L_x_42790:
        /* <DEDUP_REMOVED lines=16> */
.L_x_42796:
[----:B------:R-:W-:Y:S05]  /*18af0*/  BSYNC B3 ;  /* 0x0000000000037941 */ /* 0x000fea0003800000 */
.L_x_42795:
        /* <DEDUP_REMOVED lines=44> */
.L_x_42794:
[----:B------:R-:W-:Y:S05]  /*18dc0*/  BSYNC B2 ;  /* 0x0000000000027941 */ /* 0x000fea0003800000 */
.L_x_42793:
        /* <DEDUP_REMOVED lines=10> */
.L_x_42789:
[----:B------:R-:W-:Y:S05]  /*18e70*/  BSYNC B1 ;  /* 0x0000000000017941 */ /* 0x000fea0003800000 */
.L_x_42788:
        /* <DEDUP_REMOVED lines=89> */
.L_x_42798:
[----:B0-----:R-:W-:Y:S05]  /*19410*/  BSYNC B1 ;  /* 0x0000000000017941 */ /* 0x001fea0003800000 */
.L_x_42797:
[----:B------:R-:W-:Y:S01]  /*19420*/  FADD.FTZ R229, R236, R207 ;  /* 0x000000cfece57221 */ /* 0x000fe20000010000 */
[----:B------:R-:W-:Y:S05]  /*19430*/  BRA.DIV ~URZ, `(.L_x_42799) ;  /* 0x00001ad27f007947 */ /* 0x000fea000b800000 */
[----:B------:R0:W1:Y:S02]  /*19440*/  SHFL.BFLY PT, R224, R229, 0x1, 0x1f ;  /* 0x0c201f00e5e07f89 */ /* 0x00006400000e0000 */
.L_x_42805:
        /* <DEDUP_REMOVED lines=148> */
.L_x_42806:
        /* <DEDUP_REMOVED lines=37> */
[----:B------:R-:W-:Y:S01]  /*19fe0*/  F2FP.PACK_AB R146, R146, R145 ;  /* 0x000000919292723e */ /* 0x000fe200000000ff */
        /* <DEDUP_REMOVED lines=9> */
[----:B------:R-:W-:Y:S01]  /*1a080*/  F2FP.PACK_AB R147, R234, R149 ;  /* 0x00000095ea93723e */ /* 0x000fe200000000ff */
[C---:B------:R-:W-:Y:S02]  /*1a090*/  FMUL.FTZ R224, R229.reuse, R224 ;  /* 0x000000e0e5e07220 */ /* 0x040fe40000410000 */
[----:B------:R-:W-:-:S02]  /*1a0a0*/  FMUL.FTZ R153, R229, R154 ;  /* 0x0000009ae5997220 */ /* 0x000fc40000410000 */
[C---:B------:R-:W-:Y:S02]  /*1a0b0*/  FMUL.FTZ R236, R229.reuse, R236 ;  /* 0x000000ece5ec7220 */ /* 0x040fe40000410000 */
[----:B------:R-:W-:Y:S02]  /*1a0c0*/  FMUL.FTZ R155, R229, R238 ;  /* 0x000000eee59b7220 */ /* 0x000fe40000410000 */
[----:B------:R-:W-:Y:S02]  /*1a0d0*/  FADD.FTZ R158, -R225, R158 ;  /* 0x0000009ee19e7221 */ /* 0x000fe40000010100 */
[----:B------:R-:W-:Y:S02]  /*1a0e0*/  FMUL.FTZ R240, R229, R240 ;  /* 0x000000f0e5f07220 */ /* 0x000fe40000410000 */
[----:B------:R-:W-:Y:S02]  /*1a0f0*/  FFMA.FTZ R144, R68, R145, R4 ;  /* 0x0000009144907223 */ /* 0x000fe40000010004 */
[----:B------:R-:W-:-:S02]  /*1a100*/  FFMA.FTZ R149, R69, R224, R5 ;  /* 0x000000e045957223 */ /* 0x000fc40000010005 */
[----:B------:R-:W-:Y:S02]  /*1a110*/  FFMA.FTZ R153, R78, R153, R14 ;  /* 0x000000994e997223 */ /* 0x000fe4000001000e */
[----:B------:R-:W-:Y:S01]  /*1a120*/  FFMA.FTZ R236, R79, R236, R15 ;  /* 0x000000ec4fec7223 */ /* 0x000fe2000001000f */
[----:B------:R-:W-:Y:S01]  /*1a130*/  F2FP.PACK_AB R144, R149, R144 ;  /* 0x000000909590723e */ /* 0x000fe200000000ff */
[----:B------:R-:W-:Y:S02]  /*1a140*/  FADD.FTZ R246, -R225, R159 ;  /* 0x0000009fe1f67221 */ /* 0x000fe40000010100 */
[----:B------:R-:W-:Y:S01]  /*1a150*/  FMUL.FTZ R151, R229, R226 ;  /* 0x000000e2e5977220 */ /* 0x000fe20000410000 */
[----:B------:R-:W-:Y:S01]  /*1a160*/  F2FP.PACK_AB R149, R236, R153 ;  /* 0x00000099ec95723e */ /* 0x000fe200000000ff */
[----:B------:R-:W-:Y:S02]  /*1a170*/  FFMA.FTZ R150, R80, R155, R16 ;  /* 0x0000009b50967223 */ /* 0x000fe40000010010 */
[----:B------:R-:W-:-:S02]  /*1a180*/  FADD.FTZ R152, -R225, R152 ;  /* 0x00000098e1987221 */ /* 0x000fc40000010100 */
[----:B------:R-:W-:Y:S02]  /*1a190*/  FMUL.FTZ R159, R229, R158 ;  /* 0x0000009ee59f7220 */ /* 0x000fe40000410000 */
[----:B------:R-:W-:Y:S02]  /*1a1a0*/  FFMA.FTZ R155, R81, R240, R17 ;  /* 0x000000f0519b7223 */ /* 0x000fe40000010011 */
[C---:B------:R-:W-:Y:S02]  /*1a1b0*/  FADD.FTZ R162, -R225.reuse, R162 ;  /* 0x000000a2e1a27221 */ /* 0x040fe40000010100 */
[----:B------:R-:W-:Y:S01]  /*1a1c0*/  FADD.FTZ R160, -R225, R160 ;  /* 0x000000a0e1a07221 */ /* 0x000fe20000010100 */
[----:B------:R-:W-:Y:S01]  /*1a1d0*/  F2FP.PACK_AB R150, R155, R150 ;  /* 0x000000969b96723e */ /* 0x000fe200000000ff */
[C---:B------:R-:W-:Y:S02]  /*1a1e0*/  FADD.FTZ R156, -R225.reuse, R161 ;  /* 0x000000a1e19c7221 */ /* 0x040fe40000010100 */
[----:B------:R-:W-:-:S02]  /*1a1f0*/  FADD.FTZ R244, -R225, R164 ;  /* 0x000000a4e1f47221 */ /* 0x000fc40000010100 */
[C---:B------:R-:W-:Y:S02]  /*1a200*/  FADD.FTZ R242, -R225.reuse, R163 ;  /* 0x000000a3e1f27221 */ /* 0x040fe40000010100 */
[C---:B------:R-:W-:Y:S02]  /*1a210*/  FADD.FTZ R250, -R225.reuse, R166 ;  /* 0x000000a6e1fa7221 */ /* 0x040fe40000010100 */
[----:B------:R-:W-:Y:S02]  /*1a220*/  FFMA.FTZ R145, R70, R151, R6 ;  /* 0x0000009746917223 */ /* 0x000fe40000010006 */
[----:B------:R-:W-:Y:S02]  /*1a230*/  FADD.FTZ R248, -R225, R165 ;  /* 0x000000a5e1f87221 */ /* 0x000fe40000010100 */
[----:B------:R-:W-:Y:S02]  /*1a240*/  FFMA.FTZ R151, R82, R159, R18 ;  /* 0x0000009f52977223 */ /* 0x000fe40000010012 */
        /* <DEDUP_REMOVED lines=12> */
[----:B------:R-:W-:Y:S01]  /*1a310*/  FADD.FTZ R252, -R225, R167 ;  /* 0x000000a7e1fc7221 */ /* 0x000fe20000010100 */
[----:B------:R-:W-:Y:S01]  /*1a320*/  F2FP.PACK_AB R148, R153, R148 ;  /* 0x000000949994723e */ /* 0x000fe200000000ff */
[----:B------:R-:W-:-:S02]  /*1a330*/  FFMA.FTZ R152, R84, R155, R20 ;  /* 0x0000009b54987223 */ /* 0x000fc40000010014 */
[----:B------:R-:W-:Y:S02]  /*1a340*/  FFMA.FTZ R154, R88, R161, R24 ;  /* 0x000000a1589a7223 */ /* 0x000fe40000010018 */
[----:B------:R-:W-:Y:S01]  /*1a350*/  FFMA.FTZ R159, R85, R156, R21 ;  /* 0x0000009c559f7223 */ /* 0x000fe20000010015 */
[----:B------:R-:W-:Y:S01]  /*1a360*/  HFMA2.MMA R156, -RZ, RZ, 0, 9.5367431640625e-07 ;  /* 0x00000010ff9c7435 */ /* 0x000fe200000001ff */
[----:B------:R-:W-:Y:S02]  /*1a370*/  FFMA.FTZ R155, R90, R163, R26 ;  /* 0x000000a35a9b7223 */ /* 0x000fe4000001001a */
[----:B------:R-:W-:Y:S01]  /*1a380*/  FFMA.FTZ R161, R87, R242, R23 ;  /* 0x000000f257a17223 */ /* 0x000fe20000010017 */
[----:B------:R-:W-:Y:S01]  /*1a390*/  F2FP.PACK_AB R152, R159, R152 ;  /* 0x000000989f98723e */ /* 0x000fe200000000ff */
[----:B------:R-:W-:Y:S02]  /*1a3a0*/  FMUL.FTZ R228, R229, R228 ;  /* 0x000000e4e5e47220 */ /* 0x000fe40000410000 */
[----:B------:R-:W-:Y:S01]  /*1a3b0*/  FFMA.FTZ R163, R89, R248, R25 ;  /* 0x000000f859a37223 */ /* 0x000fe20000010019 */
[----:B------:R-:W-:Y:S01]  /*1a3c0*/  F2FP.PACK_AB R153, R161, R158 ;  /* 0x0000009ea199723e */ /* 0x000fe200000000ff */
[----:B------:R-:W-:Y:S01]  /*1a3d0*/  FMUL.FTZ R246, R229, R246 ;  /* 0x000000f6e5f67220 */ /* 0x000fe20000410000 */
[----:B------:R-:W-:Y:S01]  /*1a3e0*/  IADD3 R161, R157, 0x20, RZ ;  /* 0x000000209da17810 */ /* 0x000fe20007ffe0ff */
[----:B------:R-:W-:Y:S01]  /*1a3f0*/  FMUL.FTZ R252, R229, R252 ;  /* 0x000000fce5fc7220 */ /* 0x000fe20000410000 */
[----:B------:R-:W-:Y:S01]  /*1a400*/  F2FP.PACK_AB R154, R163, R154 ;  /* 0x0000009aa39a723e */ /* 0x000fe200000000ff */
[----:B------:R-:W-:Y:S01]  /*1a410*/  FFMA.FTZ R228, R71, R228, R7 ;  /* 0x000000e447e47223 */ /* 0x000fe20000010007 */
[----:B------:R-:W-:Y:S01]  /*1a420*/  IADD3 R163, R157, 0x40, RZ ;  /* 0x000000409da37810 */ /* 0x000fe20007ffe0ff */
[----:B------:R-:W-:-:S02]  /*1a430*/  FADD.FTZ R168, -R225, R168 ;  /* 0x000000a8e1a87221 */ /* 0x000fc40000010100 */
[----:B------:R-:W-:Y:S01]  /*1a440*/  FFMA.FTZ R246, R83, R246, R19 ;  /* 0x000000f653f67223 */ /* 0x000fe20000010013 */
[----:B------:R-:W-:Y:S01]  /*1a450*/  F2FP.PACK_AB R145, R228, R145 ;  /* 0x00000091e491723e */ /* 0x000fe200000000ff */
[----:B------:R-:W-:Y:S02]  /*1a460*/  FADD.FTZ R177, -R225, R177 ;  /* 0x000000b1e1b17221 */ /* 0x000fe40000010100 */
[----:B------:R-:W-:Y:S01]  /*1a470*/  FFMA.FTZ R252, R91, R252, R27 ;  /* 0x000000fc5bfc7223 */ /* 0x000fe2000001001b */
[----:B------:R-:W-:Y:S01]  /*1a480*/  F2FP.PACK_AB R151, R246, R151 ;  /* 0x00000097f697723e */ /* 0x000fe200000000ff */
[C---:B------:R-:W-:Y:S02]  /*1a490*/  FADD.FTZ R180, -R225.reuse, R180 ;  /* 0x000000b4e1b47221 */ /* 0x040fe40000010100 */
[C---:B------:R-:W-:Y:S01]  /*1a4a0*/  FADD.FTZ R182, -R225.reuse, R182 ;  /* 0x000000b6e1b67221 */ /* 0x040fe20000010100 */
[----:B------:R-:W-:Y:S01]  /*1a4b0*/  F2FP.PACK_AB R155, R252, R155 ;  /* 0x0000009bfc9b723e */ /* 0x000fe200000000ff */
[----:B------:R-:W-:-:S02]  /*1a4c0*/  FADD.FTZ R183, -R225, R183 ;  /* 0x000000b7e1b77221 */ /* 0x000fc40000010100 */
[C---:B------:R-:W-:Y:S02]  /*1a4d0*/  FADD.FTZ R188, -R225.reuse, R188 ;  /* 0x000000bce1bc7221 */ /* 0x040fe40000010100 */
[----:B------:R-:W-:Y:S02]  /*1a4e0*/  FADD.FTZ R189, -R225, R189 ;  /* 0x000000bde1bd7221 */ /* 0x000fe40000010100 */
        /* <DEDUP_REMOVED lines=28> */
[----:B------:R-:W-:Y:S01]  /*1a6b0*/  F2FP.PACK_AB R154, R159, R154 ;  /* 0x0000009a9f9a723e */ /* 0x000fe200000000ff */
        /* <DEDUP_REMOVED lines=27> */
[----:B------:R-:W-:Y:S01]  /*1a870*/  F2FP.PACK_AB R152, R159, R152 ;  /* 0x000000989f98723e */ /* 0x000fe200000000ff */
[C---:B------:R-:W-:Y:S02]  /*1a880*/  FMUL.FTZ R172, R229.reuse, R179 ;  /* 0x000000b3e5ac7220 */ /* 0x040fe40000410000 */
[----:B------:R-:W-:Y:S02]  /*1a890*/  FMUL.FTZ R176, R229, R181 ;  /* 0x000000b5e5b07220 */ /* 0x000fe40000410000 */
[----:B------:R-:W-:Y:S02]  /*1a8a0*/  FFMA.FTZ R165, R92, R165, R28 ;  /* 0x000000a55ca57223 */ /* 0x000fe4000001001c */
[----:B------:R-:W-:-:S02]  /*1a8b0*/  FFMA.FTZ R164, R93, R164, R29 ;  /* 0x000000a45da47223 */ /* 0x000fc4000001001d */
[----:B------:R-:W-:Y:S02]  /*1a8c0*/  FADD.FTZ R197, -R225, R197 ;  /* 0x000000c5e1c57221 */ /* 0x000fe40000010100 */
[C---:B------:R-:W-:Y:S01]  /*1a8d0*/  FMUL.FTZ R179, R229.reuse, R186 ;  /* 0x000000bae5b37220 */ /* 0x040fe20000410000 */
[----:B------:R-:W-:Y:S01]  /*1a8e0*/  F2FP.PACK_AB R148, R164, R165 ;  /* 0x000000a5a494723e */ /* 0x000fe200000000ff */
        /* <DEDUP_REMOVED lines=24> */
[----:B------:R-:W-:Y:S01]  /*1aa70*/  F2FP.PACK_AB R160, R159, R160 ;  /* 0x000000a09fa0723e */ /* 0x000fe200000000ff */
[----:B------:R-:W-:Y:S01]  /*1aa80*/  FFMA.FTZ R164, R124, R187, R60 ;  /* 0x000000bb7ca47223 */ /* 0x000fe2000001003c */
[----:B------:R-:W-:Y:S01]  /*1aa90*/  IADD3 R159, R157, 0x60, RZ ;  /* 0x000000609d9f7810 */ /* 0x000fe20007ffe0ff */
[----:B------:R-:W-:-:S02]  /*1aaa0*/  FFMA.FTZ R169, R125, R186, R61 ;  /* 0x000000ba7da97223 */ /* 0x000fc4000001003d */
[C---:B------:R-:W-:Y:S02]  /*1aab0*/  FADD.FTZ R202, -R225.reuse, R202 ;  /* 0x000000cae1ca7221 */ /* 0x040fe40000010100 */
[----:B------:R-:W-:Y:S01]  /*1aac0*/  FADD.FTZ R203, -R225, R203 ;  /* 0x000000cbe1cb7221 */ /* 0x000fe20000010100 */
[----:B------:R-:W-:Y:S01]  /*1aad0*/  F2FP.PACK_AB R164, R169, R164 ;  /* 0x000000a4a9a4723e */ /* 0x000fe200000000ff */
[----:B------:R-:W-:Y:S01]  /*1aae0*/  FADD.FTZ R206, -R225, R206 ;  /* 0x000000cee1ce7221 */ /* 0x000fe20000010100 */
[----:B------:R-:W-:Y:S01]  /*1aaf0*/  IADD3 R169, R157, 0x80, RZ ;  /* 0x000000809da97810 */ /* 0x000fe20007ffe0ff */
[----:B------:R-:W-:Y:S02]  /*1ab00*/  FFMA.FTZ R153, R101, R168, R37 ;  /* 0x000000a865997223 */ /* 0x000fe40000010025 */
        /* <DEDUP_REMOVED lines=8> */
[----:B------:R-:W-:Y:S01]  /*1ab90*/  FMUL.FTZ R197, R229, R198 ;  /* 0x000000c6e5c57220 */ /* 0x000fe20000410000 */
        /* <DEDUP_REMOVED lines=34> */
[----:B------:R-:W-:Y:S02]  /*1adc0*/  FFMA.FTZ R192, R127, R192, R63 ;  /* 0x000000c07fc07223 */ /* 0x000fe4000001003f */
[----:B------:R-:W-:Y:S01]  /*1add0*/  IMAD.WIDE.U32 R158, R159, R156, c[0x0][0x208] ;  /* 0x000082009f9e7625 */ /* 0x000fe200078e009c */
[----:B------:R-:W-:-:S02]  /*1ade0*/  F2FP.PACK_AB R167, R232, R167 ;  /* 0x000000a7e8a7723e */ /* 0x000fc400000000ff */
        /* <DEDUP_REMOVED lines=10> */
.L_x_42802:
[----:B-1----:R-:W-:Y:S05]  /*1ae90*/  BSYNC B1 ;  /* 0x0000000000017941 */ /* 0x002fea0003800000 */
.L_x_42801:
[----:B0-----:R-:W-:-:S04]  /*1aea0*/  IMAD.MOV.U32 R145, RZ, RZ, c[0x0][0x160] ;  /* 0x00005800ff917624 */ /* 0x001fc800078e00ff */
[----:B------:R-:W-:-:S05]  /*1aeb0*/  IMAD R0, R145, 0x4, R0 ;  /* 0x0000000491007824 */ /* 0x000fca00078e0200 */
[----:B------:R-:W-:-:S13]  /*1aec0*/  ISETP.GE.AND P0, PT, R0, c[0x0][0x164], PT ;  /* 0x0000590000007a0c */ /* 0x000fda0003f06270 */
[----:B------:R-:W-:Y:S01]  /*1aed0*/  @P0 CALL.REL.NOINC `(.L_x_42803) ;  /* 0x0000001000000944 */ /* 0x000fe20003c00000 */
[----:B------:R-:W-:Y:S05]  /*1aee0*/  BRA `(.L_x_42804) ;  /* 0xfffe5b5000007947 */ /* 0x000fea000383ffff */
.L_x_42803:
[----:B------:R-:W-:Y:S05]  /*1aef0*/  BSYNC B0 ;  /* 0x0000000000007941 */ /* 0x000fea0003800000 */
.L_x_42206:
[----:B------:R-:W-:Y:S05]  /*1af00*/  EXIT ;  /* 0x000000000000794d */ /* 0x000fea0003800000 */
.L_x_42799:
[----:B------:R-:W-:Y:S01]  /*1af10*/  MOV R228, 0x1 ;  /* 0x0000000100e47802 */ /* 0x000fe20000000f00 */
[----:B------:R-:W-:Y:S01]  /*1af20*/  IMAD.MOV.U32 R226, RZ, RZ, 0x1f ;  /* 0x0000001fffe27424 */ /* 0x000fe200078e00ff */
[----:B------:R-:W-:Y:S01]  /*1af30*/  MOV R224, 0x1af60 ;  /* 0x0001af6000e07802 */ /* 0x000fe20000000f00 */
[----:B------:R-:W-:Y:S02]  /*1af40*/  IMAD.MOV.U32 R227, RZ, RZ, -0x1 ;  /* 0xffffffffffe37424 */ /* 0x000fe400078e00ff */
[----:B------:R-:W-:Y:S05]  /*1af50*/  CALL.REL.NOINC `($__internal_123_$__cuda_sm70_shflsync_bfly_p) ;  /* 0x00000b9000007944 */ /* 0x000fea0003c00000 */
[----:B-1----:R-:W-:Y:S01]  /*1af60*/  MOV R224, R228 ;  /* 0x000000e400e07202 */ /* 0x002fe20000000f00 */
[----:B0-----:R-:W-:Y:S05]  /*1af70*/  BRA `(.L_x_42805) ;  /* 0xffffe4d000007947 */ /* 0x001fea000383ffff */
.L_x_42800:
[----:B------:R-:W-:Y:S01]  /*1af80*/  IMAD.MOV.U32 R228, RZ, RZ, 0x2 ;  /* 0x00000002ffe47424 */ /* 0x000fe200078e00ff */
[----:B------:R-:W-:Y:S01]  /*1af90*/  MOV R227, 0xffffffff ;  /* 0xffffffff00e37802 */ /* 0x000fe20000000f00 */
[----:B------:R-:W-:Y:S01]  /*1afa0*/  IMAD.MOV.U32 R226, RZ, RZ, 0x1f ;  /* 0x0000001fffe27424 */ /* 0x000fe200078e00ff */
[----:B------:R-:W-:Y:S02]  /*1afb0*/  MOV R224, 0x1afd0 ;  /* 0x0001afd000e07802 */ /* 0x000fe40000000f00 */
[----:B------:R-:W-:Y:S05]  /*1afc0*/  CALL.REL.NOINC `($__internal_123_$__cuda_sm70_shflsync_bfly_p) ;  /* 0x00000b2000007944 */ /* 0x000fea0003c00000 */
[----:B01----:R-:W-:Y:S01]  /*1afd0*/  FADD.FTZ R229, R229, R228 ;  /* 0x000000e4e5e57221 */ /* 0x003fe20000010000 */
[----:B------:R-:W-:Y:S01]  /*1afe0*/  MOV R227, 0xffffffff ;  /* 0xffffffff00e37802 */ /* 0x000fe20000000f00 */
[----:B------:R-:W-:Y:S01]  /*1aff0*/  IMAD.MOV.U32 R228, RZ, RZ, 0x4 ;  /* 0x00000004ffe47424 */ /* 0x000fe200078e00ff */
[----:B------:R-:W-:Y:S01]  /*1b000*/  MOV R224, 0x1b030 ;  /* 0x0001b03000e07802 */ /* 0x000fe20000000f00 */
[----:B------:R-:W-:-:S02]  /*1b010*/  IMAD.MOV.U32 R226, RZ, RZ, 0x1f ;  /* 0x0000001fffe27424 */ /* 0x000fc400078e00ff */
        /* <DEDUP_REMOVED lines=147> */
[----:B------:R-:W-:Y:S05]  /*1b950*/  CALL.REL.NOINC `($__internal_123_$__cuda_sm70_shflsync_bfly_p) ;  /* 0x0000019000007944 */ /* 0x000fea0003c00000 */
[----:B01----:R-:W-:Y:S01]  /*1b960*/  FADD.FTZ R229, R229, R228 ;  /* 0x000000e4e5e57221 */ /* 0x003fe20000010000 */
[----:B------:R-:W-:Y:S01]  /*1b970*/  MOV R227, 0xffffffff ;  /* 0xffffffff00e37802 */ /* 0x000fe20000000f00 */
[----:B------:R-:W-:Y:S01]  /*1b980*/  IMAD.MOV.U32 R228, RZ, RZ, 0x2 ;  /* 0x00000002ffe47424 */ /* 0x000fe200078e00ff */
[----:B------:R-:W-:Y:S01]  /*1b990*/  MOV R224, 0x1b9c0 ;  /* 0x0001b9c000e07802 */ /* 0x000fe20000000f00 */
[----:B------:R-:W-:Y:S02]  /*1b9a0*/  IMAD.MOV.U32 R226, RZ, RZ, 0x1f ;  /* 0x0000001fffe27424 */ /* 0x000fe400078e00ff */
        /* <DEDUP_REMOVED lines=19> */
[----:B01----:R-:W-:Y:S05]  /*1bae0*/  BRA `(.L_x_42806) ;  /* 0xffffe2a000007947 */ /* 0x003fea000383ffff */
        .weak           $__internal_123_$__cuda_sm70_shflsync_bfly_p
        .type           $__internal_123_$__cuda_sm70_shflsync_bfly_p,@function
        .size           $__internal_123_$__cuda_sm70_shflsync_bfly_p,(.L_x_57163 - $__internal_123_$__cuda_sm70_shflsync_bfly_p)
$__internal_123_$__cuda_sm70_shflsync_bfly_p:
[----:B------:R-:W-:Y:S01]  /*1baf0*/  IMAD.MOV.U32 R225, RZ, RZ, 0x0 ;  /* 0x00000000ffe17424 */ /* 0x000fe200078e00ff */
[----:B------:R-:W-:Y:S04]  /*1bb00*/  WARPSYNC R227 ;  /* 0x000000e300007348 */ /* 0x000fe80003800000 */
[----:B------:R0:W1:Y:S01]  /*1bb10*/  SHFL.BFLY PT, R228, R229, R228, R226 ;  /* 0x0c0000e4e5e47389 */ /* 0x00006200000e00e2 */
[----:B------:R-:W-:Y:S05]  /*1bb20*/  RET.REL.NODEC R224 `(_ZN10layer_norm13ln_fwd_kernelINS_13Kernel_traitsIf6__halffS2_fjLj2048ELj1ELj4ELj1ELj16ENS_18Kernel_traits_baseILj2048EfS2_fS2_fjLj128EEEEELb1ELb0ELb1ELb1EEEvNS_9FwdParamsE) ;  /* 0xfffe44d0e0007950 */ /* 0x000fea0003c3ffff */
.L_x_42807:
        /* <DEDUP_REMOVED lines=13> */
.L_x_57163:


//--------------------- .text._ZN10layer_norm13ln_fwd_kernelINS_13Kernel_traitsIf6__halffS2_fjLj2048ELj1ELj4ELj1ELj16ENS_18Kernel_traits_baseILj2048EfS2_fS2_fjLj128EEEEELb1ELb1ELb0ELb0EEEvNS_9FwdParamsE --------------------------
	.section	.text._ZN10layer_norm13ln_fwd_kernelINS_13Kernel_traitsIf6__halffS2_fjLj2048ELj1ELj4ELj1ELj16ENS_18Kernel_traits_baseILj2048EfS2_fS2_fjLj128EEEEELb1ELb1ELb0ELb0EEEvNS_9FwdParamsE,"ax",@progbits
	.sectioninfo	@"SHI_REGISTERS=255"
	.align	128
        .global         _ZN10layer_norm13ln_fwd_kernelINS_13Kernel_traitsIf6__halffS2_fjLj2048ELj1ELj4ELj1ELj16ENS_18Kernel_traits_baseILj2048EfS2_fS2_fjLj128EEEEELb1ELb1ELb0ELb0EEEvNS_9FwdParamsE
        .type           _ZN10layer_norm13ln_fwd_kernelINS_13Kernel_traitsIf6__halffS2_fjLj2048ELj1ELj4ELj1ELj16ENS_18Kernel_traits_baseILj2048EfS2_fS2_fjLj128EEEEELb1ELb1ELb0ELb0EEEvNS_9FwdParamsE,@function
        .size           _ZN10layer_norm13ln_fwd_kernelINS_13Kernel_traitsIf6__halffS2_fjLj2048ELj1ELj4ELj1ELj16ENS_18Kernel_traits_baseILj2048EfS2_fS2_fjLj128EEEEELb1ELb1ELb0ELb0EEEvNS_9FwdParamsE,(.L_x_57164 - _ZN10layer_norm13ln_fwd_kernelINS_13Kernel_traitsIf6__halffS2_fjLj2048ELj1ELj4ELj1ELj16ENS_18Kernel_traits_baseILj2048EfS2_fS2_fjLj128EEEEELb1ELb1ELb0ELb0EEEvNS_9FwdParamsE)
        .other          _ZN10layer_norm13ln_fwd_kernelINS_13Kernel_traitsIf6__halffS2_fjLj2048ELj1ELj4ELj1ELj16ENS_18Kernel_traits_baseILj2048EfS2_fS2_fjLj128EEEEELb1ELb1ELb0ELb0EEEvNS_9FwdParamsE,@"STO_CUDA_ENTRY STV_DEFAULT"
_ZN10layer_norm13ln_fwd_kernelINS_13Kernel_traitsIf6__halffS2_fjLj2048ELj1ELj4ELj1ELj16ENS_18Kernel_traits_baseILj2048EfS2_fS2_fjLj128EEEEELb1ELb1ELb0ELb0EEEvNS_9FwdParamsE:
.text._ZN10layer_norm13ln_fwd_kernelINS_13Kernel_traitsIf6__halffS2_fjLj2048ELj1ELj4ELj1ELj16ENS_18Kernel_traits_baseILj2048EfS2_fS2_fjLj128EEEEELb1ELb1ELb0ELb0EEEvNS_9FwdParamsE:
        /* <DEDUP_REMOVED lines=112> */
.L_x_42809:
[----:B------:R-:W-:Y:S05]  /*0700*/  BSYNC B0 ;  /* 0x0000000000007941 */ /* 0x000fea0003800000 */
.L_x_42808:
        /* <DEDUP_REMOVED lines=25> */
.L_x_42811:
[----:B------:R-:W-:Y:S05]  /*08a0*/  BSYNC B0 ;  /* 0x0000000000007941 */ /* 0x000fea0003800000 */
.L_x_42810:
        /* <DEDUP_REMOVED lines=25> */
.L_x_42813:
[----:B------:R-:W-:Y:S05]  /*0a40*/  BSYNC B0 ;  /* 0x0000000000007941 */ /* 0x000fea0003800000 */
.L_x_42812:
        /* <DEDUP_REMOVED lines=23> */
.L_x_42815:
[----:B------:R-:W-:Y:S05]  /*0bc0*/  BSYNC B0 ;  /* 0x0000000000007941 */ /* 0x000fea0003800000 */
.L_x_42814:
        /* <DEDUP_REMOVED lines=21> */
.L_x_42817:
[----:B------:R-:W-:Y:S05]  /*0d20*/  BSYNC B0 ;  /* 0x0000000000007941 */ /* 0x000fea0003800000 */
.L_x_42816:
        /* <DEDUP_REMOVED lines=31> */
.L_x_42819:
[----:B------:R-:W-:Y:S05]  /*0f20*/  BSYNC B0 ;  /* 0x0000000000007941 */ /* 0x000fea0003800000 */
.L_x_42818:
[----:B------:R-:W-:Y:S01]  /*0f30*/  ISETP.GE.U32.AND P0, PT, R220, 0xe0, PT ;  /* 0x000000e0dc00780c */ /* 0x000fe20003f06070 */
[----:B------:R-:W-:Y:S01]  /*0f40*/  IMAD.WIDE.U32 R144, R144, -0x2daee0ad, RZ ;  /* 0xd2511f5390907825 */ /* 0x000fe200078e00ff */
        /* <DEDUP_REMOVED lines=28> */
.L_x_42821:
[----:B------:R-:W-:Y:S05]  /*1110*/  BSYNC B0 ;  /* 0x0000000000007941 */ /* 0x000fea0003800000 */
.L_x_42820:
        /* <DEDUP_REMOVED lines=25> */
.L_x_42823:
[----:B------:R-:W-:Y:S05]  /*12b0*/  BSYNC B0 ;  /* 0x0000000000007941 */ /* 0x000fea0003800000 */
.L_x_42822:
        /* <DEDUP_REMOVED lines=16> */
.L_x_43308:
        /* <DEDUP_REMOVED lines=38> */
.L_x_42828:
[----:B------:R-:W-:Y:S02]  /*1620*/  IMAD.MOV.U32 R154, RZ, RZ, R6 ;  /* 0x000000ffff9a7224 */ /* 0x000fe400078e0006 */
.L_x_42829:
[----:B------:R-:W-:Y:S05]  /*1630*/  BSYNC B2 ;  /* 0x0000000000027941 */ /* 0x000fea0003800000 */
.L_x_42827:
        /* <DEDUP_REMOVED lines=16> */
.L_x_42833:
[----:B------:R-:W-:Y:S05]  /*1740*/  BSYNC B3 ;  /* 0x0000000000037941 */ /* 0x000fea0003800000 */
.L_x_42832:
        /* <DEDUP_REMOVED lines=42> */
.L_x_42831:
[----:B------:R-:W-:Y:S05]  /*19f0*/  BSYNC B2 ;  /* 0x0000000000027941 */ /* 0x000fea0003800000 */
.L_x_42830:
[----:B------:R-:W2:Y:S01]  /*1a00*/  LDL R152, [R1+0x60] ;  /* 0x0000600001987983 */ /* 0x000ea20000100800 */
[----:B------:R0:W1:Y:S01]  /*1a10*/  I2F.U32 R5, R154 ;  /* 0x0000009a00057306 */ /* 0x0000620000201000 */
[----:B------:R-:W-:Y:S01]  /*1a20*/  HFMA2.MMA R222, -RZ, RZ, 0.1171875, 0 ;  /* 0x2f800000ffde7435 */ /* 0x000fe200000001ff */
[----:B------:R-:W-:Y:S01]  /*1a30*/  LOP3.LUT R8, R8, 0xfffffffb, RZ, 0xc0, !PT ;  /* 0xfffffffb08087812 */ /* 0x000fe200078ec0ff */
[----:B------:R-:W-:Y:S01]  /*1a40*/  BSSY B2, `(.L_x_42834) ;  /* 0x0000018000027945 */ /* 0x000fe20003800000 */
[----:B------:R-:W-:-:S04]  /*1a50*/  ISETP.NE.U32.AND P0, PT, RZ, c[0x0][0x180], PT ;  /* 0x00006000ff007a0c */ /* 0x000fc80003f05070 */
[----:B------:R-:W-:Y:S02]  /*1a60*/  ISETP.NE.AND.EX P0, PT, RZ, c[0x0][0x184], PT, P0 ;  /* 0x00006100ff007a0c */ /* 0x000fe40003f05300 */
[----:B0-----:R-:W-:Y:S01]  /*1a70*/  IADD3 R154, R153, 0x1, RZ ;  /* 0x00000001999a7810 */ /* 0x001fe20007ffe0ff */
        /* <DEDUP_REMOVED lines=19> */
.L_x_42835:
[----:B------:R-:W-:Y:S02]  /*1bb0*/  MOV R5, R6 ;  /* 0x0000000600057202 */ /* 0x000fe40000000f00 */
.L_x_42836:
[----:B------:R-:W-:Y:S05]  /*1bc0*/  BSYNC B2 ;  /* 0x0000000000027941 */ /* 0x000fea0003800000 */
.L_x_42834:
        /* <DEDUP_REMOVED lines=16> */
.L_x_42840:
[----:B------:R-:W-:Y:S05]  /*1cd0*/  BSYNC B3 ;  /* 0x0000000000037941 */ /* 0x000fea0003800000 */
.L_x_42839:
        /* <DEDUP_REMOVED lines=43> */
.L_x_42838:
[----:B------:R-:W-:Y:S05]  /*1f90*/  BSYNC B2 ;  /* 0x0000000000027941 */ /* 0x000fea0003800000 */
.L_x_42837:
[----:B------:R-:W2:Y:S01]  /*1fa0*/  LDL R153, [R1+0x64] ;  /* 0x0000640001997983 */ /* 0x000ea20000100800 */
[----:B------:R-:W0:Y:S01]  /*1fb0*/  I2F.U32 R5, R5 ;  /* 0x0000000500057306 */ /* 0x000e220000201000 */
[----:B------:R-:W-:Y:S01]  /*1fc0*/  LOP3.LUT R8, R8, 0xfffffffd, RZ, 0xc0, !PT ;  /* 0xfffffffd08087812 */ /* 0x000fe200078ec0ff */
[----:B------:R-:W-:Y:S01]  /*1fd0*/  BSSY B2, `(.L_x_42841) ;  /* 0x0000016000027945 */ /* 0x000fe20003800000 */
[----:B------:R-:W-:Y:S01]  /*1fe0*/  IADD3 R155, R154, 0x1, RZ ;  /* 0x000000019a9b7810 */ /* 0x000fe20007ffe0ff */
[----:B0-----:R-:W-:-:S05]  /*1ff0*/  FFMA.FTZ R5, R5, R222, 1.1641532182693481445e-10 ;  /* 0x2f00000005057423 */ /* 0x001fca00000100de */
[----:B------:R-:W-:Y:S01]  /*2000*/  FSETP.GTU.FTZ.AND P1, PT, R5, c[0x0][0x1e4], PT ;  /* 0x0000790005007a0b */ /* 0x000fe20003f3c000 */
[----:B------:R-:W-:-:S05]  /*2010*/  HADD2.F32 R5, -RZ, R156.H1_H1 ;  /* 0x3000009cff057230 */ /* 0x000fca0000004100 */
        /* <DEDUP_REMOVED lines=16> */
.L_x_42842:
[----:B------:R-:W-:Y:S02]  /*2120*/  IMAD.MOV.U32 R5, RZ, RZ, R6 ;  /* 0x000000ffff057224 */ /* 0x000fe400078e0006 */
.L_x_42843:
[----:B------:R-:W-:Y:S05]  /*2130*/  BSYNC B2 ;  /* 0x0000000000027941 */ /* 0x000fea0003800000 */
.L_x_42841:
        /* <DEDUP_REMOVED lines=16> */
.L_x_42847:
[----:B------:R-:W-:Y:S05]  /*2240*/  BSYNC B3 ;  /* 0x0000000000037941 */ /* 0x000fea0003800000 */
.L_x_42846:
        /* <DEDUP_REMOVED lines=43> */
.L_x_42845:
[----:B------:R-:W-:Y:S05]  /*2500*/  BSYNC B2 ;  /* 0x0000000000027941 */ /* 0x000fea0003800000 */
.L_x_42844:
        /* <DEDUP_REMOVED lines=22> */
.L_x_42849:
[----:B------:R-:W-:Y:S02]  /*2670*/  IMAD.MOV.U32 R5, RZ, RZ, R6 ;  /* 0x000000ffff057224 */ /* 0x000fe400078e0006 */
.L_x_42850:
[----:B------:R-:W-:Y:S05]  /*2680*/  BSYNC B2 ;  /* 0x0000000000027941 */ /* 0x000fea0003800000 */
.L_x_42848:
        /* <DEDUP_REMOVED lines=16> */
.L_x_42854:
[----:B------:R-:W-:Y:S05]  /*2790*/  BSYNC B3 ;  /* 0x0000000000037941 */ /* 0x000fea0003800000 */
.L_x_42853:
        /* <DEDUP_REMOVED lines=43> */
.L_x_42852:
[----:B------:R-:W-:Y:S05]  /*2a50*/  BSYNC B2 ;  /* 0x0000000000027941 */ /* 0x000fea0003800000 */
.L_x_42851:
[----:B------:R-:W2:Y:S01]  /*2a60*/  LDL R155, [R1+0x6c] ;  /* 0x00006c00019b7983 */ /* 0x000ea20000100800 */
[----:B------:R-:W0:Y:S01]  /*2a70*/  I2F.U32 R5, R5 ;  /* 0x0000000500057306 */ /* 0x000e220000201000 */
[----:B------:R-:W-:Y:S01]  /*2a80*/  ISETP.NE.AND P3, PT, R156, 0x1, PT ;  /* 0x000000019c00780c */ /* 0x000fe20003f65270 */
[----:B------:R-:W-:Y:S01]  /*2a90*/  BSSY B2, `(.L_x_42855) ;  /* 0x0000014000027945 */ /* 0x000fe20003800000 */
[----:B0-----:R-:W-:-:S05]  /*2aa0*/  FFMA.FTZ R5, R5, R222, 1.1641532182693481445e-10 ;  /* 0x2f00000005057423 */ /* 0x001fca00000100de */
[----:B------:R-:W-:Y:S01]  /*2ab0*/  FSETP.GTU.FTZ.AND P2, PT, R5, c[0x0][0x1e4], PT ;  /* 0x0000790005007a0b */ /* 0x000fe20003f5c000 */
[----:B------:R-:W-:Y:S01]  /*2ac0*/  HADD2.F32 R5, -RZ, R157.H1_H1 ;  /* 0x3000009dff057230 */ /* 0x000fe20000004100 */
[----:B------:R-:W-:-:S04]  /*2ad0*/  IADD3 R157, R156, 0x1, RZ ;  /* 0x000000019c9d7810 */ /* 0x000fc80007ffe0ff */
        /* <DEDUP_REMOVED lines=14> */
.L_x_42856:
[----:B------:R-:W-:Y:S02]  /*2bc0*/  IMAD.MOV.U32 R5, RZ, RZ, R6 ;  /* 0x000000ffff057224 */ /* 0x000fe400078e0006 */
.L_x_42857:
[----:B------:R-:W-:Y:S05]  /*2bd0*/  BSYNC B2 ;  /* 0x0000000000027941 */ /* 0x000fea0003800000 */
.L_x_42855:
        /* <DEDUP_REMOVED lines=16> */
.L_x_42861:
[----:B------:R-:W-:Y:S05]  /*2ce0*/  BSYNC B3 ;  /* 0x0000000000037941 */ /* 0x000fea0003800000 */
.L_x_42860:
        /* <DEDUP_REMOVED lines=43> */
.L_x_42859:
[----:B------:R-:W-:Y:S05]  /*2fa0*/  BSYNC B2 ;  /* 0x0000000000027941 */ /* 0x000fea0003800000 */
.L_x_42858:
        /* <DEDUP_REMOVED lines=22> */
.L_x_42863:
[----:B------:R-:W-:Y:S02]  /*3110*/  MOV R5, R6 ;  /* 0x0000000600057202 */ /* 0x000fe40000000f00 */
.L_x_42864:
[----:B------:R-:W-:Y:S05]  /*3120*/  BSYNC B2 ;  /* 0x0000000000027941 */ /* 0x000fea0003800000 */
.L_x_42862:
        /* <DEDUP_REMOVED lines=16> */
.L_x_42868:
[----:B------:R-:W-:Y:S05]  /*3230*/  BSYNC B3 ;  /* 0x0000000000037941 */ /* 0x000fea0003800000 */
.L_x_42867:
        /* <DEDUP_REMOVED lines=43> */
.L_x_42866:
[----:B------:R-:W-:Y:S05]  /*34f0*/  BSYNC B2 ;  /* 0x0000000000027941 */ /* 0x000fea0003800000 */
.L_x_42865:
[----:B------:R-:W2:Y:S01]  /*3500*/  LDL R157, [R1+0x54] ;  /* 0x00005400019d7983 */ /* 0x000ea20000100800 */
[----:B------:R-:W0:Y:S01]  /*3510*/  I2F.U32 R5, R5 ;  /* 0x0000000500057306 */ /* 0x000e220000201000 */
[C---:B------:R-:W-:Y:S01]  /*3520*/  ISETP.NE.AND P5, PT, R217.reuse, 0x1, PT ;  /* 0x00000001d900780c */ /* 0x040fe20003fa5270 */
[----:B------:R-:W-:Y:S01]  /*3530*/  BSSY B2, `(.L_x_42869) ;  /* 0x0000014000027945 */ /* 0x000fe20003800000 */
[----:B------:R-:W-:Y:S01]  /*3540*/  IADD3 R218, R217, 0x1, RZ ;  /* 0x00000001d9da7810 */ /* 0x000fe20007ffe0ff */
[----:B0-----:R-:W-:-:S05]  /*3550*/  FFMA.FTZ R5, R5, R222, 1.1641532182693481445e-10 ;  /* 0x2f00000005057423 */ /* 0x001fca00000100de */
[----:B------:R-:W-:Y:S01]  /*3560*/  FSETP.GTU.FTZ.AND P4, PT, R5, c[0x0][0x1e4], PT ;  /* 0x0000790005007a0b */ /* 0x000fe20003f9c000 */
[----:B------:R-:W-:-:S05]  /*3570*/  HADD2.F32 R5, -RZ, R158.H1_H1 ;  /* 0x3000009eff057230 */ /* 0x000fca0000004100 */
        /* <DEDUP_REMOVED lines=14> */
.L_x_42870:
[----:B------:R-:W-:Y:S02]  /*3660*/  IMAD.MOV.U32 R5, RZ, RZ, R6 ;  /* 0x000000ffff057224 */ /* 0x000fe400078e0006 */
.L_x_42871:
[----:B------:R-:W-:Y:S05]  /*3670*/  BSYNC B2 ;  /* 0x0000000000027941 */ /* 0x000fea0003800000 */
.L_x_42869:
        /* <DEDUP_REMOVED lines=16> */
.L_x_42875:
[----:B------:R-:W-:Y:S05]  /*3780*/  BSYNC B3 ;  /* 0x0000000000037941 */ /* 0x000fea0003800000 */
.L_x_42874:
        /* <DEDUP_REMOVED lines=43> */
.L_x_42873:
[----:B------:R-:W-:Y:S05]  /*3a40*/  BSYNC B2 ;  /* 0x0000000000027941 */ /* 0x000fea0003800000 */
.L_x_42872:
        /* <DEDUP_REMOVED lines=22> */
.L_x_42877:
[----:B------:R-:W-:Y:S02]  /*3bb0*/  IMAD.MOV.U32 R217, RZ, RZ, R6 ;  /* 0x000000ffffd97224 */ /* 0x000fe400078e0006 */
.L_x_42878:
[----:B------:R-:W-:Y:S05]  /*3bc0*/  BSYNC B2 ;  /* 0x0000000000027941 */ /* 0x000fea0003800000 */
.L_x_42876:
        /* <DEDUP_REMOVED lines=19> */
.L_x_42882:
[----:B------:R-:W-:Y:S05]  /*3d00*/  BSYNC B3 ;  /* 0x0000000000037941 */ /* 0x000fea0003800000 */
.L_x_42881:
        /* <DEDUP_REMOVED lines=42> */
.L_x_42880:
[----:B------:R-:W-:Y:S05]  /*3fb0*/  BSYNC B2 ;  /* 0x0000000000027941 */ /* 0x000fea0003800000 */
.L_x_42879:
[----:B------:R-:W0:Y:S01]  /*3fc0*/  I2F.U32 R217, R217 ;  /* 0x000000d900d97306 */ /* 0x000e220000201000 */
[----:B------:R-:W-:Y:S02]  /*3fd0*/  SEL R218, RZ, 0x10000, P5 ;  /* 0x00010000ffda7807 */ /* 0x000fe40002800000 */
[----:B------:R-:W-:Y:S02]  /*3fe0*/  SEL R219, RZ, 0x1, P2 ;  /* 0x00000001ffdb7807 */ /* 0x000fe40001000000 */
[----:B------:R-:W-:Y:S01]  /*3ff0*/  SEL R221, RZ, 0x100, P4 ;  /* 0x00000100ffdd7807 */ /* 0x000fe20002000000 */
[----:B------:R-:W-:Y:S01]  /*4000*/  HADD2.F32 R159, -RZ, R159.H1_H1 ;  /* 0x3000009fff9f7230 */ /* 0x000fe20000004100 */
[C---:B------:R-:W-:Y:S02]  /*4010*/  LOP3.LUT P5, RZ, R8.reuse, 0x2, RZ, 0xc0, !PT ;  /* 0x0000000208ff7812 */ /* 0x040fe400078ac0ff */
[----:B------:R-:W-:Y:S01]  /*4020*/  LOP3.LUT P6, RZ, R8, 0x4, RZ, 0xc0, !PT ;  /* 0x0000000408ff7812 */ /* 0x000fe200078cc0ff */
[----:B0-----:R-:W-:-:S02]  /*4030*/  FFMA.FTZ R217, R217, R222, 1.1641532182693481445e-10 ;  /* 0x2f000000d9d97423 */ /* 0x001fc400000100de */
[----:B------:R-:W2:Y:S01]  /*4040*/  LDL R222, [R1+0x5c] ;  /* 0x00005c0001de7983 */ /* 0x000ea20000100800 */
[----:B------:R-:W-:Y:S02]  /*4050*/  IMAD.WIDE.U32 R238, R219, 0x1000000, RZ ;  /* 0x01000000dbee7825 */ /* 0x000fe400078e00ff */
[----:B------:R-:W-:Y:S02]  /*4060*/  FSETP.GTU.FTZ.AND P2, PT, R217, c[0x0][0x1e4], PT ;  /* 0x00007900d9007a0b */ /* 0x000fe40003f5c000 */
[----:B------:R-:W-:Y:S02]  /*4070*/  FMUL.FTZ R159, R159, R216 ;  /* 0x000000d89f9f7220 */ /* 0x000fe40000410000 */
[----:B------:R-:W-:Y:S02]  /*4080*/  SEL R217, RZ, 0x1000000, P2 ;  /* 0x01000000ffd97807 */ /* 0x000fe40001000000 */
[----:B------:R-:W-:Y:S02]  /*4090*/  FMUL.FTZ R159, R159, c[0x0][0x1e8] ;  /* 0x00007a009f9f7a20 */ /* 0x000fe40000410000 */
[----:B------:R-:W-:-:S02]  /*40a0*/  LOP3.LUT R217, R221, R217, R218, 0xfe, !PT ;  /* 0x000000d9ddd97212 */ /* 0x000fc400078efeda */
[----:B------:R-:W-:Y:S02]  /*40b0*/  SEL R218, RZ, 0x1, P3 ;  /* 0x00000001ffda7807 */ /* 0x000fe40001800000 */
        /* <DEDUP_REMOVED lines=20> */
.L_x_42826:
[----:B------:R-:W-:Y:S05]  /*4200*/  BSYNC B1 ;  /* 0x0000000000017941 */ /* 0x000fea0003800000 */
.L_x_42825:
        /* <DEDUP_REMOVED lines=24> */
.L_x_42886:
[----:B------:R-:W-:Y:S02]  /*4390*/  IMAD.MOV.U32 R160, RZ, RZ, R6 ;  /* 0x000000ffffa07224 */ /* 0x000fe400078e0006 */
.L_x_42887:
[----:B------:R-:W-:Y:S05]  /*43a0*/  BSYNC B2 ;  /* 0x0000000000027941 */ /* 0x000fea0003800000 */
.L_x_42885:
        /* <DEDUP_REMOVED lines=16> */
.L_x_42891:
[----:B------:R-:W-:Y:S05]  /*44b0*/  BSYNC B3 ;  /* 0x0000000000037941 */ /* 0x000fea0003800000 */
.L_x_42890:
        /* <DEDUP_REMOVED lines=42> */
.L_x_42889:
[----:B------:R-:W-:Y:S05]  /*4760*/  BSYNC B2 ;  /* 0x0000000000027941 */ /* 0x000fea0003800000 */
.L_x_42888:
[----:B------:R-:W2:Y:S01]  /*4770*/  LDL R162, [R1+0x40] ;  /* 0x0000400001a27983 */ /* 0x000ea20000100800 */
[----:B------:R-:W1:Y:S01]  /*4780*/  I2F.U32 R5, R160 ;  /* 0x000000a000057306 */ /* 0x000e620000201000 */
[----:B------:R-:W-:Y:S01]  /*4790*/  HFMA2.MMA R238, -RZ, RZ, 0.1171875, 0 ;  /* 0x2f800000ffee7435 */ /* 0x000fe200000001ff */
[----:B------:R-:W-:Y:S01]  /*47a0*/  LOP3.LUT R8, R8, 0xfffffffb, RZ, 0xc0, !PT ;  /* 0xfffffffb08087812 */ /* 0x000fe200078ec0ff */
[----:B------:R-:W-:Y:S01]  /*47b0*/  BSSY B2, `(.L_x_42892) ;  /* 0x0000018000027945 */ /* 0x000fe20003800000 */
[----:B------:R-:W-:-:S04]  /*47c0*/  ISETP.NE.U32.AND P0, PT, RZ, c[0x0][0x180], PT ;  /* 0x00006000ff007a0c */ /* 0x000fc80003f05070 */
[----:B------:R-:W-:-:S03]  /*47d0*/  ISETP.NE.AND.EX P0, PT, RZ, c[0x0][0x184], PT, P0 ;  /* 0x00006100ff007a0c */ /* 0x000fc60003f05300 */
        /* <DEDUP_REMOVED lines=20> */
.L_x_42893:
[----:B------:R-:W-:Y:S02]  /*4920*/  MOV R5, R6 ;  /* 0x0000000600057202 */ /* 0x000fe40000000f00 */
.L_x_42894:
[----:B------:R-:W-:Y:S05]  /*4930*/  BSYNC B2 ;  /* 0x0000000000027941 */ /* 0x000fea0003800000 */
.L_x_42892:
        /* <DEDUP_REMOVED lines=16> */
.L_x_42898:
[----:B------:R-:W-:Y:S05]  /*4a40*/  BSYNC B3 ;  /* 0x0000000000037941 */ /* 0x000fea0003800000 */
.L_x_42897:
        /* <DEDUP_REMOVED lines=43> */
.L_x_42896:
[----:B------:R-:W-:Y:S05]  /*4d00*/  BSYNC B2 ;  /* 0x0000000000027941 */ /* 0x000fea0003800000 */
.L_x_42895:
[----:B------:R-:W2:Y:S01]  /*4d10*/  LDL R161, [R1+0x44] ;  /* 0x0000440001a17983 */ /* 0x000ea20000100800 */
[----:B------:R-:W1:Y:S01]  /*4d20*/  I2F.U32 R5, R5 ;  /* 0x0000000500057306 */ /* 0x000e620000201000 */
[----:B------:R-:W-:Y:S01]  /*4d30*/  LOP3.LUT R8, R8, 0xfffffffd, RZ, 0xc0, !PT ;  /* 0xfffffffd08087812 */ /* 0x000fe200078ec0ff */
[----:B------:R-:W-:Y:S01]  /*4d40*/  BSSY B2, `(.L_x_42899) ;  /* 0x0000016000027945 */ /* 0x000fe20003800000 */
[----:B------:R-:W-:Y:S01]  /*4d50*/  IADD3 R163, R162, 0x1, RZ ;  /* 0x00000001a2a37810 */ /* 0x000fe20007ffe0ff */
        /* <DEDUP_REMOVED lines=19> */
.L_x_42900:
[----:B------:R-:W-:Y:S02]  /*4e90*/  IMAD.MOV.U32 R5, RZ, RZ, R6 ;  /* 0x000000ffff057224 */ /* 0x000fe400078e0006 */
.L_x_42901:
[----:B------:R-:W-:Y:S05]  /*4ea0*/  BSYNC B2 ;  /* 0x0000000000027941 */ /* 0x000fea0003800000 */
.L_x_42899:
        /* <DEDUP_REMOVED lines=16> */
.L_x_42905:
[----:B------:R-:W-:Y:S05]  /*4fb0*/  BSYNC B3 ;  /* 0x0000000000037941 */ /* 0x000fea0003800000 */
.L_x_42904:
        /* <DEDUP_REMOVED lines=43> */
.L_x_42903:
[----:B------:R-:W-:Y:S05]  /*5270*/  BSYNC B2 ;  /* 0x0000000000027941 */ /* 0x000fea0003800000 */
.L_x_42902:
[----:B------:R-:W2:Y:S01]  /*5280*/  LDL R162, [R1+0x48] ;  /* 0x0000480001a27983 */ /* 0x000ea20000100800 */
[----:B------:R-:W1:Y:S01]  /*5290*/  I2F.U32 R5, R5 ;  /* 0x0000000500057306 */ /* 0x000e620000201000 */
[C---:B------:R-:W-:Y:S01]  /*52a0*/  ISETP.NE.AND P2, PT, R163.reuse, 0x1, PT ;  /* 0x00000001a300780c */ /* 0x040fe20003f45270 */
[----:B------:R-:W-:Y:S01]  /*52b0*/  BSSY B2, `(.L_x_42906) ;  /* 0x0000014000027945 */ /* 0x000fe20003800000 */
[----:B------:R-:W-:Y:S01]  /*52c0*/  IADD3 R164, R163, 0x1, RZ ;  /* 0x00000001a3a47810 */ /* 0x000fe20007ffe0ff */
        /* <DEDUP_REMOVED lines=17> */
.L_x_42907:
[----:B------:R-:W-:Y:S02]  /*53e0*/  IMAD.MOV.U32 R5, RZ, RZ, R6 ;  /* 0x000000ffff057224 */ /* 0x000fe400078e0006 */
.L_x_42908:
[----:B------:R-:W-:Y:S05]  /*53f0*/  BSYNC B2 ;  /* 0x0000000000027941 */ /* 0x000fea0003800000 */
.L_x_42906:
        /* <DEDUP_REMOVED lines=16> */
.L_x_42912:
[----:B------:R-:W-:Y:S05]  /*5500*/  BSYNC B3 ;  /* 0x0000000000037941 */ /* 0x000fea0003800000 */
.L_x_42911:
        /* <DEDUP_REMOVED lines=43> */
.L_x_42910:
[----:B------:R-:W-:Y:S05]  /*57c0*/  BSYNC B2 ;  /* 0x0000000000027941 */ /* 0x000fea0003800000 */
.L_x_42909:
[----:B------:R-:W2:Y:S01]  /*57d0*/  LDL R163, [R1+0x4c] ;  /* 0x00004c0001a37983 */ /* 0x000ea20000100800 */
[----:B------:R-:W1:Y:S01]  /*57e0*/  I2F.U32 R5, R5 ;  /* 0x0000000500057306 */ /* 0x000e620000201000 */
[----:B------:R-:W-:Y:S01]  /*57f0*/  ISETP.NE.AND P3, PT, R164, 0x1, PT ;  /* 0x00000001a400780c */ /* 0x000fe20003f65270 */
[----:B------:R-:W-:Y:S01]  /*5800*/  BSSY B2, `(.L_x_42913) ;  /* 0x0000014000027945 */ /* 0x000fe20003800000 */
[----:B-1----:R-:W-:-:S05]  /*5810*/  FFMA.FTZ R5, R5, R238, 1.1641532182693481445e-10 ;  /* 0x2f00000005057423 */ /* 0x002fca00000100ee */
        /* <DEDUP_REMOVED lines=17> */
.L_x_42914:
[----:B------:R-:W-:Y:S02]  /*5930*/  IMAD.MOV.U32 R5, RZ, RZ, R6 ;  /* 0x000000ffff057224 */ /* 0x000fe400078e0006 */
.L_x_42915:
[----:B------:R-:W-:Y:S05]  /*5940*/  BSYNC B2 ;  /* 0x0000000000027941 */ /* 0x000fea0003800000 */
.L_x_42913:
        /* <DEDUP_REMOVED lines=16> */
.L_x_42919:
[----:B------:R-:W-:Y:S05]  /*5a50*/  BSYNC B3 ;  /* 0x0000000000037941 */ /* 0x000fea0003800000 */
.L_x_42918:
        /* <DEDUP_REMOVED lines=43> */
.L_x_42917:
[----:B------:R-:W-:Y:S05]  /*5d10*/  BSYNC B2 ;  /* 0x0000000000027941 */ /* 0x000fea0003800000 */
.L_x_42916:
[----:B------:R-:W2:Y:S01]  /*5d20*/  LDL R164, [R1+0x30] ;  /* 0x0000300001a47983 */ /* 0x000ea20000100800 */
[----:B------:R-:W1:Y:S01]  /*5d30*/  I2F.U32 R5, R5 ;  /* 0x0000000500057306 */ /* 0x000e620000201000 */
        /* <DEDUP_REMOVED lines=20> */
.L_x_42921:
[----:B------:R-:W-:Y:S02]  /*5e80*/  MOV R5, R6 ;  /* 0x0000000600057202 */ /* 0x000fe40000000f00 */
.L_x_42922:
[----:B------:R-:W-:Y:S05]  /*5e90*/  BSYNC B2 ;  /* 0x0000000000027941 */ /* 0x000fea0003800000 */
.L_x_42920:
        /* <DEDUP_REMOVED lines=16> */
.L_x_42926:
[----:B------:R-:W-:Y:S05]  /*5fa0*/  BSYNC B3 ;  /* 0x0000000000037941 */ /* 0x000fea0003800000 */
.L_x_42925:
        /* <DEDUP_REMOVED lines=43> */
.L_x_42924:
[----:B------:R-:W-:Y:S05]  /*6260*/  BSYNC B2 ;  /* 0x0000000000027941 */ /* 0x000fea0003800000 */
.L_x_42923:
        /* <DEDUP_REMOVED lines=22> */
.L_x_42928:
[----:B------:R-:W-:Y:S02]  /*63d0*/  IMAD.MOV.U32 R5, RZ, RZ, R6 ;  /* 0x000000ffff057224 */ /* 0x000fe400078e0006 */
.L_x_42929:
[----:B------:R-:W-:Y:S05]  /*63e0*/  BSYNC B2 ;  /* 0x0000000000027941 */ /* 0x000fea0003800000 */
.L_x_42927:
        /* <DEDUP_REMOVED lines=16> */
.L_x_42933:
[----:B------:R-:W-:Y:S05]  /*64f0*/  BSYNC B3 ;  /* 0x0000000000037941 */ /* 0x000fea0003800000 */
.L_x_42932:
        /* <DEDUP_REMOVED lines=43> */
.L_x_42931:
[----:B------:R-:W-:Y:S05]  /*67b0*/  BSYNC B2 ;  /* 0x0000000000027941 */ /* 0x000fea0003800000 */
.L_x_42930:
        /* <DEDUP_REMOVED lines=22> */
.L_x_42935:
[----:B------:R-:W-:Y:S02]  /*6920*/  IMAD.MOV.U32 R221, RZ, RZ, R6 ;  /* 0x000000ffffdd7224 */ /* 0x000fe400078e0006 */
.L_x_42936:
[----:B------:R-:W-:Y:S05]  /*6930*/  BSYNC B2 ;  /* 0x0000000000027941 */ /* 0x000fea0003800000 */
.L_x_42934:
        /* <DEDUP_REMOVED lines=19> */
.L_x_42940:
[----:B------:R-:W-:Y:S05]  /*6a70*/  BSYNC B3 ;  /* 0x0000000000037941 */ /* 0x000fea0003800000 */
.L_x_42939:
        /* <DEDUP_REMOVED lines=42> */
.L_x_42938:
[----:B------:R-:W-:Y:S05]  /*6d20*/  BSYNC B2 ;  /* 0x0000000000027941 */ /* 0x000fea0003800000 */
.L_x_42937:
[----:B------:R0:W1:Y:S01]  /*6d30*/  I2F.U32 R222, R221 ;  /* 0x000000dd00de7306 */ /* 0x0000620000201000 */
[----:B------:R-:W-:Y:S02]  /*6d40*/  SEL R219, RZ, 0x10000, P5 ;  /* 0x00010000ffdb7807 */ /* 0x000fe40002800000 */
[----:B------:R-:W-:Y:S01]  /*6d50*/  SEL R218, RZ, 0x100, P4 ;  /* 0x00000100ffda7807 */ /* 0x000fe20002000000 */
[----:B------:R-:W-:Y:S01]  /*6d60*/  HADD2.F32 R167, -RZ, R167.H1_H1 ;  /* 0x300000a7ffa77230 */ /* 0x000fe20000004100 */
[C---:B------:R-:W-:Y:S02]  /*6d70*/  LOP3.LUT P5, RZ, R8.reuse, 0x2, RZ, 0xc0, !PT ;  /* 0x0000000208ff7812 */ /* 0x040fe400078ac0ff */
[----:B------:R-:W-:Y:S02]  /*6d80*/  LOP3.LUT P6, RZ, R8, 0x4, RZ, 0xc0, !PT ;  /* 0x0000000408ff7812 */ /* 0x000fe400078cc0ff */
[----:B0-----:R-:W-:Y:S01]  /*6d90*/  SEL R221, RZ, 0x1, P2 ;  /* 0x00000001ffdd7807 */ /* 0x001fe20001000000 */
        /* <DEDUP_REMOVED lines=29> */
.L_x_42884:
[----:B------:R-:W-:Y:S05]  /*6f70*/  BSYNC B1 ;  /* 0x0000000000017941 */ /* 0x000fea0003800000 */
.L_x_42883:
        /* <DEDUP_REMOVED lines=24> */
.L_x_42944:
[----:B------:R-:W-:Y:S02]  /*7100*/  IMAD.MOV.U32 R168, RZ, RZ, R6 ;  /* 0x000000ffffa87224 */ /* 0x000fe400078e0006 */
.L_x_42945:
[----:B------:R-:W-:Y:S05]  /*7110*/  BSYNC B2 ;  /* 0x0000000000027941 */ /* 0x000fea0003800000 */
.L_x_42943:
        /* <DEDUP_REMOVED lines=16> */
.L_x_42949:
[----:B------:R-:W-:Y:S05]  /*7220*/  BSYNC B3 ;  /* 0x0000000000037941 */ /* 0x000fea0003800000 */
.L_x_42948:
        /* <DEDUP_REMOVED lines=42> */
.L_x_42947:
[----:B------:R-:W-:Y:S05]  /*74d0*/  BSYNC B2 ;  /* 0x0000000000027941 */ /* 0x000fea0003800000 */
.L_x_42946:
        /* <DEDUP_REMOVED lines=27> */
.L_x_42951:
[----:B------:R-:W-:Y:S02]  /*7690*/  MOV R5, R6 ;  /* 0x0000000600057202 */ /* 0x000fe40000000f00 */
.L_x_42952:
[----:B------:R-:W-:Y:S05]  /*76a0*/  BSYNC B2 ;  /* 0x0000000000027941 */ /* 0x000fea0003800000 */
.L_x_42950:
        /* <DEDUP_REMOVED lines=16> */
.L_x_42956:
[----:B------:R-:W-:Y:S05]  /*77b0*/  BSYNC B3 ;  /* 0x0000000000037941 */ /* 0x000fea0003800000 */
.L_x_42955:
        /* <DEDUP_REMOVED lines=43> */
.L_x_42954:
[----:B------:R-:W-:Y:S05]  /*7a70*/  BSYNC B2 ;  /* 0x0000000000027941 */ /* 0x000fea0003800000 */
.L_x_42953:
        /* <DEDUP_REMOVED lines=24> */
.L_x_42958:
[----:B------:R-:W-:Y:S02]  /*7c00*/  IMAD.MOV.U32 R5, RZ, RZ, R6 ;  /* 0x000000ffff057224 */ /* 0x000fe400078e0006 */
.L_x_42959:
[----:B------:R-:W-:Y:S05]  /*7c10*/  BSYNC B2 ;  /* 0x0000000000027941 */ /* 0x000fea0003800000 */
.L_x_42957:
        /* <DEDUP_REMOVED lines=16> */
.L_x_42963:
[----:B------:R-:W-:Y:S05]  /*7d20*/  BSYNC B3 ;  /* 0x0000000000037941 */ /* 0x000fea0003800000 */
.L_x_42962:
        /* <DEDUP_REMOVED lines=43> */
.L_x_42961:
[----:B------:R-:W-:Y:S05]  /*7fe0*/  BSYNC B2 ;  /* 0x0000000000027941 */ /* 0x000fea0003800000 */
.L_x_42960:
        /* <DEDUP_REMOVED lines=22> */
.L_x_42965:
[----:B------:R-:W-:Y:S02]  /*8150*/  IMAD.MOV.U32 R5, RZ, RZ, R6 ;  /* 0x000000ffff057224 */ /* 0x000fe400078e0006 */
.L_x_42966:
[----:B------:R-:W-:Y:S05]  /*8160*/  BSYNC B2 ;  /* 0x0000000000027941 */ /* 0x000fea0003800000 */
.L_x_42964:
        /* <DEDUP_REMOVED lines=16> */
.L_x_42970:
[----:B------:R-:W-:Y:S05]  /*8270*/  BSYNC B3 ;  /* 0x0000000000037941 */ /* 0x000fea0003800000 */
.L_x_42969:
        /* <DEDUP_REMOVED lines=43> */
.L_x_42968:
[----:B------:R-:W-:Y:S05]  /*8530*/  BSYNC B2 ;  /* 0x0000000000027941 */ /* 0x000fea0003800000 */
.L_x_42967:
        /* <DEDUP_REMOVED lines=22> */
.L_x_42972:
[----:B------:R-:W-:Y:S02]  /*86a0*/  IMAD.MOV.U32 R5, RZ, RZ, R6 ;  /* 0x000000ffff057224 */ /* 0x000fe400078e0006 */
.L_x_42973:
[----:B------:R-:W-:Y:S05]  /*86b0*/  BSYNC B2 ;  /* 0x0000000000027941 */ /* 0x000fea0003800000 */
.L_x_42971:
        /* <DEDUP_REMOVED lines=16> */
.L_x_42977:
[----:B------:R-:W-:Y:S05]  /*87c0*/  BSYNC B3 ;  /* 0x0000000000037941 */ /* 0x000fea0003800000 */
.L_x_42976:
        /* <DEDUP_REMOVED lines=43> */
.L_x_42975:
[----:B------:R-:W-:Y:S05]  /*8a80*/  BSYNC B2 ;  /* 0x0000000000027941 */ /* 0x000fea0003800000 */
.L_x_42974:
        /* <DEDUP_REMOVED lines=22> */
.L_x_42979:
[----:B------:R-:W-:Y:S02]  /*8bf0*/  MOV R5, R6 ;  /* 0x0000000600057202 */ /* 0x000fe40000000f00 */
.L_x_42980:
[----:B------:R-:W-:Y:S05]  /*8c00*/  BSYNC B2 ;  /* 0x0000000000027941 */ /* 0x000fea0003800000 */
.L_x_42978:
        /* <DEDUP_REMOVED lines=16> */
.L_x_42984:
[----:B------:R-:W-:Y:S05]  /*8d10*/  BSYNC B3 ;  /* 0x0000000000037941 */ /* 0x000fea0003800000 */
.L_x_42983:
        /* <DEDUP_REMOVED lines=43> */
.L_x_42982:
[----:B------:R-:W-:Y:S05]  /*8fd0*/  BSYNC B2 ;  /* 0x0000000000027941 */ /* 0x000fea0003800000 */
.L_x_42981:
        /* <DEDUP_REMOVED lines=22> */
.L_x_42986:
[----:B------:R-:W-:Y:S02]  /*9140*/  IMAD.MOV.U32 R5, RZ, RZ, R6 ;  /* 0x000000ffff057224 */ /* 0x000fe400078e0006 */
.L_x_42987:
[----:B------:R-:W-:Y:S05]  /*9150*/  BSYNC B2 ;  /* 0x0000000000027941 */ /* 0x000fea0003800000 */
.L_x_42985:
        /* <DEDUP_REMOVED lines=16> */
.L_x_42991:
[----:B------:R-:W-:Y:S05]  /*9260*/  BSYNC B3 ;  /* 0x0000000000037941 */ /* 0x000fea0003800000 */
.L_x_42990:
        /* <DEDUP_REMOVED lines=43> */
.L_x_42989:
[----:B------:R-:W-:Y:S05]  /*9520*/  BSYNC B2 ;  /* 0x0000000000027941 */ /* 0x000fea0003800000 */
.L_x_42988:
        /* <DEDUP_REMOVED lines=22> */
.L_x_42993:
[----:B------:R-:W-:Y:S02]  /*9690*/  IMAD.MOV.U32 R221, RZ, RZ, R6 ;  /* 0x000000ffffdd7224 */ /* 0x000fe400078e0006 */
.L_x_42994:
[----:B------:R-:W-:Y:S05]  /*96a0*/  BSYNC B2 ;  /* 0x0000000000027941 */ /* 0x000fea0003800000 */
.L_x_42992:
        /* <DEDUP_REMOVED lines=19> */
.L_x_42998:
[----:B------:R-:W-:Y:S05]  /*97e0*/  BSYNC B3 ;  /* 0x0000000000037941 */ /* 0x000fea0003800000 */
.L_x_42997:
        /* <DEDUP_REMOVED lines=42> */
.L_x_42996:
[----:B------:R-:W-:Y:S05]  /*9a90*/  BSYNC B2 ;  /* 0x0000000000027941 */ /* 0x000fea0003800000 */
.L_x_42995:
        /* <DEDUP_REMOVED lines=36> */
.L_x_42942:
[----:B------:R-:W-:Y:S05]  /*9ce0*/  BSYNC B1 ;  /* 0x0000000000017941 */ /* 0x000fea0003800000 */
.L_x_42941:
        /* <DEDUP_REMOVED lines=24> */
.L_x_43002:
[----:B------:R-:W-:Y:S02]  /*9e70*/  IMAD.MOV.U32 R176, RZ, RZ, R6 ;  /* 0x000000ffffb07224 */ /* 0x000fe400078e0006 */
.L_x_43003:
[----:B------:R-:W-:Y:S05]  /*9e80*/  BSYNC B2 ;  /* 0x0000000000027941 */ /* 0x000fea0003800000 */
.L_x_43001:
        /* <DEDUP_REMOVED lines=16> */
.L_x_43007:
[----:B------:R-:W-:Y:S05]  /*9f90*/  BSYNC B3 ;  /* 0x0000000000037941 */ /* 0x000fea0003800000 */
.L_x_43006:
        /* <DEDUP_REMOVED lines=42> */
.L_x_43005:
[----:B------:R-:W-:Y:S05]  /*a240*/  BSYNC B2 ;  /* 0x0000000000027941 */ /* 0x000fea0003800000 */
.L_x_43004:
[----:B------:R-:W2:Y:S01]  /*a250*/  LDL R178, [R1] ;  /* 0x0000000001b27983 */ /* 0x000ea20000100800 */
        /* <DEDUP_REMOVED lines=26> */
.L_x_43009:
[----:B------:R-:W-:Y:S02]  /*a400*/  MOV R5, R6 ;  /* 0x0000000600057202 */ /* 0x000fe40000000f00 */
.L_x_43010:
[----:B------:R-:W-:Y:S05]  /*a410*/  BSYNC B2 ;  /* 0x0000000000027941 */ /* 0x000fea0003800000 */
.L_x_43008:
        /* <DEDUP_REMOVED lines=16> */
.L_x_43014:
[----:B------:R-:W-:Y:S05]  /*a520*/  BSYNC B3 ;  /* 0x0000000000037941 */ /* 0x000fea0003800000 */
.L_x_43013:
        /* <DEDUP_REMOVED lines=43> */
.L_x_43012:
[----:B------:R-:W-:Y:S05]  /*a7e0*/  BSYNC B2 ;  /* 0x0000000000027941 */ /* 0x000fea0003800000 */
.L_x_43011:
        /* <DEDUP_REMOVED lines=24> */
.L_x_43016:
[----:B------:R-:W-:Y:S02]  /*a970*/  IMAD.MOV.U32 R5, RZ, RZ, R6 ;  /* 0x000000ffff057224 */ /* 0x000fe400078e0006 */
.L_x_43017:
[----:B------:R-:W-:Y:S05]  /*a980*/  BSYNC B2 ;  /* 0x0000000000027941 */ /* 0x000fea0003800000 */
.L_x_43015:
        /* <DEDUP_REMOVED lines=16> */
.L_x_43021:
[----:B------:R-:W-:Y:S05]  /*aa90*/  BSYNC B3 ;  /* 0x0000000000037941 */ /* 0x000fea0003800000 */
.L_x_43020:
        /* <DEDUP_REMOVED lines=43> */
.L_x_43019:
[----:B------:R-:W-:Y:S05]  /*ad50*/  BSYNC B2 ;  /* 0x0000000000027941 */ /* 0x000fea0003800000 */
.L_x_43018:
        /* <DEDUP_REMOVED lines=22> */
.L_x_43023:
[----:B------:R-:W-:Y:S02]  /*aec0*/  IMAD.MOV.U32 R5, RZ, RZ, R6 ;  /* 0x000000ffff057224 */ /* 0x000fe400078e0006 */
.L_x_43024:
[----:B------:R-:W-:Y:S05]  /*aed0*/  BSYNC B2 ;  /* 0x0000000000027941 */ /* 0x000fea0003800000 */
.L_x_43022:
        /* <DEDUP_REMOVED lines=16> */
.L_x_43028:
[----:B------:R-:W-:Y:S05]  /*afe0*/  BSYNC B3 ;  /* 0x0000000000037941 */ /* 0x000fea0003800000 */
.L_x_43027:
        /* <DEDUP_REMOVED lines=43> */
.L_x_43026:
[----:B------:R-:W-:Y:S05]  /*b2a0*/  BSYNC B2 ;  /* 0x0000000000027941 */ /* 0x000fea0003800000 */
.L_x_43025:
        /* <DEDUP_REMOVED lines=22> */
.L_x_43030:
[----:B------:R-:W-:Y:S02]  /*b410*/  IMAD.MOV.U32 R5, RZ, RZ, R6 ;  /* 0x000000ffff057224 */ /* 0x000fe400078e0006 */
.L_x_43031:
[----:B------:R-:W-:Y:S05]  /*b420*/  BSYNC B2 ;  /* 0x0000000000027941 */ /* 0x000fea0003800000 */
.L_x_43029:
        /* <DEDUP_REMOVED lines=16> */
.L_x_43035:
[----:B------:R-:W-:Y:S05]  /*b530*/  BSYNC B3 ;  /* 0x0000000000037941 */ /* 0x000fea0003800000 */
.L_x_43034:
        /* <DEDUP_REMOVED lines=43> */
.L_x_43033:
[----:B------:R-:W-:Y:S05]  /*b7f0*/  BSYNC B2 ;  /* 0x0000000000027941 */ /* 0x000fea0003800000 */
.L_x_43032:
        /* <DEDUP_REMOVED lines=21> */
.L_x_43037:
[----:B------:R-:W-:Y:S02]  /*b950*/  MOV R5, R6 ;  /* 0x0000000600057202 */ /* 0x000fe40000000f00 */
.L_x_43038:
[----:B------:R-:W-:Y:S05]  /*b960*/  BSYNC B2 ;  /* 0x0000000000027941 */ /* 0x000fea0003800000 */
.L_x_43036:
        /* <DEDUP_REMOVED lines=16> */
.L_x_43042:
[----:B------:R-:W-:Y:S05]  /*ba70*/  BSYNC B3 ;  /* 0x0000000000037941 */ /* 0x000fea0003800000 */
.L_x_43041:
        /* <DEDUP_REMOVED lines=43> */
.L_x_43040:
[----:B------:R-:W-:Y:S05]  /*bd30*/  BSYNC B2 ;  /* 0x0000000000027941 */ /* 0x000fea0003800000 */
.L_x_43039:
        /* <DEDUP_REMOVED lines=21> */
.L_x_43044:
[----:B------:R-:W-:Y:S02]  /*be90*/  IMAD.MOV.U32 R5, RZ, RZ, R6 ;  /* 0x000000ffff057224 */ /* 0x000fe400078e0006 */
.L_x_43045:
[----:B------:R-:W-:Y:S05]  /*bea0*/  BSYNC B2 ;  /* 0x0000000000027941 */ /* 0x000fea0003800000 */
.L_x_43043:
        /* <DEDUP_REMOVED lines=16> */
.L_x_43049:
[----:B------:R-:W-:Y:S05]  /*bfb0*/  BSYNC B3 ;  /* 0x0000000000037941 */ /* 0x000fea0003800000 */
.L_x_43048:
        /* <DEDUP_REMOVED lines=43> */
.L_x_43047:
[----:B------:R-:W-:Y:S05]  /*c270*/  BSYNC B2 ;  /* 0x0000000000027941 */ /* 0x000fea0003800000 */
.L_x_43046:
        /* <DEDUP_REMOVED lines=21> */
.L_x_43051:
[----:B------:R-:W-:Y:S02]  /*c3d0*/  IMAD.MOV.U32 R221, RZ, RZ, R6 ;  /* 0x000000ffffdd7224 */ /* 0x000fe400078e0006 */
.L_x_43052:
[----:B------:R-:W-:Y:S05]  /*c3e0*/  BSYNC B2 ;  /* 0x0000000000027941 */ /* 0x000fea0003800000 */
.L_x_43050:
        /* <DEDUP_REMOVED lines=19> */
.L_x_43056:
[----:B------:R-:W-:Y:S05]  /*c520*/  BSYNC B3 ;  /* 0x0000000000037941 */ /* 0x000fea0003800000 */
.L_x_43055:
        /* <DEDUP_REMOVED lines=42> */
.L_x_43054:
[----:B------:R-:W-:Y:S05]  /*c7d0*/  BSYNC B2 ;  /* 0x0000000000027941 */ /* 0x000fea0003800000 */
.L_x_43053:
[----:B------:R0:W1:Y:S01]  /*c7e0*/  I2F.U32 R222, R221 ;  /* 0x000000dd00de7306 */ /* 0x0000620000201000 */
[----:B------:R-:W-:Y:S01]  /*c7f0*/  SEL R219, RZ, 0x10000, P5 ;  /* 0x00010000ffdb7807 */ /* 0x000fe20002800000 */
[----:B------:R-:W-:Y:S01]  /*c800*/  HADD2.F32 R183, -RZ, R183.H1_H1 ;  /* 0x300000b7ffb77230 */ /* 0x000fe20000004100 */
[----:B------:R-:W-:Y:S02]  /*c810*/  SEL R218, RZ, 0x100, P4 ;  /* 0x00000100ffda7807 */ /* 0x000fe40002000000 */
[C---:B------:R-:W-:Y:S02]  /*c820*/  LOP3.LUT P5, RZ, R8.reuse, 0x2, RZ, 0xc0, !PT ;  /* 0x0000000208ff7812 */ /* 0x040fe400078ac0ff */
[----:B------:R-:W-:Y:S01]  /*c830*/  FMUL.FTZ R183, R183, R216 ;  /* 0x000000d8b7b77220 */ /* 0x000fe20000410000 */
[----:B------:R-:W-:Y:S02]  /*c840*/  LOP3.LUT P6, RZ, R8, 0x4, RZ, 0xc0, !PT ;  /* 0x0000000408ff7812 */ /* 0x000fe400078cc0ff */
[----:B0-----:R-:W-:Y:S01]  /*c850*/  SEL R221, RZ, 0x1, P2 ;  /* 0x00000001ffdd7807 */ /* 0x001fe20001000000 */
[----:B------:R-:W-:-:S02]  /*c860*/  FMUL.FTZ R183, R183, c[0x0][0x1e8] ;  /* 0x00007a00b7b77a20 */ /* 0x000fc40000410000 */
        /* <DEDUP_REMOVED lines=26> */
.L_x_43000:
[----:B------:R-:W-:Y:S05]  /*ca10*/  BSYNC B1 ;  /* 0x0000000000017941 */ /* 0x000fea0003800000 */
.L_x_42999:
        /* <DEDUP_REMOVED lines=24> */
.L_x_43060:
[----:B------:R-:W-:Y:S02]  /*cba0*/  IMAD.MOV.U32 R184, RZ, RZ, R6 ;  /* 0x000000ffffb87224 */ /* 0x000fe400078e0006 */
.L_x_43061:
[----:B------:R-:W-:Y:S05]  /*cbb0*/  BSYNC B2 ;  /* 0x0000000000027941 */ /* 0x000fea0003800000 */
.L_x_43059:
        /* <DEDUP_REMOVED lines=16> */
.L_x_43065:
[----:B------:R-:W-:Y:S05]  /*ccc0*/  BSYNC B3 ;  /* 0x0000000000037941 */ /* 0x000fea0003800000 */
.L_x_43064:
        /* <DEDUP_REMOVED lines=42> */
.L_x_43063:
[----:B------:R-:W-:Y:S05]  /*cf70*/  BSYNC B2 ;  /* 0x0000000000027941 */ /* 0x000fea0003800000 */
.L_x_43062:
        /* <DEDUP_REMOVED lines=26> */
.L_x_43067:
[----:B------:R-:W-:Y:S02]  /*d120*/  MOV R5, R6 ;  /* 0x0000000600057202 */ /* 0x000fe40000000f00 */
.L_x_43068:
[----:B------:R-:W-:Y:S05]  /*d130*/  BSYNC B2 ;  /* 0x0000000000027941 */ /* 0x000fea0003800000 */
.L_x_43066:
        /* <DEDUP_REMOVED lines=16> */
.L_x_43072:
[----:B------:R-:W-:Y:S05]  /*d240*/  BSYNC B3 ;  /* 0x0000000000037941 */ /* 0x000fea0003800000 */
.L_x_43071:
        /* <DEDUP_REMOVED lines=43> */
.L_x_43070:
[----:B------:R-:W-:Y:S05]  /*d500*/  BSYNC B2 ;  /* 0x0000000000027941 */ /* 0x000fea0003800000 */
.L_x_43069:
        /* <DEDUP_REMOVED lines=23> */
.L_x_43074:
[----:B------:R-:W-:Y:S02]  /*d680*/  IMAD.MOV.U32 R5, RZ, RZ, R6 ;  /* 0x000000ffff057224 */ /* 0x000fe400078e0006 */
.L_x_43075:
[----:B------:R-:W-:Y:S05]  /*d690*/  BSYNC B2 ;  /* 0x0000000000027941 */ /* 0x000fea0003800000 */
.L_x_43073:
        /* <DEDUP_REMOVED lines=16> */
.L_x_43079:
[----:B------:R-:W-:Y:S05]  /*d7a0*/  BSYNC B3 ;  /* 0x0000000000037941 */ /* 0x000fea0003800000 */
.L_x_43078:
        /* <DEDUP_REMOVED lines=43> */
.L_x_43077:
[----:B------:R-:W-:Y:S05]  /*da60*/  BSYNC B2 ;  /* 0x0000000000027941 */ /* 0x000fea0003800000 */
.L_x_43076:
        /* <DEDUP_REMOVED lines=21> */
.L_x_43081:
[----:B------:R-:W-:Y:S02]  /*dbc0*/  IMAD.MOV.U32 R5, RZ, RZ, R6 ;  /* 0x000000ffff057224 */ /* 0x000fe400078e0006 */
.L_x_43082:
[----:B------:R-:W-:Y:S05]  /*dbd0*/  BSYNC B2 ;  /* 0x0000000000027941 */ /* 0x000fea0003800000 */
.L_x_43080:
        /* <DEDUP_REMOVED lines=16> */
.L_x_43086:
[----:B------:R-:W-:Y:S05]  /*dce0*/  BSYNC B3 ;  /* 0x0000000000037941 */ /* 0x000fea0003800000 */
.L_x_43085:
        /* <DEDUP_REMOVED lines=43> */
.L_x_43084:
[----:B------:R-:W-:Y:S05]  /*dfa0*/  BSYNC B2 ;  /* 0x0000000000027941 */ /* 0x000fea0003800000 */
.L_x_43083:
        /* <DEDUP_REMOVED lines=21> */
.L_x_43088:
[----:B------:R-:W-:Y:S02]  /*e100*/  IMAD.MOV.U32 R5, RZ, RZ, R6 ;  /* 0x000000ffff057224 */ /* 0x000fe400078e0006 */
.L_x_43089:
[----:B------:R-:W-:Y:S05]  /*e110*/  BSYNC B2 ;  /* 0x0000000000027941 */ /* 0x000fea0003800000 */
.L_x_43087:
        /* <DEDUP_REMOVED lines=16> */
.L_x_43093:
[----:B------:R-:W-:Y:S05]  /*e220*/  BSYNC B3 ;  /* 0x0000000000037941 */ /* 0x000fea0003800000 */
.L_x_43092:
        /* <DEDUP_REMOVED lines=43> */
.L_x_43091:
[----:B------:R-:W-:Y:S05]  /*e4e0*/  BSYNC B2 ;  /* 0x0000000000027941 */ /* 0x000fea0003800000 */
.L_x_43090:
        /* <DEDUP_REMOVED lines=21> */
.L_x_43095:
[----:B------:R-:W-:Y:S02]  /*e640*/  MOV R5, R6 ;  /* 0x0000000600057202 */ /* 0x000fe40000000f00 */
.L_x_43096:
[----:B------:R-:W-:Y:S05]  /*e650*/  BSYNC B2 ;  /* 0x0000000000027941 */ /* 0x000fea0003800000 */
.L_x_43094:
        /* <DEDUP_REMOVED lines=16> */
.L_x_43100:
[----:B------:R-:W-:Y:S05]  /*e760*/  BSYNC B3 ;  /* 0x0000000000037941 */ /* 0x000fea0003800000 */
.L_x_43099:
        /* <DEDUP_REMOVED lines=43> */
.L_x_43098:
[----:B------:R-:W-:Y:S05]  /*ea20*/  BSYNC B2 ;  /* 0x0000000000027941 */ /* 0x000fea0003800000 */
.L_x_43097:
        /* <DEDUP_REMOVED lines=21> */
.L_x_43102:
[----:B------:R-:W-:Y:S02]  /*eb80*/  IMAD.MOV.U32 R5, RZ, RZ, R6 ;  /* 0x000000ffff057224 */ /* 0x000fe400078e0006 */
.L_x_43103:
[----:B------:R-:W-:Y:S05]  /*eb90*/  BSYNC B2 ;  /* 0x0000000000027941 */ /* 0x000fea0003800000 */
.L_x_43101:
        /* <DEDUP_REMOVED lines=16> */
.L_x_43107:
[----:B------:R-:W-:Y:S05]  /*eca0*/  BSYNC B3 ;  /* 0x0000000000037941 */ /* 0x000fea0003800000 */
.L_x_43106:
        /* <DEDUP_REMOVED lines=43> */
.L_x_43105:
[----:B------:R-:W-:Y:S05]  /*ef60*/  BSYNC B2 ;  /* 0x0000000000027941 */ /* 0x000fea0003800000 */
.L_x_43104:
        /* <DEDUP_REMOVED lines=21> */
.L_x_43109:
[----:B------:R-:W-:Y:S02]  /*f0c0*/  IMAD.MOV.U32 R221, RZ, RZ, R6 ;  /* 0x000000ffffdd7224 */ /* 0x000fe400078e0006 */
.L_x_43110:
[----:B------:R-:W-:Y:S05]  /*f0d0*/  BSYNC B2 ;  /* 0x0000000000027941 */ /* 0x000fea0003800000 */
.L_x_43108:
        /* <DEDUP_REMOVED lines=19> */
.L_x_43114:
[----:B------:R-:W-:Y:S05]  /*f210*/  BSYNC B3 ;  /* 0x0000000000037941 */ /* 0x000fea0003800000 */
.L_x_43113:
        /* <DEDUP_REMOVED lines=42> */
.L_x_43112:
[----:B------:R-:W-:Y:S05]  /*f4c0*/  BSYNC B2 ;  /* 0x0000000000027941 */ /* 0x000fea0003800000 */
.L_x_43111:
        /* <DEDUP_REMOVED lines=35> */
.L_x_43058:
[----:B------:R-:W-:Y:S05]  /*f700*/  BSYNC B1 ;  /* 0x0000000000017941 */ /* 0x000fea0003800000 */
.L_x_43057:
        /* <DEDUP_REMOVED lines=24> */
.L_x_43118:
[----:B------:R-:W-:Y:S02]  /*f890*/  IMAD.MOV.U32 R192, RZ, RZ, R6 ;  /* 0x000000ffffc07224 */ /* 0x000fe400078e0006 */
.L_x_43119:
[----:B------:R-:W-:Y:S05]  /*f8a0*/  BSYNC B2 ;  /* 0x0000000000027941 */ /* 0x000fea0003800000 */
.L_x_43117:
        /* <DEDUP_REMOVED lines=16> */
.L_x_43123:
[----:B------:R-:W-:Y:S05]  /*f9b0*/  BSYNC B3 ;  /* 0x0000000000037941 */ /* 0x000fea0003800000 */
.L_x_43122:
        /* <DEDUP_REMOVED lines=42> */
.L_x_43121:
[----:B------:R-:W-:Y:S05]  /*fc60*/  BSYNC B2 ;  /* 0x0000000000027941 */ /* 0x000fea0003800000 */
.L_x_43120:
        /* <DEDUP_REMOVED lines=26> */
.L_x_43125:
[----:B------:R-:W-:Y:S02]  /*fe10*/  MOV R5, R6 ;  /* 0x0000000600057202 */ /* 0x000fe40000000f00 */
.L_x_43126:
[----:B------:R-:W-:Y:S05]  /*fe20*/  BSYNC B2 ;  /* 0x0000000000027941 */ /* 0x000fea0003800000 */
.L_x_43124:
        /* <DEDUP_REMOVED lines=16> */
.L_x_43130:
[----:B------:R-:W-:Y:S05]  /*ff30*/  BSYNC B3 ;  /* 0x0000000000037941 */ /* 0x000fea0003800000 */
.L_x_43129:
        /* <DEDUP_REMOVED lines=43> */
.L_x_43128:
[----:B------:R-:W-:Y:S05]  /*101f0*/  BSYNC B2 ;  /* 0x0000000000027941 */ /* 0x000fea0003800000 */
.L_x_43127:
        /* <DEDUP_REMOVED lines=23> */
.L_x_43132:
[----:B------:R-:W-:Y:S02]  /*10370*/  IMAD.MOV.U32 R5, RZ, RZ, R6 ;  /* 0x000000ffff057224 */ /* 0x000fe400078e0006 */
.L_x_43133:
[----:B------:R-:W-:Y:S05]  /*10380*/  BSYNC B2 ;  /* 0x0000000000027941 */ /* 0x000fea0003800000 */
.L_x_43131:
        /* <DEDUP_REMOVED lines=16> */
.L_x_43137:
[----:B------:R-:W-:Y:S05]  /*10490*/  BSYNC B3 ;  /* 0x0000000000037941 */ /* 0x000fea0003800000 */
.L_x_43136:
        /* <DEDUP_REMOVED lines=43> */
.L_x_43135:
[----:B------:R-:W-:Y:S05]  /*10750*/  BSYNC B2 ;  /* 0x0000000000027941 */ /* 0x000fea0003800000 */
.L_x_43134:
        /* <DEDUP_REMOVED lines=21> */
.L_x_43139:
[----:B------:R-:W-:Y:S02]  /*108b0*/  IMAD.MOV.U32 R5, RZ, RZ, R6 ;  /* 0x000000ffff057224 */ /* 0x000fe400078e0006 */
.L_x_43140:
[----:B------:R-:W-:Y:S05]  /*108c0*/  BSYNC B2 ;  /* 0x0000000000027941 */ /* 0x000fea0003800000 */
.L_x_43138:
        /* <DEDUP_REMOVED lines=16> */
.L_x_43144:
[----:B------:R-:W-:Y:S05]  /*109d0*/  BSYNC B3 ;  /* 0x0000000000037941 */ /* 0x000fea0003800000 */
.L_x_43143:
        /* <DEDUP_REMOVED lines=43> */
.L_x_43142:
[----:B------:R-:W-:Y:S05]  /*10c90*/  BSYNC B2 ;  /* 0x0000000000027941 */ /* 0x000fea0003800000 */
.L_x_43141:
        /* <DEDUP_REMOVED lines=21> */
.L_x_43146:
[----:B------:R-:W-:Y:S02]  /*10df0*/  IMAD.MOV.U32 R5, RZ, RZ, R6 ;  /* 0x000000ffff057224 */ /* 0x000fe400078e0006 */
.L_x_43147:
[----:B------:R-:W-:Y:S05]  /*10e00*/  BSYNC B2 ;  /* 0x0000000000027941 */ /* 0x000fea0003800000 */
.L_x_43145:
        /* <DEDUP_REMOVED lines=16> */
.L_x_43151:
[----:B------:R-:W-:Y:S05]  /*10f10*/  BSYNC B3 ;  /* 0x0000000000037941 */ /* 0x000fea0003800000 */
.L_x_43150:
        /* <DEDUP_REMOVED lines=43> */
.L_x_43149:
[----:B------:R-:W-:Y:S05]  /*111d0*/  BSYNC B2 ;  /* 0x0000000000027941 */ /* 0x000fea0003800000 */
.L_x_43148:
        /* <DEDUP_REMOVED lines=21> */
.L_x_43153:
[----:B------:R-:W-:Y:S02]  /*11330*/  MOV R5, R6 ;  /* 0x0000000600057202 */ /* 0x000fe40000000f00 */
.L_x_43154:
[----:B------:R-:W-:Y:S05]  /*11340*/  BSYNC B2 ;  /* 0x0000000000027941 */ /* 0x000fea0003800000 */
.L_x_43152:
        /* <DEDUP_REMOVED lines=16> */
.L_x_43158:
[----:B------:R-:W-:Y:S05]  /*11450*/  BSYNC B3 ;  /* 0x0000000000037941 */ /* 0x000fea0003800000 */
.L_x_43157:
        /* <DEDUP_REMOVED lines=43> */
.L_x_43156:
[----:B------:R-:W-:Y:S05]  /*11710*/  BSYNC B2 ;  /* 0x0000000000027941 */ /* 0x000fea0003800000 */
.L_x_43155:
        /* <DEDUP_REMOVED lines=21> */
.L_x_43160:
[----:B------:R-:W-:Y:S02]  /*11870*/  IMAD.MOV.U32 R5, RZ, RZ, R6 ;  /* 0x000000ffff057224 */ /* 0x000fe400078e0006 */
.L_x_43161:
[----:B------:R-:W-:Y:S05]  /*11880*/  BSYNC B2 ;  /* 0x0000000000027941 */ /* 0x000fea0003800000 */
.L_x_43159:
        /* <DEDUP_REMOVED lines=16> */
.L_x_43165:
[----:B------:R-:W-:Y:S05]  /*11990*/  BSYNC B3 ;  /* 0x0000000000037941 */ /* 0x000fea0003800000 */
.L_x_43164:
        /* <DEDUP_REMOVED lines=43> */
.L_x_43163:
[----:B------:R-:W-:Y:S05]  /*11c50*/  BSYNC B2 ;  /* 0x0000000000027941 */ /* 0x000fea0003800000 */
.L_x_43162:
        /* <DEDUP_REMOVED lines=21> */
.L_x_43167:
[----:B------:R-:W-:Y:S02]  /*11db0*/  IMAD.MOV.U32 R221, RZ, RZ, R6 ;  /* 0x000000ffffdd7224 */ /* 0x000fe400078e0006 */
.L_x_43168:
[----:B------:R-:W-:Y:S05]  /*11dc0*/  BSYNC B2 ;  /* 0x0000000000027941 */ /* 0x000fea0003800000 */
.L_x_43166:
        /* <DEDUP_REMOVED lines=19> */
.L_x_43172:
[----:B------:R-:W-:Y:S05]  /*11f00*/  BSYNC B3 ;  /* 0x0000000000037941 */ /* 0x000fea0003800000 */
.L_x_43171:
        /* <DEDUP_REMOVED lines=42> */
.L_x_43170:
[----:B------:R-:W-:Y:S05]  /*121b0*/  BSYNC B2 ;  /* 0x0000000000027941 */ /* 0x000fea0003800000 */
.L_x_43169:
        /* <DEDUP_REMOVED lines=35> */
.L_x_43116:
[----:B------:R-:W-:Y:S05]  /*123f0*/  BSYNC B1 ;  /* 0x0000000000017941 */ /* 0x000fea0003800000 */
.L_x_43115:
        /* <DEDUP_REMOVED lines=24> */
.L_x_43176:
[----:B------:R-:W-:Y:S02]  /*12580*/  IMAD.MOV.U32 R200, RZ, RZ, R6 ;  /* 0x000000ffffc87224 */ /* 0x000fe400078e0006 */
.L_x_43177:
[----:B------:R-:W-:Y:S05]  /*12590*/  BSYNC B2 ;  /* 0x0000000000027941 */ /* 0x000fea0003800000 */
.L_x_43175:
        /* <DEDUP_REMOVED lines=16> */
.L_x_43181:
[----:B------:R-:W-:Y:S05]  /*126a0*/  BSYNC B3 ;  /* 0x0000000000037941 */ /* 0x000fea0003800000 */
.L_x_43180:
        /* <DEDUP_REMOVED lines=42> */
.L_x_43179:
[----:B------:R-:W-:Y:S05]  /*12950*/  BSYNC B2 ;  /* 0x0000000000027941 */ /* 0x000fea0003800000 */
.L_x_43178:
        /* <DEDUP_REMOVED lines=26> */
.L_x_43183:
[----:B------:R-:W-:Y:S02]  /*12b00*/  MOV R5, R6 ;  /* 0x0000000600057202 */ /* 0x000fe40000000f00 */
.L_x_43184:
[----:B------:R-:W-:Y:S05]  /*12b10*/  BSYNC B2 ;  /* 0x0000000000027941 */ /* 0x000fea0003800000 */
.L_x_43182:
        /* <DEDUP_REMOVED lines=16> */
.L_x_43188:
[----:B------:R-:W-:Y:S05]  /*12c20*/  BSYNC B3 ;  /* 0x0000000000037941 */ /* 0x000fea0003800000 */
.L_x_43187:
        /* <DEDUP_REMOVED lines=43> */
.L_x_43186:
[----:B------:R-:W-:Y:S05]  /*12ee0*/  BSYNC B2 ;  /* 0x0000000000027941 */ /* 0x000fea0003800000 */
.L_x_43185:
        /* <DEDUP_REMOVED lines=23> */
.L_x_43190:
[----:B------:R-:W-:Y:S02]  /*13060*/  IMAD.MOV.U32 R5, RZ, RZ, R6 ;  /* 0x000000ffff057224 */ /* 0x000fe400078e0006 */
.L_x_43191:
[----:B------:R-:W-:Y:S05]  /*13070*/  BSYNC B2 ;  /* 0x0000000000027941 */ /* 0x000fea0003800000 */
.L_x_43189:
        /* <DEDUP_REMOVED lines=16> */
.L_x_43195:
[----:B------:R-:W-:Y:S05]  /*13180*/  BSYNC B3 ;  /* 0x0000000000037941 */ /* 0x000fea0003800000 */
.L_x_43194:
        /* <DEDUP_REMOVED lines=43> */
.L_x_43193:
[----:B------:R-:W-:Y:S05]  /*13440*/  BSYNC B2 ;  /* 0x0000000000027941 */ /* 0x000fea0003800000 */
.L_x_43192:
        /* <DEDUP_REMOVED lines=21> */
.L_x_43197:
[----:B------:R-:W-:Y:S02]  /*135a0*/  IMAD.MOV.U32 R5, RZ, RZ, R6 ;  /* 0x000000ffff057224 */ /* 0x000fe400078e0006 */
.L_x_43198:
[----:B------:R-:W-:Y:S05]  /*135b0*/  BSYNC B2 ;  /* 0x0000000000027941 */ /* 0x000fea0003800000 */
.L_x_43196:
        /* <DEDUP_REMOVED lines=16> */
.L_x_43202:
[----:B------:R-:W-:Y:S05]  /*136c0*/  BSYNC B3 ;  /* 0x0000000000037941 */ /* 0x000fea0003800000 */
.L_x_43201:
        /* <DEDUP_REMOVED lines=43> */
.L_x_43200:
[----:B------:R-:W-:Y:S05]  /*13980*/  BSYNC B2 ;  /* 0x0000000000027941 */ /* 0x000fea0003800000 */
.L_x_43199:
        /* <DEDUP_REMOVED lines=21> */
.L_x_43204:
[----:B------:R-:W-:Y:S02]  /*13ae0*/  IMAD.MOV.U32 R5, RZ, RZ, R6 ;  /* 0x000000ffff057224 */ /* 0x000fe400078e0006 */
.L_x_43205:
[----:B------:R-:W-:Y:S05]  /*13af0*/  BSYNC B2 ;  /* 0x0000000000027941 */ /* 0x000fea0003800000 */
.L_x_43203:
        /* <DEDUP_REMOVED lines=16> */
.L_x_43209:
[----:B------:R-:W-:Y:S05]  /*13c00*/  BSYNC B3 ;  /* 0x0000000000037941 */ /* 0x000fea0003800000 */
.L_x_43208:
        /* <DEDUP_REMOVED lines=43> */
.L_x_43207:
[----:B------:R-:W-:Y:S05]  /*13ec0*/  BSYNC B2 ;  /* 0x0000000000027941 */ /* 0x000fea0003800000 */
.L_x_43206:
        /* <DEDUP_REMOVED lines=21> */
.L_x_43211:
[----:B------:R-:W-:Y:S02]  /*14020*/  MOV R5, R6 ;  /* 0x0000000600057202 */ /* 0x000fe40000000f00 */
.L_x_43212:
[----:B------:R-:W-:Y:S05]  /*14030*/  BSYNC B2 ;  /* 0x0000000000027941 */ /* 0x000fea0003800000 */
.L_x_43210:
        /* <DEDUP_REMOVED lines=16> */
.L_x_43216:
[----:B------:R-:W-:Y:S05]  /*14140*/  BSYNC B3 ;  /* 0x0000000000037941 */ /* 0x000fea0003800000 */
.L_x_43215:
        /* <DEDUP_REMOVED lines=43> */
.L_x_43214:
[----:B------:R-:W-:Y:S05]  /*14400*/  BSYNC B2 ;  /* 0x0000000000027941 */ /* 0x000fea0003800000 */
.L_x_43213:
        /* <DEDUP_REMOVED lines=21> */
.L_x_43218:
[----:B------:R-:W-:Y:S02]  /*14560*/  IMAD.MOV.U32 R5, RZ, RZ, R6 ;  /* 0x000000ffff057224 */ /* 0x000fe400078e0006 */
.L_x_43219:
[----:B------:R-:W-:Y:S05]  /*14570*/  BSYNC B2 ;  /* 0x0000000000027941 */ /* 0x000fea0003800000 */
.L_x_43217:
        /* <DEDUP_REMOVED lines=16> */
.L_x_43223:
[----:B------:R-:W-:Y:S05]  /*14680*/  BSYNC B3 ;  /* 0x0000000000037941 */ /* 0x000fea0003800000 */
.L_x_43222:
        /* <DEDUP_REMOVED lines=43> */
.L_x_43221:
[----:B------:R-:W-:Y:S05]  /*14940*/  BSYNC B2 ;  /* 0x0000000000027941 */ /* 0x000fea0003800000 */
.L_x_43220:
        /* <DEDUP_REMOVED lines=21> */
.L_x_43225:
[----:B------:R-:W-:Y:S02]  /*14aa0*/  IMAD.MOV.U32 R221, RZ, RZ, R6 ;  /* 0x000000ffffdd7224 */ /* 0x000fe400078e0006 */
.L_x_43226:
[----:B------:R-:W-:Y:S05]  /*14ab0*/  BSYNC B2 ;  /* 0x0000000000027941 */ /* 0x000fea0003800000 */
.L_x_43224:
        /* <DEDUP_REMOVED lines=19> */
.L_x_43230:
[----:B------:R-:W-:Y:S05]  /*14bf0*/  BSYNC B3 ;  /* 0x0000000000037941 */ /* 0x000fea0003800000 */
.L_x_43229:
        /* <DEDUP_REMOVED lines=42> */
.L_x_43228:
[----:B------:R-:W-:Y:S05]  /*14ea0*/  BSYNC B2 ;  /* 0x0000000000027941 */ /* 0x000fea0003800000 */
.L_x_43227:
        /* <DEDUP_REMOVED lines=35> */
.L_x_43174:
[----:B------:R-:W-:Y:S05]  /*150e0*/  BSYNC B1 ;  /* 0x0000000000017941 */ /* 0x000fea0003800000 */
.L_x_43173:
        /* <DEDUP_REMOVED lines=24> */
.L_x_43234:
[----:B------:R-:W-:Y:S02]  /*15270*/  IMAD.MOV.U32 R208, RZ, RZ, R6 ;  /* 0x000000ffffd07224 */ /* 0x000fe400078e0006 */
.L_x_43235:
[----:B------:R-:W-:Y:S05]  /*15280*/  BSYNC B2 ;  /* 0x0000000000027941 */ /* 0x000fea0003800000 */
.L_x_43233:
        /* <DEDUP_REMOVED lines=16> */
.L_x_43239:
[----:B------:R-:W-:Y:S05]  /*15390*/  BSYNC B3 ;  /* 0x0000000000037941 */ /* 0x000fea0003800000 */
.L_x_43238:
        /* <DEDUP_REMOVED lines=42> */
.L_x_43237:
[----:B------:R-:W-:Y:S05]  /*15640*/  BSYNC B2 ;  /* 0x0000000000027941 */ /* 0x000fea0003800000 */
.L_x_43236:
        /* <DEDUP_REMOVED lines=26> */
.L_x_43241:
[----:B------:R-:W-:Y:S02]  /*157f0*/  MOV R5, R6 ;  /* 0x0000000600057202 */ /* 0x000fe40000000f00 */
.L_x_43242:
[----:B------:R-:W-:Y:S05]  /*15800*/  BSYNC B2 ;  /* 0x0000000000027941 */ /* 0x000fea0003800000 */
.L_x_43240:
        /* <DEDUP_REMOVED lines=16> */
.L_x_43246:
[----:B------:R-:W-:Y:S05]  /*15910*/  BSYNC B3 ;  /* 0x0000000000037941 */ /* 0x000fea0003800000 */
.L_x_43245:
        /* <DEDUP_REMOVED lines=43> */
.L_x_43244:
[----:B------:R-:W-:Y:S05]  /*15bd0*/  BSYNC B2 ;  /* 0x0000000000027941 */ /* 0x000fea0003800000 */
.L_x_43243:
        /* <DEDUP_REMOVED lines=23> */
.L_x_43248:
[----:B------:R-:W-:Y:S02]  /*15d50*/  IMAD.MOV.U32 R5, RZ, RZ, R6 ;  /* 0x000000ffff057224 */ /* 0x000fe400078e0006 */
.L_x_43249:
[----:B------:R-:W-:Y:S05]  /*15d60*/  BSYNC B2 ;  /* 0x0000000000027941 */ /* 0x000fea0003800000 */
.L_x_43247:
        /* <DEDUP_REMOVED lines=16> */
.L_x_43253:
[----:B------:R-:W-:Y:S05]  /*15e70*/  BSYNC B3 ;  /* 0x0000000000037941 */ /* 0x000fea0003800000 */
.L_x_43252:
        /* <DEDUP_REMOVED lines=43> */
.L_x_43251:
[----:B------:R-:W-:Y:S05]  /*16130*/  BSYNC B2 ;  /* 0x0000000000027941 */ /* 0x000fea0003800000 */
.L_x_43250:
        /* <DEDUP_REMOVED lines=21> */
.L_x_43255:
[----:B------:R-:W-:Y:S02]  /*16290*/  IMAD.MOV.U32 R5, RZ, RZ, R6 ;  /* 0x000000ffff057224 */ /* 0x000fe400078e0006 */
.L_x_43256:
[----:B------:R-:W-:Y:S05]  /*162a0*/  BSYNC B2 ;  /* 0x0000000000027941 */ /* 0x000fea0003800000 */
.L_x_43254:
        /* <DEDUP_REMOVED lines=16> */
.L_x_43260:
[----:B------:R-:W-:Y:S05]  /*163b0*/  BSYNC B3 ;  /* 0x0000000000037941 */ /* 0x000fea0003800000 */
.L_x_43259:
        /* <DEDUP_REMOVED lines=43> */
.L_x_43258:
[----:B------:R-:W-:Y:S05]  /*16670*/  BSYNC B2 ;  /* 0x0000000000027941 */ /* 0x000fea0003800000 */
.L_x_43257:
        /* <DEDUP_REMOVED lines=21> */
.L_x_43262:
[----:B------:R-:W-:Y:S02]  /*167d0*/  IMAD.MOV.U32 R5, RZ, RZ, R6 ;  /* 0x000000ffff057224 */ /* 0x000fe400078e0006 */
.L_x_43263:
[----:B------:R-:W-:Y:S05]  /*167e0*/  BSYNC B2 ;  /* 0x0000000000027941 */ /* 0x000fea0003800000 */
.L_x_43261:
        /* <DEDUP_REMOVED lines=16> */
.L_x_43267:
[----:B------:R-:W-:Y:S05]  /*168f0*/  BSYNC B3 ;  /* 0x0000000000037941 */ /* 0x000fea0003800000 */
.L_x_43266:
        /* <DEDUP_REMOVED lines=43> */
.L_x_43265:
[----:B------:R-:W-:Y:S05]  /*16bb0*/  BSYNC B2 ;  /* 0x0000000000027941 */ /* 0x000fea0003800000 */
.L_x_43264:
        /* <DEDUP_REMOVED lines=21> */
.L_x_43269:
[----:B------:R-:W-:Y:S02]  /*16d10*/  MOV R5, R6 ;  /* 0x0000000600057202 */ /* 0x000fe40000000f00 */
.L_x_43270:
[----:B------:R-:W-:Y:S05]  /*16d20*/  BSYNC B2 ;  /* 0x0000000000027941 */ /* 0x000fea0003800000 */
.L_x_43268:
        /* <DEDUP_REMOVED lines=16> */
.L_x_43274:
[----:B------:R-:W-:Y:S05]  /*16e30*/  BSYNC B3 ;  /* 0x0000000000037941 */ /* 0x000fea0003800000 */
.L_x_43273:
        /* <DEDUP_REMOVED lines=43> */
.L_x_43272:
[----:B------:R-:W-:Y:S05]  /*170f0*/  BSYNC B2 ;  /* 0x0000000000027941 */ /* 0x000fea0003800000 */
.L_x_43271:
        /* <DEDUP_REMOVED lines=21> */
.L_x_43276:
[----:B------:R-:W-:Y:S02]  /*17250*/  MOV R5, R6 ;  /* 0x0000000600057202 */ /* 0x000fe40000000f00 */
.L_x_43277:
[----:B------:R-:W-:Y:S05]  /*17260*/  BSYNC B2 ;  /* 0x0000000000027941 */ /* 0x000fea0003800000 */
.L_x_43275:
        /* <DEDUP_REMOVED lines=16> */
.L_x_43281:
[----:B------:R-:W-:Y:S05]  /*17370*/  BSYNC B3 ;  /* 0x0000000000037941 */ /* 0x000fea0003800000 */
.L_x_43280:
        /* <DEDUP_REMOVED lines=43> */
.L_x_43279:
[----:B------:R-:W-:Y:S05]  /*17630*/  BSYNC B2 ;  /* 0x0000000000027941 */ /* 0x000fea0003800000 */
.L_x_43278:
        /* <DEDUP_REMOVED lines=21> */
.L_x_43283:
[----:B------:R-:W-:Y:S02]  /*17790*/  MOV R221, R6 ;  /* 0x0000000600dd7202 */ /* 0x000fe40000000f00 */
.L_x_43284:
[----:B------:R-:W-:Y:S05]  /*177a0*/  BSYNC B2 ;  /* 0x0000000000027941 */ /* 0x000fea0003800000 */
.L_x_43282:
        /* <DEDUP_REMOVED lines=19> */
.L_x_43288:
[----:B------:R-:W-:Y:S05]  /*178e0*/  BSYNC B3 ;  /* 0x0000000000037941 */ /* 0x000fea0003800000 */
.L_x_43287:
        /* <DEDUP_REMOVED lines=42> */
.L_x_43286:
[----:B------:R-:W-:Y:S05]  /*17b90*/  BSYNC B2 ;  /* 0x0000000000027941 */ /* 0x000fea0003800000 */
.L_x_43285:
[----:B------:R-:W0:Y:S01]  /*17ba0*/  I2F.U32 R218, R221 ;  /* 0x000000dd00da7306 */ /* 0x000e220000201000 */
[----:B------:R-:W-:Y:S01]  /*17bb0*/  SEL R219, RZ, 0x10000, P5 ;  /* 0x00010000ffdb7807 */ /* 0x000fe20002800000 */
[----:B------:R-:W-:Y:S01]  /*17bc0*/  HADD2.F32 R215, -RZ, R215.H1_H1 ;  /* 0x300000d7ffd77230 */ /* 0x000fe20000004100 */
[C---:B------:R-:W-:Y:S02]  /*17bd0*/  LOP3.LUT P5, RZ, R8.reuse, 0x2, RZ, 0xc0, !PT ;  /* 0x0000000208ff7812 */ /* 0x040fe400078ac0ff */
[----:B------:R-:W-:Y:S02]  /*17be0*/  LOP3.LUT P6, RZ, R8, 0x4, RZ, 0xc0, !PT ;  /* 0x0000000408ff7812 */ /* 0x000fe400078cc0ff */
        /* <DEDUP_REMOVED lines=29> */
.L_x_43232:
[----:B------:R-:W-:Y:S05]  /*17dc0*/  BSYNC B1 ;  /* 0x0000000000017941 */ /* 0x000fea0003800000 */
.L_x_43231:
        /* <DEDUP_REMOVED lines=78> */
.L_x_43309:
        /* <DEDUP_REMOVED lines=157> */
.L_x_43310:
        /* <DEDUP_REMOVED lines=60> */
.L_x_43292:
[----:B------:R-:W-:Y:S05]  /*19040*/  BSYNC B1 ;  /* 0x0000000000017941 */ /* 0x000fea0003800000 */
.L_x_43291:
        /* <DEDUP_REMOVED lines=35> */
.L_x_43294:
[----:B------:R-:W-:Y:S05]  /*19280*/  BSYNC B1 ;  /* 0x0000000000017941 */ /* 0x000fea0003800000 */
.L_x_43293:
        /* <DEDUP_REMOVED lines=35> */
.L_x_43296:
[----:B------:R-:W-:Y:S05]  /*194c0*/  BSYNC B1 ;  /* 0x0000000000017941 */ /* 0x000fea0003800000 */
.L_x_43295:
        /* <DEDUP_REMOVED lines=35> */
.L_x_43298:
[----:B------:R-:W-:Y:S05]  /*19700*/  BSYNC B1 ;  /* 0x0000000000017941 */ /* 0x000fea0003800000 */
.L_x_43297:
        /* <DEDUP_REMOVED lines=35> */
.L_x_43300:
[----:B------:R-:W-:Y:S05]  /*19940*/  BSYNC B1 ;  /* 0x0000000000017941 */ /* 0x000fea0003800000 */
.L_x_43299:
        /* <DEDUP_REMOVED lines=35> */
.L_x_43302:
[----:B------:R-:W-:Y:S05]  /*19b80*/  BSYNC B1 ;  /* 0x0000000000017941 */ /* 0x000fea0003800000 */
.L_x_43301:
        /* <DEDUP_REMOVED lines=35> */
.L_x_43304:
[----:B------:R-:W-:Y:S05]  /*19dc0*/  BSYNC B1 ;  /* 0x0000000000017941 */ /* 0x000fea0003800000 */
.L_x_43303:
        /* <DEDUP_REMOVED lines=28> */
[----:B------:R-:W-:Y:S01]  /*19f90*/  HFMA2.MMA R236, -RZ, RZ, 0, 9.5367431640625e-07 ;  /* 0x00000010ffec7435 */ /* 0x000fe200000001ff */
[----:B------:R-:W-:Y:S02]  /*19fa0*/  FFMA.FTZ R221, R130, R237, R122 ;  /* 0x000000ed82dd7223 */ /* 0x000fe4000001007a */
[----:B------:R-:W-:-:S05]  /*19fb0*/  FFMA.FTZ R238, R131, R238, R123 ;  /* 0x000000ee83ee7223 */ /* 0x000fca000001007b */
[----:B------:R-:W-:Y:S02]  /*19fc0*/  F2FP.PACK_AB R217, R238, R221 ;  /* 0x000000ddeed9723e */ /* 0x000fe400000000ff */
[----:B------:R-:W-:-:S05]  /*19fd0*/  IMAD.WIDE.U32 R236, R0, R236, c[0x0][0x208] ;  /* 0x0000820000ec7625 */ /* 0x000fca00078e00ec */
[----:B------:R0:W-:Y:S02]  /*19fe0*/  STG.E.128 [R236.64], R216 ;  /* 0x000000d8ec007986 */ /* 0x0001e4000c101d06 */
.L_x_43306:
[----:B------:R-:W-:Y:S05]  /*19ff0*/  BSYNC B1 ;  /* 0x0000000000017941 */ /* 0x000fea0003800000 */
.L_x_43305:
[----:B------:R-:W-:-:S04]  /*1a000*/  IMAD.MOV.U32 R0, RZ, RZ, 0x4 ;  /* 0x00000004ff007424 */ /* 0x000fc800078e00ff */
[----:B------:R-:W-:-:S05]  /*1a010*/  IMAD R223, R0, c[0x0][0x160], R223 ;  /* 0x0000580000df7a24 */ /* 0x000fca00078e02df */
[----:B------:R-:W-:-:S13]  /*1a020*/  ISETP.GE.AND P0, PT, R223, c[0x0][0x164], PT ;  /* 0x00005900df007a0c */ /* 0x000fda0003f06270 */
[----:B0----5:R-:W-:Y:S01]  /*1a030*/  @P0 CALL.REL.NOINC `(.L_x_43307) ;  /* 0x0000001000000944 */ /* 0x021fe20003c00000 */
[----:B------:R-:W-:Y:S05]  /*1a040*/  BRA `(.L_x_43308) ;  /* 0xfffe737000007947 */ /* 0x000fea000383ffff */
.L_x_43307:
[----:B------:R-:W-:Y:S05]  /*1a050*/  BSYNC B0 ;  /* 0x0000000000007941 */ /* 0x000fea0003800000 */
.L_x_42824:
[----:B------:R-:W-:Y:S05]  /*1a060*/  EXIT ;  /* 0x000000000000794d */ /* 0x000fea0003800000 */
.L_x_43289:
[----:B------:R-:W-:Y:S01]  /*1a070*/  IMAD.MOV.U32 R221, RZ, RZ, R219 ;  /* 0x000000ffffdd7224 */ /* 0x000fe200078e00db */
[----:B------:R-:W-:Y:S01]  /*1a080*/  MOV R218, 0x1 ;  /* 0x0000000100da7802 */ /* 0x000fe20000000f00 */
[----:B------:R-:W-:Y:S01]  /*1a090*/  IMAD.MOV.U32 R222, RZ, RZ, 0x1f ;  /* 0x0000001fffde7424 */ /* 0x000fe200078e00ff */
[----:B------:R-:W-:Y:S01]  /*1a0a0*/  MOV R216, 0x1a0d0 ;  /* 0x0001a0d000d87802 */ /* 0x000fe20000000f00 */
[----:B------:R-:W-:Y:S02]  /*1a0b0*/  IMAD.MOV.U32 R217, RZ, RZ, -0x1 ;  /* 0xffffffffffd97424 */ /* 0x000fe400078e00ff */
[----:B-----5:R-:W-:Y:S05]  /*1a0c0*/  CALL.REL.NOINC `($__internal_124_$__cuda_sm70_shflsync_bfly_p) ;  /* 0x00000c5000007944 */ /* 0x020fea0003c00000 */
[----:B-1----:R-:W-:Y:S05]  /*1a0d0*/  BRA `(.L_x_43309) ;  /* 0xffffe1d000007947 */ /* 0x002fea000383ffff */
.L_x_43290:
[----:B------:R-:W-:Y:S01]  /*1a0e0*/  MOV R221, R219 ;  /* 0x000000db00dd7202 */ /* 0x000fe20000000f00 */
[----:B------:R-:W-:Y:S01]  /*1a0f0*/  IMAD.MOV.U32 R218, RZ, RZ, 0x2 ;  /* 0x00000002ffda7424 */ /* 0x000fe200078e00ff */
[----:B------:R-:W-:Y:S01]  /*1a100*/  MOV R217, 0xffffffff ;  /* 0xffffffff00d97802 */ /* 0x000fe20000000f00 */
[----:B------:R-:W-:Y:S01]  /*1a110*/  IMAD.MOV.U32 R222, RZ, RZ, 0x1f ;  /* 0x0000001fffde7424 */ /* 0x000fe200078e00ff */
[----:B------:R-:W-:Y:S02]  /*1a120*/  MOV R216, 0x1a140 ;  /* 0x0001a14000d87802 */ /* 0x000fe40000000f00 */
[----:B-----5:R-:W-:Y:S05]  /*1a130*/  CALL.REL.NOINC `($__internal_124_$__cuda_sm70_shflsync_bfly_p) ;  /* 0x00000be000007944 */ /* 0x020fea0003c00000 */
[----:B-1----:R-:W-:Y:S01]  /*1a140*/  FADD.FTZ R219, R219, R218 ;  /* 0x000000dadbdb7221 */ /* 0x002fe20000010000 */
[----:B------:R-:W-:Y:S01]  /*1a150*/  MOV R217, 0xffffffff ;  /* 0xffffffff00d97802 */ /* 0x000fe20000000f00 */
[----:B------:R-:W-:Y:S01]  /*1a160*/  IMAD.MOV.U32 R218, RZ, RZ, 0x4 ;  /* 0x00000004ffda7424 */ /* 0x000fe200078e00ff */
[----:B------:R-:W-:Y:S01]  /*1a170*/  MOV R216, 0x1a1b0 ;  /* 0x0001a1b000d87802 */ /* 0x000fe20000000f00 */
[----:B------:R-:W-:-:S02]  /*1a180*/  IMAD.MOV.U32 R222, RZ, RZ, 0x1f ;  /* 0x0000001fffde7424 */ /* 0x000fc400078e00ff */
[----:B------:R-:W-:Y:S02]  /*1a190*/  IMAD.MOV.U32 R221, RZ, RZ, R219 ;  /* 0x000000ffffdd7224 */ /* 0x000fe400078e00db */
[----:B------:R-:W-:Y:S05]  /*1a1a0*/  CALL.REL.NOINC `($__internal_124_$__cuda_sm70_shflsync_bfly_p) ;  /* 0x00000b7000007944 */ /* 0x000fea0003c00000 */
[----:B-1----:R-:W-:Y:S01]  /*1a1b0*/  FADD.FTZ R219, R219, R218 ;  /* 0x000000dadbdb7221 */ /* 0x002fe20000010000 */
[----:B------:R-:W-:Y:S01]  /*1a1c0*/  HFMA2.MMA R222, -RZ, RZ, 0, 1.847743988037109375e-06 ;  /* 0x0000001fffde7435 */ /* 0x000fe200000001ff */
[----:B------:R-:W-:Y:S01]  /*1a1d0*/  IMAD.MOV.U32 R218, RZ, RZ, 0x8 ;  /* 0x00000008ffda7424 */ /* 0x000fe200078e00ff */
[----:B------:R-:W-:Y:S01]  /*1a1e0*/  MOV R216, 0x1a220 ;  /* 0x0001a22000d87802 */ /* 0x000fe20000000f00 */
[----:B------:R-:W-:Y:S02]  /*1a1f0*/  IMAD.MOV.U32 R217, RZ, RZ, -0x1 ;  /* 0xffffffffffd97424 */ /* 0x000fe400078e00ff */
[----:B------:R-:W-:Y:S02]  /*1a200*/  IMAD.MOV.U32 R221, RZ, RZ, R219 ;  /* 0x000000ffffdd7224 */ /* 0x000fe400078e00db */
[----:B------:R-:W-:Y:S05]  /*1a210*/  CALL.REL.NOINC `($__internal_124_$__cuda_sm70_shflsync_bfly_p) ;  /* 0x00000b0000007944 */ /* 0x000fea0003c00000 */
[----:B-1----:R-:W-:Y:S01]  /*1a220*/  FADD.FTZ R219, R219, R218 ;  /* 0x000000dadbdb7221 */ /* 0x002fe20000010000 */
[----:B------:R-:W-:Y:S01]  /*1a230*/  MOV R218, 0x10 ;  /* 0x0000001000da7802 */ /* 0x000fe20000000f00 */
[----:B------:R-:W-:Y:S01]  /*1a240*/  IMAD.MOV.U32 R222, RZ, RZ, 0x1f ;  /* 0x0000001fffde7424 */ /* 0x000fe200078e00ff */
[----:B------:R-:W-:Y:S01]  /*1a250*/  MOV R216, 0x1a290 ;  /* 0x0001a29000d87802 */ /* 0x000fe20000000f00 */
[----:B------:R-:W-:Y:S01]  /*1a260*/  IMAD.MOV.U32 R217, RZ, RZ, -0x1 ;  /* 0xffffffffffd97424 */ /* 0x000fe200078e00ff */
[----:B------:R-:W-:-:S02]  /*1a270*/  MOV R221, R219 ;  /* 0x000000db00dd7202 */ /* 0x000fc40000000f00 */
[----:B------:R-:W-:Y:S05]  /*1a280*/  CALL.REL.NOINC `($__internal_124_$__cuda_sm70_shflsync_bfly_p) ;  /* 0x00000a9000007944 */ /* 0x000fea0003c00000 */
        /* <DEDUP_REMOVED lines=143> */
[----:B------:R-:W-:Y:S05]  /*1ab80*/  CALL.REL.NOINC `($__internal_124_$__cuda_sm70_shflsync_bfly_p) ;  /* 0x0000019000007944 */ /* 0x000fea0003c00000 */
[----:B-1----:R-:W-:Y:S01]  /*1ab90*/  FADD.FTZ R221, R221, R218 ;  /* 0x000000dadddd7221 */ /* 0x002fe20000010000 */
[----:B------:R-:W-:Y:S01]  /*1aba0*/  MOV R217, 0xffffffff ;  /* 0xffffffff00d97802 */ /* 0x000fe20000000f00 */
[----:B------:R-:W-:Y:S01]  /*1abb0*/  IMAD.MOV.U32 R218, RZ, RZ, 0x2 ;  /* 0x00000002ffda7424 */ /* 0x000fe200078e00ff */
[----:B------:R-:W-:Y:S01]  /*1abc0*/  MOV R216, 0x1abf0 ;  /* 0x0001abf000d87802 */ /* 0x000fe20000000f00 */
[----:B------:R-:W-:Y:S02]  /*1abd0*/  IMAD.MOV.U32 R222, RZ, RZ, 0x1f ;  /* 0x0000001fffde7424 */ /* 0x000fe400078e00ff */
[----:B------:R-:W-:Y:S05]  /*1abe0*/  CALL.REL.NOINC `($__internal_124_$__cuda_sm70_shflsync_bfly_p) ;  /* 0x0000013000007944 */ /* 0x000fea0003c00000 */
[----:B-1----:R-:W-:Y:S01]  /*1abf0*/  FADD.FTZ R221, R221, R218 ;  /* 0x000000dadddd7221 */ /* 0x002fe20000010000 */
[----:B------:R-:W-:Y:S01]  /*1ac00*/  MOV R217, 0xffffffff ;  /* 0xffffffff00d97802 */ /* 0x000fe20000000f00 */
[----:B------:R-:W-:Y:S01]  /*1ac10*/  IMAD.MOV.U32 R218, RZ, RZ, 0x4 ;  /* 0x00000004ffda7424 */ /* 0x000fe200078e00ff */
[----:B------:R-:W-:Y:S01]  /*1ac20*/  MOV R216, 0x1ac50 ;  /* 0x0001ac5000d87802 */ /* 0x000fe20000000f00 */
[----:B------:R-:W-:-:S02]  /*1ac30*/  IMAD.MOV.U32 R222, RZ, RZ, 0x1f ;  /* 0x0000001fffde7424 */ /* 0x000fc400078e00ff */
        /* <DEDUP_REMOVED lines=13> */
[----:B-1----:R-:W-:Y:S05]  /*1ad10*/  BRA `(.L_x_43310) ;  /* 0xffffdf6000007947 */ /* 0x002fea000383ffff */
        .weak           $__internal_124_$__cuda_sm70_shflsync_bfly_p
        .type           $__internal_124_$__cuda_sm70_shflsync_bfly_p,@function
        .size           $__internal_124_$__cuda_sm70_shflsync_bfly_p,(.L_x_57164 - $__internal_124_$__cuda_sm70_shflsync_bfly_p)
$__internal_124_$__cuda_sm70_shflsync_bfly_p:
[----:B------:R-:W-:Y:S04]  /*1ad20*/  WARPSYNC R217 ;  /* 0x000000d900007348 */ /* 0x000fe80003800000 */
[----:B------:R0:W1:Y:S02]  /*1ad30*/  SHFL.BFLY PT, R218, R221, R218, R222 ;  /* 0x0c0000daddda7389 */ /* 0x00006400000e00de */
[----:B0-----:R-:W-:-:S04]  /*1ad40*/  IMAD.MOV.U32 R217, RZ, RZ, 0x0 ;  /* 0x00000000ffd97424 */ /* 0x001fc800078e00ff */
[----:B------:R-:W-:Y:S05]  /*1ad50*/  RET.REL.NODEC R216 `(_ZN10layer_norm13ln_fwd_kernelINS_13Kernel_traitsIf6__halffS2_fjLj2048ELj1ELj4ELj1ELj16ENS_18Kernel_traits_baseILj2048EfS2_fS2_fjLj128EEEEELb1ELb1ELb0ELb0EEEvNS_9FwdParamsE) ;  /* 0xfffe52a0d8007950 */ /* 0x000fea0003c3ffff */
.L_x_43311:
        /* <DEDUP_REMOVED lines=10> */
.L_x_57164:


//--------------------- .text._ZN10layer_norm13ln_fwd_kernelINS_13Kernel_traitsIf6__halffS2_fjLj2048ELj1ELj4ELj1ELj16ENS_18Kernel_traits_baseILj2048EfS2_fS2_fjLj128EEEEELb1ELb1ELb0ELb1EEEvNS_9FwdParamsE --------------------------
	.section	.text._ZN10layer_norm13ln_fwd_kernelINS_13Kernel_traitsIf6__halffS2_fjLj2048ELj1ELj4ELj1ELj16ENS_18Kernel_traits_baseILj2048EfS2_fS2_fjLj128EEEEELb1ELb1ELb0ELb1EEEvNS_9FwdParamsE,"ax",@progbits
	.sectioninfo	@"SHI_REGISTERS=255"
	.align	128
        .global         _ZN10layer_norm13ln_fwd_kernelINS_13Kernel_traitsIf6__halffS2_fjLj2048ELj1ELj4ELj1ELj16ENS_18Kernel_traits_baseILj2048EfS2_fS2_fjLj128EEEEELb1ELb1ELb0ELb1EEEvNS_9FwdParamsE
        .type           _ZN10layer_norm13ln_fwd_kernelINS_13Kernel_traitsIf6__halffS2_fjLj2048ELj1ELj4ELj1ELj16ENS_18Kernel_traits_baseILj2048EfS2_fS2_fjLj128EEEEELb1ELb1ELb0ELb1EEEvNS_9FwdParamsE,@function
        .size           _ZN10layer_norm13ln_fwd_kernelINS_13Kernel_traitsIf6__halffS2_fjLj2048ELj1ELj4ELj1ELj16ENS_18Kernel_traits_baseILj2048EfS2_fS2_fjLj128EEEEELb1ELb1ELb0ELb1EEEvNS_9FwdParamsE,(.L_x_57165 - _ZN10layer_norm13ln_fwd_kernelINS_13Kernel_traitsIf6__halffS2_fjLj2048ELj1ELj4ELj1ELj16ENS_18Kernel_traits_baseILj2048EfS2_fS2_fjLj128EEEEELb1ELb1ELb0ELb1EEEvNS_9FwdParamsE)
        .other          _ZN10layer_norm13ln_fwd_kernelINS_13Kernel_traitsIf6__halffS2_fjLj2048ELj1ELj4ELj1ELj16ENS_18Kernel_traits_baseILj2048EfS2_fS2_fjLj128EEEEELb1ELb1ELb0ELb1EEEvNS_9FwdParamsE,@"STO_CUDA_ENTRY STV_DEFAULT"
_ZN10layer_norm13ln_fwd_kernelINS_13Kernel_traitsIf6__halffS2_fjLj2048ELj1ELj4ELj1ELj16ENS_18Kernel_traits_baseILj2048EfS2_fS2_fjLj128EEEEELb1ELb1ELb0ELb1EEEvNS_9FwdParamsE:
.text._ZN10layer_norm13ln_fwd_kernelINS_13Kernel_traitsIf6__halffS2_fjLj2048ELj1ELj4ELj1ELj16ENS_18Kernel_traits_baseILj2048EfS2_fS2_fjLj128EEEEELb1ELb1ELb0ELb1EEEvNS_9FwdParamsE:
        /* <DEDUP_REMOVED lines=202> */
.L_x_43764:
        /* <DEDUP_REMOVED lines=36> */
.L_x_43314:
[----:B0-----:R-:W-:Y:S02]  /*0ee0*/  IMAD.MOV.U32 R12, RZ, RZ, R6 ;  /* 0x000000ffff0c7224 */ /* 0x001fe400078e0006 */
.L_x_43315:
[----:B------:R-:W-:Y:S05]  /*0ef0*/  BSYNC B1 ;  /* 0x0000000000017941 */ /* 0x000fea0003800000 */
.L_x_43313:
        /* <DEDUP_REMOVED lines=16> */
.L_x_43319:
[----:B------:R-:W-:Y:S05]  /*1000*/  BSYNC B2 ;  /* 0x0000000000027941 */ /* 0x000fea0003800000 */
.L_x_43318:
        /* <DEDUP_REMOVED lines=44> */
.L_x_43317:
[----:B------:R-:W-:Y:S05]  /*12d0*/  BSYNC B1 ;  /* 0x0000000000017941 */ /* 0x000fea0003800000 */
.L_x_43316:
[----:B------:R-:W2:Y:S01]  /*12e0*/  LDL R14, [R1+0x60] ;  /* 0x00006000010e7983 */ /* 0x000ea20000100800 */
        /* <DEDUP_REMOVED lines=27> */
.L_x_43321:
[----:B------:R-:W-:Y:S02]  /*14a0*/  MOV R12, R6 ;  /* 0x00000006000c7202 */ /* 0x000fe40000000f00 */
.L_x_43322:
[----:B------:R-:W-:Y:S05]  /*14b0*/  BSYNC B1 ;  /* 0x0000000000017941 */ /* 0x000fea0003800000 */
.L_x_43320:
        /* <DEDUP_REMOVED lines=16> */
.L_x_43326:
[----:B------:R-:W-:Y:S05]  /*15c0*/  BSYNC B2 ;  /* 0x0000000000027941 */ /* 0x000fea0003800000 */
.L_x_43325:
        /* <DEDUP_REMOVED lines=44> */
.L_x_43324:
[----:B------:R-:W-:Y:S05]  /*1890*/  BSYNC B1 ;  /* 0x0000000000017941 */ /* 0x000fea0003800000 */
.L_x_43323:
        /* <DEDUP_REMOVED lines=22> */
.L_x_43328:
[----:B------:R-:W-:Y:S02]  /*1a00*/  IMAD.MOV.U32 R8, RZ, RZ, R6 ;  /* 0x000000ffff087224 */ /* 0x000fe400078e0006 */
.L_x_43329:
[----:B------:R-:W-:Y:S05]  /*1a10*/  BSYNC B1 ;  /* 0x0000000000017941 */ /* 0x000fea0003800000 */
.L_x_43327:
        /* <DEDUP_REMOVED lines=16> */
.L_x_43333:
[----:B------:R-:W-:Y:S05]  /*1b20*/  BSYNC B2 ;  /* 0x0000000000027941 */ /* 0x000fea0003800000 */
.L_x_43332:
        /* <DEDUP_REMOVED lines=44> */
.L_x_43331:
[----:B------:R-:W-:Y:S05]  /*1df0*/  BSYNC B1 ;  /* 0x0000000000017941 */ /* 0x000fea0003800000 */
.L_x_43330:
[----:B------:R-:W2:Y:S01]  /*1e00*/  LDL R12, [R1+0x68] ;  /* 0x00006800010c7983 */ /* 0x000ea20000100800 */
        /* <DEDUP_REMOVED lines=21> */
.L_x_43335:
[----:B------:R-:W-:Y:S02]  /*1f60*/  IMAD.MOV.U32 R8, RZ, RZ, R6 ;  /* 0x000000ffff087224 */ /* 0x000fe400078e0006 */
.L_x_43336:
[----:B------:R-:W-:Y:S05]  /*1f70*/  BSYNC B1 ;  /* 0x0000000000017941 */ /* 0x000fea0003800000 */
.L_x_43334:
        /* <DEDUP_REMOVED lines=16> */
.L_x_43340:
[----:B------:R-:W-:Y:S05]  /*2080*/  BSYNC B2 ;  /* 0x0000000000027941 */ /* 0x000fea0003800000 */
.L_x_43339:
        /* <DEDUP_REMOVED lines=44> */
.L_x_43338:
[----:B------:R-:W-:Y:S05]  /*2350*/  BSYNC B1 ;  /* 0x0000000000017941 */ /* 0x000fea0003800000 */
.L_x_43337:
        /* <DEDUP_REMOVED lines=22> */
.L_x_43342:
[----:B------:R-:W-:Y:S02]  /*24c0*/  MOV R8, R6 ;  /* 0x0000000600087202 */ /* 0x000fe40000000f00 */
.L_x_43343:
[----:B------:R-:W-:Y:S05]  /*24d0*/  BSYNC B1 ;  /* 0x0000000000017941 */ /* 0x000fea0003800000 */
.L_x_43341:
        /* <DEDUP_REMOVED lines=16> */
.L_x_43347:
[----:B------:R-:W-:Y:S05]  /*25e0*/  BSYNC B2 ;  /* 0x0000000000027941 */ /* 0x000fea0003800000 */
.L_x_43346:
        /* <DEDUP_REMOVED lines=44> */
.L_x_43345:
[----:B------:R-:W-:Y:S05]  /*28b0*/  BSYNC B1 ;  /* 0x0000000000017941 */ /* 0x000fea0003800000 */
.L_x_43344:
        /* <DEDUP_REMOVED lines=22> */
.L_x_43349:
[----:B------:R-:W-:Y:S02]  /*2a20*/  IMAD.MOV.U32 R8, RZ, RZ, R6 ;  /* 0x000000ffff087224 */ /* 0x000fe400078e0006 */
.L_x_43350:
[----:B------:R-:W-:Y:S05]  /*2a30*/  BSYNC B1 ;  /* 0x0000000000017941 */ /* 0x000fea0003800000 */
.L_x_43348:
        /* <DEDUP_REMOVED lines=16> */
.L_x_43354:
[----:B------:R-:W-:Y:S05]  /*2b40*/  BSYNC B2 ;  /* 0x0000000000027941 */ /* 0x000fea0003800000 */
.L_x_43353:
        /* <DEDUP_REMOVED lines=44> */
.L_x_43352:
[----:B------:R-:W-:Y:S05]  /*2e10*/  BSYNC B1 ;  /* 0x0000000000017941 */ /* 0x000fea0003800000 */
.L_x_43351:
        /* <DEDUP_REMOVED lines=22> */
.L_x_43356:
[----:B------:R-:W-:Y:S02]  /*2f80*/  IMAD.MOV.U32 R8, RZ, RZ, R6 ;  /* 0x000000ffff087224 */ /* 0x000fe400078e0006 */
.L_x_43357:
[----:B------:R-:W-:Y:S05]  /*2f90*/  BSYNC B1 ;  /* 0x0000000000017941 */ /* 0x000fea0003800000 */
.L_x_43355:
        /* <DEDUP_REMOVED lines=16> */
.L_x_43361:
[----:B------:R-:W-:Y:S05]  /*30a0*/  BSYNC B2 ;  /* 0x0000000000027941 */ /* 0x000fea0003800000 */
.L_x_43360:
        /* <DEDUP_REMOVED lines=44> */
.L_x_43359:
[----:B------:R-:W-:Y:S05]  /*3370*/  BSYNC B1 ;  /* 0x0000000000017941 */ /* 0x000fea0003800000 */
.L_x_43358:
[----:B------:R-:W2:Y:S01]  /*3380*/  LDL R10, [R1+0x58] ;  /* 0x00005800010a7983 */ /* 0x000ea20000100800 */
        /* <DEDUP_REMOVED lines=22> */
.L_x_43363:
[----:B------:R-:W-:Y:S02]  /*34f0*/  MOV R8, R6 ;  /* 0x0000000600087202 */ /* 0x000fe40000000f00 */
.L_x_43364:
[----:B------:R-:W-:Y:S05]  /*3500*/  BSYNC B1 ;  /* 0x0000000000017941 */ /* 0x000fea0003800000 */
.L_x_43362:
        /* <DEDUP_REMOVED lines=18> */
.L_x_43368:
[----:B------:R-:W-:Y:S05]  /*3630*/  BSYNC B2 ;  /* 0x0000000000027941 */ /* 0x000fea0003800000 */
.L_x_43367:
        /* <DEDUP_REMOVED lines=44> */
.L_x_43366:
[----:B------:R-:W-:Y:S05]  /*3900*/  BSYNC B1 ;  /* 0x0000000000017941 */ /* 0x000fea0003800000 */
.L_x_43365:
[----:B------:R-:W2:Y:S01]  /*3910*/  LDL R17, [R1+0x5c] ;  /* 0x00005c0001117983 */ /* 0x000ea20000100800 */
[----:B------:R-:W0:Y:S01]  /*3920*/  I2F.U32 R9, R8 ;  /* 0x0000000800097306 */ /* 0x000e220000201000 */
[----:B------:R-:W-:Y:S01]  /*3930*/  SEL R10, RZ, 0x1, P2 ;  /* 0x00000001ff0a7807 */ /* 0x000fe20001000000 */
[----:B------:R-:W-:Y:S01]  /*3940*/  HADD2.F32 R11, -RZ, R11.H1_H1 ;  /* 0x3000000bff0b7230 */ /* 0x000fe20000004100 */
[----:B------:R-:W-:Y:S01]  /*3950*/  SEL R13, RZ, 0x10000, P5 ;  /* 0x00010000ff0d7807 */ /* 0x000fe20002800000 */
[----:B------:R-:W-:Y:S01]  /*3960*/  IMAD.MOV.U32 R239, RZ, RZ, 0x20 ;  /* 0x00000020ffef7424 */ /* 0x000fe200078e00ff */
[----:B------:R-:W-:Y:S01]  /*3970*/  SEL R16, RZ, 0x100, P4 ;  /* 0x00000100ff107807 */ /* 0x000fe20002000000 */
[----:B------:R-:W-:Y:S01]  /*3980*/  IMAD.MOV.U32 R240, RZ, RZ, 0x8 ;  /* 0x00000008fff07424 */ /* 0x000fe200078e00ff */
[----:B------:R-:W-:Y:S01]  /*3990*/  SEL R12, RZ, 0x1, P1 ;  /* 0x00000001ff0c7807 */ /* 0x000fe20000800000 */
[----:B------:R-:W-:Y:S01]  /*39a0*/  FMUL.FTZ R11, R11, R238 ;  /* 0x000000ee0b0b7220 */ /* 0x000fe20000410000 */
[----:B------:R-:W-:Y:S01]  /*39b0*/  LOP3.LUT P6, RZ, R0, 0x4, RZ, 0xc0, !PT ;  /* 0x0000000400ff7812 */ /* 0x000fe200078cc0ff */
[----:B------:R-:W-:Y:S01]  /*39c0*/  IMAD.WIDE.U32 R20, R2, R239, c[0x0][0x188] ;  /* 0x0000620002147625 */ /* 0x000fe200078e00ef */
[----:B------:R-:W-:-:S02]  /*39d0*/  SEL R15, RZ, 0x1, P3 ;  /* 0x00000001ff0f7807 */ /* 0x000fc40001800000 */
[----:B------:R-:W-:Y:S01]  /*39e0*/  LOP3.LUT P5, RZ, R0, 0x8, RZ, 0xc0, !PT ;  /* 0x0000000800ff7812 */ /* 0x000fe200078ac0ff */
[----:B------:R-:W-:Y:S01]  /*39f0*/  FMUL.FTZ R14, R11, c[0x0][0x1e8] ;  /* 0x00007a000b0e7a20 */ /* 0x000fe20000410000 */
[----:B------:R-:W-:Y:S01]  /*3a00*/  ISETP.NE.AND P4, PT, R19, RZ, PT ;  /* 0x000000ff1300720c */ /* 0x000fe20003f85270 */
[----:B0-----:R-:W-:Y:S01]  /*3a10*/  FFMA.FTZ R9, R9, R252, 1.1641532182693481445e-10 ;  /* 0x2f00000009097423 */ /* 0x001fe200000100fc */
[----:B------:R-:W-:Y:S04]  /*3a20*/  STG.E.128 [R20.64], R60 ;  /* 0x0000003c14007986 */ /* 0x000fe8000c101d06 */
        /* <DEDUP_REMOVED lines=36> */
.L_x_43370:
[----:B-1----:R-:W-:Y:S02]  /*3c70*/  MOV R16, R6 ;  /* 0x0000000600107202 */ /* 0x002fe40000000f00 */
.L_x_43371:
[----:B------:R-:W-:Y:S05]  /*3c80*/  BSYNC B1 ;  /* 0x0000000000017941 */ /* 0x000fea0003800000 */
.L_x_43369:
        /* <DEDUP_REMOVED lines=16> */
.L_x_43375:
[----:B------:R-:W-:Y:S05]  /*3d90*/  BSYNC B2 ;  /* 0x0000000000027941 */ /* 0x000fea0003800000 */
.L_x_43374:
        /* <DEDUP_REMOVED lines=44> */
.L_x_43373:
[----:B------:R-:W-:Y:S05]  /*4060*/  BSYNC B1 ;  /* 0x0000000000017941 */ /* 0x000fea0003800000 */
.L_x_43372:
[----:B------:R-:W2:Y:S01]  /*4070*/  LDL R14, [R1+0x20] ;  /* 0x00002000010e7983 */ /* 0x000ea20000100800 */
[----:B------:R-:W0:Y:S01]  /*4080*/  I2F.U32 R13, R16 ;  /* 0x00000010000d7306 */ /* 0x000e220000201000 */
[----:B-----5:R-:W-:Y:S01]  /*4090*/  HADD2.F32 R15, -RZ, R8.H0_H0 ;  /* 0x20000008ff0f7230 */ /* 0x020fe20000004100 */
        /* <DEDUP_REMOVED lines=20> */
.L_x_43377:
[----:B------:R-:W-:Y:S02]  /*41e0*/  IMAD.MOV.U32 R13, RZ, RZ, R6 ;  /* 0x000000ffff0d7224 */ /* 0x000fe400078e0006 */
.L_x_43378:
[----:B------:R-:W-:Y:S05]  /*41f0*/  BSYNC B1 ;  /* 0x0000000000017941 */ /* 0x000fea0003800000 */
.L_x_43376:
        /* <DEDUP_REMOVED lines=16> */
.L_x_43382:
[----:B------:R-:W-:Y:S05]  /*4300*/  BSYNC B2 ;  /* 0x0000000000027941 */ /* 0x000fea0003800000 */
.L_x_43381:
        /* <DEDUP_REMOVED lines=44> */
.L_x_43380:
[----:B------:R-:W-:Y:S05]  /*45d0*/  BSYNC B1 ;  /* 0x0000000000017941 */ /* 0x000fea0003800000 */
.L_x_43379:
        /* <DEDUP_REMOVED lines=22> */
.L_x_43384:
[----:B------:R-:W-:Y:S02]  /*4740*/  IMAD.MOV.U32 R8, RZ, RZ, R6 ;  /* 0x000000ffff087224 */ /* 0x000fe400078e0006 */
.L_x_43385:
[----:B------:R-:W-:Y:S05]  /*4750*/  BSYNC B1 ;  /* 0x0000000000017941 */ /* 0x000fea0003800000 */
.L_x_43383:
        /* <DEDUP_REMOVED lines=16> */
.L_x_43389:
[----:B------:R-:W-:Y:S05]  /*4860*/  BSYNC B2 ;  /* 0x0000000000027941 */ /* 0x000fea0003800000 */
.L_x_43388:
        /* <DEDUP_REMOVED lines=44> */
.L_x_43387:
[----:B------:R-:W-:Y:S05]  /*4b30*/  BSYNC B1 ;  /* 0x0000000000017941 */ /* 0x000fea0003800000 */
.L_x_43386:
        /* <DEDUP_REMOVED lines=22> */
.L_x_43391:
[----:B------:R-:W-:Y:S02]  /*4ca0*/  MOV R8, R6 ;  /* 0x0000000600087202 */ /* 0x000fe40000000f00 */
.L_x_43392:
[----:B------:R-:W-:Y:S05]  /*4cb0*/  BSYNC B1 ;  /* 0x0000000000017941 */ /* 0x000fea0003800000 */
.L_x_43390:
        /* <DEDUP_REMOVED lines=16> */
.L_x_43396:
[----:B------:R-:W-:Y:S05]  /*4dc0*/  BSYNC B2 ;  /* 0x0000000000027941 */ /* 0x000fea0003800000 */
.L_x_43395:
        /* <DEDUP_REMOVED lines=44> */
.L_x_43394:
[----:B------:R-:W-:Y:S05]  /*5090*/  BSYNC B1 ;  /* 0x0000000000017941 */ /* 0x000fea0003800000 */
.L_x_43393:
        /* <DEDUP_REMOVED lines=22> */
.L_x_43398:
[----:B------:R-:W-:Y:S02]  /*5200*/  IMAD.MOV.U32 R13, RZ, RZ, R6 ;  /* 0x000000ffff0d7224 */ /* 0x000fe400078e0006 */
.L_x_43399:
[----:B------:R-:W-:Y:S05]  /*5210*/  BSYNC B1 ;  /* 0x0000000000017941 */ /* 0x000fea0003800000 */
.L_x_43397:
        /* <DEDUP_REMOVED lines=16> */
.L_x_43403:
[----:B------:R-:W-:Y:S05]  /*5320*/  BSYNC B2 ;  /* 0x0000000000027941 */ /* 0x000fea0003800000 */
.L_x_43402:
        /* <DEDUP_REMOVED lines=44> */
.L_x_43401:
[----:B------:R-:W-:Y:S05]  /*55f0*/  BSYNC B1 ;  /* 0x0000000000017941 */ /* 0x000fea0003800000 */
.L_x_43400:
        /* <DEDUP_REMOVED lines=22> */
.L_x_43405:
[----:B------:R-:W-:Y:S02]  /*5760*/  IMAD.MOV.U32 R13, RZ, RZ, R6 ;  /* 0x000000ffff0d7224 */ /* 0x000fe400078e0006 */
.L_x_43406:
[----:B------:R-:W-:Y:S05]  /*5770*/  BSYNC B1 ;  /* 0x0000000000017941 */ /* 0x000fea0003800000 */
.L_x_43404:
        /* <DEDUP_REMOVED lines=16> */
.L_x_43410:
[----:B------:R-:W-:Y:S05]  /*5880*/  BSYNC B2 ;  /* 0x0000000000027941 */ /* 0x000fea0003800000 */
.L_x_43409:
        /* <DEDUP_REMOVED lines=44> */
.L_x_43408:
[----:B------:R-:W-:Y:S05]  /*5b50*/  BSYNC B1 ;  /* 0x0000000000017941 */ /* 0x000fea0003800000 */
.L_x_43407:
        /* <DEDUP_REMOVED lines=22> */
.L_x_43412:
[----:B------:R-:W-:Y:S02]  /*5cc0*/  MOV R10, R6 ;  /* 0x00000006000a7202 */ /* 0x000fe40000000f00 */
.L_x_43413:
[----:B------:R-:W-:Y:S05]  /*5cd0*/  BSYNC B1 ;  /* 0x0000000000017941 */ /* 0x000fea0003800000 */
.L_x_43411:
        /* <DEDUP_REMOVED lines=16> */
.L_x_43417:
[----:B------:R-:W-:Y:S05]  /*5de0*/  BSYNC B2 ;  /* 0x0000000000027941 */ /* 0x000fea0003800000 */
.L_x_43416:
        /* <DEDUP_REMOVED lines=44> */
.L_x_43415:
[----:B------:R-:W-:Y:S05]  /*60b0*/  BSYNC B1 ;  /* 0x0000000000017941 */ /* 0x000fea0003800000 */
.L_x_43414:
[----:B------:R-:W2:Y:S01]  /*60c0*/  LDL R8, [R1+0x18] ;  /* 0x0000180001087983 */ /* 0x000ea20000100800 */
        /* <DEDUP_REMOVED lines=22> */
.L_x_43419:
[----:B------:R-:W-:Y:S02]  /*6230*/  IMAD.MOV.U32 R10, RZ, RZ, R6 ;  /* 0x000000ffff0a7224 */ /* 0x000fe400078e0006 */
.L_x_43420:
[----:B------:R-:W-:Y:S05]  /*6240*/  BSYNC B1 ;  /* 0x0000000000017941 */ /* 0x000fea0003800000 */
.L_x_43418:
        /* <DEDUP_REMOVED lines=18> */
.L_x_43424:
[----:B------:R-:W-:Y:S05]  /*6370*/  BSYNC B2 ;  /* 0x0000000000027941 */ /* 0x000fea0003800000 */
.L_x_43423:
        /* <DEDUP_REMOVED lines=44> */
.L_x_43422:
[----:B------:R-:W-:Y:S05]  /*6640*/  BSYNC B1 ;  /* 0x0000000000017941 */ /* 0x000fea0003800000 */
.L_x_43421:
[----:B------:R-:W2:Y:S01]  /*6650*/  LDL R18, [R1+0x1c] ;  /* 0x00001c0001127983 */ /* 0x000ea20000100800 */
[----:B------:R-:W0:Y:S01]  /*6660*/  I2F.U32 R9, R10 ;  /* 0x0000000a00097306 */ /* 0x000e220000201000 */
[----:B------:R-:W-:Y:S01]  /*6670*/  SEL R8, RZ, 0x1, P2 ;  /* 0x00000001ff087807 */ /* 0x000fe20001000000 */
[----:B------:R-:W-:Y:S01]  /*6680*/  HADD2.F32 R11, -RZ, R11.H1_H1 ;  /* 0x3000000bff0b7230 */ /* 0x000fe20000004100 */
[----:B------:R-:W-:Y:S02]  /*6690*/  SEL R13, RZ, 0x100, P4 ;  /* 0x00000100ff0d7807 */ /* 0x000fe40002000000 */
[----:B------:R-:W-:Y:S02]  /*66a0*/  ISETP.NE.AND P4, PT, R12, RZ, PT ;  /* 0x000000ff0c00720c */ /* 0x000fe40003f85270 */
[----:B------:R-:W-:Y:S01]  /*66b0*/  SEL R14, RZ, 0x10000, P5 ;  /* 0x00010000ff0e7807 */ /* 0x000fe20002800000 */
[----:B------:R-:W-:Y:S01]  /*66c0*/  FMUL.FTZ R11, R11, R238 ;  /* 0x000000ee0b0b7220 */ /* 0x000fe20000410000 */
[----:B------:R-:W-:-:S02]  /*66d0*/  LOP3.LUT P6, RZ, R0, 0x4, RZ, 0xc0, !PT ;  /* 0x0000000400ff7812 */ /* 0x000fc400078cc0ff */
        /* <DEDUP_REMOVED lines=43> */
.L_x_43426:
[----:B------:R-:W-:Y:S02]  /*6990*/  IMAD.MOV.U32 R18, RZ, RZ, R6 ;  /* 0x000000ffff127224 */ /* 0x000fe400078e0006 */
.L_x_43427:
[----:B------:R-:W-:Y:S05]  /*69a0*/  BSYNC B1 ;  /* 0x0000000000017941 */ /* 0x000fea0003800000 */
.L_x_43425:
        /* <DEDUP_REMOVED lines=16> */
.L_x_43431:
[----:B------:R-:W-:Y:S05]  /*6ab0*/  BSYNC B2 ;  /* 0x0000000000027941 */ /* 0x000fea0003800000 */
.L_x_43430:
        /* <DEDUP_REMOVED lines=44> */
.L_x_43429:
[----:B------:R-:W-:Y:S05]  /*6d80*/  BSYNC B1 ;  /* 0x0000000000017941 */ /* 0x000fea0003800000 */
.L_x_43428:
        /* <DEDUP_REMOVED lines=23> */
.L_x_43433:
[----:B------:R-:W-:Y:S02]  /*6f00*/  MOV R16, R6 ;  /* 0x0000000600107202 */ /* 0x000fe40000000f00 */
.L_x_43434:
[----:B------:R-:W-:Y:S05]  /*6f10*/  BSYNC B1 ;  /* 0x0000000000017941 */ /* 0x000fea0003800000 */
.L_x_43432:
        /* <DEDUP_REMOVED lines=16> */
.L_x_43438:
[----:B------:R-:W-:Y:S05]  /*7020*/  BSYNC B2 ;  /* 0x0000000000027941 */ /* 0x000fea0003800000 */
.L_x_43437:
        /* <DEDUP_REMOVED lines=44> */
.L_x_43436:
[----:B------:R-:W-:Y:S05]  /*72f0*/  BSYNC B1 ;  /* 0x0000000000017941 */ /* 0x000fea0003800000 */
.L_x_43435:
        /* <DEDUP_REMOVED lines=21> */
.L_x_43440:
[----:B------:R-:W-:Y:S02]  /*7450*/  IMAD.MOV.U32 R8, RZ, RZ, R6 ;  /* 0x000000ffff087224 */ /* 0x000fe400078e0006 */
.L_x_43441:
[----:B------:R-:W-:Y:S05]  /*7460*/  BSYNC B1 ;  /* 0x0000000000017941 */ /* 0x000fea0003800000 */
.L_x_43439:
        /* <DEDUP_REMOVED lines=16> */
.L_x_43445:
[----:B------:R-:W-:Y:S05]  /*7570*/  BSYNC B2 ;  /* 0x0000000000027941 */ /* 0x000fea0003800000 */
.L_x_43444:
        /* <DEDUP_REMOVED lines=44> */
.L_x_43443:
[----:B------:R-:W-:Y:S05]  /*7840*/  BSYNC B1 ;  /* 0x0000000000017941 */ /* 0x000fea0003800000 */
.L_x_43442:
        /* <DEDUP_REMOVED lines=21> */
.L_x_43447:
[----:B------:R-:W-:Y:S02]  /*79a0*/  IMAD.MOV.U32 R8, RZ, RZ, R6 ;  /* 0x000000ffff087224 */ /* 0x000fe400078e0006 */
.L_x_43448:
[----:B------:R-:W-:Y:S05]  /*79b0*/  BSYNC B1 ;  /* 0x0000000000017941 */ /* 0x000fea0003800000 */
.L_x_43446:
        /* <DEDUP_REMOVED lines=16> */
.L_x_43452:
[----:B------:R-:W-:Y:S05]  /*7ac0*/  BSYNC B2 ;  /* 0x0000000000027941 */ /* 0x000fea0003800000 */
.L_x_43451:
        /* <DEDUP_REMOVED lines=44> */
.L_x_43450:
[----:B------:R-:W-:Y:S05]  /*7d90*/  BSYNC B1 ;  /* 0x0000000000017941 */ /* 0x000fea0003800000 */
.L_x_43449:
        /* <DEDUP_REMOVED lines=21> */
.L_x_43454:
[----:B------:R-:W-:Y:S02]  /*7ef0*/  MOV R14, R6 ;  /* 0x00000006000e7202 */ /* 0x000fe40000000f00 */
.L_x_43455:
[----:B------:R-:W-:Y:S05]  /*7f00*/  BSYNC B1 ;  /* 0x0000000000017941 */ /* 0x000fea0003800000 */
.L_x_43453:
        /* <DEDUP_REMOVED lines=16> */
.L_x_43459:
[----:B------:R-:W-:Y:S05]  /*8010*/  BSYNC B2 ;  /* 0x0000000000027941 */ /* 0x000fea0003800000 */
.L_x_43458:
        /* <DEDUP_REMOVED lines=44> */
.L_x_43457:
[----:B------:R-:W-:Y:S05]  /*82e0*/  BSYNC B1 ;  /* 0x0000000000017941 */ /* 0x000fea0003800000 */
.L_x_43456:
        /* <DEDUP_REMOVED lines=21> */
.L_x_43461:
[----:B------:R-:W-:Y:S02]  /*8440*/  IMAD.MOV.U32 R14, RZ, RZ, R6 ;  /* 0x000000ffff0e7224 */ /* 0x000fe400078e0006 */
.L_x_43462:
[----:B------:R-:W-:Y:S05]  /*8450*/  BSYNC B1 ;  /* 0x0000000000017941 */ /* 0x000fea0003800000 */
.L_x_43460:
        /* <DEDUP_REMOVED lines=16> */
.L_x_43466:
[----:B------:R-:W-:Y:S05]  /*8560*/  BSYNC B2 ;  /* 0x0000000000027941 */ /* 0x000fea0003800000 */
.L_x_43465:
        /* <DEDUP_REMOVED lines=44> */
.L_x_43464:
[----:B------:R-:W-:Y:S05]  /*8830*/  BSYNC B1 ;  /* 0x0000000000017941 */ /* 0x000fea0003800000 */
.L_x_43463:
        /* <DEDUP_REMOVED lines=21> */
.L_x_43468:
[----:B------:R-:W-:Y:S02]  /*8990*/  IMAD.MOV.U32 R10, RZ, RZ, R6 ;  /* 0x000000ffff0a7224 */ /* 0x000fe400078e0006 */
.L_x_43469:
[----:B------:R-:W-:Y:S05]  /*89a0*/  BSYNC B1 ;  /* 0x0000000000017941 */ /* 0x000fea0003800000 */
.L_x_43467:
        /* <DEDUP_REMOVED lines=16> */
.L_x_43473:
[----:B------:R-:W-:Y:S05]  /*8ab0*/  BSYNC B2 ;  /* 0x0000000000027941 */ /* 0x000fea0003800000 */
.L_x_43472:
        /* <DEDUP_REMOVED lines=44> */
.L_x_43471:
[----:B------:R-:W-:Y:S05]  /*8d80*/  BSYNC B1 ;  /* 0x0000000000017941 */ /* 0x000fea0003800000 */
.L_x_43470:
        /* <DEDUP_REMOVED lines=22> */
.L_x_43475:
[----:B------:R-:W-:Y:S02]  /*8ef0*/  MOV R8, R6 ;  /* 0x0000000600087202 */ /* 0x000fe40000000f00 */
.L_x_43476:
[----:B------:R-:W-:Y:S05]  /*8f00*/  BSYNC B1 ;  /* 0x0000000000017941 */ /* 0x000fea0003800000 */
.L_x_43474:
        /* <DEDUP_REMOVED lines=18> */
.L_x_43480:
[----:B------:R-:W-:Y:S05]  /*9030*/  BSYNC B2 ;  /* 0x0000000000027941 */ /* 0x000fea0003800000 */
.L_x_43479:
        /* <DEDUP_REMOVED lines=44> */
.L_x_43478:
[----:B------:R-:W-:Y:S05]  /*9300*/  BSYNC B1 ;  /* 0x0000000000017941 */ /* 0x000fea0003800000 */
.L_x_43477:
[----:B------:R-:W0:Y:S01]  /*9310*/  I2F.U32 R9, R8 ;  /* 0x0000000800097306 */ /* 0x000e220000201000 */
[----:B------:R-:W-:Y:S01]  /*9320*/  SEL R10, RZ, 0x1, P2 ;  /* 0x00000001ff0a7807 */ /* 0x000fe20001000000 */
[----:B------:R-:W-:Y:S01]  /*9330*/  HADD2.F32 R11, -RZ, R11.H1_H1 ;  /* 0x3000000bff0b7230 */ /* 0x000fe20000004100 */
[----:B------:R-:W-:Y:S02]  /*9340*/  SEL R13, RZ, 0x10000, P5 ;  /* 0x00010000ff0d7807 */ /* 0x000fe40002800000 */
[----:B------:R-:W-:Y:S02]  /*9350*/  SEL R12, RZ, 0x100, P4 ;  /* 0x00000100ff0c7807 */ /* 0x000fe40002000000 */
[----:B------:R-:W-:Y:S01]  /*9360*/  FMUL.FTZ R11, R11, R238 ;  /* 0x000000ee0b0b7220 */ /* 0x000fe20000410000 */
[C---:B------:R-:W-:Y:S02]  /*9370*/  LOP3.LUT P6, RZ, R0.reuse, 0x4, RZ, 0xc0, !PT ;  /* 0x0000000400ff7812 */ /* 0x040fe400078cc0ff */
[----:B------:R-:W-:Y:S01]  /*9380*/  SEL R14, RZ, 0x1, P0 ;  /* 0x00000001ff0e7807 */ /* 0x000fe20000000000 */
[----:B------:R-:W-:Y:S01]  /*9390*/  FMUL.FTZ R11, R11, c[0x0][0x1e8] ;  /* 0x00007a000b0b7a20 */ /* 0x000fe20000410000 */
[----:B------:R-:W-:-:S02]  /*93a0*/  LOP3.LUT P4, RZ, R0, 0x2, RZ, 0xc0, !PT ;  /* 0x0000000200ff7812 */ /* 0x000fc4000788c0ff */
[----:B------:R-:W-:Y:S01]  /*93b0*/  LOP3.LUT P5, RZ, R0, 0x8, RZ, 0xc0, !PT ;  /* 0x0000000800ff7812 */ /* 0x000fe200078ac0ff */
[----:B------:R-:W-:-:S04]  /*93c0*/  IMAD.WIDE.U32 R14, R14, 0x100, RZ ;  /* 0x000001000e0e7825 */ /* 0x000fc800078e00ff */
[----:B0-----:R-:W-:-:S05]  /*93d0*/  FFMA.FTZ R9, R9, R252, 1.1641532182693481445e-10 ;  /* 0x2f00000009097423 */ /* 0x001fca00000100fc */
        /* <DEDUP_REMOVED lines=38> */
.L_x_43482:
[----:B------:R-:W-:Y:S02]  /*9640*/  IMAD.MOV.U32 R20, RZ, RZ, R6 ;  /* 0x000000ffff147224 */ /* 0x000fe400078e0006 */
.L_x_43483:
[----:B------:R-:W-:Y:S05]  /*9650*/  BSYNC B1 ;  /* 0x0000000000017941 */ /* 0x000fea0003800000 */
.L_x_43481:
        /* <DEDUP_REMOVED lines=16> */
.L_x_43487:
[----:B------:R-:W-:Y:S05]  /*9760*/  BSYNC B2 ;  /* 0x0000000000027941 */ /* 0x000fea0003800000 */
.L_x_43486:
        /* <DEDUP_REMOVED lines=44> */
.L_x_43485:
[----:B------:R-:W-:Y:S05]  /*9a30*/  BSYNC B1 ;  /* 0x0000000000017941 */ /* 0x000fea0003800000 */
.L_x_43484:
        /* <DEDUP_REMOVED lines=23> */
.L_x_43489:
[----:B------:R-:W-:Y:S02]  /*9bb0*/  IMAD.MOV.U32 R12, RZ, RZ, R6 ;  /* 0x000000ffff0c7224 */ /* 0x000fe400078e0006 */
.L_x_43490:
[----:B------:R-:W-:Y:S05]  /*9bc0*/  BSYNC B1 ;  /* 0x0000000000017941 */ /* 0x000fea0003800000 */
.L_x_43488:
        /* <DEDUP_REMOVED lines=16> */
.L_x_43494:
[----:B------:R-:W-:Y:S05]  /*9cd0*/  BSYNC B2 ;  /* 0x0000000000027941 */ /* 0x000fea0003800000 */
.L_x_43493:
        /* <DEDUP_REMOVED lines=44> */
.L_x_43492:
[----:B------:R-:W-:Y:S05]  /*9fa0*/  BSYNC B1 ;  /* 0x0000000000017941 */ /* 0x000fea0003800000 */
.L_x_43491:
        /* <DEDUP_REMOVED lines=21> */
.L_x_43496:
[----:B------:R-:W-:Y:S02]  /*a100*/  MOV R8, R6 ;  /* 0x0000000600087202 */ /* 0x000fe40000000f00 */
.L_x_43497:
[----:B------:R-:W-:Y:S05]  /*a110*/  BSYNC B1 ;  /* 0x0000000000017941 */ /* 0x000fea0003800000 */
.L_x_43495:
        /* <DEDUP_REMOVED lines=16> */
.L_x_43501:
[----:B------:R-:W-:Y:S05]  /*a220*/  BSYNC B2 ;  /* 0x0000000000027941 */ /* 0x000fea0003800000 */
.L_x_43500:
        /* <DEDUP_REMOVED lines=44> */
.L_x_43499:
[----:B------:R-:W-:Y:S05]  /*a4f0*/  BSYNC B1 ;  /* 0x0000000000017941 */ /* 0x000fea0003800000 */
.L_x_43498:
        /* <DEDUP_REMOVED lines=21> */
.L_x_43503:
[----:B------:R-:W-:Y:S02]  /*a650*/  IMAD.MOV.U32 R8, RZ, RZ, R6 ;  /* 0x000000ffff087224 */ /* 0x000fe400078e0006 */
.L_x_43504:
[----:B------:R-:W-:Y:S05]  /*a660*/  BSYNC B1 ;  /* 0x0000000000017941 */ /* 0x000fea0003800000 */
.L_x_43502:
        /* <DEDUP_REMOVED lines=16> */
.L_x_43508:
[----:B------:R-:W-:Y:S05]  /*a770*/  BSYNC B2 ;  /* 0x0000000000027941 */ /* 0x000fea0003800000 */
.L_x_43507:
        /* <DEDUP_REMOVED lines=44> */
.L_x_43506:
[----:B------:R-:W-:Y:S05]  /*aa40*/  BSYNC B1 ;  /* 0x0000000000017941 */ /* 0x000fea0003800000 */
.L_x_43505:
        /* <DEDUP_REMOVED lines=21> */
.L_x_43510:
[----:B------:R-:W-:Y:S02]  /*aba0*/  IMAD.MOV.U32 R8, RZ, RZ, R6 ;  /* 0x000000ffff087224 */ /* 0x000fe400078e0006 */
.L_x_43511:
[----:B------:R-:W-:Y:S05]  /*abb0*/  BSYNC B1 ;  /* 0x0000000000017941 */ /* 0x000fea0003800000 */
.L_x_43509:
        /* <DEDUP_REMOVED lines=16> */
.L_x_43515:
[----:B------:R-:W-:Y:S05]  /*acc0*/  BSYNC B2 ;  /* 0x0000000000027941 */ /* 0x000fea0003800000 */
.L_x_43514:
        /* <DEDUP_REMOVED lines=44> */
.L_x_43513:
[----:B------:R-:W-:Y:S05]  /*af90*/  BSYNC B1 ;  /* 0x0000000000017941 */ /* 0x000fea0003800000 */
.L_x_43512:
        /* <DEDUP_REMOVED lines=21> */
.L_x_43517:
[----:B------:R-:W-:Y:S02]  /*b0f0*/  MOV R14, R6 ;  /* 0x00000006000e7202 */ /* 0x000fe40000000f00 */
.L_x_43518:
[----:B------:R-:W-:Y:S05]  /*b100*/  BSYNC B1 ;  /* 0x0000000000017941 */ /* 0x000fea0003800000 */
.L_x_43516:
        /* <DEDUP_REMOVED lines=16> */
.L_x_43522:
[----:B------:R-:W-:Y:S05]  /*b210*/  BSYNC B2 ;  /* 0x0000000000027941 */ /* 0x000fea0003800000 */
.L_x_43521:
        /* <DEDUP_REMOVED lines=44> */
.L_x_43520:
[----:B------:R-:W-:Y:S05]  /*b4e0*/  BSYNC B1 ;  /* 0x0000000000017941 */ /* 0x000fea0003800000 */
.L_x_43519:
[----:B------:R-:W0:Y:S01]  /*b4f0*/  I2F.U32 R9, R14 ;  /* 0x0000000e00097306 */ /* 0x000e220000201000 */
[----:B------:R-:W-:Y:S01]  /*b500*/  ISETP.NE.AND P5, PT, R8, 0x1, PT ;  /* 0x000000010800780c */ /* 0x000fe20003fa5270 */
[----:B------:R-:W-:Y:S01]  /*b510*/  BSSY B1, `(.L_x_43523) ;  /* 0x0000014000017945 */ /* 0x000fe20003800000 */
[----:B0-----:R-:W-:-:S05]  /*b520*/  FFMA.FTZ R9, R9, R252, 1.1641532182693481445e-10 ;  /* 0x2f00000009097423 */ /* 0x001fca00000100fc */
[----:B------:R-:W-:Y:S01]  /*b530*/  FSETP.GTU.FTZ.AND P4, PT, R9, c[0x0][0x1e4], PT ;  /* 0x0000790009007a0b */ /* 0x000fe20003f9c000 */
[----:B------:R-:W-:-:S05]  /*b540*/  HADD2.F32 R9, -RZ, R10.H1_H1 ;  /* 0x3000000aff097230 */ /* 0x000fca0000004100 */
[----:B------:R-:W-:-:S04]  /*b550*/  FMUL.FTZ R9, R9, R238 ;  /* 0x000000ee09097220 */ /* 0x000fc80000410000 */
[----:B------:R-:W-:-:S05]  /*b560*/  FMUL.FTZ R9, R9, c[0x0][0x1e8] ;  /* 0x00007a0009097a20 */ /* 0x000fca0000410000 */
        /* <DEDUP_REMOVED lines=13> */
.L_x_43524:
[----:B------:R-:W-:Y:S02]  /*b640*/  IMAD.MOV.U32 R10, RZ, RZ, R6 ;  /* 0x000000ffff0a7224 */ /* 0x000fe400078e0006 */
.L_x_43525:
[----:B------:R-:W-:Y:S05]  /*b650*/  BSYNC B1 ;  /* 0x0000000000017941 */ /* 0x000fea0003800000 */
.L_x_43523:
        /* <DEDUP_REMOVED lines=16> */
.L_x_43529:
[----:B------:R-:W-:Y:S05]  /*b760*/  BSYNC B2 ;  /* 0x0000000000027941 */ /* 0x000fea0003800000 */
.L_x_43528:
        /* <DEDUP_REMOVED lines=44> */
.L_x_43527:
[----:B------:R-:W-:Y:S05]  /*ba30*/  BSYNC B1 ;  /* 0x0000000000017941 */ /* 0x000fea0003800000 */
.L_x_43526:
[----:B------:R-:W0:Y:S01]  /*ba40*/  I2F.U32 R13, R10 ;  /* 0x0000000a000d7306 */ /* 0x000e220000201000 */
[----:B------:R-:W-:Y:S01]  /*ba50*/  LOP3.LUT P6, RZ, R0, 0x4, RZ, 0xc0, !PT ;  /* 0x0000000400ff7812 */ /* 0x000fe200078cc0ff */
        /* <DEDUP_REMOVED lines=20> */
.L_x_43531:
[----:B------:R-:W-:Y:S02]  /*bba0*/  IMAD.MOV.U32 R8, RZ, RZ, R6 ;  /* 0x000000ffff087224 */ /* 0x000fe400078e0006 */
.L_x_43532:
[----:B------:R-:W-:Y:S05]  /*bbb0*/  BSYNC B1 ;  /* 0x0000000000017941 */ /* 0x000fea0003800000 */
.L_x_43530:
        /* <DEDUP_REMOVED lines=19> */
.L_x_43536:
[----:B------:R-:W-:Y:S05]  /*bcf0*/  BSYNC B2 ;  /* 0x0000000000027941 */ /* 0x000fea0003800000 */
.L_x_43535:
        /* <DEDUP_REMOVED lines=44> */
.L_x_43534:
[----:B------:R-:W-:Y:S05]  /*bfc0*/  BSYNC B1 ;  /* 0x0000000000017941 */ /* 0x000fea0003800000 */
.L_x_43533:
[----:B------:R0:W1:Y:S01]  /*bfd0*/  I2F.U32 R12, R8 ;  /* 0x00000008000c7306 */ /* 0x0000620000201000 */
[----:B------:R-:W-:Y:S01]  /*bfe0*/  HADD2.F32 R11, -RZ, R11.H1_H1 ;  /* 0x3000000bff0b7230 */ /* 0x000fe20000004100 */
[----:B------:R-:W-:Y:S02]  /*bff0*/  SEL R10, RZ, 0x10000, P5 ;  /* 0x00010000ff0a7807 */ /* 0x000fe40002800000 */
[----:B------:R-:W-:Y:S02]  /*c000*/  SEL R9, RZ, 0x100, P4 ;  /* 0x00000100ff097807 */ /* 0x000fe40002000000 */
        /* <DEDUP_REMOVED lines=47> */
.L_x_43538:
[----:B------:R-:W-:Y:S02]  /*c300*/  IMAD.MOV.U32 R18, RZ, RZ, R6 ;  /* 0x000000ffff127224 */ /* 0x000fe400078e0006 */
.L_x_43539:
[----:B------:R-:W-:Y:S05]  /*c310*/  BSYNC B1 ;  /* 0x0000000000017941 */ /* 0x000fea0003800000 */
.L_x_43537:
        /* <DEDUP_REMOVED lines=16> */
.L_x_43543:
[----:B------:R-:W-:Y:S05]  /*c420*/  BSYNC B2 ;  /* 0x0000000000027941 */ /* 0x000fea0003800000 */
.L_x_43542:
        /* <DEDUP_REMOVED lines=44> */
.L_x_43541:
[----:B------:R-:W-:Y:S05]  /*c6f0*/  BSYNC B1 ;  /* 0x0000000000017941 */ /* 0x000fea0003800000 */
.L_x_43540:
[----:B------:R-:W0:Y:S01]  /*c700*/  I2F.U32 R12, R18 ;  /* 0x00000012000c7306 */ /* 0x000e220000201000 */
[----:B------:R-:W-:Y:S01]  /*c710*/  LOP3.LUT R0, R0, 0xfffffffd, RZ, 0xc0, !PT ;  /* 0xfffffffd00007812 */ /* 0x000fe200078ec0ff */
[----:B------:R-:W-:Y:S01]  /*c720*/  BSSY B1, `(.L_x_43544) ;  /* 0x0000016000017945 */ /* 0x000fe20003800000 */
[----:B------:R-:W-:Y:S01]  /*c730*/  IADD3 R14, R13, 0x1, RZ ;  /* 0x000000010d0e7810 */ /* 0x000fe20007ffe0ff */
        /* <DEDUP_REMOVED lines=19> */
.L_x_43545:
[----:B------:R-:W-:Y:S02]  /*c870*/  IMAD.MOV.U32 R12, RZ, RZ, R6 ;  /* 0x000000ffff0c7224 */ /* 0x000fe400078e0006 */
.L_x_43546:
[----:B------:R-:W-:Y:S05]  /*c880*/  BSYNC B1 ;  /* 0x0000000000017941 */ /* 0x000fea0003800000 */
.L_x_43544:
        /* <DEDUP_REMOVED lines=16> */
.L_x_43550:
[----:B------:R-:W-:Y:S05]  /*c990*/  BSYNC B2 ;  /* 0x0000000000027941 */ /* 0x000fea0003800000 */
.L_x_43549:
        /* <DEDUP_REMOVED lines=44> */
.L_x_43548:
[----:B------:R-:W-:Y:S05]  /*cc60*/  BSYNC B1 ;  /* 0x0000000000017941 */ /* 0x000fea0003800000 */
.L_x_43547:
        /* <DEDUP_REMOVED lines=21> */
.L_x_43552:
[----:B------:R-:W-:Y:S02]  /*cdc0*/  IMAD.MOV.U32 R8, RZ, RZ, R6 ;  /* 0x000000ffff087224 */ /* 0x000fe400078e0006 */
.L_x_43553:
[----:B------:R-:W-:Y:S05]  /*cdd0*/  BSYNC B1 ;  /* 0x0000000000017941 */ /* 0x000fea0003800000 */
.L_x_43551:
        /* <DEDUP_REMOVED lines=16> */
.L_x_43557:
[----:B------:R-:W-:Y:S05]  /*cee0*/  BSYNC B2 ;  /* 0x0000000000027941 */ /* 0x000fea0003800000 */
.L_x_43556:
        /* <DEDUP_REMOVED lines=44> */
.L_x_43555:
[----:B------:R-:W-:Y:S05]  /*d1b0*/  BSYNC B1 ;  /* 0x0000000000017941 */ /* 0x000fea0003800000 */
.L_x_43554:
        /* <DEDUP_REMOVED lines=21> */
.L_x_43559:
[----:B------:R-:W-:Y:S02]  /*d310*/  IMAD.MOV.U32 R8, RZ, RZ, R6 ;  /* 0x000000ffff087224 */ /* 0x000fe400078e0006 */
.L_x_43560:
[----:B------:R-:W-:Y:S05]  /*d320*/  BSYNC B1 ;  /* 0x0000000000017941 */ /* 0x000fea0003800000 */
.L_x_43558:
        /* <DEDUP_REMOVED lines=16> */
.L_x_43564:
[----:B------:R-:W-:Y:S05]  /*d430*/  BSYNC B2 ;  /* 0x0000000000027941 */ /* 0x000fea0003800000 */
.L_x_43563:
        /* <DEDUP_REMOVED lines=44> */
.L_x_43562:
[----:B------:R-:W-:Y:S05]  /*d700*/  BSYNC B1 ;  /* 0x0000000000017941 */ /* 0x000fea0003800000 */
.L_x_43561:
        /* <DEDUP_REMOVED lines=21> */
.L_x_43566:
[----:B------:R-:W-:Y:S02]  /*d860*/  IMAD.MOV.U32 R8, RZ, RZ, R6 ;  /* 0x000000ffff087224 */ /* 0x000fe400078e0006 */
.L_x_43567:
[----:B------:R-:W-:Y:S05]  /*d870*/  BSYNC B1 ;  /* 0x0000000000017941 */ /* 0x000fea0003800000 */
.L_x_43565:
        /* <DEDUP_REMOVED lines=16> */
.L_x_43571:
[----:B------:R-:W-:Y:S05]  /*d980*/  BSYNC B2 ;  /* 0x0000000000027941 */ /* 0x000fea0003800000 */
.L_x_43570:
        /* <DEDUP_REMOVED lines=44> */
.L_x_43569:
[----:B------:R-:W-:Y:S05]  /*dc50*/  BSYNC B1 ;  /* 0x0000000000017941 */ /* 0x000fea0003800000 */
.L_x_43568:
        /* <DEDUP_REMOVED lines=21> */
.L_x_43573:
[----:B------:R-:W-:Y:S02]  /*ddb0*/  IMAD.MOV.U32 R14, RZ, RZ, R6 ;  /* 0x000000ffff0e7224 */ /* 0x000fe400078e0006 */
.L_x_43574:
[----:B------:R-:W-:Y:S05]  /*ddc0*/  BSYNC B1 ;  /* 0x0000000000017941 */ /* 0x000fea0003800000 */
.L_x_43572:
        /* <DEDUP_REMOVED lines=16> */
.L_x_43578:
[----:B------:R-:W-:Y:S05]  /*ded0*/  BSYNC B2 ;  /* 0x0000000000027941 */ /* 0x000fea0003800000 */
.L_x_43577:
        /* <DEDUP_REMOVED lines=44> */
.L_x_43576:
[----:B------:R-:W-:Y:S05]  /*e1a0*/  BSYNC B1 ;  /* 0x0000000000017941 */ /* 0x000fea0003800000 */
.L_x_43575:
        /* <DEDUP_REMOVED lines=21> */
.L_x_43580:
[----:B------:R-:W-:Y:S02]  /*e300*/  IMAD.MOV.U32 R10, RZ, RZ, R6 ;  /* 0x000000ffff0a7224 */ /* 0x000fe400078e0006 */
.L_x_43581:
[----:B------:R-:W-:Y:S05]  /*e310*/  BSYNC B1 ;  /* 0x0000000000017941 */ /* 0x000fea0003800000 */
.L_x_43579:
        /* <DEDUP_REMOVED lines=16> */
.L_x_43585:
[----:B------:R-:W-:Y:S05]  /*e420*/  BSYNC B2 ;  /* 0x0000000000027941 */ /* 0x000fea0003800000 */
.L_x_43584:
        /* <DEDUP_REMOVED lines=44> */
.L_x_43583:
[----:B------:R-:W-:Y:S05]  /*e6f0*/  BSYNC B1 ;  /* 0x0000000000017941 */ /* 0x000fea0003800000 */
.L_x_43582:
        /* <DEDUP_REMOVED lines=22> */
.L_x_43587:
[----:B------:R-:W-:Y:S02]  /*e860*/  IMAD.MOV.U32 R8, RZ, RZ, R6 ;  /* 0x000000ffff087224 */ /* 0x000fe400078e0006 */
.L_x_43588:
[----:B------:R-:W-:Y:S05]  /*e870*/  BSYNC B1 ;  /* 0x0000000000017941 */ /* 0x000fea0003800000 */
.L_x_43586:
        /* <DEDUP_REMOVED lines=19> */
.L_x_43592:
[----:B------:R-:W-:Y:S05]  /*e9b0*/  BSYNC B2 ;  /* 0x0000000000027941 */ /* 0x000fea0003800000 */
.L_x_43591:
        /* <DEDUP_REMOVED lines=44> */
.L_x_43590:
[----:B------:R-:W-:Y:S05]  /*ec80*/  BSYNC B1 ;  /* 0x0000000000017941 */ /* 0x000fea0003800000 */
.L_x_43589:
[----:B------:R-:W0:Y:S01]  /*ec90*/  I2F.U32 R8, R8 ;  /* 0x0000000800087306 */ /* 0x000e220000201000 */
[----:B------:R-:W-:Y:S01]  /*eca0*/  HADD2.F32 R11, -RZ, R11.H1_H1 ;  /* 0x3000000bff0b7230 */ /* 0x000fe20000004100 */
[----:B------:R-:W-:Y:S02]  /*ecb0*/  SEL R9, RZ, 0x10000, P5 ;  /* 0x00010000ff097807 */ /* 0x000fe40002800000 */
[----:B------:R-:W-:Y:S02]  /*ecc0*/  SEL R10, RZ, 0x100, P4 ;  /* 0x00000100ff0a7807 */ /* 0x000fe40002000000 */
        /* <DEDUP_REMOVED lines=47> */
.L_x_43594:
[----:B------:R-:W-:Y:S02]  /*efc0*/  IMAD.MOV.U32 R17, RZ, RZ, R6 ;  /* 0x000000ffff117224 */ /* 0x000fe400078e0006 */
.L_x_43595:
[----:B------:R-:W-:Y:S05]  /*efd0*/  BSYNC B1 ;  /* 0x0000000000017941 */ /* 0x000fea0003800000 */
.L_x_43593:
        /* <DEDUP_REMOVED lines=16> */
.L_x_43599:
[----:B------:R-:W-:Y:S05]  /*f0e0*/  BSYNC B2 ;  /* 0x0000000000027941 */ /* 0x000fea0003800000 */
.L_x_43598:
        /* <DEDUP_REMOVED lines=44> */
.L_x_43597:
[----:B------:R-:W-:Y:S05]  /*f3b0*/  BSYNC B1 ;  /* 0x0000000000017941 */ /* 0x000fea0003800000 */
.L_x_43596:
        /* <DEDUP_REMOVED lines=23> */
.L_x_43601:
[----:B------:R-:W-:Y:S02]  /*f530*/  IMAD.MOV.U32 R12, RZ, RZ, R6 ;  /* 0x000000ffff0c7224 */ /* 0x000fe400078e0006 */
.L_x_43602:
[----:B------:R-:W-:Y:S05]  /*f540*/  BSYNC B1 ;  /* 0x0000000000017941 */ /* 0x000fea0003800000 */
.L_x_43600:
        /* <DEDUP_REMOVED lines=16> */
.L_x_43606:
[----:B------:R-:W-:Y:S05]  /*f650*/  BSYNC B2 ;  /* 0x0000000000027941 */ /* 0x000fea0003800000 */
.L_x_43605:
        /* <DEDUP_REMOVED lines=44> */
.L_x_43604:
[----:B------:R-:W-:Y:S05]  /*f920*/  BSYNC B1 ;  /* 0x0000000000017941 */ /* 0x000fea0003800000 */
.L_x_43603:
        /* <DEDUP_REMOVED lines=21> */
.L_x_43608:
[----:B------:R-:W-:Y:S02]  /*fa80*/  IMAD.MOV.U32 R8, RZ, RZ, R6 ;  /* 0x000000ffff087224 */ /* 0x000fe400078e0006 */
.L_x_43609:
[----:B------:R-:W-:Y:S05]  /*fa90*/  BSYNC B1 ;  /* 0x0000000000017941 */ /* 0x000fea0003800000 */
.L_x_43607:
        /* <DEDUP_REMOVED lines=16> */
.L_x_43613:
[----:B------:R-:W-:Y:S05]  /*fba0*/  BSYNC B2 ;  /* 0x0000000000027941 */ /* 0x000fea0003800000 */
.L_x_43612:
        /* <DEDUP_REMOVED lines=44> */
.L_x_43611:
[----:B------:R-:W-:Y:S05]  /*fe70*/  BSYNC B1 ;  /* 0x0000000000017941 */ /* 0x000fea0003800000 */
.L_x_43610:
        /* <DEDUP_REMOVED lines=21> */
.L_x_43615:
[----:B------:R-:W-:Y:S02]  /*ffd0*/  IMAD.MOV.U32 R8, RZ, RZ, R6 ;  /* 0x000000ffff087224 */ /* 0x000fe400078e0006 */
.L_x_43616:
[----:B------:R-:W-:Y:S05]  /*ffe0*/  BSYNC B1 ;  /* 0x0000000000017941 */ /* 0x000fea0003800000 */
.L_x_43614:
        /* <DEDUP_REMOVED lines=16> */
.L_x_43620:
[----:B------:R-:W-:Y:S05]  /*100f0*/  BSYNC B2 ;  /* 0x0000000000027941 */ /* 0x000fea0003800000 */
.L_x_43619:
        /* <DEDUP_REMOVED lines=44> */
.L_x_43618:
[----:B------:R-:W-:Y:S05]  /*103c0*/  BSYNC B1 ;  /* 0x0000000000017941 */ /* 0x000fea0003800000 */
.L_x_43617:
        /* <DEDUP_REMOVED lines=21> */
.L_x_43622:
[----:B------:R-:W-:Y:S02]  /*10520*/  IMAD.MOV.U32 R8, RZ, RZ, R6 ;  /* 0x000000ffff087224 */ /* 0x000fe400078e0006 */
.L_x_43623:
[----:B------:R-:W-:Y:S05]  /*10530*/  BSYNC B1 ;  /* 0x0000000000017941 */ /* 0x000fea0003800000 */
.L_x_43621:
        /* <DEDUP_REMOVED lines=16> */
.L_x_43627:
[----:B------:R-:W-:Y:S05]  /*10640*/  BSYNC B2 ;  /* 0x0000000000027941 */ /* 0x000fea0003800000 */
.L_x_43626:
        /* <DEDUP_REMOVED lines=44> */
.L_x_43625:
[----:B------:R-:W-:Y:S05]  /*10910*/  BSYNC B1 ;  /* 0x0000000000017941 */ /* 0x000fea0003800000 */
.L_x_43624:
        /* <DEDUP_REMOVED lines=21> */
.L_x_43629:
[----:B------:R-:W-:Y:S02]  /*10a70*/  IMAD.MOV.U32 R14, RZ, RZ, R6 ;  /* 0x000000ffff0e7224 */ /* 0x000fe400078e0006 */
.L_x_43630:
[----:B------:R-:W-:Y:S05]  /*10a80*/  BSYNC B1 ;  /* 0x0000000000017941 */ /* 0x000fea0003800000 */
.L_x_43628:
        /* <DEDUP_REMOVED lines=16> */
.L_x_43634:
[----:B------:R-:W-:Y:S05]  /*10b90*/  BSYNC B2 ;  /* 0x0000000000027941 */ /* 0x000fea0003800000 */
.L_x_43633:
        /* <DEDUP_REMOVED lines=44> */
.L_x_43632:
[----:B------:R-:W-:Y:S05]  /*10e60*/  BSYNC B1 ;  /* 0x0000000000017941 */ /* 0x000fea0003800000 */
.L_x_43631:
        /* <DEDUP_REMOVED lines=21> */
.L_x_43636:
[----:B------:R-:W-:Y:S02]  /*10fc0*/  IMAD.MOV.U32 R10, RZ, RZ, R6 ;  /* 0x000000ffff0a7224 */ /* 0x000fe400078e0006 */
.L_x_43637:
[----:B------:R-:W-:Y:S05]  /*10fd0*/  BSYNC B1 ;  /* 0x0000000000017941 */ /* 0x000fea0003800000 */
.L_x_43635:
        /* <DEDUP_REMOVED lines=16> */
.L_x_43641:
[----:B------:R-:W-:Y:S05]  /*110e0*/  BSYNC B2 ;  /* 0x0000000000027941 */ /* 0x000fea0003800000 */
.L_x_43640:
        /* <DEDUP_REMOVED lines=44> */
.L_x_43639:
[----:B------:R-:W-:Y:S05]  /*113b0*/  BSYNC B1 ;  /* 0x0000000000017941 */ /* 0x000fea0003800000 */
.L_x_43638:
        /* <DEDUP_REMOVED lines=22> */
.L_x_43643:
[----:B------:R-:W-:Y:S02]  /*11520*/  IMAD.MOV.U32 R8, RZ, RZ, R6 ;  /* 0x000000ffff087224 */ /* 0x000fe400078e0006 */
.L_x_43644:
[----:B------:R-:W-:Y:S05]  /*11530*/  BSYNC B1 ;  /* 0x0000000000017941 */ /* 0x000fea0003800000 */
.L_x_43642:
        /* <DEDUP_REMOVED lines=19> */
.L_x_43648:
[----:B------:R-:W-:Y:S05]  /*11670*/  BSYNC B2 ;  /* 0x0000000000027941 */ /* 0x000fea0003800000 */
.L_x_43647:
        /* <DEDUP_REMOVED lines=44> */
.L_x_43646:
[----:B------:R-:W-:Y:S05]  /*11940*/  BSYNC B1 ;  /* 0x0000000000017941 */ /* 0x000fea0003800000 */
.L_x_43645:
        /* <DEDUP_REMOVED lines=51> */
.L_x_43650:
[----:B------:R-:W-:Y:S02]  /*11c80*/  IMAD.MOV.U32 R225, RZ, RZ, R6 ;  /* 0x000000ffffe17224 */ /* 0x000fe400078e0006 */
.L_x_43651:
[----:B------:R-:W-:Y:S05]  /*11c90*/  BSYNC B1 ;  /* 0x0000000000017941 */ /* 0x000fea0003800000 */
.L_x_43649:
        /* <DEDUP_REMOVED lines=16> */
.L_x_43655:
[----:B------:R-:W-:Y:S05]  /*11da0*/  BSYNC B2 ;  /* 0x0000000000027941 */ /* 0x000fea0003800000 */
.L_x_43654:
        /* <DEDUP_REMOVED lines=44> */
.L_x_43653:
[----:B------:R-:W-:Y:S05]  /*12070*/  BSYNC B1 ;  /* 0x0000000000017941 */ /* 0x000fea0003800000 */
.L_x_43652:
        /* <DEDUP_REMOVED lines=23> */
.L_x_43657:
[----:B------:R-:W-:Y:S02]  /*121f0*/  IMAD.MOV.U32 R13, RZ, RZ, R6 ;  /* 0x000000ffff0d7224 */ /* 0x000fe400078e0006 */
.L_x_43658:
[----:B------:R-:W-:Y:S05]  /*12200*/  BSYNC B1 ;  /* 0x0000000000017941 */ /* 0x000fea0003800000 */
.L_x_43656:
        /* <DEDUP_REMOVED lines=16> */
.L_x_43662:
[----:B------:R-:W-:Y:S05]  /*12310*/  BSYNC B2 ;  /* 0x0000000000027941 */ /* 0x000fea0003800000 */
.L_x_43661:
        /* <DEDUP_REMOVED lines=44> */
.L_x_43660:
[----:B------:R-:W-:Y:S05]  /*125e0*/  BSYNC B1 ;  /* 0x0000000000017941 */ /* 0x000fea0003800000 */
.L_x_43659:
        /* <DEDUP_REMOVED lines=21> */
.L_x_43664:
[----:B------:R-:W-:Y:S02]  /*12740*/  IMAD.MOV.U32 R8, RZ, RZ, R6 ;  /* 0x000000ffff087224 */ /* 0x000fe400078e0006 */
.L_x_43665:
[----:B------:R-:W-:Y:S05]  /*12750*/  BSYNC B1 ;  /* 0x0000000000017941 */ /* 0x000fea0003800000 */
.L_x_43663:
        /* <DEDUP_REMOVED lines=16> */
.L_x_43669:
[----:B------:R-:W-:Y:S05]  /*12860*/  BSYNC B2 ;  /* 0x0000000000027941 */ /* 0x000fea0003800000 */
.L_x_43668:
        /* <DEDUP_REMOVED lines=44> */
.L_x_43667:
[----:B------:R-:W-:Y:S05]  /*12b30*/  BSYNC B1 ;  /* 0x0000000000017941 */ /* 0x000fea0003800000 */
.L_x_43666:
        /* <DEDUP_REMOVED lines=21> */
.L_x_43671:
[----:B------:R-:W-:Y:S02]  /*12c90*/  IMAD.MOV.U32 R8, RZ, RZ, R6 ;  /* 0x000000ffff087224 */ /* 0x000fe400078e0006 */
.L_x_43672:
[----:B------:R-:W-:Y:S05]  /*12ca0*/  BSYNC B1 ;  /* 0x0000000000017941 */ /* 0x000fea0003800000 */
.L_x_43670:
        /* <DEDUP_REMOVED lines=16> */
.L_x_43676:
[----:B------:R-:W-:Y:S05]  /*12db0*/  BSYNC B2 ;  /* 0x0000000000027941 */ /* 0x000fea0003800000 */
.L_x_43675:
        /* <DEDUP_REMOVED lines=44> */
.L_x_43674:
[----:B------:R-:W-:Y:S05]  /*13080*/  BSYNC B1 ;  /* 0x0000000000017941 */ /* 0x000fea0003800000 */
.L_x_43673:
        /* <DEDUP_REMOVED lines=21> */
.L_x_43678:
[----:B------:R-:W-:Y:S02]  /*131e0*/  IMAD.MOV.U32 R8, RZ, RZ, R6 ;  /* 0x000000ffff087224 */ /* 0x000fe400078e0006 */
.L_x_43679:
[----:B------:R-:W-:Y:S05]  /*131f0*/  BSYNC B1 ;  /* 0x0000000000017941 */ /* 0x000fea0003800000 */
.L_x_43677:
        /* <DEDUP_REMOVED lines=16> */
.L_x_43683:
[----:B------:R-:W-:Y:S05]  /*13300*/  BSYNC B2 ;  /* 0x0000000000027941 */ /* 0x000fea0003800000 */
.L_x_43682:
        /* <DEDUP_REMOVED lines=44> */
.L_x_43681:
[----:B------:R-:W-:Y:S05]  /*135d0*/  BSYNC B1 ;  /* 0x0000000000017941 */ /* 0x000fea0003800000 */
.L_x_43680:
        /* <DEDUP_REMOVED lines=21> */
.L_x_43685:
[----:B------:R-:W-:Y:S02]  /*13730*/  IMAD.MOV.U32 R9, RZ, RZ, R6 ;  /* 0x000000ffff097224 */ /* 0x000fe400078e0006 */
.L_x_43686:
[----:B------:R-:W-:Y:S05]  /*13740*/  BSYNC B1 ;  /* 0x0000000000017941 */ /* 0x000fea0003800000 */
.L_x_43684:
        /* <DEDUP_REMOVED lines=16> */
.L_x_43690:
[----:B------:R-:W-:Y:S05]  /*13850*/  BSYNC B2 ;  /* 0x0000000000027941 */ /* 0x000fea0003800000 */
.L_x_43689:
        /* <DEDUP_REMOVED lines=44> */
.L_x_43688:
[----:B------:R-:W-:Y:S05]  /*13b20*/  BSYNC B1 ;  /* 0x0000000000017941 */ /* 0x000fea0003800000 */
.L_x_43687:
        /* <DEDUP_REMOVED lines=21> */
.L_x_43692:
[----:B------:R-:W-:Y:S02]  /*13c80*/  IMAD.MOV.U32 R10, RZ, RZ, R6 ;  /* 0x000000ffff0a7224 */ /* 0x000fe400078e0006 */
.L_x_43693:
[----:B------:R-:W-:Y:S05]  /*13c90*/  BSYNC B1 ;  /* 0x0000000000017941 */ /* 0x000fea0003800000 */
.L_x_43691:
        /* <DEDUP_REMOVED lines=16> */
.L_x_43697:
[----:B------:R-:W-:Y:S05]  /*13da0*/  BSYNC B2 ;  /* 0x0000000000027941 */ /* 0x000fea0003800000 */
.L_x_43696:
        /* <DEDUP_REMOVED lines=44> */
.L_x_43695:
[----:B------:R-:W-:Y:S05]  /*14070*/  BSYNC B1 ;  /* 0x0000000000017941 */ /* 0x000fea0003800000 */
.L_x_43694:
        /* <DEDUP_REMOVED lines=22> */
.L_x_43699:
[----:B------:R-:W-:Y:S02]  /*141e0*/  IMAD.MOV.U32 R224, RZ, RZ, R6 ;  /* 0x000000ffffe07224 */ /* 0x000fe400078e0006 */
.L_x_43700:
[----:B------:R-:W-:Y:S05]  /*141f0*/  BSYNC B1 ;  /* 0x0000000000017941 */ /* 0x000fea0003800000 */
.L_x_43698:
        /* <DEDUP_REMOVED lines=19> */
.L_x_43704:
[----:B------:R-:W-:Y:S05]  /*14330*/  BSYNC B2 ;  /* 0x0000000000027941 */ /* 0x000fea0003800000 */
.L_x_43703:
        /* <DEDUP_REMOVED lines=44> */
.L_x_43702:
[----:B------:R-:W-:Y:S05]  /*14600*/  BSYNC B1 ;  /* 0x0000000000017941 */ /* 0x000fea0003800000 */
.L_x_43701:
        /* <DEDUP_REMOVED lines=51> */
.L_x_43706:
[----:B0-----:R-:W-:Y:S02]  /*14940*/  IMAD.MOV.U32 R239, RZ, RZ, R6 ;  /* 0x000000ffffef7224 */ /* 0x001fe400078e0006 */
.L_x_43707:
[----:B------:R-:W-:Y:S05]  /*14950*/  BSYNC B1 ;  /* 0x0000000000017941 */ /* 0x000fea0003800000 */
.L_x_43705:
        /* <DEDUP_REMOVED lines=16> */
.L_x_43711:
[----:B------:R-:W-:Y:S05]  /*14a60*/  BSYNC B2 ;  /* 0x0000000000027941 */ /* 0x000fea0003800000 */
.L_x_43710:
        /* <DEDUP_REMOVED lines=44> */
.L_x_43709:
[----:B------:R-:W-:Y:S05]  /*14d30*/  BSYNC B1 ;  /* 0x0000000000017941 */ /* 0x000fea0003800000 */
.L_x_43708:
        /* <DEDUP_REMOVED lines=23> */
.L_x_43713:
[----:B------:R-:W-:Y:S02]  /*14eb0*/  IMAD.MOV.U32 R225, RZ, RZ, R6 ;  /* 0x000000ffffe17224 */ /* 0x000fe400078e0006 */
.L_x_43714:
[----:B------:R-:W-:Y:S05]  /*14ec0*/  BSYNC B1 ;  /* 0x0000000000017941 */ /* 0x000fea0003800000 */
.L_x_43712:
        /* <DEDUP_REMOVED lines=16> */
.L_x_43718:
[----:B------:R-:W-:Y:S05]  /*14fd0*/  BSYNC B2 ;  /* 0x0000000000027941 */ /* 0x000fea0003800000 */
.L_x_43717:
        /* <DEDUP_REMOVED lines=44> */
.L_x_43716:
[----:B------:R-:W-:Y:S05]  /*152a0*/  BSYNC B1 ;  /* 0x0000000000017941 */ /* 0x000fea0003800000 */
.L_x_43715:
        /* <DEDUP_REMOVED lines=21> */
.L_x_43720:
[----:B------:R-:W-:Y:S02]  /*15400*/  IMAD.MOV.U32 R226, RZ, RZ, R6 ;  /* 0x000000ffffe27224 */ /* 0x000fe400078e0006 */
.L_x_43721:
[----:B------:R-:W-:Y:S05]  /*15410*/  BSYNC B1 ;  /* 0x0000000000017941 */ /* 0x000fea0003800000 */
.L_x_43719:
        /* <DEDUP_REMOVED lines=16> */
.L_x_43725:
[----:B------:R-:W-:Y:S05]  /*15520*/  BSYNC B2 ;  /* 0x0000000000027941 */ /* 0x000fea0003800000 */
.L_x_43724:
        /* <DEDUP_REMOVED lines=44> */
.L_x_43723:
[----:B------:R-:W-:Y:S05]  /*157f0*/  BSYNC B1 ;  /* 0x0000000000017941 */ /* 0x000fea0003800000 */
.L_x_43722:
        /* <DEDUP_REMOVED lines=21> */
.L_x_43727:
[----:B------:R-:W-:Y:S02]  /*15950*/  IMAD.MOV.U32 R227, RZ, RZ, R6 ;  /* 0x000000ffffe37224 */ /* 0x000fe400078e0006 */
.L_x_43728:
[----:B------:R-:W-:Y:S05]  /*15960*/  BSYNC B1 ;  /* 0x0000000000017941 */ /* 0x000fea0003800000 */
.L_x_43726:
        /* <DEDUP_REMOVED lines=16> */
.L_x_43732:
[----:B------:R-:W-:Y:S05]  /*15a70*/  BSYNC B2 ;  /* 0x0000000000027941 */ /* 0x000fea0003800000 */
.L_x_43731:
        /* <DEDUP_REMOVED lines=44> */
.L_x_43730:
[----:B------:R-:W-:Y:S05]  /*15d40*/  BSYNC B1 ;  /* 0x0000000000017941 */ /* 0x000fea0003800000 */
.L_x_43729:
        /* <DEDUP_REMOVED lines=21> */
.L_x_43734:
[----:B------:R-:W-:Y:S02]  /*15ea0*/  IMAD.MOV.U32 R228, RZ, RZ, R6 ;  /* 0x000000ffffe47224 */ /* 0x000fe400078e0006 */
.L_x_43735:
[----:B------:R-:W-:Y:S05]  /*15eb0*/  BSYNC B1 ;  /* 0x0000000000017941 */ /* 0x000fea0003800000 */
.L_x_43733:
        /* <DEDUP_REMOVED lines=16> */
.L_x_43739:
[----:B------:R-:W-:Y:S05]  /*15fc0*/  BSYNC B2 ;  /* 0x0000000000027941 */ /* 0x000fea0003800000 */
.L_x_43738:
        /* <DEDUP_REMOVED lines=44> */
.L_x_43737:
[----:B------:R-:W-:Y:S05]  /*16290*/  BSYNC B1 ;  /* 0x0000000000017941 */ /* 0x000fea0003800000 */
.L_x_43736:
        /* <DEDUP_REMOVED lines=21> */
.L_x_43741:
[----:B------:R-:W-:Y:S02]  /*163f0*/  IMAD.MOV.U32 R229, RZ, RZ, R6 ;  /* 0x000000ffffe57224 */ /* 0x000fe400078e0006 */
.L_x_43742:
[----:B------:R-:W-:Y:S05]  /*16400*/  BSYNC B1 ;  /* 0x0000000000017941 */ /* 0x000fea0003800000 */
.L_x_43740:
        /* <DEDUP_REMOVED lines=16> */
.L_x_43746:
[----:B------:R-:W-:Y:S05]  /*16510*/  BSYNC B2 ;  /* 0x0000000000027941 */ /* 0x000fea0003800000 */
.L_x_43745:
        /* <DEDUP_REMOVED lines=44> */
.L_x_43744:
[----:B------:R-:W-:Y:S05]  /*167e0*/  BSYNC B1 ;  /* 0x0000000000017941 */ /* 0x000fea0003800000 */
.L_x_43743:
        /* <DEDUP_REMOVED lines=21> */
.L_x_43748:
[----:B------:R-:W-:Y:S02]  /*16940*/  IMAD.MOV.U32 R230, RZ, RZ, R6 ;  /* 0x000000ffffe67224 */ /* 0x000fe400078e0006 */
.L_x_43749:
[----:B------:R-:W-:Y:S05]  /*16950*/  BSYNC B1 ;  /* 0x0000000000017941 */ /* 0x000fea0003800000 */
.L_x_43747:
        /* <DEDUP_REMOVED lines=16> */
.L_x_43753:
[----:B------:R-:W-:Y:S05]  /*16a60*/  BSYNC B2 ;  /* 0x0000000000027941 */ /* 0x000fea0003800000 */
.L_x_43752:
        /* <DEDUP_REMOVED lines=44> */
.L_x_43751:
[----:B------:R-:W-:Y:S05]  /*16d30*/  BSYNC B1 ;  /* 0x0000000000017941 */ /* 0x000fea0003800000 */
.L_x_43750:
        /* <DEDUP_REMOVED lines=22> */
.L_x_43755:
[----:B------:R-:W-:Y:S02]  /*16ea0*/  IMAD.MOV.U32 R239, RZ, RZ, R6 ;  /* 0x000000ffffef7224 */ /* 0x000fe400078e0006 */
.L_x_43756:
[----:B------:R-:W-:Y:S05]  /*16eb0*/  BSYNC B1 ;  /* 0x0000000000017941 */ /* 0x000fea0003800000 */
.L_x_43754:
        /* <DEDUP_REMOVED lines=19> */
.L_x_43760:
[----:B------:R-:W-:Y:S05]  /*16ff0*/  BSYNC B2 ;  /* 0x0000000000027941 */ /* 0x000fea0003800000 */
.L_x_43759:
        /* <DEDUP_REMOVED lines=44> */
.L_x_43758:
[----:B------:R-:W-:Y:S05]  /*172c0*/  BSYNC B1 ;  /* 0x0000000000017941 */ /* 0x000fea0003800000 */
.L_x_43757:
[----:B------:R-:W0:Y:S01]  /*172d0*/  I2F.U32 R239, R239 ;  /* 0x000000ef00ef7306 */ /* 0x000e220000201000 */
[----:B------:R-:W-:Y:S01]  /*172e0*/  HADD2.F32 R231, -RZ, R231.H1_H1 ;  /* 0x300000e7ffe77230 */ /* 0x000fe20000004100 */
[----:B------:R-:W-:Y:S01]  /*172f0*/  LOP3.LUT R0, R0, 0xffffffef, RZ, 0xc0, !PT ;  /* 0xffffffef00007812 */ /* 0x000fe200078ec0ff */
[----:B------:R-:W-:Y:S01]  /*17300*/  HFMA2.MMA R241, -RZ, RZ, 0, 1.9073486328125e-06 ;  /* 0x00000020fff17435 */ /* 0x000fe200000001ff */
[----:B------:R-:W-:Y:S01]  /*17310*/  SEL R240, RZ, 0x10000, P5 ;  /* 0x00010000fff07807 */ /* 0x000fe20002800000 */
[----:B------:R-:W-:Y:S01]  /*17320*/  IMAD.MOV.U32 R244, RZ, RZ, 0x8 ;  /* 0x00000008fff47424 */ /* 0x000fe200078e00ff */
[----:B------:R-:W-:Y:S01]  /*17330*/  @P0 LOP3.LUT R0, R0, 0x10, RZ, 0xfc, !PT ;  /* 0x0000001000000812 */ /* 0x000fe200078efcff */
[----:B------:R-:W-:-:S03]  /*17340*/  FMUL.FTZ R231, R231, R238 ;  /* 0x000000eee7e77220 */ /* 0x000fc60000410000 */
[C---:B------:R-:W-:Y:S01]  /*17350*/  LOP3.LUT P0, RZ, R0.reuse, 0x4, RZ, 0xc0, !PT ;  /* 0x0000000400ff7812 */ /* 0x040fe2000780c0ff */
[----:B------:R-:W-:Y:S01]  /*17360*/  FMUL.FTZ R231, R231, c[0x0][0x1e8] ;  /* 0x00007a00e7e77a20 */ /* 0x000fe20000410000 */
        /* <DEDUP_REMOVED lines=96> */
.L_x_43765:
        /* <DEDUP_REMOVED lines=148> */
.L_x_43766:
        /* <DEDUP_REMOVED lines=30> */
[----:B------:R-:W-:Y:S01]  /*18490*/  F2FP.PACK_AB R59, R59, R58 ;  /* 0x0000003a3b3b723e */ /* 0x000fe200000000ff */
        /* <DEDUP_REMOVED lines=19> */
[----:B------:R-:W-:-:S02]  /*185d0*/  F2FP.PACK_AB R58, R57, R58 ;  /* 0x0000003a393a723e */ /* 0x000fc400000000ff */
[----:B------:R-:W-:Y:S01]  /*185e0*/  F2FP.PACK_AB R57, R63, R62 ;  /* 0x0000003e3f39723e */ /* 0x000fe200000000ff */
[----:B------:R-:W-:Y:S02]  /*185f0*/  IMAD.MOV.U32 R62, RZ, RZ, 0x4 ;  /* 0x00000004ff3e7424 */ /* 0x000fe400078e00ff */
[--C-:B------:R-:W-:Y:S01]  /*18600*/  FADD.FTZ R55, R55, -R238.reuse ;  /* 0x800000ee37377221 */ /* 0x100fe20000010000 */
[----:B------:R-:W-:Y:S01]  /*18610*/  F2FP.PACK_AB R56, R61, R56 ;  /* 0x000000383d38723e */ /* 0x000fe200000000ff */
        /* <DEDUP_REMOVED lines=21> */
[----:B------:R-:W-:Y:S01]  /*18770*/  F2FP.PACK_AB R51, R51, R50 ;  /* 0x000000323333723e */ /* 0x000fe200000000ff */
        /* <DEDUP_REMOVED lines=15> */
[----:B------:R-:W-:Y:S02]  /*18870*/  F2FP.PACK_AB R50, R49, R50 ;  /* 0x000000323132723e */ /* 0x000fe400000000ff */
[----:B------:R-:W-:Y:S02]  /*18880*/  F2FP.PACK_AB R48, R53, R48 ;  /* 0x000000303530723e */ /* 0x000fe400000000ff */
[----:B------:R-:W-:Y:S01]  /*18890*/  F2FP.PACK_AB R49, R55, R54 ;  /* 0x000000363731723e */ /* 0x000fe200000000ff */
        /* <DEDUP_REMOVED lines=22> */
[----:B------:R-:W-:Y:S01]  /*18a00*/  F2FP.PACK_AB R11, R9, R11 ;  /* 0x0000000b090b723e */ /* 0x000fe200000000ff */
[--C-:B------:R-:W-:Y:S01]  /*18a10*/  FADD.FTZ R50, R14, -R238.reuse ;  /* 0x800000ee0e327221 */ /* 0x100fe20000010000 */
[----:B------:R-:W-:Y:S01]  /*18a20*/  F2FP.PACK_AB R10, R8, R10 ;  /* 0x0000000a080a723e */ /* 0x000fe200000000ff */
        /* <DEDUP_REMOVED lines=18> */
[----:B------:R-:W-:Y:S01]  /*18b50*/  F2FP.PACK_AB R15, R15, R14 ;  /* 0x0000000e0f0f723e */ /* 0x000fe200000000ff */
        /* <DEDUP_REMOVED lines=9> */
[----:B------:R-:W-:Y:S01]  /*18bf0*/  F2FP.PACK_AB R14, R33, R14 ;  /* 0x0000000e210e723e */ /* 0x000fe200000000ff */
        /* <DEDUP_REMOVED lines=55> */
[----:B------:R-:W-:Y:S02]  /*18f70*/  F2FP.PACK_AB R9, R13, R9 ;  /* 0x000000090d09723e */ /* 0x000fe400000000ff */
[----:B------:R-:W-:Y:S01]  /*18f80*/  F2FP.PACK_AB R8, R34, R8 ;  /* 0x000000082208723e */ /* 0x000fe200000000ff */
[C---:B------:R-:W-:Y:S02]  /*18f90*/  FMUL.FTZ R34, R239.reuse, R39 ;  /* 0x00000027ef227220 */ /* 0x040fe40000410000 */
[----:B------:R-:W-:Y:S02]  /*18fa0*/  FMUL.FTZ R13, R239, R37 ;  /* 0x00000025ef0d7220 */ /* 0x000fe40000410000 */
[----:B------:R-:W-:Y:S02]  /*18fb0*/  FFMA.FTZ R34, R159, R34, R199 ;  /* 0x000000229f227223 */ /* 0x000fe400000100c7 */
[----:B------:R-:W-:Y:S02]  /*18fc0*/  FMUL.FTZ R12, R239, R36 ;  /* 0x00000024ef0c7220 */ /* 0x000fe40000410000 */
[----:B------:R-:W-:Y:S01]  /*18fd0*/  FFMA.FTZ R35, R157, R13, R197 ;  /* 0x0000000d9d237223 */ /* 0x000fe200000100c5 */
[----:B------:R-:W-:Y:S01]  /*18fe0*/  F2FP.PACK_AB R13, R34, R32 ;  /* 0x00000020220d723e */ /* 0x000fe200000000ff */
[----:B------:R-:W-:Y:S01]  /*18ff0*/  FFMA.FTZ R12, R156, R12, R196 ;  /* 0x0000000c9c0c7223 */ /* 0x000fe200000100c4 */
[----:B------:R-:W-:Y:S01]  /*19000*/  IADD3 R34, R2, 0x60, RZ ;  /* 0x0000006002227810 */ /* 0x000fe20007ffe0ff */
[----:B------:R-:W-:-:S03]  /*19010*/  IMAD.WIDE.U32 R32, R33, R61, c[0x0][0x208] ;  /* 0x0000820021207625 */ /* 0x000fc600078e003d */
[----:B------:R-:W-:Y:S01]  /*19020*/  F2FP.PACK_AB R12, R35, R12 ;  /* 0x0000000c230c723e */ /* 0x000fe200000000ff */
        /* <DEDUP_REMOVED lines=11> */
[----:B0-----:R-:W-:Y:S01]  /*190e0*/  F2FP.PACK_AB R11, R27, R26 ;  /* 0x0000001a1b0b723e */ /* 0x001fe200000000ff */
[----:B------:R-:W-:Y:S02]  /*190f0*/  FMUL.FTZ R43, R239, R57 ;  /* 0x00000039ef2b7220 */ /* 0x000fe40000410000 */
[----:B-1----:R-:W-:-:S02]  /*19100*/  FFMA.FTZ R14, R136, R16, R176 ;  /* 0x00000010880e7223 */ /* 0x002fc400000100b0 */
[----:B------:R-:W-:Y:S02]  /*19110*/  FFMA.FTZ R19, R130, R49, R170 ;  /* 0x0000003182137223 */ /* 0x000fe400000100aa */
[----:B------:R-:W-:Y:S02]  /*19120*/  FFMA.FTZ R16, R131, R51, R171 ;  /* 0x0000003383107223 */ /* 0x000fe400000100ab */
[----:B------:R-:W-:Y:S01]  /*19130*/  FFMA.FTZ R12, R140, R20, R180 ;  /* 0x000000148c0c7223 */ /* 0x000fe200000100b4 */
[----:B------:R-:W-:Y:S01]  /*19140*/  F2FP.PACK_AB R8, R29, R28 ;  /* 0x0000001c1d08723e */ /* 0x000fe200000000ff */
[C---:B------:R-:W-:Y:S01]  /*19150*/  FMUL.FTZ R48, R239.reuse, R58 ;  /* 0x0000003aef307220 */ /* 0x040fe20000410000 */
[----:B------:R-:W-:Y:S01]  /*19160*/  F2FP.PACK_AB R19, R16, R19 ;  /* 0x000000131013723e */ /* 0x000fe200000000ff */
[C---:B------:R-:W-:Y:S01]  /*19170*/  FMUL.FTZ R50, R239.reuse, R59 ;  /* 0x0000003bef327220 */ /* 0x040fe20000410000 */
[----:B------:R-:W-:Y:S01]  /*19180*/  IADD3 R26, R2, 0x80, RZ ;  /* 0x00000080021a7810 */ /* 0x000fe20007ffe0ff */
[----:B------:R-:W-:-:S02]  /*19190*/  FMUL.FTZ R41, R239, R41 ;  /* 0x00000029ef297220 */ /* 0x000fc40000410000 */
        /* <DEDUP_REMOVED lines=26> */
[----:B------:R-:W-:Y:S01]  /*19340*/  F2FP.PACK_AB R15, R45, R44 ;  /* 0x0000002c2d0f723e */ /* 0x000fe200000000ff */
[----:B------:R-:W-:Y:S01]  /*19350*/  IMAD.WIDE.U32 R26, R26, R61, c[0x0][0x208] ;  /* 0x000082001a1a7625 */ /* 0x000fe200078e003d */
[----:B------:R-:W-:Y:S02]  /*19360*/  F2FP.PACK_AB R14, R37, R14 ;  /* 0x0000000e250e723e */ /* 0x000fe400000000ff */
[----:B------:R-:W-:Y:S01]  /*19370*/  F2FP.PACK_AB R13, R18, R13 ;  /* 0x0000000d120d723e */ /* 0x000fe200000000ff */
[----:B------:R-:W-:Y:S01]  /*19380*/  IMAD.WIDE.U32 R28, R28, R61, c[0x0][0x208] ;  /* 0x000082001c1c7625 */ /* 0x000fe200078e003d */
[----:B------:R-:W-:Y:S02]  /*19390*/  F2FP.PACK_AB R18, R47, R46 ;  /* 0x0000002e2f12723e */ /* 0x000fe400000000ff */
[----:B------:R-:W-:Y:S01]  /*193a0*/  F2FP.PACK_AB R17, R38, R17 ;  /* 0x000000112611723e */ /* 0x000fe200000000ff */
[----:B------:R-:W-:Y:S01]  /*193b0*/  IMAD.WIDE.U32 R30, R30, R61, c[0x0][0x208] ;  /* 0x000082001e1e7625 */ /* 0x000fe200078e003d */
[----:B------:R-:W-:-:S02]  /*193c0*/  F2FP.PACK_AB R16, R35, R16 ;  /* 0x000000102310723e */ /* 0x000fc400000000ff */
[----:B------:R-:W-:Y:S02]  /*193d0*/  F2FP.PACK_AB R22, R25, R22 ;  /* 0x000000161916723e */ /* 0x000fe400000000ff */
[----:B------:R-:W-:Y:S02]  /*193e0*/  F2FP.PACK_AB R23, R42, R23 ;  /* 0x000000172a17723e */ /* 0x000fe400000000ff */
[----:B------:R-:W-:Y:S02]  /*193f0*/  F2FP.PACK_AB R21, R50, R21 ;  /* 0x000000153215723e */ /* 0x000fe400000000ff */
[----:B------:R-:W-:Y:S02]  /*19400*/  LEA.HI.X R25, R236, c[0x0][0x20c], RZ, 0x4, P0 ;  /* 0x00008300ec197a11 */ /* 0x000fe400000f24ff */
[----:B------:R-:W-:Y:S01]  /*19410*/  F2FP.PACK_AB R20, R43, R20 ;  /* 0x000000142b14723e */ /* 0x000fe200000000ff */
        /* <DEDUP_REMOVED lines=8> */
.L_x_43763:
[----:B------:R-:W-:Y:S05]  /*194a0*/  BSYNC B0 ;  /* 0x0000000000007941 */ /* 0x000fea0003800000 */
.L_x_43312:
[----:B------:R-:W-:Y:S05]  /*194b0*/  EXIT ;  /* 0x000000000000794d */ /* 0x000fea0003800000 */
.L_x_43761:
[----:B------:R-:W-:Y:S01]  /*194c0*/  IMAD.MOV.U32 R242, RZ, RZ, R241 ;  /* 0x000000fffff27224 */ /* 0x000fe200078e00f1 */
[----:B------:R-:W-:Y:S01]  /*194d0*/  MOV R239, 0x1 ;  /* 0x0000000100ef7802 */ /* 0x000fe20000000f00 */
[----:B------:R-:W-:Y:S01]  /*194e0*/  IMAD.MOV.U32 R243, RZ, RZ, 0x1f ;  /* 0x0000001ffff37424 */ /* 0x000fe200078e00ff */
[----:B------:R-:W-:Y:S02]  /*194f0*/  MOV R240, 0xffffffff ;  /* 0xffffffff00f07802 */ /* 0x000fe40000000f00 */
[----:B------:R-:W-:Y:S02]  /*19500*/  MOV R238, 0x19520 ;  /* 0x0001952000ee7802 */ /* 0x000fe40000000f00 */
[----:B------:R-:W-:Y:S05]  /*19510*/  CALL.REL.NOINC `($__internal_125_$__cuda_sm70_shflsync_bfly_p) ;  /* 0x00000be000007944 */ /* 0x000fea0003c00000 */
[----:B-1----:R-:W-:Y:S01]  /*19520*/  IMAD.MOV.U32 R238, RZ, RZ, R240 ;  /* 0x000000ffffee7224 */ /* 0x002fe200078e00f0 */
[----:B------:R-:W-:Y:S05]  /*19530*/  BRA `(.L_x_43765) ;  /* 0xffffe43000007947 */ /* 0x000fea000383ffff */
.L_x_43762:
[----:B------:R-:W-:Y:S01]  /*19540*/  HFMA2.MMA R243, -RZ, RZ, 0, 1.847743988037109375e-06 ;  /* 0x0000001ffff37435 */ /* 0x000fe200000001ff */
[----:B------:R-:W-:Y:S01]  /*19550*/  MOV R242, R241 ;  /* 0x000000f100f27202 */ /* 0x000fe20000000f00 */
[----:B------:R-:W-:Y:S01]  /*19560*/  IMAD.MOV.U32 R239, RZ, RZ, 0x2 ;  /* 0x00000002ffef7424 */ /* 0x000fe200078e00ff */
[----:B------:R-:W-:Y:S01]  /*19570*/  MOV R238, 0x195a0 ;  /* 0x000195a000ee7802 */ /* 0x000fe20000000f00 */
[----:B------:R-:W-:-:S02]  /*19580*/  IMAD.MOV.U32 R240, RZ, RZ, -0x1 ;  /* 0xfffffffffff07424 */ /* 0x000fc400078e00ff */
[----:B------:R-:W-:Y:S05]  /*19590*/  CALL.REL.NOINC `($__internal_125_$__cuda_sm70_shflsync_bfly_p) ;  /* 0x00000b6000007944 */ /* 0x000fea0003c00000 */
[----:B-1----:R-:W-:Y:S01]  /*195a0*/  FADD.FTZ R241, R241, R240 ;  /* 0x000000f0f1f17221 */ /* 0x002fe20000010000 */
[----:B------:R-:W-:Y:S01]  /*195b0*/  MOV R239, 0x4 ;  /* 0x0000000400ef7802 */ /* 0x000fe20000000f00 */
[----:B------:R-:W-:Y:S01]  /*195c0*/  IMAD.MOV.U32 R243, RZ, RZ, 0x1f ;  /* 0x0000001ffff37424 */ /* 0x000fe200078e00ff */
[----:B------:R-:W-:Y:S01]  /*195d0*/  MOV R240, 0xffffffff ;  /* 0xffffffff00f07802 */ /* 0x000fe20000000f00 */
[----:B------:R-:W-:Y:S01]  /*195e0*/  IMAD.MOV.U32 R242, RZ, RZ, R241 ;  /* 0x000000fffff27224 */ /* 0x000fe200078e00f1 */
[----:B------:R-:W-:-:S02]  /*195f0*/  MOV R238, 0x19610 ;  /* 0x0001961000ee7802 */ /* 0x000fc40000000f00 */
[----:B------:R-:W-:Y:S05]  /*19600*/  CALL.REL.NOINC `($__internal_125_$__cuda_sm70_shflsync_bfly_p) ;  /* 0x00000af000007944 */ /* 0x000fea0003c00000 */
[----:B-1----:R-:W-:Y:S01]  /*19610*/  FADD.FTZ R241, R241, R240 ;  /* 0x000000f0f1f17221 */ /* 0x002fe20000010000 */
[----:B------:R-:W-:Y:S01]  /*19620*/  HFMA2.MMA R239, -RZ, RZ, 0, 4.76837158203125e-07 ;  /* 0x00000008ffef7435 */ /* 0x000fe200000001ff */
[----:B------:R-:W-:Y:S01]  /*19630*/  IMAD.MOV.U32 R243, RZ, RZ, 0x1f ;  /* 0x0000001ffff37424 */ /* 0x000fe200078e00ff */
[----:B------:R-:W-:Y:S01]  /*19640*/  MOV R240, 0xffffffff ;  /* 0xffffffff00f07802 */ /* 0x000fe20000000f00 */
[----:B------:R-:W-:Y:S01]  /*19650*/  IMAD.MOV.U32 R242, RZ, RZ, R241 ;  /* 0x000000fffff27224 */ /* 0x000fe200078e00f1 */
[----:B------:R-:W-:-:S02]  /*19660*/  MOV R238, 0x19680 ;  /* 0x0001968000ee7802 */ /* 0x000fc40000000f00 */
[----:B------:R-:W-:Y:S05]  /*19670*/  CALL.REL.NOINC `($__internal_125_$__cuda_sm70_shflsync_bfly_p) ;  /* 0x00000a8000007944 */ /* 0x000fea0003c00000 */
[----:B-1----:R-:W-:Y:S01]  /*19680*/  FADD.FTZ R241, R241, R240 ;  /* 0x000000f0f1f17221 */ /* 0x002fe20000010000 */
[----:B------:R-:W-:Y:S01]  /*19690*/  HFMA2.MMA R239, -RZ, RZ, 0, 9.5367431640625e-07 ;  /* 0x00000010ffef7435 */ /* 0x000fe200000001ff */
[----:B------:R-:W-:Y:S01]  /*196a0*/  IMAD.MOV.U32 R243, RZ, RZ, 0x1f ;  /* 0x0000001ffff37424 */ /* 0x000fe200078e00ff */
[----:B------:R-:W-:Y:S01]  /*196b0*/  MOV R240, 0xffffffff ;  /* 0xffffffff00f07802 */ /* 0x000fe20000000f00 */
[----:B------:R-:W-:Y:S01]  /*196c0*/  IMAD.MOV.U32 R242, RZ, RZ, R241 ;  /* 0x000000fffff27224 */ /* 0x000fe200078e00f1 */
[----:B------:R-:W-:-:S02]  /*196d0*/  MOV R238, 0x196f0 ;  /* 0x000196f000ee7802 */ /* 0x000fc40000000f00 */
[----:B------:R-:W-:Y:S05]  /*196e0*/  CALL.REL.NOINC `($__internal_125_$__cuda_sm70_shflsync_bfly_p) ;  /* 0x00000a1000007944 */ /* 0x000fea0003c00000 */
        /* <DEDUP_REMOVED lines=134> */
[----:B------:R-:W-:Y:S05]  /*19f50*/  CALL.REL.NOINC `($__internal_125_$__cuda_sm70_shflsync_bfly_p) ;  /* 0x000001a000007944 */ /* 0x000fea0003c00000 */
[----:B------:R-:W-:Y:S01]  /*19f60*/  HFMA2.MMA R243, -RZ, RZ, 0, 1.847743988037109375e-06 ;  /* 0x0000001ffff37435 */ /* 0x000fe200000001ff */
[----:B-1----:R-:W-:Y:S01]  /*19f70*/  FADD.FTZ R242, R242, R240 ;  /* 0x000000f0f2f27221 */ /* 0x002fe20000010000 */
[----:B------:R-:W-:Y:S01]  /*19f80*/  MOV R238, 0x19fc0 ;  /* 0x00019fc000ee7802 */ /* 0x000fe20000000f00 */
[----:B------:R-:W-:Y:S02]  /*19f90*/  IMAD.MOV.U32 R239, RZ, RZ, 0x2 ;  /* 0x00000002ffef7424 */ /* 0x000fe400078e00ff */
[----:B------:R-:W-:Y:S02]  /*19fa0*/  IMAD.MOV.U32 R240, RZ, RZ, -0x1 ;  /* 0xfffffffffff07424 */ /* 0x000fe400078e00ff */
[----:B------:R-:W-:Y:S05]  /*19fb0*/  CALL.REL.NOINC `($__internal_125_$__cuda_sm70_shflsync_bfly_p) ;  /* 0x0000014000007944 */ /* 0x000fea0003c00000 */
[----:B-1----:R-:W-:Y:S01]  /*19fc0*/  FADD.FTZ R242, R242, R240 ;  /* 0x000000f0f2f27221 */ /* 0x002fe20000010000 */
[----:B------:R-:W-:Y:S01]  /*19fd0*/  MOV R239, 0x4 ;  /* 0x0000000400ef7802 */ /* 0x000fe20000000f00 */
[----:B------:R-:W-:Y:S01]  /*19fe0*/  IMAD.MOV.U32 R243, RZ, RZ, 0x1f ;  /* 0x0000001ffff37424 */ /* 0x000fe200078e00ff */
[----:B------:R-:W-:-:S02]  /*19ff0*/  MOV R240, 0xffffffff ;  /* 0xffffffff00f07802 */ /* 0x000fc40000000f00 */
[----:B------:R-:W-:Y:S02]  /*1a000*/  MOV R238, 0x1a020 ;  /* 0x0001a02000ee7802 */ /* 0x000fe40000000f00 */
        /* <DEDUP_REMOVED lines=10> */
[----:B------:R-:W-:Y:S02]  /*1a0b0*/  MOV R240, 0xffffffff ;  /* 0xffffffff00f07802 */ /* 0x000fe40000000f00 */
[----:B------:R-:W-:-:S02]  /*1a0c0*/  MOV R238, 0x1a0e0 ;  /* 0x0001a0e000ee7802 */ /* 0x000fc40000000f00 */
[----:B------:R-:W-:Y:S05]  /*1a0d0*/  CALL.REL.NOINC `($__internal_125_$__cuda_sm70_shflsync_bfly_p) ;  /* 0x0000002000007944 */ /* 0x000fea0003c00000 */
[----:B-1----:R-:W-:Y:S01]  /*1a0e0*/  IMAD.MOV.U32 R238, RZ, RZ, R240 ;  /* 0x000000ffffee7224 */ /* 0x002fe200078e00f0 */
[----:B------:R-:W-:Y:S05]  /*1a0f0*/  BRA `(.L_x_43766) ;  /* 0xffffe1b000007947 */ /* 0x000fea000383ffff */
        .weak           $__internal_125_$__cuda_sm70_shflsync_bfly_p
        .type           $__internal_125_$__cuda_sm70_shflsync_bfly_p,@function
        .size           $__internal_125_$__cuda_sm70_shflsync_bfly_p,(.L_x_57165 - $__internal_125_$__cuda_sm70_shflsync_bfly_p)
$__internal_125_$__cuda_sm70_shflsync_bfly_p:
[----:B------:R-:W-:Y:S04]  /*1a100*/  WARPSYNC R240 ;  /* 0x000000f000007348 */ /* 0x000fe80003800000 */
[----:B------:R0:W1:Y:S02]  /*1a110*/  SHFL.BFLY PT, R240, R242, R239, R243 ;  /* 0x0c0000eff2f07389 */ /* 0x00006400000e00f3 */
[----:B0-----:R-:W-:-:S06]  /*1a120*/  HFMA2.MMA R239, -RZ, RZ, 0, 0 ;  /* 0x00000000ffef7435 */ /* 0x001fcc00000001ff */
[----:B------:R-:W-:Y:S05]  /*1a130*/  RET.REL.NODEC R238 `(_ZN10layer_norm13ln_fwd_kernelINS_13Kernel_traitsIf6__halffS2_fjLj2048ELj1ELj4ELj1ELj16ENS_18Kernel_traits_baseILj2048EfS2_fS2_fjLj128EEEEELb1ELb1ELb0ELb1EEEvNS_9FwdParamsE) ;  /* 0xfffe5ec0ee007950 */ /* 0x000fea0003c3ffff */
.L_x_43767:
        /* <DEDUP_REMOVED lines=12> */
.L_x_57165:


//--------------------- .text._ZN10layer_norm13ln_fwd_kernelINS_13Kernel_traitsIf6__halffS2_fjLj2048ELj1ELj4ELj1ELj16ENS_18Kernel_traits_baseILj2048EfS2_fS2_fjLj128EEEEELb1ELb1ELb1ELb0EEEvNS_9FwdParamsE --------------------------
	.section	.text._ZN10layer_norm13ln_fwd_kernelINS_13Kernel_traitsIf6__halffS2_fjLj2048ELj1ELj4ELj1ELj16ENS_18Kernel_traits_baseILj2048EfS2_fS2_fjLj128EEEEELb1ELb1ELb1ELb0EEEvNS_9FwdParamsE,"ax",@progbits
	.sectioninfo	@"SHI_REGISTERS=255"
	.align	128
        .global         _ZN10layer_norm13ln_fwd_kernelINS_13Kernel_traitsIf6__halffS2_fjLj2048ELj1ELj4ELj1ELj16ENS_18Kernel_traits_baseILj2048EfS2_fS2_fjLj128EEEEELb1ELb1ELb1ELb0EEEvNS_9FwdParamsE
        .type           _ZN10layer_norm13ln_fwd_kernelINS_13Kernel_traitsIf6__halffS2_fjLj2048ELj1ELj4ELj1ELj16ENS_18Kernel_traits_baseILj2048EfS2_fS2_fjLj128EEEEELb1ELb1ELb1ELb0EEEvNS_9FwdParamsE,@function
        .size           _ZN10layer_norm13ln_fwd_kernelINS_13Kernel_traitsIf6__halffS2_fjLj2048ELj1ELj4ELj1ELj16ENS_18Kernel_traits_baseILj2048EfS2_fS2_fjLj128EEEEELb1ELb1ELb1ELb0EEEvNS_9FwdParamsE,(.L_x_57166 - _ZN10layer_norm13ln_fwd_kernelINS_13Kernel_traitsIf6__halffS2_fjLj2048ELj1ELj4ELj1ELj16ENS_18Kernel_traits_baseILj2048EfS2_fS2_fjLj128EEEEELb1ELb1ELb1ELb0EEEvNS_9FwdParamsE)
        .other          _ZN10layer_norm13ln_fwd_kernelINS_13Kernel_traitsIf6__halffS2_fjLj2048ELj1ELj4ELj1ELj16ENS_18Kernel_traits_baseILj2048EfS2_fS2_fjLj128EEEEELb1ELb1ELb1ELb0EEEvNS_9FwdParamsE,@"STO_CUDA_ENTRY STV_DEFAULT"
_ZN10layer_norm13ln_fwd_kernelINS_13Kernel_traitsIf6__halffS2_fjLj2048ELj1ELj4ELj1ELj16ENS_18Kernel_traits_baseILj2048EfS2_fS2_fjLj128EEEEELb1ELb1ELb1ELb0EEEvNS_9FwdParamsE:
.text._ZN10layer_norm13ln_fwd_kernelINS_13Kernel_traitsIf6__halffS2_fjLj2048ELj1ELj4ELj1ELj16ENS_18Kernel_traits_baseILj2048EfS2_fS2_fjLj128EEEEELb1ELb1ELb1ELb0EEEvNS_9FwdParamsE:
        /* <DEDUP_REMOVED lines=108> */
.L_x_43769:
[----:B------:R-:W-:Y:S05]  /*06c0*/  BSYNC B0 ;  /* 0x0000000000007941 */ /* 0x000fea0003800000 */
.L_x_43768:
        /* <DEDUP_REMOVED lines=25> */
.L_x_43771:
[----:B------:R-:W-:Y:S05]  /*0860*/  BSYNC B0 ;  /* 0x0000000000007941 */ /* 0x000fea0003800000 */
.L_x_43770:
        /* <DEDUP_REMOVED lines=25> */
.L_x_43773:
[----:B------:R-:W-:Y:S05]  /*0a00*/  BSYNC B0 ;  /* 0x0000000000007941 */ /* 0x000fea0003800000 */
.L_x_43772:
        /* <DEDUP_REMOVED lines=25> */
.L_x_43775:
[----:B------:R-:W-:Y:S05]  /*0ba0*/  BSYNC B0 ;  /* 0x0000000000007941 */ /* 0x000fea0003800000 */
.L_x_43774:
        /* <DEDUP_REMOVED lines=25> */
.L_x_43777:
[----:B------:R-:W-:Y:S05]  /*0d40*/  BSYNC B0 ;  /* 0x0000000000007941 */ /* 0x000fea0003800000 */
.L_x_43776:
        /* <DEDUP_REMOVED lines=31> */
.L_x_43779:
[----:B------:R-:W-:Y:S05]  /*0f40*/  BSYNC B0 ;  /* 0x0000000000007941 */ /* 0x000fea0003800000 */
.L_x_43778:
        /* <DEDUP_REMOVED lines=28> */
[----:B------:R0:W5:Y:S01]  /*1110*/  @P1 LDG.E.128 R108, [R10.64+0x10] ;  /* 0x000010060a6c1981 */ /* 0x000162000c1e1d00 */
[----:B------:R-:W-:-:S03]  /*1120*/  IADD3 R7, R7, 0x20, RZ ;  /* 0x0000002007077810 */ /* 0x000fc60007ffe0ff */
.L_x_43781:
[----:B------:R-:W-:Y:S05]  /*1130*/  BSYNC B0 ;  /* 0x0000000000007941 */ /* 0x000fea0003800000 */
.L_x_43780:
        /* <DEDUP_REMOVED lines=25> */
.L_x_43783:
[----:B------:R-:W-:Y:S05]  /*12d0*/  BSYNC B0 ;  /* 0x0000000000007941 */ /* 0x000fea0003800000 */
.L_x_43782:
        /* <DEDUP_REMOVED lines=16> */
.L_x_44410:
[----:B------:R-:W-:-:S04]  /*13e0*/  IMAD.MOV.U32 R222, RZ, RZ, 0x4 ;  /* 0x00000004ffde7424 */ /* 0x000fc800078e00ff */
        /* <DEDUP_REMOVED lines=21> */
[----:B------:R-:W-:Y:S02]  /*1540*/  ISETP.NE.U32.AND P2, PT, RZ, c[0x0][0x180], PT ;  /* 0x00006000ff007a0c */ /* 0x000fe40003f45070 */
[----:B------:R-:W-:Y:S02]  /*1550*/  @P1 MOV R148, 0x10 ;  /* 0x0000001000941802 */ /* 0x000fe40000000f00 */
[----:B------:R-:W-:-:S03]  /*1560*/  ISETP.NE.AND.EX P2, PT, RZ, c[0x0][0x184], PT, P2 ;  /* 0x00006100ff007a0c */ /* 0x000fc60003f45320 */
[----:B------:R-:W-:-:S05]  /*1570*/  @P1 IMAD.WIDE.U32 R148, R213, R148, c[0x0][0x170] ;  /* 0x00005c00d5941625 */ /* 0x000fca00078e0094 */
[----:B------:R0:W5:Y:S05]  /*1580*/  @P1 LDG.E.128 R136, [R148.64] ;  /* 0x0000000694881981 */ /* 0x00016a000c1e1d00 */
        /* <DEDUP_REMOVED lines=23> */
.L_x_43790:
[----:B------:R-:W-:Y:S02]  /*1700*/  IMAD.MOV.U32 R13, RZ, RZ, R10 ;  /* 0x000000ffff0d7224 */ /* 0x000fe400078e000a */
.L_x_43791:
[----:B------:R-:W-:Y:S05]  /*1710*/  BSYNC B3 ;  /* 0x0000000000037941 */ /* 0x000fea0003800000 */
.L_x_43789:
        /* <DEDUP_REMOVED lines=16> */
.L_x_43795:
[----:B------:R-:W-:Y:S05]  /*1820*/  BSYNC B4 ;  /* 0x0000000000047941 */ /* 0x000fea0003800000 */
.L_x_43794:
        /* <DEDUP_REMOVED lines=44> */
.L_x_43793:
[----:B------:R-:W-:Y:S05]  /*1af0*/  BSYNC B3 ;  /* 0x0000000000037941 */ /* 0x000fea0003800000 */
.L_x_43792:
        /* <DEDUP_REMOVED lines=8> */
[----:B------:R-:W-:Y:S02]  /*1b80*/  FSEL R13, R8, RZ, !P4 ;  /* 0x000000ff080d7208 */ /* 0x000fe40006000000 */
[----:B------:R-:W-:-:S03]  /*1b90*/  SEL R8, RZ, 0x1, P4 ;  /* 0x00000001ff087807 */ /* 0x000fc60002000000 */
[----:B--2---:R-:W-:Y:S01]  /*1ba0*/  FMUL.FTZ R148, R148, R13 ;  /* 0x0000000d94947220 */ /* 0x004fe20000410000 */
[----:B------:R-:W-:-:S03]  /*1bb0*/  PRMT R13, R8, 0x7610, R13 ;  /* 0x00007610080d7816 */ /* 0x000fc6000000000d */
[----:B------:R-:W-:Y:S02]  /*1bc0*/  @P2 FADD.FTZ R148, R140, R148 ;  /* 0x000000948c942221 */ /* 0x000fe40000010000 */
.L_x_43788:
[----:B------:R-:W-:Y:S05]  /*1bd0*/  BSYNC B2 ;  /* 0x0000000000027941 */ /* 0x000fea0003800000 */
.L_x_43787:
        /* <DEDUP_REMOVED lines=18> */
.L_x_43799:
[----:B------:R-:W-:Y:S02]  /*1d00*/  IMAD.MOV.U32 R8, RZ, RZ, R10 ;  /* 0x000000ffff087224 */ /* 0x000fe400078e000a */
.L_x_43800:
[----:B------:R-:W-:Y:S05]  /*1d10*/  BSYNC B3 ;  /* 0x0000000000037941 */ /* 0x000fea0003800000 */
.L_x_43798:
        /* <DEDUP_REMOVED lines=16> */
.L_x_43804:
[----:B------:R-:W-:Y:S05]  /*1e20*/  BSYNC B4 ;  /* 0x0000000000047941 */ /* 0x000fea0003800000 */
.L_x_43803:
        /* <DEDUP_REMOVED lines=44> */
.L_x_43802:
[----:B------:R-:W-:Y:S05]  /*20f0*/  BSYNC B3 ;  /* 0x0000000000037941 */ /* 0x000fea0003800000 */
.L_x_43801:
        /* <DEDUP_REMOVED lines=8> */
[----:B------:R-:W-:Y:S02]  /*2180*/  FSEL R14, R8, RZ, !P4 ;  /* 0x000000ff080e7208 */ /* 0x000fe40006000000 */
[----:B------:R-:W-:-:S03]  /*2190*/  SEL R8, RZ, 0x1, P4 ;  /* 0x00000001ff087807 */ /* 0x000fc60002000000 */
[----:B--2---:R-:W-:Y:S01]  /*21a0*/  FMUL.FTZ R149, R149, R14 ;  /* 0x0000000e95957220 */ /* 0x004fe20000410000 */
[----:B------:R-:W-:-:S03]  /*21b0*/  PRMT R14, R8, 0x7610, R14 ;  /* 0x00007610080e7816 */ /* 0x000fc6000000000e */
[----:B------:R-:W-:Y:S02]  /*21c0*/  @P2 FADD.FTZ R149, R141, R149 ;  /* 0x000000958d952221 */ /* 0x000fe40000010000 */
.L_x_43797:
[----:B------:R-:W-:Y:S05]  /*21d0*/  BSYNC B2 ;  /* 0x0000000000027941 */ /* 0x000fea0003800000 */
.L_x_43796:
        /* <DEDUP_REMOVED lines=18> */
.L_x_43808:
[----:B------:R-:W-:Y:S02]  /*2300*/  MOV R8, R10 ;  /* 0x0000000a00087202 */ /* 0x000fe40000000f00 */
.L_x_43809:
[----:B------:R-:W-:Y:S05]  /*2310*/  BSYNC B3 ;  /* 0x0000000000037941 */ /* 0x000fea0003800000 */
.L_x_43807:
        /* <DEDUP_REMOVED lines=16> */
.L_x_43813:
[----:B------:R-:W-:Y:S05]  /*2420*/  BSYNC B4 ;  /* 0x0000000000047941 */ /* 0x000fea0003800000 */
.L_x_43812:
        /* <DEDUP_REMOVED lines=44> */
.L_x_43811:
[----:B------:R-:W-:Y:S05]  /*26f0*/  BSYNC B3 ;  /* 0x0000000000037941 */ /* 0x000fea0003800000 */
.L_x_43810:
        /* <DEDUP_REMOVED lines=13> */
.L_x_43806:
[----:B------:R-:W-:Y:S05]  /*27d0*/  BSYNC B2 ;  /* 0x0000000000027941 */ /* 0x000fea0003800000 */
.L_x_43805:
        /* <DEDUP_REMOVED lines=18> */
.L_x_43817:
[----:B------:R-:W-:Y:S02]  /*2900*/  IMAD.MOV.U32 R151, RZ, RZ, R10 ;  /* 0x000000ffff977224 */ /* 0x000fe400078e000a */
.L_x_43818:
[----:B------:R-:W-:Y:S05]  /*2910*/  BSYNC B3 ;  /* 0x0000000000037941 */ /* 0x000fea0003800000 */
.L_x_43816:
        /* <DEDUP_REMOVED lines=16> */
.L_x_43822:
[----:B------:R-:W-:Y:S05]  /*2a20*/  BSYNC B4 ;  /* 0x0000000000047941 */ /* 0x000fea0003800000 */
.L_x_43821:
        /* <DEDUP_REMOVED lines=44> */
.L_x_43820:
[----:B------:R-:W-:Y:S05]  /*2cf0*/  BSYNC B3 ;  /* 0x0000000000037941 */ /* 0x000fea0003800000 */
.L_x_43819:
[----:B------:R-:W2:Y:S01]  /*2d00*/  LDL R153, [R1+0x94] ;  /* 0x0000940001997983 */ /* 0x000ea20000100800 */
[----:B------:R-:W0:Y:S01]  /*2d10*/  I2F.U32 R151, R151 ;  /* 0x0000009700977306 */ /* 0x000e220000201000 */
[----:B------:R-:W-:-:S04]  /*2d20*/  IMAD.MOV.U32 R152, RZ, RZ, 0x2f800000 ;  /* 0x2f800000ff987424 */ /* 0x000fc800078e00ff */
[----:B0-----:R-:W-:-:S05]  /*2d30*/  FFMA.FTZ R151, R151, R152, 1.1641532182693481445e-10 ;  /* 0x2f00000097977423 */ /* 0x001fca0000010098 */
[----:B------:R-:W-:Y:S01]  /*2d40*/  FSETP.GTU.FTZ.AND P4, PT, R151, c[0x0][0x1e4], PT ;  /* 0x0000790097007a0b */ /* 0x000fe20003f9c000 */
[----:B-----5:R-:W-:-:S03]  /*2d50*/  HADD2.F32 R151, -RZ, R137.H1_H1 ;  /* 0x30000089ff977230 */ /* 0x020fc60000004100 */
[----:B------:R-:W-:Y:S02]  /*2d60*/  SEL R152, RZ, 0x1, P4 ;  /* 0x00000001ff987807 */ /* 0x000fe40002000000 */
[----:B------:R-:W-:Y:S02]  /*2d70*/  FMUL.FTZ R151, R151, c[0x0][0x1ec] ;  /* 0x00007b0097977a20 */ /* 0x000fe40000410000 */
[----:B------:R-:W-:Y:S02]  /*2d80*/  PRMT R216, R152, 0x7610, R216 ;  /* 0x0000761098d87816 */ /* 0x000fe400000000d8 */
[----:B------:R-:W-:-:S05]  /*2d90*/  FMUL.FTZ R151, R151, c[0x0][0x1e8] ;  /* 0x00007a0097977a20 */ /* 0x000fca0000410000 */
[----:B------:R-:W-:-:S05]  /*2da0*/  FSEL R151, R151, RZ, !P4 ;  /* 0x000000ff97977208 */ /* 0x000fca0006000000 */
[----:B--2---:R-:W-:-:S04]  /*2db0*/  FMUL.FTZ R151, R153, R151 ;  /* 0x0000009799977220 */ /* 0x004fc80000410000 */
[----:B------:R-:W-:Y:S02]  /*2dc0*/  @P2 FADD.FTZ R151, R143, R151 ;  /* 0x000000978f972221 */ /* 0x000fe40000010000 */
.L_x_43815:
[----:B------:R-:W-:Y:S05]  /*2dd0*/  BSYNC B2 ;  /* 0x0000000000027941 */ /* 0x000fea0003800000 */
.L_x_43814:
        /* <DEDUP_REMOVED lines=18> */
.L_x_43826:
[----:B------:R-:W-:Y:S02]  /*2f00*/  IMAD.MOV.U32 R154, RZ, RZ, R10 ;  /* 0x000000ffff9a7224 */ /* 0x000fe400078e000a */
.L_x_43827:
[----:B------:R-:W-:Y:S05]  /*2f10*/  BSYNC B3 ;  /* 0x0000000000037941 */ /* 0x000fea0003800000 */
.L_x_43825:
        /* <DEDUP_REMOVED lines=16> */
.L_x_43831:
[----:B------:R-:W-:Y:S05]  /*3020*/  BSYNC B4 ;  /* 0x0000000000047941 */ /* 0x000fea0003800000 */
.L_x_43830:
        /* <DEDUP_REMOVED lines=44> */
.L_x_43829:
[----:B------:R-:W-:Y:S05]  /*32f0*/  BSYNC B3 ;  /* 0x0000000000037941 */ /* 0x000fea0003800000 */
.L_x_43828:
[----:B------:R-:W2:Y:S01]  /*3300*/  LDL R153, [R1+0x98] ;  /* 0x0000980001997983 */ /* 0x000ea20000100800 */
[----:B------:R-:W0:Y:S01]  /*3310*/  I2F.U32 R8, R154 ;  /* 0x0000009a00087306 */ /* 0x000e220000201000 */
[----:B------:R-:W-:-:S04]  /*3320*/  IMAD.MOV.U32 R152, RZ, RZ, 0x2f800000 ;  /* 0x2f800000ff987424 */ /* 0x000fc800078e00ff */
[----:B0-----:R-:W-:-:S05]  /*3330*/  FFMA.FTZ R8, R8, R152, 1.1641532182693481445e-10 ;  /* 0x2f00000008087423 */ /* 0x001fca0000010098 */
[----:B------:R-:W-:Y:S01]  /*3340*/  FSETP.GTU.FTZ.AND P4, PT, R8, c[0x0][0x1e4], PT ;  /* 0x0000790008007a0b */ /* 0x000fe20003f9c000 */
[----:B------:R-:W-:-:S05]  /*3350*/  HADD2.F32 R8, -RZ, R138.H0_H0 ;  /* 0x2000008aff087230 */ /* 0x000fca0000004100 */
[----:B------:R-:W-:-:S04]  /*3360*/  FMUL.FTZ R8, R8, c[0x0][0x1ec] ;  /* 0x00007b0008087a20 */ /* 0x000fc80000410000 */
[----:B------:R-:W-:-:S05]  /*3370*/  FMUL.FTZ R8, R8, c[0x0][0x1e8] ;  /* 0x00007a0008087a20 */ /* 0x000fca0000410000 */
[----:B------:R-:W-:Y:S02]  /*3380*/  FSEL R152, R8, RZ, !P4 ;  /* 0x000000ff08987208 */ /* 0x000fe40006000000 */
[----:B------:R-:W-:-:S04]  /*3390*/  SEL R8, RZ, 0x1, P4 ;  /* 0x00000001ff087807 */ /* 0x000fc80002000000 */
[----:B------:R-:W-:Y:S01]  /*33a0*/  PRMT R217, R8, 0x7610, R217 ;  /* 0x0000761008d97816 */ /* 0x000fe200000000d9 */
[----:B--2---:R-:W-:-:S04]  /*33b0*/  FMUL.FTZ R152, R153, R152 ;  /* 0x0000009899987220 */ /* 0x004fc80000410000 */
[----:B------:R-:W-:Y:S02]  /*33c0*/  @P2 FADD.FTZ R152, R144, R152 ;  /* 0x0000009890982221 */ /* 0x000fe40000010000 */
.L_x_43824:
[----:B------:R-:W-:Y:S05]  /*33d0*/  BSYNC B2 ;  /* 0x0000000000027941 */ /* 0x000fea0003800000 */
.L_x_43823:
        /* <DEDUP_REMOVED lines=18> */
.L_x_43835:
[----:B------:R-:W-:Y:S02]  /*3500*/  IMAD.MOV.U32 R8, RZ, RZ, R10 ;  /* 0x000000ffff087224 */ /* 0x000fe400078e000a */
.L_x_43836:
[----:B------:R-:W-:Y:S05]  /*3510*/  BSYNC B3 ;  /* 0x0000000000037941 */ /* 0x000fea0003800000 */
.L_x_43834:
        /* <DEDUP_REMOVED lines=16> */
.L_x_43840:
[----:B------:R-:W-:Y:S05]  /*3620*/  BSYNC B4 ;  /* 0x0000000000047941 */ /* 0x000fea0003800000 */
.L_x_43839:
        /* <DEDUP_REMOVED lines=44> */
.L_x_43838:
[----:B------:R-:W-:Y:S05]  /*38f0*/  BSYNC B3 ;  /* 0x0000000000037941 */ /* 0x000fea0003800000 */
.L_x_43837:
[----:B------:R-:W2:Y:S01]  /*3900*/  LDL R154, [R1+0x9c] ;  /* 0x00009c00019a7983 */ /* 0x000ea20000100800 */
[----:B------:R-:W0:Y:S01]  /*3910*/  I2F.U32 R8, R8 ;  /* 0x0000000800087306 */ /* 0x000e220000201000 */
[----:B------:R-:W-:-:S04]  /*3920*/  IMAD.MOV.U32 R153, RZ, RZ, 0x2f800000 ;  /* 0x2f800000ff997424 */ /* 0x000fc800078e00ff */
[----:B0-----:R-:W-:-:S05]  /*3930*/  FFMA.FTZ R8, R8, R153, 1.1641532182693481445e-10 ;  /* 0x2f00000008087423 */ /* 0x001fca0000010099 */
[----:B------:R-:W-:Y:S01]  /*3940*/  FSETP.GTU.FTZ.AND P4, PT, R8, c[0x0][0x1e4], PT ;  /* 0x0000790008007a0b */ /* 0x000fe20003f9c000 */
[----:B------:R-:W-:-:S05]  /*3950*/  HADD2.F32 R8, -RZ, R138.H1_H1 ;  /* 0x3000008aff087230 */ /* 0x000fca0000004100 */
[----:B------:R-:W-:-:S04]  /*3960*/  FMUL.FTZ R8, R8, c[0x0][0x1ec] ;  /* 0x00007b0008087a20 */ /* 0x000fc80000410000 */
[----:B------:R-:W-:-:S05]  /*3970*/  FMUL.FTZ R8, R8, c[0x0][0x1e8] ;  /* 0x00007a0008087a20 */ /* 0x000fca0000410000 */
[----:B------:R-:W-:Y:S02]  /*3980*/  FSEL R153, R8, RZ, !P4 ;  /* 0x000000ff08997208 */ /* 0x000fe40006000000 */
[----:B------:R-:W-:-:S04]  /*3990*/  SEL R8, RZ, 0x1, P4 ;  /* 0x00000001ff087807 */ /* 0x000fc80002000000 */
[----:B------:R-:W-:Y:S01]  /*39a0*/  PRMT R218, R8, 0x7610, R218 ;  /* 0x0000761008da7816 */ /* 0x000fe200000000da */
[----:B--2---:R-:W-:-:S04]  /*39b0*/  FMUL.FTZ R153, R154, R153 ;  /* 0x000000999a997220 */ /* 0x004fc80000410000 */
[----:B------:R-:W-:Y:S02]  /*39c0*/  @P2 FADD.FTZ R153, R145, R153 ;  /* 0x0000009991992221 */ /* 0x000fe40000010000 */
.L_x_43833:
[----:B------:R-:W-:Y:S05]  /*39d0*/  BSYNC B2 ;  /* 0x0000000000027941 */ /* 0x000fea0003800000 */
.L_x_43832:
        /* <DEDUP_REMOVED lines=18> */
.L_x_43844:
[----:B------:R-:W-:Y:S02]  /*3b00*/  IMAD.MOV.U32 R8, RZ, RZ, R10 ;  /* 0x000000ffff087224 */ /* 0x000fe400078e000a */
.L_x_43845:
[----:B------:R-:W-:Y:S05]  /*3b10*/  BSYNC B3 ;  /* 0x0000000000037941 */ /* 0x000fea0003800000 */
.L_x_43843:
        /* <DEDUP_REMOVED lines=16> */
.L_x_43849:
[----:B------:R-:W-:Y:S05]  /*3c20*/  BSYNC B4 ;  /* 0x0000000000047941 */ /* 0x000fea0003800000 */
.L_x_43848:
        /* <DEDUP_REMOVED lines=44> */
.L_x_43847:
[----:B------:R-:W-:Y:S05]  /*3ef0*/  BSYNC B3 ;  /* 0x0000000000037941 */ /* 0x000fea0003800000 */
.L_x_43846:
[----:B------:R-:W2:Y:S01]  /*3f00*/  LDL R155, [R1+0xa0] ;  /* 0x0000a000019b7983 */ /* 0x000ea20000100800 */
[----:B------:R-:W0:Y:S01]  /*3f10*/  I2F.U32 R8, R8 ;  /* 0x0000000800087306 */ /* 0x000e220000201000 */
[----:B------:R-:W-:-:S10]  /*3f20*/  HFMA2.MMA R154, -RZ, RZ, 0.1171875, 0 ;  /* 0x2f800000ff9a7435 */ /* 0x000fd400000001ff */
        /* <DEDUP_REMOVED lines=10> */
.L_x_43842:
[----:B------:R-:W-:Y:S05]  /*3fd0*/  BSYNC B2 ;  /* 0x0000000000027941 */ /* 0x000fea0003800000 */
.L_x_43841:
        /* <DEDUP_REMOVED lines=18> */
.L_x_43853:
[----:B------:R-:W-:Y:S02]  /*4100*/  MOV R155, R10 ;  /* 0x0000000a009b7202 */ /* 0x000fe40000000f00 */
.L_x_43854:
[----:B------:R-:W-:Y:S05]  /*4110*/  BSYNC B3 ;  /* 0x0000000000037941 */ /* 0x000fea0003800000 */
.L_x_43852:
        /* <DEDUP_REMOVED lines=16> */
.L_x_43858:
[----:B------:R-:W-:Y:S05]  /*4220*/  BSYNC B4 ;  /* 0x0000000000047941 */ /* 0x000fea0003800000 */
.L_x_43857:
        /* <DEDUP_REMOVED lines=44> */
.L_x_43856:
[----:B------:R-:W-:Y:S05]  /*44f0*/  BSYNC B3 ;  /* 0x0000000000037941 */ /* 0x000fea0003800000 */
.L_x_43855:
[----:B------:R-:W2:Y:S01]  /*4500*/  LDL R221, [R1+0xa4] ;  /* 0x0000a40001dd7983 */ /* 0x000ea20000100800 */
[----:B------:R-:W0:Y:S01]  /*4510*/  I2F.U32 R155, R155 ;  /* 0x0000009b009b7306 */ /* 0x000e220000201000 */
[----:B------:R-:W-:-:S04]  /*4520*/  IMAD.MOV.U32 R215, RZ, RZ, 0x2f800000 ;  /* 0x2f800000ffd77424 */ /* 0x000fc800078e00ff */
[----:B0-----:R-:W-:-:S05]  /*4530*/  FFMA.FTZ R155, R155, R215, 1.1641532182693481445e-10 ;  /* 0x2f0000009b9b7423 */ /* 0x001fca00000100d7 */
[----:B------:R-:W-:Y:S01]  /*4540*/  FSETP.GTU.FTZ.AND P3, PT, R155, c[0x0][0x1e4], PT ;  /* 0x000079009b007a0b */ /* 0x000fe20003f7c000 */
[----:B------:R-:W-:-:S03]  /*4550*/  HADD2.F32 R155, -RZ, R139.H1_H1 ;  /* 0x3000008bff9b7230 */ /* 0x000fc60000004100 */
[----:B------:R-:W-:Y:S02]  /*4560*/  SEL R215, RZ, 0x1, P3 ;  /* 0x00000001ffd77807 */ /* 0x000fe40001800000 */
[----:B------:R-:W-:Y:S02]  /*4570*/  FMUL.FTZ R155, R155, c[0x0][0x1ec] ;  /* 0x00007b009b9b7a20 */ /* 0x000fe40000410000 */
[----:B------:R-:W-:Y:S02]  /*4580*/  PRMT R220, R215, 0x7610, R220 ;  /* 0x00007610d7dc7816 */ /* 0x000fe400000000dc */
[----:B------:R-:W-:-:S05]  /*4590*/  FMUL.FTZ R155, R155, c[0x0][0x1e8] ;  /* 0x00007a009b9b7a20 */ /* 0x000fca0000410000 */
[----:B------:R-:W-:-:S05]  /*45a0*/  FSEL R155, R155, RZ, !P3 ;  /* 0x000000ff9b9b7208 */ /* 0x000fca0005800000 */
[----:B--2---:R-:W-:-:S04]  /*45b0*/  FMUL.FTZ R155, R221, R155 ;  /* 0x0000009bdd9b7220 */ /* 0x004fc80000410000 */
[----:B------:R-:W-:Y:S02]  /*45c0*/  @P2 FADD.FTZ R155, R147, R155 ;  /* 0x0000009b939b2221 */ /* 0x000fe40000010000 */
.L_x_43851:
[----:B------:R-:W-:Y:S05]  /*45d0*/  BSYNC B2 ;  /* 0x0000000000027941 */ /* 0x000fea0003800000 */
.L_x_43850:
        /* <DEDUP_REMOVED lines=26> */
.L_x_43860:
[----:B------:R-:W-:Y:S05]  /*4780*/  BSYNC B2 ;  /* 0x0000000000027941 */ /* 0x000fea0003800000 */
.L_x_43859:
[----:B------:R-:W-:Y:S02]  /*4790*/  IADD3 R214, R214, 0x20, RZ ;  /* 0x00000020d6d67810 */ /* 0x000fe40007ffe0ff */
[----:B------:R-:W-:Y:S02]  /*47a0*/  IADD3 R213, R213, 0x20, RZ ;  /* 0x00000020d5d57810 */ /* 0x000fe40007ffe0ff */
.L_x_43786:
[----:B------:R-:W-:Y:S05]  /*47b0*/  BSYNC B1 ;  /* 0x0000000000017941 */ /* 0x000fea0003800000 */
.L_x_43785:
        /* <DEDUP_REMOVED lines=31> */
.L_x_43866:
[----:B------:R-:W-:Y:S02]  /*49b0*/  IMAD.MOV.U32 R13, RZ, RZ, R10 ;  /* 0x000000ffff0d7224 */ /* 0x000fe400078e000a */
.L_x_43867:
[----:B------:R-:W-:Y:S05]  /*49c0*/  BSYNC B3 ;  /* 0x0000000000037941 */ /* 0x000fea0003800000 */
.L_x_43865:
        /* <DEDUP_REMOVED lines=16> */
.L_x_43871:
[----:B------:R-:W-:Y:S05]  /*4ad0*/  BSYNC B4 ;  /* 0x0000000000047941 */ /* 0x000fea0003800000 */
.L_x_43870:
        /* <DEDUP_REMOVED lines=44> */
.L_x_43869:
[----:B------:R-:W-:Y:S05]  /*4da0*/  BSYNC B3 ;  /* 0x0000000000037941 */ /* 0x000fea0003800000 */
.L_x_43868:
[----:B------:R-:W2:Y:S01]  /*4db0*/  LDL R156, [R1+0x68] ;  /* 0x00006800019c7983 */ /* 0x000ea20000100800 */
[----:B------:R1:W4:Y:S02]  /*4dc0*/  I2F.U32 R8, R13 ;  /* 0x0000000d00087306 */ /* 0x0003240000201000 */
[----:B-1----:R-:W-:-:S04]  /*4dd0*/  IMAD.MOV.U32 R13, RZ, RZ, 0x2f800000 ;  /* 0x2f800000ff0d7424 */ /* 0x002fc800078e00ff */
[----:B----4-:R-:W-:-:S05]  /*4de0*/  FFMA.FTZ R8, R8, R13, 1.1641532182693481445e-10 ;  /* 0x2f00000008087423 */ /* 0x010fca000001000d */
        /* <DEDUP_REMOVED lines=9> */
.L_x_43864:
[----:B------:R-:W-:Y:S05]  /*4e80*/  BSYNC B2 ;  /* 0x0000000000027941 */ /* 0x000fea0003800000 */
.L_x_43863:
        /* <DEDUP_REMOVED lines=18> */
.L_x_43875:
[----:B------:R-:W-:Y:S02]  /*4fb0*/  IMAD.MOV.U32 R8, RZ, RZ, R10 ;  /* 0x000000ffff087224 */ /* 0x000fe400078e000a */
.L_x_43876:
[----:B------:R-:W-:Y:S05]  /*4fc0*/  BSYNC B3 ;  /* 0x0000000000037941 */ /* 0x000fea0003800000 */
.L_x_43874:
        /* <DEDUP_REMOVED lines=16> */
.L_x_43880:
[----:B------:R-:W-:Y:S05]  /*50d0*/  BSYNC B4 ;  /* 0x0000000000047941 */ /* 0x000fea0003800000 */
.L_x_43879:
        /* <DEDUP_REMOVED lines=44> */
.L_x_43878:
[----:B------:R-:W-:Y:S05]  /*53a0*/  BSYNC B3 ;  /* 0x0000000000037941 */ /* 0x000fea0003800000 */
.L_x_43877:
        /* <DEDUP_REMOVED lines=13> */
.L_x_43873:
[----:B------:R-:W-:Y:S05]  /*5480*/  BSYNC B2 ;  /* 0x0000000000027941 */ /* 0x000fea0003800000 */
.L_x_43872:
        /* <DEDUP_REMOVED lines=18> */
.L_x_43884:
[----:B------:R-:W-:Y:S02]  /*55b0*/  IMAD.MOV.U32 R8, RZ, RZ, R10 ;  /* 0x000000ffff087224 */ /* 0x000fe400078e000a */
.L_x_43885:
[----:B------:R-:W-:Y:S05]  /*55c0*/  BSYNC B3 ;  /* 0x0000000000037941 */ /* 0x000fea0003800000 */
.L_x_43883:
        /* <DEDUP_REMOVED lines=16> */
.L_x_43889:
[----:B------:R-:W-:Y:S05]  /*56d0*/  BSYNC B4 ;  /* 0x0000000000047941 */ /* 0x000fea0003800000 */
.L_x_43888:
        /* <DEDUP_REMOVED lines=44> */
.L_x_43887:
[----:B------:R-:W-:Y:S05]  /*59a0*/  BSYNC B3 ;  /* 0x0000000000037941 */ /* 0x000fea0003800000 */
.L_x_43886:
[----:B------:R-:W2:Y:S01]  /*59b0*/  LDL R158, [R1+0x70] ;  /* 0x00007000019e7983 */ /* 0x000ea20000100800 */
[----:B------:R-:W1:Y:S01]  /*59c0*/  I2F.U32 R8, R8 ;  /* 0x0000000800087306 */ /* 0x000e620000201000 */
[----:B------:R-:W-:-:S04]  /*59d0*/  IMAD.MOV.U32 R15, RZ, RZ, 0x2f800000 ;  /* 0x2f800000ff0f7424 */ /* 0x000fc800078e00ff */
        /* <DEDUP_REMOVED lines=10> */
.L_x_43882:
[----:B------:R-:W-:Y:S05]  /*5a80*/  BSYNC B2 ;  /* 0x0000000000027941 */ /* 0x000fea0003800000 */
.L_x_43881:
        /* <DEDUP_REMOVED lines=18> */
.L_x_43893:
[----:B------:R-:W-:Y:S02]  /*5bb0*/  IMAD.MOV.U32 R159, RZ, RZ, R10 ;  /* 0x000000ffff9f7224 */ /* 0x000fe400078e000a */
.L_x_43894:
[----:B------:R-:W-:Y:S05]  /*5bc0*/  BSYNC B3 ;  /* 0x0000000000037941 */ /* 0x000fea0003800000 */
.L_x_43892:
        /* <DEDUP_REMOVED lines=16> */
.L_x_43898:
[----:B------:R-:W-:Y:S05]  /*5cd0*/  BSYNC B4 ;  /* 0x0000000000047941 */ /* 0x000fea0003800000 */
.L_x_43897:
        /* <DEDUP_REMOVED lines=44> */
.L_x_43896:
[----:B------:R-:W-:Y:S05]  /*5fa0*/  BSYNC B3 ;  /* 0x0000000000037941 */ /* 0x000fea0003800000 */
.L_x_43895:
[----:B------:R-:W2:Y:S01]  /*5fb0*/  LDL R161, [R1+0x74] ;  /* 0x0000740001a17983 */ /* 0x000ea20000100800 */
[----:B------:R-:W1:Y:S01]  /*5fc0*/  I2F.U32 R159, R159 ;  /* 0x0000009f009f7306 */ /* 0x000e620000201000 */
[----:B------:R-:W-:-:S10]  /*5fd0*/  HFMA2.MMA R160, -RZ, RZ, 0.1171875, 0 ;  /* 0x2f800000ffa07435 */ /* 0x000fd400000001ff */
[----:B-1----:R-:W-:-:S05]  /*5fe0*/  FFMA.FTZ R159, R159, R160, 1.1641532182693481445e-10 ;  /* 0x2f0000009f9f7423 */ /* 0x002fca00000100a0 */
        /* <DEDUP_REMOVED lines=9> */
.L_x_43891:
[----:B------:R-:W-:Y:S05]  /*6080*/  BSYNC B2 ;  /* 0x0000000000027941 */ /* 0x000fea0003800000 */
.L_x_43890:
        /* <DEDUP_REMOVED lines=18> */
.L_x_43902:
[----:B------:R-:W-:Y:S02]  /*61b0*/  MOV R162, R10 ;  /* 0x0000000a00a27202 */ /* 0x000fe40000000f00 */
.L_x_43903:
[----:B------:R-:W-:Y:S05]  /*61c0*/  BSYNC B3 ;  /* 0x0000000000037941 */ /* 0x000fea0003800000 */
.L_x_43901:
        /* <DEDUP_REMOVED lines=16> */
.L_x_43907:
[----:B------:R-:W-:Y:S05]  /*62d0*/  BSYNC B4 ;  /* 0x0000000000047941 */ /* 0x000fea0003800000 */
.L_x_43906:
        /* <DEDUP_REMOVED lines=44> */
.L_x_43905:
[----:B------:R-:W-:Y:S05]  /*65a0*/  BSYNC B3 ;  /* 0x0000000000037941 */ /* 0x000fea0003800000 */
.L_x_43904:
[----:B------:R-:W2:Y:S01]  /*65b0*/  LDL R161, [R1+0x78] ;  /* 0x0000780001a17983 */ /* 0x000ea20000100800 */
[----:B------:R-:W1:Y:S01]  /*65c0*/  I2F.U32 R8, R162 ;  /* 0x000000a200087306 */ /* 0x000e620000201000 */
[----:B------:R-:W-:-:S04]  /*65d0*/  IMAD.MOV.U32 R160, RZ, RZ, 0x2f800000 ;  /* 0x2f800000ffa07424 */ /* 0x000fc800078e00ff */
[----:B-1----:R-:W-:-:S05]  /*65e0*/  FFMA.FTZ R8, R8, R160, 1.1641532182693481445e-10 ;  /* 0x2f00000008087423 */ /* 0x002fca00000100a0 */
        /* <DEDUP_REMOVED lines=9> */
.L_x_43900:
[----:B------:R-:W-:Y:S05]  /*6680*/  BSYNC B2 ;  /* 0x0000000000027941 */ /* 0x000fea0003800000 */
.L_x_43899:
        /* <DEDUP_REMOVED lines=18> */
.L_x_43911:
[----:B------:R-:W-:Y:S02]  /*67b0*/  IMAD.MOV.U32 R8, RZ, RZ, R10 ;  /* 0x000000ffff087224 */ /* 0x000fe400078e000a */
.L_x_43912:
[----:B------:R-:W-:Y:S05]  /*67c0*/  BSYNC B3 ;  /* 0x0000000000037941 */ /* 0x000fea0003800000 */
.L_x_43910:
        /* <DEDUP_REMOVED lines=16> */
.L_x_43916:
[----:B------:R-:W-:Y:S05]  /*68d0*/  BSYNC B4 ;  /* 0x0000000000047941 */ /* 0x000fea0003800000 */
.L_x_43915:
        /* <DEDUP_REMOVED lines=44> */
.L_x_43914:
[----:B------:R-:W-:Y:S05]  /*6ba0*/  BSYNC B3 ;  /* 0x0000000000037941 */ /* 0x000fea0003800000 */
.L_x_43913:
[----:B------:R-:W2:Y:S01]  /*6bb0*/  LDL R162, [R1+0x7c] ;  /* 0x00007c0001a27983 */ /* 0x000ea20000100800 */
[----:B------:R-:W1:Y:S01]  /*6bc0*/  I2F.U32 R8, R8 ;  /* 0x0000000800087306 */ /* 0x000e620000201000 */
[----:B------:R-:W-:-:S04]  /*6bd0*/  IMAD.MOV.U32 R161, RZ, RZ, 0x2f800000 ;  /* 0x2f800000ffa17424 */ /* 0x000fc800078e00ff */
[----:B-1----:R-:W-:-:S05]  /*6be0*/  FFMA.FTZ R8, R8, R161, 1.1641532182693481445e-10 ;  /* 0x2f00000008087423 */ /* 0x002fca00000100a1 */
        /* <DEDUP_REMOVED lines=9> */
.L_x_43909:
[----:B------:R-:W-:Y:S05]  /*6c80*/  BSYNC B2 ;  /* 0x0000000000027941 */ /* 0x000fea0003800000 */
.L_x_43908:
        /* <DEDUP_REMOVED lines=18> */
.L_x_43920:
[----:B------:R-:W-:Y:S02]  /*6db0*/  IMAD.MOV.U32 R8, RZ, RZ, R10 ;  /* 0x000000ffff087224 */ /* 0x000fe400078e000a */
.L_x_43921:
[----:B------:R-:W-:Y:S05]  /*6dc0*/  BSYNC B3 ;  /* 0x0000000000037941 */ /* 0x000fea0003800000 */
.L_x_43919:
        /* <DEDUP_REMOVED lines=16> */
.L_x_43925:
[----:B------:R-:W-:Y:S05]  /*6ed0*/  BSYNC B4 ;  /* 0x0000000000047941 */ /* 0x000fea0003800000 */
.L_x_43924:
        /* <DEDUP_REMOVED lines=44> */
.L_x_43923:
[----:B------:R-:W-:Y:S05]  /*71a0*/  BSYNC B3 ;  /* 0x0000000000037941 */ /* 0x000fea0003800000 */
.L_x_43922:
        /* <DEDUP_REMOVED lines=13> */
.L_x_43918:
[----:B------:R-:W-:Y:S05]  /*7280*/  BSYNC B2 ;  /* 0x0000000000027941 */ /* 0x000fea0003800000 */
.L_x_43917:
        /* <DEDUP_REMOVED lines=18> */
.L_x_43929:
[----:B------:R-:W-:Y:S02]  /*73b0*/  IMAD.MOV.U32 R163, RZ, RZ, R10 ;  /* 0x000000ffffa37224 */ /* 0x000fe400078e000a */
.L_x_43930:
[----:B------:R-:W-:Y:S05]  /*73c0*/  BSYNC B3 ;  /* 0x0000000000037941 */ /* 0x000fea0003800000 */
.L_x_43928:
        /* <DEDUP_REMOVED lines=16> */
.L_x_43934:
[----:B------:R-:W-:Y:S05]  /*74d0*/  BSYNC B4 ;  /* 0x0000000000047941 */ /* 0x000fea0003800000 */
.L_x_43933:
        /* <DEDUP_REMOVED lines=44> */
.L_x_43932:
[----:B------:R-:W-:Y:S05]  /*77a0*/  BSYNC B3 ;  /* 0x0000000000037941 */ /* 0x000fea0003800000 */
.L_x_43931:
[----:B------:R-:W2:Y:S01]  /*77b0*/  LDL R221, [R1+0x84] ;  /* 0x0000840001dd7983 */ /* 0x000ea20000100800 */
[----:B------:R-:W1:Y:S01]  /*77c0*/  I2F.U32 R163, R163 ;  /* 0x000000a300a37306 */ /* 0x000e620000201000 */
[----:B------:R-:W-:-:S04]  /*77d0*/  IMAD.MOV.U32 R215, RZ, RZ, 0x2f800000 ;  /* 0x2f800000ffd77424 */ /* 0x000fc800078e00ff */
[----:B-1----:R-:W-:-:S05]  /*77e0*/  FFMA.FTZ R163, R163, R215, 1.1641532182693481445e-10 ;  /* 0x2f000000a3a37423 */ /* 0x002fca00000100d7 */
        /* <DEDUP_REMOVED lines=9> */
.L_x_43927:
[----:B------:R-:W-:Y:S05]  /*7880*/  BSYNC B2 ;  /* 0x0000000000027941 */ /* 0x000fea0003800000 */
.L_x_43926:
[----:B0-----:R-:W-:Y:S01]  /*7890*/  IMAD.MOV.U32 R222, RZ, RZ, 0x20 ;  /* 0x00000020ffde7424 */ /* 0x001fe200078e00ff */
[----:B------:R-:W-:Y:S03]  /*78a0*/  BSSY B2, `(.L_x_43935) ;  /* 0x0000019000027945 */ /* 0x000fe60003800000 */
[----:B------:R-:W-:-:S05]  /*78b0*/  IMAD.WIDE.U32 R222, R214, R222, c[0x0][0x188] ;  /* 0x00006200d6de7625 */ /* 0x000fca00078e00de */
[----:B------:R0:W-:Y:S04]  /*78c0*/  STG.E.128 [R222.64], R156 ;  /* 0x0000009cde007986 */ /* 0x0001e8000c101d06 */
[----:B------:R0:W-:Y:S01]  /*78d0*/  STG.E.128 [R222.64+0x10], R160 ;  /* 0x000010a0de007986 */ /* 0x0001e2000c101d06 */
[----:B------:R-:W-:Y:S05]  /*78e0*/  @!P1 BRA `(.L_x_43936) ;  /* 0x0000014000009947 */ /* 0x000fea0003800000 */
[----:B------:R-:W-:Y:S02]  /*78f0*/  SHF.L.U32 R215, R219, 0x10, RZ ;  /* 0x00000010dbd77819 */ /* 0x000fe400000006ff */
[----:B------:R-:W-:Y:S02]  /*7900*/  LOP3.LUT R221, R220, 0xffff, RZ, 0xc0, !PT ;  /* 0x0000ffffdcdd7812 */ /* 0x000fe400078ec0ff */
        /* <DEDUP_REMOVED lines=18> */
.L_x_43936:
[----:B------:R-:W-:Y:S05]  /*7a30*/  BSYNC B2 ;  /* 0x0000000000027941 */ /* 0x000fea0003800000 */
.L_x_43935:
[----:B------:R-:W-:Y:S02]  /*7a40*/  IADD3 R214, R214, 0x20, RZ ;  /* 0x00000020d6d67810 */ /* 0x000fe40007ffe0ff */
[----:B------:R-:W-:Y:S02]  /*7a50*/  IADD3 R213, R213, 0x20, RZ ;  /* 0x00000020d5d57810 */ /* 0x000fe40007ffe0ff */
.L_x_43862:
[----:B------:R-:W-:Y:S05]  /*7a60*/  BSYNC B1 ;  /* 0x0000000000017941 */ /* 0x000fea0003800000 */
.L_x_43861:
        /* <DEDUP_REMOVED lines=31> */
.L_x_43942:
[----:B------:R-:W-:Y:S02]  /*7c60*/  IMAD.MOV.U32 R13, RZ, RZ, R10 ;  /* 0x000000ffff0d7224 */ /* 0x000fe400078e000a */
.L_x_43943:
[----:B------:R-:W-:Y:S05]  /*7c70*/  BSYNC B3 ;  /* 0x0000000000037941 */ /* 0x000fea0003800000 */
.L_x_43941:
        /* <DEDUP_REMOVED lines=16> */
.L_x_43947:
[----:B------:R-:W-:Y:S05]  /*7d80*/  BSYNC B4 ;  /* 0x0000000000047941 */ /* 0x000fea0003800000 */
.L_x_43946:
        /* <DEDUP_REMOVED lines=44> */
.L_x_43945:
[----:B------:R-:W-:Y:S05]  /*8050*/  BSYNC B3 ;  /* 0x0000000000037941 */ /* 0x000fea0003800000 */
.L_x_43944:
[----:B------:R-:W2:Y:S01]  /*8060*/  LDL R164, [R1+0x48] ;  /* 0x0000480001a47983 */ /* 0x000ea20000100800 */
[----:B------:R1:W4:Y:S02]  /*8070*/  I2F.U32 R8, R13 ;  /* 0x0000000d00087306 */ /* 0x0003240000201000 */
[----:B-1----:R-:W-:-:S10]  /*8080*/  HFMA2.MMA R13, -RZ, RZ, 0.1171875, 0 ;  /* 0x2f800000ff0d7435 */ /* 0x002fd400000001ff */
        /* <DEDUP_REMOVED lines=10> */
.L_x_43940:
[----:B------:R-:W-:Y:S05]  /*8130*/  BSYNC B2 ;  /* 0x0000000000027941 */ /* 0x000fea0003800000 */
.L_x_43939:
        /* <DEDUP_REMOVED lines=18> */
.L_x_43951:
[----:B------:R-:W-:Y:S02]  /*8260*/  MOV R8, R10 ;  /* 0x0000000a00087202 */ /* 0x000fe40000000f00 */
.L_x_43952:
[----:B------:R-:W-:Y:S05]  /*8270*/  BSYNC B3 ;  /* 0x0000000000037941 */ /* 0x000fea0003800000 */
.L_x_43950:
        /* <DEDUP_REMOVED lines=16> */
.L_x_43956:
[----:B------:R-:W-:Y:S05]  /*8380*/  BSYNC B4 ;  /* 0x0000000000047941 */ /* 0x000fea0003800000 */
.L_x_43955:
        /* <DEDUP_REMOVED lines=44> */
.L_x_43954:
[----:B------:R-:W-:Y:S05]  /*8650*/  BSYNC B3 ;  /* 0x0000000000037941 */ /* 0x000fea0003800000 */
.L_x_43953:
        /* <DEDUP_REMOVED lines=13> */
.L_x_43949:
[----:B------:R-:W-:Y:S05]  /*8730*/  BSYNC B2 ;  /* 0x0000000000027941 */ /* 0x000fea0003800000 */
.L_x_43948:
        /* <DEDUP_REMOVED lines=18> */
.L_x_43960:
[----:B------:R-:W-:Y:S02]  /*8860*/  IMAD.MOV.U32 R8, RZ, RZ, R10 ;  /* 0x000000ffff087224 */ /* 0x000fe400078e000a */
.L_x_43961:
[----:B------:R-:W-:Y:S05]  /*8870*/  BSYNC B3 ;  /* 0x0000000000037941 */ /* 0x000fea0003800000 */
.L_x_43959:
        /* <DEDUP_REMOVED lines=16> */
.L_x_43965:
[----:B------:R-:W-:Y:S05]  /*8980*/  BSYNC B4 ;  /* 0x0000000000047941 */ /* 0x000fea0003800000 */
.L_x_43964:
        /* <DEDUP_REMOVED lines=44> */
.L_x_43963:
[----:B------:R-:W-:Y:S05]  /*8c50*/  BSYNC B3 ;  /* 0x0000000000037941 */ /* 0x000fea0003800000 */
.L_x_43962:
        /* <DEDUP_REMOVED lines=13> */
.L_x_43958:
[----:B------:R-:W-:Y:S05]  /*8d30*/  BSYNC B2 ;  /* 0x0000000000027941 */ /* 0x000fea0003800000 */
.L_x_43957:
        /* <DEDUP_REMOVED lines=18> */
.L_x_43969:
[----:B------:R-:W-:Y:S02]  /*8e60*/  IMAD.MOV.U32 R167, RZ, RZ, R10 ;  /* 0x000000ffffa77224 */ /* 0x000fe400078e000a */
.L_x_43970:
[----:B------:R-:W-:Y:S05]  /*8e70*/  BSYNC B3 ;  /* 0x0000000000037941 */ /* 0x000fea0003800000 */
.L_x_43968:
        /* <DEDUP_REMOVED lines=16> */
.L_x_43974:
[----:B------:R-:W-:Y:S05]  /*8f80*/  BSYNC B4 ;  /* 0x0000000000047941 */ /* 0x000fea0003800000 */
.L_x_43973:
        /* <DEDUP_REMOVED lines=44> */
.L_x_43972:
[----:B------:R-:W-:Y:S05]  /*9250*/  BSYNC B3 ;  /* 0x0000000000037941 */ /* 0x000fea0003800000 */
.L_x_43971:
[----:B------:R-:W2:Y:S01]  /*9260*/  LDL R169, [R1+0x54] ;  /* 0x0000540001a97983 */ /* 0x000ea20000100800 */
[----:B------:R-:W1:Y:S01]  /*9270*/  I2F.U32 R167, R167 ;  /* 0x000000a700a77306 */ /* 0x000e620000201000 */
[----:B------:R-:W-:-:S04]  /*9280*/  IMAD.MOV.U32 R168, RZ, RZ, 0x2f800000 ;  /* 0x2f800000ffa87424 */ /* 0x000fc800078e00ff */
        /* <DEDUP_REMOVED lines=10> */
.L_x_43967:
[----:B------:R-:W-:Y:S05]  /*9330*/  BSYNC B2 ;  /* 0x0000000000027941 */ /* 0x000fea0003800000 */
.L_x_43966:
        /* <DEDUP_REMOVED lines=18> */
.L_x_43978:
[----:B------:R-:W-:Y:S02]  /*9460*/  IMAD.MOV.U32 R170, RZ, RZ, R10 ;  /* 0x000000ffffaa7224 */ /* 0x000fe400078e000a */
.L_x_43979:
[----:B------:R-:W-:Y:S05]  /*9470*/  BSYNC B3 ;  /* 0x0000000000037941 */ /* 0x000fea0003800000 */
.L_x_43977:
        /* <DEDUP_REMOVED lines=16> */
.L_x_43983:
[----:B------:R-:W-:Y:S05]  /*9580*/  BSYNC B4 ;  /* 0x0000000000047941 */ /* 0x000fea0003800000 */
.L_x_43982:
        /* <DEDUP_REMOVED lines=44> */
.L_x_43981:
[----:B------:R-:W-:Y:S05]  /*9850*/  BSYNC B3 ;  /* 0x0000000000037941 */ /* 0x000fea0003800000 */
.L_x_43980:
        /* <DEDUP_REMOVED lines=13> */
.L_x_43976:
[----:B------:R-:W-:Y:S05]  /*9930*/  BSYNC B2 ;  /* 0x0000000000027941 */ /* 0x000fea0003800000 */
.L_x_43975:
        /* <DEDUP_REMOVED lines=18> */
.L_x_43987:
[----:B------:R-:W-:Y:S02]  /*9a60*/  IMAD.MOV.U32 R8, RZ, RZ, R10 ;  /* 0x000000ffff087224 */ /* 0x000fe400078e000a */
.L_x_43988:
[----:B------:R-:W-:Y:S05]  /*9a70*/  BSYNC B3 ;  /* 0x0000000000037941 */ /* 0x000fea0003800000 */
.L_x_43986:
        /* <DEDUP_REMOVED lines=16> */
.L_x_43992:
[----:B------:R-:W-:Y:S05]  /*9b80*/  BSYNC B4 ;  /* 0x0000000000047941 */ /* 0x000fea0003800000 */
.L_x_43991:
        /* <DEDUP_REMOVED lines=44> */
.L_x_43990:
[----:B------:R-:W-:Y:S05]  /*9e50*/  BSYNC B3 ;  /* 0x0000000000037941 */ /* 0x000fea0003800000 */
.L_x_43989:
[----:B------:R-:W2:Y:S01]  /*9e60*/  LDL R170, [R1+0x5c] ;  /* 0x00005c0001aa7983 */ /* 0x000ea20000100800 */
[----:B------:R-:W1:Y:S01]  /*9e70*/  I2F.U32 R8, R8 ;  /* 0x0000000800087306 */ /* 0x000e620000201000 */
[----:B------:R-:W-:-:S10]  /*9e80*/  HFMA2.MMA R169, -RZ, RZ, 0.1171875, 0 ;  /* 0x2f800000ffa97435 */ /* 0x000fd400000001ff */
        /* <DEDUP_REMOVED lines=10> */
.L_x_43985:
[----:B------:R-:W-:Y:S05]  /*9f30*/  BSYNC B2 ;  /* 0x0000000000027941 */ /* 0x000fea0003800000 */
.L_x_43984:
        /* <DEDUP_REMOVED lines=18> */
.L_x_43996:
[----:B------:R-:W-:Y:S02]  /*a060*/  MOV R8, R10 ;  /* 0x0000000a00087202 */ /* 0x000fe40000000f00 */
.L_x_43997:
[----:B------:R-:W-:Y:S05]  /*a070*/  BSYNC B3 ;  /* 0x0000000000037941 */ /* 0x000fea0003800000 */
.L_x_43995:
        /* <DEDUP_REMOVED lines=16> */
.L_x_44001:
[----:B------:R-:W-:Y:S05]  /*a180*/  BSYNC B4 ;  /* 0x0000000000047941 */ /* 0x000fea0003800000 */
.L_x_44000:
        /* <DEDUP_REMOVED lines=44> */
.L_x_43999:
[----:B------:R-:W-:Y:S05]  /*a450*/  BSYNC B3 ;  /* 0x0000000000037941 */ /* 0x000fea0003800000 */
.L_x_43998:
        /* <DEDUP_REMOVED lines=13> */
.L_x_43994:
[----:B------:R-:W-:Y:S05]  /*a530*/  BSYNC B2 ;  /* 0x0000000000027941 */ /* 0x000fea0003800000 */
.L_x_43993:
        /* <DEDUP_REMOVED lines=18> */
.L_x_44005:
[----:B------:R-:W-:Y:S02]  /*a660*/  IMAD.MOV.U32 R171, RZ, RZ, R10 ;  /* 0x000000ffffab7224 */ /* 0x000fe400078e000a */
.L_x_44006:
[----:B------:R-:W-:Y:S05]  /*a670*/  BSYNC B3 ;  /* 0x0000000000037941 */ /* 0x000fea0003800000 */
.L_x_44004:
        /* <DEDUP_REMOVED lines=16> */
.L_x_44010:
[----:B------:R-:W-:Y:S05]  /*a780*/  BSYNC B4 ;  /* 0x0000000000047941 */ /* 0x000fea0003800000 */
.L_x_44009:
        /* <DEDUP_REMOVED lines=44> */
.L_x_44008:
[----:B------:R-:W-:Y:S05]  /*aa50*/  BSYNC B3 ;  /* 0x0000000000037941 */ /* 0x000fea0003800000 */
.L_x_44007:
        /* <DEDUP_REMOVED lines=13> */
.L_x_44003:
[----:B------:R-:W-:Y:S05]  /*ab30*/  BSYNC B2 ;  /* 0x0000000000027941 */ /* 0x000fea0003800000 */
.L_x_44002:
[----:B0-----:R-:W-:Y:S01]  /*ab40*/  HFMA2.MMA R222, -RZ, RZ, 0, 1.9073486328125e-06 ;  /* 0x00000020ffde7435 */ /* 0x001fe200000001ff */
[----:B------:R-:W-:Y:S09]  /*ab50*/  BSSY B2, `(.L_x_44011) ;  /* 0x0000019000027945 */ /* 0x000ff20003800000 */
        /* <DEDUP_REMOVED lines=24> */
.L_x_44012:
[----:B------:R-:W-:Y:S05]  /*ace0*/  BSYNC B2 ;  /* 0x0000000000027941 */ /* 0x000fea0003800000 */
.L_x_44011:
[----:B------:R-:W-:Y:S02]  /*acf0*/  IADD3 R214, R214, 0x20, RZ ;  /* 0x00000020d6d67810 */ /* 0x000fe40007ffe0ff */
[----:B------:R-:W-:Y:S02]  /*ad00*/  IADD3 R213, R213, 0x20, RZ ;  /* 0x00000020d5d57810 */ /* 0x000fe40007ffe0ff */
.L_x_43938:
[----:B------:R-:W-:Y:S05]  /*ad10*/  BSYNC B1 ;  /* 0x0000000000017941 */ /* 0x000fea0003800000 */
.L_x_43937:
        /* <DEDUP_REMOVED lines=31> */
.L_x_44018:
[----:B------:R-:W-:Y:S02]  /*af10*/  IMAD.MOV.U32 R13, RZ, RZ, R10 ;  /* 0x000000ffff0d7224 */ /* 0x000fe400078e000a */
.L_x_44019:
[----:B------:R-:W-:Y:S05]  /*af20*/  BSYNC B3 ;  /* 0x0000000000037941 */ /* 0x000fea0003800000 */
.L_x_44017:
        /* <DEDUP_REMOVED lines=16> */
.L_x_44023:
[----:B------:R-:W-:Y:S05]  /*b030*/  BSYNC B4 ;  /* 0x0000000000047941 */ /* 0x000fea0003800000 */
.L_x_44022:
        /* <DEDUP_REMOVED lines=44> */
.L_x_44021:
[----:B------:R-:W-:Y:S05]  /*b300*/  BSYNC B3 ;  /* 0x0000000000037941 */ /* 0x000fea0003800000 */
.L_x_44020:
        /* <DEDUP_REMOVED lines=13> */
.L_x_44016:
[----:B------:R-:W-:Y:S05]  /*b3e0*/  BSYNC B2 ;  /* 0x0000000000027941 */ /* 0x000fea0003800000 */
.L_x_44015:
        /* <DEDUP_REMOVED lines=18> */
.L_x_44027:
[----:B------:R-:W-:Y:S02]  /*b510*/  IMAD.MOV.U32 R8, RZ, RZ, R10 ;  /* 0x000000ffff087224 */ /* 0x000fe400078e000a */
.L_x_44028:
[----:B------:R-:W-:Y:S05]  /*b520*/  BSYNC B3 ;  /* 0x0000000000037941 */ /* 0x000fea0003800000 */
.L_x_44026:
        /* <DEDUP_REMOVED lines=16> */
.L_x_44032:
[----:B------:R-:W-:Y:S05]  /*b630*/  BSYNC B4 ;  /* 0x0000000000047941 */ /* 0x000fea0003800000 */
.L_x_44031:
        /* <DEDUP_REMOVED lines=44> */
.L_x_44030:
[----:B------:R-:W-:Y:S05]  /*b900*/  BSYNC B3 ;  /* 0x0000000000037941 */ /* 0x000fea0003800000 */
.L_x_44029:
        /* <DEDUP_REMOVED lines=13> */
.L_x_44025:
[----:B------:R-:W-:Y:S05]  /*b9e0*/  BSYNC B2 ;  /* 0x0000000000027941 */ /* 0x000fea0003800000 */
.L_x_44024:
        /* <DEDUP_REMOVED lines=18> */
.L_x_44036:
[----:B------:R-:W-:Y:S02]  /*bb10*/  IMAD.MOV.U32 R8, RZ, RZ, R10 ;  /* 0x000000ffff087224 */ /* 0x000fe400078e000a */
.L_x_44037:
[----:B------:R-:W-:Y:S05]  /*bb20*/  BSYNC B3 ;  /* 0x0000000000037941 */ /* 0x000fea0003800000 */
.L_x_44035:
        /* <DEDUP_REMOVED lines=16> */
.L_x_44041:
[----:B------:R-:W-:Y:S05]  /*bc30*/  BSYNC B4 ;  /* 0x0000000000047941 */ /* 0x000fea0003800000 */
.L_x_44040:
        /* <DEDUP_REMOVED lines=44> */
.L_x_44039:
[----:B------:R-:W-:Y:S05]  /*bf00*/  BSYNC B3 ;  /* 0x0000000000037941 */ /* 0x000fea0003800000 */
.L_x_44038:
[----:B------:R-:W2:Y:S01]  /*bf10*/  LDL R174, [R1+0x30] ;  /* 0x0000300001ae7983 */ /* 0x000ea20000100800 */
[----:B------:R-:W1:Y:S01]  /*bf20*/  I2F.U32 R8, R8 ;  /* 0x0000000800087306 */ /* 0x000e620000201000 */
[----:B------:R-:W-:-:S10]  /*bf30*/  HFMA2.MMA R15, -RZ, RZ, 0.1171875, 0 ;  /* 0x2f800000ff0f7435 */ /* 0x000fd400000001ff */
        /* <DEDUP_REMOVED lines=10> */
.L_x_44034:
[----:B------:R-:W-:Y:S05]  /*bfe0*/  BSYNC B2 ;  /* 0x0000000000027941 */ /* 0x000fea0003800000 */
.L_x_44033:
        /* <DEDUP_REMOVED lines=18> */
.L_x_44045:
[----:B------:R-:W-:Y:S02]  /*c110*/  MOV R175, R10 ;  /* 0x0000000a00af7202 */ /* 0x000fe40000000f00 */
.L_x_44046:
[----:B------:R-:W-:Y:S05]  /*c120*/  BSYNC B3 ;  /* 0x0000000000037941 */ /* 0x000fea0003800000 */
.L_x_44044:
        /* <DEDUP_REMOVED lines=16> */
.L_x_44050:
[----:B------:R-:W-:Y:S05]  /*c230*/  BSYNC B4 ;  /* 0x0000000000047941 */ /* 0x000fea0003800000 */
.L_x_44049:
        /* <DEDUP_REMOVED lines=44> */
.L_x_44048:
[----:B------:R-:W-:Y:S05]  /*c500*/  BSYNC B3 ;  /* 0x0000000000037941 */ /* 0x000fea0003800000 */
.L_x_44047:
        /* <DEDUP_REMOVED lines=13> */
.L_x_44043:
[----:B------:R-:W-:Y:S05]  /*c5e0*/  BSYNC B2 ;  /* 0x0000000000027941 */ /* 0x000fea0003800000 */
.L_x_44042:
        /* <DEDUP_REMOVED lines=18> */
.L_x_44054:
[----:B------:R-:W-:Y:S02]  /*c710*/  IMAD.MOV.U32 R178, RZ, RZ, R10 ;  /* 0x000000ffffb27224 */ /* 0x000fe400078e000a */
.L_x_44055:
[----:B------:R-:W-:Y:S05]  /*c720*/  BSYNC B3 ;  /* 0x0000000000037941 */ /* 0x000fea0003800000 */
.L_x_44053:
        /* <DEDUP_REMOVED lines=16> */
.L_x_44059:
[----:B------:R-:W-:Y:S05]  /*c830*/  BSYNC B4 ;  /* 0x0000000000047941 */ /* 0x000fea0003800000 */
.L_x_44058:
        /* <DEDUP_REMOVED lines=44> */
.L_x_44057:
[----:B------:R-:W-:Y:S05]  /*cb00*/  BSYNC B3 ;  /* 0x0000000000037941 */ /* 0x000fea0003800000 */
.L_x_44056:
        /* <DEDUP_REMOVED lines=13> */
.L_x_44052:
[----:B------:R-:W-:Y:S05]  /*cbe0*/  BSYNC B2 ;  /* 0x0000000000027941 */ /* 0x000fea0003800000 */
.L_x_44051:
        /* <DEDUP_REMOVED lines=18> */
.L_x_44063:
[----:B------:R-:W-:Y:S02]  /*cd10*/  IMAD.MOV.U32 R8, RZ, RZ, R10 ;  /* 0x000000ffff087224 */ /* 0x000fe400078e000a */
.L_x_44064:
[----:B------:R-:W-:Y:S05]  /*cd20*/  BSYNC B3 ;  /* 0x0000000000037941 */ /* 0x000fea0003800000 */
.L_x_44062:
        /* <DEDUP_REMOVED lines=16> */
.L_x_44068:
[----:B------:R-:W-:Y:S05]  /*ce30*/  BSYNC B4 ;  /* 0x0000000000047941 */ /* 0x000fea0003800000 */
.L_x_44067:
        /* <DEDUP_REMOVED lines=44> */
.L_x_44066:
[----:B------:R-:W-:Y:S05]  /*d100*/  BSYNC B3 ;  /* 0x0000000000037941 */ /* 0x000fea0003800000 */
.L_x_44065:
        /* <DEDUP_REMOVED lines=13> */
.L_x_44061:
[----:B------:R-:W-:Y:S05]  /*d1e0*/  BSYNC B2 ;  /* 0x0000000000027941 */ /* 0x000fea0003800000 */
.L_x_44060:
        /* <DEDUP_REMOVED lines=18> */
.L_x_44072:
[----:B------:R-:W-:Y:S02]  /*d310*/  IMAD.MOV.U32 R8, RZ, RZ, R10 ;  /* 0x000000ffff087224 */ /* 0x000fe400078e000a */
.L_x_44073:
[----:B------:R-:W-:Y:S05]  /*d320*/  BSYNC B3 ;  /* 0x0000000000037941 */ /* 0x000fea0003800000 */
.L_x_44071:
        /* <DEDUP_REMOVED lines=16> */
.L_x_44077:
[----:B------:R-:W-:Y:S05]  /*d430*/  BSYNC B4 ;  /* 0x0000000000047941 */ /* 0x000fea0003800000 */
.L_x_44076:
        /* <DEDUP_REMOVED lines=44> */
.L_x_44075:
[----:B------:R-:W-:Y:S05]  /*d700*/  BSYNC B3 ;  /* 0x0000000000037941 */ /* 0x000fea0003800000 */
.L_x_44074:
        /* <DEDUP_REMOVED lines=13> */
.L_x_44070:
[----:B------:R-:W-:Y:S05]  /*d7e0*/  BSYNC B2 ;  /* 0x0000000000027941 */ /* 0x000fea0003800000 */
.L_x_44069:
        /* <DEDUP_REMOVED lines=18> */
.L_x_44081:
[----:B------:R-:W-:Y:S02]  /*d910*/  IMAD.MOV.U32 R179, RZ, RZ, R10 ;  /* 0x000000ffffb37224 */ /* 0x000fe400078e000a */
.L_x_44082:
[----:B------:R-:W-:Y:S05]  /*d920*/  BSYNC B3 ;  /* 0x0000000000037941 */ /* 0x000fea0003800000 */
.L_x_44080:
        /* <DEDUP_REMOVED lines=16> */
.L_x_44086:
[----:B------:R-:W-:Y:S05]  /*da30*/  BSYNC B4 ;  /* 0x0000000000047941 */ /* 0x000fea0003800000 */
.L_x_44085:
        /* <DEDUP_REMOVED lines=44> */
.L_x_44084:
[----:B------:R-:W-:Y:S05]  /*dd00*/  BSYNC B3 ;  /* 0x0000000000037941 */ /* 0x000fea0003800000 */
.L_x_44083:
[----:B------:R-:W2:Y:S01]  /*dd10*/  LDL R221, [R1+0x44] ;  /* 0x0000440001dd7983 */ /* 0x000ea20000100800 */
[----:B------:R-:W1:Y:S01]  /*dd20*/  I2F.U32 R179, R179 ;  /* 0x000000b300b37306 */ /* 0x000e620000201000 */
[----:B------:R-:W-:-:S10]  /*dd30*/  HFMA2.MMA R215, -RZ, RZ, 0.1171875, 0 ;  /* 0x2f800000ffd77435 */ /* 0x000fd400000001ff */
        /* <DEDUP_REMOVED lines=10> */
.L_x_44079:
[----:B------:R-:W-:Y:S05]  /*dde0*/  BSYNC B2 ;  /* 0x0000000000027941 */ /* 0x000fea0003800000 */
.L_x_44078:
        /* <DEDUP_REMOVED lines=26> */
.L_x_44088:
[----:B------:R-:W-:Y:S05]  /*df90*/  BSYNC B2 ;  /* 0x0000000000027941 */ /* 0x000fea0003800000 */
.L_x_44087:
[----:B------:R-:W-:Y:S02]  /*dfa0*/  IADD3 R214, R214, 0x20, RZ ;  /* 0x00000020d6d67810 */ /* 0x000fe40007ffe0ff */
[----:B------:R-:W-:Y:S02]  /*dfb0*/  IADD3 R213, R213, 0x20, RZ ;  /* 0x00000020d5d57810 */ /* 0x000fe40007ffe0ff */
.L_x_44014:
[----:B------:R-:W-:Y:S05]  /*dfc0*/  BSYNC B1 ;  /* 0x0000000000017941 */ /* 0x000fea0003800000 */
.L_x_44013:
        /* <DEDUP_REMOVED lines=31> */
.L_x_44094:
[----:B------:R-:W-:Y:S02]  /*e1c0*/  MOV R13, R10 ;  /* 0x0000000a000d7202 */ /* 0x000fe40000000f00 */
.L_x_44095:
[----:B------:R-:W-:Y:S05]  /*e1d0*/  BSYNC B3 ;  /* 0x0000000000037941 */ /* 0x000fea0003800000 */
.L_x_44093:
        /* <DEDUP_REMOVED lines=16> */
.L_x_44099:
[----:B------:R-:W-:Y:S05]  /*e2e0*/  BSYNC B4 ;  /* 0x0000000000047941 */ /* 0x000fea0003800000 */
.L_x_44098:
        /* <DEDUP_REMOVED lines=44> */
.L_x_44097:
[----:B------:R-:W-:Y:S05]  /*e5b0*/  BSYNC B3 ;  /* 0x0000000000037941 */ /* 0x000fea0003800000 */
.L_x_44096:
[----:B------:R-:W2:Y:S01]  /*e5c0*/  LDL R180, [R1] ;  /* 0x0000000001b47983 */ /* 0x000ea20000100800 */
        /* <DEDUP_REMOVED lines=12> */
.L_x_44092:
[----:B------:R-:W-:Y:S05]  /*e690*/  BSYNC B2 ;  /* 0x0000000000027941 */ /* 0x000fea0003800000 */
.L_x_44091:
        /* <DEDUP_REMOVED lines=18> */
.L_x_44103:
[----:B------:R-:W-:Y:S02]  /*e7c0*/  IMAD.MOV.U32 R8, RZ, RZ, R10 ;  /* 0x000000ffff087224 */ /* 0x000fe400078e000a */
.L_x_44104:
[----:B------:R-:W-:Y:S05]  /*e7d0*/  BSYNC B3 ;  /* 0x0000000000037941 */ /* 0x000fea0003800000 */
.L_x_44102:
        /* <DEDUP_REMOVED lines=16> */
.L_x_44108:
[----:B------:R-:W-:Y:S05]  /*e8e0*/  BSYNC B4 ;  /* 0x0000000000047941 */ /* 0x000fea0003800000 */
.L_x_44107:
        /* <DEDUP_REMOVED lines=44> */
.L_x_44106:
[----:B------:R-:W-:Y:S05]  /*ebb0*/  BSYNC B3 ;  /* 0x0000000000037941 */ /* 0x000fea0003800000 */
.L_x_44105:
        /* <DEDUP_REMOVED lines=13> */
.L_x_44101:
[----:B------:R-:W-:Y:S05]  /*ec90*/  BSYNC B2 ;  /* 0x0000000000027941 */ /* 0x000fea0003800000 */
.L_x_44100:
        /* <DEDUP_REMOVED lines=18> */
.L_x_44112:
[----:B------:R-:W-:Y:S02]  /*edc0*/  IMAD.MOV.U32 R8, RZ, RZ, R10 ;  /* 0x000000ffff087224 */ /* 0x000fe400078e000a */
.L_x_44113:
[----:B------:R-:W-:Y:S05]  /*edd0*/  BSYNC B3 ;  /* 0x0000000000037941 */ /* 0x000fea0003800000 */
.L_x_44111:
        /* <DEDUP_REMOVED lines=16> */
.L_x_44117:
[----:B------:R-:W-:Y:S05]  /*eee0*/  BSYNC B4 ;  /* 0x0000000000047941 */ /* 0x000fea0003800000 */
.L_x_44116:
        /* <DEDUP_REMOVED lines=44> */
.L_x_44115:
[----:B------:R-:W-:Y:S05]  /*f1b0*/  BSYNC B3 ;  /* 0x0000000000037941 */ /* 0x000fea0003800000 */
.L_x_44114:
        /* <DEDUP_REMOVED lines=13> */
.L_x_44110:
[----:B------:R-:W-:Y:S05]  /*f290*/  BSYNC B2 ;  /* 0x0000000000027941 */ /* 0x000fea0003800000 */
.L_x_44109:
        /* <DEDUP_REMOVED lines=18> */
.L_x_44121:
[----:B------:R-:W-:Y:S02]  /*f3c0*/  IMAD.MOV.U32 R183, RZ, RZ, R10 ;  /* 0x000000ffffb77224 */ /* 0x000fe400078e000a */
.L_x_44122:
[----:B------:R-:W-:Y:S05]  /*f3d0*/  BSYNC B3 ;  /* 0x0000000000037941 */ /* 0x000fea0003800000 */
.L_x_44120:
        /* <DEDUP_REMOVED lines=16> */
.L_x_44126:
[----:B------:R-:W-:Y:S05]  /*f4e0*/  BSYNC B4 ;  /* 0x0000000000047941 */ /* 0x000fea0003800000 */
.L_x_44125:
        /* <DEDUP_REMOVED lines=44> */
.L_x_44124:
[----:B------:R-:W-:Y:S05]  /*f7b0*/  BSYNC B3 ;  /* 0x0000000000037941 */ /* 0x000fea0003800000 */
.L_x_44123:
        /* <DEDUP_REMOVED lines=13> */
.L_x_44119:
[----:B------:R-:W-:Y:S05]  /*f890*/  BSYNC B2 ;  /* 0x0000000000027941 */ /* 0x000fea0003800000 */
.L_x_44118:
        /* <DEDUP_REMOVED lines=18> */
.L_x_44130:
[----:B------:R-:W-:Y:S02]  /*f9c0*/  IMAD.MOV.U32 R186, RZ, RZ, R10 ;  /* 0x000000ffffba7224 */ /* 0x000fe400078e000a */
.L_x_44131:
[----:B------:R-:W-:Y:S05]  /*f9d0*/  BSYNC B3 ;  /* 0x0000000000037941 */ /* 0x000fea0003800000 */
.L_x_44129:
        /* <DEDUP_REMOVED lines=16> */
.L_x_44135:
[----:B------:R-:W-:Y:S05]  /*fae0*/  BSYNC B4 ;  /* 0x0000000000047941 */ /* 0x000fea0003800000 */
.L_x_44134:
        /* <DEDUP_REMOVED lines=44> */
.L_x_44133:
[----:B------:R-:W-:Y:S05]  /*fdb0*/  BSYNC B3 ;  /* 0x0000000000037941 */ /* 0x000fea0003800000 */
.L_x_44132:
[----:B------:R-:W2:Y:S01]  /*fdc0*/  LDL R185, [R1+0x10] ;  /* 0x0000100001b97983 */ /* 0x000ea20000100800 */
[----:B------:R-:W1:Y:S01]  /*fdd0*/  I2F.U32 R8, R186 ;  /* 0x000000ba00087306 */ /* 0x000e620000201000 */
[----:B------:R-:W-:-:S10]  /*fde0*/  HFMA2.MMA R184, -RZ, RZ, 0.1171875, 0 ;  /* 0x2f800000ffb87435 */ /* 0x000fd400000001ff */
        /* <DEDUP_REMOVED lines=10> */
.L_x_44128:
[----:B------:R-:W-:Y:S05]  /*fe90*/  BSYNC B2 ;  /* 0x0000000000027941 */ /* 0x000fea0003800000 */
.L_x_44127:
        /* <DEDUP_REMOVED lines=18> */
.L_x_44139:
[----:B------:R-:W-:Y:S02]  /*ffc0*/  MOV R8, R10 ;  /* 0x0000000a00087202 */ /* 0x000fe40000000f00 */
.L_x_44140:
[----:B------:R-:W-:Y:S05]  /*ffd0*/  BSYNC B3 ;  /* 0x0000000000037941 */ /* 0x000fea0003800000 */
.L_x_44138:
        /* <DEDUP_REMOVED lines=16> */
.L_x_44144:
[----:B------:R-:W-:Y:S05]  /*100e0*/  BSYNC B4 ;  /* 0x0000000000047941 */ /* 0x000fea0003800000 */
.L_x_44143:
        /* <DEDUP_REMOVED lines=44> */
.L_x_44142:
[----:B------:R-:W-:Y:S05]  /*103b0*/  BSYNC B3 ;  /* 0x0000000000037941 */ /* 0x000fea0003800000 */
.L_x_44141:
        /* <DEDUP_REMOVED lines=13> */
.L_x_44137:
[----:B------:R-:W-:Y:S05]  /*10490*/  BSYNC B2 ;  /* 0x0000000000027941 */ /* 0x000fea0003800000 */
.L_x_44136:
        /* <DEDUP_REMOVED lines=18> */
.L_x_44148:
[----:B------:R-:W-:Y:S02]  /*105c0*/  IMAD.MOV.U32 R8, RZ, RZ, R10 ;  /* 0x000000ffff087224 */ /* 0x000fe400078e000a */
.L_x_44149:
[----:B------:R-:W-:Y:S05]  /*105d0*/  BSYNC B3 ;  /* 0x0000000000037941 */ /* 0x000fea0003800000 */
.L_x_44147:
        /* <DEDUP_REMOVED lines=16> */
.L_x_44153:
[----:B------:R-:W-:Y:S05]  /*106e0*/  BSYNC B4 ;  /* 0x0000000000047941 */ /* 0x000fea0003800000 */
.L_x_44152:
        /* <DEDUP_REMOVED lines=44> */
.L_x_44151:
[----:B------:R-:W-:Y:S05]  /*109b0*/  BSYNC B3 ;  /* 0x0000000000037941 */ /* 0x000fea0003800000 */
.L_x_44150:
        /* <DEDUP_REMOVED lines=13> */
.L_x_44146:
[----:B------:R-:W-:Y:S05]  /*10a90*/  BSYNC B2 ;  /* 0x0000000000027941 */ /* 0x000fea0003800000 */
.L_x_44145:
        /* <DEDUP_REMOVED lines=18> */
.L_x_44157:
[----:B------:R-:W-:Y:S02]  /*10bc0*/  IMAD.MOV.U32 R187, RZ, RZ, R10 ;  /* 0x000000ffffbb7224 */ /* 0x000fe400078e000a */
.L_x_44158:
[----:B------:R-:W-:Y:S05]  /*10bd0*/  BSYNC B3 ;  /* 0x0000000000037941 */ /* 0x000fea0003800000 */
.L_x_44156:
        /* <DEDUP_REMOVED lines=16> */
.L_x_44162:
[----:B------:R-:W-:Y:S05]  /*10ce0*/  BSYNC B4 ;  /* 0x0000000000047941 */ /* 0x000fea0003800000 */
.L_x_44161:
        /* <DEDUP_REMOVED lines=44> */
.L_x_44160:
[----:B------:R-:W-:Y:S05]  /*10fb0*/  BSYNC B3 ;  /* 0x0000000000037941 */ /* 0x000fea0003800000 */
.L_x_44159:
        /* <DEDUP_REMOVED lines=13> */
.L_x_44155:
[----:B------:R-:W-:Y:S05]  /*11090*/  BSYNC B2 ;  /* 0x0000000000027941 */ /* 0x000fea0003800000 */
.L_x_44154:
        /* <DEDUP_REMOVED lines=26> */
.L_x_44164:
[----:B------:R-:W-:Y:S05]  /*11240*/  BSYNC B2 ;  /* 0x0000000000027941 */ /* 0x000fea0003800000 */
.L_x_44163:
[----:B------:R-:W-:Y:S02]  /*11250*/  IADD3 R214, R214, 0x20, RZ ;  /* 0x00000020d6d67810 */ /* 0x000fe40007ffe0ff */
[----:B------:R-:W-:Y:S02]  /*11260*/  IADD3 R213, R213, 0x20, RZ ;  /* 0x00000020d5d57810 */ /* 0x000fe40007ffe0ff */
.L_x_44090:
[----:B------:R-:W-:Y:S05]  /*11270*/  BSYNC B1 ;  /* 0x0000000000017941 */ /* 0x000fea0003800000 */
.L_x_44089:
        /* <DEDUP_REMOVED lines=31> */
.L_x_44170:
[----:B------:R-:W-:Y:S02]  /*11470*/  IMAD.MOV.U32 R13, RZ, RZ, R10 ;  /* 0x000000ffff0d7224 */ /* 0x000fe400078e000a */
.L_x_44171:
[----:B------:R-:W-:Y:S05]  /*11480*/  BSYNC B3 ;  /* 0x0000000000037941 */ /* 0x000fea0003800000 */
.L_x_44169:
        /* <DEDUP_REMOVED lines=16> */
.L_x_44175:
[----:B------:R-:W-:Y:S05]  /*11590*/  BSYNC B4 ;  /* 0x0000000000047941 */ /* 0x000fea0003800000 */
.L_x_44174:
        /* <DEDUP_REMOVED lines=44> */
.L_x_44173:
[----:B------:R-:W-:Y:S05]  /*11860*/  BSYNC B3 ;  /* 0x0000000000037941 */ /* 0x000fea0003800000 */
.L_x_44172:
[----:B------:R1:W2:Y:S02]  /*11870*/  I2F.U32 R8, R13 ;  /* 0x0000000d00087306 */ /* 0x0002a40000201000 */
[----:B-1----:R-:W-:-:S04]  /*11880*/  IMAD.MOV.U32 R13, RZ, RZ, 0x2f800000 ;  /* 0x2f800000ff0d7424 */ /* 0x002fc800078e00ff */
[----:B--2---:R-:W-:-:S05]  /*11890*/  FFMA.FTZ R8, R8, R13, 1.1641532182693481445e-10 ;  /* 0x2f00000008087423 */ /* 0x004fca000001000d */
[----:B------:R-:W-:Y:S01]  /*118a0*/  FSETP.GTU.FTZ.AND P4, PT, R8, c[0x0][0x1e4], PT ;  /* 0x0000790008007a0b */ /* 0x000fe20003f9c000 */
[----:B-----5:R-:W-:-:S05]  /*118b0*/  HADD2.F32 R8, -RZ, R136.H0_H0 ;  /* 0x20000088ff087230 */ /* 0x020fca0000004100 */
[----:B------:R-:W-:-:S04]  /*118c0*/  FMUL.FTZ R8, R8, c[0x0][0x1ec] ;  /* 0x00007b0008087a20 */ /* 0x000fc80000410000 */
[----:B------:R-:W-:-:S05]  /*118d0*/  FMUL.FTZ R8, R8, c[0x0][0x1e8] ;  /* 0x00007a0008087a20 */ /* 0x000fca0000410000 */
[----:B------:R-:W-:Y:S02]  /*118e0*/  FSEL R13, R8, RZ, !P4 ;  /* 0x000000ff080d7208 */ /* 0x000fe40006000000 */
[----:B------:R-:W-:-:S03]  /*118f0*/  SEL R8, RZ, 0x1, P4 ;  /* 0x00000001ff087807 */ /* 0x000fc60002000000 */
[----:B------:R-:W-:Y:S01]  /*11900*/  FMUL.FTZ R188, R244, R13 ;  /* 0x0000000df4bc7220 */ /* 0x000fe20000410000 */
[----:B------:R-:W-:-:S03]  /*11910*/  PRMT R13, R8, 0x7610, R13 ;  /* 0x00007610080d7816 */ /* 0x000fc6000000000d */
[----:B------:R-:W-:Y:S02]  /*11920*/  @P2 FADD.FTZ R188, R140, R188 ;  /* 0x000000bc8cbc2221 */ /* 0x000fe40000010000 */
.L_x_44168:
[----:B------:R-:W-:Y:S05]  /*11930*/  BSYNC B2 ;  /* 0x0000000000027941 */ /* 0x000fea0003800000 */
.L_x_44167:
        /* <DEDUP_REMOVED lines=18> */
.L_x_44179:
[----:B------:R-:W-:Y:S02]  /*11a60*/  IMAD.MOV.U32 R8, RZ, RZ, R10 ;  /* 0x000000ffff087224 */ /* 0x000fe400078e000a */
.L_x_44180:
[----:B------:R-:W-:Y:S05]  /*11a70*/  BSYNC B3 ;  /* 0x0000000000037941 */ /* 0x000fea0003800000 */
.L_x_44178:
        /* <DEDUP_REMOVED lines=16> */
.L_x_44184:
[----:B------:R-:W-:Y:S05]  /*11b80*/  BSYNC B4 ;  /* 0x0000000000047941 */ /* 0x000fea0003800000 */
.L_x_44183:
        /* <DEDUP_REMOVED lines=44> */
.L_x_44182:
[----:B------:R-:W-:Y:S05]  /*11e50*/  BSYNC B3 ;  /* 0x0000000000037941 */ /* 0x000fea0003800000 */
.L_x_44181:
[----:B------:R-:W1:Y:S01]  /*11e60*/  I2F.U32 R8, R8 ;  /* 0x0000000800087306 */ /* 0x000e620000201000 */
[----:B------:R-:W-:-:S10]  /*11e70*/  HFMA2.MMA R14, -RZ, RZ, 0.1171875, 0 ;  /* 0x2f800000ff0e7435 */ /* 0x000fd400000001ff */
[----:B-1----:R-:W-:-:S05]  /*11e80*/  FFMA.FTZ R8, R8, R14, 1.1641532182693481445e-10 ;  /* 0x2f00000008087423 */ /* 0x002fca000001000e */
[----:B------:R-:W-:Y:S01]  /*11e90*/  FSETP.GTU.FTZ.AND P4, PT, R8, c[0x0][0x1e4], PT ;  /* 0x0000790008007a0b */ /* 0x000fe20003f9c000 */
[----:B-----5:R-:W-:-:S05]  /*11ea0*/  HADD2.F32 R8, -RZ, R136.H1_H1 ;  /* 0x30000088ff087230 */ /* 0x020fca0000004100 */
[----:B------:R-:W-:-:S04]  /*11eb0*/  FMUL.FTZ R8, R8, c[0x0][0x1ec] ;  /* 0x00007b0008087a20 */ /* 0x000fc80000410000 */
[----:B------:R-:W-:-:S05]  /*11ec0*/  FMUL.FTZ R8, R8, c[0x0][0x1e8] ;  /* 0x00007a0008087a20 */ /* 0x000fca0000410000 */
[----:B------:R-:W-:Y:S02]  /*11ed0*/  FSEL R14, R8, RZ, !P4 ;  /* 0x000000ff080e7208 */ /* 0x000fe40006000000 */
[----:B------:R-:W-:-:S03]  /*11ee0*/  SEL R8, RZ, 0x1, P4 ;  /* 0x00000001ff087807 */ /* 0x000fc60002000000 */
[----:B------:R-:W-:Y:S01]  /*11ef0*/  FMUL.FTZ R189, R245, R14 ;  /* 0x0000000ef5bd7220 */ /* 0x000fe20000410000 */
[----:B------:R-:W-:-:S03]  /*11f00*/  PRMT R14, R8, 0x7610, R14 ;  /* 0x00007610080e7816 */ /* 0x000fc6000000000e */
[----:B------:R-:W-:Y:S02]  /*11f10*/  @P2 FADD.FTZ R189, R141, R189 ;  /* 0x000000bd8dbd2221 */ /* 0x000fe40000010000 */
.L_x_44177:
[----:B------:R-:W-:Y:S05]  /*11f20*/  BSYNC B2 ;  /* 0x0000000000027941 */ /* 0x000fea0003800000 */
.L_x_44176:
        /* <DEDUP_REMOVED lines=18> */
.L_x_44188:
[----:B------:R-:W-:Y:S02]  /*12050*/  MOV R8, R10 ;  /* 0x0000000a00087202 */ /* 0x000fe40000000f00 */
.L_x_44189:
[----:B------:R-:W-:Y:S05]  /*12060*/  BSYNC B3 ;  /* 0x0000000000037941 */ /* 0x000fea0003800000 */
.L_x_44187:
        /* <DEDUP_REMOVED lines=16> */
.L_x_44193:
[----:B------:R-:W-:Y:S05]  /*12170*/  BSYNC B4 ;  /* 0x0000000000047941 */ /* 0x000fea0003800000 */
.L_x_44192:
        /* <DEDUP_REMOVED lines=44> */
.L_x_44191:
[----:B------:R-:W-:Y:S05]  /*12440*/  BSYNC B3 ;  /* 0x0000000000037941 */ /* 0x000fea0003800000 */
.L_x_44190:
        /* <DEDUP_REMOVED lines=12> */
.L_x_44186:
[----:B------:R-:W-:Y:S05]  /*12510*/  BSYNC B2 ;  /* 0x0000000000027941 */ /* 0x000fea0003800000 */
.L_x_44185:
        /* <DEDUP_REMOVED lines=18> */
.L_x_44197:
[----:B------:R-:W-:Y:S02]  /*12640*/  IMAD.MOV.U32 R191, RZ, RZ, R10 ;  /* 0x000000ffffbf7224 */ /* 0x000fe400078e000a */
.L_x_44198:
[----:B------:R-:W-:Y:S05]  /*12650*/  BSYNC B3 ;  /* 0x0000000000037941 */ /* 0x000fea0003800000 */
.L_x_44196:
        /* <DEDUP_REMOVED lines=16> */
.L_x_44202:
[----:B------:R-:W-:Y:S05]  /*12760*/  BSYNC B4 ;  /* 0x0000000000047941 */ /* 0x000fea0003800000 */
.L_x_44201:
        /* <DEDUP_REMOVED lines=44> */
.L_x_44200:
[----:B------:R-:W-:Y:S05]  /*12a30*/  BSYNC B3 ;  /* 0x0000000000037941 */ /* 0x000fea0003800000 */
.L_x_44199:
        /* <DEDUP_REMOVED lines=10> */
[----:B------:R-:W-:-:S04]  /*12ae0*/  FMUL.FTZ R191, R247, R191 ;  /* 0x000000bff7bf7220 */ /* 0x000fc80000410000 */
[----:B------:R-:W-:Y:S02]  /*12af0*/  @P2 FADD.FTZ R191, R143, R191 ;  /* 0x000000bf8fbf2221 */ /* 0x000fe40000010000 */
.L_x_44195:
[----:B------:R-:W-:Y:S05]  /*12b00*/  BSYNC B2 ;  /* 0x0000000000027941 */ /* 0x000fea0003800000 */
.L_x_44194:
        /* <DEDUP_REMOVED lines=18> */
.L_x_44206:
[----:B------:R-:W-:Y:S02]  /*12c30*/  IMAD.MOV.U32 R194, RZ, RZ, R10 ;  /* 0x000000ffffc27224 */ /* 0x000fe400078e000a */
.L_x_44207:
[----:B------:R-:W-:Y:S05]  /*12c40*/  BSYNC B3 ;  /* 0x0000000000037941 */ /* 0x000fea0003800000 */
.L_x_44205:
        /* <DEDUP_REMOVED lines=16> */
.L_x_44211:
[----:B------:R-:W-:Y:S05]  /*12d50*/  BSYNC B4 ;  /* 0x0000000000047941 */ /* 0x000fea0003800000 */
.L_x_44210:
        /* <DEDUP_REMOVED lines=44> */
.L_x_44209:
[----:B------:R-:W-:Y:S05]  /*13020*/  BSYNC B3 ;  /* 0x0000000000037941 */ /* 0x000fea0003800000 */
.L_x_44208:
        /* <DEDUP_REMOVED lines=8> */
[----:B------:R-:W-:-:S03]  /*130b0*/  SEL R8, RZ, 0x1, P4 ;  /* 0x00000001ff087807 */ /* 0x000fc60002000000 */
[----:B------:R-:W-:Y:S01]  /*130c0*/  FMUL.FTZ R192, R248, R192 ;  /* 0x000000c0f8c07220 */ /* 0x000fe20000410000 */
[----:B------:R-:W-:-:S03]  /*130d0*/  PRMT R217, R8, 0x7610, R217 ;  /* 0x0000761008d97816 */ /* 0x000fc600000000d9 */
[----:B------:R-:W-:Y:S02]  /*130e0*/  @P2 FADD.FTZ R192, R144, R192 ;  /* 0x000000c090c02221 */ /* 0x000fe40000010000 */
.L_x_44204:
[----:B------:R-:W-:Y:S05]  /*130f0*/  BSYNC B2 ;  /* 0x0000000000027941 */ /* 0x000fea0003800000 */
.L_x_44203:
        /* <DEDUP_REMOVED lines=18> */
.L_x_44215:
[----:B------:R-:W-:Y:S02]  /*13220*/  IMAD.MOV.U32 R8, RZ, RZ, R10 ;  /* 0x000000ffff087224 */ /* 0x000fe400078e000a */
.L_x_44216:
[----:B------:R-:W-:Y:S05]  /*13230*/  BSYNC B3 ;  /* 0x0000000000037941 */ /* 0x000fea0003800000 */
.L_x_44214:
        /* <DEDUP_REMOVED lines=16> */
.L_x_44220:
[----:B------:R-:W-:Y:S05]  /*13340*/  BSYNC B4 ;  /* 0x0000000000047941 */ /* 0x000fea0003800000 */
.L_x_44219:
        /* <DEDUP_REMOVED lines=44> */
.L_x_44218:
[----:B------:R-:W-:Y:S05]  /*13610*/  BSYNC B3 ;  /* 0x0000000000037941 */ /* 0x000fea0003800000 */
.L_x_44217:
        /* <DEDUP_REMOVED lines=8> */
[----:B------:R-:W-:-:S03]  /*136a0*/  SEL R8, RZ, 0x1, P4 ;  /* 0x00000001ff087807 */ /* 0x000fc60002000000 */
[----:B------:R-:W-:Y:S01]  /*136b0*/  FMUL.FTZ R193, R249, R193 ;  /* 0x000000c1f9c17220 */ /* 0x000fe20000410000 */
[----:B------:R-:W-:-:S03]  /*136c0*/  PRMT R218, R8, 0x7610, R218 ;  /* 0x0000761008da7816 */ /* 0x000fc600000000da */
[----:B------:R-:W-:Y:S02]  /*136d0*/  @P2 FADD.FTZ R193, R145, R193 ;  /* 0x000000c191c12221 */ /* 0x000fe40000010000 */
.L_x_44213:
[----:B------:R-:W-:Y:S05]  /*136e0*/  BSYNC B2 ;  /* 0x0000000000027941 */ /* 0x000fea0003800000 */
.L_x_44212:
        /* <DEDUP_REMOVED lines=18> */
.L_x_44224:
[----:B------:R-:W-:Y:S02]  /*13810*/  IMAD.MOV.U32 R8, RZ, RZ, R10 ;  /* 0x000000ffff087224 */ /* 0x000fe400078e000a */
.L_x_44225:
[----:B------:R-:W-:Y:S05]  /*13820*/  BSYNC B3 ;  /* 0x0000000000037941 */ /* 0x000fea0003800000 */
.L_x_44223:
        /* <DEDUP_REMOVED lines=16> */
.L_x_44229:
[----:B------:R-:W-:Y:S05]  /*13930*/  BSYNC B4 ;  /* 0x0000000000047941 */ /* 0x000fea0003800000 */
.L_x_44228:
        /* <DEDUP_REMOVED lines=44> */
.L_x_44227:
[----:B------:R-:W-:Y:S05]  /*13c00*/  BSYNC B3 ;  /* 0x0000000000037941 */ /* 0x000fea0003800000 */
.L_x_44226:
        /* <DEDUP_REMOVED lines=12> */
.L_x_44222:
[----:B------:R-:W-:Y:S05]  /*13cd0*/  BSYNC B2 ;  /* 0x0000000000027941 */ /* 0x000fea0003800000 */
.L_x_44221:
        /* <DEDUP_REMOVED lines=18> */
.L_x_44233:
[----:B------:R-:W-:Y:S02]  /*13e00*/  IMAD.MOV.U32 R195, RZ, RZ, R10 ;  /* 0x000000ffffc37224 */ /* 0x000fe400078e000a */
.L_x_44234:
[----:B------:R-:W-:Y:S05]  /*13e10*/  BSYNC B3 ;  /* 0x0000000000037941 */ /* 0x000fea0003800000 */
.L_x_44232:
        /* <DEDUP_REMOVED lines=16> */
.L_x_44238:
[----:B------:R-:W-:Y:S05]  /*13f20*/  BSYNC B4 ;  /* 0x0000000000047941 */ /* 0x000fea0003800000 */
.L_x_44237:
        /* <DEDUP_REMOVED lines=44> */
.L_x_44236:
[----:B------:R-:W-:Y:S05]  /*141f0*/  BSYNC B3 ;  /* 0x0000000000037941 */ /* 0x000fea0003800000 */
.L_x_44235:
        /* <DEDUP_REMOVED lines=10> */
[----:B------:R-:W-:-:S04]  /*142a0*/  FMUL.FTZ R195, R251, R195 ;  /* 0x000000c3fbc37220 */ /* 0x000fc80000410000 */
[----:B------:R-:W-:Y:S02]  /*142b0*/  @P2 FADD.FTZ R195, R147, R195 ;  /* 0x000000c393c32221 */ /* 0x000fe40000010000 */
.L_x_44231:
[----:B------:R-:W-:Y:S05]  /*142c0*/  BSYNC B2 ;  /* 0x0000000000027941 */ /* 0x000fea0003800000 */
.L_x_44230:
        /* <DEDUP_REMOVED lines=26> */
.L_x_44240:
[----:B------:R-:W-:Y:S05]  /*14470*/  BSYNC B2 ;  /* 0x0000000000027941 */ /* 0x000fea0003800000 */
.L_x_44239:
[----:B------:R-:W-:Y:S02]  /*14480*/  IADD3 R214, R214, 0x20, RZ ;  /* 0x00000020d6d67810 */ /* 0x000fe40007ffe0ff */
[----:B------:R-:W-:Y:S02]  /*14490*/  IADD3 R213, R213, 0x20, RZ ;  /* 0x00000020d5d57810 */ /* 0x000fe40007ffe0ff */
.L_x_44166:
[----:B------:R-:W-:Y:S05]  /*144a0*/  BSYNC B1 ;  /* 0x0000000000017941 */ /* 0x000fea0003800000 */
.L_x_44165:
        /* <DEDUP_REMOVED lines=31> */
.L_x_44246:
[----:B------:R-:W-:Y:S02]  /*146a0*/  MOV R13, R10 ;  /* 0x0000000a000d7202 */ /* 0x000fe40000000f00 */
.L_x_44247:
[----:B------:R-:W-:Y:S05]  /*146b0*/  BSYNC B3 ;  /* 0x0000000000037941 */ /* 0x000fea0003800000 */
.L_x_44245:
        /* <DEDUP_REMOVED lines=16> */
.L_x_44251:
[----:B------:R-:W-:Y:S05]  /*147c0*/  BSYNC B4 ;  /* 0x0000000000047941 */ /* 0x000fea0003800000 */
.L_x_44250:
        /* <DEDUP_REMOVED lines=44> */
.L_x_44249:
[----:B------:R-:W-:Y:S05]  /*14a90*/  BSYNC B3 ;  /* 0x0000000000037941 */ /* 0x000fea0003800000 */
.L_x_44248:
        /* <DEDUP_REMOVED lines=12> */
.L_x_44244:
[----:B------:R-:W-:Y:S05]  /*14b60*/  BSYNC B2 ;  /* 0x0000000000027941 */ /* 0x000fea0003800000 */
.L_x_44243:
        /* <DEDUP_REMOVED lines=18> */
.L_x_44255:
[----:B------:R-:W-:Y:S02]  /*14c90*/  MOV R8, R10 ;  /* 0x0000000a00087202 */ /* 0x000fe40000000f00 */
.L_x_44256:
[----:B------:R-:W-:Y:S05]  /*14ca0*/  BSYNC B3 ;  /* 0x0000000000037941 */ /* 0x000fea0003800000 */
.L_x_44254:
        /* <DEDUP_REMOVED lines=16> */
.L_x_44260:
[----:B------:R-:W-:Y:S05]  /*14db0*/  BSYNC B4 ;  /* 0x0000000000047941 */ /* 0x000fea0003800000 */
.L_x_44259:
        /* <DEDUP_REMOVED lines=44> */
.L_x_44258:
[----:B------:R-:W-:Y:S05]  /*15080*/  BSYNC B3 ;  /* 0x0000000000037941 */ /* 0x000fea0003800000 */
.L_x_44257:
        /* <DEDUP_REMOVED lines=12> */
.L_x_44253:
[----:B------:R-:W-:Y:S05]  /*15150*/  BSYNC B2 ;  /* 0x0000000000027941 */ /* 0x000fea0003800000 */
.L_x_44252:
        /* <DEDUP_REMOVED lines=18> */
.L_x_44264:
[----:B------:R-:W-:Y:S02]  /*15280*/  MOV R8, R10 ;  /* 0x0000000a00087202 */ /* 0x000fe40000000f00 */
.L_x_44265:
[----:B------:R-:W-:Y:S05]  /*15290*/  BSYNC B3 ;  /* 0x0000000000037941 */ /* 0x000fea0003800000 */
.L_x_44263:
        /* <DEDUP_REMOVED lines=16> */
.L_x_44269:
[----:B------:R-:W-:Y:S05]  /*153a0*/  BSYNC B4 ;  /* 0x0000000000047941 */ /* 0x000fea0003800000 */
.L_x_44268:
        /* <DEDUP_REMOVED lines=44> */
.L_x_44267:
[----:B------:R-:W-:Y:S05]  /*15670*/  BSYNC B3 ;  /* 0x0000000000037941 */ /* 0x000fea0003800000 */
.L_x_44266:
        /* <DEDUP_REMOVED lines=12> */
.L_x_44262:
[----:B------:R-:W-:Y:S05]  /*15740*/  BSYNC B2 ;  /* 0x0000000000027941 */ /* 0x000fea0003800000 */
.L_x_44261:
        /* <DEDUP_REMOVED lines=18> */
.L_x_44273:
[----:B------:R-:W-:Y:S02]  /*15870*/  MOV R199, R10 ;  /* 0x0000000a00c77202 */ /* 0x000fe40000000f00 */
.L_x_44274:
[----:B------:R-:W-:Y:S05]  /*15880*/  BSYNC B3 ;  /* 0x0000000000037941 */ /* 0x000fea0003800000 */
.L_x_44272:
        /* <DEDUP_REMOVED lines=16> */
.L_x_44278:
[----:B------:R-:W-:Y:S05]  /*15990*/  BSYNC B4 ;  /* 0x0000000000047941 */ /* 0x000fea0003800000 */
.L_x_44277:
        /* <DEDUP_REMOVED lines=44> */
.L_x_44276:
[----:B------:R-:W-:Y:S05]  /*15c60*/  BSYNC B3 ;  /* 0x0000000000037941 */ /* 0x000fea0003800000 */
.L_x_44275:
        /* <DEDUP_REMOVED lines=12> */
.L_x_44271:
[----:B------:R-:W-:Y:S05]  /*15d30*/  BSYNC B2 ;  /* 0x0000000000027941 */ /* 0x000fea0003800000 */
.L_x_44270:
        /* <DEDUP_REMOVED lines=18> */
.L_x_44282:
[----:B------:R-:W-:Y:S02]  /*15e60*/  MOV R202, R10 ;  /* 0x0000000a00ca7202 */ /* 0x000fe40000000f00 */
.L_x_44283:
[----:B------:R-:W-:Y:S05]  /*15e70*/  BSYNC B3 ;  /* 0x0000000000037941 */ /* 0x000fea0003800000 */
.L_x_44281:
        /* <DEDUP_REMOVED lines=16> */
.L_x_44287:
[----:B------:R-:W-:Y:S05]  /*15f80*/  BSYNC B4 ;  /* 0x0000000000047941 */ /* 0x000fea0003800000 */
.L_x_44286:
        /* <DEDUP_REMOVED lines=44> */
.L_x_44285:
[----:B------:R-:W-:Y:S05]  /*16250*/  BSYNC B3 ;  /* 0x0000000000037941 */ /* 0x000fea0003800000 */
.L_x_44284:
        /* <DEDUP_REMOVED lines=12> */
.L_x_44280:
[----:B------:R-:W-:Y:S05]  /*16320*/  BSYNC B2 ;  /* 0x0000000000027941 */ /* 0x000fea0003800000 */
.L_x_44279:
        /* <DEDUP_REMOVED lines=18> */
.L_x_44291:
[----:B------:R-:W-:Y:S02]  /*16450*/  MOV R8, R10 ;  /* 0x0000000a00087202 */ /* 0x000fe40000000f00 */
.L_x_44292:
[----:B------:R-:W-:Y:S05]  /*16460*/  BSYNC B3 ;  /* 0x0000000000037941 */ /* 0x000fea0003800000 */
.L_x_44290:
        /* <DEDUP_REMOVED lines=16> */
.L_x_44296:
[----:B------:R-:W-:Y:S05]  /*16570*/  BSYNC B4 ;  /* 0x0000000000047941 */ /* 0x000fea0003800000 */
.L_x_44295:
        /* <DEDUP_REMOVED lines=44> */
.L_x_44294:
[----:B------:R-:W-:Y:S05]  /*16840*/  BSYNC B3 ;  /* 0x0000000000037941 */ /* 0x000fea0003800000 */
.L_x_44293:
        /* <DEDUP_REMOVED lines=12> */
.L_x_44289:
[----:B------:R-:W-:Y:S05]  /*16910*/  BSYNC B2 ;  /* 0x0000000000027941 */ /* 0x000fea0003800000 */
.L_x_44288:
        /* <DEDUP_REMOVED lines=18> */
.L_x_44300:
[----:B------:R-:W-:Y:S02]  /*16a40*/  MOV R8, R10 ;  /* 0x0000000a00087202 */ /* 0x000fe40000000f00 */
.L_x_44301:
[----:B------:R-:W-:Y:S05]  /*16a50*/  BSYNC B3 ;  /* 0x0000000000037941 */ /* 0x000fea0003800000 */
.L_x_44299:
        /* <DEDUP_REMOVED lines=16> */
.L_x_44305:
[----:B------:R-:W-:Y:S05]  /*16b60*/  BSYNC B4 ;  /* 0x0000000000047941 */ /* 0x000fea0003800000 */
.L_x_44304:
        /* <DEDUP_REMOVED lines=44> */
.L_x_44303:
[----:B------:R-:W-:Y:S05]  /*16e30*/  BSYNC B3 ;  /* 0x0000000000037941 */ /* 0x000fea0003800000 */
.L_x_44302:
        /* <DEDUP_REMOVED lines=12> */
.L_x_44298:
[----:B------:R-:W-:Y:S05]  /*16f00*/  BSYNC B2 ;  /* 0x0000000000027941 */ /* 0x000fea0003800000 */
.L_x_44297:
        /* <DEDUP_REMOVED lines=18> */
.L_x_44309:
[----:B------:R-:W-:Y:S02]  /*17030*/  MOV R203, R10 ;  /* 0x0000000a00cb7202 */ /* 0x000fe40000000f00 */
.L_x_44310:
[----:B------:R-:W-:Y:S05]  /*17040*/  BSYNC B3 ;  /* 0x0000000000037941 */ /* 0x000fea0003800000 */
.L_x_44308:
        /* <DEDUP_REMOVED lines=16> */
.L_x_44314:
[----:B------:R-:W-:Y:S05]  /*17150*/  BSYNC B4 ;  /* 0x0000000000047941 */ /* 0x000fea0003800000 */
.L_x_44313:
        /* <DEDUP_REMOVED lines=44> */
.L_x_44312:
[----:B------:R-:W-:Y:S05]  /*17420*/  BSYNC B3 ;  /* 0x0000000000037941 */ /* 0x000fea0003800000 */
.L_x_44311:
        /* <DEDUP_REMOVED lines=12> */
.L_x_44307:
[----:B------:R-:W-:Y:S05]  /*174f0*/  BSYNC B2 ;  /* 0x0000000000027941 */ /* 0x000fea0003800000 */
.L_x_44306:
        /* <DEDUP_REMOVED lines=26> */
.L_x_44316:
[----:B------:R-:W-:Y:S05]  /*176a0*/  BSYNC B2 ;  /* 0x0000000000027941 */ /* 0x000fea0003800000 */
.L_x_44315:
[----:B------:R-:W-:Y:S02]  /*176b0*/  IADD3 R214, R214, 0x20, RZ ;  /* 0x00000020d6d67810 */ /* 0x000fe40007ffe0ff */
[----:B------:R-:W-:Y:S02]  /*176c0*/  IADD3 R213, R213, 0x20, RZ ;  /* 0x00000020d5d57810 */ /* 0x000fe40007ffe0ff */
.L_x_44242:
[----:B------:R-:W-:Y:S05]  /*176d0*/  BSYNC B1 ;  /* 0x0000000000017941 */ /* 0x000fea0003800000 */
.L_x_44241:
        /* <DEDUP_REMOVED lines=31> */
.L_x_44322:
[----:B------:R-:W-:Y:S02]  /*178d0*/  IMAD.MOV.U32 R13, RZ, RZ, R10 ;  /* 0x000000ffff0d7224 */ /* 0x000fe400078e000a */
.L_x_44323:
[----:B------:R-:W-:Y:S05]  /*178e0*/  BSYNC B3 ;  /* 0x0000000000037941 */ /* 0x000fea0003800000 */
.L_x_44321:
        /* <DEDUP_REMOVED lines=16> */
.L_x_44327:
[----:B------:R-:W-:Y:S05]  /*179f0*/  BSYNC B4 ;  /* 0x0000000000047941 */ /* 0x000fea0003800000 */
.L_x_44326:
        /* <DEDUP_REMOVED lines=44> */
.L_x_44325:
[----:B------:R-:W-:Y:S05]  /*17cc0*/  BSYNC B3 ;  /* 0x0000000000037941 */ /* 0x000fea0003800000 */
.L_x_44324:
[----:B------:R1:W2:Y:S02]  /*17cd0*/  I2F.U32 R8, R13 ;  /* 0x0000000d00087306 */ /* 0x0002a40000201000 */
[----:B-1----:R-:W-:-:S10]  /*17ce0*/  HFMA2.MMA R13, -RZ, RZ, 0.1171875, 0 ;  /* 0x2f800000ff0d7435 */ /* 0x002fd400000001ff */
        /* <DEDUP_REMOVED lines=10> */
.L_x_44320:
[----:B------:R-:W-:Y:S05]  /*17d90*/  BSYNC B2 ;  /* 0x0000000000027941 */ /* 0x000fea0003800000 */
.L_x_44319:
        /* <DEDUP_REMOVED lines=18> */
.L_x_44331:
[----:B------:R-:W-:Y:S02]  /*17ec0*/  IMAD.MOV.U32 R14, RZ, RZ, R10 ;  /* 0x000000ffff0e7224 */ /* 0x000fe400078e000a */
.L_x_44332:
[----:B------:R-:W-:Y:S05]  /*17ed0*/  BSYNC B3 ;  /* 0x0000000000037941 */ /* 0x000fea0003800000 */
.L_x_44330:
        /* <DEDUP_REMOVED lines=16> */
.L_x_44336:
[----:B------:R-:W-:Y:S05]  /*17fe0*/  BSYNC B4 ;  /* 0x0000000000047941 */ /* 0x000fea0003800000 */
.L_x_44335:
        /* <DEDUP_REMOVED lines=44> */
.L_x_44334:
[----:B------:R-:W-:Y:S05]  /*182b0*/  BSYNC B3 ;  /* 0x0000000000037941 */ /* 0x000fea0003800000 */
.L_x_44333:
        /* <DEDUP_REMOVED lines=9> */
[----:B------:R-:W-:-:S04]  /*18350*/  FMUL.FTZ R205, R133, R205 ;  /* 0x000000cd85cd7220 */ /* 0x000fc80000410000 */
[----:B------:R-:W-:Y:S02]  /*18360*/  @P2 FADD.FTZ R205, R141, R205 ;  /* 0x000000cd8dcd2221 */ /* 0x000fe40000010000 */
.L_x_44329:
[----:B------:R-:W-:Y:S05]  /*18370*/  BSYNC B2 ;  /* 0x0000000000027941 */ /* 0x000fea0003800000 */
.L_x_44328:
        /* <DEDUP_REMOVED lines=18> */
.L_x_44340:
[----:B------:R-:W-:Y:S02]  /*184a0*/  IMAD.MOV.U32 R15, RZ, RZ, R10 ;  /* 0x000000ffff0f7224 */ /* 0x000fe400078e000a */
.L_x_44341:
[----:B------:R-:W-:Y:S05]  /*184b0*/  BSYNC B3 ;  /* 0x0000000000037941 */ /* 0x000fea0003800000 */
.L_x_44339:
        /* <DEDUP_REMOVED lines=16> */
.L_x_44345:
[----:B------:R-:W-:Y:S05]  /*185c0*/  BSYNC B4 ;  /* 0x0000000000047941 */ /* 0x000fea0003800000 */
.L_x_44344:
        /* <DEDUP_REMOVED lines=44> */
.L_x_44343:
[----:B------:R-:W-:Y:S05]  /*18890*/  BSYNC B3 ;  /* 0x0000000000037941 */ /* 0x000fea0003800000 */
.L_x_44342:
        /* <DEDUP_REMOVED lines=12> */
.L_x_44338:
[----:B------:R-:W-:Y:S05]  /*18960*/  BSYNC B2 ;  /* 0x0000000000027941 */ /* 0x000fea0003800000 */
.L_x_44337:
        /* <DEDUP_REMOVED lines=18> */
.L_x_44349:
[----:B------:R-:W-:Y:S02]  /*18a90*/  IMAD.MOV.U32 R8, RZ, RZ, R10 ;  /* 0x000000ffff087224 */ /* 0x000fe400078e000a */
.L_x_44350:
[----:B------:R-:W-:Y:S05]  /*18aa0*/  BSYNC B3 ;  /* 0x0000000000037941 */ /* 0x000fea0003800000 */
.L_x_44348:
        /* <DEDUP_REMOVED lines=16> */
.L_x_44354:
[----:B------:R-:W-:Y:S05]  /*18bb0*/  BSYNC B4 ;  /* 0x0000000000047941 */ /* 0x000fea0003800000 */
.L_x_44353:
        /* <DEDUP_REMOVED lines=44> */
.L_x_44352:
[----:B------:R-:W-:Y:S05]  /*18e80*/  BSYNC B3 ;  /* 0x0000000000037941 */ /* 0x000fea0003800000 */
.L_x_44351:
        /* <DEDUP_REMOVED lines=12> */
.L_x_44347:
[----:B------:R-:W-:Y:S05]  /*18f50*/  BSYNC B2 ;  /* 0x0000000000027941 */ /* 0x000fea0003800000 */
.L_x_44346:
        /* <DEDUP_REMOVED lines=18> */
.L_x_44358:
[----:B------:R-:W-:Y:S02]  /*19080*/  IMAD.MOV.U32 R8, RZ, RZ, R10 ;  /* 0x000000ffff087224 */ /* 0x000fe400078e000a */
.L_x_44359:
[----:B------:R-:W-:Y:S05]  /*19090*/  BSYNC B3 ;  /* 0x0000000000037941 */ /* 0x000fea0003800000 */
.L_x_44357:
        /* <DEDUP_REMOVED lines=16> */
.L_x_44363:
[----:B------:R-:W-:Y:S05]  /*191a0*/  BSYNC B4 ;  /* 0x0000000000047941 */ /* 0x000fea0003800000 */
.L_x_44362:
        /* <DEDUP_REMOVED lines=44> */
.L_x_44361:
[----:B------:R-:W-:Y:S05]  /*19470*/  BSYNC B3 ;  /* 0x0000000000037941 */ /* 0x000fea0003800000 */
.L_x_44360:
        /* <DEDUP_REMOVED lines=12> */
.L_x_44356:
[----:B------:R-:W-:Y:S05]  /*19540*/  BSYNC B2 ;  /* 0x0000000000027941 */ /* 0x000fea0003800000 */
.L_x_44355:
        /* <DEDUP_REMOVED lines=18> */
.L_x_44367:
[----:B------:R-:W-:Y:S02]  /*19670*/  IMAD.MOV.U32 R209, RZ, RZ, R10 ;  /* 0x000000ffffd17224 */ /* 0x000fe400078e000a */
.L_x_44368:
[----:B------:R-:W-:Y:S05]  /*19680*/  BSYNC B3 ;  /* 0x0000000000037941 */ /* 0x000fea0003800000 */
.L_x_44366:
        /* <DEDUP_REMOVED lines=16> */
.L_x_44372:
[----:B------:R-:W-:Y:S05]  /*19790*/  BSYNC B4 ;  /* 0x0000000000047941 */ /* 0x000fea0003800000 */
.L_x_44371:
        /* <DEDUP_REMOVED lines=44> */
.L_x_44370:
[----:B------:R-:W-:Y:S05]  /*19a60*/  BSYNC B3 ;  /* 0x0000000000037941 */ /* 0x000fea0003800000 */
.L_x_44369:
        /* <DEDUP_REMOVED lines=12> */
.L_x_44365:
[----:B------:R-:W-:Y:S05]  /*19b30*/  BSYNC B2 ;  /* 0x0000000000027941 */ /* 0x000fea0003800000 */
.L_x_44364:
[----:B------:R-:W-:Y:S01]  /*19b40*/  @!P3 ISETP.NE.U32.AND P4, PT, RZ, c[0x0][0x180], PT ;  /* 0x00006000ff00ba0c */ /* 0x000fe20003f85070 */
[----:B------:R-:W-:Y:S01]  /*19b50*/  BSSY B2, `(.L_x_44373) ;  /* 0x000005d000027945 */ /* 0x000fe20003800000 */
[----:B---3--:R-:W-:Y:S02]  /*19b60*/  @!P3 IMAD.MOV.U32 R215, RZ, RZ, R8 ;  /* 0x000000ffffd7b224 */ /* 0x008fe400078e0008 */
        /* <DEDUP_REMOVED lines=15> */
.L_x_44376:
[----:B------:R-:W-:Y:S02]  /*19c60*/  IMAD.MOV.U32 R212, RZ, RZ, R10 ;  /* 0x000000ffffd47224 */ /* 0x000fe400078e000a */
.L_x_44377:
[----:B------:R-:W-:Y:S05]  /*19c70*/  BSYNC B3 ;  /* 0x0000000000037941 */ /* 0x000fea0003800000 */
.L_x_44375:
        /* <DEDUP_REMOVED lines=16> */
.L_x_44381:
[----:B------:R-:W-:Y:S05]  /*19d80*/  BSYNC B4 ;  /* 0x0000000000047941 */ /* 0x000fea0003800000 */
.L_x_44380:
        /* <DEDUP_REMOVED lines=44> */
.L_x_44379:
[----:B------:R-:W-:Y:S05]  /*1a050*/  BSYNC B3 ;  /* 0x0000000000037941 */ /* 0x000fea0003800000 */
.L_x_44378:
        /* <DEDUP_REMOVED lines=12> */
.L_x_44374:
[----:B------:R-:W-:Y:S05]  /*1a120*/  BSYNC B2 ;  /* 0x0000000000027941 */ /* 0x000fea0003800000 */
.L_x_44373:
        /* <DEDUP_REMOVED lines=18> */
.L_x_44385:
[----:B------:R-:W-:Y:S02]  /*1a250*/  IMAD.MOV.U32 R211, RZ, RZ, R10 ;  /* 0x000000ffffd37224 */ /* 0x000fe400078e000a */
.L_x_44386:
[----:B------:R-:W-:Y:S05]  /*1a260*/  BSYNC B3 ;  /* 0x0000000000037941 */ /* 0x000fea0003800000 */
.L_x_44384:
        /* <DEDUP_REMOVED lines=16> */
.L_x_44390:
[----:B------:R-:W-:Y:S05]  /*1a370*/  BSYNC B4 ;  /* 0x0000000000047941 */ /* 0x000fea0003800000 */
.L_x_44389:
        /* <DEDUP_REMOVED lines=44> */
.L_x_44388:
[----:B------:R-:W-:Y:S05]  /*1a640*/  BSYNC B3 ;  /* 0x0000000000037941 */ /* 0x000fea0003800000 */
.L_x_44387:
        /* <DEDUP_REMOVED lines=12> */
.L_x_44383:
[----:B------:R-:W-:Y:S05]  /*1a710*/  BSYNC B2 ;  /* 0x0000000000027941 */ /* 0x000fea0003800000 */
.L_x_44382:
[----:B------:R-:W-:-:S04]  /*1a720*/  IMAD.MOV.U32 R215, RZ, RZ, 0x20 ;  /* 0x00000020ffd77424 */ /* 0x000fc800078e00ff */
[----:B------:R-:W-:-:S05]  /*1a730*/  IMAD.WIDE.U32 R214, R214, R215, c[0x0][0x188] ;  /* 0x00006200d6d67625 */ /* 0x000fca00078e00d7 */
[----:B------:R1:W-:Y:S04]  /*1a740*/  STG.E.128 [R214.64], R204 ;  /* 0x000000ccd6007986 */ /* 0x0003e8000c101d06 */
[----:B------:R1:W-:Y:S01]  /*1a750*/  STG.E.128 [R214.64+0x10], R208 ;  /* 0x000010d0d6007986 */ /* 0x0003e2000c101d06 */
[----:B------:R-:W-:Y:S05]  /*1a760*/  @!P1 BRA `(.L_x_44318) ;  /* 0x0000014000009947 */ /* 0x000fea0003800000 */
[----:B------:R-:W-:Y:S01]  /*1a770*/  IMAD.U32 R212, R219, 0x10000, RZ ;  /* 0x00010000dbd47824 */ /* 0x000fe200078e00ff */
[----:B-1----:R-:W-:Y:S02]  /*1a780*/  LOP3.LUT R214, R220, 0xffff, RZ, 0xc0, !PT ;  /* 0x0000ffffdcd67812 */ /* 0x002fe400078ec0ff */
        /* <DEDUP_REMOVED lines=18> */
.L_x_44318:
[----:B------:R-:W-:Y:S05]  /*1a8b0*/  BSYNC B1 ;  /* 0x0000000000017941 */ /* 0x000fea0003800000 */
.L_x_44317:
        /* <DEDUP_REMOVED lines=83> */
.L_x_44411:
        /* <DEDUP_REMOVED lines=153> */
.L_x_44412:
        /* <DEDUP_REMOVED lines=71> */
.L_x_44396:
[----:B------:R-:W-:Y:S05]  /*1bbf0*/  BSYNC B2 ;  /* 0x0000000000027941 */ /* 0x000fea0003800000 */
.L_x_44395:
        /* <DEDUP_REMOVED lines=35> */
.L_x_44398:
[----:B------:R-:W-:Y:S05]  /*1be30*/  BSYNC B2 ;  /* 0x0000000000027941 */ /* 0x000fea0003800000 */
.L_x_44397:
        /* <DEDUP_REMOVED lines=35> */
.L_x_44400:
[----:B------:R-:W-:Y:S05]  /*1c070*/  BSYNC B2 ;  /* 0x0000000000027941 */ /* 0x000fea0003800000 */
.L_x_44399:
        /* <DEDUP_REMOVED lines=35> */
.L_x_44402:
[----:B------:R-:W-:Y:S05]  /*1c2b0*/  BSYNC B2 ;  /* 0x0000000000027941 */ /* 0x000fea0003800000 */
.L_x_44401:
        /* <DEDUP_REMOVED lines=35> */
.L_x_44404:
[----:B------:R-:W-:Y:S05]  /*1c4f0*/  BSYNC B2 ;  /* 0x0000000000027941 */ /* 0x000fea0003800000 */
.L_x_44403:
        /* <DEDUP_REMOVED lines=35> */
.L_x_44406:
[----:B------:R-:W-:Y:S05]  /*1c730*/  BSYNC B2 ;  /* 0x0000000000027941 */ /* 0x000fea0003800000 */
.L_x_44405:
        /* <DEDUP_REMOVED lines=35> */
.L_x_44408:
[----:B------:R-:W-:Y:S05]  /*1c970*/  BSYNC B2 ;  /* 0x0000000000027941 */ /* 0x000fea0003800000 */
.L_x_44407:
        /* <DEDUP_REMOVED lines=26> */
[----:B------:R-:W-:Y:S02]  /*1cb20*/  FFMA.FTZ R223, R232, R223, R120 ;  /* 0x000000dfe8df7223 */ /* 0x000fe40000010078 */
[----:B------:R-:W-:Y:S01]  /*1cb30*/  FFMA.FTZ R224, R233, R224, R121 ;  /* 0x000000e0e9e07223 */ /* 0x000fe20000010079 */
[----:B------:R-:W-:Y:S02]  /*1cb40*/  F2FP.PACK_AB R213, R226, R222 ;  /* 0x000000dee2d5723e */ /* 0x000fe400000000ff */
[----:B------:R-:W-:-:S02]  /*1cb50*/  MOV R222, 0x10 ;  /* 0x0000001000de7802 */ /* 0x000fc40000000f00 */
[----:B------:R-:W-:-:S03]  /*1cb60*/  F2FP.PACK_AB R212, R224, R223 ;  /* 0x000000dfe0d4723e */ /* 0x000fc600000000ff */
[----:B------:R-:W-:-:S05]  /*1cb70*/  IMAD.WIDE.U32 R222, R221, R222, c[0x0][0x208] ;  /* 0x00008200ddde7625 */ /* 0x000fca00078e00de */
[----:B------:R0:W-:Y:S02]  /*1cb80*/  STG.E.128 [R222.64], R212 ;  /* 0x000000d4de007986 */ /* 0x0001e4000c101d06 */
.L_x_44394:
[----:B------:R-:W-:Y:S05]  /*1cb90*/  BSYNC B1 ;  /* 0x0000000000017941 */ /* 0x000fea0003800000 */
.L_x_44393:
[----:B01----:R-:W-:-:S04]  /*1cba0*/  IMAD.MOV.U32 R212, RZ, RZ, c[0x0][0x160] ;  /* 0x00005800ffd47624 */ /* 0x003fc800078e00ff */
[----:B------:R-:W-:-:S05]  /*1cbb0*/  IMAD R6, R212, 0x4, R6 ;  /* 0x00000004d4067824 */ /* 0x000fca00078e0206 */
[----:B------:R-:W-:-:S13]  /*1cbc0*/  ISETP.GE.AND P1, PT, R6, c[0x0][0x164], PT ;  /* 0x0000590006007a0c */ /* 0x000fda0003f26270 */
[----:B-----5:R-:W-:Y:S01]  /*1cbd0*/  @P1 CALL.REL.NOINC `(.L_x_44409) ;  /* 0x0000001000001944 */ /* 0x020fe20003c00000 */
[----:B------:R-:W-:Y:S05]  /*1cbe0*/  BRA `(.L_x_44410) ;  /* 0xfffe47f000007947 */ /* 0x000fea000383ffff */
.L_x_44409:
[----:B------:R-:W-:Y:S05]  /*1cbf0*/  BSYNC B0 ;  /* 0x0000000000007941 */ /* 0x000fea0003800000 */
.L_x_43784:
[----:B------:R-:W-:Y:S05]  /*1cc00*/  EXIT ;  /* 0x000000000000794d */ /* 0x000fea0003800000 */
.L_x_44391:
[----:B------:R-:W-:Y:S01]  /*1cc10*/  HFMA2.MMA R214, -RZ, RZ, 0, 5.9604644775390625e-08 ;  /* 0x00000001ffd67435 */ /* 0x000fe200000001ff */
[----:B------:R-:W-:Y:S01]  /*1cc20*/  IMAD.MOV.U32 R221, RZ, RZ, R215 ;  /* 0x000000ffffdd7224 */ /* 0x000fe200078e00d7 */
[----:B------:R-:W-:Y:S01]  /*1cc30*/  MOV R212, 0x1cc70 ;  /* 0x0001cc7000d47802 */ /* 0x000fe20000000f00 */
[----:B------:R-:W-:Y:S02]  /*1cc40*/  IMAD.MOV.U32 R222, RZ, RZ, 0x1f ;  /* 0x0000001fffde7424 */ /* 0x000fe400078e00ff */
[----:B------:R-:W-:Y:S02]  /*1cc50*/  IMAD.MOV.U32 R213, RZ, RZ, -0x1 ;  /* 0xffffffffffd57424 */ /* 0x000fe400078e00ff */
[----:B-----5:R-:W-:Y:S05]  /*1cc60*/  CALL.REL.NOINC `($__internal_126_$__cuda_sm70_shflsync_bfly_p) ;  /* 0x00000c1000007944 */ /* 0x020fea0003c00000 */
[----:B-1----:R-:W-:Y:S05]  /*1cc70*/  BRA `(.L_x_44411) ;  /* 0xffffe17000007947 */ /* 0x002fea000383ffff */
.L_x_44392:
[----:B------:R-:W-:Y:S01]  /*1cc80*/  IMAD.MOV.U32 R221, RZ, RZ, R215 ;  /* 0x000000ffffdd7224 */ /* 0x000fe200078e00d7 */
[----:B------:R-:W-:Y:S01]  /*1cc90*/  MOV R214, 0x2 ;  /* 0x0000000200d67802 */ /* 0x000fe20000000f00 */
[----:B------:R-:W-:Y:S01]  /*1cca0*/  IMAD.MOV.U32 R222, RZ, RZ, 0x1f ;  /* 0x0000001fffde7424 */ /* 0x000fe200078e00ff */
[----:B------:R-:W-:Y:S01]  /*1ccb0*/  MOV R212, 0x1cce0 ;  /* 0x0001cce000d47802 */ /* 0x000fe20000000f00 */
[----:B------:R-:W-:Y:S02]  /*1ccc0*/  IMAD.MOV.U32 R213, RZ, RZ, -0x1 ;  /* 0xffffffffffd57424 */ /* 0x000fe400078e00ff */
[----:B-----5:R-:W-:Y:S05]  /*1ccd0*/  CALL.REL.NOINC `($__internal_126_$__cuda_sm70_shflsync_bfly_p) ;  /* 0x00000ba000007944 */ /* 0x020fea0003c00000 */
[----:B-1----:R-:W-:Y:S01]  /*1cce0*/  FADD.FTZ R215, R215, R214 ;  /* 0x000000d6d7d77221 */ /* 0x002fe20000010000 */
[----:B------:R-:W-:Y:S01]  /*1ccf0*/  HFMA2.MMA R222, -RZ, RZ, 0, 1.847743988037109375e-06 ;  /* 0x0000001fffde7435 */ /* 0x000fe200000001ff */
[----:B------:R-:W-:Y:S01]  /*1cd00*/  IMAD.MOV.U32 R214, RZ, RZ, 0x4 ;  /* 0x00000004ffd67424 */ /* 0x000fe200078e00ff */
[----:B------:R-:W-:Y:S01]  /*1cd10*/  MOV R212, 0x1cd50 ;  /* 0x0001cd5000d47802 */ /* 0x000fe20000000f00 */
[----:B------:R-:W-:-:S02]  /*1cd20*/  IMAD.MOV.U32 R213, RZ, RZ, -0x1 ;  /* 0xffffffffffd57424 */ /* 0x000fc400078e00ff */
[----:B------:R-:W-:Y:S02]  /*1cd30*/  IMAD.MOV.U32 R221, RZ, RZ, R215 ;  /* 0x000000ffffdd7224 */ /* 0x000fe400078e00d7 */
[----:B------:R-:W-:Y:S05]  /*1cd40*/  CALL.REL.NOINC `($__internal_126_$__cuda_sm70_shflsync_bfly_p) ;  /* 0x00000b3000007944 */ /* 0x000fea0003c00000 */
[----:B-1----:R-:W-:Y:S01]  /*1cd50*/  FADD.FTZ R215, R215, R214 ;  /* 0x000000d6d7d77221 */ /* 0x002fe20000010000 */
[----:B------:R-:W-:Y:S01]  /*1cd60*/  MOV R222, 0x1f ;  /* 0x0000001f00de7802 */ /* 0x000fe20000000f00 */
[----:B------:R-:W-:Y:S01]  /*1cd70*/  IMAD.MOV.U32 R214, RZ, RZ, 0x8 ;  /* 0x00000008ffd67424 */ /* 0x000fe200078e00ff */
[----:B------:R-:W-:Y:S01]  /*1cd80*/  MOV R212, 0x1cdc0 ;  /* 0x0001cdc000d47802 */ /* 0x000fe20000000f00 */
[----:B------:R-:W-:Y:S02]  /*1cd90*/  IMAD.MOV.U32 R213, RZ, RZ, -0x1 ;  /* 0xffffffffffd57424 */ /* 0x000fe400078e00ff */
[----:B------:R-:W-:Y:S02]  /*1cda0*/  IMAD.MOV.U32 R221, RZ, RZ, R215 ;  /* 0x000000ffffdd7224 */ /* 0x000fe400078e00d7 */
[----:B------:R-:W-:Y:S05]  /*1cdb0*/  CALL.REL.NOINC `($__internal_126_$__cuda_sm70_shflsync_bfly_p) ;  /* 0x00000ac000007944 */ /* 0x000fea0003c00000 */
        /* <DEDUP_REMOVED lines=8> */
[----:B------:R-:W-:Y:S01]  /*1ce40*/  LOP3.LUT R5, R5, 0xfffffdff, RZ, 0xc0, !PT ;  /* 0xfffffdff05057812 */ /* 0x000fe200078ec0ff */
[----:B------:R-:W-:Y:S01]  /*1ce50*/  IMAD.MOV.U32 R214, RZ, RZ, 0x1 ;  /* 0x00000001ffd67424 */ /* 0x000fe200078e00ff */
        /* <DEDUP_REMOVED lines=136> */
[----:B------:R-:W-:Y:S05]  /*1d6e0*/  CALL.REL.NOINC `($__internal_126_$__cuda_sm70_shflsync_bfly_p) ;  /* 0x0000019000007944 */ /* 0x000fea0003c00000 */
[----:B-1----:R-:W-:Y:S01]  /*1d6f0*/  FADD.FTZ R221, R221, R214 ;  /* 0x000000d6dddd7221 */ /* 0x002fe20000010000 */
[----:B------:R-:W-:Y:S01]  /*1d700*/  MOV R213, 0xffffffff ;  /* 0xffffffff00d57802 */ /* 0x000fe20000000f00 */
[----:B------:R-:W-:Y:S01]  /*1d710*/  IMAD.MOV.U32 R214, RZ, RZ, 0x2 ;  /* 0x00000002ffd67424 */ /* 0x000fe200078e00ff */
[----:B------:R-:W-:Y:S01]  /*1d720*/  MOV R212, 0x1d750 ;  /* 0x0001d75000d47802 */ /* 0x000fe20000000f00 */
[----:B------:R-:W-:Y:S02]  /*1d730*/  IMAD.MOV.U32 R222, RZ, RZ, 0x1f ;  /* 0x0000001fffde7424 */ /* 0x000fe400078e00ff */
[----:B------:R-:W-:Y:S05]  /*1d740*/  CALL.REL.NOINC `($__internal_126_$__cuda_sm70_shflsync_bfly_p) ;  /* 0x0000013000007944 */ /* 0x000fea0003c00000 */
[----:B-1----:R-:W-:Y:S01]  /*1d750*/  FADD.FTZ R221, R221, R214 ;  /* 0x000000d6dddd7221 */ /* 0x002fe20000010000 */
[----:B------:R-:W-:Y:S01]  /*1d760*/  MOV R212, 0x1d7b0 ;  /* 0x0001d7b000d47802 */ /* 0x000fe20000000f00 */
[----:B------:R-:W-:Y:S02]  /*1d770*/  IMAD.MOV.U32 R214, RZ, RZ, 0x4 ;  /* 0x00000004ffd67424 */ /* 0x000fe400078e00ff */
[----:B------:R-:W-:-:S02]  /*1d780*/  IMAD.MOV.U32 R222, RZ, RZ, 0x1f ;  /* 0x0000001fffde7424 */ /* 0x000fc400078e00ff */
[----:B------:R-:W-:Y:S02]  /*1d790*/  IMAD.MOV.U32 R213, RZ, RZ, -0x1 ;  /* 0xffffffffffd57424 */ /* 0x000fe400078e00ff */
[----:B------:R-:W-:Y:S05]  /*1d7a0*/  CALL.REL.NOINC `($__internal_126_$__cuda_sm70_shflsync_bfly_p) ;  /* 0x000000d000007944 */ /* 0x000fea0003c00000 */
[----:B-1----:R-:W-:Y:S01]  /*1d7b0*/  FADD.FTZ R221, R221, R214 ;  /* 0x000000d6dddd7221 */ /* 0x002fe20000010000 */
[----:B------:R-:W-:Y:S01]  /*1d7c0*/  HFMA2.MMA R214, -RZ, RZ, 0, 4.76837158203125e-07 ;  /* 0x00000008ffd67435 */ /* 0x000fe200000001ff */
[----:B------:R-:W-:Y:S01]  /*1d7d0*/  IMAD.MOV.U32 R222, RZ, RZ, 0x1f ;  /* 0x0000001fffde7424 */ /* 0x000fe200078e00ff */
[----:B------:R-:W-:Y:S01]  /*1d7e0*/  MOV R212, 0x1d810 ;  /* 0x0001d81000d47802 */ /* 0x000fe20000000f00 */
[----:B------:R-:W-:-:S03]  /*1d7f0*/  IMAD.MOV.U32 R213, RZ, RZ, -0x1 ;  /* 0xffffffffffd57424 */ /* 0x000fc600078e00ff */
[----:B------:R-:W-:Y:S05]  /*1d800*/  CALL.REL.NOINC `($__internal_126_$__cuda_sm70_shflsync_bfly_p) ;  /* 0x0000007000007944 */ /* 0x000fea0003c00000 */
[----:B-1----:R-:W-:Y:S01]  /*1d810*/  FADD.FTZ R221, R221, R214 ;  /* 0x000000d6dddd7221 */ /* 0x002fe20000010000 */
[----:B------:R-:W-:Y:S01]  /*1d820*/  MOV R222, 0x1f ;  /* 0x0000001f00de7802 */ /* 0x000fe20000000f00 */
[----:B------:R-:W-:Y:S01]  /*1d830*/  IMAD.MOV.U32 R214, RZ, RZ, 0x10 ;  /* 0x00000010ffd67424 */ /* 0x000fe200078e00ff */
[----:B------:R-:W-:Y:S01]  /*1d840*/  MOV R212, 0x1d870 ;  /* 0x0001d87000d47802 */ /* 0x000fe20000000f00 */
[----:B------:R-:W-:Y:S02]  /*1d850*/  IMAD.MOV.U32 R213, RZ, RZ, -0x1 ;  /* 0xffffffffffd57424 */ /* 0x000fe400078e00ff */
[----:B------:R-:W-:Y:S05]  /*1d860*/  CALL.REL.NOINC `($__internal_126_$__cuda_sm70_shflsync_bfly_p) ;  /* 0x0000001000007944 */ /* 0x000fea0003c00000 */
[----:B-1----:R-:W-:Y:S05]  /*1d870*/  BRA `(.L_x_44412) ;  /* 0xffffdf0000007947 */ /* 0x002fea000383ffff */
        .weak           $__internal_126_$__cuda_sm70_shflsync_bfly_p
        .type           $__internal_126_$__cuda_sm70_shflsync_bfly_p,@function
        .size           $__internal_126_$__cuda_sm70_shflsync_bfly_p,(.L_x_57166 - $__internal_126_$__cuda_sm70_shflsync_bfly_p)
$__internal_126_$__cuda_sm70_shflsync_bfly_p:
[----:B------:R-:W-:Y:S04]  /*1d880*/  WARPSYNC R213 ;  /* 0x000000d500007348 */ /* 0x000fe80003800000 */
[----:B------:R0:W1:Y:S02]  /*1d890*/  SHFL.BFLY PT, R214, R221, R214, R222 ;  /* 0x0c0000d6ddd67389 */ /* 0x00006400000e00de */
[----:B0-----:R-:W-:-:S04]  /*1d8a0*/  IMAD.MOV.U32 R213, RZ, RZ, 0x0 ;  /* 0x00000000ffd57424 */ /* 0x001fc800078e00ff */
[----:B------:R-:W-:Y:S05]  /*1d8b0*/  RET.REL.NODEC R212 `(_ZN10layer_norm13ln_fwd_kernelINS_13Kernel_traitsIf6__halffS2_fjLj2048ELj1ELj4ELj1ELj16ENS_18Kernel_traits_baseILj2048EfS2_fS2_fjLj128EEEEELb1ELb1ELb1ELb0EEEvNS_9FwdParamsE) ;  /* 0xfffe2740d4007950 */ /* 0x000fea0003c3ffff */
.L_x_44413:
        /* <DEDUP_REMOVED lines=12> */
.L_x_57166:


//--------------------- .text._ZN10layer_norm13ln_fwd_kernelINS_13Kernel_traitsIf6__halffS2_fjLj2048ELj1ELj4ELj1ELj16ENS_18Kernel_traits_baseILj2048EfS2_fS2_fjLj128EEEEELb1ELb1ELb1ELb1EEEvNS_9FwdParamsE --------------------------
	.section	.text._ZN10layer_norm13ln_fwd_kernelINS_13Kernel_traitsIf6__halffS2_fjLj2048ELj1ELj4ELj1ELj16ENS_18Kernel_traits_baseILj2048EfS2_fS2_fjLj128EEEEELb1ELb1ELb1ELb1EEEvNS_9FwdParamsE,"ax",@progbits
	.sectioninfo	@"SHI_REGISTERS=255"
	.align	128
        .global         _ZN10layer_norm13ln_fwd_kernelINS_13Kernel_traitsIf6__halffS2_fjLj2048ELj1ELj4ELj1ELj16ENS_18Kernel_traits_baseILj2048EfS2_fS2_fjLj128EEEEELb1ELb1ELb1ELb1EEEvNS_9FwdParamsE
        .type           _ZN10layer_norm13ln_fwd_kernelINS_13Kernel_traitsIf6__halffS2_fjLj2048ELj1ELj4ELj1ELj16ENS_18Kernel_traits_baseILj2048EfS2_fS2_fjLj128EEEEELb1ELb1ELb1ELb1EEEvNS_9FwdParamsE,@function
        .size           _ZN10layer_norm13ln_fwd_kernelINS_13Kernel_traitsIf6__halffS2_fjLj2048ELj1ELj4ELj1ELj16ENS_18Kernel_traits_baseILj2048EfS2_fS2_fjLj128EEEEELb1ELb1ELb1ELb1EEEvNS_9FwdParamsE,(.L_x_57167 - _ZN10layer_norm13ln_fwd_kernelINS_13Kernel_traitsIf6__halffS2_fjLj2048ELj1ELj4ELj1ELj16ENS_18Kernel_traits_baseILj2048EfS2_fS2_fjLj128EEEEELb1ELb1ELb1ELb1EEEvNS_9FwdParamsE)
        .other          _ZN10layer_norm13ln_fwd_kernelINS_13Kernel_traitsIf6__halffS2_fjLj2048ELj1ELj4ELj1ELj16ENS_18Kernel_traits_baseILj2048EfS2_fS2_fjLj128EEEEELb1ELb1ELb1ELb1EEEvNS_9FwdParamsE,@"STO_CUDA_ENTRY STV_DEFAULT"
_ZN10layer_norm13ln_fwd_kernelINS_13Kernel_traitsIf6__halffS2_fjLj2048ELj1ELj4ELj1ELj16ENS_18Kernel_traits_baseILj2048EfS2_fS2_fjLj128EEEEELb1ELb1ELb1ELb1EEEvNS_9FwdParamsE:
.text._ZN10layer_norm13ln_fwd_kernelINS_13Kernel_traitsIf6__halffS2_fjLj2048ELj1ELj4ELj1ELj16ENS_18Kernel_traits_baseILj2048EfS2_fS2_fjLj128EEEEELb1ELb1ELb1ELb1EEEvNS_9FwdParamsE:
        /* <DEDUP_REMOVED lines=206> */
.L_x_45012:
        /* <DEDUP_REMOVED lines=47> */
.L_x_44418:
[----:B------:R-:W-:Y:S02]  /*0fd0*/  IMAD.MOV.U32 R172, RZ, RZ, R8 ;  /* 0x000000ffffac7224 */ /* 0x000fe400078e0008 */
.L_x_44419:
[----:B------:R-:W-:Y:S05]  /*0fe0*/  BSYNC B2 ;  /* 0x0000000000027941 */ /* 0x000fea0003800000 */
.L_x_44417:
        /* <DEDUP_REMOVED lines=16> */
.L_x_44423:
[----:B------:R-:W-:Y:S05]  /*10f0*/  BSYNC B3 ;  /* 0x0000000000037941 */ /* 0x000fea0003800000 */
.L_x_44422:
        /* <DEDUP_REMOVED lines=43> */
.L_x_44421:
[----:B------:R-:W-:Y:S05]  /*13b0*/  BSYNC B2 ;  /* 0x0000000000027941 */ /* 0x000fea0003800000 */
.L_x_44420:
[----:B------:R-:W2:Y:S01]  /*13c0*/  LDL R13, [R1+0x80] ;  /* 0x00008000010d7983 */ /* 0x000ea20000100800 */
        /* <DEDUP_REMOVED lines=11> */
.L_x_44416:
[----:B0-----:R-:W-:Y:S05]  /*1480*/  BSYNC B1 ;  /* 0x0000000000017941 */ /* 0x001fea0003800000 */
.L_x_44415:
        /* <DEDUP_REMOVED lines=18> */
.L_x_44427:
[----:B------:R-:W-:Y:S02]  /*15b0*/  IMAD.MOV.U32 R176, RZ, RZ, R8 ;  /* 0x000000ffffb07224 */ /* 0x000fe400078e0008 */
.L_x_44428:
[----:B------:R-:W-:Y:S05]  /*15c0*/  BSYNC B2 ;  /* 0x0000000000027941 */ /* 0x000fea0003800000 */
.L_x_44426:
        /* <DEDUP_REMOVED lines=16> */
.L_x_44432:
[----:B------:R-:W-:Y:S05]  /*16d0*/  BSYNC B3 ;  /* 0x0000000000037941 */ /* 0x000fea0003800000 */
.L_x_44431:
        /* <DEDUP_REMOVED lines=44> */
.L_x_44430:
[----:B------:R-:W-:Y:S05]  /*19a0*/  BSYNC B2 ;  /* 0x0000000000027941 */ /* 0x000fea0003800000 */
.L_x_44429:
[----:B------:R-:W2:Y:S01]  /*19b0*/  LDL R172, [R1+0x84] ;  /* 0x0000840001ac7983 */ /* 0x000ea20000100800 */
        /* <DEDUP_REMOVED lines=11> */
.L_x_44425:
[----:B------:R-:W-:Y:S05]  /*1a70*/  BSYNC B1 ;  /* 0x0000000000017941 */ /* 0x000fea0003800000 */
.L_x_44424:
        /* <DEDUP_REMOVED lines=18> */
.L_x_44436:
[----:B------:R-:W-:Y:S02]  /*1ba0*/  IMAD.MOV.U32 R178, RZ, RZ, R8 ;  /* 0x000000ffffb27224 */ /* 0x000fe400078e0008 */
.L_x_44437:
[----:B------:R-:W-:Y:S05]  /*1bb0*/  BSYNC B2 ;  /* 0x0000000000027941 */ /* 0x000fea0003800000 */
.L_x_44435:
        /* <DEDUP_REMOVED lines=16> */
.L_x_44441:
[----:B------:R-:W-:Y:S05]  /*1cc0*/  BSYNC B3 ;  /* 0x0000000000037941 */ /* 0x000fea0003800000 */
.L_x_44440:
        /* <DEDUP_REMOVED lines=44> */
.L_x_44439:
[----:B------:R-:W-:Y:S05]  /*1f90*/  BSYNC B2 ;  /* 0x0000000000027941 */ /* 0x000fea0003800000 */
.L_x_44438:
        /* <DEDUP_REMOVED lines=12> */
.L_x_44434:
[----:B------:R-:W-:Y:S05]  /*2060*/  BSYNC B1 ;  /* 0x0000000000017941 */ /* 0x000fea0003800000 */
.L_x_44433:
        /* <DEDUP_REMOVED lines=18> */
.L_x_44445:
[----:B------:R-:W-:Y:S02]  /*2190*/  IMAD.MOV.U32 R15, RZ, RZ, R8 ;  /* 0x000000ffff0f7224 */ /* 0x000fe400078e0008 */
.L_x_44446:
[----:B------:R-:W-:Y:S05]  /*21a0*/  BSYNC B2 ;  /* 0x0000000000027941 */ /* 0x000fea0003800000 */
.L_x_44444:
        /* <DEDUP_REMOVED lines=16> */
.L_x_44450:
[----:B------:R-:W-:Y:S05]  /*22b0*/  BSYNC B3 ;  /* 0x0000000000037941 */ /* 0x000fea0003800000 */
.L_x_44449:
        /* <DEDUP_REMOVED lines=44> */
.L_x_44448:
[----:B------:R-:W-:Y:S05]  /*2580*/  BSYNC B2 ;  /* 0x0000000000027941 */ /* 0x000fea0003800000 */
.L_x_44447:
        /* <DEDUP_REMOVED lines=12> */
.L_x_44443:
[----:B------:R-:W-:Y:S05]  /*2650*/  BSYNC B1 ;  /* 0x0000000000017941 */ /* 0x000fea0003800000 */
.L_x_44442:
        /* <DEDUP_REMOVED lines=18> */
.L_x_44454:
[----:B------:R-:W-:Y:S02]  /*2780*/  IMAD.MOV.U32 R180, RZ, RZ, R8 ;  /* 0x000000ffffb47224 */ /* 0x000fe400078e0008 */
.L_x_44455:
[----:B------:R-:W-:Y:S05]  /*2790*/  BSYNC B2 ;  /* 0x0000000000027941 */ /* 0x000fea0003800000 */
.L_x_44453:
        /* <DEDUP_REMOVED lines=16> */
.L_x_44459:
[----:B------:R-:W-:Y:S05]  /*28a0*/  BSYNC B3 ;  /* 0x0000000000037941 */ /* 0x000fea0003800000 */
.L_x_44458:
        /* <DEDUP_REMOVED lines=44> */
.L_x_44457:
[----:B------:R-:W-:Y:S05]  /*2b70*/  BSYNC B2 ;  /* 0x0000000000027941 */ /* 0x000fea0003800000 */
.L_x_44456:
[----:B------:R-:W2:Y:S01]  /*2b80*/  LDL R176, [R1+0x70] ;  /* 0x0000700001b07983 */ /* 0x000ea20000100800 */
        /* <DEDUP_REMOVED lines=11> */
.L_x_44452:
[----:B------:R-:W-:Y:S05]  /*2c40*/  BSYNC B1 ;  /* 0x0000000000017941 */ /* 0x000fea0003800000 */
.L_x_44451:
        /* <DEDUP_REMOVED lines=18> */
.L_x_44463:
[----:B------:R-:W-:Y:S02]  /*2d70*/  IMAD.MOV.U32 R172, RZ, RZ, R8 ;  /* 0x000000ffffac7224 */ /* 0x000fe400078e0008 */
.L_x_44464:
[----:B------:R-:W-:Y:S05]  /*2d80*/  BSYNC B2 ;  /* 0x0000000000027941 */ /* 0x000fea0003800000 */
.L_x_44462:
        /* <DEDUP_REMOVED lines=16> */
.L_x_44468:
[----:B------:R-:W-:Y:S05]  /*2e90*/  BSYNC B3 ;  /* 0x0000000000037941 */ /* 0x000fea0003800000 */
.L_x_44467:
        /* <DEDUP_REMOVED lines=44> */
.L_x_44466:
[----:B------:R-:W-:Y:S05]  /*3160*/  BSYNC B2 ;  /* 0x0000000000027941 */ /* 0x000fea0003800000 */
.L_x_44465:
[----:B------:R-:W2:Y:S01]  /*3170*/  LDL R176, [R1+0x74] ;  /* 0x0000740001b07983 */ /* 0x000ea20000100800 */
        /* <DEDUP_REMOVED lines=11> */
.L_x_44461:
[----:B------:R-:W-:Y:S05]  /*3230*/  BSYNC B1 ;  /* 0x0000000000017941 */ /* 0x000fea0003800000 */
.L_x_44460:
        /* <DEDUP_REMOVED lines=18> */
.L_x_44472:
[----:B------:R-:W-:Y:S02]  /*3360*/  IMAD.MOV.U32 R178, RZ, RZ, R8 ;  /* 0x000000ffffb27224 */ /* 0x000fe400078e0008 */
.L_x_44473:
[----:B------:R-:W-:Y:S05]  /*3370*/  BSYNC B2 ;  /* 0x0000000000027941 */ /* 0x000fea0003800000 */
.L_x_44471:
        /* <DEDUP_REMOVED lines=16> */
.L_x_44477:
[----:B------:R-:W-:Y:S05]  /*3480*/  BSYNC B3 ;  /* 0x0000000000037941 */ /* 0x000fea0003800000 */
.L_x_44476:
        /* <DEDUP_REMOVED lines=44> */
.L_x_44475:
[----:B------:R-:W-:Y:S05]  /*3750*/  BSYNC B2 ;  /* 0x0000000000027941 */ /* 0x000fea0003800000 */
.L_x_44474:
        /* <DEDUP_REMOVED lines=12> */
.L_x_44470:
[----:B------:R-:W-:Y:S05]  /*3820*/  BSYNC B1 ;  /* 0x0000000000017941 */ /* 0x000fea0003800000 */
.L_x_44469:
        /* <DEDUP_REMOVED lines=18> */
.L_x_44481:
[----:B------:R-:W-:Y:S02]  /*3950*/  IMAD.MOV.U32 R172, RZ, RZ, R8 ;  /* 0x000000ffffac7224 */ /* 0x000fe400078e0008 */
.L_x_44482:
[----:B------:R-:W-:Y:S05]  /*3960*/  BSYNC B2 ;  /* 0x0000000000027941 */ /* 0x000fea0003800000 */
.L_x_44480:
        /* <DEDUP_REMOVED lines=16> */
.L_x_44486:
[----:B------:R-:W-:Y:S05]  /*3a70*/  BSYNC B3 ;  /* 0x0000000000037941 */ /* 0x000fea0003800000 */
.L_x_44485:
        /* <DEDUP_REMOVED lines=44> */
.L_x_44484:
[----:B------:R-:W-:Y:S05]  /*3d40*/  BSYNC B2 ;  /* 0x0000000000027941 */ /* 0x000fea0003800000 */
.L_x_44483:
        /* <DEDUP_REMOVED lines=12> */
.L_x_44479:
[----:B------:R-:W-:Y:S05]  /*3e10*/  BSYNC B1 ;  /* 0x0000000000017941 */ /* 0x000fea0003800000 */
.L_x_44478:
        /* <DEDUP_REMOVED lines=30> */
.L_x_44488:
[----:B------:R-:W-:Y:S05]  /*4000*/  BSYNC B1 ;  /* 0x0000000000017941 */ /* 0x000fea0003800000 */
.L_x_44487:
        /* <DEDUP_REMOVED lines=22> */
.L_x_44492:
[----:B------:R-:W-:Y:S02]  /*4170*/  IMAD.MOV.U32 R9, RZ, RZ, R8 ;  /* 0x000000ffff097224 */ /* 0x000fe400078e0008 */
.L_x_44493:
[----:B------:R-:W-:Y:S05]  /*4180*/  BSYNC B2 ;  /* 0x0000000000027941 */ /* 0x000fea0003800000 */
.L_x_44491:
        /* <DEDUP_REMOVED lines=16> */
.L_x_44497:
[----:B------:R-:W-:Y:S05]  /*4290*/  BSYNC B3 ;  /* 0x0000000000037941 */ /* 0x000fea0003800000 */
.L_x_44496:
        /* <DEDUP_REMOVED lines=44> */
.L_x_44495:
[----:B------:R-:W-:Y:S05]  /*4560*/  BSYNC B2 ;  /* 0x0000000000027941 */ /* 0x000fea0003800000 */
.L_x_44494:
        /* <DEDUP_REMOVED lines=13> */
.L_x_44490:
[----:B0-----:R-:W-:Y:S05]  /*4640*/  BSYNC B1 ;  /* 0x0000000000017941 */ /* 0x001fea0003800000 */
.L_x_44489:
        /* <DEDUP_REMOVED lines=18> */
.L_x_44501:
[----:B------:R-:W-:Y:S02]  /*4770*/  IMAD.MOV.U32 R173, RZ, RZ, R8 ;  /* 0x000000ffffad7224 */ /* 0x000fe400078e0008 */
.L_x_44502:
[----:B------:R-:W-:Y:S05]  /*4780*/  BSYNC B2 ;  /* 0x0000000000027941 */ /* 0x000fea0003800000 */
.L_x_44500:
        /* <DEDUP_REMOVED lines=16> */
.L_x_44506:
[----:B------:R-:W-:Y:S05]  /*4890*/  BSYNC B3 ;  /* 0x0000000000037941 */ /* 0x000fea0003800000 */
.L_x_44505:
        /* <DEDUP_REMOVED lines=43> */
.L_x_44504:
[----:B------:R-:W-:Y:S05]  /*4b50*/  BSYNC B2 ;  /* 0x0000000000027941 */ /* 0x000fea0003800000 */
.L_x_44503:
[----:B------:R-:W2:Y:S01]  /*4b60*/  LDL R177, [R1+0x44] ;  /* 0x0000440001b17983 */ /* 0x000ea20000100800 */
        /* <DEDUP_REMOVED lines=11> */
.L_x_44499:
[----:B------:R-:W-:Y:S05]  /*4c20*/  BSYNC B1 ;  /* 0x0000000000017941 */ /* 0x000fea0003800000 */
.L_x_44498:
        /* <DEDUP_REMOVED lines=18> */
.L_x_44510:
[----:B------:R-:W-:Y:S02]  /*4d50*/  IMAD.MOV.U32 R173, RZ, RZ, R8 ;  /* 0x000000ffffad7224 */ /* 0x000fe400078e0008 */
.L_x_44511:
[----:B------:R-:W-:Y:S05]  /*4d60*/  BSYNC B2 ;  /* 0x0000000000027941 */ /* 0x000fea0003800000 */
.L_x_44509:
        /* <DEDUP_REMOVED lines=16> */
.L_x_44515:
[----:B------:R-:W-:Y:S05]  /*4e70*/  BSYNC B3 ;  /* 0x0000000000037941 */ /* 0x000fea0003800000 */
.L_x_44514:
        /* <DEDUP_REMOVED lines=44> */
.L_x_44513:
[----:B------:R-:W-:Y:S05]  /*5140*/  BSYNC B2 ;  /* 0x0000000000027941 */ /* 0x000fea0003800000 */
.L_x_44512:
        /* <DEDUP_REMOVED lines=12> */
.L_x_44508:
[----:B------:R-:W-:Y:S05]  /*5210*/  BSYNC B1 ;  /* 0x0000000000017941 */ /* 0x000fea0003800000 */
.L_x_44507:
        /* <DEDUP_REMOVED lines=18> */
.L_x_44519:
[----:B------:R-:W-:Y:S02]  /*5340*/  IMAD.MOV.U32 R173, RZ, RZ, R8 ;  /* 0x000000ffffad7224 */ /* 0x000fe400078e0008 */
.L_x_44520:
[----:B------:R-:W-:Y:S05]  /*5350*/  BSYNC B2 ;  /* 0x0000000000027941 */ /* 0x000fea0003800000 */
.L_x_44518:
        /* <DEDUP_REMOVED lines=16> */
.L_x_44524:
[----:B------:R-:W-:Y:S05]  /*5460*/  BSYNC B3 ;  /* 0x0000000000037941 */ /* 0x000fea0003800000 */
.L_x_44523:
        /* <DEDUP_REMOVED lines=44> */
.L_x_44522:
[----:B------:R-:W-:Y:S05]  /*5730*/  BSYNC B2 ;  /* 0x0000000000027941 */ /* 0x000fea0003800000 */
.L_x_44521:
[----:B------:R-:W2:Y:S01]  /*5740*/  LDL R177, [R1+0x4c] ;  /* 0x00004c0001b17983 */ /* 0x000ea20000100800 */
[----:B------:R-:W0:Y:S01]  /*5750*/  I2F.U32 R173, R173 ;  /* 0x000000ad00ad7306 */ /* 0x000e220000201000 */
[----:B------:R-:W-:-:S10]  /*5760*/  HFMA2.MMA R176, -RZ, RZ, 0.1171875, 0 ;  /* 0x2f800000ffb07435 */ /* 0x000fd400000001ff */
[----:B0-----:R-:W-:Y:S01]  /*5770*/  FFMA.FTZ R175, R173, R176, 1.1641532182693481445e-10 ;  /* 0x2f000000adaf7423 */ /* 0x001fe200000100b0 */
[----:B-----5:R-:W-:-:S04]  /*5780*/  HADD2.F32 R176, -RZ, R169.H1_H1 ;  /* 0x300000a9ffb07230 */ /* 0x020fc80000004100 */
[----:B------:R-:W-:Y:S01]  /*5790*/  FSETP.GTU.FTZ.AND P1, PT, R175, c[0x0][0x1e4], PT ;  /* 0x00007900af007a0b */ /* 0x000fe20003f3c000 */
[----:B------:R-:W-:-:S03]  /*57a0*/  FMUL.FTZ R176, R176, c[0x0][0x1ec] ;  /* 0x00007b00b0b07a20 */ /* 0x000fc60000410000 */
[----:B------:R-:W-:Y:S01]  /*57b0*/  SEL R233, RZ, 0x1, P1 ;  /* 0x00000001ffe97807 */ /* 0x000fe20000800000 */
[----:B------:R-:W-:-:S05]  /*57c0*/  FMUL.FTZ R176, R176, c[0x0][0x1e8] ;  /* 0x00007a00b0b07a20 */ /* 0x000fca0000410000 */
[----:B------:R-:W-:-:S05]  /*57d0*/  FSEL R223, R176, RZ, !P1 ;  /* 0x000000ffb0df7208 */ /* 0x000fca0004800000 */
[----:B--2---:R-:W-:-:S04]  /*57e0*/  FMUL.FTZ R223, R177, R223 ;  /* 0x000000dfb1df7220 */ /* 0x004fc80000410000 */
[----:B------:R-:W-:Y:S02]  /*57f0*/  @P0 FADD.FTZ R223, R163, R223 ;  /* 0x000000dfa3df0221 */ /* 0x000fe40000010000 */
.L_x_44517:
[----:B------:R-:W-:Y:S05]  /*5800*/  BSYNC B1 ;  /* 0x0000000000017941 */ /* 0x000fea0003800000 */
.L_x_44516:
        /* <DEDUP_REMOVED lines=18> */
.L_x_44528:
[----:B------:R-:W-:Y:S02]  /*5930*/  IMAD.MOV.U32 R173, RZ, RZ, R8 ;  /* 0x000000ffffad7224 */ /* 0x000fe400078e0008 */
.L_x_44529:
[----:B------:R-:W-:Y:S05]  /*5940*/  BSYNC B2 ;  /* 0x0000000000027941 */ /* 0x000fea0003800000 */
.L_x_44527:
        /* <DEDUP_REMOVED lines=16> */
.L_x_44533:
[----:B------:R-:W-:Y:S05]  /*5a50*/  BSYNC B3 ;  /* 0x0000000000037941 */ /* 0x000fea0003800000 */
.L_x_44532:
        /* <DEDUP_REMOVED lines=44> */
.L_x_44531:
[----:B------:R-:W-:Y:S05]  /*5d20*/  BSYNC B2 ;  /* 0x0000000000027941 */ /* 0x000fea0003800000 */
.L_x_44530:
[----:B------:R-:W2:Y:S01]  /*5d30*/  LDL R177, [R1+0x30] ;  /* 0x0000300001b17983 */ /* 0x000ea20000100800 */
        /* <DEDUP_REMOVED lines=11> */
.L_x_44526:
[----:B------:R-:W-:Y:S05]  /*5df0*/  BSYNC B1 ;  /* 0x0000000000017941 */ /* 0x000fea0003800000 */
.L_x_44525:
        /* <DEDUP_REMOVED lines=18> */
.L_x_44537:
[----:B------:R-:W-:Y:S02]  /*5f20*/  IMAD.MOV.U32 R173, RZ, RZ, R8 ;  /* 0x000000ffffad7224 */ /* 0x000fe400078e0008 */
.L_x_44538:
[----:B------:R-:W-:Y:S05]  /*5f30*/  BSYNC B2 ;  /* 0x0000000000027941 */ /* 0x000fea0003800000 */
.L_x_44536:
        /* <DEDUP_REMOVED lines=16> */
.L_x_44542:
[----:B------:R-:W-:Y:S05]  /*6040*/  BSYNC B3 ;  /* 0x0000000000037941 */ /* 0x000fea0003800000 */
.L_x_44541:
        /* <DEDUP_REMOVED lines=44> */
.L_x_44540:
[----:B------:R-:W-:Y:S05]  /*6310*/  BSYNC B2 ;  /* 0x0000000000027941 */ /* 0x000fea0003800000 */
.L_x_44539:
[----:B------:R-:W2:Y:S01]  /*6320*/  LDL R177, [R1+0x34] ;  /* 0x0000340001b17983 */ /* 0x000ea20000100800 */
[----:B------:R-:W0:Y:S01]  /*6330*/  I2F.U32 R173, R173 ;  /* 0x000000ad00ad7306 */ /* 0x000e220000201000 */
[----:B------:R-:W-:-:S10]  /*6340*/  HFMA2.MMA R176, -RZ, RZ, 0.1171875, 0 ;  /* 0x2f800000ffb07435 */ /* 0x000fd400000001ff */
[----:B0-----:R-:W-:Y:S01]  /*6350*/  FFMA.FTZ R175, R173, R176, 1.1641532182693481445e-10 ;  /* 0x2f000000adaf7423 */ /* 0x001fe200000100b0 */
[----:B------:R-:W-:-:S04]  /*6360*/  HADD2.F32 R176, -RZ, R170.H1_H1 ;  /* 0x300000aaffb07230 */ /* 0x000fc80000004100 */
[----:B------:R-:W-:Y:S01]  /*6370*/  FSETP.GTU.FTZ.AND P1, PT, R175, c[0x0][0x1e4], PT ;  /* 0x00007900af007a0b */ /* 0x000fe20003f3c000 */
[----:B------:R-:W-:-:S03]  /*6380*/  FMUL.FTZ R176, R176, c[0x0][0x1ec] ;  /* 0x00007b00b0b07a20 */ /* 0x000fc60000410000 */
[----:B------:R-:W-:Y:S01]  /*6390*/  SEL R235, RZ, 0x1, P1 ;  /* 0x00000001ffeb7807 */ /* 0x000fe20000800000 */
[----:B------:R-:W-:-:S05]  /*63a0*/  FMUL.FTZ R176, R176, c[0x0][0x1e8] ;  /* 0x00007a00b0b07a20 */ /* 0x000fca0000410000 */
[----:B------:R-:W-:-:S05]  /*63b0*/  FSEL R225, R176, RZ, !P1 ;  /* 0x000000ffb0e17208 */ /* 0x000fca0004800000 */
[----:B--2---:R-:W-:-:S04]  /*63c0*/  FMUL.FTZ R225, R177, R225 ;  /* 0x000000e1b1e17220 */ /* 0x004fc80000410000 */
[----:B------:R-:W-:Y:S02]  /*63d0*/  @P0 FADD.FTZ R225, R165, R225 ;  /* 0x000000e1a5e10221 */ /* 0x000fe40000010000 */
.L_x_44535:
[----:B------:R-:W-:Y:S05]  /*63e0*/  BSYNC B1 ;  /* 0x0000000000017941 */ /* 0x000fea0003800000 */
.L_x_44534:
        /* <DEDUP_REMOVED lines=18> */
.L_x_44546:
[----:B------:R-:W-:Y:S02]  /*6510*/  IMAD.MOV.U32 R173, RZ, RZ, R8 ;  /* 0x000000ffffad7224 */ /* 0x000fe400078e0008 */
.L_x_44547:
[----:B------:R-:W-:Y:S05]  /*6520*/  BSYNC B2 ;  /* 0x0000000000027941 */ /* 0x000fea0003800000 */
.L_x_44545:
        /* <DEDUP_REMOVED lines=16> */
.L_x_44551:
[----:B------:R-:W-:Y:S05]  /*6630*/  BSYNC B3 ;  /* 0x0000000000037941 */ /* 0x000fea0003800000 */
.L_x_44550:
        /* <DEDUP_REMOVED lines=44> */
.L_x_44549:
[----:B------:R-:W-:Y:S05]  /*6900*/  BSYNC B2 ;  /* 0x0000000000027941 */ /* 0x000fea0003800000 */
.L_x_44548:
        /* <DEDUP_REMOVED lines=12> */
.L_x_44544:
[----:B------:R-:W-:Y:S05]  /*69d0*/  BSYNC B1 ;  /* 0x0000000000017941 */ /* 0x000fea0003800000 */
.L_x_44543:
        /* <DEDUP_REMOVED lines=18> */
.L_x_44555:
[----:B------:R-:W-:Y:S02]  /*6b00*/  IMAD.MOV.U32 R173, RZ, RZ, R8 ;  /* 0x000000ffffad7224 */ /* 0x000fe400078e0008 */
.L_x_44556:
[----:B------:R-:W-:Y:S05]  /*6b10*/  BSYNC B2 ;  /* 0x0000000000027941 */ /* 0x000fea0003800000 */
.L_x_44554:
        /* <DEDUP_REMOVED lines=16> */
.L_x_44560:
[----:B------:R-:W-:Y:S05]  /*6c20*/  BSYNC B3 ;  /* 0x0000000000037941 */ /* 0x000fea0003800000 */
.L_x_44559:
        /* <DEDUP_REMOVED lines=44> */
.L_x_44558:
[----:B------:R-:W-:Y:S05]  /*6ef0*/  BSYNC B2 ;  /* 0x0000000000027941 */ /* 0x000fea0003800000 */
.L_x_44557:
[----:B------:R-:W2:Y:S01]  /*6f00*/  LDL R176, [R1+0x3c] ;  /* 0x00003c0001b07983 */ /* 0x000ea20000100800 */
        /* <DEDUP_REMOVED lines=11> */
.L_x_44553:
[----:B------:R-:W-:Y:S05]  /*6fc0*/  BSYNC B1 ;  /* 0x0000000000017941 */ /* 0x000fea0003800000 */
.L_x_44552:
        /* <DEDUP_REMOVED lines=25> */
.L_x_44562:
[----:B------:R-:W-:Y:S05]  /*7160*/  BSYNC B1 ;  /* 0x0000000000017941 */ /* 0x000fea0003800000 */
.L_x_44561:
        /* <DEDUP_REMOVED lines=26> */
.L_x_44566:
[----:B------:R-:W-:Y:S02]  /*7310*/  MOV R9, R8 ;  /* 0x0000000800097202 */ /* 0x000fe40000000f00 */
.L_x_44567:
[----:B------:R-:W-:Y:S05]  /*7320*/  BSYNC B2 ;  /* 0x0000000000027941 */ /* 0x000fea0003800000 */
.L_x_44565:
        /* <DEDUP_REMOVED lines=16> */
.L_x_44571:
[----:B------:R-:W-:Y:S05]  /*7430*/  BSYNC B3 ;  /* 0x0000000000037941 */ /* 0x000fea0003800000 */
.L_x_44570:
        /* <DEDUP_REMOVED lines=44> */
.L_x_44569:
[----:B------:R-:W-:Y:S05]  /*7700*/  BSYNC B2 ;  /* 0x0000000000027941 */ /* 0x000fea0003800000 */
.L_x_44568:
[----:B------:R-:W2:Y:S01]  /*7710*/  LDL R175, [R1] ;  /* 0x0000000001af7983 */ /* 0x000ea20000100800 */
        /* <DEDUP_REMOVED lines=12> */
.L_x_44564:
[----:B0-----:R-:W-:Y:S05]  /*77e0*/  BSYNC B1 ;  /* 0x0000000000017941 */ /* 0x001fea0003800000 */
.L_x_44563:
        /* <DEDUP_REMOVED lines=18> */
.L_x_44575:
[----:B------:R-:W-:Y:S02]  /*7910*/  MOV R173, R8 ;  /* 0x0000000800ad7202 */ /* 0x000fe40000000f00 */
.L_x_44576:
[----:B------:R-:W-:Y:S05]  /*7920*/  BSYNC B2 ;  /* 0x0000000000027941 */ /* 0x000fea0003800000 */
.L_x_44574:
        /* <DEDUP_REMOVED lines=16> */
.L_x_44580:
[----:B------:R-:W-:Y:S05]  /*7a30*/  BSYNC B3 ;  /* 0x0000000000037941 */ /* 0x000fea0003800000 */
.L_x_44579:
        /* <DEDUP_REMOVED lines=43> */
.L_x_44578:
[----:B------:R-:W-:Y:S05]  /*7cf0*/  BSYNC B2 ;  /* 0x0000000000027941 */ /* 0x000fea0003800000 */
.L_x_44577:
[----:B------:R-:W2:Y:S01]  /*7d00*/  LDL R176, [R1+0x4] ;  /* 0x0000040001b07983 */ /* 0x000ea20000100800 */
        /* <DEDUP_REMOVED lines=11> */
.L_x_44573:
[----:B------:R-:W-:Y:S05]  /*7dc0*/  BSYNC B1 ;  /* 0x0000000000017941 */ /* 0x000fea0003800000 */
.L_x_44572:
        /* <DEDUP_REMOVED lines=18> */
.L_x_44584:
[----:B------:R-:W-:Y:S02]  /*7ef0*/  IMAD.MOV.U32 R173, RZ, RZ, R8 ;  /* 0x000000ffffad7224 */ /* 0x000fe400078e0008 */
.L_x_44585:
[----:B------:R-:W-:Y:S05]  /*7f00*/  BSYNC B2 ;  /* 0x0000000000027941 */ /* 0x000fea0003800000 */
.L_x_44583:
        /* <DEDUP_REMOVED lines=16> */
.L_x_44589:
[----:B------:R-:W-:Y:S05]  /*8010*/  BSYNC B3 ;  /* 0x0000000000037941 */ /* 0x000fea0003800000 */
.L_x_44588:
        /* <DEDUP_REMOVED lines=44> */
.L_x_44587:
[----:B------:R-:W-:Y:S05]  /*82e0*/  BSYNC B2 ;  /* 0x0000000000027941 */ /* 0x000fea0003800000 */
.L_x_44586:
        /* <DEDUP_REMOVED lines=9> */
[----:B------:R-:W-:-:S05]  /*8380*/  FSEL R214, R176, RZ, !P1 ;  /* 0x000000ffb0d67208 */ /* 0x000fca0004800000 */
[----:B--2---:R-:W-:-:S04]  /*8390*/  FMUL.FTZ R214, R177, R214 ;  /* 0x000000d6b1d67220 */ /* 0x004fc80000410000 */
[----:B------:R-:W-:Y:S02]  /*83a0*/  @P0 FADD.FTZ R214, R162, R214 ;  /* 0x000000d6a2d60221 */ /* 0x000fe40000010000 */
.L_x_44582:
[----:B------:R-:W-:Y:S05]  /*83b0*/  BSYNC B1 ;  /* 0x0000000000017941 */ /* 0x000fea0003800000 */
.L_x_44581:
        /* <DEDUP_REMOVED lines=18> */
.L_x_44593:
[----:B------:R-:W-:Y:S02]  /*84e0*/  IMAD.MOV.U32 R173, RZ, RZ, R8 ;  /* 0x000000ffffad7224 */ /* 0x000fe400078e0008 */
.L_x_44594:
[----:B------:R-:W-:Y:S05]  /*84f0*/  BSYNC B2 ;  /* 0x0000000000027941 */ /* 0x000fea0003800000 */
.L_x_44592:
        /* <DEDUP_REMOVED lines=16> */
.L_x_44598:
[----:B------:R-:W-:Y:S05]  /*8600*/  BSYNC B3 ;  /* 0x0000000000037941 */ /* 0x000fea0003800000 */
.L_x_44597:
        /* <DEDUP_REMOVED lines=44> */
.L_x_44596:
[----:B------:R-:W-:Y:S05]  /*88d0*/  BSYNC B2 ;  /* 0x0000000000027941 */ /* 0x000fea0003800000 */
.L_x_44595:
        /* <DEDUP_REMOVED lines=12> */
.L_x_44591:
[----:B------:R-:W-:Y:S05]  /*89a0*/  BSYNC B1 ;  /* 0x0000000000017941 */ /* 0x000fea0003800000 */
.L_x_44590:
        /* <DEDUP_REMOVED lines=18> */
.L_x_44602:
[----:B------:R-:W-:Y:S02]  /*8ad0*/  IMAD.MOV.U32 R173, RZ, RZ, R8 ;  /* 0x000000ffffad7224 */ /* 0x000fe400078e0008 */
.L_x_44603:
[----:B------:R-:W-:Y:S05]  /*8ae0*/  BSYNC B2 ;  /* 0x0000000000027941 */ /* 0x000fea0003800000 */
.L_x_44601:
        /* <DEDUP_REMOVED lines=16> */
.L_x_44607:
[----:B------:R-:W-:Y:S05]  /*8bf0*/  BSYNC B3 ;  /* 0x0000000000037941 */ /* 0x000fea0003800000 */
.L_x_44606:
        /* <DEDUP_REMOVED lines=44> */
.L_x_44605:
[----:B------:R-:W-:Y:S05]  /*8ec0*/  BSYNC B2 ;  /* 0x0000000000027941 */ /* 0x000fea0003800000 */
.L_x_44604:
        /* <DEDUP_REMOVED lines=11> */
.L_x_44600:
[----:B------:R-:W-:Y:S05]  /*8f80*/  BSYNC B1 ;  /* 0x0000000000017941 */ /* 0x000fea0003800000 */
.L_x_44599:
        /* <DEDUP_REMOVED lines=18> */
.L_x_44611:
[----:B------:R-:W-:Y:S02]  /*90b0*/  IMAD.MOV.U32 R173, RZ, RZ, R8 ;  /* 0x000000ffffad7224 */ /* 0x000fe400078e0008 */
.L_x_44612:
[----:B------:R-:W-:Y:S05]  /*90c0*/  BSYNC B2 ;  /* 0x0000000000027941 */ /* 0x000fea0003800000 */
.L_x_44610:
        /* <DEDUP_REMOVED lines=16> */
.L_x_44616:
[----:B------:R-:W-:Y:S05]  /*91d0*/  BSYNC B3 ;  /* 0x0000000000037941 */ /* 0x000fea0003800000 */
.L_x_44615:
        /* <DEDUP_REMOVED lines=44> */
.L_x_44614:
[----:B------:R-:W-:Y:S05]  /*94a0*/  BSYNC B2 ;  /* 0x0000000000027941 */ /* 0x000fea0003800000 */
.L_x_44613:
        /* <DEDUP_REMOVED lines=11> */
.L_x_44609:
[----:B------:R-:W-:Y:S05]  /*9560*/  BSYNC B1 ;  /* 0x0000000000017941 */ /* 0x000fea0003800000 */
.L_x_44608:
        /* <DEDUP_REMOVED lines=18> */
.L_x_44620:
[----:B------:R-:W-:Y:S02]  /*9690*/  IMAD.MOV.U32 R173, RZ, RZ, R8 ;  /* 0x000000ffffad7224 */ /* 0x000fe400078e0008 */
.L_x_44621:
[----:B------:R-:W-:Y:S05]  /*96a0*/  BSYNC B2 ;  /* 0x0000000000027941 */ /* 0x000fea0003800000 */
.L_x_44619:
        /* <DEDUP_REMOVED lines=16> */
.L_x_44625:
[----:B------:R-:W-:Y:S05]  /*97b0*/  BSYNC B3 ;  /* 0x0000000000037941 */ /* 0x000fea0003800000 */
.L_x_44624:
        /* <DEDUP_REMOVED lines=44> */
.L_x_44623:
[----:B------:R-:W-:Y:S05]  /*9a80*/  BSYNC B2 ;  /* 0x0000000000027941 */ /* 0x000fea0003800000 */
.L_x_44622:
        /* <DEDUP_REMOVED lines=11> */
.L_x_44618:
[----:B------:R-:W-:Y:S05]  /*9b40*/  BSYNC B1 ;  /* 0x0000000000017941 */ /* 0x000fea0003800000 */
.L_x_44617:
        /* <DEDUP_REMOVED lines=18> */
.L_x_44629:
[----:B------:R-:W-:Y:S02]  /*9c70*/  IMAD.MOV.U32 R173, RZ, RZ, R8 ;  /* 0x000000ffffad7224 */ /* 0x000fe400078e0008 */
.L_x_44630:
[----:B------:R-:W-:Y:S05]  /*9c80*/  BSYNC B2 ;  /* 0x0000000000027941 */ /* 0x000fea0003800000 */
.L_x_44628:
        /* <DEDUP_REMOVED lines=16> */
.L_x_44634:
[----:B------:R-:W-:Y:S05]  /*9d90*/  BSYNC B3 ;  /* 0x0000000000037941 */ /* 0x000fea0003800000 */
.L_x_44633:
        /* <DEDUP_REMOVED lines=44> */
.L_x_44632:
[----:B------:R-:W-:Y:S05]  /*a060*/  BSYNC B2 ;  /* 0x0000000000027941 */ /* 0x000fea0003800000 */
.L_x_44631:
        /* <DEDUP_REMOVED lines=11> */
.L_x_44627:
[----:B------:R-:W-:Y:S05]  /*a120*/  BSYNC B1 ;  /* 0x0000000000017941 */ /* 0x000fea0003800000 */
.L_x_44626:
        /* <DEDUP_REMOVED lines=25> */
.L_x_44636:
[----:B------:R-:W-:Y:S05]  /*a2c0*/  BSYNC B1 ;  /* 0x0000000000017941 */ /* 0x000fea0003800000 */
.L_x_44635:
        /* <DEDUP_REMOVED lines=26> */
.L_x_44640:
[----:B------:R-:W-:Y:S02]  /*a470*/  MOV R9, R8 ;  /* 0x0000000800097202 */ /* 0x000fe40000000f00 */
.L_x_44641:
[----:B------:R-:W-:Y:S05]  /*a480*/  BSYNC B2 ;  /* 0x0000000000027941 */ /* 0x000fea0003800000 */
.L_x_44639:
        /* <DEDUP_REMOVED lines=16> */
.L_x_44645:
[----:B------:R-:W-:Y:S05]  /*a590*/  BSYNC B3 ;  /* 0x0000000000037941 */ /* 0x000fea0003800000 */
.L_x_44644:
        /* <DEDUP_REMOVED lines=44> */
.L_x_44643:
[----:B------:R-:W-:Y:S05]  /*a860*/  BSYNC B2 ;  /* 0x0000000000027941 */ /* 0x000fea0003800000 */
.L_x_44642:
        /* <DEDUP_REMOVED lines=9> */
[----:B------:R-:W-:-:S03]  /*a900*/  SEL R9, RZ, 0x1, P1 ;  /* 0x00000001ff097807 */ /* 0x000fc60000800000 */
[----:B------:R-:W-:Y:S02]  /*a910*/  @P0 FADD.FTZ R208, R160, R208 ;  /* 0x000000d0a0d00221 */ /* 0x000fe40000010000 */
.L_x_44638:
[----:B------:R-:W-:Y:S05]  /*a920*/  BSYNC B1 ;  /* 0x0000000000017941 */ /* 0x000fea0003800000 */
.L_x_44637:
        /* <DEDUP_REMOVED lines=18> */
.L_x_44649:
[----:B------:R-:W-:Y:S02]  /*aa50*/  MOV R11, R8 ;  /* 0x00000008000b7202 */ /* 0x000fe40000000f00 */
.L_x_44650:
[----:B------:R-:W-:Y:S05]  /*aa60*/  BSYNC B2 ;  /* 0x0000000000027941 */ /* 0x000fea0003800000 */
.L_x_44648:
        /* <DEDUP_REMOVED lines=16> */
.L_x_44654:
[----:B------:R-:W-:Y:S05]  /*ab70*/  BSYNC B3 ;  /* 0x0000000000037941 */ /* 0x000fea0003800000 */
.L_x_44653:
        /* <DEDUP_REMOVED lines=44> */
.L_x_44652:
[----:B------:R-:W-:Y:S05]  /*ae40*/  BSYNC B2 ;  /* 0x0000000000027941 */ /* 0x000fea0003800000 */
.L_x_44651:
        /* <DEDUP_REMOVED lines=9> */
[----:B------:R-:W-:-:S03]  /*aee0*/  SEL R11, RZ, 0x1, P1 ;  /* 0x00000001ff0b7807 */ /* 0x000fc60000800000 */
[----:B------:R-:W-:Y:S02]  /*aef0*/  @P0 FADD.FTZ R209, R161, R209 ;  /* 0x000000d1a1d10221 */ /* 0x000fe40000010000 */
.L_x_44647:
[----:B------:R-:W-:Y:S05]  /*af00*/  BSYNC B1 ;  /* 0x0000000000017941 */ /* 0x000fea0003800000 */
.L_x_44646:
        /* <DEDUP_REMOVED lines=18> */
.L_x_44658:
[----:B------:R-:W-:Y:S02]  /*b030*/  MOV R174, R8 ;  /* 0x0000000800ae7202 */ /* 0x000fe40000000f00 */
.L_x_44659:
[----:B------:R-:W-:Y:S05]  /*b040*/  BSYNC B2 ;  /* 0x0000000000027941 */ /* 0x000fea0003800000 */
.L_x_44657:
        /* <DEDUP_REMOVED lines=16> */
.L_x_44663:
[----:B------:R-:W-:Y:S05]  /*b150*/  BSYNC B3 ;  /* 0x0000000000037941 */ /* 0x000fea0003800000 */
.L_x_44662:
        /* <DEDUP_REMOVED lines=44> */
.L_x_44661:
[----:B------:R-:W-:Y:S05]  /*b420*/  BSYNC B2 ;  /* 0x0000000000027941 */ /* 0x000fea0003800000 */
.L_x_44660:
        /* <DEDUP_REMOVED lines=10> */
[----:B------:R-:W-:Y:S01]  /*b4d0*/  @P0 FADD.FTZ R210, R162, R210 ;  /* 0x000000d2a2d20221 */ /* 0x000fe20000010000 */
[----:B------:R-:W-:Y:S02]  /*b4e0*/  PRMT R232, R172, 0x7610, R232 ;  /* 0x00007610ace87816 */ /* 0x000fe400000000e8 */
.L_x_44656:
[----:B------:R-:W-:Y:S05]  /*b4f0*/  BSYNC B1 ;  /* 0x0000000000017941 */ /* 0x000fea0003800000 */
.L_x_44655:
        /* <DEDUP_REMOVED lines=18> */
.L_x_44667:
[----:B------:R-:W-:Y:S02]  /*b620*/  MOV R172, R8 ;  /* 0x0000000800ac7202 */ /* 0x000fe40000000f00 */
.L_x_44668:
[----:B------:R-:W-:Y:S05]  /*b630*/  BSYNC B2 ;  /* 0x0000000000027941 */ /* 0x000fea0003800000 */
.L_x_44666:
        /* <DEDUP_REMOVED lines=16> */
.L_x_44672:
[----:B------:R-:W-:Y:S05]  /*b740*/  BSYNC B3 ;  /* 0x0000000000037941 */ /* 0x000fea0003800000 */
.L_x_44671:
        /* <DEDUP_REMOVED lines=44> */
.L_x_44670:
[----:B------:R-:W-:Y:S05]  /*ba10*/  BSYNC B2 ;  /* 0x0000000000027941 */ /* 0x000fea0003800000 */
.L_x_44669:
        /* <DEDUP_REMOVED lines=10> */
[----:B------:R-:W-:Y:S01]  /*bac0*/  @P0 FADD.FTZ R211, R163, R211 ;  /* 0x000000d3a3d30221 */ /* 0x000fe20000010000 */
[----:B------:R-:W-:Y:S02]  /*bad0*/  PRMT R233, R172, 0x7610, R233 ;  /* 0x00007610ace97816 */ /* 0x000fe400000000e9 */
.L_x_44665:
[----:B------:R-:W-:Y:S05]  /*bae0*/  BSYNC B1 ;  /* 0x0000000000017941 */ /* 0x000fea0003800000 */
.L_x_44664:
        /* <DEDUP_REMOVED lines=18> */
.L_x_44676:
[----:B------:R-:W-:Y:S02]  /*bc10*/  MOV R172, R8 ;  /* 0x0000000800ac7202 */ /* 0x000fe40000000f00 */
.L_x_44677:
[----:B------:R-:W-:Y:S05]  /*bc20*/  BSYNC B2 ;  /* 0x0000000000027941 */ /* 0x000fea0003800000 */
.L_x_44675:
        /* <DEDUP_REMOVED lines=16> */
.L_x_44681:
[----:B------:R-:W-:Y:S05]  /*bd30*/  BSYNC B3 ;  /* 0x0000000000037941 */ /* 0x000fea0003800000 */
.L_x_44680:
        /* <DEDUP_REMOVED lines=44> */
.L_x_44679:
[----:B------:R-:W-:Y:S05]  /*c000*/  BSYNC B2 ;  /* 0x0000000000027941 */ /* 0x000fea0003800000 */
.L_x_44678:
[----:B------:R-:W0:Y:S01]  /*c010*/  I2F.U32 R172, R172 ;  /* 0x000000ac00ac7306 */ /* 0x000e220000201000 */
[----:B------:R-:W-:-:S04]  /*c020*/  IMAD.MOV.U32 R173, RZ, RZ, 0x2f800000 ;  /* 0x2f800000ffad7424 */ /* 0x000fc800078e00ff */
[----:B0-----:R-:W-:-:S05]  /*c030*/  FFMA.FTZ R172, R172, R173, 1.1641532182693481445e-10 ;  /* 0x2f000000acac7423 */ /* 0x001fca00000100ad */
[----:B------:R-:W-:Y:S01]  /*c040*/  FSETP.GTU.FTZ.AND P1, PT, R172, c[0x0][0x1e4], PT ;  /* 0x00007900ac007a0b */ /* 0x000fe20003f3c000 */
[----:B------:R-:W-:-:S03]  /*c050*/  HADD2.F32 R172, -RZ, R170.H0_H0 ;  /* 0x200000aaffac7230 */ /* 0x000fc60000004100 */
[----:B------:R-:W-:Y:S02]  /*c060*/  SEL R173, RZ, 0x1, P1 ;  /* 0x00000001ffad7807 */ /* 0x000fe40000800000 */
[----:B------:R-:W-:Y:S02]  /*c070*/  FMUL.FTZ R172, R172, c[0x0][0x1ec] ;  /* 0x00007b00acac7a20 */ /* 0x000fe40000410000 */
[----:B------:R-:W-:Y:S02]  /*c080*/  PRMT R234, R173, 0x7610, R234 ;  /* 0x00007610adea7816 */ /* 0x000fe400000000ea */
[----:B------:R-:W-:-:S05]  /*c090*/  FMUL.FTZ R172, R172, c[0x0][0x1e8] ;  /* 0x00007a00acac7a20 */ /* 0x000fca0000410000 */
[----:B------:R-:W-:-:S05]  /*c0a0*/  FSEL R172, R172, RZ, !P1 ;  /* 0x000000ffacac7208 */ /* 0x000fca0004800000 */
[----:B------:R-:W-:-:S04]  /*c0b0*/  FMUL.FTZ R172, R124, R172 ;  /* 0x000000ac7cac7220 */ /* 0x000fc80000410000 */
[----:B------:R-:W-:Y:S02]  /*c0c0*/  @P0 FADD.FTZ R172, R164, R172 ;  /* 0x000000aca4ac0221 */ /* 0x000fe40000010000 */
.L_x_44674:
[----:B------:R-:W-:Y:S05]  /*c0d0*/  BSYNC B1 ;  /* 0x0000000000017941 */ /* 0x000fea0003800000 */
.L_x_44673:
        /* <DEDUP_REMOVED lines=18> */
.L_x_44685:
[----:B------:R-:W-:Y:S02]  /*c200*/  MOV R173, R8 ;  /* 0x0000000800ad7202 */ /* 0x000fe40000000f00 */
.L_x_44686:
[----:B------:R-:W-:Y:S05]  /*c210*/  BSYNC B2 ;  /* 0x0000000000027941 */ /* 0x000fea0003800000 */
.L_x_44684:
        /* <DEDUP_REMOVED lines=16> */
.L_x_44690:
[----:B------:R-:W-:Y:S05]  /*c320*/  BSYNC B3 ;  /* 0x0000000000037941 */ /* 0x000fea0003800000 */
.L_x_44689:
        /* <DEDUP_REMOVED lines=44> */
.L_x_44688:
[----:B------:R-:W-:Y:S05]  /*c5f0*/  BSYNC B2 ;  /* 0x0000000000027941 */ /* 0x000fea0003800000 */
.L_x_44687:
        /* <DEDUP_REMOVED lines=12> */
.L_x_44683:
[----:B------:R-:W-:Y:S05]  /*c6c0*/  BSYNC B1 ;  /* 0x0000000000017941 */ /* 0x000fea0003800000 */
.L_x_44682:
        /* <DEDUP_REMOVED lines=18> */
.L_x_44694:
[----:B------:R-:W-:Y:S02]  /*c7f0*/  MOV R177, R8 ;  /* 0x0000000800b17202 */ /* 0x000fe40000000f00 */
.L_x_44695:
[----:B------:R-:W-:Y:S05]  /*c800*/  BSYNC B2 ;  /* 0x0000000000027941 */ /* 0x000fea0003800000 */
.L_x_44693:
        /* <DEDUP_REMOVED lines=16> */
.L_x_44699:
[----:B------:R-:W-:Y:S05]  /*c910*/  BSYNC B3 ;  /* 0x0000000000037941 */ /* 0x000fea0003800000 */
.L_x_44698:
        /* <DEDUP_REMOVED lines=44> */
.L_x_44697:
[----:B------:R-:W-:Y:S05]  /*cbe0*/  BSYNC B2 ;  /* 0x0000000000027941 */ /* 0x000fea0003800000 */
.L_x_44696:
        /* <DEDUP_REMOVED lines=12> */
.L_x_44692:
[----:B------:R-:W-:Y:S05]  /*ccb0*/  BSYNC B1 ;  /* 0x0000000000017941 */ /* 0x000fea0003800000 */
.L_x_44691:
        /* <DEDUP_REMOVED lines=18> */
.L_x_44703:
[----:B------:R-:W-:Y:S02]  /*cde0*/  MOV R175, R8 ;  /* 0x0000000800af7202 */ /* 0x000fe40000000f00 */
.L_x_44704:
[----:B------:R-:W-:Y:S05]  /*cdf0*/  BSYNC B2 ;  /* 0x0000000000027941 */ /* 0x000fea0003800000 */
.L_x_44702:
        /* <DEDUP_REMOVED lines=16> */
.L_x_44708:
[----:B------:R-:W-:Y:S05]  /*cf00*/  BSYNC B3 ;  /* 0x0000000000037941 */ /* 0x000fea0003800000 */
.L_x_44707:
        /* <DEDUP_REMOVED lines=44> */
.L_x_44706:
[----:B------:R-:W-:Y:S05]  /*d1d0*/  BSYNC B2 ;  /* 0x0000000000027941 */ /* 0x000fea0003800000 */
.L_x_44705:
        /* <DEDUP_REMOVED lines=12> */
.L_x_44701:
[----:B------:R-:W-:Y:S05]  /*d2a0*/  BSYNC B1 ;  /* 0x0000000000017941 */ /* 0x000fea0003800000 */
.L_x_44700:
        /* <DEDUP_REMOVED lines=25> */
.L_x_44710:
[----:B------:R-:W-:Y:S05]  /*d440*/  BSYNC B1 ;  /* 0x0000000000017941 */ /* 0x000fea0003800000 */
.L_x_44709:
[----:B------:R-:W-:Y:S01]  /*d450*/  IADD3 R183, R236, 0x80, RZ ;  /* 0x00000080ecb77810 */ /* 0x000fe20007ffe0ff */
[----:B0-----:R-:W-:-:S04]  /*d460*/  @P2 IMAD.MOV.U32 R176, RZ, RZ, 0x10 ;  /* 0x00000010ffb02424 */ /* 0x001fc800078e00ff */
        /* <DEDUP_REMOVED lines=24> */
.L_x_44714:
[----:B------:R-:W-:Y:S02]  /*d5f0*/  MOV R177, R8 ;  /* 0x0000000800b17202 */ /* 0x000fe40000000f00 */
.L_x_44715:
[----:B------:R-:W-:Y:S05]  /*d600*/  BSYNC B2 ;  /* 0x0000000000027941 */ /* 0x000fea0003800000 */
.L_x_44713:
        /* <DEDUP_REMOVED lines=16> */
.L_x_44719:
[----:B------:R-:W-:Y:S05]  /*d710*/  BSYNC B3 ;  /* 0x0000000000037941 */ /* 0x000fea0003800000 */
.L_x_44718:
        /* <DEDUP_REMOVED lines=43> */
.L_x_44717:
[----:B------:R-:W-:Y:S05]  /*d9d0*/  BSYNC B2 ;  /* 0x0000000000027941 */ /* 0x000fea0003800000 */
.L_x_44716:
        /* <DEDUP_REMOVED lines=11> */
.L_x_44712:
[----:B------:R-:W-:Y:S05]  /*da90*/  BSYNC B1 ;  /* 0x0000000000017941 */ /* 0x000fea0003800000 */
.L_x_44711:
        /* <DEDUP_REMOVED lines=18> */
.L_x_44723:
[----:B------:R-:W-:Y:S02]  /*dbc0*/  IMAD.MOV.U32 R11, RZ, RZ, R8 ;  /* 0x000000ffff0b7224 */ /* 0x000fe400078e0008 */
.L_x_44724:
[----:B------:R-:W-:Y:S05]  /*dbd0*/  BSYNC B2 ;  /* 0x0000000000027941 */ /* 0x000fea0003800000 */
.L_x_44722:
        /* <DEDUP_REMOVED lines=16> */
.L_x_44728:
[----:B------:R-:W-:Y:S05]  /*dce0*/  BSYNC B3 ;  /* 0x0000000000037941 */ /* 0x000fea0003800000 */
.L_x_44727:
        /* <DEDUP_REMOVED lines=44> */
.L_x_44726:
[----:B------:R-:W-:Y:S05]  /*dfb0*/  BSYNC B2 ;  /* 0x0000000000027941 */ /* 0x000fea0003800000 */
.L_x_44725:
        /* <DEDUP_REMOVED lines=11> */
.L_x_44721:
[----:B------:R-:W-:Y:S05]  /*e070*/  BSYNC B1 ;  /* 0x0000000000017941 */ /* 0x000fea0003800000 */
.L_x_44720:
        /* <DEDUP_REMOVED lines=18> */
.L_x_44732:
[----:B------:R-:W-:Y:S02]  /*e1a0*/  IMAD.MOV.U32 R177, RZ, RZ, R8 ;  /* 0x000000ffffb17224 */ /* 0x000fe400078e0008 */
.L_x_44733:
[----:B------:R-:W-:Y:S05]  /*e1b0*/  BSYNC B2 ;  /* 0x0000000000027941 */ /* 0x000fea0003800000 */
.L_x_44731:
        /* <DEDUP_REMOVED lines=16> */
.L_x_44737:
[----:B------:R-:W-:Y:S05]  /*e2c0*/  BSYNC B3 ;  /* 0x0000000000037941 */ /* 0x000fea0003800000 */
.L_x_44736:
        /* <DEDUP_REMOVED lines=44> */
.L_x_44735:
[----:B------:R-:W-:Y:S05]  /*e590*/  BSYNC B2 ;  /* 0x0000000000027941 */ /* 0x000fea0003800000 */
.L_x_44734:
        /* <DEDUP_REMOVED lines=12> */
.L_x_44730:
[----:B------:R-:W-:Y:S05]  /*e660*/  BSYNC B1 ;  /* 0x0000000000017941 */ /* 0x000fea0003800000 */
.L_x_44729:
        /* <DEDUP_REMOVED lines=18> */
.L_x_44741:
[----:B------:R-:W-:Y:S02]  /*e790*/  IMAD.MOV.U32 R177, RZ, RZ, R8 ;  /* 0x000000ffffb17224 */ /* 0x000fe400078e0008 */
.L_x_44742:
[----:B------:R-:W-:Y:S05]  /*e7a0*/  BSYNC B2 ;  /* 0x0000000000027941 */ /* 0x000fea0003800000 */
.L_x_44740:
        /* <DEDUP_REMOVED lines=16> */
.L_x_44746:
[----:B------:R-:W-:Y:S05]  /*e8b0*/  BSYNC B3 ;  /* 0x0000000000037941 */ /* 0x000fea0003800000 */
.L_x_44745:
        /* <DEDUP_REMOVED lines=44> */
.L_x_44744:
[----:B------:R-:W-:Y:S05]  /*eb80*/  BSYNC B2 ;  /* 0x0000000000027941 */ /* 0x000fea0003800000 */
.L_x_44743:
        /* <DEDUP_REMOVED lines=12> */
.L_x_44739:
[----:B------:R-:W-:Y:S05]  /*ec50*/  BSYNC B1 ;  /* 0x0000000000017941 */ /* 0x000fea0003800000 */
.L_x_44738:
        /* <DEDUP_REMOVED lines=18> */
.L_x_44750:
[----:B------:R-:W-:Y:S02]  /*ed80*/  IMAD.MOV.U32 R177, RZ, RZ, R8 ;  /* 0x000000ffffb17224 */ /* 0x000fe400078e0008 */
.L_x_44751:
[----:B------:R-:W-:Y:S05]  /*ed90*/  BSYNC B2 ;  /* 0x0000000000027941 */ /* 0x000fea0003800000 */
.L_x_44749:
        /* <DEDUP_REMOVED lines=16> */
.L_x_44755:
[----:B------:R-:W-:Y:S05]  /*eea0*/  BSYNC B3 ;  /* 0x0000000000037941 */ /* 0x000fea0003800000 */
.L_x_44754:
        /* <DEDUP_REMOVED lines=44> */
.L_x_44753:
[----:B------:R-:W-:Y:S05]  /*f170*/  BSYNC B2 ;  /* 0x0000000000027941 */ /* 0x000fea0003800000 */
.L_x_44752:
[----:B------:R-:W0:Y:S01]  /*f180*/  I2F.U32 R177, R177 ;  /* 0x000000b100b17306 */ /* 0x000e220000201000 */
[----:B------:R-:W-:-:S10]  /*f190*/  HFMA2.MMA R179, -RZ, RZ, 0.1171875, 0 ;  /* 0x2f800000ffb37435 */ /* 0x000fd400000001ff */
[----:B0-----:R-:W-:-:S05]  /*f1a0*/  FFMA.FTZ R177, R177, R179, 1.1641532182693481445e-10 ;  /* 0x2f000000b1b17423 */ /* 0x001fca00000100b3 */
[----:B------:R-:W-:Y:S01]  /*f1b0*/  FSETP.GTU.FTZ.AND P1, PT, R177, c[0x0][0x1e4], PT ;  /* 0x00007900b1007a0b */ /* 0x000fe20003f3c000 */
[----:B------:R-:W-:-:S05]  /*f1c0*/  HADD2.F32 R177, -RZ, R170.H0_H0 ;  /* 0x200000aaffb17230 */ /* 0x000fca0000004100 */
[----:B------:R-:W-:-:S04]  /*f1d0*/  FMUL.FTZ R177, R177, c[0x0][0x1ec] ;  /* 0x00007b00b1b17a20 */ /* 0x000fc80000410000 */
[----:B------:R-:W-:-:S05]  /*f1e0*/  FMUL.FTZ R177, R177, c[0x0][0x1e8] ;  /* 0x00007a00b1b17a20 */ /* 0x000fca0000410000 */
[----:B------:R-:W-:-:S05]  /*f1f0*/  FSEL R177, R177, RZ, !P1 ;  /* 0x000000ffb1b17208 */ /* 0x000fca0004800000 */
[----:B------:R-:W-:Y:S01]  /*f200*/  FMUL.FTZ R184, R132, R177 ;  /* 0x000000b184b87220 */ /* 0x000fe20000410000 */
[----:B------:R-:W-:-:S03]  /*f210*/  SEL R177, RZ, 0x1, P1 ;  /* 0x00000001ffb17807 */ /* 0x000fc60000800000 */
[----:B------:R-:W-:Y:S01]  /*f220*/  @P0 FADD.FTZ R184, R164, R184 ;  /* 0x000000b8a4b80221 */ /* 0x000fe20000010000 */
[----:B------:R-:W-:Y:S02]  /*f230*/  PRMT R234, R177, 0x7610, R234 ;  /* 0x00007610b1ea7816 */ /* 0x000fe400000000ea */
.L_x_44748:
[----:B------:R-:W-:Y:S05]  /*f240*/  BSYNC B1 ;  /* 0x0000000000017941 */ /* 0x000fea0003800000 */
.L_x_44747:
        /* <DEDUP_REMOVED lines=18> */
.L_x_44759:
[----:B------:R-:W-:Y:S02]  /*f370*/  IMAD.MOV.U32 R177, RZ, RZ, R8 ;  /* 0x000000ffffb17224 */ /* 0x000fe400078e0008 */
.L_x_44760:
[----:B------:R-:W-:Y:S05]  /*f380*/  BSYNC B2 ;  /* 0x0000000000027941 */ /* 0x000fea0003800000 */
.L_x_44758:
        /* <DEDUP_REMOVED lines=16> */
.L_x_44764:
[----:B------:R-:W-:Y:S05]  /*f490*/  BSYNC B3 ;  /* 0x0000000000037941 */ /* 0x000fea0003800000 */
.L_x_44763:
        /* <DEDUP_REMOVED lines=44> */
.L_x_44762:
[----:B------:R-:W-:Y:S05]  /*f760*/  BSYNC B2 ;  /* 0x0000000000027941 */ /* 0x000fea0003800000 */
.L_x_44761:
[----:B------:R-:W0:Y:S01]  /*f770*/  I2F.U32 R177, R177 ;  /* 0x000000b100b17306 */ /* 0x000e220000201000 */
[----:B------:R-:W-:-:S10]  /*f780*/  HFMA2.MMA R178, -RZ, RZ, 0.1171875, 0 ;  /* 0x2f800000ffb27435 */ /* 0x000fd400000001ff */
[----:B0-----:R-:W-:-:S05]  /*f790*/  FFMA.FTZ R177, R177, R178, 1.1641532182693481445e-10 ;  /* 0x2f000000b1b17423 */ /* 0x001fca00000100b2 */
[----:B------:R-:W-:Y:S01]  /*f7a0*/  FSETP.GTU.FTZ.AND P1, PT, R177, c[0x0][0x1e4], PT ;  /* 0x00007900b1007a0b */ /* 0x000fe20003f3c000 */
[----:B------:R-:W-:-:S05]  /*f7b0*/  HADD2.F32 R177, -RZ, R170.H1_H1 ;  /* 0x300000aaffb17230 */ /* 0x000fca0000004100 */
[----:B------:R-:W-:-:S04]  /*f7c0*/  FMUL.FTZ R177, R177, c[0x0][0x1ec] ;  /* 0x00007b00b1b17a20 */ /* 0x000fc80000410000 */
[----:B------:R-:W-:-:S05]  /*f7d0*/  FMUL.FTZ R177, R177, c[0x0][0x1e8] ;  /* 0x00007a00b1b17a20 */ /* 0x000fca0000410000 */
[----:B------:R-:W-:-:S05]  /*f7e0*/  FSEL R177, R177, RZ, !P1 ;  /* 0x000000ffb1b17208 */ /* 0x000fca0004800000 */
[----:B------:R-:W-:Y:S01]  /*f7f0*/  FMUL.FTZ R185, R133, R177 ;  /* 0x000000b185b97220 */ /* 0x000fe20000410000 */
[----:B------:R-:W-:-:S03]  /*f800*/  SEL R177, RZ, 0x1, P1 ;  /* 0x00000001ffb17807 */ /* 0x000fc60000800000 */
[----:B------:R-:W-:Y:S01]  /*f810*/  @P0 FADD.FTZ R185, R165, R185 ;  /* 0x000000b9a5b90221 */ /* 0x000fe20000010000 */
[----:B------:R-:W-:Y:S02]  /*f820*/  PRMT R235, R177, 0x7610, R235 ;  /* 0x00007610b1eb7816 */ /* 0x000fe400000000eb */
.L_x_44757:
[----:B------:R-:W-:Y:S05]  /*f830*/  BSYNC B1 ;  /* 0x0000000000017941 */ /* 0x000fea0003800000 */
.L_x_44756:
        /* <DEDUP_REMOVED lines=18> */
.L_x_44768:
[----:B------:R-:W-:Y:S02]  /*f960*/  IMAD.MOV.U32 R177, RZ, RZ, R8 ;  /* 0x000000ffffb17224 */ /* 0x000fe400078e0008 */
.L_x_44769:
[----:B------:R-:W-:Y:S05]  /*f970*/  BSYNC B2 ;  /* 0x0000000000027941 */ /* 0x000fea0003800000 */
.L_x_44767:
        /* <DEDUP_REMOVED lines=16> */
.L_x_44773:
[----:B------:R-:W-:Y:S05]  /*fa80*/  BSYNC B3 ;  /* 0x0000000000037941 */ /* 0x000fea0003800000 */
.L_x_44772:
        /* <DEDUP_REMOVED lines=44> */
.L_x_44771:
[----:B------:R-:W-:Y:S05]  /*fd50*/  BSYNC B2 ;  /* 0x0000000000027941 */ /* 0x000fea0003800000 */
.L_x_44770:
        /* <DEDUP_REMOVED lines=12> */
.L_x_44766:
[----:B------:R-:W-:Y:S05]  /*fe20*/  BSYNC B1 ;  /* 0x0000000000017941 */ /* 0x000fea0003800000 */
.L_x_44765:
        /* <DEDUP_REMOVED lines=18> */
.L_x_44777:
[----:B------:R-:W-:Y:S02]  /*ff50*/  IMAD.MOV.U32 R177, RZ, RZ, R8 ;  /* 0x000000ffffb17224 */ /* 0x000fe400078e0008 */
.L_x_44778:
[----:B------:R-:W-:Y:S05]  /*ff60*/  BSYNC B2 ;  /* 0x0000000000027941 */ /* 0x000fea0003800000 */
.L_x_44776:
        /* <DEDUP_REMOVED lines=16> */
.L_x_44782:
[----:B------:R-:W-:Y:S05]  /*10070*/  BSYNC B3 ;  /* 0x0000000000037941 */ /* 0x000fea0003800000 */
.L_x_44781:
        /* <DEDUP_REMOVED lines=44> */
.L_x_44780:
[----:B------:R-:W-:Y:S05]  /*10340*/  BSYNC B2 ;  /* 0x0000000000027941 */ /* 0x000fea0003800000 */
.L_x_44779:
        /* <DEDUP_REMOVED lines=12> */
.L_x_44775:
[----:B------:R-:W-:Y:S05]  /*10410*/  BSYNC B1 ;  /* 0x0000000000017941 */ /* 0x000fea0003800000 */
.L_x_44774:
        /* <DEDUP_REMOVED lines=25> */
.L_x_44784:
[----:B------:R-:W-:Y:S05]  /*105b0*/  BSYNC B1 ;  /* 0x0000000000017941 */ /* 0x000fea0003800000 */
.L_x_44783:
[----:B------:R-:W-:Y:S02]  /*105c0*/  IADD3 R195, R236, 0xa0, RZ ;  /* 0x000000a0ecc37810 */ /* 0x000fe40007ffe0ff */
[----:B0-----:R-:W-:-:S05]  /*105d0*/  @P2 MOV R176, 0x10 ;  /* 0x0000001000b02802 */ /* 0x001fca0000000f00 */
        /* <DEDUP_REMOVED lines=24> */
.L_x_44788:
[----:B------:R-:W-:Y:S02]  /*10760*/  IMAD.MOV.U32 R9, RZ, RZ, R8 ;  /* 0x000000ffff097224 */ /* 0x000fe400078e0008 */
.L_x_44789:
[----:B------:R-:W-:Y:S05]  /*10770*/  BSYNC B2 ;  /* 0x0000000000027941 */ /* 0x000fea0003800000 */
.L_x_44787:
        /* <DEDUP_REMOVED lines=16> */
.L_x_44793:
[----:B------:R-:W-:Y:S05]  /*10880*/  BSYNC B3 ;  /* 0x0000000000037941 */ /* 0x000fea0003800000 */
.L_x_44792:
        /* <DEDUP_REMOVED lines=44> */
.L_x_44791:
[----:B------:R-:W-:Y:S05]  /*10b50*/  BSYNC B2 ;  /* 0x0000000000027941 */ /* 0x000fea0003800000 */
.L_x_44790:
        /* <DEDUP_REMOVED lines=11> */
.L_x_44786:
[----:B0-----:R-:W-:Y:S05]  /*10c10*/  BSYNC B1 ;  /* 0x0000000000017941 */ /* 0x001fea0003800000 */
.L_x_44785:
        /* <DEDUP_REMOVED lines=18> */
.L_x_44797:
[----:B------:R-:W-:Y:S02]  /*10d40*/  IMAD.MOV.U32 R11, RZ, RZ, R8 ;  /* 0x000000ffff0b7224 */ /* 0x000fe400078e0008 */
.L_x_44798:
[----:B------:R-:W-:Y:S05]  /*10d50*/  BSYNC B2 ;  /* 0x0000000000027941 */ /* 0x000fea0003800000 */
.L_x_44796:
        /* <DEDUP_REMOVED lines=16> */
.L_x_44802:
[----:B------:R-:W-:Y:S05]  /*10e60*/  BSYNC B3 ;  /* 0x0000000000037941 */ /* 0x000fea0003800000 */
.L_x_44801:
        /* <DEDUP_REMOVED lines=44> */
.L_x_44800:
[----:B------:R-:W-:Y:S05]  /*11130*/  BSYNC B2 ;  /* 0x0000000000027941 */ /* 0x000fea0003800000 */
.L_x_44799:
        /* <DEDUP_REMOVED lines=11> */
.L_x_44795:
[----:B------:R-:W-:Y:S05]  /*111f0*/  BSYNC B1 ;  /* 0x0000000000017941 */ /* 0x000fea0003800000 */
.L_x_44794:
        /* <DEDUP_REMOVED lines=18> */
.L_x_44806:
[----:B------:R-:W-:Y:S02]  /*11320*/  IMAD.MOV.U32 R177, RZ, RZ, R8 ;  /* 0x000000ffffb17224 */ /* 0x000fe400078e0008 */
.L_x_44807:
[----:B------:R-:W-:Y:S05]  /*11330*/  BSYNC B2 ;  /* 0x0000000000027941 */ /* 0x000fea0003800000 */
.L_x_44805:
        /* <DEDUP_REMOVED lines=16> */
.L_x_44811:
[----:B------:R-:W-:Y:S05]  /*11440*/  BSYNC B3 ;  /* 0x0000000000037941 */ /* 0x000fea0003800000 */
.L_x_44810:
        /* <DEDUP_REMOVED lines=44> */
.L_x_44809:
[----:B------:R-:W-:Y:S05]  /*11710*/  BSYNC B2 ;  /* 0x0000000000027941 */ /* 0x000fea0003800000 */
.L_x_44808:
        /* <DEDUP_REMOVED lines=12> */
.L_x_44804:
[----:B------:R-:W-:Y:S05]  /*117e0*/  BSYNC B1 ;  /* 0x0000000000017941 */ /* 0x000fea0003800000 */
.L_x_44803:
        /* <DEDUP_REMOVED lines=18> */
.L_x_44815:
[----:B------:R-:W-:Y:S02]  /*11910*/  IMAD.MOV.U32 R177, RZ, RZ, R8 ;  /* 0x000000ffffb17224 */ /* 0x000fe400078e0008 */
.L_x_44816:
[----:B------:R-:W-:Y:S05]  /*11920*/  BSYNC B2 ;  /* 0x0000000000027941 */ /* 0x000fea0003800000 */
.L_x_44814:
        /* <DEDUP_REMOVED lines=16> */
.L_x_44820:
[----:B------:R-:W-:Y:S05]  /*11a30*/  BSYNC B3 ;  /* 0x0000000000037941 */ /* 0x000fea0003800000 */
.L_x_44819:
        /* <DEDUP_REMOVED lines=44> */
.L_x_44818:
[----:B------:R-:W-:Y:S05]  /*11d00*/  BSYNC B2 ;  /* 0x0000000000027941 */ /* 0x000fea0003800000 */
.L_x_44817:
        /* <DEDUP_REMOVED lines=12> */
.L_x_44813:
[----:B------:R-:W-:Y:S05]  /*11dd0*/  BSYNC B1 ;  /* 0x0000000000017941 */ /* 0x000fea0003800000 */
.L_x_44812:
        /* <DEDUP_REMOVED lines=18> */
.L_x_44824:
[----:B------:R-:W-:Y:S02]  /*11f00*/  IMAD.MOV.U32 R177, RZ, RZ, R8 ;  /* 0x000000ffffb17224 */ /* 0x000fe400078e0008 */
.L_x_44825:
[----:B------:R-:W-:Y:S05]  /*11f10*/  BSYNC B2 ;  /* 0x0000000000027941 */ /* 0x000fea0003800000 */
.L_x_44823:
        /* <DEDUP_REMOVED lines=16> */
.L_x_44829:
[----:B------:R-:W-:Y:S05]  /*12020*/  BSYNC B3 ;  /* 0x0000000000037941 */ /* 0x000fea0003800000 */
.L_x_44828:
        /* <DEDUP_REMOVED lines=44> */
.L_x_44827:
[----:B------:R-:W-:Y:S05]  /*122f0*/  BSYNC B2 ;  /* 0x0000000000027941 */ /* 0x000fea0003800000 */
.L_x_44826:
        /* <DEDUP_REMOVED lines=12> */
.L_x_44822:
[----:B------:R-:W-:Y:S05]  /*123c0*/  BSYNC B1 ;  /* 0x0000000000017941 */ /* 0x000fea0003800000 */
.L_x_44821:
        /* <DEDUP_REMOVED lines=18> */
.L_x_44833:
[----:B------:R-:W-:Y:S02]  /*124f0*/  IMAD.MOV.U32 R177, RZ, RZ, R8 ;  /* 0x000000ffffb17224 */ /* 0x000fe400078e0008 */
.L_x_44834:
[----:B------:R-:W-:Y:S05]  /*12500*/  BSYNC B2 ;  /* 0x0000000000027941 */ /* 0x000fea0003800000 */
.L_x_44832:
        /* <DEDUP_REMOVED lines=16> */
.L_x_44838:
[----:B------:R-:W-:Y:S05]  /*12610*/  BSYNC B3 ;  /* 0x0000000000037941 */ /* 0x000fea0003800000 */
.L_x_44837:
        /* <DEDUP_REMOVED lines=44> */
.L_x_44836:
[----:B------:R-:W-:Y:S05]  /*128e0*/  BSYNC B2 ;  /* 0x0000000000027941 */ /* 0x000fea0003800000 */
.L_x_44835:
        /* <DEDUP_REMOVED lines=12> */
.L_x_44831:
[----:B------:R-:W-:Y:S05]  /*129b0*/  BSYNC B1 ;  /* 0x0000000000017941 */ /* 0x000fea0003800000 */
.L_x_44830:
        /* <DEDUP_REMOVED lines=18> */
.L_x_44842:
[----:B------:R-:W-:Y:S02]  /*12ae0*/  IMAD.MOV.U32 R177, RZ, RZ, R8 ;  /* 0x000000ffffb17224 */ /* 0x000fe400078e0008 */
.L_x_44843:
[----:B------:R-:W-:Y:S05]  /*12af0*/  BSYNC B2 ;  /* 0x0000000000027941 */ /* 0x000fea0003800000 */
.L_x_44841:
        /* <DEDUP_REMOVED lines=16> */
.L_x_44847:
[----:B------:R-:W-:Y:S05]  /*12c00*/  BSYNC B3 ;  /* 0x0000000000037941 */ /* 0x000fea0003800000 */
.L_x_44846:
        /* <DEDUP_REMOVED lines=44> */
.L_x_44845:
[----:B------:R-:W-:Y:S05]  /*12ed0*/  BSYNC B2 ;  /* 0x0000000000027941 */ /* 0x000fea0003800000 */
.L_x_44844:
        /* <DEDUP_REMOVED lines=12> */
.L_x_44840:
[----:B------:R-:W-:Y:S05]  /*12fa0*/  BSYNC B1 ;  /* 0x0000000000017941 */ /* 0x000fea0003800000 */
.L_x_44839:
        /* <DEDUP_REMOVED lines=18> */
.L_x_44851:
[----:B------:R-:W-:Y:S02]  /*130d0*/  IMAD.MOV.U32 R177, RZ, RZ, R8 ;  /* 0x000000ffffb17224 */ /* 0x000fe400078e0008 */
.L_x_44852:
[----:B------:R-:W-:Y:S05]  /*130e0*/  BSYNC B2 ;  /* 0x0000000000027941 */ /* 0x000fea0003800000 */
.L_x_44850:
        /* <DEDUP_REMOVED lines=16> */
.L_x_44856:
[----:B------:R-:W-:Y:S05]  /*131f0*/  BSYNC B3 ;  /* 0x0000000000037941 */ /* 0x000fea0003800000 */
.L_x_44855:
        /* <DEDUP_REMOVED lines=44> */
.L_x_44854:
[----:B------:R-:W-:Y:S05]  /*134c0*/  BSYNC B2 ;  /* 0x0000000000027941 */ /* 0x000fea0003800000 */
.L_x_44853:
        /* <DEDUP_REMOVED lines=12> */
.L_x_44849:
[----:B------:R-:W-:Y:S05]  /*13590*/  BSYNC B1 ;  /* 0x0000000000017941 */ /* 0x000fea0003800000 */
.L_x_44848:
        /* <DEDUP_REMOVED lines=25> */
.L_x_44858:
[----:B------:R-:W-:Y:S05]  /*13730*/  BSYNC B1 ;  /* 0x0000000000017941 */ /* 0x000fea0003800000 */
.L_x_44857:
        /* <DEDUP_REMOVED lines=26> */
.L_x_44862:
[----:B------:R-:W-:Y:S02]  /*138e0*/  IMAD.MOV.U32 R9, RZ, RZ, R8 ;  /* 0x000000ffff097224 */ /* 0x000fe400078e0008 */
.L_x_44863:
[----:B------:R-:W-:Y:S05]  /*138f0*/  BSYNC B2 ;  /* 0x0000000000027941 */ /* 0x000fea0003800000 */
.L_x_44861:
        /* <DEDUP_REMOVED lines=16> */
.L_x_44867:
[----:B------:R-:W-:Y:S05]  /*13a00*/  BSYNC B3 ;  /* 0x0000000000037941 */ /* 0x000fea0003800000 */
.L_x_44866:
        /* <DEDUP_REMOVED lines=44> */
.L_x_44865:
[----:B------:R-:W-:Y:S05]  /*13cd0*/  BSYNC B2 ;  /* 0x0000000000027941 */ /* 0x000fea0003800000 */
.L_x_44864:
        /* <DEDUP_REMOVED lines=11> */
.L_x_44860:
[----:B------:R-:W-:Y:S05]  /*13d90*/  BSYNC B1 ;  /* 0x0000000000017941 */ /* 0x000fea0003800000 */
.L_x_44859:
        /* <DEDUP_REMOVED lines=18> */
.L_x_44871:
[----:B------:R-:W-:Y:S02]  /*13ec0*/  IMAD.MOV.U32 R11, RZ, RZ, R8 ;  /* 0x000000ffff0b7224 */ /* 0x000fe400078e0008 */
.L_x_44872:
[----:B------:R-:W-:Y:S05]  /*13ed0*/  BSYNC B2 ;  /* 0x0000000000027941 */ /* 0x000fea0003800000 */
.L_x_44870:
        /* <DEDUP_REMOVED lines=16> */
.L_x_44876:
[----:B------:R-:W-:Y:S05]  /*13fe0*/  BSYNC B3 ;  /* 0x0000000000037941 */ /* 0x000fea0003800000 */
.L_x_44875:
        /* <DEDUP_REMOVED lines=44> */
.L_x_44874:
[----:B------:R-:W-:Y:S05]  /*142b0*/  BSYNC B2 ;  /* 0x0000000000027941 */ /* 0x000fea0003800000 */
.L_x_44873:
        /* <DEDUP_REMOVED lines=11> */
.L_x_44869:
[----:B------:R-:W-:Y:S05]  /*14370*/  BSYNC B1 ;  /* 0x0000000000017941 */ /* 0x000fea0003800000 */
.L_x_44868:
        /* <DEDUP_REMOVED lines=18> */
.L_x_44880:
[----:B------:R-:W-:Y:S02]  /*144a0*/  IMAD.MOV.U32 R178, RZ, RZ, R8 ;  /* 0x000000ffffb27224 */ /* 0x000fe400078e0008 */
.L_x_44881:
[----:B------:R-:W-:Y:S05]  /*144b0*/  BSYNC B2 ;  /* 0x0000000000027941 */ /* 0x000fea0003800000 */
.L_x_44879:
        /* <DEDUP_REMOVED lines=16> */
.L_x_44885:
[----:B------:R-:W-:Y:S05]  /*145c0*/  BSYNC B3 ;  /* 0x0000000000037941 */ /* 0x000fea0003800000 */
.L_x_44884:
        /* <DEDUP_REMOVED lines=44> */
.L_x_44883:
[----:B------:R-:W-:Y:S05]  /*14890*/  BSYNC B2 ;  /* 0x0000000000027941 */ /* 0x000fea0003800000 */
.L_x_44882:
        /* <DEDUP_REMOVED lines=12> */
.L_x_44878:
[----:B------:R-:W-:Y:S05]  /*14960*/  BSYNC B1 ;  /* 0x0000000000017941 */ /* 0x000fea0003800000 */
.L_x_44877:
        /* <DEDUP_REMOVED lines=18> */
.L_x_44889:
[----:B------:R-:W-:Y:S02]  /*14a90*/  IMAD.MOV.U32 R178, RZ, RZ, R8 ;  /* 0x000000ffffb27224 */ /* 0x000fe400078e0008 */
.L_x_44890:
[----:B------:R-:W-:Y:S05]  /*14aa0*/  BSYNC B2 ;  /* 0x0000000000027941 */ /* 0x000fea0003800000 */
.L_x_44888:
        /* <DEDUP_REMOVED lines=16> */
.L_x_44894:
[----:B------:R-:W-:Y:S05]  /*14bb0*/  BSYNC B3 ;  /* 0x0000000000037941 */ /* 0x000fea0003800000 */
.L_x_44893:
        /* <DEDUP_REMOVED lines=44> */
.L_x_44892:
[----:B------:R-:W-:Y:S05]  /*14e80*/  BSYNC B2 ;  /* 0x0000000000027941 */ /* 0x000fea0003800000 */
.L_x_44891:
[----:B------:R0:W1:Y:S02]  /*14e90*/  I2F.U32 R176, R178 ;  /* 0x000000b200b07306 */ /* 0x0000640000201000 */
[----:B0-----:R-:W-:-:S10]  /*14ea0*/  HFMA2.MMA R178, -RZ, RZ, 0.1171875, 0 ;  /* 0x2f800000ffb27435 */ /* 0x001fd400000001ff */
[----:B-1----:R-:W-:-:S05]  /*14eb0*/  FFMA.FTZ R176, R176, R178, 1.1641532182693481445e-10 ;  /* 0x2f000000b0b07423 */ /* 0x002fca00000100b2 */
        /* <DEDUP_REMOVED lines=9> */
.L_x_44887:
[----:B------:R-:W-:Y:S05]  /*14f50*/  BSYNC B1 ;  /* 0x0000000000017941 */ /* 0x000fea0003800000 */
.L_x_44886:
        /* <DEDUP_REMOVED lines=18> */
.L_x_44898:
[----:B------:R-:W-:Y:S02]  /*15080*/  IMAD.MOV.U32 R178, RZ, RZ, R8 ;  /* 0x000000ffffb27224 */ /* 0x000fe400078e0008 */
.L_x_44899:
[----:B------:R-:W-:Y:S05]  /*15090*/  BSYNC B2 ;  /* 0x0000000000027941 */ /* 0x000fea0003800000 */
.L_x_44897:
        /* <DEDUP_REMOVED lines=16> */
.L_x_44903:
[----:B------:R-:W-:Y:S05]  /*151a0*/  BSYNC B3 ;  /* 0x0000000000037941 */ /* 0x000fea0003800000 */
.L_x_44902:
        /* <DEDUP_REMOVED lines=44> */
.L_x_44901:
[----:B------:R-:W-:Y:S05]  /*15470*/  BSYNC B2 ;  /* 0x0000000000027941 */ /* 0x000fea0003800000 */
.L_x_44900:
[----:B------:R-:W0:Y:S01]  /*15480*/  I2F.U32 R176, R178 ;  /* 0x000000b200b07306 */ /* 0x000e220000201000 */
[----:B------:R-:W-:-:S10]  /*15490*/  HFMA2.MMA R177, -RZ, RZ, 0.1171875, 0 ;  /* 0x2f800000ffb17435 */ /* 0x000fd400000001ff */
        /* <DEDUP_REMOVED lines=10> */
.L_x_44896:
[----:B------:R-:W-:Y:S05]  /*15540*/  BSYNC B1 ;  /* 0x0000000000017941 */ /* 0x000fea0003800000 */
.L_x_44895:
        /* <DEDUP_REMOVED lines=18> */
.L_x_44907:
[----:B------:R-:W-:Y:S02]  /*15670*/  IMAD.MOV.U32 R177, RZ, RZ, R8 ;  /* 0x000000ffffb17224 */ /* 0x000fe400078e0008 */
.L_x_44908:
[----:B------:R-:W-:Y:S05]  /*15680*/  BSYNC B2 ;  /* 0x0000000000027941 */ /* 0x000fea0003800000 */
.L_x_44906:
        /* <DEDUP_REMOVED lines=16> */
.L_x_44912:
[----:B------:R-:W-:Y:S05]  /*15790*/  BSYNC B3 ;  /* 0x0000000000037941 */ /* 0x000fea0003800000 */
.L_x_44911:
        /* <DEDUP_REMOVED lines=44> */
.L_x_44910:
[----:B------:R-:W-:Y:S05]  /*15a60*/  BSYNC B2 ;  /* 0x0000000000027941 */ /* 0x000fea0003800000 */
.L_x_44909:
[----:B------:R-:W0:Y:S01]  /*15a70*/  I2F.U32 R177, R177 ;  /* 0x000000b100b17306 */ /* 0x000e220000201000 */
[----:B------:R-:W-:-:S10]  /*15a80*/  HFMA2.MMA R178, -RZ, RZ, 0.1171875, 0 ;  /* 0x2f800000ffb27435 */ /* 0x000fd400000001ff */
        /* <DEDUP_REMOVED lines=10> */
.L_x_44905:
[----:B------:R-:W-:Y:S05]  /*15b30*/  BSYNC B1 ;  /* 0x0000000000017941 */ /* 0x000fea0003800000 */
.L_x_44904:
        /* <DEDUP_REMOVED lines=18> */
.L_x_44916:
[----:B------:R-:W-:Y:S02]  /*15c60*/  IMAD.MOV.U32 R178, RZ, RZ, R8 ;  /* 0x000000ffffb27224 */ /* 0x000fe400078e0008 */
.L_x_44917:
[----:B------:R-:W-:Y:S05]  /*15c70*/  BSYNC B2 ;  /* 0x0000000000027941 */ /* 0x000fea0003800000 */
.L_x_44915:
        /* <DEDUP_REMOVED lines=16> */
.L_x_44921:
[----:B------:R-:W-:Y:S05]  /*15d80*/  BSYNC B3 ;  /* 0x0000000000037941 */ /* 0x000fea0003800000 */
.L_x_44920:
        /* <DEDUP_REMOVED lines=44> */
.L_x_44919:
[----:B------:R-:W-:Y:S05]  /*16050*/  BSYNC B2 ;  /* 0x0000000000027941 */ /* 0x000fea0003800000 */
.L_x_44918:
        /* <DEDUP_REMOVED lines=12> */
.L_x_44914:
[----:B------:R-:W-:Y:S05]  /*16120*/  BSYNC B1 ;  /* 0x0000000000017941 */ /* 0x000fea0003800000 */
.L_x_44913:
        /* <DEDUP_REMOVED lines=18> */
.L_x_44925:
[----:B------:R-:W-:Y:S02]  /*16250*/  IMAD.MOV.U32 R179, RZ, RZ, R8 ;  /* 0x000000ffffb37224 */ /* 0x000fe400078e0008 */
.L_x_44926:
[----:B------:R-:W-:Y:S05]  /*16260*/  BSYNC B2 ;  /* 0x0000000000027941 */ /* 0x000fea0003800000 */
.L_x_44924:
        /* <DEDUP_REMOVED lines=16> */
.L_x_44930:
[----:B------:R-:W-:Y:S05]  /*16370*/  BSYNC B3 ;  /* 0x0000000000037941 */ /* 0x000fea0003800000 */
.L_x_44929:
        /* <DEDUP_REMOVED lines=44> */
.L_x_44928:
[----:B------:R-:W-:Y:S05]  /*16640*/  BSYNC B2 ;  /* 0x0000000000027941 */ /* 0x000fea0003800000 */
.L_x_44927:
        /* <DEDUP_REMOVED lines=12> */
.L_x_44923:
[----:B------:R-:W-:Y:S05]  /*16710*/  BSYNC B1 ;  /* 0x0000000000017941 */ /* 0x000fea0003800000 */
.L_x_44922:
        /* <DEDUP_REMOVED lines=25> */
.L_x_44932:
[----:B------:R-:W-:Y:S05]  /*168b0*/  BSYNC B1 ;  /* 0x0000000000017941 */ /* 0x000fea0003800000 */
.L_x_44931:
        /* <DEDUP_REMOVED lines=26> */
.L_x_44936:
[----:B------:R-:W-:Y:S02]  /*16a60*/  IMAD.MOV.U32 R192, RZ, RZ, R8 ;  /* 0x000000ffffc07224 */ /* 0x000fe400078e0008 */
.L_x_44937:
[----:B------:R-:W-:Y:S05]  /*16a70*/  BSYNC B2 ;  /* 0x0000000000027941 */ /* 0x000fea0003800000 */
.L_x_44935:
        /* <DEDUP_REMOVED lines=16> */
.L_x_44941:
[----:B------:R-:W-:Y:S05]  /*16b80*/  BSYNC B3 ;  /* 0x0000000000037941 */ /* 0x000fea0003800000 */
.L_x_44940:
        /* <DEDUP_REMOVED lines=43> */
.L_x_44939:
[----:B------:R-:W-:Y:S05]  /*16e40*/  BSYNC B2 ;  /* 0x0000000000027941 */ /* 0x000fea0003800000 */
.L_x_44938:
        /* <DEDUP_REMOVED lines=11> */
.L_x_44934:
[----:B------:R-:W-:Y:S05]  /*16f00*/  BSYNC B1 ;  /* 0x0000000000017941 */ /* 0x000fea0003800000 */
.L_x_44933:
        /* <DEDUP_REMOVED lines=18> */
.L_x_44945:
[----:B------:R-:W-:Y:S02]  /*17030*/  IMAD.MOV.U32 R11, RZ, RZ, R8 ;  /* 0x000000ffff0b7224 */ /* 0x000fe400078e0008 */
.L_x_44946:
[----:B------:R-:W-:Y:S05]  /*17040*/  BSYNC B2 ;  /* 0x0000000000027941 */ /* 0x000fea0003800000 */
.L_x_44944:
        /* <DEDUP_REMOVED lines=16> */
.L_x_44950:
[----:B------:R-:W-:Y:S05]  /*17150*/  BSYNC B3 ;  /* 0x0000000000037941 */ /* 0x000fea0003800000 */
.L_x_44949:
        /* <DEDUP_REMOVED lines=44> */
.L_x_44948:
[----:B------:R-:W-:Y:S05]  /*17420*/  BSYNC B2 ;  /* 0x0000000000027941 */ /* 0x000fea0003800000 */
.L_x_44947:
        /* <DEDUP_REMOVED lines=11> */
.L_x_44943:
[----:B------:R-:W-:Y:S05]  /*174e0*/  BSYNC B1 ;  /* 0x0000000000017941 */ /* 0x000fea0003800000 */
.L_x_44942:
        /* <DEDUP_REMOVED lines=18> */
.L_x_44954:
[----:B------:R-:W-:Y:S02]  /*17610*/  IMAD.MOV.U32 R194, RZ, RZ, R8 ;  /* 0x000000ffffc27224 */ /* 0x000fe400078e0008 */
.L_x_44955:
[----:B------:R-:W-:Y:S05]  /*17620*/  BSYNC B2 ;  /* 0x0000000000027941 */ /* 0x000fea0003800000 */
.L_x_44953:
        /* <DEDUP_REMOVED lines=16> */
.L_x_44959:
[----:B------:R-:W-:Y:S05]  /*17730*/  BSYNC B3 ;  /* 0x0000000000037941 */ /* 0x000fea0003800000 */
.L_x_44958:
        /* <DEDUP_REMOVED lines=44> */
.L_x_44957:
[----:B------:R-:W-:Y:S05]  /*17a00*/  BSYNC B2 ;  /* 0x0000000000027941 */ /* 0x000fea0003800000 */
.L_x_44956:
        /* <DEDUP_REMOVED lines=12> */
.L_x_44952:
[----:B------:R-:W-:Y:S05]  /*17ad0*/  BSYNC B1 ;  /* 0x0000000000017941 */ /* 0x000fea0003800000 */
.L_x_44951:
        /* <DEDUP_REMOVED lines=18> */
.L_x_44963:
[----:B------:R-:W-:Y:S02]  /*17c00*/  IMAD.MOV.U32 R192, RZ, RZ, R8 ;  /* 0x000000ffffc07224 */ /* 0x000fe400078e0008 */
.L_x_44964:
[----:B------:R-:W-:Y:S05]  /*17c10*/  BSYNC B2 ;  /* 0x0000000000027941 */ /* 0x000fea0003800000 */
.L_x_44962:
        /* <DEDUP_REMOVED lines=16> */
.L_x_44968:
[----:B------:R-:W-:Y:S05]  /*17d20*/  BSYNC B3 ;  /* 0x0000000000037941 */ /* 0x000fea0003800000 */
.L_x_44967:
        /* <DEDUP_REMOVED lines=44> */
.L_x_44966:
[----:B------:R-:W-:Y:S05]  /*17ff0*/  BSYNC B2 ;  /* 0x0000000000027941 */ /* 0x000fea0003800000 */
.L_x_44965:
        /* <DEDUP_REMOVED lines=12> */
.L_x_44961:
[----:B------:R-:W-:Y:S05]  /*180c0*/  BSYNC B1 ;  /* 0x0000000000017941 */ /* 0x000fea0003800000 */
.L_x_44960:
        /* <DEDUP_REMOVED lines=18> */
.L_x_44972:
[----:B------:R-:W-:Y:S02]  /*181f0*/  IMAD.MOV.U32 R192, RZ, RZ, R8 ;  /* 0x000000ffffc07224 */ /* 0x000fe400078e0008 */
.L_x_44973:
[----:B------:R-:W-:Y:S05]  /*18200*/  BSYNC B2 ;  /* 0x0000000000027941 */ /* 0x000fea0003800000 */
.L_x_44971:
        /* <DEDUP_REMOVED lines=16> */
.L_x_44977:
[----:B------:R-:W-:Y:S05]  /*18310*/  BSYNC B3 ;  /* 0x0000000000037941 */ /* 0x000fea0003800000 */
.L_x_44976:
        /* <DEDUP_REMOVED lines=44> */
.L_x_44975:
[----:B------:R-:W-:Y:S05]  /*185e0*/  BSYNC B2 ;  /* 0x0000000000027941 */ /* 0x000fea0003800000 */
.L_x_44974:
        /* <DEDUP_REMOVED lines=12> */
.L_x_44970:
[----:B------:R-:W-:Y:S05]  /*186b0*/  BSYNC B1 ;  /* 0x0000000000017941 */ /* 0x000fea0003800000 */
.L_x_44969:
        /* <DEDUP_REMOVED lines=18> */
.L_x_44981:
[----:B------:R-:W-:Y:S02]  /*187e0*/  IMAD.MOV.U32 R193, RZ, RZ, R8 ;  /* 0x000000ffffc17224 */ /* 0x000fe400078e0008 */
.L_x_44982:
[----:B------:R-:W-:Y:S05]  /*187f0*/  BSYNC B2 ;  /* 0x0000000000027941 */ /* 0x000fea0003800000 */
.L_x_44980:
        /* <DEDUP_REMOVED lines=16> */
.L_x_44986:
[----:B------:R-:W-:Y:S05]  /*18900*/  BSYNC B3 ;  /* 0x0000000000037941 */ /* 0x000fea0003800000 */
.L_x_44985:
        /* <DEDUP_REMOVED lines=44> */
.L_x_44984:
[----:B------:R-:W-:Y:S05]  /*18bd0*/  BSYNC B2 ;  /* 0x0000000000027941 */ /* 0x000fea0003800000 */
.L_x_44983:
        /* <DEDUP_REMOVED lines=12> */
.L_x_44979:
[----:B------:R-:W-:Y:S05]  /*18ca0*/  BSYNC B1 ;  /* 0x0000000000017941 */ /* 0x000fea0003800000 */
.L_x_44978:
        /* <DEDUP_REMOVED lines=18> */
.L_x_44990:
[----:B------:R-:W-:Y:S02]  /*18dd0*/  IMAD.MOV.U32 R236, RZ, RZ, R8 ;  /* 0x000000ffffec7224 */ /* 0x000fe400078e0008 */
.L_x_44991:
[----:B------:R-:W-:Y:S05]  /*18de0*/  BSYNC B2 ;  /* 0x0000000000027941 */ /* 0x000fea0003800000 */
.L_x_44989:
        /* <DEDUP_REMOVED lines=16> */
.L_x_44995:
[----:B------:R-:W-:Y:S05]  /*18ef0*/  BSYNC B3 ;  /* 0x0000000000037941 */ /* 0x000fea0003800000 */
.L_x_44994:
        /* <DEDUP_REMOVED lines=44> */
.L_x_44993:
[----:B------:R-:W-:Y:S05]  /*191c0*/  BSYNC B2 ;  /* 0x0000000000027941 */ /* 0x000fea0003800000 */
.L_x_44992:
        /* <DEDUP_REMOVED lines=12> */
.L_x_44988:
[----:B------:R-:W-:Y:S05]  /*19290*/  BSYNC B1 ;  /* 0x0000000000017941 */ /* 0x000fea0003800000 */
.L_x_44987:
        /* <DEDUP_REMOVED lines=18> */
.L_x_44999:
[----:B------:R-:W-:Y:S02]  /*193c0*/  IMAD.MOV.U32 R195, RZ, RZ, R8 ;  /* 0x000000ffffc37224 */ /* 0x000fe400078e0008 */
.L_x_45000:
[----:B------:R-:W-:Y:S05]  /*193d0*/  BSYNC B2 ;  /* 0x0000000000027941 */ /* 0x000fea0003800000 */
.L_x_44998:
        /* <DEDUP_REMOVED lines=16> */
.L_x_45004:
[----:B------:R-:W-:Y:S05]  /*194e0*/  BSYNC B3 ;  /* 0x0000000000037941 */ /* 0x000fea0003800000 */
.L_x_45003:
        /* <DEDUP_REMOVED lines=44> */
.L_x_45002:
[----:B------:R-:W-:Y:S05]  /*197b0*/  BSYNC B2 ;  /* 0x0000000000027941 */ /* 0x000fea0003800000 */
.L_x_45001:
        /* <DEDUP_REMOVED lines=11> */
.L_x_44997:
[----:B------:R-:W-:Y:S05]  /*19870*/  BSYNC B1 ;  /* 0x0000000000017941 */ /* 0x000fea0003800000 */
.L_x_44996:
        /* <DEDUP_REMOVED lines=25> */
.L_x_45006:
[----:B------:R-:W-:Y:S05]  /*19a10*/  BSYNC B1 ;  /* 0x0000000000017941 */ /* 0x000fea0003800000 */
.L_x_45005:
        /* <DEDUP_REMOVED lines=69> */
.L_x_45013:
        /* <DEDUP_REMOVED lines=148> */
.L_x_45014:
        /* <DEDUP_REMOVED lines=47> */
[----:B------:R-:W-:Y:S01]  /*1aaa0*/  F2FP.PACK_AB R231, R231, R230 ;  /* 0x000000e6e7e7723e */ /* 0x000fe200000000ff */
[----:B------:R-:W-:-:S02]  /*1aab0*/  FFMA.FTZ R14, R0, R14, R18 ;  /* 0x0000000e000e7223 */ /* 0x000fc40000010012 */
[----:B------:R-:W-:Y:S01]  /*1aac0*/  FFMA.FTZ R15, R246, R15, R19 ;  /* 0x0000000ff60f7223 */ /* 0x000fe20000010013 */
[----:B------:R-:W-:Y:S01]  /*1aad0*/  F2FP.PACK_AB R230, R229, R228 ;  /* 0x000000e4e5e6723e */ /* 0x000fe200000000ff */
[----:B------:R1:W5:Y:S03]  /*1aae0*/  LDL.LU R0, [R1+0xb0] ;  /* 0x0000b00001007983 */ /* 0x0003660000300800 */
[----:B------:R-:W-:Y:S02]  /*1aaf0*/  F2FP.PACK_AB R229, R15, R14 ;  /* 0x0000000e0fe5723e */ /* 0x000fe400000000ff */
        /* <DEDUP_REMOVED lines=18> */
[----:B------:R-:W-:Y:S01]  /*1ac20*/  F2FP.PACK_AB R228, R13, R12 ;  /* 0x0000000c0de4723e */ /* 0x000fe200000000ff */
        /* <DEDUP_REMOVED lines=14> */
[----:B------:R-:W-:Y:S01]  /*1ad10*/  F2FP.PACK_AB R15, R13, R12 ;  /* 0x0000000c0d0f723e */ /* 0x000fe200000000ff */
        /* <DEDUP_REMOVED lines=20> */
[----:B------:R-:W-:Y:S02]  /*1ae60*/  F2FP.PACK_AB R12, R220, R12 ;  /* 0x0000000cdc0c723e */ /* 0x000fe400000000ff */
[----:B------:R-:W-:Y:S02]  /*1ae70*/  IADD3 R220, R241, 0x20, RZ ;  /* 0x00000020f1dc7810 */ /* 0x000fe40007ffe0ff */
[----:B------:R-:W-:Y:S02]  /*1ae80*/  F2FP.PACK_AB R14, R221, R14 ;  /* 0x0000000edd0e723e */ /* 0x000fe400000000ff */
[----:B------:R-:W-:Y:S01]  /*1ae90*/  F2FP.PACK_AB R13, R223, R222 ;  /* 0x000000dedf0d723e */ /* 0x000fe200000000ff */
        /* <DEDUP_REMOVED lines=81> */
[----:B------:R-:W-:Y:S01]  /*1b3b0*/  F2FP.PACK_AB R12, R212, R12 ;  /* 0x0000000cd40c723e */ /* 0x000fe200000000ff */
[----:B---3--:R-:W-:Y:S01]  /*1b3c0*/  FFMA.FTZ R215, R225, R215, R35 ;  /* 0x000000d7e1d77223 */ /* 0x008fe20000010023 */
[----:B------:R-:W-:-:S04]  /*1b3d0*/  IADD3 R212, R241, 0x40, RZ ;  /* 0x00000040f1d47810 */ /* 0x000fc80007ffe0ff */
[----:B------:R-:W-:Y:S01]  /*1b3e0*/  F2FP.PACK_AB R13, R215, R214 ;  /* 0x000000d6d70d723e */ /* 0x000fe200000000ff */
        /* <DEDUP_REMOVED lines=36> */
[----:B------:R-:W-:Y:S01]  /*1b630*/  F2FP.PACK_AB R12, R178, R12 ;  /* 0x0000000cb20c723e */ /* 0x000fe200000000ff */
[----:B------:R-:W-:-:S02]  /*1b640*/  FMUL.FTZ R191, R236, R182 ;  /* 0x000000b6ecbf7220 */ /* 0x000fc40000410000 */
[----:B------:R-:W-:Y:S02]  /*1b650*/  FFMA.FTZ R14, R84, R208, R44 ;  /* 0x000000d0540e7223 */ /* 0x000fe4000001002c */
[----:B------:R-:W-:Y:S01]  /*1b660*/  FFMA.FTZ R208, R83, R15, R43 ;  /* 0x0000000f53d07223 */ /* 0x000fe2000001002b */
[----:B------:R-:W-:Y:S01]  /*1b670*/  F2FP.PACK_AB R15, R202, R179 ;  /* 0x000000b3ca0f723e */ /* 0x000fe200000000ff */
[----:B------:R-:W-:Y:S02]  /*1b680*/  FFMA.FTZ R178, R89, R173, R49 ;  /* 0x000000ad59b27223 */ /* 0x000fe40000010031 */
[----:B------:R-:W-:Y:S02]  /*1b690*/  FFMA.FTZ R173, R90, R174, R50 ;  /* 0x000000ae5aad7223 */ /* 0x000fe40000010032 */
[----:B------:R-:W-:Y:S02]  /*1b6a0*/  FFMA.FTZ R179, R91, R207, R51 ;  /* 0x000000cf5bb37223 */ /* 0x000fe40000010033 */
        /* <DEDUP_REMOVED lines=45> */
[----:B------:R-:W-:Y:S01]  /*1b980*/  IMAD.WIDE.U32 R190, R191, R242, c[0x0][0x208] ;  /* 0x00008200bfbe7625 */ /* 0x000fe200078e00f2 */
[----:B------:R-:W-:Y:S02]  /*1b990*/  F2FP.PACK_AB R174, R202, R174 ;  /* 0x000000aecaae723e */ /* 0x000fe400000000ff */
[----:B------:R-:W-:Y:S01]  /*1b9a0*/  F2FP.PACK_AB R187, R195, R187 ;  /* 0x000000bbc3bb723e */ /* 0x000fe200000000ff */
[----:B------:R-:W-:Y:S01]  /*1b9b0*/  IMAD.WIDE.U32 R192, R193, R242, c[0x0][0x208] ;  /* 0x00008200c1c07625 */ /* 0x000fe200078e00f2 */
[----:B------:R-:W-:Y:S02]  /*1b9c0*/  F2FP.PACK_AB R181, R200, R181 ;  /* 0x000000b5c8b5723e */ /* 0x000fe400000000ff */
[----:B------:R-:W-:Y:S01]  /*1b9d0*/  F2FP.PACK_AB R184, R197, R184 ;  /* 0x000000b8c5b8723e */ /* 0x000fe200000000ff */
[-C--:B------:R-:W-:Y:S01]  /*1b9e0*/  IMAD.WIDE.U32 R194, R194, R242.reuse, c[0x0][0x208] ;  /* 0x00008200c2c27625 */ /* 0x080fe200078e00f2 */
[----:B------:R-:W-:Y:S01]  /*1b9f0*/  F2FP.PACK_AB R185, R199, R185 ;  /* 0x000000b9c7b9723e */ /* 0x000fe200000000ff */
[----:B------:R1:W-:Y:S02]  /*1ba00*/  STG.E.128 [R188.64], R12 ;  /* 0x0000000cbc007986 */ /* 0x0003e4000c101d06 */
[----:B------:R-:W-:-:S02]  /*1ba10*/  IMAD.WIDE.U32 R196, R196, R242, c[0x0][0x208] ;  /* 0x00008200c4c47625 */ /* 0x000fc400078e00f2 */
[----:B------:R1:W-:Y:S04]  /*1ba20*/  STG.E.128 [R190.64], R172 ;  /* 0x000000acbe007986 */ /* 0x0003e8000c101d06 */
[----:B------:R1:W-:Y:S04]  /*1ba30*/  STG.E.128 [R192.64], R176 ;  /* 0x000000b0c0007986 */ /* 0x0003e8000c101d06 */
[----:B------:R1:W-:Y:S04]  /*1ba40*/  STG.E.128 [R194.64], R180 ;  /* 0x000000b4c2007986 */ /* 0x0003e8000c101d06 */
[----:B------:R1:W-:Y:S02]  /*1ba50*/  STG.E.128 [R196.64], R184 ;  /* 0x000000b8c4007986 */ /* 0x0003e4000c101d06 */
.L_x_45010:
[----:B0-----:R-:W-:Y:S05]  /*1ba60*/  BSYNC B1 ;  /* 0x0000000000017941 */ /* 0x001fea0003800000 */
.L_x_45009:
[----:B-1----:R-:W-:-:S04]  /*1ba70*/  IMAD.MOV.U32 R13, RZ, RZ, c[0x0][0x160] ;  /* 0x00005800ff0d7624 */ /* 0x002fc800078e00ff */
[----:B-----5:R-:W-:-:S05]  /*1ba80*/  IMAD R0, R13, 0x4, R0 ;  /* 0x000000040d007824 */ /* 0x020fca00078e0200 */
[----:B------:R-:W-:-:S13]  /*1ba90*/  ISETP.GE.AND P0, PT, R0, c[0x0][0x164], PT ;  /* 0x0000590000007a0c */ /* 0x000fda0003f06270 */
[----:B------:R-:W-:Y:S01]  /*1baa0*/  @P0 CALL.REL.NOINC `(.L_x_45011) ;  /* 0x0000001000000944 */ /* 0x000fe20003c00000 */
[----:B------:R-:W-:Y:S05]  /*1bab0*/  BRA `(.L_x_45012) ;  /* 0xfffe522000007947 */ /* 0x000fea000383ffff */
.L_x_45011:
[----:B------:R-:W-:Y:S05]  /*1bac0*/  BSYNC B0 ;  /* 0x0000000000007941 */ /* 0x000fea0003800000 */
.L_x_44414:
[----:B------:R-:W-:Y:S05]  /*1bad0*/  EXIT ;  /* 0x000000000000794d */ /* 0x000fea0003800000 */
.L_x_45007:
[----:B------:R-:W-:Y:S01]  /*1bae0*/  MOV R243, R241 ;  /* 0x000000f100f37202 */ /* 0x000fe20000000f00 */
[----:B------:R-:W-:Y:S01]  /*1baf0*/  IMAD.MOV.U32 R237, RZ, RZ, 0x1 ;  /* 0x00000001ffed7424 */ /* 0x000fe200078e00ff */
[----:B------:R-:W-:Y:S01]  /*1bb00*/  MOV R242, 0xffffffff ;  /* 0xffffffff00f27802 */ /* 0x000fe20000000f00 */
[----:B------:R-:W-:Y:S01]  /*1bb10*/  IMAD.MOV.U32 R244, RZ, RZ, 0x1f ;  /* 0x0000001ffff47424 */ /* 0x000fe200078e00ff */
[----:B------:R-:W-:Y:S02]  /*1bb20*/  MOV R236, 0x1bb40 ;  /* 0x0001bb4000ec7802 */ /* 0x000fe40000000f00 */
[----:B------:R-:W-:Y:S05]  /*1bb30*/  CALL.REL.NOINC `($__internal_127_$__cuda_sm70_shflsync_bfly_p) ;  /* 0x00000be000007944 */ /* 0x000fea0003c00000 */
[----:B-1----:R-:W-:Y:S01]  /*1bb40*/  IMAD.MOV.U32 R236, RZ, RZ, R242 ;  /* 0x000000ffffec7224 */ /* 0x002fe200078e00f2 */
[----:B------:R-:W-:Y:S05]  /*1bb50*/  BRA `(.L_x_45013) ;  /* 0xffffe31000007947 */ /* 0x000fea000383ffff */
.L_x_45008:
[----:B------:R-:W-:Y:S01]  /*1bb60*/  HFMA2.MMA R237, -RZ, RZ, 0, 1.1920928955078125e-07 ;  /* 0x00000002ffed7435 */ /* 0x000fe200000001ff */
[----:B------:R-:W-:Y:S01]  /*1bb70*/  IMAD.MOV.U32 R243, RZ, RZ, R241 ;  /* 0x000000fffff37224 */ /* 0x000fe200078e00f1 */
[----:B------:R-:W-:Y:S01]  /*1bb80*/  MOV R236, 0x1bbc0 ;  /* 0x0001bbc000ec7802 */ /* 0x000fe20000000f00 */
[----:B------:R-:W-:Y:S02]  /*1bb90*/  IMAD.MOV.U32 R244, RZ, RZ, 0x1f ;  /* 0x0000001ffff47424 */ /* 0x000fe400078e00ff */
[----:B------:R-:W-:-:S02]  /*1bba0*/  IMAD.MOV.U32 R242, RZ, RZ, -0x1 ;  /* 0xfffffffffff27424 */ /* 0x000fc400078e00ff */
[----:B------:R-:W-:Y:S05]  /*1bbb0*/  CALL.REL.NOINC `($__internal_127_$__cuda_sm70_shflsync_bfly_p) ;  /* 0x00000b6000007944 */ /* 0x000fea0003c00000 */
[----:B-1----:R-:W-:Y:S01]  /*1bbc0*/  FADD.FTZ R241, R241, R242 ;  /* 0x000000f2f1f17221 */ /* 0x002fe20000010000 */
[----:B------:R-:W-:Y:S01]  /*1bbd0*/  MOV R237, 0x4 ;  /* 0x0000000400ed7802 */ /* 0x000fe20000000f00 */
[----:B------:R-:W-:Y:S01]  /*1bbe0*/  IMAD.MOV.U32 R244, RZ, RZ, 0x1f ;  /* 0x0000001ffff47424 */ /* 0x000fe200078e00ff */
[----:B------:R-:W-:Y:S01]  /*1bbf0*/  MOV R236, 0x1bc30 ;  /* 0x0001bc3000ec7802 */ /* 0x000fe20000000f00 */
[----:B------:R-:W-:Y:S01]  /*1bc00*/  IMAD.MOV.U32 R242, RZ, RZ, -0x1 ;  /* 0xfffffffffff27424 */ /* 0x000fe200078e00ff */
[----:B------:R-:W-:-:S02]  /*1bc10*/  MOV R243, R241 ;  /* 0x000000f100f37202 */ /* 0x000fc40000000f00 */
[----:B------:R-:W-:Y:S05]  /*1bc20*/  CALL.REL.NOINC `($__internal_127_$__cuda_sm70_shflsync_bfly_p) ;  /* 0x00000af000007944 */ /* 0x000fea0003c00000 */
[----:B-1----:R-:W-:Y:S01]  /*1bc30*/  FADD.FTZ R241, R241, R242 ;  /* 0x000000f2f1f17221 */ /* 0x002fe20000010000 */
[----:B------:R-:W-:Y:S01]  /*1bc40*/  MOV R242, 0xffffffff ;  /* 0xffffffff00f27802 */ /* 0x000fe20000000f00 */
[----:B------:R-:W-:Y:S01]  /*1bc50*/  IMAD.MOV.U32 R237, RZ, RZ, 0x8 ;  /* 0x00000008ffed7424 */ /* 0x000fe200078e00ff */
[----:B------:R-:W-:Y:S01]  /*1bc60*/  MOV R236, 0x1bca0 ;  /* 0x0001bca000ec7802 */ /* 0x000fe20000000f00 */
[----:B------:R-:W-:-:S02]  /*1bc70*/  IMAD.MOV.U32 R244, RZ, RZ, 0x1f ;  /* 0x0000001ffff47424 */ /* 0x000fc400078e00ff */
[----:B------:R-:W-:Y:S02]  /*1bc80*/  IMAD.MOV.U32 R243, RZ, RZ, R241 ;  /* 0x000000fffff37224 */ /* 0x000fe400078e00f1 */
[----:B------:R-:W-:Y:S05]  /*1bc90*/  CALL.REL.NOINC `($__internal_127_$__cuda_sm70_shflsync_bfly_p) ;  /* 0x00000a8000007944 */ /* 0x000fea0003c00000 */
[----:B-1----:R-:W-:Y:S01]  /*1bca0*/  FADD.FTZ R241, R241, R242 ;  /* 0x000000f2f1f17221 */ /* 0x002fe20000010000 */
[----:B------:R-:W-:Y:S01]  /*1bcb0*/  HFMA2.MMA R244, -RZ, RZ, 0, 1.847743988037109375e-06 ;  /* 0x0000001ffff47435 */ /* 0x000fe200000001ff */
[----:B------:R-:W-:Y:S01]  /*1bcc0*/  IMAD.MOV.U32 R237, RZ, RZ, 0x10 ;  /* 0x00000010ffed7424 */ /* 0x000fe200078e00ff */
[----:B------:R-:W-:Y:S01]  /*1bcd0*/  MOV R236, 0x1bd10 ;  /* 0x0001bd1000ec7802 */ /* 0x000fe20000000f00 */
[----:B------:R-:W-:Y:S02]  /*1bce0*/  IMAD.MOV.U32 R242, RZ, RZ, -0x1 ;  /* 0xfffffffffff27424 */ /* 0x000fe400078e00ff */
[----:B------:R-:W-:Y:S02]  /*1bcf0*/  IMAD.MOV.U32 R243, RZ, RZ, R241 ;  /* 0x000000fffff37224 */ /* 0x000fe400078e00f1 */
[----:B------:R-:W-:Y:S05]  /*1bd00*/  CALL.REL.NOINC `($__internal_127_$__cuda_sm70_shflsync_bfly_p) ;  /* 0x00000a1000007944 */ /* 0x000fea0003c00000 */
        /* <DEDUP_REMOVED lines=134> */
[----:B------:R-:W-:Y:S05]  /*1c570*/  CALL.REL.NOINC `($__internal_127_$__cuda_sm70_shflsync_bfly_p) ;  /* 0x000001a000007944 */ /* 0x000fea0003c00000 */
[----:B------:R-:W-:Y:S01]  /*1c580*/  HFMA2.MMA R237, -RZ, RZ, 0, 1.1920928955078125e-07 ;  /* 0x00000002ffed7435 */ /* 0x000fe200000001ff */
[----:B-1----:R-:W-:Y:S01]  /*1c590*/  FADD.FTZ R243, R243, R242 ;  /* 0x000000f2f3f37221 */ /* 0x002fe20000010000 */
[----:B------:R-:W-:Y:S01]  /*1c5a0*/  MOV R236, 0x1c5e0 ;  /* 0x0001c5e000ec7802 */ /* 0x000fe20000000f00 */
[----:B------:R-:W-:Y:S02]  /*1c5b0*/  IMAD.MOV.U32 R244, RZ, RZ, 0x1f ;  /* 0x0000001ffff47424 */ /* 0x000fe400078e00ff */
[----:B------:R-:W-:Y:S02]  /*1c5c0*/  IMAD.MOV.U32 R242, RZ, RZ, -0x1 ;  /* 0xfffffffffff27424 */ /* 0x000fe400078e00ff */
[----:B------:R-:W-:Y:S05]  /*1c5d0*/  CALL.REL.NOINC `($__internal_127_$__cuda_sm70_shflsync_bfly_p) ;  /* 0x0000014000007944 */ /* 0x000fea0003c00000 */
[----:B-1----:R-:W-:Y:S01]  /*1c5e0*/  FADD.FTZ R243, R243, R242 ;  /* 0x000000f2f3f37221 */ /* 0x002fe20000010000 */
[----:B------:R-:W-:Y:S01]  /*1c5f0*/  MOV R237, 0x4 ;  /* 0x0000000400ed7802 */ /* 0x000fe20000000f00 */
[----:B------:R-:W-:Y:S01]  /*1c600*/  IMAD.MOV.U32 R244, RZ, RZ, 0x1f ;  /* 0x0000001ffff47424 */ /* 0x000fe200078e00ff */
[----:B------:R-:W-:Y:S01]  /*1c610*/  MOV R236, 0x1c640 ;  /* 0x0001c64000ec7802 */ /* 0x000fe20000000f00 */
[----:B------:R-:W-:-:S02]  /*1c620*/  IMAD.MOV.U32 R242, RZ, RZ, -0x1 ;  /* 0xfffffffffff27424 */ /* 0x000fc400078e00ff */
[----:B------:R-:W-:Y:S05]  /*1c630*/  CALL.REL.NOINC `($__internal_127_$__cuda_sm70_shflsync_bfly_p) ;  /* 0x000000e000007944 */ /* 0x000fea0003c00000 */
[----:B------:R-:W-:Y:S01]  /*1c640*/  HFMA2.MMA R237, -RZ, RZ, 0, 4.76837158203125e-07 ;  /* 0x00000008ffed7435 */ /* 0x000fe200000001ff */
[----:B-1----:R-:W-:Y:S01]  /*1c650*/  FADD.FTZ R243, R243, R242 ;  /* 0x000000f2f3f37221 */ /* 0x002fe20000010000 */
[----:B------:R-:W-:Y:S01]  /*1c660*/  MOV R236, 0x1c6a0 ;  /* 0x0001c6a000ec7802 */ /* 0x000fe20000000f00 */
[----:B------:R-:W-:-:S02]  /*1c670*/  IMAD.MOV.U32 R244, RZ, RZ, 0x1f ;  /* 0x0000001ffff47424 */ /* 0x000fc400078e00ff */
[----:B------:R-:W-:Y:S02]  /*1c680*/  IMAD.MOV.U32 R242, RZ, RZ, -0x1 ;  /* 0xfffffffffff27424 */ /* 0x000fe400078e00ff */
[----:B------:R-:W-:Y:S05]  /*1c690*/  CALL.REL.NOINC `($__internal_127_$__cuda_sm70_shflsync_bfly_p) ;  /* 0x0000008000007944 */ /* 0x000fea0003c00000 */
[----:B-1----:R-:W-:Y:S01]  /*1c6a0*/  FADD.FTZ R243, R243, R242 ;  /* 0x000000f2f3f37221 */ /* 0x002fe20000010000 */
[----:B------:R-:W-:Y:S01]  /*1c6b0*/  MOV R237, 0x10 ;  /* 0x0000001000ed7802 */ /* 0x000fe20000000f00 */
[----:B------:R-:W-:Y:S01]  /*1c6c0*/  IMAD.MOV.U32 R244, RZ, RZ, 0x1f ;  /* 0x0000001ffff47424 */ /* 0x000fe200078e00ff */
[----:B------:R-:W-:Y:S01]  /*1c6d0*/  MOV R236, 0x1c700 ;  /* 0x0001c70000ec7802 */ /* 0x000fe20000000f00 */
[----:B------:R-:W-:Y:S02]  /*1c6e0*/  IMAD.MOV.U32 R242, RZ, RZ, -0x1 ;  /* 0xfffffffffff27424 */ /* 0x000fe400078e00ff */
[----:B------:R-:W-:Y:S05]  /*1c6f0*/  CALL.REL.NOINC `($__internal_127_$__cuda_sm70_shflsync_bfly_p) ;  /* 0x0000002000007944 */ /* 0x000fea0003c00000 */
[----:B-1----:R-:W-:Y:S01]  /*1c700*/  MOV R236, R242 ;  /* 0x000000f200ec7202 */ /* 0x002fe20000000f00 */
[----:B------:R-:W-:Y:S05]  /*1c710*/  BRA `(.L_x_45014) ;  /* 0xffffe09000007947 */ /* 0x000fea000383ffff */
        .weak           $__internal_127_$__cuda_sm70_shflsync_bfly_p
        .type           $__internal_127_$__cuda_sm70_shflsync_bfly_p,@function
        .size           $__internal_127_$__cuda_sm70_shflsync_bfly_p,(.L_x_57167 - $__internal_127_$__cuda_sm70_shflsync_bfly_p)
$__internal_127_$__cuda_sm70_shflsync_bfly_p:
[----:B------:R-:W-:Y:S04]  /*1c720*/  WARPSYNC R242 ;  /* 0x000000f200007348 */ /* 0x000fe80003800000 */
[----:B------:R0:W1:Y:S02]  /*1c730*/  SHFL.BFLY PT, R242, R243, R237, R244 ;  /* 0x0c0000edf3f27389 */ /* 0x00006400000e00f4 */
[----:B0-----:R-:W-:-:S04]  /*1c740*/  IMAD.MOV.U32 R237, RZ, RZ, 0x0 ;  /* 0x00000000ffed7424 */ /* 0x001fc800078e00ff */
[----:B------:R-:W-:Y:S05]  /*1c750*/  RET.REL.NODEC R236 `(_ZN10layer_norm13ln_fwd_kernelINS_13Kernel_traitsIf6__halffS2_fjLj2048ELj1ELj4ELj1ELj16ENS_18Kernel_traits_baseILj2048EfS2_fS2_fjLj128EEEEELb1ELb1ELb1ELb1EEEvNS_9FwdParamsE) ;  /* 0xfffe38a0ec007950 */ /* 0x000fea0003c3ffff */
.L_x_45015:
        /* <DEDUP_REMOVED lines=10> */
.L_x_57167:


//--------------------- .text._ZN10layer_norm13ln_fwd_kernelINS_13Kernel_traitsI6__halfffffjLj2048ELj1ELj4ELj1ELj16ENS_18Kernel_traits_baseILj2048ES2_ffffjLj128EEEEELb0ELb0ELb0ELb0EEEvNS_9FwdParamsE --------------------------
	.section	.text._ZN10layer_norm13ln_fwd_kernelINS_13Kernel_traitsI6__halfffffjLj2048ELj1ELj4ELj1ELj16ENS_18Kernel_traits_baseILj2048ES2_ffffjLj128EEEEELb0ELb0ELb0ELb0EEEvNS_9FwdParamsE,"ax",@progbits
	.sectioninfo	@"SHI_REGISTERS=221"
	.align	128
        .global         _ZN10layer_norm13ln_fwd_kernelINS_13Kernel_traitsI6__halfffffjLj2048ELj1ELj4ELj1ELj16ENS_18Kernel_traits_baseILj2048ES2_ffffjLj128EEEEELb0ELb0ELb0ELb0EEEvNS_9FwdParamsE
        .type           _ZN10layer_norm13ln_fwd_kernelINS_13Kernel_traitsI6__halfffffjLj2048ELj1ELj4ELj1ELj16ENS_18Kernel_traits_baseILj2048ES2_ffffjLj128EEEEELb0ELb0ELb0ELb0EEEvNS_9FwdParamsE,@function
        .size           _ZN10layer_norm13ln_fwd_kernelINS_13Kernel_traitsI6__halfffffjLj2048ELj1ELj4ELj1ELj16ENS_18Kernel_traits_baseILj2048ES2_ffffjLj128EEEEELb0ELb0ELb0ELb0EEEvNS_9FwdParamsE,(.L_x_57168 - _ZN10layer_norm13ln_fwd_kernelINS_13Kernel_traitsI6__halfffffjLj2048ELj1ELj4ELj1ELj16ENS_18Kernel_traits_baseILj2048ES2_ffffjLj128EEEEELb0ELb0ELb0ELb0EEEvNS_9FwdParamsE)
        .other          _ZN10layer_norm13ln_fwd_kernelINS_13Kernel_traitsI6__halfffffjLj2048ELj1ELj4ELj1ELj16ENS_18Kernel_traits_baseILj2048ES2_ffffjLj128EEEEELb0ELb0ELb0ELb0EEEvNS_9FwdParamsE,@"STO_CUDA_ENTRY STV_DEFAULT"
_ZN10layer_norm13ln_fwd_kernelINS_13Kernel_traitsI6__halfffffjLj2048ELj1ELj4ELj1ELj16ENS_18Kernel_traits_baseILj2048ES2_ffffjLj128EEEEELb0ELb0ELb0ELb0EEEvNS_9FwdParamsE:
.text._ZN10layer_norm13ln_fwd_kernelINS_13Kernel_traitsI6__halfffffjLj2048ELj1ELj4ELj1ELj16ENS_18Kernel_traits_baseILj2048ES2_ffffjLj128EEEEELb0ELb0ELb0ELb0EEEvNS_9FwdParamsE:
        /* <DEDUP_REMOVED lines=26> */
[----:B------:R-:W-:-:S03]  /*01a0*/  HFMA2.MMA R3, -RZ, RZ, 0, 4.76837158203125e-07 ;  /* 0x00000008ff037435 */ /* 0x000fc600000001ff */
[----:B------:R-:W-:-:S13]  /*01b0*/  ISETP.NE.AND.EX P0, PT, RZ, c[0x0][0x21c], PT, P0 ;  /* 0x00008700ff007a0c */ /* 0x000fda0003f05300 */
[----:B------:R-:W-:-:S04]  /*01c0*/  @P0 LEA R4, P2, R0, c[0x0][0x218], 0x3 ;  /* 0x0000860000040a11 */ /* 0x000fc800078418ff */
[C---:B------:R-:W-:Y:S01]  /*01d0*/  @P0 LEA.HI.X R5, R0.reuse, c[0x0][0x21c], RZ, 0x3, P2 ;  /* 0x0000870000050a11 */ /* 0x040fe200010f1cff */
[----:B------:R-:W-:-:S04]  /*01e0*/  IMAD.WIDE.U32 R2, R0, R3, c[0x0][0x1b0] ;  /* 0x00006c0000027625 */ /* 0x000fc800078e0003 */
[----:B------:R0:W5:Y:S04]  /*01f0*/  @P0 LDG.E.64 R138, [R4.64] ;  /* 0x00000004048a0981 */ /* 0x000168000c1e1b00 */
[----:B------:R0:W5:Y:S01]  /*0200*/  LDG.E.64 R6, [R2.64] ;  /* 0x0000000402067981 */ /* 0x000162000c1e1b00 */
[----:B------:R-:W-:Y:S01]  /*0210*/  LOP3.LUT R0, R0, 0x20, RZ, 0xfc, !PT ;  /* 0x0000002000007812 */ /* 0x000fe200078efcff */
[----:B------:R-:W-:Y:S02]  /*0220*/  @!P0 CS2R R138, SRZ ;  /* 0x00000000008a8805 */ /* 0x000fe4000001ff00 */
.L_x_45017:
[----:B01----:R-:W-:Y:S05]  /*0230*/  BSYNC B0 ;  /* 0x0000000000007941 */ /* 0x003fea0003800000 */
.L_x_45016:
[----:B------:R-:W-:Y:S01]  /*0240*/  BSSY B0, `(.L_x_45018) ;  /* 0x000000c000007945 */ /* 0x000fe20003800000 */
[----:B------:R-:W-:Y:S05]  /*0250*/  @!P6 BRA `(.L_x_45019) ;  /* 0x000000a00000e947 */ /* 0x000fea0003800000 */
[----:B------:R-:W-:Y:S02]  /*0260*/  ISETP.NE.U32.AND P0, PT, RZ, c[0x0][0x218], PT ;  /* 0x00008600ff007a0c */ /* 0x000fe40003f05070 */
[----:B------:R-:W-:Y:S02]  /*0270*/  MOV R5, 0x8 ;  /* 0x0000000800057802 */ /* 0x000fe40000000f00 */
[----:B------:R-:W-:-:S03]  /*0280*/  ISETP.NE.AND.EX P0, PT, RZ, c[0x0][0x21c], PT, P0 ;  /* 0x00008700ff007a0c */ /* 0x000fc60003f05300 */
[----:B------:R-:W-:-:S05]  /*0290*/  IMAD.WIDE.U32 R4, R0, R5, c[0x0][0x1b0] ;  /* 0x00006c0000047625 */ /* 0x000fca00078e0005 */
[----:B------:R0:W5:Y:S05]  /*02a0*/  LDG.E.64 R8, [R4.64] ;  /* 0x0000000404087981 */ /* 0x00016a000c1e1b00 */
[----:B------:R-:W-:-:S04]  /*02b0*/  @P0 LEA R2, P2, R0, c[0x0][0x218], 0x3 ;  /* 0x0000860000020a11 */ /* 0x000fc800078418ff */
[----:B------:R-:W-:-:S05]  /*02c0*/  @P0 LEA.HI.X R3, R0, c[0x0][0x21c], RZ, 0x3, P2 ;  /* 0x0000870000030a11 */ /* 0x000fca00010f1cff */
[----:B------:R0:W5:Y:S01]  /*02d0*/  @P0 LDG.E.64 R126, [R2.64] ;  /* 0x00000004027e0981 */ /* 0x000162000c1e1b00 */
[----:B------:R-:W-:Y:S01]  /*02e0*/  IADD3 R0, R0, 0x20, RZ ;  /* 0x0000002000007810 */ /* 0x000fe20007ffe0ff */
[----:B------:R-:W-:Y:S02]  /*02f0*/  @!P0 CS2R R126, SRZ ;  /* 0x00000000007e8805 */ /* 0x000fe4000001ff00 */
.L_x_45019:
[----:B0-----:R-:W-:Y:S05]  /*0300*/  BSYNC B0 ;  /* 0x0000000000007941 */ /* 0x001fea0003800000 */
.L_x_45018:
[----:B------:R-:W-:Y:S01]  /*0310*/  BSSY B0, `(.L_x_45020) ;  /* 0x000000c000007945 */ /* 0x000fe20003800000 */
[----:B------:R-:W-:Y:S05]  /*0320*/  @!P5 BRA `(.L_x_45021) ;  /* 0x000000a00000d947 */ /* 0x000fea0003800000 */
[----:B------:R-:W-:Y:S01]  /*0330*/  ISETP.NE.U32.AND P0, PT, RZ, c[0x0][0x218], PT ;  /* 0x00008600ff007a0c */ /* 0x000fe20003f05070 */
[----:B------:R-:W-:-:S03]  /*0340*/  HFMA2.MMA R5, -RZ, RZ, 0, 4.76837158203125e-07 ;  /* 0x00000008ff057435 */ /* 0x000fc600000001ff */
[----:B------:R-:W-:-:S13]  /*0350*/  ISETP.NE.AND.EX P0, PT, RZ, c[0x0][0x21c], PT, P0 ;  /* 0x00008700ff007a0c */ /* 0x000fda0003f05300 */
[----:B------:R-:W-:-:S04]  /*0360*/  @P0 LEA R2, P2, R0, c[0x0][0x218], 0x3 ;  /* 0x0000860000020a11 */ /* 0x000fc800078418ff */
[C---:B------:R-:W-:Y:S01]  /*0370*/  @P0 LEA.HI.X R3, R0.reuse, c[0x0][0x21c], RZ, 0x3, P2 ;  /* 0x0000870000030a11 */ /* 0x040fe200010f1cff */
[----:B------:R-:W-:-:S04]  /*0380*/  IMAD.WIDE.U32 R4, R0, R5, c[0x0][0x1b0] ;  /* 0x00006c0000047625 */ /* 0x000fc800078e0005 */
[----:B------:R0:W5:Y:S04]  /*0390*/  @P0 LDG.E.64 R122, [R2.64] ;  /* 0x00000004027a0981 */ /* 0x000168000c1e1b00 */
[----:B------:R0:W5:Y:S01]  /*03a0*/  LDG.E.64 R10, [R4.64] ;  /* 0x00000004040a7981 */ /* 0x000162000c1e1b00 */
[----:B------:R-:W-:Y:S01]  /*03b0*/  IADD3 R0, R0, 0x20, RZ ;  /* 0x0000002000007810 */ /* 0x000fe20007ffe0ff */
[----:B------:R-:W-:Y:S02]  /*03c0*/  @!P0 CS2R R122, SRZ ;  /* 0x00000000007a8805 */ /* 0x000fe4000001ff00 */
.L_x_45021:
[----:B0-----:R-:W-:Y:S05]  /*03d0*/  BSYNC B0 ;  /* 0x0000000000007941 */ /* 0x001fea0003800000 */
.L_x_45020:
        /* <DEDUP_REMOVED lines=12> */
.L_x_45023:
[----:B0-----:R-:W-:Y:S05]  /*04a0*/  BSYNC B0 ;  /* 0x0000000000007941 */ /* 0x001fea0003800000 */
.L_x_45022:
        /* <DEDUP_REMOVED lines=12> */
.L_x_45025:
[----:B0-----:R-:W-:Y:S05]  /*0570*/  BSYNC B0 ;  /* 0x0000000000007941 */ /* 0x001fea0003800000 */
.L_x_45024:
        /* <DEDUP_REMOVED lines=15> */
.L_x_45027:
[----:B0-----:R-:W-:Y:S05]  /*0670*/  BSYNC B0 ;  /* 0x0000000000007941 */ /* 0x001fea0003800000 */
.L_x_45026:
        /* <DEDUP_REMOVED lines=10> */
[----:B------:R-:W-:-:S12]  /*0720*/  HFMA2.MMA R5, -RZ, RZ, 0, 4.76837158203125e-07 ;  /* 0x00000008ff057435 */ /* 0x000fd800000001ff */
[----:B------:R-:W-:-:S04]  /*0730*/  @P0 LEA R2, P2, R0, c[0x0][0x218], 0x3 ;  /* 0x0000860000020a11 */ /* 0x000fc800078418ff */
[C---:B------:R-:W-:Y:S01]  /*0740*/  @P0 LEA.HI.X R3, R0.reuse, c[0x0][0x21c], RZ, 0x3, P2 ;  /* 0x0000870000030a11 */ /* 0x040fe200010f1cff */
[----:B------:R-:W-:-:S04]  /*0750*/  IMAD.WIDE.U32 R4, R0, R5, c[0x0][0x1b0] ;  /* 0x00006c0000047625 */ /* 0x000fc800078e0005 */
[----:B------:R0:W5:Y:S04]  /*0760*/  @P0 LDG.E.64 R106, [R2.64] ;  /* 0x00000004026a0981 */ /* 0x000168000c1e1b00 */
[----:B------:R0:W5:Y:S01]  /*0770*/  LDG.E.64 R18, [R4.64] ;  /* 0x0000000404127981 */ /* 0x000162000c1e1b00 */
[----:B------:R-:W-:Y:S01]  /*0780*/  IADD3 R0, R0, 0x20, RZ ;  /* 0x0000002000007810 */ /* 0x000fe20007ffe0ff */
[----:B------:R-:W-:Y:S02]  /*0790*/  @!P0 CS2R R106, SRZ ;  /* 0x00000000006a8805 */ /* 0x000fe4000001ff00 */
.L_x_45029:
[----:B0-----:R-:W-:Y:S05]  /*07a0*/  BSYNC B0 ;  /* 0x0000000000007941 */ /* 0x001fea0003800000 */
.L_x_45028:
        /* <DEDUP_REMOVED lines=11> */
[----:B------:R0:W5:Y:S04]  /*0860*/  @P0 LDG.E.64 R102, [R2.64] ;  /* 0x0000000402660981 */ /* 0x000168000c1e1b00 */
[----:B------:R0:W5:Y:S01]  /*0870*/  LDG.E.64 R20, [R4.64] ;  /* 0x0000000404147981 */ /* 0x000162000c1e1b00 */
[----:B------:R-:W-:Y:S01]  /*0880*/  IADD3 R0, R0, 0x20, RZ ;  /* 0x0000002000007810 */ /* 0x000fe20007ffe0ff */
[----:B------:R-:W-:Y:S02]  /*0890*/  @!P0 CS2R R102, SRZ ;  /* 0x0000000000668805 */ /* 0x000fe4000001ff00 */
.L_x_45031:
[----:B0-----:R-:W-:Y:S05]  /*08a0*/  BSYNC B0 ;  /* 0x0000000000007941 */ /* 0x001fea0003800000 */
.L_x_45030:
[----:B------:R-:W-:Y:S01]  /*08b0*/  ISETP.GE.U32.AND P0, PT, R142, 0x120, PT ;  /* 0x000001208e00780c */ /* 0x000fe20003f06070 */
[----:B------:R-:W-:Y:S01]  /*08c0*/  BSSY B0, `(.L_x_45032) ;  /* 0x000000e000007945 */ /* 0x000fe20003800000 */
[----:B------:R-:W-:-:S11]  /*08d0*/  LOP3.LUT R143, R143, 0xfffbffff, RZ, 0xc0, !PT ;  /* 0xfffbffff8f8f7812 */ /* 0x000fd600078ec0ff */
        /* <DEDUP_REMOVED lines=12> */
.L_x_45033:
[----:B0-----:R-:W-:Y:S05]  /*09a0*/  BSYNC B0 ;  /* 0x0000000000007941 */ /* 0x001fea0003800000 */
.L_x_45032:
        /* <DEDUP_REMOVED lines=15> */
.L_x_45035:
[----:B0-----:R-:W-:Y:S05]  /*0aa0*/  BSYNC B0 ;  /* 0x0000000000007941 */ /* 0x001fea0003800000 */
.L_x_45034:
        /* <DEDUP_REMOVED lines=15> */
.L_x_45037:
[----:B0-----:R-:W-:Y:S05]  /*0ba0*/  BSYNC B0 ;  /* 0x0000000000007941 */ /* 0x001fea0003800000 */
.L_x_45036:
        /* <DEDUP_REMOVED lines=15> */
.L_x_45039:
[----:B0-----:R-:W-:Y:S05]  /*0ca0*/  BSYNC B0 ;  /* 0x0000000000007941 */ /* 0x001fea0003800000 */
.L_x_45038:
        /* <DEDUP_REMOVED lines=15> */
.L_x_45041:
[----:B0-----:R-:W-:Y:S05]  /*0da0*/  BSYNC B0 ;  /* 0x0000000000007941 */ /* 0x001fea0003800000 */
.L_x_45040:
        /* <DEDUP_REMOVED lines=15> */
.L_x_45043:
[----:B0-----:R-:W-:Y:S05]  /*0ea0*/  BSYNC B0 ;  /* 0x0000000000007941 */ /* 0x001fea0003800000 */
.L_x_45042:
        /* <DEDUP_REMOVED lines=15> */
.L_x_45045:
[----:B0-----:R-:W-:Y:S05]  /*0fa0*/  BSYNC B0 ;  /* 0x0000000000007941 */ /* 0x001fea0003800000 */
.L_x_45044:
        /* <DEDUP_REMOVED lines=8> */
[C---:B------:R-:W-:Y:S01]  /*1030*/  @P0 LEA R4, P2, R0.reuse, c[0x0][0x218], 0x3 ;  /* 0x0000860000040a11 */ /* 0x040fe200078418ff */
[----:B------:R-:W-:-:S03]  /*1040*/  IMAD.WIDE.U32 R2, R0, R3, c[0x0][0x1b0] ;  /* 0x00006c0000027625 */ /* 0x000fc600078e0003 */
[----:B------:R-:W-:-:S03]  /*1050*/  @P0 LEA.HI.X R5, R0, c[0x0][0x21c], RZ, 0x3, P2 ;  /* 0x0000870000050a11 */ /* 0x000fc600010f1cff */
[----:B------:R-:W5:Y:S04]  /*1060*/  LDG.E.64 R2, [R2.64] ;  /* 0x0000000402027981 */ /* 0x000f68000c1e1b00 */
[----:B------:R0:W5:Y:S01]  /*1070*/  @P0 LDG.E.64 R58, [R4.64] ;  /* 0x00000004043a0981 */ /* 0x000162000c1e1b00 */
[----:B------:R-:W-:-:S03]  /*1080*/  @!P0 CS2R R58, SRZ ;  /* 0x00000000003a8805 */ /* 0x000fc6000001ff00 */
.L_x_45047:
[----:B0-----:R-:W-:Y:S05]  /*1090*/  BSYNC B0 ;  /* 0x0000000000007941 */ /* 0x001fea0003800000 */
.L_x_45046:
[----:B------:R-:W-:Y:S02]  /*10a0*/  ISETP.GE.AND P2, PT, R140, c[0x0][0x164], PT ;  /* 0x000059008c007a0c */ /* 0x000fe40003f46270 */
[----:B------:R-:W-:Y:S02]  /*10b0*/  MOV R0, c[0x0][0x184] ;  /* 0x0000610000007a02 */ /* 0x000fe40000000f00 */
[----:B------:R-:W-:-:S04]  /*10c0*/  LOP3.LUT P0, RZ, R36, c[0x0][0x1c0], RZ, 0xfc, !PT ;  /* 0x0000700024ff7a12 */ /* 0x000fc8000780fcff */
[----:B------:R-:W-:-:S05]  /*10d0*/  LOP3.LUT P0, RZ, R0, c[0x0][0x1c4], RZ, 0xfc, P0 ;  /* 0x0000710000ff7a12 */ /* 0x000fca000000fcff */
[----:B------:R-:W-:Y:S08]  /*10e0*/  @P2 EXIT ;  /* 0x000000000000294d */ /* 0x000ff00003800000 */
[----:B-----5:R-:W-:Y:S01]  /*10f0*/  MOV R141, R6 ;  /* 0x00000006008d7202 */ /* 0x020fe20000000f00 */
[----:B------:R-:W-:Y:S01]  /*1100*/  HADD2.F32 R130, -RZ, R126.H0_H0 ;  /* 0x2000007eff827230 */ /* 0x000fe20000004100 */
[--C-:B------:R-:W-:Y:S01]  /*1110*/  SHF.R.U64 R151, R6, 0x10, R7.reuse ;  /* 0x0000001006977819 */ /* 0x100fe20000001207 */
[----:B------:R-:W-:Y:S01]  /*1120*/  HADD2.F32 R125, -RZ, R122.H0_H0 ;  /* 0x2000007aff7d7230 */ /* 0x000fe20000004100 */
[----:B------:R-:W-:Y:S01]  /*1130*/  MOV R137, R7 ;  /* 0x0000000700897202 */ /* 0x000fe20000000f00 */
[----:B------:R-:W-:Y:S01]  /*1140*/  HADD2.F32 R121, -RZ, R118.H0_H0 ;  /* 0x20000076ff797230 */ /* 0x000fe20000004100 */
[----:B------:R-:W-:Y:S01]  /*1150*/  SHF.R.U32.HI R135, RZ, 0x10, R7 ;  /* 0x00000010ff877819 */ /* 0x000fe20000011607 */
[----:B------:R-:W-:Y:S01]  /*1160*/  HADD2.F32 R117, -RZ, R114.H0_H0 ;  /* 0x20000072ff757230 */ /* 0x000fe20000004100 */
[----:B------:R-:W-:Y:S01]  /*1170*/  MOV R133, R8 ;  /* 0x0000000800857202 */ /* 0x000fe20000000f00 */
[----:B------:R-:W-:Y:S01]  /*1180*/  HADD2.F32 R113, -RZ, R110.H0_H0 ;  /* 0x2000006eff717230 */ /* 0x000fe20000004100 */
[--C-:B------:R-:W-:Y:S01]  /*1190*/  SHF.R.U64 R131, R8, 0x10, R9.reuse ;  /* 0x0000001008837819 */ /* 0x100fe20000001209 */
[----:B------:R-:W-:Y:S01]  /*11a0*/  HADD2.F32 R109, -RZ, R106.H0_H0 ;  /* 0x2000006aff6d7230 */ /* 0x000fe20000004100 */
[----:B------:R-:W-:Y:S01]  /*11b0*/  MOV R62, R2 ;  /* 0x00000002003e7202 */ /* 0x000fe20000000f00 */
        /* <DEDUP_REMOVED lines=63> */
[----:B------:R-:W-:Y:S01]  /*15b0*/  SHF.R.U64 R67, R24, 0x10, R25 ;  /* 0x0000001018437819 */ /* 0x000fe20000001219 */
[----:B------:R-:W-:Y:S01]  /*15c0*/  HADD2.F32 R40, -RZ, R40.H0_H0 ;  /* 0x20000028ff287230 */ /* 0x000fe20000004100 */
[----:B------:R-:W-:Y:S01]  /*15d0*/  MOV R8, R25 ;  /* 0x0000001900087202 */ /* 0x000fe20000000f00 */
[----:B------:R-:W-:Y:S01]  /*15e0*/  HADD2.F32 R39, -RZ, R39.H0_H0 ;  /* 0x20000027ff277230 */ /* 0x000fe20000004100 */
[----:B------:R-:W-:Y:S01]  /*15f0*/  SHF.R.U64 R2, R2, 0x10, R3 ;  /* 0x0000001002027819 */ /* 0x000fe20000001203 */
        /* <DEDUP_REMOVED lines=8> */
[----:B------:R-:W-:Y:S01]  /*1680*/  ULDC.U8 UR6, c[0x0][0x1f0] ;  /* 0x00007c0000067ab9 */ /* 0x000fe20000000000 */
[----:B------:R-:W-:-:S02]  /*1690*/  SHF.R.U64 R146, R110, 0x10, R111 ;  /* 0x000000106e927819 */ /* 0x000fc4000000126f */
[----:B------:R-:W-:Y:S02]  /*16a0*/  SHF.R.U64 R145, R106, 0x10, R107 ;  /* 0x000000106a917819 */ /* 0x000fe4000000126b */
[----:B------:R-:W-:Y:S02]  /*16b0*/  SHF.R.U64 R144, R102, 0x10, R103 ;  /* 0x0000001066907819 */ /* 0x000fe40000001267 */
[----:B------:R-:W-:Y:S02]  /*16c0*/  SHF.R.U32.HI R25, RZ, 0x10, R25 ;  /* 0x00000010ff197819 */ /* 0x000fe40000011619 */
[----:B------:R-:W-:Y:S02]  /*16d0*/  MOV R24, R26 ;  /* 0x0000001a00187202 */ /* 0x000fe40000000f00 */
        /* <DEDUP_REMOVED lines=40> */
[----:B------:R-:W-:Y:S01]  /*1960*/  SHF.R.U32.HI R64, RZ, 0x10, R3 ;  /* 0x00000010ff407819 */ /* 0x000fe20000011603 */
[----:B------:R-:W-:Y:S01]  /*1970*/  HADD2.F32 R3, -RZ, R2.H0_H0 ;  /* 0x20000002ff037230 */ /* 0x000fe20000004100 */
[--C-:B------:R-:W-:Y:S01]  /*1980*/  SHF.R.U64 R136, R138, 0x10, R139.reuse ;  /* 0x000000108a887819 */ /* 0x100fe2000000128b */
[----:B------:R-:W-:Y:S01]  /*1990*/  HADD2.F32 R138, -RZ, R138.H0_H0 ;  /* 0x2000008aff8a7230 */ /* 0x000fe20000004100 */
[----:B------:R-:W-:Y:S01]  /*19a0*/  SHF.R.U32.HI R132, RZ, 0x10, R139 ;  /* 0x00000010ff847819 */ /* 0x000fe2000001168b */
        /* <DEDUP_REMOVED lines=15> */
[--C-:B------:R-:W-:Y:S01]  /*1aa0*/  SHF.R.U64 R69, R98, 0x10, R99.reuse ;  /* 0x0000001062457819 */ /* 0x100fe20000001263 */
        /* <DEDUP_REMOVED lines=69> */
.L_x_45307:
[----:B------:R-:W-:Y:S01]  /*1f00*/  ISETP.NE.U32.AND P2, PT, RZ, c[0x0][0x1c0], PT ;  /* 0x00007000ff007a0c */ /* 0x000fe20003f45070 */
[----:B------:R-:W-:-:S03]  /*1f10*/  HFMA2.MMA R210, -RZ, RZ, 1.875, 0 ;  /* 0x3f800000ffd27435 */ /* 0x000fc600000001ff */
[----:B------:R-:W-:-:S13]  /*1f20*/  ISETP.NE.AND.EX P2, PT, RZ, c[0x0][0x1c4], PT, P2 ;  /* 0x00007100ff007a0c */ /* 0x000fda0003f45320 */
[----:B------:R-:W-:-:S05]  /*1f30*/  @P2 MOV R69, 0x4 ;  /* 0x0000000400452802 */ /* 0x000fca0000000f00 */
[----:B------:R-:W-:-:S05]  /*1f40*/  @P2 IMAD.WIDE R68, R140, R69, c[0x0][0x1c0] ;  /* 0x000070008c442625 */ /* 0x000fca00078e0245 */
[----:B------:R0:W5:Y:S01]  /*1f50*/  @P2 LDG.E R210, [R68.64] ;  /* 0x0000000444d22981 */ /* 0x000162000c1e1900 */
[----:B------:R-:W-:Y:S01]  /*1f60*/  IMAD R70, R140, c[0x0][0x168], RZ ;  /* 0x00005a008c467a24 */ /* 0x000fe200078e02ff */
[----:B------:R-:W-:Y:S02]  /*1f70*/  BSSY B0, `(.L_x_45048) ;  /* 0x000002e000007945 */ /* 0x000fe40003800000 */
[----:B------:R-:W1:Y:S02]  /*1f80*/  S2R R209, SR_TID.X ;  /* 0x0000000000d17919 */ /* 0x000e640000002100 */
[----:B------:R-:W-:-:S04]  /*1f90*/  SHF.R.S32.HI R71, RZ, 0x1f, R70 ;  /* 0x0000001fff477819 */ /* 0x000fc80000011446 */
[----:B------:R-:W-:Y:S02]  /*1fa0*/  LEA.HI R70, R71, R70, RZ, 0x2 ;  /* 0x0000004647467211 */ /* 0x000fe400078f10ff */
[----:B-1----:R-:W-:-:S04]  /*1fb0*/  LOP3.LUT R209, R209, 0x1f, RZ, 0xc0, !PT ;  /* 0x0000001fd1d17812 */ /* 0x002fc800078ec0ff */
[----:B------:R-:W-:-:S04]  /*1fc0*/  LEA.HI.SX32 R208, R70, R209, 0x1e ;  /* 0x000000d146d07211 */ /* 0x000fc800078ff2ff */
[----:B------:R-:W-:Y:S01]  /*1fd0*/  MOV R211, R208 ;  /* 0x000000d000d37202 */ /* 0x000fe20000000f00 */
        /* <DEDUP_REMOVED lines=11> */
[----:B--2--5:R-:W-:-:S12]  /*2090*/  FMUL.FTZ R145, R68, R210 ;  /* 0x000000d244917220 */ /* 0x024fd80000410000 */
[----:B------:R-:W-:Y:S05]  /*20a0*/  @P2 BRA `(.L_x_45050) ;  /* 0x0000002000002947 */ /* 0x000fea0003800000 */
[----:B0-----:R-:W-:Y:S05]  /*20b0*/  @P0 BRA `(.L_x_45051) ;  /* 0x0000002000000947 */ /* 0x001fea0003800000 */
[----:B------:R-:W-:Y:S05]  /*20c0*/  BRA `(.L_x_45052) ;  /* 0x0000002000007947 */ /* 0x000fea0003800000 */
.L_x_45050:
[----:B0-----:R-:W-:-:S05]  /*20d0*/  FADD.FTZ R145, R60, R145 ;  /* 0x000000913c917221 */ /* 0x001fca0000010000 */
.L_x_45051:
[----:B------:R-:W-:Y:S02]  /*20e0*/  MOV R64, R145 ;  /* 0x0000009100407202 */ /* 0x000fe40000000f00 */
.L_x_45052:
[----:B------:R-:W-:Y:S01]  /*20f0*/  FMUL.FTZ R144, R69, R210 ;  /* 0x000000d245907220 */ /* 0x000fe20000410000 */
[----:B------:R-:W-:Y:S05]  /*2100*/  @P2 BRA `(.L_x_45053) ;  /* 0x0000002000002947 */ /* 0x000fea0003800000 */
[----:B------:R-:W-:Y:S05]  /*2110*/  @P0 BRA `(.L_x_45054) ;  /* 0x0000002000000947 */ /* 0x000fea0003800000 */
[----:B------:R-:W-:Y:S05]  /*2120*/  BRA `(.L_x_45055) ;  /* 0x0000002000007947 */ /* 0x000fea0003800000 */
.L_x_45053:
[----:B------:R-:W-:-:S05]  /*2130*/  FADD.FTZ R144, R61, R144 ;  /* 0x000000903d907221 */ /* 0x000fca0000010000 */
.L_x_45054:
[----:B------:R-:W-:Y:S02]  /*2140*/  MOV R65, R144 ;  /* 0x0000009000417202 */ /* 0x000fe40000000f00 */
.L_x_45055:
[----:B------:R-:W-:Y:S01]  /*2150*/  FMUL.FTZ R177, R70, R210 ;  /* 0x000000d246b17220 */ /* 0x000fe20000410000 */
[----:B------:R-:W-:Y:S05]  /*2160*/  @P2 BRA `(.L_x_45056) ;  /* 0x0000002000002947 */ /* 0x000fea0003800000 */
[----:B------:R-:W-:Y:S05]  /*2170*/  @P0 BRA `(.L_x_45057) ;  /* 0x0000002000000947 */ /* 0x000fea0003800000 */
[----:B------:R-:W-:Y:S05]  /*2180*/  BRA `(.L_x_45058) ;  /* 0x0000002000007947 */ /* 0x000fea0003800000 */
.L_x_45056:
[----:B------:R-:W-:-:S05]  /*2190*/  FADD.FTZ R177, R62, R177 ;  /* 0x000000b13eb17221 */ /* 0x000fca0000010000 */
.L_x_45057:
[----:B------:R-:W-:Y:S02]  /*21a0*/  MOV R66, R177 ;  /* 0x000000b100427202 */ /* 0x000fe40000000f00 */
.L_x_45058:
[----:B------:R-:W-:Y:S01]  /*21b0*/  FMUL.FTZ R176, R71, R210 ;  /* 0x000000d247b07220 */ /* 0x000fe20000410000 */
[----:B------:R-:W-:Y:S05]  /*21c0*/  @P2 BRA `(.L_x_45059) ;  /* 0x0000002000002947 */ /* 0x000fea0003800000 */
[----:B------:R-:W-:Y:S05]  /*21d0*/  @P0 BRA `(.L_x_45060) ;  /* 0x0000002000000947 */ /* 0x000fea0003800000 */
[----:B------:R-:W-:Y:S05]  /*21e0*/  BRA `(.L_x_45061) ;  /* 0x0000002000007947 */ /* 0x000fea0003800000 */
.L_x_45059:
[----:B------:R-:W-:-:S05]  /*21f0*/  FADD.FTZ R176, R63, R176 ;  /* 0x000000b03fb07221 */ /* 0x000fca0000010000 */
.L_x_45060:
[----:B------:R-:W-:Y:S02]  /*2200*/  MOV R67, R176 ;  /* 0x000000b000437202 */ /* 0x000fe40000000f00 */
.L_x_45061:
[C---:B------:R-:W-:Y:S02]  /*2210*/  @P0 LEA R68, P2, R208.reuse, c[0x0][0x188], 0x4 ;  /* 0x00006200d0440a11 */ /* 0x040fe400078420ff */
[C---:B------:R-:W-:Y:S02]  /*2220*/  IADD3 R211, R208.reuse, 0x20, RZ ;  /* 0x00000020d0d37810 */ /* 0x040fe40007ffe0ff */
[----:B------:R-:W-:-:S05]  /*2230*/  @P0 LEA.HI.X R69, R208, c[0x0][0x18c], RZ, 0x4, P2 ;  /* 0x00006300d0450a11 */ /* 0x000fca00010f24ff */
[----:B------:R0:W-:Y:S04]  /*2240*/  @P0 STG.E.128 [R68.64], R64 ;  /* 0x0000004044000986 */ /* 0x0001e8000c101d04 */
.L_x_45049:
[----:B0-----:R-:W-:Y:S05]  /*2250*/  BSYNC B0 ;  /* 0x0000000000007941 */ /* 0x001fea0003800000 */
.L_x_45048:
        /* <DEDUP_REMOVED lines=17> */
.L_x_45064:
[----:B0-----:R-:W-:-:S05]  /*2370*/  FADD.FTZ R147, R60, R147 ;  /* 0x000000933c937221 */ /* 0x001fca0000010000 */
.L_x_45065:
[----:B------:R-:W-:Y:S02]  /*2380*/  MOV R64, R147 ;  /* 0x0000009300407202 */ /* 0x000fe40000000f00 */
.L_x_45066:
[----:B------:R-:W-:Y:S01]  /*2390*/  FMUL.FTZ R146, R69, R210 ;  /* 0x000000d245927220 */ /* 0x000fe20000410000 */
[----:B------:R-:W-:Y:S05]  /*23a0*/  @P2 BRA `(.L_x_45067) ;  /* 0x0000002000002947 */ /* 0x000fea0003800000 */
[----:B------:R-:W-:Y:S05]  /*23b0*/  @P0 BRA `(.L_x_45068) ;  /* 0x0000002000000947 */ /* 0x000fea0003800000 */
[----:B------:R-:W-:Y:S05]  /*23c0*/  BRA `(.L_x_45069) ;  /* 0x0000002000007947 */ /* 0x000fea0003800000 */
.L_x_45067:
[----:B------:R-:W-:-:S05]  /*23d0*/  FADD.FTZ R146, R61, R146 ;  /* 0x000000923d927221 */ /* 0x000fca0000010000 */
.L_x_45068:
[----:B------:R-:W-:Y:S02]  /*23e0*/  MOV R65, R146 ;  /* 0x0000009200417202 */ /* 0x000fe40000000f00 */
.L_x_45069:
[----:B------:R-:W-:Y:S01]  /*23f0*/  FMUL.FTZ R179, R70, R210 ;  /* 0x000000d246b37220 */ /* 0x000fe20000410000 */
[----:B------:R-:W-:Y:S05]  /*2400*/  @P2 BRA `(.L_x_45070) ;  /* 0x0000002000002947 */ /* 0x000fea0003800000 */
[----:B------:R-:W-:Y:S05]  /*2410*/  @P0 BRA `(.L_x_45071) ;  /* 0x0000002000000947 */ /* 0x000fea0003800000 */
[----:B------:R-:W-:Y:S05]  /*2420*/  BRA `(.L_x_45072) ;  /* 0x0000002000007947 */ /* 0x000fea0003800000 */
.L_x_45070:
[----:B------:R-:W-:-:S05]  /*2430*/  FADD.FTZ R179, R62, R179 ;  /* 0x000000b33eb37221 */ /* 0x000fca0000010000 */
.L_x_45071:
[----:B------:R-:W-:Y:S02]  /*2440*/  MOV R66, R179 ;  /* 0x000000b300427202 */ /* 0x000fe40000000f00 */
.L_x_45072:
[----:B------:R-:W-:Y:S01]  /*2450*/  FMUL.FTZ R178, R71, R210 ;  /* 0x000000d247b27220 */ /* 0x000fe20000410000 */
[----:B------:R-:W-:Y:S05]  /*2460*/  @P2 BRA `(.L_x_45073) ;  /* 0x0000002000002947 */ /* 0x000fea0003800000 */
[----:B------:R-:W-:Y:S05]  /*2470*/  @P0 BRA `(.L_x_45074) ;  /* 0x0000002000000947 */ /* 0x000fea0003800000 */
[----:B------:R-:W-:Y:S05]  /*2480*/  BRA `(.L_x_45075) ;  /* 0x0000002000007947 */ /* 0x000fea0003800000 */
.L_x_45073:
[----:B------:R-:W-:-:S05]  /*2490*/  FADD.FTZ R178, R63, R178 ;  /* 0x000000b23fb27221 */ /* 0x000fca0000010000 */
.L_x_45074:
[----:B------:R-:W-:Y:S02]  /*24a0*/  MOV R67, R178 ;  /* 0x000000b200437202 */ /* 0x000fe40000000f00 */
.L_x_45075:
[----:B------:R-:W-:-:S04]  /*24b0*/  @P0 LEA R68, P2, R211, c[0x0][0x188], 0x4 ;  /* 0x00006200d3440a11 */ /* 0x000fc800078420ff */
[C---:B------:R-:W-:Y:S02]  /*24c0*/  @P0 LEA.HI.X R69, R211.reuse, c[0x0][0x18c], RZ, 0x4, P2 ;  /* 0x00006300d3450a11 */ /* 0x040fe400010f24ff */
[----:B------:R-:W-:-:S03]  /*24d0*/  IADD3 R211, R211, 0x20, RZ ;  /* 0x00000020d3d37810 */ /* 0x000fc60007ffe0ff */
[----:B------:R0:W-:Y:S04]  /*24e0*/  @P0 STG.E.128 [R68.64], R64 ;  /* 0x0000004044000986 */ /* 0x0001e8000c101d04 */
.L_x_45063:
[----:B------:R-:W-:Y:S05]  /*24f0*/  BSYNC B0 ;  /* 0x0000000000007941 */ /* 0x000fea0003800000 */
.L_x_45062:
        /* <DEDUP_REMOVED lines=17> */
.L_x_45078:
[----:B0-----:R-:W-:-:S05]  /*2610*/  FADD.FTZ R149, R60, R149 ;  /* 0x000000953c957221 */ /* 0x001fca0000010000 */
.L_x_45079:
[----:B------:R-:W-:Y:S02]  /*2620*/  MOV R64, R149 ;  /* 0x0000009500407202 */ /* 0x000fe40000000f00 */
.L_x_45080:
[----:B------:R-:W-:Y:S01]  /*2630*/  FMUL.FTZ R148, R69, R210 ;  /* 0x000000d245947220 */ /* 0x000fe20000410000 */
[----:B------:R-:W-:Y:S05]  /*2640*/  @P2 BRA `(.L_x_45081) ;  /* 0x0000002000002947 */ /* 0x000fea0003800000 */
[----:B------:R-:W-:Y:S05]  /*2650*/  @P0 BRA `(.L_x_45082) ;  /* 0x0000002000000947 */ /* 0x000fea0003800000 */
[----:B------:R-:W-:Y:S05]  /*2660*/  BRA `(.L_x_45083) ;  /* 0x0000002000007947 */ /* 0x000fea0003800000 */
.L_x_45081:
[----:B------:R-:W-:-:S05]  /*2670*/  FADD.FTZ R148, R61, R148 ;  /* 0x000000943d947221 */ /* 0x000fca0000010000 */
.L_x_45082:
[----:B------:R-:W-:Y:S02]  /*2680*/  MOV R65, R148 ;  /* 0x0000009400417202 */ /* 0x000fe40000000f00 */
.L_x_45083:
[----:B------:R-:W-:Y:S01]  /*2690*/  FMUL.FTZ R181, R70, R210 ;  /* 0x000000d246b57220 */ /* 0x000fe20000410000 */
[----:B------:R-:W-:Y:S05]  /*26a0*/  @P2 BRA `(.L_x_45084) ;  /* 0x0000002000002947 */ /* 0x000fea0003800000 */
[----:B------:R-:W-:Y:S05]  /*26b0*/  @P0 BRA `(.L_x_45085) ;  /* 0x0000002000000947 */ /* 0x000fea0003800000 */
[----:B------:R-:W-:Y:S05]  /*26c0*/  BRA `(.L_x_45086) ;  /* 0x0000002000007947 */ /* 0x000fea0003800000 */
.L_x_45084:
[----:B------:R-:W-:-:S05]  /*26d0*/  FADD.FTZ R181, R62, R181 ;  /* 0x000000b53eb57221 */ /* 0x000fca0000010000 */
.L_x_45085:
[----:B------:R-:W-:Y:S02]  /*26e0*/  MOV R66, R181 ;  /* 0x000000b500427202 */ /* 0x000fe40000000f00 */
.L_x_45086:
[----:B------:R-:W-:Y:S01]  /*26f0*/  FMUL.FTZ R180, R71, R210 ;  /* 0x000000d247b47220 */ /* 0x000fe20000410000 */
[----:B------:R-:W-:Y:S05]  /*2700*/  @P2 BRA `(.L_x_45087) ;  /* 0x0000002000002947 */ /* 0x000fea0003800000 */
[----:B------:R-:W-:Y:S05]  /*2710*/  @P0 BRA `(.L_x_45088) ;  /* 0x0000002000000947 */ /* 0x000fea0003800000 */
[----:B------:R-:W-:Y:S05]  /*2720*/  BRA `(.L_x_45089) ;  /* 0x0000002000007947 */ /* 0x000fea0003800000 */
.L_x_45087:
[----:B------:R-:W-:-:S05]  /*2730*/  FADD.FTZ R180, R63, R180 ;  /* 0x000000b43fb47221 */ /* 0x000fca0000010000 */
.L_x_45088:
[----:B------:R-:W-:Y:S02]  /*2740*/  MOV R67, R180 ;  /* 0x000000b400437202 */ /* 0x000fe40000000f00 */
.L_x_45089:
[----:B------:R-:W-:-:S04]  /*2750*/  @P0 LEA R68, P2, R211, c[0x0][0x188], 0x4 ;  /* 0x00006200d3440a11 */ /* 0x000fc800078420ff */
[C---:B------:R-:W-:Y:S02]  /*2760*/  @P0 LEA.HI.X R69, R211.reuse, c[0x0][0x18c], RZ, 0x4, P2 ;  /* 0x00006300d3450a11 */ /* 0x040fe400010f24ff */
[----:B------:R-:W-:-:S03]  /*2770*/  IADD3 R211, R211, 0x20, RZ ;  /* 0x00000020d3d37810 */ /* 0x000fc60007ffe0ff */
[----:B------:R0:W-:Y:S04]  /*2780*/  @P0 STG.E.128 [R68.64], R64 ;  /* 0x0000004044000986 */ /* 0x0001e8000c101d04 */
.L_x_45077:
[----:B------:R-:W-:Y:S05]  /*2790*/  BSYNC B0 ;  /* 0x0000000000007941 */ /* 0x000fea0003800000 */
.L_x_45076:
        /* <DEDUP_REMOVED lines=17> */
.L_x_45092:
[----:B0-----:R-:W-:-:S05]  /*28b0*/  FADD.FTZ R151, R60, R151 ;  /* 0x000000973c977221 */ /* 0x001fca0000010000 */
.L_x_45093:
[----:B------:R-:W-:Y:S02]  /*28c0*/  MOV R64, R151 ;  /* 0x0000009700407202 */ /* 0x000fe40000000f00 */
.L_x_45094:
[----:B------:R-:W-:Y:S01]  /*28d0*/  FMUL.FTZ R150, R69, R210 ;  /* 0x000000d245967220 */ /* 0x000fe20000410000 */
[----:B------:R-:W-:Y:S05]  /*28e0*/  @P2 BRA `(.L_x_45095) ;  /* 0x0000002000002947 */ /* 0x000fea0003800000 */
[----:B------:R-:W-:Y:S05]  /*28f0*/  @P0 BRA `(.L_x_45096) ;  /* 0x0000002000000947 */ /* 0x000fea0003800000 */
[----:B------:R-:W-:Y:S05]  /*2900*/  BRA `(.L_x_45097) ;  /* 0x0000002000007947 */ /* 0x000fea0003800000 */
.L_x_45095:
[----:B------:R-:W-:-:S05]  /*2910*/  FADD.FTZ R150, R61, R150 ;  /* 0x000000963d967221 */ /* 0x000fca0000010000 */
.L_x_45096:
[----:B------:R-:W-:Y:S02]  /*2920*/  MOV R65, R150 ;  /* 0x0000009600417202 */ /* 0x000fe40000000f00 */
.L_x_45097:
[----:B------:R-:W-:Y:S01]  /*2930*/  FMUL.FTZ R183, R70, R210 ;  /* 0x000000d246b77220 */ /* 0x000fe20000410000 */
[----:B------:R-:W-:Y:S05]  /*2940*/  @P2 BRA `(.L_x_45098) ;  /* 0x0000002000002947 */ /* 0x000fea0003800000 */
[----:B------:R-:W-:Y:S05]  /*2950*/  @P0 BRA `(.L_x_45099) ;  /* 0x0000002000000947 */ /* 0x000fea0003800000 */
[----:B------:R-:W-:Y:S05]  /*2960*/  BRA `(.L_x_45100) ;  /* 0x0000002000007947 */ /* 0x000fea0003800000 */
.L_x_45098:
[----:B------:R-:W-:-:S05]  /*2970*/  FADD.FTZ R183, R62, R183 ;  /* 0x000000b73eb77221 */ /* 0x000fca0000010000 */
.L_x_45099:
[----:B------:R-:W-:Y:S02]  /*2980*/  MOV R66, R183 ;  /* 0x000000b700427202 */ /* 0x000fe40000000f00 */
.L_x_45100:
[----:B------:R-:W-:Y:S01]  /*2990*/  FMUL.FTZ R182, R71, R210 ;  /* 0x000000d247b67220 */ /* 0x000fe20000410000 */
[----:B------:R-:W-:Y:S05]  /*29a0*/  @P2 BRA `(.L_x_45101) ;  /* 0x0000002000002947 */ /* 0x000fea0003800000 */
[----:B------:R-:W-:Y:S05]  /*29b0*/  @P0 BRA `(.L_x_45102) ;  /* 0x0000002000000947 */ /* 0x000fea0003800000 */
[----:B------:R-:W-:Y:S05]  /*29c0*/  BRA `(.L_x_45103) ;  /* 0x0000002000007947 */ /* 0x000fea0003800000 */
.L_x_45101:
[----:B------:R-:W-:-:S05]  /*29d0*/  FADD.FTZ R182, R63, R182 ;  /* 0x000000b63fb67221 */ /* 0x000fca0000010000 */
.L_x_45102:
[----:B------:R-:W-:Y:S02]  /*29e0*/  MOV R67, R182 ;  /* 0x000000b600437202 */ /* 0x000fe40000000f00 */
.L_x_45103:
[----:B------:R-:W-:-:S04]  /*29f0*/  @P0 LEA R68, P2, R211, c[0x0][0x188], 0x4 ;  /* 0x00006200d3440a11 */ /* 0x000fc800078420ff */
[C---:B------:R-:W-:Y:S02]  /*2a00*/  @P0 LEA.HI.X R69, R211.reuse, c[0x0][0x18c], RZ, 0x4, P2 ;  /* 0x00006300d3450a11 */ /* 0x040fe400010f24ff */
[----:B------:R-:W-:-:S03]  /*2a10*/  IADD3 R211, R211, 0x20, RZ ;  /* 0x00000020d3d37810 */ /* 0x000fc60007ffe0ff */
[----:B------:R0:W-:Y:S04]  /*2a20*/  @P0 STG.E.128 [R68.64], R64 ;  /* 0x0000004044000986 */ /* 0x0001e8000c101d04 */
.L_x_45091:
[----:B------:R-:W-:Y:S05]  /*2a30*/  BSYNC B0 ;  /* 0x0000000000007941 */ /* 0x000fea0003800000 */
.L_x_45090:
        /* <DEDUP_REMOVED lines=17> */
.L_x_45106:
[----:B0-----:R-:W-:-:S05]  /*2b50*/  FADD.FTZ R153, R60, R153 ;  /* 0x000000993c997221 */ /* 0x001fca0000010000 */
.L_x_45107:
[----:B------:R-:W-:Y:S02]  /*2b60*/  MOV R64, R153 ;  /* 0x0000009900407202 */ /* 0x000fe40000000f00 */
.L_x_45108:
[----:B------:R-:W-:Y:S01]  /*2b70*/  FMUL.FTZ R152, R69, R210 ;  /* 0x000000d245987220 */ /* 0x000fe20000410000 */
[----:B------:R-:W-:Y:S05]  /*2b80*/  @P2 BRA `(.L_x_45109) ;  /* 0x0000002000002947 */ /* 0x000fea0003800000 */
[----:B------:R-:W-:Y:S05]  /*2b90*/  @P0 BRA `(.L_x_45110) ;  /* 0x0000002000000947 */ /* 0x000fea0003800000 */
[----:B------:R-:W-:Y:S05]  /*2ba0*/  BRA `(.L_x_45111) ;  /* 0x0000002000007947 */ /* 0x000fea0003800000 */
.L_x_45109:
[----:B------:R-:W-:-:S05]  /*2bb0*/  FADD.FTZ R152, R61, R152 ;  /* 0x000000983d987221 */ /* 0x000fca0000010000 */
.L_x_45110:
[----:B------:R-:W-:Y:S02]  /*2bc0*/  MOV R65, R152 ;  /* 0x0000009800417202 */ /* 0x000fe40000000f00 */
.L_x_45111:
[----:B------:R-:W-:Y:S01]  /*2bd0*/  FMUL.FTZ R185, R70, R210 ;  /* 0x000000d246b97220 */ /* 0x000fe20000410000 */
[----:B------:R-:W-:Y:S05]  /*2be0*/  @P2 BRA `(.L_x_45112) ;  /* 0x0000002000002947 */ /* 0x000fea0003800000 */
[----:B------:R-:W-:Y:S05]  /*2bf0*/  @P0 BRA `(.L_x_45113) ;  /* 0x0000002000000947 */ /* 0x000fea0003800000 */
[----:B------:R-:W-:Y:S05]  /*2c00*/  BRA `(.L_x_45114) ;  /* 0x0000002000007947 */ /* 0x000fea0003800000 */
.L_x_45112:
[----:B------:R-:W-:-:S05]  /*2c10*/  FADD.FTZ R185, R62, R185 ;  /* 0x000000b93eb97221 */ /* 0x000fca0000010000 */
.L_x_45113:
[----:B------:R-:W-:Y:S02]  /*2c20*/  MOV R66, R185 ;  /* 0x000000b900427202 */ /* 0x000fe40000000f00 */
.L_x_45114:
[----:B------:R-:W-:Y:S01]  /*2c30*/  FMUL.FTZ R184, R71, R210 ;  /* 0x000000d247b87220 */ /* 0x000fe20000410000 */
[----:B------:R-:W-:Y:S05]  /*2c40*/  @P2 BRA `(.L_x_45115) ;  /* 0x0000002000002947 */ /* 0x000fea0003800000 */
[----:B------:R-:W-:Y:S05]  /*2c50*/  @P0 BRA `(.L_x_45116) ;  /* 0x0000002000000947 */ /* 0x000fea0003800000 */
[----:B------:R-:W-:Y:S05]  /*2c60*/  BRA `(.L_x_45117) ;  /* 0x0000002000007947 */ /* 0x000fea0003800000 */
.L_x_45115:
[----:B------:R-:W-:-:S05]  /*2c70*/  FADD.FTZ R184, R63, R184 ;  /* 0x000000b83fb87221 */ /* 0x000fca0000010000 */
.L_x_45116:
[----:B------:R-:W-:Y:S02]  /*2c80*/  MOV R67, R184 ;  /* 0x000000b800437202 */ /* 0x000fe40000000f00 */
.L_x_45117:
[----:B------:R-:W-:-:S04]  /*2c90*/  @P0 LEA R68, P2, R211, c[0x0][0x188], 0x4 ;  /* 0x00006200d3440a11 */ /* 0x000fc800078420ff */
[C---:B------:R-:W-:Y:S02]  /*2ca0*/  @P0 LEA.HI.X R69, R211.reuse, c[0x0][0x18c], RZ, 0x4, P2 ;  /* 0x00006300d3450a11 */ /* 0x040fe400010f24ff */
[----:B------:R-:W-:-:S03]  /*2cb0*/  IADD3 R211, R211, 0x20, RZ ;  /* 0x00000020d3d37810 */ /* 0x000fc60007ffe0ff */
[----:B------:R0:W-:Y:S04]  /*2cc0*/  @P0 STG.E.128 [R68.64], R64 ;  /* 0x0000004044000986 */ /* 0x0001e8000c101d04 */
.L_x_45105:
[----:B------:R-:W-:Y:S05]  /*2cd0*/  BSYNC B0 ;  /* 0x0000000000007941 */ /* 0x000fea0003800000 */
.L_x_45104:
        /* <DEDUP_REMOVED lines=17> */
.L_x_45120:
[----:B0-----:R-:W-:-:S05]  /*2df0*/  FADD.FTZ R155, R60, R155 ;  /* 0x0000009b3c9b7221 */ /* 0x001fca0000010000 */
.L_x_45121:
[----:B------:R-:W-:Y:S02]  /*2e00*/  MOV R64, R155 ;  /* 0x0000009b00407202 */ /* 0x000fe40000000f00 */
.L_x_45122:
[----:B------:R-:W-:Y:S01]  /*2e10*/  FMUL.FTZ R154, R69, R210 ;  /* 0x000000d2459a7220 */ /* 0x000fe20000410000 */
[----:B------:R-:W-:Y:S05]  /*2e20*/  @P2 BRA `(.L_x_45123) ;  /* 0x0000002000002947 */ /* 0x000fea0003800000 */
[----:B------:R-:W-:Y:S05]  /*2e30*/  @P0 BRA `(.L_x_45124) ;  /* 0x0000002000000947 */ /* 0x000fea0003800000 */
[----:B------:R-:W-:Y:S05]  /*2e40*/  BRA `(.L_x_45125) ;  /* 0x0000002000007947 */ /* 0x000fea0003800000 */
.L_x_45123:
[----:B------:R-:W-:-:S05]  /*2e50*/  FADD.FTZ R154, R61, R154 ;  /* 0x0000009a3d9a7221 */ /* 0x000fca0000010000 */
.L_x_45124:
[----:B------:R-:W-:Y:S02]  /*2e60*/  MOV R65, R154 ;  /* 0x0000009a00417202 */ /* 0x000fe40000000f00 */
.L_x_45125:
[----:B------:R-:W-:Y:S01]  /*2e70*/  FMUL.FTZ R187, R70, R210 ;  /* 0x000000d246bb7220 */ /* 0x000fe20000410000 */
[----:B------:R-:W-:Y:S05]  /*2e80*/  @P2 BRA `(.L_x_45126) ;  /* 0x0000002000002947 */ /* 0x000fea0003800000 */
[----:B------:R-:W-:Y:S05]  /*2e90*/  @P0 BRA `(.L_x_45127) ;  /* 0x0000002000000947 */ /* 0x000fea0003800000 */
[----:B------:R-:W-:Y:S05]  /*2ea0*/  BRA `(.L_x_45128) ;  /* 0x0000002000007947 */ /* 0x000fea0003800000 */
.L_x_45126:
[----:B------:R-:W-:-:S05]  /*2eb0*/  FADD.FTZ R187, R62, R187 ;  /* 0x000000bb3ebb7221 */ /* 0x000fca0000010000 */
.L_x_45127:
[----:B------:R-:W-:Y:S02]  /*2ec0*/  MOV R66, R187 ;  /* 0x000000bb00427202 */ /* 0x000fe40000000f00 */
.L_x_45128:
[----:B------:R-:W-:Y:S01]  /*2ed0*/  FMUL.FTZ R186, R71, R210 ;  /* 0x000000d247ba7220 */ /* 0x000fe20000410000 */
[----:B------:R-:W-:Y:S05]  /*2ee0*/  @P2 BRA `(.L_x_45129) ;  /* 0x0000002000002947 */ /* 0x000fea0003800000 */
[----:B------:R-:W-:Y:S05]  /*2ef0*/  @P0 BRA `(.L_x_45130) ;  /* 0x0000002000000947 */ /* 0x000fea0003800000 */
[----:B------:R-:W-:Y:S05]  /*2f00*/  BRA `(.L_x_45131) ;  /* 0x0000002000007947 */ /* 0x000fea0003800000 */
.L_x_45129:
[----:B------:R-:W-:-:S05]  /*2f10*/  FADD.FTZ R186, R63, R186 ;  /* 0x000000ba3fba7221 */ /* 0x000fca0000010000 */
.L_x_45130:
[----:B------:R-:W-:Y:S02]  /*2f20*/  MOV R67, R186 ;  /* 0x000000ba00437202 */ /* 0x000fe40000000f00 */
.L_x_45131:
[----:B------:R-:W-:-:S04]  /*2f30*/  @P0 LEA R68, P2, R211, c[0x0][0x188], 0x4 ;  /* 0x00006200d3440a11 */ /* 0x000fc800078420ff */
[C---:B------:R-:W-:Y:S02]  /*2f40*/  @P0 LEA.HI.X R69, R211.reuse, c[0x0][0x18c], RZ, 0x4, P2 ;  /* 0x00006300d3450a11 */ /* 0x040fe400010f24ff */
[----:B------:R-:W-:-:S03]  /*2f50*/  IADD3 R211, R211, 0x20, RZ ;  /* 0x00000020d3d37810 */ /* 0x000fc60007ffe0ff */
[----:B------:R0:W-:Y:S04]  /*2f60*/  @P0 STG.E.128 [R68.64], R64 ;  /* 0x0000004044000986 */ /* 0x0001e8000c101d04 */
.L_x_45119:
[----:B------:R-:W-:Y:S05]  /*2f70*/  BSYNC B0 ;  /* 0x0000000000007941 */ /* 0x000fea0003800000 */
.L_x_45118:
        /* <DEDUP_REMOVED lines=17> */
.L_x_45134:
[----:B0-----:R-:W-:-:S05]  /*3090*/  FADD.FTZ R157, R60, R157 ;  /* 0x0000009d3c9d7221 */ /* 0x001fca0000010000 */
.L_x_45135:
[----:B------:R-:W-:Y:S02]  /*30a0*/  MOV R64, R157 ;  /* 0x0000009d00407202 */ /* 0x000fe40000000f00 */
.L_x_45136:
[----:B------:R-:W-:Y:S01]  /*30b0*/  FMUL.FTZ R156, R69, R210 ;  /* 0x000000d2459c7220 */ /* 0x000fe20000410000 */
[----:B------:R-:W-:Y:S05]  /*30c0*/  @P2 BRA `(.L_x_45137) ;  /* 0x0000002000002947 */ /* 0x000fea0003800000 */
[----:B------:R-:W-:Y:S05]  /*30d0*/  @P0 BRA `(.L_x_45138) ;  /* 0x0000002000000947 */ /* 0x000fea0003800000 */
[----:B------:R-:W-:Y:S05]  /*30e0*/  BRA `(.L_x_45139) ;  /* 0x0000002000007947 */ /* 0x000fea0003800000 */
.L_x_45137:
[----:B------:R-:W-:-:S05]  /*30f0*/  FADD.FTZ R156, R61, R156 ;  /* 0x0000009c3d9c7221 */ /* 0x000fca0000010000 */
.L_x_45138:
[----:B------:R-:W-:Y:S02]  /*3100*/  MOV R65, R156 ;  /* 0x0000009c00417202 */ /* 0x000fe40000000f00 */
.L_x_45139:
[----:B------:R-:W-:Y:S01]  /*3110*/  FMUL.FTZ R189, R70, R210 ;  /* 0x000000d246bd7220 */ /* 0x000fe20000410000 */
[----:B------:R-:W-:Y:S05]  /*3120*/  @P2 BRA `(.L_x_45140) ;  /* 0x0000002000002947 */ /* 0x000fea0003800000 */
[----:B------:R-:W-:Y:S05]  /*3130*/  @P0 BRA `(.L_x_45141) ;  /* 0x0000002000000947 */ /* 0x000fea0003800000 */
[----:B------:R-:W-:Y:S05]  /*3140*/  BRA `(.L_x_45142) ;  /* 0x0000002000007947 */ /* 0x000fea0003800000 */
.L_x_45140:
[----:B------:R-:W-:-:S05]  /*3150*/  FADD.FTZ R189, R62, R189 ;  /* 0x000000bd3ebd7221 */ /* 0x000fca0000010000 */
.L_x_45141:
[----:B------:R-:W-:Y:S02]  /*3160*/  MOV R66, R189 ;  /* 0x000000bd00427202 */ /* 0x000fe40000000f00 */
.L_x_45142:
[----:B------:R-:W-:Y:S01]  /*3170*/  FMUL.FTZ R188, R71, R210 ;  /* 0x000000d247bc7220 */ /* 0x000fe20000410000 */
[----:B------:R-:W-:Y:S05]  /*3180*/  @P2 BRA `(.L_x_45143) ;  /* 0x0000002000002947 */ /* 0x000fea0003800000 */
[----:B------:R-:W-:Y:S05]  /*3190*/  @P0 BRA `(.L_x_45144) ;  /* 0x0000002000000947 */ /* 0x000fea0003800000 */
[----:B------:R-:W-:Y:S05]  /*31a0*/  BRA `(.L_x_45145) ;  /* 0x0000002000007947 */ /* 0x000fea0003800000 */
.L_x_45143:
[----:B------:R-:W-:-:S05]  /*31b0*/  FADD.FTZ R188, R63, R188 ;  /* 0x000000bc3fbc7221 */ /* 0x000fca0000010000 */
.L_x_45144:
[----:B------:R-:W-:Y:S02]  /*31c0*/  MOV R67, R188 ;  /* 0x000000bc00437202 */ /* 0x000fe40000000f00 */
.L_x_45145:
[----:B------:R-:W-:-:S04]  /*31d0*/  @P0 LEA R68, P2, R211, c[0x0][0x188], 0x4 ;  /* 0x00006200d3440a11 */ /* 0x000fc800078420ff */
[C---:B------:R-:W-:Y:S02]  /*31e0*/  @P0 LEA.HI.X R69, R211.reuse, c[0x0][0x18c], RZ, 0x4, P2 ;  /* 0x00006300d3450a11 */ /* 0x040fe400010f24ff */
[----:B------:R-:W-:-:S03]  /*31f0*/  IADD3 R211, R211, 0x20, RZ ;  /* 0x00000020d3d37810 */ /* 0x000fc60007ffe0ff */
[----:B------:R0:W-:Y:S04]  /*3200*/  @P0 STG.E.128 [R68.64], R64 ;  /* 0x0000004044000986 */ /* 0x0001e8000c101d04 */
.L_x_45133:
[----:B------:R-:W-:Y:S05]  /*3210*/  BSYNC B0 ;  /* 0x0000000000007941 */ /* 0x000fea0003800000 */
.L_x_45132:
        /* <DEDUP_REMOVED lines=17> */
.L_x_45148:
[----:B0-----:R-:W-:-:S05]  /*3330*/  FADD.FTZ R159, R60, R159 ;  /* 0x0000009f3c9f7221 */ /* 0x001fca0000010000 */
.L_x_45149:
[----:B------:R-:W-:Y:S02]  /*3340*/  MOV R64, R159 ;  /* 0x0000009f00407202 */ /* 0x000fe40000000f00 */
.L_x_45150:
[----:B------:R-:W-:Y:S01]  /*3350*/  FMUL.FTZ R158, R69, R210 ;  /* 0x000000d2459e7220 */ /* 0x000fe20000410000 */
[----:B------:R-:W-:Y:S05]  /*3360*/  @P2 BRA `(.L_x_45151) ;  /* 0x0000002000002947 */ /* 0x000fea0003800000 */
[----:B------:R-:W-:Y:S05]  /*3370*/  @P0 BRA `(.L_x_45152) ;  /* 0x0000002000000947 */ /* 0x000fea0003800000 */
[----:B------:R-:W-:Y:S05]  /*3380*/  BRA `(.L_x_45153) ;  /* 0x0000002000007947 */ /* 0x000fea0003800000 */
.L_x_45151:
[----:B------:R-:W-:-:S05]  /*3390*/  FADD.FTZ R158, R61, R158 ;  /* 0x0000009e3d9e7221 */ /* 0x000fca0000010000 */
.L_x_45152:
[----:B------:R-:W-:Y:S02]  /*33a0*/  MOV R65, R158 ;  /* 0x0000009e00417202 */ /* 0x000fe40000000f00 */
.L_x_45153:
[----:B------:R-:W-:Y:S01]  /*33b0*/  FMUL.FTZ R191, R70, R210 ;  /* 0x000000d246bf7220 */ /* 0x000fe20000410000 */
[----:B------:R-:W-:Y:S05]  /*33c0*/  @P2 BRA `(.L_x_45154) ;  /* 0x0000002000002947 */ /* 0x000fea0003800000 */
[----:B------:R-:W-:Y:S05]  /*33d0*/  @P0 BRA `(.L_x_45155) ;  /* 0x0000002000000947 */ /* 0x000fea0003800000 */
[----:B------:R-:W-:Y:S05]  /*33e0*/  BRA `(.L_x_45156) ;  /* 0x0000002000007947 */ /* 0x000fea0003800000 */
.L_x_45154:
[----:B------:R-:W-:-:S05]  /*33f0*/  FADD.FTZ R191, R62, R191 ;  /* 0x000000bf3ebf7221 */ /* 0x000fca0000010000 */
.L_x_45155:
[----:B------:R-:W-:Y:S02]  /*3400*/  MOV R66, R191 ;  /* 0x000000bf00427202 */ /* 0x000fe40000000f00 */
.L_x_45156:
[----:B------:R-:W-:Y:S01]  /*3410*/  FMUL.FTZ R190, R71, R210 ;  /* 0x000000d247be7220 */ /* 0x000fe20000410000 */
[----:B------:R-:W-:Y:S05]  /*3420*/  @P2 BRA `(.L_x_45157) ;  /* 0x0000002000002947 */ /* 0x000fea0003800000 */
[----:B------:R-:W-:Y:S05]  /*3430*/  @P0 BRA `(.L_x_45158) ;  /* 0x0000002000000947 */ /* 0x000fea0003800000 */
[----:B------:R-:W-:Y:S05]  /*3440*/  BRA `(.L_x_45159) ;  /* 0x0000002000007947 */ /* 0x000fea0003800000 */
.L_x_45157:
[----:B------:R-:W-:-:S05]  /*3450*/  FADD.FTZ R190, R63, R190 ;  /* 0x000000be3fbe7221 */ /* 0x000fca0000010000 */
.L_x_45158:
[----:B------:R-:W-:Y:S02]  /*3460*/  MOV R67, R190 ;  /* 0x000000be00437202 */ /* 0x000fe40000000f00 */
.L_x_45159:
[----:B------:R-:W-:-:S04]  /*3470*/  @P0 LEA R68, P2, R211, c[0x0][0x188], 0x4 ;  /* 0x00006200d3440a11 */ /* 0x000fc800078420ff */
[C---:B------:R-:W-:Y:S02]  /*3480*/  @P0 LEA.HI.X R69, R211.reuse, c[0x0][0x18c], RZ, 0x4, P2 ;  /* 0x00006300d3450a11 */ /* 0x040fe400010f24ff */
[----:B------:R-:W-:-:S03]  /*3490*/  IADD3 R211, R211, 0x20, RZ ;  /* 0x00000020d3d37810 */ /* 0x000fc60007ffe0ff */
[----:B------:R0:W-:Y:S04]  /*34a0*/  @P0 STG.E.128 [R68.64], R64 ;  /* 0x0000004044000986 */ /* 0x0001e8000c101d04 */
.L_x_45147:
[----:B------:R-:W-:Y:S05]  /*34b0*/  BSYNC B0 ;  /* 0x0000000000007941 */ /* 0x000fea0003800000 */
.L_x_45146:
        /* <DEDUP_REMOVED lines=17> */
.L_x_45162:
[----:B0-----:R-:W-:-:S05]  /*35d0*/  FADD.FTZ R161, R60, R161 ;  /* 0x000000a13ca17221 */ /* 0x001fca0000010000 */
.L_x_45163:
[----:B------:R-:W-:Y:S02]  /*35e0*/  MOV R64, R161 ;  /* 0x000000a100407202 */ /* 0x000fe40000000f00 */
.L_x_45164:
[----:B------:R-:W-:Y:S01]  /*35f0*/  FMUL.FTZ R160, R69, R210 ;  /* 0x000000d245a07220 */ /* 0x000fe20000410000 */
[----:B------:R-:W-:Y:S05]  /*3600*/  @P2 BRA `(.L_x_45165) ;  /* 0x0000002000002947 */ /* 0x000fea0003800000 */
[----:B------:R-:W-:Y:S05]  /*3610*/  @P0 BRA `(.L_x_45166) ;  /* 0x0000002000000947 */ /* 0x000fea0003800000 */
[----:B------:R-:W-:Y:S05]  /*3620*/  BRA `(.L_x_45167) ;  /* 0x0000002000007947 */ /* 0x000fea0003800000 */
.L_x_45165:
[----:B------:R-:W-:-:S05]  /*3630*/  FADD.FTZ R160, R61, R160 ;  /* 0x000000a03da07221 */ /* 0x000fca0000010000 */
.L_x_45166:
[----:B------:R-:W-:Y:S02]  /*3640*/  MOV R65, R160 ;  /* 0x000000a000417202 */ /* 0x000fe40000000f00 */
.L_x_45167:
[----:B------:R-:W-:Y:S01]  /*3650*/  FMUL.FTZ R193, R70, R210 ;  /* 0x000000d246c17220 */ /* 0x000fe20000410000 */
[----:B------:R-:W-:Y:S05]  /*3660*/  @P2 BRA `(.L_x_45168) ;  /* 0x0000002000002947 */ /* 0x000fea0003800000 */
[----:B------:R-:W-:Y:S05]  /*3670*/  @P0 BRA `(.L_x_45169) ;  /* 0x0000002000000947 */ /* 0x000fea0003800000 */
[----:B------:R-:W-:Y:S05]  /*3680*/  BRA `(.L_x_45170) ;  /* 0x0000002000007947 */ /* 0x000fea0003800000 */
.L_x_45168:
[----:B------:R-:W-:-:S05]  /*3690*/  FADD.FTZ R193, R62, R193 ;  /* 0x000000c13ec17221 */ /* 0x000fca0000010000 */
.L_x_45169:
[----:B------:R-:W-:Y:S02]  /*36a0*/  MOV R66, R193 ;  /* 0x000000c100427202 */ /* 0x000fe40000000f00 */
.L_x_45170:
[----:B------:R-:W-:Y:S01]  /*36b0*/  FMUL.FTZ R192, R71, R210 ;  /* 0x000000d247c07220 */ /* 0x000fe20000410000 */
[----:B------:R-:W-:Y:S05]  /*36c0*/  @P2 BRA `(.L_x_45171) ;  /* 0x0000002000002947 */ /* 0x000fea0003800000 */
[----:B------:R-:W-:Y:S05]  /*36d0*/  @P0 BRA `(.L_x_45172) ;  /* 0x0000002000000947 */ /* 0x000fea0003800000 */
[----:B------:R-:W-:Y:S05]  /*36e0*/  BRA `(.L_x_45173) ;  /* 0x0000002000007947 */ /* 0x000fea0003800000 */
.L_x_45171:
[----:B------:R-:W-:-:S05]  /*36f0*/  FADD.FTZ R192, R63, R192 ;  /* 0x000000c03fc07221 */ /* 0x000fca0000010000 */
.L_x_45172:
[----:B------:R-:W-:Y:S02]  /*3700*/  MOV R67, R192 ;  /* 0x000000c000437202 */ /* 0x000fe40000000f00 */
.L_x_45173:
[----:B------:R-:W-:-:S04]  /*3710*/  @P0 LEA R68, P2, R211, c[0x0][0x188], 0x4 ;  /* 0x00006200d3440a11 */ /* 0x000fc800078420ff */
[C---:B------:R-:W-:Y:S02]  /*3720*/  @P0 LEA.HI.X R69, R211.reuse, c[0x0][0x18c], RZ, 0x4, P2 ;  /* 0x00006300d3450a11 */ /* 0x040fe400010f24ff */
[----:B------:R-:W-:-:S03]  /*3730*/  IADD3 R211, R211, 0x20, RZ ;  /* 0x00000020d3d37810 */ /* 0x000fc60007ffe0ff */
[----:B------:R0:W-:Y:S04]  /*3740*/  @P0 STG.E.128 [R68.64], R64 ;  /* 0x0000004044000986 */ /* 0x0001e8000c101d04 */
.L_x_45161:
[----:B------:R-:W-:Y:S05]  /*3750*/  BSYNC B0 ;  /* 0x0000000000007941 */ /* 0x000fea0003800000 */
.L_x_45160:
        /* <DEDUP_REMOVED lines=17> */
.L_x_45176:
[----:B0-----:R-:W-:-:S05]  /*3870*/  FADD.FTZ R163, R60, R163 ;  /* 0x000000a33ca37221 */ /* 0x001fca0000010000 */
.L_x_45177:
[----:B------:R-:W-:Y:S02]  /*3880*/  MOV R64, R163 ;  /* 0x000000a300407202 */ /* 0x000fe40000000f00 */
.L_x_45178:
[----:B------:R-:W-:Y:S01]  /*3890*/  FMUL.FTZ R162, R69, R210 ;  /* 0x000000d245a27220 */ /* 0x000fe20000410000 */
[----:B------:R-:W-:Y:S05]  /*38a0*/  @P2 BRA `(.L_x_45179) ;  /* 0x0000002000002947 */ /* 0x000fea0003800000 */
[----:B------:R-:W-:Y:S05]  /*38b0*/  @P0 BRA `(.L_x_45180) ;  /* 0x0000002000000947 */ /* 0x000fea0003800000 */
[----:B------:R-:W-:Y:S05]  /*38c0*/  BRA `(.L_x_45181) ;  /* 0x0000002000007947 */ /* 0x000fea0003800000 */
.L_x_45179:
[----:B------:R-:W-:-:S05]  /*38d0*/  FADD.FTZ R162, R61, R162 ;  /* 0x000000a23da27221 */ /* 0x000fca0000010000 */
.L_x_45180:
[----:B------:R-:W-:Y:S02]  /*38e0*/  MOV R65, R162 ;  /* 0x000000a200417202 */ /* 0x000fe40000000f00 */
.L_x_45181:
[----:B------:R-:W-:Y:S01]  /*38f0*/  FMUL.FTZ R195, R70, R210 ;  /* 0x000000d246c37220 */ /* 0x000fe20000410000 */
[----:B------:R-:W-:Y:S05]  /*3900*/  @P2 BRA `(.L_x_45182) ;  /* 0x0000002000002947 */ /* 0x000fea0003800000 */
[----:B------:R-:W-:Y:S05]  /*3910*/  @P0 BRA `(.L_x_45183) ;  /* 0x0000002000000947 */ /* 0x000fea0003800000 */
[----:B------:R-:W-:Y:S05]  /*3920*/  BRA `(.L_x_45184) ;  /* 0x0000002000007947 */ /* 0x000fea0003800000 */
.L_x_45182:
[----:B------:R-:W-:-:S05]  /*3930*/  FADD.FTZ R195, R62, R195 ;  /* 0x000000c33ec37221 */ /* 0x000fca0000010000 */
.L_x_45183:
[----:B------:R-:W-:Y:S02]  /*3940*/  MOV R66, R195 ;  /* 0x000000c300427202 */ /* 0x000fe40000000f00 */
.L_x_45184:
[----:B------:R-:W-:Y:S01]  /*3950*/  FMUL.FTZ R194, R71, R210 ;  /* 0x000000d247c27220 */ /* 0x000fe20000410000 */
[----:B------:R-:W-:Y:S05]  /*3960*/  @P2 BRA `(.L_x_45185) ;  /* 0x0000002000002947 */ /* 0x000fea0003800000 */
[----:B------:R-:W-:Y:S05]  /*3970*/  @P0 BRA `(.L_x_45186) ;  /* 0x0000002000000947 */ /* 0x000fea0003800000 */
[----:B------:R-:W-:Y:S05]  /*3980*/  BRA `(.L_x_45187) ;  /* 0x0000002000007947 */ /* 0x000fea0003800000 */
.L_x_45185:
[----:B------:R-:W-:-:S05]  /*3990*/  FADD.FTZ R194, R63, R194 ;  /* 0x000000c23fc27221 */ /* 0x000fca0000010000 */
.L_x_45186:
[----:B------:R-:W-:Y:S02]  /*39a0*/  MOV R67, R194 ;  /* 0x000000c200437202 */ /* 0x000fe40000000f00 */
.L_x_45187:
[----:B------:R-:W-:-:S04]  /*39b0*/  @P0 LEA R68, P2, R211, c[0x0][0x188], 0x4 ;  /* 0x00006200d3440a11 */ /* 0x000fc800078420ff */
[C---:B------:R-:W-:Y:S02]  /*39c0*/  @P0 LEA.HI.X R69, R211.reuse, c[0x0][0x18c], RZ, 0x4, P2 ;  /* 0x00006300d3450a11 */ /* 0x040fe400010f24ff */
[----:B------:R-:W-:-:S03]  /*39d0*/  IADD3 R211, R211, 0x20, RZ ;  /* 0x00000020d3d37810 */ /* 0x000fc60007ffe0ff */
[----:B------:R0:W-:Y:S04]  /*39e0*/  @P0 STG.E.128 [R68.64], R64 ;  /* 0x0000004044000986 */ /* 0x0001e8000c101d04 */
.L_x_45175:
[----:B------:R-:W-:Y:S05]  /*39f0*/  BSYNC B0 ;  /* 0x0000000000007941 */ /* 0x000fea0003800000 */
.L_x_45174:
        /* <DEDUP_REMOVED lines=17> */
.L_x_45190:
[----:B0-----:R-:W-:-:S05]  /*3b10*/  FADD.FTZ R165, R60, R165 ;  /* 0x000000a53ca57221 */ /* 0x001fca0000010000 */
.L_x_45191:
[----:B------:R-:W-:Y:S02]  /*3b20*/  MOV R64, R165 ;  /* 0x000000a500407202 */ /* 0x000fe40000000f00 */
.L_x_45192:
[----:B------:R-:W-:Y:S01]  /*3b30*/  FMUL.FTZ R164, R69, R210 ;  /* 0x000000d245a47220 */ /* 0x000fe20000410000 */
[----:B------:R-:W-:Y:S05]  /*3b40*/  @P2 BRA `(.L_x_45193) ;  /* 0x0000002000002947 */ /* 0x000fea0003800000 */
[----:B------:R-:W-:Y:S05]  /*3b50*/  @P0 BRA `(.L_x_45194) ;  /* 0x0000002000000947 */ /* 0x000fea0003800000 */
[----:B------:R-:W-:Y:S05]  /*3b60*/  BRA `(.L_x_45195) ;  /* 0x0000002000007947 */ /* 0x000fea0003800000 */
.L_x_45193:
[----:B------:R-:W-:-:S05]  /*3b70*/  FADD.FTZ R164, R61, R164 ;  /* 0x000000a43da47221 */ /* 0x000fca0000010000 */
.L_x_45194:
[----:B------:R-:W-:Y:S02]  /*3b80*/  MOV R65, R164 ;  /* 0x000000a400417202 */ /* 0x000fe40000000f00 */
.L_x_45195:
[----:B------:R-:W-:Y:S01]  /*3b90*/  FMUL.FTZ R197, R70, R210 ;  /* 0x000000d246c57220 */ /* 0x000fe20000410000 */
[----:B------:R-:W-:Y:S05]  /*3ba0*/  @P2 BRA `(.L_x_45196) ;  /* 0x0000002000002947 */ /* 0x000fea0003800000 */
[----:B------:R-:W-:Y:S05]  /*3bb0*/  @P0 BRA `(.L_x_45197) ;  /* 0x0000002000000947 */ /* 0x000fea0003800000 */
[----:B------:R-:W-:Y:S05]  /*3bc0*/  BRA `(.L_x_45198) ;  /* 0x0000002000007947 */ /* 0x000fea0003800000 */
.L_x_45196:
[----:B------:R-:W-:-:S05]  /*3bd0*/  FADD.FTZ R197, R62, R197 ;  /* 0x000000c53ec57221 */ /* 0x000fca0000010000 */
.L_x_45197:
[----:B------:R-:W-:Y:S02]  /*3be0*/  MOV R66, R197 ;  /* 0x000000c500427202 */ /* 0x000fe40000000f00 */
.L_x_45198:
[----:B------:R-:W-:Y:S01]  /*3bf0*/  FMUL.FTZ R196, R71, R210 ;  /* 0x000000d247c47220 */ /* 0x000fe20000410000 */
[----:B------:R-:W-:Y:S05]  /*3c00*/  @P2 BRA `(.L_x_45199) ;  /* 0x0000002000002947 */ /* 0x000fea0003800000 */
[----:B------:R-:W-:Y:S05]  /*3c10*/  @P0 BRA `(.L_x_45200) ;  /* 0x0000002000000947 */ /* 0x000fea0003800000 */
[----:B------:R-:W-:Y:S05]  /*3c20*/  BRA `(.L_x_45201) ;  /* 0x0000002000007947 */ /* 0x000fea0003800000 */
.L_x_45199:
[----:B------:R-:W-:-:S05]  /*3c30*/  FADD.FTZ R196, R63, R196 ;  /* 0x000000c43fc47221 */ /* 0x000fca0000010000 */
.L_x_45200:
[----:B------:R-:W-:Y:S02]  /*3c40*/  MOV R67, R196 ;  /* 0x000000c400437202 */ /* 0x000fe40000000f00 */
.L_x_45201:
[----:B------:R-:W-:-:S04]  /*3c50*/  @P0 LEA R68, P2, R211, c[0x0][0x188], 0x4 ;  /* 0x00006200d3440a11 */ /* 0x000fc800078420ff */
[C---:B------:R-:W-:Y:S02]  /*3c60*/  @P0 LEA.HI.X R69, R211.reuse, c[0x0][0x18c], RZ, 0x4, P2 ;  /* 0x00006300d3450a11 */ /* 0x040fe400010f24ff */
[----:B------:R-:W-:-:S03]  /*3c70*/  IADD3 R211, R211, 0x20, RZ ;  /* 0x00000020d3d37810 */ /* 0x000fc60007ffe0ff */
[----:B------:R0:W-:Y:S04]  /*3c80*/  @P0 STG.E.128 [R68.64], R64 ;  /* 0x0000004044000986 */ /* 0x0001e8000c101d04 */
.L_x_45189:
[----:B------:R-:W-:Y:S05]  /*3c90*/  BSYNC B0 ;  /* 0x0000000000007941 */ /* 0x000fea0003800000 */
.L_x_45188:
        /* <DEDUP_REMOVED lines=17> */
.L_x_45204:
[----:B0-----:R-:W-:-:S05]  /*3db0*/  FADD.FTZ R167, R60, R167 ;  /* 0x000000a73ca77221 */ /* 0x001fca0000010000 */
.L_x_45205:
[----:B------:R-:W-:Y:S02]  /*3dc0*/  MOV R64, R167 ;  /* 0x000000a700407202 */ /* 0x000fe40000000f00 */
.L_x_45206:
[----:B------:R-:W-:Y:S01]  /*3dd0*/  FMUL.FTZ R166, R69, R210 ;  /* 0x000000d245a67220 */ /* 0x000fe20000410000 */
[----:B------:R-:W-:Y:S05]  /*3de0*/  @P2 BRA `(.L_x_45207) ;  /* 0x0000002000002947 */ /* 0x000fea0003800000 */
[----:B------:R-:W-:Y:S05]  /*3df0*/  @P0 BRA `(.L_x_45208) ;  /* 0x0000002000000947 */ /* 0x000fea0003800000 */
[----:B------:R-:W-:Y:S05]  /*3e00*/  BRA `(.L_x_45209) ;  /* 0x0000002000007947 */ /* 0x000fea0003800000 */
.L_x_45207:
[----:B------:R-:W-:-:S05]  /*3e10*/  FADD.FTZ R166, R61, R166 ;  /* 0x000000a63da67221 */ /* 0x000fca0000010000 */
.L_x_45208:
[----:B------:R-:W-:Y:S02]  /*3e20*/  MOV R65, R166 ;  /* 0x000000a600417202 */ /* 0x000fe40000000f00 */
.L_x_45209:
[----:B------:R-:W-:Y:S01]  /*3e30*/  FMUL.FTZ R199, R70, R210 ;  /* 0x000000d246c77220 */ /* 0x000fe20000410000 */
[----:B------:R-:W-:Y:S05]  /*3e40*/  @P2 BRA `(.L_x_45210) ;  /* 0x0000002000002947 */ /* 0x000fea0003800000 */
[----:B------:R-:W-:Y:S05]  /*3e50*/  @P0 BRA `(.L_x_45211) ;  /* 0x0000002000000947 */ /* 0x000fea0003800000 */
[----:B------:R-:W-:Y:S05]  /*3e60*/  BRA `(.L_x_45212) ;  /* 0x0000002000007947 */ /* 0x000fea0003800000 */
.L_x_45210:
[----:B------:R-:W-:-:S05]  /*3e70*/  FADD.FTZ R199, R62, R199 ;  /* 0x000000c73ec77221 */ /* 0x000fca0000010000 */
.L_x_45211:
[----:B------:R-:W-:Y:S02]  /*3e80*/  MOV R66, R199 ;  /* 0x000000c700427202 */ /* 0x000fe40000000f00 */
.L_x_45212:
[----:B------:R-:W-:Y:S01]  /*3e90*/  FMUL.FTZ R198, R71, R210 ;  /* 0x000000d247c67220 */ /* 0x000fe20000410000 */
[----:B------:R-:W-:Y:S05]  /*3ea0*/  @P2 BRA `(.L_x_45213) ;  /* 0x0000002000002947 */ /* 0x000fea0003800000 */
[----:B------:R-:W-:Y:S05]  /*3eb0*/  @P0 BRA `(.L_x_45214) ;  /* 0x0000002000000947 */ /* 0x000fea0003800000 */
[----:B------:R-:W-:Y:S05]  /*3ec0*/  BRA `(.L_x_45215) ;  /* 0x0000002000007947 */ /* 0x000fea0003800000 */
.L_x_45213:
[----:B------:R-:W-:-:S05]  /*3ed0*/  FADD.FTZ R198, R63, R198 ;  /* 0x000000c63fc67221 */ /* 0x000fca0000010000 */
.L_x_45214:
[----:B------:R-:W-:Y:S02]  /*3ee0*/  MOV R67, R198 ;  /* 0x000000c600437202 */ /* 0x000fe40000000f00 */
.L_x_45215:
[----:B------:R-:W-:-:S04]  /*3ef0*/  @P0 LEA R68, P2, R211, c[0x0][0x188], 0x4 ;  /* 0x00006200d3440a11 */ /* 0x000fc800078420ff */
[C---:B------:R-:W-:Y:S02]  /*3f00*/  @P0 LEA.HI.X R69, R211.reuse, c[0x0][0x18c], RZ, 0x4, P2 ;  /* 0x00006300d3450a11 */ /* 0x040fe400010f24ff */
[----:B------:R-:W-:-:S03]  /*3f10*/  IADD3 R211, R211, 0x20, RZ ;  /* 0x00000020d3d37810 */ /* 0x000fc60007ffe0ff */
[----:B------:R0:W-:Y:S04]  /*3f20*/  @P0 STG.E.128 [R68.64], R64 ;  /* 0x0000004044000986 */ /* 0x0001e8000c101d04 */
.L_x_45203:
[----:B------:R-:W-:Y:S05]  /*3f30*/  BSYNC B0 ;  /* 0x0000000000007941 */ /* 0x000fea0003800000 */
.L_x_45202:
        /* <DEDUP_REMOVED lines=17> */
.L_x_45218:
[----:B0-----:R-:W-:-:S05]  /*4050*/  FADD.FTZ R169, R60, R169 ;  /* 0x000000a93ca97221 */ /* 0x001fca0000010000 */
.L_x_45219:
[----:B------:R-:W-:Y:S02]  /*4060*/  MOV R64, R169 ;  /* 0x000000a900407202 */ /* 0x000fe40000000f00 */
.L_x_45220:
[----:B------:R-:W-:Y:S01]  /*4070*/  FMUL.FTZ R168, R69, R210 ;  /* 0x000000d245a87220 */ /* 0x000fe20000410000 */
[----:B------:R-:W-:Y:S05]  /*4080*/  @P2 BRA `(.L_x_45221) ;  /* 0x0000002000002947 */ /* 0x000fea0003800000 */
[----:B------:R-:W-:Y:S05]  /*4090*/  @P0 BRA `(.L_x_45222) ;  /* 0x0000002000000947 */ /* 0x000fea0003800000 */
[----:B------:R-:W-:Y:S05]  /*40a0*/  BRA `(.L_x_45223) ;  /* 0x0000002000007947 */ /* 0x000fea0003800000 */
.L_x_45221:
[----:B------:R-:W-:-:S05]  /*40b0*/  FADD.FTZ R168, R61, R168 ;  /* 0x000000a83da87221 */ /* 0x000fca0000010000 */
.L_x_45222:
[----:B------:R-:W-:Y:S02]  /*40c0*/  MOV R65, R168 ;  /* 0x000000a800417202 */ /* 0x000fe40000000f00 */
.L_x_45223:
[----:B------:R-:W-:Y:S01]  /*40d0*/  FMUL.FTZ R201, R70, R210 ;  /* 0x000000d246c97220 */ /* 0x000fe20000410000 */
[----:B------:R-:W-:Y:S05]  /*40e0*/  @P2 BRA `(.L_x_45224) ;  /* 0x0000002000002947 */ /* 0x000fea0003800000 */
[----:B------:R-:W-:Y:S05]  /*40f0*/  @P0 BRA `(.L_x_45225) ;  /* 0x0000002000000947 */ /* 0x000fea0003800000 */
[----:B------:R-:W-:Y:S05]  /*4100*/  BRA `(.L_x_45226) ;  /* 0x0000002000007947 */ /* 0x000fea0003800000 */
.L_x_45224:
[----:B------:R-:W-:-:S05]  /*4110*/  FADD.FTZ R201, R62, R201 ;  /* 0x000000c93ec97221 */ /* 0x000fca0000010000 */
.L_x_45225:
[----:B------:R-:W-:Y:S02]  /*4120*/  MOV R66, R201 ;  /* 0x000000c900427202 */ /* 0x000fe40000000f00 */
.L_x_45226:
[----:B------:R-:W-:Y:S01]  /*4130*/  FMUL.FTZ R200, R71, R210 ;  /* 0x000000d247c87220 */ /* 0x000fe20000410000 */
[----:B------:R-:W-:Y:S05]  /*4140*/  @P2 BRA `(.L_x_45227) ;  /* 0x0000002000002947 */ /* 0x000fea0003800000 */
[----:B------:R-:W-:Y:S05]  /*4150*/  @P0 BRA `(.L_x_45228) ;  /* 0x0000002000000947 */ /* 0x000fea0003800000 */
[----:B------:R-:W-:Y:S05]  /*4160*/  BRA `(.L_x_45229) ;  /* 0x0000002000007947 */ /* 0x000fea0003800000 */
.L_x_45227:
[----:B------:R-:W-:-:S05]  /*4170*/  FADD.FTZ R200, R63, R200 ;  /* 0x000000c83fc87221 */ /* 0x000fca0000010000 */
.L_x_45228:
[----:B------:R-:W-:Y:S02]  /*4180*/  MOV R67, R200 ;  /* 0x000000c800437202 */ /* 0x000fe40000000f00 */
.L_x_45229:
[----:B------:R-:W-:-:S04]  /*4190*/  @P0 LEA R68, P2, R211, c[0x0][0x188], 0x4 ;  /* 0x00006200d3440a11 */ /* 0x000fc800078420ff */
[C---:B------:R-:W-:Y:S02]  /*41a0*/  @P0 LEA.HI.X R69, R211.reuse, c[0x0][0x18c], RZ, 0x4, P2 ;  /* 0x00006300d3450a11 */ /* 0x040fe400010f24ff */
[----:B------:R-:W-:-:S03]  /*41b0*/  IADD3 R211, R211, 0x20, RZ ;  /* 0x00000020d3d37810 */ /* 0x000fc60007ffe0ff */
[----:B------:R0:W-:Y:S04]  /*41c0*/  @P0 STG.E.128 [R68.64], R64 ;  /* 0x0000004044000986 */ /* 0x0001e8000c101d04 */
.L_x_45217:
[----:B------:R-:W-:Y:S05]  /*41d0*/  BSYNC B0 ;  /* 0x0000000000007941 */ /* 0x000fea0003800000 */
.L_x_45216:
        /* <DEDUP_REMOVED lines=17> */
.L_x_45232:
[----:B0-----:R-:W-:-:S05]  /*42f0*/  FADD.FTZ R171, R60, R171 ;  /* 0x000000ab3cab7221 */ /* 0x001fca0000010000 */
.L_x_45233:
[----:B------:R-:W-:Y:S02]  /*4300*/  MOV R64, R171 ;  /* 0x000000ab00407202 */ /* 0x000fe40000000f00 */
.L_x_45234:
[----:B------:R-:W-:Y:S01]  /*4310*/  FMUL.FTZ R170, R69, R210 ;  /* 0x000000d245aa7220 */ /* 0x000fe20000410000 */
[----:B------:R-:W-:Y:S05]  /*4320*/  @P2 BRA `(.L_x_45235) ;  /* 0x0000002000002947 */ /* 0x000fea0003800000 */
[----:B------:R-:W-:Y:S05]  /*4330*/  @P0 BRA `(.L_x_45236) ;  /* 0x0000002000000947 */ /* 0x000fea0003800000 */
[----:B------:R-:W-:Y:S05]  /*4340*/  BRA `(.L_x_45237) ;  /* 0x0000002000007947 */ /* 0x000fea0003800000 */
.L_x_45235:
[----:B------:R-:W-:-:S05]  /*4350*/  FADD.FTZ R170, R61, R170 ;  /* 0x000000aa3daa7221 */ /* 0x000fca0000010000 */
.L_x_45236:
[----:B------:R-:W-:Y:S02]  /*4360*/  MOV R65, R170 ;  /* 0x000000aa00417202 */ /* 0x000fe40000000f00 */
.L_x_45237:
[----:B------:R-:W-:Y:S01]  /*4370*/  FMUL.FTZ R203, R70, R210 ;  /* 0x000000d246cb7220 */ /* 0x000fe20000410000 */
[----:B------:R-:W-:Y:S05]  /*4380*/  @P2 BRA `(.L_x_45238) ;  /* 0x0000002000002947 */ /* 0x000fea0003800000 */
[----:B------:R-:W-:Y:S05]  /*4390*/  @P0 BRA `(.L_x_45239) ;  /* 0x0000002000000947 */ /* 0x000fea0003800000 */
[----:B------:R-:W-:Y:S05]  /*43a0*/  BRA `(.L_x_45240) ;  /* 0x0000002000007947 */ /* 0x000fea0003800000 */
.L_x_45238:
[----:B------:R-:W-:-:S05]  /*43b0*/  FADD.FTZ R203, R62, R203 ;  /* 0x000000cb3ecb7221 */ /* 0x000fca0000010000 */
.L_x_45239:
[----:B------:R-:W-:Y:S02]  /*43c0*/  MOV R66, R203 ;  /* 0x000000cb00427202 */ /* 0x000fe40000000f00 */
.L_x_45240:
[----:B------:R-:W-:Y:S01]  /*43d0*/  FMUL.FTZ R202, R71, R210 ;  /* 0x000000d247ca7220 */ /* 0x000fe20000410000 */
[----:B------:R-:W-:Y:S05]  /*43e0*/  @P2 BRA `(.L_x_45241) ;  /* 0x0000002000002947 */ /* 0x000fea0003800000 */
[----:B------:R-:W-:Y:S05]  /*43f0*/  @P0 BRA `(.L_x_45242) ;  /* 0x0000002000000947 */ /* 0x000fea0003800000 */
[----:B------:R-:W-:Y:S05]  /*4400*/  BRA `(.L_x_45243) ;  /* 0x0000002000007947 */ /* 0x000fea0003800000 */
.L_x_45241:
[----:B------:R-:W-:-:S05]  /*4410*/  FADD.FTZ R202, R63, R202 ;  /* 0x000000ca3fca7221 */ /* 0x000fca0000010000 */
.L_x_45242:
[----:B------:R-:W-:Y:S02]  /*4420*/  MOV R67, R202 ;  /* 0x000000ca00437202 */ /* 0x000fe40000000f00 */
.L_x_45243:
[----:B------:R-:W-:-:S04]  /*4430*/  @P0 LEA R68, P2, R211, c[0x0][0x188], 0x4 ;  /* 0x00006200d3440a11 */ /* 0x000fc800078420ff */
[C---:B------:R-:W-:Y:S02]  /*4440*/  @P0 LEA.HI.X R69, R211.reuse, c[0x0][0x18c], RZ, 0x4, P2 ;  /* 0x00006300d3450a11 */ /* 0x040fe400010f24ff */
[----:B------:R-:W-:-:S03]  /*4450*/  IADD3 R211, R211, 0x20, RZ ;  /* 0x00000020d3d37810 */ /* 0x000fc60007ffe0ff */
[----:B------:R0:W-:Y:S04]  /*4460*/  @P0 STG.E.128 [R68.64], R64 ;  /* 0x0000004044000986 */ /* 0x0001e8000c101d04 */
.L_x_45231:
[----:B------:R-:W-:Y:S05]  /*4470*/  BSYNC B0 ;  /* 0x0000000000007941 */ /* 0x000fea0003800000 */
.L_x_45230:
        /* <DEDUP_REMOVED lines=17> */
.L_x_45246:
[----:B0-----:R-:W-:-:S05]  /*4590*/  FADD.FTZ R173, R60, R173 ;  /* 0x000000ad3cad7221 */ /* 0x001fca0000010000 */
.L_x_45247:
[----:B------:R-:W-:Y:S02]  /*45a0*/  MOV R64, R173 ;  /* 0x000000ad00407202 */ /* 0x000fe40000000f00 */
.L_x_45248:
[----:B------:R-:W-:Y:S01]  /*45b0*/  FMUL.FTZ R172, R69, R210 ;  /* 0x000000d245ac7220 */ /* 0x000fe20000410000 */
[----:B------:R-:W-:Y:S05]  /*45c0*/  @P2 BRA `(.L_x_45249) ;  /* 0x0000002000002947 */ /* 0x000fea0003800000 */
[----:B------:R-:W-:Y:S05]  /*45d0*/  @P0 BRA `(.L_x_45250) ;  /* 0x0000002000000947 */ /* 0x000fea0003800000 */
[----:B------:R-:W-:Y:S05]  /*45e0*/  BRA `(.L_x_45251) ;  /* 0x0000002000007947 */ /* 0x000fea0003800000 */
.L_x_45249:
[----:B------:R-:W-:-:S05]  /*45f0*/  FADD.FTZ R172, R61, R172 ;  /* 0x000000ac3dac7221 */ /* 0x000fca0000010000 */
.L_x_45250:
[----:B------:R-:W-:Y:S02]  /*4600*/  MOV R65, R172 ;  /* 0x000000ac00417202 */ /* 0x000fe40000000f00 */
.L_x_45251:
[----:B------:R-:W-:Y:S01]  /*4610*/  FMUL.FTZ R205, R70, R210 ;  /* 0x000000d246cd7220 */ /* 0x000fe20000410000 */
[----:B------:R-:W-:Y:S05]  /*4620*/  @P2 BRA `(.L_x_45252) ;  /* 0x0000002000002947 */ /* 0x000fea0003800000 */
[----:B------:R-:W-:Y:S05]  /*4630*/  @P0 BRA `(.L_x_45253) ;  /* 0x0000002000000947 */ /* 0x000fea0003800000 */
[----:B------:R-:W-:Y:S05]  /*4640*/  BRA `(.L_x_45254) ;  /* 0x0000002000007947 */ /* 0x000fea0003800000 */
.L_x_45252:
[----:B------:R-:W-:-:S05]  /*4650*/  FADD.FTZ R205, R62, R205 ;  /* 0x000000cd3ecd7221 */ /* 0x000fca0000010000 */
.L_x_45253:
[----:B------:R-:W-:Y:S02]  /*4660*/  MOV R66, R205 ;  /* 0x000000cd00427202 */ /* 0x000fe40000000f00 */
.L_x_45254:
[----:B------:R-:W-:Y:S01]  /*4670*/  FMUL.FTZ R204, R71, R210 ;  /* 0x000000d247cc7220 */ /* 0x000fe20000410000 */
[----:B------:R-:W-:Y:S05]  /*4680*/  @P2 BRA `(.L_x_45255) ;  /* 0x0000002000002947 */ /* 0x000fea0003800000 */
[----:B------:R-:W-:Y:S05]  /*4690*/  @P0 BRA `(.L_x_45256) ;  /* 0x0000002000000947 */ /* 0x000fea0003800000 */
[----:B------:R-:W-:Y:S05]  /*46a0*/  BRA `(.L_x_45257) ;  /* 0x0000002000007947 */ /* 0x000fea0003800000 */
.L_x_45255:
[----:B------:R-:W-:-:S05]  /*46b0*/  FADD.FTZ R204, R63, R204 ;  /* 0x000000cc3fcc7221 */ /* 0x000fca0000010000 */
.L_x_45256:
[----:B------:R-:W-:Y:S02]  /*46c0*/  MOV R67, R204 ;  /* 0x000000cc00437202 */ /* 0x000fe40000000f00 */
.L_x_45257:
[----:B------:R-:W-:-:S04]  /*46d0*/  @P0 LEA R68, P2, R211, c[0x0][0x188], 0x4 ;  /* 0x00006200d3440a11 */ /* 0x000fc800078420ff */
[C---:B------:R-:W-:Y:S02]  /*46e0*/  @P0 LEA.HI.X R69, R211.reuse, c[0x0][0x18c], RZ, 0x4, P2 ;  /* 0x00006300d3450a11 */ /* 0x040fe400010f24ff */
[----:B------:R-:W-:-:S03]  /*46f0*/  IADD3 R211, R211, 0x20, RZ ;  /* 0x00000020d3d37810 */ /* 0x000fc60007ffe0ff */
[----:B------:R0:W-:Y:S04]  /*4700*/  @P0 STG.E.128 [R68.64], R64 ;  /* 0x0000004044000986 */ /* 0x0001e8000c101d04 */
.L_x_45245:
[----:B------:R-:W-:Y:S05]  /*4710*/  BSYNC B0 ;  /* 0x0000000000007941 */ /* 0x000fea0003800000 */
.L_x_45244:
        /* <DEDUP_REMOVED lines=17> */
.L_x_45260:
[----:B0-----:R-:W-:-:S05]  /*4830*/  FADD.FTZ R175, R60, R175 ;  /* 0x000000af3caf7221 */ /* 0x001fca0000010000 */
.L_x_45261:
[----:B------:R-:W-:Y:S02]  /*4840*/  MOV R64, R175 ;  /* 0x000000af00407202 */ /* 0x000fe40000000f00 */
.L_x_45262:
[----:B------:R-:W-:Y:S01]  /*4850*/  FMUL.FTZ R174, R69, R210 ;  /* 0x000000d245ae7220 */ /* 0x000fe20000410000 */
[----:B------:R-:W-:Y:S05]  /*4860*/  @P2 BRA `(.L_x_45263) ;  /* 0x0000002000002947 */ /* 0x000fea0003800000 */
[----:B------:R-:W-:Y:S05]  /*4870*/  @P0 BRA `(.L_x_45264) ;  /* 0x0000002000000947 */ /* 0x000fea0003800000 */
[----:B------:R-:W-:Y:S05]  /*4880*/  BRA `(.L_x_45265) ;  /* 0x0000002000007947 */ /* 0x000fea0003800000 */
.L_x_45263:
[----:B------:R-:W-:-:S05]  /*4890*/  FADD.FTZ R174, R61, R174 ;  /* 0x000000ae3dae7221 */ /* 0x000fca0000010000 */
.L_x_45264:
[----:B------:R-:W-:Y:S02]  /*48a0*/  MOV R65, R174 ;  /* 0x000000ae00417202 */ /* 0x000fe40000000f00 */
.L_x_45265:
[----:B------:R-:W-:Y:S01]  /*48b0*/  FMUL.FTZ R207, R70, R210 ;  /* 0x000000d246cf7220 */ /* 0x000fe20000410000 */
[----:B------:R-:W-:Y:S05]  /*48c0*/  @P2 BRA `(.L_x_45266) ;  /* 0x0000002000002947 */ /* 0x000fea0003800000 */
[----:B------:R-:W-:Y:S05]  /*48d0*/  @P0 BRA `(.L_x_45267) ;  /* 0x0000002000000947 */ /* 0x000fea0003800000 */
[----:B------:R-:W-:Y:S05]  /*48e0*/  BRA `(.L_x_45268) ;  /* 0x0000002000007947 */ /* 0x000fea0003800000 */
.L_x_45266:
[----:B------:R-:W-:-:S05]  /*48f0*/  FADD.FTZ R207, R62, R207 ;  /* 0x000000cf3ecf7221 */ /* 0x000fca0000010000 */
.L_x_45267:
[----:B------:R-:W-:Y:S02]  /*4900*/  MOV R66, R207 ;  /* 0x000000cf00427202 */ /* 0x000fe40000000f00 */
.L_x_45268:
[----:B------:R-:W-:Y:S01]  /*4910*/  FMUL.FTZ R206, R71, R210 ;  /* 0x000000d247ce7220 */ /* 0x000fe20000410000 */
[----:B------:R-:W-:Y:S05]  /*4920*/  @P2 BRA `(.L_x_45269) ;  /* 0x0000002000002947 */ /* 0x000fea0003800000 */
[----:B------:R-:W-:Y:S05]  /*4930*/  @P0 BRA `(.L_x_45270) ;  /* 0x0000002000000947 */ /* 0x000fea0003800000 */
[----:B------:R-:W-:Y:S05]  /*4940*/  BRA `(.L_x_45271) ;  /* 0x0000002000007947 */ /* 0x000fea0003800000 */
.L_x_45269:
[----:B------:R-:W-:-:S05]  /*4950*/  FADD.FTZ R206, R63, R206 ;  /* 0x000000ce3fce7221 */ /* 0x000fca0000010000 */
.L_x_45270:
[----:B------:R-:W-:Y:S02]  /*4960*/  MOV R67, R206 ;  /* 0x000000ce00437202 */ /* 0x000fe40000000f00 */
.L_x_45271:
[----:B------:R-:W-:-:S04]  /*4970*/  @P0 LEA R68, P2, R211, c[0x0][0x188], 0x4 ;  /* 0x00006200d3440a11 */ /* 0x000fc800078420ff */
[----:B------:R-:W-:-:S05]  /*4980*/  @P0 LEA.HI.X R69, R211, c[0x0][0x18c], RZ, 0x4, P2 ;  /* 0x00006300d3450a11 */ /* 0x000fca00010f24ff */
[----:B------:R0:W-:Y:S04]  /*4990*/  @P0 STG.E.128 [R68.64], R64 ;  /* 0x0000004044000986 */ /* 0x0001e8000c101d04 */
.L_x_45259:
[----:B------:R-:W-:Y:S05]  /*49a0*/  BSYNC B0 ;  /* 0x0000000000007941 */ /* 0x000fea0003800000 */
.L_x_45258:
        /* <DEDUP_REMOVED lines=10> */
[----:B------:R-:W-:-:S03]  /*4a50*/  @P2 LOP3.LUT R143, R143, 0x400, RZ, 0xfc, !PT ;  /* 0x000004008f8f2812 */ /* 0x000fc600078efcff */
[----:B------:R-:W-:Y:S02]  /*4a60*/  FSEL R70, R69, RZ, P1 ;  /* 0x000000ff45467208 */ /* 0x000fe40000800000 */
[----:B------:R-:W-:-:S03]  /*4a70*/  LOP3.LUT R143, R143, 0xfffffdff, RZ, 0xc0, !PT ;  /* 0xfffffdff8f8f7812 */ /* 0x000fc600078ec0ff */
        /* <DEDUP_REMOVED lines=9> */
[----:B------:R-:W-:Y:S01]  /*4b10*/  @P2 FADD.FTZ R70, R180, R69 ;  /* 0x00000045b4462221 */ /* 0x000fe20000010000 */
[----:B------:R-:W-:Y:S02]  /*4b20*/  ISETP.GT.U32.AND P2, PT, R142, 0x7f, PT ;  /* 0x0000007f8e00780c */ /* 0x000fe40003f44070 */
[----:B------:R-:W-:Y:S01]  /*4b30*/  LOP3.LUT R143, R143, 0xfffffeff, RZ, 0xc0, !PT ;  /* 0xfffffeff8f8f7812 */ /* 0x000fe200078ec0ff */
        /* <DEDUP_REMOVED lines=61> */
[----:B------:R-:W-:-:S03]  /*4f10*/  ISETP.GT.U32.AND P2, PT, R142, 0x19f, PT ;  /* 0x0000019f8e00780c */ /* 0x000fc60003f44070 */
[----:B------:R-:W-:-:S04]  /*4f20*/  FADD.FTZ R69, R169, R70 ;  /* 0x00000046a9457221 */ /* 0x000fc80000010000 */
[----:B------:R-:W-:-:S04]  /*4f30*/  FADD.FTZ R68, R168, R69 ;  /* 0x00000045a8447221 */ /* 0x000fc80000010000 */
[----:B------:R-:W-:-:S04]  /*4f40*/  FADD.FTZ R69, R201, R68 ;  /* 0x00000044c9457221 */ /* 0x000fc80000010000 */
[----:B------:R-:W-:-:S04]  /*4f50*/  @P2 FADD.FTZ R70, R200, R69 ;  /* 0x00000045c8462221 */ /* 0x000fc80000010000 */
        /* <DEDUP_REMOVED lines=11> */
[----:B------:R-:W-:Y:S01]  /*5010*/  @P5 FADD.FTZ R70, R206, R69 ;  /* 0x00000045ce465221 */ /* 0x000fe20000010000 */
[----:B------:R-:W-:Y:S05]  /*5020*/  BRA.DIV ~URZ, `(.L_x_45272) ;  /* 0x000020527f007947 */ /* 0x000fea000b800000 */
[----:B------:R0:W1:Y:S02]  /*5030*/  SHFL.BFLY PT, R69, R70, 0x1, 0x1f ;  /* 0x0c201f0046457f89 */ /* 0x00006400000e0000 */
.L_x_45308:
        /* <DEDUP_REMOVED lines=12> */
[----:B-----5:R-:W-:-:S04]  /*5100*/  FMUL.FTZ R210, R71, c[0x0][0x1e0] ;  /* 0x0000780047d27a20 */ /* 0x020fc80000410000 */
        /* <DEDUP_REMOVED lines=10> */
[----:B------:R-:W-:Y:S01]  /*51b0*/  FADD.FTZ R212, R179, -R210 ;  /* 0x800000d2b3d47221 */ /* 0x000fe20000010000 */
[----:B------:R-:W-:-:S05]  /*51c0*/  FSEL R68, R68, RZ, P1 ;  /* 0x000000ff44447208 */ /* 0x000fca0000800000 */
[----:B------:R-:W-:-:S04]  /*51d0*/  FFMA.FTZ R69, R69, R69, R68 ;  /* 0x0000004545457223 */ /* 0x000fc80000010044 */
[----:B------:R-:W-:Y:S02]  /*51e0*/  FFMA.FTZ R69, R70, R70, R69 ;  /* 0x0000004646457223 */ /* 0x000fe40000010045 */
[--C-:B------:R-:W-:Y:S02]  /*51f0*/  FADD.FTZ R70, R178, -R210.reuse ;  /* 0x800000d2b2467221 */ /* 0x100fe40000010000 */
[----:B------:R-:W-:Y:S02]  /*5200*/  FFMA.FTZ R69, R212, R212, R69 ;  /* 0x000000d4d4457223 */ /* 0x000fe40000010045 */
[--C-:B------:R-:W-:Y:S02]  /*5210*/  FADD.FTZ R212, R181, -R210.reuse ;  /* 0x800000d2b5d47221 */ /* 0x100fe40000010000 */
[----:B------:R-:W-:Y:S01]  /*5220*/  @P0 FFMA.FTZ R68, R70, R70, R69 ;  /* 0x0000004646440223 */ /* 0x000fe20000010045 */
[----:B------:R-:W-:Y:S01]  /*5230*/  ISETP.GT.U32.AND P0, PT, R142, 0x5f, PT ;  /* 0x0000005f8e00780c */ /* 0x000fe20003f04070 */
[----:B------:R-:W-:-:S02]  /*5240*/  FADD.FTZ R69, R149, -R210 ;  /* 0x800000d295457221 */ /* 0x000fc40000010000 */
[----:B------:R-:W-:Y:S02]  /*5250*/  FADD.FTZ R70, R148, -R210 ;  /* 0x800000d294467221 */ /* 0x000fe40000010000 */
        /* <DEDUP_REMOVED lines=87> */
[----:B------:R-:W-:Y:S01]  /*57d0*/  ISETP.NE.AND P0, PT, R209, RZ, PT ;  /* 0x000000ffd100720c */ /* 0x000fe20003f05270 */
[----:B------:R-:W-:-:S02]  /*57e0*/  FADD.FTZ R69, R169, -R210 ;  /* 0x800000d2a9457221 */ /* 0x000fc40000010000 */
[----:B------:R-:W-:Y:S02]  /*57f0*/  FADD.FTZ R70, R168, -R210 ;  /* 0x800000d2a8467221 */ /* 0x000fe40000010000 */
[----:B------:R-:W-:-:S04]  /*5800*/  FFMA.FTZ R69, R69, R69, R68 ;  /* 0x0000004545457223 */ /* 0x000fc80000010044 */
[----:B------:R-:W-:Y:S02]  /*5810*/  FFMA.FTZ R69, R70, R70, R69 ;  /* 0x0000004646457223 */ /* 0x000fe40000010045 */
[--C-:B------:R-:W-:Y:S02]  /*5820*/  FADD.FTZ R70, R200, -R210.reuse ;  /* 0x800000d2c8467221 */ /* 0x100fe40000010000 */
[----:B------:R-:W-:Y:S02]  /*5830*/  FFMA.FTZ R69, R212, R212, R69 ;  /* 0x000000d4d4457223 */ /* 0x000fe40000010045 */
[--C-:B------:R-:W-:Y:S02]  /*5840*/  FADD.FTZ R212, R203, -R210.reuse ;  /* 0x800000d2cbd47221 */ /* 0x100fe40000010000 */
[----:B------:R-:W-:Y:S02]  /*5850*/  @P2 FFMA.FTZ R68, R70, R70, R69 ;  /* 0x0000004646442223 */ /* 0x000fe40000010045 */
        /* <DEDUP_REMOVED lines=32> */
.L_x_45309:
[----:B------:R-:W-:Y:S01]  /*5a60*/  FMUL.FTZ R68, R210, R210 ;  /* 0x000000d2d2447220 */ /* 0x000fe20000410000 */
[----:B------:R-:W-:Y:S01]  /*5a70*/  MOV R70, c[0x0][0x1e0] ;  /* 0x0000780000467a02 */ /* 0x000fe20000000f00 */
[----:B-1----:R-:W-:Y:S01]  /*5a80*/  FADD.FTZ R209, R209, R212 ;  /* 0x000000d4d1d17221 */ /* 0x002fe20000010000 */
[----:B------:R-:W-:Y:S01]  /*5a90*/  ISETP.NE.AND P2, PT, RZ, UR6, PT ;  /* 0x00000006ff007c0c */ /* 0x000fe2000bf45270 */
[----:B------:R-:W-:Y:S01]  /*5aa0*/  BSSY B0, `(.L_x_45274) ;  /* 0x000001d000007945 */ /* 0x000fe20003800000 */
[----:B------:R-:W-:Y:S02]  /*5ab0*/  @!P6 MOV R71, 0x4 ;  /* 0x000000040047e802 */ /* 0x000fe40000000f00 */
[----:B------:R-:W-:Y:S01]  /*5ac0*/  FSEL R69, R68, RZ, P2 ;  /* 0x000000ff44457208 */ /* 0x000fe20001000000 */
[----:B------:R-:W-:Y:S02]  /*5ad0*/  FFMA.FTZ R68, R209, R70, c[0x0][0x228] ;  /* 0x00008a00d1447623 */ /* 0x000fe40000010046 */
[----:B------:R-:W-:-:S04]  /*5ae0*/  @!P6 IMAD.WIDE R70, R140, R71, c[0x0][0x1a0] ;  /* 0x000068008c46e625 */ /* 0x000fc800078e0247 */
[----:B------:R-:W-:Y:S01]  /*5af0*/  FADD.FTZ R209, R68, R69 ;  /* 0x0000004544d17221 */ /* 0x000fe20000010000 */
[----:B------:R-:W-:Y:S01]  /*5b00*/  @!P6 MOV R69, 0x4 ;  /* 0x000000040045e802 */ /* 0x000fe20000000f00 */
[----:B------:R1:W-:Y:S04]  /*5b10*/  @!P6 STG.E [R70.64], R210 ;  /* 0x000000d24600e986 */ /* 0x0003e8000c101904 */
[----:B------:R-:W2:Y:S01]  /*5b20*/  MUFU.RSQ R209, R209 ;  /* 0x000000d100d17308 */ /* 0x000ea20000001400 */
[----:B------:R-:W-:-:S05]  /*5b30*/  @!P6 IMAD.WIDE R68, R140, R69, c[0x0][0x1a8] ;  /* 0x00006a008c44e625 */ /* 0x000fca00078e0245 */
[----:B--2---:R1:W-:Y:S01]  /*5b40*/  @!P6 STG.E [R68.64], R209 ;  /* 0x000000d14400e986 */ /* 0x0043e2000c101904 */
[----:B------:R-:W-:Y:S05]  /*5b50*/  @!P1 BRA `(.L_x_45275) ;  /* 0x0000011000009947 */ /* 0x000fea0003800000 */
[----:B-1----:R-:W-:Y:S01]  /*5b60*/  FSEL R68, R210, RZ, !P2 ;  /* 0x000000ffd2447208 */ /* 0x002fe20005000000 */
[----:B------:R-:W-:-:S04]  /*5b70*/  HFMA2.MMA R213, -RZ, RZ, 0, 9.5367431640625e-07 ;  /* 0x00000010ffd57435 */ /* 0x000fc800000001ff */
[--C-:B------:R-:W-:Y:S02]  /*5b80*/  FADD.FTZ R70, R145, -R68.reuse ;  /* 0x8000004491467221 */ /* 0x100fe40000010000 */
[--C-:B------:R-:W-:Y:S02]  /*5b90*/  FADD.FTZ R214, R144, -R68.reuse ;  /* 0x8000004490d67221 */ /* 0x100fe40000010000 */
[--C-:B------:R-:W-:Y:S02]  /*5ba0*/  FADD.FTZ R216, R177, -R68.reuse ;  /* 0x80000044b1d87221 */ /* 0x100fe40000010000 */
[----:B------:R-:W-:Y:S02]  /*5bb0*/  FADD.FTZ R218, R176, -R68 ;  /* 0x80000044b0da7221 */ /* 0x000fe40000010000 */
[C---:B------:R-:W-:Y:S02]  /*5bc0*/  FMUL.FTZ R68, R209.reuse, R70 ;  /* 0x00000046d1447220 */ /* 0x040fe40000410000 */
[----:B------:R-:W-:-:S02]  /*5bd0*/  FMUL.FTZ R69, R209, R214 ;  /* 0x000000d6d1457220 */ /* 0x000fc40000410000 */
[C---:B------:R-:W-:Y:S02]  /*5be0*/  FMUL.FTZ R71, R209.reuse, R218 ;  /* 0x000000dad1477220 */ /* 0x040fe40000410000 */
[----:B------:R-:W-:Y:S02]  /*5bf0*/  FMUL.FTZ R70, R209, R216 ;  /* 0x000000d8d1467220 */ /* 0x000fe40000410000 */
[C---:B0-----:R-:W-:Y:S01]  /*5c00*/  IMAD.WIDE.U32 R212, R208.reuse, R213, c[0x0][0x208] ;  /* 0x00008200d0d47625 */ /* 0x041fe200078e00d5 */
[----:B------:R-:W-:-:S03]  /*5c10*/  IADD3 R208, R208, 0x20, RZ ;  /* 0x00000020d0d07810 */ /* 0x000fc60007ffe0ff */
[----:B------:R-:W-:Y:S02]  /*5c20*/  FFMA.FTZ R68, R141, R68, R138 ;  /* 0x000000448d447223 */ /* 0x000fe4000001008a */
[----:B------:R-:W-:Y:S02]  /*5c30*/  FFMA.FTZ R69, R139, R69, R136 ;  /* 0x000000458b457223 */ /* 0x000fe40000010088 */
[----:B------:R-:W-:Y:S02]  /*5c40*/  FFMA.FTZ R71, R135, R71, R132 ;  /* 0x0000004787477223 */ /* 0x000fe40000010084 */
[----:B------:R-:W-:-:S05]  /*5c50*/  FFMA.FTZ R70, R137, R70, R134 ;  /* 0x0000004689467223 */ /* 0x000fca0000010086 */
[----:B------:R0:W-:Y:S02]  /*5c60*/  STG.E.128 [R212.64], R68 ;  /* 0x00000044d4007986 */ /* 0x0001e4000c101d04 */
.L_x_45275:
[----:B------:R-:W-:Y:S05]  /*5c70*/  BSYNC B0 ;  /* 0x0000000000007941 */ /* 0x000fea0003800000 */
.L_x_45274:
[----:B------:R-:W-:Y:S01]  /*5c80*/  ISETP.GE.U32.AND P3, PT, R142, 0x40, PT ;  /* 0x000000408e00780c */ /* 0x000fe20003f66070 */
[----:B------:R-:W-:-:S12]  /*5c90*/  BSSY B0, `(.L_x_45276) ;  /* 0x0000013000007945 */ /* 0x000fd80003800000 */
[----:B------:R-:W-:Y:S05]  /*5ca0*/  @!P3 BRA `(.L_x_45277) ;  /* 0x000001100000b947 */ /* 0x000fea0003800000 */
[----:B------:R-:W-:Y:S02]  /*5cb0*/  FSEL R216, R210, RZ, !P2 ;  /* 0x000000ffd2d87208 */ /* 0x000fe40005000000 */
[----:B0-----:R-:W-:-:S03]  /*5cc0*/  MOV R213, 0x10 ;  /* 0x0000001000d57802 */ /* 0x001fc60000000f00 */
[--C-:B-1----:R-:W-:Y:S02]  /*5cd0*/  FADD.FTZ R68, R147, -R216.reuse ;  /* 0x800000d893447221 */ /* 0x102fe40000010000 */
[--C-:B------:R-:W-:Y:S02]  /*5ce0*/  FADD.FTZ R70, R146, -R216.reuse ;  /* 0x800000d892467221 */ /* 0x100fe40000010000 */
[--C-:B------:R-:W-:Y:S02]  /*5cf0*/  FADD.FTZ R214, R179, -R216.reuse ;  /* 0x800000d8b3d67221 */ /* 0x100fe40000010000 */
[----:B------:R-:W-:Y:S02]  /*5d00*/  FADD.FTZ R216, R178, -R216 ;  /* 0x800000d8b2d87221 */ /* 0x000fe40000010000 */
[C---:B------:R-:W-:Y:S02]  /*5d10*/  FMUL.FTZ R69, R209.reuse, R70 ;  /* 0x00000046d1457220 */ /* 0x040fe40000410000 */
[----:B------:R-:W-:-:S02]  /*5d20*/  FMUL.FTZ R68, R209, R68 ;  /* 0x00000044d1447220 */ /* 0x000fc40000410000 */
[C---:B------:R-:W-:Y:S02]  /*5d30*/  FMUL.FTZ R71, R209.reuse, R216 ;  /* 0x000000d8d1477220 */ /* 0x040fe40000410000 */
[----:B------:R-:W-:Y:S02]  /*5d40*/  FMUL.FTZ R70, R209, R214 ;  /* 0x000000d6d1467220 */ /* 0x000fe40000410000 */
[C---:B------:R-:W-:Y:S01]  /*5d50*/  IMAD.WIDE.U32 R212, R208.reuse, R213, c[0x0][0x208] ;  /* 0x00008200d0d47625 */ /* 0x040fe200078e00d5 */
[----:B------:R-:W-:-:S03]  /*5d60*/  IADD3 R208, R208, 0x20, RZ ;  /* 0x00000020d0d07810 */ /* 0x000fc60007ffe0ff */
[----:B------:R-:W-:Y:S02]  /*5d70*/  FFMA.FTZ R68, R133, R68, R130 ;  /* 0x0000004485447223 */ /* 0x000fe40000010082 */
[----:B------:R-:W-:Y:S02]  /*5d80*/  FFMA.FTZ R69, R131, R69, R128 ;  /* 0x0000004583457223 */ /* 0x000fe40000010080 */
[----:B------:R-:W-:Y:S02]  /*5d90*/  FFMA.FTZ R71, R57, R71, R72 ;  /* 0x0000004739477223 */ /* 0x000fe40000010048 */
[----:B------:R-:W-:-:S05]  /*5da0*/  FFMA.FTZ R70, R58, R70, R127 ;  /* 0x000000463a467223 */ /* 0x000fca000001007f */
[----:B------:R0:W-:Y:S02]  /*5db0*/  STG.E.128 [R212.64], R68 ;  /* 0x00000044d4007986 */ /* 0x0001e4000c101d04 */
.L_x_45277:
[----:B------:R-:W-:Y:S05]  /*5dc0*/  BSYNC B0 ;  /* 0x0000000000007941 */ /* 0x000fea0003800000 */
.L_x_45276:
[----:B------:R-:W-:Y:S01]  /*5dd0*/  ISETP.GE.U32.AND P3, PT, R142, 0x60, PT ;  /* 0x000000608e00780c */ /* 0x000fe20003f66070 */
[----:B------:R-:W-:-:S12]  /*5de0*/  BSSY B0, `(.L_x_45278) ;  /* 0x0000013000007945 */ /* 0x000fd80003800000 */
[----:B------:R-:W-:Y:S05]  /*5df0*/  @!P3 BRA `(.L_x_45279) ;  /* 0x000001100000b947 */ /* 0x000fea0003800000 */
[----:B------:R-:W-:Y:S01]  /*5e00*/  FSEL R216, R210, RZ, !P2 ;  /* 0x000000ffd2d87208 */ /* 0x000fe20005000000 */
[----:B0-----:R-:W-:-:S04]  /*5e10*/  HFMA2.MMA R213, -RZ, RZ, 0, 9.5367431640625e-07 ;  /* 0x00000010ffd57435 */ /* 0x001fc800000001ff */
        /* <DEDUP_REMOVED lines=15> */
.L_x_45279:
[----:B------:R-:W-:Y:S05]  /*5f10*/  BSYNC B0 ;  /* 0x0000000000007941 */ /* 0x000fea0003800000 */
.L_x_45278:
        /* <DEDUP_REMOVED lines=20> */
.L_x_45281:
[----:B------:R-:W-:Y:S05]  /*6060*/  BSYNC B0 ;  /* 0x0000000000007941 */ /* 0x000fea0003800000 */
.L_x_45280:
        /* <DEDUP_REMOVED lines=20> */
.L_x_45283:
[----:B------:R-:W-:Y:S05]  /*61b0*/  BSYNC B0 ;  /* 0x0000000000007941 */ /* 0x000fea0003800000 */
.L_x_45282:
        /* <DEDUP_REMOVED lines=20> */
.L_x_45285:
[----:B------:R-:W-:Y:S05]  /*6300*/  BSYNC B0 ;  /* 0x0000000000007941 */ /* 0x000fea0003800000 */
.L_x_45284:
        /* <DEDUP_REMOVED lines=20> */
.L_x_45287:
[----:B------:R-:W-:Y:S05]  /*6450*/  BSYNC B0 ;  /* 0x0000000000007941 */ /* 0x000fea0003800000 */
.L_x_45286:
        /* <DEDUP_REMOVED lines=20> */
.L_x_45289:
[----:B------:R-:W-:Y:S05]  /*65a0*/  BSYNC B0 ;  /* 0x0000000000007941 */ /* 0x000fea0003800000 */
.L_x_45288:
        /* <DEDUP_REMOVED lines=20> */
.L_x_45291:
[----:B------:R-:W-:Y:S05]  /*66f0*/  BSYNC B0 ;  /* 0x0000000000007941 */ /* 0x000fea0003800000 */
.L_x_45290:
        /* <DEDUP_REMOVED lines=20> */
.L_x_45293:
[----:B------:R-:W-:Y:S05]  /*6840*/  BSYNC B0 ;  /* 0x0000000000007941 */ /* 0x000fea0003800000 */
.L_x_45292:
        /* <DEDUP_REMOVED lines=20> */
.L_x_45295:
[----:B------:R-:W-:Y:S05]  /*6990*/  BSYNC B0 ;  /* 0x0000000000007941 */ /* 0x000fea0003800000 */
.L_x_45294:
        /* <DEDUP_REMOVED lines=20> */
.L_x_45297:
[----:B------:R-:W-:Y:S05]  /*6ae0*/  BSYNC B0 ;  /* 0x0000000000007941 */ /* 0x000fea0003800000 */
.L_x_45296:
        /* <DEDUP_REMOVED lines=20> */
.L_x_45299:
[----:B------:R-:W-:Y:S05]  /*6c30*/  BSYNC B0 ;  /* 0x0000000000007941 */ /* 0x000fea0003800000 */
.L_x_45298:
        /* <DEDUP_REMOVED lines=20> */
.L_x_45301:
[----:B------:R-:W-:Y:S05]  /*6d80*/  BSYNC B0 ;  /* 0x0000000000007941 */ /* 0x000fea0003800000 */
.L_x_45300:
        /* <DEDUP_REMOVED lines=20> */
.L_x_45303:
[----:B------:R-:W-:Y:S05]  /*6ed0*/  BSYNC B0 ;  /* 0x0000000000007941 */ /* 0x000fea0003800000 */
.L_x_45302:
[----:B------:R-:W-:Y:S01]  /*6ee0*/  ISETP.GE.U32.AND P3, PT, R142, 0x200, PT ;  /* 0x000002008e00780c */ /* 0x000fe20003f66070 */
[----:B------:R-:W-:-:S12]  /*6ef0*/  BSSY B0, `(.L_x_45304) ;  /* 0x0000012000007945 */ /* 0x000fd80003800000 */
[----:B------:R-:W-:Y:S05]  /*6f00*/  @!P3 BRA `(.L_x_45305) ;  /* 0x000001000000b947 */ /* 0x000fea0003800000 */
[----:B0-----:R-:W-:Y:S02]  /*6f10*/  FSEL R212, R210, RZ, !P2 ;  /* 0x000000ffd2d47208 */ /* 0x001fe40005000000 */
[----:B------:R-:W-:-:S03]  /*6f20*/  MOV R211, 0x10 ;  /* 0x0000001000d37802 */ /* 0x000fc60000000f00 */
        /* <DEDUP_REMOVED lines=8> */
[----:B------:R-:W-:-:S04]  /*6fb0*/  IMAD.WIDE.U32 R208, R208, R211, c[0x0][0x208] ;  /* 0x00008200d0d07625 */ /* 0x000fc800078e00d3 */
[----:B------:R-:W-:Y:S02]  /*6fc0*/  FFMA.FTZ R68, R4, R68, R73 ;  /* 0x0000004404447223 */ /* 0x000fe40000010049 */
[----:B------:R-:W-:Y:S02]  /*6fd0*/  FFMA.FTZ R69, R3, R69, R126 ;  /* 0x0000004503457223 */ /* 0x000fe4000001007e */
[----:B------:R-:W-:Y:S02]  /*6fe0*/  FFMA.FTZ R71, R0, R71, R129 ;  /* 0x0000004700477223 */ /* 0x000fe40000010081 */
[----:B------:R-:W-:-:S05]  /*6ff0*/  FFMA.FTZ R70, R2, R70, R59 ;  /* 0x0000004602467223 */ /* 0x000fca000001003b */
[----:B------:R0:W-:Y:S02]  /*7000*/  STG.E.128 [R208.64], R68 ;  /* 0x00000044d0007986 */ /* 0x0001e4000c101d04 */
.L_x_45305:
[----:B------:R-:W-:Y:S05]  /*7010*/  BSYNC B0 ;  /* 0x0000000000007941 */ /* 0x000fea0003800000 */
.L_x_45304:
[----:B01----:R-:W-:-:S10]  /*7020*/  HFMA2.MMA R69, -RZ, RZ, 0, 2.384185791015625e-07 ;  /* 0x00000004ff457435 */ /* 0x003fd400000001ff */
[----:B------:R-:W-:-:S05]  /*7030*/  IMAD R140, R69, c[0x0][0x160], R140 ;  /* 0x00005800458c7a24 */ /* 0x000fca00078e028c */
[----:B------:R-:W-:-:S13]  /*7040*/  ISETP.GE.AND P2, PT, R140, c[0x0][0x164], PT ;  /* 0x000059008c007a0c */ /* 0x000fda0003f46270 */
[----:B------:R-:W-:Y:S01]  /*7050*/  @P2 CALL.REL.NOINC `(.L_x_45306) ;  /* 0x0000001000002944 */ /* 0x000fe20003c00000 */
[----:B------:R-:W-:Y:S05]  /*7060*/  BRA `(.L_x_45307) ;  /* 0xffffae9000007947 */ /* 0x000fea000383ffff */
.L_x_45306:
[----:B------:R-:W-:Y:S05]  /*7070*/  EXIT ;  /* 0x000000000000794d */ /* 0x000fea0003800000 */
.L_x_45272:
[----:B------:R-:W-:Y:S01]  /*7080*/  HFMA2.MMA R71, -RZ, RZ, 0, 1.847743988037109375e-06 ;  /* 0x0000001fff477435 */ /* 0x000fe200000001ff */
[----:B------:R-:W-:Y:S02]  /*7090*/  MOV R209, 0x1 ;  /* 0x0000000100d17802 */ /* 0x000fe40000000f00 */
[----:B------:R-:W-:Y:S02]  /*70a0*/  MOV R214, 0xffffffff ;  /* 0xffffffff00d67802 */ /* 0x000fe40000000f00 */
[----:B------:R-:W-:Y:S02]  /*70b0*/  MOV R68, 0x70d0 ;  /* 0x000070d000447802 */ /* 0x000fe40000000f00 */
[----:B-----5:R-:W-:Y:S05]  /*70c0*/  CALL.REL.NOINC `($__internal_128_$__cuda_sm70_shflsync_bfly_p) ;  /* 0x00000c9000007944 */ /* 0x020fea0003c00000 */
[----:B-1----:R-:W-:Y:S01]  /*70d0*/  MOV R69, R209 ;  /* 0x000000d100457202 */ /* 0x002fe20000000f00 */
[----:B0-----:R-:W-:Y:S05]  /*70e0*/  BRA `(.L_x_45308) ;  /* 0xffffdf5000007947 */ /* 0x001fea000383ffff */
.L_x_45273:
[----:B------:R-:W-:Y:S01]  /*70f0*/  HFMA2.MMA R209, -RZ, RZ, 0, 1.1920928955078125e-07 ;  /* 0x00000002ffd17435 */ /* 0x000fe200000001ff */
[----:B0-----:R-:W-:Y:S02]  /*7100*/  MOV R70, R211 ;  /* 0x000000d300467202 */ /* 0x001fe40000000f00 */
[----:B------:R-:W-:Y:S02]  /*7110*/  MOV R71, 0x1f ;  /* 0x0000001f00477802 */ /* 0x000fe40000000f00 */
[----:B------:R-:W-:-:S02]  /*7120*/  MOV R214, 0xffffffff ;  /* 0xffffffff00d67802 */ /* 0x000fc40000000f00 */
[----:B------:R-:W-:Y:S02]  /*7130*/  MOV R68, 0x7150 ;  /* 0x0000715000447802 */ /* 0x000fe40000000f00 */
[----:B-----5:R-:W-:Y:S05]  /*7140*/  CALL.REL.NOINC `($__internal_128_$__cuda_sm70_shflsync_bfly_p) ;  /* 0x00000c1000007944 */ /* 0x020fea0003c00000 */
[----:B01----:R-:W-:Y:S01]  /*7150*/  FADD.FTZ R70, R211, R209 ;  /* 0x000000d1d3467221 */ /* 0x003fe20000010000 */
[----:B------:R-:W-:Y:S01]  /*7160*/  HFMA2.MMA R209, -RZ, RZ, 0, 2.384185791015625e-07 ;  /* 0x00000004ffd17435 */ /* 0x000fe200000001ff */
[----:B------:R-:W-:Y:S02]  /*7170*/  MOV R71, 0x1f ;  /* 0x0000001f00477802 */ /* 0x000fe40000000f00 */
[----:B------:R-:W-:Y:S02]  /*7180*/  MOV R214, 0xffffffff ;  /* 0xffffffff00d67802 */ /* 0x000fe40000000f00 */
[----:B------:R-:W-:Y:S02]  /*7190*/  MOV R68, 0x71b0 ;  /* 0x000071b000447802 */ /* 0x000fe40000000f00 */
[----:B------:R-:W-:Y:S05]  /*71a0*/  CALL.REL.NOINC `($__internal_128_$__cuda_sm70_shflsync_bfly_p) ;  /* 0x00000bb000007944 */ /* 0x000fea0003c00000 */
[----:B01----:R-:W-:Y:S01]  /*71b0*/  FADD.FTZ R70, R70, R209 ;  /* 0x000000d146467221 */ /* 0x003fe20000010000 */
[----:B------:R-:W-:Y:S01]  /*71c0*/  HFMA2.MMA R209, -RZ, RZ, 0, 4.76837158203125e-07 ;  /* 0x00000008ffd17435 */ /* 0x000fe200000001ff */
[----:B------:R-:W-:Y:S02]  /*71d0*/  MOV R71, 0x1f ;  /* 0x0000001f00477802 */ /* 0x000fe40000000f00 */
[----:B------:R-:W-:-:S02]  /*71e0*/  MOV R214, 0xffffffff ;  /* 0xffffffff00d67802 */ /* 0x000fc40000000f00 */
[----:B------:R-:W-:Y:S02]  /*71f0*/  MOV R68, 0x7210 ;  /* 0x0000721000447802 */ /* 0x000fe40000000f00 */
[----:B------:R-:W-:Y:S05]  /*7200*/  CALL.REL.NOINC `($__internal_128_$__cuda_sm70_shflsync_bfly_p) ;  /* 0x00000b5000007944 */ /* 0x000fea0003c00000 */
[----:B01----:R-:W-:Y:S01]  /*7210*/  FADD.FTZ R70, R70, R209 ;  /* 0x000000d146467221 */ /* 0x003fe20000010000 */
[----:B------:R-:W-:Y:S01]  /*7220*/  HFMA2.MMA R209, -RZ, RZ, 0, 9.5367431640625e-07 ;  /* 0x00000010ffd17435 */ /* 0x000fe200000001ff */
[----:B------:R-:W-:Y:S02]  /*7230*/  MOV R71, 0x1f ;  /* 0x0000001f00477802 */ /* 0x000fe40000000f00 */
[----:B------:R-:W-:Y:S02]  /*7240*/  MOV R214, 0xffffffff ;  /* 0xffffffff00d67802 */ /* 0x000fe40000000f00 */
[----:B------:R-:W-:Y:S02]  /*7250*/  MOV R68, 0x7270 ;  /* 0x0000727000447802 */ /* 0x000fe40000000f00 */
[----:B------:R-:W-:Y:S05]  /*7260*/  CALL.REL.NOINC `($__internal_128_$__cuda_sm70_shflsync_bfly_p) ;  /* 0x00000af000007944 */ /* 0x000fea0003c00000 */
[----:B-1----:R-:W-:Y:S01]  /*7270*/  FADD.FTZ R209, R70, R209 ;  /* 0x000000d146d17221 */ /* 0x002fe20000010000 */
[----:B------:R-:W-:Y:S02]  /*7280*/  P2R R211, PR, RZ, 0x1 ;  /* 0x00000001ffd37803 */ /* 0x000fe40000000000 */
[----:B------:R-:W-:Y:S01]  /*7290*/  ISETP.GT.U32.AND P0, PT, R142, 0x3f, PT ;  /* 0x0000003f8e00780c */ /* 0x000fe20003f04070 */
[----:B------:R-:W-:Y:S01]  /*72a0*/  FMUL.FTZ R210, R209, c[0x0][0x1e0] ;  /* 0x00007800d1d27a20 */ /* 0x000fe20000410000 */
[----:B------:R-:W-:Y:S01]  /*72b0*/  HFMA2.MMA R209, -RZ, RZ, 0, 5.9604644775390625e-08 ;  /* 0x00000001ffd17435 */ /* 0x000fe200000001ff */
[----:B0-----:R-:W-:-:S02]  /*72c0*/  MOV R214, 0xffffffff ;  /* 0xffffffff00d67802 */ /* 0x001fc40000000f00 */
[--C-:B------:R-:W-:Y:S02]  /*72d0*/  FADD.FTZ R68, R145, -R210.reuse ;  /* 0x800000d291447221 */ /* 0x100fe40000010000 */
[--C-:B------:R-:W-:Y:S02]  /*72e0*/  FADD.FTZ R69, R144, -R210.reuse ;  /* 0x800000d290457221 */ /* 0x100fe40000010000 */
[----:B------:R-:W-:Y:S02]  /*72f0*/  FFMA.FTZ R68, R68, R68, RZ ;  /* 0x0000004444447223 */ /* 0x000fe400000100ff */
[----:B------:R-:W-:Y:S02]  /*7300*/  FADD.FTZ R71, R177, -R210 ;  /* 0x800000d2b1477221 */ /* 0x000fe40000010000 */
[----:B------:R-:W-:Y:S02]  /*7310*/  FFMA.FTZ R68, R69, R69, R68 ;  /* 0x0000004545447223 */ /* 0x000fe40000010044 */
[----:B------:R-:W-:-:S02]  /*7320*/  FADD.FTZ R69, R176, -R210 ;  /* 0x800000d2b0457221 */ /* 0x000fc40000010000 */
[----:B------:R-:W-:Y:S01]  /*7330*/  FFMA.FTZ R68, R71, R71, R68 ;  /* 0x0000004747447223 */ /* 0x000fe20000010044 */
[----:B------:R-:W-:Y:S01]  /*7340*/  MOV R71, 0x1f ;  /* 0x0000001f00477802 */ /* 0x000fe20000000f00 */
        /* <DEDUP_REMOVED lines=132> */
[----:B------:R-:W-:Y:S01]  /*7b90*/  @P5 FFMA.FTZ R70, R68, R68, R69 ;  /* 0x0000004444465223 */ /* 0x000fe20000010045 */
[----:B------:R-:W-:Y:S02]  /*7ba0*/  MOV R68, 0x7bc0 ;  /* 0x00007bc000447802 */ /* 0x000fe40000000f00 */
[----:B------:R-:W-:Y:S05]  /*7bb0*/  CALL.REL.NOINC `($__internal_128_$__cuda_sm70_shflsync_bfly_p) ;  /* 0x000001a000007944 */ /* 0x000fea0003c00000 */
[----:B01----:R-:W-:Y:S01]  /*7bc0*/  FADD.FTZ R70, R70, R209 ;  /* 0x000000d146467221 */ /* 0x003fe20000010000 */
[----:B------:R-:W-:Y:S01]  /*7bd0*/  HFMA2.MMA R209, -RZ, RZ, 0, 1.1920928955078125e-07 ;  /* 0x00000002ffd17435 */ /* 0x000fe200000001ff */
[----:B------:R-:W-:Y:S02]  /*7be0*/  MOV R71, 0x1f ;  /* 0x0000001f00477802 */ /* 0x000fe40000000f00 */
[----:B------:R-:W-:Y:S02]  /*7bf0*/  MOV R214, 0xffffffff ;  /* 0xffffffff00d67802 */ /* 0x000fe40000000f00 */
[----:B------:R-:W-:Y:S02]  /*7c00*/  MOV R68, 0x7c20 ;  /* 0x00007c2000447802 */ /* 0x000fe40000000f00 */
[----:B------:R-:W-:Y:S05]  /*7c10*/  CALL.REL.NOINC `($__internal_128_$__cuda_sm70_shflsync_bfly_p) ;  /* 0x0000014000007944 */ /* 0x000fea0003c00000 */
[----:B01----:R-:W-:Y:S01]  /*7c20*/  FADD.FTZ R70, R70, R209 ;  /* 0x000000d146467221 */ /* 0x003fe20000010000 */
[----:B------:R-:W-:Y:S01]  /*7c30*/  HFMA2.MMA R209, -RZ, RZ, 0, 2.384185791015625e-07 ;  /* 0x00000004ffd17435 */ /* 0x000fe200000001ff */
[----:B------:R-:W-:Y:S02]  /*7c40*/  MOV R71, 0x1f ;  /* 0x0000001f00477802 */ /* 0x000fe40000000f00 */
[----:B------:R-:W-:-:S02]  /*7c50*/  MOV R214, 0xffffffff ;  /* 0xffffffff00d67802 */ /* 0x000fc40000000f00 */
[----:B------:R-:W-:Y:S02]  /*7c60*/  MOV R68, 0x7c80 ;  /* 0x00007c8000447802 */ /* 0x000fe40000000f00 */
[----:B------:R-:W-:Y:S05]  /*7c70*/  CALL.REL.NOINC `($__internal_128_$__cuda_sm70_shflsync_bfly_p) ;  /* 0x000000e000007944 */ /* 0x000fea0003c00000 */
[----:B01----:R-:W-:Y:S01]  /*7c80*/  FADD.FTZ R70, R70, R209 ;  /* 0x000000d146467221 */ /* 0x003fe20000010000 */
[----:B------:R-:W-:Y:S01]  /*7c90*/  HFMA2.MMA R209, -RZ, RZ, 0, 4.76837158203125e-07 ;  /* 0x00000008ffd17435 */ /* 0x000fe200000001ff */
[----:B------:R-:W-:Y:S02]  /*7ca0*/  MOV R71, 0x1f ;  /* 0x0000001f00477802 */ /* 0x000fe40000000f00 */
[----:B------:R-:W-:Y:S02]  /*7cb0*/  MOV R214, 0xffffffff ;  /* 0xffffffff00d67802 */ /* 0x000fe40000000f00 */
[----:B------:R-:W-:Y:S02]  /*7cc0*/  MOV R68, 0x7ce0 ;  /* 0x00007ce000447802 */ /* 0x000fe40000000f00 */
[----:B------:R-:W-:Y:S05]  /*7cd0*/  CALL.REL.NOINC `($__internal_128_$__cuda_sm70_shflsync_bfly_p) ;  /* 0x0000008000007944 */ /* 0x000fea0003c00000 */
[----:B-1----:R-:W-:Y:S01]  /*7ce0*/  FADD.FTZ R212, R70, R209 ;  /* 0x000000d146d47221 */ /* 0x002fe20000010000 */
[----:B------:R-:W-:Y:S01]  /*7cf0*/  HFMA2.MMA R209, -RZ, RZ, 0, 9.5367431640625e-07 ;  /* 0x00000010ffd17435 */ /* 0x000fe200000001ff */
[----:B0-----:R-:W-:Y:S02]  /*7d00*/  MOV R71, 0x1f ;  /* 0x0000001f00477802 */ /* 0x001fe40000000f00 */
[----:B------:R-:W-:-:S02]  /*7d10*/  MOV R214, 0xffffffff ;  /* 0xffffffff00d67802 */ /* 0x000fc40000000f00 */
[----:B------:R-:W-:Y:S02]  /*7d20*/  MOV R70, R212 ;  /* 0x000000d400467202 */ /* 0x000fe40000000f00 */
[----:B------:R-:W-:Y:S02]  /*7d30*/  MOV R68, 0x7d50 ;  /* 0x00007d5000447802 */ /* 0x000fe40000000f00 */
[----:B------:R-:W-:Y:S05]  /*7d40*/  CALL.REL.NOINC `($__internal_128_$__cuda_sm70_shflsync_bfly_p) ;  /* 0x0000001000007944 */ /* 0x000fea0003c00000 */
[----:B01----:R-:W-:Y:S05]  /*7d50*/  BRA `(.L_x_45309) ;  /* 0xffffdd0000007947 */ /* 0x003fea000383ffff */
        .weak           $__internal_128_$__cuda_sm70_shflsync_bfly_p
        .type           $__internal_128_$__cuda_sm70_shflsync_bfly_p,@function
        .size           $__internal_128_$__cuda_sm70_shflsync_bfly_p,(.L_x_57168 - $__internal_128_$__cuda_sm70_shflsync_bfly_p)
$__internal_128_$__cuda_sm70_shflsync_bfly_p:
[----:B------:R-:W-:Y:S01]  /*7d60*/  HFMA2.MMA R69, -RZ, RZ, 0, 0 ;  /* 0x00000000ff457435 */ /* 0x000fe200000001ff */
[----:B------:R-:W-:Y:S04]  /*7d70*/  WARPSYNC R214 ;  /* 0x000000d600007348 */ /* 0x000fe80003800000 */
[----:B------:R0:W1:Y:S01]  /*7d80*/  SHFL.BFLY PT, R209, R70, R209, R71 ;  /* 0x0c0000d146d17389 */ /* 0x00006200000e0047 */
[----:B------:R-:W-:Y:S05]  /*7d90*/  RET.REL.NODEC R68 `(_ZN10layer_norm13ln_fwd_kernelINS_13Kernel_traitsI6__halfffffjLj2048ELj1ELj4ELj1ELj16ENS_18Kernel_traits_baseILj2048ES2_ffffjLj128EEEEELb0ELb0ELb0ELb0EEEvNS_9FwdParamsE) ;  /* 0xffff826044007950 */ /* 0x000fea0003c3ffff */
.L_x_45310:
        /* <DEDUP_REMOVED lines=14> */
.L_x_57168:


//--------------------- .text._ZN10layer_norm13ln_fwd_kernelINS_13Kernel_traitsI6__halfffffjLj2048ELj1ELj4ELj1ELj16ENS_18Kernel_traits_baseILj2048ES2_ffffjLj128EEEEELb0ELb0ELb0ELb1EEEvNS_9FwdParamsE --------------------------
	.section	.text._ZN10layer_norm13ln_fwd_kernelINS_13Kernel_traitsI6__halfffffjLj2048ELj1ELj4ELj1ELj16ENS_18Kernel_traits_baseILj2048ES2_ffffjLj128EEEEELb0ELb0ELb0ELb1EEEvNS_9FwdParamsE,"ax",@progbits
	.sectioninfo	@"SHI_REGISTERS=240"
	.align	128
        .global         _ZN10layer_norm13ln_fwd_kernelINS_13Kernel_traitsI6__halfffffjLj2048ELj1ELj4ELj1ELj16ENS_18Kernel_traits_baseILj2048ES2_ffffjLj128EEEEELb0ELb0ELb0ELb1EEEvNS_9FwdParamsE
        .type           _ZN10layer_norm13ln_fwd_kernelINS_13Kernel_traitsI6__halfffffjLj2048ELj1ELj4ELj1ELj16ENS_18Kernel_traits_baseILj2048ES2_ffffjLj128EEEEELb0ELb0ELb0ELb1EEEvNS_9FwdParamsE,@function
        .size           _ZN10layer_norm13ln_fwd_kernelINS_13Kernel_traitsI6__halfffffjLj2048ELj1ELj4ELj1ELj16ENS_18Kernel_traits_baseILj2048ES2_ffffjLj128EEEEELb0ELb0ELb0ELb1EEEvNS_9FwdParamsE,(.L_x_57169 - _ZN10layer_norm13ln_fwd_kernelINS_13Kernel_traitsI6__halfffffjLj2048ELj1ELj4ELj1ELj16ENS_18Kernel_traits_baseILj2048ES2_ffffjLj128EEEEELb0ELb0ELb0ELb1EEEvNS_9FwdParamsE)
        .other          _ZN10layer_norm13ln_fwd_kernelINS_13Kernel_traitsI6__halfffffjLj2048ELj1ELj4ELj1ELj16ENS_18Kernel_traits_baseILj2048ES2_ffffjLj128EEEEELb0ELb0ELb0ELb1EEEvNS_9FwdParamsE,@"STO_CUDA_ENTRY STV_DEFAULT"
_ZN10layer_norm13ln_fwd_kernelINS_13Kernel_traitsI6__halfffffjLj2048ELj1ELj4ELj1ELj16ENS_18Kernel_traits_baseILj2048ES2_ffffjLj128EEEEELb0ELb0ELb0ELb1EEEvNS_9FwdParamsE:
.text._ZN10layer_norm13ln_fwd_kernelINS_13Kernel_traitsI6__halfffffjLj2048ELj1ELj4ELj1ELj16ENS_18Kernel_traits_baseILj2048ES2_ffffjLj128EEEEELb0ELb0ELb0ELb1EEEvNS_9FwdParamsE:
[----:B------:R-:W-:Y:S02]  /*0000*/  MOV R1, c[0x0][0x28] ;  /* 0x00000a0000017a02 */ /* 0x000fe40000000f00 */
[----:B------:R-:W0:Y:S01]  /*0010*/  S2R R14, SR_TID.X ;  /* 0x00000000000e7919 */ /* 0x000e220000002100 */
[----:B------:R-:W-:Y:S01]  /*0020*/  ISETP.NE.U32.AND P1, PT, RZ, c[0x0][0x218], PT ;  /* 0x00008600ff007a0c */ /* 0x000fe20003f25070 */
[----:B------:R-:W-:-:S03]  /*0030*/  ULDC.64 UR4, c[0x0][0x118] ;  /* 0x0000460000047ab9 */ /* 0x000fc60000000a00 */
[----:B------:R-:W-:Y:S02]  /*0040*/  ISETP.NE.AND.EX P1, PT, RZ, c[0x0][0x21c], PT, P1 ;  /* 0x00008700ff007a0c */ /* 0x000fe40003f25310 */
[----:B0-----:R-:W-:-:S11]  /*0050*/  LOP3.LUT R158, R14, 0x1f, RZ, 0xc0, !PT ;  /* 0x0000001f0e9e7812 */ /* 0x001fd600078ec0ff */
[C---:B------:R-:W-:Y:S02]  /*0060*/  @P1 LEA R2, P0, R158.reuse, c[0x0][0x218], 0x3 ;  /* 0x000086009e021a11 */ /* 0x040fe400078018ff */
[C---:B------:R-:W-:Y:S02]  /*0070*/  LOP3.LUT R152, R158.reuse, 0x20, RZ, 0xfc, !PT ;  /* 0x000000209e987812 */ /* 0x040fe400078efcff */
[----:B------:R-:W-:Y:S02]  /*0080*/  LOP3.LUT R148, R158, 0x40, RZ, 0xfc, !PT ;  /* 0x000000409e947812 */ /* 0x000fe400078efcff */
[----:B------:R-:W-:Y:S02]  /*0090*/  @P1 IADD3.X R3, RZ, c[0x0][0x21c], RZ, P0, !PT ;  /* 0x00008700ff031a10 */ /* 0x000fe400007fe4ff */
[----:B------:R-:W-:Y:S02]  /*00a0*/  @P1 LEA R4, P2, R152, c[0x0][0x218], 0x3 ;  /* 0x0000860098041a11 */ /* 0x000fe400078418ff */
[----:B------:R-:W-:Y:S01]  /*00b0*/  @P1 LEA R6, P0, R148, c[0x0][0x218], 0x3 ;  /* 0x0000860094061a11 */ /* 0x000fe200078018ff */
[----:B------:R0:W5:Y:S01]  /*00c0*/  @P1 LDG.E.64 R116, [R2.64] ;  /* 0x0000000402741981 */ /* 0x000162000c1e1b00 */
[----:B------:R-:W-:-:S02]  /*00d0*/  LOP3.LUT R84, R158, 0x60, RZ, 0xfc, !PT ;  /* 0x000000609e547812 */ /* 0x000fc400078efcff */
[----:B------:R-:W-:Y:S02]  /*00e0*/  LOP3.LUT R54, R158, 0x80, RZ, 0xfc, !PT ;  /* 0x000000809e367812 */ /* 0x000fe400078efcff */
[----:B------:R-:W-:Y:S02]  /*00f0*/  @P1 LEA.HI.X R5, R152, c[0x0][0x21c], RZ, 0x3, P2 ;  /* 0x0000870098051a11 */ /* 0x000fe400010f1cff */
[----:B------:R-:W-:Y:S02]  /*0100*/  @P1 LEA.HI.X R7, R148, c[0x0][0x21c], RZ, 0x3, P0 ;  /* 0x0000870094071a11 */ /* 0x000fe400000f1cff */
[----:B------:R-:W-:Y:S01]  /*0110*/  @P1 LEA R8, P2, R84, c[0x0][0x218], 0x3 ;  /* 0x0000860054081a11 */ /* 0x000fe200078418ff */
[----:B------:R1:W5:Y:S01]  /*0120*/  @P1 LDG.E.64 R114, [R4.64] ;  /* 0x0000000404721981 */ /* 0x000362000c1e1b00 */
[----:B------:R-:W-:Y:S02]  /*0130*/  @P1 LEA R10, P0, R54, c[0x0][0x218], 0x3 ;  /* 0x00008600360a1a11 */ /* 0x000fe400078018ff */
[C---:B------:R-:W-:Y:S01]  /*0140*/  LOP3.LUT R52, R158.reuse, 0xa0, RZ, 0xfc, !PT ;  /* 0x000000a09e347812 */ /* 0x040fe200078efcff */
[----:B------:R2:W5:Y:S01]  /*0150*/  @P1 LDG.E.64 R112, [R6.64] ;  /* 0x0000000406701981 */ /* 0x000562000c1e1b00 */
[----:B------:R-:W-:-:S02]  /*0160*/  LOP3.LUT R50, R158, 0xc0, RZ, 0xfc, !PT ;  /* 0x000000c09e327812 */ /* 0x000fc400078efcff */
[----:B------:R-:W-:Y:S02]  /*0170*/  @P1 LEA.HI.X R9, R84, c[0x0][0x21c], RZ, 0x3, P2 ;  /* 0x0000870054091a11 */ /* 0x000fe400010f1cff */
[----:B------:R-:W-:Y:S02]  /*0180*/  @P1 LEA.HI.X R11, R54, c[0x0][0x21c], RZ, 0x3, P0 ;  /* 0x00008700360b1a11 */ /* 0x000fe400000f1cff */
[----:B------:R-:W-:Y:S01]  /*0190*/  @P1 LEA R12, P2, R52, c[0x0][0x218], 0x3 ;  /* 0x00008600340c1a11 */ /* 0x000fe200078418ff */
[----:B------:R3:W5:Y:S01]  /*01a0*/  @P1 LDG.E.64 R110, [R8.64] ;  /* 0x00000004086e1981 */ /* 0x000762000c1e1b00 */
[----:B0-----:R-:W-:Y:S02]  /*01b0*/  @P1 LEA R2, P0, R50, c[0x0][0x218], 0x3 ;  /* 0x0000860032021a11 */ /* 0x001fe400078018ff */
[C---:B------:R-:W-:Y:S01]  /*01c0*/  LOP3.LUT R48, R158.reuse, 0xe0, RZ, 0xfc, !PT ;  /* 0x000000e09e307812 */ /* 0x040fe200078efcff */
[----:B------:R0:W5:Y:S01]  /*01d0*/  @P1 LDG.E.64 R108, [R10.64] ;  /* 0x000000040a6c1981 */ /* 0x000162000c1e1b00 */
[----:B------:R-:W-:-:S02]  /*01e0*/  LOP3.LUT R46, R158, 0x100, RZ, 0xfc, !PT ;  /* 0x000001009e2e7812 */ /* 0x000fc400078efcff */
[----:B------:R-:W-:Y:S02]  /*01f0*/  @P1 LEA.HI.X R13, R52, c[0x0][0x21c], RZ, 0x3, P2 ;  /* 0x00008700340d1a11 */ /* 0x000fe400010f1cff */
[----:B------:R-:W-:Y:S02]  /*0200*/  @P1 LEA.HI.X R3, R50, c[0x0][0x21c], RZ, 0x3, P0 ;  /* 0x0000870032031a11 */ /* 0x000fe400000f1cff */
[----:B-1----:R-:W-:Y:S01]  /*0210*/  @P1 LEA R4, P2, R48, c[0x0][0x218], 0x3 ;  /* 0x0000860030041a11 */ /* 0x002fe200078418ff */
[----:B------:R1:W5:Y:S01]  /*0220*/  @P1 LDG.E.64 R106, [R12.64] ;  /* 0x000000040c6a1981 */ /* 0x000362000c1e1b00 */
[----:B--2---:R-:W-:Y:S02]  /*0230*/  @P1 LEA R6, P0, R46, c[0x0][0x218], 0x3 ;  /* 0x000086002e061a11 */ /* 0x004fe400078018ff */
[C---:B------:R-:W-:Y:S01]  /*0240*/  LOP3.LUT R44, R158.reuse, 0x120, RZ, 0xfc, !PT ;  /* 0x000001209e2c7812 */ /* 0x040fe200078efcff */
[----:B------:R2:W5:Y:S01]  /*0250*/  @P1 LDG.E.64 R104, [R2.64] ;  /* 0x0000000402681981 */ /* 0x000562000c1e1b00 */
[----:B------:R-:W-:-:S02]  /*0260*/  LOP3.LUT R42, R158, 0x140, RZ, 0xfc, !PT ;  /* 0x000001409e2a7812 */ /* 0x000fc400078efcff */
[----:B------:R-:W-:Y:S02]  /*0270*/  @P1 LEA.HI.X R5, R48, c[0x0][0x21c], RZ, 0x3, P2 ;  /* 0x0000870030051a11 */ /* 0x000fe400010f1cff */
[----:B------:R-:W-:Y:S02]  /*0280*/  @P1 LEA.HI.X R7, R46, c[0x0][0x21c], RZ, 0x3, P0 ;  /* 0x000087002e071a11 */ /* 0x000fe400000f1cff */
[----:B---3--:R-:W-:Y:S02]  /*0290*/  @P1 LEA R8, P2, R44, c[0x0][0x218], 0x3 ;  /* 0x000086002c081a11 */ /* 0x008fe400078418ff */
[----:B0-----:R-:W-:Y:S01]  /*02a0*/  @P1 LEA R10, P0, R42, c[0x0][0x218], 0x3 ;  /* 0x000086002a0a1a11 */ /* 0x001fe200078018ff */
[----:B------:R-:W5:Y:S01]  /*02b0*/  @P1 LDG.E.64 R4, [R4.64] ;  /* 0x0000000404041981 */ /* 0x000f62000c1e1b00 */
[C---:B------:R-:W-:Y:S02]  /*02c0*/  LOP3.LUT R40, R158.reuse, 0x160, RZ, 0xfc, !PT ;  /* 0x000001609e287812 */ /* 0x040fe400078efcff */
[----:B------:R-:W-:Y:S01]  /*02d0*/  LOP3.LUT R38, R158, 0x180, RZ, 0xfc, !PT ;  /* 0x000001809e267812 */ /* 0x000fe200078efcff */
[----:B------:R-:W5:Y:S01]  /*02e0*/  @P1 LDG.E.64 R6, [R6.64] ;  /* 0x0000000406061981 */ /* 0x000f62000c1e1b00 */
[----:B------:R-:W-:-:S02]  /*02f0*/  @P1 LEA.HI.X R9, R44, c[0x0][0x21c], RZ, 0x3, P2 ;  /* 0x000087002c091a11 */ /* 0x000fc400010f1cff */
[----:B------:R-:W-:Y:S02]  /*0300*/  @P1 LEA.HI.X R11, R42, c[0x0][0x21c], RZ, 0x3, P0 ;  /* 0x000087002a0b1a11 */ /* 0x000fe400000f1cff */
[----:B-1----:R-:W-:Y:S02]  /*0310*/  @P1 LEA R12, P2, R40, c[0x0][0x218], 0x3 ;  /* 0x00008600280c1a11 */ /* 0x002fe400078418ff */
[----:B------:R-:W-:Y:S01]  /*0320*/  @P1 LEA R92, P0, R38, c[0x0][0x218], 0x3 ;  /* 0x00008600265c1a11 */ /* 0x000fe200078018ff */
[----:B------:R-:W5:Y:S01]  /*0330*/  @P1 LDG.E.64 R8, [R8.64] ;  /* 0x0000000408081981 */ /* 0x000f62000c1e1b00 */
[C---:B------:R-:W-:Y:S02]  /*0340*/  LOP3.LUT R36, R158.reuse, 0x1a0, RZ, 0xfc, !PT ;  /* 0x000001a09e247812 */ /* 0x040fe400078efcff */
[C---:B------:R-:W-:Y:S01]  /*0350*/  LOP3.LUT R34, R158.reuse, 0x1c0, RZ, 0xfc, !PT ;  /* 0x000001c09e227812 */ /* 0x040fe200078efcff */
[----:B------:R0:W5:Y:S01]  /*0360*/  @P1 LDG.E.64 R96, [R10.64] ;  /* 0x000000040a601981 */ /* 0x000162000c1e1b00 */
[----:B------:R-:W-:-:S02]  /*0370*/  LOP3.LUT R32, R158, 0x1e0, RZ, 0xfc, !PT ;  /* 0x000001e09e207812 */ /* 0x000fc400078efcff */
[----:B------:R-:W-:Y:S02]  /*0380*/  @P1 LEA.HI.X R13, R40, c[0x0][0x21c], RZ, 0x3, P2 ;  /* 0x00008700280d1a11 */ /* 0x000fe400010f1cff */
[----:B------:R-:W-:Y:S02]  /*0390*/  @P1 LEA.HI.X R93, R38, c[0x0][0x21c], RZ, 0x3, P0 ;  /* 0x00008700265d1a11 */ /* 0x000fe400000f1cff */
[----:B------:R-:W-:Y:S01]  /*03a0*/  @P1 LEA R90, P2, R36, c[0x0][0x218], 0x3 ;  /* 0x00008600245a1a11 */ /* 0x000fe200078418ff */
[----:B------:R0:W5:Y:S01]  /*03b0*/  @P1 LDG.E.64 R94, [R12.64] ;  /* 0x000000040c5e1981 */ /* 0x000162000c1e1b00 */
[----:B------:R-:W-:Y:S02]  /*03c0*/  @P1 LEA R88, P0, R34, c[0x0][0x218], 0x3 ;  /* 0x0000860022581a11 */ /* 0x000fe400078018ff */
[----:B------:R-:W-:Y:S01]  /*03d0*/  @P1 LEA R86, P3, R32, c[0x0][0x218], 0x3 ;  /* 0x0000860020561a11 */ /* 0x000fe200078618ff */
[----:B------:R-:W5:Y:S01]  /*03e0*/  @P1 LDG.E.64 R92, [R92.64] ;  /* 0x000000045c5c1981 */ /* 0x000f62000c1e1b00 */
[----:B------:R-:W-:-:S02]  /*03f0*/  @P1 LEA.HI.X R91, R36, c[0x0][0x21c], RZ, 0x3, P2 ;  /* 0x00008700245b1a11 */ /* 0x000fc400010f1cff */
[----:B------:R-:W-:Y:S02]  /*0400*/  @P1 LEA.HI.X R89, R34, c[0x0][0x21c], RZ, 0x3, P0 ;  /* 0x0000870022591a11 */ /* 0x000fe400000f1cff */
[----:B------:R-:W-:Y:S02]  /*0410*/  @P1 LEA.HI.X R87, R32, c[0x0][0x21c], RZ, 0x3, P3 ;  /* 0x0000870020571a11 */ /* 0x000fe400018f1cff */
[----:B------:R-:W5:Y:S04]  /*0420*/  @P1 LDG.E.64 R90, [R90.64] ;  /* 0x000000045a5a1981 */ /* 0x000f68000c1e1b00 */
[----:B------:R-:W5:Y:S04]  /*0430*/  @P1 LDG.E.64 R88, [R88.64] ;  /* 0x0000000458581981 */ /* 0x000f68000c1e1b00 */
[----:B------:R-:W5:Y:S04]  /*0440*/  @P1 LDG.E.64 R86, [R86.64] ;  /* 0x0000000456561981 */ /* 0x000f68000c1e1b00 */
[----:B--2---:R-:W1:Y:S01]  /*0450*/  S2R R3, SR_CTAID.X ;  /* 0x0000000000037919 */ /* 0x004e620000002500 */
[----:B------:R-:W-:-:S02]  /*0460*/  SHF.R.U32.HI R2, RZ, 0x5, R14 ;  /* 0x00000005ff027819 */ /* 0x000fc4000001160e */
[----:B------:R-:W-:Y:S01]  /*0470*/  SHF.L.U32 R0, R14, 0x3, RZ ;  /* 0x000000030e007819 */ /* 0x000fe200000006ff */
[----:B------:R-:W-:-:S03]  /*0480*/  HFMA2.MMA R33, -RZ, RZ, 0, 4.76837158203125e-07 ;  /* 0x00000008ff217435 */ /* 0x000fc600000001ff */
[----:B------:R-:W-:Y:S02]  /*0490*/  LOP3.LUT R0, R0, 0xf8, RZ, 0xc0, !PT ;  /* 0x000000f800007812 */ /* 0x000fe400078ec0ff */
[----:B-1----:R-:W-:-:S04]  /*04a0*/  LEA R2, R3, R2, 0x2 ;  /* 0x0000000203027211 */ /* 0x002fc800078e10ff */
[----:B------:R-:W-:Y:S02]  /*04b0*/  ISETP.GE.AND P0, PT, R2, c[0x0][0x164], PT ;  /* 0x0000590002007a0c */ /* 0x000fe40003f06270 */
[----:B------:R-:W-:Y:S01]  /*04c0*/  IADD3 R156, P2, R0, c[0x0][0x1b0], RZ ;  /* 0x00006c00009c7a10 */ /* 0x000fe20007f5e0ff */
[----:B------:R-:W-:-:S03]  /*04d0*/  IMAD.WIDE.U32 R152, R152, R33, c[0x0][0x1b0] ;  /* 0x00006c0098987625 */ /* 0x000fc600078e0021 */
[----:B------:R-:W-:-:S07]  /*04e0*/  IADD3.X R157, RZ, c[0x0][0x1b4], RZ, P2, !PT ;  /* 0x00006d00ff9d7a10 */ /* 0x000fce00017fe4ff */
[----:B------:R-:W-:Y:S05]  /*04f0*/  @P0 EXIT ;  /* 0x000000000000094d */ /* 0x000fea0003800000 */
[-C--:B0-----:R-:W-:Y:S01]  /*0500*/  IMAD.WIDE.U32 R84, R84, R33.reuse, c[0x0][0x1b0] ;  /* 0x00006c0054547625 */ /* 0x081fe200078e0021 */
[----:B------:R-:W2:Y:S03]  /*0510*/  LDG.E.64 R156, [R156.64] ;  /* 0x000000049c9c7981 */ /* 0x000ea6000c1e1b00 */
[-C--:B------:R-:W-:Y:S01]  /*0520*/  IMAD.WIDE.U32 R54, R54, R33.reuse, c[0x0][0x1b0] ;  /* 0x00006c0036367625 */ /* 0x080fe200078e0021 */
[----:B------:R-:W3:Y:S03]  /*0530*/  LDG.E.64 R152, [R152.64] ;  /* 0x0000000498987981 */ /* 0x000ee6000c1e1b00 */
[-C--:B------:R-:W-:Y:S01]  /*0540*/  IMAD.WIDE.U32 R52, R52, R33.reuse, c[0x0][0x1b0] ;  /* 0x00006c0034347625 */ /* 0x080fe200078e0021 */
[----:B------:R-:W4:Y:S03]  /*0550*/  LDG.E.64 R84, [R84.64] ;  /* 0x0000000454547981 */ /* 0x000f26000c1e1b00 */
[-C--:B------:R-:W-:Y:S01]  /*0560*/  IMAD.WIDE.U32 R50, R50, R33.reuse, c[0x0][0x1b0] ;  /* 0x00006c0032327625 */ /* 0x080fe200078e0021 */
[----:B------:R-:W3:Y:S03]  /*0570*/  LDG.E.64 R54, [R54.64] ;  /* 0x0000000436367981 */ /* 0x000ee6000c1e1b00 */
        /* <DEDUP_REMOVED lines=18> */
[----:B------:R-:W-:Y:S01]  /*06a0*/  IMAD.WIDE.U32 R32, R32, R33, c[0x0][0x1b0] ;  /* 0x00006c0020207625 */ /* 0x000fe200078e0021 */
[----:B------:R-:W3:Y:S04]  /*06b0*/  LDG.E.64 R36, [R36.64] ;  /* 0x0000000424247981 */ /* 0x000ee8000c1e1b00 */
[----:B------:R-:W3:Y:S04]  /*06c0*/  LDG.E.64 R34, [R34.64] ;  /* 0x0000000422227981 */ /* 0x000ee8000c1e1b00 */
[----:B------:R-:W3:Y:S01]  /*06d0*/  LDG.E.64 R32, [R32.64] ;  /* 0x0000000420207981 */ /* 0x000ee2000c1e1b00 */
        /* <DEDUP_REMOVED lines=9> */
[----:B------:R-:W-:Y:S01]  /*0770*/  SHF.R.U64 R59, R116, 0x10, R117 ;  /* 0x00000010743b7819 */ /* 0x000fe20000001275 */
[----:B------:R-:W-:Y:S01]  /*0780*/  HADD2.F32 R118, -RZ, R116.H0_H0 ;  /* 0x20000074ff767230 */ /* 0x000fe20000004100 */
[----:B------:R-:W-:Y:S01]  /*0790*/  @!P1 CS2R R104, SRZ ;  /* 0x0000000000689805 */ /* 0x000fe2000001ff00 */
[----:B------:R-:W-:Y:S01]  /*07a0*/  @!P1 CS2R R6, SRZ ;  /* 0x0000000000069805 */ /* 0x000fe2000001ff00 */
[----:B------:R-:W-:Y:S01]  /*07b0*/  @!P1 CS2R R92, SRZ ;  /* 0x00000000005c9805 */ /* 0x000fe2000001ff00 */
[----:B------:R-:W-:Y:S01]  /*07c0*/  SHF.R.U64 R30, R114, 0x10, R115 ;  /* 0x00000010721e7819 */ /* 0x000fe20000001273 */
[----:B------:R-:W-:Y:S01]  /*07d0*/  HADD2.F32 R116, -RZ, R114.H0_H0 ;  /* 0x20000072ff747230 */ /* 0x000fe20000004100 */
[----:B------:R-:W-:Y:S01]  /*07e0*/  @!P1 CS2R R4, SRZ ;  /* 0x0000000000049805 */ /* 0x000fe2000001ff00 */
[----:B------:R-:W-:Y:S01]  /*07f0*/  @!P1 CS2R R90, SRZ ;  /* 0x00000000005a9805 */ /* 0x000fe2000001ff00 */
[----:B------:R-:W-:Y:S01]  /*0800*/  SHF.R.U64 R28, R112, 0x10, R113 ;  /* 0x00000010701c7819 */ /* 0x000fe20000001271 */
[----:B------:R-:W-:Y:S01]  /*0810*/  HADD2.F32 R114, -RZ, R112.H0_H0 ;  /* 0x20000070ff727230 */ /* 0x000fe20000004100 */
[----:B------:R-:W-:Y:S01]  /*0820*/  @!P1 CS2R R88, SRZ ;  /* 0x0000000000589805 */ /* 0x000fe2000001ff00 */
[----:B------:R-:W-:Y:S01]  /*0830*/  SHF.R.U64 R26, R110, 0x10, R111 ;  /* 0x000000106e1a7819 */ /* 0x000fe2000000126f */
[----:B------:R-:W-:Y:S01]  /*0840*/  HADD2.F32 R112, -RZ, R110.H0_H0 ;  /* 0x2000006eff707230 */ /* 0x000fe20000004100 */
[----:B------:R-:W-:Y:S01]  /*0850*/  @!P1 CS2R R86, SRZ ;  /* 0x0000000000569805 */ /* 0x000fe2000001ff00 */
        /* <DEDUP_REMOVED lines=20> */
[----:B------:R-:W-:Y:S01]  /*09a0*/  MOV R0, c[0x0][0x180] ;  /* 0x0000600000007a02 */ /* 0x000fe20000000f00 */
[----:B------:R-:W-:Y:S01]  /*09b0*/  HADD2.F32 R90, -RZ, R88.H0_H0 ;  /* 0x20000058ff5a7230 */ /* 0x000fe20000004100 */
[----:B------:R-:W-:Y:S01]  /*09c0*/  SHF.R.U64 R4, R88, 0x10, R89 ;  /* 0x0000001058047819 */ /* 0x000fe20000001259 */
[----:B------:R-:W-:Y:S01]  /*09d0*/  HADD2.F32 R88, -RZ, R86.H0_H0 ;  /* 0x20000056ff587230 */ /* 0x000fe20000004100 */
[----:B------:R-:W-:-:S02]  /*09e0*/  SHF.R.U64 R56, R86, 0x10, R87 ;  /* 0x0000001056387819 */ /* 0x000fc40000001257 */
[----:B------:R-:W-:Y:S02]  /*09f0*/  LOP3.LUT P0, RZ, R0, c[0x0][0x1c0], RZ, 0xfc, !PT ;  /* 0x0000700000ff7a12 */ /* 0x000fe4000780fcff */
[----:B------:R-:W-:Y:S01]  /*0a00*/  MOV R0, c[0x0][0x184] ;  /* 0x0000610000007a02 */ /* 0x000fe20000000f00 */
[----:B------:R-:W-:Y:S01]  /*0a10*/  HADD2.F32 R103, -RZ, R5.H0_H0 ;  /* 0x20000005ff677230 */ /* 0x000fe20000004100 */
[----:B------:R-:W-:Y:S01]  /*0a20*/  SHF.R.U32.HI R17, RZ, 0x10, R5 ;  /* 0x00000010ff117819 */ /* 0x000fe20000011605 */
[----:B------:R-:W-:Y:S01]  /*0a30*/  HADD2.F32 R101, -RZ, R7.H0_H0 ;  /* 0x20000007ff657230 */ /* 0x000fe20000004100 */
[----:B------:R-:W-:Y:S01]  /*0a40*/  LOP3.LUT P0, RZ, R0, c[0x0][0x1c4], RZ, 0xfc, P0 ;  /* 0x0000710000ff7a12 */ /* 0x000fe2000000fcff */
[----:B------:R-:W-:Y:S01]  /*0a50*/  HADD2.F32 R99, -RZ, R9.H0_H0 ;  /* 0x20000009ff637230 */ /* 0x000fe20000004100 */
[----:B------:R-:W-:Y:S02]  /*0a60*/  SHF.R.U32.HI R15, RZ, 0x10, R7 ;  /* 0x00000010ff0f7819 */ /* 0x000fe40000011607 */
[----:B------:R-:W-:-:S02]  /*0a70*/  SHF.R.U32.HI R13, RZ, 0x10, R9 ;  /* 0x00000010ff0d7819 */ /* 0x000fc40000011609 */
[----:B------:R-:W-:Y:S02]  /*0a80*/  SHF.R.U32.HI R31, RZ, 0x10, R117 ;  /* 0x00000010ff1f7819 */ /* 0x000fe40000011675 */
[----:B------:R-:W-:Y:S02]  /*0a90*/  SHF.R.U32.HI R29, RZ, 0x10, R115 ;  /* 0x00000010ff1d7819 */ /* 0x000fe40000011673 */
[----:B------:R-:W-:Y:S02]  /*0aa0*/  SHF.R.U32.HI R27, RZ, 0x10, R113 ;  /* 0x00000010ff1b7819 */ /* 0x000fe40000011671 */
[----:B------:R-:W-:Y:S02]  /*0ab0*/  SHF.R.U32.HI R25, RZ, 0x10, R111 ;  /* 0x00000010ff197819 */ /* 0x000fe4000001166f */
        /* <DEDUP_REMOVED lines=8> */
[----:B------:R-:W-:Y:S01]  /*0b40*/  SHF.R.U32.HI R0, RZ, 0x10, R87 ;  /* 0x00000010ff007819 */ /* 0x000fe20000011657 */
        /* <DEDUP_REMOVED lines=42> */
[----:B------:R-:W-:Y:S01]  /*0df0*/  HADD2.F32 R0, -RZ, R0.H0_H0 ;  /* 0x20000000ff007230 */ /* 0x000fe20000004100 */
[----:B------:R-:W-:Y:S01]  /*0e00*/  ULDC.U8 UR6, c[0x0][0x1f0] ;  /* 0x00007c0000067ab9 */ /* 0x000fe20000000000 */
[----:B--2---:R-:W-:Y:S02]  /*0e10*/  SHF.R.U64 R155, R156, 0x10, R157 ;  /* 0x000000109c9b7819 */ /* 0x004fe4000000129d */
[----:B----4-:R-:W-:Y:S01]  /*0e20*/  SHF.R.U64 R119, R84, 0x10, R85 ;  /* 0x0000001054777819 */ /* 0x010fe20000001255 */
[----:B------:R-:W-:Y:S01]  /*0e30*/  HADD2.F32 R86, -RZ, R84.H0_H0 ;  /* 0x20000054ff567230 */ /* 0x000fe20000004100 */
[----:B---3--:R-:W-:Y:S01]  /*0e40*/  SHF.R.U64 R121, R54, 0x10, R55 ;  /* 0x0000001036797819 */ /* 0x008fe20000001237 */
        /* <DEDUP_REMOVED lines=9> */
[----:B------:R-:W-:-:S02]  /*0ee0*/  SHF.R.U32.HI R58, RZ, 0x10, R157 ;  /* 0x00000010ff3a7819 */ /* 0x000fc4000001169d */
[----:B------:R-:W-:Y:S01]  /*0ef0*/  SHF.R.U64 R131, R44, 0x10, R45 ;  /* 0x000000102c837819 */ /* 0x000fe2000000122d */
[----:B------:R-:W-:Y:S01]  /*0f00*/  HADD2.F32 R46, -RZ, R44.H0_H0 ;  /* 0x2000002cff2e7230 */ /* 0x000fe20000004100 */
[--C-:B------:R-:W-:Y:S02]  /*0f10*/  SHF.R.U64 R151, R152, 0x10, R153.reuse ;  /* 0x0000001098977819 */ /* 0x100fe40000001299 */
[----:B------:R-:W-:Y:S02]  /*0f20*/  SHF.R.U32.HI R57, RZ, 0x10, R153 ;  /* 0x00000010ff397819 */ /* 0x000fe40000011699 */
[----:B------:R-:W-:Y:S02]  /*0f30*/  SHF.R.U64 R147, R148, 0x10, R149 ;  /* 0x0000001094937819 */ /* 0x000fe40000001295 */
[----:B------:R-:W-:Y:S01]  /*0f40*/  SHF.R.U64 R133, R42, 0x10, R43 ;  /* 0x000000102a857819 */ /* 0x000fe2000000122b */
[----:B------:R-:W-:Y:S01]  /*0f50*/  HADD2.F32 R44, -RZ, R42.H0_H0 ;  /* 0x2000002aff2c7230 */ /* 0x000fe20000004100 */
[----:B------:R-:W-:-:S02]  /*0f60*/  SHF.R.U32.HI R145, RZ, 0x10, R149 ;  /* 0x00000010ff917819 */ /* 0x000fc40000011695 */
[----:B------:R-:W-:Y:S01]  /*0f70*/  SHF.R.U32.HI R120, RZ, 0x10, R85 ;  /* 0x00000010ff787819 */ /* 0x000fe20000011655 */
[----:B------:R-:W-:Y:S01]  /*0f80*/  HADD2.F32 R42, -RZ, R40.H0_H0 ;  /* 0x20000028ff2a7230 */ /* 0x000fe20000004100 */
[----:B------:R-:W-:Y:S02]  /*0f90*/  SHF.R.U32.HI R122, RZ, 0x10, R55 ;  /* 0x00000010ff7a7819 */ /* 0x000fe40000011637 */
[----:B------:R-:W-:Y:S02]  /*0fa0*/  SHF.R.U32.HI R124, RZ, 0x10, R53 ;  /* 0x00000010ff7c7819 */ /* 0x000fe40000011635 */
[----:B------:R-:W-:Y:S02]  /*0fb0*/  SHF.R.U32.HI R126, RZ, 0x10, R51 ;  /* 0x00000010ff7e7819 */ /* 0x000fe40000011633 */
[----:B------:R-:W-:Y:S02]  /*0fc0*/  SHF.R.U32.HI R128, RZ, 0x10, R49 ;  /* 0x00000010ff807819 */ /* 0x000fe40000011631 */
[----:B------:R-:W-:-:S02]  /*0fd0*/  SHF.R.U32.HI R130, RZ, 0x10, R47 ;  /* 0x00000010ff827819 */ /* 0x000fc4000001162f */
[----:B------:R-:W-:Y:S02]  /*0fe0*/  SHF.R.U32.HI R132, RZ, 0x10, R45 ;  /* 0x00000010ff847819 */ /* 0x000fe4000001162d */
[----:B------:R-:W-:Y:S02]  /*0ff0*/  SHF.R.U32.HI R134, RZ, 0x10, R43 ;  /* 0x00000010ff867819 */ /* 0x000fe4000001162b */
[--C-:B------:R-:W-:Y:S01]  /*1000*/  SHF.R.U64 R135, R40, 0x10, R41.reuse ;  /* 0x0000001028877819 */ /* 0x100fe20000001229 */
[----:B------:R-:W-:Y:S01]  /*1010*/  HADD2.F32 R40, -RZ, R38.H0_H0 ;  /* 0x20000026ff287230 */ /* 0x000fe20000004100 */
[----:B------:R-:W-:Y:S02]  /*1020*/  SHF.R.U32.HI R136, RZ, 0x10, R41 ;  /* 0x00000010ff887819 */ /* 0x000fe40000011629 */
[--C-:B------:R-:W-:Y:S02]  /*1030*/  SHF.R.U64 R137, R38, 0x10, R39.reuse ;  /* 0x0000001026897819 */ /* 0x100fe40000001227 */
[----:B------:R-:W-:-:S02]  /*1040*/  SHF.R.U32.HI R138, RZ, 0x10, R39 ;  /* 0x00000010ff8a7819 */ /* 0x000fc40000011627 */
[--C-:B------:R-:W-:Y:S02]  /*1050*/  SHF.R.U64 R139, R36, 0x10, R37.reuse ;  /* 0x00000010248b7819 */ /* 0x100fe40000001225 */
[----:B------:R-:W-:Y:S02]  /*1060*/  SHF.R.U32.HI R140, RZ, 0x10, R37 ;  /* 0x00000010ff8c7819 */ /* 0x000fe40000011625 */
[--C-:B------:R-:W-:Y:S02]  /*1070*/  SHF.R.U64 R141, R34, 0x10, R35.reuse ;  /* 0x00000010228d7819 */ /* 0x100fe40000001223 */
[----:B------:R-:W-:Y:S02]  /*1080*/  SHF.R.U32.HI R142, RZ, 0x10, R35 ;  /* 0x00000010ff8e7819 */ /* 0x000fe40000011623 */
[--C-:B------:R-:W-:Y:S02]  /*1090*/  SHF.R.U64 R143, R32, 0x10, R33.reuse ;  /* 0x00000010208f7819 */ /* 0x100fe40000001221 */
[----:B------:R-:W-:Y:S01]  /*10a0*/  SHF.R.U32.HI R144, RZ, 0x10, R33 ;  /* 0x00000010ff907819 */ /* 0x000fe20000011621 */
[----:B------:R-:W-:-:S02]  /*10b0*/  HADD2.F32 R38, -RZ, R36.H0_H0 ;  /* 0x20000024ff267230 */ /* 0x000fc40000004100 */
[----:B------:R-:W-:Y:S01]  /*10c0*/  HADD2.F32 R154, -RZ, R157.H0_H0 ;  /* 0x2000009dff9a7230 */ /* 0x000fe20000004100 */
[----:B------:R-:W-:Y:S01]  /*10d0*/  MOV R157, R2 ;  /* 0x00000002009d7202 */ /* 0x000fe20000000f00 */
        /* <DEDUP_REMOVED lines=54> */
.L_x_45506:
[----:B------:R-:W-:Y:S01]  /*1440*/  ISETP.NE.U32.AND P2, PT, RZ, c[0x0][0x1c0], PT ;  /* 0x00007000ff007a0c */ /* 0x000fe20003f45070 */
[----:B------:R-:W-:Y:S01]  /*1450*/  IMAD R64, R157, c[0x0][0x168], RZ ;  /* 0x00005a009d407a24 */ /* 0x000fe200078e02ff */
[----:B------:R-:W-:Y:S01]  /*1460*/  MOV R77, 0x10 ;  /* 0x00000010004d7802 */ /* 0x000fe20000000f00 */
[----:B------:R-:W-:Y:S01]  /*1470*/  HFMA2.MMA R68, -RZ, RZ, 1.875, 0 ;  /* 0x3f800000ff447435 */ /* 0x000fe200000001ff */
[----:B------:R-:W-:Y:S02]  /*1480*/  ISETP.NE.AND.EX P2, PT, RZ, c[0x0][0x1c4], PT, P2 ;  /* 0x00007100ff007a0c */ /* 0x000fe40003f45320 */
[----:B------:R-:W-:Y:S02]  /*1490*/  SHF.R.S32.HI R65, RZ, 0x1f, R64 ;  /* 0x0000001fff417819 */ /* 0x000fe40000011440 */
[----:B------:R-:W-:Y:S02]  /*14a0*/  ISETP.NE.U32.AND P1, PT, RZ, c[0x0][0x180], PT ;  /* 0x00006000ff007a0c */ /* 0x000fe40003f25070 */
[----:B------:R-:W-:-:S02]  /*14b0*/  LEA.HI R65, R65, R64, RZ, 0x2 ;  /* 0x0000004041417211 */ /* 0x000fc400078f10ff */
[----:B------:R-:W-:Y:S02]  /*14c0*/  ISETP.NE.AND.EX P1, PT, RZ, c[0x0][0x184], PT, P1 ;  /* 0x00006100ff007a0c */ /* 0x000fe40003f25310 */
[----:B------:R-:W-:-:S03]  /*14d0*/  LEA.HI.SX32 R69, R65, R158, 0x1e ;  /* 0x0000009e41457211 */ /* 0x000fc600078ff2ff */
[----:B------:R-:W-:Y:S02]  /*14e0*/  @P2 MOV R72, 0x4 ;  /* 0x0000000400482802 */ /* 0x000fe40000000f00 */
[----:B------:R-:W-:-:S04]  /*14f0*/  IMAD.WIDE.U32 R64, R69, R77, c[0x0][0x170] ;  /* 0x00005c0045407625 */ /* 0x000fc800078e004d */
[----:B------:R-:W-:Y:S02]  /*1500*/  @P2 IMAD.WIDE R72, R157, R72, c[0x0][0x1c0] ;  /* 0x000070009d482625 */ /* 0x000fe400078e0248 */
[----:B------:R-:W2:Y:S01]  /*1510*/  LDG.E.128 R64, [R64.64] ;  /* 0x0000000440407981 */ /* 0x000ea2000c1e1d00 */
[----:B------:R-:W-:-:S03]  /*1520*/  @P1 LEA R70, P3, R69, c[0x0][0x180], 0x4 ;  /* 0x0000600045461a11 */ /* 0x000fc600078620ff */
[----:B------:R-:W2:Y:S01]  /*1530*/  @P2 LDG.E R68, [R72.64] ;  /* 0x0000000448442981 */ /* 0x000ea2000c1e1900 */
[----:B------:R-:W-:-:S04]  /*1540*/  ISETP.NE.U32.AND P2, PT, RZ, c[0x0][0x180], PT ;  /* 0x00006000ff007a0c */ /* 0x000fc80003f45070 */
[----:B------:R-:W-:Y:S02]  /*1550*/  ISETP.NE.AND.EX P2, PT, RZ, c[0x0][0x184], PT, P2 ;  /* 0x00006100ff007a0c */ /* 0x000fe40003f45320 */
[----:B------:R-:W-:-:S05]  /*1560*/  @P1 LEA.HI.X R71, R69, c[0x0][0x184], RZ, 0x4, P3 ;  /* 0x0000610045471a11 */ /* 0x000fca00018f24ff */
[----:B------:R2:W5:Y:S02]  /*1570*/  @P1 LDG.E.128 R56, [R70.64] ;  /* 0x0000000446381981 */ /* 0x000564000c1e1d00 */
[----:B--2---:R-:W-:-:S04]  /*1580*/  FMUL.FTZ R71, R64, R68 ;  /* 0x0000004440477220 */ /* 0x004fc80000410000 */
[----:B------:R-:W-:Y:S05]  /*1590*/  @P2 BRA `(.L_x_45311) ;  /* 0x0000002000002947 */ /* 0x000fea0003800000 */
[----:B------:R-:W-:Y:S05]  /*15a0*/  @P0 BRA `(.L_x_45312) ;  /* 0x0000002000000947 */ /* 0x000fea0003800000 */
[----:B------:R-:W-:Y:S05]  /*15b0*/  BRA `(.L_x_45313) ;  /* 0x0000002000007947 */ /* 0x000fea0003800000 */
.L_x_45311:
[----:B-----5:R-:W-:-:S05]  /*15c0*/  FADD.FTZ R71, R56, R71 ;  /* 0x0000004738477221 */ /* 0x020fca0000010000 */
.L_x_45312:
[----:B------:R-:W-:Y:S02]  /*15d0*/  MOV R60, R71 ;  /* 0x00000047003c7202 */ /* 0x000fe40000000f00 */
.L_x_45313:
[----:B------:R-:W-:Y:S01]  /*15e0*/  FMUL.FTZ R72, R65, R68 ;  /* 0x0000004441487220 */ /* 0x000fe20000410000 */
[----:B------:R-:W-:Y:S05]  /*15f0*/  @P2 BRA `(.L_x_45314) ;  /* 0x0000002000002947 */ /* 0x000fea0003800000 */
[----:B------:R-:W-:Y:S05]  /*1600*/  @P0 BRA `(.L_x_45315) ;  /* 0x0000002000000947 */ /* 0x000fea0003800000 */
[----:B------:R-:W-:Y:S05]  /*1610*/  BRA `(.L_x_45316) ;  /* 0x0000002000007947 */ /* 0x000fea0003800000 */
.L_x_45314:
[----:B-----5:R-:W-:-:S05]  /*1620*/  FADD.FTZ R72, R57, R72 ;  /* 0x0000004839487221 */ /* 0x020fca0000010000 */
.L_x_45315:
[----:B------:R-:W-:Y:S02]  /*1630*/  MOV R61, R72 ;  /* 0x00000048003d7202 */ /* 0x000fe40000000f00 */
.L_x_45316:
[----:B------:R-:W-:Y:S01]  /*1640*/  FMUL.FTZ R73, R66, R68 ;  /* 0x0000004442497220 */ /* 0x000fe20000410000 */
[----:B------:R-:W-:Y:S05]  /*1650*/  @P2 BRA `(.L_x_45317) ;  /* 0x0000002000002947 */ /* 0x000fea0003800000 */
[----:B------:R-:W-:Y:S05]  /*1660*/  @P0 BRA `(.L_x_45318) ;  /* 0x0000002000000947 */ /* 0x000fea0003800000 */
[----:B------:R-:W-:Y:S05]  /*1670*/  BRA `(.L_x_45319) ;  /* 0x0000002000007947 */ /* 0x000fea0003800000 */
.L_x_45317:
[----:B-----5:R-:W-:-:S05]  /*1680*/  FADD.FTZ R73, R58, R73 ;  /* 0x000000493a497221 */ /* 0x020fca0000010000 */
.L_x_45318:
[----:B------:R-:W-:Y:S02]  /*1690*/  MOV R62, R73 ;  /* 0x00000049003e7202 */ /* 0x000fe40000000f00 */
.L_x_45319:
[----:B------:R-:W-:Y:S01]  /*16a0*/  FMUL.FTZ R75, R67, R68 ;  /* 0x00000044434b7220 */ /* 0x000fe20000410000 */
[----:B------:R-:W-:Y:S05]  /*16b0*/  @P2 BRA `(.L_x_45320) ;  /* 0x0000002000002947 */ /* 0x000fea0003800000 */
[----:B------:R-:W-:Y:S05]  /*16c0*/  @P0 BRA `(.L_x_45321) ;  /* 0x0000002000000947 */ /* 0x000fea0003800000 */
[----:B------:R-:W-:Y:S05]  /*16d0*/  BRA `(.L_x_45322) ;  /* 0x0000002000007947 */ /* 0x000fea0003800000 */
.L_x_45320:
[----:B-----5:R-:W-:-:S05]  /*16e0*/  FADD.FTZ R75, R59, R75 ;  /* 0x0000004b3b4b7221 */ /* 0x020fca0000010000 */
.L_x_45321:
[----:B------:R-:W-:Y:S02]  /*16f0*/  MOV R63, R75 ;  /* 0x0000004b003f7202 */ /* 0x000fe40000000f00 */
.L_x_45322:
[C---:B------:R-:W-:Y:S02]  /*1700*/  IADD3 R70, R69.reuse, 0x20, RZ ;  /* 0x0000002045467810 */ /* 0x040fe40007ffe0ff */
[----:B------:R-:W-:-:S03]  /*1710*/  @P0 LEA R64, P3, R69, c[0x0][0x188], 0x4 ;  /* 0x0000620045400a11 */ /* 0x000fc600078620ff */
[----:B------:R-:W-:Y:S01]  /*1720*/  IMAD.WIDE.U32 R66, R70, R77, c[0x0][0x170] ;  /* 0x00005c0046427625 */ /* 0x000fe200078e004d */
[----:B------:R-:W-:-:S03]  /*1730*/  @P0 LEA.HI.X R65, R69, c[0x0][0x18c], RZ, 0x4, P3 ;  /* 0x0000630045410a11 */ /* 0x000fc600018f24ff */
[----:B------:R-:W-:Y:S02]  /*1740*/  @P1 IMAD.WIDE.U32 R78, R70, R77, c[0x0][0x180] ;  /* 0x00006000464e1625 */ /* 0x000fe400078e004d */
[----:B------:R0:W-:Y:S04]  /*1750*/  @P0 STG.E.128 [R64.64], R60 ;  /* 0x0000003c40000986 */ /* 0x0001e8000c101d04 */
[----:B-----5:R1:W5:Y:S04]  /*1760*/  @P1 LDG.E.128 R56, [R78.64] ;  /* 0x000000044e381981 */ /* 0x020368000c1e1d00 */
[----:B0-----:R-:W2:Y:S02]  /*1770*/  LDG.E.128 R64, [R66.64] ;  /* 0x0000000442407981 */ /* 0x001ea4000c1e1d00 */
[----:B--2---:R-:W-:Y:S01]  /*1780*/  FMUL.FTZ R76, R64, R68 ;  /* 0x00000044404c7220 */ /* 0x004fe20000410000 */
[----:B------:R-:W-:Y:S05]  /*1790*/  @P2 BRA `(.L_x_45323) ;  /* 0x0000002000002947 */ /* 0x000fea0003800000 */
[----:B-1----:R-:W-:Y:S05]  /*17a0*/  @P0 BRA `(.L_x_45324) ;  /* 0x0000002000000947 */ /* 0x002fea0003800000 */
[----:B------:R-:W-:Y:S05]  /*17b0*/  BRA `(.L_x_45325) ;  /* 0x0000002000007947 */ /* 0x000fea0003800000 */
.L_x_45323:
[----:B-1---5:R-:W-:-:S05]  /*17c0*/  FADD.FTZ R76, R56, R76 ;  /* 0x0000004c384c7221 */ /* 0x022fca0000010000 */
.L_x_45324:
[----:B------:R-:W-:Y:S02]  /*17d0*/  MOV R60, R76 ;  /* 0x0000004c003c7202 */ /* 0x000fe40000000f00 */
.L_x_45325:
[----:B------:R-:W-:Y:S01]  /*17e0*/  FMUL.FTZ R78, R65, R68 ;  /* 0x00000044414e7220 */ /* 0x000fe20000410000 */
[----:B------:R-:W-:Y:S05]  /*17f0*/  @P2 BRA `(.L_x_45326) ;  /* 0x0000002000002947 */ /* 0x000fea0003800000 */
[----:B------:R-:W-:Y:S05]  /*1800*/  @P0 BRA `(.L_x_45327) ;  /* 0x0000002000000947 */ /* 0x000fea0003800000 */
[----:B------:R-:W-:Y:S05]  /*1810*/  BRA `(.L_x_45328) ;  /* 0x0000002000007947 */ /* 0x000fea0003800000 */
.L_x_45326:
[----:B-----5:R-:W-:-:S05]  /*1820*/  FADD.FTZ R78, R57, R78 ;  /* 0x0000004e394e7221 */ /* 0x020fca0000010000 */
.L_x_45327:
[----:B------:R-:W-:Y:S02]  /*1830*/  MOV R61, R78 ;  /* 0x0000004e003d7202 */ /* 0x000fe40000000f00 */
.L_x_45328:
[----:B------:R-:W-:Y:S01]  /*1840*/  FMUL.FTZ R79, R66, R68 ;  /* 0x00000044424f7220 */ /* 0x000fe20000410000 */
[----:B------:R-:W-:Y:S05]  /*1850*/  @P2 BRA `(.L_x_45329) ;  /* 0x0000002000002947 */ /* 0x000fea0003800000 */
[----:B------:R-:W-:Y:S05]  /*1860*/  @P0 BRA `(.L_x_45330) ;  /* 0x0000002000000947 */ /* 0x000fea0003800000 */
[----:B------:R-:W-:Y:S05]  /*1870*/  BRA `(.L_x_45331) ;  /* 0x0000002000007947 */ /* 0x000fea0003800000 */
.L_x_45329:
[----:B-----5:R-:W-:-:S05]  /*1880*/  FADD.FTZ R79, R58, R79 ;  /* 0x0000004f3a4f7221 */ /* 0x020fca0000010000 */
.L_x_45330:
[----:B------:R-:W-:Y:S02]  /*1890*/  MOV R62, R79 ;  /* 0x0000004f003e7202 */ /* 0x000fe40000000f00 */
.L_x_45331:
[----:B------:R-:W-:Y:S01]  /*18a0*/  FMUL.FTZ R81, R67, R68 ;  /* 0x0000004443517220 */ /* 0x000fe20000410000 */
[----:B------:R-:W-:Y:S05]  /*18b0*/  @P2 BRA `(.L_x_45332) ;  /* 0x0000002000002947 */ /* 0x000fea0003800000 */
[----:B------:R-:W-:Y:S05]  /*18c0*/  @P0 BRA `(.L_x_45333) ;  /* 0x0000002000000947 */ /* 0x000fea0003800000 */
[----:B------:R-:W-:Y:S05]  /*18d0*/  BRA `(.L_x_45334) ;  /* 0x0000002000007947 */ /* 0x000fea0003800000 */
.L_x_45332:
[----:B-----5:R-:W-:-:S05]  /*18e0*/  FADD.FTZ R81, R59, R81 ;  /* 0x000000513b517221 */ /* 0x020fca0000010000 */
.L_x_45333:
[----:B------:R-:W-:Y:S02]  /*18f0*/  MOV R63, R81 ;  /* 0x00000051003f7202 */ /* 0x000fe40000000f00 */
.L_x_45334:
[----:B------:R-:W-:Y:S01]  /*1900*/  IADD3 R74, R69, 0x40, RZ ;  /* 0x00000040454a7810 */ /* 0x000fe20007ffe0ff */
[----:B------:R-:W-:-:S04]  /*1910*/  @P0 IMAD.WIDE.U32 R66, R70, R77, c[0x0][0x188] ;  /* 0x0000620046420625 */ /* 0x000fc800078e004d */
[CC--:B------:R-:W-:Y:S01]  /*1920*/  IMAD.WIDE.U32 R64, R74.reuse, R77.reuse, c[0x0][0x170] ;  /* 0x00005c004a407625 */ /* 0x0c0fe200078e004d */
[----:B------:R0:W-:Y:S05]  /*1930*/  @P0 STG.E.128 [R66.64], R60 ;  /* 0x0000003c42000986 */ /* 0x0001ea000c101d04 */
[----:B0-----:R-:W2:Y:S01]  /*1940*/  LDG.E.128 R64, [R64.64] ;  /* 0x0000000440407981 */ /* 0x001ea2000c1e1d00 */
[----:B------:R-:W-:-:S05]  /*1950*/  @P1 IMAD.WIDE.U32 R82, R74, R77, c[0x0][0x180] ;  /* 0x000060004a521625 */ /* 0x000fca00078e004d */
[----:B-----5:R2:W5:Y:S02]  /*1960*/  @P1 LDG.E.128 R56, [R82.64] ;  /* 0x0000000452381981 */ /* 0x020564000c1e1d00 */
[----:B--2---:R-:W-:Y:S01]  /*1970*/  FMUL.FTZ R82, R64, R68 ;  /* 0x0000004440527220 */ /* 0x004fe20000410000 */
[----:B------:R-:W-:Y:S05]  /*1980*/  @P2 BRA `(.L_x_45335) ;  /* 0x0000002000002947 */ /* 0x000fea0003800000 */
[----:B------:R-:W-:Y:S05]  /*1990*/  @P0 BRA `(.L_x_45336) ;  /* 0x0000002000000947 */ /* 0x000fea0003800000 */
[----:B------:R-:W-:Y:S05]  /*19a0*/  BRA `(.L_x_45337) ;  /* 0x0000002000007947 */ /* 0x000fea0003800000 */
.L_x_45335:
[----:B-----5:R-:W-:-:S05]  /*19b0*/  FADD.FTZ R82, R56, R82 ;  /* 0x0000005238527221 */ /* 0x020fca0000010000 */
.L_x_45336:
[----:B------:R-:W-:Y:S02]  /*19c0*/  MOV R60, R82 ;  /* 0x00000052003c7202 */ /* 0x000fe40000000f00 */
.L_x_45337:
[----:B------:R-:W-:Y:S01]  /*19d0*/  FMUL.FTZ R83, R65, R68 ;  /* 0x0000004441537220 */ /* 0x000fe20000410000 */
[----:B------:R-:W-:Y:S05]  /*19e0*/  @P2 BRA `(.L_x_45338) ;  /* 0x0000002000002947 */ /* 0x000fea0003800000 */
[----:B------:R-:W-:Y:S05]  /*19f0*/  @P0 BRA `(.L_x_45339) ;  /* 0x0000002000000947 */ /* 0x000fea0003800000 */
[----:B------:R-:W-:Y:S05]  /*1a00*/  BRA `(.L_x_45340) ;  /* 0x0000002000007947 */ /* 0x000fea0003800000 */
.L_x_45338:
[----:B-----5:R-:W-:-:S05]  /*1a10*/  FADD.FTZ R83, R57, R83 ;  /* 0x0000005339537221 */ /* 0x020fca0000010000 */
.L_x_45339:
[----:B------:R-:W-:Y:S02]  /*1a20*/  MOV R61, R83 ;  /* 0x00000053003d7202 */ /* 0x000fe40000000f00 */
.L_x_45340:
[----:B------:R-:W-:Y:S01]  /*1a30*/  FMUL.FTZ R166, R66, R68 ;  /* 0x0000004442a67220 */ /* 0x000fe20000410000 */
[----:B------:R-:W-:Y:S05]  /*1a40*/  @P2 BRA `(.L_x_45341) ;  /* 0x0000002000002947 */ /* 0x000fea0003800000 */
[----:B------:R-:W-:Y:S05]  /*1a50*/  @P0 BRA `(.L_x_45342) ;  /* 0x0000002000000947 */ /* 0x000fea0003800000 */
[----:B------:R-:W-:Y:S05]  /*1a60*/  BRA `(.L_x_45343) ;  /* 0x0000002000007947 */ /* 0x000fea0003800000 */
.L_x_45341:
[----:B-----5:R-:W-:-:S05]  /*1a70*/  FADD.FTZ R166, R58, R166 ;  /* 0x000000a63aa67221 */ /* 0x020fca0000010000 */
.L_x_45342:
[----:B------:R-:W-:Y:S02]  /*1a80*/  MOV R62, R166 ;  /* 0x000000a6003e7202 */ /* 0x000fe40000000f00 */
.L_x_45343:
[----:B------:R-:W-:Y:S01]  /*1a90*/  FMUL.FTZ R169, R67, R68 ;  /* 0x0000004443a97220 */ /* 0x000fe20000410000 */
[----:B------:R-:W-:Y:S05]  /*1aa0*/  @P2 BRA `(.L_x_45344) ;  /* 0x0000002000002947 */ /* 0x000fea0003800000 */
[----:B------:R-:W-:Y:S05]  /*1ab0*/  @P0 BRA `(.L_x_45345) ;  /* 0x0000002000000947 */ /* 0x000fea0003800000 */
[----:B------:R-:W-:Y:S05]  /*1ac0*/  BRA `(.L_x_45346) ;  /* 0x0000002000007947 */ /* 0x000fea0003800000 */
.L_x_45344:
[----:B-----5:R-:W-:-:S05]  /*1ad0*/  FADD.FTZ R169, R59, R169 ;  /* 0x000000a93ba97221 */ /* 0x020fca0000010000 */
.L_x_45345:
[----:B------:R-:W-:Y:S02]  /*1ae0*/  MOV R63, R169 ;  /* 0x000000a9003f7202 */ /* 0x000fe40000000f00 */
.L_x_45346:
[----:B------:R-:W-:Y:S01]  /*1af0*/  IADD3 R80, R69, 0x60, RZ ;  /* 0x0000006045507810 */ /* 0x000fe20007ffe0ff */
[----:B------:R-:W-:-:S04]  /*1b00*/  @P0 IMAD.WIDE.U32 R66, R74, R77, c[0x0][0x188] ;  /* 0x000062004a420625 */ /* 0x000fc800078e004d */
[CC--:B------:R-:W-:Y:S01]  /*1b10*/  IMAD.WIDE.U32 R64, R80.reuse, R77.reuse, c[0x0][0x170] ;  /* 0x00005c0050407625 */ /* 0x0c0fe200078e004d */
[----:B------:R0:W-:Y:S03]  /*1b20*/  @P0 STG.E.128 [R66.64], R60 ;  /* 0x0000003c42000986 */ /* 0x0001e6000c101d04 */
[----:B------:R-:W-:-:S05]  /*1b30*/  @P1 IMAD.WIDE.U32 R160, R80, R77, c[0x0][0x180] ;  /* 0x0000600050a01625 */ /* 0x000fca00078e004d */
[----:B-----5:R1:W5:Y:S04]  /*1b40*/  @P1 LDG.E.128 R56, [R160.64] ;  /* 0x00000004a0381981 */ /* 0x020368000c1e1d00 */
[----:B0-----:R-:W2:Y:S02]  /*1b50*/  LDG.E.128 R64, [R64.64] ;  /* 0x0000000440407981 */ /* 0x001ea4000c1e1d00 */
[----:B--2---:R-:W-:Y:S01]  /*1b60*/  FMUL.FTZ R171, R64, R68 ;  /* 0x0000004440ab7220 */ /* 0x004fe20000410000 */
[----:B------:R-:W-:Y:S05]  /*1b70*/  @P2 BRA `(.L_x_45347) ;  /* 0x0000002000002947 */ /* 0x000fea0003800000 */
[----:B-1----:R-:W-:Y:S05]  /*1b80*/  @P0 BRA `(.L_x_45348) ;  /* 0x0000002000000947 */ /* 0x002fea0003800000 */
[----:B------:R-:W-:Y:S05]  /*1b90*/  BRA `(.L_x_45349) ;  /* 0x0000002000007947 */ /* 0x000fea0003800000 */
.L_x_45347:
[----:B-1---5:R-:W-:-:S05]  /*1ba0*/  FADD.FTZ R171, R56, R171 ;  /* 0x000000ab38ab7221 */ /* 0x022fca0000010000 */
.L_x_45348:
[----:B------:R-:W-:Y:S02]  /*1bb0*/  MOV R60, R171 ;  /* 0x000000ab003c7202 */ /* 0x000fe40000000f00 */
.L_x_45349:
[----:B------:R-:W-:Y:S01]  /*1bc0*/  FMUL.FTZ R172, R65, R68 ;  /* 0x0000004441ac7220 */ /* 0x000fe20000410000 */
[----:B------:R-:W-:Y:S05]  /*1bd0*/  @P2 BRA `(.L_x_45350) ;  /* 0x0000002000002947 */ /* 0x000fea0003800000 */
[----:B------:R-:W-:Y:S05]  /*1be0*/  @P0 BRA `(.L_x_45351) ;  /* 0x0000002000000947 */ /* 0x000fea0003800000 */
[----:B------:R-:W-:Y:S05]  /*1bf0*/  BRA `(.L_x_45352) ;  /* 0x0000002000007947 */ /* 0x000fea0003800000 */
.L_x_45350:
[----:B-----5:R-:W-:-:S05]  /*1c00*/  FADD.FTZ R172, R57, R172 ;  /* 0x000000ac39ac7221 */ /* 0x020fca0000010000 */
.L_x_45351:
[----:B------:R-:W-:Y:S02]  /*1c10*/  MOV R61, R172 ;  /* 0x000000ac003d7202 */ /* 0x000fe40000000f00 */
.L_x_45352:
[----:B------:R-:W-:Y:S01]  /*1c20*/  FMUL.FTZ R173, R66, R68 ;  /* 0x0000004442ad7220 */ /* 0x000fe20000410000 */
[----:B------:R-:W-:Y:S05]  /*1c30*/  @P2 BRA `(.L_x_45353) ;  /* 0x0000002000002947 */ /* 0x000fea0003800000 */
[----:B------:R-:W-:Y:S05]  /*1c40*/  @P0 BRA `(.L_x_45354) ;  /* 0x0000002000000947 */ /* 0x000fea0003800000 */
[----:B------:R-:W-:Y:S05]  /*1c50*/  BRA `(.L_x_45355) ;  /* 0x0000002000007947 */ /* 0x000fea0003800000 */
.L_x_45353:
[----:B-----5:R-:W-:-:S05]  /*1c60*/  FADD.FTZ R173, R58, R173 ;  /* 0x000000ad3aad7221 */ /* 0x020fca0000010000 */
.L_x_45354:
[----:B------:R-:W-:Y:S02]  /*1c70*/  MOV R62, R173 ;  /* 0x000000ad003e7202 */ /* 0x000fe40000000f00 */
.L_x_45355:
[----:B------:R-:W-:Y:S01]  /*1c80*/  FMUL.FTZ R176, R67, R68 ;  /* 0x0000004443b07220 */ /* 0x000fe20000410000 */
[----:B------:R-:W-:Y:S05]  /*1c90*/  @P2 BRA `(.L_x_45356) ;  /* 0x0000002000002947 */ /* 0x000fea0003800000 */
[----:B------:R-:W-:Y:S05]  /*1ca0*/  @P0 BRA `(.L_x_45357) ;  /* 0x0000002000000947 */ /* 0x000fea0003800000 */
[----:B------:R-:W-:Y:S05]  /*1cb0*/  BRA `(.L_x_45358) ;  /* 0x0000002000007947 */ /* 0x000fea0003800000 */
.L_x_45356:
[----:B-----5:R-:W-:-:S05]  /*1cc0*/  FADD.FTZ R176, R59, R176 ;  /* 0x000000b03bb07221 */ /* 0x020fca0000010000 */
.L_x_45357:
[----:B------:R-:W-:Y:S02]  /*1cd0*/  MOV R63, R176 ;  /* 0x000000b0003f7202 */ /* 0x000fe40000000f00 */
.L_x_45358:
        /* <DEDUP_REMOVED lines=11> */
.L_x_45359:
[----:B-1---5:R-:W-:-:S05]  /*1d90*/  FADD.FTZ R178, R56, R178 ;  /* 0x000000b238b27221 */ /* 0x022fca0000010000 */
.L_x_45360:
[----:B------:R-:W-:Y:S02]  /*1da0*/  MOV R60, R178 ;  /* 0x000000b2003c7202 */ /* 0x000fe40000000f00 */
.L_x_45361:
[----:B------:R-:W-:Y:S01]  /*1db0*/  FMUL.FTZ R179, R65, R68 ;  /* 0x0000004441b37220 */ /* 0x000fe20000410000 */
[----:B------:R-:W-:Y:S05]  /*1dc0*/  @P2 BRA `(.L_x_45362) ;  /* 0x0000002000002947 */ /* 0x000fea0003800000 */
[----:B------:R-:W-:Y:S05]  /*1dd0*/  @P0 BRA `(.L_x_45363) ;  /* 0x0000002000000947 */ /* 0x000fea0003800000 */
[----:B------:R-:W-:Y:S05]  /*1de0*/  BRA `(.L_x_45364) ;  /* 0x0000002000007947 */ /* 0x000fea0003800000 */
.L_x_45362:
[----:B-----5:R-:W-:-:S05]  /*1df0*/  FADD.FTZ R179, R57, R179 ;  /* 0x000000b339b37221 */ /* 0x020fca0000010000 */
.L_x_45363:
[----:B------:R-:W-:Y:S02]  /*1e00*/  MOV R61, R179 ;  /* 0x000000b3003d7202 */ /* 0x000fe40000000f00 */
.L_x_45364:
[----:B------:R-:W-:Y:S01]  /*1e10*/  FMUL.FTZ R180, R66, R68 ;  /* 0x0000004442b47220 */ /* 0x000fe20000410000 */
[----:B------:R-:W-:Y:S05]  /*1e20*/  @P2 BRA `(.L_x_45365) ;  /* 0x0000002000002947 */ /* 0x000fea0003800000 */
[----:B------:R-:W-:Y:S05]  /*1e30*/  @P0 BRA `(.L_x_45366) ;  /* 0x0000002000000947 */ /* 0x000fea0003800000 */
[----:B------:R-:W-:Y:S05]  /*1e40*/  BRA `(.L_x_45367) ;  /* 0x0000002000007947 */ /* 0x000fea0003800000 */
.L_x_45365:
[----:B-----5:R-:W-:-:S05]  /*1e50*/  FADD.FTZ R180, R58, R180 ;  /* 0x000000b43ab47221 */ /* 0x020fca0000010000 */
.L_x_45366:
[----:B------:R-:W-:Y:S02]  /*1e60*/  MOV R62, R180 ;  /* 0x000000b4003e7202 */ /* 0x000fe40000000f00 */
.L_x_45367:
[----:B------:R-:W-:Y:S01]  /*1e70*/  FMUL.FTZ R181, R67, R68 ;  /* 0x0000004443b57220 */ /* 0x000fe20000410000 */
[----:B------:R-:W-:Y:S05]  /*1e80*/  @P2 BRA `(.L_x_45368) ;  /* 0x0000002000002947 */ /* 0x000fea0003800000 */
[----:B------:R-:W-:Y:S05]  /*1e90*/  @P0 BRA `(.L_x_45369) ;  /* 0x0000002000000947 */ /* 0x000fea0003800000 */
[----:B------:R-:W-:Y:S05]  /*1ea0*/  BRA `(.L_x_45370) ;  /* 0x0000002000007947 */ /* 0x000fea0003800000 */
.L_x_45368:
[----:B-----5:R-:W-:-:S05]  /*1eb0*/  FADD.FTZ R181, R59, R181 ;  /* 0x000000b53bb57221 */ /* 0x020fca0000010000 */
.L_x_45369:
[----:B------:R-:W-:Y:S02]  /*1ec0*/  MOV R63, R181 ;  /* 0x000000b5003f7202 */ /* 0x000fe40000000f00 */
.L_x_45370:
        /* <DEDUP_REMOVED lines=11> */
.L_x_45371:
[----:B-1---5:R-:W-:-:S05]  /*1f80*/  FADD.FTZ R182, R56, R182 ;  /* 0x000000b638b67221 */ /* 0x022fca0000010000 */
.L_x_45372:
[----:B------:R-:W-:Y:S02]  /*1f90*/  MOV R60, R182 ;  /* 0x000000b6003c7202 */ /* 0x000fe40000000f00 */
.L_x_45373:
[----:B------:R-:W-:Y:S01]  /*1fa0*/  FMUL.FTZ R183, R65, R68 ;  /* 0x0000004441b77220 */ /* 0x000fe20000410000 */
[----:B------:R-:W-:Y:S05]  /*1fb0*/  @P2 BRA `(.L_x_45374) ;  /* 0x0000002000002947 */ /* 0x000fea0003800000 */
[----:B------:R-:W-:Y:S05]  /*1fc0*/  @P0 BRA `(.L_x_45375) ;  /* 0x0000002000000947 */ /* 0x000fea0003800000 */
[----:B------:R-:W-:Y:S05]  /*1fd0*/  BRA `(.L_x_45376) ;  /* 0x0000002000007947 */ /* 0x000fea0003800000 */
.L_x_45374:
[----:B-----5:R-:W-:-:S05]  /*1fe0*/  FADD.FTZ R183, R57, R183 ;  /* 0x000000b739b77221 */ /* 0x020fca0000010000 */
.L_x_45375:
[----:B------:R-:W-:Y:S02]  /*1ff0*/  MOV R61, R183 ;  /* 0x000000b7003d7202 */ /* 0x000fe40000000f00 */
.L_x_45376:
[----:B------:R-:W-:Y:S01]  /*2000*/  FMUL.FTZ R184, R66, R68 ;  /* 0x0000004442b87220 */ /* 0x000fe20000410000 */
[----:B------:R-:W-:Y:S05]  /*2010*/  @P2 BRA `(.L_x_45377) ;  /* 0x0000002000002947 */ /* 0x000fea0003800000 */
[----:B------:R-:W-:Y:S05]  /*2020*/  @P0 BRA `(.L_x_45378) ;  /* 0x0000002000000947 */ /* 0x000fea0003800000 */
[----:B------:R-:W-:Y:S05]  /*2030*/  BRA `(.L_x_45379) ;  /* 0x0000002000007947 */ /* 0x000fea0003800000 */
.L_x_45377:
[----:B-----5:R-:W-:-:S05]  /*2040*/  FADD.FTZ R184, R58, R184 ;  /* 0x000000b83ab87221 */ /* 0x020fca0000010000 */
.L_x_45378:
[----:B------:R-:W-:Y:S02]  /*2050*/  MOV R62, R184 ;  /* 0x000000b8003e7202 */ /* 0x000fe40000000f00 */
.L_x_45379:
[----:B------:R-:W-:Y:S01]  /*2060*/  FMUL.FTZ R185, R67, R68 ;  /* 0x0000004443b97220 */ /* 0x000fe20000410000 */
[----:B------:R-:W-:Y:S05]  /*2070*/  @P2 BRA `(.L_x_45380) ;  /* 0x0000002000002947 */ /* 0x000fea0003800000 */
[----:B------:R-:W-:Y:S05]  /*2080*/  @P0 BRA `(.L_x_45381) ;  /* 0x0000002000000947 */ /* 0x000fea0003800000 */
[----:B------:R-:W-:Y:S05]  /*2090*/  BRA `(.L_x_45382) ;  /* 0x0000002000007947 */ /* 0x000fea0003800000 */
.L_x_45380:
[----:B-----5:R-:W-:-:S05]  /*20a0*/  FADD.FTZ R185, R59, R185 ;  /* 0x000000b93bb97221 */ /* 0x020fca0000010000 */
.L_x_45381:
[----:B------:R-:W-:Y:S02]  /*20b0*/  MOV R63, R185 ;  /* 0x000000b9003f7202 */ /* 0x000fe40000000f00 */
.L_x_45382:
        /* <DEDUP_REMOVED lines=11> */
.L_x_45383:
[----:B-1---5:R-:W-:-:S05]  /*2170*/  FADD.FTZ R186, R56, R186 ;  /* 0x000000ba38ba7221 */ /* 0x022fca0000010000 */
.L_x_45384:
[----:B------:R-:W-:Y:S02]  /*2180*/  MOV R60, R186 ;  /* 0x000000ba003c7202 */ /* 0x000fe40000000f00 */
.L_x_45385:
[----:B------:R-:W-:Y:S01]  /*2190*/  FMUL.FTZ R187, R65, R68 ;  /* 0x0000004441bb7220 */ /* 0x000fe20000410000 */
[----:B------:R-:W-:Y:S05]  /*21a0*/  @P2 BRA `(.L_x_45386) ;  /* 0x0000002000002947 */ /* 0x000fea0003800000 */
[----:B------:R-:W-:Y:S05]  /*21b0*/  @P0 BRA `(.L_x_45387) ;  /* 0x0000002000000947 */ /* 0x000fea0003800000 */
[----:B------:R-:W-:Y:S05]  /*21c0*/  BRA `(.L_x_45388) ;  /* 0x0000002000007947 */ /* 0x000fea0003800000 */
.L_x_45386:
[----:B-----5:R-:W-:-:S05]  /*21d0*/  FADD.FTZ R187, R57, R187 ;  /* 0x000000bb39bb7221 */ /* 0x020fca0000010000 */
.L_x_45387:
[----:B------:R-:W-:Y:S02]  /*21e0*/  MOV R61, R187 ;  /* 0x000000bb003d7202 */ /* 0x000fe40000000f00 */
.L_x_45388:
[----:B------:R-:W-:Y:S01]  /*21f0*/  FMUL.FTZ R188, R66, R68 ;  /* 0x0000004442bc7220 */ /* 0x000fe20000410000 */
[----:B------:R-:W-:Y:S05]  /*2200*/  @P2 BRA `(.L_x_45389) ;  /* 0x0000002000002947 */ /* 0x000fea0003800000 */
[----:B------:R-:W-:Y:S05]  /*2210*/  @P0 BRA `(.L_x_45390) ;  /* 0x0000002000000947 */ /* 0x000fea0003800000 */
[----:B------:R-:W-:Y:S05]  /*2220*/  BRA `(.L_x_45391) ;  /* 0x0000002000007947 */ /* 0x000fea0003800000 */
.L_x_45389:
[----:B-----5:R-:W-:-:S05]  /*2230*/  FADD.FTZ R188, R58, R188 ;  /* 0x000000bc3abc7221 */ /* 0x020fca0000010000 */
.L_x_45390:
[----:B------:R-:W-:Y:S02]  /*2240*/  MOV R62, R188 ;  /* 0x000000bc003e7202 */ /* 0x000fe40000000f00 */
.L_x_45391:
[----:B------:R-:W-:Y:S01]  /*2250*/  FMUL.FTZ R189, R67, R68 ;  /* 0x0000004443bd7220 */ /* 0x000fe20000410000 */
[----:B------:R-:W-:Y:S05]  /*2260*/  @P2 BRA `(.L_x_45392) ;  /* 0x0000002000002947 */ /* 0x000fea0003800000 */
[----:B------:R-:W-:Y:S05]  /*2270*/  @P0 BRA `(.L_x_45393) ;  /* 0x0000002000000947 */ /* 0x000fea0003800000 */
[----:B------:R-:W-:Y:S05]  /*2280*/  BRA `(.L_x_45394) ;  /* 0x0000002000007947 */ /* 0x000fea0003800000 */
.L_x_45392:
[----:B-----5:R-:W-:-:S05]  /*2290*/  FADD.FTZ R189, R59, R189 ;  /* 0x000000bd3bbd7221 */ /* 0x020fca0000010000 */
.L_x_45393:
[----:B------:R-:W-:Y:S02]  /*22a0*/  MOV R63, R189 ;  /* 0x000000bd003f7202 */ /* 0x000fe40000000f00 */
.L_x_45394:
        /* <DEDUP_REMOVED lines=11> */
.L_x_45395:
[----:B-1---5:R-:W-:-:S05]  /*2360*/  FADD.FTZ R190, R56, R190 ;  /* 0x000000be38be7221 */ /* 0x022fca0000010000 */
.L_x_45396:
[----:B------:R-:W-:Y:S02]  /*2370*/  MOV R60, R190 ;  /* 0x000000be003c7202 */ /* 0x000fe40000000f00 */
.L_x_45397:
[----:B------:R-:W-:Y:S01]  /*2380*/  FMUL.FTZ R191, R65, R68 ;  /* 0x0000004441bf7220 */ /* 0x000fe20000410000 */
[----:B------:R-:W-:Y:S05]  /*2390*/  @P2 BRA `(.L_x_45398) ;  /* 0x0000002000002947 */ /* 0x000fea0003800000 */
[----:B------:R-:W-:Y:S05]  /*23a0*/  @P0 BRA `(.L_x_45399) ;  /* 0x0000002000000947 */ /* 0x000fea0003800000 */
[----:B------:R-:W-:Y:S05]  /*23b0*/  BRA `(.L_x_45400) ;  /* 0x0000002000007947 */ /* 0x000fea0003800000 */
.L_x_45398:
[----:B-----5:R-:W-:-:S05]  /*23c0*/  FADD.FTZ R191, R57, R191 ;  /* 0x000000bf39bf7221 */ /* 0x020fca0000010000 */
.L_x_45399:
[----:B------:R-:W-:Y:S02]  /*23d0*/  MOV R61, R191 ;  /* 0x000000bf003d7202 */ /* 0x000fe40000000f00 */
.L_x_45400:
[----:B------:R-:W-:Y:S01]  /*23e0*/  FMUL.FTZ R192, R66, R68 ;  /* 0x0000004442c07220 */ /* 0x000fe20000410000 */
[----:B------:R-:W-:Y:S05]  /*23f0*/  @P2 BRA `(.L_x_45401) ;  /* 0x0000002000002947 */ /* 0x000fea0003800000 */
[----:B------:R-:W-:Y:S05]  /*2400*/  @P0 BRA `(.L_x_45402) ;  /* 0x0000002000000947 */ /* 0x000fea0003800000 */
[----:B------:R-:W-:Y:S05]  /*2410*/  BRA `(.L_x_45403) ;  /* 0x0000002000007947 */ /* 0x000fea0003800000 */
.L_x_45401:
[----:B-----5:R-:W-:-:S05]  /*2420*/  FADD.FTZ R192, R58, R192 ;  /* 0x000000c03ac07221 */ /* 0x020fca0000010000 */
.L_x_45402:
[----:B------:R-:W-:Y:S02]  /*2430*/  MOV R62, R192 ;  /* 0x000000c0003e7202 */ /* 0x000fe40000000f00 */
.L_x_45403:
[----:B------:R-:W-:Y:S01]  /*2440*/  FMUL.FTZ R193, R67, R68 ;  /* 0x0000004443c17220 */ /* 0x000fe20000410000 */
[----:B------:R-:W-:Y:S05]  /*2450*/  @P2 BRA `(.L_x_45404) ;  /* 0x0000002000002947 */ /* 0x000fea0003800000 */
[----:B------:R-:W-:Y:S05]  /*2460*/  @P0 BRA `(.L_x_45405) ;  /* 0x0000002000000947 */ /* 0x000fea0003800000 */
[----:B------:R-:W-:Y:S05]  /*2470*/  BRA `(.L_x_45406) ;  /* 0x0000002000007947 */ /* 0x000fea0003800000 */
.L_x_45404:
[----:B-----5:R-:W-:-:S05]  /*2480*/  FADD.FTZ R193, R59, R193 ;  /* 0x000000c13bc17221 */ /* 0x020fca0000010000 */
.L_x_45405:
[----:B------:R-:W-:Y:S02]  /*2490*/  MOV R63, R193 ;  /* 0x000000c1003f7202 */ /* 0x000fe40000000f00 */
.L_x_45406:
        /* <DEDUP_REMOVED lines=11> */
.L_x_45407:
[----:B-1---5:R-:W-:-:S05]  /*2550*/  FADD.FTZ R194, R56, R194 ;  /* 0x000000c238c27221 */ /* 0x022fca0000010000 */
.L_x_45408:
[----:B------:R-:W-:Y:S02]  /*2560*/  MOV R60, R194 ;  /* 0x000000c2003c7202 */ /* 0x000fe40000000f00 */
.L_x_45409:
[----:B------:R-:W-:Y:S01]  /*2570*/  FMUL.FTZ R195, R65, R68 ;  /* 0x0000004441c37220 */ /* 0x000fe20000410000 */
[----:B------:R-:W-:Y:S05]  /*2580*/  @P2 BRA `(.L_x_45410) ;  /* 0x0000002000002947 */ /* 0x000fea0003800000 */
[----:B------:R-:W-:Y:S05]  /*2590*/  @P0 BRA `(.L_x_45411) ;  /* 0x0000002000000947 */ /* 0x000fea0003800000 */
[----:B------:R-:W-:Y:S05]  /*25a0*/  BRA `(.L_x_45412) ;  /* 0x0000002000007947 */ /* 0x000fea0003800000 */
.L_x_45410:
[----:B-----5:R-:W-:-:S05]  /*25b0*/  FADD.FTZ R195, R57, R195 ;  /* 0x000000c339c37221 */ /* 0x020fca0000010000 */
.L_x_45411:
[----:B------:R-:W-:Y:S02]  /*25c0*/  MOV R61, R195 ;  /* 0x000000c3003d7202 */ /* 0x000fe40000000f00 */
.L_x_45412:
[----:B------:R-:W-:Y:S01]  /*25d0*/  FMUL.FTZ R196, R66, R68 ;  /* 0x0000004442c47220 */ /* 0x000fe20000410000 */
[----:B------:R-:W-:Y:S05]  /*25e0*/  @P2 BRA `(.L_x_45413) ;  /* 0x0000002000002947 */ /* 0x000fea0003800000 */
[----:B------:R-:W-:Y:S05]  /*25f0*/  @P0 BRA `(.L_x_45414) ;  /* 0x0000002000000947 */ /* 0x000fea0003800000 */
[----:B------:R-:W-:Y:S05]  /*2600*/  BRA `(.L_x_45415) ;  /* 0x0000002000007947 */ /* 0x000fea0003800000 */
.L_x_45413:
[----:B-----5:R-:W-:-:S05]  /*2610*/  FADD.FTZ R196, R58, R196 ;  /* 0x000000c43ac47221 */ /* 0x020fca0000010000 */
.L_x_45414:
[----:B------:R-:W-:Y:S02]  /*2620*/  MOV R62, R196 ;  /* 0x000000c4003e7202 */ /* 0x000fe40000000f00 */
.L_x_45415:
[----:B------:R-:W-:Y:S01]  /*2630*/  FMUL.FTZ R197, R67, R68 ;  /* 0x0000004443c57220 */ /* 0x000fe20000410000 */
[----:B------:R-:W-:Y:S05]  /*2640*/  @P2 BRA `(.L_x_45416) ;  /* 0x0000002000002947 */ /* 0x000fea0003800000 */
[----:B------:R-:W-:Y:S05]  /*2650*/  @P0 BRA `(.L_x_45417) ;  /* 0x0000002000000947 */ /* 0x000fea0003800000 */
[----:B------:R-:W-:Y:S05]  /*2660*/  BRA `(.L_x_45418) ;  /* 0x0000002000007947 */ /* 0x000fea0003800000 */
.L_x_45416:
[----:B-----5:R-:W-:-:S05]  /*2670*/  FADD.FTZ R197, R59, R197 ;  /* 0x000000c53bc57221 */ /* 0x020fca0000010000 */
.L_x_45417:
[----:B------:R-:W-:Y:S02]  /*2680*/  MOV R63, R197 ;  /* 0x000000c5003f7202 */ /* 0x000fe40000000f00 */
.L_x_45418:
        /* <DEDUP_REMOVED lines=11> */
.L_x_45419:
[----:B-1---5:R-:W-:-:S05]  /*2740*/  FADD.FTZ R198, R56, R198 ;  /* 0x000000c638c67221 */ /* 0x022fca0000010000 */
.L_x_45420:
[----:B------:R-:W-:Y:S02]  /*2750*/  MOV R60, R198 ;  /* 0x000000c6003c7202 */ /* 0x000fe40000000f00 */
.L_x_45421:
[----:B------:R-:W-:Y:S01]  /*2760*/  FMUL.FTZ R199, R65, R68 ;  /* 0x0000004441c77220 */ /* 0x000fe20000410000 */
[----:B------:R-:W-:Y:S05]  /*2770*/  @P2 BRA `(.L_x_45422) ;  /* 0x0000002000002947 */ /* 0x000fea0003800000 */
[----:B------:R-:W-:Y:S05]  /*2780*/  @P0 BRA `(.L_x_45423) ;  /* 0x0000002000000947 */ /* 0x000fea0003800000 */
[----:B------:R-:W-:Y:S05]  /*2790*/  BRA `(.L_x_45424) ;  /* 0x0000002000007947 */ /* 0x000fea0003800000 */
.L_x_45422:
[----:B-----5:R-:W-:-:S05]  /*27a0*/  FADD.FTZ R199, R57, R199 ;  /* 0x000000c739c77221 */ /* 0x020fca0000010000 */
.L_x_45423:
[----:B------:R-:W-:Y:S02]  /*27b0*/  MOV R61, R199 ;  /* 0x000000c7003d7202 */ /* 0x000fe40000000f00 */
.L_x_45424:
[----:B------:R-:W-:Y:S01]  /*27c0*/  FMUL.FTZ R200, R66, R68 ;  /* 0x0000004442c87220 */ /* 0x000fe20000410000 */
[----:B------:R-:W-:Y:S05]  /*27d0*/  @P2 BRA `(.L_x_45425) ;  /* 0x0000002000002947 */ /* 0x000fea0003800000 */
[----:B------:R-:W-:Y:S05]  /*27e0*/  @P0 BRA `(.L_x_45426) ;  /* 0x0000002000000947 */ /* 0x000fea0003800000 */
[----:B------:R-:W-:Y:S05]  /*27f0*/  BRA `(.L_x_45427) ;  /* 0x0000002000007947 */ /* 0x000fea0003800000 */
.L_x_45425:
[----:B-----5:R-:W-:-:S05]  /*2800*/  FADD.FTZ R200, R58, R200 ;  /* 0x000000c83ac87221 */ /* 0x020fca0000010000 */
.L_x_45426:
[----:B------:R-:W-:Y:S02]  /*2810*/  MOV R62, R200 ;  /* 0x000000c8003e7202 */ /* 0x000fe40000000f00 */
.L_x_45427:
[----:B------:R-:W-:Y:S01]  /*2820*/  FMUL.FTZ R201, R67, R68 ;  /* 0x0000004443c97220 */ /* 0x000fe20000410000 */
[----:B------:R-:W-:Y:S05]  /*2830*/  @P2 BRA `(.L_x_45428) ;  /* 0x0000002000002947 */ /* 0x000fea0003800000 */
[----:B------:R-:W-:Y:S05]  /*2840*/  @P0 BRA `(.L_x_45429) ;  /* 0x0000002000000947 */ /* 0x000fea0003800000 */
[----:B------:R-:W-:Y:S05]  /*2850*/  BRA `(.L_x_45430) ;  /* 0x0000002000007947 */ /* 0x000fea0003800000 */
.L_x_45428:
[----:B-----5:R-:W-:-:S05]  /*2860*/  FADD.FTZ R201, R59, R201 ;  /* 0x000000c93bc97221 */ /* 0x020fca0000010000 */
.L_x_45429:
[----:B------:R-:W-:Y:S02]  /*2870*/  MOV R63, R201 ;  /* 0x000000c9003f7202 */ /* 0x000fe40000000f00 */
.L_x_45430:
        /* <DEDUP_REMOVED lines=11> */
.L_x_45431:
[----:B-1---5:R-:W-:-:S05]  /*2930*/  FADD.FTZ R202, R56, R202 ;  /* 0x000000ca38ca7221 */ /* 0x022fca0000010000 */
.L_x_45432:
[----:B------:R-:W-:Y:S02]  /*2940*/  MOV R60, R202 ;  /* 0x000000ca003c7202 */ /* 0x000fe40000000f00 */
.L_x_45433:
[----:B------:R-:W-:Y:S01]  /*2950*/  FMUL.FTZ R203, R65, R68 ;  /* 0x0000004441cb7220 */ /* 0x000fe20000410000 */
[----:B------:R-:W-:Y:S05]  /*2960*/  @P2 BRA `(.L_x_45434) ;  /* 0x0000002000002947 */ /* 0x000fea0003800000 */
[----:B------:R-:W-:Y:S05]  /*2970*/  @P0 BRA `(.L_x_45435) ;  /* 0x0000002000000947 */ /* 0x000fea0003800000 */
[----:B------:R-:W-:Y:S05]  /*2980*/  BRA `(.L_x_45436) ;  /* 0x0000002000007947 */ /* 0x000fea0003800000 */
.L_x_45434:
[----:B-----5:R-:W-:-:S05]  /*2990*/  FADD.FTZ R203, R57, R203 ;  /* 0x000000cb39cb7221 */ /* 0x020fca0000010000 */
.L_x_45435:
[----:B------:R-:W-:Y:S02]  /*29a0*/  MOV R61, R203 ;  /* 0x000000cb003d7202 */ /* 0x000fe40000000f00 */
.L_x_45436:
[----:B------:R-:W-:Y:S01]  /*29b0*/  FMUL.FTZ R204, R66, R68 ;  /* 0x0000004442cc7220 */ /* 0x000fe20000410000 */
[----:B------:R-:W-:Y:S05]  /*29c0*/  @P2 BRA `(.L_x_45437) ;  /* 0x0000002000002947 */ /* 0x000fea0003800000 */
[----:B------:R-:W-:Y:S05]  /*29d0*/  @P0 BRA `(.L_x_45438) ;  /* 0x0000002000000947 */ /* 0x000fea0003800000 */
[----:B------:R-:W-:Y:S05]  /*29e0*/  BRA `(.L_x_45439) ;  /* 0x0000002000007947 */ /* 0x000fea0003800000 */
.L_x_45437:
[----:B-----5:R-:W-:-:S05]  /*29f0*/  FADD.FTZ R204, R58, R204 ;  /* 0x000000cc3acc7221 */ /* 0x020fca0000010000 */
.L_x_45438:
[----:B------:R-:W-:Y:S02]  /*2a00*/  MOV R62, R204 ;  /* 0x000000cc003e7202 */ /* 0x000fe40000000f00 */
.L_x_45439:
[----:B------:R-:W-:Y:S01]  /*2a10*/  FMUL.FTZ R205, R67, R68 ;  /* 0x0000004443cd7220 */ /* 0x000fe20000410000 */
[----:B------:R-:W-:Y:S05]  /*2a20*/  @P2 BRA `(.L_x_45440) ;  /* 0x0000002000002947 */ /* 0x000fea0003800000 */
[----:B------:R-:W-:Y:S05]  /*2a30*/  @P0 BRA `(.L_x_45441) ;  /* 0x0000002000000947 */ /* 0x000fea0003800000 */
[----:B------:R-:W-:Y:S05]  /*2a40*/  BRA `(.L_x_45442) ;  /* 0x0000002000007947 */ /* 0x000fea0003800000 */
.L_x_45440:
[----:B-----5:R-:W-:-:S05]  /*2a50*/  FADD.FTZ R205, R59, R205 ;  /* 0x000000cd3bcd7221 */ /* 0x020fca0000010000 */
.L_x_45441:
[----:B------:R-:W-:Y:S02]  /*2a60*/  MOV R63, R205 ;  /* 0x000000cd003f7202 */ /* 0x000fe40000000f00 */
.L_x_45442:
        /* <DEDUP_REMOVED lines=11> */
.L_x_45443:
[----:B-----5:R-:W-:-:S05]  /*2b20*/  FADD.FTZ R206, R56, R206 ;  /* 0x000000ce38ce7221 */ /* 0x020fca0000010000 */
.L_x_45444:
[----:B------:R-:W-:Y:S02]  /*2b30*/  MOV R60, R206 ;  /* 0x000000ce003c7202 */ /* 0x000fe40000000f00 */
.L_x_45445:
[----:B------:R-:W-:Y:S01]  /*2b40*/  FMUL.FTZ R207, R65, R68 ;  /* 0x0000004441cf7220 */ /* 0x000fe20000410000 */
[----:B------:R-:W-:Y:S05]  /*2b50*/  @P2 BRA `(.L_x_45446) ;  /* 0x0000002000002947 */ /* 0x000fea0003800000 */
[----:B------:R-:W-:Y:S05]  /*2b60*/  @P0 BRA `(.L_x_45447) ;  /* 0x0000002000000947 */ /* 0x000fea0003800000 */
[----:B------:R-:W-:Y:S05]  /*2b70*/  BRA `(.L_x_45448) ;  /* 0x0000002000007947 */ /* 0x000fea0003800000 */
.L_x_45446:
[----:B-----5:R-:W-:-:S05]  /*2b80*/  FADD.FTZ R207, R57, R207 ;  /* 0x000000cf39cf7221 */ /* 0x020fca0000010000 */
.L_x_45447:
[----:B------:R-:W-:Y:S02]  /*2b90*/  MOV R61, R207 ;  /* 0x000000cf003d7202 */ /* 0x000fe40000000f00 */
.L_x_45448:
[----:B------:R-:W-:Y:S01]  /*2ba0*/  FMUL.FTZ R208, R66, R68 ;  /* 0x0000004442d07220 */ /* 0x000fe20000410000 */
[----:B------:R-:W-:Y:S05]  /*2bb0*/  @P2 BRA `(.L_x_45449) ;  /* 0x0000002000002947 */ /* 0x000fea0003800000 */
[----:B------:R-:W-:Y:S05]  /*2bc0*/  @P0 BRA `(.L_x_45450) ;  /* 0x0000002000000947 */ /* 0x000fea0003800000 */
[----:B------:R-:W-:Y:S05]  /*2bd0*/  BRA `(.L_x_45451) ;  /* 0x0000002000007947 */ /* 0x000fea0003800000 */
.L_x_45449:
[----:B-----5:R-:W-:-:S05]  /*2be0*/  FADD.FTZ R208, R58, R208 ;  /* 0x000000d03ad07221 */ /* 0x020fca0000010000 */
.L_x_45450:
[----:B------:R-:W-:Y:S02]  /*2bf0*/  MOV R62, R208 ;  /* 0x000000d0003e7202 */ /* 0x000fe40000000f00 */
.L_x_45451:
[----:B------:R-:W-:Y:S01]  /*2c00*/  FMUL.FTZ R209, R67, R68 ;  /* 0x0000004443d17220 */ /* 0x000fe20000410000 */
[----:B------:R-:W-:Y:S05]  /*2c10*/  @P2 BRA `(.L_x_45452) ;  /* 0x0000002000002947 */ /* 0x000fea0003800000 */
[----:B------:R-:W-:Y:S05]  /*2c20*/  @P0 BRA `(.L_x_45453) ;  /* 0x0000002000000947 */ /* 0x000fea0003800000 */
[----:B------:R-:W-:Y:S05]  /*2c30*/  BRA `(.L_x_45454) ;  /* 0x0000002000007947 */ /* 0x000fea0003800000 */
.L_x_45452:
[----:B-----5:R-:W-:-:S05]  /*2c40*/  FADD.FTZ R209, R59, R209 ;  /* 0x000000d13bd17221 */ /* 0x020fca0000010000 */
.L_x_45453:
[----:B------:R-:W-:Y:S02]  /*2c50*/  MOV R63, R209 ;  /* 0x000000d1003f7202 */ /* 0x000fe40000000f00 */
.L_x_45454:
        /* <DEDUP_REMOVED lines=11> */
.L_x_45455:
[----:B-----5:R-:W-:-:S05]  /*2d10*/  FADD.FTZ R210, R56, R210 ;  /* 0x000000d238d27221 */ /* 0x020fca0000010000 */
.L_x_45456:
[----:B------:R-:W-:Y:S02]  /*2d20*/  MOV R60, R210 ;  /* 0x000000d2003c7202 */ /* 0x000fe40000000f00 */
.L_x_45457:
[----:B------:R-:W-:Y:S01]  /*2d30*/  FMUL.FTZ R211, R65, R68 ;  /* 0x0000004441d37220 */ /* 0x000fe20000410000 */
[----:B------:R-:W-:Y:S05]  /*2d40*/  @P2 BRA `(.L_x_45458) ;  /* 0x0000002000002947 */ /* 0x000fea0003800000 */
[----:B------:R-:W-:Y:S05]  /*2d50*/  @P0 BRA `(.L_x_45459) ;  /* 0x0000002000000947 */ /* 0x000fea0003800000 */
[----:B------:R-:W-:Y:S05]  /*2d60*/  BRA `(.L_x_45460) ;  /* 0x0000002000007947 */ /* 0x000fea0003800000 */
.L_x_45458:
[----:B-----5:R-:W-:-:S05]  /*2d70*/  FADD.FTZ R211, R57, R211 ;  /* 0x000000d339d37221 */ /* 0x020fca0000010000 */
.L_x_45459:
[----:B------:R-:W-:Y:S02]  /*2d80*/  MOV R61, R211 ;  /* 0x000000d3003d7202 */ /* 0x000fe40000000f00 */
.L_x_45460:
[----:B------:R-:W-:Y:S01]  /*2d90*/  FMUL.FTZ R212, R66, R68 ;  /* 0x0000004442d47220 */ /* 0x000fe20000410000 */
[----:B------:R-:W-:Y:S05]  /*2da0*/  @P2 BRA `(.L_x_45461) ;  /* 0x0000002000002947 */ /* 0x000fea0003800000 */
[----:B------:R-:W-:Y:S05]  /*2db0*/  @P0 BRA `(.L_x_45462) ;  /* 0x0000002000000947 */ /* 0x000fea0003800000 */
[----:B------:R-:W-:Y:S05]  /*2dc0*/  BRA `(.L_x_45463) ;  /* 0x0000002000007947 */ /* 0x000fea0003800000 */
.L_x_45461:
[----:B-----5:R-:W-:-:S05]  /*2dd0*/  FADD.FTZ R212, R58, R212 ;  /* 0x000000d43ad47221 */ /* 0x020fca0000010000 */
.L_x_45462:
[----:B------:R-:W-:Y:S02]  /*2de0*/  MOV R62, R212 ;  /* 0x000000d4003e7202 */ /* 0x000fe40000000f00 */
.L_x_45463:
[----:B------:R-:W-:Y:S01]  /*2df0*/  FMUL.FTZ R213, R67, R68 ;  /* 0x0000004443d57220 */ /* 0x000fe20000410000 */
[----:B------:R-:W-:Y:S05]  /*2e00*/  @P2 BRA `(.L_x_45464) ;  /* 0x0000002000002947 */ /* 0x000fea0003800000 */
[----:B------:R-:W-:Y:S05]  /*2e10*/  @P0 BRA `(.L_x_45465) ;  /* 0x0000002000000947 */ /* 0x000fea0003800000 */
[----:B------:R-:W-:Y:S05]  /*2e20*/  BRA `(.L_x_45466) ;  /* 0x0000002000007947 */ /* 0x000fea0003800000 */
.L_x_45464:
[----:B-----5:R-:W-:-:S05]  /*2e30*/  FADD.FTZ R213, R59, R213 ;  /* 0x000000d53bd57221 */ /* 0x020fca0000010000 */
.L_x_45465:
[----:B------:R-:W-:Y:S02]  /*2e40*/  MOV R63, R213 ;  /* 0x000000d5003f7202 */ /* 0x000fe40000000f00 */
.L_x_45466:
        /* <DEDUP_REMOVED lines=11> */
.L_x_45467:
[----:B-----5:R-:W-:-:S05]  /*2f00*/  FADD.FTZ R214, R56, R214 ;  /* 0x000000d638d67221 */ /* 0x020fca0000010000 */
.L_x_45468:
[----:B------:R-:W-:Y:S02]  /*2f10*/  MOV R60, R214 ;  /* 0x000000d6003c7202 */ /* 0x000fe40000000f00 */
.L_x_45469:
[----:B------:R-:W-:Y:S01]  /*2f20*/  FMUL.FTZ R215, R65, R68 ;  /* 0x0000004441d77220 */ /* 0x000fe20000410000 */
[----:B------:R-:W-:Y:S05]  /*2f30*/  @P2 BRA `(.L_x_45470) ;  /* 0x0000002000002947 */ /* 0x000fea0003800000 */
[----:B------:R-:W-:Y:S05]  /*2f40*/  @P0 BRA `(.L_x_45471) ;  /* 0x0000002000000947 */ /* 0x000fea0003800000 */
[----:B------:R-:W-:Y:S05]  /*2f50*/  BRA `(.L_x_45472) ;  /* 0x0000002000007947 */ /* 0x000fea0003800000 */
.L_x_45470:
[----:B-----5:R-:W-:-:S05]  /*2f60*/  FADD.FTZ R215, R57, R215 ;  /* 0x000000d739d77221 */ /* 0x020fca0000010000 */
.L_x_45471:
[----:B------:R-:W-:Y:S02]  /*2f70*/  MOV R61, R215 ;  /* 0x000000d7003d7202 */ /* 0x000fe40000000f00 */
.L_x_45472:
[----:B------:R-:W-:Y:S01]  /*2f80*/  FMUL.FTZ R216, R66, R68 ;  /* 0x0000004442d87220 */ /* 0x000fe20000410000 */
[----:B------:R-:W-:Y:S05]  /*2f90*/  @P2 BRA `(.L_x_45473) ;  /* 0x0000002000002947 */ /* 0x000fea0003800000 */
[----:B------:R-:W-:Y:S05]  /*2fa0*/  @P0 BRA `(.L_x_45474) ;  /* 0x0000002000000947 */ /* 0x000fea0003800000 */
[----:B------:R-:W-:Y:S05]  /*2fb0*/  BRA `(.L_x_45475) ;  /* 0x0000002000007947 */ /* 0x000fea0003800000 */
.L_x_45473:
[----:B-----5:R-:W-:-:S05]  /*2fc0*/  FADD.FTZ R216, R58, R216 ;  /* 0x000000d83ad87221 */ /* 0x020fca0000010000 */
.L_x_45474:
[----:B------:R-:W-:Y:S02]  /*2fd0*/  MOV R62, R216 ;  /* 0x000000d8003e7202 */ /* 0x000fe40000000f00 */
.L_x_45475:
[----:B------:R-:W-:Y:S01]  /*2fe0*/  FMUL.FTZ R217, R67, R68 ;  /* 0x0000004443d97220 */ /* 0x000fe20000410000 */
[----:B------:R-:W-:Y:S05]  /*2ff0*/  @P2 BRA `(.L_x_45476) ;  /* 0x0000002000002947 */ /* 0x000fea0003800000 */
[----:B------:R-:W-:Y:S05]  /*3000*/  @P0 BRA `(.L_x_45477) ;  /* 0x0000002000000947 */ /* 0x000fea0003800000 */
[----:B------:R-:W-:Y:S05]  /*3010*/  BRA `(.L_x_45478) ;  /* 0x0000002000007947 */ /* 0x000fea0003800000 */
.L_x_45476:
[----:B-----5:R-:W-:-:S05]  /*3020*/  FADD.FTZ R217, R59, R217 ;  /* 0x000000d93bd97221 */ /* 0x020fca0000010000 */
.L_x_45477:
[----:B------:R-:W-:Y:S02]  /*3030*/  MOV R63, R217 ;  /* 0x000000d9003f7202 */ /* 0x000fe40000000f00 */
.L_x_45478:
        /* <DEDUP_REMOVED lines=11> */
.L_x_45479:
[----:B-----5:R-:W-:-:S05]  /*30f0*/  FADD.FTZ R218, R56, R218 ;  /* 0x000000da38da7221 */ /* 0x020fca0000010000 */
.L_x_45480:
[----:B------:R-:W-:Y:S02]  /*3100*/  MOV R60, R218 ;  /* 0x000000da003c7202 */ /* 0x000fe40000000f00 */
.L_x_45481:
[----:B------:R-:W-:Y:S01]  /*3110*/  FMUL.FTZ R219, R65, R68 ;  /* 0x0000004441db7220 */ /* 0x000fe20000410000 */
[----:B------:R-:W-:Y:S05]  /*3120*/  @P2 BRA `(.L_x_45482) ;  /* 0x0000002000002947 */ /* 0x000fea0003800000 */
[----:B------:R-:W-:Y:S05]  /*3130*/  @P0 BRA `(.L_x_45483) ;  /* 0x0000002000000947 */ /* 0x000fea0003800000 */
[----:B------:R-:W-:Y:S05]  /*3140*/  BRA `(.L_x_45484) ;  /* 0x0000002000007947 */ /* 0x000fea0003800000 */
.L_x_45482:
[----:B-----5:R-:W-:-:S05]  /*3150*/  FADD.FTZ R219, R57, R219 ;  /* 0x000000db39db7221 */ /* 0x020fca0000010000 */
.L_x_45483:
[----:B------:R-:W-:Y:S02]  /*3160*/  MOV R61, R219 ;  /* 0x000000db003d7202 */ /* 0x000fe40000000f00 */
.L_x_45484:
[----:B------:R-:W-:Y:S01]  /*3170*/  FMUL.FTZ R220, R66, R68 ;  /* 0x0000004442dc7220 */ /* 0x000fe20000410000 */
[----:B------:R-:W-:Y:S05]  /*3180*/  @P2 BRA `(.L_x_45485) ;  /* 0x0000002000002947 */ /* 0x000fea0003800000 */
[----:B------:R-:W-:Y:S05]  /*3190*/  @P0 BRA `(.L_x_45486) ;  /* 0x0000002000000947 */ /* 0x000fea0003800000 */
[----:B------:R-:W-:Y:S05]  /*31a0*/  BRA `(.L_x_45487) ;  /* 0x0000002000007947 */ /* 0x000fea0003800000 */
.L_x_45485:
[----:B-----5:R-:W-:-:S05]  /*31b0*/  FADD.FTZ R220, R58, R220 ;  /* 0x000000dc3adc7221 */ /* 0x020fca0000010000 */
.L_x_45486:
[----:B------:R-:W-:Y:S02]  /*31c0*/  MOV R62, R220 ;  /* 0x000000dc003e7202 */ /* 0x000fe40000000f00 */
.L_x_45487:
[----:B------:R-:W-:Y:S01]  /*31d0*/  FMUL.FTZ R221, R67, R68 ;  /* 0x0000004443dd7220 */ /* 0x000fe20000410000 */
[----:B------:R-:W-:Y:S05]  /*31e0*/  @P2 BRA `(.L_x_45488) ;  /* 0x0000002000002947 */ /* 0x000fea0003800000 */
[----:B------:R-:W-:Y:S05]  /*31f0*/  @P0 BRA `(.L_x_45489) ;  /* 0x0000002000000947 */ /* 0x000fea0003800000 */
[----:B------:R-:W-:Y:S05]  /*3200*/  BRA `(.L_x_45490) ;  /* 0x0000002000007947 */ /* 0x000fea0003800000 */
.L_x_45488:
[----:B-----5:R-:W-:-:S05]  /*3210*/  FADD.FTZ R221, R59, R221 ;  /* 0x000000dd3bdd7221 */ /* 0x020fca0000010000 */
.L_x_45489:
[----:B------:R-:W-:Y:S02]  /*3220*/  MOV R63, R221 ;  /* 0x000000dd003f7202 */ /* 0x000fe40000000f00 */
.L_x_45490:
        /* <DEDUP_REMOVED lines=11> */
.L_x_45491:
[----:B-----5:R-:W-:-:S05]  /*32e0*/  FADD.FTZ R222, R56, R222 ;  /* 0x000000de38de7221 */ /* 0x020fca0000010000 */
.L_x_45492:
[----:B------:R-:W-:Y:S02]  /*32f0*/  MOV R60, R222 ;  /* 0x000000de003c7202 */ /* 0x000fe40000000f00 */
.L_x_45493:
[----:B------:R-:W-:Y:S01]  /*3300*/  FMUL.FTZ R223, R65, R68 ;  /* 0x0000004441df7220 */ /* 0x000fe20000410000 */
[----:B------:R-:W-:Y:S05]  /*3310*/  @P2 BRA `(.L_x_45494) ;  /* 0x0000002000002947 */ /* 0x000fea0003800000 */
[----:B------:R-:W-:Y:S05]  /*3320*/  @P0 BRA `(.L_x_45495) ;  /* 0x0000002000000947 */ /* 0x000fea0003800000 */
[----:B------:R-:W-:Y:S05]  /*3330*/  BRA `(.L_x_45496) ;  /* 0x0000002000007947 */ /* 0x000fea0003800000 */
.L_x_45494:
[----:B-----5:R-:W-:-:S05]  /*3340*/  FADD.FTZ R223, R57, R223 ;  /* 0x000000df39df7221 */ /* 0x020fca0000010000 */
.L_x_45495:
[----:B------:R-:W-:Y:S02]  /*3350*/  MOV R61, R223 ;  /* 0x000000df003d7202 */ /* 0x000fe40000000f00 */
.L_x_45496:
[----:B------:R-:W-:Y:S01]  /*3360*/  FMUL.FTZ R66, R66, R68 ;  /* 0x0000004442427220 */ /* 0x000fe20000410000 */
[----:B------:R-:W-:Y:S05]  /*3370*/  @P2 BRA `(.L_x_45497) ;  /* 0x0000002000002947 */ /* 0x000fea0003800000 */
[----:B------:R-:W-:Y:S05]  /*3380*/  @P0 BRA `(.L_x_45498) ;  /* 0x0000002000000947 */ /* 0x000fea0003800000 */
[----:B------:R-:W-:Y:S05]  /*3390*/  BRA `(.L_x_45499) ;  /* 0x0000002000007947 */ /* 0x000fea0003800000 */
.L_x_45497:
[----:B-----5:R-:W-:-:S05]  /*33a0*/  FADD.FTZ R66, R58, R66 ;  /* 0x000000423a427221 */ /* 0x020fca0000010000 */
.L_x_45498:
[----:B------:R-:W-:Y:S02]  /*33b0*/  MOV R62, R66 ;  /* 0x00000042003e7202 */ /* 0x000fe40000000f00 */
.L_x_45499:
[----:B------:R-:W-:Y:S01]  /*33c0*/  FMUL.FTZ R67, R67, R68 ;  /* 0x0000004443437220 */ /* 0x000fe20000410000 */
[----:B------:R-:W-:Y:S05]  /*33d0*/  @P2 BRA `(.L_x_45500) ;  /* 0x0000002000002947 */ /* 0x000fea0003800000 */
[----:B------:R-:W-:Y:S05]  /*33e0*/  @P0 BRA `(.L_x_45501) ;  /* 0x0000002000000947 */ /* 0x000fea0003800000 */
[----:B------:R-:W-:Y:S05]  /*33f0*/  BRA `(.L_x_45502) ;  /* 0x0000002000007947 */ /* 0x000fea0003800000 */
.L_x_45500:
[----:B-----5:R-:W-:-:S05]  /*3400*/  FADD.FTZ R67, R59, R67 ;  /* 0x000000433b437221 */ /* 0x020fca0000010000 */
.L_x_45501:
[----:B------:R-:W-:Y:S02]  /*3410*/  MOV R63, R67 ;  /* 0x00000043003f7202 */ /* 0x000fe40000000f00 */
.L_x_45502:
        /* <DEDUP_REMOVED lines=69> */
.L_x_45507:
        /* <DEDUP_REMOVED lines=148> */
.L_x_45508:
[----:B------:R-:W-:Y:S01]  /*41b0*/  FMUL.FTZ R68, R224, R224 ;  /* 0x000000e0e0447220 */ /* 0x000fe20000410000 */
[----:B------:R-:W-:Y:S01]  /*41c0*/  ISETP.NE.AND P1, PT, RZ, UR6, PT ;  /* 0x00000006ff007c0c */ /* 0x000fe2000bf25270 */
[----:B-1----:R-:W-:Y:S01]  /*41d0*/  FADD.FTZ R226, R226, R225 ;  /* 0x000000e1e2e27221 */ /* 0x002fe20000010000 */
[----:B------:R-:W-:Y:S01]  /*41e0*/  MOV R77, c[0x0][0x1e0] ;  /* 0x00007800004d7a02 */ /* 0x000fe20000000f00 */
[----:B------:R-:W-:Y:S01]  /*41f0*/  HFMA2.MMA R161, -RZ, RZ, 0, 2.384185791015625e-07 ;  /* 0x00000004ffa17435 */ /* 0x000fe200000001ff */
[----:B0-----:R-:W-:-:S03]  /*4200*/  FSEL R225, R68, RZ, P1 ;  /* 0x000000ff44e17208 */ /* 0x001fc60000800000 */
[----:B------:R-:W-:Y:S01]  /*4210*/  FFMA.FTZ R226, R226, R77, c[0x0][0x228] ;  /* 0x00008a00e2e27623 */ /* 0x000fe2000001004d */
[----:B------:R-:W-:Y:S02]  /*4220*/  FSEL R77, R224, RZ, !P1 ;  /* 0x000000ffe04d7208 */ /* 0x000fe40004800000 */
[----:B------:R-:W-:Y:S01]  /*4230*/  LEA R68, P1, R69, c[0x0][0x208], 0x4 ;  /* 0x0000820045447a11 */ /* 0x000fe200078220ff */
[----:B------:R-:W-:Y:S02]  /*4240*/  FADD.FTZ R226, R226, R225 ;  /* 0x000000e1e2e27221 */ /* 0x000fe40000010000 */
[----:B------:R-:W-:Y:S01]  /*4250*/  FADD.FTZ R225, -R77, R206 ;  /* 0x000000ce4de17221 */ /* 0x000fe20000010100 */
[----:B------:R-:W-:Y:S01]  /*4260*/  LEA.HI.X R69, R69, c[0x0][0x20c], RZ, 0x4, P1 ;  /* 0x0000830045457a11 */ /* 0x000fe200008f24ff */
[----:B------:R0:W1:Y:S01]  /*4270*/  MUFU.RSQ R206, R226 ;  /* 0x000000e200ce7308 */ /* 0x0000620000001400 */
[----:B------:R-:W-:-:S04]  /*4280*/  @!P2 IMAD.WIDE R64, R157, R161, c[0x0][0x1a0] ;  /* 0x000068009d40a625 */ /* 0x000fc800078e02a1 */
[C---:B------:R-:W-:Y:S01]  /*4290*/  FADD.FTZ R71, -R77.reuse, R71 ;  /* 0x000000474d477221 */ /* 0x040fe20000010100 */
[----:B------:R2:W-:Y:S01]  /*42a0*/  @!P2 STG.E [R64.64], R224 ;  /* 0x000000e04000a986 */ /* 0x0005e2000c101904 */
[C---:B------:R-:W-:Y:S02]  /*42b0*/  FADD.FTZ R72, -R77.reuse, R72 ;  /* 0x000000484d487221 */ /* 0x040fe40000010100 */
[C---:B------:R-:W-:Y:S02]  /*42c0*/  FADD.FTZ R73, -R77.reuse, R73 ;  /* 0x000000494d497221 */ /* 0x040fe40000010100 */
[C---:B------:R-:W-:Y:S02]  /*42d0*/  FADD.FTZ R75, -R77.reuse, R75 ;  /* 0x0000004b4d4b7221 */ /* 0x040fe40000010100 */
[C---:B0-----:R-:W-:Y:S02]  /*42e0*/  FADD.FTZ R226, -R77.reuse, R219 ;  /* 0x000000db4de27221 */ /* 0x041fe40000010100 */
[----:B------:R-:W-:-:S02]  /*42f0*/  FADD.FTZ R227, -R77, R220 ;  /* 0x000000dc4de37221 */ /* 0x000fc40000010100 */
[----:B------:R-:W-:Y:S02]  /*4300*/  FADD.FTZ R76, -R77, R76 ;  /* 0x0000004c4d4c7221 */ /* 0x000fe40000010100 */
[----:B--2---:R-:W-:-:S04]  /*4310*/  @!P2 IMAD.WIDE R64, R157, R161, c[0x0][0x1a8] ;  /* 0x00006a009d40a625 */ /* 0x004fc800078e02a1 */
[C---:B------:R-:W-:Y:S01]  /*4320*/  FADD.FTZ R78, -R77.reuse, R78 ;  /* 0x0000004e4d4e7221 */ /* 0x040fe20000010100 */
[----:B-1----:R0:W-:Y:S01]  /*4330*/  @!P2 STG.E [R64.64], R206 ;  /* 0x000000ce4000a986 */ /* 0x0021e2000c101904 */
        /* <DEDUP_REMOVED lines=18> */
[----:B------:R-:W-:Y:S01]  /*4460*/  HFMA2.MMA R185, -RZ, RZ, 0, 9.5367431640625e-07 ;  /* 0x00000010ffb97435 */ /* 0x000fe200000001ff */
        /* <DEDUP_REMOVED lines=37> */
[C---:B0-----:R-:W-:Y:S02]  /*46c0*/  FMUL.FTZ R64, R206.reuse, R71 ;  /* 0x00000047ce407220 */ /* 0x041fe40000410000 */
[C---:B------:R-:W-:Y:S02]  /*46d0*/  FMUL.FTZ R65, R206.reuse, R72 ;  /* 0x00000048ce417220 */ /* 0x040fe40000410000 */
[C---:B------:R-:W-:Y:S02]  /*46e0*/  FMUL.FTZ R66, R206.reuse, R73 ;  /* 0x00000049ce427220 */ /* 0x040fe40000410000 */
[----:B------:R-:W-:-:S02]  /*46f0*/  FMUL.FTZ R67, R206, R75 ;  /* 0x0000004bce437220 */ /* 0x000fc40000410000 */
[----:B------:R-:W-:Y:S02]  /*4700*/  FFMA.FTZ R66, R154, R66, R117 ;  /* 0x000000429a427223 */ /* 0x000fe40000010075 */
[----:B------:R-:W-:Y:S02]  /*4710*/  FFMA.FTZ R67, R153, R67, R31 ;  /* 0x0000004399437223 */ /* 0x000fe4000001001f */
[----:B------:R-:W-:Y:S02]  /*4720*/  FFMA.FTZ R65, R155, R65, R32 ;  /* 0x000000419b417223 */ /* 0x000fe40000010020 */
[----:B------:R-:W-:Y:S02]  /*4730*/  FFMA.FTZ R64, R156, R64, R118 ;  /* 0x000000409c407223 */ /* 0x000fe40000010076 */
[C---:B------:R-:W-:Y:S02]  /*4740*/  FMUL.FTZ R71, R206.reuse, R76 ;  /* 0x0000004cce477220 */ /* 0x040fe40000410000 */
[C---:B------:R-:W-:Y:S01]  /*4750*/  FMUL.FTZ R78, R206.reuse, R78 ;  /* 0x0000004ece4e7220 */ /* 0x040fe20000410000 */
[----:B------:R0:W-:Y:S01]  /*4760*/  STG.E.128 [R68.64], R64 ;  /* 0x0000004044007986 */ /* 0x0001e2000c101d04 */
        /* <DEDUP_REMOVED lines=14> */
[----:B------:R-:W-:-:S04]  /*4850*/  IMAD.WIDE.U32 R228, R70, R185, c[0x0][0x208] ;  /* 0x0000820046e47625 */ /* 0x000fc800078e00b9 */
[----:B0-----:R-:W-:Y:S02]  /*4860*/  FFMA.FTZ R67, R149, R223, R29 ;  /* 0x000000df95437223 */ /* 0x001fe4000001001d */
        /* <DEDUP_REMOVED lines=47> */
[----:B------:R-:W-:-:S04]  /*4b60*/  IMAD.WIDE.U32 R230, R74, R185, c[0x0][0x208] ;  /* 0x000082004ae67625 */ /* 0x000fc800078e00b9 */
[----:B------:R-:W-:Y:S02]  /*4b70*/  FFMA.FTZ R71, R145, R169, R27 ;  /* 0x000000a991477223 */ /* 0x000fe4000001001b */
[----:B------:R-:W-:Y:S02]  /*4b80*/  FFMA.FTZ R70, R146, R166, R113 ;  /* 0x000000a692467223 */ /* 0x000fe40000010071 */
[----:B------:R-:W-:Y:S02]  /*4b90*/  FFMA.FTZ R69, R147, R83, R28 ;  /* 0x0000005393457223 */ /* 0x000fe4000001001c */
[----:B------:R-:W-:Y:S02]  /*4ba0*/  FFMA.FTZ R68, R148, R82, R114 ;  /* 0x0000005294447223 */ /* 0x000fe40000010072 */
[----:B------:R-:W-:Y:S02]  /*4bb0*/  FMUL.FTZ R206, R206, R77 ;  /* 0x0000004dcece7220 */ /* 0x000fe40000410000 */
[----:B------:R-:W-:Y:S01]  /*4bc0*/  IMAD.WIDE.U32 R232, R80, R185, c[0x0][0x208] ;  /* 0x0000820050e87625 */ /* 0x000fe200078e00b9 */
[----:B------:R1:W-:Y:S03]  /*4bd0*/  STG.E.128 [R230.64], R68 ;  /* 0x00000044e6007986 */ /* 0x0003e6000c101d04 */
[----:B------:R-:W-:-:S02]  /*4be0*/  FFMA.FTZ R75, R120, R75, R25 ;  /* 0x0000004b784b7223 */ /* 0x000fc40000010019 */
[----:B------:R-:W-:Y:S02]  /*4bf0*/  FFMA.FTZ R74, R85, R173, R111 ;  /* 0x000000ad554a7223 */ /* 0x000fe4000001006f */
[----:B------:R-:W-:Y:S02]  /*4c00*/  FFMA.FTZ R73, R119, R73, R26 ;  /* 0x0000004977497223 */ /* 0x000fe4000001001a */
[----:B------:R-:W-:Y:S02]  /*4c10*/  FFMA.FTZ R72, R86, R72, R112 ;  /* 0x0000004856487223 */ /* 0x000fe40000010070 */
[----:B------:R-:W-:-:S03]  /*4c20*/  IMAD.WIDE.U32 R234, R168, R185, c[0x0][0x208] ;  /* 0x00008200a8ea7625 */ /* 0x000fc600078e00b9 */
[----:B------:R2:W-:Y:S01]  /*4c30*/  STG.E.128 [R232.64], R72 ;  /* 0x00000048e8007986 */ /* 0x0005e2000c101d04 */
[----:B------:R-:W-:Y:S02]  /*4c40*/  FFMA.FTZ R79, R122, R181, R23 ;  /* 0x000000b57a4f7223 */ /* 0x000fe40000010017 */
        /* <DEDUP_REMOVED lines=11> */
[----:B0-----:R-:W-:Y:S02]  /*4d00*/  FFMA.FTZ R67, R126, R189, R19 ;  /* 0x000000bd7e437223 */ /* 0x001fe40000010013 */
[----:B------:R-:W-:Y:S02]  /*4d10*/  FFMA.FTZ R66, R51, R188, R105 ;  /* 0x000000bc33427223 */ /* 0x000fe40000010069 */
[----:B------:R-:W-:Y:S02]  /*4d20*/  FFMA.FTZ R65, R125, R187, R20 ;  /* 0x000000bb7d417223 */ /* 0x000fe40000010014 */
[----:B------:R-:W-:Y:S02]  /*4d30*/  FFMA.FTZ R64, R52, R186, R106 ;  /* 0x000000ba34407223 */ /* 0x000fe4000001006a */
[----:B------:R-:W-:-:S03]  /*4d40*/  IMAD.WIDE.U32 R172, R162, R185, c[0x0][0x208] ;  /* 0x00008200a2ac7625 */ /* 0x000fc600078e00b9 */
[----:B------:R0:W-:Y:S01]  /*4d50*/  STG.E.128 [R168.64], R64 ;  /* 0x00000040a8007986 */ /* 0x0001e2000c101d04 */
[----:B-1----:R-:W-:Y:S02]  /*4d60*/  FFMA.FTZ R71, R128, R193, R17 ;  /* 0x000000c180477223 */ /* 0x002fe40000010011 */
[----:B------:R-:W-:Y:S02]  /*4d70*/  FFMA.FTZ R70, R49, R192, R103 ;  /* 0x000000c031467223 */ /* 0x000fe40000010067 */
[----:B------:R-:W-:Y:S02]  /*4d80*/  FFMA.FTZ R69, R127, R191, R18 ;  /* 0x000000bf7f457223 */ /* 0x000fe40000010012 */
[----:B------:R-:W-:Y:S02]  /*4d90*/  FFMA.FTZ R68, R50, R190, R104 ;  /* 0x000000be32447223 */ /* 0x000fe40000010068 */
[----:B------:R-:W-:-:S03]  /*4da0*/  IMAD.WIDE.U32 R178, R164, R185, c[0x0][0x208] ;  /* 0x00008200a4b27625 */ /* 0x000fc600078e00b9 */
[----:B------:R-:W-:Y:S01]  /*4db0*/  STG.E.128 [R172.64], R68 ;  /* 0x00000044ac007986 */ /* 0x000fe2000c101d04 */
[----:B--2---:R-:W-:Y:S02]  /*4dc0*/  FFMA.FTZ R75, R130, R197, R15 ;  /* 0x000000c5824b7223 */ /* 0x004fe4000001000f */
[----:B------:R-:W-:Y:S02]  /*4dd0*/  FFMA.FTZ R74, R47, R196, R101 ;  /* 0x000000c42f4a7223 */ /* 0x000fe40000010065 */
[----:B------:R-:W-:Y:S02]  /*4de0*/  FFMA.FTZ R73, R129, R195, R16 ;  /* 0x000000c381497223 */ /* 0x000fe40000010010 */
[----:B------:R-:W-:Y:S02]  /*4df0*/  FFMA.FTZ R72, R48, R194, R102 ;  /* 0x000000c230487223 */ /* 0x000fe40000010066 */
[----:B------:R-:W-:-:S03]  /*4e00*/  IMAD.WIDE.U32 R166, R167, R185, c[0x0][0x208] ;  /* 0x00008200a7a67625 */ /* 0x000fc600078e00b9 */
[----:B------:R-:W-:Y:S01]  /*4e10*/  STG.E.128 [R178.64], R72 ;  /* 0x00000048b2007986 */ /* 0x000fe2000c101d04 */
[----:B---3--:R-:W-:Y:S02]  /*4e20*/  FFMA.FTZ R79, R132, R201, R13 ;  /* 0x000000c9844f7223 */ /* 0x008fe4000001000d */
[----:B------:R-:W-:Y:S02]  /*4e30*/  FFMA.FTZ R78, R45, R200, R99 ;  /* 0x000000c82d4e7223 */ /* 0x000fe40000010063 */
[----:B------:R-:W-:Y:S02]  /*4e40*/  FFMA.FTZ R77, R131, R199, R14 ;  /* 0x000000c7834d7223 */ /* 0x000fe4000001000e */
[----:B------:R-:W-:Y:S02]  /*4e50*/  FFMA.FTZ R76, R46, R198, R100 ;  /* 0x000000c62e4c7223 */ /* 0x000fe40000010064 */
[----:B------:R-:W-:-:S03]  /*4e60*/  IMAD.WIDE.U32 R174, R174, R185, c[0x0][0x208] ;  /* 0x00008200aeae7625 */ /* 0x000fc600078e00b9 */
[----:B------:R1:W-:Y:S01]  /*4e70*/  STG.E.128 [R166.64], R76 ;  /* 0x0000004ca6007986 */ /* 0x0003e2000c101d04 */
[----:B----4-:R-:W-:Y:S02]  /*4e80*/  FFMA.FTZ R83, R134, R205, R11 ;  /* 0x000000cd86537223 */ /* 0x010fe4000001000b */
[----:B------:R-:W-:Y:S02]  /*4e90*/  FFMA.FTZ R82, R43, R204, R97 ;  /* 0x000000cc2b527223 */ /* 0x000fe40000010061 */
[----:B------:R-:W-:Y:S02]  /*4ea0*/  FFMA.FTZ R81, R133, R203, R12 ;  /* 0x000000cb85517223 */ /* 0x000fe4000001000c */
[----:B------:R-:W-:Y:S02]  /*4eb0*/  FFMA.FTZ R80, R44, R202, R98 ;  /* 0x000000ca2c507223 */ /* 0x000fe40000010062 */
[----:B0-----:R-:W-:Y:S02]  /*4ec0*/  FFMA.FTZ R67, R136, R209, R9 ;  /* 0x000000d188437223 */ /* 0x001fe40000010009 */
[----:B------:R-:W-:Y:S01]  /*4ed0*/  FFMA.FTZ R66, R41, R208, R95 ;  /* 0x000000d029427223 */ /* 0x000fe2000001005f */
[----:B------:R0:W-:Y:S01]  /*4ee0*/  STG.E.128 [R174.64], R80 ;  /* 0x00000050ae007986 */ /* 0x0001e2000c101d04 */
[----:B------:R-:W-:-:S02]  /*4ef0*/  FFMA.FTZ R65, R135, R207, R10 ;  /* 0x000000cf87417223 */ /* 0x000fc4000001000a */
[----:B------:R-:W-:Y:S02]  /*4f00*/  FFMA.FTZ R64, R42, R225, R96 ;  /* 0x000000e12a407223 */ /* 0x000fe40000010060 */
[----:B------:R-:W-:-:S04]  /*4f10*/  IMAD.WIDE.U32 R162, R163, R185, c[0x0][0x208] ;  /* 0x00008200a3a27625 */ /* 0x000fc800078e00b9 */
[----:B-1----:R-:W-:-:S04]  /*4f20*/  IMAD.WIDE.U32 R166, R160, R185, c[0x0][0x208] ;  /* 0x00008200a0a67625 */ /* 0x002fc800078e00b9 */
[----:B------:R-:W-:Y:S01]  /*4f30*/  FFMA.FTZ R71, R138, R213, R7 ;  /* 0x000000d58a477223 */ /* 0x000fe20000010007 */
[----:B------:R1:W-:Y:S01]  /*4f40*/  STG.E.128 [R166.64], R64 ;  /* 0x00000040a6007986 */ /* 0x0003e2000c101d04 */
        /* <DEDUP_REMOVED lines=21> */
[----:B------:R-:W-:-:S03]  /*50a0*/  IMAD R157, R161, c[0x0][0x160], R157 ;  /* 0x00005800a19d7a24 */ /* 0x000fc600078e029d */
[----:B------:R1:W-:Y:S02]  /*50b0*/  STG.E.128 [R168.64], R80 ;  /* 0x00000050a8007986 */ /* 0x0003e4000c101d04 */
[----:B------:R-:W-:-:S13]  /*50c0*/  ISETP.GE.AND P1, PT, R157, c[0x0][0x164], PT ;  /* 0x000059009d007a0c */ /* 0x000fda0003f26270 */
[----:B-1---5:R-:W-:Y:S01]  /*50d0*/  @P1 CALL.REL.NOINC `(.L_x_45505) ;  /* 0x0000001000001944 */ /* 0x022fe20003c00000 */
[----:B------:R-:W-:Y:S05]  /*50e0*/  BRA `(.L_x_45506) ;  /* 0xffffc35000007947 */ /* 0x000fea000383ffff */
.L_x_45505:
[----:B------:R-:W-:Y:S05]  /*50f0*/  EXIT ;  /* 0x000000000000794d */ /* 0x000fea0003800000 */
.L_x_45503:
[----:B0-----:R-:W-:Y:S01]  /*5100*/  HFMA2.MMA R68, -RZ, RZ, 0, 1.847743988037109375e-06 ;  /* 0x0000001fff447435 */ /* 0x001fe200000001ff */
[----:B------:R-:W-:Y:S02]  /*5110*/  MOV R226, 0x1 ;  /* 0x0000000100e27802 */ /* 0x000fe40000000f00 */
[----:B------:R-:W-:Y:S02]  /*5120*/  MOV R77, 0xffffffff ;  /* 0xffffffff004d7802 */ /* 0x000fe40000000f00 */
[----:B------:R-:W-:Y:S02]  /*5130*/  MOV R64, 0x5150 ;  /* 0x0000515000407802 */ /* 0x000fe40000000f00 */
[----:B-----5:R-:W-:Y:S05]  /*5140*/  CALL.REL.NOINC `($__internal_129_$__cuda_sm70_shflsync_bfly_p) ;  /* 0x00000b9000007944 */ /* 0x020fea0003c00000 */
[----:B-1----:R-:W-:Y:S01]  /*5150*/  MOV R64, R226 ;  /* 0x000000e200407202 */ /* 0x002fe20000000f00 */
[----:B0-----:R-:W-:Y:S05]  /*5160*/  BRA `(.L_x_45507) ;  /* 0xffffe70000007947 */ /* 0x001fea000383ffff */
.L_x_45504:
[----:B------:R-:W-:Y:S01]  /*5170*/  HFMA2.MMA R226, -RZ, RZ, 0, 1.1920928955078125e-07 ;  /* 0x00000002ffe27435 */ /* 0x000fe200000001ff */
[----:B------:R-:W-:Y:S02]  /*5180*/  MOV R68, 0x1f ;  /* 0x0000001f00447802 */ /* 0x000fe40000000f00 */
[----:B------:R-:W-:Y:S02]  /*5190*/  MOV R77, 0xffffffff ;  /* 0xffffffff004d7802 */ /* 0x000fe40000000f00 */
[----:B------:R-:W-:-:S02]  /*51a0*/  MOV R64, 0x51c0 ;  /* 0x000051c000407802 */ /* 0x000fc40000000f00 */
[----:B-----5:R-:W-:Y:S05]  /*51b0*/  CALL.REL.NOINC `($__internal_129_$__cuda_sm70_shflsync_bfly_p) ;  /* 0x00000b2000007944 */ /* 0x020fea0003c00000 */
[----:B01----:R-:W-:Y:S01]  /*51c0*/  FADD.FTZ R225, R225, R226 ;  /* 0x000000e2e1e17221 */ /* 0x003fe20000010000 */
[----:B------:R-:W-:Y:S01]  /*51d0*/  HFMA2.MMA R226, -RZ, RZ, 0, 2.384185791015625e-07 ;  /* 0x00000004ffe27435 */ /* 0x000fe200000001ff */
[----:B------:R-:W-:-:S02]  /*51e0*/  MOV R68, 0x1f ;  /* 0x0000001f00447802 */ /* 0x000fc40000000f00 */
[----:B------:R-:W-:Y:S02]  /*51f0*/  MOV R77, 0xffffffff ;  /* 0xffffffff004d7802 */ /* 0x000fe40000000f00 */
[----:B------:R-:W-:Y:S02]  /*5200*/  MOV R64, 0x5220 ;  /* 0x0000522000407802 */ /* 0x000fe40000000f00 */
[----:B------:R-:W-:Y:S05]  /*5210*/  CALL.REL.NOINC `($__internal_129_$__cuda_sm70_shflsync_bfly_p) ;  /* 0x00000ac000007944 */ /* 0x000fea0003c00000 */
[----:B01----:R-:W-:Y:S01]  /*5220*/  FADD.FTZ R225, R225, R226 ;  /* 0x000000e2e1e17221 */ /* 0x003fe20000010000 */
[----:B------:R-:W-:Y:S01]  /*5230*/  HFMA2.MMA R226, -RZ, RZ, 0, 4.76837158203125e-07 ;  /* 0x00000008ffe27435 */ /* 0x000fe200000001ff */
[----:B------:R-:W-:Y:S02]  /*5240*/  MOV R68, 0x1f ;  /* 0x0000001f00447802 */ /* 0x000fe40000000f00 */
[----:B------:R-:W-:Y:S02]  /*5250*/  MOV R77, 0xffffffff ;  /* 0xffffffff004d7802 */ /* 0x000fe40000000f00 */
[----:B------:R-:W-:Y:S02]  /*5260*/  MOV R64, 0x5280 ;  /* 0x0000528000407802 */ /* 0x000fe40000000f00 */
[----:B------:R-:W-:Y:S05]  /*5270*/  CALL.REL.NOINC `($__internal_129_$__cuda_sm70_shflsync_bfly_p) ;  /* 0x00000a6000007944 */ /* 0x000fea0003c00000 */
[----:B01----:R-:W-:Y:S01]  /*5280*/  FADD.FTZ R225, R225, R226 ;  /* 0x000000e2e1e17221 */ /* 0x003fe20000010000 */
[----:B------:R-:W-:Y:S01]  /*5290*/  HFMA2.MMA R226, -RZ, RZ, 0, 9.5367431640625e-07 ;  /* 0x00000010ffe27435 */ /* 0x000fe200000001ff */
[----:B------:R-:W-:-:S02]  /*52a0*/  MOV R68, 0x1f ;  /* 0x0000001f00447802 */ /* 0x000fc40000000f00 */
[----:B------:R-:W-:Y:S02]  /*52b0*/  MOV R77, 0xffffffff ;  /* 0xffffffff004d7802 */ /* 0x000fe40000000f00 */
[----:B------:R-:W-:Y:S02]  /*52c0*/  MOV R64, 0x52e0 ;  /* 0x000052e000407802 */ /* 0x000fe40000000f00 */
[----:B------:R-:W-:Y:S05]  /*52d0*/  CALL.REL.NOINC `($__internal_129_$__cuda_sm70_shflsync_bfly_p) ;  /* 0x00000a0000007944 */ /* 0x000fea0003c00000 */
        /* <DEDUP_REMOVED lines=134> */
[----:B------:R-:W-:Y:S05]  /*5b40*/  CALL.REL.NOINC `($__internal_129_$__cuda_sm70_shflsync_bfly_p) ;  /* 0x0000019000007944 */ /* 0x000fea0003c00000 */
[----:B01----:R-:W-:Y:S01]  /*5b50*/  FADD.FTZ R225, R225, R226 ;  /* 0x000000e2e1e17221 */ /* 0x003fe20000010000 */
[----:B------:R-:W-:Y:S01]  /*5b60*/  HFMA2.MMA R226, -RZ, RZ, 0, 1.1920928955078125e-07 ;  /* 0x00000002ffe27435 */ /* 0x000fe200000001ff */
[----:B------:R-:W-:Y:S02]  /*5b70*/  MOV R68, 0x1f ;  /* 0x0000001f00447802 */ /* 0x000fe40000000f00 */
[----:B------:R-:W-:Y:S02]  /*5b80*/  MOV R77, 0xffffffff ;  /* 0xffffffff004d7802 */ /* 0x000fe40000000f00 */
[----:B------:R-:W-:Y:S02]  /*5b90*/  MOV R64, 0x5bb0 ;  /* 0x00005bb000407802 */ /* 0x000fe40000000f00 */
[----:B------:R-:W-:Y:S05]  /*5ba0*/  CALL.REL.NOINC `($__internal_129_$__cuda_sm70_shflsync_bfly_p) ;  /* 0x0000013000007944 */ /* 0x000fea0003c00000 */
[----:B01----:R-:W-:Y:S01]  /*5bb0*/  FADD.FTZ R225, R225, R226 ;  /* 0x000000e2e1e17221 */ /* 0x003fe20000010000 */
[----:B------:R-:W-:Y:S01]  /*5bc0*/  HFMA2.MMA R226, -RZ, RZ, 0, 2.384185791015625e-07 ;  /* 0x00000004ffe27435 */ /* 0x000fe200000001ff */
[----:B------:R-:W-:Y:S02]  /*5bd0*/  MOV R68, 0x1f ;  /* 0x0000001f00447802 */ /* 0x000fe40000000f00 */
[----:B------:R-:W-:-:S02]  /*5be0*/  MOV R77, 0xffffffff ;  /* 0xffffffff004d7802 */ /* 0x000fc40000000f00 */
        /* <DEDUP_REMOVED lines=10> */
[----:B------:R-:W-:Y:S02]  /*5c90*/  MOV R68, 0x1f ;  /* 0x0000001f00447802 */ /* 0x000fe40000000f00 */
[----:B------:R-:W-:-:S02]  /*5ca0*/  MOV R77, 0xffffffff ;  /* 0xffffffff004d7802 */ /* 0x000fc40000000f00 */
[----:B------:R-:W-:Y:S02]  /*5cb0*/  MOV R64, 0x5cd0 ;  /* 0x00005cd000407802 */ /* 0x000fe40000000f00 */
[----:B------:R-:W-:Y:S05]  /*5cc0*/  CALL.REL.NOINC `($__internal_129_$__cuda_sm70_shflsync_bfly_p) ;  /* 0x0000001000007944 */ /* 0x000fea0003c00000 */
[----:B01----:R-:W-:Y:S05]  /*5cd0*/  BRA `(.L_x_45508) ;  /* 0xffffe4d000007947 */ /* 0x003fea000383ffff */
        .weak           $__internal_129_$__cuda_sm70_shflsync_bfly_p
        .type           $__internal_129_$__cuda_sm70_shflsync_bfly_p,@function
        .size           $__internal_129_$__cuda_sm70_shflsync_bfly_p,(.L_x_57169 - $__internal_129_$__cuda_sm70_shflsync_bfly_p)
$__internal_129_$__cuda_sm70_shflsync_bfly_p:
[----:B------:R-:W-:Y:S01]  /*5ce0*/  HFMA2.MMA R65, -RZ, RZ, 0, 0 ;  /* 0x00000000ff417435 */ /* 0x000fe200000001ff */
[----:B------:R-:W-:Y:S04]  /*5cf0*/  WARPSYNC R77 ;  /* 0x0000004d00007348 */ /* 0x000fe80003800000 */
[----:B------:R0:W1:Y:S01]  /*5d00*/  SHFL.BFLY PT, R226, R225, R226, R68 ;  /* 0x0c0000e2e1e27389 */ /* 0x00006200000e0044 */
[----:B------:R-:W-:Y:S05]  /*5d10*/  RET.REL.NODEC R64 `(_ZN10layer_norm13ln_fwd_kernelINS_13Kernel_traitsI6__halfffffjLj2048ELj1ELj4ELj1ELj16ENS_18Kernel_traits_baseILj2048ES2_ffffjLj128EEEEELb0ELb0ELb0ELb1EEEvNS_9FwdParamsE) ;  /* 0xffffa2e040007950 */ /* 0x000fea0003c3ffff */
.L_x_45509:
        /* <DEDUP_REMOVED lines=14> */
.L_x_57169:


//--------------------- .text._ZN10layer_norm13ln_fwd_kernelINS_13Kernel_traitsI6__halfffffjLj2048ELj1ELj4ELj1ELj16ENS_18Kernel_traits_baseILj2048ES2_ffffjLj128EEEEELb0ELb0ELb1ELb0EEEvNS_9FwdParamsE --------------------------
	.section	.text._ZN10layer_norm13ln_fwd_kernelINS_13Kernel_traitsI6__halfffffjLj2048ELj1ELj4ELj1ELj16ENS_18Kernel_traits_baseILj2048ES2_ffffjLj128EEEEELb0ELb0ELb1ELb0EEEvNS_9FwdParamsE,"ax",@progbits
	.sectioninfo	@"SHI_REGISTERS=218"
	.align	128
        .global         _ZN10layer_norm13ln_fwd_kernelINS_13Kernel_traitsI6__halfffffjLj2048ELj1ELj4ELj1ELj16ENS_18Kernel_traits_baseILj2048ES2_ffffjLj128EEEEELb0ELb0ELb1ELb0EEEvNS_9FwdParamsE
        .type           _ZN10layer_norm13ln_fwd_kernelINS_13Kernel_traitsI6__halfffffjLj2048ELj1ELj4ELj1ELj16ENS_18Kernel_traits_baseILj2048ES2_ffffjLj128EEEEELb0ELb0ELb1ELb0EEEvNS_9FwdParamsE,@function
        .size           _ZN10layer_norm13ln_fwd_kernelINS_13Kernel_traitsI6__halfffffjLj2048ELj1ELj4ELj1ELj16ENS_18Kernel_traits_baseILj2048ES2_ffffjLj128EEEEELb0ELb0ELb1ELb0EEEvNS_9FwdParamsE,(.L_x_57170 - _ZN10layer_norm13ln_fwd_kernelINS_13Kernel_traitsI6__halfffffjLj2048ELj1ELj4ELj1ELj16ENS_18Kernel_traits_baseILj2048ES2_ffffjLj128EEEEELb0ELb0ELb1ELb0EEEvNS_9FwdParamsE)
        .other          _ZN10layer_norm13ln_fwd_kernelINS_13Kernel_traitsI6__halfffffjLj2048ELj1ELj4ELj1ELj16ENS_18Kernel_traits_baseILj2048ES2_ffffjLj128EEEEELb0ELb0ELb1ELb0EEEvNS_9FwdParamsE,@"STO_CUDA_ENTRY STV_DEFAULT"
_ZN10layer_norm13ln_fwd_kernelINS_13Kernel_traitsI6__halfffffjLj2048ELj1ELj4ELj1ELj16ENS_18Kernel_traits_baseILj2048ES2_ffffjLj128EEEEELb0ELb0ELb1ELb0EEEvNS_9FwdParamsE:
.text._ZN10layer_norm13ln_fwd_kernelINS_13Kernel_traitsI6__halfffffjLj2048ELj1ELj4ELj1ELj16ENS_18Kernel_traits_baseILj2048ES2_ffffjLj128EEEEELb0ELb0ELb1ELb0EEEvNS_9FwdParamsE:
        /* <DEDUP_REMOVED lines=35> */
.L_x_45511:
[----:B01----:R-:W-:Y:S05]  /*0230*/  BSYNC B0 ;  /* 0x0000000000007941 */ /* 0x003fea0003800000 */
.L_x_45510:
        /* <DEDUP_REMOVED lines=12> */
.L_x_45513:
[----:B0-----:R-:W-:Y:S05]  /*0300*/  BSYNC B0 ;  /* 0x0000000000007941 */ /* 0x001fea0003800000 */
.L_x_45512:
        /* <DEDUP_REMOVED lines=12> */
.L_x_45515:
[----:B0-----:R-:W-:Y:S05]  /*03d0*/  BSYNC B0 ;  /* 0x0000000000007941 */ /* 0x001fea0003800000 */
.L_x_45514:
        /* <DEDUP_REMOVED lines=12> */
.L_x_45517:
[----:B0-----:R-:W-:Y:S05]  /*04a0*/  BSYNC B0 ;  /* 0x0000000000007941 */ /* 0x001fea0003800000 */
.L_x_45516:
        /* <DEDUP_REMOVED lines=12> */
.L_x_45519:
[----:B0-----:R-:W-:Y:S05]  /*0570*/  BSYNC B0 ;  /* 0x0000000000007941 */ /* 0x001fea0003800000 */
.L_x_45518:
        /* <DEDUP_REMOVED lines=15> */
.L_x_45521:
[----:B0-----:R-:W-:Y:S05]  /*0670*/  BSYNC B0 ;  /* 0x0000000000007941 */ /* 0x001fea0003800000 */
.L_x_45520:
        /* <DEDUP_REMOVED lines=9> */
[----:B------:R-:W-:-:S04]  /*0710*/  IMAD.MOV.U32 R5, RZ, RZ, 0x8 ;  /* 0x00000008ff057424 */ /* 0x000fc800078e00ff */
[----:B------:R-:W-:-:S05]  /*0720*/  IMAD.WIDE.U32 R4, R0, R5, c[0x0][0x1b0] ;  /* 0x00006c0000047625 */ /* 0x000fca00078e0005 */
[----:B------:R0:W5:Y:S03]  /*0730*/  LDG.E.64 R18, [R4.64] ;  /* 0x0000000404127981 */ /* 0x000166000c1e1b00 */
[----:B------:R-:W-:-:S04]  /*0740*/  @P1 LEA R2, P2, R0, c[0x0][0x218], 0x3 ;  /* 0x0000860000021a11 */ /* 0x000fc800078418ff */
[----:B------:R-:W-:-:S05]  /*0750*/  @P1 LEA.HI.X R3, R0, c[0x0][0x21c], RZ, 0x3, P2 ;  /* 0x0000870000031a11 */ /* 0x000fca00010f1cff */
[----:B------:R0:W5:Y:S01]  /*0760*/  @P1 LDG.E.64 R170, [R2.64] ;  /* 0x0000000402aa1981 */ /* 0x000162000c1e1b00 */
[----:B------:R-:W-:Y:S01]  /*0770*/  IADD3 R0, R0, 0x20, RZ ;  /* 0x0000002000007810 */ /* 0x000fe20007ffe0ff */
[----:B------:R-:W-:Y:S02]  /*0780*/  @!P1 CS2R R170, SRZ ;  /* 0x0000000000aa9805 */ /* 0x000fe4000001ff00 */
.L_x_45523:
[----:B0-----:R-:W-:Y:S05]  /*0790*/  BSYNC B0 ;  /* 0x0000000000007941 */ /* 0x001fea0003800000 */
.L_x_45522:
        /* <DEDUP_REMOVED lines=15> */
.L_x_45525:
[----:B0-----:R-:W-:Y:S05]  /*0890*/  BSYNC B0 ;  /* 0x0000000000007941 */ /* 0x001fea0003800000 */
.L_x_45524:
        /* <DEDUP_REMOVED lines=15> */
.L_x_45527:
[----:B0-----:R-:W-:Y:S05]  /*0990*/  BSYNC B0 ;  /* 0x0000000000007941 */ /* 0x001fea0003800000 */
.L_x_45526:
        /* <DEDUP_REMOVED lines=15> */
.L_x_45529:
[----:B0-----:R-:W-:Y:S05]  /*0a90*/  BSYNC B0 ;  /* 0x0000000000007941 */ /* 0x001fea0003800000 */
.L_x_45528:
        /* <DEDUP_REMOVED lines=15> */
.L_x_45531:
[----:B0-----:R-:W-:Y:S05]  /*0b90*/  BSYNC B0 ;  /* 0x0000000000007941 */ /* 0x001fea0003800000 */
.L_x_45530:
        /* <DEDUP_REMOVED lines=15> */
.L_x_45533:
[----:B0-----:R-:W-:Y:S05]  /*0c90*/  BSYNC B0 ;  /* 0x0000000000007941 */ /* 0x001fea0003800000 */
.L_x_45532:
        /* <DEDUP_REMOVED lines=15> */
.L_x_45535:
[----:B0-----:R-:W-:Y:S05]  /*0d90*/  BSYNC B0 ;  /* 0x0000000000007941 */ /* 0x001fea0003800000 */
.L_x_45534:
        /* <DEDUP_REMOVED lines=15> */
.L_x_45537:
[----:B0-----:R-:W-:Y:S05]  /*0e90*/  BSYNC B0 ;  /* 0x0000000000007941 */ /* 0x001fea0003800000 */
.L_x_45536:
        /* <DEDUP_REMOVED lines=15> */
.L_x_45539:
[----:B0-----:R-:W-:Y:S05]  /*0f90*/  BSYNC B0 ;  /* 0x0000000000007941 */ /* 0x001fea0003800000 */
.L_x_45538:
[----:B------:R-:W-:Y:S01]  /*0fa0*/  ISETP.GE.U32.AND P1, PT, R206, 0x200, PT ;  /* 0x00000200ce00780c */ /* 0x000fe20003f26070 */
[----:B------:R-:W-:Y:S01]  /*0fb0*/  BSSY B0, `(.L_x_45540) ;  /* 0x000000d000007945 */ /* 0x000fe20003800000 */
[----:B------:R-:W-:-:S11]  /*0fc0*/  LOP3.LUT R207, R207, 0xfffffdff, RZ, 0xc0, !PT ;  /* 0xfffffdffcfcf7812 */ /* 0x000fd600078ec0ff */
[----:B------:R-:W-:Y:S01]  /*0fd0*/  @P1 LOP3.LUT R207, R207, 0x200, RZ, 0xfc, !PT ;  /* 0x00000200cfcf1812 */ /* 0x000fe200078efcff */
[----:B------:R-:W-:Y:S05]  /*0fe0*/  @!P1 BRA `(.L_x_45541) ;  /* 0x0000009000009947 */ /* 0x000fea0003800000 */
[----:B------:R-:W-:-:S04]  /*0ff0*/  ISETP.NE.U32.AND P1, PT, RZ, c[0x0][0x218], PT ;  /* 0x00008600ff007a0c */ /* 0x000fc80003f25070 */
[----:B------:R-:W-:Y:S01]  /*1000*/  ISETP.NE.AND.EX P1, PT, RZ, c[0x0][0x21c], PT, P1 ;  /* 0x00008700ff007a0c */ /* 0x000fe20003f25310 */
[----:B------:R-:W-:-:S04]  /*1010*/  IMAD.MOV.U32 R3, RZ, RZ, 0x8 ;  /* 0x00000008ff037424 */ /* 0x000fc800078e00ff */
[----:B------:R-:W-:-:S06]  /*1020*/  IMAD.WIDE.U32 R2, R0, R3, c[0x0][0x1b0] ;  /* 0x00006c0000027625 */ /* 0x000fcc00078e0003 */
[----:B------:R-:W5:Y:S02]  /*1030*/  LDG.E.64 R2, [R2.64] ;  /* 0x0000000402027981 */ /* 0x000f64000c1e1b00 */
[----:B------:R-:W-:-:S04]  /*1040*/  @P1 LEA R4, P2, R0, c[0x0][0x218], 0x3 ;  /* 0x0000860000041a11 */ /* 0x000fc800078418ff */
[----:B------:R-:W-:-:S05]  /*1050*/  @P1 LEA.HI.X R5, R0, c[0x0][0x21c], RZ, 0x3, P2 ;  /* 0x0000870000051a11 */ /* 0x000fca00010f1cff */
[----:B------:R0:W5:Y:S01]  /*1060*/  @P1 LDG.E.64 R134, [R4.64] ;  /* 0x0000000404861981 */ /* 0x000162000c1e1b00 */
[----:B------:R-:W-:-:S03]  /*1070*/  @!P1 CS2R R134, SRZ ;  /* 0x0000000000869805 */ /* 0x000fc6000001ff00 */
.L_x_45541:
[----:B0-----:R-:W-:Y:S05]  /*1080*/  BSYNC B0 ;  /* 0x0000000000007941 */ /* 0x001fea0003800000 */
.L_x_45540:
[----:B------:R-:W-:-:S13]  /*1090*/  ISETP.GE.AND P1, PT, R204, c[0x0][0x164], PT ;  /* 0x00005900cc007a0c */ /* 0x000fda0003f26270 */
[----:B------:R-:W-:Y:S05]  /*10a0*/  @P1 EXIT ;  /* 0x000000000000194d */ /* 0x000fea0003800000 */
[----:B-----5:R-:W-:Y:S01]  /*10b0*/  MOV R205, R6 ;  /* 0x0000000600cd7202 */ /* 0x020fe20000000f00 */
[----:B------:R-:W-:Y:S01]  /*10c0*/  IMAD.MOV.U32 R124, RZ, RZ, R14 ;  /* 0x000000ffff7c7224 */ /* 0x000fe200078e000e */
[----:B------:R-:W-:Y:S01]  /*10d0*/  SHF.R.U64 R63, R6, 0x10, R7 ;  /* 0x00000010063f7819 */ /* 0x000fe20000001207 */
[----:B------:R-:W-:Y:S01]  /*10e0*/  IMAD.MOV.U32 R6, RZ, RZ, R23 ;  /* 0x000000ffff067224 */ /* 0x000fe200078e0017 */
        /* <DEDUP_REMOVED lines=25> */
[----:B------:R-:W-:Y:S01]  /*1280*/  IMAD.MOV.U32 R12, RZ, RZ, R32 ;  /* 0x000000ffff0c7224 */ /* 0x000fe200078e0020 */
[----:B------:R-:W-:Y:S01]  /*1290*/  MOV R126, R13 ;  /* 0x0000000d007e7202 */ /* 0x000fe20000000f00 */
[----:B------:R-:W-:Y:S01]  /*12a0*/  HADD2.F32 R153, -RZ, R150.H0_H0 ;  /* 0x20000096ff997230 */ /* 0x000fe20000004100 */
[----:B------:R-:W-:Y:S01]  /*12b0*/  SHF.R.U32.HI R125, RZ, 0x10, R13 ;  /* 0x00000010ff7d7819 */ /* 0x000fe2000001160d */
        /* <DEDUP_REMOVED lines=153> */
[----:B------:R-:W-:Y:S01]  /*1c50*/  ULDC.U8 UR6, c[0x0][0x1f0] ;  /* 0x00007c0000067ab9 */ /* 0x000fe20000000000 */
        /* <DEDUP_REMOVED lines=38> */
.L_x_45737:
        /* <DEDUP_REMOVED lines=8> */
[----:B0-----:R-:W-:Y:S02]  /*1f40*/  SHF.R.S32.HI R209, RZ, 0x1f, R204 ;  /* 0x0000001fffd17819 */ /* 0x001fe400000114cc */
[----:B--2---:R-:W-:-:S13]  /*1f50*/  ISETP.GE.AND P1, PT, R208, 0x1, PT ;  /* 0x00000001d000780c */ /* 0x004fda0003f26270 */
[----:B------:R-:W-:-:S05]  /*1f60*/  @P1 IADD3 R211, R208, -0x1, RZ ;  /* 0xffffffffd0d31810 */ /* 0x000fca0007ffe0ff */
[----:B------:R-:W-:Y:S01]  /*1f70*/  @P1 IMAD R212, R211, c[0x0][0x168], RZ ;  /* 0x00005a00d3d41a24 */ /* 0x000fe200078e02ff */
[----:B------:R-:W-:-:S04]  /*1f80*/  SHF.R.S32.HI R211, RZ, 0x1f, R210 ;  /* 0x0000001fffd37819 */ /* 0x000fc800000114d2 */
[----:B------:R-:W-:Y:S02]  /*1f90*/  @P1 SHF.R.S32.HI R213, RZ, 0x1f, R212 ;  /* 0x0000001fffd51819 */ /* 0x000fe400000114d4 */
[----:B------:R-:W-:Y:S02]  /*1fa0*/  LEA.HI R211, R211, R210, RZ, 0x2 ;  /* 0x000000d2d3d37211 */ /* 0x000fe400078f10ff */
[----:B------:R-:W-:Y:S02]  /*1fb0*/  @P1 LEA.HI R213, R213, R212, RZ, 0x2 ;  /* 0x000000d4d5d51211 */ /* 0x000fe400078f10ff */
[----:B---3--:R-:W-:Y:S02]  /*1fc0*/  LOP3.LUT R212, R118, 0x1f, RZ, 0xc0, !PT ;  /* 0x0000001f76d47812 */ /* 0x008fe400078ec0ff */
[----:B------:R-:W-:Y:S02]  /*1fd0*/  MOV R210, RZ ;  /* 0x000000ff00d27202 */ /* 0x000fe40000000f00 */
[----:B------:R-:W-:-:S02]  /*1fe0*/  LEA.HI.SX32 R211, R211, R212, 0x1e ;  /* 0x000000d4d3d37211 */ /* 0x000fc400078ff2ff */
[----:B------:R-:W-:Y:S01]  /*1ff0*/  @P1 LEA.HI.SX32 R210, R213, R212, 0x1e ;  /* 0x000000d4d5d21211 */ /* 0x000fe200078ff2ff */
[----:B------:R-:W-:Y:S05]  /*2000*/  @!P0 BRA `(.L_x_45543) ;  /* 0x000002e000008947 */ /* 0x000fea0003800000 */
[----:B-1----:R-:W-:-:S04]  /*2010*/  ISETP.NE.U32.AND P2, PT, RZ, c[0x0][0x180], PT ;  /* 0x00006000ff007a0c */ /* 0x002fc80003f45070 */
[----:B------:R-:W-:-:S13]  /*2020*/  ISETP.NE.AND.EX P2, PT, RZ, c[0x0][0x184], PT, P2 ;  /* 0x00006100ff007a0c */ /* 0x000fda0003f45320 */
[----:B------:R-:W-:-:S05]  /*2030*/  @P2 MOV R116, 0x10 ;  /* 0x0000001000742802 */ /* 0x000fca0000000f00 */
[----:B------:R-:W-:-:S05]  /*2040*/  @P2 IMAD.WIDE.U32 R116, R211, R116, c[0x0][0x180] ;  /* 0x00006000d3742625 */ /* 0x000fca00078e0074 */
[----:B------:R0:W2:Y:S01]  /*2050*/  @P2 LDG.E.128 R44, [R116.64] ;  /* 0x00000004742c2981 */ /* 0x0000a2000c1e1d00 */
[----:B------:R-:W-:Y:S02]  /*2060*/  ISETP.GT.AND P3, PT, R208, RZ, PT ;  /* 0x000000ffd000720c */ /* 0x000fe40003f64270 */
[----:B0-----:R-:W-:-:S11]  /*2070*/  @P1 MOV R117, 0x10 ;  /* 0x0000001000751802 */ /* 0x001fd60000000f00 */
        /* <DEDUP_REMOVED lines=16> */
[----:B0----5:R-:W-:-:S04]  /*2180*/  FMUL.FTZ R48, R52, c[0x0][0x1ec] ;  /* 0x00007b0034307a20 */ /* 0x021fc80000410000 */
[----:B------:R-:W-:Y:S02]  /*2190*/  @P2 FADD.FTZ R48, R44, R48 ;  /* 0x000000302c302221 */ /* 0x000fe40000010000 */
.L_x_45545:
[----:B0-----:R-:W-:Y:S05]  /*21a0*/  BSYNC B1 ;  /* 0x0000000000017941 */ /* 0x001fea0003800000 */
.L_x_45544:
[----:B------:R-:W-:Y:S01]  /*21b0*/  BSSY B1, `(.L_x_45546) ;  /* 0x0000004000017945 */ /* 0x000fe20003800000 */
[----:B------:R-:W-:Y:S05]  /*21c0*/  @!P3 BRA `(.L_x_45547) ;  /* 0x000000200000b947 */ /* 0x000fea0003800000 */
[----:B-----5:R-:W-:-:S04]  /*21d0*/  FMUL.FTZ R49, R53, c[0x0][0x1ec] ;  /* 0x00007b0035317a20 */ /* 0x020fc80000410000 */
[----:B------:R-:W-:Y:S02]  /*21e0*/  @P2 FADD.FTZ R49, R45, R49 ;  /* 0x000000312d312221 */ /* 0x000fe40000010000 */
.L_x_45547:
[----:B------:R-:W-:Y:S05]  /*21f0*/  BSYNC B1 ;  /* 0x0000000000017941 */ /* 0x000fea0003800000 */
.L_x_45546:
[----:B------:R-:W-:Y:S01]  /*2200*/  BSSY B1, `(.L_x_45548) ;  /* 0x0000004000017945 */ /* 0x000fe20003800000 */
[----:B------:R-:W-:Y:S05]  /*2210*/  @!P3 BRA `(.L_x_45549) ;  /* 0x000000200000b947 */ /* 0x000fea0003800000 */
[----:B-----5:R-:W-:-:S04]  /*2220*/  FMUL.FTZ R50, R54, c[0x0][0x1ec] ;  /* 0x00007b0036327a20 */ /* 0x020fc80000410000 */
[----:B------:R-:W-:Y:S02]  /*2230*/  @P2 FADD.FTZ R50, R46, R50 ;  /* 0x000000322e322221 */ /* 0x000fe40000010000 */
.L_x_45549:
[----:B------:R-:W-:Y:S05]  /*2240*/  BSYNC B1 ;  /* 0x0000000000017941 */ /* 0x000fea0003800000 */
.L_x_45548:
[----:B------:R-:W-:Y:S01]  /*2250*/  BSSY B1, `(.L_x_45550) ;  /* 0x0000004000017945 */ /* 0x000fe20003800000 */
[----:B------:R-:W-:Y:S05]  /*2260*/  @!P3 BRA `(.L_x_45551) ;  /* 0x000000200000b947 */ /* 0x000fea0003800000 */
[----:B-----5:R-:W-:-:S04]  /*2270*/  FMUL.FTZ R51, R55, c[0x0][0x1ec] ;  /* 0x00007b0037337a20 */ /* 0x020fc80000410000 */
[----:B------:R-:W-:Y:S02]  /*2280*/  @P2 FADD.FTZ R51, R47, R51 ;  /* 0x000000332f332221 */ /* 0x000fe40000010000 */
.L_x_45551:
[----:B------:R-:W-:Y:S05]  /*2290*/  BSYNC B1 ;  /* 0x0000000000017941 */ /* 0x000fea0003800000 */
.L_x_45550:
[----:B------:R-:W-:Y:S01]  /*22a0*/  IMAD.MOV.U32 R116, RZ, RZ, 0x10 ;  /* 0x00000010ff747424 */ /* 0x000fe200078e00ff */
[----:B------:R-:W-:-:S03]  /*22b0*/  IADD3 R210, R210, 0x20, RZ ;  /* 0x00000020d2d27810 */ /* 0x000fc60007ffe0ff */
[C---:B------:R-:W-:Y:S01]  /*22c0*/  IMAD.WIDE.U32 R116, R211.reuse, R116, c[0x0][0x188] ;  /* 0x00006200d3747625 */ /* 0x040fe200078e0074 */
[----:B------:R-:W-:-:S04]  /*22d0*/  IADD3 R211, R211, 0x20, RZ ;  /* 0x00000020d3d37810 */ /* 0x000fc80007ffe0ff */
[----:B------:R0:W-:Y:S03]  /*22e0*/  STG.E.128 [R116.64], R48 ;  /* 0x0000003074007986 */ /* 0x0001e6000c101d04 */
.L_x_45543:
[----:B-1----:R-:W-:Y:S05]  /*22f0*/  BSYNC B0 ;  /* 0x0000000000007941 */ /* 0x002fea0003800000 */
.L_x_45542:
        /* <DEDUP_REMOVED lines=8> */
[----:B------:R-:W-:Y:S02]  /*2380*/  ISETP.GT.AND P3, PT, R208, RZ, PT ;  /* 0x000000ffd000720c */ /* 0x000fe40003f64270 */
[----:B0-----:R-:W-:-:S11]  /*2390*/  @P1 MOV R117, 0x10 ;  /* 0x0000001000751802 */ /* 0x001fd60000000f00 */
        /* <DEDUP_REMOVED lines=18> */
.L_x_45555:
[----:B0-----:R-:W-:Y:S05]  /*24c0*/  BSYNC B1 ;  /* 0x0000000000017941 */ /* 0x001fea0003800000 */
.L_x_45554:
[----:B------:R-:W-:Y:S01]  /*24d0*/  BSSY B1, `(.L_x_45556) ;  /* 0x0000004000017945 */ /* 0x000fe20003800000 */
[----:B------:R-:W-:Y:S05]  /*24e0*/  @!P3 BRA `(.L_x_45557) ;  /* 0x000000200000b947 */ /* 0x000fea0003800000 */
[----:B-----5:R-:W-:-:S04]  /*24f0*/  FMUL.FTZ R57, R53, c[0x0][0x1ec] ;  /* 0x00007b0035397a20 */ /* 0x020fc80000410000 */
[----:B------:R-:W-:Y:S02]  /*2500*/  @P2 FADD.FTZ R57, R45, R57 ;  /* 0x000000392d392221 */ /* 0x000fe40000010000 */
.L_x_45557:
[----:B------:R-:W-:Y:S05]  /*2510*/  BSYNC B1 ;  /* 0x0000000000017941 */ /* 0x000fea0003800000 */
.L_x_45556:
[----:B------:R-:W-:Y:S01]  /*2520*/  BSSY B1, `(.L_x_45558) ;  /* 0x0000004000017945 */ /* 0x000fe20003800000 */
[----:B------:R-:W-:Y:S05]  /*2530*/  @!P3 BRA `(.L_x_45559) ;  /* 0x000000200000b947 */ /* 0x000fea0003800000 */
[----:B-----5:R-:W-:-:S04]  /*2540*/  FMUL.FTZ R58, R54, c[0x0][0x1ec] ;  /* 0x00007b00363a7a20 */ /* 0x020fc80000410000 */
[----:B------:R-:W-:Y:S02]  /*2550*/  @P2 FADD.FTZ R58, R46, R58 ;  /* 0x0000003a2e3a2221 */ /* 0x000fe40000010000 */
.L_x_45559:
[----:B------:R-:W-:Y:S05]  /*2560*/  BSYNC B1 ;  /* 0x0000000000017941 */ /* 0x000fea0003800000 */
.L_x_45558:
[----:B------:R-:W-:Y:S01]  /*2570*/  BSSY B1, `(.L_x_45560) ;  /* 0x0000004000017945 */ /* 0x000fe20003800000 */
[----:B------:R-:W-:Y:S05]  /*2580*/  @!P3 BRA `(.L_x_45561) ;  /* 0x000000200000b947 */ /* 0x000fea0003800000 */
[----:B-----5:R-:W-:-:S04]  /*2590*/  FMUL.FTZ R59, R55, c[0x0][0x1ec] ;  /* 0x00007b00373b7a20 */ /* 0x020fc80000410000 */
[----:B------:R-:W-:Y:S02]  /*25a0*/  @P2 FADD.FTZ R59, R47, R59 ;  /* 0x0000003b2f3b2221 */ /* 0x000fe40000010000 */
.L_x_45561:
[----:B------:R-:W-:Y:S05]  /*25b0*/  BSYNC B1 ;  /* 0x0000000000017941 */ /* 0x000fea0003800000 */
.L_x_45560:
[----:B------:R-:W-:Y:S01]  /*25c0*/  HFMA2.MMA R116, -RZ, RZ, 0, 9.5367431640625e-07 ;  /* 0x00000010ff747435 */ /* 0x000fe200000001ff */
[----:B------:R-:W-:-:S09]  /*25d0*/  IADD3 R210, R210, 0x20, RZ ;  /* 0x00000020d2d27810 */ /* 0x000fd20007ffe0ff */
[C---:B------:R-:W-:Y:S01]  /*25e0*/  IMAD.WIDE.U32 R116, R211.reuse, R116, c[0x0][0x188] ;  /* 0x00006200d3747625 */ /* 0x040fe200078e0074 */
[----:B------:R-:W-:-:S04]  /*25f0*/  IADD3 R211, R211, 0x20, RZ ;  /* 0x00000020d3d37810 */ /* 0x000fc80007ffe0ff */
[----:B------:R0:W-:Y:S03]  /*2600*/  STG.E.128 [R116.64], R56 ;  /* 0x0000003874007986 */ /* 0x0001e6000c101d04 */
.L_x_45553:
[----:B------:R-:W-:Y:S05]  /*2610*/  BSYNC B0 ;  /* 0x0000000000007941 */ /* 0x000fea0003800000 */
.L_x_45552:
        /* <DEDUP_REMOVED lines=28> */
.L_x_45565:
[----:B0-----:R-:W-:Y:S05]  /*27e0*/  BSYNC B1 ;  /* 0x0000000000017941 */ /* 0x001fea0003800000 */
.L_x_45564:
[----:B------:R-:W-:Y:S01]  /*27f0*/  BSSY B1, `(.L_x_45566) ;  /* 0x0000004000017945 */ /* 0x000fe20003800000 */
[----:B------:R-:W-:Y:S05]  /*2800*/  @!P3 BRA `(.L_x_45567) ;  /* 0x000000200000b947 */ /* 0x000fea0003800000 */
[----:B-----5:R-:W-:-:S04]  /*2810*/  FMUL.FTZ R61, R53, c[0x0][0x1ec] ;  /* 0x00007b00353d7a20 */ /* 0x020fc80000410000 */
[----:B------:R-:W-:Y:S02]  /*2820*/  @P2 FADD.FTZ R61, R45, R61 ;  /* 0x0000003d2d3d2221 */ /* 0x000fe40000010000 */
.L_x_45567:
[----:B------:R-:W-:Y:S05]  /*2830*/  BSYNC B1 ;  /* 0x0000000000017941 */ /* 0x000fea0003800000 */
.L_x_45566:
[----:B------:R-:W-:Y:S01]  /*2840*/  BSSY B1, `(.L_x_45568) ;  /* 0x0000004000017945 */ /* 0x000fe20003800000 */
[----:B------:R-:W-:Y:S05]  /*2850*/  @!P3 BRA `(.L_x_45569) ;  /* 0x000000200000b947 */ /* 0x000fea0003800000 */
[----:B-----5:R-:W-:-:S04]  /*2860*/  FMUL.FTZ R62, R54, c[0x0][0x1ec] ;  /* 0x00007b00363e7a20 */ /* 0x020fc80000410000 */
[----:B------:R-:W-:Y:S02]  /*2870*/  @P2 FADD.FTZ R62, R46, R62 ;  /* 0x0000003e2e3e2221 */ /* 0x000fe40000010000 */
.L_x_45569:
[----:B------:R-:W-:Y:S05]  /*2880*/  BSYNC B1 ;  /* 0x0000000000017941 */ /* 0x000fea0003800000 */
.L_x_45568:
[----:B------:R-:W-:Y:S01]  /*2890*/  BSSY B1, `(.L_x_45570) ;  /* 0x0000004000017945 */ /* 0x000fe20003800000 */
[----:B------:R-:W-:Y:S05]  /*28a0*/  @!P3 BRA `(.L_x_45571) ;  /* 0x000000200000b947 */ /* 0x000fea0003800000 */
[----:B-----5:R-:W-:-:S04]  /*28b0*/  FMUL.FTZ R63, R55, c[0x0][0x1ec] ;  /* 0x00007b00373f7a20 */ /* 0x020fc80000410000 */
[----:B------:R-:W-:Y:S02]  /*28c0*/  @P2 FADD.FTZ R63, R47, R63 ;  /* 0x0000003f2f3f2221 */ /* 0x000fe40000010000 */
.L_x_45571:
[----:B------:R-:W-:Y:S05]  /*28d0*/  BSYNC B1 ;  /* 0x0000000000017941 */ /* 0x000fea0003800000 */
.L_x_45570:
[----:B------:R-:W-:Y:S01]  /*28e0*/  HFMA2.MMA R116, -RZ, RZ, 0, 9.5367431640625e-07 ;  /* 0x00000010ff747435 */ /* 0x000fe200000001ff */
[----:B------:R-:W-:-:S09]  /*28f0*/  IADD3 R210, R210, 0x20, RZ ;  /* 0x00000020d2d27810 */ /* 0x000fd20007ffe0ff */
[C---:B------:R-:W-:Y:S01]  /*2900*/  IMAD.WIDE.U32 R116, R211.reuse, R116, c[0x0][0x188] ;  /* 0x00006200d3747625 */ /* 0x040fe200078e0074 */
[----:B------:R-:W-:-:S04]  /*2910*/  IADD3 R211, R211, 0x20, RZ ;  /* 0x00000020d3d37810 */ /* 0x000fc80007ffe0ff */
[----:B------:R0:W-:Y:S03]  /*2920*/  STG.E.128 [R116.64], R60 ;  /* 0x0000003c74007986 */ /* 0x0001e6000c101d04 */
.L_x_45563:
[----:B------:R-:W-:Y:S05]  /*2930*/  BSYNC B0 ;  /* 0x0000000000007941 */ /* 0x000fea0003800000 */
.L_x_45562:
        /* <DEDUP_REMOVED lines=28> */
.L_x_45575:
[----:B0-----:R-:W-:Y:S05]  /*2b00*/  BSYNC B1 ;  /* 0x0000000000017941 */ /* 0x001fea0003800000 */
.L_x_45574:
[----:B------:R-:W-:Y:S01]  /*2b10*/  BSSY B1, `(.L_x_45576) ;  /* 0x0000004000017945 */ /* 0x000fe20003800000 */
[----:B------:R-:W-:Y:S05]  /*2b20*/  @!P3 BRA `(.L_x_45577) ;  /* 0x000000200000b947 */ /* 0x000fea0003800000 */
[----:B-----5:R-:W-:-:S04]  /*2b30*/  FMUL.FTZ R65, R53, c[0x0][0x1ec] ;  /* 0x00007b0035417a20 */ /* 0x020fc80000410000 */
[----:B------:R-:W-:Y:S02]  /*2b40*/  @P2 FADD.FTZ R65, R45, R65 ;  /* 0x000000412d412221 */ /* 0x000fe40000010000 */
.L_x_45577:
[----:B------:R-:W-:Y:S05]  /*2b50*/  BSYNC B1 ;  /* 0x0000000000017941 */ /* 0x000fea0003800000 */
.L_x_45576:
[----:B------:R-:W-:Y:S01]  /*2b60*/  BSSY B1, `(.L_x_45578) ;  /* 0x0000004000017945 */ /* 0x000fe20003800000 */
[----:B------:R-:W-:Y:S05]  /*2b70*/  @!P3 BRA `(.L_x_45579) ;  /* 0x000000200000b947 */ /* 0x000fea0003800000 */
[----:B-----5:R-:W-:-:S04]  /*2b80*/  FMUL.FTZ R66, R54, c[0x0][0x1ec] ;  /* 0x00007b0036427a20 */ /* 0x020fc80000410000 */
[----:B------:R-:W-:Y:S02]  /*2b90*/  @P2 FADD.FTZ R66, R46, R66 ;  /* 0x000000422e422221 */ /* 0x000fe40000010000 */
.L_x_45579:
[----:B------:R-:W-:Y:S05]  /*2ba0*/  BSYNC B1 ;  /* 0x0000000000017941 */ /* 0x000fea0003800000 */
.L_x_45578:
[----:B------:R-:W-:Y:S01]  /*2bb0*/  BSSY B1, `(.L_x_45580) ;  /* 0x0000004000017945 */ /* 0x000fe20003800000 */
[----:B------:R-:W-:Y:S05]  /*2bc0*/  @!P3 BRA `(.L_x_45581) ;  /* 0x000000200000b947 */ /* 0x000fea0003800000 */
[----:B-----5:R-:W-:-:S04]  /*2bd0*/  FMUL.FTZ R67, R55, c[0x0][0x1ec] ;  /* 0x00007b0037437a20 */ /* 0x020fc80000410000 */
[----:B------:R-:W-:Y:S02]  /*2be0*/  @P2 FADD.FTZ R67, R47, R67 ;  /* 0x000000432f432221 */ /* 0x000fe40000010000 */
.L_x_45581:
[----:B------:R-:W-:Y:S05]  /*2bf0*/  BSYNC B1 ;  /* 0x0000000000017941 */ /* 0x000fea0003800000 */
.L_x_45580:
[----:B------:R-:W-:Y:S01]  /*2c00*/  HFMA2.MMA R116, -RZ, RZ, 0, 9.5367431640625e-07 ;  /* 0x00000010ff747435 */ /* 0x000fe200000001ff */
[----:B------:R-:W-:-:S09]  /*2c10*/  IADD3 R210, R210, 0x20, RZ ;  /* 0x00000020d2d27810 */ /* 0x000fd20007ffe0ff */
[C---:B------:R-:W-:Y:S01]  /*2c20*/  IMAD.WIDE.U32 R116, R211.reuse, R116, c[0x0][0x188] ;  /* 0x00006200d3747625 */ /* 0x040fe200078e0074 */
[----:B------:R-:W-:-:S04]  /*2c30*/  IADD3 R211, R211, 0x20, RZ ;  /* 0x00000020d3d37810 */ /* 0x000fc80007ffe0ff */
[----:B------:R0:W-:Y:S03]  /*2c40*/  STG.E.128 [R116.64], R64 ;  /* 0x0000004074007986 */ /* 0x0001e6000c101d04 */
.L_x_45573:
[----:B------:R-:W-:Y:S05]  /*2c50*/  BSYNC B0 ;  /* 0x0000000000007941 */ /* 0x000fea0003800000 */
.L_x_45572:
[----:B------:R-:W-:Y:S01]  /*2c60*/  ISETP.GE.U32.AND P2, PT, R206, 0xa0, PT ;  /* 0x000000a0ce00780c */ /* 0x000fe20003f46070 */
[----:B------:R-:W-:-:S12]  /*2c70*/  BSSY B0, `(.L_x_45582) ;  /* 0x0000030000007945 */ /* 0x000fd80003800000 */
[----:B------:R-:W-:Y:S05]  /*2c80*/  @!P2 BRA `(.L_x_45583) ;  /* 0x000002e00000a947 */ /* 0x000fea0003800000 */
[----:B------:R-:W-:-:S04]  /*2c90*/  ISETP.NE.U32.AND P2, PT, RZ, c[0x0][0x180], PT ;  /* 0x00006000ff007a0c */ /* 0x000fc80003f45070 */
[----:B------:R-:W-:-:S13]  /*2ca0*/  ISETP.NE.AND.EX P2, PT, RZ, c[0x0][0x184], PT, P2 ;  /* 0x00006100ff007a0c */ /* 0x000fda0003f45320 */
[----:B0-----:R-:W-:-:S04]  /*2cb0*/  @P2 IMAD.MOV.U32 R116, RZ, RZ, 0x10 ;  /* 0x00000010ff742424 */ /* 0x001fc800078e00ff */
        /* <DEDUP_REMOVED lines=22> */
.L_x_45585:
[----:B0-----:R-:W-:Y:S05]  /*2e20*/  BSYNC B1 ;  /* 0x0000000000017941 */ /* 0x001fea0003800000 */
.L_x_45584:
[----:B------:R-:W-:Y:S01]  /*2e30*/  BSSY B1, `(.L_x_45586) ;  /* 0x0000004000017945 */ /* 0x000fe20003800000 */
[----:B------:R-:W-:Y:S05]  /*2e40*/  @!P3 BRA `(.L_x_45587) ;  /* 0x000000200000b947 */ /* 0x000fea0003800000 */
[----:B-----5:R-:W-:-:S04]  /*2e50*/  FMUL.FTZ R69, R53, c[0x0][0x1ec] ;  /* 0x00007b0035457a20 */ /* 0x020fc80000410000 */
[----:B------:R-:W-:Y:S02]  /*2e60*/  @P2 FADD.FTZ R69, R45, R69 ;  /* 0x000000452d452221 */ /* 0x000fe40000010000 */
.L_x_45587:
[----:B------:R-:W-:Y:S05]  /*2e70*/  BSYNC B1 ;  /* 0x0000000000017941 */ /* 0x000fea0003800000 */
.L_x_45586:
[----:B------:R-:W-:Y:S01]  /*2e80*/  BSSY B1, `(.L_x_45588) ;  /* 0x0000004000017945 */ /* 0x000fe20003800000 */
[----:B------:R-:W-:Y:S05]  /*2e90*/  @!P3 BRA `(.L_x_45589) ;  /* 0x000000200000b947 */ /* 0x000fea0003800000 */
[----:B-----5:R-:W-:-:S04]  /*2ea0*/  FMUL.FTZ R70, R54, c[0x0][0x1ec] ;  /* 0x00007b0036467a20 */ /* 0x020fc80000410000 */
[----:B------:R-:W-:Y:S02]  /*2eb0*/  @P2 FADD.FTZ R70, R46, R70 ;  /* 0x000000462e462221 */ /* 0x000fe40000010000 */
.L_x_45589:
[----:B------:R-:W-:Y:S05]  /*2ec0*/  BSYNC B1 ;  /* 0x0000000000017941 */ /* 0x000fea0003800000 */
.L_x_45588:
[----:B------:R-:W-:Y:S01]  /*2ed0*/  BSSY B1, `(.L_x_45590) ;  /* 0x0000004000017945 */ /* 0x000fe20003800000 */
[----:B------:R-:W-:Y:S05]  /*2ee0*/  @!P3 BRA `(.L_x_45591) ;  /* 0x000000200000b947 */ /* 0x000fea0003800000 */
[----:B-----5:R-:W-:-:S04]  /*2ef0*/  FMUL.FTZ R71, R55, c[0x0][0x1ec] ;  /* 0x00007b0037477a20 */ /* 0x020fc80000410000 */
[----:B------:R-:W-:Y:S02]  /*2f00*/  @P2 FADD.FTZ R71, R47, R71 ;  /* 0x000000472f472221 */ /* 0x000fe40000010000 */
.L_x_45591:
[----:B------:R-:W-:Y:S05]  /*2f10*/  BSYNC B1 ;  /* 0x0000000000017941 */ /* 0x000fea0003800000 */
.L_x_45590:
[----:B------:R-:W-:Y:S01]  /*2f20*/  HFMA2.MMA R116, -RZ, RZ, 0, 9.5367431640625e-07 ;  /* 0x00000010ff747435 */ /* 0x000fe200000001ff */
[----:B------:R-:W-:-:S09]  /*2f30*/  IADD3 R210, R210, 0x20, RZ ;  /* 0x00000020d2d27810 */ /* 0x000fd20007ffe0ff */
[C---:B------:R-:W-:Y:S01]  /*2f40*/  IMAD.WIDE.U32 R116, R211.reuse, R116, c[0x0][0x188] ;  /* 0x00006200d3747625 */ /* 0x040fe200078e0074 */
[----:B------:R-:W-:-:S04]  /*2f50*/  IADD3 R211, R211, 0x20, RZ ;  /* 0x00000020d3d37810 */ /* 0x000fc80007ffe0ff */
[----:B------:R0:W-:Y:S03]  /*2f60*/  STG.E.128 [R116.64], R68 ;  /* 0x0000004474007986 */ /* 0x0001e6000c101d04 */
.L_x_45583:
[----:B------:R-:W-:Y:S05]  /*2f70*/  BSYNC B0 ;  /* 0x0000000000007941 */ /* 0x000fea0003800000 */
.L_x_45582:
        /* <DEDUP_REMOVED lines=28> */
.L_x_45595:
[----:B0-----:R-:W-:Y:S05]  /*3140*/  BSYNC B1 ;  /* 0x0000000000017941 */ /* 0x001fea0003800000 */
.L_x_45594:
[----:B------:R-:W-:Y:S01]  /*3150*/  BSSY B1, `(.L_x_45596) ;  /* 0x0000004000017945 */ /* 0x000fe20003800000 */
[----:B------:R-:W-:Y:S05]  /*3160*/  @!P3 BRA `(.L_x_45597) ;  /* 0x000000200000b947 */ /* 0x000fea0003800000 */
[----:B-----5:R-:W-:-:S04]  /*3170*/  FMUL.FTZ R73, R53, c[0x0][0x1ec] ;  /* 0x00007b0035497a20 */ /* 0x020fc80000410000 */
[----:B------:R-:W-:Y:S02]  /*3180*/  @P2 FADD.FTZ R73, R45, R73 ;  /* 0x000000492d492221 */ /* 0x000fe40000010000 */
.L_x_45597:
[----:B------:R-:W-:Y:S05]  /*3190*/  BSYNC B1 ;  /* 0x0000000000017941 */ /* 0x000fea0003800000 */
.L_x_45596:
[----:B------:R-:W-:Y:S01]  /*31a0*/  BSSY B1, `(.L_x_45598) ;  /* 0x0000004000017945 */ /* 0x000fe20003800000 */
[----:B------:R-:W-:Y:S05]  /*31b0*/  @!P3 BRA `(.L_x_45599) ;  /* 0x000000200000b947 */ /* 0x000fea0003800000 */
[----:B-----5:R-:W-:-:S04]  /*31c0*/  FMUL.FTZ R74, R54, c[0x0][0x1ec] ;  /* 0x00007b00364a7a20 */ /* 0x020fc80000410000 */
[----:B------:R-:W-:Y:S02]  /*31d0*/  @P2 FADD.FTZ R74, R46, R74 ;  /* 0x0000004a2e4a2221 */ /* 0x000fe40000010000 */
.L_x_45599:
[----:B------:R-:W-:Y:S05]  /*31e0*/  BSYNC B1 ;  /* 0x0000000000017941 */ /* 0x000fea0003800000 */
.L_x_45598:
[----:B------:R-:W-:Y:S01]  /*31f0*/  BSSY B1, `(.L_x_45600) ;  /* 0x0000004000017945 */ /* 0x000fe20003800000 */
[----:B------:R-:W-:Y:S05]  /*3200*/  @!P3 BRA `(.L_x_45601) ;  /* 0x000000200000b947 */ /* 0x000fea0003800000 */
[----:B-----5:R-:W-:-:S04]  /*3210*/  FMUL.FTZ R75, R55, c[0x0][0x1ec] ;  /* 0x00007b00374b7a20 */ /* 0x020fc80000410000 */
[----:B------:R-:W-:Y:S02]  /*3220*/  @P2 FADD.FTZ R75, R47, R75 ;  /* 0x0000004b2f4b2221 */ /* 0x000fe40000010000 */
.L_x_45601:
[----:B------:R-:W-:Y:S05]  /*3230*/  BSYNC B1 ;  /* 0x0000000000017941 */ /* 0x000fea0003800000 */
.L_x_45600:
[----:B------:R-:W-:Y:S01]  /*3240*/  HFMA2.MMA R116, -RZ, RZ, 0, 9.5367431640625e-07 ;  /* 0x00000010ff747435 */ /* 0x000fe200000001ff */
[----:B------:R-:W-:-:S09]  /*3250*/  IADD3 R210, R210, 0x20, RZ ;  /* 0x00000020d2d27810 */ /* 0x000fd20007ffe0ff */
[C---:B------:R-:W-:Y:S01]  /*3260*/  IMAD.WIDE.U32 R116, R211.reuse, R116, c[0x0][0x188] ;  /* 0x00006200d3747625 */ /* 0x040fe200078e0074 */
[----:B------:R-:W-:-:S04]  /*3270*/  IADD3 R211, R211, 0x20, RZ ;  /* 0x00000020d3d37810 */ /* 0x000fc80007ffe0ff */
[----:B------:R0:W-:Y:S03]  /*3280*/  STG.E.128 [R116.64], R72 ;  /* 0x0000004874007986 */ /* 0x0001e6000c101d04 */
.L_x_45593:
[----:B------:R-:W-:Y:S05]  /*3290*/  BSYNC B0 ;  /* 0x0000000000007941 */ /* 0x000fea0003800000 */
.L_x_45592:
        /* <DEDUP_REMOVED lines=28> */
.L_x_45605:
[----:B0-----:R-:W-:Y:S05]  /*3460*/  BSYNC B1 ;  /* 0x0000000000017941 */ /* 0x001fea0003800000 */
.L_x_45604:
[----:B------:R-:W-:Y:S01]  /*3470*/  BSSY B1, `(.L_x_45606) ;  /* 0x0000004000017945 */ /* 0x000fe20003800000 */
[----:B------:R-:W-:Y:S05]  /*3480*/  @!P3 BRA `(.L_x_45607) ;  /* 0x000000200000b947 */ /* 0x000fea0003800000 */
[----:B-----5:R-:W-:-:S04]  /*3490*/  FMUL.FTZ R77, R53, c[0x0][0x1ec] ;  /* 0x00007b00354d7a20 */ /* 0x020fc80000410000 */
[----:B------:R-:W-:Y:S02]  /*34a0*/  @P2 FADD.FTZ R77, R45, R77 ;  /* 0x0000004d2d4d2221 */ /* 0x000fe40000010000 */
.L_x_45607:
[----:B------:R-:W-:Y:S05]  /*34b0*/  BSYNC B1 ;  /* 0x0000000000017941 */ /* 0x000fea0003800000 */
.L_x_45606:
[----:B------:R-:W-:Y:S01]  /*34c0*/  BSSY B1, `(.L_x_45608) ;  /* 0x0000004000017945 */ /* 0x000fe20003800000 */
[----:B------:R-:W-:Y:S05]  /*34d0*/  @!P3 BRA `(.L_x_45609) ;  /* 0x000000200000b947 */ /* 0x000fea0003800000 */
[----:B-----5:R-:W-:-:S04]  /*34e0*/  FMUL.FTZ R78, R54, c[0x0][0x1ec] ;  /* 0x00007b00364e7a20 */ /* 0x020fc80000410000 */
[----:B------:R-:W-:Y:S02]  /*34f0*/  @P2 FADD.FTZ R78, R46, R78 ;  /* 0x0000004e2e4e2221 */ /* 0x000fe40000010000 */
.L_x_45609:
[----:B------:R-:W-:Y:S05]  /*3500*/  BSYNC B1 ;  /* 0x0000000000017941 */ /* 0x000fea0003800000 */
.L_x_45608:
[----:B------:R-:W-:Y:S01]  /*3510*/  BSSY B1, `(.L_x_45610) ;  /* 0x0000004000017945 */ /* 0x000fe20003800000 */
[----:B------:R-:W-:Y:S05]  /*3520*/  @!P3 BRA `(.L_x_45611) ;  /* 0x000000200000b947 */ /* 0x000fea0003800000 */
[----:B-----5:R-:W-:-:S04]  /*3530*/  FMUL.FTZ R79, R55, c[0x0][0x1ec] ;  /* 0x00007b00374f7a20 */ /* 0x020fc80000410000 */
[----:B------:R-:W-:Y:S02]  /*3540*/  @P2 FADD.FTZ R79, R47, R79 ;  /* 0x0000004f2f4f2221 */ /* 0x000fe40000010000 */
.L_x_45611:
[----:B------:R-:W-:Y:S05]  /*3550*/  BSYNC B1 ;  /* 0x0000000000017941 */ /* 0x000fea0003800000 */
.L_x_45610:
[----:B------:R-:W-:Y:S01]  /*3560*/  HFMA2.MMA R116, -RZ, RZ, 0, 9.5367431640625e-07 ;  /* 0x00000010ff747435 */ /* 0x000fe200000001ff */
[----:B------:R-:W-:-:S09]  /*3570*/  IADD3 R210, R210, 0x20, RZ ;  /* 0x00000020d2d27810 */ /* 0x000fd20007ffe0ff */
[C---:B------:R-:W-:Y:S01]  /*3580*/  IMAD.WIDE.U32 R116, R211.reuse, R116, c[0x0][0x188] ;  /* 0x00006200d3747625 */ /* 0x040fe200078e0074 */
[----:B------:R-:W-:-:S04]  /*3590*/  IADD3 R211, R211, 0x20, RZ ;  /* 0x00000020d3d37810 */ /* 0x000fc80007ffe0ff */
[----:B------:R0:W-:Y:S03]  /*35a0*/  STG.E.128 [R116.64], R76 ;  /* 0x0000004c74007986 */ /* 0x0001e6000c101d04 */
.L_x_45603:
[----:B------:R-:W-:Y:S05]  /*35b0*/  BSYNC B0 ;  /* 0x0000000000007941 */ /* 0x000fea0003800000 */
.L_x_45602:
        /* <DEDUP_REMOVED lines=8> */
[----:B------:R-:W-:Y:S01]  /*3640*/  ISETP.GT.AND P3, PT, R208, RZ, PT ;  /* 0x000000ffd000720c */ /* 0x000fe20003f64270 */
[----:B0-----:R-:W-:-:S04]  /*3650*/  @P1 IMAD.MOV.U32 R117, RZ, RZ, 0x10 ;  /* 0x00000010ff751424 */ /* 0x001fc800078e00ff */
[----:B------:R-:W-:-:S08]  /*3660*/  @P1 IMAD.WIDE.U32 R116, R210, R117, c[0x0][0x170] ;  /* 0x00005c00d2741625 */ /* 0x000fd000078e0075 */
        /* <DEDUP_REMOVED lines=17> */
.L_x_45615:
[----:B0-----:R-:W-:Y:S05]  /*3780*/  BSYNC B1 ;  /* 0x0000000000017941 */ /* 0x001fea0003800000 */
.L_x_45614:
[----:B------:R-:W-:Y:S01]  /*3790*/  BSSY B1, `(.L_x_45616) ;  /* 0x0000004000017945 */ /* 0x000fe20003800000 */
[----:B------:R-:W-:Y:S05]  /*37a0*/  @!P3 BRA `(.L_x_45617) ;  /* 0x000000200000b947 */ /* 0x000fea0003800000 */
[----:B-----5:R-:W-:-:S04]  /*37b0*/  FMUL.FTZ R81, R53, c[0x0][0x1ec] ;  /* 0x00007b0035517a20 */ /* 0x020fc80000410000 */
[----:B------:R-:W-:Y:S02]  /*37c0*/  @P2 FADD.FTZ R81, R45, R81 ;  /* 0x000000512d512221 */ /* 0x000fe40000010000 */
.L_x_45617:
[----:B------:R-:W-:Y:S05]  /*37d0*/  BSYNC B1 ;  /* 0x0000000000017941 */ /* 0x000fea0003800000 */
.L_x_45616:
[----:B------:R-:W-:Y:S01]  /*37e0*/  BSSY B1, `(.L_x_45618) ;  /* 0x0000004000017945 */ /* 0x000fe20003800000 */
[----:B------:R-:W-:Y:S05]  /*37f0*/  @!P3 BRA `(.L_x_45619) ;  /* 0x000000200000b947 */ /* 0x000fea0003800000 */
[----:B-----5:R-:W-:-:S04]  /*3800*/  FMUL.FTZ R82, R54, c[0x0][0x1ec] ;  /* 0x00007b0036527a20 */ /* 0x020fc80000410000 */
[----:B------:R-:W-:Y:S02]  /*3810*/  @P2 FADD.FTZ R82, R46, R82 ;  /* 0x000000522e522221 */ /* 0x000fe40000010000 */
.L_x_45619:
[----:B------:R-:W-:Y:S05]  /*3820*/  BSYNC B1 ;  /* 0x0000000000017941 */ /* 0x000fea0003800000 */
.L_x_45618:
[----:B------:R-:W-:Y:S01]  /*3830*/  BSSY B1, `(.L_x_45620) ;  /* 0x0000004000017945 */ /* 0x000fe20003800000 */
[----:B------:R-:W-:Y:S05]  /*3840*/  @!P3 BRA `(.L_x_45621) ;  /* 0x000000200000b947 */ /* 0x000fea0003800000 */
[----:B-----5:R-:W-:-:S04]  /*3850*/  FMUL.FTZ R83, R55, c[0x0][0x1ec] ;  /* 0x00007b0037537a20 */ /* 0x020fc80000410000 */
[----:B------:R-:W-:Y:S02]  /*3860*/  @P2 FADD.FTZ R83, R47, R83 ;  /* 0x000000532f532221 */ /* 0x000fe40000010000 */
.L_x_45621:
[----:B------:R-:W-:Y:S05]  /*3870*/  BSYNC B1 ;  /* 0x0000000000017941 */ /* 0x000fea0003800000 */
.L_x_45620:
[----:B------:R-:W-:Y:S01]  /*3880*/  HFMA2.MMA R116, -RZ, RZ, 0, 9.5367431640625e-07 ;  /* 0x00000010ff747435 */ /* 0x000fe200000001ff */
[----:B------:R-:W-:-:S09]  /*3890*/  IADD3 R210, R210, 0x20, RZ ;  /* 0x00000020d2d27810 */ /* 0x000fd20007ffe0ff */
[C---:B------:R-:W-:Y:S01]  /*38a0*/  IMAD.WIDE.U32 R116, R211.reuse, R116, c[0x0][0x188] ;  /* 0x00006200d3747625 */ /* 0x040fe200078e0074 */
[----:B------:R-:W-:-:S04]  /*38b0*/  IADD3 R211, R211, 0x20, RZ ;  /* 0x00000020d3d37810 */ /* 0x000fc80007ffe0ff */
[----:B------:R0:W-:Y:S03]  /*38c0*/  STG.E.128 [R116.64], R80 ;  /* 0x0000005074007986 */ /* 0x0001e6000c101d04 */
.L_x_45613:
[----:B------:R-:W-:Y:S05]  /*38d0*/  BSYNC B0 ;  /* 0x0000000000007941 */ /* 0x000fea0003800000 */
.L_x_45612:
        /* <DEDUP_REMOVED lines=28> */
.L_x_45625:
[----:B0-----:R-:W-:Y:S05]  /*3aa0*/  BSYNC B1 ;  /* 0x0000000000017941 */ /* 0x001fea0003800000 */
.L_x_45624:
[----:B------:R-:W-:Y:S01]  /*3ab0*/  BSSY B1, `(.L_x_45626) ;  /* 0x0000004000017945 */ /* 0x000fe20003800000 */
[----:B------:R-:W-:Y:S05]  /*3ac0*/  @!P3 BRA `(.L_x_45627) ;  /* 0x000000200000b947 */ /* 0x000fea0003800000 */
[----:B-----5:R-:W-:-:S04]  /*3ad0*/  FMUL.FTZ R85, R53, c[0x0][0x1ec] ;  /* 0x00007b0035557a20 */ /* 0x020fc80000410000 */
[----:B------:R-:W-:Y:S02]  /*3ae0*/  @P2 FADD.FTZ R85, R45, R85 ;  /* 0x000000552d552221 */ /* 0x000fe40000010000 */
.L_x_45627:
[----:B------:R-:W-:Y:S05]  /*3af0*/  BSYNC B1 ;  /* 0x0000000000017941 */ /* 0x000fea0003800000 */
.L_x_45626:
[----:B------:R-:W-:Y:S01]  /*3b00*/  BSSY B1, `(.L_x_45628) ;  /* 0x0000004000017945 */ /* 0x000fe20003800000 */
[----:B------:R-:W-:Y:S05]  /*3b10*/  @!P3 BRA `(.L_x_45629) ;  /* 0x000000200000b947 */ /* 0x000fea0003800000 */
[----:B-----5:R-:W-:-:S04]  /*3b20*/  FMUL.FTZ R86, R54, c[0x0][0x1ec] ;  /* 0x00007b0036567a20 */ /* 0x020fc80000410000 */
[----:B------:R-:W-:Y:S02]  /*3b30*/  @P2 FADD.FTZ R86, R46, R86 ;  /* 0x000000562e562221 */ /* 0x000fe40000010000 */
.L_x_45629:
[----:B------:R-:W-:Y:S05]  /*3b40*/  BSYNC B1 ;  /* 0x0000000000017941 */ /* 0x000fea0003800000 */
.L_x_45628:
[----:B------:R-:W-:Y:S01]  /*3b50*/  BSSY B1, `(.L_x_45630) ;  /* 0x0000004000017945 */ /* 0x000fe20003800000 */
[----:B------:R-:W-:Y:S05]  /*3b60*/  @!P3 BRA `(.L_x_45631) ;  /* 0x000000200000b947 */ /* 0x000fea0003800000 */
[----:B-----5:R-:W-:-:S04]  /*3b70*/  FMUL.FTZ R87, R55, c[0x0][0x1ec] ;  /* 0x00007b0037577a20 */ /* 0x020fc80000410000 */
[----:B------:R-:W-:Y:S02]  /*3b80*/  @P2 FADD.FTZ R87, R47, R87 ;  /* 0x000000572f572221 */ /* 0x000fe40000010000 */
.L_x_45631:
[----:B------:R-:W-:Y:S05]  /*3b90*/  BSYNC B1 ;  /* 0x0000000000017941 */ /* 0x000fea0003800000 */
.L_x_45630:
[----:B------:R-:W-:Y:S01]  /*3ba0*/  HFMA2.MMA R116, -RZ, RZ, 0, 9.5367431640625e-07 ;  /* 0x00000010ff747435 */ /* 0x000fe200000001ff */
[----:B------:R-:W-:-:S09]  /*3bb0*/  IADD3 R210, R210, 0x20, RZ ;  /* 0x00000020d2d27810 */ /* 0x000fd20007ffe0ff */
[C---:B------:R-:W-:Y:S01]  /*3bc0*/  IMAD.WIDE.U32 R116, R211.reuse, R116, c[0x0][0x188] ;  /* 0x00006200d3747625 */ /* 0x040fe200078e0074 */
[----:B------:R-:W-:-:S04]  /*3bd0*/  IADD3 R211, R211, 0x20, RZ ;  /* 0x00000020d3d37810 */ /* 0x000fc80007ffe0ff */
[----:B------:R0:W-:Y:S03]  /*3be0*/  STG.E.128 [R116.64], R84 ;  /* 0x0000005474007986 */ /* 0x0001e6000c101d04 */
.L_x_45623:
[----:B------:R-:W-:Y:S05]  /*3bf0*/  BSYNC B0 ;  /* 0x0000000000007941 */ /* 0x000fea0003800000 */
.L_x_45622:
        /* <DEDUP_REMOVED lines=28> */
.L_x_45635:
[----:B0-----:R-:W-:Y:S05]  /*3dc0*/  BSYNC B1 ;  /* 0x0000000000017941 */ /* 0x001fea0003800000 */
.L_x_45634:
[----:B------:R-:W-:Y:S01]  /*3dd0*/  BSSY B1, `(.L_x_45636) ;  /* 0x0000004000017945 */ /* 0x000fe20003800000 */
[----:B------:R-:W-:Y:S05]  /*3de0*/  @!P3 BRA `(.L_x_45637) ;  /* 0x000000200000b947 */ /* 0x000fea0003800000 */
[----:B-----5:R-:W-:-:S04]  /*3df0*/  FMUL.FTZ R89, R53, c[0x0][0x1ec] ;  /* 0x00007b0035597a20 */ /* 0x020fc80000410000 */
[----:B------:R-:W-:Y:S02]  /*3e00*/  @P2 FADD.FTZ R89, R45, R89 ;  /* 0x000000592d592221 */ /* 0x000fe40000010000 */
.L_x_45637:
[----:B------:R-:W-:Y:S05]  /*3e10*/  BSYNC B1 ;  /* 0x0000000000017941 */ /* 0x000fea0003800000 */
.L_x_45636:
[----:B------:R-:W-:Y:S01]  /*3e20*/  BSSY B1, `(.L_x_45638) ;  /* 0x0000004000017945 */ /* 0x000fe20003800000 */
[----:B------:R-:W-:Y:S05]  /*3e30*/  @!P3 BRA `(.L_x_45639) ;  /* 0x000000200000b947 */ /* 0x000fea0003800000 */
[----:B-----5:R-:W-:-:S04]  /*3e40*/  FMUL.FTZ R90, R54, c[0x0][0x1ec] ;  /* 0x00007b00365a7a20 */ /* 0x020fc80000410000 */
[----:B------:R-:W-:Y:S02]  /*3e50*/  @P2 FADD.FTZ R90, R46, R90 ;  /* 0x0000005a2e5a2221 */ /* 0x000fe40000010000 */
.L_x_45639:
[----:B------:R-:W-:Y:S05]  /*3e60*/  BSYNC B1 ;  /* 0x0000000000017941 */ /* 0x000fea0003800000 */
.L_x_45638:
[----:B------:R-:W-:Y:S01]  /*3e70*/  BSSY B1, `(.L_x_45640) ;  /* 0x0000004000017945 */ /* 0x000fe20003800000 */
[----:B------:R-:W-:Y:S05]  /*3e80*/  @!P3 BRA `(.L_x_45641) ;  /* 0x000000200000b947 */ /* 0x000fea0003800000 */
[----:B-----5:R-:W-:-:S04]  /*3e90*/  FMUL.FTZ R91, R55, c[0x0][0x1ec] ;  /* 0x00007b00375b7a20 */ /* 0x020fc80000410000 */
[----:B------:R-:W-:Y:S02]  /*3ea0*/  @P2 FADD.FTZ R91, R47, R91 ;  /* 0x0000005b2f5b2221 */ /* 0x000fe40000010000 */
.L_x_45641:
[----:B------:R-:W-:Y:S05]  /*3eb0*/  BSYNC B1 ;  /* 0x0000000000017941 */ /* 0x000fea0003800000 */
.L_x_45640:
[----:B------:R-:W-:Y:S01]  /*3ec0*/  HFMA2.MMA R116, -RZ, RZ, 0, 9.5367431640625e-07 ;  /* 0x00000010ff747435 */ /* 0x000fe200000001ff */
[----:B------:R-:W-:-:S09]  /*3ed0*/  IADD3 R210, R210, 0x20, RZ ;  /* 0x00000020d2d27810 */ /* 0x000fd20007ffe0ff */
[C---:B------:R-:W-:Y:S01]  /*3ee0*/  IMAD.WIDE.U32 R116, R211.reuse, R116, c[0x0][0x188] ;  /* 0x00006200d3747625 */ /* 0x040fe200078e0074 */
[----:B------:R-:W-:-:S04]  /*3ef0*/  IADD3 R211, R211, 0x20, RZ ;  /* 0x00000020d3d37810 */ /* 0x000fc80007ffe0ff */
[----:B------:R0:W-:Y:S03]  /*3f00*/  STG.E.128 [R116.64], R88 ;  /* 0x0000005874007986 */ /* 0x0001e6000c101d04 */
.L_x_45633:
[----:B------:R-:W-:Y:S05]  /*3f10*/  BSYNC B0 ;  /* 0x0000000000007941 */ /* 0x000fea0003800000 */
.L_x_45632:
        /* <DEDUP_REMOVED lines=28> */
.L_x_45645:
[----:B0-----:R-:W-:Y:S05]  /*40e0*/  BSYNC B1 ;  /* 0x0000000000017941 */ /* 0x001fea0003800000 */
.L_x_45644:
[----:B------:R-:W-:Y:S01]  /*40f0*/  BSSY B1, `(.L_x_45646) ;  /* 0x0000004000017945 */ /* 0x000fe20003800000 */
[----:B------:R-:W-:Y:S05]  /*4100*/  @!P3 BRA `(.L_x_45647) ;  /* 0x000000200000b947 */ /* 0x000fea0003800000 */
[----:B-----5:R-:W-:-:S04]  /*4110*/  FMUL.FTZ R93, R53, c[0x0][0x1ec] ;  /* 0x00007b00355d7a20 */ /* 0x020fc80000410000 */
[----:B------:R-:W-:Y:S02]  /*4120*/  @P2 FADD.FTZ R93, R45, R93 ;  /* 0x0000005d2d5d2221 */ /* 0x000fe40000010000 */
.L_x_45647:
[----:B------:R-:W-:Y:S05]  /*4130*/  BSYNC B1 ;  /* 0x0000000000017941 */ /* 0x000fea0003800000 */
.L_x_45646:
[----:B------:R-:W-:Y:S01]  /*4140*/  BSSY B1, `(.L_x_45648) ;  /* 0x0000004000017945 */ /* 0x000fe20003800000 */
[----:B------:R-:W-:Y:S05]  /*4150*/  @!P3 BRA `(.L_x_45649) ;  /* 0x000000200000b947 */ /* 0x000fea0003800000 */
[----:B-----5:R-:W-:-:S04]  /*4160*/  FMUL.FTZ R94, R54, c[0x0][0x1ec] ;  /* 0x00007b00365e7a20 */ /* 0x020fc80000410000 */
[----:B------:R-:W-:Y:S02]  /*4170*/  @P2 FADD.FTZ R94, R46, R94 ;  /* 0x0000005e2e5e2221 */ /* 0x000fe40000010000 */
.L_x_45649:
[----:B------:R-:W-:Y:S05]  /*4180*/  BSYNC B1 ;  /* 0x0000000000017941 */ /* 0x000fea0003800000 */
.L_x_45648:
[----:B------:R-:W-:Y:S01]  /*4190*/  BSSY B1, `(.L_x_45650) ;  /* 0x0000004000017945 */ /* 0x000fe20003800000 */
[----:B------:R-:W-:Y:S05]  /*41a0*/  @!P3 BRA `(.L_x_45651) ;  /* 0x000000200000b947 */ /* 0x000fea0003800000 */
[----:B-----5:R-:W-:-:S04]  /*41b0*/  FMUL.FTZ R95, R55, c[0x0][0x1ec] ;  /* 0x00007b00375f7a20 */ /* 0x020fc80000410000 */
[----:B------:R-:W-:Y:S02]  /*41c0*/  @P2 FADD.FTZ R95, R47, R95 ;  /* 0x0000005f2f5f2221 */ /* 0x000fe40000010000 */
.L_x_45651:
[----:B------:R-:W-:Y:S05]  /*41d0*/  BSYNC B1 ;  /* 0x0000000000017941 */ /* 0x000fea0003800000 */
.L_x_45650:
[----:B------:R-:W-:Y:S01]  /*41e0*/  IMAD.MOV.U32 R116, RZ, RZ, 0x10 ;  /* 0x00000010ff747424 */ /* 0x000fe200078e00ff */
[----:B------:R-:W-:-:S03]  /*41f0*/  IADD3 R210, R210, 0x20, RZ ;  /* 0x00000020d2d27810 */ /* 0x000fc60007ffe0ff */
[C---:B------:R-:W-:Y:S01]  /*4200*/  IMAD.WIDE.U32 R116, R211.reuse, R116, c[0x0][0x188] ;  /* 0x00006200d3747625 */ /* 0x040fe200078e0074 */
[----:B------:R-:W-:-:S04]  /*4210*/  IADD3 R211, R211, 0x20, RZ ;  /* 0x00000020d3d37810 */ /* 0x000fc80007ffe0ff */
[----:B------:R0:W-:Y:S03]  /*4220*/  STG.E.128 [R116.64], R92 ;  /* 0x0000005c74007986 */ /* 0x0001e6000c101d04 */
.L_x_45643:
[----:B------:R-:W-:Y:S05]  /*4230*/  BSYNC B0 ;  /* 0x0000000000007941 */ /* 0x000fea0003800000 */
.L_x_45642:
        /* <DEDUP_REMOVED lines=28> */
.L_x_45655:
[----:B0-----:R-:W-:Y:S05]  /*4400*/  BSYNC B1 ;  /* 0x0000000000017941 */ /* 0x001fea0003800000 */
.L_x_45654:
[----:B------:R-:W-:Y:S01]  /*4410*/  BSSY B1, `(.L_x_45656) ;  /* 0x0000004000017945 */ /* 0x000fe20003800000 */
[----:B------:R-:W-:Y:S05]  /*4420*/  @!P3 BRA `(.L_x_45657) ;  /* 0x000000200000b947 */ /* 0x000fea0003800000 */
[----:B-----5:R-:W-:-:S04]  /*4430*/  FMUL.FTZ R97, R53, c[0x0][0x1ec] ;  /* 0x00007b0035617a20 */ /* 0x020fc80000410000 */
[----:B------:R-:W-:Y:S02]  /*4440*/  @P2 FADD.FTZ R97, R45, R97 ;  /* 0x000000612d612221 */ /* 0x000fe40000010000 */
.L_x_45657:
[----:B------:R-:W-:Y:S05]  /*4450*/  BSYNC B1 ;  /* 0x0000000000017941 */ /* 0x000fea0003800000 */
.L_x_45656:
[----:B------:R-:W-:Y:S01]  /*4460*/  BSSY B1, `(.L_x_45658) ;  /* 0x0000004000017945 */ /* 0x000fe20003800000 */
[----:B------:R-:W-:Y:S05]  /*4470*/  @!P3 BRA `(.L_x_45659) ;  /* 0x000000200000b947 */ /* 0x000fea0003800000 */
[----:B-----5:R-:W-:-:S04]  /*4480*/  FMUL.FTZ R98, R54, c[0x0][0x1ec] ;  /* 0x00007b0036627a20 */ /* 0x020fc80000410000 */
[----:B------:R-:W-:Y:S02]  /*4490*/  @P2 FADD.FTZ R98, R46, R98 ;  /* 0x000000622e622221 */ /* 0x000fe40000010000 */
.L_x_45659:
[----:B------:R-:W-:Y:S05]  /*44a0*/  BSYNC B1 ;  /* 0x0000000000017941 */ /* 0x000fea0003800000 */
.L_x_45658:
[----:B------:R-:W-:Y:S01]  /*44b0*/  BSSY B1, `(.L_x_45660) ;  /* 0x0000004000017945 */ /* 0x000fe20003800000 */
[----:B------:R-:W-:Y:S05]  /*44c0*/  @!P3 BRA `(.L_x_45661) ;  /* 0x000000200000b947 */ /* 0x000fea0003800000 */
[----:B-----5:R-:W-:-:S04]  /*44d0*/  FMUL.FTZ R99, R55, c[0x0][0x1ec] ;  /* 0x00007b0037637a20 */ /* 0x020fc80000410000 */
[----:B------:R-:W-:Y:S02]  /*44e0*/  @P2 FADD.FTZ R99, R47, R99 ;  /* 0x000000632f632221 */ /* 0x000fe40000010000 */
.L_x_45661:
[----:B------:R-:W-:Y:S05]  /*44f0*/  BSYNC B1 ;  /* 0x0000000000017941 */ /* 0x000fea0003800000 */
.L_x_45660:
[----:B------:R-:W-:Y:S01]  /*4500*/  HFMA2.MMA R116, -RZ, RZ, 0, 9.5367431640625e-07 ;  /* 0x00000010ff747435 */ /* 0x000fe200000001ff */
[----:B------:R-:W-:-:S09]  /*4510*/  IADD3 R210, R210, 0x20, RZ ;  /* 0x00000020d2d27810 */ /* 0x000fd20007ffe0ff */
[C---:B------:R-:W-:Y:S01]  /*4520*/  IMAD.WIDE.U32 R116, R211.reuse, R116, c[0x0][0x188] ;  /* 0x00006200d3747625 */ /* 0x040fe200078e0074 */
[----:B------:R-:W-:-:S04]  /*4530*/  IADD3 R211, R211, 0x20, RZ ;  /* 0x00000020d3d37810 */ /* 0x000fc80007ffe0ff */
[----:B------:R0:W-:Y:S03]  /*4540*/  STG.E.128 [R116.64], R96 ;  /* 0x0000006074007986 */ /* 0x0001e6000c101d04 */
.L_x_45653:
[----:B------:R-:W-:Y:S05]  /*4550*/  BSYNC B0 ;  /* 0x0000000000007941 */ /* 0x000fea0003800000 */
.L_x_45652:
        /* <DEDUP_REMOVED lines=28> */
.L_x_45665:
[----:B0-----:R-:W-:Y:S05]  /*4720*/  BSYNC B1 ;  /* 0x0000000000017941 */ /* 0x001fea0003800000 */
.L_x_45664:
[----:B------:R-:W-:Y:S01]  /*4730*/  BSSY B1, `(.L_x_45666) ;  /* 0x0000004000017945 */ /* 0x000fe20003800000 */
[----:B------:R-:W-:Y:S05]  /*4740*/  @!P3 BRA `(.L_x_45667) ;  /* 0x000000200000b947 */ /* 0x000fea0003800000 */
[----:B-----5:R-:W-:-:S04]  /*4750*/  FMUL.FTZ R101, R53, c[0x0][0x1ec] ;  /* 0x00007b0035657a20 */ /* 0x020fc80000410000 */
[----:B------:R-:W-:Y:S02]  /*4760*/  @P2 FADD.FTZ R101, R45, R101 ;  /* 0x000000652d652221 */ /* 0x000fe40000010000 */
.L_x_45667:
[----:B------:R-:W-:Y:S05]  /*4770*/  BSYNC B1 ;  /* 0x0000000000017941 */ /* 0x000fea0003800000 */
.L_x_45666:
[----:B------:R-:W-:Y:S01]  /*4780*/  BSSY B1, `(.L_x_45668) ;  /* 0x0000004000017945 */ /* 0x000fe20003800000 */
[----:B------:R-:W-:Y:S05]  /*4790*/  @!P3 BRA `(.L_x_45669) ;  /* 0x000000200000b947 */ /* 0x000fea0003800000 */
[----:B-----5:R-:W-:-:S04]  /*47a0*/  FMUL.FTZ R102, R54, c[0x0][0x1ec] ;  /* 0x00007b0036667a20 */ /* 0x020fc80000410000 */
[----:B------:R-:W-:Y:S02]  /*47b0*/  @P2 FADD.FTZ R102, R46, R102 ;  /* 0x000000662e662221 */ /* 0x000fe40000010000 */
.L_x_45669:
[----:B------:R-:W-:Y:S05]  /*47c0*/  BSYNC B1 ;  /* 0x0000000000017941 */ /* 0x000fea0003800000 */
.L_x_45668:
[----:B------:R-:W-:Y:S01]  /*47d0*/  BSSY B1, `(.L_x_45670) ;  /* 0x0000004000017945 */ /* 0x000fe20003800000 */
[----:B------:R-:W-:Y:S05]  /*47e0*/  @!P3 BRA `(.L_x_45671) ;  /* 0x000000200000b947 */ /* 0x000fea0003800000 */
[----:B-----5:R-:W-:-:S04]  /*47f0*/  FMUL.FTZ R103, R55, c[0x0][0x1ec] ;  /* 0x00007b0037677a20 */ /* 0x020fc80000410000 */
[----:B------:R-:W-:Y:S02]  /*4800*/  @P2 FADD.FTZ R103, R47, R103 ;  /* 0x000000672f672221 */ /* 0x000fe40000010000 */
.L_x_45671:
[----:B------:R-:W-:Y:S05]  /*4810*/  BSYNC B1 ;  /* 0x0000000000017941 */ /* 0x000fea0003800000 */
.L_x_45670:
[----:B------:R-:W-:Y:S01]  /*4820*/  HFMA2.MMA R116, -RZ, RZ, 0, 9.5367431640625e-07 ;  /* 0x00000010ff747435 */ /* 0x000fe200000001ff */
[----:B------:R-:W-:-:S09]  /*4830*/  IADD3 R210, R210, 0x20, RZ ;  /* 0x00000020d2d27810 */ /* 0x000fd20007ffe0ff */
[C---:B------:R-:W-:Y:S01]  /*4840*/  IMAD.WIDE.U32 R116, R211.reuse, R116, c[0x0][0x188] ;  /* 0x00006200d3747625 */ /* 0x040fe200078e0074 */
[----:B------:R-:W-:-:S04]  /*4850*/  IADD3 R211, R211, 0x20, RZ ;  /* 0x00000020d3d37810 */ /* 0x000fc80007ffe0ff */
[----:B------:R0:W-:Y:S03]  /*4860*/  STG.E.128 [R116.64], R100 ;  /* 0x0000006474007986 */ /* 0x0001e6000c101d04 */
.L_x_45663:
[----:B------:R-:W-:Y:S05]  /*4870*/  BSYNC B0 ;  /* 0x0000000000007941 */ /* 0x000fea0003800000 */
.L_x_45662:
        /* <DEDUP_REMOVED lines=28> */
.L_x_45675:
[----:B0-----:R-:W-:Y:S05]  /*4a40*/  BSYNC B1 ;  /* 0x0000000000017941 */ /* 0x001fea0003800000 */
.L_x_45674:
[----:B------:R-:W-:Y:S01]  /*4a50*/  BSSY B1, `(.L_x_45676) ;  /* 0x0000004000017945 */ /* 0x000fe20003800000 */
[----:B------:R-:W-:Y:S05]  /*4a60*/  @!P3 BRA `(.L_x_45677) ;  /* 0x000000200000b947 */ /* 0x000fea0003800000 */
[----:B-----5:R-:W-:-:S04]  /*4a70*/  FMUL.FTZ R105, R53, c[0x0][0x1ec] ;  /* 0x00007b0035697a20 */ /* 0x020fc80000410000 */
[----:B------:R-:W-:Y:S02]  /*4a80*/  @P2 FADD.FTZ R105, R45, R105 ;  /* 0x000000692d692221 */ /* 0x000fe40000010000 */
.L_x_45677:
[----:B------:R-:W-:Y:S05]  /*4a90*/  BSYNC B1 ;  /* 0x0000000000017941 */ /* 0x000fea0003800000 */
.L_x_45676:
[----:B------:R-:W-:Y:S01]  /*4aa0*/  BSSY B1, `(.L_x_45678) ;  /* 0x0000004000017945 */ /* 0x000fe20003800000 */
[----:B------:R-:W-:Y:S05]  /*4ab0*/  @!P3 BRA `(.L_x_45679) ;  /* 0x000000200000b947 */ /* 0x000fea0003800000 */
[----:B-----5:R-:W-:-:S04]  /*4ac0*/  FMUL.FTZ R106, R54, c[0x0][0x1ec] ;  /* 0x00007b00366a7a20 */ /* 0x020fc80000410000 */
[----:B------:R-:W-:Y:S02]  /*4ad0*/  @P2 FADD.FTZ R106, R46, R106 ;  /* 0x0000006a2e6a2221 */ /* 0x000fe40000010000 */
.L_x_45679:
[----:B------:R-:W-:Y:S05]  /*4ae0*/  BSYNC B1 ;  /* 0x0000000000017941 */ /* 0x000fea0003800000 */
.L_x_45678:
[----:B------:R-:W-:Y:S01]  /*4af0*/  BSSY B1, `(.L_x_45680) ;  /* 0x0000004000017945 */ /* 0x000fe20003800000 */
[----:B------:R-:W-:Y:S05]  /*4b00*/  @!P3 BRA `(.L_x_45681) ;  /* 0x000000200000b947 */ /* 0x000fea0003800000 */
[----:B-----5:R-:W-:-:S04]  /*4b10*/  FMUL.FTZ R107, R55, c[0x0][0x1ec] ;  /* 0x00007b00376b7a20 */ /* 0x020fc80000410000 */
[----:B------:R-:W-:Y:S02]  /*4b20*/  @P2 FADD.FTZ R107, R47, R107 ;  /* 0x0000006b2f6b2221 */ /* 0x000fe40000010000 */
.L_x_45681:
[----:B------:R-:W-:Y:S05]  /*4b30*/  BSYNC B1 ;  /* 0x0000000000017941 */ /* 0x000fea0003800000 */
.L_x_45680:
[----:B------:R-:W-:Y:S01]  /*4b40*/  HFMA2.MMA R116, -RZ, RZ, 0, 9.5367431640625e-07 ;  /* 0x00000010ff747435 */ /* 0x000fe200000001ff */
[----:B------:R-:W-:-:S09]  /*4b50*/  IADD3 R210, R210, 0x20, RZ ;  /* 0x00000020d2d27810 */ /* 0x000fd20007ffe0ff */
[C---:B------:R-:W-:Y:S01]  /*4b60*/  IMAD.WIDE.U32 R116, R211.reuse, R116, c[0x0][0x188] ;  /* 0x00006200d3747625 */ /* 0x040fe200078e0074 */
[----:B------:R-:W-:-:S04]  /*4b70*/  IADD3 R211, R211, 0x20, RZ ;  /* 0x00000020d3d37810 */ /* 0x000fc80007ffe0ff */
[----:B------:R0:W-:Y:S03]  /*4b80*/  STG.E.128 [R116.64], R104 ;  /* 0x0000006874007986 */ /* 0x0001e6000c101d04 */
.L_x_45673:
[----:B------:R-:W-:Y:S05]  /*4b90*/  BSYNC B0 ;  /* 0x0000000000007941 */ /* 0x000fea0003800000 */
.L_x_45672:
        /* <DEDUP_REMOVED lines=28> */
.L_x_45685:
[----:B0-----:R-:W-:Y:S05]  /*4d60*/  BSYNC B1 ;  /* 0x0000000000017941 */ /* 0x001fea0003800000 */
.L_x_45684:
[----:B------:R-:W-:Y:S01]  /*4d70*/  BSSY B1, `(.L_x_45686) ;  /* 0x0000004000017945 */ /* 0x000fe20003800000 */
[----:B------:R-:W-:Y:S05]  /*4d80*/  @!P3 BRA `(.L_x_45687) ;  /* 0x000000200000b947 */ /* 0x000fea0003800000 */
[----:B-----5:R-:W-:-:S04]  /*4d90*/  FMUL.FTZ R109, R53, c[0x0][0x1ec] ;  /* 0x00007b00356d7a20 */ /* 0x020fc80000410000 */
[----:B------:R-:W-:Y:S02]  /*4da0*/  @P2 FADD.FTZ R109, R45, R109 ;  /* 0x0000006d2d6d2221 */ /* 0x000fe40000010000 */
.L_x_45687:
[----:B------:R-:W-:Y:S05]  /*4db0*/  BSYNC B1 ;  /* 0x0000000000017941 */ /* 0x000fea0003800000 */
.L_x_45686:
[----:B------:R-:W-:Y:S01]  /*4dc0*/  BSSY B1, `(.L_x_45688) ;  /* 0x0000004000017945 */ /* 0x000fe20003800000 */
[----:B------:R-:W-:Y:S05]  /*4dd0*/  @!P3 BRA `(.L_x_45689) ;  /* 0x000000200000b947 */ /* 0x000fea0003800000 */
[----:B-----5:R-:W-:-:S04]  /*4de0*/  FMUL.FTZ R110, R54, c[0x0][0x1ec] ;  /* 0x00007b00366e7a20 */ /* 0x020fc80000410000 */
[----:B------:R-:W-:Y:S02]  /*4df0*/  @P2 FADD.FTZ R110, R46, R110 ;  /* 0x0000006e2e6e2221 */ /* 0x000fe40000010000 */
.L_x_45689:
[----:B------:R-:W-:Y:S05]  /*4e00*/  BSYNC B1 ;  /* 0x0000000000017941 */ /* 0x000fea0003800000 */
.L_x_45688:
[----:B------:R-:W-:Y:S01]  /*4e10*/  BSSY B1, `(.L_x_45690) ;  /* 0x0000004000017945 */ /* 0x000fe20003800000 */
[----:B------:R-:W-:Y:S05]  /*4e20*/  @!P3 BRA `(.L_x_45691) ;  /* 0x000000200000b947 */ /* 0x000fea0003800000 */
[----:B-----5:R-:W-:-:S04]  /*4e30*/  FMUL.FTZ R111, R55, c[0x0][0x1ec] ;  /* 0x00007b00376f7a20 */ /* 0x020fc80000410000 */
[----:B------:R-:W-:Y:S02]  /*4e40*/  @P2 FADD.FTZ R111, R47, R111 ;  /* 0x0000006f2f6f2221 */ /* 0x000fe40000010000 */
.L_x_45691:
[----:B------:R-:W-:Y:S05]  /*4e50*/  BSYNC B1 ;  /* 0x0000000000017941 */ /* 0x000fea0003800000 */
.L_x_45690:
[----:B------:R-:W-:Y:S01]  /*4e60*/  HFMA2.MMA R116, -RZ, RZ, 0, 9.5367431640625e-07 ;  /* 0x00000010ff747435 */ /* 0x000fe200000001ff */
[----:B------:R-:W-:-:S09]  /*4e70*/  IADD3 R210, R210, 0x20, RZ ;  /* 0x00000020d2d27810 */ /* 0x000fd20007ffe0ff */
[C---:B------:R-:W-:Y:S01]  /*4e80*/  IMAD.WIDE.U32 R116, R211.reuse, R116, c[0x0][0x188] ;  /* 0x00006200d3747625 */ /* 0x040fe200078e0074 */
[----:B------:R-:W-:-:S04]  /*4e90*/  IADD3 R211, R211, 0x20, RZ ;  /* 0x00000020d3d37810 */ /* 0x000fc80007ffe0ff */
[----:B------:R0:W-:Y:S03]  /*4ea0*/  STG.E.128 [R116.64], R108 ;  /* 0x0000006c74007986 */ /* 0x0001e6000c101d04 */
.L_x_45683:
[----:B------:R-:W-:Y:S05]  /*4eb0*/  BSYNC B0 ;  /* 0x0000000000007941 */ /* 0x000fea0003800000 */
.L_x_45682:
        /* <DEDUP_REMOVED lines=11> */
[----:B------:R-:W-:Y:S01]  /*4f70*/  ISETP.GT.AND P2, PT, R208, RZ, PT ;  /* 0x000000ffd000720c */ /* 0x000fe20003f44270 */
[----:B------:R-:W-:-:S12]  /*4f80*/  BSSY B1, `(.L_x_45694) ;  /* 0x0000010000017945 */ /* 0x000fd80003800000 */
[----:B------:R-:W-:-:S04]  /*4f90*/  @!P2 ISETP.NE.U32.AND P3, PT, RZ, c[0x0][0x180], PT ;  /* 0x00006000ff00aa0c */ /* 0x000fc80003f65070 */
[----:B------:R-:W-:-:S04]  /*4fa0*/  @!P2 ISETP.NE.AND.EX P3, PT, RZ, c[0x0][0x184], PT, P3 ;  /* 0x00006100ff00aa0c */ /* 0x000fc80003f65330 */
[----:B--2---:R-:W-:Y:S02]  /*4fb0*/  @!P2 FSEL R113, R45, RZ, P3 ;  /* 0x000000ff2d71a208 */ /* 0x004fe40001800000 */
        /* <DEDUP_REMOVED lines=8> */
[----:B------:R-:W-:Y:S01]  /*5040*/  @!P2 FSEL R112, R44, RZ, P3 ;  /* 0x000000ff2c70a208 */ /* 0x000fe20001800000 */
[----:B------:R-:W-:Y:S05]  /*5050*/  @!P2 BRA `(.L_x_45695) ;  /* 0x000000200000a947 */ /* 0x000fea0003800000 */
[----:B-----5:R-:W-:-:S04]  /*5060*/  FMUL.FTZ R112, R52, c[0x0][0x1ec] ;  /* 0x00007b0034707a20 */ /* 0x020fc80000410000 */
[----:B------:R-:W-:Y:S02]  /*5070*/  @P1 FADD.FTZ R112, R44, R112 ;  /* 0x000000702c701221 */ /* 0x000fe40000010000 */
.L_x_45695:
[----:B------:R-:W-:Y:S05]  /*5080*/  BSYNC B1 ;  /* 0x0000000000017941 */ /* 0x000fea0003800000 */
.L_x_45694:
[----:B------:R-:W-:Y:S01]  /*5090*/  BSSY B1, `(.L_x_45696) ;  /* 0x0000004000017945 */ /* 0x000fe20003800000 */
[----:B------:R-:W-:Y:S05]  /*50a0*/  @!P2 BRA `(.L_x_45697) ;  /* 0x000000200000a947 */ /* 0x000fea0003800000 */
[----:B-----5:R-:W-:-:S04]  /*50b0*/  FMUL.FTZ R113, R53, c[0x0][0x1ec] ;  /* 0x00007b0035717a20 */ /* 0x020fc80000410000 */
[----:B------:R-:W-:Y:S02]  /*50c0*/  @P1 FADD.FTZ R113, R45, R113 ;  /* 0x000000712d711221 */ /* 0x000fe40000010000 */
.L_x_45697:
[----:B------:R-:W-:Y:S05]  /*50d0*/  BSYNC B1 ;  /* 0x0000000000017941 */ /* 0x000fea0003800000 */
.L_x_45696:
[----:B------:R-:W-:Y:S01]  /*50e0*/  BSSY B1, `(.L_x_45698) ;  /* 0x0000004000017945 */ /* 0x000fe20003800000 */
[----:B------:R-:W-:Y:S05]  /*50f0*/  @!P2 BRA `(.L_x_45699) ;  /* 0x000000200000a947 */ /* 0x000fea0003800000 */
[----:B-----5:R-:W-:-:S04]  /*5100*/  FMUL.FTZ R114, R54, c[0x0][0x1ec] ;  /* 0x00007b0036727a20 */ /* 0x020fc80000410000 */
[----:B------:R-:W-:Y:S02]  /*5110*/  @P1 FADD.FTZ R114, R46, R114 ;  /* 0x000000722e721221 */ /* 0x000fe40000010000 */
.L_x_45699:
[----:B------:R-:W-:Y:S05]  /*5120*/  BSYNC B1 ;  /* 0x0000000000017941 */ /* 0x000fea0003800000 */
.L_x_45698:
[----:B------:R-:W-:Y:S01]  /*5130*/  BSSY B1, `(.L_x_45700) ;  /* 0x0000004000017945 */ /* 0x000fe20003800000 */
[----:B------:R-:W-:Y:S05]  /*5140*/  @!P2 BRA `(.L_x_45701) ;  /* 0x000000200000a947 */ /* 0x000fea0003800000 */
[----:B-----5:R-:W-:-:S04]  /*5150*/  FMUL.FTZ R115, R55, c[0x0][0x1ec] ;  /* 0x00007b0037737a20 */ /* 0x020fc80000410000 */
[----:B------:R-:W-:Y:S02]  /*5160*/  @P1 FADD.FTZ R115, R47, R115 ;  /* 0x000000732f731221 */ /* 0x000fe40000010000 */
.L_x_45701:
[----:B------:R-:W-:Y:S05]  /*5170*/  BSYNC B1 ;  /* 0x0000000000017941 */ /* 0x000fea0003800000 */
.L_x_45700:
[----:B------:R-:W-:-:S10]  /*5180*/  HFMA2.MMA R116, -RZ, RZ, 0, 9.5367431640625e-07 ;  /* 0x00000010ff747435 */ /* 0x000fd400000001ff */
[----:B------:R-:W-:-:S05]  /*5190*/  IMAD.WIDE.U32 R116, R211, R116, c[0x0][0x188] ;  /* 0x00006200d3747625 */ /* 0x000fca00078e0074 */
[----:B------:R0:W-:Y:S02]  /*51a0*/  STG.E.128 [R116.64], R112 ;  /* 0x0000007074007986 */ /* 0x0001e4000c101d04 */
.L_x_45693:
[----:B------:R-:W-:Y:S05]  /*51b0*/  BSYNC B0 ;  /* 0x0000000000007941 */ /* 0x000fea0003800000 */
.L_x_45692:
[----:B0-----:R-:W-:Y:S01]  /*51c0*/  FADD.FTZ R116, RZ, R48 ;  /* 0x00000030ff747221 */ /* 0x001fe20000010000 */
[C---:B------:R-:W-:Y:S02]  /*51d0*/  ISETP.GT.U32.AND P1, PT, R206.reuse, 0x3f, PT ;  /* 0x0000003fce00780c */ /* 0x040fe40003f24070 */
[----:B------:R-:W-:Y:S01]  /*51e0*/  P2R R208, PR, RZ, 0x1 ;  /* 0x00000001ffd07803 */ /* 0x000fe20000000000 */
[----:B------:R-:W-:Y:S01]  /*51f0*/  FADD.FTZ R117, R49, R116 ;  /* 0x0000007431757221 */ /* 0x000fe20000010000 */
[----:B------:R-:W-:Y:S02]  /*5200*/  LOP3.LUT R207, R207, 0xfffffeff, RZ, 0xc0, !PT ;  /* 0xfffffeffcfcf7812 */ /* 0x000fe400078ec0ff */
[----:B------:R-:W-:Y:S01]  /*5210*/  ISETP.GT.U32.AND P2, PT, R206, 0x17f, PT ;  /* 0x0000017fce00780c */ /* 0x000fe20003f44070 */
[----:B------:R-:W-:Y:S01]  /*5220*/  FADD.FTZ R116, R50, R117 ;  /* 0x0000007532747221 */ /* 0x000fe20000010000 */
[C---:B------:R-:W-:Y:S02]  /*5230*/  ISETP.GT.U32.AND P3, PT, R206.reuse, 0x19f, PT ;  /* 0x0000019fce00780c */ /* 0x040fe40003f64070 */
[C---:B------:R-:W-:Y:S01]  /*5240*/  ISETP.GT.U32.AND P4, PT, R206.reuse, 0x1bf, PT ;  /* 0x000001bfce00780c */ /* 0x040fe20003f84070 */
[----:B------:R-:W-:Y:S01]  /*5250*/  FADD.FTZ R116, R51, R116 ;  /* 0x0000007433747221 */ /* 0x000fe20000010000 */
[----:B------:R-:W-:-:S02]  /*5260*/  ISETP.GT.U32.AND P5, PT, R206, 0x1df, PT ;  /* 0x000001dfce00780c */ /* 0x000fc40003fa4070 */
[----:B------:R-:W-:Y:S02]  /*5270*/  @P1 LOP3.LUT R207, R207, 0x100, RZ, 0xfc, !PT ;  /* 0x00000100cfcf1812 */ /* 0x000fe400078efcff */
[----:B------:R-:W-:Y:S02]  /*5280*/  FSEL R211, R116, RZ, P0 ;  /* 0x000000ff74d37208 */ /* 0x000fe40000000000 */
[----:B------:R-:W-:Y:S02]  /*5290*/  ISETP.GT.U32.AND P0, PT, R206, 0x5f, PT ;  /* 0x0000005fce00780c */ /* 0x000fe40003f04070 */
[----:B------:R-:W-:Y:S01]  /*52a0*/  LOP3.LUT R207, R207, 0xffffff7f, RZ, 0xc0, !PT ;  /* 0xffffff7fcfcf7812 */ /* 0x000fe200078ec0ff */
[----:B------:R-:W-:Y:S01]  /*52b0*/  FADD.FTZ R116, R56, R211 ;  /* 0x000000d338747221 */ /* 0x000fe20000010000 */
[----:B------:R-:W-:-:S03]  /*52c0*/  ISETP.GT.U32.AND P6, PT, R206, 0x1ff, PT ;  /* 0x000001ffce00780c */ /* 0x000fc60003fc4070 */
        /* <DEDUP_REMOVED lines=58> */
[----:B------:R-:W-:Y:S02]  /*5670*/  LOP3.LUT P0, RZ, R118, 0x1f, RZ, 0xc0, !PT ;  /* 0x0000001f76ff7812 */ /* 0x000fe4000780c0ff */
[----:B------:R-:W-:Y:S01]  /*5680*/  LOP3.LUT R207, R207, 0xfffff7ff, RZ, 0xc0, !PT ;  /* 0xfffff7ffcfcf7812 */ /* 0x000fe200078ec0ff */
[----:B------:R-:W-:-:S04]  /*5690*/  FADD.FTZ R116, R92, R211 ;  /* 0x000000d35c747221 */ /* 0x000fc80000010000 */
[----:B------:R-:W-:-:S04]  /*56a0*/  FADD.FTZ R117, R93, R116 ;  /* 0x000000745d757221 */ /* 0x000fc80000010000 */
[----:B------:R-:W-:Y:S02]  /*56b0*/  FADD.FTZ R116, R94, R117 ;  /* 0x000000755e747221 */ /* 0x000fe40000010000 */
[----:B------:R-:W-:Y:S02]  /*56c0*/  @P0 LOP3.LUT R207, R207, 0x800, RZ, 0xfc, !PT ;  /* 0x00000800cfcf0812 */ /* 0x000fe400078efcff */
[----:B------:R-:W-:Y:S01]  /*56d0*/  @P1 FADD.FTZ R211, R95, R116 ;  /* 0x000000745fd31221 */ /* 0x000fe20000010000 */
[----:B------:R-:W-:-:S03]  /*56e0*/  ISETP.NE.AND P0, PT, R208, RZ, PT ;  /* 0x000000ffd000720c */ /* 0x000fc60003f05270 */
        /* <DEDUP_REMOVED lines=22> */
.L_x_45738:
        /* <DEDUP_REMOVED lines=160> */
.L_x_45739:
[----:B------:R-:W-:Y:S01]  /*6250*/  LOP3.LUT P2, RZ, R118, 0x1f, RZ, 0xc0, !PT ;  /* 0x0000001f76ff7812 */ /* 0x000fe2000784c0ff */
[----:B------:R-:W-:Y:S01]  /*6260*/  FMUL.FTZ R208, R210, R210 ;  /* 0x000000d2d2d07220 */ /* 0x000fe20000410000 */
[----:B------:R-:W-:Y:S01]  /*6270*/  MOV R211, c[0x0][0x1e0] ;  /* 0x0000780000d37a02 */ /* 0x000fe20000000f00 */
[----:B01----:R-:W-:Y:S01]  /*6280*/  FADD.FTZ R214, R215, R214 ;  /* 0x000000d6d7d67221 */ /* 0x003fe20000010000 */
        /* <DEDUP_REMOVED lines=16> */
[----:B------:R-:W-:-:S03]  /*6390*/  LOP3.LUT R209, R118, 0x1f, RZ, 0xc0, !PT ;  /* 0x0000001f76d17812 */ /* 0x000fc600078ec0ff */
[----:B------:R-:W-:-:S05]  /*63a0*/  IMAD R119, R119, c[0x0][0x168], RZ ;  /* 0x00005a0077777a24 */ /* 0x000fca00078e02ff */
[----:B------:R-:W-:-:S04]  /*63b0*/  SHF.R.S32.HI R116, RZ, 0x1f, R119 ;  /* 0x0000001fff747819 */ /* 0x000fc80000011477 */
[----:B------:R-:W-:-:S04]  /*63c0*/  LEA.HI R116, R116, R119, RZ, 0x2 ;  /* 0x0000007774747211 */ /* 0x000fc800078f10ff */
[----:B------:R-:W-:Y:S01]  /*63d0*/  LEA.HI.SX32 R209, R116, R209, 0x1e ;  /* 0x000000d174d17211 */ /* 0x000fe200078ff2ff */
[----:B------:R-:W-:Y:S05]  /*63e0*/  @!P0 BRA `(.L_x_45707) ;  /* 0x0000011000008947 */ /* 0x000fea0003800000 */
[----:B------:R-:W-:Y:S01]  /*63f0*/  FSEL R116, R210, RZ, !P1 ;  /* 0x000000ffd2747208 */ /* 0x000fe20004800000 */
        /* <DEDUP_REMOVED lines=16> */
.L_x_45707:
[----:B------:R-:W-:Y:S05]  /*6500*/  BSYNC B1 ;  /* 0x0000000000017941 */ /* 0x000fea0003800000 */
.L_x_45706:
[----:B------:R-:W-:Y:S01]  /*6510*/  ISETP.GE.U32.AND P2, PT, R206, 0x40, PT ;  /* 0x00000040ce00780c */ /* 0x000fe20003f46070 */
[----:B------:R-:W-:-:S12]  /*6520*/  BSSY B1, `(.L_x_45708) ;  /* 0x0000013000017945 */ /* 0x000fd80003800000 */
[----:B------:R-:W-:Y:S05]  /*6530*/  @!P2 BRA `(.L_x_45709) ;  /* 0x000001100000a947 */ /* 0x000fea0003800000 */
[----:B------:R-:W-:Y:S02]  /*6540*/  FSEL R215, R210, RZ, !P1 ;  /* 0x000000ffd2d77208 */ /* 0x000fe40004800000 */
[----:B0-----:R-:W-:-:S03]  /*6550*/  MOV R212, 0x10 ;  /* 0x0000001000d47802 */ /* 0x001fc60000000f00 */
        /* <DEDUP_REMOVED lines=15> */
.L_x_45709:
[----:B------:R-:W-:Y:S05]  /*6650*/  BSYNC B1 ;  /* 0x0000000000017941 */ /* 0x000fea0003800000 */
.L_x_45708:
[----:B------:R-:W-:Y:S01]  /*6660*/  ISETP.GE.U32.AND P2, PT, R206, 0x60, PT ;  /* 0x00000060ce00780c */ /* 0x000fe20003f46070 */
[----:B------:R-:W-:-:S12]  /*6670*/  BSSY B1, `(.L_x_45710) ;  /* 0x0000013000017945 */ /* 0x000fd80003800000 */
[----:B------:R-:W-:Y:S05]  /*6680*/  @!P2 BRA `(.L_x_45711) ;  /* 0x000001100000a947 */ /* 0x000fea0003800000 */
[----:B------:R-:W-:Y:S01]  /*6690*/  FSEL R215, R210, RZ, !P1 ;  /* 0x000000ffd2d77208 */ /* 0x000fe20004800000 */
[----:B0-----:R-:W-:-:S04]  /*66a0*/  HFMA2.MMA R212, -RZ, RZ, 0, 9.5367431640625e-07 ;  /* 0x00000010ffd47435 */ /* 0x001fc800000001ff */
        /* <DEDUP_REMOVED lines=15> */
.L_x_45711:
[----:B------:R-:W-:Y:S05]  /*67a0*/  BSYNC B1 ;  /* 0x0000000000017941 */ /* 0x000fea0003800000 */
.L_x_45710:
[----:B------:R-:W-:Y:S01]  /*67b0*/  ISETP.GE.U32.AND P2, PT, R206, 0x80, PT ;  /* 0x00000080ce00780c */ /* 0x000fe20003f46070 */
[----:B------:R-:W-:-:S12]  /*67c0*/  BSSY B1, `(.L_x_45712) ;  /* 0x0000013000017945 */ /* 0x000fd80003800000 */
[----:B------:R-:W-:Y:S05]  /*67d0*/  @!P2 BRA `(.L_x_45713) ;  /* 0x000001100000a947 */ /* 0x000fea0003800000 */
[----:B------:R-:W-:Y:S01]  /*67e0*/  FSEL R215, R210, RZ, !P1 ;  /* 0x000000ffd2d77208 */ /* 0x000fe20004800000 */
[----:B0-----:R-:W-:-:S04]  /*67f0*/  IMAD.MOV.U32 R212, RZ, RZ, 0x10 ;  /* 0x00000010ffd47424 */ /* 0x001fc800078e00ff */
        /* <DEDUP_REMOVED lines=15> */
.L_x_45713:
[----:B------:R-:W-:Y:S05]  /*68f0*/  BSYNC B1 ;  /* 0x0000000000017941 */ /* 0x000fea0003800000 */
.L_x_45712:
        /* <DEDUP_REMOVED lines=20> */
.L_x_45715:
[----:B------:R-:W-:Y:S05]  /*6a40*/  BSYNC B1 ;  /* 0x0000000000017941 */ /* 0x000fea0003800000 */
.L_x_45714:
        /* <DEDUP_REMOVED lines=20> */
.L_x_45717:
[----:B------:R-:W-:Y:S05]  /*6b90*/  BSYNC B1 ;  /* 0x0000000000017941 */ /* 0x000fea0003800000 */
.L_x_45716:
        /* <DEDUP_REMOVED lines=20> */
.L_x_45719:
[----:B------:R-:W-:Y:S05]  /*6ce0*/  BSYNC B1 ;  /* 0x0000000000017941 */ /* 0x000fea0003800000 */
.L_x_45718:
        /* <DEDUP_REMOVED lines=20> */
.L_x_45721:
[----:B------:R-:W-:Y:S05]  /*6e30*/  BSYNC B1 ;  /* 0x0000000000017941 */ /* 0x000fea0003800000 */
.L_x_45720:
        /* <DEDUP_REMOVED lines=20> */
.L_x_45723:
[----:B------:R-:W-:Y:S05]  /*6f80*/  BSYNC B1 ;  /* 0x0000000000017941 */ /* 0x000fea0003800000 */
.L_x_45722:
        /* <DEDUP_REMOVED lines=20> */
.L_x_45725:
[----:B------:R-:W-:Y:S05]  /*70d0*/  BSYNC B1 ;  /* 0x0000000000017941 */ /* 0x000fea0003800000 */
.L_x_45724:
        /* <DEDUP_REMOVED lines=20> */
.L_x_45727:
[----:B------:R-:W-:Y:S05]  /*7220*/  BSYNC B1 ;  /* 0x0000000000017941 */ /* 0x000fea0003800000 */
.L_x_45726:
        /* <DEDUP_REMOVED lines=20> */
.L_x_45729:
[----:B------:R-:W-:Y:S05]  /*7370*/  BSYNC B1 ;  /* 0x0000000000017941 */ /* 0x000fea0003800000 */
.L_x_45728:
        /* <DEDUP_REMOVED lines=20> */
.L_x_45731:
[----:B------:R-:W-:Y:S05]  /*74c0*/  BSYNC B1 ;  /* 0x0000000000017941 */ /* 0x000fea0003800000 */
.L_x_45730:
        /* <DEDUP_REMOVED lines=20> */
.L_x_45733:
[----:B------:R-:W-:Y:S05]  /*7610*/  BSYNC B1 ;  /* 0x0000000000017941 */ /* 0x000fea0003800000 */
.L_x_45732:
        /* <DEDUP_REMOVED lines=20> */
.L_x_45735:
[----:B------:R-:W-:Y:S05]  /*7760*/  BSYNC B1 ;  /* 0x0000000000017941 */ /* 0x000fea0003800000 */
.L_x_45734:
[----:B------:R-:W-:-:S13]  /*7770*/  ISETP.GE.U32.AND P2, PT, R206, 0x200, PT ;  /* 0x00000200ce00780c */ /* 0x000fda0003f46070 */
        /* <DEDUP_REMOVED lines=17> */
.L_x_45705:
[----:B0-----:R-:W-:Y:S05]  /*7890*/  BSYNC B0 ;  /* 0x0000000000007941 */ /* 0x001fea0003800000 */
.L_x_45704:
[----:B------:R-:W-:-:S04]  /*78a0*/  MOV R117, c[0x0][0x160] ;  /* 0x0000580000757a02 */ /* 0x000fc80000000f00 */
[----:B------:R-:W-:-:S04]  /*78b0*/  LEA R204, R117, R204, 0x2 ;  /* 0x000000cc75cc7211 */ /* 0x000fc800078e10ff */
[----:B------:R-:W-:-:S13]  /*78c0*/  ISETP.GE.AND P1, PT, R204, c[0x0][0x164], PT ;  /* 0x00005900cc007a0c */ /* 0x000fda0003f26270 */
[----:B------:R-:W-:Y:S01]  /*78d0*/  @P1 CALL.REL.NOINC `(.L_x_45736) ;  /* 0x0000001000001944 */ /* 0x000fe20003c00000 */
[----:B------:R-:W-:Y:S05]  /*78e0*/  BRA `(.L_x_45737) ;  /* 0xffffa5d000007947 */ /* 0x000fea000383ffff */
.L_x_45736:
[----:B------:R-:W-:Y:S05]  /*78f0*/  EXIT ;  /* 0x000000000000794d */ /* 0x000fea0003800000 */
.L_x_45702:
[----:B------:R-:W-:Y:S01]  /*7900*/  HFMA2.MMA R215, -RZ, RZ, 0, 5.9604644775390625e-08 ;  /* 0x00000001ffd77435 */ /* 0x000fe200000001ff */
[----:B------:R-:W-:Y:S02]  /*7910*/  MOV R208, R211 ;  /* 0x000000d300d07202 */ /* 0x000fe40000000f00 */
[----:B------:R-:W-:Y:S02]  /*7920*/  MOV R212, 0x1f ;  /* 0x0000001f00d47802 */ /* 0x000fe40000000f00 */
[----:B------:R-:W-:Y:S02]  /*7930*/  MOV R213, 0xffffffff ;  /* 0xffffffff00d57802 */ /* 0x000fe40000000f00 */
[----:B------:R-:W-:Y:S02]  /*7940*/  MOV R116, 0x7960 ;  /* 0x0000796000747802 */ /* 0x000fe40000000f00 */
[----:B-----5:R-:W-:Y:S05]  /*7950*/  CALL.REL.NOINC `($__internal_130_$__cuda_sm70_shflsync_bfly_p) ;  /* 0x00000c7000007944 */ /* 0x020fea0003c00000 */
[----:B-1----:R-:W-:Y:S01]  /*7960*/  MOV R116, R215 ;  /* 0x000000d700747202 */ /* 0x002fe20000000f00 */
[----:B0-----:R-:W-:Y:S05]  /*7970*/  BRA `(.L_x_45738) ;  /* 0xffffded000007947 */ /* 0x001fea000383ffff */
.L_x_45703:
[----:B------:R-:W-:Y:S01]  /*7980*/  HFMA2.MMA R215, -RZ, RZ, 0, 1.1920928955078125e-07 ;  /* 0x00000002ffd77435 */ /* 0x000fe200000001ff */
[----:B------:R-:W-:Y:S01]  /*7990*/  IMAD.MOV.U32 R208, RZ, RZ, R214 ;  /* 0x000000ffffd07224 */ /* 0x000fe200078e00d6 */
[----:B------:R-:W-:-:S02]  /*79a0*/  MOV R212, 0x1f ;  /* 0x0000001f00d47802 */ /* 0x000fc40000000f00 */
[----:B------:R-:W-:Y:S02]  /*79b0*/  MOV R213, 0xffffffff ;  /* 0xffffffff00d57802 */ /* 0x000fe40000000f00 */
[----:B------:R-:W-:Y:S02]  /*79c0*/  MOV R116, 0x79e0 ;  /* 0x000079e000747802 */ /* 0x000fe40000000f00 */
[----:B0----5:R-:W-:Y:S05]  /*79d0*/  CALL.REL.NOINC `($__internal_130_$__cuda_sm70_shflsync_bfly_p) ;  /* 0x00000bf000007944 */ /* 0x021fea0003c00000 */
[----:B01----:R-:W-:Y:S01]  /*79e0*/  FADD.FTZ R208, R214, R215 ;  /* 0x000000d7d6d07221 */ /* 0x003fe20000010000 */
[----:B------:R-:W-:Y:S01]  /*79f0*/  HFMA2.MMA R215, -RZ, RZ, 0, 2.384185791015625e-07 ;  /* 0x00000004ffd77435 */ /* 0x000fe200000001ff */
[----:B------:R-:W-:Y:S02]  /*7a00*/  MOV R212, 0x1f ;  /* 0x0000001f00d47802 */ /* 0x000fe40000000f00 */
[----:B------:R-:W-:Y:S02]  /*7a10*/  MOV R213, 0xffffffff ;  /* 0xffffffff00d57802 */ /* 0x000fe40000000f00 */
[----:B------:R-:W-:Y:S02]  /*7a20*/  MOV R116, 0x7a40 ;  /* 0x00007a4000747802 */ /* 0x000fe40000000f00 */
[----:B------:R-:W-:Y:S05]  /*7a30*/  CALL.REL.NOINC `($__internal_130_$__cuda_sm70_shflsync_bfly_p) ;  /* 0x00000b9000007944 */ /* 0x000fea0003c00000 */
[----:B01----:R-:W-:Y:S01]  /*7a40*/  FADD.FTZ R208, R208, R215 ;  /* 0x000000d7d0d07221 */ /* 0x003fe20000010000 */
[----:B------:R-:W-:Y:S01]  /*7a50*/  HFMA2.MMA R215, -RZ, RZ, 0, 4.76837158203125e-07 ;  /* 0x00000008ffd77435 */ /* 0x000fe200000001ff */
[----:B------:R-:W-:-:S02]  /*7a60*/  MOV R212, 0x1f ;  /* 0x0000001f00d47802 */ /* 0x000fc40000000f00 */
[----:B------:R-:W-:Y:S02]  /*7a70*/  MOV R213, 0xffffffff ;  /* 0xffffffff00d57802 */ /* 0x000fe40000000f00 */
[----:B------:R-:W-:Y:S02]  /*7a80*/  MOV R116, 0x7aa0 ;  /* 0x00007aa000747802 */ /* 0x000fe40000000f00 */
[----:B------:R-:W-:Y:S05]  /*7a90*/  CALL.REL.NOINC `($__internal_130_$__cuda_sm70_shflsync_bfly_p) ;  /* 0x00000b3000007944 */ /* 0x000fea0003c00000 */
[----:B0-----:R-:W-:Y:S01]  /*7aa0*/  HFMA2.MMA R212, -RZ, RZ, 0, 1.847743988037109375e-06 ;  /* 0x0000001fffd47435 */ /* 0x001fe200000001ff */
[----:B-1----:R-:W-:Y:S01]  /*7ab0*/  FADD.FTZ R208, R208, R215 ;  /* 0x000000d7d0d07221 */ /* 0x002fe20000010000 */
[----:B------:R-:W-:Y:S01]  /*7ac0*/  MOV R213, 0xffffffff ;  /* 0xffffffff00d57802 */ /* 0x000fe20000000f00 */
[----:B------:R-:W-:Y:S01]  /*7ad0*/  IMAD.MOV.U32 R215, RZ, RZ, 0x10 ;  /* 0x00000010ffd77424 */ /* 0x000fe200078e00ff */
[----:B------:R-:W-:Y:S02]  /*7ae0*/  MOV R116, 0x7b00 ;  /* 0x00007b0000747802 */ /* 0x000fe40000000f00 */
[----:B------:R-:W-:Y:S05]  /*7af0*/  CALL.REL.NOINC `($__internal_130_$__cuda_sm70_shflsync_bfly_p) ;  /* 0x00000ad000007944 */ /* 0x000fea0003c00000 */
        /* <DEDUP_REMOVED lines=96> */
[--C-:B------:R-:W-:Y:S01]  /*8100*/  FADD.FTZ R117, R92, -R210.reuse ;  /* 0x800000d25c757221 */ /* 0x100fe20000010000 */
[----:B------:R-:W-:Y:S01]  /*8110*/  MOV R213, 0xffffffff ;  /* 0xffffffff00d57802 */ /* 0x000fe20000000f00 */
[----:B------:R-:W-:-:S02]  /*8120*/  FADD.FTZ R116, R93, -R210 ;  /* 0x800000d25d747221 */ /* 0x000fc40000010000 */
        /* <DEDUP_REMOVED lines=43> */
[----:B------:R-:W-:Y:S01]  /*83e0*/  FFMA.FTZ R117, R212, R212, R117 ;  /* 0x000000d4d4757223 */ /* 0x000fe20000010075 */
[----:B------:R-:W-:-:S03]  /*83f0*/  MOV R212, 0x1f ;  /* 0x0000001f00d47802 */ /* 0x000fc60000000f00 */
[----:B------:R-:W-:Y:S01]  /*8400*/  @P6 FFMA.FTZ R208, R116, R116, R117 ;  /* 0x0000007474d06223 */ /* 0x000fe20000010075 */
[----:B------:R-:W-:Y:S02]  /*8410*/  MOV R116, 0x8430 ;  /* 0x0000843000747802 */ /* 0x000fe40000000f00 */
[----:B------:R-:W-:Y:S05]  /*8420*/  CALL.REL.NOINC `($__internal_130_$__cuda_sm70_shflsync_bfly_p) ;  /* 0x000001a000007944 */ /* 0x000fea0003c00000 */
[----:B01----:R-:W-:Y:S01]  /*8430*/  FADD.FTZ R208, R208, R215 ;  /* 0x000000d7d0d07221 */ /* 0x003fe20000010000 */
[----:B------:R-:W-:Y:S01]  /*8440*/  HFMA2.MMA R215, -RZ, RZ, 0, 1.1920928955078125e-07 ;  /* 0x00000002ffd77435 */ /* 0x000fe200000001ff */
[----:B------:R-:W-:Y:S02]  /*8450*/  MOV R212, 0x1f ;  /* 0x0000001f00d47802 */ /* 0x000fe40000000f00 */
[----:B------:R-:W-:Y:S02]  /*8460*/  MOV R213, 0xffffffff ;  /* 0xffffffff00d57802 */ /* 0x000fe40000000f00 */
[----:B------:R-:W-:Y:S02]  /*8470*/  MOV R116, 0x8490 ;  /* 0x0000849000747802 */ /* 0x000fe40000000f00 */
[----:B------:R-:W-:Y:S05]  /*8480*/  CALL.REL.NOINC `($__internal_130_$__cuda_sm70_shflsync_bfly_p) ;  /* 0x0000014000007944 */ /* 0x000fea0003c00000 */
[----:B01----:R-:W-:Y:S01]  /*8490*/  FADD.FTZ R208, R208, R215 ;  /* 0x000000d7d0d07221 */ /* 0x003fe20000010000 */
[----:B------:R-:W-:Y:S01]  /*84a0*/  HFMA2.MMA R215, -RZ, RZ, 0, 2.384185791015625e-07 ;  /* 0x00000004ffd77435 */ /* 0x000fe200000001ff */
[----:B------:R-:W-:Y:S01]  /*84b0*/  IMAD.MOV.U32 R212, RZ, RZ, 0x1f ;  /* 0x0000001fffd47424 */ /* 0x000fe200078e00ff */
[----:B------:R-:W-:-:S02]  /*84c0*/  MOV R213, 0xffffffff ;  /* 0xffffffff00d57802 */ /* 0x000fc40000000f00 */
[----:B------:R-:W-:Y:S02]  /*84d0*/  MOV R116, 0x84f0 ;  /* 0x000084f000747802 */ /* 0x000fe40000000f00 */
[----:B------:R-:W-:Y:S05]  /*84e0*/  CALL.REL.NOINC `($__internal_130_$__cuda_sm70_shflsync_bfly_p) ;  /* 0x000000e000007944 */ /* 0x000fea0003c00000 */
[----:B01----:R-:W-:Y:S01]  /*84f0*/  FADD.FTZ R208, R208, R215 ;  /* 0x000000d7d0d07221 */ /* 0x003fe20000010000 */
[----:B------:R-:W-:Y:S01]  /*8500*/  HFMA2.MMA R215, -RZ, RZ, 0, 4.76837158203125e-07 ;  /* 0x00000008ffd77435 */ /* 0x000fe200000001ff */
[----:B------:R-:W-:Y:S02]  /*8510*/  MOV R212, 0x1f ;  /* 0x0000001f00d47802 */ /* 0x000fe40000000f00 */
[----:B------:R-:W-:Y:S02]  /*8520*/  MOV R213, 0xffffffff ;  /* 0xffffffff00d57802 */ /* 0x000fe40000000f00 */
[----:B------:R-:W-:Y:S02]  /*8530*/  MOV R116, 0x8550 ;  /* 0x0000855000747802 */ /* 0x000fe40000000f00 */
[----:B------:R-:W-:Y:S05]  /*8540*/  CALL.REL.NOINC `($__internal_130_$__cuda_sm70_shflsync_bfly_p) ;  /* 0x0000008000007944 */ /* 0x000fea0003c00000 */
[----:B-1----:R-:W-:Y:S01]  /*8550*/  FADD.FTZ R214, R208, R215 ;  /* 0x000000d7d0d67221 */ /* 0x002fe20000010000 */
[----:B------:R-:W-:Y:S01]  /*8560*/  HFMA2.MMA R215, -RZ, RZ, 0, 9.5367431640625e-07 ;  /* 0x00000010ffd77435 */ /* 0x000fe200000001ff */
[----:B0-----:R-:W-:Y:S02]  /*8570*/  MOV R212, 0x1f ;  /* 0x0000001f00d47802 */ /* 0x001fe40000000f00 */
[----:B------:R-:W-:-:S02]  /*8580*/  MOV R213, 0xffffffff ;  /* 0xffffffff00d57802 */ /* 0x000fc40000000f00 */
[----:B------:R-:W-:Y:S02]  /*8590*/  MOV R208, R214 ;  /* 0x000000d600d07202 */ /* 0x000fe40000000f00 */
[----:B------:R-:W-:Y:S02]  /*85a0*/  MOV R116, 0x85c0 ;  /* 0x000085c000747802 */ /* 0x000fe40000000f00 */
[----:B------:R-:W-:Y:S05]  /*85b0*/  CALL.REL.NOINC `($__internal_130_$__cuda_sm70_shflsync_bfly_p) ;  /* 0x0000001000007944 */ /* 0x000fea0003c00000 */
[----:B01----:R-:W-:Y:S05]  /*85c0*/  BRA `(.L_x_45739) ;  /* 0xffffdc8000007947 */ /* 0x003fea000383ffff */
        .weak           $__internal_130_$__cuda_sm70_shflsync_bfly_p
        .type           $__internal_130_$__cuda_sm70_shflsync_bfly_p,@function
        .size           $__internal_130_$__cuda_sm70_shflsync_bfly_p,(.L_x_57170 - $__internal_130_$__cuda_sm70_shflsync_bfly_p)
$__internal_130_$__cuda_sm70_shflsync_bfly_p:
[----:B------:R-:W-:Y:S01]  /*85d0*/  HFMA2.MMA R117, -RZ, RZ, 0, 0 ;  /* 0x00000000ff757435 */ /* 0x000fe200000001ff */
[----:B------:R-:W-:Y:S04]  /*85e0*/  WARPSYNC R213 ;  /* 0x000000d500007348 */ /* 0x000fe80003800000 */
[----:B------:R0:W1:Y:S01]  /*85f0*/  SHFL.BFLY PT, R215, R208, R215, R212 ;  /* 0x0c0000d7d0d77389 */ /* 0x00006200000e00d4 */
[----:B------:R-:W-:Y:S05]  /*8600*/  RET.REL.NODEC R116 `(_ZN10layer_norm13ln_fwd_kernelINS_13Kernel_traitsI6__halfffffjLj2048ELj1ELj4ELj1ELj16ENS_18Kernel_traits_baseILj2048ES2_ffffjLj128EEEEELb0ELb0ELb1ELb0EEEvNS_9FwdParamsE) ;  /* 0xffff79f074007950 */ /* 0x000fea0003c3ffff */
.L_x_45740:
        /* <DEDUP_REMOVED lines=15> */
.L_x_57170:


//--------------------- .text._ZN10layer_norm13ln_fwd_kernelINS_13Kernel_traitsI6__halfffffjLj2048ELj1ELj4ELj1ELj16ENS_18Kernel_traits_baseILj2048ES2_ffffjLj128EEEEELb0ELb0ELb1ELb1EEEvNS_9FwdParamsE --------------------------
	.section	.text._ZN10layer_norm13ln_fwd_kernelINS_13Kernel_traitsI6__halfffffjLj2048ELj1ELj4ELj1ELj16ENS_18Kernel_traits_baseILj2048ES2_ffffjLj128EEEEELb0ELb0ELb1ELb1EEEvNS_9FwdParamsE,"ax",@progbits
	.sectioninfo	@"SHI_REGISTERS=255"
	.align	128
        .global         _ZN10layer_norm13ln_fwd_kernelINS_13Kernel_traitsI6__halfffffjLj2048ELj1ELj4ELj1ELj16ENS_18Kernel_traits_baseILj2048ES2_ffffjLj128EEEEELb0ELb0ELb1ELb1EEEvNS_9FwdParamsE
        .type           _ZN10layer_norm13ln_fwd_kernelINS_13Kernel_traitsI6__halfffffjLj2048ELj1ELj4ELj1ELj16ENS_18Kernel_traits_baseILj2048ES2_ffffjLj128EEEEELb0ELb0ELb1ELb1EEEvNS_9FwdParamsE,@function
        .size           _ZN10layer_norm13ln_fwd_kernelINS_13Kernel_traitsI6__halfffffjLj2048ELj1ELj4ELj1ELj16ENS_18Kernel_traits_baseILj2048ES2_ffffjLj128EEEEELb0ELb0ELb1ELb1EEEvNS_9FwdParamsE,(.L_x_57171 - _ZN10layer_norm13ln_fwd_kernelINS_13Kernel_traitsI6__halfffffjLj2048ELj1ELj4ELj1ELj16ENS_18Kernel_traits_baseILj2048ES2_ffffjLj128EEEEELb0ELb0ELb1ELb1EEEvNS_9FwdParamsE)
        .other          _ZN10layer_norm13ln_fwd_kernelINS_13Kernel_traitsI6__halfffffjLj2048ELj1ELj4ELj1ELj16ENS_18Kernel_traits_baseILj2048ES2_ffffjLj128EEEEELb0ELb0ELb1ELb1EEEvNS_9FwdParamsE,@"STO_CUDA_ENTRY STV_DEFAULT"
_ZN10layer_norm13ln_fwd_kernelINS_13Kernel_traitsI6__halfffffjLj2048ELj1ELj4ELj1ELj16ENS_18Kernel_traits_baseILj2048ES2_ffffjLj128EEEEELb0ELb0ELb1ELb1EEEvNS_9FwdParamsE:
.text._ZN10layer_norm13ln_fwd_kernelINS_13Kernel_traitsI6__halfffffjLj2048ELj1ELj4ELj1ELj16ENS_18Kernel_traits_baseILj2048ES2_ffffjLj128EEEEELb0ELb0ELb1ELb1EEEvNS_9FwdParamsE:
[----:B------:R-:W-:Y:S02]  /*0000*/  MOV R1, c[0x0][0x28] ;  /* 0x00000a0000017a02 */ /* 0x000fe40000000f00 */
[----:B------:R-:W0:Y:S01]  /*0010*/  S2R R17, SR_TID.X ;  /* 0x0000000000117919 */ /* 0x000e220000002100 */
[----:B------:R-:W-:Y:S01]  /*0020*/  ISETP.NE.U32.AND P0, PT, RZ, c[0x0][0x218], PT ;  /* 0x00008600ff007a0c */ /* 0x000fe20003f05070 */
[----:B------:R-:W-:-:S03]  /*0030*/  ULDC.64 UR4, c[0x0][0x118] ;  /* 0x0000460000047ab9 */ /* 0x000fc60000000a00 */
[----:B------:R-:W-:Y:S02]  /*0040*/  ISETP.NE.AND.EX P0, PT, RZ, c[0x0][0x21c], PT, P0 ;  /* 0x00008700ff007a0c */ /* 0x000fe40003f05300 */
[----:B0-----:R-:W-:-:S04]  /*0050*/  LOP3.LUT R202, R17, 0x1f, RZ, 0xc0, !PT ;  /* 0x0000001f11ca7812 */ /* 0x001fc800078ec0ff */
[----:B------:R-:W-:-:S07]  /*0060*/  LOP3.LUT R18, R202, 0x20, RZ, 0xfc, !PT ;  /* 0x00000020ca127812 */ /* 0x000fce00078efcff */
[C---:B------:R-:W-:Y:S02]  /*0070*/  @P0 LEA R2, P1, R202.reuse, c[0x0][0x218], 0x3 ;  /* 0x00008600ca020a11 */ /* 0x040fe400078218ff */
[----:B------:R-:W-:Y:S02]  /*0080*/  LOP3.LUT R19, R202, 0x40, RZ, 0xfc, !PT ;  /* 0x00000040ca137812 */ /* 0x000fe400078efcff */
[----:B------:R-:W-:Y:S02]  /*0090*/  @P0 LEA R4, P2, R18, c[0x0][0x218], 0x3 ;  /* 0x0000860012040a11 */ /* 0x000fe400078418ff */
[----:B------:R-:W-:Y:S02]  /*00a0*/  @P0 IADD3.X R3, RZ, c[0x0][0x21c], RZ, P1, !PT ;  /* 0x00008700ff030a10 */ /* 0x000fe40000ffe4ff */
[C---:B------:R-:W-:Y:S02]  /*00b0*/  LOP3.LUT R128, R202.reuse, 0x60, RZ, 0xfc, !PT ;  /* 0x00000060ca807812 */ /* 0x040fe400078efcff */
[----:B------:R-:W-:Y:S01]  /*00c0*/  @P0 LEA R6, P1, R19, c[0x0][0x218], 0x3 ;  /* 0x0000860013060a11 */ /* 0x000fe200078218ff */
[----:B------:R0:W5:Y:S01]  /*00d0*/  @P0 LDG.E.64 R160, [R2.64] ;  /* 0x0000000402a00981 */ /* 0x000162000c1e1b00 */
[----:B------:R-:W-:-:S02]  /*00e0*/  LOP3.LUT R126, R202, 0x80, RZ, 0xfc, !PT ;  /* 0x00000080ca7e7812 */ /* 0x000fc400078efcff */
[----:B------:R-:W-:Y:S02]  /*00f0*/  @P0 LEA.HI.X R5, R18, c[0x0][0x21c], RZ, 0x3, P2 ;  /* 0x0000870012050a11 */ /* 0x000fe400010f1cff */
[----:B------:R-:W-:Y:S02]  /*0100*/  @P0 LEA R8, P2, R128, c[0x0][0x218], 0x3 ;  /* 0x0000860080080a11 */ /* 0x000fe400078418ff */
[----:B------:R-:W-:Y:S01]  /*0110*/  @P0 LEA.HI.X R7, R19, c[0x0][0x21c], RZ, 0x3, P1 ;  /* 0x0000870013070a11 */ /* 0x000fe200008f1cff */
[----:B------:R1:W5:Y:S01]  /*0120*/  @P0 LDG.E.64 R158, [R4.64] ;  /* 0x00000004049e0981 */ /* 0x000362000c1e1b00 */
[----:B------:R-:W-:Y:S02]  /*0130*/  LOP3.LUT R124, R202, 0xa0, RZ, 0xfc, !PT ;  /* 0x000000a0ca7c7812 */ /* 0x000fe400078efcff */
        /* <DEDUP_REMOVED lines=8> */
[----:B0-----:R-:W-:Y:S01]  /*01c0*/  @P0 LEA R2, P1, R122, c[0x0][0x218], 0x3 ;  /* 0x000086007a020a11 */ /* 0x001fe200078218ff */
[----:B------:R0:W5:Y:S01]  /*01d0*/  @P0 LDG.E.64 R66, [R10.64] ;  /* 0x000000040a420981 */ /* 0x000162000c1e1b00 */
[----:B------:R-:W-:-:S02]  /*01e0*/  LOP3.LUT R46, R202, 0x100, RZ, 0xfc, !PT ;  /* 0x00000100ca2e7812 */ /* 0x000fc400078efcff */
[----:B------:R-:W-:Y:S02]  /*01f0*/  @P0 LEA.HI.X R13, R124, c[0x0][0x21c], RZ, 0x3, P2 ;  /* 0x000087007c0d0a11 */ /* 0x000fe400010f1cff */
[----:B-1----:R-:W-:Y:S02]  /*0200*/  @P0 LEA R4, P2, R120, c[0x0][0x218], 0x3 ;  /* 0x0000860078040a11 */ /* 0x002fe400078418ff */
[----:B------:R-:W-:Y:S01]  /*0210*/  @P0 LEA.HI.X R3, R122, c[0x0][0x21c], RZ, 0x3, P1 ;  /* 0x000087007a030a11 */ /* 0x000fe200008f1cff */
[----:B------:R1:W5:Y:S01]  /*0220*/  @P0 LDG.E.64 R64, [R12.64] ;  /* 0x000000040c400981 */ /* 0x000362000c1e1b00 */
[----:B------:R-:W-:Y:S02]  /*0230*/  LOP3.LUT R44, R202, 0x120, RZ, 0xfc, !PT ;  /* 0x00000120ca2c7812 */ /* 0x000fe400078efcff */
[----:B--2---:R-:W-:Y:S01]  /*0240*/  @P0 LEA R6, P1, R46, c[0x0][0x218], 0x3 ;  /* 0x000086002e060a11 */ /* 0x004fe200078218ff */
[----:B------:R2:W5:Y:S01]  /*0250*/  @P0 LDG.E.64 R62, [R2.64] ;  /* 0x00000004023e0981 */ /* 0x000562000c1e1b00 */
[----:B------:R-:W-:-:S02]  /*0260*/  LOP3.LUT R42, R202, 0x140, RZ, 0xfc, !PT ;  /* 0x00000140ca2a7812 */ /* 0x000fc400078efcff */
[----:B------:R-:W-:Y:S02]  /*0270*/  @P0 LEA.HI.X R5, R120, c[0x0][0x21c], RZ, 0x3, P2 ;  /* 0x0000870078050a11 */ /* 0x000fe400010f1cff */
[----:B---3--:R-:W-:Y:S02]  /*0280*/  @P0 LEA R8, P2, R44, c[0x0][0x218], 0x3 ;  /* 0x000086002c080a11 */ /* 0x008fe400078418ff */
[----:B------:R-:W-:Y:S01]  /*0290*/  @P0 LEA.HI.X R7, R46, c[0x0][0x21c], RZ, 0x3, P1 ;  /* 0x000087002e070a11 */ /* 0x000fe200008f1cff */
[----:B------:R3:W5:Y:S01]  /*02a0*/  @P0 LDG.E.64 R58, [R4.64] ;  /* 0x00000004043a0981 */ /* 0x000762000c1e1b00 */
[----:B------:R-:W-:Y:S02]  /*02b0*/  LOP3.LUT R40, R202, 0x160, RZ, 0xfc, !PT ;  /* 0x00000160ca287812 */ /* 0x000fe400078efcff */
[----:B0-----:R-:W-:Y:S01]  /*02c0*/  @P0 LEA R10, P1, R42, c[0x0][0x218], 0x3 ;  /* 0x000086002a0a0a11 */ /* 0x001fe200078218ff */
[----:B------:R-:W0:Y:S01]  /*02d0*/  S2R R21, SR_CTAID.X ;  /* 0x0000000000157919 */ /* 0x000e220000002500 */
[----:B------:R-:W-:-:S02]  /*02e0*/  LOP3.LUT R38, R202, 0x180, RZ, 0xfc, !PT ;  /* 0x00000180ca267812 */ /* 0x000fc400078efcff */
[----:B------:R-:W-:Y:S01]  /*02f0*/  @P0 LEA.HI.X R9, R44, c[0x0][0x21c], RZ, 0x3, P2 ;  /* 0x000087002c090a11 */ /* 0x000fe200010f1cff */
[----:B------:R-:W-:Y:S01]  /*0300*/  HFMA2.MMA R33, -RZ, RZ, 0, 4.76837158203125e-07 ;  /* 0x00000008ff217435 */ /* 0x000fe200000001ff */
[----:B------:R-:W-:Y:S01]  /*0310*/  @P0 LEA R14, P2, R40, c[0x0][0x218], 0x3 ;  /* 0x00008600280e0a11 */ /* 0x000fe200078418ff */
[----:B------:R4:W5:Y:S01]  /*0320*/  @P0 LDG.E.64 R56, [R6.64] ;  /* 0x0000000406380981 */ /* 0x000962000c1e1b00 */
[----:B------:R-:W-:Y:S02]  /*0330*/  @P0 LEA.HI.X R11, R42, c[0x0][0x21c], RZ, 0x3, P1 ;  /* 0x000087002a0b0a11 */ /* 0x000fe400008f1cff */
[----:B------:R-:W-:Y:S01]  /*0340*/  LOP3.LUT R36, R202, 0x1a0, RZ, 0xfc, !PT ;  /* 0x000001a0ca247812 */ /* 0x000fe200078efcff */
[----:B------:R3:W5:Y:S01]  /*0350*/  @P0 LDG.E.64 R54, [R8.64] ;  /* 0x0000000408360981 */ /* 0x000762000c1e1b00 */
[----:B--2---:R-:W-:Y:S02]  /*0360*/  @P0 LEA R2, P1, R38, c[0x0][0x218], 0x3 ;  /* 0x0000860026020a11 */ /* 0x004fe400078218ff */
[C---:B------:R-:W-:Y:S01]  /*0370*/  LOP3.LUT R32, R202.reuse, 0x1e0, RZ, 0xfc, !PT ;  /* 0x000001e0ca207812 */ /* 0x040fe200078efcff */
[----:B------:R2:W5:Y:S01]  /*0380*/  @P0 LDG.E.64 R52, [R10.64] ;  /* 0x000000040a340981 */ /* 0x000562000c1e1b00 */
[----:B------:R-:W-:-:S02]  /*0390*/  LOP3.LUT R34, R202, 0x1c0, RZ, 0xfc, !PT ;  /* 0x000001c0ca227812 */ /* 0x000fc400078efcff */
[----:B------:R-:W-:Y:S02]  /*03a0*/  @P0 LEA.HI.X R15, R40, c[0x0][0x21c], RZ, 0x3, P2 ;  /* 0x00008700280f0a11 */ /* 0x000fe400010f1cff */
[----:B-1----:R-:W-:Y:S02]  /*03b0*/  @P0 LEA R12, P2, R36, c[0x0][0x218], 0x3 ;  /* 0x00008600240c0a11 */ /* 0x002fe400078418ff */
[----:B------:R-:W-:Y:S01]  /*03c0*/  @P0 LEA.HI.X R3, R38, c[0x0][0x21c], RZ, 0x3, P1 ;  /* 0x0000870026030a11 */ /* 0x000fe200008f1cff */
[----:B------:R1:W5:Y:S01]  /*03d0*/  @P0 LDG.E.64 R50, [R14.64] ;  /* 0x000000040e320981 */ /* 0x000362000c1e1b00 */
[----:B---3--:R-:W-:Y:S02]  /*03e0*/  @P0 LEA R8, P3, R32, c[0x0][0x218], 0x3 ;  /* 0x0000860020080a11 */ /* 0x008fe400078618ff */
[----:B------:R-:W-:Y:S01]  /*03f0*/  @P0 LEA R16, P1, R34, c[0x0][0x218], 0x3 ;  /* 0x0000860022100a11 */ /* 0x000fe200078218ff */
[----:B------:R1:W5:Y:S01]  /*0400*/  @P0 LDG.E.64 R48, [R2.64] ;  /* 0x0000000402300981 */ /* 0x000362000c1e1b00 */
[----:B------:R-:W-:-:S02]  /*0410*/  SHF.L.U32 R0, R17, 0x3, RZ ;  /* 0x0000000311007819 */ /* 0x000fc400000006ff */
[----:B------:R-:W-:Y:S02]  /*0420*/  @P0 LEA.HI.X R13, R36, c[0x0][0x21c], RZ, 0x3, P2 ;  /* 0x00008700240d0a11 */ /* 0x000fe400010f1cff */
[----:B------:R-:W-:Y:S02]  /*0430*/  SHF.R.U32.HI R4, RZ, 0x5, R17 ;  /* 0x00000005ff047819 */ /* 0x000fe40000011611 */
[----:B------:R-:W-:Y:S02]  /*0440*/  @P0 LEA.HI.X R9, R32, c[0x0][0x21c], RZ, 0x3, P3 ;  /* 0x0000870020090a11 */ /* 0x000fe400018f1cff */
[----:B------:R-:W-:Y:S01]  /*0450*/  @P0 LEA.HI.X R17, R34, c[0x0][0x21c], RZ, 0x3, P1 ;  /* 0x0000870022110a11 */ /* 0x000fe200008f1cff */
[----:B------:R-:W5:Y:S04]  /*0460*/  @P0 LDG.E.64 R12, [R12.64] ;  /* 0x000000040c0c0981 */ /* 0x000f68000c1e1b00 */
[----:B--2---:R1:W5:Y:S04]  /*0470*/  @P0 LDG.E.64 R10, [R16.64] ;  /* 0x00000004100a0981 */ /* 0x004368000c1e1b00 */
[----:B------:R-:W5:Y:S01]  /*0480*/  @P0 LDG.E.64 R8, [R8.64] ;  /* 0x0000000408080981 */ /* 0x000f62000c1e1b00 */
[----:B0-----:R-:W-:-:S04]  /*0490*/  LEA R200, R21, R4, 0x2 ;  /* 0x0000000415c87211 */ /* 0x001fc800078e10ff */
[----:B------:R-:W-:Y:S02]  /*04a0*/  ISETP.GE.AND P1, PT, R200, c[0x0][0x164], PT ;  /* 0x00005900c8007a0c */ /* 0x000fe40003f26270 */
[----:B------:R-:W-:-:S04]  /*04b0*/  LOP3.LUT R0, R0, 0xf8, RZ, 0xc0, !PT ;  /* 0x000000f800007812 */ /* 0x000fc800078ec0ff */
[----:B----4-:R-:W-:Y:S01]  /*04c0*/  IADD3 R6, P2, R0, c[0x0][0x1b0], RZ ;  /* 0x00006c0000067a10 */ /* 0x010fe20007f5e0ff */
[----:B------:R-:W-:-:S03]  /*04d0*/  IMAD.WIDE.U32 R4, R18, R33, c[0x0][0x1b0] ;  /* 0x00006c0012047625 */ /* 0x000fc600078e0021 */
[----:B------:R-:W-:-:S03]  /*04e0*/  IADD3.X R7, RZ, c[0x0][0x1b4], RZ, P2, !PT ;  /* 0x00006d00ff077a10 */ /* 0x000fc600017fe4ff */
[----:B------:R-:W-:Y:S06]  /*04f0*/  @P1 EXIT ;  /* 0x000000000000194d */ /* 0x000fec0003800000 */
[-C--:B-1----:R-:W-:Y:S01]  /*0500*/  IMAD.WIDE.U32 R128, R128, R33.reuse, c[0x0][0x1b0] ;  /* 0x00006c0080807625 */ /* 0x082fe200078e0021 */
        /* <DEDUP_REMOVED lines=47> */
[----:B------:R-:W-:Y:S01]  /*0800*/  SHF.R.U64 R30, R158, 0x10, R159 ;  /* 0x000000109e1e7819 */ /* 0x000fe2000000129f */
        /* <DEDUP_REMOVED lines=31> */
[----:B------:R-:W-:-:S02]  /*0a00*/  SHF.R.U32.HI R31, RZ, 0x10, R161 ;  /* 0x00000010ff1f7819 */ /* 0x000fc400000116a1 */
[----:B------:R-:W-:Y:S02]  /*0a10*/  SHF.R.U32.HI R29, RZ, 0x10, R159 ;  /* 0x00000010ff1d7819 */ /* 0x000fe4000001169f */
[----:B------:R-:W-:Y:S02]  /*0a20*/  SHF.R.U32.HI R27, RZ, 0x10, R157 ;  /* 0x00000010ff1b7819 */ /* 0x000fe4000001169d */
[--C-:B------:R-:W-:Y:S02]  /*0a30*/  SHF.R.U64 R24, R66, 0x10, R67.reuse ;  /* 0x0000001042187819 */ /* 0x100fe40000001243 */
        /* <DEDUP_REMOVED lines=8> */
[----:B------:R-:W-:-:S02]  /*0ac0*/  SHF.R.U32.HI R49, RZ, 0x10, R11 ;  /* 0x00000010ff317819 */ /* 0x000fc4000001160b */
[--C-:B------:R-:W-:Y:S02]  /*0ad0*/  SHF.R.U64 R48, R8, 0x10, R9.reuse ;  /* 0x0000001008307819 */ /* 0x100fe40000001209 */
[----:B------:R-:W-:Y:S01]  /*0ae0*/  SHF.R.U32.HI R0, RZ, 0x10, R9 ;  /* 0x00000010ff007819 */ /* 0x000fe20000011609 */
        /* <DEDUP_REMOVED lines=39> */
[----:B------:R-:W-:Y:S01]  /*0d60*/  HADD2.F32 R0, -RZ, R0.H0_H0 ;  /* 0x20000000ff007230 */ /* 0x000fe20000004100 */
[----:B------:R-:W-:Y:S01]  /*0d70*/  ULDC.U8 UR6, c[0x0][0x1f0] ;  /* 0x00007c0000067ab9 */ /* 0x000fe20000000000 */
[----:B--2---:R-:W-:-:S02]  /*0d80*/  SHF.R.U64 R199, R6, 0x10, R7 ;  /* 0x0000001006c77819 */ /* 0x004fc40000001207 */
        /* <DEDUP_REMOVED lines=102> */
.L_x_45874:
[----:B------:R-:W-:-:S05]  /*13f0*/  MOV R59, 0x4 ;  /* 0x00000004003b7802 */ /* 0x000fca0000000f00 */
        /* <DEDUP_REMOVED lines=10> */
[----:B------:R0:W3:Y:S01]  /*14a0*/  @P0 LDG.E.128 R48, [R56.64] ;  /* 0x0000000438300981 */ /* 0x0000e2000c1e1d00 */
[----:B------:R-:W-:Y:S01]  /*14b0*/  HFMA2.MMA R204, -RZ, RZ, 0, 0 ;  /* 0x00000000ffcc7435 */ /* 0x000fe200000001ff */
[----:B------:R-:W-:Y:S01]  /*14c0*/  IMAD.WIDE R58, R200, R59, c[0x0][0x1d8] ;  /* 0x00007600c83a7625 */ /* 0x000fe200078e023b */
[----:B------:R-:W-:Y:S01]  /*14d0*/  HFMA2.MMA R203, -RZ, RZ, 0, 9.5367431640625e-07 ;  /* 0x00000010ffcb7435 */ /* 0x000fe200000001ff */
[----:B------:R-:W-:Y:S01]  /*14e0*/  IADD3 R66, R118, 0x20, RZ ;  /* 0x0000002076427810 */ /* 0x000fe20007ffe0ff */
[----:B------:R-:W-:Y:S02]  /*14f0*/  BSSY B0, `(.L_x_45741) ;  /* 0x000001d000007945 */ /* 0x000fe40003800000 */
[----:B------:R3:W5:Y:S01]  /*1500*/  LDG.E R205, [R58.64] ;  /* 0x000000043acd7981 */ /* 0x000762000c1e1900 */
[C---:B--2---:R-:W-:Y:S02]  /*1510*/  ISETP.GE.AND P5, PT, R62.reuse, 0x1, PT ;  /* 0x000000013e00780c */ /* 0x044fe40003fa6270 */
[----:B------:R-:W-:-:S11]  /*1520*/  ISETP.GT.AND P6, PT, R62, RZ, PT ;  /* 0x000000ff3e00720c */ /* 0x000fd60003fc4270 */
[----:B------:R-:W-:Y:S02]  /*1530*/  @P5 IADD3 R60, R62, -0x1, RZ ;  /* 0xffffffff3e3c5810 */ /* 0x000fe40007ffe0ff */
[----:B0-----:R-:W-:-:S03]  /*1540*/  @P5 MOV R57, 0x10 ;  /* 0x0000001000395802 */ /* 0x001fc60000000f00 */
[----:B------:R-:W-:-:S05]  /*1550*/  @P5 IMAD R60, R60, c[0x0][0x168], RZ ;  /* 0x00005a003c3c5a24 */ /* 0x000fca00078e02ff */
[----:B------:R-:W-:-:S04]  /*1560*/  @P5 SHF.R.S32.HI R61, RZ, 0x1f, R60 ;  /* 0x0000001fff3d5819 */ /* 0x000fc8000001143c */
[----:B------:R-:W-:-:S04]  /*1570*/  @P5 LEA.HI R61, R61, R60, RZ, 0x2 ;  /* 0x0000003c3d3d5211 */ /* 0x000fc800078f10ff */
[----:B------:R-:W-:Y:S02]  /*1580*/  @P5 LEA.HI.SX32 R204, R61, R202, 0x1e ;  /* 0x000000ca3dcc5211 */ /* 0x000fe400078ff2ff */
[----:B------:R-:W-:Y:S02]  /*1590*/  @!P6 ISETP.NE.U32.AND P3, PT, RZ, c[0x0][0x180], PT ;  /* 0x00006000ff00ea0c */ /* 0x000fe40003f65070 */
[----:B------:R-:W-:Y:S01]  /*15a0*/  @!P6 ISETP.NE.U32.AND P1, PT, RZ, c[0x0][0x180], PT ;  /* 0x00006000ff00ea0c */ /* 0x000fe20003f25070 */
[----:B------:R-:W-:Y:S01]  /*15b0*/  @P5 IMAD.WIDE.U32 R56, R204, R57, c[0x0][0x170] ;  /* 0x00005c00cc385625 */ /* 0x000fe200078e0039 */
[----:B------:R-:W-:Y:S02]  /*15c0*/  @!P6 ISETP.NE.U32.AND P2, PT, RZ, c[0x0][0x180], PT ;  /* 0x00006000ff00ea0c */ /* 0x000fe40003f45070 */
[----:B------:R-:W-:Y:S02]  /*15d0*/  @!P6 ISETP.NE.U32.AND P4, PT, RZ, c[0x0][0x180], PT ;  /* 0x00006000ff00ea0c */ /* 0x000fe40003f85070 */
[----:B------:R-:W-:Y:S01]  /*15e0*/  @!P6 ISETP.NE.AND.EX P1, PT, RZ, c[0x0][0x184], PT, P1 ;  /* 0x00006100ff00ea0c */ /* 0x000fe20003f25310 */
[----:B------:R0:W5:Y:S01]  /*15f0*/  @P5 LDG.E.128 R52, [R56.64] ;  /* 0x0000000438345981 */ /* 0x000162000c1e1d00 */
[----:B------:R-:W-:Y:S01]  /*1600*/  @!P6 ISETP.NE.AND.EX P2, PT, RZ, c[0x0][0x184], PT, P2 ;  /* 0x00006100ff00ea0c */ /* 0x000fe20003f45320 */
[----:B------:R-:W-:Y:S01]  /*1610*/  IMAD.WIDE.U32 R62, R118, R203, c[0x0][0x188] ;  /* 0x00006200763e7625 */ /* 0x000fe200078e00cb */
[----:B------:R-:W-:-:S02]  /*1620*/  @!P6 ISETP.NE.AND.EX P4, PT, RZ, c[0x0][0x184], PT, P4 ;  /* 0x00006100ff00ea0c */ /* 0x000fc40003f85340 */
[----:B------:R-:W-:Y:S01]  /*1630*/  @!P6 ISETP.NE.AND.EX P3, PT, RZ, c[0x0][0x184], PT, P3 ;  /* 0x00006100ff00ea0c */ /* 0x000fe20003f65330 */
[----:B------:R-:W-:Y:S01]  /*1640*/  @P0 IMAD.WIDE.U32 R60, R66, R203, c[0x0][0x180] ;  /* 0x00006000423c0625 */ /* 0x000fe200078e00cb */
[----:B---3--:R-:W-:Y:S02]  /*1650*/  @!P6 FSEL R58, R50, RZ, P2 ;  /* 0x000000ff323ae208 */ /* 0x008fe40001000000 */
[----:B------:R-:W-:Y:S02]  /*1660*/  @!P6 FSEL R59, R51, RZ, P4 ;  /* 0x000000ff333be208 */ /* 0x000fe40002000000 */
[----:B0-----:R-:W-:Y:S02]  /*1670*/  @!P6 FSEL R57, R49, RZ, P1 ;  /* 0x000000ff3139e208 */ /* 0x001fe40000800000 */
[----:B------:R-:W-:Y:S01]  /*1680*/  @!P6 FSEL R56, R48, RZ, P3 ;  /* 0x000000ff3038e208 */ /* 0x000fe20001800000 */
[----:B------:R-:W-:Y:S05]  /*1690*/  @!P6 BRA `(.L_x_45742) ;  /* 0x000000200000e947 */ /* 0x000fea0003800000 */
[----:B-----5:R-:W-:-:S04]  /*16a0*/  FMUL.FTZ R56, R52, c[0x0][0x1ec] ;  /* 0x00007b0034387a20 */ /* 0x020fc80000410000 */
[----:B------:R-:W-:Y:S02]  /*16b0*/  @P0 FADD.FTZ R56, R48, R56 ;  /* 0x0000003830380221 */ /* 0x000fe40000010000 */
.L_x_45742:
[----:B------:R-:W-:Y:S05]  /*16c0*/  BSYNC B0 ;  /* 0x0000000000007941 */ /* 0x000fea0003800000 */
.L_x_45741:
[----:B------:R-:W-:Y:S01]  /*16d0*/  BSSY B0, `(.L_x_45743) ;  /* 0x0000004000007945 */ /* 0x000fe20003800000 */
[----:B------:R-:W-:Y:S05]  /*16e0*/  @!P6 BRA `(.L_x_45744) ;  /* 0x000000200000e947 */ /* 0x000fea0003800000 */
[----:B-----5:R-:W-:-:S04]  /*16f0*/  FMUL.FTZ R57, R53, c[0x0][0x1ec] ;  /* 0x00007b0035397a20 */ /* 0x020fc80000410000 */
[----:B------:R-:W-:Y:S02]  /*1700*/  @P0 FADD.FTZ R57, R49, R57 ;  /* 0x0000003931390221 */ /* 0x000fe40000010000 */
.L_x_45744:
[----:B------:R-:W-:Y:S05]  /*1710*/  BSYNC B0 ;  /* 0x0000000000007941 */ /* 0x000fea0003800000 */
.L_x_45743:
[----:B------:R-:W-:Y:S01]  /*1720*/  BSSY B0, `(.L_x_45745) ;  /* 0x0000004000007945 */ /* 0x000fe20003800000 */
[----:B------:R-:W-:Y:S05]  /*1730*/  @!P6 BRA `(.L_x_45746) ;  /* 0x000000200000e947 */ /* 0x000fea0003800000 */
[----:B-----5:R-:W-:-:S04]  /*1740*/  FMUL.FTZ R58, R54, c[0x0][0x1ec] ;  /* 0x00007b00363a7a20 */ /* 0x020fc80000410000 */
[----:B------:R-:W-:Y:S02]  /*1750*/  @P0 FADD.FTZ R58, R50, R58 ;  /* 0x0000003a323a0221 */ /* 0x000fe40000010000 */
.L_x_45746:
[----:B------:R-:W-:Y:S05]  /*1760*/  BSYNC B0 ;  /* 0x0000000000007941 */ /* 0x000fea0003800000 */
.L_x_45745:
[----:B------:R-:W-:Y:S01]  /*1770*/  BSSY B0, `(.L_x_45747) ;  /* 0x0000004000007945 */ /* 0x000fe20003800000 */
[----:B------:R-:W-:Y:S05]  /*1780*/  @!P6 BRA `(.L_x_45748) ;  /* 0x000000200000e947 */ /* 0x000fea0003800000 */
[----:B-----5:R-:W-:-:S04]  /*1790*/  FMUL.FTZ R59, R55, c[0x0][0x1ec] ;  /* 0x00007b00373b7a20 */ /* 0x020fc80000410000 */
[----:B------:R-:W-:Y:S02]  /*17a0*/  @P0 FADD.FTZ R59, R51, R59 ;  /* 0x0000003b333b0221 */ /* 0x000fe40000010000 */
.L_x_45748:
[----:B------:R-:W-:Y:S05]  /*17b0*/  BSYNC B0 ;  /* 0x0000000000007941 */ /* 0x000fea0003800000 */
.L_x_45747:
[----:B------:R-:W-:Y:S01]  /*17c0*/  @P5 IADD3 R68, R204, 0x20, RZ ;  /* 0x00000020cc445810 */ /* 0x000fe20007ffe0ff */
[----:B------:R0:W-:Y:S04]  /*17d0*/  STG.E.128 [R62.64], R56 ;  /* 0x000000383e007986 */ /* 0x0001e8000c101d04 */
[----:B------:R-:W-:Y:S01]  /*17e0*/  @P5 IMAD.WIDE.U32 R68, R68, R203, c[0x0][0x170] ;  /* 0x00005c0044445625 */ /* 0x000fe200078e00cb */
[----:B------:R-:W2:Y:S01]  /*17f0*/  @P0 LDG.E.128 R48, [R60.64] ;  /* 0x000000043c300981 */ /* 0x000ea2000c1e1d00 */
[----:B------:R-:W-:-:S03]  /*1800*/  IADD3 R70, R118, 0x40, RZ ;  /* 0x0000004076467810 */ /* 0x000fc60007ffe0ff */
[----:B-----5:R1:W5:Y:S01]  /*1810*/  @P5 LDG.E.128 R52, [R68.64] ;  /* 0x0000000444345981 */ /* 0x020362000c1e1d00 */
[----:B------:R-:W-:Y:S01]  /*1820*/  @!P6 ISETP.NE.U32.AND P3, PT, RZ, c[0x0][0x180], PT ;  /* 0x00006000ff00ea0c */ /* 0x000fe20003f65070 */
[----:B------:R-:W-:Y:S01]  /*1830*/  BSSY B0, `(.L_x_45749) ;  /* 0x0000011000007945 */ /* 0x000fe20003800000 */
[----:B------:R-:W-:Y:S01]  /*1840*/  @!P6 ISETP.NE.U32.AND P1, PT, RZ, c[0x0][0x180], PT ;  /* 0x00006000ff00ea0c */ /* 0x000fe20003f25070 */
[-C--:B------:R-:W-:Y:S01]  /*1850*/  IMAD.WIDE.U32 R66, R66, R203.reuse, c[0x0][0x188] ;  /* 0x0000620042427625 */ /* 0x080fe200078e00cb */
[----:B------:R-:W-:Y:S02]  /*1860*/  @!P6 ISETP.NE.U32.AND P2, PT, RZ, c[0x0][0x180], PT ;  /* 0x00006000ff00ea0c */ /* 0x000fe40003f45070 */
[----:B------:R-:W-:Y:S01]  /*1870*/  @!P6 ISETP.NE.U32.AND P4, PT, RZ, c[0x0][0x180], PT ;  /* 0x00006000ff00ea0c */ /* 0x000fe20003f85070 */
[----:B------:R-:W-:Y:S01]  /*1880*/  @P0 IMAD.WIDE.U32 R64, R70, R203, c[0x0][0x180] ;  /* 0x0000600046400625 */ /* 0x000fe200078e00cb */
[----:B------:R-:W-:Y:S02]  /*1890*/  @!P6 ISETP.NE.AND.EX P1, PT, RZ, c[0x0][0x184], PT, P1 ;  /* 0x00006100ff00ea0c */ /* 0x000fe40003f25310 */
[----:B------:R-:W-:-:S02]  /*18a0*/  @!P6 ISETP.NE.AND.EX P2, PT, RZ, c[0x0][0x184], PT, P2 ;  /* 0x00006100ff00ea0c */ /* 0x000fc40003f45320 */
[----:B------:R-:W-:Y:S02]  /*18b0*/  @!P6 ISETP.NE.AND.EX P4, PT, RZ, c[0x0][0x184], PT, P4 ;  /* 0x00006100ff00ea0c */ /* 0x000fe40003f85340 */
[----:B------:R-:W-:Y:S02]  /*18c0*/  @!P6 ISETP.NE.AND.EX P3, PT, RZ, c[0x0][0x184], PT, P3 ;  /* 0x00006100ff00ea0c */ /* 0x000fe40003f65330 */
[----:B--2---:R-:W-:Y:S02]  /*18d0*/  @!P6 FSEL R61, R49, RZ, P1 ;  /* 0x000000ff313de208 */ /* 0x004fe40000800000 */
[----:B0-----:R-:W-:Y:S02]  /*18e0*/  @!P6 FSEL R62, R50, RZ, P2 ;  /* 0x000000ff323ee208 */ /* 0x001fe40001000000 */
[----:B------:R-:W-:Y:S02]  /*18f0*/  @!P6 FSEL R63, R51, RZ, P4 ;  /* 0x000000ff333fe208 */ /* 0x000fe40002000000 */
[----:B------:R-:W-:Y:S01]  /*1900*/  @!P6 FSEL R60, R48, RZ, P3 ;  /* 0x000000ff303ce208 */ /* 0x000fe20001800000 */
[----:B------:R-:W-:Y:S05]  /*1910*/  @!P6 BRA `(.L_x_45750) ;  /* 0x000000200000e947 */ /* 0x000fea0003800000 */
[----:B-1---5:R-:W-:-:S04]  /*1920*/  FMUL.FTZ R60, R52, c[0x0][0x1ec] ;  /* 0x00007b00343c7a20 */ /* 0x022fc80000410000 */
[----:B------:R-:W-:Y:S02]  /*1930*/  @P0 FADD.FTZ R60, R48, R60 ;  /* 0x0000003c303c0221 */ /* 0x000fe40000010000 */
.L_x_45750:
[----:B-1----:R-:W-:Y:S05]  /*1940*/  BSYNC B0 ;  /* 0x0000000000007941 */ /* 0x002fea0003800000 */
.L_x_45749:
[----:B------:R-:W-:Y:S01]  /*1950*/  BSSY B0, `(.L_x_45751) ;  /* 0x0000004000007945 */ /* 0x000fe20003800000 */
[----:B------:R-:W-:Y:S05]  /*1960*/  @!P6 BRA `(.L_x_45752) ;  /* 0x000000200000e947 */ /* 0x000fea0003800000 */
[----:B-----5:R-:W-:-:S04]  /*1970*/  FMUL.FTZ R61, R53, c[0x0][0x1ec] ;  /* 0x00007b00353d7a20 */ /* 0x020fc80000410000 */
[----:B------:R-:W-:Y:S02]  /*1980*/  @P0 FADD.FTZ R61, R49, R61 ;  /* 0x0000003d313d0221 */ /* 0x000fe40000010000 */
.L_x_45752:
[----:B------:R-:W-:Y:S05]  /*1990*/  BSYNC B0 ;  /* 0x0000000000007941 */ /* 0x000fea0003800000 */
.L_x_45751:
[----:B------:R-:W-:Y:S01]  /*19a0*/  BSSY B0, `(.L_x_45753) ;  /* 0x0000004000007945 */ /* 0x000fe20003800000 */
[----:B------:R-:W-:Y:S05]  /*19b0*/  @!P6 BRA `(.L_x_45754) ;  /* 0x000000200000e947 */ /* 0x000fea0003800000 */
[----:B-----5:R-:W-:-:S04]  /*19c0*/  FMUL.FTZ R62, R54, c[0x0][0x1ec] ;  /* 0x00007b00363e7a20 */ /* 0x020fc80000410000 */
[----:B------:R-:W-:Y:S02]  /*19d0*/  @P0 FADD.FTZ R62, R50, R62 ;  /* 0x0000003e323e0221 */ /* 0x000fe40000010000 */
.L_x_45754:
[----:B------:R-:W-:Y:S05]  /*19e0*/  BSYNC B0 ;  /* 0x0000000000007941 */ /* 0x000fea0003800000 */
.L_x_45753:
[----:B------:R-:W-:Y:S01]  /*19f0*/  BSSY B0, `(.L_x_45755) ;  /* 0x0000004000007945 */ /* 0x000fe20003800000 */
[----:B------:R-:W-:Y:S05]  /*1a00*/  @!P6 BRA `(.L_x_45756) ;  /* 0x000000200000e947 */ /* 0x000fea0003800000 */
[----:B-----5:R-:W-:-:S04]  /*1a10*/  FMUL.FTZ R63, R55, c[0x0][0x1ec] ;  /* 0x00007b00373f7a20 */ /* 0x020fc80000410000 */
[----:B------:R-:W-:Y:S02]  /*1a20*/  @P0 FADD.FTZ R63, R51, R63 ;  /* 0x0000003f333f0221 */ /* 0x000fe40000010000 */
.L_x_45756:
[----:B------:R-:W-:Y:S05]  /*1a30*/  BSYNC B0 ;  /* 0x0000000000007941 */ /* 0x000fea0003800000 */
.L_x_45755:
        /* <DEDUP_REMOVED lines=24> */
.L_x_45758:
[----:B-1----:R-:W-:Y:S05]  /*1bc0*/  BSYNC B0 ;  /* 0x0000000000007941 */ /* 0x002fea0003800000 */
.L_x_45757:
[----:B------:R-:W-:Y:S01]  /*1bd0*/  BSSY B0, `(.L_x_45759) ;  /* 0x0000004000007945 */ /* 0x000fe20003800000 */
[----:B------:R-:W-:Y:S05]  /*1be0*/  @!P6 BRA `(.L_x_45760) ;  /* 0x000000200000e947 */ /* 0x000fea0003800000 */
[----:B-----5:R-:W-:-:S04]  /*1bf0*/  FMUL.FTZ R65, R53, c[0x0][0x1ec] ;  /* 0x00007b0035417a20 */ /* 0x020fc80000410000 */
[----:B------:R-:W-:Y:S02]  /*1c00*/  @P0 FADD.FTZ R65, R49, R65 ;  /* 0x0000004131410221 */ /* 0x000fe40000010000 */
.L_x_45760:
[----:B------:R-:W-:Y:S05]  /*1c10*/  BSYNC B0 ;  /* 0x0000000000007941 */ /* 0x000fea0003800000 */
.L_x_45759:
[----:B------:R-:W-:Y:S01]  /*1c20*/  BSSY B0, `(.L_x_45761) ;  /* 0x0000004000007945 */ /* 0x000fe20003800000 */
[----:B------:R-:W-:Y:S05]  /*1c30*/  @!P6 BRA `(.L_x_45762) ;  /* 0x000000200000e947 */ /* 0x000fea0003800000 */
[----:B-----5:R-:W-:-:S04]  /*1c40*/  FMUL.FTZ R66, R54, c[0x0][0x1ec] ;  /* 0x00007b0036427a20 */ /* 0x020fc80000410000 */
[----:B------:R-:W-:Y:S02]  /*1c50*/  @P0 FADD.FTZ R66, R50, R66 ;  /* 0x0000004232420221 */ /* 0x000fe40000010000 */
.L_x_45762:
[----:B------:R-:W-:Y:S05]  /*1c60*/  BSYNC B0 ;  /* 0x0000000000007941 */ /* 0x000fea0003800000 */
.L_x_45761:
[----:B------:R-:W-:Y:S01]  /*1c70*/  BSSY B0, `(.L_x_45763) ;  /* 0x0000004000007945 */ /* 0x000fe20003800000 */
[----:B------:R-:W-:Y:S05]  /*1c80*/  @!P6 BRA `(.L_x_45764) ;  /* 0x000000200000e947 */ /* 0x000fea0003800000 */
[----:B-----5:R-:W-:-:S04]  /*1c90*/  FMUL.FTZ R67, R55, c[0x0][0x1ec] ;  /* 0x00007b0037437a20 */ /* 0x020fc80000410000 */
[----:B------:R-:W-:Y:S02]  /*1ca0*/  @P0 FADD.FTZ R67, R51, R67 ;  /* 0x0000004333430221 */ /* 0x000fe40000010000 */
.L_x_45764:
[----:B------:R-:W-:Y:S05]  /*1cb0*/  BSYNC B0 ;  /* 0x0000000000007941 */ /* 0x000fea0003800000 */
.L_x_45763:
        /* <DEDUP_REMOVED lines=24> */
.L_x_45766:
[----:B-1----:R-:W-:Y:S05]  /*1e40*/  BSYNC B0 ;  /* 0x0000000000007941 */ /* 0x002fea0003800000 */
.L_x_45765:
[----:B------:R-:W-:Y:S01]  /*1e50*/  BSSY B0, `(.L_x_45767) ;  /* 0x0000004000007945 */ /* 0x000fe20003800000 */
[----:B------:R-:W-:Y:S05]  /*1e60*/  @!P6 BRA `(.L_x_45768) ;  /* 0x000000200000e947 */ /* 0x000fea0003800000 */
[----:B-----5:R-:W-:-:S04]  /*1e70*/  FMUL.FTZ R69, R53, c[0x0][0x1ec] ;  /* 0x00007b0035457a20 */ /* 0x020fc80000410000 */
[----:B------:R-:W-:Y:S02]  /*1e80*/  @P0 FADD.FTZ R69, R49, R69 ;  /* 0x0000004531450221 */ /* 0x000fe40000010000 */
.L_x_45768:
[----:B------:R-:W-:Y:S05]  /*1e90*/  BSYNC B0 ;  /* 0x0000000000007941 */ /* 0x000fea0003800000 */
.L_x_45767:
[----:B------:R-:W-:Y:S01]  /*1ea0*/  BSSY B0, `(.L_x_45769) ;  /* 0x0000004000007945 */ /* 0x000fe20003800000 */
[----:B------:R-:W-:Y:S05]  /*1eb0*/  @!P6 BRA `(.L_x_45770) ;  /* 0x000000200000e947 */ /* 0x000fea0003800000 */
[----:B-----5:R-:W-:-:S04]  /*1ec0*/  FMUL.FTZ R70, R54, c[0x0][0x1ec] ;  /* 0x00007b0036467a20 */ /* 0x020fc80000410000 */
[----:B------:R-:W-:Y:S02]  /*1ed0*/  @P0 FADD.FTZ R70, R50, R70 ;  /* 0x0000004632460221 */ /* 0x000fe40000010000 */
.L_x_45770:
[----:B------:R-:W-:Y:S05]  /*1ee0*/  BSYNC B0 ;  /* 0x0000000000007941 */ /* 0x000fea0003800000 */
.L_x_45769:
[----:B------:R-:W-:Y:S01]  /*1ef0*/  BSSY B0, `(.L_x_45771) ;  /* 0x0000004000007945 */ /* 0x000fe20003800000 */
[----:B------:R-:W-:Y:S05]  /*1f00*/  @!P6 BRA `(.L_x_45772) ;  /* 0x000000200000e947 */ /* 0x000fea0003800000 */
[----:B-----5:R-:W-:-:S04]  /*1f10*/  FMUL.FTZ R71, R55, c[0x0][0x1ec] ;  /* 0x00007b0037477a20 */ /* 0x020fc80000410000 */
[----:B------:R-:W-:Y:S02]  /*1f20*/  @P0 FADD.FTZ R71, R51, R71 ;  /* 0x0000004733470221 */ /* 0x000fe40000010000 */
.L_x_45772:
[----:B------:R-:W-:Y:S05]  /*1f30*/  BSYNC B0 ;  /* 0x0000000000007941 */ /* 0x000fea0003800000 */
.L_x_45771:
        /* <DEDUP_REMOVED lines=24> */
.L_x_45774:
[----:B-1----:R-:W-:Y:S05]  /*20c0*/  BSYNC B0 ;  /* 0x0000000000007941 */ /* 0x002fea0003800000 */
.L_x_45773:
[----:B------:R-:W-:Y:S01]  /*20d0*/  BSSY B0, `(.L_x_45775) ;  /* 0x0000004000007945 */ /* 0x000fe20003800000 */
[----:B------:R-:W-:Y:S05]  /*20e0*/  @!P6 BRA `(.L_x_45776) ;  /* 0x000000200000e947 */ /* 0x000fea0003800000 */
[----:B-----5:R-:W-:-:S04]  /*20f0*/  FMUL.FTZ R73, R53, c[0x0][0x1ec] ;  /* 0x00007b0035497a20 */ /* 0x020fc80000410000 */
[----:B------:R-:W-:Y:S02]  /*2100*/  @P0 FADD.FTZ R73, R49, R73 ;  /* 0x0000004931490221 */ /* 0x000fe40000010000 */
.L_x_45776:
[----:B------:R-:W-:Y:S05]  /*2110*/  BSYNC B0 ;  /* 0x0000000000007941 */ /* 0x000fea0003800000 */
.L_x_45775:
[----:B------:R-:W-:Y:S01]  /*2120*/  BSSY B0, `(.L_x_45777) ;  /* 0x0000004000007945 */ /* 0x000fe20003800000 */
[----:B------:R-:W-:Y:S05]  /*2130*/  @!P6 BRA `(.L_x_45778) ;  /* 0x000000200000e947 */ /* 0x000fea0003800000 */
[----:B-----5:R-:W-:-:S04]  /*2140*/  FMUL.FTZ R74, R54, c[0x0][0x1ec] ;  /* 0x00007b00364a7a20 */ /* 0x020fc80000410000 */
[----:B------:R-:W-:Y:S02]  /*2150*/  @P0 FADD.FTZ R74, R50, R74 ;  /* 0x0000004a324a0221 */ /* 0x000fe40000010000 */
.L_x_45778:
[----:B------:R-:W-:Y:S05]  /*2160*/  BSYNC B0 ;  /* 0x0000000000007941 */ /* 0x000fea0003800000 */
.L_x_45777:
[----:B------:R-:W-:Y:S01]  /*2170*/  BSSY B0, `(.L_x_45779) ;  /* 0x0000004000007945 */ /* 0x000fe20003800000 */
[----:B------:R-:W-:Y:S05]  /*2180*/  @!P6 BRA `(.L_x_45780) ;  /* 0x000000200000e947 */ /* 0x000fea0003800000 */
[----:B-----5:R-:W-:-:S04]  /*2190*/  FMUL.FTZ R75, R55, c[0x0][0x1ec] ;  /* 0x00007b00374b7a20 */ /* 0x020fc80000410000 */
[----:B------:R-:W-:Y:S02]  /*21a0*/  @P0 FADD.FTZ R75, R51, R75 ;  /* 0x0000004b334b0221 */ /* 0x000fe40000010000 */
.L_x_45780:
[----:B------:R-:W-:Y:S05]  /*21b0*/  BSYNC B0 ;  /* 0x0000000000007941 */ /* 0x000fea0003800000 */
.L_x_45779:
        /* <DEDUP_REMOVED lines=24> */
.L_x_45782:
[----:B-1----:R-:W-:Y:S05]  /*2340*/  BSYNC B0 ;  /* 0x0000000000007941 */ /* 0x002fea0003800000 */
.L_x_45781:
[----:B------:R-:W-:Y:S01]  /*2350*/  BSSY B0, `(.L_x_45783) ;  /* 0x0000004000007945 */ /* 0x000fe20003800000 */
[----:B------:R-:W-:Y:S05]  /*2360*/  @!P6 BRA `(.L_x_45784) ;  /* 0x000000200000e947 */ /* 0x000fea0003800000 */
[----:B-----5:R-:W-:-:S04]  /*2370*/  FMUL.FTZ R77, R53, c[0x0][0x1ec] ;  /* 0x00007b00354d7a20 */ /* 0x020fc80000410000 */
[----:B------:R-:W-:Y:S02]  /*2380*/  @P0 FADD.FTZ R77, R49, R77 ;  /* 0x0000004d314d0221 */ /* 0x000fe40000010000 */
.L_x_45784:
[----:B------:R-:W-:Y:S05]  /*2390*/  BSYNC B0 ;  /* 0x0000000000007941 */ /* 0x000fea0003800000 */
.L_x_45783:
[----:B------:R-:W-:Y:S01]  /*23a0*/  BSSY B0, `(.L_x_45785) ;  /* 0x0000004000007945 */ /* 0x000fe20003800000 */
[----:B------:R-:W-:Y:S05]  /*23b0*/  @!P6 BRA `(.L_x_45786) ;  /* 0x000000200000e947 */ /* 0x000fea0003800000 */
[----:B-----5:R-:W-:-:S04]  /*23c0*/  FMUL.FTZ R78, R54, c[0x0][0x1ec] ;  /* 0x00007b00364e7a20 */ /* 0x020fc80000410000 */
[----:B------:R-:W-:Y:S02]  /*23d0*/  @P0 FADD.FTZ R78, R50, R78 ;  /* 0x0000004e324e0221 */ /* 0x000fe40000010000 */
.L_x_45786:
[----:B------:R-:W-:Y:S05]  /*23e0*/  BSYNC B0 ;  /* 0x0000000000007941 */ /* 0x000fea0003800000 */
.L_x_45785:
[----:B------:R-:W-:Y:S01]  /*23f0*/  BSSY B0, `(.L_x_45787) ;  /* 0x0000004000007945 */ /* 0x000fe20003800000 */
[----:B------:R-:W-:Y:S05]  /*2400*/  @!P6 BRA `(.L_x_45788) ;  /* 0x000000200000e947 */ /* 0x000fea0003800000 */
[----:B-----5:R-:W-:-:S04]  /*2410*/  FMUL.FTZ R79, R55, c[0x0][0x1ec] ;  /* 0x00007b00374f7a20 */ /* 0x020fc80000410000 */
[----:B------:R-:W-:Y:S02]  /*2420*/  @P0 FADD.FTZ R79, R51, R79 ;  /* 0x0000004f334f0221 */ /* 0x000fe40000010000 */
.L_x_45788:
[----:B------:R-:W-:Y:S05]  /*2430*/  BSYNC B0 ;  /* 0x0000000000007941 */ /* 0x000fea0003800000 */
.L_x_45787:
        /* <DEDUP_REMOVED lines=24> */
.L_x_45790:
[----:B-1----:R-:W-:Y:S05]  /*25c0*/  BSYNC B0 ;  /* 0x0000000000007941 */ /* 0x002fea0003800000 */
.L_x_45789:
[----:B------:R-:W-:Y:S01]  /*25d0*/  BSSY B0, `(.L_x_45791) ;  /* 0x0000004000007945 */ /* 0x000fe20003800000 */
[----:B------:R-:W-:Y:S05]  /*25e0*/  @!P6 BRA `(.L_x_45792) ;  /* 0x000000200000e947 */ /* 0x000fea0003800000 */
[----:B-----5:R-:W-:-:S04]  /*25f0*/  FMUL.FTZ R81, R53, c[0x0][0x1ec] ;  /* 0x00007b0035517a20 */ /* 0x020fc80000410000 */
[----:B------:R-:W-:Y:S02]  /*2600*/  @P0 FADD.FTZ R81, R49, R81 ;  /* 0x0000005131510221 */ /* 0x000fe40000010000 */
.L_x_45792:
[----:B------:R-:W-:Y:S05]  /*2610*/  BSYNC B0 ;  /* 0x0000000000007941 */ /* 0x000fea0003800000 */
.L_x_45791:
[----:B------:R-:W-:Y:S01]  /*2620*/  BSSY B0, `(.L_x_45793) ;  /* 0x0000004000007945 */ /* 0x000fe20003800000 */
[----:B------:R-:W-:Y:S05]  /*2630*/  @!P6 BRA `(.L_x_45794) ;  /* 0x000000200000e947 */ /* 0x000fea0003800000 */
[----:B-----5:R-:W-:-:S04]  /*2640*/  FMUL.FTZ R82, R54, c[0x0][0x1ec] ;  /* 0x00007b0036527a20 */ /* 0x020fc80000410000 */
[----:B------:R-:W-:Y:S02]  /*2650*/  @P0 FADD.FTZ R82, R50, R82 ;  /* 0x0000005232520221 */ /* 0x000fe40000010000 */
.L_x_45794:
[----:B------:R-:W-:Y:S05]  /*2660*/  BSYNC B0 ;  /* 0x0000000000007941 */ /* 0x000fea0003800000 */
.L_x_45793:
[----:B------:R-:W-:Y:S01]  /*2670*/  BSSY B0, `(.L_x_45795) ;  /* 0x0000004000007945 */ /* 0x000fe20003800000 */
[----:B------:R-:W-:Y:S05]  /*2680*/  @!P6 BRA `(.L_x_45796) ;  /* 0x000000200000e947 */ /* 0x000fea0003800000 */
[----:B-----5:R-:W-:-:S04]  /*2690*/  FMUL.FTZ R83, R55, c[0x0][0x1ec] ;  /* 0x00007b0037537a20 */ /* 0x020fc80000410000 */
[----:B------:R-:W-:Y:S02]  /*26a0*/  @P0 FADD.FTZ R83, R51, R83 ;  /* 0x0000005333530221 */ /* 0x000fe40000010000 */
.L_x_45796:
[----:B------:R-:W-:Y:S05]  /*26b0*/  BSYNC B0 ;  /* 0x0000000000007941 */ /* 0x000fea0003800000 */
.L_x_45795:
        /* <DEDUP_REMOVED lines=24> */
.L_x_45798:
[----:B-1----:R-:W-:Y:S05]  /*2840*/  BSYNC B0 ;  /* 0x0000000000007941 */ /* 0x002fea0003800000 */
.L_x_45797:
[----:B------:R-:W-:Y:S01]  /*2850*/  BSSY B0, `(.L_x_45799) ;  /* 0x0000004000007945 */ /* 0x000fe20003800000 */
[----:B------:R-:W-:Y:S05]  /*2860*/  @!P6 BRA `(.L_x_45800) ;  /* 0x000000200000e947 */ /* 0x000fea0003800000 */
[----:B-----5:R-:W-:-:S04]  /*2870*/  FMUL.FTZ R85, R53, c[0x0][0x1ec] ;  /* 0x00007b0035557a20 */ /* 0x020fc80000410000 */
[----:B------:R-:W-:Y:S02]  /*2880*/  @P0 FADD.FTZ R85, R49, R85 ;  /* 0x0000005531550221 */ /* 0x000fe40000010000 */
.L_x_45800:
[----:B------:R-:W-:Y:S05]  /*2890*/  BSYNC B0 ;  /* 0x0000000000007941 */ /* 0x000fea0003800000 */
.L_x_45799:
[----:B------:R-:W-:Y:S01]  /*28a0*/  BSSY B0, `(.L_x_45801) ;  /* 0x0000004000007945 */ /* 0x000fe20003800000 */
[----:B------:R-:W-:Y:S05]  /*28b0*/  @!P6 BRA `(.L_x_45802) ;  /* 0x000000200000e947 */ /* 0x000fea0003800000 */
[----:B-----5:R-:W-:-:S04]  /*28c0*/  FMUL.FTZ R86, R54, c[0x0][0x1ec] ;  /* 0x00007b0036567a20 */ /* 0x020fc80000410000 */
[----:B------:R-:W-:Y:S02]  /*28d0*/  @P0 FADD.FTZ R86, R50, R86 ;  /* 0x0000005632560221 */ /* 0x000fe40000010000 */
.L_x_45802:
[----:B------:R-:W-:Y:S05]  /*28e0*/  BSYNC B0 ;  /* 0x0000000000007941 */ /* 0x000fea0003800000 */
.L_x_45801:
[----:B------:R-:W-:Y:S01]  /*28f0*/  BSSY B0, `(.L_x_45803) ;  /* 0x0000004000007945 */ /* 0x000fe20003800000 */
[----:B------:R-:W-:Y:S05]  /*2900*/  @!P6 BRA `(.L_x_45804) ;  /* 0x000000200000e947 */ /* 0x000fea0003800000 */
[----:B-----5:R-:W-:-:S04]  /*2910*/  FMUL.FTZ R87, R55, c[0x0][0x1ec] ;  /* 0x00007b0037577a20 */ /* 0x020fc80000410000 */
[----:B------:R-:W-:Y:S02]  /*2920*/  @P0 FADD.FTZ R87, R51, R87 ;  /* 0x0000005733570221 */ /* 0x000fe40000010000 */
.L_x_45804:
[----:B------:R-:W-:Y:S05]  /*2930*/  BSYNC B0 ;  /* 0x0000000000007941 */ /* 0x000fea0003800000 */
.L_x_45803:
        /* <DEDUP_REMOVED lines=24> */
.L_x_45806:
[----:B-1----:R-:W-:Y:S05]  /*2ac0*/  BSYNC B0 ;  /* 0x0000000000007941 */ /* 0x002fea0003800000 */
.L_x_45805:
[----:B------:R-:W-:Y:S01]  /*2ad0*/  BSSY B0, `(.L_x_45807) ;  /* 0x0000004000007945 */ /* 0x000fe20003800000 */
[----:B------:R-:W-:Y:S05]  /*2ae0*/  @!P6 BRA `(.L_x_45808) ;  /* 0x000000200000e947 */ /* 0x000fea0003800000 */
[----:B-----5:R-:W-:-:S04]  /*2af0*/  FMUL.FTZ R89, R53, c[0x0][0x1ec] ;  /* 0x00007b0035597a20 */ /* 0x020fc80000410000 */
[----:B------:R-:W-:Y:S02]  /*2b00*/  @P0 FADD.FTZ R89, R49, R89 ;  /* 0x0000005931590221 */ /* 0x000fe40000010000 */
.L_x_45808:
[----:B------:R-:W-:Y:S05]  /*2b10*/  BSYNC B0 ;  /* 0x0000000000007941 */ /* 0x000fea0003800000 */
.L_x_45807:
[----:B------:R-:W-:Y:S01]  /*2b20*/  BSSY B0, `(.L_x_45809) ;  /* 0x0000004000007945 */ /* 0x000fe20003800000 */
[----:B------:R-:W-:Y:S05]  /*2b30*/  @!P6 BRA `(.L_x_45810) ;  /* 0x000000200000e947 */ /* 0x000fea0003800000 */
[----:B-----5:R-:W-:-:S04]  /*2b40*/  FMUL.FTZ R90, R54, c[0x0][0x1ec] ;  /* 0x00007b00365a7a20 */ /* 0x020fc80000410000 */
[----:B------:R-:W-:Y:S02]  /*2b50*/  @P0 FADD.FTZ R90, R50, R90 ;  /* 0x0000005a325a0221 */ /* 0x000fe40000010000 */
.L_x_45810:
[----:B------:R-:W-:Y:S05]  /*2b60*/  BSYNC B0 ;  /* 0x0000000000007941 */ /* 0x000fea0003800000 */
.L_x_45809:
[----:B------:R-:W-:Y:S01]  /*2b70*/  BSSY B0, `(.L_x_45811) ;  /* 0x0000004000007945 */ /* 0x000fe20003800000 */
[----:B------:R-:W-:Y:S05]  /*2b80*/  @!P6 BRA `(.L_x_45812) ;  /* 0x000000200000e947 */ /* 0x000fea0003800000 */
[----:B-----5:R-:W-:-:S04]  /*2b90*/  FMUL.FTZ R91, R55, c[0x0][0x1ec] ;  /* 0x00007b00375b7a20 */ /* 0x020fc80000410000 */
[----:B------:R-:W-:Y:S02]  /*2ba0*/  @P0 FADD.FTZ R91, R51, R91 ;  /* 0x0000005b335b0221 */ /* 0x000fe40000010000 */
.L_x_45812:
[----:B------:R-:W-:Y:S05]  /*2bb0*/  BSYNC B0 ;  /* 0x0000000000007941 */ /* 0x000fea0003800000 */
.L_x_45811:
        /* <DEDUP_REMOVED lines=24> */
.L_x_45814:
[----:B-1----:R-:W-:Y:S05]  /*2d40*/  BSYNC B0 ;  /* 0x0000000000007941 */ /* 0x002fea0003800000 */
.L_x_45813:
[----:B------:R-:W-:Y:S01]  /*2d50*/  BSSY B0, `(.L_x_45815) ;  /* 0x0000004000007945 */ /* 0x000fe20003800000 */
[----:B------:R-:W-:Y:S05]  /*2d60*/  @!P6 BRA `(.L_x_45816) ;  /* 0x000000200000e947 */ /* 0x000fea0003800000 */
[----:B-----5:R-:W-:-:S04]  /*2d70*/  FMUL.FTZ R93, R53, c[0x0][0x1ec] ;  /* 0x00007b00355d7a20 */ /* 0x020fc80000410000 */
[----:B------:R-:W-:Y:S02]  /*2d80*/  @P0 FADD.FTZ R93, R49, R93 ;  /* 0x0000005d315d0221 */ /* 0x000fe40000010000 */
.L_x_45816:
[----:B------:R-:W-:Y:S05]  /*2d90*/  BSYNC B0 ;  /* 0x0000000000007941 */ /* 0x000fea0003800000 */
.L_x_45815:
[----:B------:R-:W-:Y:S01]  /*2da0*/  BSSY B0, `(.L_x_45817) ;  /* 0x0000004000007945 */ /* 0x000fe20003800000 */
[----:B------:R-:W-:Y:S05]  /*2db0*/  @!P6 BRA `(.L_x_45818) ;  /* 0x000000200000e947 */ /* 0x000fea0003800000 */
[----:B-----5:R-:W-:-:S04]  /*2dc0*/  FMUL.FTZ R94, R54, c[0x0][0x1ec] ;  /* 0x00007b00365e7a20 */ /* 0x020fc80000410000 */
[----:B------:R-:W-:Y:S02]  /*2dd0*/  @P0 FADD.FTZ R94, R50, R94 ;  /* 0x0000005e325e0221 */ /* 0x000fe40000010000 */
.L_x_45818:
[----:B------:R-:W-:Y:S05]  /*2de0*/  BSYNC B0 ;  /* 0x0000000000007941 */ /* 0x000fea0003800000 */
.L_x_45817:
[----:B------:R-:W-:Y:S01]  /*2df0*/  BSSY B0, `(.L_x_45819) ;  /* 0x0000004000007945 */ /* 0x000fe20003800000 */
[----:B------:R-:W-:Y:S05]  /*2e00*/  @!P6 BRA `(.L_x_45820) ;  /* 0x000000200000e947 */ /* 0x000fea0003800000 */
[----:B-----5:R-:W-:-:S04]  /*2e10*/  FMUL.FTZ R95, R55, c[0x0][0x1ec] ;  /* 0x00007b00375f7a20 */ /* 0x020fc80000410000 */
[----:B------:R-:W-:Y:S02]  /*2e20*/  @P0 FADD.FTZ R95, R51, R95 ;  /* 0x0000005f335f0221 */ /* 0x000fe40000010000 */
.L_x_45820:
[----:B------:R-:W-:Y:S05]  /*2e30*/  BSYNC B0 ;  /* 0x0000000000007941 */ /* 0x000fea0003800000 */
.L_x_45819:
        /* <DEDUP_REMOVED lines=24> */
.L_x_45822:
[----:B-1----:R-:W-:Y:S05]  /*2fc0*/  BSYNC B0 ;  /* 0x0000000000007941 */ /* 0x002fea0003800000 */
.L_x_45821:
[----:B------:R-:W-:Y:S01]  /*2fd0*/  BSSY B0, `(.L_x_45823) ;  /* 0x0000004000007945 */ /* 0x000fe20003800000 */
[----:B------:R-:W-:Y:S05]  /*2fe0*/  @!P6 BRA `(.L_x_45824) ;  /* 0x000000200000e947 */ /* 0x000fea0003800000 */
[----:B-----5:R-:W-:-:S04]  /*2ff0*/  FMUL.FTZ R97, R53, c[0x0][0x1ec] ;  /* 0x00007b0035617a20 */ /* 0x020fc80000410000 */
[----:B------:R-:W-:Y:S02]  /*3000*/  @P0 FADD.FTZ R97, R49, R97 ;  /* 0x0000006131610221 */ /* 0x000fe40000010000 */
.L_x_45824:
[----:B------:R-:W-:Y:S05]  /*3010*/  BSYNC B0 ;  /* 0x0000000000007941 */ /* 0x000fea0003800000 */
.L_x_45823:
[----:B------:R-:W-:Y:S01]  /*3020*/  BSSY B0, `(.L_x_45825) ;  /* 0x0000004000007945 */ /* 0x000fe20003800000 */
[----:B------:R-:W-:Y:S05]  /*3030*/  @!P6 BRA `(.L_x_45826) ;  /* 0x000000200000e947 */ /* 0x000fea0003800000 */
[----:B-----5:R-:W-:-:S04]  /*3040*/  FMUL.FTZ R98, R54, c[0x0][0x1ec] ;  /* 0x00007b0036627a20 */ /* 0x020fc80000410000 */
[----:B------:R-:W-:Y:S02]  /*3050*/  @P0 FADD.FTZ R98, R50, R98 ;  /* 0x0000006232620221 */ /* 0x000fe40000010000 */
.L_x_45826:
[----:B------:R-:W-:Y:S05]  /*3060*/  BSYNC B0 ;  /* 0x0000000000007941 */ /* 0x000fea0003800000 */
.L_x_45825:
[----:B------:R-:W-:Y:S01]  /*3070*/  BSSY B0, `(.L_x_45827) ;  /* 0x0000004000007945 */ /* 0x000fe20003800000 */
[----:B------:R-:W-:Y:S05]  /*3080*/  @!P6 BRA `(.L_x_45828) ;  /* 0x000000200000e947 */ /* 0x000fea0003800000 */
[----:B-----5:R-:W-:-:S04]  /*3090*/  FMUL.FTZ R99, R55, c[0x0][0x1ec] ;  /* 0x00007b0037637a20 */ /* 0x020fc80000410000 */
[----:B------:R-:W-:Y:S02]  /*30a0*/  @P0 FADD.FTZ R99, R51, R99 ;  /* 0x0000006333630221 */ /* 0x000fe40000010000 */
.L_x_45828:
[----:B------:R-:W-:Y:S05]  /*30b0*/  BSYNC B0 ;  /* 0x0000000000007941 */ /* 0x000fea0003800000 */
.L_x_45827:
        /* <DEDUP_REMOVED lines=24> */
.L_x_45830:
[----:B-1----:R-:W-:Y:S05]  /*3240*/  BSYNC B0 ;  /* 0x0000000000007941 */ /* 0x002fea0003800000 */
.L_x_45829:
[----:B------:R-:W-:Y:S01]  /*3250*/  BSSY B0, `(.L_x_45831) ;  /* 0x0000004000007945 */ /* 0x000fe20003800000 */
[----:B------:R-:W-:Y:S05]  /*3260*/  @!P6 BRA `(.L_x_45832) ;  /* 0x000000200000e947 */ /* 0x000fea0003800000 */
[----:B-----5:R-:W-:-:S04]  /*3270*/  FMUL.FTZ R101, R53, c[0x0][0x1ec] ;  /* 0x00007b0035657a20 */ /* 0x020fc80000410000 */
[----:B------:R-:W-:Y:S02]  /*3280*/  @P0 FADD.FTZ R101, R49, R101 ;  /* 0x0000006531650221 */ /* 0x000fe40000010000 */
.L_x_45832:
[----:B------:R-:W-:Y:S05]  /*3290*/  BSYNC B0 ;  /* 0x0000000000007941 */ /* 0x000fea0003800000 */
.L_x_45831:
[----:B------:R-:W-:Y:S01]  /*32a0*/  BSSY B0, `(.L_x_45833) ;  /* 0x0000004000007945 */ /* 0x000fe20003800000 */
[----:B------:R-:W-:Y:S05]  /*32b0*/  @!P6 BRA `(.L_x_45834) ;  /* 0x000000200000e947 */ /* 0x000fea0003800000 */
[----:B-----5:R-:W-:-:S04]  /*32c0*/  FMUL.FTZ R102, R54, c[0x0][0x1ec] ;  /* 0x00007b0036667a20 */ /* 0x020fc80000410000 */
[----:B------:R-:W-:Y:S02]  /*32d0*/  @P0 FADD.FTZ R102, R50, R102 ;  /* 0x0000006632660221 */ /* 0x000fe40000010000 */
.L_x_45834:
[----:B------:R-:W-:Y:S05]  /*32e0*/  BSYNC B0 ;  /* 0x0000000000007941 */ /* 0x000fea0003800000 */
.L_x_45833:
[----:B------:R-:W-:Y:S01]  /*32f0*/  BSSY B0, `(.L_x_45835) ;  /* 0x0000004000007945 */ /* 0x000fe20003800000 */
[----:B------:R-:W-:Y:S05]  /*3300*/  @!P6 BRA `(.L_x_45836) ;  /* 0x000000200000e947 */ /* 0x000fea0003800000 */
[----:B-----5:R-:W-:-:S04]  /*3310*/  FMUL.FTZ R103, R55, c[0x0][0x1ec] ;  /* 0x00007b0037677a20 */ /* 0x020fc80000410000 */
[----:B------:R-:W-:Y:S02]  /*3320*/  @P0 FADD.FTZ R103, R51, R103 ;  /* 0x0000006733670221 */ /* 0x000fe40000010000 */
.L_x_45836:
[----:B------:R-:W-:Y:S05]  /*3330*/  BSYNC B0 ;  /* 0x0000000000007941 */ /* 0x000fea0003800000 */
.L_x_45835:
        /* <DEDUP_REMOVED lines=24> */
.L_x_45838:
[----:B-1----:R-:W-:Y:S05]  /*34c0*/  BSYNC B0 ;  /* 0x0000000000007941 */ /* 0x002fea0003800000 */
.L_x_45837:
[----:B------:R-:W-:Y:S01]  /*34d0*/  BSSY B0, `(.L_x_45839) ;  /* 0x0000004000007945 */ /* 0x000fe20003800000 */
[----:B------:R-:W-:Y:S05]  /*34e0*/  @!P6 BRA `(.L_x_45840) ;  /* 0x000000200000e947 */ /* 0x000fea0003800000 */
[----:B-----5:R-:W-:-:S04]  /*34f0*/  FMUL.FTZ R105, R53, c[0x0][0x1ec] ;  /* 0x00007b0035697a20 */ /* 0x020fc80000410000 */
[----:B------:R-:W-:Y:S02]  /*3500*/  @P0 FADD.FTZ R105, R49, R105 ;  /* 0x0000006931690221 */ /* 0x000fe40000010000 */
.L_x_45840:
[----:B------:R-:W-:Y:S05]  /*3510*/  BSYNC B0 ;  /* 0x0000000000007941 */ /* 0x000fea0003800000 */
.L_x_45839:
[----:B------:R-:W-:Y:S01]  /*3520*/  BSSY B0, `(.L_x_45841) ;  /* 0x0000004000007945 */ /* 0x000fe20003800000 */
[----:B------:R-:W-:Y:S05]  /*3530*/  @!P6 BRA `(.L_x_45842) ;  /* 0x000000200000e947 */ /* 0x000fea0003800000 */
[----:B-----5:R-:W-:-:S04]  /*3540*/  FMUL.FTZ R106, R54, c[0x0][0x1ec] ;  /* 0x00007b00366a7a20 */ /* 0x020fc80000410000 */
[----:B------:R-:W-:Y:S02]  /*3550*/  @P0 FADD.FTZ R106, R50, R106 ;  /* 0x0000006a326a0221 */ /* 0x000fe40000010000 */
.L_x_45842:
[----:B------:R-:W-:Y:S05]  /*3560*/  BSYNC B0 ;  /* 0x0000000000007941 */ /* 0x000fea0003800000 */
.L_x_45841:
[----:B------:R-:W-:Y:S01]  /*3570*/  BSSY B0, `(.L_x_45843) ;  /* 0x0000004000007945 */ /* 0x000fe20003800000 */
[----:B------:R-:W-:Y:S05]  /*3580*/  @!P6 BRA `(.L_x_45844) ;  /* 0x000000200000e947 */ /* 0x000fea0003800000 */
[----:B-----5:R-:W-:-:S04]  /*3590*/  FMUL.FTZ R107, R55, c[0x0][0x1ec] ;  /* 0x00007b00376b7a20 */ /* 0x020fc80000410000 */
[----:B------:R-:W-:Y:S02]  /*35a0*/  @P0 FADD.FTZ R107, R51, R107 ;  /* 0x0000006b336b0221 */ /* 0x000fe40000010000 */
.L_x_45844:
[----:B------:R-:W-:Y:S05]  /*35b0*/  BSYNC B0 ;  /* 0x0000000000007941 */ /* 0x000fea0003800000 */
.L_x_45843:
        /* <DEDUP_REMOVED lines=24> */
.L_x_45846:
[----:B-1----:R-:W-:Y:S05]  /*3740*/  BSYNC B0 ;  /* 0x0000000000007941 */ /* 0x002fea0003800000 */
.L_x_45845:
[----:B------:R-:W-:Y:S01]  /*3750*/  BSSY B0, `(.L_x_45847) ;  /* 0x0000004000007945 */ /* 0x000fe20003800000 */
[----:B------:R-:W-:Y:S05]  /*3760*/  @!P6 BRA `(.L_x_45848) ;  /* 0x000000200000e947 */ /* 0x000fea0003800000 */
[----:B-----5:R-:W-:-:S04]  /*3770*/  FMUL.FTZ R109, R53, c[0x0][0x1ec] ;  /* 0x00007b00356d7a20 */ /* 0x020fc80000410000 */
[----:B------:R-:W-:Y:S02]  /*3780*/  @P0 FADD.FTZ R109, R49, R109 ;  /* 0x0000006d316d0221 */ /* 0x000fe40000010000 */
.L_x_45848:
[----:B------:R-:W-:Y:S05]  /*3790*/  BSYNC B0 ;  /* 0x0000000000007941 */ /* 0x000fea0003800000 */
.L_x_45847:
[----:B------:R-:W-:Y:S01]  /*37a0*/  BSSY B0, `(.L_x_45849) ;  /* 0x0000004000007945 */ /* 0x000fe20003800000 */
[----:B------:R-:W-:Y:S05]  /*37b0*/  @!P6 BRA `(.L_x_45850) ;  /* 0x000000200000e947 */ /* 0x000fea0003800000 */
[----:B-----5:R-:W-:-:S04]  /*37c0*/  FMUL.FTZ R110, R54, c[0x0][0x1ec] ;  /* 0x00007b00366e7a20 */ /* 0x020fc80000410000 */
[----:B------:R-:W-:Y:S02]  /*37d0*/  @P0 FADD.FTZ R110, R50, R110 ;  /* 0x0000006e326e0221 */ /* 0x000fe40000010000 */
.L_x_45850:
[----:B------:R-:W-:Y:S05]  /*37e0*/  BSYNC B0 ;  /* 0x0000000000007941 */ /* 0x000fea0003800000 */
.L_x_45849:
[----:B------:R-:W-:Y:S01]  /*37f0*/  BSSY B0, `(.L_x_45851) ;  /* 0x0000004000007945 */ /* 0x000fe20003800000 */
[----:B------:R-:W-:Y:S05]  /*3800*/  @!P6 BRA `(.L_x_45852) ;  /* 0x000000200000e947 */ /* 0x000fea0003800000 */
[----:B-----5:R-:W-:-:S04]  /*3810*/  FMUL.FTZ R111, R55, c[0x0][0x1ec] ;  /* 0x00007b00376f7a20 */ /* 0x020fc80000410000 */
[----:B------:R-:W-:Y:S02]  /*3820*/  @P0 FADD.FTZ R111, R51, R111 ;  /* 0x0000006f336f0221 */ /* 0x000fe40000010000 */
.L_x_45852:
[----:B------:R-:W-:Y:S05]  /*3830*/  BSYNC B0 ;  /* 0x0000000000007941 */ /* 0x000fea0003800000 */
.L_x_45851:
        /* <DEDUP_REMOVED lines=24> */
.L_x_45854:
[----:B-1----:R-:W-:Y:S05]  /*39c0*/  BSYNC B0 ;  /* 0x0000000000007941 */ /* 0x002fea0003800000 */
.L_x_45853:
[----:B------:R-:W-:Y:S01]  /*39d0*/  BSSY B0, `(.L_x_45855) ;  /* 0x0000004000007945 */ /* 0x000fe20003800000 */
[----:B------:R-:W-:Y:S05]  /*39e0*/  @!P6 BRA `(.L_x_45856) ;  /* 0x000000200000e947 */ /* 0x000fea0003800000 */
[----:B-----5:R-:W-:-:S04]  /*39f0*/  FMUL.FTZ R113, R53, c[0x0][0x1ec] ;  /* 0x00007b0035717a20 */ /* 0x020fc80000410000 */
[----:B------:R-:W-:Y:S02]  /*3a00*/  @P0 FADD.FTZ R113, R49, R113 ;  /* 0x0000007131710221 */ /* 0x000fe40000010000 */
.L_x_45856:
[----:B------:R-:W-:Y:S05]  /*3a10*/  BSYNC B0 ;  /* 0x0000000000007941 */ /* 0x000fea0003800000 */
.L_x_45855:
[----:B------:R-:W-:Y:S01]  /*3a20*/  BSSY B0, `(.L_x_45857) ;  /* 0x0000004000007945 */ /* 0x000fe20003800000 */
[----:B------:R-:W-:Y:S05]  /*3a30*/  @!P6 BRA `(.L_x_45858) ;  /* 0x000000200000e947 */ /* 0x000fea0003800000 */
[----:B-----5:R-:W-:-:S04]  /*3a40*/  FMUL.FTZ R114, R54, c[0x0][0x1ec] ;  /* 0x00007b0036727a20 */ /* 0x020fc80000410000 */
[----:B------:R-:W-:Y:S02]  /*3a50*/  @P0 FADD.FTZ R114, R50, R114 ;  /* 0x0000007232720221 */ /* 0x000fe40000010000 */
.L_x_45858:
[----:B------:R-:W-:Y:S05]  /*3a60*/  BSYNC B0 ;  /* 0x0000000000007941 */ /* 0x000fea0003800000 */
.L_x_45857:
[----:B------:R-:W-:Y:S01]  /*3a70*/  BSSY B0, `(.L_x_45859) ;  /* 0x0000004000007945 */ /* 0x000fe20003800000 */
[----:B------:R-:W-:Y:S05]  /*3a80*/  @!P6 BRA `(.L_x_45860) ;  /* 0x000000200000e947 */ /* 0x000fea0003800000 */
[----:B-----5:R-:W-:-:S04]  /*3a90*/  FMUL.FTZ R115, R55, c[0x0][0x1ec] ;  /* 0x00007b0037737a20 */ /* 0x020fc80000410000 */
[----:B------:R-:W-:Y:S02]  /*3aa0*/  @P0 FADD.FTZ R115, R51, R115 ;  /* 0x0000007333730221 */ /* 0x000fe40000010000 */
.L_x_45860:
[----:B------:R-:W-:Y:S05]  /*3ab0*/  BSYNC B0 ;  /* 0x0000000000007941 */ /* 0x000fea0003800000 */
.L_x_45859:
[----:B------:R-:W-:Y:S01]  /*3ac0*/  @P5 IADD3 R206, R204, 0x1e0, RZ ;  /* 0x000001e0ccce5810 */ /* 0x000fe20007ffe0ff */
[----:B------:R0:W-:Y:S04]  /*3ad0*/  STG.E.128 [R118.64], R112 ;  /* 0x0000007076007986 */ /* 0x0001e8000c101d04 */
[----:B------:R-:W-:Y:S01]  /*3ae0*/  @P5 IMAD.WIDE.U32 R206, R206, R203, c[0x0][0x170] ;  /* 0x00005c00cece5625 */ /* 0x000fe200078e00cb */
[----:B------:R-:W2:Y:S04]  /*3af0*/  @P0 LDG.E.128 R48, [R116.64] ;  /* 0x0000000474300981 */ /* 0x000ea8000c1e1d00 */
[----:B-----5:R1:W5:Y:S01]  /*3b00*/  @P5 LDG.E.128 R52, [R206.64] ;  /* 0x00000004ce345981 */ /* 0x020362000c1e1d00 */
[----:B------:R-:W-:Y:S01]  /*3b10*/  @!P6 ISETP.NE.U32.AND P3, PT, RZ, c[0x0][0x180], PT ;  /* 0x00006000ff00ea0c */ /* 0x000fe20003f65070 */
[----:B------:R-:W-:Y:S01]  /*3b20*/  BSSY B0, `(.L_x_45861) ;  /* 0x000000f000007945 */ /* 0x000fe20003800000 */
[----:B------:R-:W-:-:S02]  /*3b30*/  @!P6 ISETP.NE.U32.AND P4, PT, RZ, c[0x0][0x180], PT ;  /* 0x00006000ff00ea0c */ /* 0x000fc40003f85070 */
[----:B------:R-:W-:Y:S02]  /*3b40*/  @!P6 ISETP.NE.U32.AND P1, PT, RZ, c[0x0][0x180], PT ;  /* 0x00006000ff00ea0c */ /* 0x000fe40003f25070 */
[----:B------:R-:W-:Y:S02]  /*3b50*/  @!P6 ISETP.NE.U32.AND P2, PT, RZ, c[0x0][0x180], PT ;  /* 0x00006000ff00ea0c */ /* 0x000fe40003f45070 */
[----:B------:R-:W-:Y:S02]  /*3b60*/  @!P6 ISETP.NE.AND.EX P3, PT, RZ, c[0x0][0x184], PT, P3 ;  /* 0x00006100ff00ea0c */ /* 0x000fe40003f65330 */
[----:B------:R-:W-:Y:S02]  /*3b70*/  @!P6 ISETP.NE.AND.EX P4, PT, RZ, c[0x0][0x184], PT, P4 ;  /* 0x00006100ff00ea0c */ /* 0x000fe40003f85340 */
[----:B------:R-:W-:Y:S02]  /*3b80*/  @!P6 ISETP.NE.AND.EX P1, PT, RZ, c[0x0][0x184], PT, P1 ;  /* 0x00006100ff00ea0c */ /* 0x000fe40003f25310 */
[----:B------:R-:W-:-:S02]  /*3b90*/  @!P6 ISETP.NE.AND.EX P2, PT, RZ, c[0x0][0x184], PT, P2 ;  /* 0x00006100ff00ea0c */ /* 0x000fc40003f45320 */
[----:B--2---:R-:W-:Y:S02]  /*3ba0*/  @!P6 FSEL R117, R49, RZ, P3 ;  /* 0x000000ff3175e208 */ /* 0x004fe40001800000 */
[----:B0-----:R-:W-:Y:S02]  /*3bb0*/  @!P6 FSEL R118, R50, RZ, P4 ;  /* 0x000000ff3276e208 */ /* 0x001fe40002000000 */
[----:B------:R-:W-:Y:S02]  /*3bc0*/  @!P6 FSEL R119, R51, RZ, P1 ;  /* 0x000000ff3377e208 */ /* 0x000fe40000800000 */
[----:B------:R-:W-:Y:S01]  /*3bd0*/  @!P6 FSEL R116, R48, RZ, P2 ;  /* 0x000000ff3074e208 */ /* 0x000fe20001000000 */
[----:B------:R-:W-:Y:S05]  /*3be0*/  @!P6 BRA `(.L_x_45862) ;  /* 0x000000200000e947 */ /* 0x000fea0003800000 */
[----:B-1---5:R-:W-:-:S04]  /*3bf0*/  FMUL.FTZ R116, R52, c[0x0][0x1ec] ;  /* 0x00007b0034747a20 */ /* 0x022fc80000410000 */
[----:B------:R-:W-:Y:S02]  /*3c00*/  @P0 FADD.FTZ R116, R48, R116 ;  /* 0x0000007430740221 */ /* 0x000fe40000010000 */
.L_x_45862:
[----:B-1----:R-:W-:Y:S05]  /*3c10*/  BSYNC B0 ;  /* 0x0000000000007941 */ /* 0x002fea0003800000 */
.L_x_45861:
[----:B------:R-:W-:Y:S01]  /*3c20*/  BSSY B0, `(.L_x_45863) ;  /* 0x0000004000007945 */ /* 0x000fe20003800000 */
[----:B------:R-:W-:Y:S05]  /*3c30*/  @!P6 BRA `(.L_x_45864) ;  /* 0x000000200000e947 */ /* 0x000fea0003800000 */
[----:B-----5:R-:W-:-:S04]  /*3c40*/  FMUL.FTZ R117, R53, c[0x0][0x1ec] ;  /* 0x00007b0035757a20 */ /* 0x020fc80000410000 */
[----:B------:R-:W-:Y:S02]  /*3c50*/  @P0 FADD.FTZ R117, R49, R117 ;  /* 0x0000007531750221 */ /* 0x000fe40000010000 */
.L_x_45864:
[----:B------:R-:W-:Y:S05]  /*3c60*/  BSYNC B0 ;  /* 0x0000000000007941 */ /* 0x000fea0003800000 */
.L_x_45863:
[----:B------:R-:W-:Y:S01]  /*3c70*/  BSSY B0, `(.L_x_45865) ;  /* 0x0000004000007945 */ /* 0x000fe20003800000 */
[----:B------:R-:W-:Y:S05]  /*3c80*/  @!P6 BRA `(.L_x_45866) ;  /* 0x000000200000e947 */ /* 0x000fea0003800000 */
[----:B-----5:R-:W-:-:S04]  /*3c90*/  FMUL.FTZ R118, R54, c[0x0][0x1ec] ;  /* 0x00007b0036767a20 */ /* 0x020fc80000410000 */
[----:B------:R-:W-:Y:S02]  /*3ca0*/  @P0 FADD.FTZ R118, R50, R118 ;  /* 0x0000007632760221 */ /* 0x000fe40000010000 */
.L_x_45866:
[----:B------:R-:W-:Y:S05]  /*3cb0*/  BSYNC B0 ;  /* 0x0000000000007941 */ /* 0x000fea0003800000 */
.L_x_45865:
[----:B------:R-:W-:Y:S01]  /*3cc0*/  BSSY B0, `(.L_x_45867) ;  /* 0x0000004000007945 */ /* 0x000fe20003800000 */
[----:B------:R-:W-:Y:S05]  /*3cd0*/  @!P6 BRA `(.L_x_45868) ;  /* 0x000000200000e947 */ /* 0x000fea0003800000 */
[----:B-----5:R-:W-:-:S04]  /*3ce0*/  FMUL.FTZ R119, R55, c[0x0][0x1ec] ;  /* 0x00007b0037777a20 */ /* 0x020fc80000410000 */
[----:B------:R-:W-:Y:S02]  /*3cf0*/  @P0 FADD.FTZ R119, R51, R119 ;  /* 0x0000007733770221 */ /* 0x000fe40000010000 */
.L_x_45868:
[----:B------:R-:W-:Y:S05]  /*3d00*/  BSYNC B0 ;  /* 0x0000000000007941 */ /* 0x000fea0003800000 */
.L_x_45867:
[----:B------:R-:W-:Y:S01]  /*3d10*/  FADD.FTZ R204, RZ, R56 ;  /* 0x00000038ffcc7221 */ /* 0x000fe20000010000 */
[----:B------:R-:W-:Y:S02]  /*3d20*/  ISETP.NE.AND P1, PT, R202, RZ, PT ;  /* 0x000000ffca00720c */ /* 0x000fe40003f25270 */
[----:B------:R-:W-:Y:S01]  /*3d30*/  SHF.R.S32.HI R211, RZ, 0x1f, R200 ;  /* 0x0000001fffd37819 */ /* 0x000fe200000114c8 */
        /* <DEDUP_REMOVED lines=67> */
.L_x_45875:
        /* <DEDUP_REMOVED lines=148> */
.L_x_45876:
[----:B------:R-:W-:Y:S01]  /*4ab0*/  FMUL.FTZ R203, R213, R213 ;  /* 0x000000d5d5cb7220 */ /* 0x000fe20000410000 */
[----:B------:R-:W-:Y:S01]  /*4ac0*/  ISETP.NE.AND P0, PT, RZ, UR6, PT ;  /* 0x00000006ff007c0c */ /* 0x000fe2000bf05270 */
[----:B-1----:R-:W-:Y:S01]  /*4ad0*/  FADD.FTZ R209, R209, R208 ;  /* 0x000000d0d1d17221 */ /* 0x002fe20000010000 */
[----:B------:R-:W-:Y:S01]  /*4ae0*/  MOV R206, c[0x0][0x1e0] ;  /* 0x0000780000ce7a02 */ /* 0x000fe20000000f00 */
[----:B------:R-:W-:Y:S01]  /*4af0*/  BSSY B0, `(.L_x_45871) ;  /* 0x0000103000007945 */ /* 0x000fe20003800000 */
[----:B------:R-:W-:Y:S02]  /*4b00*/  FSEL R204, R203, RZ, P0 ;  /* 0x000000ffcbcc7208 */ /* 0x000fe40000000000 */
[C---:B0-----:R-:W-:Y:S01]  /*4b10*/  @!P1 LEA R208, P2, R200.reuse, c[0x0][0x1a0], 0x2 ;  /* 0x00006800c8d09a11 */ /* 0x041fe200078410ff */
[----:B------:R-:W-:Y:S01]  /*4b20*/  FFMA.FTZ R203, R209, R206, c[0x0][0x228] ;  /* 0x00008a00d1cb7623 */ /* 0x000fe200000100ce */
[C---:B------:R-:W-:Y:S02]  /*4b30*/  @!P1 LEA R206, P3, R200.reuse, c[0x0][0x1a8], 0x2 ;  /* 0x00006a00c8ce9a11 */ /* 0x040fe400078610ff */
[C-C-:B------:R-:W-:Y:S01]  /*4b40*/  @!P1 LEA.HI.X R209, R200.reuse, c[0x0][0x1a4], R211.reuse, 0x2, P2 ;  /* 0x00006900c8d19a11 */ /* 0x140fe200010f14d3 */
[----:B------:R-:W-:Y:S01]  /*4b50*/  FADD.FTZ R203, R203, R204 ;  /* 0x000000cccbcb7221 */ /* 0x000fe20000010000 */
[----:B------:R-:W-:-:S03]  /*4b60*/  @!P1 LEA.HI.X R207, R200, c[0x0][0x1ac], R211, 0x2, P3 ;  /* 0x00006b00c8cf9a11 */ /* 0x000fc600018f14d3 */
[----:B------:R0:W-:Y:S02]  /*4b70*/  @!P1 STG.E [R208.64], R213 ;  /* 0x000000d5d0009986 */ /* 0x0001e4000c101904 */
[----:B------:R-:W1:Y:S02]  /*4b80*/  MUFU.RSQ R203, R203 ;  /* 0x000000cb00cb7308 */ /* 0x000e640000001400 */
[----:B-1----:R0:W-:Y:S01]  /*4b90*/  @!P1 STG.E [R206.64], R203 ;  /* 0x000000cbce009986 */ /* 0x0021e2000c101904 */
[----:B------:R-:W-:-:S13]  /*4ba0*/  ISETP.GE.AND P1, PT, R205, 0x1, PT ;  /* 0x00000001cd00780c */ /* 0x000fda0003f26270 */
[----:B------:R-:W-:Y:S05]  /*4bb0*/  @!P1 BRA `(.L_x_45872) ;  /* 0x00000f6000009947 */ /* 0x000fea0003800000 */
[----:B0-----:R-:W-:Y:S02]  /*4bc0*/  IADD3 R205, R205, -0x1, RZ ;  /* 0xffffffffcdcd7810 */ /* 0x001fe40007ffe0ff */
[----:B------:R-:W-:-:S03]  /*4bd0*/  FSEL R204, R213, RZ, !P0 ;  /* 0x000000ffd5cc7208 */ /* 0x000fc60004000000 */
[----:B------:R-:W-:Y:S02]  /*4be0*/  IMAD R205, R205, c[0x0][0x168], RZ ;  /* 0x00005a00cdcd7a24 */ /* 0x000fe400078e02ff */
[C---:B------:R-:W-:Y:S02]  /*4bf0*/  FADD.FTZ R234, -R204.reuse, R84 ;  /* 0x00000054ccea7221 */ /* 0x040fe40000010100 */
[C---:B------:R-:W-:Y:S01]  /*4c00*/  FADD.FTZ R236, -R204.reuse, R85 ;  /* 0x00000055ccec7221 */ /* 0x040fe20000010100 */
[----:B------:R-:W-:Y:S01]  /*4c10*/  SHF.R.S32.HI R84, RZ, 0x1f, R205 ;  /* 0x0000001fff547819 */ /* 0x000fe200000114cd */
[C---:B------:R-:W-:Y:S02]  /*4c20*/  FADD.FTZ R56, -R204.reuse, R56 ;  /* 0x00000038cc387221 */ /* 0x040fe40000010100 */
[----:B------:R-:W-:Y:S01]  /*4c30*/  FADD.FTZ R206, -R204, R57 ;  /* 0x00000039ccce7221 */ /* 0x000fe20000010100 */
[----:B------:R-:W-:Y:S01]  /*4c40*/  LEA.HI R85, R84, R205, RZ, 0x2 ;  /* 0x000000cd54557211 */ /* 0x000fe200078f10ff */
[----:B------:R-:W-:Y:S01]  /*4c50*/  HFMA2.MMA R84, -RZ, RZ, 0, 9.5367431640625e-07 ;  /* 0x00000010ff547435 */ /* 0x000fe200000001ff */
[----:B------:R-:W-:-:S02]  /*4c60*/  FADD.FTZ R58, -R204, R58 ;  /* 0x0000003acc3a7221 */ /* 0x000fc40000010100 */
[C---:B------:R-:W-:Y:S01]  /*4c70*/  FADD.FTZ R208, -R204.reuse, R59 ;  /* 0x0000003bccd07221 */ /* 0x040fe20000010100 */
[----:B------:R-:W-:Y:S01]  /*4c80*/  LEA.HI.SX32 R85, R85, R202, 0x1e ;  /* 0x000000ca55557211 */ /* 0x000fe200078ff2ff */
[C---:B------:R-:W-:Y:S02]  /*4c90*/  FADD.FTZ R60, -R204.reuse, R60 ;  /* 0x0000003ccc3c7221 */ /* 0x040fe40000010100 */
[C---:B------:R-:W-:Y:S01]  /*4ca0*/  FADD.FTZ R62, -R204.reuse, R62 ;  /* 0x0000003ecc3e7221 */ /* 0x040fe20000010100 */
[C---:B------:R-:W-:Y:S01]  /*4cb0*/  IADD3 R215, R85.reuse, 0x20, RZ ;  /* 0x0000002055d77810 */ /* 0x040fe20007ffe0ff */
[C---:B------:R-:W-:Y:S01]  /*4cc0*/  FADD.FTZ R64, -R204.reuse, R64 ;  /* 0x00000040cc407221 */ /* 0x040fe20000010100 */
[C---:B------:R-:W-:Y:S01]  /*4cd0*/  IADD3 R213, R85.reuse, 0x40, RZ ;  /* 0x0000004055d57810 */ /* 0x040fe20007ffe0ff */
[C---:B------:R-:W-:Y:S01]  /*4ce0*/  FADD.FTZ R66, -R204.reuse, R66 ;  /* 0x00000042cc427221 */ /* 0x040fe20000010100 */
[C---:B------:R-:W-:Y:S01]  /*4cf0*/  IADD3 R211, R85.reuse, 0x60, RZ ;  /* 0x0000006055d37810 */ /* 0x040fe20007ffe0ff */
[C---:B------:R-:W-:Y:S01]  /*4d00*/  FADD.FTZ R68, -R204.reuse, R68 ;  /* 0x00000044cc447221 */ /* 0x040fe20000010100 */
[----:B------:R-:W-:Y:S01]  /*4d10*/  IADD3 R209, R85, 0x80, RZ ;  /* 0x0000008055d17810 */ /* 0x000fe20007ffe0ff */
[----:B------:R-:W-:-:S02]  /*4d20*/  FADD.FTZ R218, -R204, R69 ;  /* 0x00000045ccda7221 */ /* 0x000fc40000010100 */
[C---:B------:R-:W-:Y:S02]  /*4d30*/  FADD.FTZ R70, -R204.reuse, R70 ;  /* 0x00000046cc467221 */ /* 0x040fe40000010100 */
        /* <DEDUP_REMOVED lines=8> */
[----:B------:R-:W-:Y:S02]  /*4dc0*/  FADD.FTZ R74, -R204, R74 ;  /* 0x0000004acc4a7221 */ /* 0x000fe40000010100 */
        /* <DEDUP_REMOVED lines=9> */
[----:B------:R-:W-:Y:S02]  /*4e60*/  FADD.FTZ R82, -R204, R82 ;  /* 0x00000052cc527221 */ /* 0x000fe40000010100 */
[----:B------:R-:W-:Y:S02]  /*4e70*/  FFMA.FTZ R71, R196, R71, R31 ;  /* 0x00000047c4477223 */ /* 0x000fe4000001001f */
[----:B------:R-:W-:Y:S02]  /*4e80*/  FFMA.FTZ R70, R198, R87, R161 ;  /* 0x00000057c6467223 */ /* 0x000fe400000100a1 */
[----:B------:R-:W-:Y:S02]  /*4e90*/  FFMA.FTZ R69, R199, R69, R32 ;  /* 0x00000045c7457223 */ /* 0x000fe40000010020 */
[----:B------:R-:W-:-:S02]  /*4ea0*/  FFMA.FTZ R68, R201, R59, R162 ;  /* 0x0000003bc9447223 */ /* 0x000fc400000100a2 */
[----:B------:R-:W-:-:S04]  /*4eb0*/  IMAD.WIDE.U32 R206, R85, R84, c[0x0][0x208] ;  /* 0x0000820055ce7625 */ /* 0x000fc800078e0054 */
[C---:B------:R-:W-:Y:S01]  /*4ec0*/  FADD.FTZ R224, -R204.reuse, R75 ;  /* 0x0000004bcce07221 */ /* 0x040fe20000010100 */
[----:B------:R0:W-:Y:S01]  /*4ed0*/  STG.E.128 [R206.64], R68 ;  /* 0x00000044ce007986 */ /* 0x0001e2000c101d04 */
[C---:B------:R-:W-:Y:S02]  /*4ee0*/  FADD.FTZ R86, -R204.reuse, R86 ;  /* 0x00000056cc567221 */ /* 0x040fe40000010100 */
[C---:B------:R-:W-:Y:S02]  /*4ef0*/  FADD.FTZ R72, -R204.reuse, R72 ;  /* 0x00000048cc487221 */ /* 0x040fe40000010100 */
[C---:B------:R-:W-:Y:S02]  /*4f00*/  FADD.FTZ R222, -R204.reuse, R73 ;  /* 0x00000049ccde7221 */ /* 0x040fe40000010100 */
[----:B------:R-:W-:Y:S02]  /*4f10*/  FADD.FTZ R57, -R204, R114 ;  /* 0x00000072cc397221 */ /* 0x000fe40000010100 */
[----:B------:R-:W-:-:S02]  /*4f20*/  FMUL.FTZ R75, R203, R74 ;  /* 0x0000004acb4b7220 */ /* 0x000fc40000410000 */
[C---:B------:R-:W-:Y:S02]  /*4f30*/  FADD.FTZ R76, -R204.reuse, R76 ;  /* 0x0000004ccc4c7221 */ /* 0x040fe40000010100 */
[C---:B------:R-:W-:Y:S02]  /*4f40*/  FADD.FTZ R226, -R204.reuse, R77 ;  /* 0x0000004dcce27221 */ /* 0x040fe40000010100 */
[----:B------:R-:W-:Y:S02]  /*4f50*/  FADD.FTZ R228, -R204, R79 ;  /* 0x0000004fcce47221 */ /* 0x000fe40000010100 */
[----:B------:R-:W-:Y:S01]  /*4f60*/  FMUL.FTZ R210, R203, R210 ;  /* 0x000000d2cbd27220 */ /* 0x000fe20000410000 */
[----:B0-----:R-:W-:Y:S01]  /*4f70*/  IADD3 R207, R85, 0xa0, RZ ;  /* 0x000000a055cf7810 */ /* 0x001fe20007ffe0ff */
        /* <DEDUP_REMOVED lines=19> */
[----:B------:R-:W-:-:S04]  /*50b0*/  IMAD.WIDE.U32 R214, R215, R84, c[0x0][0x208] ;  /* 0x00008200d7d67625 */ /* 0x000fc800078e0054 */
[----:B------:R-:W-:Y:S01]  /*50c0*/  FFMA.FTZ R63, R188, R63, R27 ;  /* 0x0000003fbc3f7223 */ /* 0x000fe2000001001b */
[----:B------:R-:W-:Y:S01]  /*50d0*/  STG.E.128 [R214.64], R56 ;  /* 0x00000038d6007986 */ /* 0x000fe2000c101d04 */
        /* <DEDUP_REMOVED lines=22> */
[C---:B------:R-:W-:Y:S01]  /*5240*/  FADD.FTZ R80, -R204.reuse, R80 ;  /* 0x00000050cc507221 */ /* 0x040fe20000010100 */
[----:B------:R0:W-:Y:S01]  /*5250*/  STG.E.128 [R206.64], R72 ;  /* 0x00000048ce007986 */ /* 0x0001e2000c101d04 */
[C---:B------:R-:W-:Y:S02]  /*5260*/  FADD.FTZ R230, -R204.reuse, R81 ;  /* 0x00000051cce67221 */ /* 0x040fe40000010100 */
[C---:B------:R-:W-:Y:S02]  /*5270*/  FADD.FTZ R232, -R204.reuse, R83 ;  /* 0x00000053cce87221 */ /* 0x040fe40000010100 */
[C---:B------:R-:W-:Y:S02]  /*5280*/  FADD.FTZ R94, -R204.reuse, R94 ;  /* 0x0000005ecc5e7221 */ /* 0x040fe40000010100 */
[----:B------:R-:W-:Y:S01]  /*5290*/  FADD.FTZ R246, -R204, R95 ;  /* 0x0000005fccf67221 */ /* 0x000fe20000010100 */
[----:B------:R-:W-:Y:S01]  /*52a0*/  IADD3 R95, R85, 0xe0, RZ ;  /* 0x000000e0555f7810 */ /* 0x000fe20007ffe0ff */
[----:B------:R-:W-:-:S02]  /*52b0*/  FMUL.FTZ R80, R203, R80 ;  /* 0x00000050cb507220 */ /* 0x000fc40000410000 */
[C---:B------:R-:W-:Y:S02]  /*52c0*/  FMUL.FTZ R77, R203.reuse, R230 ;  /* 0x000000e6cb4d7220 */ /* 0x040fe40000410000 */
[C---:B------:R-:W-:Y:S02]  /*52d0*/  FMUL.FTZ R79, R203.reuse, R232 ;  /* 0x000000e8cb4f7220 */ /* 0x040fe40000410000 */
[C---:B------:R-:W-:Y:S02]  /*52e0*/  FMUL.FTZ R94, R203.reuse, R94 ;  /* 0x0000005ecb5e7220 */ /* 0x040fe40000410000 */
[----:B------:R-:W-:Y:S01]  /*52f0*/  FMUL.FTZ R234, R203, R234 ;  /* 0x000000eacbea7220 */ /* 0x000fe20000410000 */
[----:B0-----:R-:W-:Y:S01]  /*5300*/  IADD3 R73, R85, 0xc0, RZ ;  /* 0x000000c055497810 */ /* 0x001fe20007ffe0ff */
[C---:B------:R-:W-:Y:S02]  /*5310*/  FMUL.FTZ R81, R203.reuse, R236 ;  /* 0x000000eccb517220 */ /* 0x040fe40000410000 */
[----:B------:R-:W-:-:S02]  /*5320*/  FMUL.FTZ R83, R203, R238 ;  /* 0x000000eecb537220 */ /* 0x000fc40000410000 */
[C---:B------:R-:W-:Y:S02]  /*5330*/  FADD.FTZ R92, -R204.reuse, R92 ;  /* 0x0000005ccc5c7221 */ /* 0x040fe40000010100 */
[C---:B------:R-:W-:Y:S02]  /*5340*/  FADD.FTZ R88, -R204.reuse, R88 ;  /* 0x00000058cc587221 */ /* 0x040fe40000010100 */
[C---:B------:R-:W-:Y:S01]  /*5350*/  FADD.FTZ R240, -R204.reuse, R89 ;  /* 0x00000059ccf07221 */ /* 0x040fe20000010100 */
[C---:B------:R-:W-:Y:S01]  /*5360*/  IADD3 R89, R85.reuse, 0x140, RZ ;  /* 0x0000014055597810 */ /* 0x040fe20007ffe0ff */
[C---:B------:R-:W-:Y:S02]  /*5370*/  FADD.FTZ R90, -R204.reuse, R90 ;  /* 0x0000005acc5a7221 */ /* 0x040fe40000010100 */
[----:B------:R-:W-:Y:S01]  /*5380*/  FADD.FTZ R242, -R204, R91 ;  /* 0x0000005bccf27221 */ /* 0x000fe20000010100 */
[----:B------:R-:W-:Y:S01]  /*5390*/  IADD3 R91, R85, 0x120, RZ ;  /* 0x00000120555b7810 */ /* 0x000fe20007ffe0ff */
[----:B------:R-:W-:-:S02]  /*53a0*/  FFMA.FTZ R79, R170, R79, R19 ;  /* 0x0000004faa4f7223 */ /* 0x000fc40000010013 */
[----:B------:R-:W-:Y:S02]  /*53b0*/  FFMA.FTZ R78, R123, R78, R150 ;  /* 0x0000004e7b4e7223 */ /* 0x000fe40000010096 */
[----:B------:R-:W-:Y:S02]  /*53c0*/  FFMA.FTZ R77, R169, R77, R20 ;  /* 0x0000004da94d7223 */ /* 0x000fe40000010014 */
[----:B------:R-:W-:Y:S02]  /*53d0*/  FFMA.FTZ R76, R124, R80, R149 ;  /* 0x000000507c4c7223 */ /* 0x000fe40000010095 */
[----:B------:R-:W-:Y:S02]  /*53e0*/  FFMA.FTZ R62, R45, R94, R144 ;  /* 0x0000005e2d3e7223 */ /* 0x000fe40000010090 */
[----:B------:R-:W-:-:S04]  /*53f0*/  IMAD.WIDE.U32 R72, R73, R84, c[0x0][0x208] ;  /* 0x0000820049487625 */ /* 0x000fc800078e0054 */
[----:B------:R-:W-:Y:S01]  /*5400*/  FADD.FTZ R244, -R204, R93 ;  /* 0x0000005dccf47221 */ /* 0x000fe20000010100 */
[----:B------:R-:W-:Y:S01]  /*5410*/  IADD3 R93, R85, 0x100, RZ ;  /* 0x00000100555d7810 */ /* 0x000fe20007ffe0ff */
[----:B------:R-:W-:Y:S01]  /*5420*/  FFMA.FTZ R83, R172, R83, R17 ;  /* 0x00000053ac537223 */ /* 0x000fe20000010011 */
[----:B------:R0:W-:Y:S01]  /*5430*/  STG.E.128 [R72.64], R76 ;  /* 0x0000004c48007986 */ /* 0x0001e2000c101d04 */
        /* <DEDUP_REMOVED lines=8> */
[C---:B------:R-:W-:Y:S01]  /*54c0*/  FADD.FTZ R250, -R204.reuse, R99 ;  /* 0x00000063ccfa7221 */ /* 0x040fe20000010100 */
[----:B0-----:R-:W-:Y:S01]  /*54d0*/  IADD3 R79, R85, 0x1a0, RZ ;  /* 0x000001a0554f7810 */ /* 0x001fe20007ffe0ff */
[----:B------:R-:W-:Y:S01]  /*54e0*/  FMUL.FTZ R92, R203, R92 ;  /* 0x0000005ccb5c7220 */ /* 0x000fe20000410000 */
[----:B------:R-:W-:Y:S01]  /*54f0*/  IADD3 R77, R85, 0x1c0, RZ ;  /* 0x000001c0554d7810 */ /* 0x000fe20007ffe0ff */
[----:B------:R-:W-:-:S02]  /*5500*/  FADD.FTZ R100, -R204, R100 ;  /* 0x00000064cc647221 */ /* 0x000fc40000010100 */
[C---:B------:R-:W-:Y:S02]  /*5510*/  FADD.FTZ R252, -R204.reuse, R101 ;  /* 0x00000065ccfc7221 */ /* 0x040fe40000010100 */
[C---:B------:R-:W-:Y:S02]  /*5520*/  FADD.FTZ R102, -R204.reuse, R102 ;  /* 0x00000066cc667221 */ /* 0x040fe40000010100 */
[----:B------:R-:W-:Y:S02]  /*5530*/  FADD.FTZ R103, -R204, R103 ;  /* 0x00000067cc677221 */ /* 0x000fe40000010100 */
[----:B------:R-:W-:Y:S01]  /*5540*/  FMUL.FTZ R88, R203, R88 ;  /* 0x00000058cb587220 */ /* 0x000fe20000410000 */
[----:B-1----:R-:W-:Y:S01]  /*5550*/  IADD3 R83, R85, 0x160, RZ ;  /* 0x0000016055537810 */ /* 0x002fe20007ffe0ff */
[----:B------:R-:W-:Y:S01]  /*5560*/  FMUL.FTZ R240, R203, R240 ;  /* 0x000000f0cbf07220 */ /* 0x000fe20000410000 */
[----:B------:R-:W-:Y:S01]  /*5570*/  IADD3 R81, R85, 0x180, RZ ;  /* 0x0000018055517810 */ /* 0x000fe20007ffe0ff */
[----:B------:R-:W-:Y:S01]  /*5580*/  FMUL.FTZ R90, R203, R90 ;  /* 0x0000005acb5a7220 */ /* 0x000fe20000410000 */
[----:B------:R-:W-:Y:S01]  /*5590*/  IADD3 R85, R85, 0x1e0, RZ ;  /* 0x000001e055557810 */ /* 0x000fe20007ffe0ff */
[----:B------:R-:W-:-:S02]  /*55a0*/  FMUL.FTZ R242, R203, R242 ;  /* 0x000000f2cbf27220 */ /* 0x000fc40000410000 */
[C---:B------:R-:W-:Y:S02]  /*55b0*/  FADD.FTZ R104, -R204.reuse, R104 ;  /* 0x00000068cc687221 */ /* 0x040fe40000010100 */
[C---:B------:R-:W-:Y:S02]  /*55c0*/  FADD.FTZ R105, -R204.reuse, R105 ;  /* 0x00000069cc697221 */ /* 0x040fe40000010100 */
[C---:B------:R-:W-:Y:S02]  /*55d0*/  FADD.FTZ R106, -R204.reuse, R106 ;  /* 0x0000006acc6a7221 */ /* 0x040fe40000010100 */
[----:B------:R-:W-:Y:S02]  /*55e0*/  FADD.FTZ R107, -R204, R107 ;  /* 0x0000006bcc6b7221 */ /* 0x000fe40000010100 */
[C---:B------:R-:W-:Y:S02]  /*55f0*/  FMUL.FTZ R244, R203.reuse, R244 ;  /* 0x000000f4cbf47220 */ /* 0x040fe40000410000 */
[----:B------:R-:W-:-:S02]  /*5600*/  FMUL.FTZ R246, R203, R246 ;  /* 0x000000f6cbf67220 */ /* 0x000fc40000410000 */
        /* <DEDUP_REMOVED lines=40> */
[----:B------:R-:W-:Y:S02]  /*5890*/  FFMA.FTZ R65, R177, R248, R12 ;  /* 0x000000f8b1417223 */ /* 0x000fe4000001000c */
[----:B------:R-:W-:Y:S02]  /*58a0*/  FFMA.FTZ R64, R44, R96, R141 ;  /* 0x000000602c407223 */ /* 0x000fe4000001008d */
        /* <DEDUP_REMOVED lines=15> */
[----:B------:R3:W-:Y:S01]  /*59a0*/  STG.E.128 [R82.64], R68 ;  /* 0x0000004452007986 */ /* 0x0007e2000c101d04 */
[----:B------:R-:W-:Y:S02]  /*59b0*/  FFMA.FTZ R74, R39, R106, R138 ;  /* 0x0000006a274a7223 */ /* 0x000fe4000001008a */
[----:B------:R-:W-:Y:S02]  /*59c0*/  FFMA.FTZ R73, R181, R105, R8 ;  /* 0x00000069b5497223 */ /* 0x000fe40000010008 */
[----:B------:R-:W-:Y:S02]  /*59d0*/  FFMA.FTZ R72, R40, R104, R137 ;  /* 0x0000006828487223 */ /* 0x000fe40000010089 */
[----:B------:R-:W-:-:S04]  /*59e0*/  IMAD.WIDE.U32 R80, R81, R84, c[0x0][0x208] ;  /* 0x0000820051507625 */ /* 0x000fc800078e0054 */
[----:B0-----:R-:W-:Y:S01]  /*59f0*/  FFMA.FTZ R59, R184, R111, R5 ;  /* 0x0000006fb83b7223 */ /* 0x001fe20000010005 */
[----:B------:R3:W-:Y:S01]  /*5a00*/  STG.E.128 [R80.64], R72 ;  /* 0x0000004850007986 */ /* 0x0007e2000c101d04 */
[----:B------:R-:W-:Y:S02]  /*5a10*/  FFMA.FTZ R58, R37, R110, R136 ;  /* 0x0000006e253a7223 */ /* 0x000fe40000010088 */
[----:B------:R-:W-:Y:S02]  /*5a20*/  FFMA.FTZ R57, R183, R109, R6 ;  /* 0x0000006db7397223 */ /* 0x000fe40000010006 */
[----:B------:R-:W-:Y:S02]  /*5a30*/  FFMA.FTZ R56, R38, R108, R135 ;  /* 0x0000006c26387223 */ /* 0x000fe40000010087 */
[----:B------:R-:W-:-:S04]  /*5a40*/  IMAD.WIDE.U32 R78, R79, R84, c[0x0][0x208] ;  /* 0x000082004f4e7625 */ /* 0x000fc800078e0054 */
[----:B-1----:R-:W-:Y:S01]  /*5a50*/  FFMA.FTZ R63, R186, R115, R3 ;  /* 0x00000073ba3f7223 */ /* 0x002fe20000010003 */
[----:B------:R3:W-:Y:S01]  /*5a60*/  STG.E.128 [R78.64], R56 ;  /* 0x000000384e007986 */ /* 0x0007e2000c101d04 */
[----:B------:R-:W-:Y:S02]  /*5a70*/  FFMA.FTZ R62, R35, R86, R134 ;  /* 0x00000056233e7223 */ /* 0x000fe40000010086 */
[----:B------:R-:W-:Y:S02]  /*5a80*/  FFMA.FTZ R61, R185, R113, R4 ;  /* 0x00000071b93d7223 */ /* 0x000fe40000010004 */
[----:B------:R-:W-:Y:S02]  /*5a90*/  FFMA.FTZ R60, R36, R112, R133 ;  /* 0x00000070243c7223 */ /* 0x000fe40000010085 */
[----:B------:R-:W-:-:S04]  /*5aa0*/  IMAD.WIDE.U32 R76, R77, R84, c[0x0][0x208] ;  /* 0x000082004d4c7625 */ /* 0x000fc800078e0054 */
[----:B--2---:R-:W-:Y:S01]  /*5ab0*/  FFMA.FTZ R67, R189, R204, R0 ;  /* 0x000000ccbd437223 */ /* 0x004fe20000010000 */
[----:B------:R3:W-:Y:S01]  /*5ac0*/  STG.E.128 [R76.64], R60 ;  /* 0x0000003c4c007986 */ /* 0x0007e2000c101d04 */
[----:B------:R-:W-:Y:S02]  /*5ad0*/  FFMA.FTZ R66, R33, R118, R132 ;  /* 0x0000007621427223 */ /* 0x000fe40000010084 */
[----:B------:R-:W-:Y:S02]  /*5ae0*/  FFMA.FTZ R65, R187, R114, R2 ;  /* 0x00000072bb417223 */ /* 0x000fe40000010002 */
[----:B------:R-:W-:Y:S02]  /*5af0*/  FFMA.FTZ R64, R34, R116, R131 ;  /* 0x0000007422407223 */ /* 0x000fe40000010083 */
[----:B------:R-:W-:-:S05]  /*5b00*/  IMAD.WIDE.U32 R84, R85, R84, c[0x0][0x208] ;  /* 0x0000820055547625 */ /* 0x000fca00078e0054 */
[----:B------:R3:W-:Y:S02]  /*5b10*/  STG.E.128 [R84.64], R64 ;  /* 0x0000004054007986 */ /* 0x0007e4000c101d04 */
.L_x_45872:
[----:B0-----:R-:W-:Y:S05]  /*5b20*/  BSYNC B0 ;  /* 0x0000000000007941 */ /* 0x001fea0003800000 */
.L_x_45871:
[----:B---3--:R-:W-:-:S04]  /*5b30*/  MOV R57, c[0x0][0x160] ;  /* 0x0000580000397a02 */ /* 0x008fc80000000f00 */
[----:B------:R-:W-:-:S04]  /*5b40*/  LEA R200, R57, R200, 0x2 ;  /* 0x000000c839c87211 */ /* 0x000fc800078e10ff */
[----:B------:R-:W-:-:S13]  /*5b50*/  ISETP.GE.AND P0, PT, R200, c[0x0][0x164], PT ;  /* 0x00005900c8007a0c */ /* 0x000fda0003f06270 */
[----:B-----5:R-:W-:Y:S01]  /*5b60*/  @P0 CALL.REL.NOINC `(.L_x_45873) ;  /* 0x0000001000000944 */ /* 0x020fe20003c00000 */
[----:B------:R-:W-:Y:S05]  /*5b70*/  BRA `(.L_x_45874) ;  /* 0xffffb87000007947 */ /* 0x000fea000383ffff */
.L_x_45873:
[----:B------:R-:W-:Y:S05]  /*5b80*/  EXIT ;  /* 0x000000000000794d */ /* 0x000fea0003800000 */
.L_x_45869:
[----:B0-----:R-:W-:Y:S01]  /*5b90*/  HFMA2.MMA R203, -RZ, RZ, 0, 5.9604644775390625e-08 ;  /* 0x00000001ffcb7435 */ /* 0x001fe200000001ff */
[----:B------:R-:W-:Y:S02]  /*5ba0*/  MOV R204, 0x1f ;  /* 0x0000001f00cc7802 */ /* 0x000fe40000000f00 */
[----:B------:R-:W-:Y:S02]  /*5bb0*/  MOV R209, 0xffffffff ;  /* 0xffffffff00d17802 */ /* 0x000fe40000000f00 */
[----:B------:R-:W-:Y:S02]  /*5bc0*/  MOV R206, 0x5be0 ;  /* 0x00005be000ce7802 */ /* 0x000fe40000000f00 */
[----:B-----5:R-:W-:Y:S05]  /*5bd0*/  CALL.REL.NOINC `($__internal_131_$__cuda_sm70_shflsync_bfly_p) ;  /* 0x00000b9000007944 */ /* 0x020fea0003c00000 */
[----:B01----:R-:W-:Y:S05]  /*5be0*/  BRA `(.L_x_45875) ;  /* 0xffffe58000007947 */ /* 0x003fea000383ffff */
.L_x_45870:
[----:B------:R-:W-:Y:S01]  /*5bf0*/  HFMA2.MMA R203, -RZ, RZ, 0, 1.1920928955078125e-07 ;  /* 0x00000002ffcb7435 */ /* 0x000fe200000001ff */
[----:B------:R-:W-:Y:S02]  /*5c00*/  MOV R204, 0x1f ;  /* 0x0000001f00cc7802 */ /* 0x000fe40000000f00 */
[----:B------:R-:W-:Y:S02]  /*5c10*/  MOV R209, 0xffffffff ;  /* 0xffffffff00d17802 */ /* 0x000fe40000000f00 */
[----:B------:R-:W-:-:S02]  /*5c20*/  MOV R206, 0x5c40 ;  /* 0x00005c4000ce7802 */ /* 0x000fc40000000f00 */
[----:B-----5:R-:W-:Y:S05]  /*5c30*/  CALL.REL.NOINC `($__internal_131_$__cuda_sm70_shflsync_bfly_p) ;  /* 0x00000b3000007944 */ /* 0x020fea0003c00000 */
[----:B01----:R-:W-:Y:S01]  /*5c40*/  FADD.FTZ R208, R208, R203 ;  /* 0x000000cbd0d07221 */ /* 0x003fe20000010000 */
[----:B------:R-:W-:Y:S01]  /*5c50*/  HFMA2.MMA R203, -RZ, RZ, 0, 2.384185791015625e-07 ;  /* 0x00000004ffcb7435 */ /* 0x000fe200000001ff */
[----:B------:R-:W-:-:S02]  /*5c60*/  MOV R204, 0x1f ;  /* 0x0000001f00cc7802 */ /* 0x000fc40000000f00 */
[----:B------:R-:W-:Y:S02]  /*5c70*/  MOV R209, 0xffffffff ;  /* 0xffffffff00d17802 */ /* 0x000fe40000000f00 */
[----:B------:R-:W-:Y:S02]  /*5c80*/  MOV R206, 0x5ca0 ;  /* 0x00005ca000ce7802 */ /* 0x000fe40000000f00 */
[----:B------:R-:W-:Y:S05]  /*5c90*/  CALL.REL.NOINC `($__internal_131_$__cuda_sm70_shflsync_bfly_p) ;  /* 0x00000ad000007944 */ /* 0x000fea0003c00000 */
[----:B01----:R-:W-:Y:S01]  /*5ca0*/  FADD.FTZ R208, R208, R203 ;  /* 0x000000cbd0d07221 */ /* 0x003fe20000010000 */
[----:B------:R-:W-:Y:S01]  /*5cb0*/  HFMA2.MMA R203, -RZ, RZ, 0, 4.76837158203125e-07 ;  /* 0x00000008ffcb7435 */ /* 0x000fe200000001ff */
[----:B------:R-:W-:Y:S02]  /*5cc0*/  MOV R204, 0x1f ;  /* 0x0000001f00cc7802 */ /* 0x000fe40000000f00 */
[----:B------:R-:W-:Y:S02]  /*5cd0*/  MOV R209, 0xffffffff ;  /* 0xffffffff00d17802 */ /* 0x000fe40000000f00 */
[----:B------:R-:W-:Y:S02]  /*5ce0*/  MOV R206, 0x5d00 ;  /* 0x00005d0000ce7802 */ /* 0x000fe40000000f00 */
[----:B------:R-:W-:Y:S05]  /*5cf0*/  CALL.REL.NOINC `($__internal_131_$__cuda_sm70_shflsync_bfly_p) ;  /* 0x00000a7000007944 */ /* 0x000fea0003c00000 */
[----:B01----:R-:W-:Y:S01]  /*5d00*/  FADD.FTZ R208, R208, R203 ;  /* 0x000000cbd0d07221 */ /* 0x003fe20000010000 */
[----:B------:R-:W-:Y:S01]  /*5d10*/  HFMA2.MMA R203, -RZ, RZ, 0, 9.5367431640625e-07 ;  /* 0x00000010ffcb7435 */ /* 0x000fe200000001ff */
[----:B------:R-:W-:-:S02]  /*5d20*/  MOV R204, 0x1f ;  /* 0x0000001f00cc7802 */ /* 0x000fc40000000f00 */
[----:B------:R-:W-:Y:S02]  /*5d30*/  MOV R209, 0xffffffff ;  /* 0xffffffff00d17802 */ /* 0x000fe40000000f00 */
[----:B------:R-:W-:Y:S02]  /*5d40*/  MOV R206, 0x5d60 ;  /* 0x00005d6000ce7802 */ /* 0x000fe40000000f00 */
[----:B------:R-:W-:Y:S05]  /*5d50*/  CALL.REL.NOINC `($__internal_131_$__cuda_sm70_shflsync_bfly_p) ;  /* 0x00000a1000007944 */ /* 0x000fea0003c00000 */
        /* <DEDUP_REMOVED lines=134> */
[----:B------:R-:W-:Y:S05]  /*65c0*/  CALL.REL.NOINC `($__internal_131_$__cuda_sm70_shflsync_bfly_p) ;  /* 0x000001a000007944 */ /* 0x000fea0003c00000 */
[----:B01----:R-:W-:Y:S01]  /*65d0*/  FADD.FTZ R208, R208, R203 ;  /* 0x000000cbd0d07221 */ /* 0x003fe20000010000 */
[----:B------:R-:W-:Y:S01]  /*65e0*/  HFMA2.MMA R203, -RZ, RZ, 0, 1.1920928955078125e-07 ;  /* 0x00000002ffcb7435 */ /* 0x000fe200000001ff */
[----:B------:R-:W-:Y:S02]  /*65f0*/  MOV R204, 0x1f ;  /* 0x0000001f00cc7802 */ /* 0x000fe40000000f00 */
[----:B------:R-:W-:Y:S02]  /*6600*/  MOV R209, 0xffffffff ;  /* 0xffffffff00d17802 */ /* 0x000fe40000000f00 */
[----:B------:R-:W-:Y:S02]  /*6610*/  MOV R206, 0x6630 ;  /* 0x0000663000ce7802 */ /* 0x000fe40000000f00 */
[----:B------:R-:W-:Y:S05]  /*6620*/  CALL.REL.NOINC `($__internal_131_$__cuda_sm70_shflsync_bfly_p) ;  /* 0x0000014000007944 */ /* 0x000fea0003c00000 */
        /* <DEDUP_REMOVED lines=18> */
[----:B01----:R-:W-:Y:S01]  /*6750*/  MOV R209, R203 ;  /* 0x000000cb00d17202 */ /* 0x003fe20000000f00 */
[----:B------:R-:W-:Y:S05]  /*6760*/  BRA `(.L_x_45876) ;  /* 0xffffe34000007947 */ /* 0x000fea000383ffff */
        .weak           $__internal_131_$__cuda_sm70_shflsync_bfly_p
        .type           $__internal_131_$__cuda_sm70_shflsync_bfly_p,@function
        .size           $__internal_131_$__cuda_sm70_shflsync_bfly_p,(.L_x_57171 - $__internal_131_$__cuda_sm70_shflsync_bfly_p)
$__internal_131_$__cuda_sm70_shflsync_bfly_p:
[----:B------:R-:W-:Y:S01]  /*6770*/  HFMA2.MMA R207, -RZ, RZ, 0, 0 ;  /* 0x00000000ffcf7435 */ /* 0x000fe200000001ff */
[----:B------:R-:W-:Y:S04]  /*6780*/  WARPSYNC R209 ;  /* 0x000000d100007348 */ /* 0x000fe80003800000 */
[----:B------:R0:W1:Y:S01]  /*6790*/  SHFL.BFLY PT, R203, R208, R203, R204 ;  /* 0x0c0000cbd0cb7389 */ /* 0x00006200000e00cc */
[----:B------:R-:W-:Y:S05]  /*67a0*/  RET.REL.NODEC R206 `(_ZN10layer_norm13ln_fwd_kernelINS_13Kernel_traitsI6__halfffffjLj2048ELj1ELj4ELj1ELj16ENS_18Kernel_traits_baseILj2048ES2_ffffjLj128EEEEELb0ELb0ELb1ELb1EEEvNS_9FwdParamsE) ;  /* 0xffff9850ce007950 */ /* 0x000fea0003c3ffff */
.L_x_45877:
        /* <DEDUP_REMOVED lines=13> */
.L_x_57171:


//--------------------- .text._ZN10layer_norm13ln_fwd_kernelINS_13Kernel_traitsI6__halfffffjLj2048ELj1ELj4ELj1ELj16ENS_18Kernel_traits_baseILj2048ES2_ffffjLj128EEEEELb0ELb1ELb0ELb0EEEvNS_9FwdParamsE --------------------------
	.section	.text._ZN10layer_norm13ln_fwd_kernelINS_13Kernel_traitsI6__halfffffjLj2048ELj1ELj4ELj1ELj16ENS_18Kernel_traits_baseILj2048ES2_ffffjLj128EEEEELb0ELb1ELb0ELb0EEEvNS_9FwdParamsE,"ax",@progbits
	.sectioninfo	@"SHI_REGISTERS=255"
	.align	128
        .global         _ZN10layer_norm13ln_fwd_kernelINS_13Kernel_traitsI6__halfffffjLj2048ELj1ELj4ELj1ELj16ENS_18Kernel_traits_baseILj2048ES2_ffffjLj128EEEEELb0ELb1ELb0ELb0EEEvNS_9FwdParamsE
        .type           _ZN10layer_norm13ln_fwd_kernelINS_13Kernel_traitsI6__halfffffjLj2048ELj1ELj4ELj1ELj16ENS_18Kernel_traits_baseILj2048ES2_ffffjLj128EEEEELb0ELb1ELb0ELb0EEEvNS_9FwdParamsE,@function
        .size           _ZN10layer_norm13ln_fwd_kernelINS_13Kernel_traitsI6__halfffffjLj2048ELj1ELj4ELj1ELj16ENS_18Kernel_traits_baseILj2048ES2_ffffjLj128EEEEELb0ELb1ELb0ELb0EEEvNS_9FwdParamsE,(.L_x_57172 - _ZN10layer_norm13ln_fwd_kernelINS_13Kernel_traitsI6__halfffffjLj2048ELj1ELj4ELj1ELj16ENS_18Kernel_traits_baseILj2048ES2_ffffjLj128EEEEELb0ELb1ELb0ELb0EEEvNS_9FwdParamsE)
        .other          _ZN10layer_norm13ln_fwd_kernelINS_13Kernel_traitsI6__halfffffjLj2048ELj1ELj4ELj1ELj16ENS_18Kernel_traits_baseILj2048ES2_ffffjLj128EEEEELb0ELb1ELb0ELb0EEEvNS_9FwdParamsE,@"STO_CUDA_ENTRY STV_DEFAULT"
_ZN10layer_norm13ln_fwd_kernelINS_13Kernel_traitsI6__halfffffjLj2048ELj1ELj4ELj1ELj16ENS_18Kernel_traits_baseILj2048ES2_ffffjLj128EEEEELb0ELb1ELb0ELb0EEEvNS_9FwdParamsE:
.text._ZN10layer_norm13ln_fwd_kernelINS_13Kernel_traitsI6__halfffffjLj2048ELj1ELj4ELj1ELj16ENS_18Kernel_traits_baseILj2048ES2_ffffjLj128EEEEELb0ELb1ELb0ELb0EEEvNS_9FwdParamsE:
        /* <DEDUP_REMOVED lines=30> */
[C---:B------:R-:W-:Y:S02]  /*01e0*/  @P1 LEA.HI.X R3, R14.reuse, c[0x0][0x21c], RZ, 0x3, P2 ;  /* 0x000087000e031a11 */ /* 0x040fe400010f1cff */
[C---:B------:R-:W-:Y:S01]  /*01f0*/  LEA R4, P2, R14.reuse, c[0x0][0x1c8], 0x3 ;  /* 0x000072000e047a11 */ /* 0x040fe200078418ff */
[C---:B------:R-:W-:Y:S02]  /*0200*/  IMAD.WIDE.U32 R54, R14.reuse, R55, c[0x0][0x1b0] ;  /* 0x00006c000e367625 */ /* 0x040fe400078e0037 */
[----:B------:R0:W5:Y:S01]  /*0210*/  @P1 LDG.E.64 R78, [R2.64] ;  /* 0x00000004024e1981 */ /* 0x000162000c1e1b00 */
[----:B------:R-:W-:-:S03]  /*0220*/  LEA.HI.X R5, R14, c[0x0][0x1cc], RZ, 0x3, P2 ;  /* 0x000073000e057a11 */ /* 0x000fc600010f1cff */
[----:B------:R-:W5:Y:S04]  /*0230*/  LDG.E.64 R54, [R54.64] ;  /* 0x0000000436367981 */ /* 0x000f68000c1e1b00 */
[----:B------:R0:W5:Y:S01]  /*0240*/  LDG.E.64 R60, [R4.64] ;  /* 0x00000004043c7981 */ /* 0x000162000c1e1b00 */
[----:B------:R-:W-:Y:S01]  /*0250*/  LOP3.LUT R14, R14, 0x20, RZ, 0xfc, !PT ;  /* 0x000000200e0e7812 */ /* 0x000fe200078efcff */
[----:B------:R-:W-:Y:S02]  /*0260*/  @!P1 CS2R R78, SRZ ;  /* 0x00000000004e9805 */ /* 0x000fe4000001ff00 */
.L_x_45879:
[----:B01----:R-:W-:Y:S05]  /*0270*/  BSYNC B0 ;  /* 0x0000000000007941 */ /* 0x003fea0003800000 */
.L_x_45878:
[----:B------:R-:W-:Y:S01]  /*0280*/  BSSY B0, `(.L_x_45880) ;  /* 0x000000f000007945 */ /* 0x000fe20003800000 */
[----:B------:R-:W-:Y:S05]  /*0290*/  @!P6 BRA `(.L_x_45881) ;  /* 0x000000d00000e947 */ /* 0x000fea0003800000 */
[----:B------:R-:W-:Y:S02]  /*02a0*/  ISETP.NE.U32.AND P1, PT, RZ, c[0x0][0x218], PT ;  /* 0x00008600ff007a0c */ /* 0x000fe40003f25070 */
[----:B------:R-:W-:Y:S02]  /*02b0*/  MOV R53, 0x8 ;  /* 0x0000000800357802 */ /* 0x000fe40000000f00 */
[----:B------:R-:W-:-:S03]  /*02c0*/  ISETP.NE.AND.EX P1, PT, RZ, c[0x0][0x21c], PT, P1 ;  /* 0x00008700ff007a0c */ /* 0x000fc60003f25310 */
[----:B------:R-:W-:-:S06]  /*02d0*/  IMAD.WIDE.U32 R52, R14, R53, c[0x0][0x1b0] ;  /* 0x00006c000e347625 */ /* 0x000fcc00078e0035 */
[----:B------:R-:W5:Y:S04]  /*02e0*/  LDG.E.64 R52, [R52.64] ;  /* 0x0000000434347981 */ /* 0x000f68000c1e1b00 */
[----:B------:R-:W-:-:S04]  /*02f0*/  @P1 LEA R2, P2, R14, c[0x0][0x218], 0x3 ;  /* 0x000086000e021a11 */ /* 0x000fc800078418ff */
[C---:B------:R-:W-:Y:S02]  /*0300*/  @P1 LEA.HI.X R3, R14.reuse, c[0x0][0x21c], RZ, 0x3, P2 ;  /* 0x000087000e031a11 */ /* 0x040fe400010f1cff */
[----:B------:R-:W-:-:S03]  /*0310*/  LEA R4, P2, R14, c[0x0][0x1c8], 0x3 ;  /* 0x000072000e047a11 */ /* 0x000fc600078418ff */
[----:B------:R0:W5:Y:S01]  /*0320*/  @P1 LDG.E.64 R72, [R2.64] ;  /* 0x0000000402481981 */ /* 0x000162000c1e1b00 */
[----:B------:R-:W-:-:S05]  /*0330*/  LEA.HI.X R5, R14, c[0x0][0x1cc], RZ, 0x3, P2 ;  /* 0x000073000e057a11 */ /* 0x000fca00010f1cff */
[----:B------:R0:W5:Y:S01]  /*0340*/  LDG.E.64 R70, [R4.64] ;  /* 0x0000000404467981 */ /* 0x000162000c1e1b00 */
[----:B------:R-:W-:Y:S01]  /*0350*/  IADD3 R14, R14, 0x20, RZ ;  /* 0x000000200e0e7810 */ /* 0x000fe20007ffe0ff */
[----:B------:R-:W-:Y:S02]  /*0360*/  @!P1 CS2R R72, SRZ ;  /* 0x0000000000489805 */ /* 0x000fe4000001ff00 */
.L_x_45881:
[----:B0-----:R-:W-:Y:S05]  /*0370*/  BSYNC B0 ;  /* 0x0000000000007941 */ /* 0x001fea0003800000 */
.L_x_45880:
[----:B------:R-:W-:Y:S01]  /*0380*/  BSSY B0, `(.L_x_45882) ;  /* 0x000000f000007945 */ /* 0x000fe20003800000 */
[----:B------:R-:W-:Y:S05]  /*0390*/  @!P5 BRA `(.L_x_45883) ;  /* 0x000000d00000d947 */ /* 0x000fea0003800000 */
[----:B------:R-:W-:Y:S01]  /*03a0*/  ISETP.NE.U32.AND P1, PT, RZ, c[0x0][0x218], PT ;  /* 0x00008600ff007a0c */ /* 0x000fe20003f25070 */
        /* <DEDUP_REMOVED lines=10> */
[----:B------:R-:W-:Y:S01]  /*0450*/  IADD3 R14, R14, 0x20, RZ ;  /* 0x000000200e0e7810 */ /* 0x000fe20007ffe0ff */
[----:B------:R-:W-:Y:S02]  /*0460*/  @!P1 CS2R R68, SRZ ;  /* 0x0000000000449805 */ /* 0x000fe4000001ff00 */
.L_x_45883:
[----:B0-----:R-:W-:Y:S05]  /*0470*/  BSYNC B0 ;  /* 0x0000000000007941 */ /* 0x001fea0003800000 */
.L_x_45882:
        /* <DEDUP_REMOVED lines=15> */
.L_x_45885:
[----:B0-----:R-:W-:Y:S05]  /*0570*/  BSYNC B0 ;  /* 0x0000000000007941 */ /* 0x001fea0003800000 */
.L_x_45884:
        /* <DEDUP_REMOVED lines=15> */
.L_x_45887:
[----:B0-----:R-:W-:Y:S05]  /*0670*/  BSYNC B0 ;  /* 0x0000000000007941 */ /* 0x001fea0003800000 */
.L_x_45886:
        /* <DEDUP_REMOVED lines=18> */
.L_x_45889:
[----:B0-----:R-:W-:Y:S05]  /*07a0*/  BSYNC B0 ;  /* 0x0000000000007941 */ /* 0x001fea0003800000 */
.L_x_45888:
        /* <DEDUP_REMOVED lines=9> */
[----:B------:R-:W-:-:S12]  /*0840*/  HFMA2.MMA R31, -RZ, RZ, 0, 4.76837158203125e-07 ;  /* 0x00000008ff1f7435 */ /* 0x000fd800000001ff */
        /* <DEDUP_REMOVED lines=10> */
.L_x_45891:
[----:B0-----:R-:W-:Y:S05]  /*08f0*/  BSYNC B0 ;  /* 0x0000000000007941 */ /* 0x001fea0003800000 */
.L_x_45890:
        /* <DEDUP_REMOVED lines=18> */
.L_x_45893:
[----:B0-----:R-:W-:Y:S05]  /*0a20*/  BSYNC B0 ;  /* 0x0000000000007941 */ /* 0x001fea0003800000 */
.L_x_45892:
        /* <DEDUP_REMOVED lines=18> */
.L_x_45895:
[----:B0-----:R-:W-:Y:S05]  /*0b50*/  BSYNC B0 ;  /* 0x0000000000007941 */ /* 0x001fea0003800000 */
.L_x_45894:
        /* <DEDUP_REMOVED lines=18> */
.L_x_45897:
[----:B0-----:R-:W-:Y:S05]  /*0c80*/  BSYNC B0 ;  /* 0x0000000000007941 */ /* 0x001fea0003800000 */
.L_x_45896:
        /* <DEDUP_REMOVED lines=18> */
.L_x_45899:
[----:B0-----:R-:W-:Y:S05]  /*0db0*/  BSYNC B0 ;  /* 0x0000000000007941 */ /* 0x001fea0003800000 */
.L_x_45898:
        /* <DEDUP_REMOVED lines=18> */
.L_x_45901:
[----:B0-----:R-:W-:Y:S05]  /*0ee0*/  BSYNC B0 ;  /* 0x0000000000007941 */ /* 0x001fea0003800000 */
.L_x_45900:
        /* <DEDUP_REMOVED lines=18> */
.L_x_45903:
[----:B0-----:R-:W-:Y:S05]  /*1010*/  BSYNC B0 ;  /* 0x0000000000007941 */ /* 0x001fea0003800000 */
.L_x_45902:
        /* <DEDUP_REMOVED lines=18> */
.L_x_45905:
[----:B0-----:R-:W-:Y:S05]  /*1140*/  BSYNC B0 ;  /* 0x0000000000007941 */ /* 0x001fea0003800000 */
.L_x_45904:
        /* <DEDUP_REMOVED lines=18> */
.L_x_45907:
[----:B0-----:R-:W-:Y:S05]  /*1270*/  BSYNC B0 ;  /* 0x0000000000007941 */ /* 0x001fea0003800000 */
.L_x_45906:
        /* <DEDUP_REMOVED lines=16> */
[----:B------:R-:W-:-:S03]  /*1380*/  @!P1 CS2R R18, SRZ ;  /* 0x0000000000129805 */ /* 0x000fc6000001ff00 */
.L_x_45909:
[----:B0-----:R-:W-:Y:S05]  /*1390*/  BSYNC B0 ;  /* 0x0000000000007941 */ /* 0x001fea0003800000 */
.L_x_45908:
[----:B------:R-:W-:-:S13]  /*13a0*/  ISETP.GE.AND P1, PT, R0, c[0x0][0x164], PT ;  /* 0x0000590000007a0c */ /* 0x000fda0003f26270 */
[----:B------:R-:W-:Y:S05]  /*13b0*/  @P1 EXIT ;  /* 0x000000000000194d */ /* 0x000fea0003800000 */
[--C-:B-----5:R-:W-:Y:S01]  /*13c0*/  SHF.R.U64 R145, R44, 0x10, R45.reuse ;  /* 0x000000102c917819 */ /* 0x120fe2000000122d */
        /* <DEDUP_REMOVED lines=17> */
[--C-:B------:R-:W-:Y:S01]  /*14e0*/  SHF.R.U64 R153, R46, 0x10, R47.reuse ;  /* 0x000000102e997819 */ /* 0x100fe2000000122f */
[----:B------:R-:W-:Y:S01]  /*14f0*/  HADD2.F32 R14, -RZ, R131.H0_H0 ;  /* 0x20000083ff0e7230 */ /* 0x000fe20000004100 */
[----:B------:R-:W-:Y:S01]  /*1500*/  SHF.R.U32.HI R149, RZ, 0x10, R47 ;  /* 0x00000010ff957819 */ /* 0x000fe2000001162f */
[----:B------:R-:W-:Y:S01]  /*1510*/  HADD2.F32 R207, -RZ, R78.H0_H0 ;  /* 0x2000004effcf7230 */ /* 0x000fe20000004100 */
[----:B------:R-:W-:Y:S01]  /*1520*/  SHF.R.U64 R45, R10, 0x10, R11 ;  /* 0x000000100a2d7819 */ /* 0x000fe2000000120b */
        /* <DEDUP_REMOVED lines=37> */
[----:B------:R-:W-:Y:S01]  /*1780*/  SHF.R.U64 R121, R6, 0x10, R7 ;  /* 0x0000001006797819 */ /* 0x000fe20000001207 */
        /* <DEDUP_REMOVED lines=31> */
[----:B------:R0:W-:Y:S01]  /*1980*/  STL [R1+0x4c], R19 ;  /* 0x00004c1301007387 */ /* 0x0001e20000100800 */
[----:B------:R-:W-:Y:S01]  /*1990*/  MOV R90, R74 ;  /* 0x0000004a005a7202 */ /* 0x000fe20000000f00 */
[----:B------:R-:W-:Y:S01]  /*19a0*/  HADD2.F32 R212, -RZ, R212.H0_H0 ;  /* 0x200000d4ffd47230 */ /* 0x000fe20000004100 */
[----:B------:R-:W-:Y:S01]  /*19b0*/  MOV R86, R76 ;  /* 0x0000004c00567202 */ /* 0x000fe20000000f00 */
[----:B------:R1:W-:Y:S01]  /*19c0*/  STL [R1+0x48], R18 ;  /* 0x0000481201007387 */ /* 0x0003e20000100800 */
[----:B------:R-:W-:Y:S01]  /*19d0*/  SHF.R.U64 R82, R76, 0x10, R77 ;  /* 0x000000104c527819 */ /* 0x000fe2000000124d */
[----:B------:R-:W-:Y:S01]  /*19e0*/  HADD2.F32 R211, -RZ, R211.H0_H0 ;  /* 0x200000d3ffd37230 */ /* 0x000fe20000004100 */
[--C-:B------:R-:W-:Y:S01]  /*19f0*/  SHF.R.U64 R206, R54, 0x10, R55.reuse ;  /* 0x0000001036ce7819 */ /* 0x100fe20000001237 */
[----:B------:R2:W-:Y:S01]  /*1a00*/  STL [R1+0x44], R62 ;  /* 0x0000443e01007387 */ /* 0x0005e20000100800 */
[----:B------:R-:W-:Y:S01]  /*1a10*/  MOV R57, R55 ;  /* 0x0000003700397202 */ /* 0x000fe20000000f00 */
[----:B0-----:R-:W-:Y:S01]  /*1a20*/  HADD2.F32 R19, -RZ, R96.H0_H0 ;  /* 0x20000060ff137230 */ /* 0x001fe20000004100 */
[----:B------:R-:W-:Y:S01]  /*1a30*/  SHF.R.U32.HI R202, RZ, 0x10, R55 ;  /* 0x00000010ffca7819 */ /* 0x000fe20000011637 */
[----:B------:R-:W-:Y:S01]  /*1a40*/  HADD2.F32 R210, -RZ, R59.H0_H0 ;  /* 0x2000003bffd27230 */ /* 0x000fe20000004100 */
[----:B------:R-:W-:Y:S01]  /*1a50*/  MOV R95, R77 ;  /* 0x0000004d005f7202 */ /* 0x000fe20000000f00 */
[----:B-1----:R-:W-:Y:S01]  /*1a60*/  HADD2.F32 R18, -RZ, R98.H0_H0 ;  /* 0x20000062ff127230 */ /* 0x002fe20000004100 */
[----:B------:R0:W-:Y:S01]  /*1a70*/  STL [R1+0x40], R19 ;  /* 0x0000401301007387 */ /* 0x0001e20000100800 */
[--C-:B------:R-:W-:Y:S01]  /*1a80*/  SHF.R.U64 R198, R52, 0x10, R53.reuse ;  /* 0x0000001034c67819 */ /* 0x100fe20000001235 */
[----:B------:R-:W-:Y:S01]  /*1a90*/  HADD2.F32 R209, -RZ, R209.H0_H0 ;  /* 0x200000d1ffd17230 */ /* 0x000fe20000004100 */
[----:B------:R-:W-:Y:S01]  /*1aa0*/  MOV R55, R53 ;  /* 0x0000003500377202 */ /* 0x000fe20000000f00 */
[----:B--2---:R-:W-:Y:S01]  /*1ab0*/  HADD2.F32 R62, -RZ, R94.H0_H0 ;  /* 0x2000005eff3e7230 */ /* 0x004fe20000004100 */
[----:B------:R1:W-:Y:S01]  /*1ac0*/  STL [R1+0x3c], R18 ;  /* 0x00003c1201007387 */ /* 0x0003e20000100800 */
[----:B------:R-:W-:Y:S01]  /*1ad0*/  SHF.R.U32.HI R194, RZ, 0x10, R53 ;  /* 0x00000010ffc27819 */ /* 0x000fe20000011635 */
[----:B------:R-:W-:Y:S01]  /*1ae0*/  HADD2.F32 R206, -RZ, R206.H0_H0 ;  /* 0x200000ceffce7230 */ /* 0x000fe20000004100 */
[----:B------:R-:W-:Y:S01]  /*1af0*/  SHF.R.U32.HI R80, RZ, 0x10, R77 ;  /* 0x00000010ff507819 */ /* 0x000fe2000001164d */
[----:B------:R2:W-:Y:S01]  /*1b00*/  STL [R1+0x38], R62 ;  /* 0x0000383e01007387 */ /* 0x0005e20000100800 */
[----:B0-----:R-:W-:Y:S01]  /*1b10*/  HADD2.F32 R19, -RZ, R99.H0_H0 ;  /* 0x20000063ff137230 */ /* 0x001fe20000004100 */
[--C-:B------:R-:W-:Y:S01]  /*1b20*/  SHF.R.U64 R190, R50, 0x10, R51.reuse ;  /* 0x0000001032be7819 */ /* 0x100fe20000001233 */
[----:B------:R-:W-:Y:S01]  /*1b30*/  HADD2.F32 R204, -RZ, R57.H0_H0 ;  /* 0x20000039ffcc7230 */ /* 0x000fe20000004100 */
[----:B------:R-:W-:Y:S01]  /*1b40*/  MOV R53, R51 ;  /* 0x0000003300357202 */ /* 0x000fe20000000f00 */
[----:B------:R-:W-:Y:S01]  /*1b50*/  HADD2.F32 R202, -RZ, R202.H0_H0 ;  /* 0x200000caffca7230 */ /* 0x000fe20000004100 */
[----:B------:R0:W-:Y:S01]  /*1b60*/  STL [R1+0x34], R19 ;  /* 0x0000341301007387 */ /* 0x0001e20000100800 */
[----:B-1----:R-:W-:Y:S01]  /*1b70*/  HADD2.F32 R18, -RZ, R92.H0_H0 ;  /* 0x2000005cff127230 */ /* 0x002fe20000004100 */
[----:B------:R-:W-:Y:S01]  /*1b80*/  SHF.R.U32.HI R186, RZ, 0x10, R51 ;  /* 0x00000010ffba7819 */ /* 0x000fe20000011633 */
[----:B------:R-:W-:Y:S01]  /*1b90*/  HADD2.F32 R198, -RZ, R198.H0_H0 ;  /* 0x200000c6ffc67230 */ /* 0x000fe20000004100 */
[----:B------:R-:W-:Y:S01]  /*1ba0*/  MOV R76, R104 ;  /* 0x00000068004c7202 */ /* 0x000fe20000000f00 */
[----:B--2---:R-:W-:Y:S01]  /*1bb0*/  HADD2.F32 R62, -RZ, R90.H0_H0 ;  /* 0x2000005aff3e7230 */ /* 0x004fe20000004100 */
[----:B------:R1:W-:Y:S01]  /*1bc0*/  STL [R1+0x30], R18 ;  /* 0x0000301201007387 */ /* 0x0003e20000100800 */
[--C-:B------:R-:W-:Y:S01]  /*1bd0*/  SHF.R.U64 R182, R48, 0x10, R49.reuse ;  /* 0x0000001030b67819 */ /* 0x100fe20000001231 */
[----:B------:R-:W-:Y:S01]  /*1be0*/  HADD2.F32 R196, -RZ, R55.H0_H0 ;  /* 0x20000037ffc47230 */ /* 0x000fe20000004100 */
[----:B------:R-:W-:Y:S01]  /*1bf0*/  MOV R51, R49 ;  /* 0x0000003100337202 */ /* 0x000fe20000000f00 */
[----:B0-----:R-:W-:Y:S01]  /*1c00*/  HADD2.F32 R19, -RZ, R88.H0_H0 ;  /* 0x20000058ff137230 */ /* 0x001fe20000004100 */
[----:B------:R0:W-:Y:S01]  /*1c10*/  STL [R1+0x2c], R62 ;  /* 0x00002c3e01007387 */ /* 0x0001e20000100800 */
[----:B------:R-:W-:Y:S01]  /*1c20*/  SHF.R.U32.HI R178, RZ, 0x10, R49 ;  /* 0x00000010ffb27819 */ /* 0x000fe20000011631 */
[----:B------:R-:W-:Y:S01]  /*1c30*/  HADD2.F32 R194, -RZ, R194.H0_H0 ;  /* 0x200000c2ffc27230 */ /* 0x000fe20000004100 */
[--C-:B------:R-:W-:Y:S01]  /*1c40*/  SHF.R.U64 R174, R38, 0x10, R39.reuse ;  /* 0x0000001026ae7819 */ /* 0x100fe20000001227 */
[----:B------:R2:W-:Y:S01]  /*1c50*/  STL [R1+0x28], R19 ;  /* 0x0000281301007387 */ /* 0x0005e20000100800 */
[----:B-1----:R-:W-:Y:S01]  /*1c60*/  HADD2.F32 R18, -RZ, R97.H0_H0 ;  /* 0x20000061ff127230 */ /* 0x002fe20000004100 */
[----:B------:R-:W-:Y:S01]  /*1c70*/  MOV R49, R39 ;  /* 0x0000002700317202 */ /* 0x000fe20000000f00 */
[----:B------:R-:W-:Y:S01]  /*1c80*/  HADD2.F32 R190, -RZ, R190.H0_H0 ;  /* 0x200000beffbe7230 */ /* 0x000fe20000004100 */
[----:B------:R-:W-:Y:S01]  /*1c90*/  SHF.R.U32.HI R170, RZ, 0x10, R39 ;  /* 0x00000010ffaa7819 */ /* 0x000fe20000011627 */
[----:B------:R-:W-:Y:S01]  /*1ca0*/  HADD2.F32 R188, -RZ, R53.H0_H0 ;  /* 0x20000035ffbc7230 */ /* 0x000fe20000004100 */
[----:B------:R1:W-:Y:S01]  /*1cb0*/  STL [R1+0x24], R18 ;  /* 0x0000241201007387 */ /* 0x0003e20000100800 */
[----:B0-----:R-:W-:Y:S01]  /*1cc0*/  HADD2.F32 R62, -RZ, R84.H0_H0 ;  /* 0x20000054ff3e7230 */ /* 0x001fe20000004100 */
[--C-:B------:R-:W-:Y:S01]  /*1cd0*/  SHF.R.U64 R165, R34, 0x10, R35.reuse ;  /* 0x0000001022a57819 */ /* 0x100fe20000001223 */
[----:B------:R-:W-:Y:S01]  /*1ce0*/  HADD2.F32 R186, -RZ, R186.H0_H0 ;  /* 0x200000baffba7230 */ /* 0x000fe20000004100 */
[----:B------:R-:W-:Y:S01]  /*1cf0*/  MOV R39, R35 ;  /* 0x0000002300277202 */ /* 0x000fe20000000f00 */
[----:B--2---:R-:W-:Y:S01]  /*1d00*/  HADD2.F32 R19, -RZ, R86.H0_H0 ;  /* 0x20000056ff137230 */ /* 0x004fe20000004100 */
[----:B------:R-:W-:Y:S01]  /*1d10*/  SHF.R.U32.HI R158, RZ, 0x10, R35 ;  /* 0x00000010ff9e7819 */ /* 0x000fe20000011623 */
[----:B------:R0:W-:Y:S01]  /*1d20*/  STL [R1+0x20], R62 ;  /* 0x0000203e01007387 */ /* 0x0001e20000100800 */
[--C-:B------:R-:W-:Y:S01]  /*1d30*/  SHF.R.U64 R154, R30, 0x10, R31.reuse ;  /* 0x000000101e9a7819 */ /* 0x100fe2000000121f */
[----:B------:R-:W-:Y:S01]  /*1d40*/  HADD2.F32 R160, -RZ, R39.H0_H0 ;  /* 0x20000027ffa07230 */ /* 0x000fe20000004100 */
[----:B------:R-:W-:Y:S01]  /*1d50*/  MOV R35, R31 ;  /* 0x0000001f00237202 */ /* 0x000fe20000000f00 */
[----:B-1----:R-:W-:Y:S01]  /*1d60*/  HADD2.F32 R18, -RZ, R82.H0_H0 ;  /* 0x20000052ff127230 */ /* 0x002fe20000004100 */
[----:B------:R-:W-:Y:S01]  /*1d70*/  SHF.R.U32.HI R150, RZ, 0x10, R31 ;  /* 0x00000010ff967819 */ /* 0x000fe2000001161f */
[----:B------:R1:W-:Y:S01]  /*1d80*/  STL [R1+0x1c], R19 ;  /* 0x00001c1301007387 */ /* 0x0003e20000100800 */
[----:B------:R-:W-:Y:S01]  /*1d90*/  SHF.R.U64 R74, R104, 0x10, R105 ;  /* 0x00000010684a7819 */ /* 0x000fe20000001269 */
[----:B------:R-:W-:Y:S01]  /*1da0*/  HADD2.F32 R152, -RZ, R35.H0_H0 ;  /* 0x20000023ff987230 */ /* 0x000fe20000004100 */
[--C-:B------:R-:W-:Y:S01]  /*1db0*/  SHF.R.U64 R146, R26, 0x10, R27.reuse ;  /* 0x000000101a927819 */ /* 0x100fe2000000121b */
[----:B0-----:R-:W-:Y:S01]  /*1dc0*/  HADD2.F32 R62, -RZ, R95.H0_H0 ;  /* 0x2000005fff3e7230 */ /* 0x001fe20000004100 */
[----:B------:R-:W-:Y:S01]  /*1dd0*/  MOV R31, R27 ;  /* 0x0000001b001f7202 */ /* 0x000fe20000000f00 */
[----:B------:R0:W-:Y:S01]  /*1de0*/  STL [R1+0x18], R18 ;  /* 0x0000181201007387 */ /* 0x0001e20000100800 */
[----:B------:R-:W-:Y:S01]  /*1df0*/  SHF.R.U32.HI R142, RZ, 0x10, R27 ;  /* 0x00000010ff8e7819 */ /* 0x000fe2000001161b */
[----:B------:R-:W-:Y:S01]  /*1e00*/  HADD2.F32 R182, -RZ, R182.H0_H0 ;  /* 0x200000b6ffb67230 */ /* 0x000fe20000004100 */
[----:B------:R-:W-:Y:S01]  /*1e10*/  MOV R93, R105 ;  /* 0x00000069005d7202 */ /* 0x000fe20000000f00 */
[----:B-1----:R-:W-:Y:S01]  /*1e20*/  HADD2.F32 R19, -RZ, R80.H0_H0 ;  /* 0x20000050ff137230 */ /* 0x002fe20000004100 */
[--C-:B------:R-:W-:Y:S01]  /*1e30*/  SHF.R.U64 R138, R22, 0x10, R23.reuse ;  /* 0x00000010168a7819 */ /* 0x100fe20000001217 */
[----:B------:R1:W-:Y:S01]  /*1e40*/  STL [R1+0x14], R62 ;  /* 0x0000143e01007387 */ /* 0x0003e20000100800 */
[----:B------:R-:W-:Y:S01]  /*1e50*/  MOV R27, R23 ;  /* 0x00000017001b7202 */ /* 0x000fe20000000f00 */
[----:B------:R-:W-:Y:S01]  /*1e60*/  HADD2.F32 R144, -RZ, R31.H0_H0 ;  /* 0x2000001fff907230 */ /* 0x000fe20000004100 */
[----:B------:R-:W-:Y:S01]  /*1e70*/  SHF.R.U32.HI R134, RZ, 0x10, R23 ;  /* 0x00000010ff867819 */ /* 0x000fe20000011617 */
[----:B0-----:R-:W-:Y:S01]  /*1e80*/  HADD2.F32 R18, -RZ, R76.H0_H0 ;  /* 0x2000004cff127230 */ /* 0x001fe20000004100 */
[----:B------:R-:W-:Y:S01]  /*1e90*/  MOV R60, R20 ;  /* 0x00000014003c7202 */ /* 0x000fe20000000f00 */
[----:B------:R0:W-:Y:S01]  /*1ea0*/  STL [R1+0x10], R19 ;  /* 0x0000101301007387 */ /* 0x0001e20000100800 */
[----:B------:R-:W-:Y:S01]  /*1eb0*/  SHF.R.U64 R129, R20, 0x10, R21 ;  /* 0x0000001014817819 */ /* 0x000fe20000001215 */
[----:B------:R-:W-:Y:S01]  /*1ec0*/  HADD2.F32 R136, -RZ, R27.H0_H0 ;  /* 0x2000001bff887230 */ /* 0x000fe20000004100 */
[----:B------:R-:W-:Y:S01]  /*1ed0*/  SHF.R.U32.HI R70, RZ, 0x10, R105 ;  /* 0x00000010ff467819 */ /* 0x000fe20000011669 */
[----:B-1----:R-:W-:Y:S01]  /*1ee0*/  HADD2.F32 R62, -RZ, R74.H0_H0 ;  /* 0x2000004aff3e7230 */ /* 0x002fe20000004100 */
[----:B------:R-:W-:Y:S01]  /*1ef0*/  MOV R140, R22 ;  /* 0x00000016008c7202 */ /* 0x000fe20000000f00 */
[----:B------:R1:W-:Y:S01]  /*1f00*/  STL [R1+0xc], R18 ;  /* 0x00000c1201007387 */ /* 0x0003e20000100800 */
[----:B------:R-:W-:Y:S01]  /*1f10*/  MOV R17, R21 ;  /* 0x0000001500117202 */ /* 0x000fe20000000f00 */
[----:B------:R-:W-:Y:S01]  /*1f20*/  HADD2.F32 R180, -RZ, R51.H0_H0 ;  /* 0x20000033ffb47230 */ /* 0x000fe20000004100 */
[----:B------:R-:W-:Y:S01]  /*1f30*/  SHF.R.U32.HI R23, RZ, 0x10, R21 ;  /* 0x00000010ff177819 */ /* 0x000fe20000011615 */
[----:B0-----:R-:W-:Y:S01]  /*1f40*/  HADD2.F32 R19, -RZ, R93.H0_H0 ;  /* 0x2000005dff137230 */ /* 0x001fe20000004100 */
[----:B------:R-:W-:Y:S01]  /*1f50*/  MOV R58, R24 ;  /* 0x00000018003a7202 */ /* 0x000fe20000000f00 */
[----:B------:R-:W-:Y:S01]  /*1f60*/  STL [R1+0x8], R62 ;  /* 0x0000083e01007387 */ /* 0x000fe20000100800 */
[--C-:B------:R-:W-:Y:S01]  /*1f70*/  SHF.R.U64 R20, R24, 0x10, R25.reuse ;  /* 0x0000001018147819 */ /* 0x100fe20000001219 */
[----:B------:R-:W-:Y:S01]  /*1f80*/  HADD2.F32 R178, -RZ, R178.H0_H0 ;  /* 0x200000b2ffb27230 */ /* 0x000fe20000004100 */
[----:B------:R-:W-:Y:S01]  /*1f90*/  MOV R208, R54 ;  /* 0x0000003600d07202 */ /* 0x000fe20000000f00 */
[----:B-1----:R-:W-:Y:S01]  /*1fa0*/  HADD2.F32 R18, -RZ, R70.H0_H0 ;  /* 0x20000046ff127230 */ /* 0x002fe20000004100 */
[----:B------:R-:W-:Y:S01]  /*1fb0*/  MOV R148, R26 ;  /* 0x0000001a00947202 */ /* 0x000fe20000000f00 */
[----:B------:R-:W-:Y:S01]  /*1fc0*/  STL [R1+0x4], R19 ;  /* 0x0000041301007387 */ /* 0x000fe20000100800 */
[----:B------:R-:W-:Y:S01]  /*1fd0*/  MOV R21, R25 ;  /* 0x0000001900157202 */ /* 0x000fe20000000f00 */
[----:B------:R-:W-:Y:S01]  /*1fe0*/  HADD2.F32 R208, -RZ, R208.H0_H0 ;  /* 0x200000d0ffd07230 */ /* 0x000fe20000004100 */
[----:B------:R-:W-:Y:S01]  /*1ff0*/  SHF.R.U32.HI R22, RZ, 0x10, R25 ;  /* 0x00000010ff167819 */ /* 0x000fe20000011619 */
[----:B------:R0:W-:Y:S01]  /*2000*/  STL [R1], R18 ;  /* 0x0000001201007387 */ /* 0x0001e20000100800 */
        /* <DEDUP_REMOVED lines=8> */
[----:B------:R-:W-:Y:S01]  /*2090*/  MOV R25, R29 ;  /* 0x0000001d00197202 */ /* 0x000fe20000000f00 */
[----:B0-----:R-:W-:Y:S01]  /*20a0*/  HADD2.F32 R18, -RZ, R23.H0_H0 ;  /* 0x20000017ff127230 */ /* 0x001fe20000004100 */
        /* <DEDUP_REMOVED lines=166> */
.L_x_45977:
[----:B------:R-:W-:Y:S01]  /*2b10*/  ISETP.NE.U32.AND P1, PT, RZ, c[0x0][0x1c0], PT ;  /* 0x00007000ff007a0c */ /* 0x000fe20003f25070 */
[----:B------:R-:W-:-:S03]  /*2b20*/  HFMA2.MMA R118, -RZ, RZ, 1.875, 0 ;  /* 0x3f800000ff767435 */ /* 0x000fc600000001ff */
[----:B------:R-:W-:Y:S01]  /*2b30*/  ISETP.NE.AND.EX P1, PT, RZ, c[0x0][0x1c4], PT, P1 ;  /* 0x00007100ff007a0c */ /* 0x000fe20003f25310 */
[----:B------:R-:W0:-:S12]  /*2b40*/  S2R R162, SR_TID.X ;  /* 0x0000000000a27919 */ /* 0x000e180000002100 */
[----:B------:R-:W-:-:S05]  /*2b50*/  @P1 MOV R116, 0x4 ;  /* 0x0000000400741802 */ /* 0x000fca0000000f00 */
[----:B------:R-:W-:-:S05]  /*2b60*/  @P1 IMAD.WIDE R116, R0, R116, c[0x0][0x1c0] ;  /* 0x0000700000741625 */ /* 0x000fca00078e0274 */
[----:B------:R1:W5:Y:S01]  /*2b70*/  @P1 LDG.E R118, [R116.64] ;  /* 0x0000000474761981 */ /* 0x000362000c1e1900 */
[----:B------:R-:W-:Y:S01]  /*2b80*/  BSSY B0, `(.L_x_45910) ;  /* 0x0000026000007945 */ /* 0x000fe20003800000 */
[----:B0-----:R-:W-:Y:S01]  /*2b90*/  LOP3.LUT R162, R162, 0x1f, RZ, 0xc0, !PT ;  /* 0x0000001fa2a27812 */ /* 0x001fe200078ec0ff */
[----:B-1----:R-:W-:-:S05]  /*2ba0*/  IMAD R116, R0, c[0x0][0x168], RZ ;  /* 0x00005a0000747a24 */ /* 0x002fca00078e02ff */
        /* <DEDUP_REMOVED lines=11> */
[----:B------:R-:W-:-:S04]  /*2c60*/  @P1 LEA R52, P2, R132, c[0x0][0x180], 0x4 ;  /* 0x0000600084341a11 */ /* 0x000fc800078420ff */
[----:B------:R-:W-:-:S05]  /*2c70*/  @P1 LEA.HI.X R53, R132, c[0x0][0x184], RZ, 0x4, P2 ;  /* 0x0000610084351a11 */ /* 0x000fca00010f24ff */
[----:B------:R0:W2:Y:S02]  /*2c80*/  @P1 LDG.E.128 R48, [R52.64] ;  /* 0x0000000434301981 */ /* 0x0000a4000c1e1d00 */
[----:B0-----:R-:W-:-:S05]  /*2c90*/  MOV R52, 0x10 ;  /* 0x0000001000347802 */ /* 0x001fca0000000f00 */
[----:B------:R-:W-:-:S06]  /*2ca0*/  IMAD.WIDE.U32 R52, R132, R52, c[0x0][0x170] ;  /* 0x00005c0084347625 */ /* 0x000fcc00078e0034 */
[----:B------:R-:W2:Y:S01]  /*2cb0*/  LDG.E.128 R52, [R52.64] ;  /* 0x0000000434347981 */ /* 0x000ea2000c1e1d00 */
[----:B------:R-:W-:Y:S02]  /*2cc0*/  ISETP.NE.U32.AND P1, PT, RZ, c[0x0][0x180], PT ;  /* 0x00006000ff007a0c */ /* 0x000fe40003f25070 */
[----:B------:R-:W-:Y:S02]  /*2cd0*/  IADD3 R119, R132, 0x20, RZ ;  /* 0x0000002084777810 */ /* 0x000fe40007ffe0ff */
[----:B------:R-:W-:Y:S01]  /*2ce0*/  ISETP.NE.AND.EX P1, PT, RZ, c[0x0][0x184], PT, P1 ;  /* 0x00006100ff007a0c */ /* 0x000fe20003f25310 */
[-C--:B--2--5:R-:W-:Y:S02]  /*2cf0*/  FMUL.FTZ R52, R52, R118.reuse ;  /* 0x0000007634347220 */ /* 0x0a4fe40000410000 */
[-C--:B------:R-:W-:Y:S02]  /*2d00*/  FMUL.FTZ R53, R53, R118.reuse ;  /* 0x0000007635357220 */ /* 0x080fe40000410000 */
[----:B------:R-:W-:-:S02]  /*2d10*/  FMUL.FTZ R54, R54, R118 ;  /* 0x0000007636367220 */ /* 0x000fc40000410000 */
[----:B------:R-:W-:Y:S02]  /*2d20*/  FMUL.FTZ R55, R55, R118 ;  /* 0x0000007637377220 */ /* 0x000fe40000410000 */
[----:B------:R-:W-:Y:S02]  /*2d30*/  FMUL.FTZ R52, R116, R52 ;  /* 0x0000003474347220 */ /* 0x000fe40000410000 */
[----:B---3--:R-:W-:Y:S02]  /*2d40*/  FMUL.FTZ R53, R166, R53 ;  /* 0x00000035a6357220 */ /* 0x008fe40000410000 */
[----:B----4-:R-:W-:Y:S02]  /*2d50*/  FMUL.FTZ R54, R164, R54 ;  /* 0x00000036a4367220 */ /* 0x010fe40000410000 */
[----:B------:R-:W-:Y:S02]  /*2d60*/  FMUL.FTZ R55, R163, R55 ;  /* 0x00000037a3377220 */ /* 0x000fe40000410000 */
[----:B------:R-:W-:-:S02]  /*2d70*/  @P1 FADD.FTZ R52, R48, R52 ;  /* 0x0000003430341221 */ /* 0x000fc40000010000 */
[----:B------:R-:W-:Y:S02]  /*2d80*/  @P1 FADD.FTZ R53, R49, R53 ;  /* 0x0000003531351221 */ /* 0x000fe40000010000 */
[----:B------:R-:W-:Y:S02]  /*2d90*/  @P1 FADD.FTZ R54, R50, R54 ;  /* 0x0000003632361221 */ /* 0x000fe40000010000 */
[----:B------:R-:W-:Y:S01]  /*2da0*/  @P1 FADD.FTZ R55, R51, R55 ;  /* 0x0000003733371221 */ /* 0x000fe20000010000 */
[----:B------:R-:W-:-:S04]  /*2db0*/  LEA R116, P1, R132, c[0x0][0x188], 0x4 ;  /* 0x0000620084747a11 */ /* 0x000fc800078220ff */
[----:B------:R-:W-:-:S05]  /*2dc0*/  LEA.HI.X R117, R132, c[0x0][0x18c], RZ, 0x4, P1 ;  /* 0x0000630084757a11 */ /* 0x000fca00008f24ff */
[----:B------:R0:W-:Y:S04]  /*2dd0*/  STG.E.128 [R116.64], R52 ;  /* 0x0000003474007986 */ /* 0x0001e8000c101d04 */
.L_x_45911:
[----:B------:R-:W-:Y:S05]  /*2de0*/  BSYNC B0 ;  /* 0x0000000000007941 */ /* 0x000fea0003800000 */
.L_x_45910:
        /* <DEDUP_REMOVED lines=8> */
[----:B------:R-:W2:Y:S04]  /*2e70*/  LDL R116, [R1+0x30] ;  /* 0x0000300001747983 */ /* 0x000ea80000100800 */
[----:B------:R-:W-:-:S04]  /*2e80*/  @P1 LEA R56, P2, R119, c[0x0][0x180], 0x4 ;  /* 0x0000600077381a11 */ /* 0x000fc800078420ff */
[----:B------:R-:W-:-:S05]  /*2e90*/  @P1 LEA.HI.X R57, R119, c[0x0][0x184], RZ, 0x4, P2 ;  /* 0x0000610077391a11 */ /* 0x000fca00010f24ff */
[----:B------:R0:W2:Y:S02]  /*2ea0*/  @P1 LDG.E.128 R48, [R56.64] ;  /* 0x0000000438301981 */ /* 0x0000a4000c1e1d00 */
[----:B0-----:R-:W-:-:S10]  /*2eb0*/  HFMA2.MMA R56, -RZ, RZ, 0, 9.5367431640625e-07 ;  /* 0x00000010ff387435 */ /* 0x001fd400000001ff */
[----:B------:R-:W-:-:S06]  /*2ec0*/  IMAD.WIDE.U32 R56, R119, R56, c[0x0][0x170] ;  /* 0x00005c0077387625 */ /* 0x000fcc00078e0038 */
[----:B------:R-:W2:Y:S01]  /*2ed0*/  LDG.E.128 R56, [R56.64] ;  /* 0x0000000438387981 */ /* 0x000ea2000c1e1d00 */
[----:B------:R-:W-:-:S04]  /*2ee0*/  ISETP.NE.U32.AND P1, PT, RZ, c[0x0][0x180], PT ;  /* 0x00006000ff007a0c */ /* 0x000fc80003f25070 */
[----:B------:R-:W-:Y:S01]  /*2ef0*/  ISETP.NE.AND.EX P1, PT, RZ, c[0x0][0x184], PT, P1 ;  /* 0x00006100ff007a0c */ /* 0x000fe20003f25310 */
[-C--:B--2--5:R-:W-:Y:S02]  /*2f00*/  FMUL.FTZ R56, R56, R118.reuse ;  /* 0x0000007638387220 */ /* 0x0a4fe40000410000 */
[-C--:B------:R-:W-:Y:S02]  /*2f10*/  FMUL.FTZ R57, R57, R118.reuse ;  /* 0x0000007639397220 */ /* 0x080fe40000410000 */
[-C--:B------:R-:W-:Y:S02]  /*2f20*/  FMUL.FTZ R58, R58, R118.reuse ;  /* 0x000000763a3a7220 */ /* 0x080fe40000410000 */
[----:B------:R-:W-:Y:S02]  /*2f30*/  FMUL.FTZ R59, R59, R118 ;  /* 0x000000763b3b7220 */ /* 0x000fe40000410000 */
[----:B------:R-:W-:Y:S02]  /*2f40*/  FMUL.FTZ R56, R164, R56 ;  /* 0x00000038a4387220 */ /* 0x000fe40000410000 */
[----:B---3--:R-:W-:-:S02]  /*2f50*/  FMUL.FTZ R57, R163, R57 ;  /* 0x00000039a3397220 */ /* 0x008fc40000410000 */
[----:B----4-:R-:W-:Y:S02]  /*2f60*/  FMUL.FTZ R58, R117, R58 ;  /* 0x0000003a753a7220 */ /* 0x010fe40000410000 */
[----:B------:R-:W-:Y:S02]  /*2f70*/  FMUL.FTZ R59, R116, R59 ;  /* 0x0000003b743b7220 */ /* 0x000fe40000410000 */
[----:B------:R-:W-:Y:S02]  /*2f80*/  @P1 FADD.FTZ R56, R48, R56 ;  /* 0x0000003830381221 */ /* 0x000fe40000010000 */
[----:B------:R-:W-:Y:S02]  /*2f90*/  @P1 FADD.FTZ R57, R49, R57 ;  /* 0x0000003931391221 */ /* 0x000fe40000010000 */
[----:B------:R-:W-:Y:S02]  /*2fa0*/  @P1 FADD.FTZ R58, R50, R58 ;  /* 0x0000003a323a1221 */ /* 0x000fe40000010000 */
[----:B------:R-:W-:Y:S01]  /*2fb0*/  @P1 FADD.FTZ R59, R51, R59 ;  /* 0x0000003b333b1221 */ /* 0x000fe20000010000 */
[----:B------:R-:W-:-:S04]  /*2fc0*/  LEA R116, P1, R119, c[0x0][0x188], 0x4 ;  /* 0x0000620077747a11 */ /* 0x000fc800078220ff */
[C---:B------:R-:W-:Y:S02]  /*2fd0*/  LEA.HI.X R117, R119.reuse, c[0x0][0x18c], RZ, 0x4, P1 ;  /* 0x0000630077757a11 */ /* 0x040fe400008f24ff */
[----:B------:R-:W-:-:S03]  /*2fe0*/  IADD3 R119, R119, 0x20, RZ ;  /* 0x0000002077777810 */ /* 0x000fc60007ffe0ff */
[----:B------:R0:W-:Y:S04]  /*2ff0*/  STG.E.128 [R116.64], R56 ;  /* 0x0000003874007986 */ /* 0x0001e8000c101d04 */
.L_x_45913:
[----:B------:R-:W-:Y:S05]  /*3000*/  BSYNC B0 ;  /* 0x0000000000007941 */ /* 0x000fea0003800000 */
.L_x_45912:
        /* <DEDUP_REMOVED lines=12> */
[----:B0-----:R-:W-:-:S05]  /*30d0*/  MOV R60, 0x10 ;  /* 0x00000010003c7802 */ /* 0x001fca0000000f00 */
        /* <DEDUP_REMOVED lines=20> */
.L_x_45915:
[----:B------:R-:W-:Y:S05]  /*3220*/  BSYNC B0 ;  /* 0x0000000000007941 */ /* 0x000fea0003800000 */
.L_x_45914:
        /* <DEDUP_REMOVED lines=33> */
.L_x_45917:
[----:B------:R-:W-:Y:S05]  /*3440*/  BSYNC B0 ;  /* 0x0000000000007941 */ /* 0x000fea0003800000 */
.L_x_45916:
        /* <DEDUP_REMOVED lines=8> */
[----:B------:R-:W2:Y:S04]  /*34d0*/  LDL R116, [R1] ;  /* 0x0000000001747983 */ /* 0x000ea80000100800 */
        /* <DEDUP_REMOVED lines=24> */
.L_x_45919:
[----:B------:R-:W-:Y:S05]  /*3660*/  BSYNC B0 ;  /* 0x0000000000007941 */ /* 0x000fea0003800000 */
.L_x_45918:
[----:B------:R-:W-:Y:S01]  /*3670*/  ISETP.GE.U32.AND P1, PT, R16, 0xc0, PT ;  /* 0x000000c01000780c */ /* 0x000fe20003f26070 */
[----:B------:R-:W-:-:S12]  /*3680*/  BSSY B0, `(.L_x_45920) ;  /* 0x000001c000007945 */ /* 0x000fd80003800000 */
[----:B------:R-:W-:Y:S05]  /*3690*/  @!P1 BRA `(.L_x_45921) ;  /* 0x000001a000009947 */ /* 0x000fea0003800000 */
[----:B------:R-:W-:-:S04]  /*36a0*/  ISETP.NE.U32.AND P1, PT, RZ, c[0x0][0x180], PT ;  /* 0x00006000ff007a0c */ /* 0x000fc80003f25070 */
[----:B------:R-:W-:-:S13]  /*36b0*/  ISETP.NE.AND.EX P1, PT, RZ, c[0x0][0x184], PT, P1 ;  /* 0x00006100ff007a0c */ /* 0x000fda0003f25310 */
[----:B------:R-:W-:-:S04]  /*36c0*/  @P1 LEA R72, P2, R119, c[0x0][0x180], 0x4 ;  /* 0x0000600077481a11 */ /* 0x000fc800078420ff */
[----:B------:R-:W-:-:S05]  /*36d0*/  @P1 LEA.HI.X R73, R119, c[0x0][0x184], RZ, 0x4, P2 ;  /* 0x0000610077491a11 */ /* 0x000fca00010f24ff */
[----:B------:R1:W2:Y:S02]  /*36e0*/  @P1 LDG.E.128 R48, [R72.64] ;  /* 0x0000000448301981 */ /* 0x0002a4000c1e1d00 */
[----:B-1----:R-:W-:-:S10]  /*36f0*/  HFMA2.MMA R72, -RZ, RZ, 0, 9.5367431640625e-07 ;  /* 0x00000010ff487435 */ /* 0x002fd400000001ff */
[----:B------:R-:W-:-:S06]  /*3700*/  IMAD.WIDE.U32 R72, R119, R72, c[0x0][0x170] ;  /* 0x00005c0077487625 */ /* 0x000fcc00078e0048 */
[----:B------:R-:W3:Y:S01]  /*3710*/  LDG.E.128 R72, [R72.64] ;  /* 0x0000000448487981 */ /* 0x000ee2000c1e1d00 */
[----:B------:R-:W-:-:S04]  /*3720*/  ISETP.NE.U32.AND P1, PT, RZ, c[0x0][0x180], PT ;  /* 0x00006000ff007a0c */ /* 0x000fc80003f25070 */
[----:B------:R-:W-:Y:S01]  /*3730*/  ISETP.NE.AND.EX P1, PT, RZ, c[0x0][0x184], PT, P1 ;  /* 0x00006100ff007a0c */ /* 0x000fe20003f25310 */
[-C--:B---3-5:R-:W-:Y:S02]  /*3740*/  FMUL.FTZ R72, R72, R118.reuse ;  /* 0x0000007648487220 */ /* 0x0a8fe40000410000 */
[-C--:B------:R-:W-:Y:S02]  /*3750*/  FMUL.FTZ R73, R73, R118.reuse ;  /* 0x0000007649497220 */ /* 0x080fe40000410000 */
[-C--:B------:R-:W-:Y:S02]  /*3760*/  FMUL.FTZ R74, R74, R118.reuse ;  /* 0x000000764a4a7220 */ /* 0x080fe40000410000 */
[----:B------:R-:W-:Y:S02]  /*3770*/  FMUL.FTZ R75, R75, R118 ;  /* 0x000000764b4b7220 */ /* 0x000fe40000410000 */
[----:B------:R-:W-:Y:S02]  /*3780*/  FMUL.FTZ R72, R252, R72 ;  /* 0x00000048fc487220 */ /* 0x000fe40000410000 */
[----:B------:R-:W-:-:S02]  /*3790*/  FMUL.FTZ R73, R251, R73 ;  /* 0x00000049fb497220 */ /* 0x000fc40000410000 */
[----:B------:R-:W-:Y:S02]  /*37a0*/  FMUL.FTZ R74, R250, R74 ;  /* 0x0000004afa4a7220 */ /* 0x000fe40000410000 */
[----:B------:R-:W-:Y:S02]  /*37b0*/  FMUL.FTZ R75, R249, R75 ;  /* 0x0000004bf94b7220 */ /* 0x000fe40000410000 */
[----:B--2---:R-:W-:Y:S02]  /*37c0*/  @P1 FADD.FTZ R72, R48, R72 ;  /* 0x0000004830481221 */ /* 0x004fe40000010000 */
[----:B------:R-:W-:Y:S02]  /*37d0*/  @P1 FADD.FTZ R73, R49, R73 ;  /* 0x0000004931491221 */ /* 0x000fe40000010000 */
[----:B------:R-:W-:Y:S02]  /*37e0*/  @P1 FADD.FTZ R74, R50, R74 ;  /* 0x0000004a324a1221 */ /* 0x000fe40000010000 */
[----:B------:R-:W-:Y:S01]  /*37f0*/  @P1 FADD.FTZ R75, R51, R75 ;  /* 0x0000004b334b1221 */ /* 0x000fe20000010000 */
[----:B0-----:R-:W-:-:S04]  /*3800*/  LEA R116, P1, R119, c[0x0][0x188], 0x4 ;  /* 0x0000620077747a11 */ /* 0x001fc800078220ff */
[C---:B------:R-:W-:Y:S02]  /*3810*/  LEA.HI.X R117, R119.reuse, c[0x0][0x18c], RZ, 0x4, P1 ;  /* 0x0000630077757a11 */ /* 0x040fe400008f24ff */
[----:B------:R-:W-:-:S03]  /*3820*/  IADD3 R119, R119, 0x20, RZ ;  /* 0x0000002077777810 */ /* 0x000fc60007ffe0ff */
[----:B------:R0:W-:Y:S04]  /*3830*/  STG.E.128 [R116.64], R72 ;  /* 0x0000004874007986 */ /* 0x0001e8000c101d04 */
.L_x_45921:
[----:B------:R-:W-:Y:S05]  /*3840*/  BSYNC B0 ;  /* 0x0000000000007941 */ /* 0x000fea0003800000 */
.L_x_45920:
        /* <DEDUP_REMOVED lines=8> */
[----:B-1----:R-:W-:-:S05]  /*38d0*/  MOV R76, 0x10 ;  /* 0x00000010004c7802 */ /* 0x002fca0000000f00 */
        /* <DEDUP_REMOVED lines=20> */
.L_x_45923:
[----:B------:R-:W-:Y:S05]  /*3a20*/  BSYNC B0 ;  /* 0x0000000000007941 */ /* 0x000fea0003800000 */
.L_x_45922:
        /* <DEDUP_REMOVED lines=29> */
.L_x_45925:
[----:B------:R-:W-:Y:S05]  /*3c00*/  BSYNC B0 ;  /* 0x0000000000007941 */ /* 0x000fea0003800000 */
.L_x_45924:
        /* <DEDUP_REMOVED lines=29> */
.L_x_45927:
[----:B------:R-:W-:Y:S05]  /*3de0*/  BSYNC B0 ;  /* 0x0000000000007941 */ /* 0x000fea0003800000 */
.L_x_45926:
        /* <DEDUP_REMOVED lines=29> */
.L_x_45929:
[----:B------:R-:W-:Y:S05]  /*3fc0*/  BSYNC B0 ;  /* 0x0000000000007941 */ /* 0x000fea0003800000 */
.L_x_45928:
        /* <DEDUP_REMOVED lines=29> */
.L_x_45931:
[----:B------:R-:W-:Y:S05]  /*41a0*/  BSYNC B0 ;  /* 0x0000000000007941 */ /* 0x000fea0003800000 */
.L_x_45930:
        /* <DEDUP_REMOVED lines=29> */
.L_x_45933:
[----:B------:R-:W-:Y:S05]  /*4380*/  BSYNC B0 ;  /* 0x0000000000007941 */ /* 0x000fea0003800000 */
.L_x_45932:
        /* <DEDUP_REMOVED lines=29> */
.L_x_45935:
[----:B------:R-:W-:Y:S05]  /*4560*/  BSYNC B0 ;  /* 0x0000000000007941 */ /* 0x000fea0003800000 */
.L_x_45934:
        /* <DEDUP_REMOVED lines=29> */
.L_x_45937:
[----:B------:R-:W-:Y:S05]  /*4740*/  BSYNC B0 ;  /* 0x0000000000007941 */ /* 0x000fea0003800000 */
.L_x_45936:
        /* <DEDUP_REMOVED lines=29> */
.L_x_45939:
[----:B------:R-:W-:Y:S05]  /*4920*/  BSYNC B0 ;  /* 0x0000000000007941 */ /* 0x000fea0003800000 */
.L_x_45938:
[----:B------:R-:W-:Y:S01]  /*4930*/  ISETP.GE.U32.AND P1, PT, R16, 0x200, PT ;  /* 0x000002001000780c */ /* 0x000fe20003f26070 */
[----:B------:R-:W-:-:S12]  /*4940*/  BSSY B0, `(.L_x_45940) ;  /* 0x000001b000007945 */ /* 0x000fd80003800000 */
[----:B------:R-:W-:Y:S05]  /*4950*/  @!P1 BRA `(.L_x_45941) ;  /* 0x0000019000009947 */ /* 0x000fea0003800000 */
[----:B------:R-:W-:-:S04]  /*4960*/  ISETP.NE.U32.AND P1, PT, RZ, c[0x0][0x180], PT ;  /* 0x00006000ff007a0c */ /* 0x000fc80003f25070 */
[----:B------:R-:W-:-:S13]  /*4970*/  ISETP.NE.AND.EX P1, PT, RZ, c[0x0][0x184], PT, P1 ;  /* 0x00006100ff007a0c */ /* 0x000fda0003f25310 */
[----:B------:R-:W-:-:S04]  /*4980*/  @P1 LEA R112, P2, R119, c[0x0][0x180], 0x4 ;  /* 0x0000600077701a11 */ /* 0x000fc800078420ff */
[----:B------:R-:W-:-:S05]  /*4990*/  @P1 LEA.HI.X R113, R119, c[0x0][0x184], RZ, 0x4, P2 ;  /* 0x0000610077711a11 */ /* 0x000fca00010f24ff */
[----:B------:R1:W2:Y:S01]  /*49a0*/  @P1 LDG.E.128 R48, [R112.64] ;  /* 0x0000000470301981 */ /* 0x0002a2000c1e1d00 */
[----:B0-----:R-:W-:-:S04]  /*49b0*/  LEA R116, P1, R119, c[0x0][0x188], 0x4 ;  /* 0x0000620077747a11 */ /* 0x001fc800078220ff */
[----:B------:R-:W-:Y:S01]  /*49c0*/  LEA.HI.X R117, R119, c[0x0][0x18c], RZ, 0x4, P1 ;  /* 0x0000630077757a11 */ /* 0x000fe200008f24ff */
        /* <DEDUP_REMOVED lines=16> */
[----:B------:R-:W-:-:S05]  /*4ad0*/  @P1 FADD.FTZ R115, R51, R115 ;  /* 0x0000007333731221 */ /* 0x000fca0000010000 */
[----:B------:R0:W-:Y:S02]  /*4ae0*/  STG.E.128 [R116.64], R112 ;  /* 0x0000007074007986 */ /* 0x0001e4000c101d04 */
.L_x_45941:
[----:B------:R-:W-:Y:S05]  /*4af0*/  BSYNC B0 ;  /* 0x0000000000007941 */ /* 0x000fea0003800000 */
.L_x_45940:
        /* <DEDUP_REMOVED lines=11> */
[----:B------:R-:W-:Y:S02]  /*4bb0*/  @P1 LOP3.LUT R15, R15, 0x200, RZ, 0xfc, !PT ;  /* 0x000002000f0f1812 */ /* 0x000fe400078efcff */
        /* <DEDUP_REMOVED lines=90> */
[----:B-----5:R0:W1:Y:S02]  /*5160*/  SHFL.BFLY PT, R118, R119, 0x1, 0x1f ;  /* 0x0c201f0077767f89 */ /* 0x02006400000e0000 */
.L_x_45978:
        /* <DEDUP_REMOVED lines=162> */
.L_x_45979:
[----:B------:R-:W-:Y:S01]  /*5b90*/  @!P6 MOV R116, 0x4 ;  /* 0x000000040074e802 */ /* 0x000fe20000000f00 */
[----:B01----:R-:W-:Y:S01]  /*5ba0*/  FADD.FTZ R119, R118, R119 ;  /* 0x0000007776777221 */ /* 0x003fe20000010000 */
[----:B------:R-:W-:Y:S01]  /*5bb0*/  ISETP.NE.AND P1, PT, RZ, UR6, PT ;  /* 0x00000006ff007c0c */ /* 0x000fe2000bf25270 */
[----:B------:R-:W-:Y:S02]  /*5bc0*/  BSSY B0, `(.L_x_45944) ;  /* 0x000001e000007945 */ /* 0x000fe40003800000 */
[----:B------:R-:W-:-:S05]  /*5bd0*/  @!P6 IMAD.WIDE R116, R0, R116, c[0x0][0x1a0] ;  /* 0x000068000074e625 */ /* 0x000fca00078e0274 */
        /* <DEDUP_REMOVED lines=11> */
[----:B------:R-:W-:Y:S01]  /*5c90*/  FSEL R119, R164, RZ, !P1 ;  /* 0x000000ffa4777208 */ /* 0x000fe20004800000 */
[----:B------:R-:W-:-:S04]  /*5ca0*/  HFMA2.MMA R162, -RZ, RZ, 0, 9.5367431640625e-07 ;  /* 0x00000010ffa27435 */ /* 0x000fc800000001ff */
[--C-:B0-----:R-:W-:Y:S02]  /*5cb0*/  FADD.FTZ R116, R52, -R119.reuse ;  /* 0x8000007734747221 */ /* 0x101fe40000010000 */
[--C-:B------:R-:W-:Y:S02]  /*5cc0*/  FADD.FTZ R117, R53, -R119.reuse ;  /* 0x8000007735757221 */ /* 0x100fe40000010000 */
        /* <DEDUP_REMOVED lines=10> */
[C---:B------:R-:W-:Y:S01]  /*5d70*/  IMAD.WIDE.U32 R162, R132.reuse, R162, c[0x0][0x208] ;  /* 0x0000820084a27625 */ /* 0x040fe200078e00a2 */
[----:B------:R-:W-:-:S04]  /*5d80*/  IADD3 R132, R132, 0x20, RZ ;  /* 0x0000002084847810 */ /* 0x000fc80007ffe0ff */
[----:B------:R0:W-:Y:S03]  /*5d90*/  STG.E.128 [R162.64], R116 ;  /* 0x00000074a2007986 */ /* 0x0001e6000c101d04 */
.L_x_45945:
[----:B------:R-:W-:Y:S05]  /*5da0*/  BSYNC B0 ;  /* 0x0000000000007941 */ /* 0x000fea0003800000 */
.L_x_45944:
[----:B------:R-:W-:Y:S01]  /*5db0*/  ISETP.GE.U32.AND P2, PT, R16, 0x40, PT ;  /* 0x000000401000780c */ /* 0x000fe20003f46070 */
[----:B------:R-:W-:-:S12]  /*5dc0*/  BSSY B0, `(.L_x_45946) ;  /* 0x0000013000007945 */ /* 0x000fd80003800000 */
[----:B------:R-:W-:Y:S05]  /*5dd0*/  @!P2 BRA `(.L_x_45947) ;  /* 0x000001100000a947 */ /* 0x000fea0003800000 */
[----:B0-----:R-:W-:Y:S02]  /*5de0*/  FSEL R119, R164, RZ, !P1 ;  /* 0x000000ffa4777208 */ /* 0x001fe40004800000 */
[----:B------:R-:W-:-:S03]  /*5df0*/  MOV R162, 0x10 ;  /* 0x0000001000a27802 */ /* 0x000fc60000000f00 */
        /* <DEDUP_REMOVED lines=15> */
.L_x_45947:
[----:B------:R-:W-:Y:S05]  /*5ef0*/  BSYNC B0 ;  /* 0x0000000000007941 */ /* 0x000fea0003800000 */
.L_x_45946:
[----:B------:R-:W-:Y:S01]  /*5f00*/  ISETP.GE.U32.AND P2, PT, R16, 0x60, PT ;  /* 0x000000601000780c */ /* 0x000fe20003f46070 */
[----:B------:R-:W-:-:S12]  /*5f10*/  BSSY B0, `(.L_x_45948) ;  /* 0x0000013000007945 */ /* 0x000fd80003800000 */
[----:B------:R-:W-:Y:S05]  /*5f20*/  @!P2 BRA `(.L_x_45949) ;  /* 0x000001100000a947 */ /* 0x000fea0003800000 */
[----:B0-----:R-:W-:Y:S01]  /*5f30*/  FSEL R119, R164, RZ, !P1 ;  /* 0x000000ffa4777208 */ /* 0x001fe20004800000 */
        /* <DEDUP_REMOVED lines=16> */
.L_x_45949:
[----:B------:R-:W-:Y:S05]  /*6040*/  BSYNC B0 ;  /* 0x0000000000007941 */ /* 0x000fea0003800000 */
.L_x_45948:
        /* <DEDUP_REMOVED lines=20> */
.L_x_45951:
[----:B------:R-:W-:Y:S05]  /*6190*/  BSYNC B0 ;  /* 0x0000000000007941 */ /* 0x000fea0003800000 */
.L_x_45950:
        /* <DEDUP_REMOVED lines=20> */
.L_x_45953:
[----:B------:R-:W-:Y:S05]  /*62e0*/  BSYNC B0 ;  /* 0x0000000000007941 */ /* 0x000fea0003800000 */
.L_x_45952:
        /* <DEDUP_REMOVED lines=20> */
.L_x_45955:
[----:B------:R-:W-:Y:S05]  /*6430*/  BSYNC B0 ;  /* 0x0000000000007941 */ /* 0x000fea0003800000 */
.L_x_45954:
        /* <DEDUP_REMOVED lines=20> */
.L_x_45957:
[----:B------:R-:W-:Y:S05]  /*6580*/  BSYNC B0 ;  /* 0x0000000000007941 */ /* 0x000fea0003800000 */
.L_x_45956:
        /* <DEDUP_REMOVED lines=20> */
.L_x_45959:
[----:B------:R-:W-:Y:S05]  /*66d0*/  BSYNC B0 ;  /* 0x0000000000007941 */ /* 0x000fea0003800000 */
.L_x_45958:
        /* <DEDUP_REMOVED lines=20> */
.L_x_45961:
[----:B------:R-:W-:Y:S05]  /*6820*/  BSYNC B0 ;  /* 0x0000000000007941 */ /* 0x000fea0003800000 */
.L_x_45960:
        /* <DEDUP_REMOVED lines=20> */
.L_x_45963:
[----:B------:R-:W-:Y:S05]  /*6970*/  BSYNC B0 ;  /* 0x0000000000007941 */ /* 0x000fea0003800000 */
.L_x_45962:
        /* <DEDUP_REMOVED lines=20> */
.L_x_45965:
[----:B------:R-:W-:Y:S05]  /*6ac0*/  BSYNC B0 ;  /* 0x0000000000007941 */ /* 0x000fea0003800000 */
.L_x_45964:
        /* <DEDUP_REMOVED lines=20> */
.L_x_45967:
[----:B------:R-:W-:Y:S05]  /*6c10*/  BSYNC B0 ;  /* 0x0000000000007941 */ /* 0x000fea0003800000 */
.L_x_45966:
        /* <DEDUP_REMOVED lines=20> */
.L_x_45969:
[----:B------:R-:W-:Y:S05]  /*6d60*/  BSYNC B0 ;  /* 0x0000000000007941 */ /* 0x000fea0003800000 */
.L_x_45968:
        /* <DEDUP_REMOVED lines=20> */
.L_x_45971:
[----:B------:R-:W-:Y:S05]  /*6eb0*/  BSYNC B0 ;  /* 0x0000000000007941 */ /* 0x000fea0003800000 */
.L_x_45970:
        /* <DEDUP_REMOVED lines=20> */
.L_x_45973:
[----:B------:R-:W-:Y:S05]  /*7000*/  BSYNC B0 ;  /* 0x0000000000007941 */ /* 0x000fea0003800000 */
.L_x_45972:
        /* <DEDUP_REMOVED lines=19> */
.L_x_45975:
[----:B------:R-:W-:Y:S05]  /*7140*/  BSYNC B0 ;  /* 0x0000000000007941 */ /* 0x000fea0003800000 */
.L_x_45974:
[----:B0-----:R-:W-:-:S10]  /*7150*/  HFMA2.MMA R116, -RZ, RZ, 0, 2.384185791015625e-07 ;  /* 0x00000004ff747435 */ /* 0x001fd400000001ff */
[----:B------:R-:W-:-:S05]  /*7160*/  IMAD R0, R116, c[0x0][0x160], R0 ;  /* 0x0000580074007a24 */ /* 0x000fca00078e0200 */
[----:B------:R-:W-:-:S13]  /*7170*/  ISETP.GE.AND P1, PT, R0, c[0x0][0x164], PT ;  /* 0x0000590000007a0c */ /* 0x000fda0003f26270 */
[----:B------:R-:W-:Y:S01]  /*7180*/  @P1 CALL.REL.NOINC `(.L_x_45976) ;  /* 0x0000001000001944 */ /* 0x000fe20003c00000 */
[----:B------:R-:W-:Y:S05]  /*7190*/  BRA `(.L_x_45977) ;  /* 0xffffb97000007947 */ /* 0x000fea000383ffff */
.L_x_45976:
[----:B------:R-:W-:Y:S05]  /*71a0*/  EXIT ;  /* 0x000000000000794d */ /* 0x000fea0003800000 */
.L_x_45942:
[----:B------:R-:W-:Y:S01]  /*71b0*/  HFMA2.MMA R162, -RZ, RZ, 0, 1.847743988037109375e-06 ;  /* 0x0000001fffa27435 */ /* 0x000fe200000001ff */
[----:B-----5:R-:W-:Y:S02]  /*71c0*/  MOV R118, 0x1 ;  /* 0x0000000100767802 */ /* 0x020fe40000000f00 */
[----:B------:R-:W-:Y:S02]  /*71d0*/  MOV R117, 0xffffffff ;  /* 0xffffffff00757802 */ /* 0x000fe40000000f00 */
[----:B------:R-:W-:Y:S02]  /*71e0*/  MOV R116, 0x7200 ;  /* 0x0000720000747802 */ /* 0x000fe40000000f00 */
[----:B------:R-:W-:Y:S05]  /*71f0*/  CALL.REL.NOINC `($__internal_132_$__cuda_sm70_shflsync_bfly_p) ;  /* 0x00000c6000007944 */ /* 0x000fea0003c00000 */
[----:B-1----:R-:W-:Y:S05]  /*7200*/  BRA `(.L_x_45978) ;  /* 0xffffdf6000007947 */ /* 0x002fea000383ffff */
.L_x_45943:
[----:B------:R-:W-:Y:S01]  /*7210*/  HFMA2.MMA R118, -RZ, RZ, 0, 1.1920928955078125e-07 ;  /* 0x00000002ff767435 */ /* 0x000fe200000001ff */
[----:B------:R-:W-:Y:S02]  /*7220*/  MOV R162, 0x1f ;  /* 0x0000001f00a27802 */ /* 0x000fe40000000f00 */
[----:B------:R-:W-:Y:S02]  /*7230*/  MOV R117, 0xffffffff ;  /* 0xffffffff00757802 */ /* 0x000fe40000000f00 */
[----:B------:R-:W-:-:S02]  /*7240*/  MOV R116, 0x7260 ;  /* 0x0000726000747802 */ /* 0x000fc40000000f00 */
[----:B------:R-:W-:Y:S05]  /*7250*/  CALL.REL.NOINC `($__internal_132_$__cuda_sm70_shflsync_bfly_p) ;  /* 0x00000c0000007944 */ /* 0x000fea0003c00000 */
[----:B-1----:R-:W-:Y:S01]  /*7260*/  FADD.FTZ R119, R119, R118 ;  /* 0x0000007677777221 */ /* 0x002fe20000010000 */
[----:B------:R-:W-:Y:S01]  /*7270*/  HFMA2.MMA R118, -RZ, RZ, 0, 2.384185791015625e-07 ;  /* 0x00000004ff767435 */ /* 0x000fe200000001ff */
[----:B------:R-:W-:-:S02]  /*7280*/  MOV R162, 0x1f ;  /* 0x0000001f00a27802 */ /* 0x000fc40000000f00 */
[----:B------:R-:W-:Y:S02]  /*7290*/  MOV R117, 0xffffffff ;  /* 0xffffffff00757802 */ /* 0x000fe40000000f00 */
[----:B------:R-:W-:Y:S02]  /*72a0*/  MOV R116, 0x72c0 ;  /* 0x000072c000747802 */ /* 0x000fe40000000f00 */
[----:B------:R-:W-:Y:S05]  /*72b0*/  CALL.REL.NOINC `($__internal_132_$__cuda_sm70_shflsync_bfly_p) ;  /* 0x00000ba000007944 */ /* 0x000fea0003c00000 */
[----:B-1----:R-:W-:Y:S01]  /*72c0*/  FADD.FTZ R119, R119, R118 ;  /* 0x0000007677777221 */ /* 0x002fe20000010000 */
[----:B------:R-:W-:Y:S01]  /*72d0*/  HFMA2.MMA R118, -RZ, RZ, 0, 4.76837158203125e-07 ;  /* 0x00000008ff767435 */ /* 0x000fe200000001ff */
[----:B------:R-:W-:Y:S02]  /*72e0*/  MOV R162, 0x1f ;  /* 0x0000001f00a27802 */ /* 0x000fe40000000f00 */
[----:B------:R-:W-:Y:S02]  /*72f0*/  MOV R117, 0xffffffff ;  /* 0xffffffff00757802 */ /* 0x000fe40000000f00 */
[----:B------:R-:W-:Y:S02]  /*7300*/  MOV R116, 0x7320 ;  /* 0x0000732000747802 */ /* 0x000fe40000000f00 */
[----:B------:R-:W-:Y:S05]  /*7310*/  CALL.REL.NOINC `($__internal_132_$__cuda_sm70_shflsync_bfly_p) ;  /* 0x00000b4000007944 */ /* 0x000fea0003c00000 */
[----:B-1----:R-:W-:Y:S01]  /*7320*/  FADD.FTZ R119, R119, R118 ;  /* 0x0000007677777221 */ /* 0x002fe20000010000 */
[----:B------:R-:W-:Y:S01]  /*7330*/  HFMA2.MMA R118, -RZ, RZ, 0, 9.5367431640625e-07 ;  /* 0x00000010ff767435 */ /* 0x000fe200000001ff */
[----:B------:R-:W-:-:S02]  /*7340*/  MOV R162, 0x1f ;  /* 0x0000001f00a27802 */ /* 0x000fc40000000f00 */
[----:B------:R-:W-:Y:S02]  /*7350*/  MOV R117, 0xffffffff ;  /* 0xffffffff00757802 */ /* 0x000fe40000000f00 */
[----:B------:R-:W-:Y:S02]  /*7360*/  MOV R116, 0x7380 ;  /* 0x0000738000747802 */ /* 0x000fe40000000f00 */
[----:B------:R-:W-:Y:S05]  /*7370*/  CALL.REL.NOINC `($__internal_132_$__cuda_sm70_shflsync_bfly_p) ;  /* 0x00000ae000007944 */ /* 0x000fea0003c00000 */
        /* <DEDUP_REMOVED lines=146> */
[----:B------:R-:W-:Y:S02]  /*7ca0*/  MOV R117, 0xffffffff ;  /* 0xffffffff00757802 */ /* 0x000fe40000000f00 */
[----:B------:R-:W-:Y:S02]  /*7cb0*/  MOV R116, 0x7cd0 ;  /* 0x00007cd000747802 */ /* 0x000fe40000000f00 */
[----:B------:R-:W-:Y:S05]  /*7cc0*/  CALL.REL.NOINC `($__internal_132_$__cuda_sm70_shflsync_bfly_p) ;  /* 0x0000019000007944 */ /* 0x000fea0003c00000 */
[----:B-1----:R-:W-:Y:S01]  /*7cd0*/  FADD.FTZ R119, R119, R118 ;  /* 0x0000007677777221 */ /* 0x002fe20000010000 */
[----:B------:R-:W-:Y:S01]  /*7ce0*/  HFMA2.MMA R118, -RZ, RZ, 0, 1.1920928955078125e-07 ;  /* 0x00000002ff767435 */ /* 0x000fe200000001ff */
[----:B------:R-:W-:Y:S02]  /*7cf0*/  MOV R162, 0x1f ;  /* 0x0000001f00a27802 */ /* 0x000fe40000000f00 */
[----:B------:R-:W-:Y:S02]  /*7d00*/  MOV R117, 0xffffffff ;  /* 0xffffffff00757802 */ /* 0x000fe40000000f00 */
[----:B------:R-:W-:Y:S02]  /*7d10*/  MOV R116, 0x7d30 ;  /* 0x00007d3000747802 */ /* 0x000fe40000000f00 */
        /* <DEDUP_REMOVED lines=19> */
[----:B-1----:R-:W-:Y:S05]  /*7e50*/  BRA `(.L_x_45979) ;  /* 0xffffdd3000007947 */ /* 0x002fea000383ffff */
        .weak           $__internal_132_$__cuda_sm70_shflsync_bfly_p
        .type           $__internal_132_$__cuda_sm70_shflsync_bfly_p,@function
        .size           $__internal_132_$__cuda_sm70_shflsync_bfly_p,(.L_x_57172 - $__internal_132_$__cuda_sm70_shflsync_bfly_p)
$__internal_132_$__cuda_sm70_shflsync_bfly_p:
[----:B------:R-:W-:Y:S04]  /*7e60*/  WARPSYNC R117 ;  /* 0x0000007500007348 */ /* 0x000fe80003800000 */
[----:B------:R0:W1:Y:S02]  /*7e70*/  SHFL.BFLY PT, R118, R119, R118, R162 ;  /* 0x0c00007677767389 */ /* 0x00006400000e00a2 */
[----:B0-----:R-:W-:-:S06]  /*7e80*/  HFMA2.MMA R117, -RZ, RZ, 0, 0 ;  /* 0x00000000ff757435 */ /* 0x001fcc00000001ff */
[----:B------:R-:W-:Y:S05]  /*7e90*/  RET.REL.NODEC R116 `(_ZN10layer_norm13ln_fwd_kernelINS_13Kernel_traitsI6__halfffffjLj2048ELj1ELj4ELj1ELj16ENS_18Kernel_traits_baseILj2048ES2_ffffjLj128EEEEELb0ELb1ELb0ELb0EEEvNS_9FwdParamsE) ;  /* 0xffff816074007950 */ /* 0x000fea0003c3ffff */
.L_x_45980:
        /* <DEDUP_REMOVED lines=14> */
.L_x_57172:


//--------------------- .text._ZN10layer_norm13ln_fwd_kernelINS_13Kernel_traitsI6__halfffffjLj2048ELj1ELj4ELj1ELj16ENS_18Kernel_traits_baseILj2048ES2_ffffjLj128EEEEELb0ELb1ELb0ELb1EEEvNS_9FwdParamsE --------------------------
	.section	.text._ZN10layer_norm13ln_fwd_kernelINS_13Kernel_traitsI6__halfffffjLj2048ELj1ELj4ELj1ELj16ENS_18Kernel_traits_baseILj2048ES2_ffffjLj128EEEEELb0ELb1ELb0ELb1EEEvNS_9FwdParamsE,"ax",@progbits
	.sectioninfo	@"SHI_REGISTERS=255"
	.align	128
        .global         _ZN10layer_norm13ln_fwd_kernelINS_13Kernel_traitsI6__halfffffjLj2048ELj1ELj4ELj1ELj16ENS_18Kernel_traits_baseILj2048ES2_ffffjLj128EEEEELb0ELb1ELb0ELb1EEEvNS_9FwdParamsE
        .type           _ZN10layer_norm13ln_fwd_kernelINS_13Kernel_traitsI6__halfffffjLj2048ELj1ELj4ELj1ELj16ENS_18Kernel_traits_baseILj2048ES2_ffffjLj128EEEEELb0ELb1ELb0ELb1EEEvNS_9FwdParamsE,@function
        .size           _ZN10layer_norm13ln_fwd_kernelINS_13Kernel_traitsI6__halfffffjLj2048ELj1ELj4ELj1ELj16ENS_18Kernel_traits_baseILj2048ES2_ffffjLj128EEEEELb0ELb1ELb0ELb1EEEvNS_9FwdParamsE,(.L_x_57173 - _ZN10layer_norm13ln_fwd_kernelINS_13Kernel_traitsI6__halfffffjLj2048ELj1ELj4ELj1ELj16ENS_18Kernel_traits_baseILj2048ES2_ffffjLj128EEEEELb0ELb1ELb0ELb1EEEvNS_9FwdParamsE)
        .other          _ZN10layer_norm13ln_fwd_kernelINS_13Kernel_traitsI6__halfffffjLj2048ELj1ELj4ELj1ELj16ENS_18Kernel_traits_baseILj2048ES2_ffffjLj128EEEEELb0ELb1ELb0ELb1EEEvNS_9FwdParamsE,@"STO_CUDA_ENTRY STV_DEFAULT"
_ZN10layer_norm13ln_fwd_kernelINS_13Kernel_traitsI6__halfffffjLj2048ELj1ELj4ELj1ELj16ENS_18Kernel_traits_baseILj2048ES2_ffffjLj128EEEEELb0ELb1ELb0ELb1EEEvNS_9FwdParamsE:
.text._ZN10layer_norm13ln_fwd_kernelINS_13Kernel_traitsI6__halfffffjLj2048ELj1ELj4ELj1ELj16ENS_18Kernel_traits_baseILj2048ES2_ffffjLj128EEEEELb0ELb1ELb0ELb1EEEvNS_9FwdParamsE:
[----:B------:R-:W-:Y:S02]  /*0000*/  MOV R1, c[0x0][0x28] ;  /* 0x00000a0000017a02 */ /* 0x000fe40000000f00 */
[----:B------:R-:W0:Y:S01]  /*0010*/  S2R R131, SR_TID.X ;  /* 0x0000000000837919 */ /* 0x000e220000002100 */
[----:B------:R-:W-:Y:S01]  /*0020*/  ISETP.NE.U32.AND P0, PT, RZ, c[0x0][0x218], PT ;  /* 0x00008600ff007a0c */ /* 0x000fe20003f05070 */
[----:B------:R-:W-:Y:S01]  /*0030*/  ULDC.64 UR4, c[0x0][0x118] ;  /* 0x0000460000047ab9 */ /* 0x000fe20000000a00 */
[----:B------:R-:W-:Y:S02]  /*0040*/  IADD3 R1, R1, -0x88, RZ ;  /* 0xffffff7801017810 */ /* 0x000fe40007ffe0ff */
[----:B------:R-:W-:Y:S02]  /*0050*/  ISETP.NE.AND.EX P0, PT, RZ, c[0x0][0x21c], PT, P0 ;  /* 0x00008700ff007a0c */ /* 0x000fe40003f05300 */
[----:B0-----:R-:W-:-:S04]  /*0060*/  LOP3.LUT R41, R131, 0x1f, RZ, 0xc0, !PT ;  /* 0x0000001f83297812 */ /* 0x001fc800078ec0ff */
[----:B------:R-:W-:-:S07]  /*0070*/  LOP3.LUT R34, R41, 0x20, RZ, 0xfc, !PT ;  /* 0x0000002029227812 */ /* 0x000fce00078efcff */
[C---:B------:R-:W-:Y:S02]  /*0080*/  @P0 LEA R6, P1, R41.reuse, c[0x0][0x218], 0x3 ;  /* 0x0000860029060a11 */ /* 0x040fe400078218ff */
[C---:B------:R-:W-:Y:S02]  /*0090*/  @P0 LEA R8, P2, R34.reuse, c[0x0][0x218], 0x3 ;  /* 0x0000860022080a11 */ /* 0x040fe400078418ff */
[C---:B------:R-:W-:Y:S02]  /*00a0*/  LOP3.LUT R36, R41.reuse, 0x60, RZ, 0xfc, !PT ;  /* 0x0000006029247812 */ /* 0x040fe400078efcff */
[----:B------:R-:W-:Y:S02]  /*00b0*/  LOP3.LUT R35, R41, 0x40, RZ, 0xfc, !PT ;  /* 0x0000004029237812 */ /* 0x000fe400078efcff */
[----:B------:R-:W-:Y:S02]  /*00c0*/  @P0 LEA.HI.X R9, R34, c[0x0][0x21c], RZ, 0x3, P2 ;  /* 0x0000870022090a11 */ /* 0x000fe400010f1cff */
[----:B------:R-:W-:-:S02]  /*00d0*/  @P0 IADD3.X R7, RZ, c[0x0][0x21c], RZ, P1, !PT ;  /* 0x00008700ff070a10 */ /* 0x000fc40000ffe4ff */
[C---:B------:R-:W-:Y:S01]  /*00e0*/  @P0 LEA R4, P2, R36.reuse, c[0x0][0x218], 0x3 ;  /* 0x0000860024040a11 */ /* 0x040fe200078418ff */
[----:B------:R0:W5:Y:S01]  /*00f0*/  @P0 LDG.E.64 R74, [R8.64] ;  /* 0x00000004084a0981 */ /* 0x000162000c1e1b00 */
[----:B------:R-:W-:Y:S02]  /*0100*/  @P0 LEA R2, P1, R35, c[0x0][0x218], 0x3 ;  /* 0x0000860023020a11 */ /* 0x000fe400078218ff */
[C---:B------:R-:W-:Y:S01]  /*0110*/  LOP3.LUT R38, R41.reuse, 0xa0, RZ, 0xfc, !PT ;  /* 0x000000a029267812 */ /* 0x040fe200078efcff */
[----:B------:R1:W5:Y:S01]  /*0120*/  @P0 LDG.E.64 R134, [R6.64] ;  /* 0x0000000406860981 */ /* 0x000362000c1e1b00 */
[----:B------:R-:W-:Y:S02]  /*0130*/  LOP3.LUT R37, R41, 0x80, RZ, 0xfc, !PT ;  /* 0x0000008029257812 */ /* 0x000fe400078efcff */
[----:B------:R-:W-:Y:S02]  /*0140*/  @P0 LEA.HI.X R5, R36, c[0x0][0x21c], RZ, 0x3, P2 ;  /* 0x0000870024050a11 */ /* 0x000fe400010f1cff */
[----:B------:R-:W-:-:S02]  /*0150*/  @P0 LEA.HI.X R3, R35, c[0x0][0x21c], RZ, 0x3, P1 ;  /* 0x0000870023030a11 */ /* 0x000fc400008f1cff */
[C---:B------:R-:W-:Y:S02]  /*0160*/  @P0 LEA R14, P2, R38.reuse, c[0x0][0x218], 0x3 ;  /* 0x00008600260e0a11 */ /* 0x040fe400078418ff */
[----:B------:R-:W-:Y:S01]  /*0170*/  @P0 LEA R12, P1, R37, c[0x0][0x218], 0x3 ;  /* 0x00008600250c0a11 */ /* 0x000fe200078218ff */
[----:B------:R-:W5:Y:S01]  /*0180*/  @P0 LDG.E.64 R4, [R4.64] ;  /* 0x0000000404040981 */ /* 0x000f62000c1e1b00 */
[C---:B------:R-:W-:Y:S02]  /*0190*/  LOP3.LUT R44, R41.reuse, 0xe0, RZ, 0xfc, !PT ;  /* 0x000000e0292c7812 */ /* 0x040fe400078efcff */
[----:B------:R-:W-:Y:S01]  /*01a0*/  LOP3.LUT R39, R41, 0xc0, RZ, 0xfc, !PT ;  /* 0x000000c029277812 */ /* 0x000fe200078efcff */
[----:B------:R-:W5:Y:S01]  /*01b0*/  @P0 LDG.E.64 R2, [R2.64] ;  /* 0x0000000402020981 */ /* 0x000f62000c1e1b00 */
[----:B------:R-:W-:Y:S02]  /*01c0*/  @P0 LEA.HI.X R15, R38, c[0x0][0x21c], RZ, 0x3, P2 ;  /* 0x00008700260f0a11 */ /* 0x000fe400010f1cff */
[----:B------:R-:W-:-:S02]  /*01d0*/  @P0 LEA.HI.X R13, R37, c[0x0][0x21c], RZ, 0x3, P1 ;  /* 0x00008700250d0a11 */ /* 0x000fc400008f1cff */
[C---:B------:R-:W-:Y:S01]  /*01e0*/  @P0 LEA R18, P2, R44.reuse, c[0x0][0x218], 0x3 ;  /* 0x000086002c120a11 */ /* 0x040fe200078418ff */
[----:B0-----:R0:W5:Y:S01]  /*01f0*/  @P0 LDG.E.64 R8, [R14.64] ;  /* 0x000000040e080981 */ /* 0x001162000c1e1b00 */
[----:B------:R-:W-:Y:S02]  /*0200*/  @P0 LEA R10, P1, R39, c[0x0][0x218], 0x3 ;  /* 0x00008600270a0a11 */ /* 0x000fe400078218ff */
[C---:B------:R-:W-:Y:S01]  /*0210*/  LOP3.LUT R46, R41.reuse, 0x120, RZ, 0xfc, !PT ;  /* 0x00000120292e7812 */ /* 0x040fe200078efcff */
[----:B-1----:R1:W5:Y:S01]  /*0220*/  @P0 LDG.E.64 R6, [R12.64] ;  /* 0x000000040c060981 */ /* 0x002362000c1e1b00 */
[----:B------:R-:W-:Y:S02]  /*0230*/  LOP3.LUT R45, R41, 0x100, RZ, 0xfc, !PT ;  /* 0x00000100292d7812 */ /* 0x000fe400078efcff */
[----:B------:R-:W-:Y:S02]  /*0240*/  @P0 LEA.HI.X R19, R44, c[0x0][0x21c], RZ, 0x3, P2 ;  /* 0x000087002c130a11 */ /* 0x000fe400010f1cff */
[----:B------:R-:W-:-:S02]  /*0250*/  @P0 LEA.HI.X R11, R39, c[0x0][0x21c], RZ, 0x3, P1 ;  /* 0x00008700270b0a11 */ /* 0x000fc400008f1cff */
[C---:B------:R-:W-:Y:S02]  /*0260*/  @P0 LEA R16, P2, R46.reuse, c[0x0][0x218], 0x3 ;  /* 0x000086002e100a11 */ /* 0x040fe400078418ff */
[----:B------:R-:W-:Y:S01]  /*0270*/  @P0 LEA R20, P1, R45, c[0x0][0x218], 0x3 ;  /* 0x000086002d140a11 */ /* 0x000fe200078218ff */
[----:B-1----:R1:W5:Y:S01]  /*0280*/  @P0 LDG.E.64 R12, [R18.64] ;  /* 0x00000004120c0981 */ /* 0x002362000c1e1b00 */
[C---:B------:R-:W-:Y:S02]  /*0290*/  LOP3.LUT R68, R41.reuse, 0x160, RZ, 0xfc, !PT ;  /* 0x0000016029447812 */ /* 0x040fe400078efcff */
[----:B------:R-:W-:Y:S01]  /*02a0*/  LOP3.LUT R47, R41, 0x140, RZ, 0xfc, !PT ;  /* 0x00000140292f7812 */ /* 0x000fe200078efcff */
[----:B------:R-:W5:Y:S01]  /*02b0*/  @P0 LDG.E.64 R10, [R10.64] ;  /* 0x000000040a0a0981 */ /* 0x000f62000c1e1b00 */
[----:B------:R-:W-:Y:S02]  /*02c0*/  @P0 LEA.HI.X R17, R46, c[0x0][0x21c], RZ, 0x3, P2 ;  /* 0x000087002e110a11 */ /* 0x000fe400010f1cff */
[----:B------:R-:W-:-:S02]  /*02d0*/  @P0 LEA.HI.X R21, R45, c[0x0][0x21c], RZ, 0x3, P1 ;  /* 0x000087002d150a11 */ /* 0x000fc400008f1cff */
[C---:B------:R-:W-:Y:S02]  /*02e0*/  @P0 LEA R26, P2, R68.reuse, c[0x0][0x218], 0x3 ;  /* 0x00008600441a0a11 */ /* 0x040fe400078418ff */
[----:B------:R-:W-:Y:S01]  /*02f0*/  @P0 LEA R24, P1, R47, c[0x0][0x218], 0x3 ;  /* 0x000086002f180a11 */ /* 0x000fe200078218ff */
[----:B0-----:R0:W5:Y:S01]  /*0300*/  @P0 LDG.E.64 R14, [R20.64] ;  /* 0x00000004140e0981 */ /* 0x001162000c1e1b00 */
        /* <DEDUP_REMOVED lines=14> */
[C---:B------:R-:W-:Y:S01]  /*03f0*/  @P0 LEA R32, P1, R71.reuse, c[0x0][0x218], 0x3 ;  /* 0x0000860047200a11 */ /* 0x040fe200078218ff */
[----:B-1----:R1:W5:Y:S01]  /*0400*/  @P0 LDG.E.64 R24, [R30.64] ;  /* 0x000000041e180981 */ /* 0x002362000c1e1b00 */
[----:B------:R-:W-:Y:S02]  /*0410*/  @P0 LEA.HI.X R29, R72, c[0x0][0x21c], RZ, 0x3, P2 ;  /* 0x00008700481d0a11 */ /* 0x000fe400010f1cff */
[----:B------:R-:W-:Y:S01]  /*0420*/  @P0 LEA.HI.X R33, R71, c[0x0][0x21c], RZ, 0x3, P1 ;  /* 0x0000870047210a11 */ /* 0x000fe200008f1cff */
[----:B------:R-:W5:Y:S04]  /*0430*/  @P0 LDG.E.64 R22, [R22.64] ;  /* 0x0000000416160981 */ /* 0x000f68000c1e1b00 */
[----:B0-----:R1:W5:Y:S04]  /*0440*/  @P0 LDG.E.64 R26, [R32.64] ;  /* 0x00000004201a0981 */ /* 0x001368000c1e1b00 */
[----:B------:R-:W5:Y:S04]  /*0450*/  @P0 LDG.E.64 R28, [R28.64] ;  /* 0x000000041c1c0981 */ /* 0x000f68000c1e1b00 */
[----:B------:R-:W0:Y:S01]  /*0460*/  S2R R40, SR_CTAID.X ;  /* 0x0000000000287919 */ /* 0x000e220000002500 */
[----:B------:R-:W-:-:S02]  /*0470*/  SHF.L.U32 R0, R131, 0x3, RZ ;  /* 0x0000000383007819 */ /* 0x000fc400000006ff */
[----:B------:R-:W-:Y:S02]  /*0480*/  SHF.R.U32.HI R131, RZ, 0x5, R131 ;  /* 0x00000005ff837819 */ /* 0x000fe40000011683 */
[----:B------:R-:W-:Y:S02]  /*0490*/  LOP3.LUT R0, R0, 0xf8, RZ, 0xc0, !PT ;  /* 0x000000f800007812 */ /* 0x000fe400078ec0ff */
[----:B------:R-:W-:Y:S02]  /*04a0*/  LEA R66, P3, R41, c[0x0][0x1c8], 0x3 ;  /* 0x0000720029427a11 */ /* 0x000fe400078618ff */
[----:B------:R-:W-:Y:S02]  /*04b0*/  IADD3 R220, P1, R0, c[0x0][0x1b0], RZ ;  /* 0x00006c0000dc7a10 */ /* 0x000fe40007f3e0ff */
[----:B0-----:R-:W-:-:S04]  /*04c0*/  LEA R131, R40, R131, 0x2 ;  /* 0x0000008328837211 */ /* 0x001fc800078e10ff */
[----:B------:R-:W-:Y:S01]  /*04d0*/  ISETP.GE.AND P2, PT, R131, c[0x0][0x164], PT ;  /* 0x0000590083007a0c */ /* 0x000fe20003f46270 */
[----:B------:R-:W-:Y:S01]  /*04e0*/  HFMA2.MMA R139, -RZ, RZ, 0, 4.76837158203125e-07 ;  /* 0x00000008ff8b7435 */ /* 0x000fe200000001ff */
[----:B------:R-:W-:Y:S02]  /*04f0*/  IADD3.X R221, RZ, c[0x0][0x1b4], RZ, P1, !PT ;  /* 0x00006d00ffdd7a10 */ /* 0x000fe40000ffe4ff */
[----:B------:R-:W-:-:S09]  /*0500*/  IADD3.X R67, RZ, c[0x0][0x1cc], RZ, P3, !PT ;  /* 0x00007300ff437a10 */ /* 0x000fd20001ffe4ff */
[----:B------:R-:W-:Y:S05]  /*0510*/  @P2 EXIT ;  /* 0x000000000000294d */ /* 0x000fea0003800000 */
[C---:B-1----:R-:W-:Y:S01]  /*0520*/  LEA R62, P1, R34.reuse, c[0x0][0x1c8], 0x3 ;  /* 0x00007200223e7a11 */ /* 0x042fe200078218ff */
[CC--:B------:R-:W-:Y:S01]  /*0530*/  IMAD.WIDE.U32 R64, R34.reuse, R139.reuse, c[0x0][0x1b0] ;  /* 0x00006c0022407625 */ /* 0x0c0fe200078e008b */
[----:B------:R-:W2:Y:S02]  /*0540*/  LDG.E.64 R66, [R66.64] ;  /* 0x0000000442427981 */ /* 0x000ea4000c1e1b00 */
[----:B------:R-:W-:Y:S02]  /*0550*/  LEA.HI.X R63, R34, c[0x0][0x1cc], RZ, 0x3, P1 ;  /* 0x00007300223f7a11 */ /* 0x000fe400008f1cff */
[C---:B------:R-:W-:Y:S01]  /*0560*/  LEA R58, P1, R35.reuse, c[0x0][0x1c8], 0x3 ;  /* 0x00007200233a7a11 */ /* 0x040fe200078218ff */
[C---:B------:R-:W-:Y:S01]  /*0570*/  IMAD.WIDE.U32 R60, R35.reuse, R139, c[0x0][0x1b0] ;  /* 0x00006c00233c7625 */ /* 0x040fe200078e008b */
[----:B------:R-:W3:Y:S02]  /*0580*/  LDG.E.64 R64, [R64.64] ;  /* 0x0000000440407981 */ /* 0x000ee4000c1e1b00 */
[----:B------:R-:W-:-:S02]  /*0590*/  LEA.HI.X R59, R35, c[0x0][0x1cc], RZ, 0x3, P1 ;  /* 0x00007300233b7a11 */ /* 0x000fc400008f1cff */
[----:B------:R-:W-:Y:S01]  /*05a0*/  LEA R54, P1, R36, c[0x0][0x1c8], 0x3 ;  /* 0x0000720024367a11 */ /* 0x000fe200078218ff */
[-C--:B------:R-:W-:Y:S01]  /*05b0*/  IMAD.WIDE.U32 R48, R38, R139.reuse, c[0x0][0x1b0] ;  /* 0x00006c0026307625 */ /* 0x080fe200078e008b */
[----:B------:R-:W4:Y:S02]  /*05c0*/  LDG.E.64 R62, [R62.64] ;  /* 0x000000043e3e7981 */ /* 0x000f24000c1e1b00 */
[C---:B------:R-:W-:Y:S02]  /*05d0*/  LEA.HI.X R55, R36.reuse, c[0x0][0x1cc], RZ, 0x3, P1 ;  /* 0x0000730024377a11 */ /* 0x040fe400008f1cff */
[C---:B------:R-:W-:Y:S01]  /*05e0*/  LEA R50, P1, R37.reuse, c[0x0][0x1c8], 0x3 ;  /* 0x0000720025327a11 */ /* 0x040fe200078218ff */
[----:B------:R-:W-:Y:S01]  /*05f0*/  IMAD.WIDE.U32 R56, R36, R139, c[0x0][0x1b0] ;  /* 0x00006c0024387625 */ /* 0x000fe200078e008b */
[----:B------:R-:W4:Y:S02]  /*0600*/  LDG.E.64 R60, [R60.64] ;  /* 0x000000043c3c7981 */ /* 0x000f24000c1e1b00 */
[----:B------:R-:W-:-:S02]  /*0610*/  LEA.HI.X R51, R37, c[0x0][0x1cc], RZ, 0x3, P1 ;  /* 0x0000730025337a11 */ /* 0x000fc400008f1cff */
[C---:B------:R-:W-:Y:S01]  /*0620*/  LEA R42, P1, R38.reuse, c[0x0][0x1c8], 0x3 ;  /* 0x00007200262a7a11 */ /* 0x040fe200078218ff */
[-C--:B------:R-:W-:Y:S01]  /*0630*/  IMAD.WIDE.U32 R52, R37, R139.reuse, c[0x0][0x1b0] ;  /* 0x00006c0025347625 */ /* 0x080fe200078e008b */
[----:B------:R-:W4:Y:S02]  /*0640*/  LDG.E.64 R58, [R58.64] ;  /* 0x000000043a3a7981 */ /* 0x000f24000c1e1b00 */
[----:B------:R-:W-:Y:S02]  /*0650*/  LEA.HI.X R43, R38, c[0x0][0x1cc], RZ, 0x3, P1 ;  /* 0x00007300262b7a11 */ /* 0x000fe400008f1cff */
[C---:B------:R-:W-:Y:S01]  /*0660*/  LEA R38, P1, R39.reuse, c[0x0][0x1c8], 0x3 ;  /* 0x0000720027267a11 */ /* 0x040fe200078218ff */
[C---:B------:R-:W-:Y:S01]  /*0670*/  IMAD.WIDE.U32 R40, R39.reuse, R139, c[0x0][0x1b0] ;  /* 0x00006c0027287625 */ /* 0x040fe200078e008b */
[----:B------:R-:W4:Y:S02]  /*0680*/  LDG.E.64 R56, [R56.64] ;  /* 0x0000000438387981 */ /* 0x000f24000c1e1b00 */
[----:B------:R-:W-:-:S02]  /*0690*/  LEA.HI.X R39, R39, c[0x0][0x1cc], RZ, 0x3, P1 ;  /* 0x0000730027277a11 */ /* 0x000fc400008f1cff */
[C---:B------:R-:W-:Y:S01]  /*06a0*/  LEA R34, P1, R44.reuse, c[0x0][0x1c8], 0x3 ;  /* 0x000072002c227a11 */ /* 0x040fe200078218ff */
[----:B------:R-:W4:Y:S01]  /*06b0*/  LDG.E.64 R54, [R54.64] ;  /* 0x0000000436367981 */ /* 0x000f22000c1e1b00 */
[C---:B------:R-:W-:Y:S02]  /*06c0*/  IMAD.WIDE.U32 R36, R44.reuse, R139, c[0x0][0x1b0] ;  /* 0x00006c002c247625 */ /* 0x040fe400078e008b */
[----:B------:R-:W-:Y:S01]  /*06d0*/  LEA.HI.X R35, R44, c[0x0][0x1cc], RZ, 0x3, P1 ;  /* 0x000073002c237a11 */ /* 0x000fe200008f1cff */
[----:B------:R-:W4:Y:S01]  /*06e0*/  LDG.E.64 R52, [R52.64] ;  /* 0x0000000434347981 */ /* 0x000f22000c1e1b00 */
[----:B------:R-:W-:-:S03]  /*06f0*/  LEA R250, P1, R45, c[0x0][0x1c8], 0x3 ;  /* 0x000072002dfa7a11 */ /* 0x000fc600078218ff */
[----:B------:R-:W4:Y:S01]  /*0700*/  LDG.E.64 R50, [R50.64] ;  /* 0x0000000432327981 */ /* 0x000f22000c1e1b00 */
[----:B------:R-:W-:-:S03]  /*0710*/  IMAD.WIDE.U32 R32, R45, R139, c[0x0][0x1b0] ;  /* 0x00006c002d207625 */ /* 0x000fc600078e008b */
[----:B------:R-:W4:Y:S01]  /*0720*/  LDG.E.64 R48, [R48.64] ;  /* 0x0000000430307981 */ /* 0x000f22000c1e1b00 */
[----:B------:R-:W-:-:S03]  /*0730*/  LEA.HI.X R251, R45, c[0x0][0x1cc], RZ, 0x3, P1 ;  /* 0x000073002dfb7a11 */ /* 0x000fc600008f1cff */
[----:B------:R-:W4:Y:S04]  /*0740*/  LDG.E.64 R42, [R42.64] ;  /* 0x000000042a2a7981 */ /* 0x000f28000c1e1b00 */
[----:B------:R-:W4:Y:S04]  /*0750*/  LDG.E.64 R40, [R40.64] ;  /* 0x0000000428287981 */ /* 0x000f28000c1e1b00 */
[----:B------:R-:W4:Y:S04]  /*0760*/  LDG.E.64 R38, [R38.64] ;  /* 0x0000000426267981 */ /* 0x000f28000c1e1b00 */
[----:B------:R-:W4:Y:S01]  /*0770*/  LDG.E.64 R36, [R36.64] ;  /* 0x0000000424247981 */ /* 0x000f22000c1e1b00 */
[----:B------:R-:W-:-:S03]  /*0780*/  LEA R248, P1, R46, c[0x0][0x1c8], 0x3 ;  /* 0x000072002ef87a11 */ /* 0x000fc600078218ff */
[----:B------:R-:W4:Y:S04]  /*0790*/  LDG.E.64 R34, [R34.64] ;  /* 0x0000000422227981 */ /* 0x000f28000c1e1b00 */
[----:B------:R-:W4:Y:S04]  /*07a0*/  LDG.E.64 R32, [R32.64] ;  /* 0x0000000420207981 */ /* 0x000f28000c1e1b00 */
[----:B------:R-:W4:Y:S01]  /*07b0*/  LDG.E.64 R250, [R250.64] ;  /* 0x00000004fafa7981 */ /* 0x000f22000c1e1b00 */
[C---:B------:R-:W-:Y:S02]  /*07c0*/  LEA.HI.X R249, R46.reuse, c[0x0][0x1cc], RZ, 0x3, P1 ;  /* 0x000073002ef97a11 */ /* 0x040fe400008f1cff */
[C---:B------:R-:W-:Y:S01]  /*07d0*/  LEA R244, P1, R47.reuse, c[0x0][0x1c8], 0x3 ;  /* 0x000072002ff47a11 */ /* 0x040fe200078218ff */
[----:B------:R-:W4:Y:S03]  /*07e0*/  LDG.E.64 R220, [R220.64] ;  /* 0x00000004dcdc7981 */ /* 0x000f26000c1e1b00 */
[C---:B------:R-:W-:Y:S01]  /*07f0*/  LEA.HI.X R245, R47.reuse, c[0x0][0x1cc], RZ, 0x3, P1 ;  /* 0x000073002ff57a11 */ /* 0x040fe200008f1cff */
[-C--:B------:R-:W-:Y:S01]  /*0800*/  IMAD.WIDE.U32 R180, R46, R139.reuse, c[0x0][0x1b0] ;  /* 0x00006c002eb47625 */ /* 0x080fe200078e008b */
        /* <DEDUP_REMOVED lines=17> */
[----:B------:R-:W4:Y:S02]  /*0920*/  LDG.E.64 R150, [R150.64] ;  /* 0x0000000496967981 */ /* 0x000f24000c1e1b00 */
[-C--:B------:R-:W-:Y:S01]  /*0930*/  IMAD.WIDE.U32 R142, R71, R139.reuse, c[0x0][0x1b0] ;  /* 0x00006c00478e7625 */ /* 0x080fe200078e008b */
[C---:B------:R-:W-:Y:S01]  /*0940*/  LEA.HI.X R225, R72.reuse, c[0x0][0x1cc], RZ, 0x3, P1 ;  /* 0x0000730048e17a11 */ /* 0x040fe200008f1cff */
[----:B------:R-:W4:Y:S02]  /*0950*/  LDG.E.64 R146, [R146.64] ;  /* 0x0000000492927981 */ /* 0x000f24000c1e1b00 */
[----:B------:R-:W-:-:S02]  /*0960*/  IMAD.WIDE.U32 R138, R72, R139, c[0x0][0x1b0] ;  /* 0x00006c00488a7625 */ /* 0x000fc400078e008b */
[----:B------:R-:W4:Y:S04]  /*0970*/  LDG.E.64 R142, [R142.64] ;  /* 0x000000048e8e7981 */ /* 0x000f28000c1e1b00 */
[----:B------:R-:W4:Y:S04]  /*0980*/  LDG.E.64 R138, [R138.64] ;  /* 0x000000048a8a7981 */ /* 0x000f28000c1e1b00 */
[----:B------:R-:W4:Y:S04]  /*0990*/  LDG.E.64 R30, [R30.64] ;  /* 0x000000041e1e7981 */ /* 0x000f28000c1e1b00 */
[----:B------:R-:W4:Y:S04]  /*09a0*/  LDG.E.64 R240, [R240.64] ;  /* 0x00000004f0f07981 */ /* 0x000f28000c1e1b00 */
[----:B------:R-:W4:Y:S04]  /*09b0*/  LDG.E.64 R236, [R236.64] ;  /* 0x00000004ecec7981 */ /* 0x000f28000c1e1b00 */
[----:B------:R-:W4:Y:S04]  /*09c0*/  LDG.E.64 R232, [R232.64] ;  /* 0x00000004e8e87981 */ /* 0x000f28000c1e1b00 */
[----:B------:R-:W4:Y:S04]  /*09d0*/  LDG.E.64 R228, [R228.64] ;  /* 0x00000004e4e47981 */ /* 0x000f28000c1e1b00 */
[----:B------:R-:W4:Y:S01]  /*09e0*/  LDG.E.64 R224, [R224.64] ;  /* 0x00000004e0e07981 */ /* 0x000f22000c1e1b00 */
        /* <DEDUP_REMOVED lines=18> */
[--C-:B------:R-:W-:Y:S01]  /*0b10*/  SHF.R.U64 R132, R74, 0x10, R75.reuse ;  /* 0x000000104a847819 */ /* 0x100fe2000000124b */
[----:B------:R-:W-:Y:S01]  /*0b20*/  HADD2.F32 R133, -RZ, R74.H0_H0 ;  /* 0x2000004aff857230 */ /* 0x000fe20000004100 */
[----:B------:R-:W-:Y:S01]  /*0b30*/  SHF.R.U32.HI R83, RZ, 0x10, R75 ;  /* 0x00000010ff537819 */ /* 0x000fe2000001164b */
[----:B------:R-:W-:Y:S01]  /*0b40*/  HADD2.F32 R0, -RZ, R75.H0_H0 ;  /* 0x2000004bff007230 */ /* 0x000fe20000004100 */
        /* <DEDUP_REMOVED lines=28> */
[----:B------:R-:W-:Y:S01]  /*0d10*/  SHF.R.U32.HI R130, RZ, 0x10, R29 ;  /* 0x00000010ff827819 */ /* 0x000fe2000001161d */
[----:B------:R-:W-:Y:S02]  /*0d20*/  HADD2.F32 R135, -RZ, R135.H0_H0 ;  /* 0x20000087ff877230 */ /* 0x000fe40000004100 */
[----:B------:R-:W-:Y:S02]  /*0d30*/  HADD2.F32 R2, -RZ, R2.H0_H0 ;  /* 0x20000002ff027230 */ /* 0x000fe40000004100 */
[----:B------:R-:W-:-:S02]  /*0d40*/  HADD2.F32 R3, -RZ, R3.H0_H0 ;  /* 0x20000003ff037230 */ /* 0x000fc40000004100 */
[----:B------:R-:W-:Y:S02]  /*0d50*/  HADD2.F32 R4, -RZ, R4.H0_H0 ;  /* 0x20000004ff047230 */ /* 0x000fe40000004100 */
[----:B------:R-:W-:Y:S01]  /*0d60*/  HADD2.F32 R5, -RZ, R5.H0_H0 ;  /* 0x20000005ff057230 */ /* 0x000fe20000004100 */
[--C-:B--2---:R-:W-:Y:S01]  /*0d70*/  SHF.R.U64 R69, R66, 0x10, R67.reuse ;  /* 0x0000001042457819 */ /* 0x104fe20000001243 */
[----:B------:R-:W-:Y:S02]  /*0d80*/  HADD2.F32 R84, -RZ, R66.H0_H0 ;  /* 0x20000042ff547230 */ /* 0x000fe40000004100 */
[----:B------:R-:W-:Y:S01]  /*0d90*/  HADD2.F32 R66, -RZ, R67.H0_H0 ;  /* 0x20000043ff427230 */ /* 0x000fe20000004100 */
[----:B------:R-:W-:Y:S02]  /*0da0*/  SHF.R.U32.HI R68, RZ, 0x10, R67 ;  /* 0x00000010ff447819 */ /* 0x000fe40000011643 */
[--C-:B---3--:R-:W-:Y:S01]  /*0db0*/  SHF.R.U64 R215, R64, 0x10, R65.reuse ;  /* 0x0000001040d77819 */ /* 0x108fe20000001241 */
[----:B------:R-:W-:Y:S01]  /*0dc0*/  HADD2.F32 R216, -RZ, R64.H0_H0 ;  /* 0x20000040ffd87230 */ /* 0x000fe20000004100 */
[----:B------:R-:W-:Y:S01]  /*0dd0*/  STL [R1+0x80], R84 ;  /* 0x0000805401007387 */ /* 0x000fe20000100800 */
[----:B------:R-:W-:Y:S01]  /*0de0*/  SHF.R.U32.HI R213, RZ, 0x10, R65 ;  /* 0x00000010ffd57819 */ /* 0x000fe20000011641 */
[----:B------:R-:W-:Y:S01]  /*0df0*/  HADD2.F32 R214, -RZ, R65.H0_H0 ;  /* 0x20000041ffd67230 */ /* 0x000fe20000004100 */
[----:B----4-:R-:W-:Y:S01]  /*0e00*/  SHF.R.U64 R67, R62, 0x10, R63 ;  /* 0x000000103e437819 */ /* 0x010fe2000000123f */
[----:B------:R-:W-:Y:S01]  /*0e10*/  HADD2.F32 R64, -RZ, R62.H0_H0 ;  /* 0x2000003eff407230 */ /* 0x000fe20000004100 */
[----:B------:R0:W-:Y:S01]  /*0e20*/  STL [R1+0x78], R66 ;  /* 0x0000784201007387 */ /* 0x0001e20000100800 */
[----:B------:R-:W-:Y:S01]  /*0e30*/  HADD2.F32 R62, -RZ, R63.H0_H0 ;  /* 0x2000003fff3e7230 */ /* 0x000fe20000004100 */
[--C-:B------:R-:W-:Y:S01]  /*0e40*/  SHF.R.U64 R211, R60, 0x10, R61.reuse ;  /* 0x000000103cd37819 */ /* 0x100fe2000000123d */
[----:B------:R-:W-:Y:S01]  /*0e50*/  HADD2.F32 R212, -RZ, R60.H0_H0 ;  /* 0x2000003cffd47230 */ /* 0x000fe20000004100 */
[----:B------:R1:W-:Y:S01]  /*0e60*/  STL [R1+0x70], R64 ;  /* 0x0000704001007387 */ /* 0x0003e20000100800 */
[----:B------:R-:W-:-:S02]  /*0e70*/  SHF.R.U32.HI R209, RZ, 0x10, R61 ;  /* 0x00000010ffd17819 */ /* 0x000fc4000001163d */
[----:B------:R-:W-:Y:S01]  /*0e80*/  SHF.R.U64 R65, R58, 0x10, R59 ;  /* 0x000000103a417819 */ /* 0x000fe2000000123b */
[----:B------:R-:W-:Y:S01]  /*0e90*/  HADD2.F32 R60, -RZ, R58.H0_H0 ;  /* 0x2000003aff3c7230 */ /* 0x000fe20000004100 */
[----:B0-----:R-:W-:Y:S01]  /*0ea0*/  SHF.R.U32.HI R66, RZ, 0x10, R63 ;  /* 0x00000010ff427819 */ /* 0x001fe2000001163f */
[----:B------:R-:W-:Y:S01]  /*0eb0*/  HADD2.F32 R58, -RZ, R59.H0_H0 ;  /* 0x2000003bff3a7230 */ /* 0x000fe20000004100 */
[----:B------:R-:W-:Y:S01]  /*0ec0*/  SHF.R.U64 R207, R56, 0x10, R57 ;  /* 0x0000001038cf7819 */ /* 0x000fe20000001239 */
[----:B------:R-:W-:Y:S01]  /*0ed0*/  HADD2.F32 R208, -RZ, R56.H0_H0 ;  /* 0x20000038ffd07230 */ /* 0x000fe20000004100 */
[----:B------:R-:W-:Y:S01]  /*0ee0*/  STL [R1+0x68], R62 ;  /* 0x0000683e01007387 */ /* 0x000fe20000100800 */
[----:B------:R-:W-:Y:S01]  /*0ef0*/  HADD2.F32 R210, -RZ, R61.H0_H0 ;  /* 0x2000003dffd27230 */ /* 0x000fe20000004100 */
[----:B------:R-:W-:Y:S01]  /*0f00*/  SHF.R.U64 R63, R54, 0x10, R55 ;  /* 0x00000010363f7819 */ /* 0x000fe20000001237 */
[----:B------:R-:W-:Y:S02]  /*0f10*/  HADD2.F32 R56, -RZ, R54.H0_H0 ;  /* 0x20000036ff387230 */ /* 0x000fe40000004100 */
[----:B------:R-:W-:Y:S01]  /*0f20*/  HADD2.F32 R54, -RZ, R55.H0_H0 ;  /* 0x20000037ff367230 */ /* 0x000fe20000004100 */
[----:B------:R-:W-:Y:S01]  /*0f30*/  SHF.R.U64 R203, R52, 0x10, R53 ;  /* 0x0000001034cb7819 */ /* 0x000fe20000001235 */
[----:B------:R-:W-:Y:S01]  /*0f40*/  HADD2.F32 R204, -RZ, R52.H0_H0 ;  /* 0x20000034ffcc7230 */ /* 0x000fe20000004100 */
[----:B------:R-:W-:Y:S01]  /*0f50*/  STL [R1+0x60], R60 ;  /* 0x0000603c01007387 */ /* 0x000fe20000100800 */
[----:B------:R-:W-:Y:S01]  /*0f60*/  SHF.R.U64 R61, R50, 0x10, R51 ;  /* 0x00000010323d7819 */ /* 0x000fe20000001233 */
[----:B------:R-:W-:-:S02]  /*0f70*/  HADD2.F32 R52, -RZ, R50.H0_H0 ;  /* 0x20000032ff347230 */ /* 0x000fc40000004100 */
[----:B------:R-:W-:Y:S01]  /*0f80*/  STL [R1+0x58], R58 ;  /* 0x0000583a01007387 */ /* 0x000fe20000100800 */
[----:B------:R-:W-:Y:S01]  /*0f90*/  HADD2.F32 R50, -RZ, R51.H0_H0 ;  /* 0x20000033ff327230 */ /* 0x000fe20000004100 */
[----:B------:R-:W-:Y:S01]  /*0fa0*/  SHF.R.U64 R199, R48, 0x10, R49 ;  /* 0x0000001030c77819 */ /* 0x000fe20000001231 */
[----:B------:R-:W-:Y:S01]  /*0fb0*/  HADD2.F32 R200, -RZ, R48.H0_H0 ;  /* 0x20000030ffc87230 */ /* 0x000fe20000004100 */
[----:B-1----:R-:W-:Y:S01]  /*0fc0*/  SHF.R.U32.HI R64, RZ, 0x10, R59 ;  /* 0x00000010ff407819 */ /* 0x002fe2000001163b */
[----:B------:R-:W-:Y:S01]  /*0fd0*/  STL [R1+0x50], R56 ;  /* 0x0000503801007387 */ /* 0x000fe20000100800 */
[----:B------:R-:W-:Y:S01]  /*0fe0*/  HADD2.F32 R48, -RZ, R42.H0_H0 ;  /* 0x2000002aff307230 */ /* 0x000fe20000004100 */
[----:B------:R-:W-:Y:S01]  /*0ff0*/  SHF.R.U64 R59, R42, 0x10, R43 ;  /* 0x000000102a3b7819 */ /* 0x000fe2000000122b */
[----:B------:R-:W-:Y:S01]  /*1000*/  HADD2.F32 R206, -RZ, R57.H0_H0 ;  /* 0x20000039ffce7230 */ /* 0x000fe20000004100 */
[----:B------:R-:W-:Y:S01]  /*1010*/  STL [R1+0x48], R54 ;  /* 0x0000483601007387 */ /* 0x000fe20000100800 */
[----:B------:R-:W-:Y:S01]  /*1020*/  SHF.R.U32.HI R205, RZ, 0x10, R57 ;  /* 0x00000010ffcd7819 */ /* 0x000fe20000011639 */
[----:B------:R-:W-:Y:S01]  /*1030*/  HADD2.F32 R42, -RZ, R43.H0_H0 ;  /* 0x2000002bff2a7230 */ /* 0x000fe20000004100 */
[----:B------:R-:W-:Y:S01]  /*1040*/  SHF.R.U64 R195, R40, 0x10, R41 ;  /* 0x0000001028c37819 */ /* 0x000fe20000001229 */
[----:B------:R-:W-:Y:S01]  /*1050*/  STL [R1+0x40], R52 ;  /* 0x0000403401007387 */ /* 0x000fe20000100800 */
[----:B------:R-:W-:Y:S01]  /*1060*/  HADD2.F32 R196, -RZ, R40.H0_H0 ;  /* 0x20000028ffc47230 */ /* 0x000fe20000004100 */
[----:B------:R-:W-:Y:S01]  /*1070*/  SHF.R.U64 R57, R38, 0x10, R39 ;  /* 0x0000001026397819 */ /* 0x000fe20000001227 */
[----:B------:R-:W-:Y:S01]  /*1080*/  HADD2.F32 R40, -RZ, R38.H0_H0 ;  /* 0x20000026ff287230 */ /* 0x000fe20000004100 */
[----:B------:R-:W-:Y:S01]  /*1090*/  STL [R1+0x38], R50 ;  /* 0x0000383201007387 */ /* 0x000fe20000100800 */
[----:B------:R-:W-:Y:S01]  /*10a0*/  HADD2.F32 R38, -RZ, R39.H0_H0 ;  /* 0x20000027ff267230 */ /* 0x000fe20000004100 */
[----:B------:R-:W-:Y:S01]  /*10b0*/  SHF.R.U64 R191, R36, 0x10, R37 ;  /* 0x0000001024bf7819 */ /* 0x000fe20000001225 */
[----:B------:R-:W-:Y:S01]  /*10c0*/  HADD2.F32 R192, -RZ, R36.H0_H0 ;  /* 0x20000024ffc07230 */ /* 0x000fe20000004100 */
[----:B------:R0:W-:Y:S01]  /*10d0*/  STL [R1+0x30], R48 ;  /* 0x0000303001007387 */ /* 0x0001e20000100800 */
[----:B------:R-:W-:-:S02]  /*10e0*/  HADD2.F32 R36, -RZ, R34.H0_H0 ;  /* 0x20000022ff247230 */ /* 0x000fc40000004100 */
[----:B------:R-:W-:Y:S01]  /*10f0*/  HADD2.F32 R69, -RZ, R69.H0_H0 ;  /* 0x20000045ff457230 */ /* 0x000fe20000004100 */
[----:B------:R-:W-:Y:S01]  /*1100*/  STL [R1+0x28], R42 ;  /* 0x0000282a01007387 */ /* 0x000fe20000100800 */
[----:B------:R-:W-:Y:S01]  /*1110*/  SHF.R.U64 R187, R32, 0x10, R33 ;  /* 0x0000001020bb7819 */ /* 0x000fe20000001221 */
[----:B------:R-:W-:Y:S01]  /*1120*/  HADD2.F32 R188, -RZ, R32.H0_H0 ;  /* 0x20000020ffbc7230 */ /* 0x000fe20000004100 */
[----:B0-----:R-:W-:Y:S01]  /*1130*/  SHF.R.U64 R48, R34, 0x10, R35 ;  /* 0x0000001022307819 */ /* 0x001fe20000001223 */
[----:B------:R-:W-:Y:S01]  /*1140*/  HADD2.F32 R34, -RZ, R35.H0_H0 ;  /* 0x20000023ff227230 */ /* 0x000fe20000004100 */
[----:B------:R-:W-:Y:S01]  /*1150*/  STL [R1+0x20], R40 ;  /* 0x0000202801007387 */ /* 0x000fe20000100800 */
[----:B------:R-:W-:Y:S01]  /*1160*/  HADD2.F32 R32, -RZ, R250.H0_H0 ;  /* 0x200000faff207230 */ /* 0x000fe20000004100 */
[----:B------:R-:W-:Y:S01]  /*1170*/  SHF.R.U32.HI R62, RZ, 0x10, R55 ;  /* 0x00000010ff3e7819 */ /* 0x000fe20000011637 */
[----:B------:R-:W-:Y:S01]  /*1180*/  HADD2.F32 R68, -RZ, R68.H0_H0 ;  /* 0x20000044ff447230 */ /* 0x000fe20000004100 */
[----:B------:R-:W-:Y:S01]  /*1190*/  STL [R1+0x18], R38 ;  /* 0x0000182601007387 */ /* 0x000fe20000100800 */
[----:B------:R-:W-:Y:S01]  /*11a0*/  HADD2.F32 R67, -RZ, R67.H0_H0 ;  /* 0x20000043ff437230 */ /* 0x000fe20000004100 */
[----:B------:R-:W-:Y:S01]  /*11b0*/  SHF.R.U32.HI R60, RZ, 0x10, R51 ;  /* 0x00000010ff3c7819 */ /* 0x000fe20000011633 */
[----:B------:R-:W-:Y:S01]  /*11c0*/  HADD2.F32 R66, -RZ, R66.H0_H0 ;  /* 0x20000042ff427230 */ /* 0x000fe20000004100 */
[----:B------:R-:W-:Y:S01]  /*11d0*/  STL [R1+0x10], R36 ;  /* 0x0000102401007387 */ /* 0x000fe20000100800 */
[----:B------:R-:W-:-:S03]  /*11e0*/  HADD2.F32 R65, -RZ, R65.H0_H0 ;  /* 0x20000041ff417230 */ /* 0x000fc60000004100 */
[----:B------:R-:W-:Y:S01]  /*11f0*/  STL [R1+0x8], R34 ;  /* 0x0000082201007387 */ /* 0x000fe20000100800 */
[----:B------:R-:W-:Y:S01]  /*1200*/  HADD2.F32 R64, -RZ, R64.H0_H0 ;  /* 0x20000040ff407230 */ /* 0x000fe20000004100 */
[----:B------:R-:W-:Y:S02]  /*1210*/  SHF.R.U32.HI R58, RZ, 0x10, R43 ;  /* 0x00000010ff3a7819 */ /* 0x000fe4000001162b */
[----:B------:R-:W-:Y:S01]  /*1220*/  STL [R1], R32 ;  /* 0x0000002001007387 */ /* 0x000fe20000100800 */
[----:B------:R-:W-:-:S03]  /*1230*/  HADD2.F32 R63, -RZ, R63.H0_H0 ;  /* 0x2000003fff3f7230 */ /* 0x000fc60000004100 */
[----:B------:R-:W-:Y:S01]  /*1240*/  STL [R1+0x7c], R69 ;  /* 0x00007c4501007387 */ /* 0x000fe20000100800 */
[----:B------:R-:W-:Y:S01]  /*1250*/  HADD2.F32 R62, -RZ, R62.H0_H0 ;  /* 0x2000003eff3e7230 */ /* 0x000fe20000004100 */
[----:B------:R-:W-:Y:S02]  /*1260*/  SHF.R.U32.HI R56, RZ, 0x10, R39 ;  /* 0x00000010ff387819 */ /* 0x000fe40000011627 */
[----:B------:R-:W-:Y:S01]  /*1270*/  STL [R1+0x74], R68 ;  /* 0x0000744401007387 */ /* 0x000fe20000100800 */
[----:B------:R-:W-:-:S03]  /*1280*/  HADD2.F32 R61, -RZ, R61.H0_H0 ;  /* 0x2000003dff3d7230 */ /* 0x000fc60000004100 */
        /* <DEDUP_REMOVED lines=9> */
[----:B------:R-:W-:Y:S01]  /*1320*/  HADD2.F32 R56, -RZ, R56.H0_H0 ;  /* 0x20000038ff387230 */ /* 0x000fe20000004100 */
[----:B------:R-:W-:Y:S02]  /*1330*/  SHF.R.U32.HI R197, RZ, 0x10, R49 ;  /* 0x00000010ffc57819 */ /* 0x000fe40000011631 */
[----:B------:R-:W-:Y:S01]  /*1340*/  STL [R1+0x44], R62 ;  /* 0x0000443e01007387 */ /* 0x000fe20000100800 */
[----:B------:R-:W-:Y:S01]  /*1350*/  HADD2.F32 R198, -RZ, R49.H0_H0 ;  /* 0x20000031ffc67230 */ /* 0x000fe20000004100 */
[----:B------:R-:W-:Y:S02]  /*1360*/  SHF.R.U32.HI R49, RZ, 0x10, R35 ;  /* 0x00000010ff317819 */ /* 0x000fe40000011623 */
[----:B------:R-:W-:Y:S04]  /*1370*/  STL [R1+0x3c], R61 ;  /* 0x00003c3d01007387 */ /* 0x000fe80000100800 */
[----:B------:R-:W-:Y:S04]  /*1380*/  STL [R1+0x34], R60 ;  /* 0x0000343c01007387 */ /* 0x000fe80000100800 */
[----:B------:R-:W-:Y:S04]  /*1390*/  STL [R1+0x2c], R59 ;  /* 0x00002c3b01007387 */ /* 0x000fe80000100800 */
[----:B------:R-:W-:Y:S04]  /*13a0*/  STL [R1+0x24], R58 ;  /* 0x0000243a01007387 */ /* 0x000fe80000100800 */
[----:B------:R-:W-:Y:S04]  /*13b0*/  STL [R1+0x1c], R57 ;  /* 0x00001c3901007387 */ /* 0x000fe80000100800 */
[----:B------:R0:W-:Y:S02]  /*13c0*/  STL [R1+0x14], R56 ;  /* 0x0000143801007387 */ /* 0x0001e40000100800 */
[----:B0-----:R-:W-:-:S02]  /*13d0*/  HADD2.F32 R56, -RZ, R48.H0_H0 ;  /* 0x20000030ff387230 */ /* 0x001fc40000004100 */
[----:B------:R-:W-:-:S03]  /*13e0*/  HADD2.F32 R48, -RZ, R49.H0_H0 ;  /* 0x20000031ff307230 */ /* 0x000fc60000004100 */
[----:B------:R0:W-:Y:S04]  /*13f0*/  STL [R1+0xc], R56 ;  /* 0x00000c3801007387 */ /* 0x0001e80000100800 */
[----:B------:R0:W-:Y:S01]  /*1400*/  STL [R1+0x4], R48 ;  /* 0x0000043001007387 */ /* 0x0001e20000100800 */
[--C-:B------:R-:W-:Y:S01]  /*1410*/  SHF.R.U64 R219, R220, 0x10, R221.reuse ;  /* 0x00000010dcdb7819 */ /* 0x100fe200000012dd */
[----:B------:R-:W-:Y:S01]  /*1420*/  HADD2.F32 R218, -RZ, R221.H0_H0 ;  /* 0x200000ddffda7230 */ /* 0x000fe20000004100 */
[----:B------:R-:W-:Y:S01]  /*1430*/  SHF.R.U32.HI R217, RZ, 0x10, R221 ;  /* 0x00000010ffd97819 */ /* 0x000fe200000116dd */
[----:B------:R-:W-:Y:S01]  /*1440*/  HADD2.F32 R202, -RZ, R53.H0_H0 ;  /* 0x20000035ffca7230 */ /* 0x000fe20000004100 */
[----:B------:R-:W-:Y:S01]  /*1450*/  SHF.R.U32.HI R201, RZ, 0x10, R53 ;  /* 0x00000010ffc97819 */ /* 0x000fe20000011635 */
        /* <DEDUP_REMOVED lines=11> */
[----:B------:R-:W-:-:S02]  /*1510*/  SHF.R.U64 R144, R142, 0x10, R143 ;  /* 0x000000108e907819 */ /* 0x000fc4000000128f */
[----:B------:R-:W-:Y:S02]  /*1520*/  SHF.R.U64 R140, R138, 0x10, R139 ;  /* 0x000000108a8c7819 */ /* 0x000fe4000000128b */
[----:B------:R-:W-:Y:S02]  /*1530*/  SHF.R.U32.HI R193, RZ, 0x10, R41 ;  /* 0x00000010ffc17819 */ /* 0x000fe40000011629 */
[----:B------:R-:W-:Y:S02]  /*1540*/  SHF.R.U32.HI R189, RZ, 0x10, R37 ;  /* 0x00000010ffbd7819 */ /* 0x000fe40000011625 */
[----:B------:R-:W-:Y:S02]  /*1550*/  SHF.R.U32.HI R185, RZ, 0x10, R33 ;  /* 0x00000010ffb97819 */ /* 0x000fe40000011621 */
[----:B------:R-:W-:Y:S02]  /*1560*/  SHF.R.U32.HI R250, RZ, 0x10, R251 ;  /* 0x00000010fffa7819 */ /* 0x000fe400000116fb */
[----:B------:R-:W-:-:S02]  /*1570*/  SHF.R.U32.HI R180, RZ, 0x10, R181 ;  /* 0x00000010ffb47819 */ /* 0x000fc400000116b5 */
[--C-:B------:R-:W-:Y:S02]  /*1580*/  SHF.R.U64 R247, R248, 0x10, R249.reuse ;  /* 0x00000010f8f77819 */ /* 0x100fe400000012f9 */
[----:B------:R-:W-:Y:S02]  /*1590*/  SHF.R.U32.HI R50, RZ, 0x10, R249 ;  /* 0x00000010ff327819 */ /* 0x000fe400000116f9 */
[----:B------:R-:W-:Y:S02]  /*15a0*/  SHF.R.U32.HI R176, RZ, 0x10, R177 ;  /* 0x00000010ffb07819 */ /* 0x000fe400000116b1 */
[--C-:B------:R-:W-:Y:S02]  /*15b0*/  SHF.R.U64 R243, R244, 0x10, R245.reuse ;  /* 0x00000010f4f37819 */ /* 0x100fe400000012f5 */
[----:B------:R-:W-:Y:S02]  /*15c0*/  SHF.R.U32.HI R51, RZ, 0x10, R245 ;  /* 0x00000010ff337819 */ /* 0x000fe400000116f5 */
[----:B------:R-:W-:-:S02]  /*15d0*/  SHF.R.U64 R174, R30, 0x10, R31 ;  /* 0x000000101eae7819 */ /* 0x000fc4000000121f */
[----:B------:R-:W-:Y:S02]  /*15e0*/  SHF.R.U32.HI R171, RZ, 0x10, R31 ;  /* 0x00000010ffab7819 */ /* 0x000fe4000001161f */
[--C-:B------:R-:W-:Y:S02]  /*15f0*/  SHF.R.U64 R239, R240, 0x10, R241.reuse ;  /* 0x00000010f0ef7819 */ /* 0x100fe400000012f1 */
[----:B------:R-:W-:Y:S02]  /*1600*/  SHF.R.U32.HI R52, RZ, 0x10, R241 ;  /* 0x00000010ff347819 */ /* 0x000fe400000116f1 */
[----:B------:R-:W-:Y:S02]  /*1610*/  SHF.R.U32.HI R150, RZ, 0x10, R151 ;  /* 0x00000010ff967819 */ /* 0x000fe40000011697 */
[--C-:B------:R-:W-:Y:S02]  /*1620*/  SHF.R.U64 R235, R236, 0x10, R237.reuse ;  /* 0x00000010eceb7819 */ /* 0x100fe400000012ed */
[----:B------:R-:W-:-:S02]  /*1630*/  SHF.R.U32.HI R53, RZ, 0x10, R237 ;  /* 0x00000010ff357819 */ /* 0x000fc400000116ed */
        /* <DEDUP_REMOVED lines=8> */
[----:B------:R-:W-:Y:S01]  /*16c0*/  SHF.R.U32.HI R221, RZ, 0x10, R225 ;  /* 0x00000010ffdd7819 */ /* 0x000fe200000116e1 */
        /* <DEDUP_REMOVED lines=131> */
[----:B0-----:R-:W-:Y:S02]  /*1f00*/  ULDC.U8 UR6, c[0x0][0x1f0] ;  /* 0x00007c0000067ab9 */ /* 0x001fe40000000000 */
.L_x_45984:
[----:B------:R-:W0:Y:S01]  /*1f10*/  S2R R249, SR_TID.X ;  /* 0x0000000000f97919 */ /* 0x000e220000002100 */
[----:B------:R-:W-:Y:S01]  /*1f20*/  ISETP.NE.U32.AND P1, PT, RZ, c[0x0][0x1c0], PT ;  /* 0x00007000ff007a0c */ /* 0x000fe20003f25070 */
[----:B------:R-:W-:Y:S01]  /*1f30*/  IMAD R52, R131, c[0x0][0x168], RZ ;  /* 0x00005a0083347a24 */ /* 0x000fe200078e02ff */
[----:B------:R-:W-:Y:S01]  /*1f40*/  ISETP.NE.U32.AND P0, PT, RZ, c[0x0][0x180], PT ;  /* 0x00006000ff007a0c */ /* 0x000fe20003f05070 */
[----:B------:R-:W-:Y:S01]  /*1f50*/  HFMA2.MMA R166, -RZ, RZ, 0, 9.5367431640625e-07 ;  /* 0x00000010ffa67435 */ /* 0x000fe200000001ff */
[----:B------:R-:W-:Y:S01]  /*1f60*/  ISETP.NE.AND.EX P1, PT, RZ, c[0x0][0x1c4], PT, P1 ;  /* 0x00007100ff007a0c */ /* 0x000fe20003f25310 */
[----:B------:R-:W2:Y:S01]  /*1f70*/  LDL R63, [R1+0x80] ;  /* 0x00008000013f7983 */ /* 0x000ea20000100800 */
[----:B------:R-:W-:Y:S02]  /*1f80*/  SHF.R.S32.HI R53, RZ, 0x1f, R52 ;  /* 0x0000001fff357819 */ /* 0x000fe40000011434 */
[----:B------:R-:W-:Y:S01]  /*1f90*/  ISETP.NE.AND.EX P0, PT, RZ, c[0x0][0x184], PT, P0 ;  /* 0x00006100ff007a0c */ /* 0x000fe20003f05300 */
[----:B------:R-:W3:Y:S01]  /*1fa0*/  LDL R62, [R1+0x7c] ;  /* 0x00007c00013e7983 */ /* 0x000ee20000100800 */
[----:B------:R-:W-:-:S02]  /*1fb0*/  LEA.HI R53, R53, R52, RZ, 0x2 ;  /* 0x0000003435357211 */ /* 0x000fc400078f10ff */
[----:B------:R-:W-:Y:S01]  /*1fc0*/  MOV R168, 0x3f800000 ;  /* 0x3f80000000a87802 */ /* 0x000fe20000000f00 */
[----:B------:R-:W4:Y:S04]  /*1fd0*/  LDL R61, [R1+0x78] ;  /* 0x00007800013d7983 */ /* 0x000f280000100800 */
[----:B------:R-:W-:Y:S01]  /*1fe0*/  @P1 MOV R54, 0x4 ;  /* 0x0000000400361802 */ /* 0x000fe20000000f00 */
[----:B------:R-:W5:Y:S04]  /*1ff0*/  LDL R60, [R1+0x74] ;  /* 0x00007400013c7983 */ /* 0x000f680000100800 */
[----:B------:R-:W2:Y:S01]  /*2000*/  LDL R69, [R1+0x70] ;  /* 0x0000700001457983 */ /* 0x000ea20000100800 */
[----:B0-----:R-:W-:-:S03]  /*2010*/  LOP3.LUT R249, R249, 0x1f, RZ, 0xc0, !PT ;  /* 0x0000001ff9f97812 */ /* 0x001fc600078ec0ff */
[----:B------:R-:W2:Y:S01]  /*2020*/  LDL R68, [R1+0x6c] ;  /* 0x00006c0001447983 */ /* 0x000ea20000100800 */
[----:B------:R-:W-:Y:S01]  /*2030*/  LEA.HI.SX32 R118, R53, R249, 0x1e ;  /* 0x000000f935767211 */ /* 0x000fe200078ff2ff */
[----:B------:R-:W-:Y:S02]  /*2040*/  @P1 IMAD.WIDE R54, R131, R54, c[0x0][0x1c0] ;  /* 0x0000700083361625 */ /* 0x000fe400078e0236 */
[----:B------:R-:W2:Y:S02]  /*2050*/  LDL R67, [R1+0x68] ;  /* 0x0000680001437983 */ /* 0x000ea40000100800 */
[C---:B------:R-:W-:Y:S02]  /*2060*/  IMAD.WIDE.U32 R52, R118.reuse, R166, c[0x0][0x170] ;  /* 0x00005c0076347625 */ /* 0x040fe400078e00a6 */
[----:B------:R0:W2:Y:S01]  /*2070*/  @P1 LDG.E R168, [R54.64] ;  /* 0x0000000436a81981 */ /* 0x0000a2000c1e1900 */
[----:B------:R-:W-:-:S03]  /*2080*/  @P0 LEA R56, P1, R118, c[0x0][0x180], 0x4 ;  /* 0x0000600076380a11 */ /* 0x000fc600078220ff */
[----:B------:R-:W2:Y:S01]  /*2090*/  LDL R66, [R1+0x64] ;  /* 0x0000640001427983 */ /* 0x000ea20000100800 */
[----:B------:R-:W-:-:S03]  /*20a0*/  @P0 LEA.HI.X R57, R118, c[0x0][0x184], RZ, 0x4, P1 ;  /* 0x0000610076390a11 */ /* 0x000fc600008f24ff */
[----:B------:R-:W2:Y:S04]  /*20b0*/  LDL R73, [R1+0x60] ;  /* 0x0000600001497983 */ /* 0x000ea80000100800 */
[----:B0-----:R-:W2:Y:S04]  /*20c0*/  LDG.E.128 R52, [R52.64] ;  /* 0x0000000434347981 */ /* 0x001ea8000c1e1d00 */
[----:B------:R0:W3:Y:S01]  /*20d0*/  @P0 LDG.E.128 R48, [R56.64] ;  /* 0x0000000438300981 */ /* 0x0000e2000c1e1d00 */
[----:B------:R-:W-:-:S03]  /*20e0*/  ISETP.NE.U32.AND P1, PT, RZ, c[0x0][0x180], PT ;  /* 0x00006000ff007a0c */ /* 0x000fc60003f25070 */
[----:B------:R-:W3:Y:S01]  /*20f0*/  LDL R72, [R1+0x5c] ;  /* 0x00005c0001487983 */ /* 0x000ee20000100800 */
[----:B------:R-:W-:Y:S02]  /*2100*/  ISETP.NE.AND.EX P1, PT, RZ, c[0x0][0x184], PT, P1 ;  /* 0x00006100ff007a0c */ /* 0x000fe40003f25310 */
[C---:B------:R-:W-:Y:S01]  /*2110*/  SHF.L.U32 R159, R118.reuse, 0x4, RZ ;  /* 0x00000004769f7819 */ /* 0x040fe200000006ff */
[----:B------:R-:W4:Y:S01]  /*2120*/  LDL R71, [R1+0x58] ;  /* 0x0000580001477983 */ /* 0x000f220000100800 */
[----:B------:R-:W-:Y:S02]  /*2130*/  IADD3 R152, R118, 0x20, RZ ;  /* 0x0000002076987810 */ /* 0x000fe40007ffe0ff */
[----:B------:R-:W-:Y:S01]  /*2140*/  SHF.R.U32.HI R155, RZ, 0x1c, R118 ;  /* 0x0000001cff9b7819 */ /* 0x000fe20000011676 */
[----:B------:R-:W5:Y:S01]  /*2150*/  LDL R70, [R1+0x54] ;  /* 0x0000540001467983 */ /* 0x000f620000100800 */
[----:B0-----:R-:W-:-:S03]  /*2160*/  IADD3 R56, P2, R159, c[0x0][0x188], RZ ;  /* 0x000062009f387a10 */ /* 0x001fc60007f5e0ff */
[----:B------:R-:W5:Y:S01]  /*2170*/  LDL R77, [R1+0x50] ;  /* 0x00005000014d7983 */ /* 0x000f620000100800 */
[----:B------:R-:W-:-:S03]  /*2180*/  IADD3.X R57, R155, c[0x0][0x18c], RZ, P2, !PT ;  /* 0x000063009b397a10 */ /* 0x000fc600017fe4ff */
[----:B------:R-:W5:Y:S04]  /*2190*/  LDL R76, [R1+0x4c] ;  /* 0x00004c00014c7983 */ /* 0x000f680000100800 */
        /* <DEDUP_REMOVED lines=18> */
[----:B------:R-:W5:Y:S01]  /*22c0*/  LDL R90, [R1] ;  /* 0x00000000015a7983 */ /* 0x000f620000100800 */
[----:B--2---:R-:W-:-:S02]  /*22d0*/  FMUL.FTZ R58, R52, R168 ;  /* 0x000000a8343a7220 */ /* 0x004fc40000410000 */
[-C--:B------:R-:W-:Y:S02]  /*22e0*/  FMUL.FTZ R59, R53, R168.reuse ;  /* 0x000000a8353b7220 */ /* 0x080fe40000410000 */
[-C--:B------:R-:W-:Y:S02]  /*22f0*/  FMUL.FTZ R54, R54, R168.reuse ;  /* 0x000000a836367220 */ /* 0x080fe40000410000 */
[----:B------:R-:W-:Y:S02]  /*2300*/  FMUL.FTZ R55, R55, R168 ;  /* 0x000000a837377220 */ /* 0x000fe40000410000 */
[----:B------:R-:W-:Y:S02]  /*2310*/  FMUL.FTZ R52, R63, R58 ;  /* 0x0000003a3f347220 */ /* 0x000fe40000410000 */
[----:B---3--:R-:W-:Y:S02]  /*2320*/  FMUL.FTZ R53, R62, R59 ;  /* 0x0000003b3e357220 */ /* 0x008fe40000410000 */
[----:B----4-:R-:W-:-:S02]  /*2330*/  FMUL.FTZ R54, R61, R54 ;  /* 0x000000363d367220 */ /* 0x010fc40000410000 */
[----:B-----5:R-:W-:Y:S02]  /*2340*/  FMUL.FTZ R55, R60, R55 ;  /* 0x000000373c377220 */ /* 0x020fe40000410000 */
[----:B------:R-:W-:Y:S02]  /*2350*/  @P1 FADD.FTZ R52, R48, R52 ;  /* 0x0000003430341221 */ /* 0x000fe40000010000 */
[----:B------:R-:W-:Y:S02]  /*2360*/  @P1 FADD.FTZ R53, R49, R53 ;  /* 0x0000003531351221 */ /* 0x000fe40000010000 */
[----:B------:R-:W-:Y:S02]  /*2370*/  @P1 FADD.FTZ R54, R50, R54 ;  /* 0x0000003632361221 */ /* 0x000fe40000010000 */
[----:B------:R-:W-:Y:S02]  /*2380*/  @P1 FADD.FTZ R55, R51, R55 ;  /* 0x0000003733371221 */ /* 0x000fe40000010000 */
[----:B------:R-:W-:-:S03]  /*2390*/  IMAD.WIDE.U32 R58, R152, R166, c[0x0][0x170] ;  /* 0x00005c00983a7625 */ /* 0x000fc600078e00a6 */
[----:B------:R0:W-:Y:S01]  /*23a0*/  STG.E.128 [R56.64], R52 ;  /* 0x0000003438007986 */ /* 0x0001e2000c101d04 */
[----:B------:R-:W-:Y:S01]  /*23b0*/  MOV R112, R48 ;  /* 0x0000003000707202 */ /* 0x000fe20000000f00 */
[----:B------:R-:W-:Y:S01]  /*23c0*/  @P0 IMAD.WIDE.U32 R60, R152, R166, c[0x0][0x180] ;  /* 0x00006000983c0625 */ /* 0x000fe200078e00a6 */
[----:B------:R-:W-:Y:S02]  /*23d0*/  MOV R113, R49 ;  /* 0x0000003100717202 */ /* 0x000fe40000000f00 */
[----:B------:R-:W-:Y:S02]  /*23e0*/  MOV R114, R50 ;  /* 0x0000003200727202 */ /* 0x000fe40000000f00 */
[----:B------:R-:W-:-:S06]  /*23f0*/  MOV R115, R51 ;  /* 0x0000003300737202 */ /* 0x000fcc0000000f00 */
[----:B------:R1:W2:Y:S04]  /*2400*/  @P0 LDG.E.128 R112, [R60.64] ;  /* 0x000000043c700981 */ /* 0x0002a8000c1e1d00 */
[----:B0-----:R-:W3:Y:S01]  /*2410*/  LDG.E.128 R56, [R58.64] ;  /* 0x000000043a387981 */ /* 0x001ee2000c1e1d00 */
[----:B------:R-:W-:Y:S01]  /*2420*/  IADD3 R153, R118, 0x40, RZ ;  /* 0x0000004076997810 */ /* 0x000fe20007ffe0ff */
[----:B-1----:R-:W-:-:S04]  /*2430*/  IMAD.WIDE.U32 R60, R152, R166, c[0x0][0x188] ;  /* 0x00006200983c7625 */ /* 0x002fc800078e00a6 */
[-C--:B---3--:R-:W-:Y:S02]  /*2440*/  FMUL.FTZ R62, R56, R168.reuse ;  /* 0x000000a8383e7220 */ /* 0x088fe40000410000 */
        /* <DEDUP_REMOVED lines=10> */
[----:B------:R-:W-:-:S02]  /*24f0*/  @P1 FADD.FTZ R59, R115, R59 ;  /* 0x0000003b733b1221 */ /* 0x000fc40000010000 */
[----:B------:R-:W-:-:S03]  /*2500*/  IMAD.WIDE.U32 R62, R153, R166, c[0x0][0x170] ;  /* 0x00005c00993e7625 */ /* 0x000fc600078e00a6 */
[----:B------:R0:W-:Y:S01]  /*2510*/  STG.E.128 [R60.64], R56 ;  /* 0x000000383c007986 */ /* 0x0001e2000c101d04 */
[C---:B------:R-:W-:Y:S01]  /*2520*/  @P0 IMAD.WIDE.U32 R64, R153.reuse, R166, c[0x0][0x180] ;  /* 0x0000600099400625 */ /* 0x040fe200078e00a6 */
[----:B------:R-:W-:Y:S02]  /*2530*/  @P0 MOV R48, R112 ;  /* 0x0000007000300202 */ /* 0x000fe40000000f00 */
[----:B------:R-:W-:Y:S02]  /*2540*/  @P0 MOV R49, R113 ;  /* 0x0000007100310202 */ /* 0x000fe40000000f00 */
[----:B------:R-:W-:Y:S02]  /*2550*/  @P0 MOV R50, R114 ;  /* 0x0000007200320202 */ /* 0x000fe40000000f00 */
[----:B------:R-:W-:Y:S02]  /*2560*/  @P0 MOV R51, R115 ;  /* 0x0000007300330202 */ /* 0x000fe40000000f00 */
        /* <DEDUP_REMOVED lines=18> */
[----:B------:R-:W-:Y:S01]  /*2690*/  @P0 IMAD.WIDE.U32 R68, R154, R166, c[0x0][0x180] ;  /* 0x000060009a440625 */ /* 0x000fe200078e00a6 */
        /* <DEDUP_REMOVED lines=123> */
[----:B------:R-:W-:-:S04]  /*2e50*/  @P0 IMAD.WIDE.U32 R92, R165, R166, c[0x0][0x180] ;  /* 0x00006000a55c0625 */ /* 0x000fc800078e00a6 */
        /* <DEDUP_REMOVED lines=22> */
[----:B------:R-:W-:-:S04]  /*2fc0*/  IMAD.WIDE.U32 R94, R167, R166, c[0x0][0x170] ;  /* 0x00005c00a75e7625 */ /* 0x000fc800078e00a6 */
        /* <DEDUP_REMOVED lines=66> */
[----:B-1----:R-:W-:Y:S01]  /*33f0*/  IMAD.WIDE.U32 R104, R162, R166, c[0x0][0x188] ;  /* 0x00006200a2687625 */ /* 0x002fe200078e00a6 */
[----:B------:R-:W-:-:S05]  /*3400*/  IADD3 R164, R118, 0x1a0, RZ ;  /* 0x000001a076a47810 */ /* 0x000fca0007ffe0ff */
        /* <DEDUP_REMOVED lines=16> */
[----:B------:R-:W-:Y:S01]  /*3510*/  @P0 MOV R50, R114 ;  /* 0x0000007200320202 */ /* 0x000fe20000000f00 */
[----:B0-----:R-:W-:-:S06]  /*3520*/  IMAD.WIDE.U32 R104, R164, R166, c[0x0][0x170] ;  /* 0x00005c00a4687625 */ /* 0x001fcc00078e00a6 */
[----:B------:R-:W2:Y:S01]  /*3530*/  LDG.E.128 R104, [R104.64] ;  /* 0x0000000468687981 */ /* 0x000ea2000c1e1d00 */
[----:B------:R-:W-:-:S03]  /*3540*/  @P0 MOV R51, R115 ;  /* 0x0000007300330202 */ /* 0x000fc60000000f00 */
[----:B------:R0:W3:Y:S01]  /*3550*/  @P0 LDG.E.128 R112, [R108.64] ;  /* 0x000000046c700981 */ /* 0x0000e2000c1e1d00 */
[----:B------:R-:W-:Y:S01]  /*3560*/  IADD3 R173, R118, 0x1c0, RZ ;  /* 0x000001c076ad7810 */ /* 0x000fe20007ffe0ff */
[----:B0-----:R-:W-:-:S04]  /*3570*/  IMAD.WIDE.U32 R108, R164, R166, c[0x0][0x188] ;  /* 0x00006200a46c7625 */ /* 0x001fc800078e00a6 */
[----:B------:R-:W-:-:S04]  /*3580*/  @P0 IMAD.WIDE.U32 R116, R173, R166, c[0x0][0x180] ;  /* 0x00006000ad740625 */ /* 0x000fc800078e00a6 */
[-C--:B--2---:R-:W-:Y:S02]  /*3590*/  FMUL.FTZ R104, R104, R168.reuse ;  /* 0x000000a868687220 */ /* 0x084fe40000410000 */
[-C--:B------:R-:W-:Y:S02]  /*35a0*/  FMUL.FTZ R105, R105, R168.reuse ;  /* 0x000000a869697220 */ /* 0x080fe40000410000 */
[-C--:B------:R-:W-:Y:S02]  /*35b0*/  FMUL.FTZ R106, R106, R168.reuse ;  /* 0x000000a86a6a7220 */ /* 0x080fe40000410000 */
[----:B------:R-:W-:Y:S02]  /*35c0*/  FMUL.FTZ R107, R107, R168 ;  /* 0x000000a86b6b7220 */ /* 0x000fe40000410000 */
[----:B------:R-:W-:Y:S02]  /*35d0*/  FMUL.FTZ R104, R232, R104 ;  /* 0x00000068e8687220 */ /* 0x000fe40000410000 */
[----:B------:R-:W-:-:S02]  /*35e0*/  FMUL.FTZ R105, R231, R105 ;  /* 0x00000069e7697220 */ /* 0x000fc40000410000 */
[----:B------:R-:W-:Y:S02]  /*35f0*/  FMUL.FTZ R106, R230, R106 ;  /* 0x0000006ae66a7220 */ /* 0x000fe40000410000 */
[----:B------:R-:W-:Y:S02]  /*3600*/  FMUL.FTZ R107, R229, R107 ;  /* 0x0000006be56b7220 */ /* 0x000fe40000410000 */
[----:B---3--:R-:W-:Y:S02]  /*3610*/  @P1 FADD.FTZ R104, R112, R104 ;  /* 0x0000006870681221 */ /* 0x008fe40000010000 */
        /* <DEDUP_REMOVED lines=24> */
[----:B------:R-:W-:Y:S01]  /*37a0*/  @P1 FADD.FTZ R111, R115, R111 ;  /* 0x0000006f736f1221 */ /* 0x000fe20000010000 */
[----:B------:R-:W-:-:S02]  /*37b0*/  @P0 MOV R48, R112 ;  /* 0x0000007000300202 */ /* 0x000fc40000000f00 */
[----:B------:R-:W-:Y:S02]  /*37c0*/  @P0 MOV R49, R113 ;  /* 0x0000007100310202 */ /* 0x000fe40000000f00 */
[----:B------:R0:W-:Y:S01]  /*37d0*/  STG.E.128 [R116.64], R108 ;  /* 0x0000006c74007986 */ /* 0x0001e2000c101d04 */
[----:B------:R-:W-:Y:S02]  /*37e0*/  @P0 MOV R50, R114 ;  /* 0x0000007200320202 */ /* 0x000fe40000000f00 */
[----:B------:R-:W-:Y:S01]  /*37f0*/  @P0 MOV R51, R115 ;  /* 0x0000007300330202 */ /* 0x000fe20000000f00 */
[----:B0-----:R-:W-:-:S05]  /*3800*/  @P0 IMAD.WIDE.U32 R116, R182, R166, c[0x0][0x180] ;  /* 0x00006000b6740625 */ /* 0x001fca00078e00a6 */
[----:B------:R0:W2:Y:S02]  /*3810*/  @P0 LDG.E.128 R48, [R116.64] ;  /* 0x0000000474300981 */ /* 0x0000a4000c1e1d00 */
[----:B0-----:R-:W-:-:S06]  /*3820*/  IMAD.WIDE.U32 R116, R182, R166, c[0x0][0x170] ;  /* 0x00005c00b6747625 */ /* 0x001fcc00078e00a6 */
[----:B------:R-:W3:Y:S01]  /*3830*/  LDG.E.128 R116, [R116.64] ;  /* 0x0000000474747981 */ /* 0x000ee2000c1e1d00 */
[----:B--2---:R-:W-:Y:S02]  /*3840*/  @P0 MOV R112, R48 ;  /* 0x0000003000700202 */ /* 0x004fe40000000f00 */
[----:B------:R-:W-:Y:S02]  /*3850*/  @P0 MOV R113, R49 ;  /* 0x0000003100710202 */ /* 0x000fe40000000f00 */
[----:B------:R-:W-:Y:S02]  /*3860*/  @P0 MOV R114, R50 ;  /* 0x0000003200720202 */ /* 0x000fe40000000f00 */
[----:B------:R-:W-:Y:S01]  /*3870*/  @P0 MOV R115, R51 ;  /* 0x0000003300730202 */ /* 0x000fe20000000f00 */
[-C--:B---3--:R-:W-:Y:S02]  /*3880*/  FMUL.FTZ R116, R116, R168.reuse ;  /* 0x000000a874747220 */ /* 0x088fe40000410000 */
[----:B------:R-:W-:-:S02]  /*3890*/  FMUL.FTZ R117, R117, R168 ;  /* 0x000000a875757220 */ /* 0x000fc40000410000 */
[-C--:B------:R-:W-:Y:S02]  /*38a0*/  FMUL.FTZ R118, R118, R168.reuse ;  /* 0x000000a876767220 */ /* 0x080fe40000410000 */
[----:B------:R-:W-:Y:S02]  /*38b0*/  FMUL.FTZ R119, R119, R168 ;  /* 0x000000a877777220 */ /* 0x000fe40000410000 */
[----:B------:R-:W-:Y:S02]  /*38c0*/  FMUL.FTZ R116, R224, R116 ;  /* 0x00000074e0747220 */ /* 0x000fe40000410000 */
[----:B------:R-:W-:Y:S02]  /*38d0*/  FMUL.FTZ R117, R223, R117 ;  /* 0x00000075df757220 */ /* 0x000fe40000410000 */
[----:B------:R-:W-:Y:S02]  /*38e0*/  FMUL.FTZ R118, R222, R118 ;  /* 0x00000076de767220 */ /* 0x000fe40000410000 */
[----:B------:R-:W-:-:S02]  /*38f0*/  FMUL.FTZ R119, R221, R119 ;  /* 0x00000077dd777220 */ /* 0x000fc40000410000 */
[----:B------:R-:W-:Y:S02]  /*3900*/  @P1 FADD.FTZ R116, R116, R112 ;  /* 0x0000007074741221 */ /* 0x000fe40000010000 */
[----:B------:R-:W-:Y:S02]  /*3910*/  @P1 FADD.FTZ R117, R117, R113 ;  /* 0x0000007175751221 */ /* 0x000fe40000010000 */
[----:B------:R-:W-:Y:S02]  /*3920*/  @P1 FADD.FTZ R118, R118, R114 ;  /* 0x0000007276761221 */ /* 0x000fe40000010000 */
[----:B------:R-:W-:Y:S02]  /*3930*/  @P1 FADD.FTZ R119, R119, R115 ;  /* 0x0000007377771221 */ /* 0x000fe40000010000 */
[----:B------:R-:W-:-:S05]  /*3940*/  IMAD.WIDE.U32 R112, R182, R166, c[0x0][0x188] ;  /* 0x00006200b6707625 */ /* 0x000fca00078e00a6 */
        /* <DEDUP_REMOVED lines=68> */
.L_x_45985:
        /* <DEDUP_REMOVED lines=148> */
.L_x_45986:
[----:B------:R-:W-:Y:S01]  /*46d0*/  HFMA2.MMA R168, -RZ, RZ, 0, 2.384185791015625e-07 ;  /* 0x00000004ffa87435 */ /* 0x000fe200000001ff */
[----:B01----:R-:W-:Y:S01]  /*46e0*/  FADD.FTZ R115, R114, R115 ;  /* 0x0000007372737221 */ /* 0x003fe20000010000 */
[----:B------:R-:W-:Y:S01]  /*46f0*/  ISETP.NE.AND P0, PT, RZ, UR6, PT ;  /* 0x00000006ff007c0c */ /* 0x000fe2000bf05270 */
[----:B------:R-:W-:-:S07]  /*4700*/  HFMA2.MMA R166, -RZ, RZ, 0, 9.5367431640625e-07 ;  /* 0x00000010ffa67435 */ /* 0x000fce00000001ff */
[----:B------:R-:W-:-:S05]  /*4710*/  @!P1 IMAD.WIDE R112, R131, R168, c[0x0][0x1a0] ;  /* 0x0000680083709625 */ /* 0x000fca00078e02a8 */
[----:B------:R0:W-:Y:S02]  /*4720*/  @!P1 STG.E [R112.64], R249 ;  /* 0x000000f970009986 */ /* 0x0001e4000c101904 */
[----:B0-----:R-:W-:-:S05]  /*4730*/  MOV R112, c[0x0][0x1e0] ;  /* 0x0000780000707a02 */ /* 0x001fca0000000f00 */
[----:B------:R-:W-:Y:S02]  /*4740*/  FFMA.FTZ R115, R115, R112, c[0x0][0x228] ;  /* 0x00008a0073737623 */ /* 0x000fe40000010070 */
[----:B------:R-:W-:-:S05]  /*4750*/  FMUL.FTZ R112, R249, R249 ;  /* 0x000000f9f9707220 */ /* 0x000fca0000410000 */
[----:B------:R-:W-:-:S05]  /*4760*/  FSEL R112, R112, RZ, P0 ;  /* 0x000000ff70707208 */ /* 0x000fca0000000000 */
[----:B------:R-:W-:Y:S01]  /*4770*/  FADD.FTZ R112, R115, R112 ;  /* 0x0000007073707221 */ /* 0x000fe20000010000 */
[----:B------:R-:W-:-:S03]  /*4780*/  FSEL R115, R249, RZ, !P0 ;  /* 0x000000fff9737208 */ /* 0x000fc60004000000 */
[----:B------:R0:W1:Y:S02]  /*4790*/  MUFU.RSQ R114, R112 ;  /* 0x0000007000727308 */ /* 0x0000640000001400 */
[--C-:B------:R-:W-:Y:S02]  /*47a0*/  FADD.FTZ R52, R52, -R115.reuse ;  /* 0x8000007334347221 */ /* 0x100fe40000010000 */
[--C-:B------:R-:W-:Y:S02]  /*47b0*/  FADD.FTZ R55, R55, -R115.reuse ;  /* 0x8000007337377221 */ /* 0x100fe40000010000 */
[--C-:B------:R-:W-:Y:S02]  /*47c0*/  FADD.FTZ R54, R54, -R115.reuse ;  /* 0x8000007336367221 */ /* 0x100fe40000010000 */
[----:B------:R-:W-:Y:S02]  /*47d0*/  FADD.FTZ R53, R53, -R115 ;  /* 0x8000007335357221 */ /* 0x000fe40000010000 */
[----:B0-----:R-:W-:-:S04]  /*47e0*/  @!P1 IMAD.WIDE R112, R131, R168, c[0x0][0x1a8] ;  /* 0x00006a0083709625 */ /* 0x001fc800078e02a8 */
[----:B------:R-:W-:Y:S01]  /*47f0*/  FADD.FTZ R59, R59, -R115 ;  /* 0x800000733b3b7221 */ /* 0x000fe20000010000 */
[----:B-1----:R0:W-:Y:S01]  /*4800*/  @!P1 STG.E [R112.64], R114 ;  /* 0x0000007270009986 */ /* 0x0021e2000c101904 */
[C---:B------:R-:W-:Y:S02]  /*4810*/  FMUL.FTZ R55, R114.reuse, R55 ;  /* 0x0000003772377220 */ /* 0x040fe40000410000 */
[C---:B------:R-:W-:Y:S02]  /*4820*/  FMUL.FTZ R54, R114.reuse, R54 ;  /* 0x0000003672367220 */ /* 0x040fe40000410000 */
[C---:B------:R-:W-:Y:S02]  /*4830*/  FMUL.FTZ R53, R114.reuse, R53 ;  /* 0x0000003572357220 */ /* 0x040fe40000410000 */
[----:B------:R-:W-:Y:S02]  /*4840*/  FMUL.FTZ R52, R114, R52 ;  /* 0x0000003472347220 */ /* 0x000fe40000410000 */
[----:B------:R-:W-:-:S02]  /*4850*/  FFMA.FTZ R55, R217, R55, R134 ;  /* 0x00000037d9377223 */ /* 0x000fc40000010086 */
[----:B------:R-:W-:Y:S01]  /*4860*/  FFMA.FTZ R54, R218, R54, R135 ;  /* 0x00000036da367223 */ /* 0x000fe20000010087 */
[----:B0-----:R-:W-:Y:S01]  /*4870*/  IADD3 R112, P0, R159, c[0x0][0x208], RZ ;  /* 0x000082009f707a10 */ /* 0x001fe20007f1e0ff */
[----:B------:R-:W-:Y:S02]  /*4880*/  FFMA.FTZ R53, R219, R53, R136 ;  /* 0x00000035db357223 */ /* 0x000fe40000010088 */
[----:B------:R-:W-:Y:S01]  /*4890*/  FFMA.FTZ R52, R220, R52, R137 ;  /* 0x00000034dc347223 */ /* 0x000fe20000010089 */
[----:B------:R-:W-:Y:S01]  /*48a0*/  IADD3.X R113, R155, c[0x0][0x20c], RZ, P0, !PT ;  /* 0x000083009b717a10 */ /* 0x000fe200007fe4ff */
[--C-:B------:R-:W-:Y:S02]  /*48b0*/  FADD.FTZ R57, R57, -R115.reuse ;  /* 0x8000007339397221 */ /* 0x100fe40000010000 */
[--C-:B------:R-:W-:Y:S02]  /*48c0*/  FADD.FTZ R58, R58, -R115.reuse ;  /* 0x800000733a3a7221 */ /* 0x100fe40000010000 */
[----:B------:R0:W-:Y:S01]  /*48d0*/  STG.E.128 [R112.64], R52 ;  /* 0x0000003470007986 */ /* 0x0001e2000c101d04 */
        /* <DEDUP_REMOVED lines=8> */
[----:B------:R-:W-:-:S04]  /*4960*/  IMAD.WIDE.U32 R154, R154, R166, c[0x0][0x208] ;  /* 0x000082009a9a7625 */ /* 0x000fc800078e00a6 */
[----:B0-----:R-:W-:Y:S02]  /*4970*/  FADD.FTZ R52, R56, -R115 ;  /* 0x8000007338347221 */ /* 0x001fe40000010000 */
        /* <DEDUP_REMOVED lines=8> */
[----:B------:R-:W-:-:S04]  /*4a00*/  IMAD.WIDE.U32 R56, R152, R166, c[0x0][0x208] ;  /* 0x0000820098387625 */ /* 0x000fc800078e00a6 */
[--C-:B------:R-:W-:Y:S01]  /*4a10*/  FADD.FTZ R68, R68, -R115.reuse ;  /* 0x8000007344447221 */ /* 0x100fe20000010000 */
[----:B------:R0:W-:Y:S01]  /*4a20*/  STG.E.128 [R56.64], R52 ;  /* 0x0000003438007986 */ /* 0x0001e2000c101d04 */
        /* <DEDUP_REMOVED lines=37> */
[--C-:B------:R-:W-:Y:S02]  /*4c80*/  FADD.FTZ R64, R88, -R115.reuse ;  /* 0x8000007358407221 */ /* 0x100fe40000010000 */
[--C-:B------:R-:W-:Y:S01]  /*4c90*/  FADD.FTZ R65, R89, -R115.reuse ;  /* 0x8000007359417221 */ /* 0x100fe20000010000 */
[----:B------:R0:W-:Y:S01]  /*4ca0*/  STG.E.128 [R154.64], R52 ;  /* 0x000000349a007986 */ /* 0x0001e2000c101d04 */
        /* <DEDUP_REMOVED lines=9> */
[----:B0-----:R-:W-:-:S02]  /*4d40*/  FADD.FTZ R52, R83, -R115 ;  /* 0x8000007353347221 */ /* 0x001fc40000010000 */
        /* <DEDUP_REMOVED lines=62> */
[----:B------:R-:W-:-:S04]  /*5130*/  IMAD.WIDE.U32 R72, R157, R166, c[0x0][0x208] ;  /* 0x000082009d487625 */ /* 0x000fc800078e00a6 */
[----:B0-----:R-:W-:Y:S02]  /*5140*/  FFMA.FTZ R55, R193, R112, R40 ;  /* 0x00000070c1377223 */ /* 0x001fe40000010028 */
[----:B------:R-:W-:Y:S02]  /*5150*/  FFMA.FTZ R54, R194, R111, R11 ;  /* 0x0000006fc2367223 */ /* 0x000fe4000001000b */
[----:B------:R-:W-:Y:S02]  /*5160*/  FFMA.FTZ R53, R195, R110, R39 ;  /* 0x0000006ec3357223 */ /* 0x000fe40000010027 */
[----:B------:R-:W-:Y:S02]  /*5170*/  FFMA.FTZ R52, R196, R109, R10 ;  /* 0x0000006dc4347223 */ /* 0x000fe4000001000a */
[----:B------:R-:W-:Y:S02]  /*5180*/  FMUL.FTZ R97, R114, R96 ;  /* 0x0000006072617220 */ /* 0x000fe40000410000 */
[----:B------:R-:W-:Y:S01]  /*5190*/  IMAD.WIDE.U32 R74, R161, R166, c[0x0][0x208] ;  /* 0x00008200a14a7625 */ /* 0x000fe200078e00a6 */
[----:B------:R0:W-:Y:S03]  /*51a0*/  STG.E.128 [R72.64], R52 ;  /* 0x0000003448007986 */ /* 0x0001e6000c101d04 */
[----:B-1----:R-:W-:-:S02]  /*51b0*/  FFMA.FTZ R59, R189, R108, R42 ;  /* 0x0000006cbd3b7223 */ /* 0x002fc4000001002a */
        /* <DEDUP_REMOVED lines=20> */
[----:B------:R-:W-:Y:S02]  /*5300*/  FMUL.FTZ R92, R114, R88 ;  /* 0x00000058725c7220 */ /* 0x000fe40000410000 */
[----:B------:R-:W-:-:S04]  /*5310*/  IMAD.WIDE.U32 R80, R167, R166, c[0x0][0x208] ;  /* 0x00008200a7507625 */ /* 0x000fc800078e00a6 */
        /* <DEDUP_REMOVED lines=12> */
[----:B------:R-:W-:Y:S02]  /*53e0*/  FMUL.FTZ R114, R114, R115 ;  /* 0x0000007372727220 */ /* 0x000fe40000410000 */
[----:B------:R-:W-:-:S04]  /*53f0*/  IMAD.WIDE.U32 R158, R158, R166, c[0x0][0x208] ;  /* 0x000082009e9e7625 */ /* 0x000fc800078e00a6 */
        /* <DEDUP_REMOVED lines=11> */
[----:B------:R0:W-:Y:S01]  /*54b0*/  STG.E.128 [R162.64], R56 ;  /* 0x00000038a2007986 */ /* 0x0001e2000c101d04 */
[----:B--2---:R-:W-:Y:S02]  /*54c0*/  FFMA.FTZ R63, R146, R92, R126 ;  /* 0x0000005c923f7223 */ /* 0x004fe4000001007e */
[----:B------:R-:W-:Y:S02]  /*54d0*/  FFMA.FTZ R62, R147, R91, R25 ;  /* 0x0000005b933e7223 */ /* 0x000fe40000010019 */
[----:B------:R-:W-:Y:S02]  /*54e0*/  FFMA.FTZ R61, R148, R90, R125 ;  /* 0x0000005a943d7223 */ /* 0x000fe4000001007d */
[----:B------:R-:W-:Y:S02]  /*54f0*/  FFMA.FTZ R60, R149, R89, R24 ;  /* 0x00000059953c7223 */ /* 0x000fe40000010018 */
[----:B------:R-:W-:-:S03]  /*5500*/  IMAD.WIDE.U32 R72, R173, R166, c[0x0][0x208] ;  /* 0x00008200ad487625 */ /* 0x000fc600078e00a6 */
[----:B------:R0:W-:Y:S01]  /*5510*/  STG.E.128 [R164.64], R60 ;  /* 0x0000003ca4007986 */ /* 0x0001e2000c101d04 */
        /* <DEDUP_REMOVED lines=10> */
[----:B------:R-:W-:-:S03]  /*55c0*/  IMAD R131, R168, c[0x0][0x160], R131 ;  /* 0x00005800a8837a24 */ /* 0x000fc600078e0283 */
[----:B------:R0:W-:Y:S02]  /*55d0*/  STG.E.128 [R74.64], R68 ;  /* 0x000000444a007986 */ /* 0x0001e4000c101d04 */
[----:B------:R-:W-:-:S13]  /*55e0*/  ISETP.GE.AND P0, PT, R131, c[0x0][0x164], PT ;  /* 0x0000590083007a0c */ /* 0x000fda0003f06270 */
[----:B0-----:R-:W-:Y:S01]  /*55f0*/  @P0 CALL.REL.NOINC `(.L_x_45983) ;  /* 0x0000001000000944 */ /* 0x001fe20003c00000 */
[----:B------:R-:W-:Y:S05]  /*5600*/  BRA `(.L_x_45984) ;  /* 0xffffc90000007947 */ /* 0x000fea000383ffff */
.L_x_45983:
[----:B------:R-:W-:Y:S05]  /*5610*/  EXIT ;  /* 0x000000000000794d */ /* 0x000fea0003800000 */
.L_x_45981:
[----:B------:R-:W-:Y:S02]  /*5620*/  MOV R114, 0x1 ;  /* 0x0000000100727802 */ /* 0x000fe40000000f00 */
[----:B------:R-:W-:Y:S02]  /*5630*/  MOV R166, 0x1f ;  /* 0x0000001f00a67802 */ /* 0x000fe40000000f00 */
[----:B------:R-:W-:Y:S02]  /*5640*/  MOV R113, 0xffffffff ;  /* 0xffffffff00717802 */ /* 0x000fe40000000f00 */
[----:B------:R-:W-:Y:S02]  /*5650*/  MOV R112, 0x5670 ;  /* 0x0000567000707802 */ /* 0x000fe40000000f00 */
[----:B------:R-:W-:Y:S05]  /*5660*/  CALL.REL.NOINC `($__internal_133_$__cuda_sm70_shflsync_bfly_p) ;  /* 0x00000b8000007944 */ /* 0x000fea0003c00000 */
[----:B-1----:R-:W-:Y:S05]  /*5670*/  BRA `(.L_x_45985) ;  /* 0xffffe71000007947 */ /* 0x002fea000383ffff */
.L_x_45982:
[----:B------:R-:W-:Y:S01]  /*5680*/  HFMA2.MMA R166, -RZ, RZ, 0, 1.847743988037109375e-06 ;  /* 0x0000001fffa67435 */ /* 0x000fe200000001ff */
[----:B------:R-:W-:Y:S02]  /*5690*/  MOV R114, 0x2 ;  /* 0x0000000200727802 */ /* 0x000fe40000000f00 */
[----:B------:R-:W-:Y:S02]  /*56a0*/  MOV R113, 0xffffffff ;  /* 0xffffffff00717802 */ /* 0x000fe40000000f00 */
[----:B------:R-:W-:-:S02]  /*56b0*/  MOV R112, 0x56d0 ;  /* 0x000056d000707802 */ /* 0x000fc40000000f00 */
[----:B------:R-:W-:Y:S05]  /*56c0*/  CALL.REL.NOINC `($__internal_133_$__cuda_sm70_shflsync_bfly_p) ;  /* 0x00000b2000007944 */ /* 0x000fea0003c00000 */
[----:B-1----:R-:W-:Y:S01]  /*56d0*/  FADD.FTZ R115, R115, R114 ;  /* 0x0000007273737221 */ /* 0x002fe20000010000 */
[----:B------:R-:W-:Y:S01]  /*56e0*/  HFMA2.MMA R114, -RZ, RZ, 0, 2.384185791015625e-07 ;  /* 0x00000004ff727435 */ /* 0x000fe200000001ff */
[----:B------:R-:W-:-:S02]  /*56f0*/  MOV R166, 0x1f ;  /* 0x0000001f00a67802 */ /* 0x000fc40000000f00 */
[----:B------:R-:W-:Y:S02]  /*5700*/  MOV R113, 0xffffffff ;  /* 0xffffffff00717802 */ /* 0x000fe40000000f00 */
[----:B------:R-:W-:Y:S02]  /*5710*/  MOV R112, 0x5730 ;  /* 0x0000573000707802 */ /* 0x000fe40000000f00 */
[----:B------:R-:W-:Y:S05]  /*5720*/  CALL.REL.NOINC `($__internal_133_$__cuda_sm70_shflsync_bfly_p) ;  /* 0x00000ac000007944 */ /* 0x000fea0003c00000 */
[----:B-1----:R-:W-:Y:S01]  /*5730*/  FADD.FTZ R115, R115, R114 ;  /* 0x0000007273737221 */ /* 0x002fe20000010000 */
[----:B------:R-:W-:Y:S01]  /*5740*/  HFMA2.MMA R114, -RZ, RZ, 0, 4.76837158203125e-07 ;  /* 0x00000008ff727435 */ /* 0x000fe200000001ff */
[----:B------:R-:W-:Y:S02]  /*5750*/  MOV R166, 0x1f ;  /* 0x0000001f00a67802 */ /* 0x000fe40000000f00 */
[----:B------:R-:W-:Y:S02]  /*5760*/  MOV R113, 0xffffffff ;  /* 0xffffffff00717802 */ /* 0x000fe40000000f00 */
[----:B------:R-:W-:Y:S02]  /*5770*/  MOV R112, 0x5790 ;  /* 0x0000579000707802 */ /* 0x000fe40000000f00 */
[----:B------:R-:W-:Y:S05]  /*5780*/  CALL.REL.NOINC `($__internal_133_$__cuda_sm70_shflsync_bfly_p) ;  /* 0x00000a6000007944 */ /* 0x000fea0003c00000 */
[----:B-1----:R-:W-:Y:S01]  /*5790*/  FADD.FTZ R115, R115, R114 ;  /* 0x0000007273737221 */ /* 0x002fe20000010000 */
[----:B------:R-:W-:Y:S01]  /*57a0*/  HFMA2.MMA R114, -RZ, RZ, 0, 9.5367431640625e-07 ;  /* 0x00000010ff727435 */ /* 0x000fe200000001ff */
[----:B------:R-:W-:-:S02]  /*57b0*/  MOV R166, 0x1f ;  /* 0x0000001f00a67802 */ /* 0x000fc40000000f00 */
[----:B------:R-:W-:Y:S02]  /*57c0*/  MOV R113, 0xffffffff ;  /* 0xffffffff00717802 */ /* 0x000fe40000000f00 */
[----:B------:R-:W-:Y:S02]  /*57d0*/  MOV R112, 0x57f0 ;  /* 0x000057f000707802 */ /* 0x000fe40000000f00 */
[----:B------:R-:W-:Y:S05]  /*57e0*/  CALL.REL.NOINC `($__internal_133_$__cuda_sm70_shflsync_bfly_p) ;  /* 0x00000a0000007944 */ /* 0x000fea0003c00000 */
[----:B-1----:R-:W-:Y:S01]  /*57f0*/  FADD.FTZ R114, R115, R114 ;  /* 0x0000007273727221 */ /* 0x002fe20000010000 */
[----:B------:R-:W-:-:S03]  /*5800*/  MOV R166, 0x1f ;  /* 0x0000001f00a67802 */ /* 0x000fc60000000f00 */
[----:B------:R-:W-:Y:S01]  /*5810*/  FMUL.FTZ R249, R114, c[0x0][0x1e0] ;  /* 0x0000780072f97a20 */ /* 0x000fe20000410000 */
[----:B------:R-:W-:-:S03]  /*5820*/  HFMA2.MMA R114, -RZ, RZ, 0, 5.9604644775390625e-08 ;  /* 0x00000001ff727435 */ /* 0x000fc600000001ff */
        /* <DEDUP_REMOVED lines=129> */
[----:B------:R-:W-:Y:S02]  /*6040*/  MOV R112, 0x6060 ;  /* 0x0000606000707802 */ /* 0x000fe40000000f00 */
[----:B------:R-:W-:Y:S05]  /*6050*/  CALL.REL.NOINC `($__internal_133_$__cuda_sm70_shflsync_bfly_p) ;  /* 0x0000019000007944 */ /* 0x000fea0003c00000 */
[----:B-1----:R-:W-:Y:S01]  /*6060*/  FADD.FTZ R115, R115, R114 ;  /* 0x0000007273737221 */ /* 0x002fe20000010000 */
[----:B------:R-:W-:Y:S01]  /*6070*/  HFMA2.MMA R114, -RZ, RZ, 0, 1.1920928955078125e-07 ;  /* 0x00000002ff727435 */ /* 0x000fe200000001ff */
[----:B------:R-:W-:Y:S02]  /*6080*/  MOV R166, 0x1f ;  /* 0x0000001f00a67802 */ /* 0x000fe40000000f00 */
[----:B------:R-:W-:Y:S02]  /*6090*/  MOV R113, 0xffffffff ;  /* 0xffffffff00717802 */ /* 0x000fe40000000f00 */
[----:B------:R-:W-:Y:S02]  /*60a0*/  MOV R112, 0x60c0 ;  /* 0x000060c000707802 */ /* 0x000fe40000000f00 */
[----:B------:R-:W-:Y:S05]  /*60b0*/  CALL.REL.NOINC `($__internal_133_$__cuda_sm70_shflsync_bfly_p) ;  /* 0x0000013000007944 */ /* 0x000fea0003c00000 */
[----:B-1----:R-:W-:Y:S01]  /*60c0*/  FADD.FTZ R115, R115, R114 ;  /* 0x0000007273737221 */ /* 0x002fe20000010000 */
[----:B------:R-:W-:Y:S01]  /*60d0*/  HFMA2.MMA R114, -RZ, RZ, 0, 2.384185791015625e-07 ;  /* 0x00000004ff727435 */ /* 0x000fe200000001ff */
[----:B------:R-:W-:Y:S02]  /*60e0*/  MOV R166, 0x1f ;  /* 0x0000001f00a67802 */ /* 0x000fe40000000f00 */
[----:B------:R-:W-:-:S02]  /*60f0*/  MOV R113, 0xffffffff ;  /* 0xffffffff00717802 */ /* 0x000fc40000000f00 */
        /* <DEDUP_REMOVED lines=10> */
[----:B------:R-:W-:Y:S02]  /*61a0*/  MOV R166, 0x1f ;  /* 0x0000001f00a67802 */ /* 0x000fe40000000f00 */
[----:B------:R-:W-:-:S02]  /*61b0*/  MOV R113, 0xffffffff ;  /* 0xffffffff00717802 */ /* 0x000fc40000000f00 */
[----:B------:R-:W-:Y:S02]  /*61c0*/  MOV R112, 0x61e0 ;  /* 0x000061e000707802 */ /* 0x000fe40000000f00 */
[----:B------:R-:W-:Y:S05]  /*61d0*/  CALL.REL.NOINC `($__internal_133_$__cuda_sm70_shflsync_bfly_p) ;  /* 0x0000001000007944 */ /* 0x000fea0003c00000 */
[----:B-1----:R-:W-:Y:S05]  /*61e0*/  BRA `(.L_x_45986) ;  /* 0xffffe4e000007947 */ /* 0x002fea000383ffff */
        .weak           $__internal_133_$__cuda_sm70_shflsync_bfly_p
        .type           $__internal_133_$__cuda_sm70_shflsync_bfly_p,@function
        .size           $__internal_133_$__cuda_sm70_shflsync_bfly_p,(.L_x_57173 - $__internal_133_$__cuda_sm70_shflsync_bfly_p)
$__internal_133_$__cuda_sm70_shflsync_bfly_p:
[----:B------:R-:W-:Y:S04]  /*61f0*/  WARPSYNC R113 ;  /* 0x0000007100007348 */ /* 0x000fe80003800000 */
[----:B------:R0:W1:Y:S02]  /*6200*/  SHFL.BFLY PT, R114, R115, R114, R166 ;  /* 0x0c00007273727389 */ /* 0x00006400000e00a6 */
[----:B0-----:R-:W-:-:S06]  /*6210*/  HFMA2.MMA R113, -RZ, RZ, 0, 0 ;  /* 0x00000000ff717435 */ /* 0x001fcc00000001ff */
[----:B------:R-:W-:Y:S05]  /*6220*/  RET.REL.NODEC R112 `(_ZN10layer_norm13ln_fwd_kernelINS_13Kernel_traitsI6__halfffffjLj2048ELj1ELj4ELj1ELj16ENS_18Kernel_traits_baseILj2048ES2_ffffjLj128EEEEELb0ELb1ELb0ELb1EEEvNS_9FwdParamsE) ;  /* 0xffff9dd070007950 */ /* 0x000fea0003c3ffff */
.L_x_45987:
        /* <DEDUP_REMOVED lines=13> */
.L_x_57173:


//--------------------- .text._ZN10layer_norm13ln_fwd_kernelINS_13Kernel_traitsI6__halfffffjLj2048ELj1ELj4ELj1ELj16ENS_18Kernel_traits_baseILj2048ES2_ffffjLj128EEEEELb0ELb1ELb1ELb0EEEvNS_9FwdParamsE --------------------------
	.section	.text._ZN10layer_norm13ln_fwd_kernelINS_13Kernel_traitsI6__halfffffjLj2048ELj1ELj4ELj1ELj16ENS_18Kernel_traits_baseILj2048ES2_ffffjLj128EEEEELb0ELb1ELb1ELb0EEEvNS_9FwdParamsE,"ax",@progbits
	.sectioninfo	@"SHI_REGISTERS=255"
	.align	128
        .global         _ZN10layer_norm13ln_fwd_kernelINS_13Kernel_traitsI6__halfffffjLj2048ELj1ELj4ELj1ELj16ENS_18Kernel_traits_baseILj2048ES2_ffffjLj128EEEEELb0ELb1ELb1ELb0EEEvNS_9FwdParamsE
        .type           _ZN10layer_norm13ln_fwd_kernelINS_13Kernel_traitsI6__halfffffjLj2048ELj1ELj4ELj1ELj16ENS_18Kernel_traits_baseILj2048ES2_ffffjLj128EEEEELb0ELb1ELb1ELb0EEEvNS_9FwdParamsE,@function
        .size           _ZN10layer_norm13ln_fwd_kernelINS_13Kernel_traitsI6__halfffffjLj2048ELj1ELj4ELj1ELj16ENS_18Kernel_traits_baseILj2048ES2_ffffjLj128EEEEELb0ELb1ELb1ELb0EEEvNS_9FwdParamsE,(.L_x_57174 - _ZN10layer_norm13ln_fwd_kernelINS_13Kernel_traitsI6__halfffffjLj2048ELj1ELj4ELj1ELj16ENS_18Kernel_traits_baseILj2048ES2_ffffjLj128EEEEELb0ELb1ELb1ELb0EEEvNS_9FwdParamsE)
        .other          _ZN10layer_norm13ln_fwd_kernelINS_13Kernel_traitsI6__halfffffjLj2048ELj1ELj4ELj1ELj16ENS_18Kernel_traits_baseILj2048ES2_ffffjLj128EEEEELb0ELb1ELb1ELb0EEEvNS_9FwdParamsE,@"STO_CUDA_ENTRY STV_DEFAULT"
_ZN10layer_norm13ln_fwd_kernelINS_13Kernel_traitsI6__halfffffjLj2048ELj1ELj4ELj1ELj16ENS_18Kernel_traits_baseILj2048ES2_ffffjLj128EEEEELb0ELb1ELb1ELb0EEEvNS_9FwdParamsE:
.text._ZN10layer_norm13ln_fwd_kernelINS_13Kernel_traitsI6__halfffffjLj2048ELj1ELj4ELj1ELj16ENS_18Kernel_traits_baseILj2048ES2_ffffjLj128EEEEELb0ELb1ELb1ELb0EEEvNS_9FwdParamsE:
        /* <DEDUP_REMOVED lines=39> */
.L_x_45989:
[----:B01----:R-:W-:Y:S05]  /*0270*/  BSYNC B0 ;  /* 0x0000000000007941 */ /* 0x003fea0003800000 */
.L_x_45988:
        /* <DEDUP_REMOVED lines=15> */
.L_x_45991:
[----:B0-----:R-:W-:Y:S05]  /*0370*/  BSYNC B0 ;  /* 0x0000000000007941 */ /* 0x001fea0003800000 */
.L_x_45990:
[----:B------:R-:W-:Y:S01]  /*0380*/  BSSY B0, `(.L_x_45992) ;  /* 0x000000f000007945 */ /* 0x000fe20003800000 */
[----:B------:R-:W-:Y:S05]  /*0390*/  @!P5 BRA `(.L_x_45993) ;  /* 0x000000d00000d947 */ /* 0x000fea0003800000 */
[----:B------:R-:W-:Y:S01]  /*03a0*/  ISETP.NE.U32.AND P1, PT, RZ, c[0x0][0x218], PT ;  /* 0x00008600ff007a0c */ /* 0x000fe20003f25070 */
[----:B------:R-:W-:-:S03]  /*03b0*/  IMAD.MOV.U32 R45, RZ, RZ, 0x8 ;  /* 0x00000008ff2d7424 */ /* 0x000fc600078e00ff */
[----:B------:R-:W-:Y:S01]  /*03c0*/  ISETP.NE.AND.EX P1, PT, RZ, c[0x0][0x21c], PT, P1 ;  /* 0x00008700ff007a0c */ /* 0x000fe20003f25310 */
[----:B------:R-:W-:-:S06]  /*03d0*/  IMAD.WIDE.U32 R44, R72, R45, c[0x0][0x1b0] ;  /* 0x00006c00482c7625 */ /* 0x000fcc00078e002d */
[----:B------:R-:W5:Y:S06]  /*03e0*/  LDG.E.64 R44, [R44.64] ;  /* 0x000000042c2c7981 */ /* 0x000f6c000c1e1b00 */
        /* <DEDUP_REMOVED lines=8> */
.L_x_45993:
[----:B0-----:R-:W-:Y:S05]  /*0470*/  BSYNC B0 ;  /* 0x0000000000007941 */ /* 0x001fea0003800000 */
.L_x_45992:
        /* <DEDUP_REMOVED lines=15> */
.L_x_45995:
[----:B0-----:R-:W-:Y:S05]  /*0570*/  BSYNC B0 ;  /* 0x0000000000007941 */ /* 0x001fea0003800000 */
.L_x_45994:
        /* <DEDUP_REMOVED lines=15> */
.L_x_45997:
[----:B0-----:R-:W-:Y:S05]  /*0670*/  BSYNC B0 ;  /* 0x0000000000007941 */ /* 0x001fea0003800000 */
.L_x_45996:
[----:B------:R-:W-:Y:S01]  /*0680*/  ISETP.GE.U32.AND P1, PT, R161, 0xc0, PT ;  /* 0x000000c0a100780c */ /* 0x000fe20003f26070 */
[----:B------:R-:W-:Y:S01]  /*0690*/  BSSY B0, `(.L_x_45998) ;  /* 0x0000011000007945 */ /* 0x000fe20003800000 */
[----:B------:R-:W-:-:S11]  /*06a0*/  LOP3.LUT R160, R160, 0xffefffff, RZ, 0xc0, !PT ;  /* 0xffefffffa0a07812 */ /* 0x000fd600078ec0ff */
[----:B------:R-:W-:Y:S01]  /*06b0*/  @P1 LOP3.LUT R160, R160, 0x100000, RZ, 0xfc, !PT ;  /* 0x00100000a0a01812 */ /* 0x000fe200078efcff */
        /* <DEDUP_REMOVED lines=14> */
.L_x_45999:
[----:B0-----:R-:W-:Y:S05]  /*07a0*/  BSYNC B0 ;  /* 0x0000000000007941 */ /* 0x001fea0003800000 */
.L_x_45998:
[----:B------:R-:W-:Y:S01]  /*07b0*/  ISETP.GE.U32.AND P1, PT, R161, 0xe0, PT ;  /* 0x000000e0a100780c */ /* 0x000fe20003f26070 */
[----:B------:R-:W-:Y:S01]  /*07c0*/  BSSY B0, `(.L_x_46000) ;  /* 0x0000013000007945 */ /* 0x000fe20003800000 */
[----:B------:R-:W-:Y:S02]  /*07d0*/  SHF.R.U32.HI R139, RZ, 0x5, R139 ;  /* 0x00000005ff8b7819 */ /* 0x000fe4000001168b */
[----:B------:R-:W-:-:S02]  /*07e0*/  LOP3.LUT R160, R160, 0xfff7ffff, RZ, 0xc0, !PT ;  /* 0xfff7ffffa0a07812 */ /* 0x000fc400078ec0ff */
[----:B------:R-:W-:-:S07]  /*07f0*/  LEA R139, R6, R139, 0x2 ;  /* 0x0000008b068b7211 */ /* 0x000fce00078e10ff */
        /* <DEDUP_REMOVED lines=15> */
.L_x_46001:
[----:B0-----:R-:W-:Y:S05]  /*08f0*/  BSYNC B0 ;  /* 0x0000000000007941 */ /* 0x001fea0003800000 */
.L_x_46000:
        /* <DEDUP_REMOVED lines=18> */
.L_x_46003:
[----:B0-----:R-:W-:Y:S05]  /*0a20*/  BSYNC B0 ;  /* 0x0000000000007941 */ /* 0x001fea0003800000 */
.L_x_46002:
        /* <DEDUP_REMOVED lines=18> */
.L_x_46005:
[----:B0-----:R-:W-:Y:S05]  /*0b50*/  BSYNC B0 ;  /* 0x0000000000007941 */ /* 0x001fea0003800000 */
.L_x_46004:
        /* <DEDUP_REMOVED lines=18> */
.L_x_46007:
[----:B0-----:R-:W-:Y:S05]  /*0c80*/  BSYNC B0 ;  /* 0x0000000000007941 */ /* 0x001fea0003800000 */
.L_x_46006:
        /* <DEDUP_REMOVED lines=18> */
.L_x_46009:
[----:B0-----:R-:W-:Y:S05]  /*0db0*/  BSYNC B0 ;  /* 0x0000000000007941 */ /* 0x001fea0003800000 */
.L_x_46008:
        /* <DEDUP_REMOVED lines=18> */
.L_x_46011:
[----:B0-----:R-:W-:Y:S05]  /*0ee0*/  BSYNC B0 ;  /* 0x0000000000007941 */ /* 0x001fea0003800000 */
.L_x_46010:
        /* <DEDUP_REMOVED lines=18> */
.L_x_46013:
[----:B0-----:R-:W-:Y:S05]  /*1010*/  BSYNC B0 ;  /* 0x0000000000007941 */ /* 0x001fea0003800000 */
.L_x_46012:
        /* <DEDUP_REMOVED lines=18> */
.L_x_46015:
[----:B0-----:R-:W-:Y:S05]  /*1140*/  BSYNC B0 ;  /* 0x0000000000007941 */ /* 0x001fea0003800000 */
.L_x_46014:
        /* <DEDUP_REMOVED lines=18> */
.L_x_46017:
[----:B0-----:R-:W-:Y:S05]  /*1270*/  BSYNC B0 ;  /* 0x0000000000007941 */ /* 0x001fea0003800000 */
.L_x_46016:
        /* <DEDUP_REMOVED lines=10> */
[----:B------:R-:W-:-:S03]  /*1320*/  LEA R52, P2, R72, c[0x0][0x1c8], 0x3 ;  /* 0x0000720048347a11 */ /* 0x000fc600078418ff */
[----:B------:R0:W5:Y:S01]  /*1330*/  @P1 LDG.E.64 R34, [R50.64] ;  /* 0x0000000432221981 */ /* 0x000162000c1e1b00 */
[C---:B------:R-:W-:Y:S01]  /*1340*/  LEA.HI.X R53, R72.reuse, c[0x0][0x1cc], RZ, 0x3, P2 ;  /* 0x0000730048357a11 */ /* 0x040fe200010f1cff */
[----:B------:R-:W-:-:S04]  /*1350*/  IMAD.WIDE.U32 R72, R72, R73, c[0x0][0x1b0] ;  /* 0x00006c0048487625 */ /* 0x000fc800078e0049 */
[----:B------:R0:W5:Y:S04]  /*1360*/  LDG.E.64 R126, [R52.64] ;  /* 0x00000004347e7981 */ /* 0x000168000c1e1b00 */
[----:B------:R-:W5:Y:S01]  /*1370*/  LDG.E.64 R72, [R72.64] ;  /* 0x0000000448487981 */ /* 0x000f62000c1e1b00 */
[----:B------:R-:W-:-:S03]  /*1380*/  @!P1 CS2R R34, SRZ ;  /* 0x0000000000229805 */ /* 0x000fc6000001ff00 */
.L_x_46019:
[----:B0-----:R-:W-:Y:S05]  /*1390*/  BSYNC B0 ;  /* 0x0000000000007941 */ /* 0x001fea0003800000 */
.L_x_46018:
[----:B------:R-:W-:-:S13]  /*13a0*/  ISETP.GE.AND P1, PT, R139, c[0x0][0x164], PT ;  /* 0x000059008b007a0c */ /* 0x000fda0003f26270 */
[----:B------:R-:W-:Y:S05]  /*13b0*/  @P1 EXIT ;  /* 0x000000000000194d */ /* 0x000fea0003800000 */
[----:B-----5:R-:W-:Y:S01]  /*13c0*/  SHF.R.U64 R177, R20, 0x10, R21 ;  /* 0x0000001014b17819 */ /* 0x020fe20000001215 */
[----:B------:R-:W-:Y:S01]  /*13d0*/  HADD2.F32 R179, -RZ, R20.H0_H0 ;  /* 0x20000014ffb37230 */ /* 0x000fe20000004100 */
[----:B------:R-:W-:Y:S01]  /*13e0*/  IMAD.MOV.U32 R100, RZ, RZ, R54 ;  /* 0x000000ffff647224 */ /* 0x000fe200078e0036 */
        /* <DEDUP_REMOVED lines=28> */
[----:B------:R-:W-:Y:S01]  /*15b0*/  SHF.R.U32.HI R96, RZ, 0x10, R55 ;  /* 0x00000010ff607819 */ /* 0x000fe20000011637 */
[----:B------:R-:W-:Y:S01]  /*15c0*/  HADD2.F32 R34, -RZ, R101.H0_H0 ;  /* 0x20000065ff227230 */ /* 0x000fe20000004100 */
[----:B------:R-:W-:Y:S01]  /*15d0*/  MOV R98, R56 ;  /* 0x0000003800627202 */ /* 0x000fe20000000f00 */
[----:B------:R0:W-:Y:S01]  /*15e0*/  STL [R1+0x5c], R38 ;  /* 0x00005c2601007387 */ /* 0x0001e20000100800 */
[----:B------:R-:W-:Y:S01]  /*15f0*/  SHF.R.U64 R95, R56, 0x10, R57 ;  /* 0x00000010385f7819 */ /* 0x000fe20000001239 */
[----:B------:R-:W-:Y:S01]  /*1600*/  IMAD.MOV.U32 R91, RZ, RZ, R59 ;  /* 0x000000ffff5b7224 */ /* 0x000fe200078e003b */
[----:B------:R-:W-:Y:S01]  /*1610*/  MOV R97, R57 ;  /* 0x0000003900617202 */ /* 0x000fe20000000f00 */
[----:B------:R1:W-:Y:S01]  /*1620*/  STL [R1+0x58], R35 ;  /* 0x0000582301007387 */ /* 0x0003e20000100800 */
[----:B------:R-:W-:Y:S01]  /*1630*/  SHF.R.U32.HI R93, RZ, 0x10, R57 ;  /* 0x00000010ff5d7819 */ /* 0x000fe20000011639 */
[----:B------:R-:W-:Y:S01]  /*1640*/  IMAD.MOV.U32 R80, RZ, RZ, R74 ;  /* 0x000000ffff507224 */ /* 0x000fe200078e004a */
[----:B------:R-:W-:Y:S01]  /*1650*/  MOV R94, R58 ;  /* 0x0000003a005e7202 */ /* 0x000fe20000000f00 */
[----:B------:R2:W-:Y:S01]  /*1660*/  STL [R1+0x54], R34 ;  /* 0x0000542201007387 */ /* 0x0005e20000100800 */
[--C-:B------:R-:W-:Y:S01]  /*1670*/  SHF.R.U64 R92, R58, 0x10, R59.reuse ;  /* 0x000000103a5c7819 */ /* 0x100fe2000000123b */
        /* <DEDUP_REMOVED lines=13> */
[----:B------:R-:W-:Y:S01]  /*1750*/  MOV R84, R62 ;  /* 0x0000003e00547202 */ /* 0x000fe20000000f00 */
        /* <DEDUP_REMOVED lines=10> */
[----:B------:R-:W-:Y:S01]  /*1800*/  SHF.R.U32.HI R173, RZ, 0x10, R21 ;  /* 0x00000010ffad7819 */ /* 0x000fe20000011615 */
[----:B--2---:R-:W-:Y:S01]  /*1810*/  HADD2.F32 R34, -RZ, R94.H0_H0 ;  /* 0x2000005eff227230 */ /* 0x004fe20000004100 */
[----:B------:R1:W-:Y:S01]  /*1820*/  STL [R1+0x40], R35 ;  /* 0x0000402301007387 */ /* 0x0003e20000100800 */
[----:B------:R-:W-:Y:S01]  /*1830*/  SHF.R.U64 R76, R74, 0x10, R75 ;  /* 0x000000104a4c7819 */ /* 0x000fe2000000124b */
[----:B------:R-:W-:Y:S01]  /*1840*/  HADD2.F32 R150, -RZ, R9.H0_H0 ;  /* 0x20000009ff967230 */ /* 0x000fe20000004100 */
[----:B------:R-:W-:Y:S01]  /*1850*/  SHF.R.U32.HI R21, RZ, 0x10, R19 ;  /* 0x00000010ff157819 */ /* 0x000fe20000011613 */
[----:B0-----:R-:W-:Y:S01]  /*1860*/  HADD2.F32 R38, -RZ, R92.H0_H0 ;  /* 0x2000005cff267230 */ /* 0x001fe20000004100 */
[----:B------:R0:W-:Y:S01]  /*1870*/  STL [R1+0x3c], R34 ;  /* 0x00003c2201007387 */ /* 0x0001e20000100800 */
[----:B------:R-:W-:Y:S01]  /*1880*/  MOV R83, R75 ;  /* 0x0000004b00537202 */ /* 0x000fe20000000f00 */
[----:B------:R-:W-:Y:S01]  /*1890*/  IMAD.MOV.U32 R212, RZ, RZ, R48 ;  /* 0x000000ffffd47224 */ /* 0x000fe200078e0030 */
[----:B------:R-:W-:Y:S01]  /*18a0*/  SHF.R.U32.HI R19, RZ, 0x10, R17 ;  /* 0x00000010ff137819 */ /* 0x000fe20000011611 */
[----:B------:R2:W-:Y:S01]  /*18b0*/  STL [R1+0x38], R38 ;  /* 0x0000382601007387 */ /* 0x0005e20000100800 */
[----:B-1----:R-:W-:Y:S01]  /*18c0*/  HADD2.F32 R35, -RZ, R91.H0_H0 ;  /* 0x2000005bff237230 */ /* 0x002fe20000004100 */
[----:B------:R-:W-:Y:S01]  /*18d0*/  SHF.R.U32.HI R74, RZ, 0x10, R75 ;  /* 0x00000010ff4a7819 */ /* 0x000fe2000001164b */
[----:B------:R-:W-:Y:S01]  /*18e0*/  IMAD.MOV.U32 R56, RZ, RZ, R32 ;  /* 0x000000ffff387224 */ /* 0x000fe200078e0020 */
[----:B------:R-:W-:Y:S01]  /*18f0*/  SHF.R.U32.HI R17, RZ, 0x10, R15 ;  /* 0x00000010ff117819 */ /* 0x000fe2000001160f */
[----:B------:R-:W-:Y:S01]  /*1900*/  HADD2.F32 R148, -RZ, R7.H0_H0 ;  /* 0x20000007ff947230 */ /* 0x000fe20000004100 */
[----:B------:R1:W-:Y:S01]  /*1910*/  STL [R1+0x34], R35 ;  /* 0x0000342301007387 */ /* 0x0003e20000100800 */
[----:B0-----:R-:W-:Y:S01]  /*1920*/  HADD2.F32 R34, -RZ, R89.H0_H0 ;  /* 0x20000059ff227230 */ /* 0x001fe20000004100 */
        /* <DEDUP_REMOVED lines=8> */
[----:B-1----:R-:W-:Y:S01]  /*19b0*/  HADD2.F32 R35, -RZ, R88.H0_H0 ;  /* 0x20000058ff237230 */ /* 0x002fe20000004100 */
[----:B------:R1:W-:Y:S01]  /*19c0*/  STL [R1+0x2c], R38 ;  /* 0x00002c2601007387 */ /* 0x0003e20000100800 */
[----:B------:R-:W-:Y:S01]  /*19d0*/  SHF.R.U32.HI R221, RZ, 0x10, R123 ;  /* 0x00000010ffdd7819 */ /* 0x000fe2000001167b */
[----:B------:R-:W-:Y:S01]  /*19e0*/  IMAD.MOV.U32 R79, RZ, RZ, R111 ;  /* 0x000000ffff4f7224 */ /* 0x000fe200078e006f */
[----:B------:R-:W-:Y:S01]  /*19f0*/  MOV R220, R124 ;  /* 0x0000007c00dc7202 */ /* 0x000fe20000000f00 */
[----:B------:R2:W-:Y:S01]  /*1a00*/  STL [R1+0x28], R35 ;  /* 0x0000282301007387 */ /* 0x0005e20000100800 */
[----:B0-----:R-:W-:Y:S01]  /*1a10*/  HADD2.F32 R34, -RZ, R87.H0_H0 ;  /* 0x20000057ff227230 */ /* 0x001fe20000004100 */
[----:B------:R-:W-:Y:S01]  /*1a20*/  SHF.R.U64 R219, R124, 0x10, R125 ;  /* 0x000000107cdb7819 */ /* 0x000fe2000000127d */
[----:B------:R-:W-:Y:S01]  /*1a30*/  IMAD.MOV.U32 R236, RZ, RZ, R116 ;  /* 0x000000ffffec7224 */ /* 0x000fe200078e0074 */
[----:B------:R-:W-:Y:S01]  /*1a40*/  SHF.R.U64 R210, R48, 0x10, R49 ;  /* 0x0000001030d27819 */ /* 0x000fe20000001231 */
[----:B------:R-:W-:Y:S01]  /*1a50*/  IMAD.MOV.U32 R59, RZ, RZ, R121 ;  /* 0x000000ffff3b7224 */ /* 0x000fe200078e0079 */
[----:B-1----:R-:W-:Y:S01]  /*1a60*/  HADD2.F32 R38, -RZ, R86.H0_H0 ;  /* 0x20000056ff267230 */ /* 0x002fe20000004100 */
[----:B------:R0:W-:Y:S01]  /*1a70*/  STL [R1+0x24], R34 ;  /* 0x0000242201007387 */ /* 0x0001e20000100800 */
[----:B------:R-:W-:Y:S01]  /*1a80*/  MOV R53, R49 ;  /* 0x0000003100357202 */ /* 0x000fe20000000f00 */
[----:B------:R-:W-:Y:S01]  /*1a90*/  IMAD.MOV.U32 R180, RZ, RZ, R106 ;  /* 0x000000ffffb47224 */ /* 0x000fe200078e006a */
[----:B--2---:R-:W-:Y:S01]  /*1aa0*/  HADD2.F32 R35, -RZ, R84.H0_H0 ;  /* 0x20000054ff237230 */ /* 0x004fe20000004100 */
[----:B------:R1:W-:Y:S01]  /*1ab0*/  STL [R1+0x20], R38 ;  /* 0x0000202601007387 */ /* 0x0003e20000100800 */
[----:B------:R-:W-:Y:S01]  /*1ac0*/  SHF.R.U32.HI R206, RZ, 0x10, R49 ;  /* 0x00000010ffce7819 */ /* 0x000fe20000011631 */
[----:B------:R-:W-:Y:S01]  /*1ad0*/  IMAD.MOV.U32 R49, RZ, RZ, R47 ;  /* 0x000000ffff317224 */ /* 0x000fe200078e002f */
[----:B------:R-:W-:Y:S01]  /*1ae0*/  MOV R216, R126 ;  /* 0x0000007e00d87202 */ /* 0x000fe20000000f00 */
[----:B------:R2:W-:Y:S01]  /*1af0*/  STL [R1+0x1c], R35 ;  /* 0x00001c2301007387 */ /* 0x0005e20000100800 */
[----:B------:R-:W-:Y:S01]  /*1b00*/  SHF.R.U64 R215, R126, 0x10, R127 ;  /* 0x000000107ed77819 */ /* 0x000fe2000000127f */
[----:B0-----:R-:W-:Y:S01]  /*1b10*/  HADD2.F32 R34, -RZ, R82.H0_H0 ;  /* 0x20000052ff227230 */ /* 0x001fe20000004100 */
[----:B------:R-:W-:Y:S01]  /*1b20*/  MOV R51, R127 ;  /* 0x0000007f00337202 */ /* 0x000fe20000000f00 */
[----:B------:R-:W-:Y:S01]  /*1b30*/  IMAD.MOV.U32 R135, RZ, RZ, R103 ;  /* 0x000000ffff877224 */ /* 0x000fe200078e0067 */
[----:B------:R-:W-:Y:S01]  /*1b40*/  SHF.R.U32.HI R213, RZ, 0x10, R127 ;  /* 0x00000010ffd57819 */ /* 0x000fe2000001167f */
[----:B-1----:R-:W-:Y:S01]  /*1b50*/  HADD2.F32 R38, -RZ, R85.H0_H0 ;  /* 0x20000055ff267230 */ /* 0x002fe20000004100 */
[----:B------:R0:W-:Y:S01]  /*1b60*/  STL [R1+0x18], R34 ;  /* 0x0000182201007387 */ /* 0x0001e20000100800 */
[----:B------:R-:W-:Y:S01]  /*1b70*/  SHF.R.U32.HI R13, RZ, 0x10, R11 ;  /* 0x00000010ff0d7819 */ /* 0x000fe2000001160b */
[----:B------:R-:W-:Y:S01]  /*1b80*/  HADD2.F32 R142, -RZ, R39.H0_H0 ;  /* 0x20000027ff8e7230 */ /* 0x000fe20000004100 */
[----:B------:R-:W-:Y:S01]  /*1b90*/  MOV R228, R120 ;  /* 0x0000007800e47202 */ /* 0x000fe20000000f00 */
[----:B--2---:R-:W-:Y:S01]  /*1ba0*/  HADD2.F32 R35, -RZ, R78.H0_H0 ;  /* 0x2000004eff237230 */ /* 0x004fe20000004100 */
[----:B------:R1:W-:Y:S01]  /*1bb0*/  STL [R1+0x14], R38 ;  /* 0x0000142601007387 */ /* 0x0003e20000100800 */
[----:B------:R-:W-:Y:S01]  /*1bc0*/  SHF.R.U64 R227, R120, 0x10, R121 ;  /* 0x0000001078e37819 */ /* 0x000fe20000001279 */
[----:B------:R-:W-:Y:S01]  /*1bd0*/  HADD2.F32 R211, -RZ, R70.H0_H0 ;  /* 0x20000046ffd37230 */ /* 0x000fe20000004100 */
[--C-:B------:R-:W-:Y:S01]  /*1be0*/  SHF.R.U64 R202, R46, 0x10, R47.reuse ;  /* 0x000000102eca7819 */ /* 0x100fe2000000122f */
[----:B------:R2:W-:Y:S01]  /*1bf0*/  STL [R1+0x10], R35 ;  /* 0x0000102301007387 */ /* 0x0005e20000100800 */
[----:B0-----:R-:W-:Y:S01]  /*1c00*/  HADD2.F32 R34, -RZ, R80.H0_H0 ;  /* 0x20000050ff227230 */ /* 0x001fe20000004100 */
[----:B------:R-:W-:Y:S01]  /*1c10*/  SHF.R.U32.HI R198, RZ, 0x10, R47 ;  /* 0x00000010ffc67819 */ /* 0x000fe2000001162f */
[----:B------:R-:W-:Y:S01]  /*1c20*/  HADD2.F32 R207, -RZ, R71.H0_H0 ;  /* 0x20000047ffcf7230 */ /* 0x000fe20000004100 */
[----:B------:R-:W-:Y:S01]  /*1c30*/  MOV R188, R40 ;  /* 0x0000002800bc7202 */ /* 0x000fe20000000f00 */
[----:B------:R-:W-:Y:S01]  /*1c40*/  HADD2.F32 R203, -RZ, R68.H0_H0 ;  /* 0x20000044ffcb7230 */ /* 0x000fe20000004100 */
[----:B------:R-:W-:Y:S01]  /*1c50*/  SHF.R.U64 R186, R40, 0x10, R41 ;  /* 0x0000001028ba7819 */ /* 0x000fe20000001229 */
[----:B-1----:R-:W-:Y:S01]  /*1c60*/  HADD2.F32 R38, -RZ, R76.H0_H0 ;  /* 0x2000004cff267230 */ /* 0x002fe20000004100 */
[----:B------:R-:W-:Y:S01]  /*1c70*/  MOV R60, R42 ;  /* 0x0000002a003c7202 */ /* 0x000fe20000000f00 */
[----:B------:R0:W-:Y:S01]  /*1c80*/  STL [R1+0xc], R34 ;  /* 0x00000c2201007387 */ /* 0x0001e20000100800 */
[--C-:B------:R-:W-:Y:S01]  /*1c90*/  SHF.R.U64 R132, R42, 0x10, R43.reuse ;  /* 0x000000102a847819 */ /* 0x100fe2000000122b */
[----:B--2---:R-:W-:Y:S01]  /*1ca0*/  HADD2.F32 R35, -RZ, R83.H0_H0 ;  /* 0x20000053ff237230 */ /* 0x004fe20000004100 */
[----:B------:R-:W-:Y:S01]  /*1cb0*/  MOV R131, R43 ;  /* 0x0000002b00837202 */ /* 0x000fe20000000f00 */
[----:B------:R1:W-:Y:S01]  /*1cc0*/  STL [R1+0x8], R38 ;  /* 0x0000082601007387 */ /* 0x0003e20000100800 */
[----:B------:R-:W-:Y:S01]  /*1cd0*/  SHF.R.U32.HI R130, RZ, 0x10, R43 ;  /* 0x00000010ff827819 */ /* 0x000fe2000001162b */
[----:B------:R-:W-:Y:S01]  /*1ce0*/  HADD2.F32 R199, -RZ, R69.H0_H0 ;  /* 0x20000045ffc77230 */ /* 0x000fe20000004100 */
[--C-:B------:R-:W-:Y:S01]  /*1cf0*/  SHF.R.U64 R128, R36, 0x10, R37.reuse ;  /* 0x0000001024807819 */ /* 0x100fe20000001225 */
[----:B------:R2:W-:Y:S01]  /*1d00*/  STL [R1+0x4], R35 ;  /* 0x0000042301007387 */ /* 0x0005e20000100800 */
[----:B------:R-:W-:Y:S01]  /*1d10*/  MOV R127, R37 ;  /* 0x00000025007f7202 */ /* 0x000fe20000000f00 */
[----:B0-----:R-:W-:Y:S01]  /*1d20*/  HADD2.F32 R34, -RZ, R74.H0_H0 ;  /* 0x2000004aff227230 */ /* 0x001fe20000004100 */
[----:B------:R-:W-:Y:S01]  /*1d30*/  SHF.R.U32.HI R126, RZ, 0x10, R37 ;  /* 0x00000010ff7e7819 */ /* 0x000fe20000011625 */
[----:B------:R-:W-:Y:S01]  /*1d40*/  IMAD.MOV.U32 R37, RZ, RZ, R29 ;  /* 0x000000ffff257224 */ /* 0x000fe200078e001d */
[--C-:B------:R-:W-:Y:S01]  /*1d50*/  SHF.R.U64 R124, R32, 0x10, R33.reuse ;  /* 0x00000010207c7819 */ /* 0x100fe20000001221 */
[----:B------:R-:W-:Y:S01]  /*1d60*/  HADD2.F32 R195, -RZ, R66.H0_H0 ;  /* 0x20000042ffc37230 */ /* 0x000fe20000004100 */
[----:B------:R-:W-:Y:S01]  /*1d70*/  MOV R123, R33 ;  /* 0x00000021007b7202 */ /* 0x000fe20000000f00 */
[----:B------:R0:W-:Y:S01]  /*1d80*/  STL [R1], R34 ;  /* 0x0000002201007387 */ /* 0x0001e20000100800 */
[----:B------:R-:W-:Y:S01]  /*1d90*/  SHF.R.U32.HI R122, RZ, 0x10, R33 ;  /* 0x00000010ff7a7819 */ /* 0x000fe20000011621 */
        /* <DEDUP_REMOVED lines=26> */
[----:B------:R-:W-:Y:S01]  /*1f40*/  IMAD.MOV.U32 R46, RZ, RZ, R22 ;  /* 0x000000ffff2e7224 */ /* 0x000fe200078e0016 */
[----:B------:R-:W-:Y:S01]  /*1f50*/  MOV R45, R41 ;  /* 0x00000029002d7202 */ /* 0x000fe20000000f00 */
[----:B-1----:R-:W-:Y:S01]  /*1f60*/  HADD2.F32 R38, -RZ, R33.H0_H0 ;  /* 0x20000021ff267230 */ /* 0x002fe20000004100 */
        /* <DEDUP_REMOVED lines=8> */
[----:B------:R-:W-:Y:S01]  /*1ff0*/  MOV R48, R26 ;  /* 0x0000001a00307202 */ /* 0x000fe20000000f00 */
[----:B------:R-:W-:Y:S01]  /*2000*/  HADD2.F32 R206, -RZ, R206.H0_H0 ;  /* 0x200000ceffce7230 */ /* 0x000fe20000004100 */
[--C-:B------:R-:W-:Y:S01]  /*2010*/  SHF.R.U64 R32, R26, 0x10, R27.reuse ;  /* 0x000000101a207819 */ /* 0x100fe2000000121b */
[----:B--2---:R-:W-:Y:S01]  /*2020*/  HADD2.F32 R35, -RZ, R29.H0_H0 ;  /* 0x2000001dff237230 */ /* 0x004fe20000004100 */
[----:B------:R-:W-:Y:S01]  /*2030*/  MOV R31, R27 ;  /* 0x0000001b001f7202 */ /* 0x000fe20000000f00 */
[----:B------:R-:W-:Y:S01]  /*2040*/  HADD2.F32 R216, -RZ, R216.H0_H0 ;  /* 0x200000d8ffd87230 */ /* 0x000fe20000004100 */
[----:B------:R-:W-:Y:S01]  /*2050*/  SHF.R.U32.HI R30, RZ, 0x10, R27 ;  /* 0x00000010ff1e7819 */ /* 0x000fe2000001161b */
[----:B------:R-:W-:Y:S01]  /*2060*/  HADD2.F32 R215, -RZ, R215.H0_H0 ;  /* 0x200000d7ffd77230 */ /* 0x000fe20000004100 */
[----:B------:R-:W-:Y:S01]  /*2070*/  SHF.R.U32.HI R7, RZ, 0x10, R5 ;  /* 0x00000010ff077819 */ /* 0x000fe20000011605 */
        /* <DEDUP_REMOVED lines=12> */
[----:B0-----:R-:W-:Y:S01]  /*2140*/  HADD2.F32 R34, -RZ, R25.H0_H0 ;  /* 0x20000019ff227230 */ /* 0x001fe20000004100 */
[----:B------:R-:W-:Y:S01]  /*2150*/  SHF.R.U32.HI R26, RZ, 0x10, R23 ;  /* 0x00000010ff1a7819 */ /* 0x000fe20000011617 */
        /* <DEDUP_REMOVED lines=159> */
.L_x_46215:
[----:B------:R-:W-:-:S10]  /*2b50*/  HFMA2.MMA R162, -RZ, RZ, 0, 2.384185791015625e-07 ;  /* 0x00000004ffa27435 */ /* 0x000fd400000001ff */
[----:B------:R-:W-:-:S06]  /*2b60*/  IMAD.WIDE R118, R139, R162, c[0x0][0x1d0] ;  /* 0x000074008b767625 */ /* 0x000fcc00078e02a2 */
[----:B------:R0:W2:Y:S01]  /*2b70*/  LDG.E R118, [R118.64] ;  /* 0x0000000476767981 */ /* 0x0000a2000c1e1900 */
[----:B------:R-:W-:-:S03]  /*2b80*/  IMAD R164, R139, c[0x0][0x168], RZ ;  /* 0x00005a008ba47a24 */ /* 0x000fc600078e02ff */
[----:B------:R-:W1:Y:S02]  /*2b90*/  S2R R168, SR_TID.X ;  /* 0x0000000000a87919 */ /* 0x000e640000002100 */
[----:B------:R-:W-:-:S04]  /*2ba0*/  SHF.R.S32.HI R117, RZ, 0x1f, R164 ;  /* 0x0000001fff757819 */ /* 0x000fc800000114a4 */
[----:B------:R-:W-:Y:S01]  /*2bb0*/  LEA.HI R164, R117, R164, RZ, 0x2 ;  /* 0x000000a475a47211 */ /* 0x000fe200078f10ff */
[----:B0-----:R-:W-:Y:S01]  /*2bc0*/  IMAD.MOV.U32 R119, RZ, RZ, RZ ;  /* 0x000000ffff777224 */ /* 0x001fe200078e00ff */
[----:B------:R-:W-:Y:S01]  /*2bd0*/  BSSY B0, `(.L_x_46020) ;  /* 0x0000043000007945 */ /* 0x000fe20003800000 */
        /* <DEDUP_REMOVED lines=8> */
[----:B------:R-:W-:-:S06]  /*2c60*/  IMAD.WIDE R116, R139, R162, c[0x0][0x1d8] ;  /* 0x000076008b747625 */ /* 0x000fcc00078e02a2 */
[----:B------:R0:W5:Y:S02]  /*2c70*/  LDG.E R116, [R116.64] ;  /* 0x0000000474747981 */ /* 0x000164000c1e1900 */
[----:B0-----:R-:W-:Y:S01]  /*2c80*/  SHF.R.S32.HI R117, RZ, 0x1f, R139 ;  /* 0x0000001fff757819 */ /* 0x001fe2000001148b */
[----:B------:R-:W-:Y:S05]  /*2c90*/  @!P0 BRA `(.L_x_46021) ;  /* 0x0000036000008947 */ /* 0x000fea0003800000 */
[----:B------:R-:W-:-:S04]  /*2ca0*/  ISETP.NE.U32.AND P2, PT, RZ, c[0x0][0x180], PT ;  /* 0x00006000ff007a0c */ /* 0x000fc80003f45070 */
[----:B------:R-:W-:-:S13]  /*2cb0*/  ISETP.NE.AND.EX P2, PT, RZ, c[0x0][0x184], PT, P2 ;  /* 0x00006100ff007a0c */ /* 0x000fda0003f45320 */
[----:B------:R-:W-:-:S05]  /*2cc0*/  @P2 MOV R52, 0x10 ;  /* 0x0000001000342802 */ /* 0x000fca0000000f00 */
[----:B------:R-:W-:-:S05]  /*2cd0*/  @P2 IMAD.WIDE.U32 R52, R164, R52, c[0x0][0x180] ;  /* 0x00006000a4342625 */ /* 0x000fca00078e0034 */
[----:B------:R-:W2:Y:S01]  /*2ce0*/  @P2 LDG.E.128 R44, [R52.64] ;  /* 0x00000004342c2981 */ /* 0x000ea2000c1e1d00 */
[----:B------:R-:W-:Y:S02]  /*2cf0*/  @P1 MOV R162, 0x10 ;  /* 0x0000001000a21802 */ /* 0x000fe40000000f00 */
[----:B------:R-:W-:-:S03]  /*2d00*/  ISETP.GT.AND P3, PT, R118, RZ, PT ;  /* 0x000000ff7600720c */ /* 0x000fc60003f64270 */
[----:B------:R-:W-:-:S05]  /*2d10*/  @P1 IMAD.WIDE.U32 R162, R119, R162, c[0x0][0x170] ;  /* 0x00005c0077a21625 */ /* 0x000fca00078e00a2 */
[----:B------:R0:W5:Y:S05]  /*2d20*/  @P1 LDG.E.128 R48, [R162.64] ;  /* 0x00000004a2301981 */ /* 0x00016a000c1e1d00 */
        /* <DEDUP_REMOVED lines=15> */
[----:B-----5:R-:W-:-:S04]  /*2e20*/  FMUL.FTZ R52, R48, c[0x0][0x1ec] ;  /* 0x00007b0030347a20 */ /* 0x020fc80000410000 */
[----:B--2---:R-:W-:-:S04]  /*2e30*/  FMUL.FTZ R52, R165, R52 ;  /* 0x00000034a5347220 */ /* 0x004fc80000410000 */
[----:B------:R-:W-:Y:S02]  /*2e40*/  @P2 FADD.FTZ R52, R44, R52 ;  /* 0x000000342c342221 */ /* 0x000fe40000010000 */
.L_x_46023:
[----:B0-----:R-:W-:Y:S05]  /*2e50*/  BSYNC B1 ;  /* 0x0000000000017941 */ /* 0x001fea0003800000 */
.L_x_46022:
[----:B------:R-:W-:Y:S01]  /*2e60*/  BSSY B1, `(.L_x_46024) ;  /* 0x0000006000017945 */ /* 0x000fe20003800000 */
[----:B------:R-:W-:Y:S05]  /*2e70*/  @!P3 BRA `(.L_x_46025) ;  /* 0x000000400000b947 */ /* 0x000fea0003800000 */
[----:B------:R-:W2:Y:S01]  /*2e80*/  LDL R162, [R1+0x58] ;  /* 0x0000580001a27983 */ /* 0x000ea20000100800 */
[----:B-----5:R-:W-:-:S04]  /*2e90*/  FMUL.FTZ R53, R49, c[0x0][0x1ec] ;  /* 0x00007b0031357a20 */ /* 0x020fc80000410000 */
[----:B--2---:R-:W-:-:S04]  /*2ea0*/  FMUL.FTZ R53, R162, R53 ;  /* 0x00000035a2357220 */ /* 0x004fc80000410000 */
[----:B------:R-:W-:Y:S02]  /*2eb0*/  @P2 FADD.FTZ R53, R45, R53 ;  /* 0x000000352d352221 */ /* 0x000fe40000010000 */
.L_x_46025:
[----:B------:R-:W-:Y:S05]  /*2ec0*/  BSYNC B1 ;  /* 0x0000000000017941 */ /* 0x000fea0003800000 */
.L_x_46024:
[----:B------:R-:W-:Y:S01]  /*2ed0*/  BSSY B1, `(.L_x_46026) ;  /* 0x0000006000017945 */ /* 0x000fe20003800000 */
[----:B------:R-:W-:Y:S05]  /*2ee0*/  @!P3 BRA `(.L_x_46027) ;  /* 0x000000400000b947 */ /* 0x000fea0003800000 */
[----:B------:R-:W2:Y:S01]  /*2ef0*/  LDL R162, [R1+0x54] ;  /* 0x0000540001a27983 */ /* 0x000ea20000100800 */
[----:B-----5:R-:W-:-:S04]  /*2f00*/  FMUL.FTZ R54, R50, c[0x0][0x1ec] ;  /* 0x00007b0032367a20 */ /* 0x020fc80000410000 */
[----:B--2---:R-:W-:-:S04]  /*2f10*/  FMUL.FTZ R54, R162, R54 ;  /* 0x00000036a2367220 */ /* 0x004fc80000410000 */
[----:B------:R-:W-:Y:S02]  /*2f20*/  @P2 FADD.FTZ R54, R46, R54 ;  /* 0x000000362e362221 */ /* 0x000fe40000010000 */
.L_x_46027:
[----:B------:R-:W-:Y:S05]  /*2f30*/  BSYNC B1 ;  /* 0x0000000000017941 */ /* 0x000fea0003800000 */
.L_x_46026:
[----:B------:R-:W-:Y:S01]  /*2f40*/  BSSY B1, `(.L_x_46028) ;  /* 0x0000006000017945 */ /* 0x000fe20003800000 */
[----:B------:R-:W-:Y:S05]  /*2f50*/  @!P3 BRA `(.L_x_46029) ;  /* 0x000000400000b947 */ /* 0x000fea0003800000 */
[----:B------:R-:W2:Y:S01]  /*2f60*/  LDL R162, [R1+0x50] ;  /* 0x0000500001a27983 */ /* 0x000ea20000100800 */
[----:B-----5:R-:W-:-:S04]  /*2f70*/  FMUL.FTZ R55, R51, c[0x0][0x1ec] ;  /* 0x00007b0033377a20 */ /* 0x020fc80000410000 */
[----:B--2---:R-:W-:-:S04]  /*2f80*/  FMUL.FTZ R55, R162, R55 ;  /* 0x00000037a2377220 */ /* 0x004fc80000410000 */
[----:B------:R-:W-:Y:S02]  /*2f90*/  @P2 FADD.FTZ R55, R47, R55 ;  /* 0x000000372f372221 */ /* 0x000fe40000010000 */
.L_x_46029:
[----:B------:R-:W-:Y:S05]  /*2fa0*/  BSYNC B1 ;  /* 0x0000000000017941 */ /* 0x000fea0003800000 */
.L_x_46028:
[----:B------:R-:W-:Y:S02]  /*2fb0*/  MOV R162, 0x10 ;  /* 0x0000001000a27802 */ /* 0x000fe40000000f00 */
[----:B------:R-:W-:-:S03]  /*2fc0*/  IADD3 R119, R119, 0x20, RZ ;  /* 0x0000002077777810 */ /* 0x000fc60007ffe0ff */
[C---:B------:R-:W-:Y:S01]  /*2fd0*/  IMAD.WIDE.U32 R162, R164.reuse, R162, c[0x0][0x188] ;  /* 0x00006200a4a27625 */ /* 0x040fe200078e00a2 */
[----:B------:R-:W-:-:S04]  /*2fe0*/  IADD3 R164, R164, 0x20, RZ ;  /* 0x00000020a4a47810 */ /* 0x000fc80007ffe0ff */
[----:B------:R0:W-:Y:S03]  /*2ff0*/  STG.E.128 [R162.64], R52 ;  /* 0x00000034a2007986 */ /* 0x0001e6000c101d04 */
.L_x_46021:
[----:B------:R-:W-:Y:S05]  /*3000*/  BSYNC B0 ;  /* 0x0000000000007941 */ /* 0x000fea0003800000 */
.L_x_46020:
        /* <DEDUP_REMOVED lines=8> */
[----:B0-----:R-:W-:Y:S01]  /*3090*/  @P1 IMAD.MOV.U32 R162, RZ, RZ, 0x10 ;  /* 0x00000010ffa21424 */ /* 0x001fe200078e00ff */
[----:B------:R-:W-:-:S03]  /*30a0*/  ISETP.GT.AND P3, PT, R118, RZ, PT ;  /* 0x000000ff7600720c */ /* 0x000fc60003f64270 */
[----:B------:R-:W-:-:S05]  /*30b0*/  @P1 IMAD.WIDE.U32 R162, R119, R162, c[0x0][0x170] ;  /* 0x00005c0077a21625 */ /* 0x000fca00078e00a2 */
[----:B-----5:R0:W5:Y:S05]  /*30c0*/  @P1 LDG.E.128 R48, [R162.64] ;  /* 0x00000004a2301981 */ /* 0x02016a000c1e1d00 */
        /* <DEDUP_REMOVED lines=18> */
.L_x_46033:
[----:B0-----:R-:W-:Y:S05]  /*31f0*/  BSYNC B1 ;  /* 0x0000000000017941 */ /* 0x001fea0003800000 */
.L_x_46032:
[----:B------:R-:W-:Y:S01]  /*3200*/  BSSY B1, `(.L_x_46034) ;  /* 0x0000006000017945 */ /* 0x000fe20003800000 */
[----:B------:R-:W-:Y:S05]  /*3210*/  @!P3 BRA `(.L_x_46035) ;  /* 0x000000400000b947 */ /* 0x000fea0003800000 */
[----:B------:R-:W2:Y:S01]  /*3220*/  LDL R162, [R1+0x48] ;  /* 0x0000480001a27983 */ /* 0x000ea20000100800 */
[----:B-----5:R-:W-:-:S04]  /*3230*/  FMUL.FTZ R57, R49, c[0x0][0x1ec] ;  /* 0x00007b0031397a20 */ /* 0x020fc80000410000 */
[----:B--2---:R-:W-:-:S04]  /*3240*/  FMUL.FTZ R57, R162, R57 ;  /* 0x00000039a2397220 */ /* 0x004fc80000410000 */
[----:B------:R-:W-:Y:S02]  /*3250*/  @P2 FADD.FTZ R57, R45, R57 ;  /* 0x000000392d392221 */ /* 0x000fe40000010000 */
.L_x_46035:
[----:B------:R-:W-:Y:S05]  /*3260*/  BSYNC B1 ;  /* 0x0000000000017941 */ /* 0x000fea0003800000 */
.L_x_46034:
[----:B------:R-:W-:Y:S01]  /*3270*/  BSSY B1, `(.L_x_46036) ;  /* 0x0000006000017945 */ /* 0x000fe20003800000 */
[----:B------:R-:W-:Y:S05]  /*3280*/  @!P3 BRA `(.L_x_46037) ;  /* 0x000000400000b947 */ /* 0x000fea0003800000 */
[----:B------:R-:W2:Y:S01]  /*3290*/  LDL R162, [R1+0x44] ;  /* 0x0000440001a27983 */ /* 0x000ea20000100800 */
[----:B-----5:R-:W-:-:S04]  /*32a0*/  FMUL.FTZ R58, R50, c[0x0][0x1ec] ;  /* 0x00007b00323a7a20 */ /* 0x020fc80000410000 */
[----:B--2---:R-:W-:-:S04]  /*32b0*/  FMUL.FTZ R58, R162, R58 ;  /* 0x0000003aa23a7220 */ /* 0x004fc80000410000 */
[----:B------:R-:W-:Y:S02]  /*32c0*/  @P2 FADD.FTZ R58, R46, R58 ;  /* 0x0000003a2e3a2221 */ /* 0x000fe40000010000 */
.L_x_46037:
[----:B------:R-:W-:Y:S05]  /*32d0*/  BSYNC B1 ;  /* 0x0000000000017941 */ /* 0x000fea0003800000 */
.L_x_46036:
[----:B------:R-:W-:Y:S01]  /*32e0*/  BSSY B1, `(.L_x_46038) ;  /* 0x0000006000017945 */ /* 0x000fe20003800000 */
[----:B------:R-:W-:Y:S05]  /*32f0*/  @!P3 BRA `(.L_x_46039) ;  /* 0x000000400000b947 */ /* 0x000fea0003800000 */
[----:B------:R-:W2:Y:S01]  /*3300*/  LDL R162, [R1+0x40] ;  /* 0x0000400001a27983 */ /* 0x000ea20000100800 */
[----:B-----5:R-:W-:-:S04]  /*3310*/  FMUL.FTZ R59, R51, c[0x0][0x1ec] ;  /* 0x00007b00333b7a20 */ /* 0x020fc80000410000 */
[----:B--2---:R-:W-:-:S04]  /*3320*/  FMUL.FTZ R59, R162, R59 ;  /* 0x0000003ba23b7220 */ /* 0x004fc80000410000 */
[----:B------:R-:W-:Y:S02]  /*3330*/  @P2 FADD.FTZ R59, R47, R59 ;  /* 0x0000003b2f3b2221 */ /* 0x000fe40000010000 */
.L_x_46039:
[----:B------:R-:W-:Y:S05]  /*3340*/  BSYNC B1 ;  /* 0x0000000000017941 */ /* 0x000fea0003800000 */
.L_x_46038:
[----:B------:R-:W-:Y:S01]  /*3350*/  HFMA2.MMA R162, -RZ, RZ, 0, 9.5367431640625e-07 ;  /* 0x00000010ffa27435 */ /* 0x000fe200000001ff */
[----:B------:R-:W-:-:S09]  /*3360*/  IADD3 R119, R119, 0x20, RZ ;  /* 0x0000002077777810 */ /* 0x000fd20007ffe0ff */
[C---:B------:R-:W-:Y:S01]  /*3370*/  IMAD.WIDE.U32 R162, R164.reuse, R162, c[0x0][0x188] ;  /* 0x00006200a4a27625 */ /* 0x040fe200078e00a2 */
[----:B------:R-:W-:-:S04]  /*3380*/  IADD3 R164, R164, 0x20, RZ ;  /* 0x00000020a4a47810 */ /* 0x000fc80007ffe0ff */
[----:B------:R0:W-:Y:S03]  /*3390*/  STG.E.128 [R162.64], R56 ;  /* 0x00000038a2007986 */ /* 0x0001e6000c101d04 */
.L_x_46031:
[----:B------:R-:W-:Y:S05]  /*33a0*/  BSYNC B0 ;  /* 0x0000000000007941 */ /* 0x000fea0003800000 */
.L_x_46030:
        /* <DEDUP_REMOVED lines=8> */
[----:B0-----:R-:W-:Y:S02]  /*3430*/  @P1 MOV R162, 0x10 ;  /* 0x0000001000a21802 */ /* 0x001fe40000000f00 */
        /* <DEDUP_REMOVED lines=21> */
.L_x_46043:
[----:B0-----:R-:W-:Y:S05]  /*3590*/  BSYNC B1 ;  /* 0x0000000000017941 */ /* 0x001fea0003800000 */
.L_x_46042:
[----:B------:R-:W-:Y:S01]  /*35a0*/  BSSY B1, `(.L_x_46044) ;  /* 0x0000006000017945 */ /* 0x000fe20003800000 */
[----:B------:R-:W-:Y:S05]  /*35b0*/  @!P3 BRA `(.L_x_46045) ;  /* 0x000000400000b947 */ /* 0x000fea0003800000 */
[----:B------:R-:W2:Y:S01]  /*35c0*/  LDL R162, [R1+0x38] ;  /* 0x0000380001a27983 */ /* 0x000ea20000100800 */
[----:B-----5:R-:W-:-:S04]  /*35d0*/  FMUL.FTZ R61, R49, c[0x0][0x1ec] ;  /* 0x00007b00313d7a20 */ /* 0x020fc80000410000 */
[----:B--2---:R-:W-:-:S04]  /*35e0*/  FMUL.FTZ R61, R162, R61 ;  /* 0x0000003da23d7220 */ /* 0x004fc80000410000 */
[----:B------:R-:W-:Y:S02]  /*35f0*/  @P2 FADD.FTZ R61, R45, R61 ;  /* 0x0000003d2d3d2221 */ /* 0x000fe40000010000 */
.L_x_46045:
[----:B------:R-:W-:Y:S05]  /*3600*/  BSYNC B1 ;  /* 0x0000000000017941 */ /* 0x000fea0003800000 */
.L_x_46044:
[----:B------:R-:W-:Y:S01]  /*3610*/  BSSY B1, `(.L_x_46046) ;  /* 0x0000006000017945 */ /* 0x000fe20003800000 */
[----:B------:R-:W-:Y:S05]  /*3620*/  @!P3 BRA `(.L_x_46047) ;  /* 0x000000400000b947 */ /* 0x000fea0003800000 */
[----:B------:R-:W2:Y:S01]  /*3630*/  LDL R162, [R1+0x34] ;  /* 0x0000340001a27983 */ /* 0x000ea20000100800 */
[----:B-----5:R-:W-:-:S04]  /*3640*/  FMUL.FTZ R62, R50, c[0x0][0x1ec] ;  /* 0x00007b00323e7a20 */ /* 0x020fc80000410000 */
[----:B--2---:R-:W-:-:S04]  /*3650*/  FMUL.FTZ R62, R162, R62 ;  /* 0x0000003ea23e7220 */ /* 0x004fc80000410000 */
[----:B------:R-:W-:Y:S02]  /*3660*/  @P2 FADD.FTZ R62, R46, R62 ;  /* 0x0000003e2e3e2221 */ /* 0x000fe40000010000 */
.L_x_46047:
[----:B------:R-:W-:Y:S05]  /*3670*/  BSYNC B1 ;  /* 0x0000000000017941 */ /* 0x000fea0003800000 */
.L_x_46046:
[----:B------:R-:W-:Y:S01]  /*3680*/  BSSY B1, `(.L_x_46048) ;  /* 0x0000006000017945 */ /* 0x000fe20003800000 */
[----:B------:R-:W-:Y:S05]  /*3690*/  @!P3 BRA `(.L_x_46049) ;  /* 0x000000400000b947 */ /* 0x000fea0003800000 */
[----:B------:R-:W2:Y:S01]  /*36a0*/  LDL R162, [R1+0x30] ;  /* 0x0000300001a27983 */ /* 0x000ea20000100800 */
[----:B-----5:R-:W-:-:S04]  /*36b0*/  FMUL.FTZ R63, R51, c[0x0][0x1ec] ;  /* 0x00007b00333f7a20 */ /* 0x020fc80000410000 */
[----:B--2---:R-:W-:-:S04]  /*36c0*/  FMUL.FTZ R63, R162, R63 ;  /* 0x0000003fa23f7220 */ /* 0x004fc80000410000 */
[----:B------:R-:W-:Y:S02]  /*36d0*/  @P2 FADD.FTZ R63, R47, R63 ;  /* 0x0000003f2f3f2221 */ /* 0x000fe40000010000 */
.L_x_46049:
[----:B------:R-:W-:Y:S05]  /*36e0*/  BSYNC B1 ;  /* 0x0000000000017941 */ /* 0x000fea0003800000 */
.L_x_46048:
[----:B------:R-:W-:Y:S01]  /*36f0*/  HFMA2.MMA R162, -RZ, RZ, 0, 9.5367431640625e-07 ;  /* 0x00000010ffa27435 */ /* 0x000fe200000001ff */
[----:B------:R-:W-:-:S09]  /*3700*/  IADD3 R119, R119, 0x20, RZ ;  /* 0x0000002077777810 */ /* 0x000fd20007ffe0ff */
[C---:B------:R-:W-:Y:S01]  /*3710*/  IMAD.WIDE.U32 R162, R164.reuse, R162, c[0x0][0x188] ;  /* 0x00006200a4a27625 */ /* 0x040fe200078e00a2 */
[----:B------:R-:W-:-:S04]  /*3720*/  IADD3 R164, R164, 0x20, RZ ;  /* 0x00000020a4a47810 */ /* 0x000fc80007ffe0ff */
[----:B------:R0:W-:Y:S03]  /*3730*/  STG.E.128 [R162.64], R60 ;  /* 0x0000003ca2007986 */ /* 0x0001e6000c101d04 */
.L_x_46041:
[----:B------:R-:W-:Y:S05]  /*3740*/  BSYNC B0 ;  /* 0x0000000000007941 */ /* 0x000fea0003800000 */
.L_x_46040:
[----:B------:R-:W-:Y:S01]  /*3750*/  ISETP.GE.U32.AND P2, PT, R161, 0x80, PT ;  /* 0x00000080a100780c */ /* 0x000fe20003f46070 */
[----:B------:R-:W-:-:S12]  /*3760*/  BSSY B0, `(.L_x_46050) ;  /* 0x0000038000007945 */ /* 0x000fd80003800000 */
[----:B------:R-:W-:Y:S05]  /*3770*/  @!P2 BRA `(.L_x_46051) ;  /* 0x000003600000a947 */ /* 0x000fea0003800000 */
[----:B------:R-:W-:-:S04]  /*3780*/  ISETP.NE.U32.AND P2, PT, RZ, c[0x0][0x180], PT ;  /* 0x00006000ff007a0c */ /* 0x000fc80003f45070 */
[----:B------:R-:W-:-:S13]  /*3790*/  ISETP.NE.AND.EX P2, PT, RZ, c[0x0][0x184], PT, P2 ;  /* 0x00006100ff007a0c */ /* 0x000fda0003f45320 */
[----:B------:R-:W-:-:S04]  /*37a0*/  @P2 IMAD.MOV.U32 R64, RZ, RZ, 0x10 ;  /* 0x00000010ff402424 */ /* 0x000fc800078e00ff */
        /* <DEDUP_REMOVED lines=24> */
.L_x_46053:
[----:B0-----:R-:W-:Y:S05]  /*3930*/  BSYNC B1 ;  /* 0x0000000000017941 */ /* 0x001fea0003800000 */
.L_x_46052:
[----:B------:R-:W-:Y:S01]  /*3940*/  BSSY B1, `(.L_x_46054) ;  /* 0x0000006000017945 */ /* 0x000fe20003800000 */
[----:B------:R-:W-:Y:S05]  /*3950*/  @!P3 BRA `(.L_x_46055) ;  /* 0x000000400000b947 */ /* 0x000fea0003800000 */
[----:B------:R-:W2:Y:S01]  /*3960*/  LDL R162, [R1+0x28] ;  /* 0x0000280001a27983 */ /* 0x000ea20000100800 */
[----:B-----5:R-:W-:-:S04]  /*3970*/  FMUL.FTZ R65, R49, c[0x0][0x1ec] ;  /* 0x00007b0031417a20 */ /* 0x020fc80000410000 */
[----:B--2---:R-:W-:-:S04]  /*3980*/  FMUL.FTZ R65, R162, R65 ;  /* 0x00000041a2417220 */ /* 0x004fc80000410000 */
[----:B------:R-:W-:Y:S02]  /*3990*/  @P2 FADD.FTZ R65, R45, R65 ;  /* 0x000000412d412221 */ /* 0x000fe40000010000 */
.L_x_46055:
[----:B------:R-:W-:Y:S05]  /*39a0*/  BSYNC B1 ;  /* 0x0000000000017941 */ /* 0x000fea0003800000 */
.L_x_46054:
[----:B------:R-:W-:Y:S01]  /*39b0*/  BSSY B1, `(.L_x_46056) ;  /* 0x0000006000017945 */ /* 0x000fe20003800000 */
[----:B------:R-:W-:Y:S05]  /*39c0*/  @!P3 BRA `(.L_x_46057) ;  /* 0x000000400000b947 */ /* 0x000fea0003800000 */
[----:B------:R-:W2:Y:S01]  /*39d0*/  LDL R162, [R1+0x24] ;  /* 0x0000240001a27983 */ /* 0x000ea20000100800 */
[----:B-----5:R-:W-:-:S04]  /*39e0*/  FMUL.FTZ R66, R50, c[0x0][0x1ec] ;  /* 0x00007b0032427a20 */ /* 0x020fc80000410000 */
[----:B--2---:R-:W-:-:S04]  /*39f0*/  FMUL.FTZ R66, R162, R66 ;  /* 0x00000042a2427220 */ /* 0x004fc80000410000 */
[----:B------:R-:W-:Y:S02]  /*3a00*/  @P2 FADD.FTZ R66, R46, R66 ;  /* 0x000000422e422221 */ /* 0x000fe40000010000 */
.L_x_46057:
[----:B------:R-:W-:Y:S05]  /*3a10*/  BSYNC B1 ;  /* 0x0000000000017941 */ /* 0x000fea0003800000 */
.L_x_46056:
[----:B------:R-:W-:Y:S01]  /*3a20*/  BSSY B1, `(.L_x_46058) ;  /* 0x0000006000017945 */ /* 0x000fe20003800000 */
[----:B------:R-:W-:Y:S05]  /*3a30*/  @!P3 BRA `(.L_x_46059) ;  /* 0x000000400000b947 */ /* 0x000fea0003800000 */
[----:B------:R-:W2:Y:S01]  /*3a40*/  LDL R162, [R1+0x20] ;  /* 0x0000200001a27983 */ /* 0x000ea20000100800 */
[----:B-----5:R-:W-:-:S04]  /*3a50*/  FMUL.FTZ R67, R51, c[0x0][0x1ec] ;  /* 0x00007b0033437a20 */ /* 0x020fc80000410000 */
[----:B--2---:R-:W-:-:S04]  /*3a60*/  FMUL.FTZ R67, R162, R67 ;  /* 0x00000043a2437220 */ /* 0x004fc80000410000 */
[----:B------:R-:W-:Y:S02]  /*3a70*/  @P2 FADD.FTZ R67, R47, R67 ;  /* 0x000000432f432221 */ /* 0x000fe40000010000 */
.L_x_46059:
[----:B------:R-:W-:Y:S05]  /*3a80*/  BSYNC B1 ;  /* 0x0000000000017941 */ /* 0x000fea0003800000 */
.L_x_46058:
[----:B------:R-:W-:Y:S01]  /*3a90*/  HFMA2.MMA R162, -RZ, RZ, 0, 9.5367431640625e-07 ;  /* 0x00000010ffa27435 */ /* 0x000fe200000001ff */
[----:B------:R-:W-:-:S09]  /*3aa0*/  IADD3 R119, R119, 0x20, RZ ;  /* 0x0000002077777810 */ /* 0x000fd20007ffe0ff */
[C---:B------:R-:W-:Y:S01]  /*3ab0*/  IMAD.WIDE.U32 R162, R164.reuse, R162, c[0x0][0x188] ;  /* 0x00006200a4a27625 */ /* 0x040fe200078e00a2 */
[----:B------:R-:W-:-:S04]  /*3ac0*/  IADD3 R164, R164, 0x20, RZ ;  /* 0x00000020a4a47810 */ /* 0x000fc80007ffe0ff */
[----:B------:R0:W-:Y:S03]  /*3ad0*/  STG.E.128 [R162.64], R64 ;  /* 0x00000040a2007986 */ /* 0x0001e6000c101d04 */
.L_x_46051:
[----:B------:R-:W-:Y:S05]  /*3ae0*/  BSYNC B0 ;  /* 0x0000000000007941 */ /* 0x000fea0003800000 */
.L_x_46050:
        /* <DEDUP_REMOVED lines=30> */
.L_x_46063:
[----:B0-----:R-:W-:Y:S05]  /*3cd0*/  BSYNC B1 ;  /* 0x0000000000017941 */ /* 0x001fea0003800000 */
.L_x_46062:
[----:B------:R-:W-:Y:S01]  /*3ce0*/  BSSY B1, `(.L_x_46064) ;  /* 0x0000006000017945 */ /* 0x000fe20003800000 */
[----:B------:R-:W-:Y:S05]  /*3cf0*/  @!P3 BRA `(.L_x_46065) ;  /* 0x000000400000b947 */ /* 0x000fea0003800000 */
[----:B------:R-:W2:Y:S01]  /*3d00*/  LDL R162, [R1+0x18] ;  /* 0x0000180001a27983 */ /* 0x000ea20000100800 */
[----:B-----5:R-:W-:-:S04]  /*3d10*/  FMUL.FTZ R69, R49, c[0x0][0x1ec] ;  /* 0x00007b0031457a20 */ /* 0x020fc80000410000 */
[----:B--2---:R-:W-:-:S04]  /*3d20*/  FMUL.FTZ R69, R162, R69 ;  /* 0x00000045a2457220 */ /* 0x004fc80000410000 */
[----:B------:R-:W-:Y:S02]  /*3d30*/  @P2 FADD.FTZ R69, R45, R69 ;  /* 0x000000452d452221 */ /* 0x000fe40000010000 */
.L_x_46065:
[----:B------:R-:W-:Y:S05]  /*3d40*/  BSYNC B1 ;  /* 0x0000000000017941 */ /* 0x000fea0003800000 */
.L_x_46064:
[----:B------:R-:W-:Y:S01]  /*3d50*/  BSSY B1, `(.L_x_46066) ;  /* 0x0000006000017945 */ /* 0x000fe20003800000 */
[----:B------:R-:W-:Y:S05]  /*3d60*/  @!P3 BRA `(.L_x_46067) ;  /* 0x000000400000b947 */ /* 0x000fea0003800000 */
[----:B------:R-:W2:Y:S01]  /*3d70*/  LDL R162, [R1+0x14] ;  /* 0x0000140001a27983 */ /* 0x000ea20000100800 */
[----:B-----5:R-:W-:-:S04]  /*3d80*/  FMUL.FTZ R70, R50, c[0x0][0x1ec] ;  /* 0x00007b0032467a20 */ /* 0x020fc80000410000 */
[----:B--2---:R-:W-:-:S04]  /*3d90*/  FMUL.FTZ R70, R162, R70 ;  /* 0x00000046a2467220 */ /* 0x004fc80000410000 */
[----:B------:R-:W-:Y:S02]  /*3da0*/  @P2 FADD.FTZ R70, R46, R70 ;  /* 0x000000462e462221 */ /* 0x000fe40000010000 */
.L_x_46067:
[----:B------:R-:W-:Y:S05]  /*3db0*/  BSYNC B1 ;  /* 0x0000000000017941 */ /* 0x000fea0003800000 */
.L_x_46066:
[----:B------:R-:W-:Y:S01]  /*3dc0*/  BSSY B1, `(.L_x_46068) ;  /* 0x0000006000017945 */ /* 0x000fe20003800000 */
[----:B------:R-:W-:Y:S05]  /*3dd0*/  @!P3 BRA `(.L_x_46069) ;  /* 0x000000400000b947 */ /* 0x000fea0003800000 */
[----:B------:R-:W2:Y:S01]  /*3de0*/  LDL R162, [R1+0x10] ;  /* 0x0000100001a27983 */ /* 0x000ea20000100800 */
[----:B-----5:R-:W-:-:S04]  /*3df0*/  FMUL.FTZ R71, R51, c[0x0][0x1ec] ;  /* 0x00007b0033477a20 */ /* 0x020fc80000410000 */
[----:B--2---:R-:W-:-:S04]  /*3e00*/  FMUL.FTZ R71, R162, R71 ;  /* 0x00000047a2477220 */ /* 0x004fc80000410000 */
[----:B------:R-:W-:Y:S02]  /*3e10*/  @P2 FADD.FTZ R71, R47, R71 ;  /* 0x000000472f472221 */ /* 0x000fe40000010000 */
.L_x_46069:
[----:B------:R-:W-:Y:S05]  /*3e20*/  BSYNC B1 ;  /* 0x0000000000017941 */ /* 0x000fea0003800000 */
.L_x_46068:
[----:B------:R-:W-:Y:S01]  /*3e30*/  IMAD.MOV.U32 R162, RZ, RZ, 0x10 ;  /* 0x00000010ffa27424 */ /* 0x000fe200078e00ff */
[----:B------:R-:W-:-:S03]  /*3e40*/  IADD3 R119, R119, 0x20, RZ ;  /* 0x0000002077777810 */ /* 0x000fc60007ffe0ff */
[C---:B------:R-:W-:Y:S01]  /*3e50*/  IMAD.WIDE.U32 R162, R164.reuse, R162, c[0x0][0x188] ;  /* 0x00006200a4a27625 */ /* 0x040fe200078e00a2 */
[----:B------:R-:W-:-:S04]  /*3e60*/  IADD3 R164, R164, 0x20, RZ ;  /* 0x00000020a4a47810 */ /* 0x000fc80007ffe0ff */
[----:B------:R0:W-:Y:S03]  /*3e70*/  STG.E.128 [R162.64], R68 ;  /* 0x00000044a2007986 */ /* 0x0001e6000c101d04 */
.L_x_46061:
[----:B------:R-:W-:Y:S05]  /*3e80*/  BSYNC B0 ;  /* 0x0000000000007941 */ /* 0x000fea0003800000 */
.L_x_46060:
        /* <DEDUP_REMOVED lines=30> */
.L_x_46073:
[----:B0-----:R-:W-:Y:S05]  /*4070*/  BSYNC B1 ;  /* 0x0000000000017941 */ /* 0x001fea0003800000 */
.L_x_46072:
[----:B------:R-:W-:Y:S01]  /*4080*/  BSSY B1, `(.L_x_46074) ;  /* 0x0000006000017945 */ /* 0x000fe20003800000 */
[----:B------:R-:W-:Y:S05]  /*4090*/  @!P3 BRA `(.L_x_46075) ;  /* 0x000000400000b947 */ /* 0x000fea0003800000 */
[----:B------:R-:W2:Y:S01]  /*40a0*/  LDL R162, [R1+0x8] ;  /* 0x0000080001a27983 */ /* 0x000ea20000100800 */
[----:B-----5:R-:W-:-:S04]  /*40b0*/  FMUL.FTZ R73, R49, c[0x0][0x1ec] ;  /* 0x00007b0031497a20 */ /* 0x020fc80000410000 */
[----:B--2---:R-:W-:-:S04]  /*40c0*/  FMUL.FTZ R73, R162, R73 ;  /* 0x00000049a2497220 */ /* 0x004fc80000410000 */
[----:B------:R-:W-:Y:S02]  /*40d0*/  @P2 FADD.FTZ R73, R45, R73 ;  /* 0x000000492d492221 */ /* 0x000fe40000010000 */
.L_x_46075:
[----:B------:R-:W-:Y:S05]  /*40e0*/  BSYNC B1 ;  /* 0x0000000000017941 */ /* 0x000fea0003800000 */
.L_x_46074:
[----:B------:R-:W-:Y:S01]  /*40f0*/  BSSY B1, `(.L_x_46076) ;  /* 0x0000006000017945 */ /* 0x000fe20003800000 */
[----:B------:R-:W-:Y:S05]  /*4100*/  @!P3 BRA `(.L_x_46077) ;  /* 0x000000400000b947 */ /* 0x000fea0003800000 */
[----:B------:R-:W2:Y:S01]  /*4110*/  LDL R162, [R1+0x4] ;  /* 0x0000040001a27983 */ /* 0x000ea20000100800 */
[----:B-----5:R-:W-:-:S04]  /*4120*/  FMUL.FTZ R74, R50, c[0x0][0x1ec] ;  /* 0x00007b00324a7a20 */ /* 0x020fc80000410000 */
[----:B--2---:R-:W-:-:S04]  /*4130*/  FMUL.FTZ R74, R162, R74 ;  /* 0x0000004aa24a7220 */ /* 0x004fc80000410000 */
[----:B------:R-:W-:Y:S02]  /*4140*/  @P2 FADD.FTZ R74, R46, R74 ;  /* 0x0000004a2e4a2221 */ /* 0x000fe40000010000 */
.L_x_46077:
[----:B------:R-:W-:Y:S05]  /*4150*/  BSYNC B1 ;  /* 0x0000000000017941 */ /* 0x000fea0003800000 */
.L_x_46076:
[----:B------:R-:W-:Y:S01]  /*4160*/  BSSY B1, `(.L_x_46078) ;  /* 0x0000006000017945 */ /* 0x000fe20003800000 */
[----:B------:R-:W-:Y:S05]  /*4170*/  @!P3 BRA `(.L_x_46079) ;  /* 0x000000400000b947 */ /* 0x000fea0003800000 */
[----:B------:R-:W2:Y:S01]  /*4180*/  LDL R162, [R1] ;  /* 0x0000000001a27983 */ /* 0x000ea20000100800 */
[----:B-----5:R-:W-:-:S04]  /*4190*/  FMUL.FTZ R75, R51, c[0x0][0x1ec] ;  /* 0x00007b00334b7a20 */ /* 0x020fc80000410000 */
[----:B--2---:R-:W-:-:S04]  /*41a0*/  FMUL.FTZ R75, R162, R75 ;  /* 0x0000004ba24b7220 */ /* 0x004fc80000410000 */
[----:B------:R-:W-:Y:S02]  /*41b0*/  @P2 FADD.FTZ R75, R47, R75 ;  /* 0x0000004b2f4b2221 */ /* 0x000fe40000010000 */
.L_x_46079:
[----:B------:R-:W-:Y:S05]  /*41c0*/  BSYNC B1 ;  /* 0x0000000000017941 */ /* 0x000fea0003800000 */
.L_x_46078:
[----:B------:R-:W-:Y:S01]  /*41d0*/  HFMA2.MMA R162, -RZ, RZ, 0, 9.5367431640625e-07 ;  /* 0x00000010ffa27435 */ /* 0x000fe200000001ff */
[----:B------:R-:W-:-:S09]  /*41e0*/  IADD3 R119, R119, 0x20, RZ ;  /* 0x0000002077777810 */ /* 0x000fd20007ffe0ff */
[C---:B------:R-:W-:Y:S01]  /*41f0*/  IMAD.WIDE.U32 R162, R164.reuse, R162, c[0x0][0x188] ;  /* 0x00006200a4a27625 */ /* 0x040fe200078e00a2 */
[----:B------:R-:W-:-:S04]  /*4200*/  IADD3 R164, R164, 0x20, RZ ;  /* 0x00000020a4a47810 */ /* 0x000fc80007ffe0ff */
[----:B------:R0:W-:Y:S03]  /*4210*/  STG.E.128 [R162.64], R72 ;  /* 0x00000048a2007986 */ /* 0x0001e6000c101d04 */
.L_x_46071:
[----:B------:R-:W-:Y:S05]  /*4220*/  BSYNC B0 ;  /* 0x0000000000007941 */ /* 0x000fea0003800000 */
.L_x_46070:
        /* <DEDUP_REMOVED lines=27> */
[----:B------:R-:W-:-:S04]  /*43e0*/  FMUL.FTZ R76, R252, R76 ;  /* 0x0000004cfc4c7220 */ /* 0x000fc80000410000 */
[----:B------:R-:W-:Y:S02]  /*43f0*/  @P2 FADD.FTZ R76, R44, R76 ;  /* 0x0000004c2c4c2221 */ /* 0x000fe40000010000 */
.L_x_46083:
[----:B0-----:R-:W-:Y:S05]  /*4400*/  BSYNC B1 ;  /* 0x0000000000017941 */ /* 0x001fea0003800000 */
.L_x_46082:
[----:B------:R-:W-:Y:S01]  /*4410*/  BSSY B1, `(.L_x_46084) ;  /* 0x0000005000017945 */ /* 0x000fe20003800000 */
[----:B------:R-:W-:Y:S05]  /*4420*/  @!P3 BRA `(.L_x_46085) ;  /* 0x000000300000b947 */ /* 0x000fea0003800000 */
[----:B-----5:R-:W-:-:S04]  /*4430*/  FMUL.FTZ R77, R49, c[0x0][0x1ec] ;  /* 0x00007b00314d7a20 */ /* 0x020fc80000410000 */
[----:B------:R-:W-:-:S04]  /*4440*/  FMUL.FTZ R77, R251, R77 ;  /* 0x0000004dfb4d7220 */ /* 0x000fc80000410000 */
[----:B------:R-:W-:Y:S02]  /*4450*/  @P2 FADD.FTZ R77, R45, R77 ;  /* 0x0000004d2d4d2221 */ /* 0x000fe40000010000 */
.L_x_46085:
[----:B------:R-:W-:Y:S05]  /*4460*/  BSYNC B1 ;  /* 0x0000000000017941 */ /* 0x000fea0003800000 */
.L_x_46084:
[----:B------:R-:W-:Y:S01]  /*4470*/  BSSY B1, `(.L_x_46086) ;  /* 0x0000005000017945 */ /* 0x000fe20003800000 */
[----:B------:R-:W-:Y:S05]  /*4480*/  @!P3 BRA `(.L_x_46087) ;  /* 0x000000300000b947 */ /* 0x000fea0003800000 */
[----:B-----5:R-:W-:-:S04]  /*4490*/  FMUL.FTZ R78, R50, c[0x0][0x1ec] ;  /* 0x00007b00324e7a20 */ /* 0x020fc80000410000 */
[----:B------:R-:W-:-:S04]  /*44a0*/  FMUL.FTZ R78, R250, R78 ;  /* 0x0000004efa4e7220 */ /* 0x000fc80000410000 */
[----:B------:R-:W-:Y:S02]  /*44b0*/  @P2 FADD.FTZ R78, R46, R78 ;  /* 0x0000004e2e4e2221 */ /* 0x000fe40000010000 */
.L_x_46087:
[----:B------:R-:W-:Y:S05]  /*44c0*/  BSYNC B1 ;  /* 0x0000000000017941 */ /* 0x000fea0003800000 */
.L_x_46086:
[----:B------:R-:W-:Y:S01]  /*44d0*/  BSSY B1, `(.L_x_46088) ;  /* 0x0000005000017945 */ /* 0x000fe20003800000 */
[----:B------:R-:W-:Y:S05]  /*44e0*/  @!P3 BRA `(.L_x_46089) ;  /* 0x000000300000b947 */ /* 0x000fea0003800000 */
[----:B-----5:R-:W-:-:S04]  /*44f0*/  FMUL.FTZ R79, R51, c[0x0][0x1ec] ;  /* 0x00007b00334f7a20 */ /* 0x020fc80000410000 */
[----:B------:R-:W-:-:S04]  /*4500*/  FMUL.FTZ R79, R249, R79 ;  /* 0x0000004ff94f7220 */ /* 0x000fc80000410000 */
[----:B------:R-:W-:Y:S02]  /*4510*/  @P2 FADD.FTZ R79, R47, R79 ;  /* 0x0000004f2f4f2221 */ /* 0x000fe40000010000 */
.L_x_46089:
[----:B------:R-:W-:Y:S05]  /*4520*/  BSYNC B1 ;  /* 0x0000000000017941 */ /* 0x000fea0003800000 */
.L_x_46088:
[----:B------:R-:W-:Y:S01]  /*4530*/  HFMA2.MMA R162, -RZ, RZ, 0, 9.5367431640625e-07 ;  /* 0x00000010ffa27435 */ /* 0x000fe200000001ff */
[----:B------:R-:W-:-:S09]  /*4540*/  IADD3 R119, R119, 0x20, RZ ;  /* 0x0000002077777810 */ /* 0x000fd20007ffe0ff */
[C---:B------:R-:W-:Y:S01]  /*4550*/  IMAD.WIDE.U32 R162, R164.reuse, R162, c[0x0][0x188] ;  /* 0x00006200a4a27625 */ /* 0x040fe200078e00a2 */
[----:B------:R-:W-:-:S04]  /*4560*/  IADD3 R164, R164, 0x20, RZ ;  /* 0x00000020a4a47810 */ /* 0x000fc80007ffe0ff */
[----:B------:R0:W-:Y:S03]  /*4570*/  STG.E.128 [R162.64], R76 ;  /* 0x0000004ca2007986 */ /* 0x0001e6000c101d04 */
.L_x_46081:
[----:B------:R-:W-:Y:S05]  /*4580*/  BSYNC B0 ;  /* 0x0000000000007941 */ /* 0x000fea0003800000 */
.L_x_46080:
        /* <DEDUP_REMOVED lines=29> */
.L_x_46093:
[----:B0-----:R-:W-:Y:S05]  /*4760*/  BSYNC B1 ;  /* 0x0000000000017941 */ /* 0x001fea0003800000 */
.L_x_46092:
[----:B------:R-:W-:Y:S01]  /*4770*/  BSSY B1, `(.L_x_46094) ;  /* 0x0000005000017945 */ /* 0x000fe20003800000 */
[----:B------:R-:W-:Y:S05]  /*4780*/  @!P3 BRA `(.L_x_46095) ;  /* 0x000000300000b947 */ /* 0x000fea0003800000 */
[----:B-----5:R-:W-:-:S04]  /*4790*/  FMUL.FTZ R81, R49, c[0x0][0x1ec] ;  /* 0x00007b0031517a20 */ /* 0x020fc80000410000 */
[----:B------:R-:W-:-:S04]  /*47a0*/  FMUL.FTZ R81, R247, R81 ;  /* 0x00000051f7517220 */ /* 0x000fc80000410000 */
[----:B------:R-:W-:Y:S02]  /*47b0*/  @P2 FADD.FTZ R81, R45, R81 ;  /* 0x000000512d512221 */ /* 0x000fe40000010000 */
.L_x_46095:
[----:B------:R-:W-:Y:S05]  /*47c0*/  BSYNC B1 ;  /* 0x0000000000017941 */ /* 0x000fea0003800000 */
.L_x_46094:
[----:B------:R-:W-:Y:S01]  /*47d0*/  BSSY B1, `(.L_x_46096) ;  /* 0x0000005000017945 */ /* 0x000fe20003800000 */
[----:B------:R-:W-:Y:S05]  /*47e0*/  @!P3 BRA `(.L_x_46097) ;  /* 0x000000300000b947 */ /* 0x000fea0003800000 */
[----:B-----5:R-:W-:-:S04]  /*47f0*/  FMUL.FTZ R82, R50, c[0x0][0x1ec] ;  /* 0x00007b0032527a20 */ /* 0x020fc80000410000 */
[----:B------:R-:W-:-:S04]  /*4800*/  FMUL.FTZ R82, R246, R82 ;  /* 0x00000052f6527220 */ /* 0x000fc80000410000 */
[----:B------:R-:W-:Y:S02]  /*4810*/  @P2 FADD.FTZ R82, R46, R82 ;  /* 0x000000522e522221 */ /* 0x000fe40000010000 */
.L_x_46097:
[----:B------:R-:W-:Y:S05]  /*4820*/  BSYNC B1 ;  /* 0x0000000000017941 */ /* 0x000fea0003800000 */
.L_x_46096:
[----:B------:R-:W-:Y:S01]  /*4830*/  BSSY B1, `(.L_x_46098) ;  /* 0x0000005000017945 */ /* 0x000fe20003800000 */
[----:B------:R-:W-:Y:S05]  /*4840*/  @!P3 BRA `(.L_x_46099) ;  /* 0x000000300000b947 */ /* 0x000fea0003800000 */
[----:B-----5:R-:W-:-:S04]  /*4850*/  FMUL.FTZ R83, R51, c[0x0][0x1ec] ;  /* 0x00007b0033537a20 */ /* 0x020fc80000410000 */
[----:B------:R-:W-:-:S04]  /*4860*/  FMUL.FTZ R83, R245, R83 ;  /* 0x00000053f5537220 */ /* 0x000fc80000410000 */
[----:B------:R-:W-:Y:S02]  /*4870*/  @P2 FADD.FTZ R83, R47, R83 ;  /* 0x000000532f532221 */ /* 0x000fe40000010000 */
.L_x_46099:
[----:B------:R-:W-:Y:S05]  /*4880*/  BSYNC B1 ;  /* 0x0000000000017941 */ /* 0x000fea0003800000 */
.L_x_46098:
[----:B------:R-:W-:Y:S01]  /*4890*/  HFMA2.MMA R162, -RZ, RZ, 0, 9.5367431640625e-07 ;  /* 0x00000010ffa27435 */ /* 0x000fe200000001ff */
[----:B------:R-:W-:-:S09]  /*48a0*/  IADD3 R119, R119, 0x20, RZ ;  /* 0x0000002077777810 */ /* 0x000fd20007ffe0ff */
[C---:B------:R-:W-:Y:S01]  /*48b0*/  IMAD.WIDE.U32 R162, R164.reuse, R162, c[0x0][0x188] ;  /* 0x00006200a4a27625 */ /* 0x040fe200078e00a2 */
[----:B------:R-:W-:-:S04]  /*48c0*/  IADD3 R164, R164, 0x20, RZ ;  /* 0x00000020a4a47810 */ /* 0x000fc80007ffe0ff */
[----:B------:R0:W-:Y:S03]  /*48d0*/  STG.E.128 [R162.64], R80 ;  /* 0x00000050a2007986 */ /* 0x0001e6000c101d04 */
.L_x_46091:
[----:B------:R-:W-:Y:S05]  /*48e0*/  BSYNC B0 ;  /* 0x0000000000007941 */ /* 0x000fea0003800000 */
.L_x_46090:
        /* <DEDUP_REMOVED lines=29> */
.L_x_46103:
[----:B0-----:R-:W-:Y:S05]  /*4ac0*/  BSYNC B1 ;  /* 0x0000000000017941 */ /* 0x001fea0003800000 */
.L_x_46102:
[----:B------:R-:W-:Y:S01]  /*4ad0*/  BSSY B1, `(.L_x_46104) ;  /* 0x0000005000017945 */ /* 0x000fe20003800000 */
[----:B------:R-:W-:Y:S05]  /*4ae0*/  @!P3 BRA `(.L_x_46105) ;  /* 0x000000300000b947 */ /* 0x000fea0003800000 */
[----:B-----5:R-:W-:-:S04]  /*4af0*/  FMUL.FTZ R85, R49, c[0x0][0x1ec] ;  /* 0x00007b0031557a20 */ /* 0x020fc80000410000 */
[----:B------:R-:W-:-:S04]  /*4b00*/  FMUL.FTZ R85, R243, R85 ;  /* 0x00000055f3557220 */ /* 0x000fc80000410000 */
[----:B------:R-:W-:Y:S02]  /*4b10*/  @P2 FADD.FTZ R85, R45, R85 ;  /* 0x000000552d552221 */ /* 0x000fe40000010000 */
.L_x_46105:
[----:B------:R-:W-:Y:S05]  /*4b20*/  BSYNC B1 ;  /* 0x0000000000017941 */ /* 0x000fea0003800000 */
.L_x_46104:
[----:B------:R-:W-:Y:S01]  /*4b30*/  BSSY B1, `(.L_x_46106) ;  /* 0x0000005000017945 */ /* 0x000fe20003800000 */
[----:B------:R-:W-:Y:S05]  /*4b40*/  @!P3 BRA `(.L_x_46107) ;  /* 0x000000300000b947 */ /* 0x000fea0003800000 */
[----:B-----5:R-:W-:-:S04]  /*4b50*/  FMUL.FTZ R86, R50, c[0x0][0x1ec] ;  /* 0x00007b0032567a20 */ /* 0x020fc80000410000 */
[----:B------:R-:W-:-:S04]  /*4b60*/  FMUL.FTZ R86, R242, R86 ;  /* 0x00000056f2567220 */ /* 0x000fc80000410000 */
[----:B------:R-:W-:Y:S02]  /*4b70*/  @P2 FADD.FTZ R86, R46, R86 ;  /* 0x000000562e562221 */ /* 0x000fe40000010000 */
.L_x_46107:
[----:B------:R-:W-:Y:S05]  /*4b80*/  BSYNC B1 ;  /* 0x0000000000017941 */ /* 0x000fea0003800000 */
.L_x_46106:
[----:B------:R-:W-:Y:S01]  /*4b90*/  BSSY B1, `(.L_x_46108) ;  /* 0x0000005000017945 */ /* 0x000fe20003800000 */
[----:B------:R-:W-:Y:S05]  /*4ba0*/  @!P3 BRA `(.L_x_46109) ;  /* 0x000000300000b947 */ /* 0x000fea0003800000 */
[----:B-----5:R-:W-:-:S04]  /*4bb0*/  FMUL.FTZ R87, R51, c[0x0][0x1ec] ;  /* 0x00007b0033577a20 */ /* 0x020fc80000410000 */
[----:B------:R-:W-:-:S04]  /*4bc0*/  FMUL.FTZ R87, R241, R87 ;  /* 0x00000057f1577220 */ /* 0x000fc80000410000 */
[----:B------:R-:W-:Y:S02]  /*4bd0*/  @P2 FADD.FTZ R87, R47, R87 ;  /* 0x000000572f572221 */ /* 0x000fe40000010000 */
.L_x_46109:
[----:B------:R-:W-:Y:S05]  /*4be0*/  BSYNC B1 ;  /* 0x0000000000017941 */ /* 0x000fea0003800000 */
.L_x_46108:
[----:B------:R-:W-:Y:S01]  /*4bf0*/  HFMA2.MMA R162, -RZ, RZ, 0, 9.5367431640625e-07 ;  /* 0x00000010ffa27435 */ /* 0x000fe200000001ff */
[----:B------:R-:W-:-:S09]  /*4c00*/  IADD3 R119, R119, 0x20, RZ ;  /* 0x0000002077777810 */ /* 0x000fd20007ffe0ff */
[C---:B------:R-:W-:Y:S01]  /*4c10*/  IMAD.WIDE.U32 R162, R164.reuse, R162, c[0x0][0x188] ;  /* 0x00006200a4a27625 */ /* 0x040fe200078e00a2 */
[----:B------:R-:W-:-:S04]  /*4c20*/  IADD3 R164, R164, 0x20, RZ ;  /* 0x00000020a4a47810 */ /* 0x000fc80007ffe0ff */
[----:B------:R0:W-:Y:S03]  /*4c30*/  STG.E.128 [R162.64], R84 ;  /* 0x00000054a2007986 */ /* 0x0001e6000c101d04 */
.L_x_46101:
[----:B------:R-:W-:Y:S05]  /*4c40*/  BSYNC B0 ;  /* 0x0000000000007941 */ /* 0x000fea0003800000 */
.L_x_46100:
        /* <DEDUP_REMOVED lines=29> */
.L_x_46113:
[----:B0-----:R-:W-:Y:S05]  /*4e20*/  BSYNC B1 ;  /* 0x0000000000017941 */ /* 0x001fea0003800000 */
.L_x_46112:
[----:B------:R-:W-:Y:S01]  /*4e30*/  BSSY B1, `(.L_x_46114) ;  /* 0x0000005000017945 */ /* 0x000fe20003800000 */
[----:B------:R-:W-:Y:S05]  /*4e40*/  @!P3 BRA `(.L_x_46115) ;  /* 0x000000300000b947 */ /* 0x000fea0003800000 */
[----:B-----5:R-:W-:-:S04]  /*4e50*/  FMUL.FTZ R89, R49, c[0x0][0x1ec] ;  /* 0x00007b0031597a20 */ /* 0x020fc80000410000 */
[----:B------:R-:W-:-:S04]  /*4e60*/  FMUL.FTZ R89, R239, R89 ;  /* 0x00000059ef597220 */ /* 0x000fc80000410000 */
[----:B------:R-:W-:Y:S02]  /*4e70*/  @P2 FADD.FTZ R89, R45, R89 ;  /* 0x000000592d592221 */ /* 0x000fe40000010000 */
.L_x_46115:
[----:B------:R-:W-:Y:S05]  /*4e80*/  BSYNC B1 ;  /* 0x0000000000017941 */ /* 0x000fea0003800000 */
.L_x_46114:
[----:B------:R-:W-:Y:S01]  /*4e90*/  BSSY B1, `(.L_x_46116) ;  /* 0x0000005000017945 */ /* 0x000fe20003800000 */
[----:B------:R-:W-:Y:S05]  /*4ea0*/  @!P3 BRA `(.L_x_46117) ;  /* 0x000000300000b947 */ /* 0x000fea0003800000 */
[----:B-----5:R-:W-:-:S04]  /*4eb0*/  FMUL.FTZ R90, R50, c[0x0][0x1ec] ;  /* 0x00007b00325a7a20 */ /* 0x020fc80000410000 */
[----:B------:R-:W-:-:S04]  /*4ec0*/  FMUL.FTZ R90, R238, R90 ;  /* 0x0000005aee5a7220 */ /* 0x000fc80000410000 */
[----:B------:R-:W-:Y:S02]  /*4ed0*/  @P2 FADD.FTZ R90, R46, R90 ;  /* 0x0000005a2e5a2221 */ /* 0x000fe40000010000 */
.L_x_46117:
[----:B------:R-:W-:Y:S05]  /*4ee0*/  BSYNC B1 ;  /* 0x0000000000017941 */ /* 0x000fea0003800000 */
.L_x_46116:
[----:B------:R-:W-:Y:S01]  /*4ef0*/  BSSY B1, `(.L_x_46118) ;  /* 0x0000005000017945 */ /* 0x000fe20003800000 */
[----:B------:R-:W-:Y:S05]  /*4f00*/  @!P3 BRA `(.L_x_46119) ;  /* 0x000000300000b947 */ /* 0x000fea0003800000 */
[----:B-----5:R-:W-:-:S04]  /*4f10*/  FMUL.FTZ R91, R51, c[0x0][0x1ec] ;  /* 0x00007b00335b7a20 */ /* 0x020fc80000410000 */
[----:B------:R-:W-:-:S04]  /*4f20*/  FMUL.FTZ R91, R237, R91 ;  /* 0x0000005bed5b7220 */ /* 0x000fc80000410000 */
[----:B------:R-:W-:Y:S02]  /*4f30*/  @P2 FADD.FTZ R91, R47, R91 ;  /* 0x0000005b2f5b2221 */ /* 0x000fe40000010000 */
.L_x_46119:
[----:B------:R-:W-:Y:S05]  /*4f40*/  BSYNC B1 ;  /* 0x0000000000017941 */ /* 0x000fea0003800000 */
.L_x_46118:
[----:B------:R-:W-:Y:S01]  /*4f50*/  HFMA2.MMA R162, -RZ, RZ, 0, 9.5367431640625e-07 ;  /* 0x00000010ffa27435 */ /* 0x000fe200000001ff */
[----:B------:R-:W-:-:S09]  /*4f60*/  IADD3 R119, R119, 0x20, RZ ;  /* 0x0000002077777810 */ /* 0x000fd20007ffe0ff */
[C---:B------:R-:W-:Y:S01]  /*4f70*/  IMAD.WIDE.U32 R162, R164.reuse, R162, c[0x0][0x188] ;  /* 0x00006200a4a27625 */ /* 0x040fe200078e00a2 */
[----:B------:R-:W-:-:S04]  /*4f80*/  IADD3 R164, R164, 0x20, RZ ;  /* 0x00000020a4a47810 */ /* 0x000fc80007ffe0ff */
[----:B------:R0:W-:Y:S03]  /*4f90*/  STG.E.128 [R162.64], R88 ;  /* 0x00000058a2007986 */ /* 0x0001e6000c101d04 */
.L_x_46111:
[----:B------:R-:W-:Y:S05]  /*4fa0*/  BSYNC B0 ;  /* 0x0000000000007941 */ /* 0x000fea0003800000 */
.L_x_46110:
        /* <DEDUP_REMOVED lines=29> */
.L_x_46123:
[----:B0-----:R-:W-:Y:S05]  /*5180*/  BSYNC B1 ;  /* 0x0000000000017941 */ /* 0x001fea0003800000 */
.L_x_46122:
[----:B------:R-:W-:Y:S01]  /*5190*/  BSSY B1, `(.L_x_46124) ;  /* 0x0000005000017945 */ /* 0x000fe20003800000 */
[----:B------:R-:W-:Y:S05]  /*51a0*/  @!P3 BRA `(.L_x_46125) ;  /* 0x000000300000b947 */ /* 0x000fea0003800000 */
[----:B-----5:R-:W-:-:S04]  /*51b0*/  FMUL.FTZ R93, R49, c[0x0][0x1ec] ;  /* 0x00007b00315d7a20 */ /* 0x020fc80000410000 */
[----:B------:R-:W-:-:S04]  /*51c0*/  FMUL.FTZ R93, R235, R93 ;  /* 0x0000005deb5d7220 */ /* 0x000fc80000410000 */
[----:B------:R-:W-:Y:S02]  /*51d0*/  @P2 FADD.FTZ R93, R45, R93 ;  /* 0x0000005d2d5d2221 */ /* 0x000fe40000010000 */
.L_x_46125:
[----:B------:R-:W-:Y:S05]  /*51e0*/  BSYNC B1 ;  /* 0x0000000000017941 */ /* 0x000fea0003800000 */
.L_x_46124:
[----:B------:R-:W-:Y:S01]  /*51f0*/  BSSY B1, `(.L_x_46126) ;  /* 0x0000005000017945 */ /* 0x000fe20003800000 */
[----:B------:R-:W-:Y:S05]  /*5200*/  @!P3 BRA `(.L_x_46127) ;  /* 0x000000300000b947 */ /* 0x000fea0003800000 */
[----:B-----5:R-:W-:-:S04]  /*5210*/  FMUL.FTZ R94, R50, c[0x0][0x1ec] ;  /* 0x00007b00325e7a20 */ /* 0x020fc80000410000 */
[----:B------:R-:W-:-:S04]  /*5220*/  FMUL.FTZ R94, R234, R94 ;  /* 0x0000005eea5e7220 */ /* 0x000fc80000410000 */
[----:B------:R-:W-:Y:S02]  /*5230*/  @P2 FADD.FTZ R94, R46, R94 ;  /* 0x0000005e2e5e2221 */ /* 0x000fe40000010000 */
.L_x_46127:
[----:B------:R-:W-:Y:S05]  /*5240*/  BSYNC B1 ;  /* 0x0000000000017941 */ /* 0x000fea0003800000 */
.L_x_46126:
[----:B------:R-:W-:Y:S01]  /*5250*/  BSSY B1, `(.L_x_46128) ;  /* 0x0000005000017945 */ /* 0x000fe20003800000 */
[----:B------:R-:W-:Y:S05]  /*5260*/  @!P3 BRA `(.L_x_46129) ;  /* 0x000000300000b947 */ /* 0x000fea0003800000 */
[----:B-----5:R-:W-:-:S04]  /*5270*/  FMUL.FTZ R95, R51, c[0x0][0x1ec] ;  /* 0x00007b00335f7a20 */ /* 0x020fc80000410000 */
[----:B------:R-:W-:-:S04]  /*5280*/  FMUL.FTZ R95, R233, R95 ;  /* 0x0000005fe95f7220 */ /* 0x000fc80000410000 */
[----:B------:R-:W-:Y:S02]  /*5290*/  @P2 FADD.FTZ R95, R47, R95 ;  /* 0x0000005f2f5f2221 */ /* 0x000fe40000010000 */
.L_x_46129:
[----:B------:R-:W-:Y:S05]  /*52a0*/  BSYNC B1 ;  /* 0x0000000000017941 */ /* 0x000fea0003800000 */
.L_x_46128:
[----:B------:R-:W-:Y:S01]  /*52b0*/  HFMA2.MMA R162, -RZ, RZ, 0, 9.5367431640625e-07 ;  /* 0x00000010ffa27435 */ /* 0x000fe200000001ff */
[----:B------:R-:W-:-:S09]  /*52c0*/  IADD3 R119, R119, 0x20, RZ ;  /* 0x0000002077777810 */ /* 0x000fd20007ffe0ff */
[C---:B------:R-:W-:Y:S01]  /*52d0*/  IMAD.WIDE.U32 R162, R164.reuse, R162, c[0x0][0x188] ;  /* 0x00006200a4a27625 */ /* 0x040fe200078e00a2 */
[----:B------:R-:W-:-:S04]  /*52e0*/  IADD3 R164, R164, 0x20, RZ ;  /* 0x00000020a4a47810 */ /* 0x000fc80007ffe0ff */
[----:B------:R0:W-:Y:S03]  /*52f0*/  STG.E.128 [R162.64], R92 ;  /* 0x0000005ca2007986 */ /* 0x0001e6000c101d04 */
.L_x_46121:
[----:B------:R-:W-:Y:S05]  /*5300*/  BSYNC B0 ;  /* 0x0000000000007941 */ /* 0x000fea0003800000 */
.L_x_46120:
        /* <DEDUP_REMOVED lines=29> */
.L_x_46133:
[----:B0-----:R-:W-:Y:S05]  /*54e0*/  BSYNC B1 ;  /* 0x0000000000017941 */ /* 0x001fea0003800000 */
.L_x_46132:
[----:B------:R-:W-:Y:S01]  /*54f0*/  BSSY B1, `(.L_x_46134) ;  /* 0x0000005000017945 */ /* 0x000fe20003800000 */
[----:B------:R-:W-:Y:S05]  /*5500*/  @!P3 BRA `(.L_x_46135) ;  /* 0x000000300000b947 */ /* 0x000fea0003800000 */
[----:B-----5:R-:W-:-:S04]  /*5510*/  FMUL.FTZ R97, R49, c[0x0][0x1ec] ;  /* 0x00007b0031617a20 */ /* 0x020fc80000410000 */
[----:B------:R-:W-:-:S04]  /*5520*/  FMUL.FTZ R97, R231, R97 ;  /* 0x00000061e7617220 */ /* 0x000fc80000410000 */
[----:B------:R-:W-:Y:S02]  /*5530*/  @P2 FADD.FTZ R97, R45, R97 ;  /* 0x000000612d612221 */ /* 0x000fe40000010000 */
.L_x_46135:
[----:B------:R-:W-:Y:S05]  /*5540*/  BSYNC B1 ;  /* 0x0000000000017941 */ /* 0x000fea0003800000 */
.L_x_46134:
[----:B------:R-:W-:Y:S01]  /*5550*/  BSSY B1, `(.L_x_46136) ;  /* 0x0000005000017945 */ /* 0x000fe20003800000 */
[----:B------:R-:W-:Y:S05]  /*5560*/  @!P3 BRA `(.L_x_46137) ;  /* 0x000000300000b947 */ /* 0x000fea0003800000 */
[----:B-----5:R-:W-:-:S04]  /*5570*/  FMUL.FTZ R98, R50, c[0x0][0x1ec] ;  /* 0x00007b0032627a20 */ /* 0x020fc80000410000 */
[----:B------:R-:W-:-:S04]  /*5580*/  FMUL.FTZ R98, R230, R98 ;  /* 0x00000062e6627220 */ /* 0x000fc80000410000 */
[----:B------:R-:W-:Y:S02]  /*5590*/  @P2 FADD.FTZ R98, R46, R98 ;  /* 0x000000622e622221 */ /* 0x000fe40000010000 */
.L_x_46137:
[----:B------:R-:W-:Y:S05]  /*55a0*/  BSYNC B1 ;  /* 0x0000000000017941 */ /* 0x000fea0003800000 */
.L_x_46136:
[----:B------:R-:W-:Y:S01]  /*55b0*/  BSSY B1, `(.L_x_46138) ;  /* 0x0000005000017945 */ /* 0x000fe20003800000 */
[----:B------:R-:W-:Y:S05]  /*55c0*/  @!P3 BRA `(.L_x_46139) ;  /* 0x000000300000b947 */ /* 0x000fea0003800000 */
[----:B-----5:R-:W-:-:S04]  /*55d0*/  FMUL.FTZ R99, R51, c[0x0][0x1ec] ;  /* 0x00007b0033637a20 */ /* 0x020fc80000410000 */
[----:B------:R-:W-:-:S04]  /*55e0*/  FMUL.FTZ R99, R229, R99 ;  /* 0x00000063e5637220 */ /* 0x000fc80000410000 */
[----:B------:R-:W-:Y:S02]  /*55f0*/  @P2 FADD.FTZ R99, R47, R99 ;  /* 0x000000632f632221 */ /* 0x000fe40000010000 */
.L_x_46139:
[----:B------:R-:W-:Y:S05]  /*5600*/  BSYNC B1 ;  /* 0x0000000000017941 */ /* 0x000fea0003800000 */
.L_x_46138:
[----:B------:R-:W-:Y:S01]  /*5610*/  HFMA2.MMA R162, -RZ, RZ, 0, 9.5367431640625e-07 ;  /* 0x00000010ffa27435 */ /* 0x000fe200000001ff */
[----:B------:R-:W-:-:S09]  /*5620*/  IADD3 R119, R119, 0x20, RZ ;  /* 0x0000002077777810 */ /* 0x000fd20007ffe0ff */
[C---:B------:R-:W-:Y:S01]  /*5630*/  IMAD.WIDE.U32 R162, R164.reuse, R162, c[0x0][0x188] ;  /* 0x00006200a4a27625 */ /* 0x040fe200078e00a2 */
[----:B------:R-:W-:-:S04]  /*5640*/  IADD3 R164, R164, 0x20, RZ ;  /* 0x00000020a4a47810 */ /* 0x000fc80007ffe0ff */
[----:B------:R0:W-:Y:S03]  /*5650*/  STG.E.128 [R162.64], R96 ;  /* 0x00000060a2007986 */ /* 0x0001e6000c101d04 */
.L_x_46131:
[----:B------:R-:W-:Y:S05]  /*5660*/  BSYNC B0 ;  /* 0x0000000000007941 */ /* 0x000fea0003800000 */
.L_x_46130:
        /* <DEDUP_REMOVED lines=29> */
.L_x_46143:
[----:B0-----:R-:W-:Y:S05]  /*5840*/  BSYNC B1 ;  /* 0x0000000000017941 */ /* 0x001fea0003800000 */
.L_x_46142:
[----:B------:R-:W-:Y:S01]  /*5850*/  BSSY B1, `(.L_x_46144) ;  /* 0x0000005000017945 */ /* 0x000fe20003800000 */
[----:B------:R-:W-:Y:S05]  /*5860*/  @!P3 BRA `(.L_x_46145) ;  /* 0x000000300000b947 */ /* 0x000fea0003800000 */
[----:B-----5:R-:W-:-:S04]  /*5870*/  FMUL.FTZ R101, R49, c[0x0][0x1ec] ;  /* 0x00007b0031657a20 */ /* 0x020fc80000410000 */
[----:B------:R-:W-:-:S04]  /*5880*/  FMUL.FTZ R101, R227, R101 ;  /* 0x00000065e3657220 */ /* 0x000fc80000410000 */
[----:B------:R-:W-:Y:S02]  /*5890*/  @P2 FADD.FTZ R101, R45, R101 ;  /* 0x000000652d652221 */ /* 0x000fe40000010000 */
.L_x_46145:
[----:B------:R-:W-:Y:S05]  /*58a0*/  BSYNC B1 ;  /* 0x0000000000017941 */ /* 0x000fea0003800000 */
.L_x_46144:
[----:B------:R-:W-:Y:S01]  /*58b0*/  BSSY B1, `(.L_x_46146) ;  /* 0x0000005000017945 */ /* 0x000fe20003800000 */
[----:B------:R-:W-:Y:S05]  /*58c0*/  @!P3 BRA `(.L_x_46147) ;  /* 0x000000300000b947 */ /* 0x000fea0003800000 */
[----:B-----5:R-:W-:-:S04]  /*58d0*/  FMUL.FTZ R102, R50, c[0x0][0x1ec] ;  /* 0x00007b0032667a20 */ /* 0x020fc80000410000 */
[----:B------:R-:W-:-:S04]  /*58e0*/  FMUL.FTZ R102, R226, R102 ;  /* 0x00000066e2667220 */ /* 0x000fc80000410000 */
[----:B------:R-:W-:Y:S02]  /*58f0*/  @P2 FADD.FTZ R102, R46, R102 ;  /* 0x000000662e662221 */ /* 0x000fe40000010000 */
.L_x_46147:
[----:B------:R-:W-:Y:S05]  /*5900*/  BSYNC B1 ;  /* 0x0000000000017941 */ /* 0x000fea0003800000 */
.L_x_46146:
[----:B------:R-:W-:Y:S01]  /*5910*/  BSSY B1, `(.L_x_46148) ;  /* 0x0000005000017945 */ /* 0x000fe20003800000 */
[----:B------:R-:W-:Y:S05]  /*5920*/  @!P3 BRA `(.L_x_46149) ;  /* 0x000000300000b947 */ /* 0x000fea0003800000 */
[----:B-----5:R-:W-:-:S04]  /*5930*/  FMUL.FTZ R103, R51, c[0x0][0x1ec] ;  /* 0x00007b0033677a20 */ /* 0x020fc80000410000 */
[----:B------:R-:W-:-:S04]  /*5940*/  FMUL.FTZ R103, R225, R103 ;  /* 0x00000067e1677220 */ /* 0x000fc80000410000 */
[----:B------:R-:W-:Y:S02]  /*5950*/  @P2 FADD.FTZ R103, R47, R103 ;  /* 0x000000672f672221 */ /* 0x000fe40000010000 */
.L_x_46149:
[----:B------:R-:W-:Y:S05]  /*5960*/  BSYNC B1 ;  /* 0x0000000000017941 */ /* 0x000fea0003800000 */
.L_x_46148:
[----:B------:R-:W-:Y:S01]  /*5970*/  HFMA2.MMA R162, -RZ, RZ, 0, 9.5367431640625e-07 ;  /* 0x00000010ffa27435 */ /* 0x000fe200000001ff */
[----:B------:R-:W-:-:S09]  /*5980*/  IADD3 R119, R119, 0x20, RZ ;  /* 0x0000002077777810 */ /* 0x000fd20007ffe0ff */
[C---:B------:R-:W-:Y:S01]  /*5990*/  IMAD.WIDE.U32 R162, R164.reuse, R162, c[0x0][0x188] ;  /* 0x00006200a4a27625 */ /* 0x040fe200078e00a2 */
[----:B------:R-:W-:-:S04]  /*59a0*/  IADD3 R164, R164, 0x20, RZ ;  /* 0x00000020a4a47810 */ /* 0x000fc80007ffe0ff */
[----:B------:R0:W-:Y:S03]  /*59b0*/  STG.E.128 [R162.64], R100 ;  /* 0x00000064a2007986 */ /* 0x0001e6000c101d04 */
.L_x_46141:
[----:B------:R-:W-:Y:S05]  /*59c0*/  BSYNC B0 ;  /* 0x0000000000007941 */ /* 0x000fea0003800000 */
.L_x_46140:
        /* <DEDUP_REMOVED lines=29> */
.L_x_46153:
[----:B0-----:R-:W-:Y:S05]  /*5ba0*/  BSYNC B1 ;  /* 0x0000000000017941 */ /* 0x001fea0003800000 */
.L_x_46152:
[----:B------:R-:W-:Y:S01]  /*5bb0*/  BSSY B1, `(.L_x_46154) ;  /* 0x0000005000017945 */ /* 0x000fe20003800000 */
[----:B------:R-:W-:Y:S05]  /*5bc0*/  @!P3 BRA `(.L_x_46155) ;  /* 0x000000300000b947 */ /* 0x000fea0003800000 */
[----:B-----5:R-:W-:-:S04]  /*5bd0*/  FMUL.FTZ R105, R49, c[0x0][0x1ec] ;  /* 0x00007b0031697a20 */ /* 0x020fc80000410000 */
[----:B------:R-:W-:-:S04]  /*5be0*/  FMUL.FTZ R105, R223, R105 ;  /* 0x00000069df697220 */ /* 0x000fc80000410000 */
[----:B------:R-:W-:Y:S02]  /*5bf0*/  @P2 FADD.FTZ R105, R45, R105 ;  /* 0x000000692d692221 */ /* 0x000fe40000010000 */
.L_x_46155:
[----:B------:R-:W-:Y:S05]  /*5c00*/  BSYNC B1 ;  /* 0x0000000000017941 */ /* 0x000fea0003800000 */
.L_x_46154:
[----:B------:R-:W-:Y:S01]  /*5c10*/  BSSY B1, `(.L_x_46156) ;  /* 0x0000005000017945 */ /* 0x000fe20003800000 */
[----:B------:R-:W-:Y:S05]  /*5c20*/  @!P3 BRA `(.L_x_46157) ;  /* 0x000000300000b947 */ /* 0x000fea0003800000 */
[----:B-----5:R-:W-:-:S04]  /*5c30*/  FMUL.FTZ R106, R50, c[0x0][0x1ec] ;  /* 0x00007b00326a7a20 */ /* 0x020fc80000410000 */
[----:B------:R-:W-:-:S04]  /*5c40*/  FMUL.FTZ R106, R222, R106 ;  /* 0x0000006ade6a7220 */ /* 0x000fc80000410000 */
[----:B------:R-:W-:Y:S02]  /*5c50*/  @P2 FADD.FTZ R106, R46, R106 ;  /* 0x0000006a2e6a2221 */ /* 0x000fe40000010000 */
.L_x_46157:
[----:B------:R-:W-:Y:S05]  /*5c60*/  BSYNC B1 ;  /* 0x0000000000017941 */ /* 0x000fea0003800000 */
.L_x_46156:
[----:B------:R-:W-:Y:S01]  /*5c70*/  BSSY B1, `(.L_x_46158) ;  /* 0x0000005000017945 */ /* 0x000fe20003800000 */
[----:B------:R-:W-:Y:S05]  /*5c80*/  @!P3 BRA `(.L_x_46159) ;  /* 0x000000300000b947 */ /* 0x000fea0003800000 */
[----:B-----5:R-:W-:-:S04]  /*5c90*/  FMUL.FTZ R107, R51, c[0x0][0x1ec] ;  /* 0x00007b00336b7a20 */ /* 0x020fc80000410000 */
[----:B------:R-:W-:-:S04]  /*5ca0*/  FMUL.FTZ R107, R221, R107 ;  /* 0x0000006bdd6b7220 */ /* 0x000fc80000410000 */
[----:B------:R-:W-:Y:S02]  /*5cb0*/  @P2 FADD.FTZ R107, R47, R107 ;  /* 0x0000006b2f6b2221 */ /* 0x000fe40000010000 */
.L_x_46159:
[----:B------:R-:W-:Y:S05]  /*5cc0*/  BSYNC B1 ;  /* 0x0000000000017941 */ /* 0x000fea0003800000 */
.L_x_46158:
[----:B------:R-:W-:Y:S01]  /*5cd0*/  HFMA2.MMA R162, -RZ, RZ, 0, 9.5367431640625e-07 ;  /* 0x00000010ffa27435 */ /* 0x000fe200000001ff */
[----:B------:R-:W-:-:S09]  /*5ce0*/  IADD3 R119, R119, 0x20, RZ ;  /* 0x0000002077777810 */ /* 0x000fd20007ffe0ff */
[C---:B------:R-:W-:Y:S01]  /*5cf0*/  IMAD.WIDE.U32 R162, R164.reuse, R162, c[0x0][0x188] ;  /* 0x00006200a4a27625 */ /* 0x040fe200078e00a2 */
[----:B------:R-:W-:-:S04]  /*5d00*/  IADD3 R164, R164, 0x20, RZ ;  /* 0x00000020a4a47810 */ /* 0x000fc80007ffe0ff */
[----:B------:R0:W-:Y:S03]  /*5d10*/  STG.E.128 [R162.64], R104 ;  /* 0x00000068a2007986 */ /* 0x0001e6000c101d04 */
.L_x_46151:
[----:B------:R-:W-:Y:S05]  /*5d20*/  BSYNC B0 ;  /* 0x0000000000007941 */ /* 0x000fea0003800000 */
.L_x_46150:
        /* <DEDUP_REMOVED lines=29> */
.L_x_46163:
[----:B0-----:R-:W-:Y:S05]  /*5f00*/  BSYNC B1 ;  /* 0x0000000000017941 */ /* 0x001fea0003800000 */
.L_x_46162:
[----:B------:R-:W-:Y:S01]  /*5f10*/  BSSY B1, `(.L_x_46164) ;  /* 0x0000005000017945 */ /* 0x000fe20003800000 */
[----:B------:R-:W-:Y:S05]  /*5f20*/  @!P3 BRA `(.L_x_46165) ;  /* 0x000000300000b947 */ /* 0x000fea0003800000 */
[----:B-----5:R-:W-:-:S04]  /*5f30*/  FMUL.FTZ R109, R49, c[0x0][0x1ec] ;  /* 0x00007b00316d7a20 */ /* 0x020fc80000410000 */
[----:B------:R-:W-:-:S04]  /*5f40*/  FMUL.FTZ R109, R219, R109 ;  /* 0x0000006ddb6d7220 */ /* 0x000fc80000410000 */
[----:B------:R-:W-:Y:S02]  /*5f50*/  @P2 FADD.FTZ R109, R45, R109 ;  /* 0x0000006d2d6d2221 */ /* 0x000fe40000010000 */
.L_x_46165:
[----:B------:R-:W-:Y:S05]  /*5f60*/  BSYNC B1 ;  /* 0x0000000000017941 */ /* 0x000fea0003800000 */
.L_x_46164:
[----:B------:R-:W-:Y:S01]  /*5f70*/  BSSY B1, `(.L_x_46166) ;  /* 0x0000005000017945 */ /* 0x000fe20003800000 */
[----:B------:R-:W-:Y:S05]  /*5f80*/  @!P3 BRA `(.L_x_46167) ;  /* 0x000000300000b947 */ /* 0x000fea0003800000 */
[----:B-----5:R-:W-:-:S04]  /*5f90*/  FMUL.FTZ R110, R50, c[0x0][0x1ec] ;  /* 0x00007b00326e7a20 */ /* 0x020fc80000410000 */
[----:B------:R-:W-:-:S04]  /*5fa0*/  FMUL.FTZ R110, R218, R110 ;  /* 0x0000006eda6e7220 */ /* 0x000fc80000410000 */
[----:B------:R-:W-:Y:S02]  /*5fb0*/  @P2 FADD.FTZ R110, R46, R110 ;  /* 0x0000006e2e6e2221 */ /* 0x000fe40000010000 */
.L_x_46167:
[----:B------:R-:W-:Y:S05]  /*5fc0*/  BSYNC B1 ;  /* 0x0000000000017941 */ /* 0x000fea0003800000 */
.L_x_46166:
[----:B------:R-:W-:Y:S01]  /*5fd0*/  BSSY B1, `(.L_x_46168) ;  /* 0x0000005000017945 */ /* 0x000fe20003800000 */
[----:B------:R-:W-:Y:S05]  /*5fe0*/  @!P3 BRA `(.L_x_46169) ;  /* 0x000000300000b947 */ /* 0x000fea0003800000 */
[----:B-----5:R-:W-:-:S04]  /*5ff0*/  FMUL.FTZ R111, R51, c[0x0][0x1ec] ;  /* 0x00007b00336f7a20 */ /* 0x020fc80000410000 */
[----:B------:R-:W-:-:S04]  /*6000*/  FMUL.FTZ R111, R217, R111 ;  /* 0x0000006fd96f7220 */ /* 0x000fc80000410000 */
[----:B------:R-:W-:Y:S02]  /*6010*/  @P2 FADD.FTZ R111, R47, R111 ;  /* 0x0000006f2f6f2221 */ /* 0x000fe40000010000 */
.L_x_46169:
[----:B------:R-:W-:Y:S05]  /*6020*/  BSYNC B1 ;  /* 0x0000000000017941 */ /* 0x000fea0003800000 */
.L_x_46168:
[----:B------:R-:W-:Y:S01]  /*6030*/  HFMA2.MMA R162, -RZ, RZ, 0, 9.5367431640625e-07 ;  /* 0x00000010ffa27435 */ /* 0x000fe200000001ff */
[----:B------:R-:W-:-:S09]  /*6040*/  IADD3 R119, R119, 0x20, RZ ;  /* 0x0000002077777810 */ /* 0x000fd20007ffe0ff */
[C---:B------:R-:W-:Y:S01]  /*6050*/  IMAD.WIDE.U32 R162, R164.reuse, R162, c[0x0][0x188] ;  /* 0x00006200a4a27625 */ /* 0x040fe200078e00a2 */
[----:B------:R-:W-:-:S04]  /*6060*/  IADD3 R164, R164, 0x20, RZ ;  /* 0x00000020a4a47810 */ /* 0x000fc80007ffe0ff */
[----:B------:R0:W-:Y:S03]  /*6070*/  STG.E.128 [R162.64], R108 ;  /* 0x0000006ca2007986 */ /* 0x0001e6000c101d04 */
.L_x_46161:
[----:B------:R-:W-:Y:S05]  /*6080*/  BSYNC B0 ;  /* 0x0000000000007941 */ /* 0x000fea0003800000 */
.L_x_46160:
        /* <DEDUP_REMOVED lines=27> */
[----:B------:R-:W-:-:S04]  /*6240*/  FMUL.FTZ R112, R216, R112 ;  /* 0x00000070d8707220 */ /* 0x000fc80000410000 */
[----:B------:R-:W-:Y:S02]  /*6250*/  @P1 FADD.FTZ R112, R44, R112 ;  /* 0x000000702c701221 */ /* 0x000fe40000010000 */
.L_x_46173:
[----:B------:R-:W-:Y:S05]  /*6260*/  BSYNC B1 ;  /* 0x0000000000017941 */ /* 0x000fea0003800000 */
.L_x_46172:
[----:B------:R-:W-:Y:S01]  /*6270*/  BSSY B1, `(.L_x_46174) ;  /* 0x0000005000017945 */ /* 0x000fe20003800000 */
[----:B------:R-:W-:Y:S05]  /*6280*/  @!P2 BRA `(.L_x_46175) ;  /* 0x000000300000a947 */ /* 0x000fea0003800000 */
[----:B-----5:R-:W-:-:S04]  /*6290*/  FMUL.FTZ R113, R49, c[0x0][0x1ec] ;  /* 0x00007b0031717a20 */ /* 0x020fc80000410000 */
[----:B------:R-:W-:-:S04]  /*62a0*/  FMUL.FTZ R113, R215, R113 ;  /* 0x00000071d7717220 */ /* 0x000fc80000410000 */
[----:B------:R-:W-:Y:S02]  /*62b0*/  @P1 FADD.FTZ R113, R45, R113 ;  /* 0x000000712d711221 */ /* 0x000fe40000010000 */
.L_x_46175:
[----:B------:R-:W-:Y:S05]  /*62c0*/  BSYNC B1 ;  /* 0x0000000000017941 */ /* 0x000fea0003800000 */
.L_x_46174:
[----:B------:R-:W-:Y:S01]  /*62d0*/  BSSY B1, `(.L_x_46176) ;  /* 0x0000005000017945 */ /* 0x000fe20003800000 */
[----:B------:R-:W-:Y:S05]  /*62e0*/  @!P2 BRA `(.L_x_46177) ;  /* 0x000000300000a947 */ /* 0x000fea0003800000 */
[----:B-----5:R-:W-:-:S04]  /*62f0*/  FMUL.FTZ R114, R50, c[0x0][0x1ec] ;  /* 0x00007b0032727a20 */ /* 0x020fc80000410000 */
[----:B------:R-:W-:-:S04]  /*6300*/  FMUL.FTZ R114, R214, R114 ;  /* 0x00000072d6727220 */ /* 0x000fc80000410000 */
[----:B------:R-:W-:Y:S02]  /*6310*/  @P1 FADD.FTZ R114, R46, R114 ;  /* 0x000000722e721221 */ /* 0x000fe40000010000 */
.L_x_46177:
[----:B------:R-:W-:Y:S05]  /*6320*/  BSYNC B1 ;  /* 0x0000000000017941 */ /* 0x000fea0003800000 */
.L_x_46176:
[----:B------:R-:W-:Y:S01]  /*6330*/  BSSY B1, `(.L_x_46178) ;  /* 0x0000005000017945 */ /* 0x000fe20003800000 */
[----:B------:R-:W-:Y:S05]  /*6340*/  @!P2 BRA `(.L_x_46179) ;  /* 0x000000300000a947 */ /* 0x000fea0003800000 */
[----:B-----5:R-:W-:-:S04]  /*6350*/  FMUL.FTZ R115, R51, c[0x0][0x1ec] ;  /* 0x00007b0033737a20 */ /* 0x020fc80000410000 */
[----:B------:R-:W-:-:S04]  /*6360*/  FMUL.FTZ R115, R213, R115 ;  /* 0x00000073d5737220 */ /* 0x000fc80000410000 */
[----:B------:R-:W-:Y:S02]  /*6370*/  @P1 FADD.FTZ R115, R47, R115 ;  /* 0x000000732f731221 */ /* 0x000fe40000010000 */
.L_x_46179:
[----:B------:R-:W-:Y:S05]  /*6380*/  BSYNC B1 ;  /* 0x0000000000017941 */ /* 0x000fea0003800000 */
.L_x_46178:
[----:B------:R-:W-:-:S10]  /*6390*/  HFMA2.MMA R165, -RZ, RZ, 0, 9.5367431640625e-07 ;  /* 0x00000010ffa57435 */ /* 0x000fd400000001ff */
[----:B------:R-:W-:-:S05]  /*63a0*/  IMAD.WIDE.U32 R164, R164, R165, c[0x0][0x188] ;  /* 0x00006200a4a47625 */ /* 0x000fca00078e00a5 */
[----:B------:R1:W-:Y:S02]  /*63b0*/  STG.E.128 [R164.64], R112 ;  /* 0x00000070a4007986 */ /* 0x0003e4000c101d04 */
.L_x_46171:
[----:B------:R-:W-:Y:S05]  /*63c0*/  BSYNC B0 ;  /* 0x0000000000007941 */ /* 0x000fea0003800000 */
.L_x_46170:
[----:B------:R-:W-:Y:S01]  /*63d0*/  FADD.FTZ R118, RZ, R52 ;  /* 0x00000034ff767221 */ /* 0x000fe20000010000 */
[----:B------:R-:W-:Y:S02]  /*63e0*/  ISETP.GT.U32.AND P1, PT, R161, 0x3f, PT ;  /* 0x0000003fa100780c */ /* 0x000fe40003f24070 */
[----:B------:R-:W-:Y:S01]  /*63f0*/  LOP3.LUT R160, R160, 0xfdffffff, RZ, 0xc0, !PT ;  /* 0xfdffffffa0a07812 */ /* 0x000fe200078ec0ff */
[----:B------:R-:W-:Y:S01]  /*6400*/  FADD.FTZ R118, R53, R118 ;  /* 0x0000007635767221 */ /* 0x000fe20000010000 */
[C---:B------:R-:W-:Y:S02]  /*6410*/  ISETP.GT.U32.AND P2, PT, R161.reuse, 0x17f, PT ;  /* 0x0000017fa100780c */ /* 0x040fe40003f44070 */
[----:B------:R-:W-:Y:S01]  /*6420*/  @P0 LOP3.LUT R160, R160, 0x2000000, RZ, 0xfc, !PT ;  /* 0x02000000a0a00812 */ /* 0x000fe200078efcff */
[----:B------:R-:W-:Y:S01]  /*6430*/  FADD.FTZ R118, R54, R118 ;  /* 0x0000007636767221 */ /* 0x000fe20000010000 */
[----:B------:R-:W-:Y:S02]  /*6440*/  ISETP.GT.U32.AND P3, PT, R161, 0x19f, PT ;  /* 0x0000019fa100780c */ /* 0x000fe40003f64070 */
[----:B------:R-:W-:Y:S01]  /*6450*/  LOP3.LUT R160, R160, 0xfffffeff, RZ, 0xc0, !PT ;  /* 0xfffffeffa0a07812 */ /* 0x000fe200078ec0ff */
[----:B------:R-:W-:Y:S01]  /*6460*/  FADD.FTZ R118, R55, R118 ;  /* 0x0000007637767221 */ /* 0x000fe20000010000 */
[----:B------:R-:W-:-:S02]  /*6470*/  ISETP.GT.U32.AND P4, PT, R161, 0x1bf, PT ;  /* 0x000001bfa100780c */ /* 0x000fc40003f84070 */
[----:B------:R-:W-:Y:S02]  /*6480*/  @P1 LOP3.LUT R160, R160, 0x100, RZ, 0xfc, !PT ;  /* 0x00000100a0a01812 */ /* 0x000fe400078efcff */
[----:B0-----:R-:W-:Y:S02]  /*6490*/  FSEL R162, R118, RZ, P0 ;  /* 0x000000ff76a27208 */ /* 0x001fe40000000000 */
[C---:B------:R-:W-:Y:S02]  /*64a0*/  ISETP.GT.U32.AND P0, PT, R161.reuse, 0x5f, PT ;  /* 0x0000005fa100780c */ /* 0x040fe40003f04070 */
[----:B------:R-:W-:Y:S01]  /*64b0*/  LOP3.LUT R160, R160, 0xffffff7f, RZ, 0xc0, !PT ;  /* 0xffffff7fa0a07812 */ /* 0x000fe200078ec0ff */
[----:B------:R-:W-:Y:S01]  /*64c0*/  FADD.FTZ R118, R56, R162 ;  /* 0x000000a238767221 */ /* 0x000fe20000010000 */
[C---:B------:R-:W-:Y:S02]  /*64d0*/  ISETP.GT.U32.AND P5, PT, R161.reuse, 0x1df, PT ;  /* 0x000001dfa100780c */ /* 0x040fe40003fa4070 */
[----:B------:R-:W-:Y:S01]  /*64e0*/  ISETP.GT.U32.AND P6, PT, R161, 0x1ff, PT ;  /* 0x000001ffa100780c */ /* 0x000fe20003fc4070 */
        /* <DEDUP_REMOVED lines=64> */
[----:B------:R-:W-:Y:S02]  /*68f0*/  @P1 FADD.FTZ R162, R95, R118 ;  /* 0x000000765fa21221 */ /* 0x000fe40000010000 */
[----:B------:R-:W-:Y:S02]  /*6900*/  LOP3.LUT P0, RZ, R160, 0x2000000, RZ, 0xc0, !PT ;  /* 0x02000000a0ff7812 */ /* 0x000fe4000780c0ff */
        /* <DEDUP_REMOVED lines=21> */
[----:B------:R0:W2:Y:S02]  /*6a60*/  SHFL.BFLY PT, R163, R162, 0x1, 0x1f ;  /* 0x0c201f00a2a37f89 */ /* 0x0000a400000e0000 */
.L_x_46216:
        /* <DEDUP_REMOVED lines=158> */
[----:B-1----:R-:W0:Y:S02]  /*7450*/  SHFL.BFLY PT, R164, R119, 0x8, 0x1f ;  /* 0x0d001f0077a47f89 */ /* 0x002e2400000e0000 */
[----:B0-----:R-:W-:-:S05]  /*7460*/  FADD.FTZ R164, R119, R164 ;  /* 0x000000a477a47221 */ /* 0x001fca0000010000 */
[----:B------:R0:W1:Y:S02]  /*7470*/  SHFL.BFLY PT, R163, R164, 0x10, 0x1f ;  /* 0x0e001f00a4a37f89 */ /* 0x00006400000e0000 */
.L_x_46217:
[----:B------:R-:W-:Y:S01]  /*7480*/  LOP3.LUT P3, RZ, R168, 0x1f, RZ, 0xc0, !PT ;  /* 0x0000001fa8ff7812 */ /* 0x000fe2000786c0ff */
[----:B01----:R-:W-:Y:S01]  /*7490*/  FADD.FTZ R164, R163, R164 ;  /* 0x000000a4a3a47221 */ /* 0x003fe20000010000 */
[----:B------:R-:W-:Y:S01]  /*74a0*/  MOV R163, c[0x0][0x1e0] ;  /* 0x0000780000a37a02 */ /* 0x000fe20000000f00 */
[----:B------:R-:W-:Y:S04]  /*74b0*/  BSSY B0, `(.L_x_46182) ;  /* 0x0000161000007945 */ /* 0x000fe80003800000 */
[----:B------:R-:W-:-:S06]  /*74c0*/  FFMA.FTZ R163, R164, R163, c[0x0][0x228] ;  /* 0x00008a00a4a37623 */ /* 0x000fcc00000100a3 */
        /* <DEDUP_REMOVED lines=13> */
[----:B------:R-:W-:Y:S01]  /*75a0*/  IADD3 R116, R116, -0x1, RZ ;  /* 0xffffffff74747810 */ /* 0x000fe20007ffe0ff */
[----:B------:R-:W-:Y:S01]  /*75b0*/  BSSY B1, `(.L_x_46184) ;  /* 0x0000018000017945 */ /* 0x000fe20003800000 */
[----:B------:R-:W-:-:S03]  /*75c0*/  LOP3.LUT R168, R168, 0x1f, RZ, 0xc0, !PT ;  /* 0x0000001fa8a87812 */ /* 0x000fc600078ec0ff */
[----:B------:R-:W-:-:S05]  /*75d0*/  IMAD R116, R116, c[0x0][0x168], RZ ;  /* 0x00005a0074747a24 */ /* 0x000fca00078e02ff */
[----:B------:R-:W-:-:S04]  /*75e0*/  SHF.R.S32.HI R117, RZ, 0x1f, R116 ;  /* 0x0000001fff757819 */ /* 0x000fc80000011474 */
[----:B------:R-:W-:-:S04]  /*75f0*/  LEA.HI R117, R117, R116, RZ, 0x2 ;  /* 0x0000007475757211 */ /* 0x000fc800078f10ff */
[----:B------:R-:W-:Y:S01]  /*7600*/  LEA.HI.SX32 R168, R117, R168, 0x1e ;  /* 0x000000a875a87211 */ /* 0x000fe200078ff2ff */
[----:B------:R-:W-:Y:S05]  /*7610*/  @!P0 BRA `(.L_x_46185) ;  /* 0x0000011000008947 */ /* 0x000fea0003800000 */
[----:B0-----:R-:W-:Y:S01]  /*7620*/  FSEL R119, R162, RZ, !P1 ;  /* 0x000000ffa2777208 */ /* 0x001fe20004800000 */
[----:B------:R-:W-:-:S04]  /*7630*/  IMAD.MOV.U32 R164, RZ, RZ, 0x10 ;  /* 0x00000010ffa47424 */ /* 0x000fc800078e00ff */
        /* <DEDUP_REMOVED lines=15> */
.L_x_46185:
[----:B------:R-:W-:Y:S05]  /*7730*/  BSYNC B1 ;  /* 0x0000000000017941 */ /* 0x000fea0003800000 */
.L_x_46184:
        /* <DEDUP_REMOVED lines=20> */
.L_x_46187:
[----:B------:R-:W-:Y:S05]  /*7880*/  BSYNC B1 ;  /* 0x0000000000017941 */ /* 0x000fea0003800000 */
.L_x_46186:
        /* <DEDUP_REMOVED lines=20> */
.L_x_46189:
[----:B------:R-:W-:Y:S05]  /*79d0*/  BSYNC B1 ;  /* 0x0000000000017941 */ /* 0x000fea0003800000 */
.L_x_46188:
        /* <DEDUP_REMOVED lines=20> */
.L_x_46191:
[----:B------:R-:W-:Y:S05]  /*7b20*/  BSYNC B1 ;  /* 0x0000000000017941 */ /* 0x000fea0003800000 */
.L_x_46190:
        /* <DEDUP_REMOVED lines=20> */
.L_x_46193:
[----:B------:R-:W-:Y:S05]  /*7c70*/  BSYNC B1 ;  /* 0x0000000000017941 */ /* 0x000fea0003800000 */
.L_x_46192:
        /* <DEDUP_REMOVED lines=20> */
.L_x_46195:
[----:B------:R-:W-:Y:S05]  /*7dc0*/  BSYNC B1 ;  /* 0x0000000000017941 */ /* 0x000fea0003800000 */
.L_x_46194:
[----:B------:R-:W-:Y:S01]  /*7dd0*/  ISETP.GE.U32.AND P2, PT, R161, 0xe0, PT ;  /* 0x000000e0a100780c */ /* 0x000fe20003f46070 */
[----:B------:R-:W-:-:S12]  /*7de0*/  BSSY B1, `(.L_x_46196) ;  /* 0x0000013000017945 */ /* 0x000fd80003800000 */
        /* <DEDUP_REMOVED lines=18> */
.L_x_46197:
[----:B------:R-:W-:Y:S05]  /*7f10*/  BSYNC B1 ;  /* 0x0000000000017941 */ /* 0x000fea0003800000 */
.L_x_46196:
        /* <DEDUP_REMOVED lines=20> */
.L_x_46199:
[----:B------:R-:W-:Y:S05]  /*8060*/  BSYNC B1 ;  /* 0x0000000000017941 */ /* 0x000fea0003800000 */
.L_x_46198:
        /* <DEDUP_REMOVED lines=20> */
.L_x_46201:
[----:B------:R-:W-:Y:S05]  /*81b0*/  BSYNC B1 ;  /* 0x0000000000017941 */ /* 0x000fea0003800000 */
.L_x_46200:
        /* <DEDUP_REMOVED lines=20> */
.L_x_46203:
[----:B------:R-:W-:Y:S05]  /*8300*/  BSYNC B1 ;  /* 0x0000000000017941 */ /* 0x000fea0003800000 */
.L_x_46202:
        /* <DEDUP_REMOVED lines=20> */
.L_x_46205:
[----:B------:R-:W-:Y:S05]  /*8450*/  BSYNC B1 ;  /* 0x0000000000017941 */ /* 0x000fea0003800000 */
.L_x_46204:
        /* <DEDUP_REMOVED lines=20> */
.L_x_46207:
[----:B------:R-:W-:Y:S05]  /*85a0*/  BSYNC B1 ;  /* 0x0000000000017941 */ /* 0x000fea0003800000 */
.L_x_46206:
        /* <DEDUP_REMOVED lines=20> */
.L_x_46209:
[----:B------:R-:W-:Y:S05]  /*86f0*/  BSYNC B1 ;  /* 0x0000000000017941 */ /* 0x000fea0003800000 */
.L_x_46208:
        /* <DEDUP_REMOVED lines=20> */
.L_x_46211:
[----:B------:R-:W-:Y:S05]  /*8840*/  BSYNC B1 ;  /* 0x0000000000017941 */ /* 0x000fea0003800000 */
.L_x_46210:
        /* <DEDUP_REMOVED lines=20> */
.L_x_46213:
[----:B------:R-:W-:Y:S05]  /*8990*/  BSYNC B1 ;  /* 0x0000000000017941 */ /* 0x000fea0003800000 */
.L_x_46212:
[----:B------:R-:W-:-:S13]  /*89a0*/  ISETP.GE.U32.AND P2, PT, R161, 0x200, PT ;  /* 0x00000200a100780c */ /* 0x000fda0003f46070 */
        /* <DEDUP_REMOVED lines=17> */
.L_x_46183:
[----:B------:R-:W-:Y:S05]  /*8ac0*/  BSYNC B0 ;  /* 0x0000000000007941 */ /* 0x000fea0003800000 */
.L_x_46182:
[----:B0-----:R-:W-:-:S04]  /*8ad0*/  MOV R116, c[0x0][0x160] ;  /* 0x0000580000747a02 */ /* 0x001fc80000000f00 */
[----:B------:R-:W-:-:S04]  /*8ae0*/  LEA R139, R116, R139, 0x2 ;  /* 0x0000008b748b7211 */ /* 0x000fc800078e10ff */
[----:B------:R-:W-:-:S13]  /*8af0*/  ISETP.GE.AND P1, PT, R139, c[0x0][0x164], PT ;  /* 0x000059008b007a0c */ /* 0x000fda0003f26270 */
[----:B------:R-:W-:Y:S01]  /*8b00*/  @P1 CALL.REL.NOINC `(.L_x_46214) ;  /* 0x0000001000001944 */ /* 0x000fe20003c00000 */
[----:B------:R-:W-:Y:S05]  /*8b10*/  BRA `(.L_x_46215) ;  /* 0xffffa03000007947 */ /* 0x000fea000383ffff */
.L_x_46214:
[----:B------:R-:W-:Y:S05]  /*8b20*/  EXIT ;  /* 0x000000000000794d */ /* 0x000fea0003800000 */
.L_x_46180:
[----:B------:R-:W-:Y:S01]  /*8b30*/  HFMA2.MMA R163, -RZ, RZ, 0, 5.9604644775390625e-08 ;  /* 0x00000001ffa37435 */ /* 0x000fe200000001ff */
[----:B-1----:R-:W-:Y:S01]  /*8b40*/  IMAD.MOV.U32 R164, RZ, RZ, R162 ;  /* 0x000000ffffa47224 */ /* 0x002fe200078e00a2 */
[----:B------:R-:W-:Y:S02]  /*8b50*/  MOV R165, 0x1f ;  /* 0x0000001f00a57802 */ /* 0x000fe40000000f00 */
[----:B------:R-:W-:Y:S02]  /*8b60*/  MOV R119, 0xffffffff ;  /* 0xffffffff00777802 */ /* 0x000fe40000000f00 */
[----:B------:R-:W-:Y:S02]  /*8b70*/  MOV R118, 0x8b90 ;  /* 0x00008b9000767802 */ /* 0x000fe40000000f00 */
[----:B-----5:R-:W-:Y:S05]  /*8b80*/  CALL.REL.NOINC `($__internal_134_$__cuda_sm70_shflsync_bfly_p) ;  /* 0x00000c9000007944 */ /* 0x020fea0003c00000 */
[----:B-1----:R-:W-:Y:S05]  /*8b90*/  BRA `(.L_x_46216) ;  /* 0xffffded000007947 */ /* 0x002fea000383ffff */
.L_x_46181:
[----:B------:R-:W-:Y:S01]  /*8ba0*/  HFMA2.MMA R163, -RZ, RZ, 0, 1.1920928955078125e-07 ;  /* 0x00000002ffa37435 */ /* 0x000fe200000001ff */
[----:B-1----:R-:W-:Y:S01]  /*8bb0*/  MOV R164, R162 ;  /* 0x000000a200a47202 */ /* 0x002fe20000000f00 */
[----:B------:R-:W-:Y:S01]  /*8bc0*/  IMAD.MOV.U32 R165, RZ, RZ, 0x1f ;  /* 0x0000001fffa57424 */ /* 0x000fe200078e00ff */
[----:B------:R-:W-:Y:S02]  /*8bd0*/  MOV R119, 0xffffffff ;  /* 0xffffffff00777802 */ /* 0x000fe40000000f00 */
[----:B------:R-:W-:-:S02]  /*8be0*/  MOV R118, 0x8c00 ;  /* 0x00008c0000767802 */ /* 0x000fc40000000f00 */
[----:B-----5:R-:W-:Y:S05]  /*8bf0*/  CALL.REL.NOINC `($__internal_134_$__cuda_sm70_shflsync_bfly_p) ;  /* 0x00000c2000007944 */ /* 0x020fea0003c00000 */
[----:B-1----:R-:W-:Y:S01]  /*8c00*/  FADD.FTZ R162, R162, R163 ;  /* 0x000000a3a2a27221 */ /* 0x002fe20000010000 */
[----:B------:R-:W-:Y:S01]  /*8c10*/  HFMA2.MMA R163, -RZ, RZ, 0, 2.384185791015625e-07 ;  /* 0x00000004ffa37435 */ /* 0x000fe200000001ff */
[----:B------:R-:W-:-:S02]  /*8c20*/  MOV R165, 0x1f ;  /* 0x0000001f00a57802 */ /* 0x000fc40000000f00 */
[----:B------:R-:W-:Y:S02]  /*8c30*/  MOV R119, 0xffffffff ;  /* 0xffffffff00777802 */ /* 0x000fe40000000f00 */
[----:B------:R-:W-:Y:S02]  /*8c40*/  MOV R164, R162 ;  /* 0x000000a200a47202 */ /* 0x000fe40000000f00 */
[----:B------:R-:W-:Y:S02]  /*8c50*/  MOV R118, 0x8c70 ;  /* 0x00008c7000767802 */ /* 0x000fe40000000f00 */
[----:B------:R-:W-:Y:S05]  /*8c60*/  CALL.REL.NOINC `($__internal_134_$__cuda_sm70_shflsync_bfly_p) ;  /* 0x00000bb000007944 */ /* 0x000fea0003c00000 */
[----:B-1----:R-:W-:Y:S01]  /*8c70*/  FADD.FTZ R162, R162, R163 ;  /* 0x000000a3a2a27221 */ /* 0x002fe20000010000 */
[----:B------:R-:W-:Y:S01]  /*8c80*/  HFMA2.MMA R165, -RZ, RZ, 0, 1.847743988037109375e-06 ;  /* 0x0000001fffa57435 */ /* 0x000fe200000001ff */
[----:B------:R-:W-:Y:S01]  /*8c90*/  IMAD.MOV.U32 R163, RZ, RZ, 0x8 ;  /* 0x00000008ffa37424 */ /* 0x000fe200078e00ff */
[----:B------:R-:W-:Y:S02]  /*8ca0*/  MOV R119, 0xffffffff ;  /* 0xffffffff00777802 */ /* 0x000fe40000000f00 */
[----:B------:R-:W-:Y:S02]  /*8cb0*/  MOV R164, R162 ;  /* 0x000000a200a47202 */ /* 0x000fe40000000f00 */
[----:B------:R-:W-:-:S02]  /*8cc0*/  MOV R118, 0x8ce0 ;  /* 0x00008ce000767802 */ /* 0x000fc40000000f00 */
[----:B------:R-:W-:Y:S05]  /*8cd0*/  CALL.REL.NOINC `($__internal_134_$__cuda_sm70_shflsync_bfly_p) ;  /* 0x00000b4000007944 */ /* 0x000fea0003c00000 */
[----:B-1----:R-:W-:Y:S01]  /*8ce0*/  FADD.FTZ R162, R162, R163 ;  /* 0x000000a3a2a27221 */ /* 0x002fe20000010000 */
[----:B------:R-:W-:Y:S01]  /*8cf0*/  HFMA2.MMA R163, -RZ, RZ, 0, 9.5367431640625e-07 ;  /* 0x00000010ffa37435 */ /* 0x000fe200000001ff */
[----:B------:R-:W-:Y:S01]  /*8d00*/  MOV R165, 0x1f ;  /* 0x0000001f00a57802 */ /* 0x000fe20000000f00 */
[----:B------:R-:W-:Y:S01]  /*8d10*/  IMAD.MOV.U32 R119, RZ, RZ, -0x1 ;  /* 0xffffffffff777424 */ /* 0x000fe200078e00ff */
[----:B------:R-:W-:-:S02]  /*8d20*/  MOV R118, 0x8d50 ;  /* 0x00008d5000767802 */ /* 0x000fc40000000f00 */
[----:B------:R-:W-:Y:S02]  /*8d30*/  MOV R164, R162 ;  /* 0x000000a200a47202 */ /* 0x000fe40000000f00 */
[----:B------:R-:W-:Y:S05]  /*8d40*/  CALL.REL.NOINC `($__internal_134_$__cuda_sm70_shflsync_bfly_p) ;  /* 0x00000ad000007944 */ /* 0x000fea0003c00000 */
        /* <DEDUP_REMOVED lines=147> */
[----:B------:R-:W-:Y:S05]  /*9680*/  CALL.REL.NOINC `($__internal_134_$__cuda_sm70_shflsync_bfly_p) ;  /* 0x0000019000007944 */ /* 0x000fea0003c00000 */
[----:B-1----:R-:W-:Y:S01]  /*9690*/  FADD.FTZ R164, R164, R163 ;  /* 0x000000a3a4a47221 */ /* 0x002fe20000010000 */
[----:B------:R-:W-:Y:S01]  /*96a0*/  HFMA2.MMA R163, -RZ, RZ, 0, 1.1920928955078125e-07 ;  /* 0x00000002ffa37435 */ /* 0x000fe200000001ff */
[----:B------:R-:W-:Y:S01]  /*96b0*/  IMAD.MOV.U32 R165, RZ, RZ, 0x1f ;  /* 0x0000001fffa57424 */ /* 0x000fe200078e00ff */
[----:B------:R-:W-:Y:S02]  /*96c0*/  MOV R119, 0xffffffff ;  /* 0xffffffff00777802 */ /* 0x000fe40000000f00 */
[----:B------:R-:W-:Y:S02]  /*96d0*/  MOV R118, 0x96f0 ;  /* 0x000096f000767802 */ /* 0x000fe40000000f00 */
[----:B------:R-:W-:Y:S05]  /*96e0*/  CALL.REL.NOINC `($__internal_134_$__cuda_sm70_shflsync_bfly_p) ;  /* 0x0000013000007944 */ /* 0x000fea0003c00000 */
[----:B-1----:R-:W-:Y:S01]  /*96f0*/  FADD.FTZ R164, R164, R163 ;  /* 0x000000a3a4a47221 */ /* 0x002fe20000010000 */
[----:B------:R-:W-:Y:S01]  /*9700*/  HFMA2.MMA R163, -RZ, RZ, 0, 2.384185791015625e-07 ;  /* 0x00000004ffa37435 */ /* 0x000fe200000001ff */
[----:B------:R-:W-:-:S02]  /*9710*/  MOV R165, 0x1f ;  /* 0x0000001f00a57802 */ /* 0x000fc40000000f00 */
[----:B------:R-:W-:Y:S02]  /*9720*/  MOV R119, 0xffffffff ;  /* 0xffffffff00777802 */ /* 0x000fe40000000f00 */
[----:B------:R-:W-:Y:S02]  /*9730*/  MOV R118, 0x9750 ;  /* 0x0000975000767802 */ /* 0x000fe40000000f00 */
[----:B------:R-:W-:Y:S05]  /*9740*/  CALL.REL.NOINC `($__internal_134_$__cuda_sm70_shflsync_bfly_p) ;  /* 0x000000d000007944 */ /* 0x000fea0003c00000 */
[----:B-1----:R-:W-:Y:S01]  /*9750*/  FADD.FTZ R164, R164, R163 ;  /* 0x000000a3a4a47221 */ /* 0x002fe20000010000 */
[----:B------:R-:W-:Y:S01]  /*9760*/  HFMA2.MMA R163, -RZ, RZ, 0, 4.76837158203125e-07 ;  /* 0x00000008ffa37435 */ /* 0x000fe200000001ff */
[----:B------:R-:W-:Y:S01]  /*9770*/  IMAD.MOV.U32 R165, RZ, RZ, 0x1f ;  /* 0x0000001fffa57424 */ /* 0x000fe200078e00ff */
[----:B------:R-:W-:Y:S02]  /*9780*/  MOV R119, 0xffffffff ;  /* 0xffffffff00777802 */ /* 0x000fe40000000f00 */
[----:B------:R-:W-:Y:S02]  /*9790*/  MOV R118, 0x97b0 ;  /* 0x000097b000767802 */ /* 0x000fe40000000f00 */
[----:B------:R-:W-:Y:S05]  /*97a0*/  CALL.REL.NOINC `($__internal_134_$__cuda_sm70_shflsync_bfly_p) ;  /* 0x0000007000007944 */ /* 0x000fea0003c00000 */
[----:B-1----:R-:W-:Y:S01]  /*97b0*/  FADD.FTZ R164, R164, R163 ;  /* 0x000000a3a4a47221 */ /* 0x002fe20000010000 */
[----:B------:R-:W-:Y:S01]  /*97c0*/  HFMA2.MMA R163, -RZ, RZ, 0, 9.5367431640625e-07 ;  /* 0x00000010ffa37435 */ /* 0x000fe200000001ff */
[----:B------:R-:W-:Y:S02]  /*97d0*/  MOV R165, 0x1f ;  /* 0x0000001f00a57802 */ /* 0x000fe40000000f00 */
[----:B------:R-:W-:-:S02]  /*97e0*/  MOV R119, 0xffffffff ;  /* 0xffffffff00777802 */ /* 0x000fc40000000f00 */
[----:B------:R-:W-:Y:S02]  /*97f0*/  MOV R118, 0x9810 ;  /* 0x0000981000767802 */ /* 0x000fe40000000f00 */
[----:B------:R-:W-:Y:S05]  /*9800*/  CALL.REL.NOINC `($__internal_134_$__cuda_sm70_shflsync_bfly_p) ;  /* 0x0000001000007944 */ /* 0x000fea0003c00000 */
[----:B-1----:R-:W-:Y:S05]  /*9810*/  BRA `(.L_x_46217) ;  /* 0xffffdc6000007947 */ /* 0x002fea000383ffff */
        .weak           $__internal_134_$__cuda_sm70_shflsync_bfly_p
        .type           $__internal_134_$__cuda_sm70_shflsync_bfly_p,@function
        .size           $__internal_134_$__cuda_sm70_shflsync_bfly_p,(.L_x_57174 - $__internal_134_$__cuda_sm70_shflsync_bfly_p)
$__internal_134_$__cuda_sm70_shflsync_bfly_p:
[----:B------:R-:W-:Y:S04]  /*9820*/  WARPSYNC R119 ;  /* 0x0000007700007348 */ /* 0x000fe80003800000 */
[----:B------:R0:W1:Y:S02]  /*9830*/  SHFL.BFLY PT, R163, R164, R163, R165 ;  /* 0x0c0000a3a4a37389 */ /* 0x00006400000e00a5 */
[----:B0-----:R-:W-:-:S06]  /*9840*/  HFMA2.MMA R119, -RZ, RZ, 0, 0 ;  /* 0x00000000ff777435 */ /* 0x001fcc00000001ff */
[----:B------:R-:W-:Y:S05]  /*9850*/  RET.REL.NODEC R118 `(_ZN10layer_norm13ln_fwd_kernelINS_13Kernel_traitsI6__halfffffjLj2048ELj1ELj4ELj1ELj16ENS_18Kernel_traits_baseILj2048ES2_ffffjLj128EEEEELb0ELb1ELb1ELb0EEEvNS_9FwdParamsE) ;  /* 0xffff67a076007950 */ /* 0x000fea0003c3ffff */
.L_x_46218:
        /* <DEDUP_REMOVED lines=10> */
.L_x_57174:


//--------------------- .text._ZN10layer_norm13ln_fwd_kernelINS_13Kernel_traitsI6__halfffffjLj2048ELj1ELj4ELj1ELj16ENS_18Kernel_traits_baseILj2048ES2_ffffjLj128EEEEELb0ELb1ELb1ELb1EEEvNS_9FwdParamsE --------------------------
	.section	.text._ZN10layer_norm13ln_fwd_kernelINS_13Kernel_traitsI6__halfffffjLj2048ELj1ELj4ELj1ELj16ENS_18Kernel_traits_baseILj2048ES2_ffffjLj128EEEEELb0ELb1ELb1ELb1EEEvNS_9FwdParamsE,"ax",@progbits
	.sectioninfo	@"SHI_REGISTERS=255"
	.align	128
        .global         _ZN10layer_norm13ln_fwd_kernelINS_13Kernel_traitsI6__halfffffjLj2048ELj1ELj4ELj1ELj16ENS_18Kernel_traits_baseILj2048ES2_ffffjLj128EEEEELb0ELb1ELb1ELb1EEEvNS_9FwdParamsE
        .type           _ZN10layer_norm13ln_fwd_kernelINS_13Kernel_traitsI6__halfffffjLj2048ELj1ELj4ELj1ELj16ENS_18Kernel_traits_baseILj2048ES2_ffffjLj128EEEEELb0ELb1ELb1ELb1EEEvNS_9FwdParamsE,@function
        .size           _ZN10layer_norm13ln_fwd_kernelINS_13Kernel_traitsI6__halfffffjLj2048ELj1ELj4ELj1ELj16ENS_18Kernel_traits_baseILj2048ES2_ffffjLj128EEEEELb0ELb1ELb1ELb1EEEvNS_9FwdParamsE,(.L_x_57175 - _ZN10layer_norm13ln_fwd_kernelINS_13Kernel_traitsI6__halfffffjLj2048ELj1ELj4ELj1ELj16ENS_18Kernel_traits_baseILj2048ES2_ffffjLj128EEEEELb0ELb1ELb1ELb1EEEvNS_9FwdParamsE)
        .other          _ZN10layer_norm13ln_fwd_kernelINS_13Kernel_traitsI6__halfffffjLj2048ELj1ELj4ELj1ELj16ENS_18Kernel_traits_baseILj2048ES2_ffffjLj128EEEEELb0ELb1ELb1ELb1EEEvNS_9FwdParamsE,@"STO_CUDA_ENTRY STV_DEFAULT"
_ZN10layer_norm13ln_fwd_kernelINS_13Kernel_traitsI6__halfffffjLj2048ELj1ELj4ELj1ELj16ENS_18Kernel_traits_baseILj2048ES2_ffffjLj128EEEEELb0ELb1ELb1ELb1EEEvNS_9FwdParamsE:
.text._ZN10layer_norm13ln_fwd_kernelINS_13Kernel_traitsI6__halfffffjLj2048ELj1ELj4ELj1ELj16ENS_18Kernel_traits_baseILj2048ES2_ffffjLj128EEEEELb0ELb1ELb1ELb1EEEvNS_9FwdParamsE:
[----:B------:R-:W-:Y:S02]  /*0000*/  MOV R1, c[0x0][0x28] ;  /* 0x00000a0000017a02 */ /* 0x000fe40000000f00 */
[----:B------:R-:W0:Y:S01]  /*0010*/  S2R R71, SR_TID.X ;  /* 0x0000000000477919 */ /* 0x000e220000002100 */
[----:B------:R-:W-:Y:S01]  /*0020*/  ISETP.NE.U32.AND P0, PT, RZ, c[0x0][0x218], PT ;  /* 0x00008600ff007a0c */ /* 0x000fe20003f05070 */
[----:B------:R-:W-:Y:S01]  /*0030*/  ULDC.64 UR4, c[0x0][0x118] ;  /* 0x0000460000047ab9 */ /* 0x000fe20000000a00 */
[----:B------:R-:W-:Y:S02]  /*0040*/  IADD3 R1, R1, -0x58, RZ ;  /* 0xffffffa801017810 */ /* 0x000fe40007ffe0ff */
        /* <DEDUP_REMOVED lines=17> */
[----:B------:R-:W5:Y:S01]  /*0160*/  @P0 LDG.E.64 R6, [R6.64] ;  /* 0x0000000406060981 */ /* 0x000f62000c1e1b00 */
[----:B------:R-:W-:-:S02]  /*0170*/  LOP3.LUT R39, R43, 0xc0, RZ, 0xfc, !PT ;  /* 0x000000c02b277812 */ /* 0x000fc400078efcff */
[----:B------:R-:W-:Y:S02]  /*0180*/  @P0 LEA.HI.X R9, R36, c[0x0][0x21c], RZ, 0x3, P2 ;  /* 0x0000870024090a11 */ /* 0x000fe400010f1cff */
[----:B------:R-:W-:Y:S02]  /*0190*/  @P0 LEA.HI.X R11, R37, c[0x0][0x21c], RZ, 0x3, P1 ;  /* 0x00008700250b0a11 */ /* 0x000fe400008f1cff */
[C---:B------:R-:W-:Y:S02]  /*01a0*/  @P0 LEA R12, P2, R38.reuse, c[0x0][0x218], 0x3 ;  /* 0x00008600260c0a11 */ /* 0x040fe400078418ff */
[----:B------:R-:W-:Y:S01]  /*01b0*/  @P0 LEA R14, P1, R39, c[0x0][0x218], 0x3 ;  /* 0x00008600270e0a11 */ /* 0x000fe200078218ff */
[----:B------:R-:W5:Y:S01]  /*01c0*/  @P0 LDG.E.64 R8, [R8.64] ;  /* 0x0000000408080981 */ /* 0x000f62000c1e1b00 */
[C---:B0-----:R-:W-:Y:S02]  /*01d0*/  LOP3.LUT R2, R43.reuse, 0xe0, RZ, 0xfc, !PT ;  /* 0x000000e02b027812 */ /* 0x041fe400078efcff */
[----:B------:R-:W-:Y:S01]  /*01e0*/  LOP3.LUT R3, R43, 0x100, RZ, 0xfc, !PT ;  /* 0x000001002b037812 */ /* 0x000fe200078efcff */
[----:B------:R-:W5:Y:S01]  /*01f0*/  @P0 LDG.E.64 R10, [R10.64] ;  /* 0x000000040a0a0981 */ /* 0x000f62000c1e1b00 */
[----:B------:R-:W-:-:S02]  /*0200*/  @P0 LEA.HI.X R13, R38, c[0x0][0x21c], RZ, 0x3, P2 ;  /* 0x00008700260d0a11 */ /* 0x000fc400010f1cff */
[----:B------:R-:W-:Y:S02]  /*0210*/  @P0 LEA.HI.X R15, R39, c[0x0][0x21c], RZ, 0x3, P1 ;  /* 0x00008700270f0a11 */ /* 0x000fe400008f1cff */
[C---:B------:R-:W-:Y:S02]  /*0220*/  @P0 LEA R16, P2, R2.reuse, c[0x0][0x218], 0x3 ;  /* 0x0000860002100a11 */ /* 0x040fe400078418ff */
[----:B------:R-:W-:Y:S01]  /*0230*/  @P0 LEA R18, P1, R3, c[0x0][0x218], 0x3 ;  /* 0x0000860003120a11 */ /* 0x000fe200078218ff */
[----:B------:R-:W5:Y:S01]  /*0240*/  @P0 LDG.E.64 R12, [R12.64] ;  /* 0x000000040c0c0981 */ /* 0x000f62000c1e1b00 */
[C---:B-1----:R-:W-:Y:S02]  /*0250*/  LOP3.LUT R4, R43.reuse, 0x120, RZ, 0xfc, !PT ;  /* 0x000001202b047812 */ /* 0x042fe400078efcff */
[----:B------:R-:W-:Y:S01]  /*0260*/  LOP3.LUT R5, R43, 0x140, RZ, 0xfc, !PT ;  /* 0x000001402b057812 */ /* 0x000fe200078efcff */
[----:B------:R-:W5:Y:S01]  /*0270*/  @P0 LDG.E.64 R14, [R14.64] ;  /* 0x000000040e0e0981 */ /* 0x000f62000c1e1b00 */
[----:B------:R-:W-:-:S02]  /*0280*/  @P0 LEA.HI.X R17, R2, c[0x0][0x21c], RZ, 0x3, P2 ;  /* 0x0000870002110a11 */ /* 0x000fc400010f1cff */
[----:B------:R-:W-:Y:S02]  /*0290*/  @P0 LEA.HI.X R19, R3, c[0x0][0x21c], RZ, 0x3, P1 ;  /* 0x0000870003130a11 */ /* 0x000fe400008f1cff */
[C---:B------:R-:W-:Y:S02]  /*02a0*/  @P0 LEA R20, P2, R4.reuse, c[0x0][0x218], 0x3 ;  /* 0x0000860004140a11 */ /* 0x040fe400078418ff */
[----:B------:R-:W-:Y:S01]  /*02b0*/  @P0 LEA R22, P1, R5, c[0x0][0x218], 0x3 ;  /* 0x0000860005160a11 */ /* 0x000fe200078218ff */
[----:B------:R-:W5:Y:S01]  /*02c0*/  @P0 LDG.E.64 R16, [R16.64] ;  /* 0x0000000410100981 */ /* 0x000f62000c1e1b00 */
[C---:B------:R-:W-:Y:S02]  /*02d0*/  LOP3.LUT R40, R43.reuse, 0x160, RZ, 0xfc, !PT ;  /* 0x000001602b287812 */ /* 0x040fe400078efcff */
[----:B------:R-:W-:Y:S01]  /*02e0*/  LOP3.LUT R41, R43, 0x180, RZ, 0xfc, !PT ;  /* 0x000001802b297812 */ /* 0x000fe200078efcff */
[----:B------:R-:W5:Y:S01]  /*02f0*/  @P0 LDG.E.64 R18, [R18.64] ;  /* 0x0000000412120981 */ /* 0x000f62000c1e1b00 */
[----:B------:R-:W-:-:S02]  /*0300*/  @P0 LEA.HI.X R21, R4, c[0x0][0x21c], RZ, 0x3, P2 ;  /* 0x0000870004150a11 */ /* 0x000fc400010f1cff */
[----:B------:R-:W-:Y:S02]  /*0310*/  @P0 LEA.HI.X R23, R5, c[0x0][0x21c], RZ, 0x3, P1 ;  /* 0x0000870005170a11 */ /* 0x000fe400008f1cff */
[----:B------:R-:W-:Y:S02]  /*0320*/  @P0 LEA R24, P2, R40, c[0x0][0x218], 0x3 ;  /* 0x0000860028180a11 */ /* 0x000fe400078418ff */
[----:B------:R-:W-:Y:S01]  /*0330*/  @P0 LEA R26, P1, R41, c[0x0][0x218], 0x3 ;  /* 0x00008600291a0a11 */ /* 0x000fe200078218ff */
[----:B------:R-:W5:Y:S01]  /*0340*/  @P0 LDG.E.64 R20, [R20.64] ;  /* 0x0000000414140981 */ /* 0x000f62000c1e1b00 */
[C---:B------:R-:W-:Y:S02]  /*0350*/  LOP3.LUT R42, R43.reuse, 0x1a0, RZ, 0xfc, !PT ;  /* 0x000001a02b2a7812 */ /* 0x040fe400078efcff */
[C---:B------:R-:W-:Y:S01]  /*0360*/  LOP3.LUT R44, R43.reuse, 0x1c0, RZ, 0xfc, !PT ;  /* 0x000001c02b2c7812 */ /* 0x040fe200078efcff */
[----:B------:R-:W5:Y:S01]  /*0370*/  @P0 LDG.E.64 R22, [R22.64] ;  /* 0x0000000416160981 */ /* 0x000f62000c1e1b00 */
[----:B------:R-:W-:-:S02]  /*0380*/  LOP3.LUT R62, R43, 0x1e0, RZ, 0xfc, !PT ;  /* 0x000001e02b3e7812 */ /* 0x000fc400078efcff */
[----:B------:R-:W-:Y:S02]  /*0390*/  @P0 LEA.HI.X R25, R40, c[0x0][0x21c], RZ, 0x3, P2 ;  /* 0x0000870028190a11 */ /* 0x000fe400010f1cff */
[----:B------:R-:W-:Y:S02]  /*03a0*/  @P0 LEA.HI.X R27, R41, c[0x0][0x21c], RZ, 0x3, P1 ;  /* 0x00008700291b0a11 */ /* 0x000fe400008f1cff */
[----:B------:R-:W-:Y:S02]  /*03b0*/  @P0 LEA R28, P2, R42, c[0x0][0x218], 0x3 ;  /* 0x000086002a1c0a11 */ /* 0x000fe400078418ff */
[----:B------:R-:W-:Y:S01]  /*03c0*/  @P0 LEA R30, P1, R44, c[0x0][0x218], 0x3 ;  /* 0x000086002c1e0a11 */ /* 0x000fe200078218ff */
[----:B------:R-:W5:Y:S01]  /*03d0*/  @P0 LDG.E.64 R24, [R24.64] ;  /* 0x0000000418180981 */ /* 0x000f62000c1e1b00 */
[----:B------:R-:W-:Y:S02]  /*03e0*/  @P0 LEA R32, P3, R62, c[0x0][0x218], 0x3 ;  /* 0x000086003e200a11 */ /* 0x000fe400078618ff */
[----:B------:R-:W-:Y:S01]  /*03f0*/  @P0 LEA.HI.X R29, R42, c[0x0][0x21c], RZ, 0x3, P2 ;  /* 0x000087002a1d0a11 */ /* 0x000fe200010f1cff */
[----:B------:R-:W5:Y:S01]  /*0400*/  @P0 LDG.E.64 R26, [R26.64] ;  /* 0x000000041a1a0981 */ /* 0x000f62000c1e1b00 */
[----:B------:R-:W-:-:S02]  /*0410*/  @P0 LEA.HI.X R31, R44, c[0x0][0x21c], RZ, 0x3, P1 ;  /* 0x000087002c1f0a11 */ /* 0x000fc400008f1cff */
[----:B------:R-:W-:Y:S02]  /*0420*/  @P0 LEA.HI.X R33, R62, c[0x0][0x21c], RZ, 0x3, P3 ;  /* 0x000087003e210a11 */ /* 0x000fe400018f1cff */
[----:B------:R-:W5:Y:S04]  /*0430*/  @P0 LDG.E.64 R28, [R28.64] ;  /* 0x000000041c1c0981 */ /* 0x000f68000c1e1b00 */
[----:B------:R-:W5:Y:S04]  /*0440*/  @P0 LDG.E.64 R30, [R30.64] ;  /* 0x000000041e1e0981 */ /* 0x000f68000c1e1b00 */
        /* <DEDUP_REMOVED lines=13> */
[C---:B------:R-:W-:Y:S01]  /*0520*/  LEA R56, P1, R34.reuse, c[0x0][0x1c8], 0x3 ;  /* 0x0000720022387a11 */ /* 0x040fe200078218ff */
[----:B------:R-:W2:Y:S03]  /*0530*/  LDG.E.64 R60, [R60.64] ;  /* 0x000000043c3c7981 */ /* 0x000ea6000c1e1b00 */
[C---:B------:R-:W-:Y:S01]  /*0540*/  LEA.HI.X R57, R34.reuse, c[0x0][0x1cc], RZ, 0x3, P1 ;  /* 0x0000730022397a11 */ /* 0x040fe200008f1cff */
[----:B------:R-:W3:Y:S01]  /*0550*/  LDG.E.64 R202, [R202.64] ;  /* 0x00000004caca7981 */ /* 0x000ee2000c1e1b00 */
[----:B------:R-:W-:Y:S01]  /*0560*/  LEA R54, P1, R35, c[0x0][0x1c8], 0x3 ;  /* 0x0000720023367a11 */ /* 0x000fe200078218ff */
[----:B------:R-:W-:-:S03]  /*0570*/  IMAD.WIDE.U32 R198, R34, R45, c[0x0][0x1b0] ;  /* 0x00006c0022c67625 */ /* 0x000fc600078e002d */
[----:B------:R-:W-:Y:S01]  /*0580*/  LEA.HI.X R55, R35, c[0x0][0x1cc], RZ, 0x3, P1 ;  /* 0x0000730023377a11 */ /* 0x000fe200008f1cff */
[----:B------:R-:W4:Y:S01]  /*0590*/  LDG.E.64 R56, [R56.64] ;  /* 0x0000000438387981 */ /* 0x000f22000c1e1b00 */
[C---:B------:R-:W-:Y:S01]  /*05a0*/  LEA R68, P1, R36.reuse, c[0x0][0x1c8], 0x3 ;  /* 0x0000720024447a11 */ /* 0x040fe200078218ff */
[C---:B------:R-:W-:Y:S02]  /*05b0*/  IMAD.WIDE.U32 R52, R37.reuse, R45, c[0x0][0x1b0] ;  /* 0x00006c0025347625 */ /* 0x040fe400078e002d */
[----:B------:R-:W3:Y:S01]  /*05c0*/  LDG.E.64 R198, [R198.64] ;  /* 0x00000004c6c67981 */ /* 0x000ee2000c1e1b00 */
[----:B------:R-:W-:Y:S02]  /*05d0*/  LEA.HI.X R69, R36, c[0x0][0x1cc], RZ, 0x3, P1 ;  /* 0x0000730024457a11 */ /* 0x000fe400008f1cff */
[C---:B------:R-:W-:Y:S01]  /*05e0*/  LEA R66, P1, R37.reuse, c[0x0][0x1c8], 0x3 ;  /* 0x0000720025427a11 */ /* 0x040fe200078218ff */
[----:B------:R-:W3:Y:S03]  /*05f0*/  LDG.E.64 R54, [R54.64] ;  /* 0x0000000436367981 */ /* 0x000ee6000c1e1b00 */
[----:B------:R-:W-:Y:S01]  /*0600*/  LEA.HI.X R67, R37, c[0x0][0x1cc], RZ, 0x3, P1 ;  /* 0x0000730025437a11 */ /* 0x000fe200008f1cff */
[----:B------:R-:W3:Y:S01]  /*0610*/  LDG.E.64 R68, [R68.64] ;  /* 0x0000000444447981 */ /* 0x000ee2000c1e1b00 */
[----:B------:R-:W-:-:S03]  /*0620*/  LEA R64, P1, R38, c[0x0][0x1c8], 0x3 ;  /* 0x0000720026407a11 */ /* 0x000fc600078218ff */
[----:B------:R-:W3:Y:S01]  /*0630*/  LDG.E.64 R52, [R52.64] ;  /* 0x0000000434347981 */ /* 0x000ee2000c1e1b00 */
[----:B------:R-:W-:Y:S02]  /*0640*/  LEA.HI.X R65, R38, c[0x0][0x1cc], RZ, 0x3, P1 ;  /* 0x0000730026417a11 */ /* 0x000fe400008f1cff */
[C---:B------:R-:W-:Y:S01]  /*0650*/  LEA R246, P1, R39.reuse, c[0x0][0x1c8], 0x3 ;  /* 0x0000720027f67a11 */ /* 0x040fe200078218ff */
[----:B------:R-:W3:Y:S03]  /*0660*/  LDG.E.64 R66, [R66.64] ;  /* 0x0000000442427981 */ /* 0x000ee6000c1e1b00 */
[----:B------:R-:W-:Y:S01]  /*0670*/  LEA.HI.X R247, R39, c[0x0][0x1cc], RZ, 0x3, P1 ;  /* 0x0000730027f77a11 */ /* 0x000fe200008f1cff */
[-C--:B------:R-:W-:Y:S01]  /*0680*/  IMAD.WIDE.U32 R190, R36, R45.reuse, c[0x0][0x1b0] ;  /* 0x00006c0024be7625 */ /* 0x080fe200078e002d */
[C---:B------:R-:W-:Y:S01]  /*0690*/  LEA R58, P1, R2.reuse, c[0x0][0x1c8], 0x3 ;  /* 0x00007200023a7a11 */ /* 0x040fe200078218ff */
[----:B------:R-:W3:Y:S03]  /*06a0*/  LDG.E.64 R64, [R64.64] ;  /* 0x0000000440407981 */ /* 0x000ee6000c1e1b00 */
[----:B------:R-:W-:Y:S01]  /*06b0*/  LEA.HI.X R59, R2, c[0x0][0x1cc], RZ, 0x3, P1 ;  /* 0x00007300023b7a11 */ /* 0x000fe200008f1cff */
[-C--:B------:R-:W-:Y:S01]  /*06c0*/  IMAD.WIDE.U32 R180, R38, R45.reuse, c[0x0][0x1b0] ;  /* 0x00006c0026b47625 */ /* 0x080fe200078e002d */
[C---:B------:R-:W-:Y:S01]  /*06d0*/  LEA R50, P1, R3.reuse, c[0x0][0x1c8], 0x3 ;  /* 0x0000720003327a11 */ /* 0x040fe200078218ff */
[----:B------:R-:W3:Y:S03]  /*06e0*/  LDG.E.64 R190, [R190.64] ;  /* 0x00000004bebe7981 */ /* 0x000ee6000c1e1b00 */
[----:B------:R-:W-:Y:S01]  /*06f0*/  LEA.HI.X R51, R3, c[0x0][0x1cc], RZ, 0x3, P1 ;  /* 0x0000730003337a11 */ /* 0x000fe200008f1cff */
[----:B------:R-:W3:Y:S01]  /*0700*/  LDG.E.64 R58, [R58.64] ;  /* 0x000000043a3a7981 */ /* 0x000ee2000c1e1b00 */
[----:B------:R-:W-:Y:S01]  /*0710*/  LEA R46, P1, R4, c[0x0][0x1c8], 0x3 ;  /* 0x00007200042e7a11 */ /* 0x000fe200078218ff */
[----:B------:R-:W-:-:S02]  /*0720*/  IMAD.WIDE.U32 R176, R39, R45, c[0x0][0x1b0] ;  /* 0x00006c0027b07625 */ /* 0x000fc400078e002d */
[----:B------:R-:W3:Y:S01]  /*0730*/  LDG.E.64 R180, [R180.64] ;  /* 0x00000004b4b47981 */ /* 0x000ee2000c1e1b00 */
[----:B------:R-:W-:Y:S02]  /*0740*/  LEA.HI.X R47, R4, c[0x0][0x1cc], RZ, 0x3, P1 ;  /* 0x00007300042f7a11 */ /* 0x000fe400008f1cff */
[C---:B------:R-:W-:Y:S01]  /*0750*/  LEA R230, P1, R5.reuse, c[0x0][0x1c8], 0x3 ;  /* 0x0000720005e67a11 */ /* 0x040fe200078218ff */
[CC--:B------:R-:W-:Y:S01]  /*0760*/  IMAD.WIDE.U32 R36, R40.reuse, R45.reuse, c[0x0][0x1b0] ;  /* 0x00006c0028247625 */ /* 0x0c0fe200078e002d */
[----:B------:R-:W3:Y:S02]  /*0770*/  LDG.E.64 R176, [R176.64] ;  /* 0x00000004b0b07981 */ /* 0x000ee4000c1e1b00 */
[----:B------:R-:W-:Y:S02]  /*0780*/  LEA.HI.X R231, R5, c[0x0][0x1cc], RZ, 0x3, P1 ;  /* 0x0000730005e77a11 */ /* 0x000fe400008f1cff */
[C---:B------:R-:W-:Y:S01]  /*0790*/  LEA R226, P1, R40.reuse, c[0x0][0x1c8], 0x3 ;  /* 0x0000720028e27a11 */ /* 0x040fe200078218ff */
[----:B------:R-:W-:Y:S01]  /*07a0*/  IMAD.WIDE.U32 R38, R41, R45, c[0x0][0x1b0] ;  /* 0x00006c0029267625 */ /* 0x000fe200078e002d */
[----:B------:R-:W3:Y:S02]  /*07b0*/  LDG.E.64 R50, [R50.64] ;  /* 0x0000000432327981 */ /* 0x000ee4000c1e1b00 */
[----:B------:R-:W-:-:S02]  /*07c0*/  LEA.HI.X R227, R40, c[0x0][0x1cc], RZ, 0x3, P1 ;  /* 0x0000730028e37a11 */ /* 0x000fc400008f1cff */
[----:B------:R-:W-:Y:S01]  /*07d0*/  LEA R222, P1, R41, c[0x0][0x1c8], 0x3 ;  /* 0x0000720029de7a11 */ /* 0x000fe200078218ff */
[-C--:B------:R-:W-:Y:S01]  /*07e0*/  IMAD.WIDE.U32 R194, R35, R45.reuse, c[0x0][0x1b0] ;  /* 0x00006c0023c27625 */ /* 0x080fe200078e002d */
[----:B------:R-:W3:Y:S02]  /*07f0*/  LDG.E.64 R246, [R246.64] ;  /* 0x00000004f6f67981 */ /* 0x000ee4000c1e1b00 */
[----:B------:R-:W-:Y:S02]  /*0800*/  LEA.HI.X R223, R41, c[0x0][0x1cc], RZ, 0x3, P1 ;  /* 0x0000730029df7a11 */ /* 0x000fe400008f1cff */
[----:B------:R-:W-:Y:S01]  /*0810*/  LEA R218, P1, R42, c[0x0][0x1c8], 0x3 ;  /* 0x000072002ada7a11 */ /* 0x000fe200078218ff */
[----:B------:R-:W-:Y:S01]  /*0820*/  IMAD.WIDE.U32 R172, R2, R45, c[0x0][0x1b0] ;  /* 0x00006c0002ac7625 */ /* 0x000fe200078e002d */
[----:B------:R-:W3:Y:S02]  /*0830*/  LDG.E.64 R194, [R194.64] ;  /* 0x00000004c2c27981 */ /* 0x000ee4000c1e1b00 */
[----:B------:R-:W-:-:S02]  /*0840*/  LEA.HI.X R219, R42, c[0x0][0x1cc], RZ, 0x3, P1 ;  /* 0x000073002adb7a11 */ /* 0x000fc400008f1cff */
[----:B------:R-:W-:Y:S01]  /*0850*/  LEA R210, P1, R44, c[0x0][0x1c8], 0x3 ;  /* 0x000072002cd27a11 */ /* 0x000fe200078218ff */
[-C--:B------:R-:W-:Y:S01]  /*0860*/  IMAD.WIDE.U32 R40, R42, R45.reuse, c[0x0][0x1b0] ;  /* 0x00006c002a287625 */ /* 0x080fe200078e002d */
[----:B------:R-:W3:Y:S02]  /*0870*/  LDG.E.64 R172, [R172.64] ;  /* 0x00000004acac7981 */ /* 0x000ee4000c1e1b00 */
[----:B------:R-:W-:Y:S02]  /*0880*/  LEA.HI.X R211, R44, c[0x0][0x1cc], RZ, 0x3, P1 ;  /* 0x000073002cd37a11 */ /* 0x000fe400008f1cff */
[C---:B------:R-:W-:Y:S01]  /*0890*/  LEA R206, P1, R62.reuse, c[0x0][0x1c8], 0x3 ;  /* 0x000072003ece7a11 */ /* 0x040fe200078218ff */
[-C--:B------:R-:W-:Y:S01]  /*08a0*/  IMAD.WIDE.U32 R168, R3, R45.reuse, c[0x0][0x1b0] ;  /* 0x00006c0003a87625 */ /* 0x080fe200078e002d */
[----:B------:R-:W3:Y:S02]  /*08b0*/  LDG.E.64 R46, [R46.64] ;  /* 0x000000042e2e7981 */ /* 0x000ee4000c1e1b00 */
[----:B------:R-:W-:Y:S01]  /*08c0*/  LEA.HI.X R207, R62, c[0x0][0x1cc], RZ, 0x3, P1 ;  /* 0x000073003ecf7a11 */ /* 0x000fe200008f1cff */
        /* <DEDUP_REMOVED lines=17> */
[----:B------:R-:W3:Y:S01]  /*09e0*/  LDG.E.64 R44, [R44.64] ;  /* 0x000000042c2c7981 */ /* 0x000ee2000c1e1b00 */
[----:B-----5:R-:W-:Y:S01]  /*09f0*/  @!P0 CS2R R6, SRZ ;  /* 0x0000000000068805 */ /* 0x020fe2000001ff00 */
[----:B------:R-:W-:Y:S01]  /*0a00*/  @!P0 CS2R R8, SRZ ;  /* 0x0000000000088805 */ /* 0x000fe2000001ff00 */
[----:B------:R-:W-:Y:S01]  /*0a10*/  @!P0 CS2R R10, SRZ ;  /* 0x00000000000a8805 */ /* 0x000fe2000001ff00 */
[----:B------:R-:W-:Y:S01]  /*0a20*/  @!P0 CS2R R12, SRZ ;  /* 0x00000000000c8805 */ /* 0x000fe2000001ff00 */
[----:B------:R-:W-:-:S02]  /*0a30*/  @!P0 CS2R R14, SRZ ;  /* 0x00000000000e8805 */ /* 0x000fc4000001ff00 */
        /* <DEDUP_REMOVED lines=10> */
[----:B------:R-:W-:Y:S01]  /*0ae0*/  @!P0 CS2R R16, SRZ ;  /* 0x0000000000108805 */ /* 0x000fe2000001ff00 */
        /* <DEDUP_REMOVED lines=54> */
[----:B------:R-:W-:Y:S01]  /*0e50*/  @!P0 CS2R R74, SRZ ;  /* 0x00000000004a8805 */ /* 0x000fe2000001ff00 */
[----:B------:R-:W-:-:S05]  /*0e60*/  @!P0 CS2R R72, SRZ ;  /* 0x0000000000488805 */ /* 0x000fca000001ff00 */
        /* <DEDUP_REMOVED lines=13> */
[----:B------:R0:W-:Y:S01]  /*0f40*/  STL [R1+0x4c], R60 ;  /* 0x00004c3c01007387 */ /* 0x0001e20000100800 */
[----:B----4-:R-:W-:-:S03]  /*0f50*/  SHF.R.U64 R61, R56, 0x10, R57 ;  /* 0x00000010383d7819 */ /* 0x010fc60000001239 */
[----:B------:R1:W-:Y:S01]  /*0f60*/  STL [R1+0x44], R33 ;  /* 0x0000442101007387 */ /* 0x0003e20000100800 */
[----:B------:R-:W-:Y:S01]  /*0f70*/  HADD2.F32 R56, -RZ, R56.H0_H0 ;  /* 0x20000038ff387230 */ /* 0x000fe20000004100 */
[----:B0-----:R-:W-:-:S04]  /*0f80*/  SHF.R.U32.HI R60, RZ, 0x10, R57 ;  /* 0x00000010ff3c7819 */ /* 0x001fc80000011639 */
[----:B------:R0:W-:Y:S01]  /*0f90*/  STL [R1+0x3c], R56 ;  /* 0x00003c3801007387 */ /* 0x0001e20000100800 */
[----:B-1----:R-:W-:Y:S01]  /*0fa0*/  HADD2.F32 R33, -RZ, R57.H0_H0 ;  /* 0x20000039ff217230 */ /* 0x002fe20000004100 */
[----:B---3--:R-:W-:Y:S01]  /*0fb0*/  SHF.R.U64 R57, R54, 0x10, R55 ;  /* 0x0000001036397819 */ /* 0x008fe20000001237 */
[----:B------:R-:W-:-:S03]  /*0fc0*/  HADD2.F32 R54, -RZ, R54.H0_H0 ;  /* 0x20000036ff367230 */ /* 0x000fc60000004100 */
[----:B------:R1:W-:Y:S01]  /*0fd0*/  STL [R1+0x34], R33 ;  /* 0x0000342101007387 */ /* 0x0003e20000100800 */
[----:B0-----:R-:W-:-:S03]  /*0fe0*/  SHF.R.U32.HI R56, RZ, 0x10, R55 ;  /* 0x00000010ff387819 */ /* 0x001fc60000011637 */
[----:B------:R-:W-:Y:S01]  /*0ff0*/  STL [R1+0x2c], R54 ;  /* 0x00002c3601007387 */ /* 0x000fe20000100800 */
[----:B-1----:R-:W-:Y:S01]  /*1000*/  HADD2.F32 R33, -RZ, R55.H0_H0 ;  /* 0x20000037ff217230 */ /* 0x002fe20000004100 */
[----:B------:R-:W-:Y:S01]  /*1010*/  SHF.R.U64 R55, R68, 0x10, R69 ;  /* 0x0000001044377819 */ /* 0x000fe20000001245 */
[----:B------:R-:W-:-:S03]  /*1020*/  HADD2.F32 R68, -RZ, R68.H0_H0 ;  /* 0x20000044ff447230 */ /* 0x000fc60000004100 */
[----:B------:R0:W-:Y:S01]  /*1030*/  STL [R1+0x24], R33 ;  /* 0x0000242101007387 */ /* 0x0001e20000100800 */
[--C-:B------:R-:W-:Y:S01]  /*1040*/  SHF.R.U64 R188, R52, 0x10, R53.reuse ;  /* 0x0000001034bc7819 */ /* 0x100fe20000001235 */
[----:B------:R-:W-:Y:S01]  /*1050*/  HADD2.F32 R186, -RZ, R53.H0_H0 ;  /* 0x20000035ffba7230 */ /* 0x000fe20000004100 */
[----:B------:R-:W-:Y:S01]  /*1060*/  SHF.R.U32.HI R185, RZ, 0x10, R53 ;  /* 0x00000010ffb97819 */ /* 0x000fe20000011635 */
[----:B------:R-:W-:Y:S01]  /*1070*/  STL [R1+0x1c], R68 ;  /* 0x00001c4401007387 */ /* 0x000fe20000100800 */
[----:B------:R-:W-:Y:S01]  /*1080*/  SHF.R.U64 R53, R66, 0x10, R67 ;  /* 0x0000001042357819 */ /* 0x000fe20000001243 */
[----:B0-----:R-:W-:Y:S01]  /*1090*/  HADD2.F32 R33, -RZ, R69.H0_H0 ;  /* 0x20000045ff217230 */ /* 0x001fe20000004100 */
[--C-:B------:R-:W-:Y:S01]  /*10a0*/  SHF.R.U64 R241, R58, 0x10, R59.reuse ;  /* 0x000000103af17819 */ /* 0x100fe2000000123b */
[----:B------:R-:W-:Y:S01]  /*10b0*/  HADD2.F32 R66, -RZ, R66.H0_H0 ;  /* 0x20000042ff427230 */ /* 0x000fe20000004100 */
[----:B------:R-:W-:Y:S01]  /*10c0*/  SHF.R.U32.HI R239, RZ, 0x10, R59 ;  /* 0x00000010ffef7819 */ /* 0x000fe2000001163b */
[----:B------:R-:W-:Y:S01]  /*10d0*/  HADD2.F32 R240, -RZ, R59.H0_H0 ;  /* 0x2000003bfff07230 */ /* 0x000fe20000004100 */
[----:B------:R0:W-:Y:S01]  /*10e0*/  STL [R1+0x14], R33 ;  /* 0x0000142101007387 */ /* 0x0001e20000100800 */
[----:B------:R-:W-:-:S02]  /*10f0*/  HADD2.F32 R242, -RZ, R58.H0_H0 ;  /* 0x2000003afff27230 */ /* 0x000fc40000004100 */
[----:B------:R-:W-:Y:S02]  /*1100*/  HADD2.F32 R59, -RZ, R63.H0_H0 ;  /* 0x2000003fff3b7230 */ /* 0x000fe40000004100 */
[----:B------:R-:W-:Y:S01]  /*1110*/  HADD2.F32 R58, -RZ, R62.H0_H0 ;  /* 0x2000003eff3a7230 */ /* 0x000fe20000004100 */
[----:B------:R-:W-:Y:S01]  /*1120*/  STL [R1+0xc], R66 ;  /* 0x00000c4201007387 */ /* 0x000fe20000100800 */
[----:B0-----:R-:W-:Y:S01]  /*1130*/  HADD2.F32 R33, -RZ, R67.H0_H0 ;  /* 0x20000043ff217230 */ /* 0x001fe20000004100 */
[----:B------:R-:W-:Y:S01]  /*1140*/  SHF.R.U32.HI R54, RZ, 0x10, R69 ;  /* 0x00000010ff367819 */ /* 0x000fe20000011645 */
[----:B------:R-:W-:-:S03]  /*1150*/  HADD2.F32 R189, -RZ, R52.H0_H0 ;  /* 0x20000034ffbd7230 */ /* 0x000fc60000004100 */
[----:B------:R-:W-:Y:S01]  /*1160*/  STL [R1+0x4], R33 ;  /* 0x0000042101007387 */ /* 0x000fe20000100800 */
[----:B------:R-:W-:-:S03]  /*1170*/  SHF.R.U32.HI R52, RZ, 0x10, R67 ;  /* 0x00000010ff347819 */ /* 0x000fc60000011643 */
[----:B------:R0:W-:Y:S01]  /*1180*/  STL [R1+0x48], R59 ;  /* 0x0000483b01007387 */ /* 0x0001e20000100800 */
[----:B------:R-:W-:-:S03]  /*1190*/  HADD2.F32 R57, -RZ, R57.H0_H0 ;  /* 0x20000039ff397230 */ /* 0x000fc60000004100 */
[----:B------:R1:W-:Y:S01]  /*11a0*/  STL [R1+0x40], R58 ;  /* 0x0000403a01007387 */ /* 0x0003e20000100800 */
[----:B------:R-:W-:Y:S02]  /*11b0*/  HADD2.F32 R56, -RZ, R56.H0_H0 ;  /* 0x20000038ff387230 */ /* 0x000fe40000004100 */
[----:B0-----:R-:W-:Y:S02]  /*11c0*/  HADD2.F32 R59, -RZ, R61.H0_H0 ;  /* 0x2000003dff3b7230 */ /* 0x001fe40000004100 */
[----:B-1----:R-:W-:-:S03]  /*11d0*/  HADD2.F32 R58, -RZ, R60.H0_H0 ;  /* 0x2000003cff3a7230 */ /* 0x002fc60000004100 */
[----:B------:R0:W-:Y:S01]  /*11e0*/  STL [R1+0x38], R59 ;  /* 0x0000383b01007387 */ /* 0x0001e20000100800 */
[----:B------:R-:W-:Y:S02]  /*11f0*/  HADD2.F32 R55, -RZ, R55.H0_H0 ;  /* 0x20000037ff377230 */ /* 0x000fe40000004100 */
[----:B------:R-:W-:Y:S01]  /*1200*/  HADD2.F32 R54, -RZ, R54.H0_H0 ;  /* 0x20000036ff367230 */ /* 0x000fe20000004100 */
[----:B------:R0:W-:Y:S01]  /*1210*/  STL [R1+0x30], R58 ;  /* 0x0000303a01007387 */ /* 0x0001e20000100800 */
[----:B------:R-:W-:Y:S02]  /*1220*/  HADD2.F32 R53, -RZ, R53.H0_H0 ;  /* 0x20000035ff357230 */ /* 0x000fe40000004100 */
[----:B------:R-:W-:Y:S01]  /*1230*/  HADD2.F32 R52, -RZ, R52.H0_H0 ;  /* 0x20000034ff347230 */ /* 0x000fe20000004100 */
[----:B------:R0:W-:Y:S04]  /*1240*/  STL [R1+0x28], R57 ;  /* 0x0000283901007387 */ /* 0x0001e80000100800 */
[----:B------:R0:W-:Y:S04]  /*1250*/  STL [R1+0x20], R56 ;  /* 0x0000203801007387 */ /* 0x0001e80000100800 */
[----:B------:R0:W-:Y:S04]  /*1260*/  STL [R1+0x18], R55 ;  /* 0x0000183701007387 */ /* 0x0001e80000100800 */
[----:B------:R0:W-:Y:S04]  /*1270*/  STL [R1+0x10], R54 ;  /* 0x0000103601007387 */ /* 0x0001e80000100800 */
[----:B------:R0:W-:Y:S04]  /*1280*/  STL [R1+0x8], R53 ;  /* 0x0000083501007387 */ /* 0x0001e80000100800 */
[----:B------:R0:W-:Y:S01]  /*1290*/  STL [R1], R52 ;  /* 0x0000003401007387 */ /* 0x0001e20000100800 */
        /* <DEDUP_REMOVED lines=26> */
[----:B------:R-:W-:Y:S01]  /*1440*/  SHF.R.U64 R208, R206, 0x10, R207 ;  /* 0x00000010ced07819 */ /* 0x000fe200000012cf */
[----:B------:R-:W-:Y:S01]  /*1450*/  HADD2.F32 R209, -RZ, R206.H0_H0 ;  /* 0x200000ceffd17230 */ /* 0x000fe20000004100 */
[----:B------:R-:W-:-:S02]  /*1460*/  SHF.R.U32.HI R202, RZ, 0x10, R203 ;  /* 0x00000010ffca7819 */ /* 0x000fc400000116cb */
[----:B------:R-:W-:Y:S02]  /*1470*/  SHF.R.U32.HI R198, RZ, 0x10, R199 ;  /* 0x00000010ffc67819 */ /* 0x000fe400000116c7 */
[----:B------:R-:W-:Y:S02]  /*1480*/  SHF.R.U32.HI R194, RZ, 0x10, R195 ;  /* 0x00000010ffc27819 */ /* 0x000fe400000116c3 */
        /* <DEDUP_REMOVED lines=8> */
[----:B------:R-:W-:Y:S02]  /*1510*/  SHF.R.U32.HI R168, RZ, 0x10, R169 ;  /* 0x00000010ffa87819 */ /* 0x000fe400000116a9 */
[----:B------:R-:W-:-:S02]  /*1520*/  SHF.R.U64 R233, R46, 0x10, R47 ;  /* 0x000000102ee97819 */ /* 0x000fc4000000122f */
[----:B------:R-:W-:Y:S02]  /*1530*/  SHF.R.U32.HI R48, RZ, 0x10, R47 ;  /* 0x00000010ff307819 */ /* 0x000fe4000001162f */
[--C-:B------:R-:W-:Y:S02]  /*1540*/  SHF.R.U64 R153, R34, 0x10, R35.reuse ;  /* 0x0000001022997819 */ /* 0x100fe40000001223 */
[----:B------:R-:W-:Y:S02]  /*1550*/  SHF.R.U32.HI R154, RZ, 0x10, R35 ;  /* 0x00000010ff9a7819 */ /* 0x000fe40000011623 */
[--C-:B------:R-:W-:Y:S02]  /*1560*/  SHF.R.U64 R229, R230, 0x10, R231.reuse ;  /* 0x00000010e6e57819 */ /* 0x100fe400000012e7 */
        /* <DEDUP_REMOVED lines=15> */
[----:B------:R-:W-:Y:S02]  /*1660*/  SHF.R.U32.HI R210, RZ, 0x10, R211 ;  /* 0x00000010ffd27819 */ /* 0x000fe400000116d3 */
[--C-:B------:R-:W-:Y:S02]  /*1670*/  SHF.R.U64 R165, R44, 0x10, R45.reuse ;  /* 0x000000102ca57819 */ /* 0x100fe4000000122d */
[----:B------:R-:W-:Y:S02]  /*1680*/  SHF.R.U32.HI R166, RZ, 0x10, R45 ;  /* 0x00000010ffa67819 */ /* 0x000fe4000001162d */
[----:B------:R-:W-:Y:S01]  /*1690*/  SHF.R.U32.HI R206, RZ, 0x10, R207 ;  /* 0x00000010ffce7819 */ /* 0x000fe200000116cf */
[----:B------:R-:W-:Y:S01]  /*16a0*/  HADD2.F32 R234, -RZ, R46.H0_H0 ;  /* 0x2000002effea7230 */ /* 0x000fe20000004100 */
[----:B------:R-:W-:Y:S01]  /*16b0*/  MOV R46, R71 ;  /* 0x00000047002e7202 */ /* 0x000fe20000000f00 */
        /* <DEDUP_REMOVED lines=120> */
[----:B0-----:R-:W-:Y:S02]  /*1e40*/  ULDC.U8 UR6, c[0x0][0x1f0] ;  /* 0x00007c0000067ab9 */ /* 0x001fe40000000000 */
.L_x_46352:
[----:B------:R-:W-:-:S05]  /*1e50*/  MOV R61, 0x4 ;  /* 0x00000004003d7802 */ /* 0x000fca0000000f00 */
[----:B------:R-:W-:-:S05]  /*1e60*/  IMAD.WIDE R56, R46, R61, c[0x0][0x1d0] ;  /* 0x000074002e387625 */ /* 0x000fca00078e023d */
[----:B------:R0:W2:Y:S01]  /*1e70*/  LDG.E R60, [R56.64] ;  /* 0x00000004383c7981 */ /* 0x0000a2000c1e1900 */
[----:B------:R-:W-:Y:S01]  /*1e80*/  ISETP.NE.U32.AND P0, PT, RZ, c[0x0][0x180], PT ;  /* 0x00006000ff007a0c */ /* 0x000fe20003f05070 */
[----:B------:R-:W-:Y:S02]  /*1e90*/  IMAD R58, R46, c[0x0][0x168], RZ ;  /* 0x00005a002e3a7a24 */ /* 0x000fe400078e02ff */
[----:B------:R-:W1:Y:S01]  /*1ea0*/  S2R R187, SR_TID.X ;  /* 0x0000000000bb7919 */ /* 0x000e620000002100 */
[----:B------:R-:W-:Y:S02]  /*1eb0*/  ISETP.NE.AND.EX P0, PT, RZ, c[0x0][0x184], PT, P0 ;  /* 0x00006100ff007a0c */ /* 0x000fe40003f05300 */
[----:B------:R-:W-:-:S04]  /*1ec0*/  SHF.R.S32.HI R59, RZ, 0x1f, R58 ;  /* 0x0000001fff3b7819 */ /* 0x000fc8000001143a */
[----:B------:R-:W-:-:S07]  /*1ed0*/  LEA.HI R59, R59, R58, RZ, 0x2 ;  /* 0x0000003a3b3b7211 */ /* 0x000fce00078f10ff */
[----:B------:R-:W-:Y:S02]  /*1ee0*/  @P0 MOV R58, 0x10 ;  /* 0x00000010003a0802 */ /* 0x000fe40000000f00 */
[----:B-1----:R-:W-:-:S04]  /*1ef0*/  LOP3.LUT R187, R187, 0x1f, RZ, 0xc0, !PT ;  /* 0x0000001fbbbb7812 */ /* 0x002fc800078ec0ff */
[----:B------:R-:W-:-:S05]  /*1f00*/  LEA.HI.SX32 R79, R59, R187, 0x1e ;  /* 0x000000bb3b4f7211 */ /* 0x000fca00078ff2ff */
[----:B0-----:R-:W-:-:S05]  /*1f10*/  @P0 IMAD.WIDE.U32 R56, R79, R58, c[0x0][0x180] ;  /* 0x000060004f380625 */ /* 0x001fca00078e003a */
[----:B------:R0:W3:Y:S01]  /*1f20*/  @P0 LDG.E.128 R48, [R56.64] ;  /* 0x0000000438300981 */ /* 0x0000e2000c1e1d00 */
[----:B------:R-:W-:Y:S02]  /*1f30*/  HFMA2.MMA R78, -RZ, RZ, 0, 0 ;  /* 0x00000000ff4e7435 */ /* 0x000fe400000001ff */
[----:B------:R-:W-:Y:S01]  /*1f40*/  HFMA2.MMA R162, -RZ, RZ, 0, 9.5367431640625e-07 ;  /* 0x00000010ffa27435 */ /* 0x000fe200000001ff */
[----:B0-----:R-:W-:Y:S01]  /*1f50*/  IMAD.WIDE R56, R46, R61, c[0x0][0x1d8] ;  /* 0x000076002e387625 */ /* 0x001fe200078e023d */
[----:B------:R-:W-:-:S04]  /*1f60*/  IADD3 R63, R79, 0x20, RZ ;  /* 0x000000204f3f7810 */ /* 0x000fc80007ffe0ff */
[----:B------:R0:W5:Y:S01]  /*1f70*/  LDG.E R182, [R56.64] ;  /* 0x0000000438b67981 */ /* 0x000162000c1e1900 */
[----:B------:R-:W-:Y:S01]  /*1f80*/  BSSY B0, `(.L_x_46219) ;  /* 0x000001e000007945 */ /* 0x000fe20003800000 */
        /* <DEDUP_REMOVED lines=10> */
[----:B0-----:R-:W-:Y:S01]  /*2030*/  @P5 IMAD.WIDE.U32 R56, R78, R59, c[0x0][0x170] ;  /* 0x00005c004e385625 */ /* 0x001fe200078e003b */
[----:B------:R-:W-:Y:S02]  /*2040*/  @!P6 ISETP.NE.U32.AND P2, PT, RZ, c[0x0][0x180], PT ;  /* 0x00006000ff00ea0c */ /* 0x000fe40003f45070 */
[----:B------:R-:W-:-:S02]  /*2050*/  @!P6 ISETP.NE.U32.AND P4, PT, RZ, c[0x0][0x180], PT ;  /* 0x00006000ff00ea0c */ /* 0x000fc40003f85070 */
[----:B------:R-:W-:Y:S01]  /*2060*/  @!P6 ISETP.NE.AND.EX P1, PT, RZ, c[0x0][0x184], PT, P1 ;  /* 0x00006100ff00ea0c */ /* 0x000fe20003f25310 */
[----:B------:R0:W5:Y:S01]  /*2070*/  @P5 LDG.E.128 R52, [R56.64] ;  /* 0x0000000438345981 */ /* 0x000162000c1e1d00 */
[----:B------:R-:W-:Y:S01]  /*2080*/  @!P6 ISETP.NE.AND.EX P2, PT, RZ, c[0x0][0x184], PT, P2 ;  /* 0x00006100ff00ea0c */ /* 0x000fe20003f45320 */
[-C--:B------:R-:W-:Y:S01]  /*2090*/  @P0 IMAD.WIDE.U32 R58, R63, R162.reuse, c[0x0][0x180] ;  /* 0x000060003f3a0625 */ /* 0x080fe200078e00a2 */
[----:B------:R-:W-:Y:S02]  /*20a0*/  @!P6 ISETP.NE.AND.EX P4, PT, RZ, c[0x0][0x184], PT, P4 ;  /* 0x00006100ff00ea0c */ /* 0x000fe40003f85340 */
[----:B------:R-:W-:Y:S02]  /*20b0*/  @!P6 ISETP.NE.AND.EX P3, PT, RZ, c[0x0][0x184], PT, P3 ;  /* 0x00006100ff00ea0c */ /* 0x000fe40003f65330 */
[----:B---3--:R-:W-:Y:S02]  /*20c0*/  @!P6 FSEL R117, R49, RZ, P1 ;  /* 0x000000ff3175e208 */ /* 0x008fe40000800000 */
[----:B------:R-:W-:Y:S01]  /*20d0*/  @!P6 FSEL R118, R50, RZ, P2 ;  /* 0x000000ff3276e208 */ /* 0x000fe20001000000 */
[----:B0-----:R-:W-:Y:S01]  /*20e0*/  IMAD.WIDE.U32 R56, R79, R162, c[0x0][0x188] ;  /* 0x000062004f387625 */ /* 0x001fe200078e00a2 */
[----:B------:R-:W-:-:S02]  /*20f0*/  @!P6 FSEL R119, R51, RZ, P4 ;  /* 0x000000ff3377e208 */ /* 0x000fc40002000000 */
[----:B------:R-:W-:Y:S01]  /*2100*/  @!P6 FSEL R116, R48, RZ, P3 ;  /* 0x000000ff3074e208 */ /* 0x000fe20001800000 */
[----:B------:R-:W-:Y:S05]  /*2110*/  @!P6 BRA `(.L_x_46220) ;  /* 0x000000400000e947 */ /* 0x000fea0003800000 */
[----:B------:R-:W2:Y:S01]  /*2120*/  LDL R62, [R1+0x4c] ;  /* 0x00004c00013e7983 */ /* 0x000ea20000100800 */
[----:B-----5:R-:W-:-:S04]  /*2130*/  FMUL.FTZ R116, R52, c[0x0][0x1ec] ;  /* 0x00007b0034747a20 */ /* 0x020fc80000410000 */
[----:B--2---:R-:W-:-:S04]  /*2140*/  FMUL.FTZ R116, R62, R116 ;  /* 0x000000743e747220 */ /* 0x004fc80000410000 */
[----:B------:R-:W-:Y:S02]  /*2150*/  @P0 FADD.FTZ R116, R48, R116 ;  /* 0x0000007430740221 */ /* 0x000fe40000010000 */
.L_x_46220:
[----:B------:R-:W-:Y:S05]  /*2160*/  BSYNC B0 ;  /* 0x0000000000007941 */ /* 0x000fea0003800000 */
.L_x_46219:
[----:B------:R-:W-:Y:S01]  /*2170*/  BSSY B0, `(.L_x_46221) ;  /* 0x0000006000007945 */ /* 0x000fe20003800000 */
[----:B------:R-:W-:Y:S05]  /*2180*/  @!P6 BRA `(.L_x_46222) ;  /* 0x000000400000e947 */ /* 0x000fea0003800000 */
[----:B------:R-:W2:Y:S01]  /*2190*/  LDL R60, [R1+0x48] ;  /* 0x00004800013c7983 */ /* 0x000ea20000100800 */
[----:B-----5:R-:W-:-:S04]  /*21a0*/  FMUL.FTZ R117, R53, c[0x0][0x1ec] ;  /* 0x00007b0035757a20 */ /* 0x020fc80000410000 */
[----:B--2---:R-:W-:-:S04]  /*21b0*/  FMUL.FTZ R117, R60, R117 ;  /* 0x000000753c757220 */ /* 0x004fc80000410000 */
[----:B------:R-:W-:Y:S02]  /*21c0*/  @P0 FADD.FTZ R117, R49, R117 ;  /* 0x0000007531750221 */ /* 0x000fe40000010000 */
.L_x_46222:
[----:B------:R-:W-:Y:S05]  /*21d0*/  BSYNC B0 ;  /* 0x0000000000007941 */ /* 0x000fea0003800000 */
.L_x_46221:
[----:B------:R-:W-:Y:S01]  /*21e0*/  BSSY B0, `(.L_x_46223) ;  /* 0x0000006000007945 */ /* 0x000fe20003800000 */
[----:B------:R-:W-:Y:S05]  /*21f0*/  @!P6 BRA `(.L_x_46224) ;  /* 0x000000400000e947 */ /* 0x000fea0003800000 */
[----:B------:R-:W2:Y:S01]  /*2200*/  LDL R60, [R1+0x44] ;  /* 0x00004400013c7983 */ /* 0x000ea20000100800 */
[----:B-----5:R-:W-:-:S04]  /*2210*/  FMUL.FTZ R118, R54, c[0x0][0x1ec] ;  /* 0x00007b0036767a20 */ /* 0x020fc80000410000 */
[----:B--2---:R-:W-:-:S04]  /*2220*/  FMUL.FTZ R118, R60, R118 ;  /* 0x000000763c767220 */ /* 0x004fc80000410000 */
[----:B------:R-:W-:Y:S02]  /*2230*/  @P0 FADD.FTZ R118, R50, R118 ;  /* 0x0000007632760221 */ /* 0x000fe40000010000 */
.L_x_46224:
[----:B------:R-:W-:Y:S05]  /*2240*/  BSYNC B0 ;  /* 0x0000000000007941 */ /* 0x000fea0003800000 */
.L_x_46223:
[----:B------:R-:W-:Y:S01]  /*2250*/  BSSY B0, `(.L_x_46225) ;  /* 0x0000006000007945 */ /* 0x000fe20003800000 */
[----:B------:R-:W-:Y:S05]  /*2260*/  @!P6 BRA `(.L_x_46226) ;  /* 0x000000400000e947 */ /* 0x000fea0003800000 */
[----:B------:R-:W2:Y:S01]  /*2270*/  LDL R60, [R1+0x40] ;  /* 0x00004000013c7983 */ /* 0x000ea20000100800 */
[----:B-----5:R-:W-:-:S04]  /*2280*/  FMUL.FTZ R119, R55, c[0x0][0x1ec] ;  /* 0x00007b0037777a20 */ /* 0x020fc80000410000 */
[----:B--2---:R-:W-:-:S04]  /*2290*/  FMUL.FTZ R119, R60, R119 ;  /* 0x000000773c777220 */ /* 0x004fc80000410000 */
[----:B------:R-:W-:Y:S02]  /*22a0*/  @P0 FADD.FTZ R119, R51, R119 ;  /* 0x0000007733770221 */ /* 0x000fe40000010000 */
.L_x_46226:
[----:B------:R-:W-:Y:S05]  /*22b0*/  BSYNC B0 ;  /* 0x0000000000007941 */ /* 0x000fea0003800000 */
.L_x_46225:
[----:B------:R0:W-:Y:S04]  /*22c0*/  STG.E.128 [R56.64], R116 ;  /* 0x0000007438007986 */ /* 0x0001e8000c101d04 */
[----:B------:R1:W2:Y:S01]  /*22d0*/  @P0 LDG.E.128 R48, [R58.64] ;  /* 0x000000043a300981 */ /* 0x0002a2000c1e1d00 */
[----:B------:R-:W-:Y:S02]  /*22e0*/  @P5 IADD3 R61, R78, 0x20, RZ ;  /* 0x000000204e3d5810 */ /* 0x000fe40007ffe0ff */
[----:B------:R-:W-:Y:S02]  /*22f0*/  @!P6 ISETP.NE.U32.AND P3, PT, RZ, c[0x0][0x180], PT ;  /* 0x00006000ff00ea0c */ /* 0x000fe40003f65070 */
[----:B------:R-:W-:Y:S02]  /*2300*/  @!P6 ISETP.NE.U32.AND P1, PT, RZ, c[0x0][0x180], PT ;  /* 0x00006000ff00ea0c */ /* 0x000fe40003f25070 */
[----:B------:R-:W-:-:S02]  /*2310*/  @!P6 ISETP.NE.U32.AND P2, PT, RZ, c[0x0][0x180], PT ;  /* 0x00006000ff00ea0c */ /* 0x000fc40003f45070 */
[----:B------:R-:W-:Y:S02]  /*2320*/  @!P6 ISETP.NE.U32.AND P4, PT, RZ, c[0x0][0x180], PT ;  /* 0x00006000ff00ea0c */ /* 0x000fe40003f85070 */
[----:B------:R-:W-:Y:S01]  /*2330*/  IADD3 R65, R79, 0x40, RZ ;  /* 0x000000404f417810 */ /* 0x000fe20007ffe0ff */
[-C--:B0-----:R-:W-:Y:S01]  /*2340*/  @P5 IMAD.WIDE.U32 R56, R61, R162.reuse, c[0x0][0x170] ;  /* 0x00005c003d385625 */ /* 0x081fe200078e00a2 */
[----:B------:R-:W-:Y:S01]  /*2350*/  @!P6 ISETP.NE.AND.EX P1, PT, RZ, c[0x0][0x184], PT, P1 ;  /* 0x00006100ff00ea0c */ /* 0x000fe20003f25310 */
[----:B------:R-:W-:Y:S01]  /*2360*/  BSSY B0, `(.L_x_46227) ;  /* 0x0000010000007945 */ /* 0x000fe20003800000 */
[----:B------:R-:W-:Y:S02]  /*2370*/  @!P6 ISETP.NE.AND.EX P2, PT, RZ, c[0x0][0x184], PT, P2 ;  /* 0x00006100ff00ea0c */ /* 0x000fe40003f45320 */
[----:B------:R-:W-:Y:S01]  /*2380*/  @!P6 ISETP.NE.AND.EX P4, PT, RZ, c[0x0][0x184], PT, P4 ;  /* 0x00006100ff00ea0c */ /* 0x000fe20003f85340 */
[----:B-----5:R0:W5:Y:S01]  /*2390*/  @P5 LDG.E.128 R52, [R56.64] ;  /* 0x0000000438345981 */ /* 0x020162000c1e1d00 */
[----:B------:R-:W-:Y:S01]  /*23a0*/  @!P6 ISETP.NE.AND.EX P3, PT, RZ, c[0x0][0x184], PT, P3 ;  /* 0x00006100ff00ea0c */ /* 0x000fe20003f65330 */
[----:B-1----:R-:W-:-:S04]  /*23b0*/  @P0 IMAD.WIDE.U32 R58, R65, R162, c[0x0][0x180] ;  /* 0x00006000413a0625 */ /* 0x002fc800078e00a2 */
[----:B0-----:R-:W-:Y:S01]  /*23c0*/  IMAD.WIDE.U32 R56, R63, R162, c[0x0][0x188] ;  /* 0x000062003f387625 */ /* 0x001fe200078e00a2 */
[----:B--2---:R-:W-:Y:S02]  /*23d0*/  @!P6 FSEL R113, R49, RZ, P1 ;  /* 0x000000ff3171e208 */ /* 0x004fe40000800000 */
[----:B------:R-:W-:Y:S02]  /*23e0*/  @!P6 FSEL R114, R50, RZ, P2 ;  /* 0x000000ff3272e208 */ /* 0x000fe40001000000 */
[----:B------:R-:W-:Y:S02]  /*23f0*/  @!P6 FSEL R115, R51, RZ, P4 ;  /* 0x000000ff3373e208 */ /* 0x000fe40002000000 */
[----:B------:R-:W-:Y:S01]  /*2400*/  @!P6 FSEL R112, R48, RZ, P3 ;  /* 0x000000ff3070e208 */ /* 0x000fe20001800000 */
[----:B------:R-:W-:Y:S05]  /*2410*/  @!P6 BRA `(.L_x_46228) ;  /* 0x000000400000e947 */ /* 0x000fea0003800000 */
[----:B------:R-:W2:Y:S01]  /*2420*/  LDL R60, [R1+0x3c] ;  /* 0x00003c00013c7983 */ /* 0x000ea20000100800 */
[----:B-----5:R-:W-:-:S04]  /*2430*/  FMUL.FTZ R112, R52, c[0x0][0x1ec] ;  /* 0x00007b0034707a20 */ /* 0x020fc80000410000 */
[----:B--2---:R-:W-:-:S04]  /*2440*/  FMUL.FTZ R112, R60, R112 ;  /* 0x000000703c707220 */ /* 0x004fc80000410000 */
[----:B------:R-:W-:Y:S02]  /*2450*/  @P0 FADD.FTZ R112, R48, R112 ;  /* 0x0000007030700221 */ /* 0x000fe40000010000 */
.L_x_46228:
[----:B------:R-:W-:Y:S05]  /*2460*/  BSYNC B0 ;  /* 0x0000000000007941 */ /* 0x000fea0003800000 */
.L_x_46227:
[----:B------:R-:W-:Y:S01]  /*2470*/  BSSY B0, `(.L_x_46229) ;  /* 0x0000006000007945 */ /* 0x000fe20003800000 */
[----:B------:R-:W-:Y:S05]  /*2480*/  @!P6 BRA `(.L_x_46230) ;  /* 0x000000400000e947 */ /* 0x000fea0003800000 */
[----:B------:R-:W2:Y:S01]  /*2490*/  LDL R60, [R1+0x38] ;  /* 0x00003800013c7983 */ /* 0x000ea20000100800 */
[----:B-----5:R-:W-:-:S04]  /*24a0*/  FMUL.FTZ R113, R53, c[0x0][0x1ec] ;  /* 0x00007b0035717a20 */ /* 0x020fc80000410000 */
[----:B--2---:R-:W-:-:S04]  /*24b0*/  FMUL.FTZ R113, R60, R113 ;  /* 0x000000713c717220 */ /* 0x004fc80000410000 */
[----:B------:R-:W-:Y:S02]  /*24c0*/  @P0 FADD.FTZ R113, R49, R113 ;  /* 0x0000007131710221 */ /* 0x000fe40000010000 */
.L_x_46230:
[----:B------:R-:W-:Y:S05]  /*24d0*/  BSYNC B0 ;  /* 0x0000000000007941 */ /* 0x000fea0003800000 */
.L_x_46229:
[----:B------:R-:W-:Y:S01]  /*24e0*/  BSSY B0, `(.L_x_46231) ;  /* 0x0000006000007945 */ /* 0x000fe20003800000 */
[----:B------:R-:W-:Y:S05]  /*24f0*/  @!P6 BRA `(.L_x_46232) ;  /* 0x000000400000e947 */ /* 0x000fea0003800000 */
[----:B------:R-:W2:Y:S01]  /*2500*/  LDL R60, [R1+0x34] ;  /* 0x00003400013c7983 */ /* 0x000ea20000100800 */
[----:B-----5:R-:W-:-:S04]  /*2510*/  FMUL.FTZ R114, R54, c[0x0][0x1ec] ;  /* 0x00007b0036727a20 */ /* 0x020fc80000410000 */
[----:B--2---:R-:W-:-:S04]  /*2520*/  FMUL.FTZ R114, R60, R114 ;  /* 0x000000723c727220 */ /* 0x004fc80000410000 */
[----:B------:R-:W-:Y:S02]  /*2530*/  @P0 FADD.FTZ R114, R50, R114 ;  /* 0x0000007232720221 */ /* 0x000fe40000010000 */
.L_x_46232:
[----:B------:R-:W-:Y:S05]  /*2540*/  BSYNC B0 ;  /* 0x0000000000007941 */ /* 0x000fea0003800000 */
.L_x_46231:
[----:B------:R-:W-:Y:S01]  /*2550*/  BSSY B0, `(.L_x_46233) ;  /* 0x0000006000007945 */ /* 0x000fe20003800000 */
[----:B------:R-:W-:Y:S05]  /*2560*/  @!P6 BRA `(.L_x_46234) ;  /* 0x000000400000e947 */ /* 0x000fea0003800000 */
[----:B------:R-:W2:Y:S01]  /*2570*/  LDL R60, [R1+0x30] ;  /* 0x00003000013c7983 */ /* 0x000ea20000100800 */
[----:B-----5:R-:W-:-:S04]  /*2580*/  FMUL.FTZ R115, R55, c[0x0][0x1ec] ;  /* 0x00007b0037737a20 */ /* 0x020fc80000410000 */
[----:B--2---:R-:W-:-:S04]  /*2590*/  FMUL.FTZ R115, R60, R115 ;  /* 0x000000733c737220 */ /* 0x004fc80000410000 */
[----:B------:R-:W-:Y:S02]  /*25a0*/  @P0 FADD.FTZ R115, R51, R115 ;  /* 0x0000007333730221 */ /* 0x000fe40000010000 */
.L_x_46234:
[----:B------:R-:W-:Y:S05]  /*25b0*/  BSYNC B0 ;  /* 0x0000000000007941 */ /* 0x000fea0003800000 */
.L_x_46233:
        /* <DEDUP_REMOVED lines=26> */
.L_x_46236:
[----:B------:R-:W-:Y:S05]  /*2760*/  BSYNC B0 ;  /* 0x0000000000007941 */ /* 0x000fea0003800000 */
.L_x_46235:
[----:B------:R-:W-:Y:S01]  /*2770*/  BSSY B0, `(.L_x_46237) ;  /* 0x0000006000007945 */ /* 0x000fe20003800000 */
[----:B------:R-:W-:Y:S05]  /*2780*/  @!P6 BRA `(.L_x_46238) ;  /* 0x000000400000e947 */ /* 0x000fea0003800000 */
[----:B------:R-:W2:Y:S01]  /*2790*/  LDL R60, [R1+0x28] ;  /* 0x00002800013c7983 */ /* 0x000ea20000100800 */
[----:B-----5:R-:W-:-:S04]  /*27a0*/  FMUL.FTZ R109, R53, c[0x0][0x1ec] ;  /* 0x00007b00356d7a20 */ /* 0x020fc80000410000 */
[----:B--2---:R-:W-:-:S04]  /*27b0*/  FMUL.FTZ R109, R60, R109 ;  /* 0x0000006d3c6d7220 */ /* 0x004fc80000410000 */
[----:B------:R-:W-:Y:S02]  /*27c0*/  @P0 FADD.FTZ R109, R49, R109 ;  /* 0x0000006d316d0221 */ /* 0x000fe40000010000 */
.L_x_46238:
[----:B------:R-:W-:Y:S05]  /*27d0*/  BSYNC B0 ;  /* 0x0000000000007941 */ /* 0x000fea0003800000 */
.L_x_46237:
[----:B------:R-:W-:Y:S01]  /*27e0*/  BSSY B0, `(.L_x_46239) ;  /* 0x0000006000007945 */ /* 0x000fe20003800000 */
[----:B------:R-:W-:Y:S05]  /*27f0*/  @!P6 BRA `(.L_x_46240) ;  /* 0x000000400000e947 */ /* 0x000fea0003800000 */
[----:B------:R-:W2:Y:S01]  /*2800*/  LDL R60, [R1+0x24] ;  /* 0x00002400013c7983 */ /* 0x000ea20000100800 */
[----:B-----5:R-:W-:-:S04]  /*2810*/  FMUL.FTZ R110, R54, c[0x0][0x1ec] ;  /* 0x00007b00366e7a20 */ /* 0x020fc80000410000 */
[----:B--2---:R-:W-:-:S04]  /*2820*/  FMUL.FTZ R110, R60, R110 ;  /* 0x0000006e3c6e7220 */ /* 0x004fc80000410000 */
[----:B------:R-:W-:Y:S02]  /*2830*/  @P0 FADD.FTZ R110, R50, R110 ;  /* 0x0000006e326e0221 */ /* 0x000fe40000010000 */
.L_x_46240:
[----:B------:R-:W-:Y:S05]  /*2840*/  BSYNC B0 ;  /* 0x0000000000007941 */ /* 0x000fea0003800000 */
.L_x_46239:
[----:B------:R-:W-:Y:S01]  /*2850*/  BSSY B0, `(.L_x_46241) ;  /* 0x0000006000007945 */ /* 0x000fe20003800000 */
[----:B------:R-:W-:Y:S05]  /*2860*/  @!P6 BRA `(.L_x_46242) ;  /* 0x000000400000e947 */ /* 0x000fea0003800000 */
[----:B------:R-:W2:Y:S01]  /*2870*/  LDL R60, [R1+0x20] ;  /* 0x00002000013c7983 */ /* 0x000ea20000100800 */
[----:B-----5:R-:W-:-:S04]  /*2880*/  FMUL.FTZ R111, R55, c[0x0][0x1ec] ;  /* 0x00007b00376f7a20 */ /* 0x020fc80000410000 */
[----:B--2---:R-:W-:-:S04]  /*2890*/  FMUL.FTZ R111, R60, R111 ;  /* 0x0000006f3c6f7220 */ /* 0x004fc80000410000 */
[----:B------:R-:W-:Y:S02]  /*28a0*/  @P0 FADD.FTZ R111, R51, R111 ;  /* 0x0000006f336f0221 */ /* 0x000fe40000010000 */
.L_x_46242:
[----:B------:R-:W-:Y:S05]  /*28b0*/  BSYNC B0 ;  /* 0x0000000000007941 */ /* 0x000fea0003800000 */
.L_x_46241:
        /* <DEDUP_REMOVED lines=26> */
.L_x_46244:
[----:B------:R-:W-:Y:S05]  /*2a60*/  BSYNC B0 ;  /* 0x0000000000007941 */ /* 0x000fea0003800000 */
.L_x_46243:
[----:B------:R-:W-:Y:S01]  /*2a70*/  BSSY B0, `(.L_x_46245) ;  /* 0x0000006000007945 */ /* 0x000fe20003800000 */
[----:B------:R-:W-:Y:S05]  /*2a80*/  @!P6 BRA `(.L_x_46246) ;  /* 0x000000400000e947 */ /* 0x000fea0003800000 */
[----:B------:R-:W2:Y:S01]  /*2a90*/  LDL R60, [R1+0x18] ;  /* 0x00001800013c7983 */ /* 0x000ea20000100800 */
[----:B-----5:R-:W-:-:S04]  /*2aa0*/  FMUL.FTZ R105, R53, c[0x0][0x1ec] ;  /* 0x00007b0035697a20 */ /* 0x020fc80000410000 */
[----:B--2---:R-:W-:-:S04]  /*2ab0*/  FMUL.FTZ R105, R60, R105 ;  /* 0x000000693c697220 */ /* 0x004fc80000410000 */
[----:B------:R-:W-:Y:S02]  /*2ac0*/  @P0 FADD.FTZ R105, R49, R105 ;  /* 0x0000006931690221 */ /* 0x000fe40000010000 */
.L_x_46246:
[----:B------:R-:W-:Y:S05]  /*2ad0*/  BSYNC B0 ;  /* 0x0000000000007941 */ /* 0x000fea0003800000 */
.L_x_46245:
[----:B------:R-:W-:Y:S01]  /*2ae0*/  BSSY B0, `(.L_x_46247) ;  /* 0x0000006000007945 */ /* 0x000fe20003800000 */
[----:B------:R-:W-:Y:S05]  /*2af0*/  @!P6 BRA `(.L_x_46248) ;  /* 0x000000400000e947 */ /* 0x000fea0003800000 */
[----:B------:R-:W2:Y:S01]  /*2b00*/  LDL R60, [R1+0x14] ;  /* 0x00001400013c7983 */ /* 0x000ea20000100800 */
[----:B-----5:R-:W-:-:S04]  /*2b10*/  FMUL.FTZ R106, R54, c[0x0][0x1ec] ;  /* 0x00007b00366a7a20 */ /* 0x020fc80000410000 */
[----:B--2---:R-:W-:-:S04]  /*2b20*/  FMUL.FTZ R106, R60, R106 ;  /* 0x0000006a3c6a7220 */ /* 0x004fc80000410000 */
[----:B------:R-:W-:Y:S02]  /*2b30*/  @P0 FADD.FTZ R106, R50, R106 ;  /* 0x0000006a326a0221 */ /* 0x000fe40000010000 */
.L_x_46248:
[----:B------:R-:W-:Y:S05]  /*2b40*/  BSYNC B0 ;  /* 0x0000000000007941 */ /* 0x000fea0003800000 */
.L_x_46247:
[----:B------:R-:W-:Y:S01]  /*2b50*/  BSSY B0, `(.L_x_46249) ;  /* 0x0000006000007945 */ /* 0x000fe20003800000 */
[----:B------:R-:W-:Y:S05]  /*2b60*/  @!P6 BRA `(.L_x_46250) ;  /* 0x000000400000e947 */ /* 0x000fea0003800000 */
[----:B------:R-:W2:Y:S01]  /*2b70*/  LDL R60, [R1+0x10] ;  /* 0x00001000013c7983 */ /* 0x000ea20000100800 */
[----:B-----5:R-:W-:-:S04]  /*2b80*/  FMUL.FTZ R107, R55, c[0x0][0x1ec] ;  /* 0x00007b00376b7a20 */ /* 0x020fc80000410000 */
[----:B--2---:R-:W-:-:S04]  /*2b90*/  FMUL.FTZ R107, R60, R107 ;  /* 0x0000006b3c6b7220 */ /* 0x004fc80000410000 */
[----:B------:R-:W-:Y:S02]  /*2ba0*/  @P0 FADD.FTZ R107, R51, R107 ;  /* 0x0000006b336b0221 */ /* 0x000fe40000010000 */
.L_x_46250:
[----:B------:R-:W-:Y:S05]  /*2bb0*/  BSYNC B0 ;  /* 0x0000000000007941 */ /* 0x000fea0003800000 */
.L_x_46249:
        /* <DEDUP_REMOVED lines=26> */
.L_x_46252:
[----:B------:R-:W-:Y:S05]  /*2d60*/  BSYNC B0 ;  /* 0x0000000000007941 */ /* 0x000fea0003800000 */
.L_x_46251:
[----:B------:R-:W-:Y:S01]  /*2d70*/  BSSY B0, `(.L_x_46253) ;  /* 0x0000006000007945 */ /* 0x000fe20003800000 */
[----:B------:R-:W-:Y:S05]  /*2d80*/  @!P6 BRA `(.L_x_46254) ;  /* 0x000000400000e947 */ /* 0x000fea0003800000 */
[----:B------:R-:W2:Y:S01]  /*2d90*/  LDL R60, [R1+0x8] ;  /* 0x00000800013c7983 */ /* 0x000ea20000100800 */
[----:B-----5:R-:W-:-:S04]  /*2da0*/  FMUL.FTZ R101, R53, c[0x0][0x1ec] ;  /* 0x00007b0035657a20 */ /* 0x020fc80000410000 */
[----:B--2---:R-:W-:-:S04]  /*2db0*/  FMUL.FTZ R101, R60, R101 ;  /* 0x000000653c657220 */ /* 0x004fc80000410000 */
[----:B------:R-:W-:Y:S02]  /*2dc0*/  @P0 FADD.FTZ R101, R49, R101 ;  /* 0x0000006531650221 */ /* 0x000fe40000010000 */
.L_x_46254:
[----:B------:R-:W-:Y:S05]  /*2dd0*/  BSYNC B0 ;  /* 0x0000000000007941 */ /* 0x000fea0003800000 */
.L_x_46253:
[----:B------:R-:W-:Y:S01]  /*2de0*/  BSSY B0, `(.L_x_46255) ;  /* 0x0000006000007945 */ /* 0x000fe20003800000 */
[----:B------:R-:W-:Y:S05]  /*2df0*/  @!P6 BRA `(.L_x_46256) ;  /* 0x000000400000e947 */ /* 0x000fea0003800000 */
[----:B------:R-:W2:Y:S01]  /*2e00*/  LDL R60, [R1+0x4] ;  /* 0x00000400013c7983 */ /* 0x000ea20000100800 */
[----:B-----5:R-:W-:-:S04]  /*2e10*/  FMUL.FTZ R102, R54, c[0x0][0x1ec] ;  /* 0x00007b0036667a20 */ /* 0x020fc80000410000 */
[----:B--2---:R-:W-:-:S04]  /*2e20*/  FMUL.FTZ R102, R60, R102 ;  /* 0x000000663c667220 */ /* 0x004fc80000410000 */
[----:B------:R-:W-:Y:S02]  /*2e30*/  @P0 FADD.FTZ R102, R50, R102 ;  /* 0x0000006632660221 */ /* 0x000fe40000010000 */
.L_x_46256:
[----:B------:R-:W-:Y:S05]  /*2e40*/  BSYNC B0 ;  /* 0x0000000000007941 */ /* 0x000fea0003800000 */
.L_x_46255:
[----:B------:R-:W-:Y:S01]  /*2e50*/  BSSY B0, `(.L_x_46257) ;  /* 0x0000006000007945 */ /* 0x000fe20003800000 */
[----:B------:R-:W-:Y:S05]  /*2e60*/  @!P6 BRA `(.L_x_46258) ;  /* 0x000000400000e947 */ /* 0x000fea0003800000 */
[----:B------:R-:W2:Y:S01]  /*2e70*/  LDL R60, [R1] ;  /* 0x00000000013c7983 */ /* 0x000ea20000100800 */
[----:B-----5:R-:W-:-:S04]  /*2e80*/  FMUL.FTZ R103, R55, c[0x0][0x1ec] ;  /* 0x00007b0037677a20 */ /* 0x020fc80000410000 */
[----:B--2---:R-:W-:-:S04]  /*2e90*/  FMUL.FTZ R103, R60, R103 ;  /* 0x000000673c677220 */ /* 0x004fc80000410000 */
[----:B------:R-:W-:Y:S02]  /*2ea0*/  @P0 FADD.FTZ R103, R51, R103 ;  /* 0x0000006733670221 */ /* 0x000fe40000010000 */
.L_x_46258:
[----:B------:R-:W-:Y:S05]  /*2eb0*/  BSYNC B0 ;  /* 0x0000000000007941 */ /* 0x000fea0003800000 */
.L_x_46257:
        /* <DEDUP_REMOVED lines=22> */
[----:B-----5:R-:W-:-:S04]  /*3020*/  FMUL.FTZ R61, R52, c[0x0][0x1ec] ;  /* 0x00007b00343d7a20 */ /* 0x020fc80000410000 */
[----:B------:R-:W-:-:S04]  /*3030*/  FMUL.FTZ R96, R252, R61 ;  /* 0x0000003dfc607220 */ /* 0x000fc80000410000 */
[----:B------:R-:W-:Y:S02]  /*3040*/  @P0 FADD.FTZ R96, R48, R96 ;  /* 0x0000006030600221 */ /* 0x000fe40000010000 */
.L_x_46260:
[----:B------:R-:W-:Y:S05]  /*3050*/  BSYNC B0 ;  /* 0x0000000000007941 */ /* 0x000fea0003800000 */
.L_x_46259:
[----:B------:R-:W-:Y:S01]  /*3060*/  BSSY B0, `(.L_x_46261) ;  /* 0x0000005000007945 */ /* 0x000fe20003800000 */
[----:B------:R-:W-:Y:S05]  /*3070*/  @!P6 BRA `(.L_x_46262) ;  /* 0x000000300000e947 */ /* 0x000fea0003800000 */
[----:B-----5:R-:W-:-:S04]  /*3080*/  FMUL.FTZ R60, R53, c[0x0][0x1ec] ;  /* 0x00007b00353c7a20 */ /* 0x020fc80000410000 */
[----:B------:R-:W-:-:S04]  /*3090*/  FMUL.FTZ R97, R251, R60 ;  /* 0x0000003cfb617220 */ /* 0x000fc80000410000 */
[----:B------:R-:W-:Y:S02]  /*30a0*/  @P0 FADD.FTZ R97, R49, R97 ;  /* 0x0000006131610221 */ /* 0x000fe40000010000 */
.L_x_46262:
[----:B------:R-:W-:Y:S05]  /*30b0*/  BSYNC B0 ;  /* 0x0000000000007941 */ /* 0x000fea0003800000 */
.L_x_46261:
[----:B------:R-:W-:Y:S01]  /*30c0*/  BSSY B0, `(.L_x_46263) ;  /* 0x0000005000007945 */ /* 0x000fe20003800000 */
[----:B------:R-:W-:Y:S05]  /*30d0*/  @!P6 BRA `(.L_x_46264) ;  /* 0x000000300000e947 */ /* 0x000fea0003800000 */
[----:B-----5:R-:W-:-:S04]  /*30e0*/  FMUL.FTZ R61, R54, c[0x0][0x1ec] ;  /* 0x00007b00363d7a20 */ /* 0x020fc80000410000 */
[----:B------:R-:W-:-:S04]  /*30f0*/  FMUL.FTZ R98, R250, R61 ;  /* 0x0000003dfa627220 */ /* 0x000fc80000410000 */
[----:B------:R-:W-:Y:S02]  /*3100*/  @P0 FADD.FTZ R98, R50, R98 ;  /* 0x0000006232620221 */ /* 0x000fe40000010000 */
.L_x_46264:
[----:B------:R-:W-:Y:S05]  /*3110*/  BSYNC B0 ;  /* 0x0000000000007941 */ /* 0x000fea0003800000 */
.L_x_46263:
[----:B------:R-:W-:Y:S01]  /*3120*/  BSSY B0, `(.L_x_46265) ;  /* 0x0000005000007945 */ /* 0x000fe20003800000 */
[----:B------:R-:W-:Y:S05]  /*3130*/  @!P6 BRA `(.L_x_46266) ;  /* 0x000000300000e947 */ /* 0x000fea0003800000 */
[----:B-----5:R-:W-:-:S04]  /*3140*/  FMUL.FTZ R99, R55, c[0x0][0x1ec] ;  /* 0x00007b0037637a20 */ /* 0x020fc80000410000 */
[----:B------:R-:W-:-:S04]  /*3150*/  FMUL.FTZ R99, R248, R99 ;  /* 0x00000063f8637220 */ /* 0x000fc80000410000 */
[----:B------:R-:W-:Y:S02]  /*3160*/  @P0 FADD.FTZ R99, R51, R99 ;  /* 0x0000006333630221 */ /* 0x000fe40000010000 */
.L_x_46266:
[----:B------:R-:W-:Y:S05]  /*3170*/  BSYNC B0 ;  /* 0x0000000000007941 */ /* 0x000fea0003800000 */
.L_x_46265:
        /* <DEDUP_REMOVED lines=25> */
.L_x_46268:
[----:B------:R-:W-:Y:S05]  /*3310*/  BSYNC B0 ;  /* 0x0000000000007941 */ /* 0x000fea0003800000 */
.L_x_46267:
[----:B------:R-:W-:Y:S01]  /*3320*/  BSSY B0, `(.L_x_46269) ;  /* 0x0000005000007945 */ /* 0x000fe20003800000 */
[----:B------:R-:W-:Y:S05]  /*3330*/  @!P6 BRA `(.L_x_46270) ;  /* 0x000000300000e947 */ /* 0x000fea0003800000 */
[----:B-----5:R-:W-:-:S04]  /*3340*/  FMUL.FTZ R60, R53, c[0x0][0x1ec] ;  /* 0x00007b00353c7a20 */ /* 0x020fc80000410000 */
[----:B------:R-:W-:-:S04]  /*3350*/  FMUL.FTZ R93, R245, R60 ;  /* 0x0000003cf55d7220 */ /* 0x000fc80000410000 */
[----:B------:R-:W-:Y:S02]  /*3360*/  @P0 FADD.FTZ R93, R49, R93 ;  /* 0x0000005d315d0221 */ /* 0x000fe40000010000 */
.L_x_46270:
[----:B------:R-:W-:Y:S05]  /*3370*/  BSYNC B0 ;  /* 0x0000000000007941 */ /* 0x000fea0003800000 */
.L_x_46269:
[----:B------:R-:W-:Y:S01]  /*3380*/  BSSY B0, `(.L_x_46271) ;  /* 0x0000005000007945 */ /* 0x000fe20003800000 */
[----:B------:R-:W-:Y:S05]  /*3390*/  @!P6 BRA `(.L_x_46272) ;  /* 0x000000300000e947 */ /* 0x000fea0003800000 */
[----:B-----5:R-:W-:-:S04]  /*33a0*/  FMUL.FTZ R61, R54, c[0x0][0x1ec] ;  /* 0x00007b00363d7a20 */ /* 0x020fc80000410000 */
[----:B------:R-:W-:-:S04]  /*33b0*/  FMUL.FTZ R94, R244, R61 ;  /* 0x0000003df45e7220 */ /* 0x000fc80000410000 */
[----:B------:R-:W-:Y:S02]  /*33c0*/  @P0 FADD.FTZ R94, R50, R94 ;  /* 0x0000005e325e0221 */ /* 0x000fe40000010000 */
.L_x_46272:
[----:B------:R-:W-:Y:S05]  /*33d0*/  BSYNC B0 ;  /* 0x0000000000007941 */ /* 0x000fea0003800000 */
.L_x_46271:
[----:B------:R-:W-:Y:S01]  /*33e0*/  BSSY B0, `(.L_x_46273) ;  /* 0x0000005000007945 */ /* 0x000fe20003800000 */
[----:B------:R-:W-:Y:S05]  /*33f0*/  @!P6 BRA `(.L_x_46274) ;  /* 0x000000300000e947 */ /* 0x000fea0003800000 */
[----:B-----5:R-:W-:-:S04]  /*3400*/  FMUL.FTZ R60, R55, c[0x0][0x1ec] ;  /* 0x00007b00373c7a20 */ /* 0x020fc80000410000 */
[----:B------:R-:W-:-:S04]  /*3410*/  FMUL.FTZ R95, R243, R60 ;  /* 0x0000003cf35f7220 */ /* 0x000fc80000410000 */
[----:B------:R-:W-:Y:S02]  /*3420*/  @P0 FADD.FTZ R95, R51, R95 ;  /* 0x0000005f335f0221 */ /* 0x000fe40000010000 */
.L_x_46274:
[----:B------:R-:W-:Y:S05]  /*3430*/  BSYNC B0 ;  /* 0x0000000000007941 */ /* 0x000fea0003800000 */
.L_x_46273:
[----:B------:R0:W-:Y:S04]  /*3440*/  STG.E.128 [R56.64], R92 ;  /* 0x0000005c38007986 */ /* 0x0001e8000c101d04 */
[----:B------:R1:W2:Y:S01]  /*3450*/  @P0 LDG.E.128 R48, [R58.64] ;  /* 0x000000043a300981 */ /* 0x0002a2000c1e1d00 */
[----:B------:R-:W-:Y:S02]  /*3460*/  @P5 IADD3 R61, R78, 0xe0, RZ ;  /* 0x000000e04e3d5810 */ /* 0x000fe40007ffe0ff */
[----:B------:R-:W-:Y:S02]  /*3470*/  @!P6 ISETP.NE.U32.AND P3, PT, RZ, c[0x0][0x180], PT ;  /* 0x00006000ff00ea0c */ /* 0x000fe40003f65070 */
[----:B------:R-:W-:Y:S02]  /*3480*/  @!P6 ISETP.NE.U32.AND P1, PT, RZ, c[0x0][0x180], PT ;  /* 0x00006000ff00ea0c */ /* 0x000fe40003f25070 */
[----:B------:R-:W-:-:S02]  /*3490*/  @!P6 ISETP.NE.U32.AND P2, PT, RZ, c[0x0][0x180], PT ;  /* 0x00006000ff00ea0c */ /* 0x000fc40003f45070 */
[----:B------:R-:W-:Y:S01]  /*34a0*/  @!P6 ISETP.NE.U32.AND P4, PT, RZ, c[0x0][0x180], PT ;  /* 0x00006000ff00ea0c */ /* 0x000fe20003f85070 */
[----:B------:R-:W-:Y:S01]  /*34b0*/  BSSY B0, `(.L_x_46275) ;  /* 0x0000012000007945 */ /* 0x000fe20003800000 */
[----:B------:R-:W-:Y:S01]  /*34c0*/  @!P6 ISETP.NE.AND.EX P1, PT, RZ, c[0x0][0x184], PT, P1 ;  /* 0x00006100ff00ea0c */ /* 0x000fe20003f25310 */
[-C--:B0-----:R-:W-:Y:S01]  /*34d0*/  @P5 IMAD.WIDE.U32 R56, R61, R162.reuse, c[0x0][0x170] ;  /* 0x00005c003d385625 */ /* 0x081fe200078e00a2 */
[----:B------:R-:W-:Y:S02]  /*34e0*/  IADD3 R61, R79, 0x100, RZ ;  /* 0x000001004f3d7810 */ /* 0x000fe40007ffe0ff */
        /* <DEDUP_REMOVED lines=14> */
.L_x_46276:
[----:B------:R-:W-:Y:S05]  /*35d0*/  BSYNC B0 ;  /* 0x0000000000007941 */ /* 0x000fea0003800000 */
.L_x_46275:
[----:B------:R-:W-:Y:S01]  /*35e0*/  BSSY B0, `(.L_x_46277) ;  /* 0x0000005000007945 */ /* 0x000fe20003800000 */
[----:B------:R-:W-:Y:S05]  /*35f0*/  @!P6 BRA `(.L_x_46278) ;  /* 0x000000300000e947 */ /* 0x000fea0003800000 */
[----:B-----5:R-:W-:-:S04]  /*3600*/  FMUL.FTZ R60, R53, c[0x0][0x1ec] ;  /* 0x00007b00353c7a20 */ /* 0x020fc80000410000 */
[----:B------:R-:W-:-:S04]  /*3610*/  FMUL.FTZ R89, R241, R60 ;  /* 0x0000003cf1597220 */ /* 0x000fc80000410000 */
[----:B------:R-:W-:Y:S02]  /*3620*/  @P0 FADD.FTZ R89, R49, R89 ;  /* 0x0000005931590221 */ /* 0x000fe40000010000 */
.L_x_46278:
[----:B------:R-:W-:Y:S05]  /*3630*/  BSYNC B0 ;  /* 0x0000000000007941 */ /* 0x000fea0003800000 */
.L_x_46277:
[----:B------:R-:W-:Y:S01]  /*3640*/  BSSY B0, `(.L_x_46279) ;  /* 0x0000005000007945 */ /* 0x000fe20003800000 */
[----:B------:R-:W-:Y:S05]  /*3650*/  @!P6 BRA `(.L_x_46280) ;  /* 0x000000300000e947 */ /* 0x000fea0003800000 */
[----:B-----5:R-:W-:-:S04]  /*3660*/  FMUL.FTZ R63, R54, c[0x0][0x1ec] ;  /* 0x00007b00363f7a20 */ /* 0x020fc80000410000 */
[----:B------:R-:W-:-:S04]  /*3670*/  FMUL.FTZ R90, R240, R63 ;  /* 0x0000003ff05a7220 */ /* 0x000fc80000410000 */
[----:B------:R-:W-:Y:S02]  /*3680*/  @P0 FADD.FTZ R90, R50, R90 ;  /* 0x0000005a325a0221 */ /* 0x000fe40000010000 */
.L_x_46280:
[----:B------:R-:W-:Y:S05]  /*3690*/  BSYNC B0 ;  /* 0x0000000000007941 */ /* 0x000fea0003800000 */
.L_x_46279:
[----:B------:R-:W-:Y:S01]  /*36a0*/  BSSY B0, `(.L_x_46281) ;  /* 0x0000005000007945 */ /* 0x000fe20003800000 */
[----:B------:R-:W-:Y:S05]  /*36b0*/  @!P6 BRA `(.L_x_46282) ;  /* 0x000000300000e947 */ /* 0x000fea0003800000 */
[----:B-----5:R-:W-:-:S04]  /*36c0*/  FMUL.FTZ R60, R55, c[0x0][0x1ec] ;  /* 0x00007b00373c7a20 */ /* 0x020fc80000410000 */
[----:B------:R-:W-:-:S04]  /*36d0*/  FMUL.FTZ R91, R239, R60 ;  /* 0x0000003cef5b7220 */ /* 0x000fc80000410000 */
[----:B------:R-:W-:Y:S02]  /*36e0*/  @P0 FADD.FTZ R91, R51, R91 ;  /* 0x0000005b335b0221 */ /* 0x000fe40000010000 */
.L_x_46282:
[----:B------:R-:W-:Y:S05]  /*36f0*/  BSYNC B0 ;  /* 0x0000000000007941 */ /* 0x000fea0003800000 */
.L_x_46281:
        /* <DEDUP_REMOVED lines=25> */
.L_x_46284:
[----:B------:R-:W-:Y:S05]  /*3890*/  BSYNC B0 ;  /* 0x0000000000007941 */ /* 0x000fea0003800000 */
.L_x_46283:
[----:B------:R-:W-:Y:S01]  /*38a0*/  BSSY B0, `(.L_x_46285) ;  /* 0x0000005000007945 */ /* 0x000fe20003800000 */
[----:B------:R-:W-:Y:S05]  /*38b0*/  @!P6 BRA `(.L_x_46286) ;  /* 0x000000300000e947 */ /* 0x000fea0003800000 */
[----:B-----5:R-:W-:-:S04]  /*38c0*/  FMUL.FTZ R64, R53, c[0x0][0x1ec] ;  /* 0x00007b0035407a20 */ /* 0x020fc80000410000 */
[----:B------:R-:W-:-:S04]  /*38d0*/  FMUL.FTZ R61, R237, R64 ;  /* 0x00000040ed3d7220 */ /* 0x000fc80000410000 */
[----:B------:R-:W-:Y:S02]  /*38e0*/  @P0 FADD.FTZ R61, R49, R61 ;  /* 0x0000003d313d0221 */ /* 0x000fe40000010000 */
.L_x_46286:
[----:B------:R-:W-:Y:S05]  /*38f0*/  BSYNC B0 ;  /* 0x0000000000007941 */ /* 0x000fea0003800000 */
.L_x_46285:
[----:B------:R-:W-:Y:S01]  /*3900*/  BSSY B0, `(.L_x_46287) ;  /* 0x0000005000007945 */ /* 0x000fe20003800000 */
[----:B------:R-:W-:Y:S05]  /*3910*/  @!P6 BRA `(.L_x_46288) ;  /* 0x000000300000e947 */ /* 0x000fea0003800000 */
[----:B-----5:R-:W-:-:S04]  /*3920*/  FMUL.FTZ R67, R54, c[0x0][0x1ec] ;  /* 0x00007b0036437a20 */ /* 0x020fc80000410000 */
[----:B------:R-:W-:-:S04]  /*3930*/  FMUL.FTZ R62, R236, R67 ;  /* 0x00000043ec3e7220 */ /* 0x000fc80000410000 */
[----:B------:R-:W-:Y:S02]  /*3940*/  @P0 FADD.FTZ R62, R50, R62 ;  /* 0x0000003e323e0221 */ /* 0x000fe40000010000 */
.L_x_46288:
[----:B------:R-:W-:Y:S05]  /*3950*/  BSYNC B0 ;  /* 0x0000000000007941 */ /* 0x000fea0003800000 */
.L_x_46287:
[----:B------:R-:W-:Y:S01]  /*3960*/  BSSY B0, `(.L_x_46289) ;  /* 0x0000005000007945 */ /* 0x000fe20003800000 */
[----:B------:R-:W-:Y:S05]  /*3970*/  @!P6 BRA `(.L_x_46290) ;  /* 0x000000300000e947 */ /* 0x000fea0003800000 */
[----:B-----5:R-:W-:-:S04]  /*3980*/  FMUL.FTZ R64, R55, c[0x0][0x1ec] ;  /* 0x00007b0037407a20 */ /* 0x020fc80000410000 */
[----:B------:R-:W-:-:S04]  /*3990*/  FMUL.FTZ R63, R235, R64 ;  /* 0x00000040eb3f7220 */ /* 0x000fc80000410000 */
[----:B------:R-:W-:Y:S02]  /*39a0*/  @P0 FADD.FTZ R63, R51, R63 ;  /* 0x0000003f333f0221 */ /* 0x000fe40000010000 */
.L_x_46290:
[----:B------:R-:W-:Y:S05]  /*39b0*/  BSYNC B0 ;  /* 0x0000000000007941 */ /* 0x000fea0003800000 */
.L_x_46289:
        /* <DEDUP_REMOVED lines=25> */
.L_x_46292:
[----:B------:R-:W-:Y:S05]  /*3b50*/  BSYNC B0 ;  /* 0x0000000000007941 */ /* 0x000fea0003800000 */
.L_x_46291:
[----:B------:R-:W-:Y:S01]  /*3b60*/  BSSY B0, `(.L_x_46293) ;  /* 0x0000005000007945 */ /* 0x000fe20003800000 */
[----:B------:R-:W-:Y:S05]  /*3b70*/  @!P6 BRA `(.L_x_46294) ;  /* 0x000000300000e947 */ /* 0x000fea0003800000 */
[----:B-----5:R-:W-:-:S04]  /*3b80*/  FMUL.FTZ R66, R53, c[0x0][0x1ec] ;  /* 0x00007b0035427a20 */ /* 0x020fc80000410000 */
[----:B------:R-:W-:-:S04]  /*3b90*/  FMUL.FTZ R85, R233, R66 ;  /* 0x00000042e9557220 */ /* 0x000fc80000410000 */
[----:B------:R-:W-:Y:S02]  /*3ba0*/  @P0 FADD.FTZ R85, R49, R85 ;  /* 0x0000005531550221 */ /* 0x000fe40000010000 */
.L_x_46294:
[----:B------:R-:W-:Y:S05]  /*3bb0*/  BSYNC B0 ;  /* 0x0000000000007941 */ /* 0x000fea0003800000 */
.L_x_46293:
[----:B------:R-:W-:Y:S01]  /*3bc0*/  BSSY B0, `(.L_x_46295) ;  /* 0x0000005000007945 */ /* 0x000fe20003800000 */
[----:B------:R-:W-:Y:S05]  /*3bd0*/  @!P6 BRA `(.L_x_46296) ;  /* 0x000000300000e947 */ /* 0x000fea0003800000 */
[----:B-----5:R-:W-:-:S04]  /*3be0*/  FMUL.FTZ R65, R54, c[0x0][0x1ec] ;  /* 0x00007b0036417a20 */ /* 0x020fc80000410000 */
[----:B------:R-:W-:-:S04]  /*3bf0*/  FMUL.FTZ R86, R232, R65 ;  /* 0x00000041e8567220 */ /* 0x000fc80000410000 */
[----:B------:R-:W-:Y:S02]  /*3c00*/  @P0 FADD.FTZ R86, R50, R86 ;  /* 0x0000005632560221 */ /* 0x000fe40000010000 */
.L_x_46296:
[----:B------:R-:W-:Y:S05]  /*3c10*/  BSYNC B0 ;  /* 0x0000000000007941 */ /* 0x000fea0003800000 */
.L_x_46295:
[----:B------:R-:W-:Y:S01]  /*3c20*/  BSSY B0, `(.L_x_46297) ;  /* 0x0000005000007945 */ /* 0x000fe20003800000 */
[----:B------:R-:W-:Y:S05]  /*3c30*/  @!P6 BRA `(.L_x_46298) ;  /* 0x000000300000e947 */ /* 0x000fea0003800000 */
[----:B-----5:R-:W-:-:S04]  /*3c40*/  FMUL.FTZ R66, R55, c[0x0][0x1ec] ;  /* 0x00007b0037427a20 */ /* 0x020fc80000410000 */
[----:B------:R-:W-:-:S04]  /*3c50*/  FMUL.FTZ R87, R231, R66 ;  /* 0x00000042e7577220 */ /* 0x000fc80000410000 */
[----:B------:R-:W-:Y:S02]  /*3c60*/  @P0 FADD.FTZ R87, R51, R87 ;  /* 0x0000005733570221 */ /* 0x000fe40000010000 */
.L_x_46298:
[----:B------:R-:W-:Y:S05]  /*3c70*/  BSYNC B0 ;  /* 0x0000000000007941 */ /* 0x000fea0003800000 */
.L_x_46297:
        /* <DEDUP_REMOVED lines=25> */
.L_x_46300:
[----:B------:R-:W-:Y:S05]  /*3e10*/  BSYNC B0 ;  /* 0x0000000000007941 */ /* 0x000fea0003800000 */
.L_x_46299:
[----:B------:R-:W-:Y:S01]  /*3e20*/  BSSY B0, `(.L_x_46301) ;  /* 0x0000005000007945 */ /* 0x000fe20003800000 */
[----:B------:R-:W-:Y:S05]  /*3e30*/  @!P6 BRA `(.L_x_46302) ;  /* 0x000000300000e947 */ /* 0x000fea0003800000 */
[----:B-----5:R-:W-:-:S04]  /*3e40*/  FMUL.FTZ R81, R53, c[0x0][0x1ec] ;  /* 0x00007b0035517a20 */ /* 0x020fc80000410000 */
[----:B------:R-:W-:-:S04]  /*3e50*/  FMUL.FTZ R81, R229, R81 ;  /* 0x00000051e5517220 */ /* 0x000fc80000410000 */
[----:B------:R-:W-:Y:S02]  /*3e60*/  @P0 FADD.FTZ R81, R49, R81 ;  /* 0x0000005131510221 */ /* 0x000fe40000010000 */
.L_x_46302:
[----:B------:R-:W-:Y:S05]  /*3e70*/  BSYNC B0 ;  /* 0x0000000000007941 */ /* 0x000fea0003800000 */
.L_x_46301:
[----:B------:R-:W-:Y:S01]  /*3e80*/  BSSY B0, `(.L_x_46303) ;  /* 0x0000005000007945 */ /* 0x000fe20003800000 */
[----:B------:R-:W-:Y:S05]  /*3e90*/  @!P6 BRA `(.L_x_46304) ;  /* 0x000000300000e947 */ /* 0x000fea0003800000 */
[----:B-----5:R-:W-:-:S04]  /*3ea0*/  FMUL.FTZ R82, R54, c[0x0][0x1ec] ;  /* 0x00007b0036527a20 */ /* 0x020fc80000410000 */
[----:B------:R-:W-:-:S04]  /*3eb0*/  FMUL.FTZ R82, R228, R82 ;  /* 0x00000052e4527220 */ /* 0x000fc80000410000 */
[----:B------:R-:W-:Y:S02]  /*3ec0*/  @P0 FADD.FTZ R82, R50, R82 ;  /* 0x0000005232520221 */ /* 0x000fe40000010000 */
.L_x_46304:
[----:B------:R-:W-:Y:S05]  /*3ed0*/  BSYNC B0 ;  /* 0x0000000000007941 */ /* 0x000fea0003800000 */
.L_x_46303:
[----:B------:R-:W-:Y:S01]  /*3ee0*/  BSSY B0, `(.L_x_46305) ;  /* 0x0000005000007945 */ /* 0x000fe20003800000 */
[----:B------:R-:W-:Y:S05]  /*3ef0*/  @!P6 BRA `(.L_x_46306) ;  /* 0x000000300000e947 */ /* 0x000fea0003800000 */
[----:B-----5:R-:W-:-:S04]  /*3f00*/  FMUL.FTZ R83, R55, c[0x0][0x1ec] ;  /* 0x00007b0037537a20 */ /* 0x020fc80000410000 */
[----:B------:R-:W-:-:S04]  /*3f10*/  FMUL.FTZ R83, R227, R83 ;  /* 0x00000053e3537220 */ /* 0x000fc80000410000 */
[----:B------:R-:W-:Y:S02]  /*3f20*/  @P0 FADD.FTZ R83, R51, R83 ;  /* 0x0000005333530221 */ /* 0x000fe40000010000 */
.L_x_46306:
[----:B------:R-:W-:Y:S05]  /*3f30*/  BSYNC B0 ;  /* 0x0000000000007941 */ /* 0x000fea0003800000 */
.L_x_46305:
        /* <DEDUP_REMOVED lines=25> */
.L_x_46308:
[----:B------:R-:W-:Y:S05]  /*40d0*/  BSYNC B0 ;  /* 0x0000000000007941 */ /* 0x000fea0003800000 */
.L_x_46307:
[----:B------:R-:W-:Y:S01]  /*40e0*/  BSSY B0, `(.L_x_46309) ;  /* 0x0000005000007945 */ /* 0x000fe20003800000 */
[----:B------:R-:W-:Y:S05]  /*40f0*/  @!P6 BRA `(.L_x_46310) ;  /* 0x000000300000e947 */ /* 0x000fea0003800000 */
[----:B-----5:R-:W-:-:S04]  /*4100*/  FMUL.FTZ R73, R53, c[0x0][0x1ec] ;  /* 0x00007b0035497a20 */ /* 0x020fc80000410000 */
[----:B------:R-:W-:-:S04]  /*4110*/  FMUL.FTZ R73, R225, R73 ;  /* 0x00000049e1497220 */ /* 0x000fc80000410000 */
[----:B------:R-:W-:Y:S02]  /*4120*/  @P0 FADD.FTZ R73, R49, R73 ;  /* 0x0000004931490221 */ /* 0x000fe40000010000 */
.L_x_46310:
[----:B------:R-:W-:Y:S05]  /*4130*/  BSYNC B0 ;  /* 0x0000000000007941 */ /* 0x000fea0003800000 */
.L_x_46309:
[----:B------:R-:W-:Y:S01]  /*4140*/  BSSY B0, `(.L_x_46311) ;  /* 0x0000005000007945 */ /* 0x000fe20003800000 */
[----:B------:R-:W-:Y:S05]  /*4150*/  @!P6 BRA `(.L_x_46312) ;  /* 0x000000300000e947 */ /* 0x000fea0003800000 */
[----:B-----5:R-:W-:-:S04]  /*4160*/  FMUL.FTZ R74, R54, c[0x0][0x1ec] ;  /* 0x00007b00364a7a20 */ /* 0x020fc80000410000 */
[----:B------:R-:W-:-:S04]  /*4170*/  FMUL.FTZ R74, R224, R74 ;  /* 0x0000004ae04a7220 */ /* 0x000fc80000410000 */
[----:B------:R-:W-:Y:S02]  /*4180*/  @P0 FADD.FTZ R74, R50, R74 ;  /* 0x0000004a324a0221 */ /* 0x000fe40000010000 */
.L_x_46312:
[----:B------:R-:W-:Y:S05]  /*4190*/  BSYNC B0 ;  /* 0x0000000000007941 */ /* 0x000fea0003800000 */
.L_x_46311:
[----:B------:R-:W-:Y:S01]  /*41a0*/  BSSY B0, `(.L_x_46313) ;  /* 0x0000005000007945 */ /* 0x000fe20003800000 */
[----:B------:R-:W-:Y:S05]  /*41b0*/  @!P6 BRA `(.L_x_46314) ;  /* 0x000000300000e947 */ /* 0x000fea0003800000 */
[----:B-----5:R-:W-:-:S04]  /*41c0*/  FMUL.FTZ R75, R55, c[0x0][0x1ec] ;  /* 0x00007b00374b7a20 */ /* 0x020fc80000410000 */
[----:B------:R-:W-:-:S04]  /*41d0*/  FMUL.FTZ R75, R223, R75 ;  /* 0x0000004bdf4b7220 */ /* 0x000fc80000410000 */
[----:B------:R-:W-:Y:S02]  /*41e0*/  @P0 FADD.FTZ R75, R51, R75 ;  /* 0x0000004b334b0221 */ /* 0x000fe40000010000 */
.L_x_46314:
[----:B------:R-:W-:Y:S05]  /*41f0*/  BSYNC B0 ;  /* 0x0000000000007941 */ /* 0x000fea0003800000 */
.L_x_46313:
[----:B------:R0:W-:Y:S04]  /*4200*/  STG.E.128 [R56.64], R72 ;  /* 0x0000004838007986 */ /* 0x0001e8000c101d04 */
[----:B------:R-:W2:Y:S01]  /*4210*/  @P0 LDG.E.128 R48, [R58.64] ;  /* 0x000000043a300981 */ /* 0x000ea2000c1e1d00 */
[----:B------:R-:W-:Y:S02]  /*4220*/  @!P6 ISETP.NE.U32.AND P2, PT, RZ, c[0x0][0x180], PT ;  /* 0x00006000ff00ea0c */ /* 0x000fe40003f45070 */
[----:B------:R-:W-:Y:S02]  /*4230*/  @!P6 ISETP.NE.U32.AND P4, PT, RZ, c[0x0][0x180], PT ;  /* 0x00006000ff00ea0c */ /* 0x000fe40003f85070 */
[----:B------:R-:W-:Y:S01]  /*4240*/  @!P6 ISETP.NE.U32.AND P3, PT, RZ, c[0x0][0x180], PT ;  /* 0x00006000ff00ea0c */ /* 0x000fe20003f65070 */
[----:B------:R-:W-:Y:S01]  /*4250*/  BSSY B0, `(.L_x_46315) ;  /* 0x0000011000007945 */ /* 0x000fe20003800000 */
[----:B------:R-:W-:-:S02]  /*4260*/  @!P6 ISETP.NE.U32.AND P1, PT, RZ, c[0x0][0x180], PT ;  /* 0x00006000ff00ea0c */ /* 0x000fc40003f25070 */
[----:B0-----:R-:W-:Y:S02]  /*4270*/  @P5 IADD3 R56, R78, 0x180, RZ ;  /* 0x000001804e385810 */ /* 0x001fe40007ffe0ff */
[----:B------:R-:W-:-:S03]  /*4280*/  @!P6 ISETP.NE.AND.EX P2, PT, RZ, c[0x0][0x184], PT, P2 ;  /* 0x00006100ff00ea0c */ /* 0x000fc60003f45320 */
[----:B------:R-:W-:Y:S01]  /*4290*/  @P5 IMAD.WIDE.U32 R56, R56, R162, c[0x0][0x170] ;  /* 0x00005c0038385625 */ /* 0x000fe200078e00a2 */
[----:B------:R-:W-:Y:S02]  /*42a0*/  @!P6 ISETP.NE.AND.EX P4, PT, RZ, c[0x0][0x184], PT, P4 ;  /* 0x00006100ff00ea0c */ /* 0x000fe40003f85340 */
[----:B------:R-:W-:Y:S02]  /*42b0*/  @!P6 ISETP.NE.AND.EX P3, PT, RZ, c[0x0][0x184], PT, P3 ;  /* 0x00006100ff00ea0c */ /* 0x000fe40003f65330 */
[----:B-----5:R2:W5:Y:S01]  /*42c0*/  @P5 LDG.E.128 R52, [R56.64] ;  /* 0x0000000438345981 */ /* 0x020562000c1e1d00 */
[----:B------:R-:W-:Y:S02]  /*42d0*/  @!P6 ISETP.NE.AND.EX P1, PT, RZ, c[0x0][0x184], PT, P1 ;  /* 0x00006100ff00ea0c */ /* 0x000fe40003f25310 */
[----:B------:R-:W-:Y:S02]  /*42e0*/  IADD3 R66, R79, 0x1a0, RZ ;  /* 0x000001a04f427810 */ /* 0x000fe40007ffe0ff */
[----:B--2---:R-:W-:-:S02]  /*42f0*/  @!P6 FSEL R57, R49, RZ, P2 ;  /* 0x000000ff3139e208 */ /* 0x004fc40001000000 */
[----:B------:R-:W-:Y:S02]  /*4300*/  @!P6 FSEL R58, R50, RZ, P4 ;  /* 0x000000ff323ae208 */ /* 0x000fe40002000000 */
[----:B------:R-:W-:Y:S01]  /*4310*/  @!P6 FSEL R56, R48, RZ, P3 ;  /* 0x000000ff3038e208 */ /* 0x000fe20001800000 */
[----:B------:R-:W-:Y:S05]  /*4320*/  @!P6 BRA `(.L_x_46316) ;  /* 0x000000300000e947 */ /* 0x000fea0003800000 */
[----:B-----5:R-:W-:-:S04]  /*4330*/  FMUL.FTZ R56, R52, c[0x0][0x1ec] ;  /* 0x00007b0034387a20 */ /* 0x020fc80000410000 */
[----:B------:R-:W-:-:S04]  /*4340*/  FMUL.FTZ R56, R222, R56 ;  /* 0x00000038de387220 */ /* 0x000fc80000410000 */
[----:B------:R-:W-:Y:S02]  /*4350*/  @P0 FADD.FTZ R56, R48, R56 ;  /* 0x0000003830380221 */ /* 0x000fe40000010000 */
.L_x_46316:
[----:B------:R-:W-:Y:S05]  /*4360*/  BSYNC B0 ;  /* 0x0000000000007941 */ /* 0x000fea0003800000 */
.L_x_46315:
[----:B------:R-:W-:Y:S01]  /*4370*/  BSSY B0, `(.L_x_46317) ;  /* 0x0000005000007945 */ /* 0x000fe20003800000 */
[----:B------:R-:W-:Y:S05]  /*4380*/  @!P6 BRA `(.L_x_46318) ;  /* 0x000000300000e947 */ /* 0x000fea0003800000 */
[----:B-----5:R-:W-:-:S04]  /*4390*/  FMUL.FTZ R57, R53, c[0x0][0x1ec] ;  /* 0x00007b0035397a20 */ /* 0x020fc80000410000 */
[----:B------:R-:W-:-:S04]  /*43a0*/  FMUL.FTZ R57, R221, R57 ;  /* 0x00000039dd397220 */ /* 0x000fc80000410000 */
[----:B------:R-:W-:Y:S02]  /*43b0*/  @P0 FADD.FTZ R57, R49, R57 ;  /* 0x0000003931390221 */ /* 0x000fe40000010000 */
.L_x_46318:
[----:B------:R-:W-:Y:S05]  /*43c0*/  BSYNC B0 ;  /* 0x0000000000007941 */ /* 0x000fea0003800000 */
.L_x_46317:
[----:B------:R-:W-:Y:S01]  /*43d0*/  BSSY B0, `(.L_x_46319) ;  /* 0x0000005000007945 */ /* 0x000fe20003800000 */
[----:B------:R-:W-:Y:S05]  /*43e0*/  @!P6 BRA `(.L_x_46320) ;  /* 0x000000300000e947 */ /* 0x000fea0003800000 */
[----:B-----5:R-:W-:-:S04]  /*43f0*/  FMUL.FTZ R58, R54, c[0x0][0x1ec] ;  /* 0x00007b00363a7a20 */ /* 0x020fc80000410000 */
[----:B------:R-:W-:-:S04]  /*4400*/  FMUL.FTZ R58, R220, R58 ;  /* 0x0000003adc3a7220 */ /* 0x000fc80000410000 */
[----:B------:R-:W-:Y:S02]  /*4410*/  @P0 FADD.FTZ R58, R50, R58 ;  /* 0x0000003a323a0221 */ /* 0x000fe40000010000 */
.L_x_46320:
[----:B------:R-:W-:Y:S05]  /*4420*/  BSYNC B0 ;  /* 0x0000000000007941 */ /* 0x000fea0003800000 */
.L_x_46319:
[----:B------:R-:W-:Y:S01]  /*4430*/  BSSY B0, `(.L_x_46321) ;  /* 0x0000007000007945 */ /* 0x000fe20003800000 */
[----:B------:R-:W-:Y:S01]  /*4440*/  IMAD.WIDE.U32 R64, R64, R162, c[0x0][0x188] ;  /* 0x0000620040407625 */ /* 0x000fe200078e00a2 */
[----:B------:R-:W-:Y:S01]  /*4450*/  @!P6 FSEL R59, R51, RZ, P1 ;  /* 0x000000ff333be208 */ /* 0x000fe20000800000 */
[----:B------:R-:W-:Y:S05]  /*4460*/  @!P6 BRA `(.L_x_46322) ;  /* 0x000000300000e947 */ /* 0x000fea0003800000 */
[----:B-----5:R-:W-:-:S04]  /*4470*/  FMUL.FTZ R59, R55, c[0x0][0x1ec] ;  /* 0x00007b00373b7a20 */ /* 0x020fc80000410000 */
[----:B------:R-:W-:-:S04]  /*4480*/  FMUL.FTZ R59, R219, R59 ;  /* 0x0000003bdb3b7220 */ /* 0x000fc80000410000 */
[----:B------:R-:W-:Y:S02]  /*4490*/  @P0 FADD.FTZ R59, R51, R59 ;  /* 0x0000003b333b0221 */ /* 0x000fe40000010000 */
.L_x_46322:
[----:B------:R-:W-:Y:S05]  /*44a0*/  BSYNC B0 ;  /* 0x0000000000007941 */ /* 0x000fea0003800000 */
.L_x_46321:
[----:B------:R0:W-:Y:S02]  /*44b0*/  STG.E.128 [R64.64], R56 ;  /* 0x0000003840007986 */ /* 0x0001e4000c101d04 */
[----:B0-----:R-:W-:-:S05]  /*44c0*/  @P0 IMAD.WIDE.U32 R64, R66, R162, c[0x0][0x180] ;  /* 0x0000600042400625 */ /* 0x001fca00078e00a2 */
[----:B------:R0:W2:Y:S02]  /*44d0*/  @P0 LDG.E.128 R48, [R64.64] ;  /* 0x0000000440300981 */ /* 0x0000a4000c1e1d00 */
[----:B0-----:R-:W-:-:S05]  /*44e0*/  @P5 IADD3 R64, R78, 0x1a0, RZ ;  /* 0x000001a04e405810 */ /* 0x001fca0007ffe0ff */
[----:B------:R-:W-:-:S05]  /*44f0*/  @P5 IMAD.WIDE.U32 R64, R64, R162, c[0x0][0x170] ;  /* 0x00005c0040405625 */ /* 0x000fca00078e00a2 */
[----:B-----5:R0:W5:Y:S01]  /*4500*/  @P5 LDG.E.128 R52, [R64.64] ;  /* 0x0000000440345981 */ /* 0x020162000c1e1d00 */
[----:B------:R-:W-:Y:S01]  /*4510*/  @!P6 ISETP.NE.U32.AND P3, PT, RZ, c[0x0][0x180], PT ;  /* 0x00006000ff00ea0c */ /* 0x000fe20003f65070 */
[----:B------:R-:W-:Y:S01]  /*4520*/  BSSY B0, `(.L_x_46323) ;  /* 0x000000d000007945 */ /* 0x000fe20003800000 */
[----:B------:R-:W-:Y:S02]  /*4530*/  @!P6 ISETP.NE.U32.AND P2, PT, RZ, c[0x0][0x180], PT ;  /* 0x00006000ff00ea0c */ /* 0x000fe40003f45070 */
[----:B------:R-:W-:Y:S02]  /*4540*/  @!P6 ISETP.NE.U32.AND P1, PT, RZ, c[0x0][0x180], PT ;  /* 0x00006000ff00ea0c */ /* 0x000fe40003f25070 */
[----:B------:R-:W-:Y:S02]  /*4550*/  @!P6 ISETP.NE.U32.AND P4, PT, RZ, c[0x0][0x180], PT ;  /* 0x00006000ff00ea0c */ /* 0x000fe40003f85070 */
[----:B------:R-:W-:Y:S02]  /*4560*/  @!P6 ISETP.NE.AND.EX P3, PT, RZ, c[0x0][0x184], PT, P3 ;  /* 0x00006100ff00ea0c */ /* 0x000fe40003f65330 */
[----:B------:R-:W-:-:S02]  /*4570*/  @!P6 ISETP.NE.AND.EX P2, PT, RZ, c[0x0][0x184], PT, P2 ;  /* 0x00006100ff00ea0c */ /* 0x000fc40003f45320 */
[----:B------:R-:W-:Y:S02]  /*4580*/  @!P6 ISETP.NE.AND.EX P1, PT, RZ, c[0x0][0x184], PT, P1 ;  /* 0x00006100ff00ea0c */ /* 0x000fe40003f25310 */
[----:B------:R-:W-:Y:S02]  /*4590*/  @!P6 ISETP.NE.AND.EX P4, PT, RZ, c[0x0][0x184], PT, P4 ;  /* 0x00006100ff00ea0c */ /* 0x000fe40003f85340 */
[----:B--2---:R-:W-:Y:S01]  /*45a0*/  @!P6 FSEL R68, R48, RZ, P3 ;  /* 0x000000ff3044e208 */ /* 0x004fe20001800000 */
[----:B------:R-:W-:Y:S05]  /*45b0*/  @!P6 BRA `(.L_x_46324) ;  /* 0x000000300000e947 */ /* 0x000fea0003800000 */
[----:B0----5:R-:W-:-:S04]  /*45c0*/  FMUL.FTZ R68, R52, c[0x0][0x1ec] ;  /* 0x00007b0034447a20 */ /* 0x021fc80000410000 */
[----:B------:R-:W-:-:S04]  /*45d0*/  FMUL.FTZ R68, R218, R68 ;  /* 0x00000044da447220 */ /* 0x000fc80000410000 */
[----:B------:R-:W-:Y:S02]  /*45e0*/  @P0 FADD.FTZ R68, R48, R68 ;  /* 0x0000004430440221 */ /* 0x000fe40000010000 */
.L_x_46324:
[----:B0-----:R-:W-:Y:S05]  /*45f0*/  BSYNC B0 ;  /* 0x0000000000007941 */ /* 0x001fea0003800000 */
.L_x_46323:
[----:B------:R-:W-:Y:S01]  /*4600*/  BSSY B0, `(.L_x_46325) ;  /* 0x0000006000007945 */ /* 0x000fe20003800000 */
[----:B------:R-:W-:Y:S01]  /*4610*/  @!P6 FSEL R69, R49, RZ, P2 ;  /* 0x000000ff3145e208 */ /* 0x000fe20001000000 */
[----:B------:R-:W-:Y:S05]  /*4620*/  @!P6 BRA `(.L_x_46326) ;  /* 0x000000300000e947 */ /* 0x000fea0003800000 */
[----:B-----5:R-:W-:-:S04]  /*4630*/  FMUL.FTZ R69, R53, c[0x0][0x1ec] ;  /* 0x00007b0035457a20 */ /* 0x020fc80000410000 */
[----:B------:R-:W-:-:S04]  /*4640*/  FMUL.FTZ R69, R217, R69 ;  /* 0x00000045d9457220 */ /* 0x000fc80000410000 */
[----:B------:R-:W-:Y:S02]  /*4650*/  @P0 FADD.FTZ R69, R49, R69 ;  /* 0x0000004531450221 */ /* 0x000fe40000010000 */
.L_x_46326:
[----:B------:R-:W-:Y:S05]  /*4660*/  BSYNC B0 ;  /* 0x0000000000007941 */ /* 0x000fea0003800000 */
.L_x_46325:
[----:B------:R-:W-:Y:S01]  /*4670*/  BSSY B0, `(.L_x_46327) ;  /* 0x0000006000007945 */ /* 0x000fe20003800000 */
[----:B------:R-:W-:Y:S01]  /*4680*/  @!P6 FSEL R70, R50, RZ, P1 ;  /* 0x000000ff3246e208 */ /* 0x000fe20000800000 */
[----:B------:R-:W-:Y:S05]  /*4690*/  @!P6 BRA `(.L_x_46328) ;  /* 0x000000300000e947 */ /* 0x000fea0003800000 */
[----:B-----5:R-:W-:-:S04]  /*46a0*/  FMUL.FTZ R70, R54, c[0x0][0x1ec] ;  /* 0x00007b0036467a20 */ /* 0x020fc80000410000 */
[----:B------:R-:W-:-:S04]  /*46b0*/  FMUL.FTZ R70, R216, R70 ;  /* 0x00000046d8467220 */ /* 0x000fc80000410000 */
[----:B------:R-:W-:Y:S02]  /*46c0*/  @P0 FADD.FTZ R70, R50, R70 ;  /* 0x0000004632460221 */ /* 0x000fe40000010000 */
.L_x_46328:
[----:B------:R-:W-:Y:S05]  /*46d0*/  BSYNC B0 ;  /* 0x0000000000007941 */ /* 0x000fea0003800000 */
.L_x_46327:
[----:B------:R-:W-:Y:S01]  /*46e0*/  BSSY B0, `(.L_x_46329) ;  /* 0x0000007000007945 */ /* 0x000fe20003800000 */
[----:B------:R-:W-:Y:S01]  /*46f0*/  IMAD.WIDE.U32 R64, R66, R162, c[0x0][0x188] ;  /* 0x0000620042407625 */ /* 0x000fe200078e00a2 */
[----:B------:R-:W-:Y:S01]  /*4700*/  @!P6 FSEL R71, R51, RZ, P4 ;  /* 0x000000ff3347e208 */ /* 0x000fe20002000000 */
[----:B------:R-:W-:Y:S05]  /*4710*/  @!P6 BRA `(.L_x_46330) ;  /* 0x000000300000e947 */ /* 0x000fea0003800000 */
[----:B-----5:R-:W-:-:S04]  /*4720*/  FMUL.FTZ R71, R55, c[0x0][0x1ec] ;  /* 0x00007b0037477a20 */ /* 0x020fc80000410000 */
[----:B------:R-:W-:-:S04]  /*4730*/  FMUL.FTZ R71, R215, R71 ;  /* 0x00000047d7477220 */ /* 0x000fc80000410000 */
[----:B------:R-:W-:Y:S02]  /*4740*/  @P0 FADD.FTZ R71, R51, R71 ;  /* 0x0000004733470221 */ /* 0x000fe40000010000 */
.L_x_46330:
[----:B------:R-:W-:Y:S05]  /*4750*/  BSYNC B0 ;  /* 0x0000000000007941 */ /* 0x000fea0003800000 */
.L_x_46329:
[----:B------:R-:W-:Y:S01]  /*4760*/  IADD3 R76, R79, 0x1c0, RZ ;  /* 0x000001c04f4c7810 */ /* 0x000fe20007ffe0ff */
[----:B------:R0:W-:Y:S04]  /*4770*/  STG.E.128 [R64.64], R68 ;  /* 0x0000004440007986 */ /* 0x0001e8000c101d04 */
[----:B0-----:R-:W-:-:S05]  /*4780*/  @P0 IMAD.WIDE.U32 R64, R76, R162, c[0x0][0x180] ;  /* 0x000060004c400625 */ /* 0x001fca00078e00a2 */
[----:B------:R0:W2:Y:S01]  /*4790*/  @P0 LDG.E.128 R48, [R64.64] ;  /* 0x0000000440300981 */ /* 0x0000a2000c1e1d00 */
[----:B------:R-:W-:Y:S01]  /*47a0*/  @!P6 ISETP.NE.U32.AND P3, PT, RZ, c[0x0][0x180], PT ;  /* 0x00006000ff00ea0c */ /* 0x000fe20003f65070 */
[----:B------:R-:W-:Y:S01]  /*47b0*/  BSSY B0, `(.L_x_46331) ;  /* 0x0000010000007945 */ /* 0x000fe20003800000 */
[----:B------:R-:W-:Y:S02]  /*47c0*/  @!P6 ISETP.NE.U32.AND P2, PT, RZ, c[0x0][0x180], PT ;  /* 0x00006000ff00ea0c */ /* 0x000fe40003f45070 */
[----:B0-----:R-:W-:Y:S02]  /*47d0*/  @P5 IADD3 R64, R78, 0x1c0, RZ ;  /* 0x000001c04e405810 */ /* 0x001fe40007ffe0ff */
[----:B------:R-:W-:-:S03]  /*47e0*/  @!P6 ISETP.NE.U32.AND P1, PT, RZ, c[0x0][0x180], PT ;  /* 0x00006000ff00ea0c */ /* 0x000fc60003f25070 */
[----:B------:R-:W-:Y:S01]  /*47f0*/  @P5 IMAD.WIDE.U32 R64, R64, R162, c[0x0][0x170] ;  /* 0x00005c0040405625 */ /* 0x000fe200078e00a2 */
[----:B------:R-:W-:Y:S02]  /*4800*/  @!P6 ISETP.NE.U32.AND P4, PT, RZ, c[0x0][0x180], PT ;  /* 0x00006000ff00ea0c */ /* 0x000fe40003f85070 */
[----:B------:R-:W-:Y:S02]  /*4810*/  @!P6 ISETP.NE.AND.EX P3, PT, RZ, c[0x0][0x184], PT, P3 ;  /* 0x00006100ff00ea0c */ /* 0x000fe40003f65330 */
[----:B-----5:R2:W5:Y:S01]  /*4820*/  @P5 LDG.E.128 R52, [R64.64] ;  /* 0x0000000440345981 */ /* 0x020562000c1e1d00 */
[----:B------:R-:W-:Y:S02]  /*4830*/  @!P6 ISETP.NE.AND.EX P2, PT, RZ, c[0x0][0x184], PT, P2 ;  /* 0x00006100ff00ea0c */ /* 0x000fe40003f45320 */
[----:B------:R-:W-:Y:S02]  /*4840*/  @!P6 ISETP.NE.AND.EX P1, PT, RZ, c[0x0][0x184], PT, P1 ;  /* 0x00006100ff00ea0c */ /* 0x000fe40003f25310 */
[----:B------:R-:W-:-:S02]  /*4850*/  @!P6 ISETP.NE.AND.EX P4, PT, RZ, c[0x0][0x184], PT, P4 ;  /* 0x00006100ff00ea0c */ /* 0x000fc40003f85340 */
[----:B--2---:R-:W-:Y:S01]  /*4860*/  @!P6 FSEL R64, R48, RZ, P3 ;  /* 0x000000ff3040e208 */ /* 0x004fe20001800000 */
[----:B------:R-:W-:Y:S05]  /*4870*/  @!P6 BRA `(.L_x_46332) ;  /* 0x000000300000e947 */ /* 0x000fea0003800000 */
[----:B-----5:R-:W-:-:S04]  /*4880*/  FMUL.FTZ R64, R52, c[0x0][0x1ec] ;  /* 0x00007b0034407a20 */ /* 0x020fc80000410000 */
[----:B------:R-:W-:-:S04]  /*4890*/  FMUL.FTZ R64, R214, R64 ;  /* 0x00000040d6407220 */ /* 0x000fc80000410000 */
[----:B------:R-:W-:Y:S02]  /*48a0*/  @P0 FADD.FTZ R64, R48, R64 ;  /* 0x0000004030400221 */ /* 0x000fe40000010000 */
.L_x_46332:
[----:B------:R-:W-:Y:S05]  /*48b0*/  BSYNC B0 ;  /* 0x0000000000007941 */ /* 0x000fea0003800000 */
.L_x_46331:
[----:B------:R-:W-:Y:S01]  /*48c0*/  BSSY B0, `(.L_x_46333) ;  /* 0x0000006000007945 */ /* 0x000fe20003800000 */
[----:B------:R-:W-:Y:S01]  /*48d0*/  @!P6 FSEL R65, R49, RZ, P2 ;  /* 0x000000ff3141e208 */ /* 0x000fe20001000000 */
[----:B------:R-:W-:Y:S05]  /*48e0*/  @!P6 BRA `(.L_x_46334) ;  /* 0x000000300000e947 */ /* 0x000fea0003800000 */
[----:B-----5:R-:W-:-:S04]  /*48f0*/  FMUL.FTZ R65, R53, c[0x0][0x1ec] ;  /* 0x00007b0035417a20 */ /* 0x020fc80000410000 */
[----:B------:R-:W-:-:S04]  /*4900*/  FMUL.FTZ R65, R213, R65 ;  /* 0x00000041d5417220 */ /* 0x000fc80000410000 */
[----:B------:R-:W-:Y:S02]  /*4910*/  @P0 FADD.FTZ R65, R49, R65 ;  /* 0x0000004131410221 */ /* 0x000fe40000010000 */
.L_x_46334:
[----:B------:R-:W-:Y:S05]  /*4920*/  BSYNC B0 ;  /* 0x0000000000007941 */ /* 0x000fea0003800000 */
.L_x_46333:
[----:B------:R-:W-:Y:S01]  /*4930*/  BSSY B0, `(.L_x_46335) ;  /* 0x0000006000007945 */ /* 0x000fe20003800000 */
[----:B------:R-:W-:Y:S01]  /*4940*/  @!P6 FSEL R66, R50, RZ, P1 ;  /* 0x000000ff3242e208 */ /* 0x000fe20000800000 */
[----:B------:R-:W-:Y:S05]  /*4950*/  @!P6 BRA `(.L_x_46336) ;  /* 0x000000300000e947 */ /* 0x000fea0003800000 */
[----:B-----5:R-:W-:-:S04]  /*4960*/  FMUL.FTZ R66, R54, c[0x0][0x1ec] ;  /* 0x00007b0036427a20 */ /* 0x020fc80000410000 */
[----:B------:R-:W-:-:S04]  /*4970*/  FMUL.FTZ R66, R211, R66 ;  /* 0x00000042d3427220 */ /* 0x000fc80000410000 */
[----:B------:R-:W-:Y:S02]  /*4980*/  @P0 FADD.FTZ R66, R50, R66 ;  /* 0x0000004232420221 */ /* 0x000fe40000010000 */
.L_x_46336:
[----:B------:R-:W-:Y:S05]  /*4990*/  BSYNC B0 ;  /* 0x0000000000007941 */ /* 0x000fea0003800000 */
.L_x_46335:
[----:B------:R-:W-:Y:S01]  /*49a0*/  BSSY B0, `(.L_x_46337) ;  /* 0x0000007000007945 */ /* 0x000fe20003800000 */
[----:B------:R-:W-:Y:S01]  /*49b0*/  IMAD.WIDE.U32 R76, R76, R162, c[0x0][0x188] ;  /* 0x000062004c4c7625 */ /* 0x000fe200078e00a2 */
[----:B------:R-:W-:Y:S01]  /*49c0*/  @!P6 FSEL R67, R51, RZ, P4 ;  /* 0x000000ff3343e208 */ /* 0x000fe20002000000 */
[----:B------:R-:W-:Y:S05]  /*49d0*/  @!P6 BRA `(.L_x_46338) ;  /* 0x000000300000e947 */ /* 0x000fea0003800000 */
[----:B-----5:R-:W-:-:S04]  /*49e0*/  FMUL.FTZ R67, R55, c[0x0][0x1ec] ;  /* 0x00007b0037437a20 */ /* 0x020fc80000410000 */
[----:B------:R-:W-:-:S04]  /*49f0*/  FMUL.FTZ R67, R210, R67 ;  /* 0x00000043d2437220 */ /* 0x000fc80000410000 */
[----:B------:R-:W-:Y:S02]  /*4a00*/  @P0 FADD.FTZ R67, R51, R67 ;  /* 0x0000004333430221 */ /* 0x000fe40000010000 */
.L_x_46338:
[----:B------:R-:W-:Y:S05]  /*4a10*/  BSYNC B0 ;  /* 0x0000000000007941 */ /* 0x000fea0003800000 */
.L_x_46337:
        /* <DEDUP_REMOVED lines=9> */
[-C--:B------:R-:W-:Y:S01]  /*4ab0*/  @P5 IMAD.WIDE.U32 R76, R76, R162.reuse, c[0x0][0x170] ;  /* 0x00005c004c4c5625 */ /* 0x080fe200078e00a2 */
[----:B------:R-:W-:Y:S02]  /*4ac0*/  @!P6 ISETP.NE.U32.AND P2, PT, RZ, c[0x0][0x180], PT ;  /* 0x00006000ff00ea0c */ /* 0x000fe40003f45070 */
[----:B------:R-:W-:Y:S01]  /*4ad0*/  @!P6 ISETP.NE.AND.EX P3, PT, RZ, c[0x0][0x184], PT, P3 ;  /* 0x00006100ff00ea0c */ /* 0x000fe20003f65330 */
[----:B------:R-:W-:Y:S01]  /*4ae0*/  IMAD.WIDE.U32 R162, R79, R162, c[0x0][0x188] ;  /* 0x000062004fa27625 */ /* 0x000fe200078e00a2 */
        /* <DEDUP_REMOVED lines=9> */
.L_x_46340:
[----:B------:R-:W-:Y:S05]  /*4b80*/  BSYNC B0 ;  /* 0x0000000000007941 */ /* 0x000fea0003800000 */
.L_x_46339:
[----:B------:R-:W-:Y:S01]  /*4b90*/  BSSY B0, `(.L_x_46341) ;  /* 0x0000006000007945 */ /* 0x000fe20003800000 */
[----:B------:R-:W-:Y:S01]  /*4ba0*/  @!P6 FSEL R77, R49, RZ, P1 ;  /* 0x000000ff314de208 */ /* 0x000fe20000800000 */
[----:B------:R-:W-:Y:S05]  /*4bb0*/  @!P6 BRA `(.L_x_46342) ;  /* 0x000000300000e947 */ /* 0x000fea0003800000 */
[----:B-----5:R-:W-:-:S04]  /*4bc0*/  FMUL.FTZ R77, R53, c[0x0][0x1ec] ;  /* 0x00007b00354d7a20 */ /* 0x020fc80000410000 */
[----:B------:R-:W-:-:S04]  /*4bd0*/  FMUL.FTZ R77, R208, R77 ;  /* 0x0000004dd04d7220 */ /* 0x000fc80000410000 */
[----:B------:R-:W-:Y:S02]  /*4be0*/  @P0 FADD.FTZ R77, R49, R77 ;  /* 0x0000004d314d0221 */ /* 0x000fe40000010000 */
.L_x_46342:
[----:B------:R-:W-:Y:S05]  /*4bf0*/  BSYNC B0 ;  /* 0x0000000000007941 */ /* 0x000fea0003800000 */
.L_x_46341:
[----:B------:R-:W-:Y:S01]  /*4c00*/  BSSY B0, `(.L_x_46343) ;  /* 0x0000006000007945 */ /* 0x000fe20003800000 */
[----:B------:R-:W-:Y:S01]  /*4c10*/  @!P6 FSEL R78, R50, RZ, P4 ;  /* 0x000000ff324ee208 */ /* 0x000fe20002000000 */
[----:B------:R-:W-:Y:S05]  /*4c20*/  @!P6 BRA `(.L_x_46344) ;  /* 0x000000300000e947 */ /* 0x000fea0003800000 */
[----:B-----5:R-:W-:-:S04]  /*4c30*/  FMUL.FTZ R78, R54, c[0x0][0x1ec] ;  /* 0x00007b00364e7a20 */ /* 0x020fc80000410000 */
[----:B------:R-:W-:-:S04]  /*4c40*/  FMUL.FTZ R78, R207, R78 ;  /* 0x0000004ecf4e7220 */ /* 0x000fc80000410000 */
[----:B------:R-:W-:Y:S02]  /*4c50*/  @P0 FADD.FTZ R78, R50, R78 ;  /* 0x0000004e324e0221 */ /* 0x000fe40000010000 */
.L_x_46344:
[----:B------:R-:W-:Y:S05]  /*4c60*/  BSYNC B0 ;  /* 0x0000000000007941 */ /* 0x000fea0003800000 */
.L_x_46343:
[----:B------:R-:W-:Y:S01]  /*4c70*/  BSSY B0, `(.L_x_46345) ;  /* 0x0000006000007945 */ /* 0x000fe20003800000 */
[----:B------:R-:W-:Y:S01]  /*4c80*/  @!P6 FSEL R79, R51, RZ, P2 ;  /* 0x000000ff334fe208 */ /* 0x000fe20001000000 */
[----:B------:R-:W-:Y:S05]  /*4c90*/  @!P6 BRA `(.L_x_46346) ;  /* 0x000000300000e947 */ /* 0x000fea0003800000 */
[----:B-----5:R-:W-:-:S04]  /*4ca0*/  FMUL.FTZ R79, R55, c[0x0][0x1ec] ;  /* 0x00007b00374f7a20 */ /* 0x020fc80000410000 */
[----:B------:R-:W-:-:S04]  /*4cb0*/  FMUL.FTZ R79, R206, R79 ;  /* 0x0000004fce4f7220 */ /* 0x000fc80000410000 */
[----:B------:R-:W-:Y:S02]  /*4cc0*/  @P0 FADD.FTZ R79, R51, R79 ;  /* 0x0000004f334f0221 */ /* 0x000fe40000010000 */
.L_x_46346:
[----:B------:R-:W-:Y:S05]  /*4cd0*/  BSYNC B0 ;  /* 0x0000000000007941 */ /* 0x000fea0003800000 */
.L_x_46345:
[----:B------:R0:W-:Y:S01]  /*4ce0*/  STG.E.128 [R162.64], R76 ;  /* 0x0000004ca2007986 */ /* 0x0001e2000c101d04 */
[----:B------:R-:W-:Y:S02]  /*4cf0*/  ISETP.NE.AND P1, PT, R187, RZ, PT ;  /* 0x000000ffbb00720c */ /* 0x000fe40003f25270 */
[----:B------:R-:W-:Y:S01]  /*4d00*/  SHF.R.S32.HI R212, RZ, 0x1f, R46 ;  /* 0x0000001fffd47819 */ /* 0x000fe2000001142e */
        /* <DEDUP_REMOVED lines=66> */
.L_x_46353:
        /* <DEDUP_REMOVED lines=148> */
.L_x_46354:
[C---:B------:R-:W-:Y:S01]  /*5a70*/  @!P1 LEA R162, P0, R46.reuse, c[0x0][0x1a0], 0x2 ;  /* 0x000068002ea29a11 */ /* 0x040fe200078010ff */
[----:B01----:R-:W-:Y:S01]  /*5a80*/  FADD.FTZ R249, R187, R249 ;  /* 0x000000f9bbf97221 */ /* 0x003fe20000010000 */
[----:B------:R-:W-:Y:S02]  /*5a90*/  BSSY B0, `(.L_x_46349) ;  /* 0x0000107000007945 */ /* 0x000fe40003800000 */
[----:B------:R-:W-:Y:S02]  /*5aa0*/  @!P1 LEA.HI.X R163, R46, c[0x0][0x1a4], R212, 0x2, P0 ;  /* 0x000069002ea39a11 */ /* 0x000fe400000f14d4 */
[----:B------:R-:W-:-:S03]  /*5ab0*/  ISETP.NE.AND P0, PT, RZ, UR6, PT ;  /* 0x00000006ff007c0c */ /* 0x000fc6000bf05270 */
[----:B------:R0:W-:Y:S02]  /*5ac0*/  @!P1 STG.E [R162.64], R247 ;  /* 0x000000f7a2009986 */ /* 0x0001e4000c101904 */
[----:B0-----:R-:W-:-:S05]  /*5ad0*/  MOV R162, c[0x0][0x1e0] ;  /* 0x0000780000a27a02 */ /* 0x001fca0000000f00 */
[----:B------:R-:W-:Y:S02]  /*5ae0*/  FFMA.FTZ R249, R249, R162, c[0x0][0x228] ;  /* 0x00008a00f9f97623 */ /* 0x000fe400000100a2 */
[----:B------:R-:W-:-:S05]  /*5af0*/  FMUL.FTZ R162, R247, R247 ;  /* 0x000000f7f7a27220 */ /* 0x000fca0000410000 */
[----:B------:R-:W-:-:S05]  /*5b00*/  FSEL R162, R162, RZ, P0 ;  /* 0x000000ffa2a27208 */ /* 0x000fca0000000000 */
[----:B------:R-:W-:-:S04]  /*5b10*/  FADD.FTZ R162, R249, R162 ;  /* 0x000000a2f9a27221 */ /* 0x000fc80000010000 */
[----:B------:R0:W1:Y:S02]  /*5b20*/  MUFU.RSQ R187, R162 ;  /* 0x000000a200bb7308 */ /* 0x0000640000001400 */
[----:B0-----:R-:W-:-:S04]  /*5b30*/  @!P1 LEA R162, P2, R46, c[0x0][0x1a8], 0x2 ;  /* 0x00006a002ea29a11 */ /* 0x001fc800078410ff */
[----:B------:R-:W-:-:S05]  /*5b40*/  @!P1 LEA.HI.X R163, R46, c[0x0][0x1ac], R212, 0x2, P2 ;  /* 0x00006b002ea39a11 */ /* 0x000fca00010f14d4 */
[----:B-1----:R0:W-:Y:S01]  /*5b50*/  @!P1 STG.E [R162.64], R187 ;  /* 0x000000bba2009986 */ /* 0x0021e2000c101904 */
[----:B------:R-:W-:-:S13]  /*5b60*/  ISETP.GE.AND P1, PT, R182, 0x1, PT ;  /* 0x00000001b600780c */ /* 0x000fda0003f26270 */
[----:B------:R-:W-:Y:S05]  /*5b70*/  @!P1 BRA `(.L_x_46350) ;  /* 0x00000f8000009947 */ /* 0x000fea0003800000 */
[----:B0-----:R-:W0:Y:S01]  /*5b80*/  S2R R249, SR_TID.X ;  /* 0x0000000000f97919 */ /* 0x001e220000002100 */
[----:B------:R-:W-:Y:S02]  /*5b90*/  IADD3 R182, R182, -0x1, RZ ;  /* 0xffffffffb6b67810 */ /* 0x000fe40007ffe0ff */
[----:B------:R-:W-:Y:S01]  /*5ba0*/  FSEL R212, R247, RZ, !P0 ;  /* 0x000000fff7d47208 */ /* 0x000fe20004000000 */
[----:B------:R-:W-:Y:S02]  /*5bb0*/  HFMA2.MMA R247, -RZ, RZ, 0, 9.5367431640625e-07 ;  /* 0x00000010fff77435 */ /* 0x000fe400000001ff */
        /* <DEDUP_REMOVED lines=10> */
[----:B------:R-:W-:Y:S01]  /*5c60*/  FMUL.FTZ R118, R187, R118 ;  /* 0x00000076bb767220 */ /* 0x000fe20000410000 */
[----:B0-----:R-:W-:Y:S01]  /*5c70*/  LOP3.LUT R249, R249, 0x1f, RZ, 0xc0, !PT ;  /* 0x0000001ff9f97812 */ /* 0x001fe200078ec0ff */
[----:B------:R-:W-:-:S02]  /*5c80*/  FFMA.FTZ R119, R202, R119, R120 ;  /* 0x00000077ca777223 */ /* 0x000fc40000010078 */
[----:B------:R-:W-:Y:S01]  /*5c90*/  FFMA.FTZ R118, R203, R118, R2 ;  /* 0x00000076cb767223 */ /* 0x000fe20000010002 */
[----:B------:R-:W-:Y:S01]  /*5ca0*/  LEA.HI.SX32 R182, R182, R249, 0x1e ;  /* 0x000000f9b6b67211 */ /* 0x000fe200078ff2ff */
[----:B------:R-:W-:Y:S02]  /*5cb0*/  FFMA.FTZ R117, R204, R117, R47 ;  /* 0x00000075cc757223 */ /* 0x000fe4000001002f */
[----:B------:R-:W-:Y:S02]  /*5cc0*/  FFMA.FTZ R116, R205, R116, R0 ;  /* 0x00000074cd747223 */ /* 0x000fe40000010000 */
[----:B------:R-:W-:-:S04]  /*5cd0*/  IMAD.WIDE.U32 R162, R182, R247, c[0x0][0x208] ;  /* 0x00008200b6a27625 */ /* 0x000fc800078e00f7 */
[C---:B------:R-:W-:Y:S01]  /*5ce0*/  FADD.FTZ R115, -R212.reuse, R115 ;  /* 0x00000073d4737221 */ /* 0x040fe20000010100 */
[----:B------:R0:W-:Y:S01]  /*5cf0*/  STG.E.128 [R162.64], R116 ;  /* 0x00000074a2007986 */ /* 0x0001e2000c101d04 */
        /* <DEDUP_REMOVED lines=8> */
[----:B------:R-:W-:Y:S01]  /*5d80*/  FFMA.FTZ R114, R199, R114, R4 ;  /* 0x00000072c7727223 */ /* 0x000fe20000010004 */
[----:B0-----:R-:W-:Y:S01]  /*5d90*/  IADD3 R116, R182, 0x20, RZ ;  /* 0x00000020b6747810 */ /* 0x001fe20007ffe0ff */
[----:B------:R-:W-:Y:S02]  /*5da0*/  FFMA.FTZ R113, R200, R113, R121 ;  /* 0x00000071c8717223 */ /* 0x000fe40000010079 */
[----:B------:R-:W-:-:S02]  /*5db0*/  FFMA.FTZ R112, R201, R112, R3 ;  /* 0x00000070c9707223 */ /* 0x000fc40000010003 */
        /* <DEDUP_REMOVED lines=72> */
[C---:B0-----:R-:W-:Y:S02]  /*6240*/  FADD.FTZ R96, -R212.reuse, R94 ;  /* 0x0000005ed4607221 */ /* 0x041fe40000010100 */
[----:B------:R-:W-:-:S02]  /*6250*/  FADD.FTZ R97, -R212, R95 ;  /* 0x0000005fd4617221 */ /* 0x000fc40000010100 */
[----:B------:R-:W-:Y:S01]  /*6260*/  FADD.FTZ R94, -R212, R60 ;  /* 0x0000003cd45e7221 */ /* 0x000fe20000010100 */
[----:B------:R-:W-:Y:S01]  /*6270*/  IADD3 R60, R182, 0xc0, RZ ;  /* 0x000000c0b63c7810 */ /* 0x000fe20007ffe0ff */
[C---:B------:R-:W-:Y:S02]  /*6280*/  FADD.FTZ R98, -R212.reuse, R56 ;  /* 0x00000038d4627221 */ /* 0x040fe40000010100 */
[C---:B------:R-:W-:Y:S02]  /*6290*/  FADD.FTZ R99, -R212.reuse, R57 ;  /* 0x00000039d4637221 */ /* 0x040fe40000010100 */
[C---:B------:R-:W-:Y:S02]  /*62a0*/  FADD.FTZ R100, -R212.reuse, R58 ;  /* 0x0000003ad4647221 */ /* 0x040fe40000010100 */
[----:B------:R-:W-:Y:S02]  /*62b0*/  FADD.FTZ R101, -R212, R59 ;  /* 0x0000003bd4657221 */ /* 0x000fe40000010100 */
[----:B------:R-:W-:-:S02]  /*62c0*/  FMUL.FTZ R56, R187, R92 ;  /* 0x0000005cbb387220 */ /* 0x000fc40000410000 */
[C---:B------:R-:W-:Y:S02]  /*62d0*/  FMUL.FTZ R59, R187.reuse, R97 ;  /* 0x00000061bb3b7220 */ /* 0x040fe40000410000 */
[C---:B------:R-:W-:Y:S02]  /*62e0*/  FMUL.FTZ R58, R187.reuse, R96 ;  /* 0x00000060bb3a7220 */ /* 0x040fe40000410000 */
[----:B------:R-:W-:Y:S02]  /*62f0*/  FMUL.FTZ R57, R187, R93 ;  /* 0x0000005dbb397220 */ /* 0x000fe40000410000 */
[----:B------:R-:W-:Y:S02]  /*6300*/  FADD.FTZ R95, -R212, R61 ;  /* 0x0000003dd45f7221 */ /* 0x000fe40000010100 */
[----:B------:R-:W-:Y:S02]  /*6310*/  FFMA.FTZ R59, R176, R59, R132 ;  /* 0x0000003bb03b7223 */ /* 0x000fe40000010084 */
[----:B------:R-:W-:-:S02]  /*6320*/  FFMA.FTZ R58, R177, R58, R14 ;  /* 0x0000003ab13a7223 */ /* 0x000fc4000001000e */
        /* <DEDUP_REMOVED lines=8> */
[----:B------:R-:W-:Y:S02]  /*63b0*/  FMUL.FTZ R97, R187, R81 ;  /* 0x00000051bb617220 */ /* 0x000fe40000410000 */
[----:B------:R-:W-:-:S02]  /*63c0*/  FADD.FTZ R84, -R212, R84 ;  /* 0x00000054d4547221 */ /* 0x000fc40000010100 */
[C---:B------:R-:W-:Y:S02]  /*63d0*/  FADD.FTZ R85, -R212.reuse, R85 ;  /* 0x00000055d4557221 */ /* 0x040fe40000010100 */
[C---:B------:R-:W-:Y:S02]  /*63e0*/  FADD.FTZ R86, -R212.reuse, R86 ;  /* 0x00000056d4567221 */ /* 0x040fe40000010100 */
[----:B------:R-:W-:Y:S02]  /*63f0*/  FADD.FTZ R87, -R212, R87 ;  /* 0x00000057d4577221 */ /* 0x000fe40000010100 */
[C---:B------:R-:W-:Y:S01]  /*6400*/  FMUL.FTZ R81, R187.reuse, R72 ;  /* 0x00000048bb517220 */ /* 0x040fe20000410000 */
[----:B------:R-:W-:Y:S01]  /*6410*/  IADD3 R72, R182, 0xe0, RZ ;  /* 0x000000e0b6487810 */ /* 0x000fe20007ffe0ff */
[C---:B0-----:R-:W-:Y:S02]  /*6420*/  FMUL.FTZ R56, R187.reuse, R88 ;  /* 0x00000058bb387220 */ /* 0x041fe40000410000 */
[----:B------:R-:W-:-:S02]  /*6430*/  FMUL.FTZ R61, R187, R95 ;  /* 0x0000005fbb3d7220 */ /* 0x000fc40000410000 */
[C---:B------:R-:W-:Y:S02]  /*6440*/  FADD.FTZ R82, -R212.reuse, R82 ;  /* 0x00000052d4527221 */ /* 0x040fe40000010100 */
[C---:B------:R-:W-:Y:S02]  /*6450*/  FADD.FTZ R83, -R212.reuse, R83 ;  /* 0x00000053d4537221 */ /* 0x040fe40000010100 */
[----:B------:R-:W-:Y:S02]  /*6460*/  FADD.FTZ R73, -R212, R73 ;  /* 0x00000049d4497221 */ /* 0x000fe40000010100 */
[C---:B------:R-:W-:Y:S02]  /*6470*/  FMUL.FTZ R95, R187.reuse, R80 ;  /* 0x00000050bb5f7220 */ /* 0x040fe40000410000 */
[----:B------:R-:W-:Y:S01]  /*6480*/  FMUL.FTZ R88, R187, R74 ;  /* 0x0000004abb587220 */ /* 0x000fe20000410000 */
[----:B------:R-:W-:Y:S01]  /*6490*/  IADD3 R74, R182, 0x100, RZ ;  /* 0x00000100b64a7810 */ /* 0x000fe20007ffe0ff */
        /* <DEDUP_REMOVED lines=13> */
[C---:B------:R-:W-:Y:S01]  /*6570*/  FMUL.FTZ R80, R187.reuse, R76 ;  /* 0x0000004cbb507220 */ /* 0x040fe20000410000 */
[----:B------:R-:W-:Y:S01]  /*6580*/  IADD3 R76, R182, 0x120, RZ ;  /* 0x00000120b64c7810 */ /* 0x000fe20007ffe0ff */
[----:B------:R-:W-:Y:S02]  /*6590*/  FADD.FTZ R212, -R212, R79 ;  /* 0x0000004fd4d47221 */ /* 0x000fe40000010100 */
[C---:B------:R-:W-:Y:S02]  /*65a0*/  FMUL.FTZ R60, R187.reuse, R94 ;  /* 0x0000005ebb3c7220 */ /* 0x040fe40000410000 */
[C---:B------:R-:W-:Y:S02]  /*65b0*/  FMUL.FTZ R62, R187.reuse, R62 ;  /* 0x0000003ebb3e7220 */ /* 0x040fe40000410000 */
[C---:B------:R-:W-:Y:S02]  /*65c0*/  FMUL.FTZ R63, R187.reuse, R63 ;  /* 0x0000003fbb3f7220 */ /* 0x040fe40000410000 */
[C---:B------:R-:W-:Y:S01]  /*65d0*/  FMUL.FTZ R91, R187.reuse, R78 ;  /* 0x0000004ebb5b7220 */ /* 0x040fe20000410000 */
[----:B------:R-:W-:Y:S01]  /*65e0*/  IADD3 R78, R182, 0x140, RZ ;  /* 0x00000140b64e7810 */ /* 0x000fe20007ffe0ff */
        /* <DEDUP_REMOVED lines=24> */
[C---:B------:R-:W-:Y:S01]  /*6770*/  FMUL.FTZ R82, R187.reuse, R68 ;  /* 0x00000044bb527220 */ /* 0x040fe20000410000 */
[----:B------:R-:W-:Y:S01]  /*6780*/  STG.E.128 [R74.64], R60 ;  /* 0x0000003c4a007986 */ /* 0x000fe2000c101d04 */
        /* <DEDUP_REMOVED lines=16> */
[C---:B------:R-:W-:Y:S01]  /*6890*/  FMUL.FTZ R98, R187.reuse, R98 ;  /* 0x00000062bb627220 */ /* 0x040fe20000410000 */
[C---:B------:R-:W-:Y:S01]  /*68a0*/  IADD3 R80, R182.reuse, 0x1a0, RZ ;  /* 0x000001a0b6507810 */ /* 0x040fe20007ffe0ff */
[C---:B------:R-:W-:Y:S02]  /*68b0*/  FMUL.FTZ R99, R187.reuse, R99 ;  /* 0x00000063bb637220 */ /* 0x040fe40000410000 */
[C---:B------:R-:W-:Y:S01]  /*68c0*/  FMUL.FTZ R100, R187.reuse, R100 ;  /* 0x00000064bb647220 */ /* 0x040fe20000410000 */
[----:B-1----:R-:W-:Y:S01]  /*68d0*/  IADD3 R76, R182, 0x160, RZ ;  /* 0x00000160b64c7810 */ /* 0x002fe20007ffe0ff */
[----:B------:R-:W-:Y:S02]  /*68e0*/  FMUL.FTZ R101, R187, R101 ;  /* 0x00000065bb657220 */ /* 0x000fe40000410000 */
[----:B------:R-:W-:Y:S01]  /*68f0*/  FFMA.FTZ R64, R40, R82, R27 ;  /* 0x0000005228407223 */ /* 0x000fe2000001001b */
[C---:B------:R-:W-:Y:S01]  /*6900*/  IADD3 R82, R182.reuse, 0x1c0, RZ ;  /* 0x000001c0b6527810 */ /* 0x040fe20007ffe0ff */
[----:B------:R-:W-:Y:S01]  /*6910*/  FFMA.FTZ R73, R165, R84, R149 ;  /* 0x00000054a5497223 */ /* 0x000fe20000010095 */
[----:B------:R-:W-:Y:S01]  /*6920*/  IADD3 R84, R182, 0x1e0, RZ ;  /* 0x000001e0b6547810 */ /* 0x000fe20007ffe0ff */
[----:B------:R-:W-:-:S02]  /*6930*/  FMUL.FTZ R212, R187, R212 ;  /* 0x000000d4bbd47220 */ /* 0x000fc40000410000 */
[----:B------:R-:W-:Y:S02]  /*6940*/  FFMA.FTZ R59, R156, R92, R142 ;  /* 0x0000005c9c3b7223 */ /* 0x000fe4000001008e */
[----:B------:R-:W-:Y:S01]  /*6950*/  FFMA.FTZ R58, R37, R88, R24 ;  /* 0x00000058253a7223 */ /* 0x000fe20000010018 */
[----:B0-----:R-:W-:Y:S01]  /*6960*/  IADD3 R78, R182, 0x180, RZ ;  /* 0x00000180b64e7810 */ /* 0x001fe20007ffe0ff */
        /* <DEDUP_REMOVED lines=19> */
[----:B------:R-:W-:-:S04]  /*6aa0*/  IMAD.WIDE.U32 R82, R82, R247, c[0x0][0x208] ;  /* 0x0000820052527625 */ /* 0x000fc800078e00f7 */
[----:B------:R-:W-:Y:S01]  /*6ab0*/  FFMA.FTZ R75, R166, R212, R150 ;  /* 0x000000d4a64b7223 */ /* 0x000fe20000010096 */
[----:B------:R0:W-:Y:S01]  /*6ac0*/  STG.E.128 [R82.64], R68 ;  /* 0x0000004452007986 */ /* 0x0001e2000c101d04 */
[----:B------:R-:W-:Y:S02]  /*6ad0*/  FFMA.FTZ R74, R45, R91, R32 ;  /* 0x0000005b2d4a7223 */ /* 0x000fe40000010020 */
[----:B------:R-:W-:-:S05]  /*6ae0*/  IMAD.WIDE.U32 R84, R84, R247, c[0x0][0x208] ;  /* 0x0000820054547625 */ /* 0x000fca00078e00f7 */
[----:B------:R0:W-:Y:S02]  /*6af0*/  STG.E.128 [R84.64], R72 ;  /* 0x0000004854007986 */ /* 0x0001e4000c101d04 */
.L_x_46350:
[----:B0-----:R-:W-:Y:S05]  /*6b00*/  BSYNC B0 ;  /* 0x0000000000007941 */ /* 0x001fea0003800000 */
.L_x_46349:
[----:B------:R-:W-:-:S04]  /*6b10*/  MOV R57, c[0x0][0x160] ;  /* 0x0000580000397a02 */ /* 0x000fc80000000f00 */
[----:B------:R-:W-:-:S04]  /*6b20*/  LEA R46, R57, R46, 0x2 ;  /* 0x0000002e392e7211 */ /* 0x000fc800078e10ff */
[----:B------:R-:W-:-:S13]  /*6b30*/  ISETP.GE.AND P0, PT, R46, c[0x0][0x164], PT ;  /* 0x000059002e007a0c */ /* 0x000fda0003f06270 */
[----:B-----5:R-:W-:Y:S01]  /*6b40*/  @P0 CALL.REL.NOINC `(.L_x_46351) ;  /* 0x0000001000000944 */ /* 0x020fe20003c00000 */
[----:B------:R-:W-:Y:S05]  /*6b50*/  BRA `(.L_x_46352) ;  /* 0xffffb2f000007947 */ /* 0x000fea000383ffff */
.L_x_46351:
[----:B------:R-:W-:Y:S05]  /*6b60*/  EXIT ;  /* 0x000000000000794d */ /* 0x000fea0003800000 */
.L_x_46347:
[----:B------:R-:W-:Y:S01]  /*6b70*/  HFMA2.MMA R187, -RZ, RZ, 0, 5.9604644775390625e-08 ;  /* 0x00000001ffbb7435 */ /* 0x000fe200000001ff */
[----:B------:R-:W-:Y:S02]  /*6b80*/  MOV R249, R247 ;  /* 0x000000f700f97202 */ /* 0x000fe40000000f00 */
[----:B------:R-:W-:Y:S02]  /*6b90*/  MOV R163, 0xffffffff ;  /* 0xffffffff00a37802 */ /* 0x000fe40000000f00 */
[----:B------:R-:W-:Y:S02]  /*6ba0*/  MOV R162, 0x6bc0 ;  /* 0x00006bc000a27802 */ /* 0x000fe40000000f00 */
[----:B-----5:R-:W-:Y:S05]  /*6bb0*/  CALL.REL.NOINC `($__internal_135_$__cuda_sm70_shflsync_bfly_p) ;  /* 0x00000b3000007944 */ /* 0x020fea0003c00000 */
[----:B01---5:R-:W-:Y:S05]  /*6bc0*/  BRA `(.L_x_46353) ;  /* 0xffffe56000007947 */ /* 0x023fea000383ffff */
.L_x_46348:
[----:B------:R-:W-:Y:S01]  /*6bd0*/  HFMA2.MMA R187, -RZ, RZ, 0, 1.1920928955078125e-07 ;  /* 0x00000002ffbb7435 */ /* 0x000fe200000001ff */
[----:B------:R-:W-:Y:S02]  /*6be0*/  MOV R249, R247 ;  /* 0x000000f700f97202 */ /* 0x000fe40000000f00 */
[----:B------:R-:W-:Y:S02]  /*6bf0*/  MOV R163, 0xffffffff ;  /* 0xffffffff00a37802 */ /* 0x000fe40000000f00 */
[----:B------:R-:W-:-:S02]  /*6c00*/  MOV R162, 0x6c20 ;  /* 0x00006c2000a27802 */ /* 0x000fc40000000f00 */
[----:B-----5:R-:W-:Y:S05]  /*6c10*/  CALL.REL.NOINC `($__internal_135_$__cuda_sm70_shflsync_bfly_p) ;  /* 0x00000ad000007944 */ /* 0x020fea0003c00000 */
[----:B-1----:R-:W-:Y:S01]  /*6c20*/  FADD.FTZ R247, R247, R187 ;  /* 0x000000bbf7f77221 */ /* 0x002fe20000010000 */
[----:B------:R-:W-:Y:S01]  /*6c30*/  HFMA2.MMA R187, -RZ, RZ, 0, 2.384185791015625e-07 ;  /* 0x00000004ffbb7435 */ /* 0x000fe200000001ff */
[----:B------:R-:W-:-:S02]  /*6c40*/  MOV R163, 0xffffffff ;  /* 0xffffffff00a37802 */ /* 0x000fc40000000f00 */
[----:B------:R-:W-:Y:S02]  /*6c50*/  MOV R162, 0x6c80 ;  /* 0x00006c8000a27802 */ /* 0x000fe40000000f00 */
[----:B------:R-:W-:Y:S02]  /*6c60*/  MOV R249, R247 ;  /* 0x000000f700f97202 */ /* 0x000fe40000000f00 */
[----:B0----5:R-:W-:Y:S05]  /*6c70*/  CALL.REL.NOINC `($__internal_135_$__cuda_sm70_shflsync_bfly_p) ;  /* 0x00000a7000007944 */ /* 0x021fea0003c00000 */
[----:B-1----:R-:W-:Y:S01]  /*6c80*/  FADD.FTZ R247, R247, R187 ;  /* 0x000000bbf7f77221 */ /* 0x002fe20000010000 */
[----:B------:R-:W-:Y:S01]  /*6c90*/  HFMA2.MMA R187, -RZ, RZ, 0, 4.76837158203125e-07 ;  /* 0x00000008ffbb7435 */ /* 0x000fe200000001ff */
[----:B------:R-:W-:Y:S02]  /*6ca0*/  MOV R163, 0xffffffff ;  /* 0xffffffff00a37802 */ /* 0x000fe40000000f00 */
[----:B------:R-:W-:Y:S02]  /*6cb0*/  MOV R162, 0x6ce0 ;  /* 0x00006ce000a27802 */ /* 0x000fe40000000f00 */
[----:B------:R-:W-:Y:S02]  /*6cc0*/  MOV R249, R247 ;  /* 0x000000f700f97202 */ /* 0x000fe40000000f00 */
[----:B0----5:R-:W-:Y:S05]  /*6cd0*/  CALL.REL.NOINC `($__internal_135_$__cuda_sm70_shflsync_bfly_p) ;  /* 0x00000a1000007944 */ /* 0x021fea0003c00000 */
[----:B-1----:R-:W-:Y:S01]  /*6ce0*/  FADD.FTZ R247, R247, R187 ;  /* 0x000000bbf7f77221 */ /* 0x002fe20000010000 */
[----:B------:R-:W-:Y:S01]  /*6cf0*/  HFMA2.MMA R187, -RZ, RZ, 0, 9.5367431640625e-07 ;  /* 0x00000010ffbb7435 */ /* 0x000fe200000001ff */
[----:B------:R-:W-:-:S02]  /*6d00*/  MOV R163, 0xffffffff ;  /* 0xffffffff00a37802 */ /* 0x000fc40000000f00 */
[----:B------:R-:W-:Y:S02]  /*6d10*/  MOV R162, 0x6d40 ;  /* 0x00006d4000a27802 */ /* 0x000fe40000000f00 */
[----:B------:R-:W-:Y:S02]  /*6d20*/  MOV R249, R247 ;  /* 0x000000f700f97202 */ /* 0x000fe40000000f00 */
[----:B0----5:R-:W-:Y:S05]  /*6d30*/  CALL.REL.NOINC `($__internal_135_$__cuda_sm70_shflsync_bfly_p) ;  /* 0x000009b000007944 */ /* 0x021fea0003c00000 */
[----:B-1----:R-:W-:Y:S01]  /*6d40*/  FADD.FTZ R247, R247, R187 ;  /* 0x000000bbf7f77221 */ /* 0x002fe20000010000 */
[----:B------:R-:W-:-:S03]  /*6d50*/  HFMA2.MMA R187, -RZ, RZ, 0, 5.9604644775390625e-08 ;  /* 0x00000001ffbb7435 */ /* 0x000fc600000001ff */
[----:B------:R-:W-:-:S04]  /*6d60*/  FMUL.FTZ R247, R247, c[0x0][0x1e0] ;  /* 0x00007800f7f77a20 */ /* 0x000fc80000410000 */
[C---:B------:R-:W-:Y:S02]  /*6d70*/  FADD.FTZ R162, -R247.reuse, R116 ;  /* 0x00000074f7a27221 */ /* 0x040fe40000010100 */
[C---:B------:R-:W-:Y:S02]  /*6d80*/  FADD.FTZ R163, -R247.reuse, R117 ;  /* 0x00000075f7a37221 */ /* 0x040fe40000010100 */
[----:B------:R-:W-:Y:S02]  /*6d90*/  FFMA.FTZ R162, R162, R162, RZ ;  /* 0x000000a2a2a27223 */ /* 0x000fe400000100ff */
[----:B------:R-:W-:Y:S02]  /*6da0*/  FADD.FTZ R249, -R247, R79 ;  /* 0x0000004ff7f97221 */ /* 0x000fe40000010100 */
        /* <DEDUP_REMOVED lines=126> */
[----:B0----5:R-:W-:Y:S05]  /*7590*/  CALL.REL.NOINC `($__internal_135_$__cuda_sm70_shflsync_bfly_p) ;  /* 0x0000015000007944 */ /* 0x021fea0003c00000 */
[----:B-1----:R-:W-:Y:S01]  /*75a0*/  FADD.FTZ R249, R249, R187 ;  /* 0x000000bbf9f97221 */ /* 0x002fe20000010000 */
[----:B------:R-:W-:Y:S01]  /*75b0*/  HFMA2.MMA R187, -RZ, RZ, 0, 1.1920928955078125e-07 ;  /* 0x00000002ffbb7435 */ /* 0x000fe200000001ff */
[----:B------:R-:W-:Y:S02]  /*75c0*/  MOV R163, 0xffffffff ;  /* 0xffffffff00a37802 */ /* 0x000fe40000000f00 */
[----:B------:R-:W-:-:S03]  /*75d0*/  MOV R162, 0x75f0 ;  /* 0x000075f000a27802 */ /* 0x000fc60000000f00 */
[----:B0----5:R-:W-:Y:S05]  /*75e0*/  CALL.REL.NOINC `($__internal_135_$__cuda_sm70_shflsync_bfly_p) ;  /* 0x0000010000007944 */ /* 0x021fea0003c00000 */
[----:B-1----:R-:W-:Y:S01]  /*75f0*/  FADD.FTZ R249, R249, R187 ;  /* 0x000000bbf9f97221 */ /* 0x002fe20000010000 */
[----:B------:R-:W-:Y:S01]  /*7600*/  HFMA2.MMA R187, -RZ, RZ, 0, 2.384185791015625e-07 ;  /* 0x00000004ffbb7435 */ /* 0x000fe200000001ff */
[----:B------:R-:W-:Y:S02]  /*7610*/  MOV R163, 0xffffffff ;  /* 0xffffffff00a37802 */ /* 0x000fe40000000f00 */
[----:B------:R-:W-:-:S03]  /*7620*/  MOV R162, 0x7640 ;  /* 0x0000764000a27802 */ /* 0x000fc60000000f00 */
[----:B0----5:R-:W-:Y:S05]  /*7630*/  CALL.REL.NOINC `($__internal_135_$__cuda_sm70_shflsync_bfly_p) ;  /* 0x000000b000007944 */ /* 0x021fea0003c00000 */
[----:B-1----:R-:W-:Y:S01]  /*7640*/  FADD.FTZ R249, R249, R187 ;  /* 0x000000bbf9f97221 */ /* 0x002fe20000010000 */
[----:B------:R-:W-:Y:S01]  /*7650*/  HFMA2.MMA R187, -RZ, RZ, 0, 4.76837158203125e-07 ;  /* 0x00000008ffbb7435 */ /* 0x000fe200000001ff */
[----:B------:R-:W-:-:S02]  /*7660*/  MOV R163, 0xffffffff ;  /* 0xffffffff00a37802 */ /* 0x000fc40000000f00 */
[----:B------:R-:W-:-:S03]  /*7670*/  MOV R162, 0x7690 ;  /* 0x0000769000a27802 */ /* 0x000fc60000000f00 */
[----:B0----5:R-:W-:Y:S05]  /*7680*/  CALL.REL.NOINC `($__internal_135_$__cuda_sm70_shflsync_bfly_p) ;  /* 0x0000006000007944 */ /* 0x021fea0003c00000 */
[----:B-1----:R-:W-:Y:S01]  /*7690*/  FADD.FTZ R249, R249, R187 ;  /* 0x000000bbf9f97221 */ /* 0x002fe20000010000 */
[----:B------:R-:W-:Y:S01]  /*76a0*/  HFMA2.MMA R187, -RZ, RZ, 0, 9.5367431640625e-07 ;  /* 0x00000010ffbb7435 */ /* 0x000fe200000001ff */
[----:B------:R-:W-:Y:S02]  /*76b0*/  MOV R163, 0xffffffff ;  /* 0xffffffff00a37802 */ /* 0x000fe40000000f00 */
[----:B------:R-:W-:-:S03]  /*76c0*/  MOV R162, 0x76e0 ;  /* 0x000076e000a27802 */ /* 0x000fc60000000f00 */
[----:B0----5:R-:W-:Y:S05]  /*76d0*/  CALL.REL.NOINC `($__internal_135_$__cuda_sm70_shflsync_bfly_p) ;  /* 0x0000001000007944 */ /* 0x021fea0003c00000 */
[----:B01---5:R-:W-:Y:S05]  /*76e0*/  BRA `(.L_x_46354) ;  /* 0xffffe38000007947 */ /* 0x023fea000383ffff */
        .weak           $__internal_135_$__cuda_sm70_shflsync_bfly_p
        .type           $__internal_135_$__cuda_sm70_shflsync_bfly_p,@function
        .size           $__internal_135_$__cuda_sm70_shflsync_bfly_p,(.L_x_57175 - $__internal_135_$__cuda_sm70_shflsync_bfly_p)
$__internal_135_$__cuda_sm70_shflsync_bfly_p:
[----:B------:R0:W-:Y:S01]  /*76f0*/  STL [R1+0x50], R0 ;  /* 0x0000500001007387 */ /* 0x0001e20000100800 */
[----:B------:R-:W-:Y:S04]  /*7700*/  WARPSYNC R163 ;  /* 0x000000a300007348 */ /* 0x000fe80003800000 */
[----:B0-----:R-:W-:-:S07]  /*7710*/  HFMA2.MMA R0, -RZ, RZ, 0, 1.847743988037109375e-06 ;  /* 0x0000001fff007435 */ /* 0x001fce00000001ff */
[----:B------:R0:W1:Y:S04]  /*7720*/  SHFL.BFLY PT, R187, R249, R187, R0 ;  /* 0x0c0000bbf9bb7389 */ /* 0x00006800000e0000 */
[----:B0-----:R0:W5:Y:S01]  /*7730*/  LDL.LU R0, [R1+0x50] ;  /* 0x0000500001007983 */ /* 0x0011620000300800 */
[----:B------:R-:W-:-:S04]  /*7740*/  MOV R163, 0x0 ;  /* 0x0000000000a37802 */ /* 0x000fc80000000f00 */
[----:B------:R-:W-:Y:S05]  /*7750*/  RET.REL.NODEC R162 `(_ZN10layer_norm13ln_fwd_kernelINS_13Kernel_traitsI6__halfffffjLj2048ELj1ELj4ELj1ELj16ENS_18Kernel_traits_baseILj2048ES2_ffffjLj128EEEEELb0ELb1ELb1ELb1EEEvNS_9FwdParamsE) ;  /* 0xffff88a0a2007950 */ /* 0x000fea0003c3ffff */
.L_x_46355:
        /* <DEDUP_REMOVED lines=10> */
.L_x_57175:


//--------------------- .text._ZN10layer_norm13ln_fwd_kernelINS_13Kernel_traitsI6__halfffffjLj2048ELj1ELj4ELj1ELj16ENS_18Kernel_traits_baseILj2048ES2_ffffjLj128EEEEELb1ELb0ELb0ELb0EEEvNS_9FwdParamsE --------------------------
	.section	.text._ZN10layer_norm13ln_fwd_kernelINS_13Kernel_traitsI6__halfffffjLj2048ELj1ELj4ELj1ELj16ENS_18Kernel_traits_baseILj2048ES2_ffffjLj128EEEEELb1ELb0ELb0ELb0EEEvNS_9FwdParamsE,"ax",@progbits
	.sectioninfo	@"SHI_REGISTERS=226"
	.align	128
        .global         _ZN10layer_norm13ln_fwd_kernelINS_13Kernel_traitsI6__halfffffjLj2048ELj1ELj4ELj1ELj16ENS_18Kernel_traits_baseILj2048ES2_ffffjLj128EEEEELb1ELb0ELb0ELb0EEEvNS_9FwdParamsE
        .type           _ZN10layer_norm13ln_fwd_kernelINS_13Kernel_traitsI6__halfffffjLj2048ELj1ELj4ELj1ELj16ENS_18Kernel_traits_baseILj2048ES2_ffffjLj128EEEEELb1ELb0ELb0ELb0EEEvNS_9FwdParamsE,@function
        .size           _ZN10layer_norm13ln_fwd_kernelINS_13Kernel_traitsI6__halfffffjLj2048ELj1ELj4ELj1ELj16ENS_18Kernel_traits_baseILj2048ES2_ffffjLj128EEEEELb1ELb0ELb0ELb0EEEvNS_9FwdParamsE,(.L_x_57176 - _ZN10layer_norm13ln_fwd_kernelINS_13Kernel_traitsI6__halfffffjLj2048ELj1ELj4ELj1ELj16ENS_18Kernel_traits_baseILj2048ES2_ffffjLj128EEEEELb1ELb0ELb0ELb0EEEvNS_9FwdParamsE)
        .other          _ZN10layer_norm13ln_fwd_kernelINS_13Kernel_traitsI6__halfffffjLj2048ELj1ELj4ELj1ELj16ENS_18Kernel_traits_baseILj2048ES2_ffffjLj128EEEEELb1ELb0ELb0ELb0EEEvNS_9FwdParamsE,@"STO_CUDA_ENTRY STV_DEFAULT"
_ZN10layer_norm13ln_fwd_kernelINS_13Kernel_traitsI6__halfffffjLj2048ELj1ELj4ELj1ELj16ENS_18Kernel_traits_baseILj2048ES2_ffffjLj128EEEEELb1ELb0ELb0ELb0EEEvNS_9FwdParamsE:
.text._ZN10layer_norm13ln_fwd_kernelINS_13Kernel_traitsI6__halfffffjLj2048ELj1ELj4ELj1ELj16ENS_18Kernel_traits_baseILj2048ES2_ffffjLj128EEEEELb1ELb0ELb0ELb0EEEvNS_9FwdParamsE:
        /* <DEDUP_REMOVED lines=85> */
[----:B------:R-:W-:-:S05]  /*0550*/  IMAD.WIDE.U32 R2, R54, R3, c[0x0][0x1b0] ;  /* 0x00006c0036027625 */ /* 0x000fca00078e0003 */
[----:B------:R0:W5:Y:S07]  /*0560*/  LDG.E.64 R12, [R2.64] ;  /* 0x00000006020c7981 */ /* 0x00016e000c1e1b00 */
[----:B------:R-:W-:-:S04]  /*0570*/  @P1 LEA R4, P2, R54, c[0x0][0x218], 0x3 ;  /* 0x0000860036041a11 */ /* 0x000fc800078418ff */
[----:B------:R-:W-:-:S05]  /*0580*/  @P1 LEA.HI.X R5, R54, c[0x0][0x21c], RZ, 0x3, P2 ;  /* 0x0000870036051a11 */ /* 0x000fca00010f1cff */
[----:B------:R0:W5:Y:S01]  /*0590*/  @P1 LDG.E.64 R198, [R4.64] ;  /* 0x0000000604c61981 */ /* 0x000162000c1e1b00 */
[----:B------:R-:W-:Y:S01]  /*05a0*/  LOP3.LUT R54, R54, 0x20, RZ, 0xfc, !PT ;  /* 0x0000002036367812 */ /* 0x000fe200078efcff */
[----:B------:R-:W-:Y:S02]  /*05b0*/  @!P1 CS2R R198, SRZ ;  /* 0x0000000000c69805 */ /* 0x000fe4000001ff00 */
.L_x_46357:
[----:B0-----:R-:W-:Y:S05]  /*05c0*/  BSYNC B0 ;  /* 0x0000000000007941 */ /* 0x001fea0003800000 */
.L_x_46356:
[----:B------:R-:W-:Y:S01]  /*05d0*/  BSSY B0, `(.L_x_46358) ;  /* 0x000000c000007945 */ /* 0x000fe20003800000 */
        /* <DEDUP_REMOVED lines=9> */
[----:B------:R-:W-:Y:S01]  /*0670*/  IADD3 R54, R54, 0x20, RZ ;  /* 0x0000002036367810 */ /* 0x000fe20007ffe0ff */
[----:B------:R-:W-:Y:S02]  /*0680*/  @!P1 CS2R R190, SRZ ;  /* 0x0000000000be9805 */ /* 0x000fe4000001ff00 */
.L_x_46359:
[----:B0-----:R-:W-:Y:S05]  /*0690*/  BSYNC B0 ;  /* 0x0000000000007941 */ /* 0x001fea0003800000 */
.L_x_46358:
        /* <DEDUP_REMOVED lines=12> */
.L_x_46361:
[----:B0-----:R-:W-:Y:S05]  /*0760*/  BSYNC B0 ;  /* 0x0000000000007941 */ /* 0x001fea0003800000 */
.L_x_46360:
        /* <DEDUP_REMOVED lines=12> */
.L_x_46363:
[----:B0-----:R-:W-:Y:S05]  /*0830*/  BSYNC B0 ;  /* 0x0000000000007941 */ /* 0x001fea0003800000 */
.L_x_46362:
        /* <DEDUP_REMOVED lines=12> */
.L_x_46365:
[----:B0-----:R-:W-:Y:S05]  /*0900*/  BSYNC B0 ;  /* 0x0000000000007941 */ /* 0x001fea0003800000 */
.L_x_46364:
[----:B------:R-:W-:Y:S01]  /*0910*/  ISETP.GE.U32.AND P1, PT, R200, 0xc0, PT ;  /* 0x000000c0c800780c */ /* 0x000fe20003f26070 */
[----:B------:R-:W-:Y:S01]  /*0920*/  IMAD.WIDE.U32 R4, R7, -0x326172a9, RZ ;  /* 0xcd9e8d5707047825 */ /* 0x000fe200078e00ff */
[----:B------:R-:W-:Y:S01]  /*0930*/  LOP3.LUT R212, R212, 0xffefffff, RZ, 0xc0, !PT ;  /* 0xffefffffd4d47812 */ /* 0x000fe200078ec0ff */
[----:B------:R-:W-:Y:S01]  /*0940*/  UIADD3 UR24, UR5, -0x24c28bd8, URZ ;  /* 0xdb3d742805187890 */ /* 0x000fe2000fffe03f */
[----:B------:R-:W-:Y:S01]  /*0950*/  BSSY B0, `(.L_x_46366) ;  /* 0x0000012000007945 */ /* 0x000fe20003800000 */
[----:B------:R-:W-:Y:S01]  /*0960*/  IMAD.WIDE.U32 R2, R6, -0x2daee0ad, RZ ;  /* 0xd2511f5306027825 */ /* 0x000fe200078e00ff */
[----:B------:R-:W-:Y:S01]  /*0970*/  UIADD3 UR25, UR4, -0x700cb87f, URZ ;  /* 0x8ff3478104197890 */ /* 0x000fe2000fffe03f */
[----:B------:R-:W-:Y:S02]  /*0980*/  LOP3.LUT R22, R5, UR19, R10, 0x96, !PT ;  /* 0x0000001305167c12 */ /* 0x000fe4000f8e960a */
[----:B------:R-:W-:-:S02]  /*0990*/  SHF.R.U32.HI R211, RZ, 0x5, R211 ;  /* 0x00000005ffd37819 */ /* 0x000fc400000116d3 */
[----:B------:R-:W-:Y:S02]  /*09a0*/  LOP3.LUT R23, R3, UR20, R8, 0x96, !PT ;  /* 0x0000001403177c12 */ /* 0x000fe4000f8e9608 */
        /* <DEDUP_REMOVED lines=12> */
.L_x_46367:
[----:B0-----:R-:W-:Y:S05]  /*0a70*/  BSYNC B0 ;  /* 0x0000000000007941 */ /* 0x001fea0003800000 */
.L_x_46366:
        /* <DEDUP_REMOVED lines=21> */
.L_x_46369:
[----:B0-----:R-:W-:Y:S05]  /*0bd0*/  BSYNC B0 ;  /* 0x0000000000007941 */ /* 0x001fea0003800000 */
.L_x_46368:
        /* <DEDUP_REMOVED lines=15> */
.L_x_46371:
[----:B0-----:R-:W-:Y:S05]  /*0cd0*/  BSYNC B0 ;  /* 0x0000000000007941 */ /* 0x001fea0003800000 */
.L_x_46370:
[----:B------:R-:W-:Y:S01]  /*0ce0*/  ISETP.GE.U32.AND P1, PT, R200, 0x120, PT ;  /* 0x00000120c800780c */ /* 0x000fe20003f26070 */
[----:B------:R-:W-:Y:S01]  /*0cf0*/  BSSY B0, `(.L_x_46372) ;  /* 0x000000f000007945 */ /* 0x000fe20003800000 */
[----:B------:R-:W-:Y:S01]  /*0d00*/  LOP3.LUT R212, R212, 0xfffdffff, RZ, 0xc0, !PT ;  /* 0xfffdffffd4d47812 */ /* 0x000fe200078ec0ff */
[----:B------:R-:W-:-:S10]  /*0d10*/  IMAD.HI.U32 R57, R203, -0x326172a9, RZ ;  /* 0xcd9e8d57cb397827 */ /* 0x000fd400078e00ff */
        /* <DEDUP_REMOVED lines=12> */
.L_x_46373:
[----:B0-----:R-:W-:Y:S05]  /*0de0*/  BSYNC B0 ;  /* 0x0000000000007941 */ /* 0x001fea0003800000 */
.L_x_46372:
        /* <DEDUP_REMOVED lines=16> */
.L_x_46375:
[----:B0-----:R-:W-:Y:S05]  /*0ef0*/  BSYNC B0 ;  /* 0x0000000000007941 */ /* 0x001fea0003800000 */
.L_x_46374:
        /* <DEDUP_REMOVED lines=15> */
.L_x_46377:
[----:B0-----:R-:W-:Y:S05]  /*0ff0*/  BSYNC B0 ;  /* 0x0000000000007941 */ /* 0x001fea0003800000 */
.L_x_46376:
        /* <DEDUP_REMOVED lines=15> */
.L_x_46379:
[----:B0-----:R-:W-:Y:S05]  /*10f0*/  BSYNC B0 ;  /* 0x0000000000007941 */ /* 0x001fea0003800000 */
.L_x_46378:
        /* <DEDUP_REMOVED lines=15> */
.L_x_46381:
[----:B0-----:R-:W-:Y:S05]  /*11f0*/  BSYNC B0 ;  /* 0x0000000000007941 */ /* 0x001fea0003800000 */
.L_x_46380:
        /* <DEDUP_REMOVED lines=15> */
.L_x_46383:
[----:B0-----:R-:W-:Y:S05]  /*12f0*/  BSYNC B0 ;  /* 0x0000000000007941 */ /* 0x001fea0003800000 */
.L_x_46382:
        /* <DEDUP_REMOVED lines=15> */
.L_x_46385:
[----:B0-----:R-:W-:Y:S05]  /*13f0*/  BSYNC B0 ;  /* 0x0000000000007941 */ /* 0x001fea0003800000 */
.L_x_46384:
        /* <DEDUP_REMOVED lines=14> */
.L_x_46387:
[----:B0-----:R-:W-:Y:S05]  /*14e0*/  BSYNC B0 ;  /* 0x0000000000007941 */ /* 0x001fea0003800000 */
.L_x_46386:
[----:B------:R-:W-:Y:S02]  /*14f0*/  ISETP.GE.AND P1, PT, R211, c[0x0][0x164], PT ;  /* 0x00005900d3007a0c */ /* 0x000fe40003f26270 */
[----:B------:R-:W-:Y:S02]  /*1500*/  LOP3.LUT R206, R57, UR23, R8, 0x96, !PT ;  /* 0x0000001739ce7c12 */ /* 0x000fe4000f8e9608 */
[----:B------:R-:W-:-:S09]  /*1510*/  LOP3.LUT R208, R55, UR24, R6, 0x96, !PT ;  /* 0x0000001837d07c12 */ /* 0x000fd2000f8e9606 */
[----:B------:R-:W-:Y:S05]  /*1520*/  @P1 EXIT ;  /* 0x000000000000194d */ /* 0x000fea0003800000 */
[--C-:B-----5:R-:W-:Y:S01]  /*1530*/  SHF.R.U64 R68, R18, 0x10, R19.reuse ;  /* 0x0000001012447819 */ /* 0x120fe20000001213 */
[--C-:B------:R-:W-:Y:S01]  /*1540*/  IMAD.MOV.U32 R173, RZ, RZ, R19.reuse ;  /* 0x000000ffffad7224 */ /* 0x100fe200078e0013 */
[----:B------:R-:W-:Y:S01]  /*1550*/  SHF.R.U32.HI R171, RZ, 0x10, R19 ;  /* 0x00000010ffab7819 */ /* 0x000fe20000011613 */
[----:B------:R-:W-:Y:S01]  /*1560*/  IMAD.MOV.U32 R169, RZ, RZ, R20 ;  /* 0x000000ffffa97224 */ /* 0x000fe200078e0014 */
[----:B------:R-:W-:Y:S01]  /*1570*/  SHF.R.U64 R67, R20, 0x10, R21 ;  /* 0x0000001014437819 */ /* 0x000fe20000001215 */
[----:B------:R-:W-:Y:S01]  /*1580*/  IMAD.MOV.U32 R20, RZ, RZ, R38 ;  /* 0x000000ffff147224 */ /* 0x000fe200078e0026 */
[----:B------:R-:W-:Y:S01]  /*1590*/  SHF.R.U64 R19, R38, 0x10, R39 ;  /* 0x0000001026137819 */ /* 0x000fe20000001227 */
[----:B------:R-:W-:Y:S01]  /*15a0*/  IMAD R203, R203, -0x326172a9, RZ ;  /* 0xcd9e8d57cbcb7824 */ /* 0x000fe200078e02ff */
[--C-:B------:R-:W-:Y:S01]  /*15b0*/  SHF.R.U64 R63, R26, 0x10, R27.reuse ;  /* 0x000000101a3f7819 */ /* 0x100fe2000000121b */
[----:B------:R-:W-:Y:S01]  /*15c0*/  IMAD.HI.U32 R38, R208, -0x326172a9, RZ ;  /* 0xcd9e8d57d0267827 */ /* 0x000fe200078e00ff */
[----:B------:R-:W-:Y:S01]  /*15d0*/  SHF.R.U32.HI R131, RZ, 0x10, R27 ;  /* 0x00000010ff837819 */ /* 0x000fe2000001161b */
[----:B------:R-:W-:Y:S01]  /*15e0*/  HADD2.F32 R55, -RZ, R52.H0_H0 ;  /* 0x20000034ff377230 */ /* 0x000fe20000004100 */
[----:B------:R-:W-:Y:S01]  /*15f0*/  SHF.R.U64 R71, R12, 0x10, R13 ;  /* 0x000000100c477819 */ /* 0x000fe2000000120d */
[----:B------:R-:W-:Y:S01]  /*1600*/  IMAD.MOV.U32 R133, RZ, RZ, R27 ;  /* 0x000000ffff857224 */ /* 0x000fe200078e001b */
[--C-:B------:R-:W-:Y:S01]  /*1610*/  SHF.R.U64 R66, R10, 0x10, R11.reuse ;  /* 0x000000100a427819 */ /* 0x100fe2000000120b */
[----:B------:R-:W-:Y:S01]  /*1620*/  IMAD.MOV.U32 R201, RZ, RZ, R12 ;  /* 0x000000ffffc97224 */ /* 0x000fe200078e000c */
[--C-:B------:R-:W-:Y:S01]  /*1630*/  SHF.R.U32.HI R155, RZ, 0x10, R11.reuse ;  /* 0x00000010ff9b7819 */ /* 0x100fe2000001160b */
[----:B------:R-:W-:Y:S01]  /*1640*/  IMAD.MOV.U32 R157, RZ, RZ, R11 ;  /* 0x000000ffff9d7224 */ /* 0x000fe200078e000b */
[----:B------:R-:W-:Y:S01]  /*1650*/  SHF.R.U64 R27, R30, 0x10, R31 ;  /* 0x000000101e1b7819 */ /* 0x000fe2000000121f */
[----:B------:R-:W-:Y:S01]  /*1660*/  IMAD.MOV.U32 R4, RZ, RZ, R30 ;  /* 0x000000ffff047224 */ /* 0x000fe200078e001e */
[--C-:B------:R-:W-:Y:S01]  /*1670*/  SHF.R.U64 R70, R14, 0x10, R15.reuse ;  /* 0x000000100e467819 */ /* 0x100fe2000000120f */
[----:B------:R-:W-:Y:S01]  /*1680*/  IMAD.MOV.U32 R185, RZ, RZ, R16 ;  /* 0x000000ffffb97224 */ /* 0x000fe200078e0010 */
[----:B------:R-:W-:Y:S01]  /*1690*/  MOV R189, R15 ;  /* 0x0000000f00bd7202 */ /* 0x000fe20000000f00 */
[----:B------:R-:W-:Y:S01]  /*16a0*/  IMAD.MOV.U32 R161, RZ, RZ, R10 ;  /* 0x000000ffffa17224 */ /* 0x000fe200078e000a */
[----:B------:R-:W-:Y:S01]  /*16b0*/  SHF.R.U32.HI R187, RZ, 0x10, R15 ;  /* 0x00000010ffbb7819 */ /* 0x000fe2000001160f */
[----:B------:R-:W-:Y:S01]  /*16c0*/  IMAD.MOV.U32 R149, RZ, RZ, R23 ;  /* 0x000000ffff957224 */ /* 0x000fe200078e0017 */
[----:B------:R-:W-:Y:S01]  /*16d0*/  SHF.R.U64 R69, R16, 0x10, R17 ;  /* 0x0000001010457819 */ /* 0x000fe20000001211 */
[----:B------:R-:W-:Y:S01]  /*16e0*/  IMAD.MOV.U32 R145, RZ, RZ, R24 ;  /* 0x000000ffff917224 */ /* 0x000fe200078e0018 */
[--C-:B------:R-:W-:Y:S01]  /*16f0*/  SHF.R.U64 R65, R22, 0x10, R23.reuse ;  /* 0x0000001016417819 */ /* 0x100fe20000001217 */
[----:B------:R-:W-:Y:S01]  /*1700*/  IMAD.MOV.U32 R12, RZ, RZ, R46 ;  /* 0x000000ffff0c7224 */ /* 0x000fe200078e002e */
[----:B------:R-:W-:Y:S01]  /*1710*/  SHF.R.U32.HI R147, RZ, 0x10, R23 ;  /* 0x00000010ff937819 */ /* 0x000fe20000011617 */
[----:B------:R-:W-:Y:S01]  /*1720*/  IMAD.MOV.U32 R30, RZ, RZ, R2 ;  /* 0x000000ffff1e7224 */ /* 0x000fe200078e0002 */
[----:B------:R-:W-:Y:S01]  /*1730*/  SHF.R.U64 R64, R24, 0x10, R25 ;  /* 0x0000001018407819 */ /* 0x000fe20000001219 */
[----:B------:R-:W-:Y:S01]  /*1740*/  IMAD.MOV.U32 R24, RZ, RZ, R34 ;  /* 0x000000ffff187224 */ /* 0x000fe200078e0022 */
[----:B------:R-:W-:Y:S01]  /*1750*/  SHF.R.U64 R11, R46, 0x10, R47 ;  /* 0x000000102e0b7819 */ /* 0x000fe2000000122f */
[----:B------:R-:W-:Y:S01]  /*1760*/  IMAD.MOV.U32 R16, RZ, RZ, R42 ;  /* 0x000000ffff107224 */ /* 0x000fe200078e002a */
[----:B------:R-:W-:Y:S01]  /*1770*/  SHF.R.U64 R23, R34, 0x10, R35 ;  /* 0x0000001022177819 */ /* 0x000fe20000001223 */
[----:B------:R-:W-:Y:S01]  /*1780*/  IMAD.MOV.U32 R6, RZ, RZ, R51 ;  /* 0x000000ffff067224 */ /* 0x000fe200078e0033 */
[----:B------:R-:W-:Y:S01]  /*1790*/  SHF.R.U64 R15, R42, 0x10, R43 ;  /* 0x000000102a0f7819 */ /* 0x000fe2000000122b */
[----:B------:R-:W-:Y:S01]  /*17a0*/  IMAD R204, R204, -0x2daee0ad, RZ ;  /* 0xd2511f53cccc7824 */ /* 0x000fe200078e02ff */
[----:B------:R-:W-:Y:S01]  /*17b0*/  MOV R10, R47 ;  /* 0x0000002f000a7202 */ /* 0x000fe20000000f00 */
[----:B------:R-:W-:Y:S01]  /*17c0*/  IMAD.HI.U32 R5, R206, -0x2daee0ad, RZ ;  /* 0xd2511f53ce057827 */ /* 0x000fe200078e00ff */
[----:B------:R-:W-:Y:S01]  /*17d0*/  SHF.R.U32.HI R9, RZ, 0x10, R47 ;  /* 0x00000010ff097819 */ /* 0x000fe2000001162f */
[----:B------:R-:W-:Y:S01]  /*17e0*/  HADD2.F32 R47, -RZ, R44.H0_H0 ;  /* 0x2000002cff2f7230 */ /* 0x000fe20000004100 */
[----:B------:R-:W-:Y:S01]  /*17f0*/  SHF.R.U64 R7, R50, 0x10, R51 ;  /* 0x0000001032077819 */ /* 0x000fe20000001233 */
[----:B------:R-:W-:Y:S01]  /*1800*/  IMAD.MOV.U32 R197, RZ, RZ, R13 ;  /* 0x000000ffffc57224 */ /* 0x000fe200078e000d */
[----:B------:R-:W-:Y:S01]  /*1810*/  SHF.R.U32.HI R46, RZ, 0x10, R51 ;  /* 0x00000010ff2e7819 */ /* 0x000fe20000011633 */
[----:B------:R-:W-:Y:S01]  /*1820*/  IMAD.MOV.U32 R193, RZ, RZ, R14 ;  /* 0x000000ffffc17224 */ /* 0x000fe200078e000e */
[----:B------:R-:W-:Y:S01]  /*1830*/  SHF.R.U64 R2, R2, 0x10, R3 ;  /* 0x0000001002027819 */ /* 0x000fe20000001203 */
[----:B------:R-:W-:Y:S01]  /*1840*/  IMAD.MOV.U32 R181, RZ, RZ, R17 ;  /* 0x000000ffffb57224 */ /* 0x000fe200078e0011 */
[----:B------:R-:W-:Y:S01]  /*1850*/  LOP3.LUT R203, R38, UR25, R203, 0x96, !PT ;  /* 0x0000001926cb7c12 */ /* 0x000fe2000f8e96cb */
[----:B------:R-:W-:Y:S01]  /*1860*/  IMAD.MOV.U32 R177, RZ, RZ, R18 ;  /* 0x000000ffffb17224 */ /* 0x000fe200078e0012 */
[----:B------:R-:W-:Y:S01]  /*1870*/  SHF.R.U32.HI R195, RZ, 0x10, R13 ;  /* 0x00000010ffc37819 */ /* 0x000fe2000001160d */
[----:B------:R-:W-:Y:S01]  /*1880*/  IMAD.MOV.U32 R153, RZ, RZ, R22 ;  /* 0x000000ffff997224 */ /* 0x000fe200078e0016 */
[----:B------:R-:W-:Y:S01]  /*1890*/  SHF.R.U32.HI R179, RZ, 0x10, R17 ;  /* 0x00000010ffb37819 */ /* 0x000fe20000011611 */
[----:B------:R-:W-:Y:S01]  /*18a0*/  IMAD.MOV.U32 R137, RZ, RZ, R26 ;  /* 0x000000ffff897224 */ /* 0x000fe200078e001a */
[----:B------:R-:W-:Y:S01]  /*18b0*/  MOV R165, R21 ;  /* 0x0000001500a57202 */ /* 0x000fe20000000f00 */
[----:B------:R-:W-:Y:S01]  /*18c0*/  IMAD.MOV.U32 R8, RZ, RZ, R50 ;  /* 0x000000ffff087224 */ /* 0x000fe200078e0032 */
[----:B------:R-:W-:Y:S01]  /*18d0*/  SHF.R.U32.HI R163, RZ, 0x10, R21 ;  /* 0x00000010ffa37819 */ /* 0x000fe20000011615 */
[----:B------:R-:W-:Y:S01]  /*18e0*/  IMAD.MOV.U32 R34, RZ, RZ, R3 ;  /* 0x000000ffff227224 */ /* 0x000fe200078e0003 */
[----:B------:R-:W-:Y:S01]  /*18f0*/  MOV R141, R25 ;  /* 0x00000019008d7202 */ /* 0x000fe20000000f00 */
[----:B------:R-:W-:Y:S01]  /*1900*/  HADD2.F32 R51, -RZ, R48.H0_H0 ;  /* 0x20000030ff337230 */ /* 0x000fe20000004100 */
[----:B------:R-:W-:Y:S01]  /*1910*/  SHF.R.U32.HI R139, RZ, 0x10, R25 ;  /* 0x00000010ff8b7819 */ /* 0x000fe20000011619 */
[----:B------:R-:W-:Y:S01]  /*1920*/  IMAD.MOV.U32 R26, RZ, RZ, R31 ;  /* 0x000000ffff1a7224 */ /* 0x000fe200078e001f */
[----:B------:R-:W-:Y:S01]  /*1930*/  SHF.R.U32.HI R42, RZ, 0x10, R3 ;  /* 0x00000010ff2a7819 */ /* 0x000fe20000011603 */
[----:B------:R-:W-:Y:S01]  /*1940*/  IMAD.MOV.U32 R18, RZ, RZ, R39 ;  /* 0x000000ffff127224 */ /* 0x000fe200078e0027 */
[----:B------:R-:W-:Y:S01]  /*1950*/  SHF.R.U64 R62, R52, 0x10, R53 ;  /* 0x00000010343e7819 */ /* 0x000fe20000001235 */
[----:B------:R-:W-:Y:S01]  /*1960*/  IMAD.MOV.U32 R14, RZ, RZ, R43 ;  /* 0x000000ffff0e7224 */ /* 0x000fe200078e002b */
[----:B------:R-:W-:Y:S01]  /*1970*/  SHF.R.U64 R60, R48, 0x10, R49 ;  /* 0x00000010303c7819 */ /* 0x000fe20000001231 */
[----:B------:R-:W-:Y:S01]  /*1980*/  HADD2.F32 R3, -RZ, R2.H0_H0 ;  /* 0x20000002ff037230 */ /* 0x000fe20000004100 */
[----:B------:R-:W-:Y:S01]  /*1990*/  SHF.R.U64 R38, R44, 0x10, R45 ;  /* 0x000000102c267819 */ /* 0x000fe2000000122d */
[----:B------:R-:W-:Y:S01]  /*19a0*/  BSSY B0, `(.L_x_46388) ;  /* 0x000199d000007945 */ /* 0x000fe20003800000 */
        /* <DEDUP_REMOVED lines=53> */
[----:B------:R-:W-:Y:S01]  /*1d00*/  IMAD R208, R208, -0x326172a9, RZ ;  /* 0xcd9e8d57d0d07824 */ /* 0x000fe200078e02ff */
[----:B------:R-:W-:Y:S01]  /*1d10*/  SHF.R.U32.HI R44, RZ, 0x10, R41 ;  /* 0x00000010ff2c7819 */ /* 0x000fe20000011629 */
[----:B------:R-:W-:Y:S01]  /*1d20*/  HADD2.F32 R41, -RZ, R41.H0_H0 ;  /* 0x20000029ff297230 */ /* 0x000fe20000004100 */
[--C-:B------:R-:W-:Y:S01]  /*1d30*/  SHF.R.U64 R56, R36, 0x10, R37.reuse ;  /* 0x0000001024387819 */ /* 0x100fe20000001225 */
[----:B------:R-:W-:Y:S01]  /*1d40*/  IMAD R206, R206, -0x2daee0ad, RZ ;  /* 0xd2511f53cece7824 */ /* 0x000fe200078e02ff */
[----:B------:R-:W-:Y:S01]  /*1d50*/  SHF.R.U32.HI R48, RZ, 0x10, R37 ;  /* 0x00000010ff307819 */ /* 0x000fe20000011625 */
[----:B------:R-:W-:Y:S01]  /*1d60*/  HADD2.F32 R37, -RZ, R37.H0_H0 ;  /* 0x20000025ff257230 */ /* 0x000fe20000004100 */
[--C-:B------:R-:W-:Y:S01]  /*1d70*/  SHF.R.U64 R50, R32, 0x10, R33.reuse ;  /* 0x0000001020327819 */ /* 0x100fe20000001221 */
[----:B------:R-:W-:Y:S01]  /*1d80*/  IMAD.MOV.U32 R202, RZ, RZ, RZ ;  /* 0x000000ffffca7224 */ /* 0x000fe200078e00ff */
[----:B------:R-:W-:Y:S01]  /*1d90*/  SHF.R.U32.HI R52, RZ, 0x10, R33 ;  /* 0x00000010ff347819 */ /* 0x000fe20000011621 */
[----:B------:R-:W-:Y:S01]  /*1da0*/  HADD2.F32 R33, -RZ, R33.H0_H0 ;  /* 0x20000021ff217230 */ /* 0x000fe20000004100 */
[--C-:B------:R-:W-:Y:S01]  /*1db0*/  SHF.R.U64 R54, R28, 0x10, R29.reuse ;  /* 0x000000101c367819 */ /* 0x100fe2000000121d */
[----:B------:R-:W-:Y:S01]  /*1dc0*/  HADD2.F32 R28, -RZ, R4.H0_H0 ;  /* 0x20000004ff1c7230 */ /* 0x000fe20000004100 */
[----:B------:R-:W-:Y:S01]  /*1dd0*/  SHF.R.U32.HI R129, RZ, 0x10, R29 ;  /* 0x00000010ff817819 */ /* 0x000fe2000001161d */
[----:B------:R-:W-:Y:S01]  /*1de0*/  HADD2.F32 R4, -RZ, R30.H0_H0 ;  /* 0x2000001eff047230 */ /* 0x000fe20000004100 */
[----:B------:R-:W-:Y:S01]  /*1df0*/  LOP3.LUT R204, R5, UR26, R204, 0x96, !PT ;  /* 0x0000001a05cc7c12 */ /* 0x000fe2000f8e96cc */
[----:B------:R-:W-:Y:S01]  /*1e00*/  HADD2.F32 R5, -RZ, R46.H0_H0 ;  /* 0x2000002eff057230 */ /* 0x000fe20000004100 */
[----:B------:R-:W-:Y:S01]  /*1e10*/  LOP3.LUT R205, R0, 0x3, RZ, 0xc0, !PT ;  /* 0x0000000300cd7812 */ /* 0x000fe200078ec0ff */
        /* <DEDUP_REMOVED lines=93> */
.L_x_46904:
[----:B------:R-:W-:Y:S01]  /*23f0*/  ISETP.NE.U32.AND P1, PT, RZ, c[0x0][0x1c0], PT ;  /* 0x00007000ff007a0c */ /* 0x000fe20003f25070 */
[----:B------:R-:W-:-:S03]  /*2400*/  IMAD.MOV.U32 R125, RZ, RZ, 0x3f800000 ;  /* 0x3f800000ff7d7424 */ /* 0x000fc600078e00ff */
        /* <DEDUP_REMOVED lines=10> */
[----:B------:R-:W-:-:S05]  /*24b0*/  LEA.HI.SX32 R213, R127, R124, 0x1e ;  /* 0x0000007c7fd57211 */ /* 0x000fca00078ff2ff */
[----:B------:R-:W-:Y:S01]  /*24c0*/  IMAD.MOV.U32 R126, RZ, RZ, R213 ;  /* 0x000000ffff7e7224 */ /* 0x000fe200078e00d5 */
[----:B------:R-:W-:Y:S05]  /*24d0*/  @!P0 BRA `(.L_x_46390) ;  /* 0x0000164000008947 */ /* 0x000fea0003800000 */
[----:B0-----:R-:W-:Y:S01]  /*24e0*/  IMAD.MOV.U32 R60, RZ, RZ, 0x10 ;  /* 0x00000010ff3c7424 */ /* 0x001fe200078e00ff */
[----:B------:R-:W-:-:S03]  /*24f0*/  ISETP.NE.U32.AND P1, PT, RZ, c[0x0][0x180], PT ;  /* 0x00006000ff007a0c */ /* 0x000fc60003f25070 */
[----:B------:R-:W-:Y:S01]  /*2500*/  IMAD.WIDE.U32 R60, R213, R60, c[0x0][0x170] ;  /* 0x00005c00d53c7625 */ /* 0x000fe200078e003c */
[----:B------:R-:W-:-:S05]  /*2510*/  ISETP.NE.AND.EX P1, PT, RZ, c[0x0][0x184], PT, P1 ;  /* 0x00006100ff007a0c */ /* 0x000fca0003f25310 */
[----:B------:R-:W5:Y:S08]  /*2520*/  LDG.E.128 R60, [R60.64] ;  /* 0x000000063c3c7981 */ /* 0x000f70000c1e1d00 */
        /* <DEDUP_REMOVED lines=15> */
.L_x_46392:
[----:B0-----:R-:W-:Y:S02]  /*2620*/  IMAD.MOV.U32 R219, RZ, RZ, R208 ;  /* 0x000000ffffdb7224 */ /* 0x001fe400078e00d0 */
.L_x_46393:
[----:B------:R-:W-:Y:S05]  /*2630*/  BSYNC B2 ;  /* 0x0000000000027941 */ /* 0x000fea0003800000 */
.L_x_46391:
        /* <DEDUP_REMOVED lines=16> */
.L_x_46397:
[----:B------:R-:W-:Y:S05]  /*2740*/  BSYNC B3 ;  /* 0x0000000000037941 */ /* 0x000fea0003800000 */
.L_x_46396:
        /* <DEDUP_REMOVED lines=44> */
.L_x_46395:
[----:B------:R-:W-:Y:S05]  /*2a10*/  BSYNC B2 ;  /* 0x0000000000027941 */ /* 0x000fea0003800000 */
.L_x_46394:
[----:B------:R-:W0:Y:S01]  /*2a20*/  I2F.U32 R127, R219 ;  /* 0x000000db007f7306 */ /* 0x000e220000201000 */
[----:B------:R-:W-:Y:S01]  /*2a30*/  IMAD.MOV.U32 R218, RZ, RZ, 0x2f800000 ;  /* 0x2f800000ffda7424 */ /* 0x000fe200078e00ff */
[----:B------:R-:W-:Y:S01]  /*2a40*/  ISETP.NE.U32.AND P1, PT, RZ, c[0x0][0x180], PT ;  /* 0x00006000ff007a0c */ /* 0x000fe20003f25070 */
[----:B-----5:R-:W-:Y:S01]  /*2a50*/  FMUL.FTZ R60, R60, R125 ;  /* 0x0000007d3c3c7220 */ /* 0x020fe20000410000 */
[----:B------:R-:W-:Y:S01]  /*2a60*/  ISETP.NE.AND P3, PT, R214, 0x1, PT ;  /* 0x00000001d600780c */ /* 0x000fe20003f65270 */
[----:B------:R-:W-:Y:S01]  /*2a70*/  BSSY B2, `(.L_x_46398) ;  /* 0x0000012000027945 */ /* 0x000fe20003800000 */
[----:B------:R-:W-:Y:S01]  /*2a80*/  ISETP.NE.AND.EX P1, PT, RZ, c[0x0][0x184], PT, P1 ;  /* 0x00006100ff007a0c */ /* 0x000fe20003f25310 */
[----:B------:R-:W-:Y:S01]  /*2a90*/  FMUL.FTZ R60, R60, c[0x0][0x1e8] ;  /* 0x00007a003c3c7a20 */ /* 0x000fe20000410000 */
[----:B------:R-:W-:Y:S01]  /*2aa0*/  IADD3 R126, R214, 0x1, RZ ;  /* 0x00000001d67e7810 */ /* 0x000fe20007ffe0ff */
        /* <DEDUP_REMOVED lines=13> */
.L_x_46399:
[----:B------:R-:W-:Y:S02]  /*2b80*/  MOV R219, R208 ;  /* 0x000000d000db7202 */ /* 0x000fe40000000f00 */
.L_x_46400:
[----:B------:R-:W-:Y:S05]  /*2b90*/  BSYNC B2 ;  /* 0x0000000000027941 */ /* 0x000fea0003800000 */
.L_x_46398:
        /* <DEDUP_REMOVED lines=16> */
.L_x_46404:
[----:B------:R-:W-:Y:S05]  /*2ca0*/  BSYNC B3 ;  /* 0x0000000000037941 */ /* 0x000fea0003800000 */
.L_x_46403:
        /* <DEDUP_REMOVED lines=44> */
.L_x_46402:
[----:B------:R-:W-:Y:S05]  /*2f70*/  BSYNC B2 ;  /* 0x0000000000027941 */ /* 0x000fea0003800000 */
.L_x_46401:
[----:B------:R-:W0:Y:S01]  /*2f80*/  I2F.U32 R127, R219 ;  /* 0x000000db007f7306 */ /* 0x000e220000201000 */
[----:B------:R-:W-:Y:S01]  /*2f90*/  ISETP.NE.AND P4, PT, R126, 0x1, PT ;  /* 0x000000017e00780c */ /* 0x000fe20003f85270 */
[----:B------:R-:W-:Y:S01]  /*2fa0*/  FMUL.FTZ R61, R61, R125 ;  /* 0x0000007d3d3d7220 */ /* 0x000fe20000410000 */
[----:B------:R-:W-:Y:S03]  /*2fb0*/  BSSY B2, `(.L_x_46405) ;  /* 0x0000011000027945 */ /* 0x000fe60003800000 */
        /* <DEDUP_REMOVED lines=15> */
.L_x_46406:
[----:B------:R-:W-:Y:S02]  /*30b0*/  IMAD.MOV.U32 R219, RZ, RZ, R208 ;  /* 0x000000ffffdb7224 */ /* 0x000fe400078e00d0 */
.L_x_46407:
[----:B------:R-:W-:Y:S05]  /*30c0*/  BSYNC B2 ;  /* 0x0000000000027941 */ /* 0x000fea0003800000 */
.L_x_46405:
        /* <DEDUP_REMOVED lines=16> */
.L_x_46411:
[----:B------:R-:W-:Y:S05]  /*31d0*/  BSYNC B3 ;  /* 0x0000000000037941 */ /* 0x000fea0003800000 */
.L_x_46410:
        /* <DEDUP_REMOVED lines=44> */
.L_x_46409:
[----:B------:R-:W-:Y:S05]  /*34a0*/  BSYNC B2 ;  /* 0x0000000000027941 */ /* 0x000fea0003800000 */
.L_x_46408:
[----:B------:R-:W0:Y:S01]  /*34b0*/  I2F.U32 R205, R219 ;  /* 0x000000db00cd7306 */ /* 0x000e220000201000 */
[----:B------:R-:W-:Y:S01]  /*34c0*/  ISETP.NE.AND P5, PT, R127, 0x1, PT ;  /* 0x000000017f00780c */ /* 0x000fe20003fa5270 */
[----:B------:R-:W-:Y:S01]  /*34d0*/  FMUL.FTZ R62, R62, R125 ;  /* 0x0000007d3e3e7220 */ /* 0x000fe20000410000 */
[----:B------:R-:W-:Y:S03]  /*34e0*/  BSSY B2, `(.L_x_46412) ;  /* 0x0000011000027945 */ /* 0x000fe60003800000 */
[----:B------:R-:W-:-:S02]  /*34f0*/  FMUL.FTZ R62, R62, c[0x0][0x1e8] ;  /* 0x00007a003e3e7a20 */ /* 0x000fc40000410000 */
        /* <DEDUP_REMOVED lines=14> */
.L_x_46413:
[----:B------:R-:W-:Y:S02]  /*35e0*/  IMAD.MOV.U32 R219, RZ, RZ, R208 ;  /* 0x000000ffffdb7224 */ /* 0x000fe400078e00d0 */
.L_x_46414:
[----:B------:R-:W-:Y:S05]  /*35f0*/  BSYNC B2 ;  /* 0x0000000000027941 */ /* 0x000fea0003800000 */
.L_x_46412:
        /* <DEDUP_REMOVED lines=16> */
.L_x_46418:
[----:B------:R-:W-:Y:S05]  /*3700*/  BSYNC B3 ;  /* 0x0000000000037941 */ /* 0x000fea0003800000 */
.L_x_46417:
        /* <DEDUP_REMOVED lines=44> */
.L_x_46416:
[----:B------:R-:W-:Y:S05]  /*39d0*/  BSYNC B2 ;  /* 0x0000000000027941 */ /* 0x000fea0003800000 */
.L_x_46415:
[----:B------:R-:W0:Y:S01]  /*39e0*/  I2F.U32 R127, R219 ;  /* 0x000000db007f7306 */ /* 0x000e220000201000 */
[----:B------:R-:W-:Y:S01]  /*39f0*/  SEL R223, RZ, 0x1, P2 ;  /* 0x00000001ffdf7807 */ /* 0x000fe20001000000 */
[----:B------:R-:W-:Y:S01]  /*3a00*/  FMUL.FTZ R63, R63, R125 ;  /* 0x0000007d3f3f7220 */ /* 0x000fe20000410000 */
[----:B------:R-:W-:Y:S02]  /*3a10*/  LEA R214, P2, R213, c[0x0][0x188], 0x4 ;  /* 0x00006200d5d67a11 */ /* 0x000fe400078420ff */
[----:B------:R-:W-:Y:S01]  /*3a20*/  SEL R221, RZ, 0x10000, P4 ;  /* 0x00010000ffdd7807 */ /* 0x000fe20002000000 */
[----:B------:R-:W-:Y:S01]  /*3a30*/  FMUL.FTZ R63, R63, c[0x0][0x1e8] ;  /* 0x00007a003f3f7a20 */ /* 0x000fe20000410000 */
[----:B------:R-:W-:-:S02]  /*3a40*/  LEA.HI.X R215, R213, c[0x0][0x18c], RZ, 0x4, P2 ;  /* 0x00006300d5d77a11 */ /* 0x000fc400010f24ff */
[----:B------:R-:W-:Y:S01]  /*3a50*/  SEL R220, RZ, 0x100, P3 ;  /* 0x00000100ffdc7807 */ /* 0x000fe20001800000 */
[----:B0-----:R-:W-:-:S05]  /*3a60*/  FFMA.FTZ R127, R127, R218, 1.1641532182693481445e-10 ;  /* 0x2f0000007f7f7423 */ /* 0x001fca00000100da */
[----:B------:R-:W-:-:S04]  /*3a70*/  FSETP.GTU.FTZ.AND P2, PT, R127, c[0x0][0x1e4], PT ;  /* 0x000079007f007a0b */ /* 0x000fc80003f5c000 */
[----:B------:R-:W-:Y:S02]  /*3a80*/  SEL R126, RZ, 0x1000000, P2 ;  /* 0x01000000ff7e7807 */ /* 0x000fe40001000000 */
[----:B------:R-:W-:Y:S02]  /*3a90*/  FSEL R63, R63, RZ, !P2 ;  /* 0x000000ff3f3f7208 */ /* 0x000fe40005000000 */
[----:B------:R-:W-:Y:S02]  /*3aa0*/  IADD3 R126, R220, R126, R221 ;  /* 0x0000007edc7e7210 */ /* 0x000fe40007ffe0dd */
[----:B------:R-:W-:Y:S01]  /*3ab0*/  LEA R216, P2, R213, c[0x0][0x190], 0x2 ;  /* 0x00006400d5d87a11 */ /* 0x000fe200078410ff */
[----:B------:R-:W-:Y:S02]  /*3ac0*/  @P1 FADD.FTZ R63, R59, R63 ;  /* 0x0000003f3b3f1221 */ /* 0x000fe40000010000 */
[----:B------:R-:W-:Y:S01]  /*3ad0*/  IMAD.IADD R223, R126, 0x1, R223 ;  /* 0x000000017edf7824 */ /* 0x000fe200078e02df */
[----:B------:R-:W-:-:S02]  /*3ae0*/  LEA.HI.X R217, R213, c[0x0][0x194], RZ, 0x2, P2 ;  /* 0x00006500d5d97a11 */ /* 0x000fc400010f14ff */
[----:B------:R0:W-:Y:S01]  /*3af0*/  STG.E.128 [R214.64], R60 ;  /* 0x0000003cd6007986 */ /* 0x0001e2000c101d06 */
[----:B------:R-:W-:-:S03]  /*3b00*/  IADD3 R126, R213, 0x20, RZ ;  /* 0x00000020d57e7810 */ /* 0x000fc60007ffe0ff */
[----:B------:R0:W-:Y:S04]  /*3b10*/  STG.E [R216.64], R223 ;  /* 0x000000dfd8007986 */ /* 0x0001e8000c101906 */
.L_x_46390:
[----:B0-----:R-:W-:Y:S05]  /*3b20*/  BSYNC B1 ;  /* 0x0000000000017941 */ /* 0x001fea0003800000 */
.L_x_46389:
        /* <DEDUP_REMOVED lines=23> */
.L_x_46422:
[----:B0-----:R-:W-:Y:S02]  /*3ca0*/  IMAD.MOV.U32 R220, RZ, RZ, R208 ;  /* 0x000000ffffdc7224 */ /* 0x001fe400078e00d0 */
.L_x_46423:
[----:B------:R-:W-:Y:S05]  /*3cb0*/  BSYNC B2 ;  /* 0x0000000000027941 */ /* 0x000fea0003800000 */
.L_x_46421:
        /* <DEDUP_REMOVED lines=16> */
.L_x_46427:
[----:B------:R-:W-:Y:S05]  /*3dc0*/  BSYNC B3 ;  /* 0x0000000000037941 */ /* 0x000fea0003800000 */
.L_x_46426:
        /* <DEDUP_REMOVED lines=44> */
.L_x_46425:
[----:B------:R-:W-:Y:S05]  /*4090*/  BSYNC B2 ;  /* 0x0000000000027941 */ /* 0x000fea0003800000 */
.L_x_46424:
        /* <DEDUP_REMOVED lines=22> */
.L_x_46429:
[----:B------:R-:W-:Y:S02]  /*4200*/  IMAD.MOV.U32 R220, RZ, RZ, R208 ;  /* 0x000000ffffdc7224 */ /* 0x000fe400078e00d0 */
.L_x_46430:
[----:B------:R-:W-:Y:S05]  /*4210*/  BSYNC B2 ;  /* 0x0000000000027941 */ /* 0x000fea0003800000 */
.L_x_46428:
        /* <DEDUP_REMOVED lines=16> */
.L_x_46434:
[----:B------:R-:W-:Y:S05]  /*4320*/  BSYNC B3 ;  /* 0x0000000000037941 */ /* 0x000fea0003800000 */
.L_x_46433:
        /* <DEDUP_REMOVED lines=44> */
.L_x_46432:
[----:B------:R-:W-:Y:S05]  /*45f0*/  BSYNC B2 ;  /* 0x0000000000027941 */ /* 0x000fea0003800000 */
.L_x_46431:
        /* <DEDUP_REMOVED lines=19> */
.L_x_46436:
[----:B------:R-:W-:Y:S02]  /*4730*/  IMAD.MOV.U32 R220, RZ, RZ, R208 ;  /* 0x000000ffffdc7224 */ /* 0x000fe400078e00d0 */
.L_x_46437:
[----:B------:R-:W-:Y:S05]  /*4740*/  BSYNC B2 ;  /* 0x0000000000027941 */ /* 0x000fea0003800000 */
.L_x_46435:
        /* <DEDUP_REMOVED lines=16> */
.L_x_46441:
[----:B------:R-:W-:Y:S05]  /*4850*/  BSYNC B3 ;  /* 0x0000000000037941 */ /* 0x000fea0003800000 */
.L_x_46440:
        /* <DEDUP_REMOVED lines=44> */
.L_x_46439:
[----:B------:R-:W-:Y:S05]  /*4b20*/  BSYNC B2 ;  /* 0x0000000000027941 */ /* 0x000fea0003800000 */
.L_x_46438:
[----:B------:R-:W0:Y:S01]  /*4b30*/  I2F.U32 R216, R220 ;  /* 0x000000dc00d87306 */ /* 0x000e220000201000 */
[----:B------:R-:W-:Y:S01]  /*4b40*/  ISETP.NE.AND P5, PT, R214, 0x1, PT ;  /* 0x00000001d600780c */ /* 0x000fe20003fa5270 */
[----:B------:R-:W-:Y:S01]  /*4b50*/  FMUL.FTZ R66, R66, R125 ;  /* 0x0000007d42427220 */ /* 0x000fe20000410000 */
[----:B------:R-:W-:Y:S01]  /*4b60*/  BSSY B2, `(.L_x_46442) ;  /* 0x0000011000027945 */ /* 0x000fe20003800000 */
[----:B------:R-:W-:Y:S02]  /*4b70*/  IADD3 R205, R214, 0x1, RZ ;  /* 0x00000001d6cd7810 */ /* 0x000fe40007ffe0ff */
[----:B------:R-:W-:-:S02]  /*4b80*/  FMUL.FTZ R66, R66, c[0x0][0x1e8] ;  /* 0x00007a0042427a20 */ /* 0x000fc40000410000 */
        /* <DEDUP_REMOVED lines=13> */
.L_x_46443:
[----:B------:R-:W-:Y:S02]  /*4c60*/  IMAD.MOV.U32 R220, RZ, RZ, R208 ;  /* 0x000000ffffdc7224 */ /* 0x000fe400078e00d0 */
.L_x_46444:
[----:B------:R-:W-:Y:S05]  /*4c70*/  BSYNC B2 ;  /* 0x0000000000027941 */ /* 0x000fea0003800000 */
.L_x_46442:
        /* <DEDUP_REMOVED lines=16> */
.L_x_46448:
[----:B------:R-:W-:Y:S05]  /*4d80*/  BSYNC B3 ;  /* 0x0000000000037941 */ /* 0x000fea0003800000 */
.L_x_46447:
        /* <DEDUP_REMOVED lines=44> */
.L_x_46446:
[----:B------:R-:W-:Y:S05]  /*5050*/  BSYNC B2 ;  /* 0x0000000000027941 */ /* 0x000fea0003800000 */
.L_x_46445:
[----:B------:R-:W0:Y:S01]  /*5060*/  I2F.U32 R216, R220 ;  /* 0x000000dc00d87306 */ /* 0x000e220000201000 */
[----:B------:R-:W-:Y:S01]  /*5070*/  SEL R222, RZ, 0x1, P2 ;  /* 0x00000001ffde7807 */ /* 0x000fe20001000000 */
[----:B------:R-:W-:Y:S01]  /*5080*/  FMUL.FTZ R67, R67, R125 ;  /* 0x0000007d43437220 */ /* 0x000fe20000410000 */
[C---:B------:R-:W-:Y:S02]  /*5090*/  LEA R214, P2, R126.reuse, c[0x0][0x188], 0x4 ;  /* 0x000062007ed67a11 */ /* 0x040fe400078420ff */
[----:B------:R-:W-:Y:S01]  /*50a0*/  SEL R218, RZ, 0x10000, P4 ;  /* 0x00010000ffda7807 */ /* 0x000fe20002000000 */
[----:B------:R-:W-:Y:S01]  /*50b0*/  FMUL.FTZ R67, R67, c[0x0][0x1e8] ;  /* 0x00007a0043437a20 */ /* 0x000fe20000410000 */
[----:B------:R-:W-:Y:S02]  /*50c0*/  LEA.HI.X R215, R126, c[0x0][0x18c], RZ, 0x4, P2 ;  /* 0x000063007ed77a11 */ /* 0x000fe400010f24ff */
[----:B------:R-:W-:Y:S01]  /*50d0*/  SEL R219, RZ, 0x100, P3 ;  /* 0x00000100ffdb7807 */ /* 0x000fe20001800000 */
[----:B0-----:R-:W-:-:S05]  /*50e0*/  FFMA.FTZ R216, R216, R127, 1.1641532182693481445e-10 ;  /* 0x2f000000d8d87423 */ /* 0x001fca000001007f */
[----:B------:R-:W-:-:S04]  /*50f0*/  FSETP.GTU.FTZ.AND P2, PT, R216, c[0x0][0x1e4], PT ;  /* 0x00007900d8007a0b */ /* 0x000fc80003f5c000 */
[----:B------:R-:W-:Y:S02]  /*5100*/  SEL R127, RZ, 0x1000000, P2 ;  /* 0x01000000ff7f7807 */ /* 0x000fe40001000000 */
[----:B------:R-:W-:Y:S02]  /*5110*/  FSEL R67, R67, RZ, !P2 ;  /* 0x000000ff43437208 */ /* 0x000fe40005000000 */
[----:B------:R-:W-:Y:S02]  /*5120*/  IADD3 R127, R219, R127, R218 ;  /* 0x0000007fdb7f7210 */ /* 0x000fe40007ffe0da */
[C---:B------:R-:W-:Y:S01]  /*5130*/  LEA R216, P2, R126.reuse, c[0x0][0x190], 0x2 ;  /* 0x000064007ed87a11 */ /* 0x040fe200078410ff */
[----:B------:R-:W-:Y:S02]  /*5140*/  @P1 FADD.FTZ R67, R59, R67 ;  /* 0x000000433b431221 */ /* 0x000fe40000010000 */
[----:B------:R-:W-:Y:S01]  /*5150*/  IMAD.IADD R127, R127, 0x1, R222 ;  /* 0x000000017f7f7824 */ /* 0x000fe200078e02de */
[----:B------:R-:W-:-:S02]  /*5160*/  LEA.HI.X R217, R126, c[0x0][0x194], RZ, 0x2, P2 ;  /* 0x000065007ed97a11 */ /* 0x000fc400010f14ff */
[----:B------:R0:W-:Y:S01]  /*5170*/  STG.E.128 [R214.64], R64 ;  /* 0x00000040d6007986 */ /* 0x0001e2000c101d06 */
[----:B------:R-:W-:-:S03]  /*5180*/  IADD3 R126, R126, 0x20, RZ ;  /* 0x000000207e7e7810 */ /* 0x000fc60007ffe0ff */
[----:B------:R0:W-:Y:S04]  /*5190*/  STG.E [R216.64], R127 ;  /* 0x0000007fd8007986 */ /* 0x0001e8000c101906 */
.L_x_46420:
[----:B------:R-:W-:Y:S05]  /*51a0*/  BSYNC B1 ;  /* 0x0000000000017941 */ /* 0x000fea0003800000 */
.L_x_46419:
        /* <DEDUP_REMOVED lines=8> */
[----:B0-----:R-:W-:-:S04]  /*5230*/  @P1 LEA R214, P2, R126, c[0x0][0x180], 0x4 ;  /* 0x000060007ed61a11 */ /* 0x001fc800078420ff */
        /* <DEDUP_REMOVED lines=14> */
.L_x_46452:
[----:B0-----:R-:W-:Y:S02]  /*5320*/  IMAD.MOV.U32 R220, RZ, RZ, R208 ;  /* 0x000000ffffdc7224 */ /* 0x001fe400078e00d0 */
.L_x_46453:
[----:B------:R-:W-:Y:S05]  /*5330*/  BSYNC B2 ;  /* 0x0000000000027941 */ /* 0x000fea0003800000 */
.L_x_46451:
        /* <DEDUP_REMOVED lines=16> */
.L_x_46457:
[----:B------:R-:W-:Y:S05]  /*5440*/  BSYNC B3 ;  /* 0x0000000000037941 */ /* 0x000fea0003800000 */
.L_x_46456:
        /* <DEDUP_REMOVED lines=44> */
.L_x_46455:
[----:B------:R-:W-:Y:S05]  /*5710*/  BSYNC B2 ;  /* 0x0000000000027941 */ /* 0x000fea0003800000 */
.L_x_46454:
        /* <DEDUP_REMOVED lines=22> */
.L_x_46459:
[----:B------:R-:W-:Y:S02]  /*5880*/  IMAD.MOV.U32 R220, RZ, RZ, R208 ;  /* 0x000000ffffdc7224 */ /* 0x000fe400078e00d0 */
.L_x_46460:
[----:B------:R-:W-:Y:S05]  /*5890*/  BSYNC B2 ;  /* 0x0000000000027941 */ /* 0x000fea0003800000 */
.L_x_46458:
        /* <DEDUP_REMOVED lines=16> */
.L_x_46464:
[----:B------:R-:W-:Y:S05]  /*59a0*/  BSYNC B3 ;  /* 0x0000000000037941 */ /* 0x000fea0003800000 */
.L_x_46463:
        /* <DEDUP_REMOVED lines=44> */
.L_x_46462:
[----:B------:R-:W-:Y:S05]  /*5c70*/  BSYNC B2 ;  /* 0x0000000000027941 */ /* 0x000fea0003800000 */
.L_x_46461:
        /* <DEDUP_REMOVED lines=19> */
.L_x_46466:
[----:B------:R-:W-:Y:S02]  /*5db0*/  MOV R220, R208 ;  /* 0x000000d000dc7202 */ /* 0x000fe40000000f00 */
.L_x_46467:
[----:B------:R-:W-:Y:S05]  /*5dc0*/  BSYNC B2 ;  /* 0x0000000000027941 */ /* 0x000fea0003800000 */
.L_x_46465:
        /* <DEDUP_REMOVED lines=16> */
.L_x_46471:
[----:B------:R-:W-:Y:S05]  /*5ed0*/  BSYNC B3 ;  /* 0x0000000000037941 */ /* 0x000fea0003800000 */
.L_x_46470:
        /* <DEDUP_REMOVED lines=44> */
.L_x_46469:
[----:B------:R-:W-:Y:S05]  /*61a0*/  BSYNC B2 ;  /* 0x0000000000027941 */ /* 0x000fea0003800000 */
.L_x_46468:
[----:B------:R-:W0:Y:S01]  /*61b0*/  I2F.U32 R216, R220 ;  /* 0x000000dc00d87306 */ /* 0x000e220000201000 */
[----:B------:R-:W-:Y:S01]  /*61c0*/  ISETP.NE.AND P5, PT, R214, 0x1, PT ;  /* 0x00000001d600780c */ /* 0x000fe20003fa5270 */
[----:B------:R-:W-:Y:S01]  /*61d0*/  FMUL.FTZ R70, R70, R125 ;  /* 0x0000007d46467220 */ /* 0x000fe20000410000 */
[----:B------:R-:W-:Y:S01]  /*61e0*/  BSSY B2, `(.L_x_46472) ;  /* 0x0000011000027945 */ /* 0x000fe20003800000 */
[----:B------:R-:W-:Y:S02]  /*61f0*/  IADD3 R205, R214, 0x1, RZ ;  /* 0x00000001d6cd7810 */ /* 0x000fe40007ffe0ff */
        /* <DEDUP_REMOVED lines=14> */
.L_x_46473:
[----:B------:R-:W-:Y:S02]  /*62e0*/  IMAD.MOV.U32 R220, RZ, RZ, R208 ;  /* 0x000000ffffdc7224 */ /* 0x000fe400078e00d0 */
.L_x_46474:
[----:B------:R-:W-:Y:S05]  /*62f0*/  BSYNC B2 ;  /* 0x0000000000027941 */ /* 0x000fea0003800000 */
.L_x_46472:
        /* <DEDUP_REMOVED lines=16> */
.L_x_46478:
[----:B------:R-:W-:Y:S05]  /*6400*/  BSYNC B3 ;  /* 0x0000000000037941 */ /* 0x000fea0003800000 */
.L_x_46477:
        /* <DEDUP_REMOVED lines=44> */
.L_x_46476:
[----:B------:R-:W-:Y:S05]  /*66d0*/  BSYNC B2 ;  /* 0x0000000000027941 */ /* 0x000fea0003800000 */
.L_x_46475:
        /* <DEDUP_REMOVED lines=20> */
.L_x_46450:
[----:B------:R-:W-:Y:S05]  /*6820*/  BSYNC B1 ;  /* 0x0000000000017941 */ /* 0x000fea0003800000 */
.L_x_46449:
        /* <DEDUP_REMOVED lines=8> */
[----:B0-----:R-:W-:-:S04]  /*68b0*/  @P1 LEA R214, P2, R126, c[0x0][0x180], 0x4 ;  /* 0x000060007ed61a11 */ /* 0x001fc800078420ff */
        /* <DEDUP_REMOVED lines=14> */
.L_x_46482:
[----:B0-----:R-:W-:Y:S02]  /*69a0*/  IMAD.MOV.U32 R220, RZ, RZ, R208 ;  /* 0x000000ffffdc7224 */ /* 0x001fe400078e00d0 */
.L_x_46483:
[----:B------:R-:W-:Y:S05]  /*69b0*/  BSYNC B2 ;  /* 0x0000000000027941 */ /* 0x000fea0003800000 */
.L_x_46481:
        /* <DEDUP_REMOVED lines=16> */
.L_x_46487:
[----:B------:R-:W-:Y:S05]  /*6ac0*/  BSYNC B3 ;  /* 0x0000000000037941 */ /* 0x000fea0003800000 */
.L_x_46486:
        /* <DEDUP_REMOVED lines=44> */
.L_x_46485:
[----:B------:R-:W-:Y:S05]  /*6d90*/  BSYNC B2 ;  /* 0x0000000000027941 */ /* 0x000fea0003800000 */
.L_x_46484:
        /* <DEDUP_REMOVED lines=22> */
.L_x_46489:
[----:B------:R-:W-:Y:S02]  /*6f00*/  IMAD.MOV.U32 R220, RZ, RZ, R208 ;  /* 0x000000ffffdc7224 */ /* 0x000fe400078e00d0 */
.L_x_46490:
[----:B------:R-:W-:Y:S05]  /*6f10*/  BSYNC B2 ;  /* 0x0000000000027941 */ /* 0x000fea0003800000 */
.L_x_46488:
        /* <DEDUP_REMOVED lines=16> */
.L_x_46494:
[----:B------:R-:W-:Y:S05]  /*7020*/  BSYNC B3 ;  /* 0x0000000000037941 */ /* 0x000fea0003800000 */
.L_x_46493:
        /* <DEDUP_REMOVED lines=44> */
.L_x_46492:
[----:B------:R-:W-:Y:S05]  /*72f0*/  BSYNC B2 ;  /* 0x0000000000027941 */ /* 0x000fea0003800000 */
.L_x_46491:
        /* <DEDUP_REMOVED lines=19> */
.L_x_46496:
[----:B------:R-:W-:Y:S02]  /*7430*/  IMAD.MOV.U32 R220, RZ, RZ, R208 ;  /* 0x000000ffffdc7224 */ /* 0x000fe400078e00d0 */
.L_x_46497:
[----:B------:R-:W-:Y:S05]  /*7440*/  BSYNC B2 ;  /* 0x0000000000027941 */ /* 0x000fea0003800000 */
.L_x_46495:
        /* <DEDUP_REMOVED lines=16> */
.L_x_46501:
[----:B------:R-:W-:Y:S05]  /*7550*/  BSYNC B3 ;  /* 0x0000000000037941 */ /* 0x000fea0003800000 */
.L_x_46500:
        /* <DEDUP_REMOVED lines=44> */
.L_x_46499:
[----:B------:R-:W-:Y:S05]  /*7820*/  BSYNC B2 ;  /* 0x0000000000027941 */ /* 0x000fea0003800000 */
.L_x_46498:
        /* <DEDUP_REMOVED lines=19> */
.L_x_46503:
[----:B------:R-:W-:Y:S02]  /*7960*/  IMAD.MOV.U32 R220, RZ, RZ, R208 ;  /* 0x000000ffffdc7224 */ /* 0x000fe400078e00d0 */
.L_x_46504:
[----:B------:R-:W-:Y:S05]  /*7970*/  BSYNC B2 ;  /* 0x0000000000027941 */ /* 0x000fea0003800000 */
.L_x_46502:
        /* <DEDUP_REMOVED lines=16> */
.L_x_46508:
[----:B------:R-:W-:Y:S05]  /*7a80*/  BSYNC B3 ;  /* 0x0000000000037941 */ /* 0x000fea0003800000 */
.L_x_46507:
        /* <DEDUP_REMOVED lines=44> */
.L_x_46506:
[----:B------:R-:W-:Y:S05]  /*7d50*/  BSYNC B2 ;  /* 0x0000000000027941 */ /* 0x000fea0003800000 */
.L_x_46505:
        /* <DEDUP_REMOVED lines=12> */
[C---:B------:R-:W-:Y:S02]  /*7e20*/  LEA R216, P2, R126.reuse, c[0x0][0x190], 0x2 ;  /* 0x000064007ed87a11 */ /* 0x040fe400078410ff */
[----:B------:R-:W-:Y:S01]  /*7e30*/  IADD3 R127, R219, R127, R218 ;  /* 0x0000007fdb7f7210 */ /* 0x000fe20007ffe0da */
[----:B------:R-:W-:Y:S01]  /*7e40*/  @P1 FADD.FTZ R75, R59, R75 ;  /* 0x0000004b3b4b1221 */ /* 0x000fe20000010000 */
[----:B------:R-:W-:Y:S02]  /*7e50*/  LEA.HI.X R217, R126, c[0x0][0x194], RZ, 0x2, P2 ;  /* 0x000065007ed97a11 */ /* 0x000fe400010f14ff */
[----:B------:R-:W-:-:S02]  /*7e60*/  IADD3 R127, R127, R222, RZ ;  /* 0x000000de7f7f7210 */ /* 0x000fc40007ffe0ff */
[----:B------:R0:W-:Y:S01]  /*7e70*/  STG.E.128 [R214.64], R72 ;  /* 0x00000048d6007986 */ /* 0x0001e2000c101d06 */
[----:B------:R-:W-:-:S03]  /*7e80*/  IADD3 R126, R126, 0x20, RZ ;  /* 0x000000207e7e7810 */ /* 0x000fc60007ffe0ff */
[----:B------:R0:W-:Y:S04]  /*7e90*/  STG.E [R216.64], R127 ;  /* 0x0000007fd8007986 */ /* 0x0001e8000c101906 */
.L_x_46480:
[----:B------:R-:W-:Y:S05]  /*7ea0*/  BSYNC B1 ;  /* 0x0000000000017941 */ /* 0x000fea0003800000 */
.L_x_46479:
        /* <DEDUP_REMOVED lines=23> */
.L_x_46512:
[----:B0-----:R-:W-:Y:S02]  /*8020*/  IMAD.MOV.U32 R220, RZ, RZ, R208 ;  /* 0x000000ffffdc7224 */ /* 0x001fe400078e00d0 */
.L_x_46513:
[----:B------:R-:W-:Y:S05]  /*8030*/  BSYNC B2 ;  /* 0x0000000000027941 */ /* 0x000fea0003800000 */
.L_x_46511:
        /* <DEDUP_REMOVED lines=16> */
.L_x_46517:
[----:B------:R-:W-:Y:S05]  /*8140*/  BSYNC B3 ;  /* 0x0000000000037941 */ /* 0x000fea0003800000 */
.L_x_46516:
        /* <DEDUP_REMOVED lines=44> */
.L_x_46515:
[----:B------:R-:W-:Y:S05]  /*8410*/  BSYNC B2 ;  /* 0x0000000000027941 */ /* 0x000fea0003800000 */
.L_x_46514:
[----:B------:R-:W0:Y:S01]  /*8420*/  I2F.U32 R214, R220 ;  /* 0x000000dc00d67306 */ /* 0x000e220000201000 */
[----:B------:R-:W-:Y:S01]  /*8430*/  HFMA2.MMA R127, -RZ, RZ, 0.1171875, 0 ;  /* 0x2f800000ff7f7435 */ /* 0x000fe200000001ff */
[----:B------:R-:W-:Y:S01]  /*8440*/  ISETP.NE.U32.AND P1, PT, RZ, c[0x0][0x180], PT ;  /* 0x00006000ff007a0c */ /* 0x000fe20003f25070 */
[----:B-----5:R-:W-:Y:S01]  /*8450*/  FMUL.FTZ R76, R76, R125 ;  /* 0x0000007d4c4c7220 */ /* 0x020fe20000410000 */
[----:B------:R-:W-:Y:S01]  /*8460*/  ISETP.NE.AND P3, PT, R216, 0x1, PT ;  /* 0x00000001d800780c */ /* 0x000fe20003f65270 */
[----:B------:R-:W-:Y:S01]  /*8470*/  BSSY B2, `(.L_x_46518) ;  /* 0x0000012000027945 */ /* 0x000fe20003800000 */
[----:B------:R-:W-:Y:S01]  /*8480*/  ISETP.NE.AND.EX P1, PT, RZ, c[0x0][0x184], PT, P1 ;  /* 0x00006100ff007a0c */ /* 0x000fe20003f25310 */
[----:B------:R-:W-:Y:S01]  /*8490*/  FMUL.FTZ R76, R76, c[0x0][0x1e8] ;  /* 0x00007a004c4c7a20 */ /* 0x000fe20000410000 */
[----:B------:R-:W-:-:S03]  /*84a0*/  IADD3 R205, R216, 0x1, RZ ;  /* 0x00000001d8cd7810 */ /* 0x000fc60007ffe0ff */
        /* <DEDUP_REMOVED lines=13> */
.L_x_46519:
[----:B------:R-:W-:Y:S02]  /*8580*/  IMAD.MOV.U32 R220, RZ, RZ, R208 ;  /* 0x000000ffffdc7224 */ /* 0x000fe400078e00d0 */
.L_x_46520:
[----:B------:R-:W-:Y:S05]  /*8590*/  BSYNC B2 ;  /* 0x0000000000027941 */ /* 0x000fea0003800000 */
.L_x_46518:
        /* <DEDUP_REMOVED lines=16> */
.L_x_46524:
[----:B------:R-:W-:Y:S05]  /*86a0*/  BSYNC B3 ;  /* 0x0000000000037941 */ /* 0x000fea0003800000 */
.L_x_46523:
        /* <DEDUP_REMOVED lines=44> */
.L_x_46522:
[----:B------:R-:W-:Y:S05]  /*8970*/  BSYNC B2 ;  /* 0x0000000000027941 */ /* 0x000fea0003800000 */
.L_x_46521:
        /* <DEDUP_REMOVED lines=19> */
.L_x_46526:
[----:B------:R-:W-:Y:S02]  /*8ab0*/  IMAD.MOV.U32 R220, RZ, RZ, R208 ;  /* 0x000000ffffdc7224 */ /* 0x000fe400078e00d0 */
.L_x_46527:
[----:B------:R-:W-:Y:S05]  /*8ac0*/  BSYNC B2 ;  /* 0x0000000000027941 */ /* 0x000fea0003800000 */
.L_x_46525:
        /* <DEDUP_REMOVED lines=16> */
.L_x_46531:
[----:B------:R-:W-:Y:S05]  /*8bd0*/  BSYNC B3 ;  /* 0x0000000000037941 */ /* 0x000fea0003800000 */
.L_x_46530:
        /* <DEDUP_REMOVED lines=44> */
.L_x_46529:
[----:B------:R-:W-:Y:S05]  /*8ea0*/  BSYNC B2 ;  /* 0x0000000000027941 */ /* 0x000fea0003800000 */
.L_x_46528:
[----:B------:R-:W0:Y:S01]  /*8eb0*/  I2F.U32 R216, R220 ;  /* 0x000000dc00d87306 */ /* 0x000e220000201000 */
[----:B------:R-:W-:Y:S01]  /*8ec0*/  ISETP.NE.AND P5, PT, R214, 0x1, PT ;  /* 0x00000001d600780c */ /* 0x000fe20003fa5270 */
[----:B------:R-:W-:Y:S01]  /*8ed0*/  FMUL.FTZ R78, R78, R125 ;  /* 0x0000007d4e4e7220 */ /* 0x000fe20000410000 */
[----:B------:R-:W-:Y:S01]  /*8ee0*/  BSSY B2, `(.L_x_46532) ;  /* 0x0000011000027945 */ /* 0x000fe20003800000 */
[----:B------:R-:W-:-:S02]  /*8ef0*/  IADD3 R205, R214, 0x1, RZ ;  /* 0x00000001d6cd7810 */ /* 0x000fc40007ffe0ff */
        /* <DEDUP_REMOVED lines=14> */
.L_x_46533:
[----:B------:R-:W-:Y:S02]  /*8fe0*/  MOV R220, R208 ;  /* 0x000000d000dc7202 */ /* 0x000fe40000000f00 */
.L_x_46534:
[----:B------:R-:W-:Y:S05]  /*8ff0*/  BSYNC B2 ;  /* 0x0000000000027941 */ /* 0x000fea0003800000 */
.L_x_46532:
        /* <DEDUP_REMOVED lines=16> */
.L_x_46538:
[----:B------:R-:W-:Y:S05]  /*9100*/  BSYNC B3 ;  /* 0x0000000000037941 */ /* 0x000fea0003800000 */
.L_x_46537:
        /* <DEDUP_REMOVED lines=44> */
.L_x_46536:
[----:B------:R-:W-:Y:S05]  /*93d0*/  BSYNC B2 ;  /* 0x0000000000027941 */ /* 0x000fea0003800000 */
.L_x_46535:
        /* <DEDUP_REMOVED lines=20> */
.L_x_46510:
[----:B------:R-:W-:Y:S05]  /*9520*/  BSYNC B1 ;  /* 0x0000000000017941 */ /* 0x000fea0003800000 */
.L_x_46509:
        /* <DEDUP_REMOVED lines=23> */
.L_x_46542:
[----:B0-----:R-:W-:Y:S02]  /*96a0*/  MOV R220, R208 ;  /* 0x000000d000dc7202 */ /* 0x001fe40000000f00 */
.L_x_46543:
[----:B------:R-:W-:Y:S05]  /*96b0*/  BSYNC B2 ;  /* 0x0000000000027941 */ /* 0x000fea0003800000 */
.L_x_46541:
        /* <DEDUP_REMOVED lines=16> */
.L_x_46547:
[----:B------:R-:W-:Y:S05]  /*97c0*/  BSYNC B3 ;  /* 0x0000000000037941 */ /* 0x000fea0003800000 */
.L_x_46546:
        /* <DEDUP_REMOVED lines=44> */
.L_x_46545:
[----:B------:R-:W-:Y:S05]  /*9a90*/  BSYNC B2 ;  /* 0x0000000000027941 */ /* 0x000fea0003800000 */
.L_x_46544:
        /* <DEDUP_REMOVED lines=22> */
.L_x_46549:
[----:B------:R-:W-:Y:S02]  /*9c00*/  IMAD.MOV.U32 R220, RZ, RZ, R208 ;  /* 0x000000ffffdc7224 */ /* 0x000fe400078e00d0 */
.L_x_46550:
[----:B------:R-:W-:Y:S05]  /*9c10*/  BSYNC B2 ;  /* 0x0000000000027941 */ /* 0x000fea0003800000 */
.L_x_46548:
        /* <DEDUP_REMOVED lines=16> */
.L_x_46554:
[----:B------:R-:W-:Y:S05]  /*9d20*/  BSYNC B3 ;  /* 0x0000000000037941 */ /* 0x000fea0003800000 */
.L_x_46553:
        /* <DEDUP_REMOVED lines=44> */
.L_x_46552:
[----:B------:R-:W-:Y:S05]  /*9ff0*/  BSYNC B2 ;  /* 0x0000000000027941 */ /* 0x000fea0003800000 */
.L_x_46551:
        /* <DEDUP_REMOVED lines=19> */
.L_x_46556:
[----:B------:R-:W-:Y:S02]  /*a130*/  IMAD.MOV.U32 R220, RZ, RZ, R208 ;  /* 0x000000ffffdc7224 */ /* 0x000fe400078e00d0 */
.L_x_46557:
[----:B------:R-:W-:Y:S05]  /*a140*/  BSYNC B2 ;  /* 0x0000000000027941 */ /* 0x000fea0003800000 */
.L_x_46555:
        /* <DEDUP_REMOVED lines=16> */
.L_x_46561:
[----:B------:R-:W-:Y:S05]  /*a250*/  BSYNC B3 ;  /* 0x0000000000037941 */ /* 0x000fea0003800000 */
.L_x_46560:
        /* <DEDUP_REMOVED lines=44> */
.L_x_46559:
[----:B------:R-:W-:Y:S05]  /*a520*/  BSYNC B2 ;  /* 0x0000000000027941 */ /* 0x000fea0003800000 */
.L_x_46558:
        /* <DEDUP_REMOVED lines=19> */
.L_x_46563:
[----:B------:R-:W-:Y:S02]  /*a660*/  IMAD.MOV.U32 R220, RZ, RZ, R208 ;  /* 0x000000ffffdc7224 */ /* 0x000fe400078e00d0 */
.L_x_46564:
[----:B------:R-:W-:Y:S05]  /*a670*/  BSYNC B2 ;  /* 0x0000000000027941 */ /* 0x000fea0003800000 */
.L_x_46562:
        /* <DEDUP_REMOVED lines=16> */
.L_x_46568:
[----:B------:R-:W-:Y:S05]  /*a780*/  BSYNC B3 ;  /* 0x0000000000037941 */ /* 0x000fea0003800000 */
.L_x_46567:
        /* <DEDUP_REMOVED lines=44> */
.L_x_46566:
[----:B------:R-:W-:Y:S05]  /*aa50*/  BSYNC B2 ;  /* 0x0000000000027941 */ /* 0x000fea0003800000 */
.L_x_46565:
[----:B------:R-:W0:Y:S01]  /*aa60*/  I2F.U32 R216, R220 ;  /* 0x000000dc00d87306 */ /* 0x000e220000201000 */
[----:B------:R-:W-:Y:S01]  /*aa70*/  SEL R222, RZ, 0x1, P2 ;  /* 0x00000001ffde7807 */ /* 0x000fe20001000000 */
[----:B------:R-:W-:Y:S01]  /*aa80*/  FMUL.FTZ R83, R83, R125 ;  /* 0x0000007d53537220 */ /* 0x000fe20000410000 */
[C---:B------:R-:W-:Y:S02]  /*aa90*/  LEA R214, P2, R126.reuse, c[0x0][0x188], 0x4 ;  /* 0x000062007ed67a11 */ /* 0x040fe400078420ff */
        /* <DEDUP_REMOVED lines=16> */
.L_x_46540:
[----:B------:R-:W-:Y:S05]  /*aba0*/  BSYNC B1 ;  /* 0x0000000000017941 */ /* 0x000fea0003800000 */
.L_x_46539:
        /* <DEDUP_REMOVED lines=23> */
.L_x_46572:
[----:B0-----:R-:W-:Y:S02]  /*ad20*/  IMAD.MOV.U32 R220, RZ, RZ, R208 ;  /* 0x000000ffffdc7224 */ /* 0x001fe400078e00d0 */
.L_x_46573:
[----:B------:R-:W-:Y:S05]  /*ad30*/  BSYNC B2 ;  /* 0x0000000000027941 */ /* 0x000fea0003800000 */
.L_x_46571:
        /* <DEDUP_REMOVED lines=16> */
.L_x_46577:
[----:B------:R-:W-:Y:S05]  /*ae40*/  BSYNC B3 ;  /* 0x0000000000037941 */ /* 0x000fea0003800000 */
.L_x_46576:
        /* <DEDUP_REMOVED lines=44> */
.L_x_46575:
[----:B------:R-:W-:Y:S05]  /*b110*/  BSYNC B2 ;  /* 0x0000000000027941 */ /* 0x000fea0003800000 */
.L_x_46574:
        /* <DEDUP_REMOVED lines=22> */
.L_x_46579:
[----:B------:R-:W-:Y:S02]  /*b280*/  MOV R220, R208 ;  /* 0x000000d000dc7202 */ /* 0x000fe40000000f00 */
.L_x_46580:
[----:B------:R-:W-:Y:S05]  /*b290*/  BSYNC B2 ;  /* 0x0000000000027941 */ /* 0x000fea0003800000 */
.L_x_46578:
        /* <DEDUP_REMOVED lines=16> */
.L_x_46584:
[----:B------:R-:W-:Y:S05]  /*b3a0*/  BSYNC B3 ;  /* 0x0000000000037941 */ /* 0x000fea0003800000 */
.L_x_46583:
        /* <DEDUP_REMOVED lines=44> */
.L_x_46582:
[----:B------:R-:W-:Y:S05]  /*b670*/  BSYNC B2 ;  /* 0x0000000000027941 */ /* 0x000fea0003800000 */
.L_x_46581:
        /* <DEDUP_REMOVED lines=19> */
.L_x_46586:
[----:B------:R-:W-:Y:S02]  /*b7b0*/  IMAD.MOV.U32 R220, RZ, RZ, R208 ;  /* 0x000000ffffdc7224 */ /* 0x000fe400078e00d0 */
.L_x_46587:
[----:B------:R-:W-:Y:S05]  /*b7c0*/  BSYNC B2 ;  /* 0x0000000000027941 */ /* 0x000fea0003800000 */
.L_x_46585:
        /* <DEDUP_REMOVED lines=16> */
.L_x_46591:
[----:B------:R-:W-:Y:S05]  /*b8d0*/  BSYNC B3 ;  /* 0x0000000000037941 */ /* 0x000fea0003800000 */
.L_x_46590:
        /* <DEDUP_REMOVED lines=44> */
.L_x_46589:
[----:B------:R-:W-:Y:S05]  /*bba0*/  BSYNC B2 ;  /* 0x0000000000027941 */ /* 0x000fea0003800000 */
.L_x_46588:
        /* <DEDUP_REMOVED lines=19> */
.L_x_46593:
[----:B------:R-:W-:Y:S02]  /*bce0*/  IMAD.MOV.U32 R220, RZ, RZ, R208 ;  /* 0x000000ffffdc7224 */ /* 0x000fe400078e00d0 */
.L_x_46594:
[----:B------:R-:W-:Y:S05]  /*bcf0*/  BSYNC B2 ;  /* 0x0000000000027941 */ /* 0x000fea0003800000 */
.L_x_46592:
        /* <DEDUP_REMOVED lines=16> */
.L_x_46598:
[----:B------:R-:W-:Y:S05]  /*be00*/  BSYNC B3 ;  /* 0x0000000000037941 */ /* 0x000fea0003800000 */
.L_x_46597:
        /* <DEDUP_REMOVED lines=44> */
.L_x_46596:
[----:B------:R-:W-:Y:S05]  /*c0d0*/  BSYNC B2 ;  /* 0x0000000000027941 */ /* 0x000fea0003800000 */
.L_x_46595:
        /* <DEDUP_REMOVED lines=20> */
.L_x_46570:
[----:B------:R-:W-:Y:S05]  /*c220*/  BSYNC B1 ;  /* 0x0000000000017941 */ /* 0x000fea0003800000 */
.L_x_46569:
        /* <DEDUP_REMOVED lines=23> */
.L_x_46602:
[----:B0-----:R-:W-:Y:S02]  /*c3a0*/  IMAD.MOV.U32 R220, RZ, RZ, R208 ;  /* 0x000000ffffdc7224 */ /* 0x001fe400078e00d0 */
.L_x_46603:
[----:B------:R-:W-:Y:S05]  /*c3b0*/  BSYNC B2 ;  /* 0x0000000000027941 */ /* 0x000fea0003800000 */
.L_x_46601:
        /* <DEDUP_REMOVED lines=16> */
.L_x_46607:
[----:B------:R-:W-:Y:S05]  /*c4c0*/  BSYNC B3 ;  /* 0x0000000000037941 */ /* 0x000fea0003800000 */
.L_x_46606:
        /* <DEDUP_REMOVED lines=44> */
.L_x_46605:
[----:B------:R-:W-:Y:S05]  /*c790*/  BSYNC B2 ;  /* 0x0000000000027941 */ /* 0x000fea0003800000 */
.L_x_46604:
        /* <DEDUP_REMOVED lines=22> */
.L_x_46609:
[----:B------:R-:W-:Y:S02]  /*c900*/  IMAD.MOV.U32 R220, RZ, RZ, R208 ;  /* 0x000000ffffdc7224 */ /* 0x000fe400078e00d0 */
.L_x_46610:
[----:B------:R-:W-:Y:S05]  /*c910*/  BSYNC B2 ;  /* 0x0000000000027941 */ /* 0x000fea0003800000 */
.L_x_46608:
        /* <DEDUP_REMOVED lines=16> */
.L_x_46614:
[----:B------:R-:W-:Y:S05]  /*ca20*/  BSYNC B3 ;  /* 0x0000000000037941 */ /* 0x000fea0003800000 */
.L_x_46613:
        /* <DEDUP_REMOVED lines=44> */
.L_x_46612:
[----:B------:R-:W-:Y:S05]  /*ccf0*/  BSYNC B2 ;  /* 0x0000000000027941 */ /* 0x000fea0003800000 */
.L_x_46611:
        /* <DEDUP_REMOVED lines=19> */
.L_x_46616:
[----:B------:R-:W-:Y:S02]  /*ce30*/  IMAD.MOV.U32 R220, RZ, RZ, R208 ;  /* 0x000000ffffdc7224 */ /* 0x000fe400078e00d0 */
.L_x_46617:
[----:B------:R-:W-:Y:S05]  /*ce40*/  BSYNC B2 ;  /* 0x0000000000027941 */ /* 0x000fea0003800000 */
.L_x_46615:
        /* <DEDUP_REMOVED lines=16> */
.L_x_46621:
[----:B------:R-:W-:Y:S05]  /*cf50*/  BSYNC B3 ;  /* 0x0000000000037941 */ /* 0x000fea0003800000 */
.L_x_46620:
        /* <DEDUP_REMOVED lines=44> */
.L_x_46619:
[----:B------:R-:W-:Y:S05]  /*d220*/  BSYNC B2 ;  /* 0x0000000000027941 */ /* 0x000fea0003800000 */
.L_x_46618:
        /* <DEDUP_REMOVED lines=19> */
.L_x_46623:
[----:B------:R-:W-:Y:S02]  /*d360*/  IMAD.MOV.U32 R220, RZ, RZ, R208 ;  /* 0x000000ffffdc7224 */ /* 0x000fe400078e00d0 */
.L_x_46624:
[----:B------:R-:W-:Y:S05]  /*d370*/  BSYNC B2 ;  /* 0x0000000000027941 */ /* 0x000fea0003800000 */
.L_x_46622:
        /* <DEDUP_REMOVED lines=16> */
.L_x_46628:
[----:B------:R-:W-:Y:S05]  /*d480*/  BSYNC B3 ;  /* 0x0000000000037941 */ /* 0x000fea0003800000 */
.L_x_46627:
        /* <DEDUP_REMOVED lines=44> */
.L_x_46626:
[----:B------:R-:W-:Y:S05]  /*d750*/  BSYNC B2 ;  /* 0x0000000000027941 */ /* 0x000fea0003800000 */
.L_x_46625:
        /* <DEDUP_REMOVED lines=20> */
.L_x_46600:
[----:B------:R-:W-:Y:S05]  /*d8a0*/  BSYNC B1 ;  /* 0x0000000000017941 */ /* 0x000fea0003800000 */
.L_x_46599:
        /* <DEDUP_REMOVED lines=23> */
.L_x_46632:
[----:B0-----:R-:W-:Y:S02]  /*da20*/  IMAD.MOV.U32 R220, RZ, RZ, R208 ;  /* 0x000000ffffdc7224 */ /* 0x001fe400078e00d0 */
.L_x_46633:
[----:B------:R-:W-:Y:S05]  /*da30*/  BSYNC B2 ;  /* 0x0000000000027941 */ /* 0x000fea0003800000 */
.L_x_46631:
        /* <DEDUP_REMOVED lines=16> */
.L_x_46637:
[----:B------:R-:W-:Y:S05]  /*db40*/  BSYNC B3 ;  /* 0x0000000000037941 */ /* 0x000fea0003800000 */
.L_x_46636:
        /* <DEDUP_REMOVED lines=44> */
.L_x_46635:
[----:B------:R-:W-:Y:S05]  /*de10*/  BSYNC B2 ;  /* 0x0000000000027941 */ /* 0x000fea0003800000 */
.L_x_46634:
        /* <DEDUP_REMOVED lines=22> */
.L_x_46639:
[----:B------:R-:W-:Y:S02]  /*df80*/  IMAD.MOV.U32 R220, RZ, RZ, R208 ;  /* 0x000000ffffdc7224 */ /* 0x000fe400078e00d0 */
.L_x_46640:
[----:B------:R-:W-:Y:S05]  /*df90*/  BSYNC B2 ;  /* 0x0000000000027941 */ /* 0x000fea0003800000 */
.L_x_46638:
        /* <DEDUP_REMOVED lines=16> */
.L_x_46644:
[----:B------:R-:W-:Y:S05]  /*e0a0*/  BSYNC B3 ;  /* 0x0000000000037941 */ /* 0x000fea0003800000 */
.L_x_46643:
        /* <DEDUP_REMOVED lines=44> */
.L_x_46642:
[----:B------:R-:W-:Y:S05]  /*e370*/  BSYNC B2 ;  /* 0x0000000000027941 */ /* 0x000fea0003800000 */
.L_x_46641:
        /* <DEDUP_REMOVED lines=19> */
.L_x_46646:
[----:B------:R-:W-:Y:S02]  /*e4b0*/  MOV R220, R208 ;  /* 0x000000d000dc7202 */ /* 0x000fe40000000f00 */
.L_x_46647:
[----:B------:R-:W-:Y:S05]  /*e4c0*/  BSYNC B2 ;  /* 0x0000000000027941 */ /* 0x000fea0003800000 */
.L_x_46645:
        /* <DEDUP_REMOVED lines=16> */
.L_x_46651:
[----:B------:R-:W-:Y:S05]  /*e5d0*/  BSYNC B3 ;  /* 0x0000000000037941 */ /* 0x000fea0003800000 */
.L_x_46650:
        /* <DEDUP_REMOVED lines=44> */
.L_x_46649:
[----:B------:R-:W-:Y:S05]  /*e8a0*/  BSYNC B2 ;  /* 0x0000000000027941 */ /* 0x000fea0003800000 */
.L_x_46648:
        /* <DEDUP_REMOVED lines=19> */
.L_x_46653:
[----:B------:R-:W-:Y:S02]  /*e9e0*/  IMAD.MOV.U32 R220, RZ, RZ, R208 ;  /* 0x000000ffffdc7224 */ /* 0x000fe400078e00d0 */
.L_x_46654:
[----:B------:R-:W-:Y:S05]  /*e9f0*/  BSYNC B2 ;  /* 0x0000000000027941 */ /* 0x000fea0003800000 */
.L_x_46652:
        /* <DEDUP_REMOVED lines=16> */
.L_x_46658:
[----:B------:R-:W-:Y:S05]  /*eb00*/  BSYNC B3 ;  /* 0x0000000000037941 */ /* 0x000fea0003800000 */
.L_x_46657:
        /* <DEDUP_REMOVED lines=44> */
.L_x_46656:
[----:B------:R-:W-:Y:S05]  /*edd0*/  BSYNC B2 ;  /* 0x0000000000027941 */ /* 0x000fea0003800000 */
.L_x_46655:
        /* <DEDUP_REMOVED lines=20> */
.L_x_46630:
[----:B------:R-:W-:Y:S05]  /*ef20*/  BSYNC B1 ;  /* 0x0000000000017941 */ /* 0x000fea0003800000 */
.L_x_46629:
        /* <DEDUP_REMOVED lines=23> */
.L_x_46662:
[----:B0-----:R-:W-:Y:S02]  /*f0a0*/  IMAD.MOV.U32 R220, RZ, RZ, R208 ;  /* 0x000000ffffdc7224 */ /* 0x001fe400078e00d0 */
.L_x_46663:
[----:B------:R-:W-:Y:S05]  /*f0b0*/  BSYNC B2 ;  /* 0x0000000000027941 */ /* 0x000fea0003800000 */
.L_x_46661:
        /* <DEDUP_REMOVED lines=16> */
.L_x_46667:
[----:B------:R-:W-:Y:S05]  /*f1c0*/  BSYNC B3 ;  /* 0x0000000000037941 */ /* 0x000fea0003800000 */
.L_x_46666:
        /* <DEDUP_REMOVED lines=44> */
.L_x_46665:
[----:B------:R-:W-:Y:S05]  /*f490*/  BSYNC B2 ;  /* 0x0000000000027941 */ /* 0x000fea0003800000 */
.L_x_46664:
        /* <DEDUP_REMOVED lines=22> */
.L_x_46669:
[----:B------:R-:W-:Y:S02]  /*f600*/  IMAD.MOV.U32 R220, RZ, RZ, R208 ;  /* 0x000000ffffdc7224 */ /* 0x000fe400078e00d0 */
.L_x_46670:
[----:B------:R-:W-:Y:S05]  /*f610*/  BSYNC B2 ;  /* 0x0000000000027941 */ /* 0x000fea0003800000 */
.L_x_46668:
        /* <DEDUP_REMOVED lines=16> */
.L_x_46674:
[----:B------:R-:W-:Y:S05]  /*f720*/  BSYNC B3 ;  /* 0x0000000000037941 */ /* 0x000fea0003800000 */
.L_x_46673:
        /* <DEDUP_REMOVED lines=44> */
.L_x_46672:
[----:B------:R-:W-:Y:S05]  /*f9f0*/  BSYNC B2 ;  /* 0x0000000000027941 */ /* 0x000fea0003800000 */
.L_x_46671:
        /* <DEDUP_REMOVED lines=19> */
.L_x_46676:
[----:B------:R-:W-:Y:S02]  /*fb30*/  IMAD.MOV.U32 R220, RZ, RZ, R208 ;  /* 0x000000ffffdc7224 */ /* 0x000fe400078e00d0 */
.L_x_46677:
[----:B------:R-:W-:Y:S05]  /*fb40*/  BSYNC B2 ;  /* 0x0000000000027941 */ /* 0x000fea0003800000 */
.L_x_46675:
        /* <DEDUP_REMOVED lines=16> */
.L_x_46681:
[----:B------:R-:W-:Y:S05]  /*fc50*/  BSYNC B3 ;  /* 0x0000000000037941 */ /* 0x000fea0003800000 */
.L_x_46680:
        /* <DEDUP_REMOVED lines=44> */
.L_x_46679:
[----:B------:R-:W-:Y:S05]  /*ff20*/  BSYNC B2 ;  /* 0x0000000000027941 */ /* 0x000fea0003800000 */
.L_x_46678:
        /* <DEDUP_REMOVED lines=19> */
.L_x_46683:
[----:B------:R-:W-:Y:S02]  /*10060*/  IMAD.MOV.U32 R220, RZ, RZ, R208 ;  /* 0x000000ffffdc7224 */ /* 0x000fe400078e00d0 */
.L_x_46684:
[----:B------:R-:W-:Y:S05]  /*10070*/  BSYNC B2 ;  /* 0x0000000000027941 */ /* 0x000fea0003800000 */
.L_x_46682:
        /* <DEDUP_REMOVED lines=16> */
.L_x_46688:
[----:B------:R-:W-:Y:S05]  /*10180*/  BSYNC B3 ;  /* 0x0000000000037941 */ /* 0x000fea0003800000 */
.L_x_46687:
        /* <DEDUP_REMOVED lines=44> */
.L_x_46686:
[----:B------:R-:W-:Y:S05]  /*10450*/  BSYNC B2 ;  /* 0x0000000000027941 */ /* 0x000fea0003800000 */
.L_x_46685:
        /* <DEDUP_REMOVED lines=20> */
.L_x_46660:
[----:B------:R-:W-:Y:S05]  /*105a0*/  BSYNC B1 ;  /* 0x0000000000017941 */ /* 0x000fea0003800000 */
.L_x_46659:
        /* <DEDUP_REMOVED lines=23> */
.L_x_46692:
[----:B0-----:R-:W-:Y:S02]  /*10720*/  IMAD.MOV.U32 R220, RZ, RZ, R208 ;  /* 0x000000ffffdc7224 */ /* 0x001fe400078e00d0 */
.L_x_46693:
[----:B------:R-:W-:Y:S05]  /*10730*/  BSYNC B2 ;  /* 0x0000000000027941 */ /* 0x000fea0003800000 */
.L_x_46691:
        /* <DEDUP_REMOVED lines=16> */
.L_x_46697:
[----:B------:R-:W-:Y:S05]  /*10840*/  BSYNC B3 ;  /* 0x0000000000037941 */ /* 0x000fea0003800000 */
.L_x_46696:
        /* <DEDUP_REMOVED lines=44> */
.L_x_46695:
[----:B------:R-:W-:Y:S05]  /*10b10*/  BSYNC B2 ;  /* 0x0000000000027941 */ /* 0x000fea0003800000 */
.L_x_46694:
        /* <DEDUP_REMOVED lines=22> */
.L_x_46699:
[----:B------:R-:W-:Y:S02]  /*10c80*/  IMAD.MOV.U32 R220, RZ, RZ, R208 ;  /* 0x000000ffffdc7224 */ /* 0x000fe400078e00d0 */
.L_x_46700:
[----:B------:R-:W-:Y:S05]  /*10c90*/  BSYNC B2 ;  /* 0x0000000000027941 */ /* 0x000fea0003800000 */
.L_x_46698:
        /* <DEDUP_REMOVED lines=16> */
.L_x_46704:
[----:B------:R-:W-:Y:S05]  /*10da0*/  BSYNC B3 ;  /* 0x0000000000037941 */ /* 0x000fea0003800000 */
.L_x_46703:
        /* <DEDUP_REMOVED lines=44> */
.L_x_46702:
[----:B------:R-:W-:Y:S05]  /*11070*/  BSYNC B2 ;  /* 0x0000000000027941 */ /* 0x000fea0003800000 */
.L_x_46701:
        /* <DEDUP_REMOVED lines=19> */
.L_x_46706:
[----:B------:R-:W-:Y:S02]  /*111b0*/  IMAD.MOV.U32 R220, RZ, RZ, R208 ;  /* 0x000000ffffdc7224 */ /* 0x000fe400078e00d0 */
.L_x_46707:
[----:B------:R-:W-:Y:S05]  /*111c0*/  BSYNC B2 ;  /* 0x0000000000027941 */ /* 0x000fea0003800000 */
.L_x_46705:
        /* <DEDUP_REMOVED lines=16> */
.L_x_46711:
[----:B------:R-:W-:Y:S05]  /*112d0*/  BSYNC B3 ;  /* 0x0000000000037941 */ /* 0x000fea0003800000 */
.L_x_46710:
        /* <DEDUP_REMOVED lines=44> */
.L_x_46709:
[----:B------:R-:W-:Y:S05]  /*115a0*/  BSYNC B2 ;  /* 0x0000000000027941 */ /* 0x000fea0003800000 */
.L_x_46708:
        /* <DEDUP_REMOVED lines=19> */
.L_x_46713:
[----:B------:R-:W-:Y:S02]  /*116e0*/  MOV R220, R208 ;  /* 0x000000d000dc7202 */ /* 0x000fe40000000f00 */
.L_x_46714:
[----:B------:R-:W-:Y:S05]  /*116f0*/  BSYNC B2 ;  /* 0x0000000000027941 */ /* 0x000fea0003800000 */
.L_x_46712:
        /* <DEDUP_REMOVED lines=16> */
.L_x_46718:
[----:B------:R-:W-:Y:S05]  /*11800*/  BSYNC B3 ;  /* 0x0000000000037941 */ /* 0x000fea0003800000 */
.L_x_46717:
        /* <DEDUP_REMOVED lines=44> */
.L_x_46716:
[----:B------:R-:W-:Y:S05]  /*11ad0*/  BSYNC B2 ;  /* 0x0000000000027941 */ /* 0x000fea0003800000 */
.L_x_46715:
        /* <DEDUP_REMOVED lines=20> */
.L_x_46690:
[----:B------:R-:W-:Y:S05]  /*11c20*/  BSYNC B1 ;  /* 0x0000000000017941 */ /* 0x000fea0003800000 */
.L_x_46689:
        /* <DEDUP_REMOVED lines=23> */
.L_x_46722:
[----:B0-----:R-:W-:Y:S02]  /*11da0*/  MOV R220, R208 ;  /* 0x000000d000dc7202 */ /* 0x001fe40000000f00 */
.L_x_46723:
[----:B------:R-:W-:Y:S05]  /*11db0*/  BSYNC B2 ;  /* 0x0000000000027941 */ /* 0x000fea0003800000 */
.L_x_46721:
        /* <DEDUP_REMOVED lines=16> */
.L_x_46727:
[----:B------:R-:W-:Y:S05]  /*11ec0*/  BSYNC B3 ;  /* 0x0000000000037941 */ /* 0x000fea0003800000 */
.L_x_46726:
        /* <DEDUP_REMOVED lines=44> */
.L_x_46725:
[----:B------:R-:W-:Y:S05]  /*12190*/  BSYNC B2 ;  /* 0x0000000000027941 */ /* 0x000fea0003800000 */
.L_x_46724:
        /* <DEDUP_REMOVED lines=22> */
.L_x_46729:
[----:B------:R-:W-:Y:S02]  /*12300*/  IMAD.MOV.U32 R220, RZ, RZ, R208 ;  /* 0x000000ffffdc7224 */ /* 0x000fe400078e00d0 */
.L_x_46730:
[----:B------:R-:W-:Y:S05]  /*12310*/  BSYNC B2 ;  /* 0x0000000000027941 */ /* 0x000fea0003800000 */
.L_x_46728:
        /* <DEDUP_REMOVED lines=16> */
.L_x_46734:
[----:B------:R-:W-:Y:S05]  /*12420*/  BSYNC B3 ;  /* 0x0000000000037941 */ /* 0x000fea0003800000 */
.L_x_46733:
        /* <DEDUP_REMOVED lines=44> */
.L_x_46732:
[----:B------:R-:W-:Y:S05]  /*126f0*/  BSYNC B2 ;  /* 0x0000000000027941 */ /* 0x000fea0003800000 */
.L_x_46731:
        /* <DEDUP_REMOVED lines=19> */
.L_x_46736:
[----:B------:R-:W-:Y:S02]  /*12830*/  IMAD.MOV.U32 R220, RZ, RZ, R208 ;  /* 0x000000ffffdc7224 */ /* 0x000fe400078e00d0 */
.L_x_46737:
[----:B------:R-:W-:Y:S05]  /*12840*/  BSYNC B2 ;  /* 0x0000000000027941 */ /* 0x000fea0003800000 */
.L_x_46735:
        /* <DEDUP_REMOVED lines=16> */
.L_x_46741:
[----:B------:R-:W-:Y:S05]  /*12950*/  BSYNC B3 ;  /* 0x0000000000037941 */ /* 0x000fea0003800000 */
.L_x_46740:
        /* <DEDUP_REMOVED lines=44> */
.L_x_46739:
[----:B------:R-:W-:Y:S05]  /*12c20*/  BSYNC B2 ;  /* 0x0000000000027941 */ /* 0x000fea0003800000 */
.L_x_46738:
        /* <DEDUP_REMOVED lines=19> */
.L_x_46743:
[----:B------:R-:W-:Y:S02]  /*12d60*/  IMAD.MOV.U32 R220, RZ, RZ, R208 ;  /* 0x000000ffffdc7224 */ /* 0x000fe400078e00d0 */
.L_x_46744:
[----:B------:R-:W-:Y:S05]  /*12d70*/  BSYNC B2 ;  /* 0x0000000000027941 */ /* 0x000fea0003800000 */
.L_x_46742:
        /* <DEDUP_REMOVED lines=16> */
.L_x_46748:
[----:B------:R-:W-:Y:S05]  /*12e80*/  BSYNC B3 ;  /* 0x0000000000037941 */ /* 0x000fea0003800000 */
.L_x_46747:
        /* <DEDUP_REMOVED lines=44> */
.L_x_46746:
[----:B------:R-:W-:Y:S05]  /*13150*/  BSYNC B2 ;  /* 0x0000000000027941 */ /* 0x000fea0003800000 */
.L_x_46745:
        /* <DEDUP_REMOVED lines=20> */
.L_x_46720:
[----:B------:R-:W-:Y:S05]  /*132a0*/  BSYNC B1 ;  /* 0x0000000000017941 */ /* 0x000fea0003800000 */
.L_x_46719:
        /* <DEDUP_REMOVED lines=23> */
.L_x_46752:
[----:B0-----:R-:W-:Y:S02]  /*13420*/  IMAD.MOV.U32 R220, RZ, RZ, R208 ;  /* 0x000000ffffdc7224 */ /* 0x001fe400078e00d0 */
.L_x_46753:
[----:B------:R-:W-:Y:S05]  /*13430*/  BSYNC B2 ;  /* 0x0000000000027941 */ /* 0x000fea0003800000 */
.L_x_46751:
        /* <DEDUP_REMOVED lines=16> */
.L_x_46757:
[----:B------:R-:W-:Y:S05]  /*13540*/  BSYNC B3 ;  /* 0x0000000000037941 */ /* 0x000fea0003800000 */
.L_x_46756:
        /* <DEDUP_REMOVED lines=44> */
.L_x_46755:
[----:B------:R-:W-:Y:S05]  /*13810*/  BSYNC B2 ;  /* 0x0000000000027941 */ /* 0x000fea0003800000 */
.L_x_46754:
        /* <DEDUP_REMOVED lines=22> */
.L_x_46759:
[----:B------:R-:W-:Y:S02]  /*13980*/  IMAD.MOV.U32 R220, RZ, RZ, R208 ;  /* 0x000000ffffdc7224 */ /* 0x000fe400078e00d0 */
.L_x_46760:
[----:B------:R-:W-:Y:S05]  /*13990*/  BSYNC B2 ;  /* 0x0000000000027941 */ /* 0x000fea0003800000 */
.L_x_46758:
        /* <DEDUP_REMOVED lines=16> */
.L_x_46764:
[----:B------:R-:W-:Y:S05]  /*13aa0*/  BSYNC B3 ;  /* 0x0000000000037941 */ /* 0x000fea0003800000 */
.L_x_46763:
        /* <DEDUP_REMOVED lines=44> */
.L_x_46762:
[----:B------:R-:W-:Y:S05]  /*13d70*/  BSYNC B2 ;  /* 0x0000000000027941 */ /* 0x000fea0003800000 */
.L_x_46761:
        /* <DEDUP_REMOVED lines=19> */
.L_x_46766:
[----:B------:R-:W-:Y:S02]  /*13eb0*/  IMAD.MOV.U32 R220, RZ, RZ, R208 ;  /* 0x000000ffffdc7224 */ /* 0x000fe400078e00d0 */
.L_x_46767:
[----:B------:R-:W-:Y:S05]  /*13ec0*/  BSYNC B2 ;  /* 0x0000000000027941 */ /* 0x000fea0003800000 */
.L_x_46765:
        /* <DEDUP_REMOVED lines=16> */
.L_x_46771:
[----:B------:R-:W-:Y:S05]  /*13fd0*/  BSYNC B3 ;  /* 0x0000000000037941 */ /* 0x000fea0003800000 */
.L_x_46770:
        /* <DEDUP_REMOVED lines=44> */
.L_x_46769:
[----:B------:R-:W-:Y:S05]  /*142a0*/  BSYNC B2 ;  /* 0x0000000000027941 */ /* 0x000fea0003800000 */
.L_x_46768:
        /* <DEDUP_REMOVED lines=19> */
.L_x_46773:
[----:B------:R-:W-:Y:S02]  /*143e0*/  IMAD.MOV.U32 R220, RZ, RZ, R208 ;  /* 0x000000ffffdc7224 */ /* 0x000fe400078e00d0 */
.L_x_46774:
[----:B------:R-:W-:Y:S05]  /*143f0*/  BSYNC B2 ;  /* 0x0000000000027941 */ /* 0x000fea0003800000 */
.L_x_46772:
        /* <DEDUP_REMOVED lines=16> */
.L_x_46778:
[----:B------:R-:W-:Y:S05]  /*14500*/  BSYNC B3 ;  /* 0x0000000000037941 */ /* 0x000fea0003800000 */
.L_x_46777:
        /* <DEDUP_REMOVED lines=44> */
.L_x_46776:
[----:B------:R-:W-:Y:S05]  /*147d0*/  BSYNC B2 ;  /* 0x0000000000027941 */ /* 0x000fea0003800000 */
.L_x_46775:
        /* <DEDUP_REMOVED lines=20> */
.L_x_46750:
[----:B------:R-:W-:Y:S05]  /*14920*/  BSYNC B1 ;  /* 0x0000000000017941 */ /* 0x000fea0003800000 */
.L_x_46749:
        /* <DEDUP_REMOVED lines=23> */
.L_x_46782:
[----:B0-----:R-:W-:Y:S02]  /*14aa0*/  IMAD.MOV.U32 R220, RZ, RZ, R208 ;  /* 0x000000ffffdc7224 */ /* 0x001fe400078e00d0 */
.L_x_46783:
[----:B------:R-:W-:Y:S05]  /*14ab0*/  BSYNC B2 ;  /* 0x0000000000027941 */ /* 0x000fea0003800000 */
.L_x_46781:
        /* <DEDUP_REMOVED lines=16> */
.L_x_46787:
[----:B------:R-:W-:Y:S05]  /*14bc0*/  BSYNC B3 ;  /* 0x0000000000037941 */ /* 0x000fea0003800000 */
.L_x_46786:
        /* <DEDUP_REMOVED lines=42> */
[----:B------:R-:W-:Y:S01]  /*14e70*/  IMAD.MOV.U32 R206, RZ, RZ, R214 ;  /* 0x000000ffffce7224 */ /* 0x000fe200078e00d6 */
[----:B------:R-:W-:Y:S02]  /*14e80*/  MOV R216, RZ ;  /* 0x000000ff00d87202 */ /* 0x000fe40000000f00 */
.L_x_46785:
[----:B------:R-:W-:Y:S05]  /*14e90*/  BSYNC B2 ;  /* 0x0000000000027941 */ /* 0x000fea0003800000 */
.L_x_46784:
        /* <DEDUP_REMOVED lines=22> */
.L_x_46789:
[----:B------:R-:W-:Y:S02]  /*15000*/  MOV R220, R208 ;  /* 0x000000d000dc7202 */ /* 0x000fe40000000f00 */
.L_x_46790:
[----:B------:R-:W-:Y:S05]  /*15010*/  BSYNC B2 ;  /* 0x0000000000027941 */ /* 0x000fea0003800000 */
.L_x_46788:
        /* <DEDUP_REMOVED lines=16> */
.L_x_46794:
[----:B------:R-:W-:Y:S05]  /*15120*/  BSYNC B3 ;  /* 0x0000000000037941 */ /* 0x000fea0003800000 */
.L_x_46793:
        /* <DEDUP_REMOVED lines=44> */
.L_x_46792:
[----:B------:R-:W-:Y:S05]  /*153f0*/  BSYNC B2 ;  /* 0x0000000000027941 */ /* 0x000fea0003800000 */
.L_x_46791:
        /* <DEDUP_REMOVED lines=19> */
.L_x_46796:
[----:B------:R-:W-:Y:S02]  /*15530*/  MOV R220, R208 ;  /* 0x000000d000dc7202 */ /* 0x000fe40000000f00 */
.L_x_46797:
[----:B------:R-:W-:Y:S05]  /*15540*/  BSYNC B2 ;  /* 0x0000000000027941 */ /* 0x000fea0003800000 */
.L_x_46795:
        /* <DEDUP_REMOVED lines=16> */
.L_x_46801:
[----:B------:R-:W-:Y:S05]  /*15650*/  BSYNC B3 ;  /* 0x0000000000037941 */ /* 0x000fea0003800000 */
.L_x_46800:
        /* <DEDUP_REMOVED lines=44> */
.L_x_46799:
[----:B------:R-:W-:Y:S05]  /*15920*/  BSYNC B2 ;  /* 0x0000000000027941 */ /* 0x000fea0003800000 */
.L_x_46798:
        /* <DEDUP_REMOVED lines=19> */
.L_x_46803:
[----:B------:R-:W-:Y:S02]  /*15a60*/  MOV R220, R208 ;  /* 0x000000d000dc7202 */ /* 0x000fe40000000f00 */
.L_x_46804:
[----:B------:R-:W-:Y:S05]  /*15a70*/  BSYNC B2 ;  /* 0x0000000000027941 */ /* 0x000fea0003800000 */
.L_x_46802:
        /* <DEDUP_REMOVED lines=16> */
.L_x_46808:
[----:B------:R-:W-:Y:S05]  /*15b80*/  BSYNC B3 ;  /* 0x0000000000037941 */ /* 0x000fea0003800000 */
.L_x_46807:
        /* <DEDUP_REMOVED lines=44> */
.L_x_46806:
[----:B------:R-:W-:Y:S05]  /*15e50*/  BSYNC B2 ;  /* 0x0000000000027941 */ /* 0x000fea0003800000 */
.L_x_46805:
        /* <DEDUP_REMOVED lines=20> */
.L_x_46780:
[----:B------:R-:W-:Y:S05]  /*15fa0*/  BSYNC B1 ;  /* 0x0000000000017941 */ /* 0x000fea0003800000 */
.L_x_46779:
        /* <DEDUP_REMOVED lines=23> */
.L_x_46812:
[----:B0-----:R-:W-:Y:S02]  /*16120*/  IMAD.MOV.U32 R220, RZ, RZ, R208 ;  /* 0x000000ffffdc7224 */ /* 0x001fe400078e00d0 */
.L_x_46813:
[----:B------:R-:W-:Y:S05]  /*16130*/  BSYNC B2 ;  /* 0x0000000000027941 */ /* 0x000fea0003800000 */
.L_x_46811:
        /* <DEDUP_REMOVED lines=16> */
.L_x_46817:
[----:B------:R-:W-:Y:S05]  /*16240*/  BSYNC B3 ;  /* 0x0000000000037941 */ /* 0x000fea0003800000 */
.L_x_46816:
        /* <DEDUP_REMOVED lines=44> */
.L_x_46815:
[----:B------:R-:W-:Y:S05]  /*16510*/  BSYNC B2 ;  /* 0x0000000000027941 */ /* 0x000fea0003800000 */
.L_x_46814:
        /* <DEDUP_REMOVED lines=22> */
.L_x_46819:
[----:B------:R-:W-:Y:S02]  /*16680*/  IMAD.MOV.U32 R220, RZ, RZ, R208 ;  /* 0x000000ffffdc7224 */ /* 0x000fe400078e00d0 */
.L_x_46820:
[----:B------:R-:W-:Y:S05]  /*16690*/  BSYNC B2 ;  /* 0x0000000000027941 */ /* 0x000fea0003800000 */
.L_x_46818:
        /* <DEDUP_REMOVED lines=16> */
.L_x_46824:
[----:B------:R-:W-:Y:S05]  /*167a0*/  BSYNC B3 ;  /* 0x0000000000037941 */ /* 0x000fea0003800000 */
.L_x_46823:
        /* <DEDUP_REMOVED lines=44> */
.L_x_46822:
[----:B------:R-:W-:Y:S05]  /*16a70*/  BSYNC B2 ;  /* 0x0000000000027941 */ /* 0x000fea0003800000 */
.L_x_46821:
        /* <DEDUP_REMOVED lines=19> */
.L_x_46826:
[----:B------:R-:W-:Y:S02]  /*16bb0*/  IMAD.MOV.U32 R220, RZ, RZ, R208 ;  /* 0x000000ffffdc7224 */ /* 0x000fe400078e00d0 */
.L_x_46827:
[----:B------:R-:W-:Y:S05]  /*16bc0*/  BSYNC B2 ;  /* 0x0000000000027941 */ /* 0x000fea0003800000 */
.L_x_46825:
        /* <DEDUP_REMOVED lines=16> */
.L_x_46831:
[----:B------:R-:W-:Y:S05]  /*16cd0*/  BSYNC B3 ;  /* 0x0000000000037941 */ /* 0x000fea0003800000 */
.L_x_46830:
        /* <DEDUP_REMOVED lines=44> */
.L_x_46829:
[----:B------:R-:W-:Y:S05]  /*16fa0*/  BSYNC B2 ;  /* 0x0000000000027941 */ /* 0x000fea0003800000 */
.L_x_46828:
        /* <DEDUP_REMOVED lines=19> */
.L_x_46833:
[----:B------:R-:W-:Y:S02]  /*170e0*/  IMAD.MOV.U32 R220, RZ, RZ, R208 ;  /* 0x000000ffffdc7224 */ /* 0x000fe400078e00d0 */
.L_x_46834:
[----:B------:R-:W-:Y:S05]  /*170f0*/  BSYNC B2 ;  /* 0x0000000000027941 */ /* 0x000fea0003800000 */
.L_x_46832:
        /* <DEDUP_REMOVED lines=16> */
.L_x_46838:
[----:B------:R-:W-:Y:S05]  /*17200*/  BSYNC B3 ;  /* 0x0000000000037941 */ /* 0x000fea0003800000 */
.L_x_46837:
        /* <DEDUP_REMOVED lines=44> */
.L_x_46836:
[----:B------:R-:W-:Y:S05]  /*174d0*/  BSYNC B2 ;  /* 0x0000000000027941 */ /* 0x000fea0003800000 */
.L_x_46835:
        /* <DEDUP_REMOVED lines=20> */
.L_x_46810:
[----:B------:R-:W-:Y:S05]  /*17620*/  BSYNC B1 ;  /* 0x0000000000017941 */ /* 0x000fea0003800000 */
.L_x_46809:
        /* <DEDUP_REMOVED lines=23> */
.L_x_46842:
[----:B0-----:R-:W-:Y:S02]  /*177a0*/  MOV R220, R208 ;  /* 0x000000d000dc7202 */ /* 0x001fe40000000f00 */
.L_x_46843:
[----:B------:R-:W-:Y:S05]  /*177b0*/  BSYNC B2 ;  /* 0x0000000000027941 */ /* 0x000fea0003800000 */
.L_x_46841:
        /* <DEDUP_REMOVED lines=16> */
.L_x_46847:
[----:B------:R-:W-:Y:S05]  /*178c0*/  BSYNC B3 ;  /* 0x0000000000037941 */ /* 0x000fea0003800000 */
.L_x_46846:
        /* <DEDUP_REMOVED lines=44> */
.L_x_46845:
[----:B------:R-:W-:Y:S05]  /*17b90*/  BSYNC B2 ;  /* 0x0000000000027941 */ /* 0x000fea0003800000 */
.L_x_46844:
        /* <DEDUP_REMOVED lines=22> */
.L_x_46849:
[----:B------:R-:W-:Y:S02]  /*17d00*/  IMAD.MOV.U32 R220, RZ, RZ, R208 ;  /* 0x000000ffffdc7224 */ /* 0x000fe400078e00d0 */
.L_x_46850:
[----:B------:R-:W-:Y:S05]  /*17d10*/  BSYNC B2 ;  /* 0x0000000000027941 */ /* 0x000fea0003800000 */
.L_x_46848:
        /* <DEDUP_REMOVED lines=16> */
.L_x_46854:
[----:B------:R-:W-:Y:S05]  /*17e20*/  BSYNC B3 ;  /* 0x0000000000037941 */ /* 0x000fea0003800000 */
.L_x_46853:
        /* <DEDUP_REMOVED lines=44> */
.L_x_46852:
[----:B------:R-:W-:Y:S05]  /*180f0*/  BSYNC B2 ;  /* 0x0000000000027941 */ /* 0x000fea0003800000 */
.L_x_46851:
        /* <DEDUP_REMOVED lines=19> */
.L_x_46856:
[----:B------:R-:W-:Y:S02]  /*18230*/  IMAD.MOV.U32 R220, RZ, RZ, R208 ;  /* 0x000000ffffdc7224 */ /* 0x000fe400078e00d0 */
.L_x_46857:
[----:B------:R-:W-:Y:S05]  /*18240*/  BSYNC B2 ;  /* 0x0000000000027941 */ /* 0x000fea0003800000 */
.L_x_46855:
        /* <DEDUP_REMOVED lines=16> */
.L_x_46861:
[----:B------:R-:W-:Y:S05]  /*18350*/  BSYNC B3 ;  /* 0x0000000000037941 */ /* 0x000fea0003800000 */
.L_x_46860:
        /* <DEDUP_REMOVED lines=44> */
.L_x_46859:
[----:B------:R-:W-:Y:S05]  /*18620*/  BSYNC B2 ;  /* 0x0000000000027941 */ /* 0x000fea0003800000 */
.L_x_46858:
        /* <DEDUP_REMOVED lines=19> */
.L_x_46863:
[----:B------:R-:W-:Y:S02]  /*18760*/  IMAD.MOV.U32 R220, RZ, RZ, R208 ;  /* 0x000000ffffdc7224 */ /* 0x000fe400078e00d0 */
.L_x_46864:
[----:B------:R-:W-:Y:S05]  /*18770*/  BSYNC B2 ;  /* 0x0000000000027941 */ /* 0x000fea0003800000 */
.L_x_46862:
        /* <DEDUP_REMOVED lines=16> */
.L_x_46868:
[----:B------:R-:W-:Y:S05]  /*18880*/  BSYNC B3 ;  /* 0x0000000000037941 */ /* 0x000fea0003800000 */
.L_x_46867:
        /* <DEDUP_REMOVED lines=44> */
.L_x_46866:
[----:B------:R-:W-:Y:S05]  /*18b50*/  BSYNC B2 ;  /* 0x0000000000027941 */ /* 0x000fea0003800000 */
.L_x_46865:
        /* <DEDUP_REMOVED lines=17> */
[----:B------:R0:W-:Y:S04]  /*18c70*/  STG.E.128 [R214.64], R120 ;  /* 0x00000078d6007986 */ /* 0x0001e8000c101d06 */
[----:B------:R0:W-:Y:S03]  /*18c80*/  STG.E [R216.64], R125 ;  /* 0x0000007dd8007986 */ /* 0x0001e6000c101906 */
.L_x_46840:
[----:B------:R-:W-:Y:S05]  /*18c90*/  BSYNC B1 ;  /* 0x0000000000017941 */ /* 0x000fea0003800000 */
.L_x_46839:
[----:B------:R-:W-:Y:S01]  /*18ca0*/  FADD.FTZ R126, RZ, R60 ;  /* 0x0000003cff7e7221 */ /* 0x000fe20000010000 */
[----:B------:R-:W-:Y:S02]  /*18cb0*/  ISETP.GT.U32.AND P1, PT, R200, 0x3f, PT ;  /* 0x0000003fc800780c */ /* 0x000fe40003f24070 */
[----:B------:R-:W-:Y:S01]  /*18cc0*/  LOP3.LUT R212, R212, 0xfffffdff, RZ, 0xc0, !PT ;  /* 0xfffffdffd4d47812 */ /* 0x000fe200078ec0ff */
[----:B0----5:R-:W-:Y:S01]  /*18cd0*/  FADD.FTZ R125, R61, R126 ;  /* 0x0000007e3d7d7221 */ /* 0x021fe20000010000 */
[C---:B------:R-:W-:Y:S02]  /*18ce0*/  ISETP.GT.U32.AND P2, PT, R200.reuse, 0x19f, PT ;  /* 0x0000019fc800780c */ /* 0x040fe40003f44070 */
[----:B------:R-:W-:Y:S01]  /*18cf0*/  ISETP.GT.U32.AND P3, PT, R200, 0x1bf, PT ;  /* 0x000001bfc800780c */ /* 0x000fe20003f64070 */
[----:B------:R-:W-:Y:S01]  /*18d00*/  FADD.FTZ R126, R62, R125 ;  /* 0x0000007d3e7e7221 */ /* 0x000fe20000010000 */
[----:B------:R-:W-:-:S02]  /*18d10*/  ISETP.GT.U32.AND P4, PT, R200, 0x1df, PT ;  /* 0x000001dfc800780c */ /* 0x000fc40003f84070 */
[----:B------:R-:W-:Y:S01]  /*18d20*/  ISETP.GT.U32.AND P5, PT, R200, 0x1ff, PT ;  /* 0x000001ffc800780c */ /* 0x000fe20003fa4070 */
[----:B------:R-:W-:Y:S01]  /*18d30*/  FADD.FTZ R126, R63, R126 ;  /* 0x0000007e3f7e7221 */ /* 0x000fe20000010000 */
[----:B------:R-:W-:Y:S02]  /*18d40*/  ISETP.NE.AND P6, PT, R124, RZ, PT ;  /* 0x000000ff7c00720c */ /* 0x000fe40003fc5270 */
        /* <DEDUP_REMOVED lines=92> */
.L_x_46905:
[----:B-1----:R-:W-:Y:S01]  /*19310*/  FADD.FTZ R220, R127, R124 ;  /* 0x0000007c7fdc7221 */ /* 0x002fe20000010000 */
[----:B------:R-:W-:Y:S05]  /*19320*/  BRA.DIV ~URZ, `(.L_x_46870) ;  /* 0x000020e27f007947 */ /* 0x000fea000b800000 */
[----:B------:R-:W1:Y:S01]  /*19330*/  SHFL.BFLY PT, R124, R220, 0x2, 0x1f ;  /* 0x0c401f00dc7c7f89 */ /* 0x000e6200000e0000 */
[----:B------:R-:W-:Y:S02]  /*19340*/  P2R R218, PR, RZ, 0x20 ;  /* 0x00000020ffda7803 */ /* 0x000fe40000000000 */
[C---:B------:R-:W-:Y:S02]  /*19350*/  LOP3.LUT P5, RZ, R212.reuse, 0x200, RZ, 0xc0, !PT ;  /* 0x00000200d4ff7812 */ /* 0x040fe400078ac0ff */
[----:B------:R-:W-:Y:S02]  /*19360*/  P2R R219, PR, RZ, 0x10 ;  /* 0x00000010ffdb7803 */ /* 0x000fe40000000000 */
[----:B------:R-:W-:Y:S02]  /*19370*/  LOP3.LUT P4, RZ, R212, 0x100, RZ, 0xc0, !PT ;  /* 0x00000100d4ff7812 */ /* 0x000fe4000788c0ff */
[----:B------:R-:W-:-:S02]  /*19380*/  P2R R217, PR, RZ, 0x40 ;  /* 0x00000040ffd97803 */ /* 0x000fc40000000000 */
        /* <DEDUP_REMOVED lines=18> */
[--C-:B------:R-:W-:Y:S02]  /*194b0*/  FADD.FTZ R126, R65, -R215.reuse ;  /* 0x800000d7417e7221 */ /* 0x100fe40000010000 */
[----:B------:R-:W-:Y:S01]  /*194c0*/  FADD.FTZ R214, R66, -R215 ;  /* 0x800000d742d67221 */ /* 0x000fe20000010000 */
[----:B------:R-:W-:-:S05]  /*194d0*/  FSEL R124, R124, RZ, P0 ;  /* 0x000000ff7c7c7208 */ /* 0x000fca0000000000 */
[----:B------:R-:W-:-:S04]  /*194e0*/  FFMA.FTZ R125, R125, R125, R124 ;  /* 0x0000007d7d7d7223 */ /* 0x000fc8000001007c */
[----:B------:R-:W-:Y:S02]  /*194f0*/  FFMA.FTZ R125, R126, R126, R125 ;  /* 0x0000007e7e7d7223 */ /* 0x000fe4000001007d */
[----:B------:R-:W-:Y:S02]  /*19500*/  FADD.FTZ R126, R67, -R215 ;  /* 0x800000d7437e7221 */ /* 0x000fe40000010000 */
[----:B------:R-:W-:Y:S02]  /*19510*/  FFMA.FTZ R125, R214, R214, R125 ;  /* 0x000000d6d67d7223 */ /* 0x000fe4000001007d */
[----:B------:R-:W-:Y:S02]  /*19520*/  FADD.FTZ R214, R70, -R215 ;  /* 0x800000d746d67221 */ /* 0x000fe40000010000 */
[----:B------:R-:W-:Y:S01]  /*19530*/  @P5 FFMA.FTZ R124, R126, R126, R125 ;  /* 0x0000007e7e7c5223 */ /* 0x000fe2000001007d */
[----:B------:R-:W-:Y:S01]  /*19540*/  LOP3.LUT P5, RZ, R212, 0x80, RZ, 0xc0, !PT ;  /* 0x00000080d4ff7812 */ /* 0x000fe200078ac0ff */
[----:B------:R-:W-:-:S02]  /*19550*/  FADD.FTZ R125, R68, -R215 ;  /* 0x800000d7447d7221 */ /* 0x000fc40000010000 */
[----:B------:R-:W-:Y:S02]  /*19560*/  FADD.FTZ R126, R69, -R215 ;  /* 0x800000d7457e7221 */ /* 0x000fe40000010000 */
        /* <DEDUP_REMOVED lines=60> */
[----:B------:R-:W-:Y:S01]  /*19930*/  ISETP.NE.AND P4, PT, R219, RZ, PT ;  /* 0x000000ffdb00720c */ /* 0x000fe20003f85270 */
        /* <DEDUP_REMOVED lines=25> */
[----:B------:R-:W-:Y:S02]  /*19ad0*/  @P1 FFMA.FTZ R124, R126, R126, R125 ;  /* 0x0000007e7e7c1223 */ /* 0x000fe4000001007d */
        /* <DEDUP_REMOVED lines=40> */
.L_x_46906:
[----:B------:R-:W-:Y:S01]  /*19d60*/  FMUL.FTZ R124, R215, R215 ;  /* 0x000000d7d77c7220 */ /* 0x000fe20000410000 */
[----:B------:R-:W-:Y:S01]  /*19d70*/  ISETP.NE.AND P1, PT, RZ, UR8, PT ;  /* 0x00000008ff007c0c */ /* 0x000fe2000bf25270 */
[----:B-1----:R-:W-:Y:S01]  /*19d80*/  FADD.FTZ R217, R217, R214 ;  /* 0x000000d6d9d97221 */ /* 0x002fe20000010000 */
[----:B------:R-:W-:Y:S01]  /*19d90*/  BSSY B1, `(.L_x_46871) ;  /* 0x000001e000017945 */ /* 0x000fe20003800000 */
[----:B------:R-:W-:Y:S01]  /*19da0*/  IMAD.MOV.U32 R126, RZ, RZ, c[0x0][0x1e0] ;  /* 0x00007800ff7e7624 */ /* 0x000fe200078e00ff */
[----:B------:R-:W-:-:S03]  /*19db0*/  FSEL R125, R124, RZ, P1 ;  /* 0x000000ff7c7d7208 */ /* 0x000fc60000800000 */
[----:B------:R-:W-:Y:S01]  /*19dc0*/  FFMA.FTZ R124, R217, R126, c[0x0][0x228] ;  /* 0x00008a00d97c7623 */ /* 0x000fe2000001007e */
[----:B------:R-:W-:-:S03]  /*19dd0*/  @!P6 MOV R126, 0x4 ;  /* 0x00000004007ee802 */ /* 0x000fc60000000f00 */
[----:B0-----:R-:W-:Y:S02]  /*19de0*/  FADD.FTZ R214, R124, R125 ;  /* 0x0000007d7cd67221 */ /* 0x001fe40000010000 */
[----:B------:R-:W-:Y:S02]  /*19df0*/  @!P6 IMAD.MOV.U32 R124, RZ, RZ, 0x4 ;  /* 0x00000004ff7ce424 */ /* 0x000fe400078e00ff */
[C---:B------:R-:W-:Y:S02]  /*19e00*/  @!P6 IMAD.WIDE R126, R211.reuse, R126, c[0x0][0x1a0] ;  /* 0x00006800d37ee625 */ /* 0x040fe400078e027e */
[----:B------:R-:W0:Y:S02]  /*19e10*/  MUFU.RSQ R214, R214 ;  /* 0x000000d600d67308 */ /* 0x000e240000001400 */
[----:B------:R-:W-:Y:S01]  /*19e20*/  @!P6 IMAD.WIDE R124, R211, R124, c[0x0][0x1a8] ;  /* 0x00006a00d37ce625 */ /* 0x000fe200078e027c */
[----:B------:R1:W-:Y:S04]  /*19e30*/  @!P6 STG.E [R126.64], R215 ;  /* 0x000000d77e00e986 */ /* 0x0003e8000c101906 */
[----:B0-----:R1:W-:Y:S01]  /*19e40*/  @!P6 STG.E [R124.64], R214 ;  /* 0x000000d67c00e986 */ /* 0x0013e2000c101906 */
[----:B------:R-:W-:Y:S05]  /*19e50*/  @!P0 BRA `(.L_x_46872) ;  /* 0x0000011000008947 */ /* 0x000fea0003800000 */
[----:B-1----:R-:W-:Y:S01]  /*19e60*/  FSEL R124, R215, RZ, !P1 ;  /* 0x000000ffd77c7208 */ /* 0x002fe20004800000 */
        /* <DEDUP_REMOVED lines=16> */
.L_x_46872:
[----:B------:R-:W-:Y:S05]  /*19f70*/  BSYNC B1 ;  /* 0x0000000000017941 */ /* 0x000fea0003800000 */
.L_x_46871:
[----:B------:R-:W-:Y:S01]  /*19f80*/  LOP3.LUT P2, RZ, R212, 0x1000000, RZ, 0xc0, !PT ;  /* 0x01000000d4ff7812 */ /* 0x000fe2000784c0ff */
[----:B------:R-:W-:-:S12]  /*19f90*/  BSSY B1, `(.L_x_46873) ;  /* 0x0000013000017945 */ /* 0x000fd80003800000 */
[----:B------:R-:W-:Y:S05]  /*19fa0*/  @!P2 BRA `(.L_x_46874) ;  /* 0x000001100000a947 */ /* 0x000fea0003800000 */
[----:B------:R-:W-:Y:S01]  /*19fb0*/  FSEL R221, R215, RZ, !P1 ;  /* 0x000000ffd7dd7208 */ /* 0x000fe20004800000 */
[----:B0-----:R-:W-:-:S04]  /*19fc0*/  IMAD.MOV.U32 R216, RZ, RZ, 0x10 ;  /* 0x00000010ffd87424 */ /* 0x001fc800078e00ff */
        /* <DEDUP_REMOVED lines=15> */
.L_x_46874:
[----:B------:R-:W-:Y:S05]  /*1a0c0*/  BSYNC B1 ;  /* 0x0000000000017941 */ /* 0x000fea0003800000 */
.L_x_46873:
        /* <DEDUP_REMOVED lines=20> */
.L_x_46876:
[----:B------:R-:W-:Y:S05]  /*1a210*/  BSYNC B1 ;  /* 0x0000000000017941 */ /* 0x000fea0003800000 */
.L_x_46875:
[----:B------:R-:W-:Y:S01]  /*1a220*/  LOP3.LUT P2, RZ, R212, 0x400000, RZ, 0xc0, !PT ;  /* 0x00400000d4ff7812 */ /* 0x000fe2000784c0ff */
        /* <DEDUP_REMOVED lines=19> */
.L_x_46878:
[----:B------:R-:W-:Y:S05]  /*1a360*/  BSYNC B1 ;  /* 0x0000000000017941 */ /* 0x000fea0003800000 */
.L_x_46877:
        /* <DEDUP_REMOVED lines=20> */
.L_x_46880:
[----:B------:R-:W-:Y:S05]  /*1a4b0*/  BSYNC B1 ;  /* 0x0000000000017941 */ /* 0x000fea0003800000 */
.L_x_46879:
        /* <DEDUP_REMOVED lines=20> */
.L_x_46882:
[----:B------:R-:W-:Y:S05]  /*1a600*/  BSYNC B1 ;  /* 0x0000000000017941 */ /* 0x000fea0003800000 */
.L_x_46881:
        /* <DEDUP_REMOVED lines=20> */
.L_x_46884:
[----:B------:R-:W-:Y:S05]  /*1a750*/  BSYNC B1 ;  /* 0x0000000000017941 */ /* 0x000fea0003800000 */
.L_x_46883:
        /* <DEDUP_REMOVED lines=20> */
.L_x_46886:
[----:B------:R-:W-:Y:S05]  /*1a8a0*/  BSYNC B1 ;  /* 0x0000000000017941 */ /* 0x000fea0003800000 */
.L_x_46885:
[----:B------:R-:W-:Y:S01]  /*1a8b0*/  LOP3.LUT P2, RZ, R212, 0x20000, RZ, 0xc0, !PT ;  /* 0x00020000d4ff7812 */ /* 0x000fe2000784c0ff */
        /* <DEDUP_REMOVED lines=19> */
.L_x_46888:
[----:B------:R-:W-:Y:S05]  /*1a9f0*/  BSYNC B1 ;  /* 0x0000000000017941 */ /* 0x000fea0003800000 */
.L_x_46887:
        /* <DEDUP_REMOVED lines=20> */
.L_x_46890:
[----:B------:R-:W-:Y:S05]  /*1ab40*/  BSYNC B1 ;  /* 0x0000000000017941 */ /* 0x000fea0003800000 */
.L_x_46889:
        /* <DEDUP_REMOVED lines=20> */
.L_x_46892:
[----:B------:R-:W-:Y:S05]  /*1ac90*/  BSYNC B1 ;  /* 0x0000000000017941 */ /* 0x000fea0003800000 */
.L_x_46891:
        /* <DEDUP_REMOVED lines=20> */
.L_x_46894:
[----:B------:R-:W-:Y:S05]  /*1ade0*/  BSYNC B1 ;  /* 0x0000000000017941 */ /* 0x000fea0003800000 */
.L_x_46893:
        /* <DEDUP_REMOVED lines=20> */
.L_x_46896:
[----:B------:R-:W-:Y:S05]  /*1af30*/  BSYNC B1 ;  /* 0x0000000000017941 */ /* 0x000fea0003800000 */
.L_x_46895:
        /* <DEDUP_REMOVED lines=20> */
.L_x_46898:
[----:B------:R-:W-:Y:S05]  /*1b080*/  BSYNC B1 ;  /* 0x0000000000017941 */ /* 0x000fea0003800000 */
.L_x_46897:
        /* <DEDUP_REMOVED lines=20> */
.L_x_46900:
[----:B------:R-:W-:Y:S05]  /*1b1d0*/  BSYNC B1 ;  /* 0x0000000000017941 */ /* 0x000fea0003800000 */
.L_x_46899:
[----:B------:R-:W-:Y:S01]  /*1b1e0*/  LOP3.LUT P2, RZ, R212, 0x400, RZ, 0xc0, !PT ;  /* 0x00000400d4ff7812 */ /* 0x000fe2000784c0ff */
[----:B------:R-:W-:-:S12]  /*1b1f0*/  BSSY B1, `(.L_x_46901) ;  /* 0x0000012000017945 */ /* 0x000fd80003800000 */
[----:B------:R-:W-:Y:S05]  /*1b200*/  @!P2 BRA `(.L_x_46902) ;  /* 0x000001000000a947 */ /* 0x000fea0003800000 */
[----:B0-----:R-:W-:Y:S01]  /*1b210*/  FSEL R217, R215, RZ, !P1 ;  /* 0x000000ffd7d97208 */ /* 0x001fe20004800000 */
[----:B------:R-:W-:-:S04]  /*1b220*/  IMAD.MOV.U32 R216, RZ, RZ, 0x10 ;  /* 0x00000010ffd87424 */ /* 0x000fc800078e00ff */
        /* <DEDUP_REMOVED lines=14> */
.L_x_46902:
[----:B------:R-:W-:Y:S05]  /*1b310*/  BSYNC B1 ;  /* 0x0000000000017941 */ /* 0x000fea0003800000 */
.L_x_46901:
[----:B01----:R-:W-:-:S04]  /*1b320*/  IMAD.MOV.U32 R124, RZ, RZ, 0x4 ;  /* 0x00000004ff7c7424 */ /* 0x003fc800078e00ff */
[----:B------:R-:W-:-:S05]  /*1b330*/  IMAD R211, R124, c[0x0][0x160], R211 ;  /* 0x000058007cd37a24 */ /* 0x000fca00078e02d3 */
[----:B------:R-:W-:-:S13]  /*1b340*/  ISETP.GE.AND P1, PT, R211, c[0x0][0x164], PT ;  /* 0x00005900d3007a0c */ /* 0x000fda0003f26270 */
[----:B------:R-:W-:Y:S01]  /*1b350*/  @P1 CALL.REL.NOINC `(.L_x_46903) ;  /* 0x0000001000001944 */ /* 0x000fe20003c00000 */
[----:B------:R-:W-:Y:S05]  /*1b360*/  BRA `(.L_x_46904) ;  /* 0xfffe708000007947 */ /* 0x000fea000383ffff */
.L_x_46903:
[----:B------:R-:W-:Y:S05]  /*1b370*/  BSYNC B0 ;  /* 0x0000000000007941 */ /* 0x000fea0003800000 */
.L_x_46388:
[----:B------:R-:W-:Y:S05]  /*1b380*/  EXIT ;  /* 0x000000000000794d */ /* 0x000fea0003800000 */
.L_x_46869:
[----:B------:R-:W-:Y:S01]  /*1b390*/  IMAD.MOV.U32 R126, RZ, RZ, R127 ;  /* 0x000000ffff7e7224 */ /* 0x000fe200078e007f */
[----:B------:R-:W-:Y:S01]  /*1b3a0*/  MOV R217, 0x1 ;  /* 0x0000000100d97802 */ /* 0x000fe20000000f00 */
[----:B------:R-:W-:Y:S01]  /*1b3b0*/  IMAD.MOV.U32 R216, RZ, RZ, 0x1f ;  /* 0x0000001fffd87424 */ /* 0x000fe200078e00ff */
[----:B------:R-:W-:Y:S01]  /*1b3c0*/  MOV R124, 0x1b3f0 ;  /* 0x0001b3f0007c7802 */ /* 0x000fe20000000f00 */
[----:B------:R-:W-:Y:S02]  /*1b3d0*/  IMAD.MOV.U32 R219, RZ, RZ, -0x1 ;  /* 0xffffffffffdb7424 */ /* 0x000fe400078e00ff */
[----:B------:R-:W-:Y:S05]  /*1b3e0*/  CALL.REL.NOINC `($__internal_136_$__cuda_sm70_shflsync_bfly_p) ;  /* 0x00000cc000007944 */ /* 0x000fea0003c00000 */
[----:B-1----:R-:W-:Y:S01]  /*1b3f0*/  IMAD.MOV.U32 R124, RZ, RZ, R217 ;  /* 0x000000ffff7c7224 */ /* 0x002fe200078e00d9 */
[----:B0-----:R-:W-:Y:S05]  /*1b400*/  BRA `(.L_x_46905) ;  /* 0xffffdf0000007947 */ /* 0x001fea000383ffff */
.L_x_46870:
[----:B------:R-:W-:Y:S01]  /*1b410*/  HFMA2.MMA R217, -RZ, RZ, 0, 1.1920928955078125e-07 ;  /* 0x00000002ffd97435 */ /* 0x000fe200000001ff */
[----:B------:R-:W-:Y:S01]  /*1b420*/  IMAD.MOV.U32 R126, RZ, RZ, R220 ;  /* 0x000000ffff7e7224 */ /* 0x000fe200078e00dc */
[----:B------:R-:W-:Y:S01]  /*1b430*/  MOV R124, 0x1b470 ;  /* 0x0001b470007c7802 */ /* 0x000fe20000000f00 */
[----:B------:R-:W-:Y:S02]  /*1b440*/  IMAD.MOV.U32 R216, RZ, RZ, 0x1f ;  /* 0x0000001fffd87424 */ /* 0x000fe400078e00ff */
[----:B------:R-:W-:-:S02]  /*1b450*/  IMAD.MOV.U32 R219, RZ, RZ, -0x1 ;  /* 0xffffffffffdb7424 */ /* 0x000fc400078e00ff */
[----:B0-----:R-:W-:Y:S05]  /*1b460*/  CALL.REL.NOINC `($__internal_136_$__cuda_sm70_shflsync_bfly_p) ;  /* 0x00000c4000007944 */ /* 0x001fea0003c00000 */
[----:B01----:R-:W-:Y:S01]  /*1b470*/  FADD.FTZ R126, R220, R217 ;  /* 0x000000d9dc7e7221 */ /* 0x003fe20000010000 */
[----:B------:R-:W-:Y:S01]  /*1b480*/  MOV R219, 0xffffffff ;  /* 0xffffffff00db7802 */ /* 0x000fe20000000f00 */
[----:B------:R-:W-:Y:S01]  /*1b490*/  IMAD.MOV.U32 R217, RZ, RZ, 0x4 ;  /* 0x00000004ffd97424 */ /* 0x000fe200078e00ff */
[----:B------:R-:W-:Y:S01]  /*1b4a0*/  MOV R124, 0x1b4d0 ;  /* 0x0001b4d0007c7802 */ /* 0x000fe20000000f00 */
[----:B------:R-:W-:-:S02]  /*1b4b0*/  IMAD.MOV.U32 R216, RZ, RZ, 0x1f ;  /* 0x0000001fffd87424 */ /* 0x000fc400078e00ff */
[----:B------:R-:W-:Y:S05]  /*1b4c0*/  CALL.REL.NOINC `($__internal_136_$__cuda_sm70_shflsync_bfly_p) ;  /* 0x00000be000007944 */ /* 0x000fea0003c00000 */
[----:B01----:R-:W-:Y:S01]  /*1b4d0*/  FADD.FTZ R126, R126, R217 ;  /* 0x000000d97e7e7221 */ /* 0x003fe20000010000 */
[----:B------:R-:W-:Y:S01]  /*1b4e0*/  MOV R124, 0x1b530 ;  /* 0x0001b530007c7802 */ /* 0x000fe20000000f00 */
[----:B------:R-:W-:-:S02]  /*1b4f0*/  IMAD.MOV.U32 R217, RZ, RZ, 0x8 ;  /* 0x00000008ffd97424 */ /* 0x000fc400078e00ff */
[----:B------:R-:W-:Y:S02]  /*1b500*/  IMAD.MOV.U32 R216, RZ, RZ, 0x1f ;  /* 0x0000001fffd87424 */ /* 0x000fe400078e00ff */
[----:B------:R-:W-:Y:S02]  /*1b510*/  IMAD.MOV.U32 R219, RZ, RZ, -0x1 ;  /* 0xffffffffffdb7424 */ /* 0x000fe400078e00ff */
[----:B------:R-:W-:Y:S05]  /*1b520*/  CALL.REL.NOINC `($__internal_136_$__cuda_sm70_shflsync_bfly_p) ;  /* 0x00000b8000007944 */ /* 0x000fea0003c00000 */
[----:B0-----:R-:W-:Y:S01]  /*1b530*/  HFMA2.MMA R216, -RZ, RZ, 0, 1.847743988037109375e-06 ;  /* 0x0000001fffd87435 */ /* 0x001fe200000001ff */
[----:B-1----:R-:W-:Y:S01]  /*1b540*/  FADD.FTZ R126, R126, R217 ;  /* 0x000000d97e7e7221 */ /* 0x002fe20000010000 */
[----:B------:R-:W-:Y:S01]  /*1b550*/  MOV R124, 0x1b590 ;  /* 0x0001b590007c7802 */ /* 0x000fe20000000f00 */
[----:B------:R-:W-:Y:S02]  /*1b560*/  IMAD.MOV.U32 R217, RZ, RZ, 0x10 ;  /* 0x00000010ffd97424 */ /* 0x000fe400078e00ff */
[----:B------:R-:W-:Y:S02]  /*1b570*/  IMAD.MOV.U32 R219, RZ, RZ, -0x1 ;  /* 0xffffffffffdb7424 */ /* 0x000fe400078e00ff */
[----:B------:R-:W-:Y:S05]  /*1b580*/  CALL.REL.NOINC `($__internal_136_$__cuda_sm70_shflsync_bfly_p) ;  /* 0x00000b2000007944 */ /* 0x000fea0003c00000 */
        /* <DEDUP_REMOVED lines=8> */
[----:B------:R-:W-:Y:S01]  /*1b610*/  P2R R216, PR, RZ, 0x40 ;  /* 0x00000040ffd87803 */ /* 0x000fe20000000000 */
[--C-:B------:R-:W-:Y:S01]  /*1b620*/  FADD.FTZ R125, R61, -R215.reuse ;  /* 0x800000d73d7d7221 */ /* 0x100fe20000010000 */
[----:B------:R-:W-:Y:S01]  /*1b630*/  LOP3.LUT P6, RZ, R212, 0x1, RZ, 0xc0, !PT ;  /* 0x00000001d4ff7812 */ /* 0x000fe200078cc0ff */
[----:B------:R-:W-:Y:S02]  /*1b640*/  FFMA.FTZ R124, R124, R124, RZ ;  /* 0x0000007c7c7c7223 */ /* 0x000fe400000100ff */
[--C-:B------:R-:W-:Y:S02]  /*1b650*/  FADD.FTZ R127, R62, -R215.reuse ;  /* 0x800000d73e7f7221 */ /* 0x100fe40000010000 */
[----:B------:R-:W-:Y:S02]  /*1b660*/  FFMA.FTZ R124, R125, R125, R124 ;  /* 0x0000007d7d7c7223 */ /* 0x000fe4000001007c */
[----:B------:R-:W-:-:S02]  /*1b670*/  FADD.FTZ R125, R63, -R215 ;  /* 0x800000d73f7d7221 */ /* 0x000fc40000010000 */
        /* <DEDUP_REMOVED lines=78> */
[----:B------:R-:W-:Y:S02]  /*1bb60*/  FFMA.FTZ R125, R125, R125, R126 ;  /* 0x0000007d7d7d7223 */ /* 0x000fe4000001007e */
[----:B------:R-:W-:Y:S02]  /*1bb70*/  IMAD.MOV.U32 R219, RZ, RZ, -0x1 ;  /* 0xffffffffffdb7424 */ /* 0x000fe400078e00ff */
[----:B------:R-:W-:Y:S02]  /*1bb80*/  FFMA.FTZ R125, R124, R124, R125 ;  /* 0x0000007c7c7d7223 */ /* 0x000fe4000001007d */
[----:B------:R-:W-:Y:S02]  /*1bb90*/  FADD.FTZ R124, R99, -R215 ;  /* 0x800000d7637c7221 */ /* 0x000fe40000010000 */
[----:B------:R-:W-:-:S02]  /*1bba0*/  FFMA.FTZ R125, R214, R214, R125 ;  /* 0x000000d6d67d7223 */ /* 0x000fc4000001007d */
[----:B------:R-:W-:Y:S02]  /*1bbb0*/  FADD.FTZ R214, R102, -R215 ;  /* 0x800000d766d67221 */ /* 0x000fe40000010000 */
        /* <DEDUP_REMOVED lines=14> */
[----:B------:R-:W-:Y:S02]  /*1bca0*/  IMAD.MOV.U32 R216, RZ, RZ, 0x1f ;  /* 0x0000001fffd87424 */ /* 0x000fe400078e00ff */
[----:B------:R-:W-:Y:S02]  /*1bcb0*/  FFMA.FTZ R125, R124, R124, R125 ;  /* 0x0000007c7c7d7223 */ /* 0x000fe4000001007d */
[----:B------:R-:W-:Y:S02]  /*1bcc0*/  FADD.FTZ R124, R107, -R215 ;  /* 0x800000d76b7c7221 */ /* 0x000fe40000010000 */
[----:B------:R-:W-:-:S02]  /*1bcd0*/  FFMA.FTZ R125, R214, R214, R125 ;  /* 0x000000d6d67d7223 */ /* 0x000fc4000001007d */
[----:B------:R-:W-:Y:S02]  /*1bce0*/  FADD.FTZ R214, R110, -R215 ;  /* 0x800000d76ed67221 */ /* 0x000fe40000010000 */
        /* <DEDUP_REMOVED lines=33> */
[----:B------:R-:W-:Y:S05]  /*1bf00*/  CALL.REL.NOINC `($__internal_136_$__cuda_sm70_shflsync_bfly_p) ;  /* 0x000001a000007944 */ /* 0x000fea0003c00000 */
[----:B01----:R-:W-:Y:S01]  /*1bf10*/  FADD.FTZ R126, R126, R217 ;  /* 0x000000d97e7e7221 */ /* 0x003fe20000010000 */
[----:B------:R-:W-:Y:S01]  /*1bf20*/  MOV R217, 0x2 ;  /* 0x0000000200d97802 */ /* 0x000fe20000000f00 */
[----:B------:R-:W-:Y:S01]  /*1bf30*/  IMAD.MOV.U32 R216, RZ, RZ, 0x1f ;  /* 0x0000001fffd87424 */ /* 0x000fe200078e00ff */
[----:B------:R-:W-:Y:S01]  /*1bf40*/  MOV R124, 0x1bf70 ;  /* 0x0001bf70007c7802 */ /* 0x000fe20000000f00 */
[----:B------:R-:W-:Y:S02]  /*1bf50*/  IMAD.MOV.U32 R219, RZ, RZ, -0x1 ;  /* 0xffffffffffdb7424 */ /* 0x000fe400078e00ff */
[----:B------:R-:W-:Y:S05]  /*1bf60*/  CALL.REL.NOINC `($__internal_136_$__cuda_sm70_shflsync_bfly_p) ;  /* 0x0000014000007944 */ /* 0x000fea0003c00000 */
[----:B01----:R-:W-:Y:S01]  /*1bf70*/  FADD.FTZ R126, R126, R217 ;  /* 0x000000d97e7e7221 */ /* 0x003fe20000010000 */
[----:B------:R-:W-:Y:S01]  /*1bf80*/  MOV R219, 0xffffffff ;  /* 0xffffffff00db7802 */ /* 0x000fe20000000f00 */
[----:B------:R-:W-:Y:S01]  /*1bf90*/  IMAD.MOV.U32 R217, RZ, RZ, 0x4 ;  /* 0x00000004ffd97424 */ /* 0x000fe200078e00ff */
[----:B------:R-:W-:Y:S01]  /*1bfa0*/  MOV R124, 0x1bfd0 ;  /* 0x0001bfd0007c7802 */ /* 0x000fe20000000f00 */
[----:B------:R-:W-:Y:S02]  /*1bfb0*/  IMAD.MOV.U32 R216, RZ, RZ, 0x1f ;  /* 0x0000001fffd87424 */ /* 0x000fe400078e00ff */
[----:B------:R-:W-:Y:S05]  /*1bfc0*/  CALL.REL.NOINC `($__internal_136_$__cuda_sm70_shflsync_bfly_p) ;  /* 0x000000e000007944 */ /* 0x000fea0003c00000 */
[----:B01----:R-:W-:Y:S01]  /*1bfd0*/  FADD.FTZ R126, R126, R217 ;  /* 0x000000d97e7e7221 */ /* 0x003fe20000010000 */
[----:B------:R-:W-:Y:S01]  /*1bfe0*/  MOV R124, 0x1c030 ;  /* 0x0001c030007c7802 */ /* 0x000fe20000000f00 */
[----:B------:R-:W-:-:S02]  /*1bff0*/  IMAD.MOV.U32 R217, RZ, RZ, 0x8 ;  /* 0x00000008ffd97424 */ /* 0x000fc400078e00ff */
[----:B------:R-:W-:Y:S02]  /*1c000*/  IMAD.MOV.U32 R216, RZ, RZ, 0x1f ;  /* 0x0000001fffd87424 */ /* 0x000fe400078e00ff */
[----:B------:R-:W-:Y:S02]  /*1c010*/  IMAD.MOV.U32 R219, RZ, RZ, -0x1 ;  /* 0xffffffffffdb7424 */ /* 0x000fe400078e00ff */
[----:B------:R-:W-:Y:S05]  /*1c020*/  CALL.REL.NOINC `($__internal_136_$__cuda_sm70_shflsync_bfly_p) ;  /* 0x0000008000007944 */ /* 0x000fea0003c00000 */
[----:B-1----:R-:W-:Y:S01]  /*1c030*/  FADD.FTZ R214, R126, R217 ;  /* 0x000000d97ed67221 */ /* 0x002fe20000010000 */
[----:B0-----:R-:W-:Y:S01]  /*1c040*/  HFMA2.MMA R216, -RZ, RZ, 0, 1.847743988037109375e-06 ;  /* 0x0000001fffd87435 */ /* 0x001fe200000001ff */
[----:B------:R-:W-:Y:S01]  /*1c050*/  IMAD.MOV.U32 R217, RZ, RZ, 0x10 ;  /* 0x00000010ffd97424 */ /* 0x000fe200078e00ff */
[----:B------:R-:W-:Y:S01]  /*1c060*/  MOV R124, 0x1c0a0 ;  /* 0x0001c0a0007c7802 */ /* 0x000fe20000000f00 */
[----:B------:R-:W-:Y:S02]  /*1c070*/  IMAD.MOV.U32 R219, RZ, RZ, -0x1 ;  /* 0xffffffffffdb7424 */ /* 0x000fe400078e00ff */
[----:B------:R-:W-:Y:S02]  /*1c080*/  IMAD.MOV.U32 R126, RZ, RZ, R214 ;  /* 0x000000ffff7e7224 */ /* 0x000fe400078e00d6 */
[----:B------:R-:W-:Y:S05]  /*1c090*/  CALL.REL.NOINC `($__internal_136_$__cuda_sm70_shflsync_bfly_p) ;  /* 0x0000001000007944 */ /* 0x000fea0003c00000 */
[----:B01----:R-:W-:Y:S05]  /*1c0a0*/  BRA `(.L_x_46906) ;  /* 0xffffdcb000007947 */ /* 0x003fea000383ffff */
        .weak           $__internal_136_$__cuda_sm70_shflsync_bfly_p
        .type           $__internal_136_$__cuda_sm70_shflsync_bfly_p,@function
        .size           $__internal_136_$__cuda_sm70_shflsync_bfly_p,(.L_x_57176 - $__internal_136_$__cuda_sm70_shflsync_bfly_p)
$__internal_136_$__cuda_sm70_shflsync_bfly_p:
[----:B------:R-:W-:Y:S01]  /*1c0b0*/  IMAD.MOV.U32 R125, RZ, RZ, 0x0 ;  /* 0x00000000ff7d7424 */ /* 0x000fe200078e00ff */
[----:B------:R-:W-:Y:S04]  /*1c0c0*/  WARPSYNC R219 ;  /* 0x000000db00007348 */ /* 0x000fe80003800000 */
[----:B------:R0:W1:Y:S01]  /*1c0d0*/  SHFL.BFLY PT, R217, R126, R217, R216 ;  /* 0x0c0000d97ed97389 */ /* 0x00006200000e00d8 */
[----:B------:R-:W-:Y:S05]  /*1c0e0*/  RET.REL.NODEC R124 `(_ZN10layer_norm13ln_fwd_kernelINS_13Kernel_traitsI6__halfffffjLj2048ELj1ELj4ELj1ELj16ENS_18Kernel_traits_baseILj2048ES2_ffffjLj128EEEEELb1ELb0ELb0ELb0EEEvNS_9FwdParamsE) ;  /* 0xfffe3f107c007950 */ /* 0x000fea0003c3ffff */
.L_x_46907:
        /* <DEDUP_REMOVED lines=9> */
.L_x_57176:


//--------------------- .text._ZN10layer_norm13ln_fwd_kernelINS_13Kernel_traitsI6__halfffffjLj2048ELj1ELj4ELj1ELj16ENS_18Kernel_traits_baseILj2048ES2_ffffjLj128EEEEELb1ELb0ELb0ELb1EEEvNS_9FwdParamsE --------------------------
	.section	.text._ZN10layer_norm13ln_fwd_kernelINS_13Kernel_traitsI6__halfffffjLj2048ELj1ELj4ELj1ELj16ENS_18Kernel_traits_baseILj2048ES2_ffffjLj128EEEEELb1ELb0ELb0ELb1EEEvNS_9FwdParamsE,"ax",@progbits
	.sectioninfo	@"SHI_REGISTERS=253"
	.align	128
        .global         _ZN10layer_norm13ln_fwd_kernelINS_13Kernel_traitsI6__halfffffjLj2048ELj1ELj4ELj1ELj16ENS_18Kernel_traits_baseILj2048ES2_ffffjLj128EEEEELb1ELb0ELb0ELb1EEEvNS_9FwdParamsE
        .type           _ZN10layer_norm13ln_fwd_kernelINS_13Kernel_traitsI6__halfffffjLj2048ELj1ELj4ELj1ELj16ENS_18Kernel_traits_baseILj2048ES2_ffffjLj128EEEEELb1ELb0ELb0ELb1EEEvNS_9FwdParamsE,@function
        .size           _ZN10layer_norm13ln_fwd_kernelINS_13Kernel_traitsI6__halfffffjLj2048ELj1ELj4ELj1ELj16ENS_18Kernel_traits_baseILj2048ES2_ffffjLj128EEEEELb1ELb0ELb0ELb1EEEvNS_9FwdParamsE,(.L_x_57177 - _ZN10layer_norm13ln_fwd_kernelINS_13Kernel_traitsI6__halfffffjLj2048ELj1ELj4ELj1ELj16ENS_18Kernel_traits_baseILj2048ES2_ffffjLj128EEEEELb1ELb0ELb0ELb1EEEvNS_9FwdParamsE)
        .other          _ZN10layer_norm13ln_fwd_kernelINS_13Kernel_traitsI6__halfffffjLj2048ELj1ELj4ELj1ELj16ENS_18Kernel_traits_baseILj2048ES2_ffffjLj128EEEEELb1ELb0ELb0ELb1EEEvNS_9FwdParamsE,@"STO_CUDA_ENTRY STV_DEFAULT"
_ZN10layer_norm13ln_fwd_kernelINS_13Kernel_traitsI6__halfffffjLj2048ELj1ELj4ELj1ELj16ENS_18Kernel_traits_baseILj2048ES2_ffffjLj128EEEEELb1ELb0ELb0ELb1EEEvNS_9FwdParamsE:
.text._ZN10layer_norm13ln_fwd_kernelINS_13Kernel_traitsI6__halfffffjLj2048ELj1ELj4ELj1ELj16ENS_18Kernel_traits_baseILj2048ES2_ffffjLj128EEEEELb1ELb0ELb0ELb1EEEvNS_9FwdParamsE:
[----:B------:R-:W-:Y:S02]  /*0000*/  IMAD.MOV.U32 R1, RZ, RZ, c[0x0][0x28] ;  /* 0x00000a00ff017624 */ /* 0x000fe400078e00ff */
[----:B------:R-:W-:Y:S02]  /*0010*/  ULDC.U8 UR4, c[0x0][0x244] ;  /* 0x0000910000047ab9 */ /* 0x000fe40000000000 */
[----:B------:R-:W-:Y:S01]  /*0020*/  ISETP.NE.AND P0, PT, RZ, UR4, PT ;  /* 0x00000004ff007c0c */ /* 0x000fe2000bf05270 */
[----:B------:R-:W-:Y:S02]  /*0030*/  ULDC.64 UR4, c[0x0][0x230] ;  /* 0x00008c0000047ab9 */ /* 0x000fe40000000a00 */
[----:B------:R-:W-:Y:S01]  /*0040*/  IMAD.U32 R2, RZ, RZ, UR4 ;  /* 0x00000004ff027e24 */ /* 0x000fe2000f8e00ff */
[----:B------:R-:W-:Y:S01]  /*0050*/  MOV R3, UR5 ;  /* 0x0000000500037c02 */ /* 0x000fe20008000f00 */
[----:B------:R-:W-:Y:S01]  /*0060*/  ULDC.64 UR6, c[0x0][0x118] ;  /* 0x0000460000067ab9 */ /* 0x000fe20000000a00 */
[----:B------:R-:W-:Y:S02]  /*0070*/  IMAD.MOV.U32 R164, RZ, RZ, c[0x0][0x238] ;  /* 0x00008e00ffa47624 */ /* 0x000fe400078e00ff */
[----:B------:R-:W-:-:S05]  /*0080*/  IMAD.MOV.U32 R165, RZ, RZ, c[0x0][0x23c] ;  /* 0x00008f00ffa57624 */ /* 0x000fca00078e00ff */
[----:B------:R-:W2:Y:S01]  /*0090*/  @P0 LDG.E.64 R2, [R2.64] ;  /* 0x0000000602020981 */ /* 0x000ea2000c1e1b00 */
[----:B------:R-:W-:Y:S01]  /*00a0*/  @P0 MOV R4, R164 ;  /* 0x000000a400040202 */ /* 0x000fe20000000f00 */
[----:B------:R-:W-:-:S06]  /*00b0*/  @P0 IMAD.MOV.U32 R5, RZ, RZ, R165 ;  /* 0x000000ffff050224 */ /* 0x000fcc00078e00a5 */
[----:B------:R-:W3:Y:S04]  /*00c0*/  @P0 LDG.E.64 R4, [R4.64] ;  /* 0x0000000604040981 */ /* 0x000ee8000c1e1b00 */
[----:B------:R-:W0:Y:S04]  /*00d0*/  S2R R250, SR_TID.X ;  /* 0x0000000000fa7919 */ /* 0x000e280000002100 */
[----:B------:R-:W1:Y:S01]  /*00e0*/  S2R R11, SR_CTAID.X ;  /* 0x00000000000b7919 */ /* 0x000e620000002500 */
[--C-:B0-----:R-:W-:Y:S01]  /*00f0*/  SHF.R.U32.HI R128, RZ, 0x5, R250.reuse ;  /* 0x00000005ff807819 */ /* 0x101fe200000116fa */
[----:B-1----:R-:W-:Y:S01]  /*0100*/  IMAD R28, R11, c[0x0][0x0], R250 ;  /* 0x000000000b1c7a24 */ /* 0x002fe200078e02fa */
[----:B------:R-:W-:-:S02]  /*0110*/  LOP3.LUT R250, R250, 0x1f, RZ, 0xc0, !PT ;  /* 0x0000001ffafa7812 */ /* 0x000fc400078ec0ff */
[----:B------:R-:W-:Y:S01]  /*0120*/  LEA R128, R11, R128, 0x2 ;  /* 0x000000800b807211 */ /* 0x000fe200078e10ff */
[----:B------:R-:W-:Y:S01]  /*0130*/  IMAD.WIDE.U32 R6, R28, -0x326172a9, RZ ;  /* 0xcd9e8d571c067825 */ /* 0x000fe200078e00ff */
[C---:B------:R-:W-:Y:S02]  /*0140*/  LOP3.LUT R244, R250.reuse, 0x20, RZ, 0xfc, !PT ;  /* 0x00000020faf47812 */ /* 0x040fe400078efcff */
[C---:B------:R-:W-:Y:S02]  /*0150*/  LOP3.LUT R240, R250.reuse, 0x40, RZ, 0xfc, !PT ;  /* 0x00000040faf07812 */ /* 0x040fe400078efcff */
[C---:B------:R-:W-:Y:S02]  /*0160*/  LOP3.LUT R236, R250.reuse, 0x60, RZ, 0xfc, !PT ;  /* 0x00000060faec7812 */ /* 0x040fe400078efcff */
[C---:B------:R-:W-:Y:S02]  /*0170*/  LOP3.LUT R228, R250.reuse, 0xa0, RZ, 0xfc, !PT ;  /* 0x000000a0fae47812 */ /* 0x040fe400078efcff */
[----:B------:R-:W-:-:S02]  /*0180*/  LOP3.LUT R232, R250, 0x80, RZ, 0xfc, !PT ;  /* 0x00000080fae87812 */ /* 0x000fc400078efcff */
[C---:B------:R-:W-:Y:S02]  /*0190*/  LOP3.LUT R220, R250.reuse, 0xe0, RZ, 0xfc, !PT ;  /* 0x000000e0fadc7812 */ /* 0x040fe400078efcff */
        /* <DEDUP_REMOVED lines=8> */
[----:B------:R-:W-:Y:S01]  /*0220*/  LOP3.LUT R172, R250, 0x1c0, RZ, 0xfc, !PT ;  /* 0x000001c0faac7812 */ /* 0x000fe200078efcff */
[----:B--2---:R-:W0:Y:S08]  /*0230*/  @P0 R2UR UR4, R2 ;  /* 0x00000000020403c2 */ /* 0x004e3000000e0000 */
[----:B------:R-:W1:Y:S01]  /*0240*/  @P0 R2UR UR5, R3 ;  /* 0x00000000030503c2 */ /* 0x000e6200000e0000 */
[----:B---3--:R-:W-:-:S05]  /*0250*/  @P0 IADD3 R164, P1, R4, c[0x0][0x240], RZ ;  /* 0x0000900004a40a10 */ /* 0x008fca0007f3e0ff */
[----:B------:R-:W-:Y:S01]  /*0260*/  @P0 IMAD.X R165, RZ, RZ, R5, P1 ;  /* 0x000000ffffa50224 */ /* 0x000fe200008e0605 */
[----:B------:R-:W-:-:S04]  /*0270*/  ISETP.NE.U32.AND P0, PT, RZ, c[0x0][0x218], PT ;  /* 0x00008600ff007a0c */ /* 0x000fc80003f05070 */
[--C-:B------:R-:W-:Y:S02]  /*0280*/  SHF.R.U32.HI R30, RZ, 0x2, R165.reuse ;  /* 0x00000002ff1e7819 */ /* 0x100fe400000116a5 */
[----:B------:R-:W-:Y:S02]  /*0290*/  SHF.R.U64 R29, R164, 0x2, R165 ;  /* 0x00000002a41d7819 */ /* 0x000fe400000012a5 */
[----:B------:R-:W-:Y:S01]  /*02a0*/  ISETP.NE.AND.EX P0, PT, RZ, c[0x0][0x21c], PT, P0 ;  /* 0x00008700ff007a0c */ /* 0x000fe20003f05300 */
[----:B0-----:R-:W-:Y:S01]  /*02b0*/  UIADD3 UR9, UR4, -0x61c88647, URZ ;  /* 0x9e3779b904097890 */ /* 0x001fe2000fffe03f */
[----:B------:R-:W-:Y:S01]  /*02c0*/  LOP3.LUT R8, R7, UR4, R30, 0x96, !PT ;  /* 0x0000000407087c12 */ /* 0x000fe2000f8e961e */
[----:B------:R-:W-:Y:S01]  /*02d0*/  IMAD.WIDE.U32 R4, R29, -0x2daee0ad, RZ ;  /* 0xd2511f531d047825 */ /* 0x000fe200078e00ff */
[----:B------:R-:W-:Y:S02]  /*02e0*/  UIADD3 UR11, UR4, 0x3c6ef372, URZ ;  /* 0x3c6ef372040b7890 */ /* 0x000fe4000fffe03f */
[----:B------:R-:W-:Y:S01]  /*02f0*/  UIADD3 UR13, UR4, -0x255992d5, URZ ;  /* 0xdaa66d2b040d7890 */ /* 0x000fe2000fffe03f */
[----:B------:R-:W-:Y:S01]  /*0300*/  IMAD.WIDE.U32 R8, R8, -0x2daee0ad, RZ ;  /* 0xd2511f5308087825 */ /* 0x000fe200078e00ff */
[----:B------:R-:W-:Y:S01]  /*0310*/  UIADD3 UR15, UR4, 0x78dde6e4, URZ ;  /* 0x78dde6e4040f7890 */ /* 0x000fe2000fffe03f */
[----:B-1----:R-:W-:Y:S01]  /*0320*/  LOP3.LUT R2, R5, UR5, RZ, 0x3c, !PT ;  /* 0x0000000505027c12 */ /* 0x002fe2000f8e3cff */
[----:B------:R-:W-:-:S02]  /*0330*/  UIADD3 UR10, UR5, -0x4498517b, URZ ;  /* 0xbb67ae85050a7890 */ /* 0x000fc4000fffe03f */
[----:B------:R-:W-:Y:S01]  /*0340*/  UIADD3 UR12, UR5, 0x76cf5d0a, URZ ;  /* 0x76cf5d0a050c7890 */ /* 0x000fe2000fffe03f */
[----:B------:R-:W-:Y:S01]  /*0350*/  @P0 LEA R12, P2, R240, c[0x0][0x218], 0x3 ;  /* 0x00008600f00c0a11 */ /* 0x000fe200078418ff */
[----:B------:R-:W-:Y:S01]  /*0360*/  IMAD.WIDE.U32 R2, R2, -0x326172a9, RZ ;  /* 0xcd9e8d5702027825 */ /* 0x000fe200078e00ff */
[----:B------:R-:W-:Y:S01]  /*0370*/  UIADD3 UR14, UR5, 0x32370b8f, URZ ;  /* 0x32370b8f050e7890 */ /* 0x000fe2000fffe03f */
[----:B------:R-:W-:Y:S01]  /*0380*/  LOP3.LUT R4, R9, UR10, R4, 0x96, !PT ;  /* 0x0000000a09047c12 */ /* 0x000fe2000f8e9604 */
[----:B------:R-:W-:Y:S01]  /*0390*/  UIADD3 UR16, UR5, -0x126145ec, URZ ;  /* 0xed9eba1405107890 */ /* 0x000fe2000fffe03f */
[----:B------:R-:W-:Y:S01]  /*03a0*/  @P0 LEA R14, P3, R236, c[0x0][0x218], 0x3 ;  /* 0x00008600ec0e0a11 */ /* 0x000fe200078618ff */
[----:B------:R-:W-:Y:S01]  /*03b0*/  UIADD3 UR18, UR5, -0x56f99767, URZ ;  /* 0xa906689905127890 */ /* 0x000fe2000fffe03f */
[----:B------:R-:W-:Y:S01]  /*03c0*/  LOP3.LUT R3, R3, UR9, R6, 0x96, !PT ;  /* 0x0000000903037c12 */ /* 0x000fe2000f8e9606 */
[----:B------:R-:W-:Y:S01]  /*03d0*/  IMAD.WIDE.U32 R4, R4, -0x326172a9, RZ ;  /* 0xcd9e8d5704047825 */ /* 0x000fe200078e00ff */
[----:B------:R-:W-:-:S04]  /*03e0*/  UIADD3 UR17, UR4, 0x1715609d, URZ ;  /* 0x1715609d04117890 */ /* 0x000fc8000fffe03f */
        /* <DEDUP_REMOVED lines=10> */
[----:B------:R-:W-:-:S03]  /*0490*/  @P0 IADD3.X R13, RZ, c[0x0][0x21c], RZ, P2, !PT ;  /* 0x00008700ff0d0a10 */ /* 0x000fc600017fe4ff */
[----:B------:R-:W-:Y:S01]  /*04a0*/  IMAD.WIDE.U32 R4, R4, -0x2daee0ad, RZ ;  /* 0xd2511f5304047825 */ /* 0x000fe200078e00ff */
[----:B------:R-:W-:Y:S01]  /*04b0*/  LOP3.LUT R3, R3, UR16, R6, 0x96, !PT ;  /* 0x0000001003037c12 */ /* 0x000fe2000f8e9606 */
[----:B------:R0:W5:Y:S01]  /*04c0*/  @P0 LDG.E.64 R130, [R12.64] ;  /* 0x000000060c820981 */ /* 0x000162000c1e1b00 */
[----:B------:R-:W-:Y:S02]  /*04d0*/  @P0 LEA R6, P1, R250, c[0x0][0x218], 0x3 ;  /* 0x00008600fa060a11 */ /* 0x000fe400078218ff */
[----:B------:R-:W-:Y:S01]  /*04e0*/  @P0 LEA R18, P2, R228, c[0x0][0x218], 0x3 ;  /* 0x00008600e4120a11 */ /* 0x000fe200078418ff */
[----:B------:R-:W-:Y:S01]  /*04f0*/  @P0 IMAD.X R15, RZ, RZ, c[0x0][0x21c], P3 ;  /* 0x00008700ff0f0624 */ /* 0x000fe200018e06ff */
[----:B------:R-:W-:Y:S01]  /*0500*/  LOP3.LUT R0, R5, UR18, R2, 0x96, !PT ;  /* 0x0000001205007c12 */ /* 0x000fe2000f8e9602 */
[----:B------:R-:W-:Y:S01]  /*0510*/  @P0 IMAD.X R7, RZ, RZ, c[0x0][0x21c], P1 ;  /* 0x00008700ff070624 */ /* 0x000fe200008e06ff */
[----:B------:R-:W-:Y:S01]  /*0520*/  @P0 LEA R10, P1, R244, c[0x0][0x218], 0x3 ;  /* 0x00008600f40a0a11 */ /* 0x000fe200078218ff */
[----:B------:R-:W-:Y:S01]  /*0530*/  IMAD.WIDE.U32 R2, R3, -0x326172a9, RZ ;  /* 0xcd9e8d5703027825 */ /* 0x000fe200078e00ff */
[----:B------:R-:W-:Y:S01]  /*0540*/  @P0 IADD3.X R19, RZ, c[0x0][0x21c], RZ, P2, !PT ;  /* 0x00008700ff130a10 */ /* 0x000fe200017fe4ff */
[----:B------:R1:W5:Y:S02]  /*0550*/  @P0 LDG.E.64 R36, [R14.64] ;  /* 0x000000060e240981 */ /* 0x000364000c1e1b00 */
[----:B------:R-:W-:Y:S01]  /*0560*/  @P0 IMAD.X R11, RZ, RZ, c[0x0][0x21c], P1 ;  /* 0x00008700ff0b0624 */ /* 0x000fe200008e06ff */
[----:B------:R-:W-:Y:S01]  /*0570*/  @P0 LEA R16, P1, R232, c[0x0][0x218], 0x3 ;  /* 0x00008600e8100a11 */ /* 0x000fe200078218ff */
[----:B------:R2:W5:Y:S04]  /*0580*/  @P0 LDG.E.64 R40, [R18.64] ;  /* 0x0000000612280981 */ /* 0x000568000c1e1b00 */
[----:B------:R3:W5:Y:S01]  /*0590*/  @P0 LDG.E.64 R134, [R10.64] ;  /* 0x000000060a860981 */ /* 0x000762000c1e1b00 */
[----:B------:R-:W-:Y:S01]  /*05a0*/  LOP3.LUT R3, R3, UR17, R8, 0x96, !PT ;  /* 0x0000001103037c12 */ /* 0x000fe2000f8e9608 */
[----:B------:R-:W-:Y:S01]  /*05b0*/  @P0 IMAD.X R17, RZ, RZ, c[0x0][0x21c], P1 ;  /* 0x00008700ff110624 */ /* 0x000fe200008e06ff */
[----:B------:R-:W-:Y:S01]  /*05c0*/  @P0 LEA R8, P1, R224, c[0x0][0x218], 0x3 ;  /* 0x00008600e0080a11 */ /* 0x000fe200078218ff */
[----:B------:R4:W5:Y:S01]  /*05d0*/  @P0 LDG.E.64 R138, [R6.64] ;  /* 0x00000006068a0981 */ /* 0x000962000c1e1b00 */
[----:B---3--:R-:W-:-:S03]  /*05e0*/  @P0 LEA R10, P2, R220, c[0x0][0x218], 0x3 ;  /* 0x00008600dc0a0a11 */ /* 0x008fc600078418ff */
[----:B------:R3:W5:Y:S02]  /*05f0*/  @P0 LDG.E.64 R38, [R16.64] ;  /* 0x0000000610260981 */ /* 0x000764000c1e1b00 */
[----:B------:R-:W-:Y:S01]  /*0600*/  @P0 IMAD.X R11, RZ, RZ, c[0x0][0x21c], P2 ;  /* 0x00008700ff0b0624 */ /* 0x000fe200010e06ff */
[----:B-1----:R-:W-:Y:S01]  /*0610*/  @P0 LEA R14, P2, R192, c[0x0][0x218], 0x3 ;  /* 0x00008600c00e0a11 */ /* 0x002fe200078418ff */
[----:B------:R-:W-:Y:S01]  /*0620*/  @P0 IMAD.X R9, RZ, RZ, c[0x0][0x21c], P1 ;  /* 0x00008700ff090624 */ /* 0x000fe200008e06ff */
[----:B0-----:R-:W-:-:S03]  /*0630*/  @P0 LEA R12, P1, R196, c[0x0][0x218], 0x3 ;  /* 0x00008600c40c0a11 */ /* 0x001fc600078218ff */
[----:B------:R-:W-:Y:S01]  /*0640*/  @P0 IMAD.X R15, RZ, RZ, c[0x0][0x21c], P2 ;  /* 0x00008700ff0f0624 */ /* 0x000fe200010e06ff */
[----:B--2---:R-:W-:Y:S01]  /*0650*/  @P0 LEA R18, P2, R184, c[0x0][0x218], 0x3 ;  /* 0x00008600b8120a11 */ /* 0x004fe200078418ff */
[----:B------:R-:W5:Y:S01]  /*0660*/  @P0 LDG.E.64 R8, [R8.64] ;  /* 0x0000000608080981 */ /* 0x000f62000c1e1b00 */
[----:B------:R-:W-:Y:S02]  /*0670*/  @P0 IADD3.X R13, RZ, c[0x0][0x21c], RZ, P1, !PT ;  /* 0x00008700ff0d0a10 */ /* 0x000fe40000ffe4ff */
[----:B------:R-:W-:Y:S01]  /*0680*/  @P0 IADD3.X R19, RZ, c[0x0][0x21c], RZ, P2, !PT ;  /* 0x00008700ff130a10 */ /* 0x000fe200017fe4ff */
[----:B------:R-:W5:Y:S01]  /*0690*/  @P0 LDG.E.64 R10, [R10.64] ;  /* 0x000000060a0a0981 */ /* 0x000f62000c1e1b00 */
[----:B---3--:R-:W-:Y:S02]  /*06a0*/  @P0 LEA R16, P1, R188, c[0x0][0x218], 0x3 ;  /* 0x00008600bc100a11 */ /* 0x008fe400078218ff */
[----:B------:R-:W-:Y:S01]  /*06b0*/  @P0 LEA R22, P2, R176, c[0x0][0x218], 0x3 ;  /* 0x00008600b0160a11 */ /* 0x000fe200078418ff */
[----:B------:R-:W5:Y:S02]  /*06c0*/  @P0 LDG.E.64 R12, [R12.64] ;  /* 0x000000060c0c0981 */ /* 0x000f64000c1e1b00 */
[----:B------:R-:W-:Y:S01]  /*06d0*/  @P0 IMAD.X R17, RZ, RZ, c[0x0][0x21c], P1 ;  /* 0x00008700ff110624 */ /* 0x000fe200008e06ff */
[----:B------:R-:W-:Y:S01]  /*06e0*/  @P0 LEA R20, P1, R180, c[0x0][0x218], 0x3 ;  /* 0x00008600b4140a11 */ /* 0x000fe200078218ff */
[----:B------:R-:W-:Y:S01]  /*06f0*/  @P0 IMAD.X R23, RZ, RZ, c[0x0][0x21c], P2 ;  /* 0x00008700ff170624 */ /* 0x000fe200010e06ff */
[----:B------:R-:W-:Y:S01]  /*0700*/  @P0 LEA R26, P2, R168, c[0x0][0x218], 0x3 ;  /* 0x00008600a81a0a11 */ /* 0x000fe200078418ff */
[----:B------:R-:W5:Y:S01]  /*0710*/  @P0 LDG.E.64 R14, [R14.64] ;  /* 0x000000060e0e0981 */ /* 0x000f62000c1e1b00 */
[----:B------:R-:W-:Y:S01]  /*0720*/  @P0 LEA R24, P3, R172, c[0x0][0x218], 0x3 ;  /* 0x00008600ac180a11 */ /* 0x000fe200078618ff */
[----:B------:R-:W-:-:S02]  /*0730*/  @P0 IMAD.X R21, RZ, RZ, c[0x0][0x21c], P1 ;  /* 0x00008700ff150624 */ /* 0x000fc400008e06ff */
[----:B------:R-:W-:Y:S01]  /*0740*/  @P0 IMAD.X R27, RZ, RZ, c[0x0][0x21c], P2 ;  /* 0x00008700ff1b0624 */ /* 0x000fe200010e06ff */
[----:B------:R-:W-:Y:S01]  /*0750*/  @P0 IADD3.X R25, RZ, c[0x0][0x21c], RZ, P3, !PT ;  /* 0x00008700ff190a10 */ /* 0x000fe20001ffe4ff */
[----:B------:R-:W5:Y:S04]  /*0760*/  @P0 LDG.E.64 R16, [R16.64] ;  /* 0x0000000610100981 */ /* 0x000f68000c1e1b00 */
[----:B------:R-:W5:Y:S04]  /*0770*/  @P0 LDG.E.64 R18, [R18.64] ;  /* 0x0000000612120981 */ /* 0x000f68000c1e1b00 */
[----:B------:R-:W5:Y:S04]  /*0780*/  @P0 LDG.E.64 R20, [R20.64] ;  /* 0x0000000614140981 */ /* 0x000f68000c1e1b00 */
[----:B------:R-:W5:Y:S04]  /*0790*/  @P0 LDG.E.64 R22, [R22.64] ;  /* 0x0000000616160981 */ /* 0x000f68000c1e1b00 */
[----:B------:R-:W5:Y:S04]  /*07a0*/  @P0 LDG.E.64 R24, [R24.64] ;  /* 0x0000000618180981 */ /* 0x000f68000c1e1b00 */
[----:B------:R-:W5:Y:S01]  /*07b0*/  @P0 LDG.E.64 R26, [R26.64] ;  /* 0x000000061a1a0981 */ /* 0x000f62000c1e1b00 */
[----:B------:R-:W-:Y:S01]  /*07c0*/  UIADD3 UR19, UR4, -0x4ab325aa, URZ ;  /* 0xb54cda5604137890 */ /* 0x000fe2000fffe03f */
[----:B----4-:R-:W-:Y:S01]  /*07d0*/  IMAD.WIDE.U32 R6, R0, -0x326172a9, RZ ;  /* 0xcd9e8d5700067825 */ /* 0x010fe200078e00ff */
[----:B------:R-:W-:-:S04]  /*07e0*/  UIADD3 UR20, UR5, 0x646e171e, URZ ;  /* 0x646e171e05147890 */ /* 0x000fc8000fffe03f */
[----:B------:R-:W-:Y:S01]  /*07f0*/  LOP3.LUT R32, R7, UR19, R2, 0x96, !PT ;  /* 0x0000001307207c12 */ /* 0x000fe2000f8e9602 */
[----:B------:R-:W-:Y:S01]  /*0800*/  IMAD.WIDE.U32 R2, R3, -0x2daee0ad, RZ ;  /* 0xd2511f5303027825 */ /* 0x000fe200078e00ff */
[----:B------:R-:W-:-:S04]  /*0810*/  UIADD3 UR22, UR5, 0x1fd5c5a3, URZ ;  /* 0x1fd5c5a305167890 */ /* 0x000fc8000fffe03f */
[----:B------:R-:W-:Y:S01]  /*0820*/  LOP3.LUT R34, R3, UR20, R4, 0x96, !PT ;  /* 0x0000001403227c12 */ /* 0x000fe2000f8e9604 */
[----:B------:R-:W-:Y:S01]  /*0830*/  UIADD3 UR21, UR4, 0x5384540f, URZ ;  /* 0x5384540f04157890 */ /* 0x000fe2000fffe03f */
[----:B------:R-:W-:Y:S01]  /*0840*/  IMAD.WIDE.U32 R32, R32, -0x2daee0ad, RZ ;  /* 0xd2511f5320207825 */ /* 0x000fe200078e00ff */
[----:B------:R-:W-:-:S03]  /*0850*/  ISETP.GE.AND P1, PT, R128, c[0x0][0x164], PT ;  /* 0x0000590080007a0c */ /* 0x000fc60003f26270 */
[----:B------:R-:W-:Y:S01]  /*0860*/  IMAD.WIDE.U32 R34, R34, -0x326172a9, RZ ;  /* 0xcd9e8d5722227825 */ /* 0x000fe200078e00ff */
[----:B------:R-:W-:-:S04]  /*0870*/  LOP3.LUT R0, R33, UR22, R2, 0x96, !PT ;  /* 0x0000001621007c12 */ /* 0x000fc8000f8e9602 */
[----:B------:R-:W-:Y:S01]  /*0880*/  LOP3.LUT R2, R35, UR21, R6, 0x96, !PT ;  /* 0x0000001523027c12 */ /* 0x000fe2000f8e9606 */
[----:B------:R-:W-:Y:S01]  /*0890*/  UIADD3 UR23, UR4, -0xe443238, URZ ;  /* 0xf1bbcdc804177890 */ /* 0x000fe2000fffe03f */
[----:B------:R-:W-:Y:S01]  /*08a0*/  IMAD.HI.U32 R5, R0, -0x326172a9, RZ ;  /* 0xcd9e8d5700057827 */ /* 0x000fe200078e00ff */
[----:B------:R-:W-:-:S03]  /*08b0*/  UIADD3 UR24, UR5, -0x24c28bd8, URZ ;  /* 0xdb3d742805187890 */ /* 0x000fc6000fffe03f */
[----:B------:R-:W-:-:S04]  /*08c0*/  IMAD.HI.U32 R3, R2, -0x2daee0ad, RZ ;  /* 0xd2511f5302037827 */ /* 0x000fc800078e00ff */
[----:B------:R-:W-:Y:S01]  /*08d0*/  IMAD.MOV.U32 R249, RZ, RZ, 0x8 ;  /* 0x00000008fff97424 */ /* 0x000fe200078e00ff */
[----:B------:R-:W-:Y:S02]  /*08e0*/  LOP3.LUT R34, R5, UR23, R34, 0x96, !PT ;  /* 0x0000001705227c12 */ /* 0x000fe4000f8e9622 */
[----:B------:R-:W-:Y:S01]  /*08f0*/  LOP3.LUT R32, R3, UR24, R32, 0x96, !PT ;  /* 0x0000001803207c12 */ /* 0x000fe2000f8e9620 */
[----:B------:R-:W-:-:S04]  /*0900*/  IMAD.WIDE.U32 R244, R244, R249, c[0x0][0x1b0] ;  /* 0x00006c00f4f47625 */ /* 0x000fc800078e00f9 */
[----:B------:R-:W-:Y:S01]  /*0910*/  IMAD.WIDE.U32 R240, R240, R249, c[0x0][0x1b0] ;  /* 0x00006c00f0f07625 */ /* 0x000fe200078e00f9 */
[----:B------:R-:W-:Y:S06]  /*0920*/  @P1 EXIT ;  /* 0x000000000000194d */ /* 0x000fec0003800000 */
[-C--:B------:R-:W-:Y:S01]  /*0930*/  IMAD.WIDE.U32 R236, R236, R249.reuse, c[0x0][0x1b0] ;  /* 0x00006c00ecec7625 */ /* 0x080fe200078e00f9 */
[----:B------:R-:W2:Y:S03]  /*0940*/  LDG.E.64 R244, [R244.64] ;  /* 0x00000006f4f47981 */ /* 0x000ea6000c1e1b00 */
[-C--:B------:R-:W-:Y:S01]  /*0950*/  IMAD.WIDE.U32 R232, R232, R249.reuse, c[0x0][0x1b0] ;  /* 0x00006c00e8e87625 */ /* 0x080fe200078e00f9 */
[----:B------:R-:W3:Y:S03]  /*0960*/  LDG.E.64 R240, [R240.64] ;  /* 0x00000006f0f07981 */ /* 0x000ee6000c1e1b00 */
[-C--:B------:R-:W-:Y:S01]  /*0970*/  IMAD.WIDE.U32 R228, R228, R249.reuse, c[0x0][0x1b0] ;  /* 0x00006c00e4e47625 */ /* 0x080fe200078e00f9 */
[----:B------:R-:W4:Y:S03]  /*0980*/  LDG.E.64 R236, [R236.64] ;  /* 0x00000006ecec7981 */ /* 0x000f26000c1e1b00 */
        /* <DEDUP_REMOVED lines=20> */
[----:B------:R-:W-:Y:S01]  /*0ad0*/  IMAD.WIDE.U32 R248, R250, R249, c[0x0][0x1b0] ;  /* 0x00006c00faf87625 */ /* 0x000fe200078e00f9 */
[----:B------:R-:W4:Y:S04]  /*0ae0*/  LDG.E.64 R172, [R172.64] ;  /* 0x00000006acac7981 */ /* 0x000f28000c1e1b00 */
[----:B------:R-:W4:Y:S04]  /*0af0*/  LDG.E.64 R168, [R168.64] ;  /* 0x00000006a8a87981 */ /* 0x000f28000c1e1b00 */
[----:B------:R-:W4:Y:S01]  /*0b00*/  LDG.E.64 R248, [R248.64] ;  /* 0x00000006f8f87981 */ /* 0x000f22000c1e1b00 */
[----:B------:R-:W-:Y:S01]  /*0b10*/  UIADD3 UR26, UR5, -0x695add53, URZ ;  /* 0x96a522ad051a7890 */ /* 0x000fe2000fffe03f */
[----:B------:R-:W-:Y:S01]  /*0b20*/  IMAD R2, R2, -0x2daee0ad, RZ ;  /* 0xd2511f5302027824 */ /* 0x000fe200078e02ff */
[----:B------:R-:W-:Y:S01]  /*0b30*/  UIADD3 UR25, UR4, -0x700cb87f, URZ ;  /* 0x8ff3478104197890 */ /* 0x000fe2000fffe03f */
[----:B------:R-:W-:Y:S01]  /*0b40*/  IMAD.HI.U32 R3, R34, -0x2daee0ad, RZ ;  /* 0xd2511f5322037827 */ /* 0x000fe200078e00ff */
[----:B-----5:R-:W-:Y:S01]  /*0b50*/  @!P0 CS2R R36, SRZ ;  /* 0x0000000000248805 */ /* 0x020fe2000001ff00 */
[----:B------:R-:W-:Y:S01]  /*0b60*/  @!P0 CS2R R38, SRZ ;  /* 0x0000000000268805 */ /* 0x000fe2000001ff00 */
[----:B------:R-:W-:Y:S01]  /*0b70*/  @!P0 CS2R R138, SRZ ;  /* 0x00000000008a8805 */ /* 0x000fe2000001ff00 */
[----:B------:R-:W-:Y:S01]  /*0b80*/  IMAD R0, R0, -0x326172a9, RZ ;  /* 0xcd9e8d5700007824 */ /* 0x000fe200078e02ff */
[----:B------:R-:W-:Y:S01]  /*0b90*/  @!P0 CS2R R134, SRZ ;  /* 0x0000000000868805 */ /* 0x000fe2000001ff00 */
[----:B------:R-:W-:Y:S01]  /*0ba0*/  IMAD.HI.U32 R5, R32, -0x326172a9, RZ ;  /* 0xcd9e8d5720057827 */ /* 0x000fe200078e00ff */
        /* <DEDUP_REMOVED lines=12> */
[----:B------:R-:W-:Y:S01]  /*0c70*/  LOP3.LUT R2, R3, UR26, R2, 0x96, !PT ;  /* 0x0000001a03027c12 */ /* 0x000fe2000f8e9602 */
[----:B------:R-:W-:Y:S01]  /*0c80*/  HADD2.F32 R129, -RZ, R36.H0_H0 ;  /* 0x20000024ff817230 */ /* 0x000fe20000004100 */
[----:B------:R-:W-:Y:S01]  /*0c90*/  LOP3.LUT R0, R5, UR25, R0, 0x96, !PT ;  /* 0x0000001905007c12 */ /* 0x000fe2000f8e9600 */
        /* <DEDUP_REMOVED lines=16> */
[----:B------:R-:W-:Y:S01]  /*0da0*/  HFMA2.MMA R31, -RZ, RZ, 0, 0 ;  /* 0x00000000ff1f7435 */ /* 0x000fe200000001ff */
[----:B------:R-:W-:Y:S01]  /*0db0*/  SHF.R.U32.HI R39, RZ, 0x10, R41 ;  /* 0x00000010ff277819 */ /* 0x000fe20000011629 */
[----:B------:R-:W-:Y:S01]  /*0dc0*/  BSSY B0, `(.L_x_46908) ;  /* 0x0001845000007945 */ /* 0x000fe20003800000 */
        /* <DEDUP_REMOVED lines=46> */
[----:B------:R-:W-:Y:S01]  /*10b0*/  LOP3.LUT R164, R164, 0x3, RZ, 0xc0, !PT ;  /* 0x00000003a4a47812 */ /* 0x000fe200078ec0ff */
[----:B------:R-:W-:Y:S01]  /*10c0*/  IMAD R32, R32, -0x326172a9, RZ ;  /* 0xcd9e8d5720207824 */ /* 0x000fe200078e02ff */
[----:B------:R-:W-:Y:S01]  /*10d0*/  HADD2.F32 R140, -RZ, R140.H0_H0 ;  /* 0x2000008cff8c7230 */ /* 0x000fe20000004100 */
[----:B------:R-:W-:Y:S01]  /*10e0*/  IMAD R34, R34, -0x2daee0ad, RZ ;  /* 0xd2511f5322227824 */ /* 0x000fe200078e02ff */
        /* <DEDUP_REMOVED lines=32> */
[--C-:B--2---:R-:W-:Y:S01]  /*12f0*/  SHF.R.U64 R243, R244, 0x10, R245.reuse ;  /* 0x00000010f4f37819 */ /* 0x104fe200000012f5 */
[----:B------:R-:W-:Y:S01]  /*1300*/  HADD2.F32 R242, -RZ, R245.H0_H0 ;  /* 0x200000f5fff27230 */ /* 0x000fe20000004100 */
[----:B------:R-:W-:Y:S01]  /*1310*/  SHF.R.U32.HI R53, RZ, 0x10, R245 ;  /* 0x00000010ff357819 */ /* 0x000fe200000116f5 */
[----:B------:R-:W-:Y:S01]  /*1320*/  HADD2.F32 R244, -RZ, R244.H0_H0 ;  /* 0x200000f4fff47230 */ /* 0x000fe20000004100 */
[--C-:B---3--:R-:W-:Y:S01]  /*1330*/  SHF.R.U64 R239, R240, 0x10, R241.reuse ;  /* 0x00000010f0ef7819 */ /* 0x108fe200000012f1 */
[----:B------:R-:W-:Y:S01]  /*1340*/  HADD2.F32 R238, -RZ, R241.H0_H0 ;  /* 0x200000f1ffee7230 */ /* 0x000fe20000004100 */
[----:B------:R-:W-:Y:S01]  /*1350*/  SHF.R.U32.HI R52, RZ, 0x10, R241 ;  /* 0x00000010ff347819 */ /* 0x000fe200000116f1 */
[----:B------:R-:W-:Y:S01]  /*1360*/  HADD2.F32 R240, -RZ, R240.H0_H0 ;  /* 0x200000f0fff07230 */ /* 0x000fe20000004100 */
[--C-:B----4-:R-:W-:Y:S01]  /*1370*/  SHF.R.U64 R235, R236, 0x10, R237.reuse ;  /* 0x00000010eceb7819 */ /* 0x110fe200000012ed */
        /* <DEDUP_REMOVED lines=87> */
.L_x_47360:
[----:B------:R-:W-:Y:S01]  /*18f0*/  ISETP.NE.U32.AND P1, PT, RZ, c[0x0][0x1c0], PT ;  /* 0x00007000ff007a0c */ /* 0x000fe20003f25070 */
[----:B------:R-:W-:Y:S01]  /*1900*/  IMAD R48, R128, c[0x0][0x168], RZ ;  /* 0x00005a0080307a24 */ /* 0x000fe200078e02ff */
[----:B------:R-:W-:Y:S01]  /*1910*/  ISETP.NE.U32.AND P0, PT, RZ, c[0x0][0x180], PT ;  /* 0x00006000ff007a0c */ /* 0x000fe20003f05070 */
[----:B------:R-:W-:Y:S01]  /*1920*/  IMAD.MOV.U32 R141, RZ, RZ, 0x10 ;  /* 0x00000010ff8d7424 */ /* 0x000fe200078e00ff */
[----:B------:R-:W-:Y:S02]  /*1930*/  ISETP.NE.AND.EX P1, PT, RZ, c[0x0][0x1c4], PT, P1 ;  /* 0x00007100ff007a0c */ /* 0x000fe40003f25310 */
[----:B------:R-:W-:Y:S02]  /*1940*/  ISETP.NE.AND.EX P0, PT, RZ, c[0x0][0x184], PT, P0 ;  /* 0x00006100ff007a0c */ /* 0x000fe40003f05300 */
[----:B------:R-:W-:-:S02]  /*1950*/  SHF.R.S32.HI R49, RZ, 0x1f, R48 ;  /* 0x0000001fff317819 */ /* 0x000fc40000011430 */
[----:B------:R-:W-:Y:S02]  /*1960*/  MOV R145, 0x3f800000 ;  /* 0x3f80000000917802 */ /* 0x000fe40000000f00 */
[----:B------:R-:W-:-:S04]  /*1970*/  LEA.HI R49, R49, R48, RZ, 0x2 ;  /* 0x0000003031317211 */ /* 0x000fc800078f10ff */
[----:B------:R-:W-:Y:S01]  /*1980*/  LEA.HI.SX32 R162, R49, R250, 0x1e ;  /* 0x000000fa31a27211 */ /* 0x000fe200078ff2ff */
[----:B------:R-:W-:-:S03]  /*1990*/  @P1 IMAD.MOV.U32 R49, RZ, RZ, 0x4 ;  /* 0x00000004ff311424 */ /* 0x000fc600078e00ff */
[----:B------:R-:W-:Y:S01]  /*19a0*/  @P0 LEA R52, P2, R162, c[0x0][0x180], 0x4 ;  /* 0x00006000a2340a11 */ /* 0x000fe200078420ff */
[----:B------:R-:W-:-:S03]  /*19b0*/  @P1 IMAD.WIDE R48, R128, R49, c[0x0][0x1c0] ;  /* 0x0000700080301625 */ /* 0x000fc600078e0231 */
[C---:B------:R-:W-:Y:S01]  /*19c0*/  @P0 LEA.HI.X R53, R162.reuse, c[0x0][0x184], RZ, 0x4, P2 ;  /* 0x00006100a2350a11 */ /* 0x040fe200010f24ff */
[----:B------:R-:W-:Y:S01]  /*19d0*/  IMAD.WIDE.U32 R50, R162, R141, c[0x0][0x170] ;  /* 0x00005c00a2327625 */ /* 0x000fe200078e008d */
[----:B------:R0:W5:Y:S04]  /*19e0*/  @P1 LDG.E R145, [R48.64] ;  /* 0x0000000630911981 */ /* 0x000168000c1e1900 */
[----:B------:R1:W5:Y:S04]  /*19f0*/  @P0 LDG.E.128 R108, [R52.64] ;  /* 0x00000006346c0981 */ /* 0x000368000c1e1d00 */
[----:B0-----:R-:W5:Y:S01]  /*1a00*/  LDG.E.128 R48, [R50.64] ;  /* 0x0000000632307981 */ /* 0x001f62000c1e1d00 */
        /* <DEDUP_REMOVED lines=12> */
.L_x_46910:
[----:B-1----:R-:W-:Y:S02]  /*1ad0*/  IMAD.MOV.U32 R60, RZ, RZ, R32 ;  /* 0x000000ffff3c7224 */ /* 0x002fe400078e0020 */
.L_x_46911:
[----:B------:R-:W-:Y:S05]  /*1ae0*/  BSYNC B1 ;  /* 0x0000000000017941 */ /* 0x000fea0003800000 */
.L_x_46909:
        /* <DEDUP_REMOVED lines=16> */
.L_x_46915:
[----:B------:R-:W-:Y:S05]  /*1bf0*/  BSYNC B2 ;  /* 0x0000000000027941 */ /* 0x000fea0003800000 */
.L_x_46914:
        /* <DEDUP_REMOVED lines=44> */
.L_x_46913:
[----:B------:R-:W-:Y:S05]  /*1ec0*/  BSYNC B1 ;  /* 0x0000000000017941 */ /* 0x000fea0003800000 */
.L_x_46912:
[----:B------:R-:W0:Y:S01]  /*1ed0*/  I2F.U32 R53, R60 ;  /* 0x0000003c00357306 */ /* 0x000e220000201000 */
[----:B------:R-:W-:Y:S01]  /*1ee0*/  IMAD.MOV.U32 R146, RZ, RZ, 0x2f800000 ;  /* 0x2f800000ff927424 */ /* 0x000fe200078e00ff */
[----:B------:R-:W-:Y:S01]  /*1ef0*/  ISETP.NE.U32.AND P1, PT, RZ, c[0x0][0x180], PT ;  /* 0x00006000ff007a0c */ /* 0x000fe20003f25070 */
[----:B-----5:R-:W-:Y:S01]  /*1f00*/  FMUL.FTZ R48, R48, R145 ;  /* 0x0000009130307220 */ /* 0x020fe20000410000 */
[----:B------:R-:W-:Y:S01]  /*1f10*/  ISETP.NE.AND P3, PT, R54, 0x1, PT ;  /* 0x000000013600780c */ /* 0x000fe20003f65270 */
[----:B------:R-:W-:Y:S01]  /*1f20*/  BSSY B1, `(.L_x_46916) ;  /* 0x0000012000017945 */ /* 0x000fe20003800000 */
[----:B------:R-:W-:Y:S01]  /*1f30*/  ISETP.NE.AND.EX P1, PT, RZ, c[0x0][0x184], PT, P1 ;  /* 0x00006100ff007a0c */ /* 0x000fe20003f25310 */
[----:B------:R-:W-:-:S02]  /*1f40*/  FMUL.FTZ R48, R48, c[0x0][0x1e8] ;  /* 0x00007a0030307a20 */ /* 0x000fc40000410000 */
        /* <DEDUP_REMOVED lines=14> */
.L_x_46917:
[----:B------:R-:W-:Y:S02]  /*2030*/  MOV R60, R32 ;  /* 0x00000020003c7202 */ /* 0x000fe40000000f00 */
.L_x_46918:
[----:B------:R-:W-:Y:S05]  /*2040*/  BSYNC B1 ;  /* 0x0000000000017941 */ /* 0x000fea0003800000 */
.L_x_46916:
        /* <DEDUP_REMOVED lines=16> */
.L_x_46922:
[----:B------:R-:W-:Y:S05]  /*2150*/  BSYNC B2 ;  /* 0x0000000000027941 */ /* 0x000fea0003800000 */
.L_x_46921:
        /* <DEDUP_REMOVED lines=44> */
.L_x_46920:
[----:B------:R-:W-:Y:S05]  /*2420*/  BSYNC B1 ;  /* 0x0000000000017941 */ /* 0x000fea0003800000 */
.L_x_46919:
[----:B------:R-:W0:Y:S01]  /*2430*/  I2F.U32 R53, R60 ;  /* 0x0000003c00357306 */ /* 0x000e220000201000 */
[----:B------:R-:W-:Y:S01]  /*2440*/  ISETP.NE.AND P4, PT, R48, 0x1, PT ;  /* 0x000000013000780c */ /* 0x000fe20003f85270 */
[----:B------:R-:W-:Y:S01]  /*2450*/  FMUL.FTZ R49, R49, R145 ;  /* 0x0000009131317220 */ /* 0x000fe20000410000 */
[----:B------:R-:W-:Y:S03]  /*2460*/  BSSY B1, `(.L_x_46923) ;  /* 0x0000011000017945 */ /* 0x000fe60003800000 */
        /* <DEDUP_REMOVED lines=15> */
.L_x_46924:
[----:B------:R-:W-:Y:S02]  /*2560*/  IMAD.MOV.U32 R58, RZ, RZ, R32 ;  /* 0x000000ffff3a7224 */ /* 0x000fe400078e0020 */
.L_x_46925:
[----:B------:R-:W-:Y:S05]  /*2570*/  BSYNC B1 ;  /* 0x0000000000017941 */ /* 0x000fea0003800000 */
.L_x_46923:
        /* <DEDUP_REMOVED lines=16> */
.L_x_46929:
[----:B------:R-:W-:Y:S05]  /*2680*/  BSYNC B2 ;  /* 0x0000000000027941 */ /* 0x000fea0003800000 */
.L_x_46928:
        /* <DEDUP_REMOVED lines=44> */
.L_x_46927:
[----:B------:R-:W-:Y:S05]  /*2950*/  BSYNC B1 ;  /* 0x0000000000017941 */ /* 0x000fea0003800000 */
.L_x_46926:
[----:B------:R-:W0:Y:S01]  /*2960*/  I2F.U32 R53, R58 ;  /* 0x0000003a00357306 */ /* 0x000e220000201000 */
[C---:B------:R-:W-:Y:S01]  /*2970*/  ISETP.NE.AND P5, PT, R49.reuse, 0x1, PT ;  /* 0x000000013100780c */ /* 0x040fe20003fa5270 */
        /* <DEDUP_REMOVED lines=17> */
.L_x_46931:
[----:B------:R-:W-:Y:S02]  /*2a90*/  IMAD.MOV.U32 R50, RZ, RZ, R32 ;  /* 0x000000ffff327224 */ /* 0x000fe400078e0020 */
.L_x_46932:
[----:B------:R-:W-:Y:S05]  /*2aa0*/  BSYNC B1 ;  /* 0x0000000000017941 */ /* 0x000fea0003800000 */
.L_x_46930:
        /* <DEDUP_REMOVED lines=16> */
.L_x_46936:
[----:B------:R-:W-:Y:S05]  /*2bb0*/  BSYNC B2 ;  /* 0x0000000000027941 */ /* 0x000fea0003800000 */
.L_x_46935:
        /* <DEDUP_REMOVED lines=44> */
.L_x_46934:
[----:B------:R-:W-:Y:S05]  /*2e80*/  BSYNC B1 ;  /* 0x0000000000017941 */ /* 0x000fea0003800000 */
.L_x_46933:
[----:B------:R-:W0:Y:S01]  /*2e90*/  I2F.U32 R49, R50 ;  /* 0x0000003200317306 */ /* 0x000e220000201000 */
[----:B------:R-:W-:Y:S01]  /*2ea0*/  FMUL.FTZ R51, R51, R145 ;  /* 0x0000009133337220 */ /* 0x000fe20000410000 */
[----:B------:R-:W-:Y:S02]  /*2eb0*/  SEL R52, RZ, 0x10000, P4 ;  /* 0x00010000ff347807 */ /* 0x000fe40002000000 */
[----:B------:R-:W-:Y:S01]  /*2ec0*/  SEL R53, RZ, 0x100, P3 ;  /* 0x00000100ff357807 */ /* 0x000fe20001800000 */
[----:B------:R-:W-:Y:S01]  /*2ed0*/  FMUL.FTZ R51, R51, c[0x0][0x1e8] ;  /* 0x00007a0033337a20 */ /* 0x000fe20000410000 */
[----:B------:R-:W-:-:S02]  /*2ee0*/  LEA R48, P3, R162, c[0x0][0x188], 0x4 ;  /* 0x00006200a2307a11 */ /* 0x000fc400078620ff */
[----:B------:R-:W-:-:S05]  /*2ef0*/  IADD3 R142, R162, 0x20, RZ ;  /* 0x00000020a28e7810 */ /* 0x000fca0007ffe0ff */
[----:B------:R-:W-:-:S04]  /*2f00*/  IMAD.WIDE.U32 R54, R142, R141, c[0x0][0x170] ;  /* 0x00005c008e367625 */ /* 0x000fc800078e008d */
[----:B0-----:R-:W-:-:S05]  /*2f10*/  FFMA.FTZ R49, R49, R146, 1.1641532182693481445e-10 ;  /* 0x2f00000031317423 */ /* 0x001fca0000010092 */
[----:B------:R-:W-:-:S04]  /*2f20*/  FSETP.GTU.FTZ.AND P5, PT, R49, c[0x0][0x1e4], PT ;  /* 0x0000790031007a0b */ /* 0x000fc80003fbc000 */
[----:B------:R-:W-:Y:S02]  /*2f30*/  SEL R49, RZ, 0x1000000, P5 ;  /* 0x01000000ff317807 */ /* 0x000fe40002800000 */
[----:B------:R-:W-:Y:S02]  /*2f40*/  FSEL R107, R51, RZ, !P5 ;  /* 0x000000ff336b7208 */ /* 0x000fe40006800000 */
[----:B------:R-:W-:Y:S02]  /*2f50*/  IADD3 R49, R53, R49, R52 ;  /* 0x0000003135317210 */ /* 0x000fe40007ffe034 */
[----:B------:R-:W-:Y:S01]  /*2f60*/  SEL R52, RZ, 0x1, P2 ;  /* 0x00000001ff347807 */ /* 0x000fe20001000000 */
[----:B------:R-:W-:Y:S01]  /*2f70*/  @P1 FADD.FTZ R107, R111, R107 ;  /* 0x0000006b6f6b1221 */ /* 0x000fe20000010000 */
[----:B------:R-:W-:Y:S02]  /*2f80*/  LEA R50, P2, R162, c[0x0][0x190], 0x2 ;  /* 0x00006400a2327a11 */ /* 0x000fe400078410ff */
[----:B------:R-:W-:Y:S01]  /*2f90*/  IADD3 R57, R49, R52, RZ ;  /* 0x0000003431397210 */ /* 0x000fe20007ffe0ff */
[----:B------:R-:W-:Y:S01]  /*2fa0*/  @P0 IMAD.WIDE.U32 R52, R142, R141, c[0x0][0x180] ;  /* 0x000060008e340625 */ /* 0x000fe200078e008d */
[----:B------:R-:W-:-:S02]  /*2fb0*/  LEA.HI.X R49, R162, c[0x0][0x18c], RZ, 0x4, P3 ;  /* 0x00006300a2317a11 */ /* 0x000fc400018f24ff */
[----:B------:R-:W-:-:S03]  /*2fc0*/  LEA.HI.X R51, R162, c[0x0][0x194], RZ, 0x2, P2 ;  /* 0x00006500a2337a11 */ /* 0x000fc600010f14ff */
[----:B------:R-:W-:Y:S04]  /*2fd0*/  STG.E.128 [R48.64], R104 ;  /* 0x0000006830007986 */ /* 0x000fe8000c101d06 */
[----:B------:R0:W-:Y:S04]  /*2fe0*/  STG.E [R50.64], R57 ;  /* 0x0000003932007986 */ /* 0x0001e8000c101906 */
[----:B------:R1:W5:Y:S04]  /*2ff0*/  @P0 LDG.E.128 R108, [R52.64] ;  /* 0x00000006346c0981 */ /* 0x000368000c1e1d00 */
[----:B0-----:R1:W5:Y:S01]  /*3000*/  LDG.E.128 R48, [R54.64] ;  /* 0x0000000636307981 */ /* 0x001362000c1e1d00 */
        /* <DEDUP_REMOVED lines=12> */
.L_x_46938:
[----:B-1----:R-:W-:Y:S02]  /*30d0*/  IMAD.MOV.U32 R60, RZ, RZ, R32 ;  /* 0x000000ffff3c7224 */ /* 0x002fe400078e0020 */
.L_x_46939:
[----:B------:R-:W-:Y:S05]  /*30e0*/  BSYNC B1 ;  /* 0x0000000000017941 */ /* 0x000fea0003800000 */
.L_x_46937:
        /* <DEDUP_REMOVED lines=16> */
.L_x_46943:
[----:B------:R-:W-:Y:S05]  /*31f0*/  BSYNC B2 ;  /* 0x0000000000027941 */ /* 0x000fea0003800000 */
.L_x_46942:
        /* <DEDUP_REMOVED lines=44> */
.L_x_46941:
[----:B------:R-:W-:Y:S05]  /*34c0*/  BSYNC B1 ;  /* 0x0000000000017941 */ /* 0x000fea0003800000 */
.L_x_46940:
[----:B------:R-:W0:Y:S01]  /*34d0*/  I2F.U32 R53, R60 ;  /* 0x0000003c00357306 */ /* 0x000e220000201000 */
[----:B------:R-:W-:Y:S01]  /*34e0*/  ISETP.NE.AND P3, PT, R58, 0x1, PT ;  /* 0x000000013a00780c */ /* 0x000fe20003f65270 */
[----:B-----5:R-:W-:Y:S01]  /*34f0*/  FMUL.FTZ R48, R48, R145 ;  /* 0x0000009130307220 */ /* 0x020fe20000410000 */
        /* <DEDUP_REMOVED lines=16> */
.L_x_46945:
[----:B------:R-:W-:Y:S02]  /*3600*/  IMAD.MOV.U32 R60, RZ, RZ, R32 ;  /* 0x000000ffff3c7224 */ /* 0x000fe400078e0020 */
.L_x_46946:
[----:B------:R-:W-:Y:S05]  /*3610*/  BSYNC B1 ;  /* 0x0000000000017941 */ /* 0x000fea0003800000 */
.L_x_46944:
        /* <DEDUP_REMOVED lines=16> */
.L_x_46950:
[----:B------:R-:W-:Y:S05]  /*3720*/  BSYNC B2 ;  /* 0x0000000000027941 */ /* 0x000fea0003800000 */
.L_x_46949:
        /* <DEDUP_REMOVED lines=44> */
.L_x_46948:
[----:B------:R-:W-:Y:S05]  /*39f0*/  BSYNC B1 ;  /* 0x0000000000017941 */ /* 0x000fea0003800000 */
.L_x_46947:
[----:B------:R-:W0:Y:S01]  /*3a00*/  I2F.U32 R53, R60 ;  /* 0x0000003c00357306 */ /* 0x000e220000201000 */
[----:B------:R-:W-:Y:S01]  /*3a10*/  ISETP.NE.AND P4, PT, R48, 0x1, PT ;  /* 0x000000013000780c */ /* 0x000fe20003f85270 */
[----:B------:R-:W-:Y:S01]  /*3a20*/  FMUL.FTZ R49, R49, R145 ;  /* 0x0000009131317220 */ /* 0x000fe20000410000 */
[----:B------:R-:W-:Y:S03]  /*3a30*/  BSSY B1, `(.L_x_46951) ;  /* 0x0000011000017945 */ /* 0x000fe60003800000 */
        /* <DEDUP_REMOVED lines=15> */
.L_x_46952:
[----:B------:R-:W-:Y:S02]  /*3b30*/  MOV R58, R32 ;  /* 0x00000020003a7202 */ /* 0x000fe40000000f00 */
.L_x_46953:
[----:B------:R-:W-:Y:S05]  /*3b40*/  BSYNC B1 ;  /* 0x0000000000017941 */ /* 0x000fea0003800000 */
.L_x_46951:
        /* <DEDUP_REMOVED lines=16> */
.L_x_46957:
[----:B------:R-:W-:Y:S05]  /*3c50*/  BSYNC B2 ;  /* 0x0000000000027941 */ /* 0x000fea0003800000 */
.L_x_46956:
        /* <DEDUP_REMOVED lines=44> */
.L_x_46955:
[----:B------:R-:W-:Y:S05]  /*3f20*/  BSYNC B1 ;  /* 0x0000000000017941 */ /* 0x000fea0003800000 */
.L_x_46954:
        /* <DEDUP_REMOVED lines=19> */
.L_x_46959:
[----:B------:R-:W-:Y:S02]  /*4060*/  IMAD.MOV.U32 R50, RZ, RZ, R32 ;  /* 0x000000ffff327224 */ /* 0x000fe400078e0020 */
.L_x_46960:
[----:B------:R-:W-:Y:S05]  /*4070*/  BSYNC B1 ;  /* 0x0000000000017941 */ /* 0x000fea0003800000 */
.L_x_46958:
        /* <DEDUP_REMOVED lines=16> */
.L_x_46964:
[----:B------:R-:W-:Y:S05]  /*4180*/  BSYNC B2 ;  /* 0x0000000000027941 */ /* 0x000fea0003800000 */
.L_x_46963:
        /* <DEDUP_REMOVED lines=44> */
.L_x_46962:
[----:B------:R-:W-:Y:S05]  /*4450*/  BSYNC B1 ;  /* 0x0000000000017941 */ /* 0x000fea0003800000 */
.L_x_46961:
[----:B------:R-:W0:Y:S01]  /*4460*/  I2F.U32 R49, R50 ;  /* 0x0000003200317306 */ /* 0x000e220000201000 */
[----:B------:R-:W-:Y:S01]  /*4470*/  FMUL.FTZ R51, R51, R145 ;  /* 0x0000009133337220 */ /* 0x000fe20000410000 */
[----:B------:R-:W-:Y:S01]  /*4480*/  SEL R52, RZ, 0x100, P3 ;  /* 0x00000100ff347807 */ /* 0x000fe20001800000 */
[----:B------:R-:W-:Y:S01]  /*4490*/  IMAD.MOV.U32 R199, RZ, RZ, 0x4 ;  /* 0x00000004ffc77424 */ /* 0x000fe200078e00ff */
[----:B------:R-:W-:Y:S01]  /*44a0*/  SEL R53, RZ, 0x1, P2 ;  /* 0x00000001ff357807 */ /* 0x000fe20001000000 */
[----:B------:R-:W-:Y:S01]  /*44b0*/  FMUL.FTZ R51, R51, c[0x0][0x1e8] ;  /* 0x00007a0033337a20 */ /* 0x000fe20000410000 */
[----:B------:R-:W-:-:S05]  /*44c0*/  IADD3 R147, R162, 0x40, RZ ;  /* 0x00000040a2937810 */ /* 0x000fca0007ffe0ff */
[----:B------:R-:W-:-:S04]  /*44d0*/  IMAD.WIDE.U32 R54, R147, R141, c[0x0][0x170] ;  /* 0x00005c0093367625 */ /* 0x000fc800078e008d */
[----:B0-----:R-:W-:-:S05]  /*44e0*/  FFMA.FTZ R49, R49, R146, 1.1641532182693481445e-10 ;  /* 0x2f00000031317423 */ /* 0x001fca0000010092 */
[----:B------:R-:W-:Y:S02]  /*44f0*/  FSETP.GTU.FTZ.AND P5, PT, R49, c[0x0][0x1e4], PT ;  /* 0x0000790031007a0b */ /* 0x000fe40003fbc000 */
[----:B------:R-:W-:Y:S02]  /*4500*/  SEL R49, RZ, 0x10000, P4 ;  /* 0x00010000ff317807 */ /* 0x000fe40002000000 */
[----:B------:R-:W-:Y:S02]  /*4510*/  SEL R48, RZ, 0x1000000, P5 ;  /* 0x01000000ff307807 */ /* 0x000fe40002800000 */
[----:B------:R-:W-:Y:S01]  /*4520*/  FSEL R103, R51, RZ, !P5 ;  /* 0x000000ff33677208 */ /* 0x000fe20006800000 */
[----:B------:R-:W-:Y:S01]  /*4530*/  IMAD.WIDE.U32 R50, R142, R199, c[0x0][0x190] ;  /* 0x000064008e327625 */ /* 0x000fe200078e00c7 */
[----:B------:R-:W-:-:S03]  /*4540*/  IADD3 R48, R52, R48, R49 ;  /* 0x0000003034307210 */ /* 0x000fc60007ffe031 */
[----:B------:R-:W-:Y:S01]  /*4550*/  @P1 FADD.FTZ R103, R111, R103 ;  /* 0x000000676f671221 */ /* 0x000fe20000010000 */
[----:B------:R-:W-:Y:S01]  /*4560*/  IADD3 R57, R48, R53, RZ ;  /* 0x0000003530397210 */ /* 0x000fe20007ffe0ff */
[----:B------:R-:W-:-:S04]  /*4570*/  IMAD.WIDE.U32 R48, R142, R141, c[0x0][0x188] ;  /* 0x000062008e307625 */ /* 0x000fc800078e008d */
[----:B------:R-:W-:Y:S01]  /*4580*/  @P0 IMAD.WIDE.U32 R52, R147, R141, c[0x0][0x180] ;  /* 0x0000600093340625 */ /* 0x000fe200078e008d */
        /* <DEDUP_REMOVED lines=16> */
.L_x_46966:
[----:B-1----:R-:W-:Y:S02]  /*4690*/  IMAD.MOV.U32 R60, RZ, RZ, R32 ;  /* 0x000000ffff3c7224 */ /* 0x002fe400078e0020 */
.L_x_46967:
[----:B------:R-:W-:Y:S05]  /*46a0*/  BSYNC B1 ;  /* 0x0000000000017941 */ /* 0x000fea0003800000 */
.L_x_46965:
        /* <DEDUP_REMOVED lines=16> */
.L_x_46971:
[----:B------:R-:W-:Y:S05]  /*47b0*/  BSYNC B2 ;  /* 0x0000000000027941 */ /* 0x000fea0003800000 */
.L_x_46970:
        /* <DEDUP_REMOVED lines=44> */
.L_x_46969:
[----:B------:R-:W-:Y:S05]  /*4a80*/  BSYNC B1 ;  /* 0x0000000000017941 */ /* 0x000fea0003800000 */
.L_x_46968:
        /* <DEDUP_REMOVED lines=19> */
.L_x_46973:
[----:B------:R-:W-:Y:S02]  /*4bc0*/  IMAD.MOV.U32 R60, RZ, RZ, R32 ;  /* 0x000000ffff3c7224 */ /* 0x000fe400078e0020 */
.L_x_46974:
[----:B------:R-:W-:Y:S05]  /*4bd0*/  BSYNC B1 ;  /* 0x0000000000017941 */ /* 0x000fea0003800000 */
.L_x_46972:
        /* <DEDUP_REMOVED lines=16> */
.L_x_46978:
[----:B------:R-:W-:Y:S05]  /*4ce0*/  BSYNC B2 ;  /* 0x0000000000027941 */ /* 0x000fea0003800000 */
.L_x_46977:
        /* <DEDUP_REMOVED lines=44> */
.L_x_46976:
[----:B------:R-:W-:Y:S05]  /*4fb0*/  BSYNC B1 ;  /* 0x0000000000017941 */ /* 0x000fea0003800000 */
.L_x_46975:
        /* <DEDUP_REMOVED lines=19> */
.L_x_46980:
[----:B------:R-:W-:Y:S02]  /*50f0*/  MOV R58, R32 ;  /* 0x00000020003a7202 */ /* 0x000fe40000000f00 */
.L_x_46981:
[----:B------:R-:W-:Y:S05]  /*5100*/  BSYNC B1 ;  /* 0x0000000000017941 */ /* 0x000fea0003800000 */
.L_x_46979:
        /* <DEDUP_REMOVED lines=16> */
.L_x_46985:
[----:B------:R-:W-:Y:S05]  /*5210*/  BSYNC B2 ;  /* 0x0000000000027941 */ /* 0x000fea0003800000 */
.L_x_46984:
        /* <DEDUP_REMOVED lines=44> */
.L_x_46983:
[----:B------:R-:W-:Y:S05]  /*54e0*/  BSYNC B1 ;  /* 0x0000000000017941 */ /* 0x000fea0003800000 */
.L_x_46982:
        /* <DEDUP_REMOVED lines=19> */
.L_x_46987:
[----:B------:R-:W-:Y:S02]  /*5620*/  IMAD.MOV.U32 R50, RZ, RZ, R32 ;  /* 0x000000ffff327224 */ /* 0x000fe400078e0020 */
.L_x_46988:
[----:B------:R-:W-:Y:S05]  /*5630*/  BSYNC B1 ;  /* 0x0000000000017941 */ /* 0x000fea0003800000 */
.L_x_46986:
        /* <DEDUP_REMOVED lines=16> */
.L_x_46992:
[----:B------:R-:W-:Y:S05]  /*5740*/  BSYNC B2 ;  /* 0x0000000000027941 */ /* 0x000fea0003800000 */
.L_x_46991:
        /* <DEDUP_REMOVED lines=44> */
.L_x_46990:
[----:B------:R-:W-:Y:S05]  /*5a10*/  BSYNC B1 ;  /* 0x0000000000017941 */ /* 0x000fea0003800000 */
.L_x_46989:
[----:B------:R-:W0:Y:S01]  /*5a20*/  I2F.U32 R49, R50 ;  /* 0x0000003200317306 */ /* 0x000e220000201000 */
[----:B------:R-:W-:Y:S01]  /*5a30*/  FMUL.FTZ R51, R51, R145 ;  /* 0x0000009133337220 */ /* 0x000fe20000410000 */
[----:B------:R-:W-:Y:S02]  /*5a40*/  SEL R52, RZ, 0x100, P3 ;  /* 0x00000100ff347807 */ /* 0x000fe40001800000 */
        /* <DEDUP_REMOVED lines=11> */
[----:B------:R-:W-:Y:S02]  /*5b00*/  @P1 FADD.FTZ R99, R111, R99 ;  /* 0x000000636f631221 */ /* 0x000fe40000010000 */
[----:B------:R-:W-:Y:S02]  /*5b10*/  IMAD.IADD R57, R48, 0x1, R53 ;  /* 0x0000000130397824 */ /* 0x000fe400078e0235 */
        /* <DEDUP_REMOVED lines=18> */
.L_x_46994:
[----:B-1----:R-:W-:Y:S02]  /*5c40*/  MOV R60, R32 ;  /* 0x00000020003c7202 */ /* 0x002fe40000000f00 */
.L_x_46995:
[----:B------:R-:W-:Y:S05]  /*5c50*/  BSYNC B1 ;  /* 0x0000000000017941 */ /* 0x000fea0003800000 */
.L_x_46993:
        /* <DEDUP_REMOVED lines=16> */
.L_x_46999:
[----:B------:R-:W-:Y:S05]  /*5d60*/  BSYNC B2 ;  /* 0x0000000000027941 */ /* 0x000fea0003800000 */
.L_x_46998:
        /* <DEDUP_REMOVED lines=44> */
.L_x_46997:
[----:B------:R-:W-:Y:S05]  /*6030*/  BSYNC B1 ;  /* 0x0000000000017941 */ /* 0x000fea0003800000 */
.L_x_46996:
[----:B------:R-:W0:Y:S01]  /*6040*/  I2F.U32 R53, R60 ;  /* 0x0000003c00357306 */ /* 0x000e220000201000 */
[----:B------:R-:W-:Y:S01]  /*6050*/  ISETP.NE.AND P3, PT, R58, 0x1, PT ;  /* 0x000000013a00780c */ /* 0x000fe20003f65270 */
[----:B-----5:R-:W-:Y:S01]  /*6060*/  FMUL.FTZ R48, R48, R145 ;  /* 0x0000009130307220 */ /* 0x020fe20000410000 */
        /* <DEDUP_REMOVED lines=16> */
.L_x_47001:
[----:B------:R-:W-:Y:S02]  /*6170*/  IMAD.MOV.U32 R60, RZ, RZ, R32 ;  /* 0x000000ffff3c7224 */ /* 0x000fe400078e0020 */
.L_x_47002:
[----:B------:R-:W-:Y:S05]  /*6180*/  BSYNC B1 ;  /* 0x0000000000017941 */ /* 0x000fea0003800000 */
.L_x_47000:
        /* <DEDUP_REMOVED lines=16> */
.L_x_47006:
[----:B------:R-:W-:Y:S05]  /*6290*/  BSYNC B2 ;  /* 0x0000000000027941 */ /* 0x000fea0003800000 */
.L_x_47005:
        /* <DEDUP_REMOVED lines=44> */
.L_x_47004:
[----:B------:R-:W-:Y:S05]  /*6560*/  BSYNC B1 ;  /* 0x0000000000017941 */ /* 0x000fea0003800000 */
.L_x_47003:
        /* <DEDUP_REMOVED lines=19> */
.L_x_47008:
[----:B------:R-:W-:Y:S02]  /*66a0*/  IMAD.MOV.U32 R58, RZ, RZ, R32 ;  /* 0x000000ffff3a7224 */ /* 0x000fe400078e0020 */
.L_x_47009:
[----:B------:R-:W-:Y:S05]  /*66b0*/  BSYNC B1 ;  /* 0x0000000000017941 */ /* 0x000fea0003800000 */
.L_x_47007:
        /* <DEDUP_REMOVED lines=16> */
.L_x_47013:
[----:B------:R-:W-:Y:S05]  /*67c0*/  BSYNC B2 ;  /* 0x0000000000027941 */ /* 0x000fea0003800000 */
.L_x_47012:
        /* <DEDUP_REMOVED lines=44> */
.L_x_47011:
[----:B------:R-:W-:Y:S05]  /*6a90*/  BSYNC B1 ;  /* 0x0000000000017941 */ /* 0x000fea0003800000 */
.L_x_47010:
[----:B------:R-:W0:Y:S01]  /*6aa0*/  I2F.U32 R53, R58 ;  /* 0x0000003a00357306 */ /* 0x000e220000201000 */
[C---:B------:R-:W-:Y:S01]  /*6ab0*/  ISETP.NE.AND P5, PT, R49.reuse, 0x1, PT ;  /* 0x000000013100780c */ /* 0x040fe20003fa5270 */
        /* <DEDUP_REMOVED lines=17> */
.L_x_47015:
[----:B------:R-:W-:Y:S02]  /*6bd0*/  MOV R50, R32 ;  /* 0x0000002000327202 */ /* 0x000fe40000000f00 */
.L_x_47016:
[----:B------:R-:W-:Y:S05]  /*6be0*/  BSYNC B1 ;  /* 0x0000000000017941 */ /* 0x000fea0003800000 */
.L_x_47014:
        /* <DEDUP_REMOVED lines=16> */
.L_x_47020:
[----:B------:R-:W-:Y:S05]  /*6cf0*/  BSYNC B2 ;  /* 0x0000000000027941 */ /* 0x000fea0003800000 */
.L_x_47019:
        /* <DEDUP_REMOVED lines=44> */
.L_x_47018:
[----:B------:R-:W-:Y:S05]  /*6fc0*/  BSYNC B1 ;  /* 0x0000000000017941 */ /* 0x000fea0003800000 */
.L_x_47017:
        /* <DEDUP_REMOVED lines=29> */
[----:B------:R-:W-:Y:S02]  /*71a0*/  ISETP.NE.AND P2, PT, R56, 0x3, PT ;  /* 0x000000033800780c */ /* 0x000fe40003f45270 */
[----:B------:R-:W-:-:S11]  /*71b0*/  MOV R60, R0 ;  /* 0x00000000003c7202 */ /* 0x000fd60000000f00 */
[----:B------:R-:W-:Y:S05]  /*71c0*/  @P2 BRA `(.L_x_47023) ;  /* 0x0000003000002947 */ /* 0x000fea0003800000 */
[----:B------:R-:W-:Y:S01]  /*71d0*/  IMAD.MOV.U32 R60, RZ, RZ, R34 ;  /* 0x000000ffff3c7224 */ /* 0x000fe200078e0022 */
[----:B------:R-:W-:Y:S05]  /*71e0*/  BRA `(.L_x_47023) ;  /* 0x0000001000007947 */ /* 0x000fea0003800000 */
.L_x_47022:
[----:B-1----:R-:W-:Y:S02]  /*71f0*/  IMAD.MOV.U32 R60, RZ, RZ, R32 ;  /* 0x000000ffff3c7224 */ /* 0x002fe400078e0020 */
.L_x_47023:
[----:B------:R-:W-:Y:S05]  /*7200*/  BSYNC B1 ;  /* 0x0000000000017941 */ /* 0x000fea0003800000 */
.L_x_47021:
        /* <DEDUP_REMOVED lines=16> */
.L_x_47027:
[----:B------:R-:W-:Y:S05]  /*7310*/  BSYNC B2 ;  /* 0x0000000000027941 */ /* 0x000fea0003800000 */
.L_x_47026:
        /* <DEDUP_REMOVED lines=44> */
.L_x_47025:
[----:B------:R-:W-:Y:S05]  /*75e0*/  BSYNC B1 ;  /* 0x0000000000017941 */ /* 0x000fea0003800000 */
.L_x_47024:
        /* <DEDUP_REMOVED lines=19> */
.L_x_47029:
[----:B------:R-:W-:Y:S02]  /*7720*/  MOV R60, R32 ;  /* 0x00000020003c7202 */ /* 0x000fe40000000f00 */
.L_x_47030:
[----:B------:R-:W-:Y:S05]  /*7730*/  BSYNC B1 ;  /* 0x0000000000017941 */ /* 0x000fea0003800000 */
.L_x_47028:
        /* <DEDUP_REMOVED lines=16> */
.L_x_47034:
[----:B------:R-:W-:Y:S05]  /*7840*/  BSYNC B2 ;  /* 0x0000000000027941 */ /* 0x000fea0003800000 */
.L_x_47033:
        /* <DEDUP_REMOVED lines=44> */
.L_x_47032:
[----:B------:R-:W-:Y:S05]  /*7b10*/  BSYNC B1 ;  /* 0x0000000000017941 */ /* 0x000fea0003800000 */
.L_x_47031:
        /* <DEDUP_REMOVED lines=19> */
.L_x_47036:
[----:B------:R-:W-:Y:S02]  /*7c50*/  IMAD.MOV.U32 R58, RZ, RZ, R32 ;  /* 0x000000ffff3a7224 */ /* 0x000fe400078e0020 */
.L_x_47037:
[----:B------:R-:W-:Y:S05]  /*7c60*/  BSYNC B1 ;  /* 0x0000000000017941 */ /* 0x000fea0003800000 */
.L_x_47035:
        /* <DEDUP_REMOVED lines=16> */
.L_x_47041:
[----:B------:R-:W-:Y:S05]  /*7d70*/  BSYNC B2 ;  /* 0x0000000000027941 */ /* 0x000fea0003800000 */
.L_x_47040:
        /* <DEDUP_REMOVED lines=44> */
.L_x_47039:
[----:B------:R-:W-:Y:S05]  /*8040*/  BSYNC B1 ;  /* 0x0000000000017941 */ /* 0x000fea0003800000 */
.L_x_47038:
        /* <DEDUP_REMOVED lines=19> */
.L_x_47043:
[----:B------:R-:W-:Y:S02]  /*8180*/  IMAD.MOV.U32 R50, RZ, RZ, R32 ;  /* 0x000000ffff327224 */ /* 0x000fe400078e0020 */
.L_x_47044:
[----:B------:R-:W-:Y:S05]  /*8190*/  BSYNC B1 ;  /* 0x0000000000017941 */ /* 0x000fea0003800000 */
.L_x_47042:
        /* <DEDUP_REMOVED lines=16> */
.L_x_47048:
[----:B------:R-:W-:Y:S05]  /*82a0*/  BSYNC B2 ;  /* 0x0000000000027941 */ /* 0x000fea0003800000 */
.L_x_47047:
        /* <DEDUP_REMOVED lines=44> */
.L_x_47046:
[----:B------:R-:W-:Y:S05]  /*8570*/  BSYNC B1 ;  /* 0x0000000000017941 */ /* 0x000fea0003800000 */
.L_x_47045:
        /* <DEDUP_REMOVED lines=34> */
.L_x_47050:
[----:B-1----:R-:W-:Y:S02]  /*87a0*/  IMAD.MOV.U32 R60, RZ, RZ, R32 ;  /* 0x000000ffff3c7224 */ /* 0x002fe400078e0020 */
.L_x_47051:
[----:B------:R-:W-:Y:S05]  /*87b0*/  BSYNC B1 ;  /* 0x0000000000017941 */ /* 0x000fea0003800000 */
.L_x_47049:
        /* <DEDUP_REMOVED lines=16> */
.L_x_47055:
[----:B------:R-:W-:Y:S05]  /*88c0*/  BSYNC B2 ;  /* 0x0000000000027941 */ /* 0x000fea0003800000 */
.L_x_47054:
        /* <DEDUP_REMOVED lines=44> */
.L_x_47053:
[----:B------:R-:W-:Y:S05]  /*8b90*/  BSYNC B1 ;  /* 0x0000000000017941 */ /* 0x000fea0003800000 */
.L_x_47052:
        /* <DEDUP_REMOVED lines=19> */
.L_x_47057:
[----:B------:R-:W-:Y:S02]  /*8cd0*/  IMAD.MOV.U32 R60, RZ, RZ, R32 ;  /* 0x000000ffff3c7224 */ /* 0x000fe400078e0020 */
.L_x_47058:
[----:B------:R-:W-:Y:S05]  /*8ce0*/  BSYNC B1 ;  /* 0x0000000000017941 */ /* 0x000fea0003800000 */
.L_x_47056:
        /* <DEDUP_REMOVED lines=16> */
.L_x_47062:
[----:B------:R-:W-:Y:S05]  /*8df0*/  BSYNC B2 ;  /* 0x0000000000027941 */ /* 0x000fea0003800000 */
.L_x_47061:
        /* <DEDUP_REMOVED lines=44> */
.L_x_47060:
[----:B------:R-:W-:Y:S05]  /*90c0*/  BSYNC B1 ;  /* 0x0000000000017941 */ /* 0x000fea0003800000 */
.L_x_47059:
        /* <DEDUP_REMOVED lines=19> */
.L_x_47064:
[----:B------:R-:W-:Y:S02]  /*9200*/  MOV R58, R32 ;  /* 0x00000020003a7202 */ /* 0x000fe40000000f00 */
.L_x_47065:
[----:B------:R-:W-:Y:S05]  /*9210*/  BSYNC B1 ;  /* 0x0000000000017941 */ /* 0x000fea0003800000 */
.L_x_47063:
        /* <DEDUP_REMOVED lines=16> */
.L_x_47069:
[----:B------:R-:W-:Y:S05]  /*9320*/  BSYNC B2 ;  /* 0x0000000000027941 */ /* 0x000fea0003800000 */
.L_x_47068:
        /* <DEDUP_REMOVED lines=44> */
.L_x_47067:
[----:B------:R-:W-:Y:S05]  /*95f0*/  BSYNC B1 ;  /* 0x0000000000017941 */ /* 0x000fea0003800000 */
.L_x_47066:
        /* <DEDUP_REMOVED lines=19> */
.L_x_47071:
[----:B------:R-:W-:Y:S02]  /*9730*/  IMAD.MOV.U32 R50, RZ, RZ, R32 ;  /* 0x000000ffff327224 */ /* 0x000fe400078e0020 */
.L_x_47072:
[----:B------:R-:W-:Y:S05]  /*9740*/  BSYNC B1 ;  /* 0x0000000000017941 */ /* 0x000fea0003800000 */
.L_x_47070:
        /* <DEDUP_REMOVED lines=16> */
.L_x_47076:
[----:B------:R-:W-:Y:S05]  /*9850*/  BSYNC B2 ;  /* 0x0000000000027941 */ /* 0x000fea0003800000 */
.L_x_47075:
        /* <DEDUP_REMOVED lines=44> */
.L_x_47074:
[----:B------:R-:W-:Y:S05]  /*9b20*/  BSYNC B1 ;  /* 0x0000000000017941 */ /* 0x000fea0003800000 */
.L_x_47073:
        /* <DEDUP_REMOVED lines=34> */
.L_x_47078:
[----:B-1----:R-:W-:Y:S02]  /*9d50*/  MOV R60, R32 ;  /* 0x00000020003c7202 */ /* 0x002fe40000000f00 */
.L_x_47079:
[----:B------:R-:W-:Y:S05]  /*9d60*/  BSYNC B1 ;  /* 0x0000000000017941 */ /* 0x000fea0003800000 */
.L_x_47077:
        /* <DEDUP_REMOVED lines=16> */
.L_x_47083:
[----:B------:R-:W-:Y:S05]  /*9e70*/  BSYNC B2 ;  /* 0x0000000000027941 */ /* 0x000fea0003800000 */
.L_x_47082:
        /* <DEDUP_REMOVED lines=44> */
.L_x_47081:
[----:B------:R-:W-:Y:S05]  /*a140*/  BSYNC B1 ;  /* 0x0000000000017941 */ /* 0x000fea0003800000 */
.L_x_47080:
        /* <DEDUP_REMOVED lines=19> */
.L_x_47085:
[----:B------:R-:W-:Y:S02]  /*a280*/  IMAD.MOV.U32 R60, RZ, RZ, R32 ;  /* 0x000000ffff3c7224 */ /* 0x000fe400078e0020 */
.L_x_47086:
[----:B------:R-:W-:Y:S05]  /*a290*/  BSYNC B1 ;  /* 0x0000000000017941 */ /* 0x000fea0003800000 */
.L_x_47084:
        /* <DEDUP_REMOVED lines=16> */
.L_x_47090:
[----:B------:R-:W-:Y:S05]  /*a3a0*/  BSYNC B2 ;  /* 0x0000000000027941 */ /* 0x000fea0003800000 */
.L_x_47089:
        /* <DEDUP_REMOVED lines=44> */
.L_x_47088:
[----:B------:R-:W-:Y:S05]  /*a670*/  BSYNC B1 ;  /* 0x0000000000017941 */ /* 0x000fea0003800000 */
.L_x_47087:
        /* <DEDUP_REMOVED lines=19> */
.L_x_47092:
[----:B------:R-:W-:Y:S02]  /*a7b0*/  IMAD.MOV.U32 R58, RZ, RZ, R32 ;  /* 0x000000ffff3a7224 */ /* 0x000fe400078e0020 */
.L_x_47093:
[----:B------:R-:W-:Y:S05]  /*a7c0*/  BSYNC B1 ;  /* 0x0000000000017941 */ /* 0x000fea0003800000 */
.L_x_47091:
        /* <DEDUP_REMOVED lines=16> */
.L_x_47097:
[----:B------:R-:W-:Y:S05]  /*a8d0*/  BSYNC B2 ;  /* 0x0000000000027941 */ /* 0x000fea0003800000 */
.L_x_47096:
        /* <DEDUP_REMOVED lines=44> */
.L_x_47095:
[----:B------:R-:W-:Y:S05]  /*aba0*/  BSYNC B1 ;  /* 0x0000000000017941 */ /* 0x000fea0003800000 */
.L_x_47094:
        /* <DEDUP_REMOVED lines=19> */
.L_x_47099:
[----:B------:R-:W-:Y:S02]  /*ace0*/  MOV R50, R32 ;  /* 0x0000002000327202 */ /* 0x000fe40000000f00 */
.L_x_47100:
[----:B------:R-:W-:Y:S05]  /*acf0*/  BSYNC B1 ;  /* 0x0000000000017941 */ /* 0x000fea0003800000 */
.L_x_47098:
        /* <DEDUP_REMOVED lines=16> */
.L_x_47104:
[----:B------:R-:W-:Y:S05]  /*ae00*/  BSYNC B2 ;  /* 0x0000000000027941 */ /* 0x000fea0003800000 */
.L_x_47103:
        /* <DEDUP_REMOVED lines=44> */
.L_x_47102:
[----:B------:R-:W-:Y:S05]  /*b0d0*/  BSYNC B1 ;  /* 0x0000000000017941 */ /* 0x000fea0003800000 */
.L_x_47101:
        /* <DEDUP_REMOVED lines=34> */
.L_x_47106:
[----:B-1----:R-:W-:Y:S02]  /*b300*/  IMAD.MOV.U32 R60, RZ, RZ, R32 ;  /* 0x000000ffff3c7224 */ /* 0x002fe400078e0020 */
.L_x_47107:
[----:B------:R-:W-:Y:S05]  /*b310*/  BSYNC B1 ;  /* 0x0000000000017941 */ /* 0x000fea0003800000 */
.L_x_47105:
        /* <DEDUP_REMOVED lines=16> */
.L_x_47111:
[----:B------:R-:W-:Y:S05]  /*b420*/  BSYNC B2 ;  /* 0x0000000000027941 */ /* 0x000fea0003800000 */
.L_x_47110:
        /* <DEDUP_REMOVED lines=44> */
.L_x_47109:
[----:B------:R-:W-:Y:S05]  /*b6f0*/  BSYNC B1 ;  /* 0x0000000000017941 */ /* 0x000fea0003800000 */
.L_x_47108:
        /* <DEDUP_REMOVED lines=19> */
.L_x_47113:
[----:B------:R-:W-:Y:S02]  /*b830*/  IMAD.MOV.U32 R60, RZ, RZ, R32 ;  /* 0x000000ffff3c7224 */ /* 0x000fe400078e0020 */
.L_x_47114:
[----:B------:R-:W-:Y:S05]  /*b840*/  BSYNC B1 ;  /* 0x0000000000017941 */ /* 0x000fea0003800000 */
.L_x_47112:
        /* <DEDUP_REMOVED lines=16> */
.L_x_47118:
[----:B------:R-:W-:Y:S05]  /*b950*/  BSYNC B2 ;  /* 0x0000000000027941 */ /* 0x000fea0003800000 */
.L_x_47117:
        /* <DEDUP_REMOVED lines=44> */
.L_x_47116:
[----:B------:R-:W-:Y:S05]  /*bc20*/  BSYNC B1 ;  /* 0x0000000000017941 */ /* 0x000fea0003800000 */
.L_x_47115:
        /* <DEDUP_REMOVED lines=19> */
.L_x_47120:
[----:B------:R-:W-:Y:S02]  /*bd60*/  IMAD.MOV.U32 R58, RZ, RZ, R32 ;  /* 0x000000ffff3a7224 */ /* 0x000fe400078e0020 */
.L_x_47121:
[----:B------:R-:W-:Y:S05]  /*bd70*/  BSYNC B1 ;  /* 0x0000000000017941 */ /* 0x000fea0003800000 */
.L_x_47119:
        /* <DEDUP_REMOVED lines=16> */
.L_x_47125:
[----:B------:R-:W-:Y:S05]  /*be80*/  BSYNC B2 ;  /* 0x0000000000027941 */ /* 0x000fea0003800000 */
.L_x_47124:
        /* <DEDUP_REMOVED lines=44> */
.L_x_47123:
[----:B------:R-:W-:Y:S05]  /*c150*/  BSYNC B1 ;  /* 0x0000000000017941 */ /* 0x000fea0003800000 */
.L_x_47122:
        /* <DEDUP_REMOVED lines=19> */
.L_x_47127:
[----:B------:R-:W-:Y:S02]  /*c290*/  IMAD.MOV.U32 R50, RZ, RZ, R32 ;  /* 0x000000ffff327224 */ /* 0x000fe400078e0020 */
.L_x_47128:
[----:B------:R-:W-:Y:S05]  /*c2a0*/  BSYNC B1 ;  /* 0x0000000000017941 */ /* 0x000fea0003800000 */
.L_x_47126:
        /* <DEDUP_REMOVED lines=16> */
.L_x_47132:
[----:B------:R-:W-:Y:S05]  /*c3b0*/  BSYNC B2 ;  /* 0x0000000000027941 */ /* 0x000fea0003800000 */
.L_x_47131:
        /* <DEDUP_REMOVED lines=44> */
.L_x_47130:
[----:B------:R-:W-:Y:S05]  /*c680*/  BSYNC B1 ;  /* 0x0000000000017941 */ /* 0x000fea0003800000 */
.L_x_47129:
        /* <DEDUP_REMOVED lines=34> */
.L_x_47134:
[----:B-1----:R-:W-:Y:S02]  /*c8b0*/  MOV R60, R32 ;  /* 0x00000020003c7202 */ /* 0x002fe40000000f00 */
.L_x_47135:
[----:B------:R-:W-:Y:S05]  /*c8c0*/  BSYNC B1 ;  /* 0x0000000000017941 */ /* 0x000fea0003800000 */
.L_x_47133:
        /* <DEDUP_REMOVED lines=16> */
.L_x_47139:
[----:B------:R-:W-:Y:S05]  /*c9d0*/  BSYNC B2 ;  /* 0x0000000000027941 */ /* 0x000fea0003800000 */
.L_x_47138:
        /* <DEDUP_REMOVED lines=44> */
.L_x_47137:
[----:B------:R-:W-:Y:S05]  /*cca0*/  BSYNC B1 ;  /* 0x0000000000017941 */ /* 0x000fea0003800000 */
.L_x_47136:
[----:B------:R-:W0:Y:S01]  /*ccb0*/  I2F.U32 R53, R60 ;  /* 0x0000003c00357306 */ /* 0x000e220000201000 */
[----:B------:R-:W-:Y:S01]  /*ccc0*/  ISETP.NE.AND P3, PT, R58, 0x1, PT ;  /* 0x000000013a00780c */ /* 0x000fe20003f65270 */
[----:B-----5:R-:W-:Y:S01]  /*ccd0*/  FMUL.FTZ R48, R48, R145 ;  /* 0x0000009130307220 */ /* 0x020fe20000410000 */
        /* <DEDUP_REMOVED lines=16> */
.L_x_47141:
[----:B------:R-:W-:Y:S02]  /*cde0*/  MOV R48, R32 ;  /* 0x0000002000307202 */ /* 0x000fe40000000f00 */
.L_x_47142:
[----:B------:R-:W-:Y:S05]  /*cdf0*/  BSYNC B1 ;  /* 0x0000000000017941 */ /* 0x000fea0003800000 */
.L_x_47140:
        /* <DEDUP_REMOVED lines=16> */
.L_x_47146:
[----:B------:R-:W-:Y:S05]  /*cf00*/  BSYNC B2 ;  /* 0x0000000000027941 */ /* 0x000fea0003800000 */
.L_x_47145:
        /* <DEDUP_REMOVED lines=44> */
.L_x_47144:
[----:B------:R-:W-:Y:S05]  /*d1d0*/  BSYNC B1 ;  /* 0x0000000000017941 */ /* 0x000fea0003800000 */
.L_x_47143:
        /* <DEDUP_REMOVED lines=19> */
.L_x_47148:
[----:B------:R-:W-:Y:S02]  /*d310*/  MOV R58, R32 ;  /* 0x00000020003a7202 */ /* 0x000fe40000000f00 */
.L_x_47149:
[----:B------:R-:W-:Y:S05]  /*d320*/  BSYNC B1 ;  /* 0x0000000000017941 */ /* 0x000fea0003800000 */
.L_x_47147:
        /* <DEDUP_REMOVED lines=16> */
.L_x_47153:
[----:B------:R-:W-:Y:S05]  /*d430*/  BSYNC B2 ;  /* 0x0000000000027941 */ /* 0x000fea0003800000 */
.L_x_47152:
        /* <DEDUP_REMOVED lines=44> */
.L_x_47151:
[----:B------:R-:W-:Y:S05]  /*d700*/  BSYNC B1 ;  /* 0x0000000000017941 */ /* 0x000fea0003800000 */
.L_x_47150:
        /* <DEDUP_REMOVED lines=19> */
.L_x_47155:
[----:B------:R-:W-:Y:S02]  /*d840*/  MOV R50, R32 ;  /* 0x0000002000327202 */ /* 0x000fe40000000f00 */
.L_x_47156:
[----:B------:R-:W-:Y:S05]  /*d850*/  BSYNC B1 ;  /* 0x0000000000017941 */ /* 0x000fea0003800000 */
.L_x_47154:
        /* <DEDUP_REMOVED lines=16> */
.L_x_47160:
[----:B------:R-:W-:Y:S05]  /*d960*/  BSYNC B2 ;  /* 0x0000000000027941 */ /* 0x000fea0003800000 */
.L_x_47159:
        /* <DEDUP_REMOVED lines=44> */
.L_x_47158:
[----:B------:R-:W-:Y:S05]  /*dc30*/  BSYNC B1 ;  /* 0x0000000000017941 */ /* 0x000fea0003800000 */
.L_x_47157:
        /* <DEDUP_REMOVED lines=34> */
.L_x_47162:
[----:B-1----:R-:W-:Y:S02]  /*de60*/  IMAD.MOV.U32 R60, RZ, RZ, R32 ;  /* 0x000000ffff3c7224 */ /* 0x002fe400078e0020 */
.L_x_47163:
[----:B------:R-:W-:Y:S05]  /*de70*/  BSYNC B1 ;  /* 0x0000000000017941 */ /* 0x000fea0003800000 */
.L_x_47161:
        /* <DEDUP_REMOVED lines=16> */
.L_x_47167:
[----:B------:R-:W-:Y:S05]  /*df80*/  BSYNC B2 ;  /* 0x0000000000027941 */ /* 0x000fea0003800000 */
.L_x_47166:
        /* <DEDUP_REMOVED lines=44> */
.L_x_47165:
[----:B------:R-:W-:Y:S05]  /*e250*/  BSYNC B1 ;  /* 0x0000000000017941 */ /* 0x000fea0003800000 */
.L_x_47164:
[----:B------:R-:W0:Y:S01]  /*e260*/  I2F.U32 R53, R60 ;  /* 0x0000003c00357306 */ /* 0x000e220000201000 */
[----:B------:R-:W-:Y:S01]  /*e270*/  ISETP.NE.AND P3, PT, R58, 0x1, PT ;  /* 0x000000013a00780c */ /* 0x000fe20003f65270 */
[----:B-----5:R-:W-:Y:S01]  /*e280*/  FMUL.FTZ R48, R48, R145 ;  /* 0x0000009130307220 */ /* 0x020fe20000410000 */
        /* <DEDUP_REMOVED lines=16> */
.L_x_47169:
[----:B------:R-:W-:Y:S02]  /*e390*/  IMAD.MOV.U32 R48, RZ, RZ, R32 ;  /* 0x000000ffff307224 */ /* 0x000fe400078e0020 */
.L_x_47170:
[----:B------:R-:W-:Y:S05]  /*e3a0*/  BSYNC B1 ;  /* 0x0000000000017941 */ /* 0x000fea0003800000 */
.L_x_47168:
        /* <DEDUP_REMOVED lines=16> */
.L_x_47174:
[----:B------:R-:W-:Y:S05]  /*e4b0*/  BSYNC B2 ;  /* 0x0000000000027941 */ /* 0x000fea0003800000 */
.L_x_47173:
        /* <DEDUP_REMOVED lines=44> */
.L_x_47172:
[----:B------:R-:W-:Y:S05]  /*e780*/  BSYNC B1 ;  /* 0x0000000000017941 */ /* 0x000fea0003800000 */
.L_x_47171:
        /* <DEDUP_REMOVED lines=19> */
.L_x_47176:
[----:B------:R-:W-:Y:S02]  /*e8c0*/  IMAD.MOV.U32 R58, RZ, RZ, R32 ;  /* 0x000000ffff3a7224 */ /* 0x000fe400078e0020 */
.L_x_47177:
[----:B------:R-:W-:Y:S05]  /*e8d0*/  BSYNC B1 ;  /* 0x0000000000017941 */ /* 0x000fea0003800000 */
.L_x_47175:
        /* <DEDUP_REMOVED lines=16> */
.L_x_47181:
[----:B------:R-:W-:Y:S05]  /*e9e0*/  BSYNC B2 ;  /* 0x0000000000027941 */ /* 0x000fea0003800000 */
.L_x_47180:
        /* <DEDUP_REMOVED lines=44> */
.L_x_47179:
[----:B------:R-:W-:Y:S05]  /*ecb0*/  BSYNC B1 ;  /* 0x0000000000017941 */ /* 0x000fea0003800000 */
.L_x_47178:
        /* <DEDUP_REMOVED lines=19> */
.L_x_47183:
[----:B------:R-:W-:Y:S02]  /*edf0*/  IMAD.MOV.U32 R50, RZ, RZ, R32 ;  /* 0x000000ffff327224 */ /* 0x000fe400078e0020 */
.L_x_47184:
[----:B------:R-:W-:Y:S05]  /*ee00*/  BSYNC B1 ;  /* 0x0000000000017941 */ /* 0x000fea0003800000 */
.L_x_47182:
        /* <DEDUP_REMOVED lines=16> */
.L_x_47188:
[----:B------:R-:W-:Y:S05]  /*ef10*/  BSYNC B2 ;  /* 0x0000000000027941 */ /* 0x000fea0003800000 */
.L_x_47187:
        /* <DEDUP_REMOVED lines=44> */
.L_x_47186:
[----:B------:R-:W-:Y:S05]  /*f1e0*/  BSYNC B1 ;  /* 0x0000000000017941 */ /* 0x000fea0003800000 */
.L_x_47185:
        /* <DEDUP_REMOVED lines=34> */
.L_x_47190:
[----:B-1----:R-:W-:Y:S02]  /*f410*/  MOV R60, R32 ;  /* 0x00000020003c7202 */ /* 0x002fe40000000f00 */
.L_x_47191:
[----:B------:R-:W-:Y:S05]  /*f420*/  BSYNC B1 ;  /* 0x0000000000017941 */ /* 0x000fea0003800000 */
.L_x_47189:
        /* <DEDUP_REMOVED lines=16> */
.L_x_47195:
[----:B------:R-:W-:Y:S05]  /*f530*/  BSYNC B2 ;  /* 0x0000000000027941 */ /* 0x000fea0003800000 */
.L_x_47194:
        /* <DEDUP_REMOVED lines=44> */
.L_x_47193:
[----:B------:R-:W-:Y:S05]  /*f800*/  BSYNC B1 ;  /* 0x0000000000017941 */ /* 0x000fea0003800000 */
.L_x_47192:
        /* <DEDUP_REMOVED lines=19> */
.L_x_47197:
[----:B------:R-:W-:Y:S02]  /*f940*/  MOV R48, R32 ;  /* 0x0000002000307202 */ /* 0x000fe40000000f00 */
.L_x_47198:
[----:B------:R-:W-:Y:S05]  /*f950*/  BSYNC B1 ;  /* 0x0000000000017941 */ /* 0x000fea0003800000 */
.L_x_47196:
        /* <DEDUP_REMOVED lines=16> */
.L_x_47202:
[----:B------:R-:W-:Y:S05]  /*fa60*/  BSYNC B2 ;  /* 0x0000000000027941 */ /* 0x000fea0003800000 */
.L_x_47201:
        /* <DEDUP_REMOVED lines=44> */
.L_x_47200:
[----:B------:R-:W-:Y:S05]  /*fd30*/  BSYNC B1 ;  /* 0x0000000000017941 */ /* 0x000fea0003800000 */
.L_x_47199:
        /* <DEDUP_REMOVED lines=19> */
.L_x_47204:
[----:B------:R-:W-:Y:S02]  /*fe70*/  MOV R58, R32 ;  /* 0x00000020003a7202 */ /* 0x000fe40000000f00 */
.L_x_47205:
[----:B------:R-:W-:Y:S05]  /*fe80*/  BSYNC B1 ;  /* 0x0000000000017941 */ /* 0x000fea0003800000 */
.L_x_47203:
        /* <DEDUP_REMOVED lines=16> */
.L_x_47209:
[----:B------:R-:W-:Y:S05]  /*ff90*/  BSYNC B2 ;  /* 0x0000000000027941 */ /* 0x000fea0003800000 */
.L_x_47208:
        /* <DEDUP_REMOVED lines=44> */
.L_x_47207:
[----:B------:R-:W-:Y:S05]  /*10260*/  BSYNC B1 ;  /* 0x0000000000017941 */ /* 0x000fea0003800000 */
.L_x_47206:
        /* <DEDUP_REMOVED lines=19> */
.L_x_47211:
[----:B------:R-:W-:Y:S02]  /*103a0*/  MOV R50, R32 ;  /* 0x0000002000327202 */ /* 0x000fe40000000f00 */
.L_x_47212:
[----:B------:R-:W-:Y:S05]  /*103b0*/  BSYNC B1 ;  /* 0x0000000000017941 */ /* 0x000fea0003800000 */
.L_x_47210:
        /* <DEDUP_REMOVED lines=16> */
.L_x_47216:
[----:B------:R-:W-:Y:S05]  /*104c0*/  BSYNC B2 ;  /* 0x0000000000027941 */ /* 0x000fea0003800000 */
.L_x_47215:
        /* <DEDUP_REMOVED lines=44> */
.L_x_47214:
[----:B------:R-:W-:Y:S05]  /*10790*/  BSYNC B1 ;  /* 0x0000000000017941 */ /* 0x000fea0003800000 */
.L_x_47213:
        /* <DEDUP_REMOVED lines=34> */
.L_x_47218:
[----:B-1----:R-:W-:Y:S02]  /*109c0*/  IMAD.MOV.U32 R61, RZ, RZ, R32 ;  /* 0x000000ffff3d7224 */ /* 0x002fe400078e0020 */
.L_x_47219:
[----:B------:R-:W-:Y:S05]  /*109d0*/  BSYNC B1 ;  /* 0x0000000000017941 */ /* 0x000fea0003800000 */
.L_x_47217:
        /* <DEDUP_REMOVED lines=16> */
.L_x_47223:
[----:B------:R-:W-:Y:S05]  /*10ae0*/  BSYNC B2 ;  /* 0x0000000000027941 */ /* 0x000fea0003800000 */
.L_x_47222:
        /* <DEDUP_REMOVED lines=44> */
.L_x_47221:
[----:B------:R-:W-:Y:S05]  /*10db0*/  BSYNC B1 ;  /* 0x0000000000017941 */ /* 0x000fea0003800000 */
.L_x_47220:
        /* <DEDUP_REMOVED lines=19> */
.L_x_47225:
[----:B------:R-:W-:Y:S02]  /*10ef0*/  IMAD.MOV.U32 R48, RZ, RZ, R32 ;  /* 0x000000ffff307224 */ /* 0x000fe400078e0020 */
.L_x_47226:
[----:B------:R-:W-:Y:S05]  /*10f00*/  BSYNC B1 ;  /* 0x0000000000017941 */ /* 0x000fea0003800000 */
.L_x_47224:
        /* <DEDUP_REMOVED lines=16> */
.L_x_47230:
[----:B------:R-:W-:Y:S05]  /*11010*/  BSYNC B2 ;  /* 0x0000000000027941 */ /* 0x000fea0003800000 */
.L_x_47229:
        /* <DEDUP_REMOVED lines=44> */
.L_x_47228:
[----:B------:R-:W-:Y:S05]  /*112e0*/  BSYNC B1 ;  /* 0x0000000000017941 */ /* 0x000fea0003800000 */
.L_x_47227:
        /* <DEDUP_REMOVED lines=19> */
.L_x_47232:
[----:B------:R-:W-:Y:S02]  /*11420*/  IMAD.MOV.U32 R58, RZ, RZ, R32 ;  /* 0x000000ffff3a7224 */ /* 0x000fe400078e0020 */
.L_x_47233:
[----:B------:R-:W-:Y:S05]  /*11430*/  BSYNC B1 ;  /* 0x0000000000017941 */ /* 0x000fea0003800000 */
.L_x_47231:
        /* <DEDUP_REMOVED lines=16> */
.L_x_47237:
[----:B------:R-:W-:Y:S05]  /*11540*/  BSYNC B2 ;  /* 0x0000000000027941 */ /* 0x000fea0003800000 */
.L_x_47236:
        /* <DEDUP_REMOVED lines=44> */
.L_x_47235:
[----:B------:R-:W-:Y:S05]  /*11810*/  BSYNC B1 ;  /* 0x0000000000017941 */ /* 0x000fea0003800000 */
.L_x_47234:
        /* <DEDUP_REMOVED lines=19> */
.L_x_47239:
[----:B------:R-:W-:Y:S02]  /*11950*/  IMAD.MOV.U32 R50, RZ, RZ, R32 ;  /* 0x000000ffff327224 */ /* 0x000fe400078e0020 */
.L_x_47240:
[----:B------:R-:W-:Y:S05]  /*11960*/  BSYNC B1 ;  /* 0x0000000000017941 */ /* 0x000fea0003800000 */
.L_x_47238:
        /* <DEDUP_REMOVED lines=16> */
.L_x_47244:
[----:B------:R-:W-:Y:S05]  /*11a70*/  BSYNC B2 ;  /* 0x0000000000027941 */ /* 0x000fea0003800000 */
.L_x_47243:
        /* <DEDUP_REMOVED lines=44> */
.L_x_47242:
[----:B------:R-:W-:Y:S05]  /*11d40*/  BSYNC B1 ;  /* 0x0000000000017941 */ /* 0x000fea0003800000 */
.L_x_47241:
        /* <DEDUP_REMOVED lines=34> */
.L_x_47246:
[----:B-1----:R-:W-:Y:S02]  /*11f70*/  MOV R112, R32 ;  /* 0x0000002000707202 */ /* 0x002fe40000000f00 */
.L_x_47247:
[----:B------:R-:W-:Y:S05]  /*11f80*/  BSYNC B1 ;  /* 0x0000000000017941 */ /* 0x000fea0003800000 */
.L_x_47245:
        /* <DEDUP_REMOVED lines=16> */
.L_x_47251:
[----:B------:R-:W-:Y:S05]  /*12090*/  BSYNC B2 ;  /* 0x0000000000027941 */ /* 0x000fea0003800000 */
.L_x_47250:
        /* <DEDUP_REMOVED lines=44> */
.L_x_47249:
[----:B------:R-:W-:Y:S05]  /*12360*/  BSYNC B1 ;  /* 0x0000000000017941 */ /* 0x000fea0003800000 */
.L_x_47248:
        /* <DEDUP_REMOVED lines=19> */
.L_x_47253:
[----:B------:R-:W-:Y:S02]  /*124a0*/  MOV R48, R32 ;  /* 0x0000002000307202 */ /* 0x000fe40000000f00 */
.L_x_47254:
[----:B------:R-:W-:Y:S05]  /*124b0*/  BSYNC B1 ;  /* 0x0000000000017941 */ /* 0x000fea0003800000 */
.L_x_47252:
        /* <DEDUP_REMOVED lines=16> */
.L_x_47258:
[----:B------:R-:W-:Y:S05]  /*125c0*/  BSYNC B2 ;  /* 0x0000000000027941 */ /* 0x000fea0003800000 */
.L_x_47257:
        /* <DEDUP_REMOVED lines=44> */
.L_x_47256:
[----:B------:R-:W-:Y:S05]  /*12890*/  BSYNC B1 ;  /* 0x0000000000017941 */ /* 0x000fea0003800000 */
.L_x_47255:
        /* <DEDUP_REMOVED lines=19> */
.L_x_47260:
[----:B------:R-:W-:Y:S02]  /*129d0*/  MOV R112, R32 ;  /* 0x0000002000707202 */ /* 0x000fe40000000f00 */
.L_x_47261:
[----:B------:R-:W-:Y:S05]  /*129e0*/  BSYNC B1 ;  /* 0x0000000000017941 */ /* 0x000fea0003800000 */
.L_x_47259:
        /* <DEDUP_REMOVED lines=16> */
.L_x_47265:
[----:B------:R-:W-:Y:S05]  /*12af0*/  BSYNC B2 ;  /* 0x0000000000027941 */ /* 0x000fea0003800000 */
.L_x_47264:
        /* <DEDUP_REMOVED lines=44> */
.L_x_47263:
[----:B------:R-:W-:Y:S05]  /*12dc0*/  BSYNC B1 ;  /* 0x0000000000017941 */ /* 0x000fea0003800000 */
.L_x_47262:
        /* <DEDUP_REMOVED lines=19> */
.L_x_47267:
[----:B------:R-:W-:Y:S02]  /*12f00*/  MOV R50, R32 ;  /* 0x0000002000327202 */ /* 0x000fe40000000f00 */
.L_x_47268:
[----:B------:R-:W-:Y:S05]  /*12f10*/  BSYNC B1 ;  /* 0x0000000000017941 */ /* 0x000fea0003800000 */
.L_x_47266:
        /* <DEDUP_REMOVED lines=16> */
.L_x_47272:
[----:B------:R-:W-:Y:S05]  /*13020*/  BSYNC B2 ;  /* 0x0000000000027941 */ /* 0x000fea0003800000 */
.L_x_47271:
        /* <DEDUP_REMOVED lines=44> */
.L_x_47270:
[----:B------:R-:W-:Y:S05]  /*132f0*/  BSYNC B1 ;  /* 0x0000000000017941 */ /* 0x000fea0003800000 */
.L_x_47269:
        /* <DEDUP_REMOVED lines=34> */
.L_x_47274:
[----:B-1----:R-:W-:Y:S02]  /*13520*/  IMAD.MOV.U32 R155, RZ, RZ, R32 ;  /* 0x000000ffff9b7224 */ /* 0x002fe400078e0020 */
.L_x_47275:
[----:B------:R-:W-:Y:S05]  /*13530*/  BSYNC B1 ;  /* 0x0000000000017941 */ /* 0x000fea0003800000 */
.L_x_47273:
        /* <DEDUP_REMOVED lines=16> */
.L_x_47279:
[----:B------:R-:W-:Y:S05]  /*13640*/  BSYNC B2 ;  /* 0x0000000000027941 */ /* 0x000fea0003800000 */
.L_x_47278:
        /* <DEDUP_REMOVED lines=44> */
.L_x_47277:
[----:B------:R-:W-:Y:S05]  /*13910*/  BSYNC B1 ;  /* 0x0000000000017941 */ /* 0x000fea0003800000 */
.L_x_47276:
        /* <DEDUP_REMOVED lines=19> */
.L_x_47281:
[----:B------:R-:W-:Y:S02]  /*13a50*/  IMAD.MOV.U32 R48, RZ, RZ, R32 ;  /* 0x000000ffff307224 */ /* 0x000fe400078e0020 */
.L_x_47282:
[----:B------:R-:W-:Y:S05]  /*13a60*/  BSYNC B1 ;  /* 0x0000000000017941 */ /* 0x000fea0003800000 */
.L_x_47280:
        /* <DEDUP_REMOVED lines=16> */
.L_x_47286:
[----:B------:R-:W-:Y:S05]  /*13b70*/  BSYNC B2 ;  /* 0x0000000000027941 */ /* 0x000fea0003800000 */
.L_x_47285:
        /* <DEDUP_REMOVED lines=44> */
.L_x_47284:
[----:B------:R-:W-:Y:S05]  /*13e40*/  BSYNC B1 ;  /* 0x0000000000017941 */ /* 0x000fea0003800000 */
.L_x_47283:
        /* <DEDUP_REMOVED lines=19> */
.L_x_47288:
[----:B------:R-:W-:Y:S02]  /*13f80*/  IMAD.MOV.U32 R155, RZ, RZ, R32 ;  /* 0x000000ffff9b7224 */ /* 0x000fe400078e0020 */
.L_x_47289:
[----:B------:R-:W-:Y:S05]  /*13f90*/  BSYNC B1 ;  /* 0x0000000000017941 */ /* 0x000fea0003800000 */
.L_x_47287:
        /* <DEDUP_REMOVED lines=16> */
.L_x_47293:
[----:B------:R-:W-:Y:S05]  /*140a0*/  BSYNC B2 ;  /* 0x0000000000027941 */ /* 0x000fea0003800000 */
.L_x_47292:
        /* <DEDUP_REMOVED lines=44> */
.L_x_47291:
[----:B------:R-:W-:Y:S05]  /*14370*/  BSYNC B1 ;  /* 0x0000000000017941 */ /* 0x000fea0003800000 */
.L_x_47290:
        /* <DEDUP_REMOVED lines=19> */
.L_x_47295:
[----:B------:R-:W-:Y:S02]  /*144b0*/  IMAD.MOV.U32 R50, RZ, RZ, R32 ;  /* 0x000000ffff327224 */ /* 0x000fe400078e0020 */
.L_x_47296:
[----:B------:R-:W-:Y:S05]  /*144c0*/  BSYNC B1 ;  /* 0x0000000000017941 */ /* 0x000fea0003800000 */
.L_x_47294:
        /* <DEDUP_REMOVED lines=16> */
.L_x_47300:
[----:B------:R-:W-:Y:S05]  /*145d0*/  BSYNC B2 ;  /* 0x0000000000027941 */ /* 0x000fea0003800000 */
.L_x_47299:
        /* <DEDUP_REMOVED lines=44> */
.L_x_47298:
[----:B------:R-:W-:Y:S05]  /*148a0*/  BSYNC B1 ;  /* 0x0000000000017941 */ /* 0x000fea0003800000 */
.L_x_47297:
        /* <DEDUP_REMOVED lines=10> */
[----:B------:R-:W-:-:S04]  /*14950*/  SEL R48, RZ, 0x1000000, P5 ;  /* 0x01000000ff307807 */ /* 0x000fc80002800000 */
[----:B------:R-:W-:Y:S02]  /*14960*/  IADD3 R48, R55, R48, R49 ;  /* 0x0000003037307210 */ /* 0x000fe40007ffe031 */
[----:B------:R-:W-:Y:S01]  /*14970*/  FSEL R55, R51, RZ, !P5 ;  /* 0x000000ff33377208 */ /* 0x000fe20006800000 */
[----:B------:R-:W-:Y:S01]  /*14980*/  IMAD.WIDE.U32 R50, R152, R199, c[0x0][0x190] ;  /* 0x0000640098327625 */ /* 0x000fe200078e00c7 */
[----:B------:R-:W-:-:S03]  /*14990*/  IADD3 R159, R48, R113, RZ ;  /* 0x00000071309f7210 */ /* 0x000fc60007ffe0ff */
[----:B------:R-:W-:-:S04]  /*149a0*/  IMAD.WIDE.U32 R48, R152, R141, c[0x0][0x188] ;  /* 0x0000620098307625 */ /* 0x000fc800078e008d */
[----:B------:R-:W-:Y:S02]  /*149b0*/  @P1 FADD.FTZ R55, R111, R55 ;  /* 0x000000376f371221 */ /* 0x000fe40000010000 */
[----:B------:R-:W-:-:S03]  /*149c0*/  @P0 IMAD.WIDE.U32 R112, R155, R141, c[0x0][0x180] ;  /* 0x000060009b700625 */ /* 0x000fc600078e008d */
        /* <DEDUP_REMOVED lines=16> */
.L_x_47302:
[----:B-1----:R-:W-:Y:S02]  /*14ad0*/  MOV R164, R32 ;  /* 0x0000002000a47202 */ /* 0x002fe40000000f00 */
.L_x_47303:
[----:B------:R-:W-:Y:S05]  /*14ae0*/  BSYNC B1 ;  /* 0x0000000000017941 */ /* 0x000fea0003800000 */
.L_x_47301:
        /* <DEDUP_REMOVED lines=16> */
.L_x_47307:
[----:B------:R-:W-:Y:S05]  /*14bf0*/  BSYNC B2 ;  /* 0x0000000000027941 */ /* 0x000fea0003800000 */
.L_x_47306:
        /* <DEDUP_REMOVED lines=44> */
.L_x_47305:
[----:B------:R-:W-:Y:S05]  /*14ec0*/  BSYNC B1 ;  /* 0x0000000000017941 */ /* 0x000fea0003800000 */
.L_x_47304:
        /* <DEDUP_REMOVED lines=19> */
.L_x_47309:
[----:B------:R-:W-:Y:S02]  /*15000*/  MOV R164, R32 ;  /* 0x0000002000a47202 */ /* 0x000fe40000000f00 */
.L_x_47310:
[----:B------:R-:W-:Y:S05]  /*15010*/  BSYNC B1 ;  /* 0x0000000000017941 */ /* 0x000fea0003800000 */
.L_x_47308:
        /* <DEDUP_REMOVED lines=16> */
.L_x_47314:
[----:B------:R-:W-:Y:S05]  /*15120*/  BSYNC B2 ;  /* 0x0000000000027941 */ /* 0x000fea0003800000 */
.L_x_47313:
        /* <DEDUP_REMOVED lines=44> */
.L_x_47312:
[----:B------:R-:W-:Y:S05]  /*153f0*/  BSYNC B1 ;  /* 0x0000000000017941 */ /* 0x000fea0003800000 */
.L_x_47311:
        /* <DEDUP_REMOVED lines=19> */
.L_x_47316:
[----:B------:R-:W-:Y:S02]  /*15530*/  MOV R164, R32 ;  /* 0x0000002000a47202 */ /* 0x000fe40000000f00 */
.L_x_47317:
[----:B------:R-:W-:Y:S05]  /*15540*/  BSYNC B1 ;  /* 0x0000000000017941 */ /* 0x000fea0003800000 */
.L_x_47315:
        /* <DEDUP_REMOVED lines=16> */
.L_x_47321:
[----:B------:R-:W-:Y:S05]  /*15650*/  BSYNC B2 ;  /* 0x0000000000027941 */ /* 0x000fea0003800000 */
.L_x_47320:
        /* <DEDUP_REMOVED lines=44> */
.L_x_47319:
[----:B------:R-:W-:Y:S05]  /*15920*/  BSYNC B1 ;  /* 0x0000000000017941 */ /* 0x000fea0003800000 */
.L_x_47318:
        /* <DEDUP_REMOVED lines=19> */
.L_x_47323:
[----:B------:R-:W-:Y:S02]  /*15a60*/  MOV R164, R32 ;  /* 0x0000002000a47202 */ /* 0x000fe40000000f00 */
.L_x_47324:
[----:B------:R-:W-:Y:S05]  /*15a70*/  BSYNC B1 ;  /* 0x0000000000017941 */ /* 0x000fea0003800000 */
.L_x_47322:
        /* <DEDUP_REMOVED lines=16> */
.L_x_47328:
[----:B------:R-:W-:Y:S05]  /*15b80*/  BSYNC B2 ;  /* 0x0000000000027941 */ /* 0x000fea0003800000 */
.L_x_47327:
        /* <DEDUP_REMOVED lines=44> */
.L_x_47326:
[----:B------:R-:W-:Y:S05]  /*15e50*/  BSYNC B1 ;  /* 0x0000000000017941 */ /* 0x000fea0003800000 */
.L_x_47325:
[----:B------:R-:W0:Y:S01]  /*15e60*/  I2F.U32 R113, R164 ;  /* 0x000000a400717306 */ /* 0x000e220000201000 */
[----:B------:R-:W-:Y:S01]  /*15e70*/  FMUL.FTZ R51, R51, R145 ;  /* 0x0000009133337220 */ /* 0x000fe20000410000 */
[----:B------:R-:W-:Y:S02]  /*15e80*/  SEL R114, RZ, 0x100, P3 ;  /* 0x00000100ff727807 */ /* 0x000fe40001800000 */
[----:B------:R-:W-:Y:S01]  /*15e90*/  SEL R115, RZ, 0x1, P2 ;  /* 0x00000001ff737807 */ /* 0x000fe20001000000 */
[----:B------:R-:W-:Y:S01]  /*15ea0*/  FMUL.FTZ R51, R51, c[0x0][0x1e8] ;  /* 0x00007a0033337a20 */ /* 0x000fe20000410000 */
[----:B------:R-:W-:-:S05]  /*15eb0*/  IADD3 R162, R162, 0x1e0, RZ ;  /* 0x000001e0a2a27810 */ /* 0x000fca0007ffe0ff */
[----:B------:R-:W-:-:S04]  /*15ec0*/  IMAD.WIDE.U32 R160, R162, R141, c[0x0][0x170] ;  /* 0x00005c00a2a07625 */ /* 0x000fc800078e008d */
[----:B------:R-:W-:-:S04]  /*15ed0*/  @P0 IMAD.WIDE.U32 R158, R162, R141, c[0x0][0x180] ;  /* 0x00006000a29e0625 */ /* 0x000fc800078e008d */
[----:B0-----:R-:W-:-:S05]  /*15ee0*/  FFMA.FTZ R113, R113, R146, 1.1641532182693481445e-10 ;  /* 0x2f00000071717423 */ /* 0x001fca0000010092 */
[----:B------:R-:W-:Y:S02]  /*15ef0*/  FSETP.GTU.FTZ.AND P5, PT, R113, c[0x0][0x1e4], PT ;  /* 0x0000790071007a0b */ /* 0x000fe40003fbc000 */
[----:B------:R-:W-:Y:S02]  /*15f00*/  SEL R113, RZ, 0x10000, P4 ;  /* 0x00010000ff717807 */ /* 0x000fe40002000000 */
[----:B------:R-:W-:Y:S02]  /*15f10*/  SEL R112, RZ, 0x1000000, P5 ;  /* 0x01000000ff707807 */ /* 0x000fe40002800000 */
[----:B------:R-:W-:Y:S02]  /*15f20*/  FSEL R51, R51, RZ, !P5 ;  /* 0x000000ff33337208 */ /* 0x000fe40006800000 */
[----:B------:R-:W-:-:S03]  /*15f30*/  IADD3 R112, R114, R112, R113 ;  /* 0x0000007072707210 */ /* 0x000fc60007ffe071 */
[----:B------:R-:W-:Y:S02]  /*15f40*/  @P1 FADD.FTZ R51, R111, R51 ;  /* 0x000000336f331221 */ /* 0x000fe40000010000 */
[----:B------:R-:W-:Y:S02]  /*15f50*/  IMAD.IADD R167, R112, 0x1, R115 ;  /* 0x0000000170a77824 */ /* 0x000fe400078e0273 */
[----:B------:R-:W-:-:S04]  /*15f60*/  IMAD.WIDE.U32 R112, R155, R141, c[0x0][0x188] ;  /* 0x000062009b707625 */ /* 0x000fc800078e008d */
[----:B------:R-:W-:Y:S01]  /*15f70*/  IMAD.WIDE.U32 R114, R155, R199, c[0x0][0x190] ;  /* 0x000064009b727625 */ /* 0x000fe200078e00c7 */
        /* <DEDUP_REMOVED lines=16> */
.L_x_47330:
[----:B-1----:R-:W-:Y:S02]  /*16080*/  IMAD.MOV.U32 R198, RZ, RZ, R32 ;  /* 0x000000ffffc67224 */ /* 0x002fe400078e0020 */
.L_x_47331:
[----:B------:R-:W-:Y:S05]  /*16090*/  BSYNC B1 ;  /* 0x0000000000017941 */ /* 0x000fea0003800000 */
.L_x_47329:
        /* <DEDUP_REMOVED lines=16> */
.L_x_47335:
[----:B------:R-:W-:Y:S05]  /*161a0*/  BSYNC B2 ;  /* 0x0000000000027941 */ /* 0x000fea0003800000 */
.L_x_47334:
        /* <DEDUP_REMOVED lines=44> */
.L_x_47333:
[----:B------:R-:W-:Y:S05]  /*16470*/  BSYNC B1 ;  /* 0x0000000000017941 */ /* 0x000fea0003800000 */
.L_x_47332:
        /* <DEDUP_REMOVED lines=19> */
.L_x_47337:
[----:B------:R-:W-:Y:S02]  /*165b0*/  IMAD.MOV.U32 R198, RZ, RZ, R32 ;  /* 0x000000ffffc67224 */ /* 0x000fe400078e0020 */
.L_x_47338:
[----:B------:R-:W-:Y:S05]  /*165c0*/  BSYNC B1 ;  /* 0x0000000000017941 */ /* 0x000fea0003800000 */
.L_x_47336:
        /* <DEDUP_REMOVED lines=16> */
.L_x_47342:
[----:B------:R-:W-:Y:S05]  /*166d0*/  BSYNC B2 ;  /* 0x0000000000027941 */ /* 0x000fea0003800000 */
.L_x_47341:
        /* <DEDUP_REMOVED lines=44> */
.L_x_47340:
[----:B------:R-:W-:Y:S05]  /*169a0*/  BSYNC B1 ;  /* 0x0000000000017941 */ /* 0x000fea0003800000 */
.L_x_47339:
        /* <DEDUP_REMOVED lines=19> */
.L_x_47344:
[----:B------:R-:W-:Y:S02]  /*16ae0*/  IMAD.MOV.U32 R198, RZ, RZ, R32 ;  /* 0x000000ffffc67224 */ /* 0x000fe400078e0020 */
.L_x_47345:
[----:B------:R-:W-:Y:S05]  /*16af0*/  BSYNC B1 ;  /* 0x0000000000017941 */ /* 0x000fea0003800000 */
.L_x_47343:
        /* <DEDUP_REMOVED lines=16> */
.L_x_47349:
[----:B------:R-:W-:Y:S05]  /*16c00*/  BSYNC B2 ;  /* 0x0000000000027941 */ /* 0x000fea0003800000 */
.L_x_47348:
        /* <DEDUP_REMOVED lines=44> */
.L_x_47347:
[----:B------:R-:W-:Y:S05]  /*16ed0*/  BSYNC B1 ;  /* 0x0000000000017941 */ /* 0x000fea0003800000 */
.L_x_47346:
        /* <DEDUP_REMOVED lines=19> */
.L_x_47351:
[----:B------:R-:W-:Y:S02]  /*17010*/  IMAD.MOV.U32 R198, RZ, RZ, R32 ;  /* 0x000000ffffc67224 */ /* 0x000fe400078e0020 */
.L_x_47352:
[----:B------:R-:W-:Y:S05]  /*17020*/  BSYNC B1 ;  /* 0x0000000000017941 */ /* 0x000fea0003800000 */
.L_x_47350:
        /* <DEDUP_REMOVED lines=16> */
.L_x_47356:
[----:B------:R-:W-:Y:S05]  /*17130*/  BSYNC B2 ;  /* 0x0000000000027941 */ /* 0x000fea0003800000 */
.L_x_47355:
        /* <DEDUP_REMOVED lines=44> */
.L_x_47354:
[----:B------:R-:W-:Y:S05]  /*17400*/  BSYNC B1 ;  /* 0x0000000000017941 */ /* 0x000fea0003800000 */
.L_x_47353:
[----:B------:R-:W-:Y:S02]  /*17410*/  FADD.FTZ R158, RZ, R104 ;  /* 0x00000068ff9e7221 */ /* 0x000fe40000010000 */
[----:B------:R-:W-:Y:S02]  /*17420*/  FMUL.FTZ R115, R115, R145 ;  /* 0x0000009173737220 */ /* 0x000fe40000410000 */
[----:B------:R-:W-:Y:S02]  /*17430*/  FADD.FTZ R159, R105, R158 ;  /* 0x0000009e699f7221 */ /* 0x000fe40000010000 */
        /* <DEDUP_REMOVED lines=55> */
[----:B------:R-:W-:-:S03]  /*177b0*/  FADD.FTZ R146, R52, R161 ;  /* 0x000000a134927221 */ /* 0x000fc60000010000 */
[----:B------:R-:W-:Y:S01]  /*177c0*/  FSEL R115, R115, RZ, !P4 ;  /* 0x000000ff73737208 */ /* 0x000fe20006000000 */
[----:B------:R-:W-:Y:S01]  /*177d0*/  FADD.FTZ R145, R53, R146 ;  /* 0x0000009235917221 */ /* 0x000fe20000010000 */
[----:B------:R-:W-:-:S03]  /*177e0*/  SEL R146, RZ, 0x10000, P3 ;  /* 0x00010000ff927807 */ /* 0x000fc60001800000 */
[----:B------:R-:W-:Y:S01]  /*177f0*/  FADD.FTZ R160, R54, R145 ;  /* 0x0000009136a07221 */ /* 0x000fe20000010000 */
[----:B------:R-:W-:Y:S01]  /*17800*/  SEL R145, RZ, 0x1000000, P4 ;  /* 0x01000000ff917807 */ /* 0x000fe20002000000 */
[----:B------:R-:W-:Y:S01]  /*17810*/  @P1 FADD.FTZ R115, R111, R115 ;  /* 0x000000736f731221 */ /* 0x000fe20000010000 */
[----:B------:R-:W-:Y:S01]  /*17820*/  ISETP.NE.AND P1, PT, R250, RZ, PT ;  /* 0x000000fffa00720c */ /* 0x000fe20003f25270 */
[----:B------:R-:W-:Y:S01]  /*17830*/  FADD.FTZ R159, R55, R160 ;  /* 0x000000a0379f7221 */ /* 0x000fe20000010000 */
[----:B------:R-:W-:Y:S02]  /*17840*/  IADD3 R145, R158, R145, R146 ;  /* 0x000000919e917210 */ /* 0x000fe40007ffe092 */
[----:B------:R-:W-:Y:S01]  /*17850*/  SEL R146, RZ, 0x1, P0 ;  /* 0x00000001ff927807 */ /* 0x000fe20000000000 */
[----:B------:R-:W-:Y:S02]  /*17860*/  FADD.FTZ R160, R48, R159 ;  /* 0x0000009f30a07221 */ /* 0x000fe40000010000 */
[----:B------:R-:W-:Y:S01]  /*17870*/  IMAD.WIDE.U32 R158, R162, R141, c[0x0][0x188] ;  /* 0x00006200a29e7625 */ /* 0x000fe200078e008d */
[----:B------:R-:W-:-:S03]  /*17880*/  IADD3 R145, R145, R146, RZ ;  /* 0x0000009291917210 */ /* 0x000fc60007ffe0ff */
[----:B------:R-:W-:Y:S01]  /*17890*/  FADD.FTZ R141, R49, R160 ;  /* 0x000000a0318d7221 */ /* 0x000fe20000010000 */
[----:B------:R0:W-:Y:S01]  /*178a0*/  STG.E.128 [R158.64], R112 ;  /* 0x000000709e007986 */ /* 0x0001e2000c101d06 */
[----:B------:R-:W-:-:S04]  /*178b0*/  IMAD.WIDE.U32 R160, R162, R199, c[0x0][0x190] ;  /* 0x00006400a2a07625 */ /* 0x000fc800078e00c7 */
[----:B------:R-:W-:Y:S01]  /*178c0*/  FADD.FTZ R146, R50, R141 ;  /* 0x0000008d32927221 */ /* 0x000fe20000010000 */
[----:B------:R0:W-:Y:S03]  /*178d0*/  STG.E [R160.64], R145 ;  /* 0x00000091a0007986 */ /* 0x0001e6000c101906 */
[----:B------:R-:W-:-:S04]  /*178e0*/  FADD.FTZ R141, R51, R146 ;  /* 0x00000092338d7221 */ /* 0x000fc80000010000 */
[----:B------:R-:W-:-:S04]  /*178f0*/  FADD.FTZ R146, R112, R141 ;  /* 0x0000008d70927221 */ /* 0x000fc80000010000 */
[----:B------:R-:W-:-:S04]  /*17900*/  FADD.FTZ R141, R113, R146 ;  /* 0x00000092718d7221 */ /* 0x000fc80000010000 */
[----:B------:R-:W-:-:S04]  /*17910*/  FADD.FTZ R146, R114, R141 ;  /* 0x0000008d72927221 */ /* 0x000fc80000010000 */
[----:B------:R-:W-:Y:S01]  /*17920*/  FADD.FTZ R166, R115, R146 ;  /* 0x0000009273a67221 */ /* 0x000fe20000010000 */
[----:B------:R-:W-:Y:S05]  /*17930*/  BRA.DIV ~URZ, `(.L_x_47357) ;  /* 0x000018f27f007947 */ /* 0x000fea000b800000 */
[----:B0-----:R0:W1:Y:S02]  /*17940*/  SHFL.BFLY PT, R141, R166, 0x1, 0x1f ;  /* 0x0c201f00a68d7f89 */ /* 0x00106400000e0000 */
.L_x_47361:
        /* <DEDUP_REMOVED lines=148> */
.L_x_47362:
[----:B------:R-:W-:Y:S01]  /*18290*/  HFMA2.MMA R249, -RZ, RZ, 0, 2.384185791015625e-07 ;  /* 0x00000004fff97435 */ /* 0x000fe200000001ff */
[----:B------:R-:W-:Y:S01]  /*182a0*/  FMUL.FTZ R141, R161, R161 ;  /* 0x000000a1a18d7220 */ /* 0x000fe20000410000 */
[----:B------:R-:W-:Y:S01]  /*182b0*/  ISETP.NE.AND P0, PT, RZ, UR8, PT ;  /* 0x00000008ff007c0c */ /* 0x000fe2000bf05270 */
[----:B--2---:R-:W-:Y:S02]  /*182c0*/  FADD.FTZ R159, R159, R160 ;  /* 0x000000a09f9f7221 */ /* 0x004fe40000010000 */
[----:B------:R-:W-:Y:S01]  /*182d0*/  IMAD.MOV.U32 R208, RZ, RZ, c[0x0][0x1e0] ;  /* 0x00007800ffd07624 */ /* 0x000fe200078e00ff */
[----:B------:R-:W-:Y:S01]  /*182e0*/  FSEL R145, R141, RZ, P0 ;  /* 0x000000ff8d917208 */ /* 0x000fe20000000000 */
[C---:B------:R-:W-:Y:S01]  /*182f0*/  IMAD R146, R128.reuse, c[0x0][0x168], RZ ;  /* 0x00005a0080927a24 */ /* 0x040fe200078e02ff */
[----:B------:R-:W-:Y:S01]  /*18300*/  FSEL R141, R161, RZ, !P0 ;  /* 0x000000ffa18d7208 */ /* 0x000fe20004000000 */
[----:B------:R-:W-:Y:S02]  /*18310*/  FFMA.FTZ R208, R159, R208, c[0x0][0x228] ;  /* 0x00008a009fd07623 */ /* 0x000fe400000100d0 */
[----:B------:R-:W-:Y:S01]  /*18320*/  @!P1 IMAD.WIDE R158, R128, R249, c[0x0][0x1a0] ;  /* 0x00006800809e9625 */ /* 0x000fe200078e02f9 */
[----:B------:R-:W-:-:S03]  /*18330*/  SHF.R.S32.HI R165, RZ, 0x1f, R146 ;  /* 0x0000001fffa57819 */ /* 0x000fc60000011492 */
[----:B------:R-:W-:Y:S01]  /*18340*/  FADD.FTZ R208, R208, R145 ;  /* 0x00000091d0d07221 */ /* 0x000fe20000010000 */
[----:B------:R2:W-:Y:S01]  /*18350*/  @!P1 STG.E [R158.64], R161 ;  /* 0x000000a19e009986 */ /* 0x0005e2000c101906 */
[--C-:B------:R-:W-:Y:S01]  /*18360*/  FADD.FTZ R212, R48, -R141.reuse ;  /* 0x8000008d30d47221 */ /* 0x100fe20000010000 */
[----:B------:R-:W-:Y:S01]  /*18370*/  LEA.HI R145, R165, R146, RZ, 0x2 ;  /* 0x00000092a5917211 */ /* 0x000fe200078f10ff */
[----:B------:R-:W-:Y:S02]  /*18380*/  FADD.FTZ R213, R49, -R141 ;  /* 0x8000008d31d57221 */ /* 0x000fe40000010000 */
[----:B------:R-:W-:-:S04]  /*18390*/  @!P1 IMAD.WIDE R48, R128, R249, c[0x0][0x1a8] ;  /* 0x00006a0080309625 */ /* 0x000fc800078e02f9 */
[--C-:B------:R-:W-:Y:S02]  /*183a0*/  FADD.FTZ R86, R86, -R141.reuse ;  /* 0x8000008d56567221 */ /* 0x100fe40000010000 */
[--C-:B------:R-:W-:Y:S02]  /*183b0*/  FADD.FTZ R52, R52, -R141.reuse ;  /* 0x8000008d34347221 */ /* 0x100fe40000010000 */
[--C-:B--2---:R-:W-:Y:S02]  /*183c0*/  FADD.FTZ R159, R81, -R141.reuse ;  /* 0x8000008d519f7221 */ /* 0x104fe40000010000 */
[----:B------:R-:W2:Y:S01]  /*183d0*/  MUFU.RSQ R81, R208 ;  /* 0x000000d000517308 */ /* 0x000ea20000001400 */
[--C-:B------:R-:W-:Y:S02]  /*183e0*/  FADD.FTZ R199, R102, -R141.reuse ;  /* 0x8000008d66c77221 */ /* 0x100fe40000010000 */
[--C-:B------:R-:W-:Y:S02]  /*183f0*/  FADD.FTZ R104, R104, -R141.reuse ;  /* 0x8000008d68687221 */ /* 0x100fe40000010000 */
[----:B------:R-:W-:-:S02]  /*18400*/  FADD.FTZ R105, R105, -R141 ;  /* 0x8000008d69697221 */ /* 0x000fc40000010000 */
[--C-:B------:R-:W-:Y:S02]  /*18410*/  FADD.FTZ R106, R106, -R141.reuse ;  /* 0x8000008d6a6a7221 */ /* 0x100fe40000010000 */
[--C-:B------:R-:W-:Y:S02]  /*18420*/  FADD.FTZ R107, R107, -R141.reuse ;  /* 0x8000008d6b6b7221 */ /* 0x100fe40000010000 */
[--C-:B------:R-:W-:Y:S02]  /*18430*/  FADD.FTZ R102, R66, -R141.reuse ;  /* 0x8000008d42667221 */ /* 0x100fe40000010000 */
[--C-:B------:R-:W-:Y:S02]  /*18440*/  FADD.FTZ R167, R100, -R141.reuse ;  /* 0x8000008d64a77221 */ /* 0x100fe40000010000 */
[--C-:B0-----:R-:W-:Y:S01]  /*18450*/  FADD.FTZ R166, R97, -R141.reuse ;  /* 0x8000008d61a67221 */ /* 0x101fe20000010000 */
[----:B--2---:R0:W-:Y:S01]  /*18460*/  @!P1 STG.E [R48.64], R81 ;  /* 0x0000005130009986 */ /* 0x0041e2000c101906 */
[----:B------:R-:W-:-:S02]  /*18470*/  FADD.FTZ R87, R87, -R141 ;  /* 0x8000008d57577221 */ /* 0x000fc40000010000 */
[----:B------:R-:W-:Y:S02]  /*18480*/  FMUL.FTZ R66, R81, R86 ;  /* 0x0000005651427220 */ /* 0x000fe40000410000 */
[--C-:B------:R-:W-:Y:S02]  /*18490*/  FADD.FTZ R97, R84, -R141.reuse ;  /* 0x8000008d54617221 */ /* 0x100fe40000010000 */
[--C-:B------:R-:W-:Y:S02]  /*184a0*/  FADD.FTZ R100, R85, -R141.reuse ;  /* 0x8000008d55647221 */ /* 0x100fe40000010000 */
[--C-:B------:R-:W-:Y:S02]  /*184b0*/  FADD.FTZ R53, R53, -R141.reuse ;  /* 0x8000008d35357221 */ /* 0x100fe40000010000 */
[----:B------:R-:W-:Y:S01]  /*184c0*/  FMUL.FTZ R86, R81, R52 ;  /* 0x0000003451567220 */ /* 0x000fe20000410000 */
[----:B0-----:R-:W-:Y:S01]  /*184d0*/  LEA.HI.SX32 R49, R145, R250, 0x1e ;  /* 0x000000fa91317211 */ /* 0x001fe200078ff2ff */
[----:B------:R-:W-:-:S02]  /*184e0*/  FADD.FTZ R84, R50, -R141 ;  /* 0x8000008d32547221 */ /* 0x000fc40000010000 */
[--C-:B------:R-:W-:Y:S01]  /*184f0*/  FADD.FTZ R85, R51, -R141.reuse ;  /* 0x8000008d33557221 */ /* 0x100fe20000010000 */
[----:B------:R-:W-:Y:S01]  /*18500*/  LEA R52, P0, R49, c[0x0][0x208], 0x4 ;  /* 0x0000820031347a11 */ /* 0x000fe200078020ff */
[----:B------:R-:W-:Y:S02]  /*18510*/  FADD.FTZ R201, R67, -R141 ;  /* 0x8000008d43c97221 */ /* 0x000fe40000010000 */
[C---:B------:R-:W-:Y:S02]  /*18520*/  FMUL.FTZ R48, R81.reuse, R104 ;  /* 0x0000006851307220 */ /* 0x040fe40000410000 */
[C---:B------:R-:W-:Y:S02]  /*18530*/  FMUL.FTZ R215, R81.reuse, R105 ;  /* 0x0000006951d77220 */ /* 0x040fe40000410000 */
[C---:B------:R-:W-:Y:S02]  /*18540*/  FMUL.FTZ R50, R81.reuse, R106 ;  /* 0x0000006a51327220 */ /* 0x040fe40000410000 */
[----:B------:R-:W-:-:S02]  /*18550*/  FMUL.FTZ R51, R81, R107 ;  /* 0x0000006b51337220 */ /* 0x000fc40000410000 */
[--C-:B------:R-:W-:Y:S02]  /*18560*/  FADD.FTZ R198, R101, -R141.reuse ;  /* 0x8000008d65c67221 */ /* 0x100fe40000010000 */
[----:B------:R-:W-:Y:S02]  /*18570*/  FMUL.FTZ R67, R81, R87 ;  /* 0x0000005751437220 */ /* 0x000fe40000410000 */
[--C-:B------:R-:W-:Y:S02]  /*18580*/  FADD.FTZ R200, R103, -R141.reuse ;  /* 0x8000008d67c87221 */ /* 0x100fe40000010000 */
[--C-:B------:R-:W-:Y:S02]  /*18590*/  FADD.FTZ R165, R96, -R141.reuse ;  /* 0x8000008d60a57221 */ /* 0x100fe40000010000 */
[--C-:B------:R-:W-:Y:S02]  /*185a0*/  FADD.FTZ R99, R99, -R141.reuse ;  /* 0x8000008d63637221 */ /* 0x100fe40000010000 */
[----:B-1----:R-:W-:-:S02]  /*185b0*/  FADD.FTZ R160, R82, -R141 ;  /* 0x8000008d52a07221 */ /* 0x002fc40000010000 */
[--C-:B------:R-:W-:Y:S02]  /*185c0*/  FADD.FTZ R161, R83, -R141.reuse ;  /* 0x8000008d53a17221 */ /* 0x100fe40000010000 */
[--C-:B------:R-:W-:Y:S02]  /*185d0*/  FADD.FTZ R101, R65, -R141.reuse ;  /* 0x8000008d41657221 */ /* 0x100fe40000010000 */
[----:B------:R-:W-:Y:S01]  /*185e0*/  FMUL.FTZ R87, R81, R53 ;  /* 0x0000003551577220 */ /* 0x000fe20000410000 */
[----:B------:R-:W-:Y:S01]  /*185f0*/  LEA.HI.X R53, R49, c[0x0][0x20c], RZ, 0x4, P0 ;  /* 0x0000830031357a11 */ /* 0x000fe200000f24ff */
        /* <DEDUP_REMOVED lines=36> */
[----:B------:R-:W-:Y:S02]  /*18840*/  FFMA.FTZ R51, R245, R51, R138 ;  /* 0x00000033f5337223 */ /* 0x000fe4000001008a */
[----:B------:R-:W-:Y:S02]  /*18850*/  FFMA.FTZ R50, R246, R50, R139 ;  /* 0x00000032f6327223 */ /* 0x000fe4000001008b */
[----:B------:R-:W-:-:S02]  /*18860*/  FFMA.FTZ R49, R247, R215, R140 ;  /* 0x000000d7f7317223 */ /* 0x000fc4000001008c */
[----:B------:R-:W-:Y:S02]  /*18870*/  FFMA.FTZ R48, R248, R48, R163 ;  /* 0x00000030f8307223 */ /* 0x000fe400000100a3 */
[----:B------:R-:W-:Y:S02]  /*18880*/  FADD.FTZ R68, R115, -R141 ;  /* 0x8000008d73447221 */ /* 0x000fe40000010000 */
[C---:B------:R-:W-:Y:S01]  /*18890*/  FMUL.FTZ R65, R81.reuse, R100 ;  /* 0x0000006451417220 */ /* 0x040fe20000410000 */
[----:B------:R0:W-:Y:S01]  /*188a0*/  STG.E.128 [R52.64], R48 ;  /* 0x0000003034007986 */ /* 0x0001e2000c101d06 */
[----:B------:R-:W-:Y:S02]  /*188b0*/  IMAD.MOV.U32 R98, RZ, RZ, 0x10 ;  /* 0x00000010ff627424 */ /* 0x000fe400078e00ff */
        /* <DEDUP_REMOVED lines=84> */
[----:B0-----:R-:W-:-:S03]  /*18e00*/  IMAD.WIDE.U32 R68, R143, R98, c[0x0][0x208] ;  /* 0x000082008f447625 */ /* 0x001fc600078e0062 */
[----:B------:R0:W-:Y:S01]  /*18e10*/  STG.E.128 [R76.64], R64 ;  /* 0x000000404c007986 */ /* 0x0001e2000c101d06 */
[----:B------:R-:W-:Y:S02]  /*18e20*/  FFMA.FTZ R51, R221, R161, R41 ;  /* 0x000000a1dd337223 */ /* 0x000fe40000010029 */
[----:B------:R-:W-:Y:S02]  /*18e30*/  FFMA.FTZ R50, R222, R160, R9 ;  /* 0x000000a0de327223 */ /* 0x000fe40000010009 */
[----:B------:R-:W-:Y:S02]  /*18e40*/  FFMA.FTZ R49, R223, R159, R40 ;  /* 0x0000009fdf317223 */ /* 0x000fe40000010028 */
[----:B------:R-:W-:Y:S02]  /*18e50*/  FFMA.FTZ R48, R224, R158, R8 ;  /* 0x0000009ee0307223 */ /* 0x000fe40000010008 */
[----:B-1----:R-:W-:-:S03]  /*18e60*/  IMAD.WIDE.U32 R70, R148, R98, c[0x0][0x208] ;  /* 0x0000820094467625 */ /* 0x002fc600078e0062 */
[----:B------:R1:W-:Y:S01]  /*18e70*/  STG.E.128 [R68.64], R48 ;  /* 0x0000003044007986 */ /* 0x0003e2000c101d06 */
[----:B------:R-:W-:Y:S02]  /*18e80*/  FFMA.FTZ R55, R217, R146, R43 ;  /* 0x00000092d9377223 */ /* 0x000fe4000001002b */
[----:B------:R-:W-:Y:S02]  /*18e90*/  FFMA.FTZ R54, R218, R145, R11 ;  /* 0x00000091da367223 */ /* 0x000fe4000001000b */
[----:B------:R-:W-:Y:S02]  /*18ea0*/  FFMA.FTZ R53, R219, R141, R42 ;  /* 0x0000008ddb357223 */ /* 0x000fe4000001002a */
[----:B------:R-:W-:Y:S02]  /*18eb0*/  FFMA.FTZ R52, R220, R115, R10 ;  /* 0x00000073dc347223 */ /* 0x000fe4000001000a */
[----:B--2---:R-:W-:-:S03]  /*18ec0*/  IMAD.WIDE.U32 R72, R151, R98, c[0x0][0x208] ;  /* 0x0000820097487625 */ /* 0x004fc600078e0062 */
[----:B------:R2:W-:Y:S01]  /*18ed0*/  STG.E.128 [R70.64], R52 ;  /* 0x0000003446007986 */ /* 0x0005e2000c101d06 */
[----:B------:R-:W-:Y:S02]  /*18ee0*/  FFMA.FTZ R59, R196, R114, R45 ;  /* 0x00000072c43b7223 */ /* 0x000fe4000001002d */
[----:B------:R-:W-:Y:S02]  /*18ef0*/  FFMA.FTZ R58, R197, R113, R13 ;  /* 0x00000071c53a7223 */ /* 0x000fe4000001000d */
[----:B------:R-:W-:Y:S02]  /*18f00*/  FFMA.FTZ R57, R214, R112, R44 ;  /* 0x00000070d6397223 */ /* 0x000fe4000001002c */
[----:B------:R-:W-:Y:S02]  /*18f10*/  FFMA.FTZ R56, R216, R107, R12 ;  /* 0x0000006bd8387223 */ /* 0x000fe4000001000c */
[----:B---3--:R-:W-:-:S03]  /*18f20*/  IMAD.WIDE.U32 R74, R154, R98, c[0x0][0x208] ;  /* 0x000082009a4a7625 */ /* 0x008fc600078e0062 */
        /* <DEDUP_REMOVED lines=44> */
[----:B-1----:R-:W-:Y:S01]  /*191f0*/  @P0 CALL.REL.NOINC `(.L_x_47359) ;  /* 0x0000001000000944 */ /* 0x002fe20003c00000 */
[----:B------:R-:W-:Y:S05]  /*19200*/  BRA `(.L_x_47360) ;  /* 0xfffe86e000007947 */ /* 0x000fea000383ffff */
.L_x_47359:
[----:B------:R-:W-:Y:S05]  /*19210*/  BSYNC B0 ;  /* 0x0000000000007941 */ /* 0x000fea0003800000 */
.L_x_46908:
[----:B------:R-:W-:Y:S05]  /*19220*/  EXIT ;  /* 0x000000000000794d */ /* 0x000fea0003800000 */
.L_x_47357:
[----:B0-----:R-:W-:Y:S01]  /*19230*/  HFMA2.MMA R145, -RZ, RZ, 0, 1.847743988037109375e-06 ;  /* 0x0000001fff917435 */ /* 0x001fe200000001ff */
[----:B------:R-:W-:Y:S01]  /*19240*/  MOV R160, R166 ;  /* 0x000000a600a07202 */ /* 0x000fe20000000f00 */
[----:B------:R-:W-:Y:S01]  /*19250*/  IMAD.MOV.U32 R141, RZ, RZ, 0x1 ;  /* 0x00000001ff8d7424 */ /* 0x000fe200078e00ff */
[----:B------:R-:W-:Y:S01]  /*19260*/  MOV R158, 0x19290 ;  /* 0x00019290009e7802 */ /* 0x000fe20000000f00 */
[----:B------:R-:W-:Y:S02]  /*19270*/  IMAD.MOV.U32 R146, RZ, RZ, -0x1 ;  /* 0xffffffffff927424 */ /* 0x000fe400078e00ff */
[----:B------:R-:W-:Y:S05]  /*19280*/  CALL.REL.NOINC `($__internal_137_$__cuda_sm70_shflsync_bfly_p) ;  /* 0x00000b9000007944 */ /* 0x000fea0003c00000 */
[----:B01----:R-:W-:Y:S05]  /*19290*/  BRA `(.L_x_47361) ;  /* 0xffffe6b000007947 */ /* 0x003fea000383ffff */
.L_x_47358:
[----:B------:R-:W-:Y:S01]  /*192a0*/  MOV R141, 0x2 ;  /* 0x00000002008d7802 */ /* 0x000fe20000000f00 */
[----:B------:R-:W-:Y:S01]  /*192b0*/  IMAD.MOV.U32 R145, RZ, RZ, 0x1f ;  /* 0x0000001fff917424 */ /* 0x000fe200078e00ff */
[----:B------:R-:W-:Y:S02]  /*192c0*/  MOV R146, 0xffffffff ;  /* 0xffffffff00927802 */ /* 0x000fe40000000f00 */
[----:B------:R-:W-:Y:S02]  /*192d0*/  MOV R158, 0x192f0 ;  /* 0x000192f0009e7802 */ /* 0x000fe40000000f00 */
[----:B0-----:R-:W-:Y:S05]  /*192e0*/  CALL.REL.NOINC `($__internal_137_$__cuda_sm70_shflsync_bfly_p) ;  /* 0x00000b3000007944 */ /* 0x001fea0003c00000 */
[----:B0-----:R-:W-:Y:S01]  /*192f0*/  HFMA2.MMA R145, -RZ, RZ, 0, 1.847743988037109375e-06 ;  /* 0x0000001fff917435 */ /* 0x001fe200000001ff */
[----:B-1----:R-:W-:Y:S01]  /*19300*/  FADD.FTZ R160, R160, R141 ;  /* 0x0000008da0a07221 */ /* 0x002fe20000010000 */
[----:B------:R-:W-:Y:S01]  /*19310*/  MOV R158, 0x19350 ;  /* 0x00019350009e7802 */ /* 0x000fe20000000f00 */
[----:B------:R-:W-:-:S02]  /*19320*/  IMAD.MOV.U32 R141, RZ, RZ, 0x4 ;  /* 0x00000004ff8d7424 */ /* 0x000fc400078e00ff */
[----:B------:R-:W-:Y:S02]  /*19330*/  IMAD.MOV.U32 R146, RZ, RZ, -0x1 ;  /* 0xffffffffff927424 */ /* 0x000fe400078e00ff */
[----:B------:R-:W-:Y:S05]  /*19340*/  CALL.REL.NOINC `($__internal_137_$__cuda_sm70_shflsync_bfly_p) ;  /* 0x00000ad000007944 */ /* 0x000fea0003c00000 */
[----:B01----:R-:W-:Y:S01]  /*19350*/  FADD.FTZ R160, R160, R141 ;  /* 0x0000008da0a07221 */ /* 0x003fe20000010000 */
[----:B------:R-:W-:Y:S01]  /*19360*/  MOV R141, 0x8 ;  /* 0x00000008008d7802 */ /* 0x000fe20000000f00 */
[----:B------:R-:W-:Y:S01]  /*19370*/  IMAD.MOV.U32 R145, RZ, RZ, 0x1f ;  /* 0x0000001fff917424 */ /* 0x000fe200078e00ff */
[----:B------:R-:W-:Y:S02]  /*19380*/  MOV R146, 0xffffffff ;  /* 0xffffffff00927802 */ /* 0x000fe40000000f00 */
[----:B------:R-:W-:Y:S02]  /*19390*/  MOV R158, 0x193b0 ;  /* 0x000193b0009e7802 */ /* 0x000fe40000000f00 */
[----:B------:R-:W-:Y:S05]  /*193a0*/  CALL.REL.NOINC `($__internal_137_$__cuda_sm70_shflsync_bfly_p) ;  /* 0x00000a7000007944 */ /* 0x000fea0003c00000 */
[----:B0-----:R-:W-:Y:S01]  /*193b0*/  HFMA2.MMA R145, -RZ, RZ, 0, 1.847743988037109375e-06 ;  /* 0x0000001fff917435 */ /* 0x001fe200000001ff */
[----:B-1----:R-:W-:Y:S01]  /*193c0*/  FADD.FTZ R160, R160, R141 ;  /* 0x0000008da0a07221 */ /* 0x002fe20000010000 */
[----:B------:R-:W-:Y:S01]  /*193d0*/  MOV R158, 0x19410 ;  /* 0x00019410009e7802 */ /* 0x000fe20000000f00 */
[----:B------:R-:W-:Y:S02]  /*193e0*/  IMAD.MOV.U32 R141, RZ, RZ, 0x10 ;  /* 0x00000010ff8d7424 */ /* 0x000fe400078e00ff */
[----:B------:R-:W-:-:S02]  /*193f0*/  IMAD.MOV.U32 R146, RZ, RZ, -0x1 ;  /* 0xffffffffff927424 */ /* 0x000fc400078e00ff */
[----:B------:R-:W-:Y:S05]  /*19400*/  CALL.REL.NOINC `($__internal_137_$__cuda_sm70_shflsync_bfly_p) ;  /* 0x00000a1000007944 */ /* 0x000fea0003c00000 */
[----:B-1----:R-:W-:Y:S02]  /*19410*/  FADD.FTZ R141, R160, R141 ;  /* 0x0000008da08d7221 */ /* 0x002fe40000010000 */
[----:B0-----:R-:W-:-:S02]  /*19420*/  IMAD.MOV.U32 R145, RZ, RZ, 0x1f ;  /* 0x0000001fff917424 */ /* 0x001fc400078e00ff */
        /* <DEDUP_REMOVED lines=127> */
[----:B------:R-:W-:Y:S01]  /*19c20*/  FFMA.FTZ R141, R158, R158, R141 ;  /* 0x0000009e9e8d7223 */ /* 0x000fe2000001008d */
[----:B------:R-:W-:-:S03]  /*19c30*/  MOV R158, 0x19c80 ;  /* 0x00019c80009e7802 */ /* 0x000fc60000000f00 */
[----:B------:R-:W-:Y:S01]  /*19c40*/  FFMA.FTZ R160, R146, R146, R141 ;  /* 0x0000009292a07223 */ /* 0x000fe2000001008d */
[----:B------:R-:W-:Y:S02]  /*19c50*/  MOV R141, 0x1 ;  /* 0x00000001008d7802 */ /* 0x000fe40000000f00 */
[----:B------:R-:W-:Y:S02]  /*19c60*/  MOV R146, 0xffffffff ;  /* 0xffffffff00927802 */ /* 0x000fe40000000f00 */
[----:B------:R-:W-:Y:S05]  /*19c70*/  CALL.REL.NOINC `($__internal_137_$__cuda_sm70_shflsync_bfly_p) ;  /* 0x000001a000007944 */ /* 0x000fea0003c00000 */
[----:B0-----:R-:W-:Y:S01]  /*19c80*/  HFMA2.MMA R145, -RZ, RZ, 0, 1.847743988037109375e-06 ;  /* 0x0000001fff917435 */ /* 0x001fe200000001ff */
[----:B-1----:R-:W-:Y:S01]  /*19c90*/  FADD.FTZ R160, R160, R141 ;  /* 0x0000008da0a07221 */ /* 0x002fe20000010000 */
[----:B------:R-:W-:Y:S01]  /*19ca0*/  MOV R158, 0x19ce0 ;  /* 0x00019ce0009e7802 */ /* 0x000fe20000000f00 */
[----:B------:R-:W-:Y:S02]  /*19cb0*/  IMAD.MOV.U32 R141, RZ, RZ, 0x2 ;  /* 0x00000002ff8d7424 */ /* 0x000fe400078e00ff */
[----:B------:R-:W-:Y:S02]  /*19cc0*/  IMAD.MOV.U32 R146, RZ, RZ, -0x1 ;  /* 0xffffffffff927424 */ /* 0x000fe400078e00ff */
[----:B------:R-:W-:Y:S05]  /*19cd0*/  CALL.REL.NOINC `($__internal_137_$__cuda_sm70_shflsync_bfly_p) ;  /* 0x0000014000007944 */ /* 0x000fea0003c00000 */
[----:B01----:R-:W-:Y:S01]  /*19ce0*/  FADD.FTZ R160, R160, R141 ;  /* 0x0000008da0a07221 */ /* 0x003fe20000010000 */
[----:B------:R-:W-:Y:S01]  /*19cf0*/  MOV R141, 0x4 ;  /* 0x00000004008d7802 */ /* 0x000fe20000000f00 */
[----:B------:R-:W-:Y:S01]  /*19d00*/  IMAD.MOV.U32 R145, RZ, RZ, 0x1f ;  /* 0x0000001fff917424 */ /* 0x000fe200078e00ff */
[----:B------:R-:W-:-:S02]  /*19d10*/  MOV R146, 0xffffffff ;  /* 0xffffffff00927802 */ /* 0x000fc40000000f00 */
        /* <DEDUP_REMOVED lines=11> */
[----:B------:R-:W-:Y:S02]  /*19dd0*/  MOV R146, 0xffffffff ;  /* 0xffffffff00927802 */ /* 0x000fe40000000f00 */
[----:B------:R-:W-:-:S02]  /*19de0*/  MOV R158, 0x19e00 ;  /* 0x00019e00009e7802 */ /* 0x000fc40000000f00 */
[----:B------:R-:W-:Y:S05]  /*19df0*/  CALL.REL.NOINC `($__internal_137_$__cuda_sm70_shflsync_bfly_p) ;  /* 0x0000002000007944 */ /* 0x000fea0003c00000 */
[----:B-1----:R-:W-:Y:S01]  /*19e00*/  IMAD.MOV.U32 R159, RZ, RZ, R141 ;  /* 0x000000ffff9f7224 */ /* 0x002fe200078e008d */
[----:B0-----:R-:W-:Y:S05]  /*19e10*/  BRA `(.L_x_47362) ;  /* 0xffffe47000007947 */ /* 0x001fea000383ffff */
        .weak           $__internal_137_$__cuda_sm70_shflsync_bfly_p
        .type           $__internal_137_$__cuda_sm70_shflsync_bfly_p,@function
        .size           $__internal_137_$__cuda_sm70_shflsync_bfly_p,(.L_x_57177 - $__internal_137_$__cuda_sm70_shflsync_bfly_p)
$__internal_137_$__cuda_sm70_shflsync_bfly_p:
[----:B------:R-:W-:Y:S01]  /*19e20*/  HFMA2.MMA R159, -RZ, RZ, 0, 0 ;  /* 0x00000000ff9f7435 */ /* 0x000fe200000001ff */
[----:B------:R-:W-:Y:S04]  /*19e30*/  WARPSYNC R146 ;  /* 0x0000009200007348 */ /* 0x000fe80003800000 */
[----:B------:R0:W1:Y:S01]  /*19e40*/  SHFL.BFLY PT, R141, R160, R141, R145 ;  /* 0x0c00008da08d7389 */ /* 0x00006200000e0091 */
[----:B------:R-:W-:Y:S05]  /*19e50*/  RET.REL.NODEC R158 `(_ZN10layer_norm13ln_fwd_kernelINS_13Kernel_traitsI6__halfffffjLj2048ELj1ELj4ELj1ELj16ENS_18Kernel_traits_baseILj2048ES2_ffffjLj128EEEEELb1ELb0ELb0ELb1EEEvNS_9FwdParamsE) ;  /* 0xfffe61a09e007950 */ /* 0x000fea0003c3ffff */
.L_x_47363:
        /* <DEDUP_REMOVED lines=10> */
.L_x_57177:


//--------------------- .text._ZN10layer_norm13ln_fwd_kernelINS_13Kernel_traitsI6__halfffffjLj2048ELj1ELj4ELj1ELj16ENS_18Kernel_traits_baseILj2048ES2_ffffjLj128EEEEELb1ELb0ELb1ELb0EEEvNS_9FwdParamsE --------------------------
	.section	.text._ZN10layer_norm13ln_fwd_kernelINS_13Kernel_traitsI6__halfffffjLj2048ELj1ELj4ELj1ELj16ENS_18Kernel_traits_baseILj2048ES2_ffffjLj128EEEEELb1ELb0ELb1ELb0EEEvNS_9FwdParamsE,"ax",@progbits
	.sectioninfo	@"SHI_REGISTERS=233"
	.align	128
        .global         _ZN10layer_norm13ln_fwd_kernelINS_13Kernel_traitsI6__halfffffjLj2048ELj1ELj4ELj1ELj16ENS_18Kernel_traits_baseILj2048ES2_ffffjLj128EEEEELb1ELb0ELb1ELb0EEEvNS_9FwdParamsE
        .type           _ZN10layer_norm13ln_fwd_kernelINS_13Kernel_traitsI6__halfffffjLj2048ELj1ELj4ELj1ELj16ENS_18Kernel_traits_baseILj2048ES2_ffffjLj128EEEEELb1ELb0ELb1ELb0EEEvNS_9FwdParamsE,@function
        .size           _ZN10layer_norm13ln_fwd_kernelINS_13Kernel_traitsI6__halfffffjLj2048ELj1ELj4ELj1ELj16ENS_18Kernel_traits_baseILj2048ES2_ffffjLj128EEEEELb1ELb0ELb1ELb0EEEvNS_9FwdParamsE,(.L_x_57178 - _ZN10layer_norm13ln_fwd_kernelINS_13Kernel_traitsI6__halfffffjLj2048ELj1ELj4ELj1ELj16ENS_18Kernel_traits_baseILj2048ES2_ffffjLj128EEEEELb1ELb0ELb1ELb0EEEvNS_9FwdParamsE)
        .other          _ZN10layer_norm13ln_fwd_kernelINS_13Kernel_traitsI6__halfffffjLj2048ELj1ELj4ELj1ELj16ENS_18Kernel_traits_baseILj2048ES2_ffffjLj128EEEEELb1ELb0ELb1ELb0EEEvNS_9FwdParamsE,@"STO_CUDA_ENTRY STV_DEFAULT"
_ZN10layer_norm13ln_fwd_kernelINS_13Kernel_traitsI6__halfffffjLj2048ELj1ELj4ELj1ELj16ENS_18Kernel_traits_baseILj2048ES2_ffffjLj128EEEEELb1ELb0ELb1ELb0EEEvNS_9FwdParamsE:
.text._ZN10layer_norm13ln_fwd_kernelINS_13Kernel_traitsI6__halfffffjLj2048ELj1ELj4ELj1ELj16ENS_18Kernel_traits_baseILj2048ES2_ffffjLj128EEEEELb1ELb0ELb1ELb0EEEvNS_9FwdParamsE:
        /* <DEDUP_REMOVED lines=92> */
.L_x_47365:
[----:B0-----:R-:W-:Y:S05]  /*05c0*/  BSYNC B0 ;  /* 0x0000000000007941 */ /* 0x001fea0003800000 */
.L_x_47364:
        /* <DEDUP_REMOVED lines=12> */
.L_x_47367:
[----:B0-----:R-:W-:Y:S05]  /*0690*/  BSYNC B0 ;  /* 0x0000000000007941 */ /* 0x001fea0003800000 */
.L_x_47366:
        /* <DEDUP_REMOVED lines=12> */
.L_x_47369:
[----:B0-----:R-:W-:Y:S05]  /*0760*/  BSYNC B0 ;  /* 0x0000000000007941 */ /* 0x001fea0003800000 */
.L_x_47368:
        /* <DEDUP_REMOVED lines=12> */
.L_x_47371:
[----:B0-----:R-:W-:Y:S05]  /*0830*/  BSYNC B0 ;  /* 0x0000000000007941 */ /* 0x001fea0003800000 */
.L_x_47370:
        /* <DEDUP_REMOVED lines=12> */
.L_x_47373:
[----:B0-----:R-:W-:Y:S05]  /*0900*/  BSYNC B0 ;  /* 0x0000000000007941 */ /* 0x001fea0003800000 */
.L_x_47372:
        /* <DEDUP_REMOVED lines=22> */
.L_x_47375:
[----:B0-----:R-:W-:Y:S05]  /*0a70*/  BSYNC B0 ;  /* 0x0000000000007941 */ /* 0x001fea0003800000 */
.L_x_47374:
        /* <DEDUP_REMOVED lines=21> */
.L_x_47377:
[----:B0-----:R-:W-:Y:S05]  /*0bd0*/  BSYNC B0 ;  /* 0x0000000000007941 */ /* 0x001fea0003800000 */
.L_x_47376:
        /* <DEDUP_REMOVED lines=15> */
.L_x_47379:
[----:B0-----:R-:W-:Y:S05]  /*0cd0*/  BSYNC B0 ;  /* 0x0000000000007941 */ /* 0x001fea0003800000 */
.L_x_47378:
        /* <DEDUP_REMOVED lines=16> */
.L_x_47381:
[----:B0-----:R-:W-:Y:S05]  /*0de0*/  BSYNC B0 ;  /* 0x0000000000007941 */ /* 0x001fea0003800000 */
.L_x_47380:
        /* <DEDUP_REMOVED lines=16> */
.L_x_47383:
[----:B0-----:R-:W-:Y:S05]  /*0ef0*/  BSYNC B0 ;  /* 0x0000000000007941 */ /* 0x001fea0003800000 */
.L_x_47382:
        /* <DEDUP_REMOVED lines=15> */
.L_x_47385:
[----:B0-----:R-:W-:Y:S05]  /*0ff0*/  BSYNC B0 ;  /* 0x0000000000007941 */ /* 0x001fea0003800000 */
.L_x_47384:
        /* <DEDUP_REMOVED lines=15> */
.L_x_47387:
[----:B0-----:R-:W-:Y:S05]  /*10f0*/  BSYNC B0 ;  /* 0x0000000000007941 */ /* 0x001fea0003800000 */
.L_x_47386:
        /* <DEDUP_REMOVED lines=15> */
.L_x_47389:
[----:B0-----:R-:W-:Y:S05]  /*11f0*/  BSYNC B0 ;  /* 0x0000000000007941 */ /* 0x001fea0003800000 */
.L_x_47388:
        /* <DEDUP_REMOVED lines=15> */
.L_x_47391:
[----:B0-----:R-:W-:Y:S05]  /*12f0*/  BSYNC B0 ;  /* 0x0000000000007941 */ /* 0x001fea0003800000 */
.L_x_47390:
        /* <DEDUP_REMOVED lines=15> */
.L_x_47393:
[----:B0-----:R-:W-:Y:S05]  /*13f0*/  BSYNC B0 ;  /* 0x0000000000007941 */ /* 0x001fea0003800000 */
.L_x_47392:
        /* <DEDUP_REMOVED lines=14> */
.L_x_47395:
[----:B0-----:R-:W-:Y:S05]  /*14e0*/  BSYNC B0 ;  /* 0x0000000000007941 */ /* 0x001fea0003800000 */
.L_x_47394:
[----:B------:R-:W-:Y:S02]  /*14f0*/  ISETP.GE.AND P1, PT, R219, c[0x0][0x164], PT ;  /* 0x00005900db007a0c */ /* 0x000fe40003f26270 */
[----:B------:R-:W-:Y:S02]  /*1500*/  LOP3.LUT R214, R43, UR23, R8, 0x96, !PT ;  /* 0x000000172bd67c12 */ /* 0x000fe4000f8e9608 */
[----:B------:R-:W-:-:S09]  /*1510*/  LOP3.LUT R216, R41, UR24, R6, 0x96, !PT ;  /* 0x0000001829d87c12 */ /* 0x000fd2000f8e9606 */
[----:B------:R-:W-:Y:S05]  /*1520*/  @P1 EXIT ;  /* 0x000000000000194d */ /* 0x000fea0003800000 */
[----:B-----5:R-:W-:Y:S01]  /*1530*/  IMAD.MOV.U32 R120, RZ, RZ, R10 ;  /* 0x000000ffff787224 */ /* 0x020fe200078e000a */
[----:B------:R-:W-:Y:S01]  /*1540*/  SHF.R.U64 R43, R10, 0x10, R11 ;  /* 0x000000100a2b7819 */ /* 0x000fe2000000120b */
[--C-:B------:R-:W-:Y:S01]  /*1550*/  IMAD.MOV.U32 R9, RZ, RZ, R27.reuse ;  /* 0x000000ffff097224 */ /* 0x100fe200078e001b */
[--C-:B------:R-:W-:Y:S01]  /*1560*/  SHF.R.U64 R56, R26, 0x10, R27.reuse ;  /* 0x000000101a387819 */ /* 0x100fe2000000121b */
[----:B------:R-:W-:Y:S01]  /*1570*/  IMAD.MOV.U32 R10, RZ, RZ, R28 ;  /* 0x000000ffff0a7224 */ /* 0x000fe200078e001c */
[----:B------:R-:W-:Y:S01]  /*1580*/  SHF.R.U32.HI R54, RZ, 0x10, R27 ;  /* 0x00000010ff367819 */ /* 0x000fe2000001161b */
[----:B------:R-:W-:Y:S01]  /*1590*/  IMAD.MOV.U32 R42, RZ, RZ, R11 ;  /* 0x000000ffff2a7224 */ /* 0x000fe200078e000b */
[----:B------:R-:W-:Y:S01]  /*15a0*/  SHF.R.U64 R27, R28, 0x10, R29 ;  /* 0x000000101c1b7819 */ /* 0x000fe2000000121d */
[----:B------:R-:W-:Y:S01]  /*15b0*/  IMAD R211, R211, -0x326172a9, RZ ;  /* 0xcd9e8d57d3d37824 */ /* 0x000fe200078e02ff */
[----:B------:R-:W-:Y:S01]  /*15c0*/  SHF.R.U32.HI R41, RZ, 0x10, R11 ;  /* 0x00000010ff297819 */ /* 0x000fe2000001160b */
[----:B------:R-:W-:Y:S01]  /*15d0*/  IMAD.HI.U32 R28, R216, -0x326172a9, RZ ;  /* 0xcd9e8d57d81c7827 */ /* 0x000fe200078e00ff */
[--C-:B------:R-:W-:Y:S01]  /*15e0*/  SHF.R.U64 R67, R12, 0x10, R13.reuse ;  /* 0x000000100c437819 */ /* 0x100fe2000000120d */
[----:B------:R-:W-:Y:S01]  /*15f0*/  HADD2.F32 R194, -RZ, R190.H0_H0 ;  /* 0x200000beffc27230 */ /* 0x000fe20000004100 */
[----:B------:R-:W-:Y:S01]  /*1600*/  SHF.R.U32.HI R199, RZ, 0x10, R13 ;  /* 0x00000010ffc77819 */ /* 0x000fe2000001160d */
[----:B------:R-:W-:Y:S01]  /*1610*/  IMAD.MOV.U32 R47, RZ, RZ, R2 ;  /* 0x000000ffff2f7224 */ /* 0x000fe200078e0002 */
[----:B------:R-:W-:Y:S01]  /*1620*/  SHF.R.U64 R195, R14, 0x10, R15 ;  /* 0x000000100ec37819 */ /* 0x000fe2000000120f */
[----:B------:R-:W-:Y:S01]  /*1630*/  IMAD.MOV.U32 R205, RZ, RZ, R12 ;  /* 0x000000ffffcd7224 */ /* 0x000fe200078e000c */
[----:B------:R-:W-:Y:S01]  /*1640*/  MOV R4, R15 ;  /* 0x0000000f00047202 */ /* 0x000fe20000000f00 */
[----:B------:R-:W-:Y:S01]  /*1650*/  IMAD.MOV.U32 R201, RZ, RZ, R13 ;  /* 0x000000ffffc97224 */ /* 0x000fe200078e000d */
[----:B------:R-:W-:Y:S01]  /*1660*/  SHF.R.U32.HI R133, RZ, 0x10, R15 ;  /* 0x00000010ff857819 */ /* 0x000fe2000001160f */
[----:B------:R-:W-:Y:S01]  /*1670*/  IMAD.MOV.U32 R197, RZ, RZ, R14 ;  /* 0x000000ffffc57224 */ /* 0x000fe200078e000e */
[--C-:B------:R-:W-:Y:S01]  /*1680*/  SHF.R.U64 R131, R16, 0x10, R17.reuse ;  /* 0x0000001010837819 */ /* 0x100fe20000001211 */
[----:B------:R-:W-:Y:S01]  /*1690*/  IMAD.MOV.U32 R132, RZ, RZ, R16 ;  /* 0x000000ffff847224 */ /* 0x000fe200078e0010 */
[--C-:B------:R-:W-:Y:S01]  /*16a0*/  SHF.R.U32.HI R129, RZ, 0x10, R17.reuse ;  /* 0x00000010ff817819 */ /* 0x100fe20000011611 */
[----:B------:R-:W-:Y:S01]  /*16b0*/  IMAD.MOV.U32 R130, RZ, RZ, R17 ;  /* 0x000000ffff827224 */ /* 0x000fe200078e0011 */
[--C-:B------:R-:W-:Y:S01]  /*16c0*/  SHF.R.U64 R127, R18, 0x10, R19.reuse ;  /* 0x00000010127f7819 */ /* 0x100fe20000001213 */
[----:B------:R-:W-:Y:S01]  /*16d0*/  IMAD.MOV.U32 R128, RZ, RZ, R18 ;  /* 0x000000ffff807224 */ /* 0x000fe200078e0012 */
[--C-:B------:R-:W-:Y:S01]  /*16e0*/  SHF.R.U32.HI R125, RZ, 0x10, R19.reuse ;  /* 0x00000010ff7d7819 */ /* 0x100fe20000011613 */
[----:B------:R-:W-:Y:S01]  /*16f0*/  IMAD.MOV.U32 R126, RZ, RZ, R19 ;  /* 0x000000ffff7e7224 */ /* 0x000fe200078e0013 */
[--C-:B------:R-:W-:Y:S01]  /*1700*/  SHF.R.U64 R123, R20, 0x10, R21.reuse ;  /* 0x00000010147b7819 */ /* 0x100fe20000001215 */
[----:B------:R-:W-:Y:S01]  /*1710*/  IMAD.MOV.U32 R124, RZ, RZ, R20 ;  /* 0x000000ffff7c7224 */ /* 0x000fe200078e0014 */
[----:B------:R-:W-:Y:S01]  /*1720*/  MOV R122, R21 ;  /* 0x00000015007a7202 */ /* 0x000fe20000000f00 */
[----:B------:R-:W-:Y:S01]  /*1730*/  IMAD.MOV.U32 R40, RZ, RZ, R22 ;  /* 0x000000ffff287224 */ /* 0x000fe200078e0016 */
[----:B------:R-:W-:Y:S01]  /*1740*/  SHF.R.U32.HI R121, RZ, 0x10, R21 ;  /* 0x00000010ff797819 */ /* 0x000fe20000011615 */
[--C-:B------:R-:W-:Y:S01]  /*1750*/  IMAD.MOV.U32 R5, RZ, RZ, R23.reuse ;  /* 0x000000ffff057224 */ /* 0x100fe200078e0017 */
[--C-:B------:R-:W-:Y:S01]  /*1760*/  SHF.R.U64 R62, R22, 0x10, R23.reuse ;  /* 0x00000010163e7819 */ /* 0x100fe20000001217 */
[----:B------:R-:W-:Y:S01]  /*1770*/  IMAD.MOV.U32 R6, RZ, RZ, R24 ;  /* 0x000000ffff067224 */ /* 0x000fe200078e0018 */
[----:B------:R-:W-:Y:S01]  /*1780*/  SHF.R.U32.HI R60, RZ, 0x10, R23 ;  /* 0x00000010ff3c7819 */ /* 0x000fe20000011617 */
[----:B------:R-:W-:Y:S01]  /*1790*/  IMAD.MOV.U32 R8, RZ, RZ, R26 ;  /* 0x000000ffff087224 */ /* 0x000fe200078e001a */
[--C-:B------:R-:W-:Y:S01]  /*17a0*/  SHF.R.U64 R59, R24, 0x10, R25.reuse ;  /* 0x00000010183b7819 */ /* 0x100fe20000001219 */
[----:B------:R-:W-:Y:S01]  /*17b0*/  IMAD R212, R212, -0x2daee0ad, RZ ;  /* 0xd2511f53d4d47824 */ /* 0x000fe200078e02ff */
[----:B------:R-:W-:Y:S01]  /*17c0*/  MOV R7, R25 ;  /* 0x0000001900077202 */ /* 0x000fe20000000f00 */
[----:B------:R-:W-:Y:S01]  /*17d0*/  IMAD.HI.U32 R11, R214, -0x2daee0ad, RZ ;  /* 0xd2511f53d60b7827 */ /* 0x000fe200078e00ff */
        /* <DEDUP_REMOVED lines=13> */
[----:B------:R-:W-:Y:S01]  /*18b0*/  IMAD.MOV.U32 R26, RZ, RZ, R29 ;  /* 0x000000ffff1a7224 */ /* 0x000fe200078e001d */
[----:B------:R-:W-:Y:S01]  /*18c0*/  SHF.R.U64 R61, R170, 0x10, R171 ;  /* 0x00000010aa3d7819 */ /* 0x000fe200000012ab */
[----:B------:R-:W-:Y:S01]  /*18d0*/  IMAD.MOV.U32 R24, RZ, RZ, R30 ;  /* 0x000000ffff187224 */ /* 0x000fe200078e001e */
[----:B------:R-:W-:Y:S01]  /*18e0*/  SHF.R.U64 R58, R166, 0x10, R167 ;  /* 0x00000010a63a7819 */ /* 0x000fe200000012a7 */
[----:B------:R-:W-:Y:S01]  /*18f0*/  IMAD.MOV.U32 R20, RZ, RZ, R32 ;  /* 0x000000ffff147224 */ /* 0x000fe200078e0020 */
        /* <DEDUP_REMOVED lines=10> */
[----:B------:R-:W-:Y:S01]  /*19a0*/  SHF.R.U32.HI R17, RZ, 0x10, R33 ;  /* 0x00000010ff117819 */ /* 0x000fe20000011621 */
[----:B------:R-:W-:Y:S01]  /*19b0*/  IMAD.MOV.U32 R46, RZ, RZ, R39 ;  /* 0x000000ffff2e7224 */ /* 0x000fe200078e0027 */
[----:B------:R-:W-:Y:S01]  /*19c0*/  SHF.R.U64 R15, R34, 0x10, R35 ;  /* 0x00000010220f7819 */ /* 0x000fe20000001223 */
[----:B------:R-:W-:Y:S01]  /*19d0*/  IMAD.MOV.U32 R48, RZ, RZ, R3 ;  /* 0x000000ffff307224 */ /* 0x000fe200078e0003 */
[----:B------:R-:W-:Y:S01]  /*19e0*/  SHF.R.U32.HI R13, RZ, 0x10, R35 ;  /* 0x00000010ff0d7819 */ /* 0x000fe20000011623 */
[----:B------:R-:W-:Y:S01]  /*19f0*/  HADD2.F32 R137, -RZ, R134.H0_H0 ;  /* 0x20000086ff897230 */ /* 0x000fe20000004100 */
[--C-:B------:R-:W-:Y:S01]  /*1a00*/  SHF.R.U64 R53, R36, 0x10, R37.reuse ;  /* 0x0000001024357819 */ /* 0x100fe20000001225 */
[----:B------:R-:W-:Y:S01]  /*1a10*/  BSSY B0, `(.L_x_47396) ;  /* 0x0001c13000007945 */ /* 0x000fe20003800000 */
        /* <DEDUP_REMOVED lines=62> */
[----:B------:R-:W-:Y:S01]  /*1e00*/  LOP3.LUT R212, R11, UR26, R212, 0x96, !PT ;  /* 0x0000001a0bd47c12 */ /* 0x000fe2000f8e96d4 */
[----:B------:R-:W-:Y:S01]  /*1e10*/  HADD2.F32 R135, -RZ, R135.H0_H0 ;  /* 0x20000087ff877230 */ /* 0x000fe20000004100 */
[----:B------:R-:W-:Y:S01]  /*1e20*/  LOP3.LUT R213, R0, 0x3, RZ, 0xc0, !PT ;  /* 0x0000000300d57812 */ /* 0x000fe200078ec0ff */
[----:B------:R-:W-:Y:S01]  /*1e30*/  IMAD R216, R216, -0x326172a9, RZ ;  /* 0xcd9e8d57d8d87824 */ /* 0x000fe200078e02ff */
[----:B------:R-:W-:Y:S01]  /*1e40*/  HADD2.F32 R205, -RZ, R205.H0_H0 ;  /* 0x200000cdffcd7230 */ /* 0x000fe20000004100 */
[----:B------:R-:W-:Y:S01]  /*1e50*/  IMAD R214, R214, -0x2daee0ad, RZ ;  /* 0xd2511f53d6d67824 */ /* 0x000fe200078e02ff */
[----:B------:R-:W-:Y:S01]  /*1e60*/  HADD2.F32 R203, -RZ, R67.H0_H0 ;  /* 0x20000043ffcb7230 */ /* 0x000fe20000004100 */
[----:B------:R-:W-:Y:S01]  /*1e70*/  IMAD.MOV.U32 R210, RZ, RZ, RZ ;  /* 0x000000ffffd27224 */ /* 0x000fe200078e00ff */
        /* <DEDUP_REMOVED lines=87> */
.L_x_48070:
[----:B------:R-:W-:-:S10]  /*23f0*/  HFMA2.MMA R224, -RZ, RZ, 0, 2.384185791015625e-07 ;  /* 0x00000004ffe07435 */ /* 0x000fd400000001ff */
[----:B------:R-:W-:-:S05]  /*2400*/  IMAD.WIDE R222, R219, R224, c[0x0][0x1d0] ;  /* 0x00007400dbde7625 */ /* 0x000fca00078e02e0 */
[----:B------:R0:W2:Y:S01]  /*2410*/  LDG.E R221, [R222.64] ;  /* 0x00000006dedd7981 */ /* 0x0000a2000c1e1900 */
[----:B------:R-:W-:-:S05]  /*2420*/  IMAD.WIDE R116, R219, R224, c[0x0][0x1d8] ;  /* 0x00007600db747625 */ /* 0x000fca00078e02e0 */
[----:B------:R1:W5:Y:S01]  /*2430*/  LDG.E R119, [R116.64] ;  /* 0x0000000674777981 */ /* 0x000362000c1e1900 */
[----:B------:R-:W-:Y:S01]  /*2440*/  IMAD R225, R219, c[0x0][0x168], RZ ;  /* 0x00005a00dbe17a24 */ /* 0x000fe200078e02ff */
[----:B------:R-:W-:Y:S02]  /*2450*/  BSSY B1, `(.L_x_47397) ;  /* 0x000019a000017945 */ /* 0x000fe40003800000 */
[----:B------:R-:W3:Y:S01]  /*2460*/  S2R R118, SR_TID.X ;  /* 0x0000000000767919 */ /* 0x000ee20000002100 */
[----:B0-----:R-:W-:Y:S01]  /*2470*/  IMAD.MOV.U32 R223, RZ, RZ, RZ ;  /* 0x000000ffffdf7224 */ /* 0x001fe200078e00ff */
[----:B---3--:R-:W-:Y:S02]  /*2480*/  LOP3.LUT R222, R118, 0x1f, RZ, 0xc0, !PT ;  /* 0x0000001f76de7812 */ /* 0x008fe400078ec0ff */
        /* <DEDUP_REMOVED lines=19> */
[----:B------:R-:W-:Y:S01]  /*25c0*/  ISETP.GT.AND P3, PT, R221, RZ, PT ;  /* 0x000000ffdd00720c */ /* 0x000fe20003f64270 */
[----:B------:R-:W-:-:S12]  /*25d0*/  BSSY B2, `(.L_x_47399) ;  /* 0x000005b000027945 */ /* 0x000fd80003800000 */
        /* <DEDUP_REMOVED lines=17> */
.L_x_47402:
[----:B------:R-:W-:Y:S02]  /*26f0*/  IMAD.MOV.U32 R226, RZ, RZ, R216 ;  /* 0x000000ffffe27224 */ /* 0x000fe400078e00d8 */
.L_x_47403:
[----:B------:R-:W-:Y:S05]  /*2700*/  BSYNC B3 ;  /* 0x0000000000037941 */ /* 0x000fea0003800000 */
.L_x_47401:
        /* <DEDUP_REMOVED lines=16> */
.L_x_47407:
[----:B------:R-:W-:Y:S05]  /*2810*/  BSYNC B4 ;  /* 0x0000000000047941 */ /* 0x000fea0003800000 */
.L_x_47406:
        /* <DEDUP_REMOVED lines=44> */
.L_x_47405:
[----:B------:R-:W-:Y:S05]  /*2ae0*/  BSYNC B3 ;  /* 0x0000000000037941 */ /* 0x000fea0003800000 */
.L_x_47404:
[----:B------:R-:W0:Y:S01]  /*2af0*/  I2F.U32 R48, R226 ;  /* 0x000000e200307306 */ /* 0x000e220000201000 */
[----:B------:R-:W-:Y:S02]  /*2b00*/  IMAD.MOV.U32 R51, RZ, RZ, 0x2f800000 ;  /* 0x2f800000ff337424 */ /* 0x000fe400078e00ff */
[----:B-----5:R-:W-:-:S04]  /*2b10*/  FMUL.FTZ R49, R52, c[0x0][0x1ec] ;  /* 0x00007b0034317a20 */ /* 0x020fc80000410000 */
[----:B------:R-:W-:Y:S02]  /*2b20*/  FMUL.FTZ R49, R49, c[0x0][0x1e8] ;  /* 0x00007a0031317a20 */ /* 0x000fe40000410000 */
[----:B0-----:R-:W-:-:S05]  /*2b30*/  FFMA.FTZ R48, R48, R51, 1.1641532182693481445e-10 ;  /* 0x2f00000030307423 */ /* 0x001fca0000010033 */
[----:B------:R-:W-:-:S04]  /*2b40*/  FSETP.GTU.FTZ.AND P4, PT, R48, c[0x0][0x1e4], PT ;  /* 0x0000790030007a0b */ /* 0x000fc80003f9c000 */
[----:B------:R-:W-:Y:S02]  /*2b50*/  FSEL R48, R49, RZ, !P4 ;  /* 0x000000ff31307208 */ /* 0x000fe40006000000 */
[----:B------:R-:W-:-:S03]  /*2b60*/  SEL R209, RZ, 0x1, P4 ;  /* 0x00000001ffd17807 */ /* 0x000fc60002000000 */
[----:B------:R-:W-:Y:S02]  /*2b70*/  @P2 FADD.FTZ R48, R44, R48 ;  /* 0x000000302c302221 */ /* 0x000fe40000010000 */
.L_x_47400:
[----:B0-----:R-:W-:Y:S05]  /*2b80*/  BSYNC B2 ;  /* 0x0000000000027941 */ /* 0x001fea0003800000 */
.L_x_47399:
        /* <DEDUP_REMOVED lines=18> */
.L_x_47411:
[----:B------:R-:W-:Y:S02]  /*2cb0*/  IMAD.MOV.U32 R228, RZ, RZ, R216 ;  /* 0x000000ffffe47224 */ /* 0x000fe400078e00d8 */
.L_x_47412:
[----:B------:R-:W-:Y:S05]  /*2cc0*/  BSYNC B3 ;  /* 0x0000000000037941 */ /* 0x000fea0003800000 */
.L_x_47410:
        /* <DEDUP_REMOVED lines=16> */
.L_x_47416:
[----:B------:R-:W-:Y:S05]  /*2dd0*/  BSYNC B4 ;  /* 0x0000000000047941 */ /* 0x000fea0003800000 */
.L_x_47415:
        /* <DEDUP_REMOVED lines=44> */
.L_x_47414:
[----:B------:R-:W-:Y:S05]  /*30a0*/  BSYNC B3 ;  /* 0x0000000000037941 */ /* 0x000fea0003800000 */
.L_x_47413:
        /* <DEDUP_REMOVED lines=9> */
.L_x_47409:
[----:B------:R-:W-:Y:S05]  /*3140*/  BSYNC B2 ;  /* 0x0000000000027941 */ /* 0x000fea0003800000 */
.L_x_47408:
        /* <DEDUP_REMOVED lines=18> */
.L_x_47420:
[----:B------:R-:W-:Y:S02]  /*3270*/  IMAD.MOV.U32 R228, RZ, RZ, R216 ;  /* 0x000000ffffe47224 */ /* 0x000fe400078e00d8 */
.L_x_47421:
[----:B------:R-:W-:Y:S05]  /*3280*/  BSYNC B3 ;  /* 0x0000000000037941 */ /* 0x000fea0003800000 */
.L_x_47419:
        /* <DEDUP_REMOVED lines=16> */
.L_x_47425:
[----:B------:R-:W-:Y:S05]  /*3390*/  BSYNC B4 ;  /* 0x0000000000047941 */ /* 0x000fea0003800000 */
.L_x_47424:
        /* <DEDUP_REMOVED lines=44> */
.L_x_47423:
[----:B------:R-:W-:Y:S05]  /*3660*/  BSYNC B3 ;  /* 0x0000000000037941 */ /* 0x000fea0003800000 */
.L_x_47422:
        /* <DEDUP_REMOVED lines=9> */
.L_x_47418:
[----:B------:R-:W-:Y:S05]  /*3700*/  BSYNC B2 ;  /* 0x0000000000027941 */ /* 0x000fea0003800000 */
.L_x_47417:
        /* <DEDUP_REMOVED lines=18> */
.L_x_47429:
[----:B------:R-:W-:Y:S02]  /*3830*/  IMAD.MOV.U32 R230, RZ, RZ, R216 ;  /* 0x000000ffffe67224 */ /* 0x000fe400078e00d8 */
.L_x_47430:
[----:B------:R-:W-:Y:S05]  /*3840*/  BSYNC B3 ;  /* 0x0000000000037941 */ /* 0x000fea0003800000 */
.L_x_47428:
        /* <DEDUP_REMOVED lines=16> */
.L_x_47434:
[----:B------:R-:W-:Y:S05]  /*3950*/  BSYNC B4 ;  /* 0x0000000000047941 */ /* 0x000fea0003800000 */
.L_x_47433:
        /* <DEDUP_REMOVED lines=44> */
.L_x_47432:
[----:B------:R-:W-:Y:S05]  /*3c20*/  BSYNC B3 ;  /* 0x0000000000037941 */ /* 0x000fea0003800000 */
.L_x_47431:
        /* <DEDUP_REMOVED lines=9> */
.L_x_47427:
[----:B------:R-:W-:Y:S05]  /*3cc0*/  BSYNC B2 ;  /* 0x0000000000027941 */ /* 0x000fea0003800000 */
.L_x_47426:
[----:B------:R-:W-:Y:S01]  /*3cd0*/  IMAD.MOV.U32 R116, RZ, RZ, 0x10 ;  /* 0x00000010ff747424 */ /* 0x000fe200078e00ff */
[----:B------:R-:W-:Y:S03]  /*3ce0*/  BSSY B2, `(.L_x_47435) ;  /* 0x000000e000027945 */ /* 0x000fe60003800000 */
[----:B------:R-:W-:-:S05]  /*3cf0*/  IMAD.WIDE.U32 R116, R225, R116, c[0x0][0x188] ;  /* 0x00006200e1747625 */ /* 0x000fca00078e0074 */
[----:B------:R0:W-:Y:S01]  /*3d00*/  STG.E.128 [R116.64], R48 ;  /* 0x0000003074007986 */ /* 0x0001e2000c101d06 */
[----:B------:R-:W-:Y:S05]  /*3d10*/  @!P1 BRA `(.L_x_47436) ;  /* 0x000000a000009947 */ /* 0x000fea0003800000 */
[----:B0-----:R-:W-:Y:S01]  /*3d20*/  IMAD.U32 R117, R207, 0x10000, RZ ;  /* 0x00010000cf757824 */ /* 0x001fe200078e00ff */
[----:B------:R-:W-:Y:S02]  /*3d30*/  LOP3.LUT R116, R206, 0xffff, RZ, 0xc0, !PT ;  /* 0x0000ffffce747812 */ /* 0x000fe400078ec0ff */
[----:B------:R-:W-:Y:S02]  /*3d40*/  LOP3.LUT R227, R208, 0xff, RZ, 0xc0, !PT ;  /* 0x000000ffd0e37812 */ /* 0x000fe400078ec0ff */
[----:B------:R-:W-:Y:S02]  /*3d50*/  LOP3.LUT R117, R117, 0xff0000, RZ, 0xc0, !PT ;  /* 0x00ff000075757812 */ /* 0x000fe400078ec0ff */
[----:B------:R-:W-:Y:S02]  /*3d60*/  LOP3.LUT R226, R209, 0xff, RZ, 0xc0, !PT ;  /* 0x000000ffd1e27812 */ /* 0x000fe400078ec0ff */
[----:B------:R-:W-:-:S05]  /*3d70*/  LEA R116, R116, R117, 0x18 ;  /* 0x0000007574747211 */ /* 0x000fca00078ec0ff */
[----:B------:R-:W-:Y:S02]  /*3d80*/  IMAD R227, R227, 0x100, R116 ;  /* 0x00000100e3e37824 */ /* 0x000fe400078e0274 */
[----:B------:R-:W-:-:S04]  /*3d90*/  IMAD.WIDE.U32 R116, R223, R224, c[0x0][0x190] ;  /* 0x00006400df747625 */ /* 0x000fc800078e00e0 */
[----:B------:R-:W-:-:S05]  /*3da0*/  IMAD.IADD R227, R227, 0x1, R226 ;  /* 0x00000001e3e37824 */ /* 0x000fca00078e02e2 */
[----:B------:R0:W-:Y:S02]  /*3db0*/  STG.E [R116.64], R227 ;  /* 0x000000e374007986 */ /* 0x0001e4000c101906 */
.L_x_47436:
[----:B------:R-:W-:Y:S05]  /*3dc0*/  BSYNC B2 ;  /* 0x0000000000027941 */ /* 0x000fea0003800000 */
.L_x_47435:
[----:B------:R-:W-:Y:S02]  /*3dd0*/  IADD3 R225, R225, 0x20, RZ ;  /* 0x00000020e1e17810 */ /* 0x000fe40007ffe0ff */
[----:B------:R-:W-:Y:S02]  /*3de0*/  IADD3 R223, R223, 0x20, RZ ;  /* 0x00000020dfdf7810 */ /* 0x000fe40007ffe0ff */
.L_x_47398:
[----:B-1----:R-:W-:Y:S05]  /*3df0*/  BSYNC B1 ;  /* 0x0000000000017941 */ /* 0x002fea0003800000 */
.L_x_47397:
[----:B------:R-:W-:Y:S01]  /*3e00*/  LOP3.LUT P2, RZ, R220, 0x1000000, RZ, 0xc0, !PT ;  /* 0x01000000dcff7812 */ /* 0x000fe2000784c0ff */
[----:B------:R-:W-:-:S12]  /*3e10*/  BSSY B1, `(.L_x_47437) ;  /* 0x000018d000017945 */ /* 0x000fd80003800000 */
[----:B------:R-:W-:Y:S05]  /*3e20*/  @!P2 BRA `(.L_x_47438) ;  /* 0x000018b00000a947 */ /* 0x000fea0003800000 */
[----:B------:R-:W-:-:S04]  /*3e30*/  ISETP.NE.U32.AND P2, PT, RZ, c[0x0][0x180], PT ;  /* 0x00006000ff007a0c */ /* 0x000fc80003f45070 */
[----:B------:R-:W-:Y:S01]  /*3e40*/  ISETP.NE.AND.EX P2, PT, RZ, c[0x0][0x184], PT, P2 ;  /* 0x00006100ff007a0c */ /* 0x000fe20003f45320 */
[----:B------:R-:W-:-:S04]  /*3e50*/  @P1 IMAD.MOV.U32 R58, RZ, RZ, 0x10 ;  /* 0x00000010ff3a1424 */ /* 0x000fc800078e00ff */
[----:B------:R-:W-:-:S05]  /*3e60*/  @P1 IMAD.WIDE.U32 R58, R223, R58, c[0x0][0x170] ;  /* 0x00005c00df3a1625 */ /* 0x000fca00078e003a */
[----:B-----5:R1:W5:Y:S03]  /*3e70*/  @P1 LDG.E.128 R52, [R58.64] ;  /* 0x000000063a341981 */ /* 0x020366000c1e1d00 */
[----:B0-----:R-:W-:-:S04]  /*3e80*/  @P2 IMAD.MOV.U32 R116, RZ, RZ, 0x10 ;  /* 0x00000010ff742424 */ /* 0x001fc800078e00ff */
        /* <DEDUP_REMOVED lines=21> */
.L_x_47442:
[----:B------:R-:W-:Y:S02]  /*3fe0*/  IMAD.MOV.U32 R226, RZ, RZ, R216 ;  /* 0x000000ffffe27224 */ /* 0x000fe400078e00d8 */
.L_x_47443:
[----:B------:R-:W-:Y:S05]  /*3ff0*/  BSYNC B3 ;  /* 0x0000000000037941 */ /* 0x000fea0003800000 */
.L_x_47441:
        /* <DEDUP_REMOVED lines=16> */
.L_x_47447:
[----:B------:R-:W-:Y:S05]  /*4100*/  BSYNC B4 ;  /* 0x0000000000047941 */ /* 0x000fea0003800000 */
.L_x_47446:
        /* <DEDUP_REMOVED lines=44> */
.L_x_47445:
[----:B------:R-:W-:Y:S05]  /*43d0*/  BSYNC B3 ;  /* 0x0000000000037941 */ /* 0x000fea0003800000 */
.L_x_47444:
        /* <DEDUP_REMOVED lines=9> */
.L_x_47440:
[----:B-1----:R-:W-:Y:S05]  /*4470*/  BSYNC B2 ;  /* 0x0000000000027941 */ /* 0x002fea0003800000 */
.L_x_47439:
        /* <DEDUP_REMOVED lines=18> */
.L_x_47451:
[----:B------:R-:W-:Y:S02]  /*45a0*/  IMAD.MOV.U32 R228, RZ, RZ, R216 ;  /* 0x000000ffffe47224 */ /* 0x000fe400078e00d8 */
.L_x_47452:
[----:B------:R-:W-:Y:S05]  /*45b0*/  BSYNC B3 ;  /* 0x0000000000037941 */ /* 0x000fea0003800000 */
.L_x_47450:
        /* <DEDUP_REMOVED lines=16> */
.L_x_47456:
[----:B------:R-:W-:Y:S05]  /*46c0*/  BSYNC B4 ;  /* 0x0000000000047941 */ /* 0x000fea0003800000 */
.L_x_47455:
        /* <DEDUP_REMOVED lines=44> */
.L_x_47454:
[----:B------:R-:W-:Y:S05]  /*4990*/  BSYNC B3 ;  /* 0x0000000000037941 */ /* 0x000fea0003800000 */
.L_x_47453:
        /* <DEDUP_REMOVED lines=9> */
.L_x_47449:
[----:B------:R-:W-:Y:S05]  /*4a30*/  BSYNC B2 ;  /* 0x0000000000027941 */ /* 0x000fea0003800000 */
.L_x_47448:
        /* <DEDUP_REMOVED lines=18> */
.L_x_47460:
[----:B------:R-:W-:Y:S02]  /*4b60*/  IMAD.MOV.U32 R228, RZ, RZ, R216 ;  /* 0x000000ffffe47224 */ /* 0x000fe400078e00d8 */
.L_x_47461:
[----:B------:R-:W-:Y:S05]  /*4b70*/  BSYNC B3 ;  /* 0x0000000000037941 */ /* 0x000fea0003800000 */
.L_x_47459:
        /* <DEDUP_REMOVED lines=16> */
.L_x_47465:
[----:B------:R-:W-:Y:S05]  /*4c80*/  BSYNC B4 ;  /* 0x0000000000047941 */ /* 0x000fea0003800000 */
.L_x_47464:
        /* <DEDUP_REMOVED lines=44> */
.L_x_47463:
[----:B------:R-:W-:Y:S05]  /*4f50*/  BSYNC B3 ;  /* 0x0000000000037941 */ /* 0x000fea0003800000 */
.L_x_47462:
        /* <DEDUP_REMOVED lines=9> */
.L_x_47458:
[----:B------:R-:W-:Y:S05]  /*4ff0*/  BSYNC B2 ;  /* 0x0000000000027941 */ /* 0x000fea0003800000 */
.L_x_47457:
        /* <DEDUP_REMOVED lines=18> */
.L_x_47469:
[----:B------:R-:W-:Y:S02]  /*5120*/  IMAD.MOV.U32 R230, RZ, RZ, R216 ;  /* 0x000000ffffe67224 */ /* 0x000fe400078e00d8 */
.L_x_47470:
[----:B------:R-:W-:Y:S05]  /*5130*/  BSYNC B3 ;  /* 0x0000000000037941 */ /* 0x000fea0003800000 */
.L_x_47468:
        /* <DEDUP_REMOVED lines=16> */
.L_x_47474:
[----:B------:R-:W-:Y:S05]  /*5240*/  BSYNC B4 ;  /* 0x0000000000047941 */ /* 0x000fea0003800000 */
.L_x_47473:
        /* <DEDUP_REMOVED lines=44> */
.L_x_47472:
[----:B------:R-:W-:Y:S05]  /*5510*/  BSYNC B3 ;  /* 0x0000000000037941 */ /* 0x000fea0003800000 */
.L_x_47471:
        /* <DEDUP_REMOVED lines=9> */
.L_x_47467:
[----:B------:R-:W-:Y:S05]  /*55b0*/  BSYNC B2 ;  /* 0x0000000000027941 */ /* 0x000fea0003800000 */
.L_x_47466:
[----:B------:R-:W-:Y:S01]  /*55c0*/  IMAD.MOV.U32 R116, RZ, RZ, 0x10 ;  /* 0x00000010ff747424 */ /* 0x000fe200078e00ff */
[----:B------:R-:W-:Y:S03]  /*55d0*/  BSSY B2, `(.L_x_47475) ;  /* 0x000000e000027945 */ /* 0x000fe60003800000 */
[----:B------:R-:W-:-:S05]  /*55e0*/  IMAD.WIDE.U32 R116, R225, R116, c[0x0][0x188] ;  /* 0x00006200e1747625 */ /* 0x000fca00078e0074 */
[----:B------:R0:W-:Y:S01]  /*55f0*/  STG.E.128 [R116.64], R56 ;  /* 0x0000003874007986 */ /* 0x0001e2000c101d06 */
[----:B------:R-:W-:Y:S05]  /*5600*/  @!P1 BRA `(.L_x_47476) ;  /* 0x000000a000009947 */ /* 0x000fea0003800000 */
[----:B0-----:R-:W-:Y:S02]  /*5610*/  SHF.L.U32 R117, R207, 0x10, RZ ;  /* 0x00000010cf757819 */ /* 0x001fe400000006ff */
[----:B------:R-:W-:Y:S02]  /*5620*/  LOP3.LUT R116, R206, 0xffff, RZ, 0xc0, !PT ;  /* 0x0000ffffce747812 */ /* 0x000fe400078ec0ff */
[----:B------:R-:W-:Y:S02]  /*5630*/  LOP3.LUT R117, R117, 0xff0000, RZ, 0xc0, !PT ;  /* 0x00ff000075757812 */ /* 0x000fe400078ec0ff */
[----:B------:R-:W-:Y:S02]  /*5640*/  LOP3.LUT R227, R208, 0xff, RZ, 0xc0, !PT ;  /* 0x000000ffd0e37812 */ /* 0x000fe400078ec0ff */
[----:B------:R-:W-:Y:S01]  /*5650*/  LOP3.LUT R226, R209, 0xff, RZ, 0xc0, !PT ;  /* 0x000000ffd1e27812 */ /* 0x000fe200078ec0ff */
[----:B------:R-:W-:-:S04]  /*5660*/  IMAD R116, R116, 0x1000000, R117 ;  /* 0x0100000074747824 */ /* 0x000fc800078e0275 */
[----:B------:R-:W-:Y:S02]  /*5670*/  IMAD R227, R227, 0x100, R116 ;  /* 0x00000100e3e37824 */ /* 0x000fe400078e0274 */
[----:B------:R-:W-:-:S04]  /*5680*/  IMAD.WIDE.U32 R116, R223, R224, c[0x0][0x190] ;  /* 0x00006400df747625 */ /* 0x000fc800078e00e0 */
[----:B------:R-:W-:-:S05]  /*5690*/  IMAD.IADD R227, R227, 0x1, R226 ;  /* 0x00000001e3e37824 */ /* 0x000fca00078e02e2 */
[----:B------:R0:W-:Y:S02]  /*56a0*/  STG.E [R116.64], R227 ;  /* 0x000000e374007986 */ /* 0x0001e4000c101906 */
.L_x_47476:
[----:B------:R-:W-:Y:S05]  /*56b0*/  BSYNC B2 ;  /* 0x0000000000027941 */ /* 0x000fea0003800000 */
.L_x_47475:
[----:B------:R-:W-:Y:S02]  /*56c0*/  IADD3 R225, R225, 0x20, RZ ;  /* 0x00000020e1e17810 */ /* 0x000fe40007ffe0ff */
[----:B------:R-:W-:Y:S02]  /*56d0*/  IADD3 R223, R223, 0x20, RZ ;  /* 0x00000020dfdf7810 */ /* 0x000fe40007ffe0ff */
.L_x_47438:
[----:B------:R-:W-:Y:S05]  /*56e0*/  BSYNC B1 ;  /* 0x0000000000017941 */ /* 0x000fea0003800000 */
.L_x_47437:
        /* <DEDUP_REMOVED lines=30> */
.L_x_47482:
[----:B------:R-:W-:Y:S02]  /*58d0*/  IMAD.MOV.U32 R226, RZ, RZ, R216 ;  /* 0x000000ffffe27224 */ /* 0x000fe400078e00d8 */
.L_x_47483:
[----:B------:R-:W-:Y:S05]  /*58e0*/  BSYNC B3 ;  /* 0x0000000000037941 */ /* 0x000fea0003800000 */
.L_x_47481:
        /* <DEDUP_REMOVED lines=16> */
.L_x_47487:
[----:B------:R-:W-:Y:S05]  /*59f0*/  BSYNC B4 ;  /* 0x0000000000047941 */ /* 0x000fea0003800000 */
.L_x_47486:
        /* <DEDUP_REMOVED lines=44> */
.L_x_47485:
[----:B------:R-:W-:Y:S05]  /*5cc0*/  BSYNC B3 ;  /* 0x0000000000037941 */ /* 0x000fea0003800000 */
.L_x_47484:
        /* <DEDUP_REMOVED lines=9> */
.L_x_47480:
[----:B-1----:R-:W-:Y:S05]  /*5d60*/  BSYNC B2 ;  /* 0x0000000000027941 */ /* 0x002fea0003800000 */
.L_x_47479:
        /* <DEDUP_REMOVED lines=18> */
.L_x_47491:
[----:B------:R-:W-:Y:S02]  /*5e90*/  IMAD.MOV.U32 R228, RZ, RZ, R216 ;  /* 0x000000ffffe47224 */ /* 0x000fe400078e00d8 */
.L_x_47492:
[----:B------:R-:W-:Y:S05]  /*5ea0*/  BSYNC B3 ;  /* 0x0000000000037941 */ /* 0x000fea0003800000 */
.L_x_47490:
        /* <DEDUP_REMOVED lines=16> */
.L_x_47496:
[----:B------:R-:W-:Y:S05]  /*5fb0*/  BSYNC B4 ;  /* 0x0000000000047941 */ /* 0x000fea0003800000 */
.L_x_47495:
        /* <DEDUP_REMOVED lines=44> */
.L_x_47494:
[----:B------:R-:W-:Y:S05]  /*6280*/  BSYNC B3 ;  /* 0x0000000000037941 */ /* 0x000fea0003800000 */
.L_x_47493:
        /* <DEDUP_REMOVED lines=9> */
.L_x_47489:
[----:B------:R-:W-:Y:S05]  /*6320*/  BSYNC B2 ;  /* 0x0000000000027941 */ /* 0x000fea0003800000 */
.L_x_47488:
        /* <DEDUP_REMOVED lines=18> */
.L_x_47500:
[----:B------:R-:W-:Y:S02]  /*6450*/  IMAD.MOV.U32 R228, RZ, RZ, R216 ;  /* 0x000000ffffe47224 */ /* 0x000fe400078e00d8 */
.L_x_47501:
[----:B------:R-:W-:Y:S05]  /*6460*/  BSYNC B3 ;  /* 0x0000000000037941 */ /* 0x000fea0003800000 */
.L_x_47499:
        /* <DEDUP_REMOVED lines=16> */
.L_x_47505:
[----:B------:R-:W-:Y:S05]  /*6570*/  BSYNC B4 ;  /* 0x0000000000047941 */ /* 0x000fea0003800000 */
.L_x_47504:
        /* <DEDUP_REMOVED lines=44> */
.L_x_47503:
[----:B------:R-:W-:Y:S05]  /*6840*/  BSYNC B3 ;  /* 0x0000000000037941 */ /* 0x000fea0003800000 */
.L_x_47502:
        /* <DEDUP_REMOVED lines=9> */
.L_x_47498:
[----:B------:R-:W-:Y:S05]  /*68e0*/  BSYNC B2 ;  /* 0x0000000000027941 */ /* 0x000fea0003800000 */
.L_x_47497:
        /* <DEDUP_REMOVED lines=18> */
.L_x_47509:
[----:B------:R-:W-:Y:S02]  /*6a10*/  IMAD.MOV.U32 R230, RZ, RZ, R216 ;  /* 0x000000ffffe67224 */ /* 0x000fe400078e00d8 */
.L_x_47510:
[----:B------:R-:W-:Y:S05]  /*6a20*/  BSYNC B3 ;  /* 0x0000000000037941 */ /* 0x000fea0003800000 */
.L_x_47508:
        /* <DEDUP_REMOVED lines=16> */
.L_x_47514:
[----:B------:R-:W-:Y:S05]  /*6b30*/  BSYNC B4 ;  /* 0x0000000000047941 */ /* 0x000fea0003800000 */
.L_x_47513:
        /* <DEDUP_REMOVED lines=44> */
.L_x_47512:
[----:B------:R-:W-:Y:S05]  /*6e00*/  BSYNC B3 ;  /* 0x0000000000037941 */ /* 0x000fea0003800000 */
.L_x_47511:
        /* <DEDUP_REMOVED lines=9> */
.L_x_47507:
[----:B------:R-:W-:Y:S05]  /*6ea0*/  BSYNC B2 ;  /* 0x0000000000027941 */ /* 0x000fea0003800000 */
.L_x_47506:
[----:B------:R-:W-:Y:S01]  /*6eb0*/  HFMA2.MMA R116, -RZ, RZ, 0, 9.5367431640625e-07 ;  /* 0x00000010ff747435 */ /* 0x000fe200000001ff */
[----:B------:R-:W-:Y:S09]  /*6ec0*/  BSSY B2, `(.L_x_47515) ;  /* 0x000000e000027945 */ /* 0x000ff20003800000 */
[----:B------:R-:W-:-:S05]  /*6ed0*/  IMAD.WIDE.U32 R116, R225, R116, c[0x0][0x188] ;  /* 0x00006200e1747625 */ /* 0x000fca00078e0074 */
[----:B------:R0:W-:Y:S01]  /*6ee0*/  STG.E.128 [R116.64], R60 ;  /* 0x0000003c74007986 */ /* 0x0001e2000c101d06 */
[----:B------:R-:W-:Y:S05]  /*6ef0*/  @!P1 BRA `(.L_x_47516) ;  /* 0x000000a000009947 */ /* 0x000fea0003800000 */
[----:B0-----:R-:W-:Y:S01]  /*6f00*/  IMAD.U32 R117, R207, 0x10000, RZ ;  /* 0x00010000cf757824 */ /* 0x001fe200078e00ff */
[----:B------:R-:W-:Y:S02]  /*6f10*/  LOP3.LUT R116, R206, 0xffff, RZ, 0xc0, !PT ;  /* 0x0000ffffce747812 */ /* 0x000fe400078ec0ff */
[----:B------:R-:W-:Y:S02]  /*6f20*/  LOP3.LUT R227, R208, 0xff, RZ, 0xc0, !PT ;  /* 0x000000ffd0e37812 */ /* 0x000fe400078ec0ff */
[----:B------:R-:W-:Y:S02]  /*6f30*/  LOP3.LUT R117, R117, 0xff0000, RZ, 0xc0, !PT ;  /* 0x00ff000075757812 */ /* 0x000fe400078ec0ff */
[----:B------:R-:W-:-:S03]  /*6f40*/  LOP3.LUT R226, R209, 0xff, RZ, 0xc0, !PT ;  /* 0x000000ffd1e27812 */ /* 0x000fc600078ec0ff */
[----:B------:R-:W-:-:S04]  /*6f50*/  IMAD R116, R116, 0x1000000, R117 ;  /* 0x0100000074747824 */ /* 0x000fc800078e0275 */
[----:B------:R-:W-:Y:S02]  /*6f60*/  IMAD R227, R227, 0x100, R116 ;  /* 0x00000100e3e37824 */ /* 0x000fe400078e0274 */
[----:B------:R-:W-:-:S04]  /*6f70*/  IMAD.WIDE.U32 R116, R223, R224, c[0x0][0x190] ;  /* 0x00006400df747625 */ /* 0x000fc800078e00e0 */
[----:B------:R-:W-:-:S05]  /*6f80*/  IMAD.IADD R227, R227, 0x1, R226 ;  /* 0x00000001e3e37824 */ /* 0x000fca00078e02e2 */
[----:B------:R0:W-:Y:S02]  /*6f90*/  STG.E [R116.64], R227 ;  /* 0x000000e374007986 */ /* 0x0001e4000c101906 */
.L_x_47516:
[----:B------:R-:W-:Y:S05]  /*6fa0*/  BSYNC B2 ;  /* 0x0000000000027941 */ /* 0x000fea0003800000 */
.L_x_47515:
[----:B------:R-:W-:Y:S02]  /*6fb0*/  IADD3 R225, R225, 0x20, RZ ;  /* 0x00000020e1e17810 */ /* 0x000fe40007ffe0ff */
[----:B------:R-:W-:Y:S02]  /*6fc0*/  IADD3 R223, R223, 0x20, RZ ;  /* 0x00000020dfdf7810 */ /* 0x000fe40007ffe0ff */
.L_x_47478:
[----:B------:R-:W-:Y:S05]  /*6fd0*/  BSYNC B1 ;  /* 0x0000000000017941 */ /* 0x000fea0003800000 */
.L_x_47477:
[----:B------:R-:W-:Y:S01]  /*6fe0*/  LOP3.LUT P2, RZ, R220, 0x400000, RZ, 0xc0, !PT ;  /* 0x00400000dcff7812 */ /* 0x000fe2000784c0ff */
[----:B------:R-:W-:-:S12]  /*6ff0*/  BSSY B1, `(.L_x_47517) ;  /* 0x000018d000017945 */ /* 0x000fd80003800000 */
[----:B------:R-:W-:Y:S05]  /*7000*/  @!P2 BRA `(.L_x_47518) ;  /* 0x000018b00000a947 */ /* 0x000fea0003800000 */
[----:B------:R-:W-:-:S04]  /*7010*/  ISETP.NE.U32.AND P2, PT, RZ, c[0x0][0x180], PT ;  /* 0x00006000ff007a0c */ /* 0x000fc80003f45070 */
[----:B------:R-:W-:Y:S02]  /*7020*/  ISETP.NE.AND.EX P2, PT, RZ, c[0x0][0x184], PT, P2 ;  /* 0x00006100ff007a0c */ /* 0x000fe40003f45320 */
[----:B------:R-:W-:-:S11]  /*7030*/  @P1 MOV R66, 0x10 ;  /* 0x0000001000421802 */ /* 0x000fd60000000f00 */
[----:B0-----:R-:W-:-:S04]  /*7040*/  @P2 IMAD.MOV.U32 R116, RZ, RZ, 0x10 ;  /* 0x00000010ff742424 */ /* 0x001fc800078e00ff */
[----:B------:R-:W-:-:S04]  /*7050*/  @P2 IMAD.WIDE.U32 R116, R225, R116, c[0x0][0x180] ;  /* 0x00006000e1742625 */ /* 0x000fc800078e0074 */
[----:B------:R-:W-:Y:S01]  /*7060*/  @P1 IMAD.WIDE.U32 R66, R223, R66, c[0x0][0x170] ;  /* 0x00005c00df421625 */ /* 0x000fe200078e0042 */
[----:B------:R-:W2:Y:S01]  /*7070*/  @P2 LDG.E.128 R44, [R116.64] ;  /* 0x00000006742c2981 */ /* 0x000ea2000c1e1d00 */
[----:B------:R-:W-:-:S03]  /*7080*/  ISETP.GT.AND P3, PT, R221, RZ, PT ;  /* 0x000000ffdd00720c */ /* 0x000fc60003f64270 */
[----:B-----5:R0:W5:Y:S01]  /*7090*/  @P1 LDG.E.128 R52, [R66.64] ;  /* 0x0000000642341981 */ /* 0x020162000c1e1d00 */
        /* <DEDUP_REMOVED lines=18> */
.L_x_47522:
[----:B------:R-:W-:Y:S02]  /*71c0*/  IMAD.MOV.U32 R226, RZ, RZ, R216 ;  /* 0x000000ffffe27224 */ /* 0x000fe400078e00d8 */
.L_x_47523:
[----:B------:R-:W-:Y:S05]  /*71d0*/  BSYNC B3 ;  /* 0x0000000000037941 */ /* 0x000fea0003800000 */
.L_x_47521:
        /* <DEDUP_REMOVED lines=16> */
.L_x_47527:
[----:B------:R-:W-:Y:S05]  /*72e0*/  BSYNC B4 ;  /* 0x0000000000047941 */ /* 0x000fea0003800000 */
.L_x_47526:
        /* <DEDUP_REMOVED lines=44> */
.L_x_47525:
[----:B------:R-:W-:Y:S05]  /*75b0*/  BSYNC B3 ;  /* 0x0000000000037941 */ /* 0x000fea0003800000 */
.L_x_47524:
[----:B------:R-:W0:Y:S01]  /*75c0*/  I2F.U32 R64, R226 ;  /* 0x000000e200407306 */ /* 0x000e220000201000 */
[----:B------:R-:W-:Y:S01]  /*75d0*/  HFMA2.MMA R65, -RZ, RZ, 0.1171875, 0 ;  /* 0x2f800000ff417435 */ /* 0x000fe200000001ff */
[----:B-----5:R-:W-:-:S04]  /*75e0*/  FMUL.FTZ R66, R52, c[0x0][0x1ec] ;  /* 0x00007b0034427a20 */ /* 0x020fc80000410000 */
[----:B------:R-:W-:-:S05]  /*75f0*/  FMUL.FTZ R66, R66, c[0x0][0x1e8] ;  /* 0x00007a0042427a20 */ /* 0x000fca0000410000 */
[----:B0-----:R-:W-:-:S05]  /*7600*/  FFMA.FTZ R64, R64, R65, 1.1641532182693481445e-10 ;  /* 0x2f00000040407423 */ /* 0x001fca0000010041 */
[----:B------:R-:W-:-:S04]  /*7610*/  FSETP.GTU.FTZ.AND P4, PT, R64, c[0x0][0x1e4], PT ;  /* 0x0000790040007a0b */ /* 0x000fc80003f9c000 */
[----:B------:R-:W-:Y:S02]  /*7620*/  FSEL R64, R66, RZ, !P4 ;  /* 0x000000ff42407208 */ /* 0x000fe40006000000 */
[----:B------:R-:W-:-:S03]  /*7630*/  SEL R209, RZ, 0x1, P4 ;  /* 0x00000001ffd17807 */ /* 0x000fc60002000000 */
[----:B------:R-:W-:Y:S02]  /*7640*/  @P2 FADD.FTZ R64, R44, R64 ;  /* 0x000000402c402221 */ /* 0x000fe40000010000 */
.L_x_47520:
[----:B0-----:R-:W-:Y:S05]  /*7650*/  BSYNC B2 ;  /* 0x0000000000027941 */ /* 0x001fea0003800000 */
.L_x_47519:
        /* <DEDUP_REMOVED lines=18> */
.L_x_47531:
[----:B------:R-:W-:Y:S02]  /*7780*/  IMAD.MOV.U32 R228, RZ, RZ, R216 ;  /* 0x000000ffffe47224 */ /* 0x000fe400078e00d8 */
.L_x_47532:
[----:B------:R-:W-:Y:S05]  /*7790*/  BSYNC B3 ;  /* 0x0000000000037941 */ /* 0x000fea0003800000 */
.L_x_47530:
        /* <DEDUP_REMOVED lines=16> */
.L_x_47536:
[----:B------:R-:W-:Y:S05]  /*78a0*/  BSYNC B4 ;  /* 0x0000000000047941 */ /* 0x000fea0003800000 */
.L_x_47535:
        /* <DEDUP_REMOVED lines=44> */
.L_x_47534:
[----:B------:R-:W-:Y:S05]  /*7b70*/  BSYNC B3 ;  /* 0x0000000000037941 */ /* 0x000fea0003800000 */
.L_x_47533:
[----:B------:R-:W0:Y:S01]  /*7b80*/  I2F.U32 R65, R228 ;  /* 0x000000e400417306 */ /* 0x000e220000201000 */
[----:B------:R-:W-:Y:S01]  /*7b90*/  MOV R66, 0x2f800000 ;  /* 0x2f80000000427802 */ /* 0x000fe20000000f00 */
[----:B-----5:R-:W-:-:S04]  /*7ba0*/  FMUL.FTZ R116, R53, c[0x0][0x1ec] ;  /* 0x00007b0035747a20 */ /* 0x020fc80000410000 */
[----:B------:R-:W-:Y:S02]  /*7bb0*/  FMUL.FTZ R116, R116, c[0x0][0x1e8] ;  /* 0x00007a0074747a20 */ /* 0x000fe40000410000 */
[----:B0-----:R-:W-:-:S05]  /*7bc0*/  FFMA.FTZ R65, R65, R66, 1.1641532182693481445e-10 ;  /* 0x2f00000041417423 */ /* 0x001fca0000010042 */
[----:B------:R-:W-:-:S04]  /*7bd0*/  FSETP.GTU.FTZ.AND P4, PT, R65, c[0x0][0x1e4], PT ;  /* 0x0000790041007a0b */ /* 0x000fc80003f9c000 */
[----:B------:R-:W-:Y:S02]  /*7be0*/  FSEL R65, R116, RZ, !P4 ;  /* 0x000000ff74417208 */ /* 0x000fe40006000000 */
[----:B------:R-:W-:-:S03]  /*7bf0*/  SEL R208, RZ, 0x1, P4 ;  /* 0x00000001ffd07807 */ /* 0x000fc60002000000 */
[----:B------:R-:W-:Y:S02]  /*7c00*/  @P2 FADD.FTZ R65, R45, R65 ;  /* 0x000000412d412221 */ /* 0x000fe40000010000 */
.L_x_47529:
[----:B------:R-:W-:Y:S05]  /*7c10*/  BSYNC B2 ;  /* 0x0000000000027941 */ /* 0x000fea0003800000 */
.L_x_47528:
        /* <DEDUP_REMOVED lines=18> */
.L_x_47540:
[----:B------:R-:W-:Y:S02]  /*7d40*/  IMAD.MOV.U32 R228, RZ, RZ, R216 ;  /* 0x000000ffffe47224 */ /* 0x000fe400078e00d8 */
.L_x_47541:
[----:B------:R-:W-:Y:S05]  /*7d50*/  BSYNC B3 ;  /* 0x0000000000037941 */ /* 0x000fea0003800000 */
.L_x_47539:
        /* <DEDUP_REMOVED lines=16> */
.L_x_47545:
[----:B------:R-:W-:Y:S05]  /*7e60*/  BSYNC B4 ;  /* 0x0000000000047941 */ /* 0x000fea0003800000 */
.L_x_47544:
        /* <DEDUP_REMOVED lines=44> */
.L_x_47543:
[----:B------:R-:W-:Y:S05]  /*8130*/  BSYNC B3 ;  /* 0x0000000000037941 */ /* 0x000fea0003800000 */
.L_x_47542:
        /* <DEDUP_REMOVED lines=9> */
.L_x_47538:
[----:B------:R-:W-:Y:S05]  /*81d0*/  BSYNC B2 ;  /* 0x0000000000027941 */ /* 0x000fea0003800000 */
.L_x_47537:
        /* <DEDUP_REMOVED lines=18> */
.L_x_47549:
[----:B------:R-:W-:Y:S02]  /*8300*/  IMAD.MOV.U32 R230, RZ, RZ, R216 ;  /* 0x000000ffffe67224 */ /* 0x000fe400078e00d8 */
.L_x_47550:
[----:B------:R-:W-:Y:S05]  /*8310*/  BSYNC B3 ;  /* 0x0000000000037941 */ /* 0x000fea0003800000 */
.L_x_47548:
        /* <DEDUP_REMOVED lines=16> */
.L_x_47554:
[----:B------:R-:W-:Y:S05]  /*8420*/  BSYNC B4 ;  /* 0x0000000000047941 */ /* 0x000fea0003800000 */
.L_x_47553:
        /* <DEDUP_REMOVED lines=44> */
.L_x_47552:
[----:B------:R-:W-:Y:S05]  /*86f0*/  BSYNC B3 ;  /* 0x0000000000037941 */ /* 0x000fea0003800000 */
.L_x_47551:
        /* <DEDUP_REMOVED lines=9> */
.L_x_47547:
[----:B------:R-:W-:Y:S05]  /*8790*/  BSYNC B2 ;  /* 0x0000000000027941 */ /* 0x000fea0003800000 */
.L_x_47546:
        /* <DEDUP_REMOVED lines=15> */
.L_x_47556:
[----:B------:R-:W-:Y:S05]  /*8890*/  BSYNC B2 ;  /* 0x0000000000027941 */ /* 0x000fea0003800000 */
.L_x_47555:
[----:B------:R-:W-:Y:S02]  /*88a0*/  IADD3 R225, R225, 0x20, RZ ;  /* 0x00000020e1e17810 */ /* 0x000fe40007ffe0ff */
[----:B------:R-:W-:Y:S02]  /*88b0*/  IADD3 R223, R223, 0x20, RZ ;  /* 0x00000020dfdf7810 */ /* 0x000fe40007ffe0ff */
.L_x_47518:
[----:B------:R-:W-:Y:S05]  /*88c0*/  BSYNC B1 ;  /* 0x0000000000017941 */ /* 0x000fea0003800000 */
.L_x_47517:
[----:B------:R-:W-:Y:S01]  /*88d0*/  LOP3.LUT P2, RZ, R220, 0x200000, RZ, 0xc0, !PT ;  /* 0x00200000dcff7812 */ /* 0x000fe2000784c0ff */
[----:B------:R-:W-:-:S12]  /*88e0*/  BSSY B1, `(.L_x_47557) ;  /* 0x000018d000017945 */ /* 0x000fd80003800000 */
[----:B------:R-:W-:Y:S05]  /*88f0*/  @!P2 BRA `(.L_x_47558) ;  /* 0x000018b00000a947 */ /* 0x000fea0003800000 */
[----:B------:R-:W-:-:S04]  /*8900*/  ISETP.NE.U32.AND P2, PT, RZ, c[0x0][0x180], PT ;  /* 0x00006000ff007a0c */ /* 0x000fc80003f45070 */
[----:B------:R-:W-:Y:S01]  /*8910*/  ISETP.NE.AND.EX P2, PT, RZ, c[0x0][0x184], PT, P2 ;  /* 0x00006100ff007a0c */ /* 0x000fe20003f45320 */
[----:B------:R-:W-:-:S12]  /*8920*/  @P1 IMAD.MOV.U32 R70, RZ, RZ, 0x10 ;  /* 0x00000010ff461424 */ /* 0x000fd800078e00ff */
[----:B0-----:R-:W-:Y:S01]  /*8930*/  @P2 MOV R116, 0x10 ;  /* 0x0000001000742802 */ /* 0x001fe20000000f00 */
[----:B------:R-:W-:-:S04]  /*8940*/  @P1 IMAD.WIDE.U32 R70, R223, R70, c[0x0][0x170] ;  /* 0x00005c00df461625 */ /* 0x000fc800078e0046 */
[----:B------:R-:W-:Y:S01]  /*8950*/  @P2 IMAD.WIDE.U32 R116, R225, R116, c[0x0][0x180] ;  /* 0x00006000e1742625 */ /* 0x000fe200078e0074 */
[----:B-----5:R0:W5:Y:S04]  /*8960*/  @P1 LDG.E.128 R52, [R70.64] ;  /* 0x0000000646341981 */ /* 0x020168000c1e1d00 */
        /* <DEDUP_REMOVED lines=20> */
.L_x_47562:
[----:B------:R-:W-:Y:S02]  /*8ab0*/  MOV R226, R216 ;  /* 0x000000d800e27202 */ /* 0x000fe40000000f00 */
.L_x_47563:
[----:B------:R-:W-:Y:S05]  /*8ac0*/  BSYNC B3 ;  /* 0x0000000000037941 */ /* 0x000fea0003800000 */
.L_x_47561:
        /* <DEDUP_REMOVED lines=16> */
.L_x_47567:
[----:B------:R-:W-:Y:S05]  /*8bd0*/  BSYNC B4 ;  /* 0x0000000000047941 */ /* 0x000fea0003800000 */
.L_x_47566:
        /* <DEDUP_REMOVED lines=44> */
.L_x_47565:
[----:B------:R-:W-:Y:S05]  /*8ea0*/  BSYNC B3 ;  /* 0x0000000000037941 */ /* 0x000fea0003800000 */
.L_x_47564:
        /* <DEDUP_REMOVED lines=9> */
.L_x_47560:
[----:B0-----:R-:W-:Y:S05]  /*8f40*/  BSYNC B2 ;  /* 0x0000000000027941 */ /* 0x001fea0003800000 */
.L_x_47559:
        /* <DEDUP_REMOVED lines=18> */
.L_x_47571:
[----:B------:R-:W-:Y:S02]  /*9070*/  MOV R228, R216 ;  /* 0x000000d800e47202 */ /* 0x000fe40000000f00 */
.L_x_47572:
[----:B------:R-:W-:Y:S05]  /*9080*/  BSYNC B3 ;  /* 0x0000000000037941 */ /* 0x000fea0003800000 */
.L_x_47570:
        /* <DEDUP_REMOVED lines=16> */
.L_x_47576:
[----:B------:R-:W-:Y:S05]  /*9190*/  BSYNC B4 ;  /* 0x0000000000047941 */ /* 0x000fea0003800000 */
.L_x_47575:
        /* <DEDUP_REMOVED lines=44> */
.L_x_47574:
[----:B------:R-:W-:Y:S05]  /*9460*/  BSYNC B3 ;  /* 0x0000000000037941 */ /* 0x000fea0003800000 */
.L_x_47573:
        /* <DEDUP_REMOVED lines=9> */
.L_x_47569:
[----:B------:R-:W-:Y:S05]  /*9500*/  BSYNC B2 ;  /* 0x0000000000027941 */ /* 0x000fea0003800000 */
.L_x_47568:
        /* <DEDUP_REMOVED lines=18> */
.L_x_47580:
[----:B------:R-:W-:Y:S02]  /*9630*/  MOV R228, R216 ;  /* 0x000000d800e47202 */ /* 0x000fe40000000f00 */
.L_x_47581:
[----:B------:R-:W-:Y:S05]  /*9640*/  BSYNC B3 ;  /* 0x0000000000037941 */ /* 0x000fea0003800000 */
.L_x_47579:
        /* <DEDUP_REMOVED lines=16> */
.L_x_47585:
[----:B------:R-:W-:Y:S05]  /*9750*/  BSYNC B4 ;  /* 0x0000000000047941 */ /* 0x000fea0003800000 */
.L_x_47584:
        /* <DEDUP_REMOVED lines=44> */
.L_x_47583:
[----:B------:R-:W-:Y:S05]  /*9a20*/  BSYNC B3 ;  /* 0x0000000000037941 */ /* 0x000fea0003800000 */
.L_x_47582:
        /* <DEDUP_REMOVED lines=9> */
.L_x_47578:
[----:B------:R-:W-:Y:S05]  /*9ac0*/  BSYNC B2 ;  /* 0x0000000000027941 */ /* 0x000fea0003800000 */
.L_x_47577:
        /* <DEDUP_REMOVED lines=18> */
.L_x_47589:
[----:B------:R-:W-:Y:S02]  /*9bf0*/  MOV R230, R216 ;  /* 0x000000d800e67202 */ /* 0x000fe40000000f00 */
.L_x_47590:
[----:B------:R-:W-:Y:S05]  /*9c00*/  BSYNC B3 ;  /* 0x0000000000037941 */ /* 0x000fea0003800000 */
.L_x_47588:
        /* <DEDUP_REMOVED lines=16> */
.L_x_47594:
[----:B------:R-:W-:Y:S05]  /*9d10*/  BSYNC B4 ;  /* 0x0000000000047941 */ /* 0x000fea0003800000 */
.L_x_47593:
        /* <DEDUP_REMOVED lines=44> */
.L_x_47592:
[----:B------:R-:W-:Y:S05]  /*9fe0*/  BSYNC B3 ;  /* 0x0000000000037941 */ /* 0x000fea0003800000 */
.L_x_47591:
        /* <DEDUP_REMOVED lines=9> */
.L_x_47587:
[----:B------:R-:W-:Y:S05]  /*a080*/  BSYNC B2 ;  /* 0x0000000000027941 */ /* 0x000fea0003800000 */
.L_x_47586:
        /* <DEDUP_REMOVED lines=12> */
[----:B------:R-:W-:-:S03]  /*a150*/  IMAD.WIDE.U32 R116, R223, R224, c[0x0][0x190] ;  /* 0x00006400df747625 */ /* 0x000fc600078e00e0 */
[----:B------:R-:W-:-:S05]  /*a160*/  IADD3 R227, R227, R226, RZ ;  /* 0x000000e2e3e37210 */ /* 0x000fca0007ffe0ff */
[----:B------:R0:W-:Y:S02]  /*a170*/  STG.E [R116.64], R227 ;  /* 0x000000e374007986 */ /* 0x0001e4000c101906 */
.L_x_47596:
[----:B------:R-:W-:Y:S05]  /*a180*/  BSYNC B2 ;  /* 0x0000000000027941 */ /* 0x000fea0003800000 */
.L_x_47595:
[----:B------:R-:W-:Y:S02]  /*a190*/  IADD3 R225, R225, 0x20, RZ ;  /* 0x00000020e1e17810 */ /* 0x000fe40007ffe0ff */
[----:B------:R-:W-:Y:S02]  /*a1a0*/  IADD3 R223, R223, 0x20, RZ ;  /* 0x00000020dfdf7810 */ /* 0x000fe40007ffe0ff */
.L_x_47558:
[----:B------:R-:W-:Y:S05]  /*a1b0*/  BSYNC B1 ;  /* 0x0000000000017941 */ /* 0x000fea0003800000 */
.L_x_47557:
        /* <DEDUP_REMOVED lines=30> */
.L_x_47602:
[----:B------:R-:W-:Y:S02]  /*a3a0*/  IMAD.MOV.U32 R226, RZ, RZ, R216 ;  /* 0x000000ffffe27224 */ /* 0x000fe400078e00d8 */
.L_x_47603:
[----:B------:R-:W-:Y:S05]  /*a3b0*/  BSYNC B3 ;  /* 0x0000000000037941 */ /* 0x000fea0003800000 */
.L_x_47601:
        /* <DEDUP_REMOVED lines=16> */
.L_x_47607:
[----:B------:R-:W-:Y:S05]  /*a4c0*/  BSYNC B4 ;  /* 0x0000000000047941 */ /* 0x000fea0003800000 */
.L_x_47606:
        /* <DEDUP_REMOVED lines=44> */
.L_x_47605:
[----:B------:R-:W-:Y:S05]  /*a790*/  BSYNC B3 ;  /* 0x0000000000037941 */ /* 0x000fea0003800000 */
.L_x_47604:
        /* <DEDUP_REMOVED lines=9> */
.L_x_47600:
[----:B-1----:R-:W-:Y:S05]  /*a830*/  BSYNC B2 ;  /* 0x0000000000027941 */ /* 0x002fea0003800000 */
.L_x_47599:
        /* <DEDUP_REMOVED lines=18> */
.L_x_47611:
[----:B------:R-:W-:Y:S02]  /*a960*/  IMAD.MOV.U32 R228, RZ, RZ, R216 ;  /* 0x000000ffffe47224 */ /* 0x000fe400078e00d8 */
.L_x_47612:
[----:B------:R-:W-:Y:S05]  /*a970*/  BSYNC B3 ;  /* 0x0000000000037941 */ /* 0x000fea0003800000 */
.L_x_47610:
        /* <DEDUP_REMOVED lines=16> */
.L_x_47616:
[----:B------:R-:W-:Y:S05]  /*aa80*/  BSYNC B4 ;  /* 0x0000000000047941 */ /* 0x000fea0003800000 */
.L_x_47615:
        /* <DEDUP_REMOVED lines=44> */
.L_x_47614:
[----:B------:R-:W-:Y:S05]  /*ad50*/  BSYNC B3 ;  /* 0x0000000000037941 */ /* 0x000fea0003800000 */
.L_x_47613:
        /* <DEDUP_REMOVED lines=9> */
.L_x_47609:
[----:B------:R-:W-:Y:S05]  /*adf0*/  BSYNC B2 ;  /* 0x0000000000027941 */ /* 0x000fea0003800000 */
.L_x_47608:
        /* <DEDUP_REMOVED lines=18> */
.L_x_47620:
[----:B------:R-:W-:Y:S02]  /*af20*/  IMAD.MOV.U32 R228, RZ, RZ, R216 ;  /* 0x000000ffffe47224 */ /* 0x000fe400078e00d8 */
.L_x_47621:
[----:B------:R-:W-:Y:S05]  /*af30*/  BSYNC B3 ;  /* 0x0000000000037941 */ /* 0x000fea0003800000 */
.L_x_47619:
        /* <DEDUP_REMOVED lines=16> */
.L_x_47625:
[----:B------:R-:W-:Y:S05]  /*b040*/  BSYNC B4 ;  /* 0x0000000000047941 */ /* 0x000fea0003800000 */
.L_x_47624:
        /* <DEDUP_REMOVED lines=44> */
.L_x_47623:
[----:B------:R-:W-:Y:S05]  /*b310*/  BSYNC B3 ;  /* 0x0000000000037941 */ /* 0x000fea0003800000 */
.L_x_47622:
        /* <DEDUP_REMOVED lines=9> */
.L_x_47618:
[----:B------:R-:W-:Y:S05]  /*b3b0*/  BSYNC B2 ;  /* 0x0000000000027941 */ /* 0x000fea0003800000 */
.L_x_47617:
        /* <DEDUP_REMOVED lines=18> */
.L_x_47629:
[----:B------:R-:W-:Y:S02]  /*b4e0*/  IMAD.MOV.U32 R230, RZ, RZ, R216 ;  /* 0x000000ffffe67224 */ /* 0x000fe400078e00d8 */
.L_x_47630:
[----:B------:R-:W-:Y:S05]  /*b4f0*/  BSYNC B3 ;  /* 0x0000000000037941 */ /* 0x000fea0003800000 */
.L_x_47628:
        /* <DEDUP_REMOVED lines=16> */
.L_x_47634:
[----:B------:R-:W-:Y:S05]  /*b600*/  BSYNC B4 ;  /* 0x0000000000047941 */ /* 0x000fea0003800000 */
.L_x_47633:
        /* <DEDUP_REMOVED lines=44> */
.L_x_47632:
[----:B------:R-:W-:Y:S05]  /*b8d0*/  BSYNC B3 ;  /* 0x0000000000037941 */ /* 0x000fea0003800000 */
.L_x_47631:
        /* <DEDUP_REMOVED lines=9> */
.L_x_47627:
[----:B------:R-:W-:Y:S05]  /*b970*/  BSYNC B2 ;  /* 0x0000000000027941 */ /* 0x000fea0003800000 */
.L_x_47626:
        /* <DEDUP_REMOVED lines=10> */
[----:B------:R-:W-:-:S05]  /*ba20*/  IMAD R116, R116, 0x1000000, R117 ;  /* 0x0100000074747824 */ /* 0x000fca00078e0275 */
[----:B------:R-:W-:Y:S01]  /*ba30*/  LEA R227, R227, R116, 0x8 ;  /* 0x00000074e3e37211 */ /* 0x000fe200078e40ff */
[----:B------:R-:W-:-:S04]  /*ba40*/  IMAD.WIDE.U32 R116, R223, R224, c[0x0][0x190] ;  /* 0x00006400df747625 */ /* 0x000fc800078e00e0 */
[----:B------:R-:W-:-:S05]  /*ba50*/  IMAD.IADD R227, R227, 0x1, R226 ;  /* 0x00000001e3e37824 */ /* 0x000fca00078e02e2 */
[----:B------:R0:W-:Y:S02]  /*ba60*/  STG.E [R116.64], R227 ;  /* 0x000000e374007986 */ /* 0x0001e4000c101906 */
.L_x_47636:
[----:B------:R-:W-:Y:S05]  /*ba70*/  BSYNC B2 ;  /* 0x0000000000027941 */ /* 0x000fea0003800000 */
.L_x_47635:
[----:B------:R-:W-:Y:S02]  /*ba80*/  IADD3 R225, R225, 0x20, RZ ;  /* 0x00000020e1e17810 */ /* 0x000fe40007ffe0ff */
[----:B------:R-:W-:Y:S02]  /*ba90*/  IADD3 R223, R223, 0x20, RZ ;  /* 0x00000020dfdf7810 */ /* 0x000fe40007ffe0ff */
.L_x_47598:
[----:B------:R-:W-:Y:S05]  /*baa0*/  BSYNC B1 ;  /* 0x0000000000017941 */ /* 0x000fea0003800000 */
.L_x_47597:
        /* <DEDUP_REMOVED lines=30> */
.L_x_47642:
[----:B------:R-:W-:Y:S02]  /*bc90*/  IMAD.MOV.U32 R226, RZ, RZ, R216 ;  /* 0x000000ffffe27224 */ /* 0x000fe400078e00d8 */
.L_x_47643:
[----:B------:R-:W-:Y:S05]  /*bca0*/  BSYNC B3 ;  /* 0x0000000000037941 */ /* 0x000fea0003800000 */
.L_x_47641:
        /* <DEDUP_REMOVED lines=16> */
.L_x_47647:
[----:B------:R-:W-:Y:S05]  /*bdb0*/  BSYNC B4 ;  /* 0x0000000000047941 */ /* 0x000fea0003800000 */
.L_x_47646:
        /* <DEDUP_REMOVED lines=44> */
.L_x_47645:
[----:B------:R-:W-:Y:S05]  /*c080*/  BSYNC B3 ;  /* 0x0000000000037941 */ /* 0x000fea0003800000 */
.L_x_47644:
        /* <DEDUP_REMOVED lines=9> */
.L_x_47640:
[----:B-1----:R-:W-:Y:S05]  /*c120*/  BSYNC B2 ;  /* 0x0000000000027941 */ /* 0x002fea0003800000 */
.L_x_47639:
        /* <DEDUP_REMOVED lines=18> */
.L_x_47651:
[----:B------:R-:W-:Y:S02]  /*c250*/  IMAD.MOV.U32 R228, RZ, RZ, R216 ;  /* 0x000000ffffe47224 */ /* 0x000fe400078e00d8 */
.L_x_47652:
[----:B------:R-:W-:Y:S05]  /*c260*/  BSYNC B3 ;  /* 0x0000000000037941 */ /* 0x000fea0003800000 */
.L_x_47650:
        /* <DEDUP_REMOVED lines=16> */
.L_x_47656:
[----:B------:R-:W-:Y:S05]  /*c370*/  BSYNC B4 ;  /* 0x0000000000047941 */ /* 0x000fea0003800000 */
.L_x_47655:
        /* <DEDUP_REMOVED lines=44> */
.L_x_47654:
[----:B------:R-:W-:Y:S05]  /*c640*/  BSYNC B3 ;  /* 0x0000000000037941 */ /* 0x000fea0003800000 */
.L_x_47653:
        /* <DEDUP_REMOVED lines=9> */
.L_x_47649:
[----:B------:R-:W-:Y:S05]  /*c6e0*/  BSYNC B2 ;  /* 0x0000000000027941 */ /* 0x000fea0003800000 */
.L_x_47648:
        /* <DEDUP_REMOVED lines=18> */
.L_x_47660:
[----:B------:R-:W-:Y:S02]  /*c810*/  IMAD.MOV.U32 R228, RZ, RZ, R216 ;  /* 0x000000ffffe47224 */ /* 0x000fe400078e00d8 */
.L_x_47661:
[----:B------:R-:W-:Y:S05]  /*c820*/  BSYNC B3 ;  /* 0x0000000000037941 */ /* 0x000fea0003800000 */
.L_x_47659:
        /* <DEDUP_REMOVED lines=16> */
.L_x_47665:
[----:B------:R-:W-:Y:S05]  /*c930*/  BSYNC B4 ;  /* 0x0000000000047941 */ /* 0x000fea0003800000 */
.L_x_47664:
        /* <DEDUP_REMOVED lines=44> */
.L_x_47663:
[----:B------:R-:W-:Y:S05]  /*cc00*/  BSYNC B3 ;  /* 0x0000000000037941 */ /* 0x000fea0003800000 */
.L_x_47662:
        /* <DEDUP_REMOVED lines=9> */
.L_x_47658:
[----:B------:R-:W-:Y:S05]  /*cca0*/  BSYNC B2 ;  /* 0x0000000000027941 */ /* 0x000fea0003800000 */
.L_x_47657:
        /* <DEDUP_REMOVED lines=18> */
.L_x_47669:
[----:B------:R-:W-:Y:S02]  /*cdd0*/  IMAD.MOV.U32 R230, RZ, RZ, R216 ;  /* 0x000000ffffe67224 */ /* 0x000fe400078e00d8 */
.L_x_47670:
[----:B------:R-:W-:Y:S05]  /*cde0*/  BSYNC B3 ;  /* 0x0000000000037941 */ /* 0x000fea0003800000 */
.L_x_47668:
        /* <DEDUP_REMOVED lines=16> */
.L_x_47674:
[----:B------:R-:W-:Y:S05]  /*cef0*/  BSYNC B4 ;  /* 0x0000000000047941 */ /* 0x000fea0003800000 */
.L_x_47673:
        /* <DEDUP_REMOVED lines=44> */
.L_x_47672:
[----:B------:R-:W-:Y:S05]  /*d1c0*/  BSYNC B3 ;  /* 0x0000000000037941 */ /* 0x000fea0003800000 */
.L_x_47671:
        /* <DEDUP_REMOVED lines=9> */
.L_x_47667:
[----:B------:R-:W-:Y:S05]  /*d260*/  BSYNC B2 ;  /* 0x0000000000027941 */ /* 0x000fea0003800000 */
.L_x_47666:
        /* <DEDUP_REMOVED lines=15> */
.L_x_47676:
[----:B------:R-:W-:Y:S05]  /*d360*/  BSYNC B2 ;  /* 0x0000000000027941 */ /* 0x000fea0003800000 */
.L_x_47675:
[----:B------:R-:W-:Y:S02]  /*d370*/  IADD3 R225, R225, 0x20, RZ ;  /* 0x00000020e1e17810 */ /* 0x000fe40007ffe0ff */
[----:B------:R-:W-:Y:S02]  /*d380*/  IADD3 R223, R223, 0x20, RZ ;  /* 0x00000020dfdf7810 */ /* 0x000fe40007ffe0ff */
.L_x_47638:
[----:B------:R-:W-:Y:S05]  /*d390*/  BSYNC B1 ;  /* 0x0000000000017941 */ /* 0x000fea0003800000 */
.L_x_47637:
        /* <DEDUP_REMOVED lines=30> */
.L_x_47682:
[----:B------:R-:W-:Y:S02]  /*d580*/  IMAD.MOV.U32 R226, RZ, RZ, R216 ;  /* 0x000000ffffe27224 */ /* 0x000fe400078e00d8 */
.L_x_47683:
[----:B------:R-:W-:Y:S05]  /*d590*/  BSYNC B3 ;  /* 0x0000000000037941 */ /* 0x000fea0003800000 */
.L_x_47681:
        /* <DEDUP_REMOVED lines=16> */
.L_x_47687:
[----:B------:R-:W-:Y:S05]  /*d6a0*/  BSYNC B4 ;  /* 0x0000000000047941 */ /* 0x000fea0003800000 */
.L_x_47686:
        /* <DEDUP_REMOVED lines=44> */
.L_x_47685:
[----:B------:R-:W-:Y:S05]  /*d970*/  BSYNC B3 ;  /* 0x0000000000037941 */ /* 0x000fea0003800000 */
.L_x_47684:
        /* <DEDUP_REMOVED lines=9> */
.L_x_47680:
[----:B-1----:R-:W-:Y:S05]  /*da10*/  BSYNC B2 ;  /* 0x0000000000027941 */ /* 0x002fea0003800000 */
.L_x_47679:
        /* <DEDUP_REMOVED lines=18> */
.L_x_47691:
[----:B------:R-:W-:Y:S02]  /*db40*/  IMAD.MOV.U32 R228, RZ, RZ, R216 ;  /* 0x000000ffffe47224 */ /* 0x000fe400078e00d8 */
.L_x_47692:
[----:B------:R-:W-:Y:S05]  /*db50*/  BSYNC B3 ;  /* 0x0000000000037941 */ /* 0x000fea0003800000 */
.L_x_47690:
        /* <DEDUP_REMOVED lines=16> */
.L_x_47696:
[----:B------:R-:W-:Y:S05]  /*dc60*/  BSYNC B4 ;  /* 0x0000000000047941 */ /* 0x000fea0003800000 */
.L_x_47695:
        /* <DEDUP_REMOVED lines=44> */
.L_x_47694:
[----:B------:R-:W-:Y:S05]  /*df30*/  BSYNC B3 ;  /* 0x0000000000037941 */ /* 0x000fea0003800000 */
.L_x_47693:
        /* <DEDUP_REMOVED lines=9> */
.L_x_47689:
[----:B------:R-:W-:Y:S05]  /*dfd0*/  BSYNC B2 ;  /* 0x0000000000027941 */ /* 0x000fea0003800000 */
.L_x_47688:
        /* <DEDUP_REMOVED lines=18> */
.L_x_47700:
[----:B------:R-:W-:Y:S02]  /*e100*/  IMAD.MOV.U32 R228, RZ, RZ, R216 ;  /* 0x000000ffffe47224 */ /* 0x000fe400078e00d8 */
.L_x_47701:
[----:B------:R-:W-:Y:S05]  /*e110*/  BSYNC B3 ;  /* 0x0000000000037941 */ /* 0x000fea0003800000 */
.L_x_47699:
        /* <DEDUP_REMOVED lines=16> */
.L_x_47705:
[----:B------:R-:W-:Y:S05]  /*e220*/  BSYNC B4 ;  /* 0x0000000000047941 */ /* 0x000fea0003800000 */
.L_x_47704:
        /* <DEDUP_REMOVED lines=44> */
.L_x_47703:
[----:B------:R-:W-:Y:S05]  /*e4f0*/  BSYNC B3 ;  /* 0x0000000000037941 */ /* 0x000fea0003800000 */
.L_x_47702:
        /* <DEDUP_REMOVED lines=9> */
.L_x_47698:
[----:B------:R-:W-:Y:S05]  /*e590*/  BSYNC B2 ;  /* 0x0000000000027941 */ /* 0x000fea0003800000 */
.L_x_47697:
        /* <DEDUP_REMOVED lines=18> */
.L_x_47709:
[----:B------:R-:W-:Y:S02]  /*e6c0*/  IMAD.MOV.U32 R230, RZ, RZ, R216 ;  /* 0x000000ffffe67224 */ /* 0x000fe400078e00d8 */
.L_x_47710:
[----:B------:R-:W-:Y:S05]  /*e6d0*/  BSYNC B3 ;  /* 0x0000000000037941 */ /* 0x000fea0003800000 */
.L_x_47708:
        /* <DEDUP_REMOVED lines=16> */
.L_x_47714:
[----:B------:R-:W-:Y:S05]  /*e7e0*/  BSYNC B4 ;  /* 0x0000000000047941 */ /* 0x000fea0003800000 */
.L_x_47713:
        /* <DEDUP_REMOVED lines=44> */
.L_x_47712:
[----:B------:R-:W-:Y:S05]  /*eab0*/  BSYNC B3 ;  /* 0x0000000000037941 */ /* 0x000fea0003800000 */
.L_x_47711:
        /* <DEDUP_REMOVED lines=9> */
.L_x_47707:
[----:B------:R-:W-:Y:S05]  /*eb50*/  BSYNC B2 ;  /* 0x0000000000027941 */ /* 0x000fea0003800000 */
.L_x_47706:
        /* <DEDUP_REMOVED lines=15> */
.L_x_47716:
[----:B------:R-:W-:Y:S05]  /*ec50*/  BSYNC B2 ;  /* 0x0000000000027941 */ /* 0x000fea0003800000 */
.L_x_47715:
[----:B------:R-:W-:Y:S02]  /*ec60*/  IADD3 R225, R225, 0x20, RZ ;  /* 0x00000020e1e17810 */ /* 0x000fe40007ffe0ff */
[----:B------:R-:W-:Y:S02]  /*ec70*/  IADD3 R223, R223, 0x20, RZ ;  /* 0x00000020dfdf7810 */ /* 0x000fe40007ffe0ff */
.L_x_47678:
[----:B------:R-:W-:Y:S05]  /*ec80*/  BSYNC B1 ;  /* 0x0000000000017941 */ /* 0x000fea0003800000 */
.L_x_47677:
        /* <DEDUP_REMOVED lines=30> */
.L_x_47722:
[----:B------:R-:W-:Y:S02]  /*ee70*/  IMAD.MOV.U32 R226, RZ, RZ, R216 ;  /* 0x000000ffffe27224 */ /* 0x000fe400078e00d8 */
.L_x_47723:
[----:B------:R-:W-:Y:S05]  /*ee80*/  BSYNC B3 ;  /* 0x0000000000037941 */ /* 0x000fea0003800000 */
.L_x_47721:
        /* <DEDUP_REMOVED lines=16> */
.L_x_47727:
[----:B------:R-:W-:Y:S05]  /*ef90*/  BSYNC B4 ;  /* 0x0000000000047941 */ /* 0x000fea0003800000 */
.L_x_47726:
        /* <DEDUP_REMOVED lines=44> */
.L_x_47725:
[----:B------:R-:W-:Y:S05]  /*f260*/  BSYNC B3 ;  /* 0x0000000000037941 */ /* 0x000fea0003800000 */
.L_x_47724:
        /* <DEDUP_REMOVED lines=9> */
.L_x_47720:
[----:B-1----:R-:W-:Y:S05]  /*f300*/  BSYNC B2 ;  /* 0x0000000000027941 */ /* 0x002fea0003800000 */
.L_x_47719:
        /* <DEDUP_REMOVED lines=18> */
.L_x_47731:
[----:B------:R-:W-:Y:S02]  /*f430*/  IMAD.MOV.U32 R228, RZ, RZ, R216 ;  /* 0x000000ffffe47224 */ /* 0x000fe400078e00d8 */
.L_x_47732:
[----:B------:R-:W-:Y:S05]  /*f440*/  BSYNC B3 ;  /* 0x0000000000037941 */ /* 0x000fea0003800000 */
.L_x_47730:
        /* <DEDUP_REMOVED lines=16> */
.L_x_47736:
[----:B------:R-:W-:Y:S05]  /*f550*/  BSYNC B4 ;  /* 0x0000000000047941 */ /* 0x000fea0003800000 */
.L_x_47735:
        /* <DEDUP_REMOVED lines=44> */
.L_x_47734:
[----:B------:R-:W-:Y:S05]  /*f820*/  BSYNC B3 ;  /* 0x0000000000037941 */ /* 0x000fea0003800000 */
.L_x_47733:
        /* <DEDUP_REMOVED lines=9> */
.L_x_47729:
[----:B------:R-:W-:Y:S05]  /*f8c0*/  BSYNC B2 ;  /* 0x0000000000027941 */ /* 0x000fea0003800000 */
.L_x_47728:
        /* <DEDUP_REMOVED lines=18> */
.L_x_47740:
[----:B------:R-:W-:Y:S02]  /*f9f0*/  IMAD.MOV.U32 R228, RZ, RZ, R216 ;  /* 0x000000ffffe47224 */ /* 0x000fe400078e00d8 */
.L_x_47741:
[----:B------:R-:W-:Y:S05]  /*fa00*/  BSYNC B3 ;  /* 0x0000000000037941 */ /* 0x000fea0003800000 */
.L_x_47739:
        /* <DEDUP_REMOVED lines=16> */
.L_x_47745:
[----:B------:R-:W-:Y:S05]  /*fb10*/  BSYNC B4 ;  /* 0x0000000000047941 */ /* 0x000fea0003800000 */
.L_x_47744:
        /* <DEDUP_REMOVED lines=44> */
.L_x_47743:
[----:B------:R-:W-:Y:S05]  /*fde0*/  BSYNC B3 ;  /* 0x0000000000037941 */ /* 0x000fea0003800000 */
.L_x_47742:
        /* <DEDUP_REMOVED lines=9> */
.L_x_47738:
[----:B------:R-:W-:Y:S05]  /*fe80*/  BSYNC B2 ;  /* 0x0000000000027941 */ /* 0x000fea0003800000 */
.L_x_47737:
        /* <DEDUP_REMOVED lines=18> */
.L_x_47749:
[----:B------:R-:W-:Y:S02]  /*ffb0*/  IMAD.MOV.U32 R230, RZ, RZ, R216 ;  /* 0x000000ffffe67224 */ /* 0x000fe400078e00d8 */
.L_x_47750:
[----:B------:R-:W-:Y:S05]  /*ffc0*/  BSYNC B3 ;  /* 0x0000000000037941 */ /* 0x000fea0003800000 */
.L_x_47748:
        /* <DEDUP_REMOVED lines=16> */
.L_x_47754:
[----:B------:R-:W-:Y:S05]  /*100d0*/  BSYNC B4 ;  /* 0x0000000000047941 */ /* 0x000fea0003800000 */
.L_x_47753:
        /* <DEDUP_REMOVED lines=44> */
.L_x_47752:
[----:B------:R-:W-:Y:S05]  /*103a0*/  BSYNC B3 ;  /* 0x0000000000037941 */ /* 0x000fea0003800000 */
.L_x_47751:
        /* <DEDUP_REMOVED lines=9> */
.L_x_47747:
[----:B------:R-:W-:Y:S05]  /*10440*/  BSYNC B2 ;  /* 0x0000000000027941 */ /* 0x000fea0003800000 */
.L_x_47746:
        /* <DEDUP_REMOVED lines=15> */
.L_x_47756:
[----:B------:R-:W-:Y:S05]  /*10540*/  BSYNC B2 ;  /* 0x0000000000027941 */ /* 0x000fea0003800000 */
.L_x_47755:
[----:B------:R-:W-:Y:S02]  /*10550*/  IADD3 R225, R225, 0x20, RZ ;  /* 0x00000020e1e17810 */ /* 0x000fe40007ffe0ff */
[----:B------:R-:W-:Y:S02]  /*10560*/  IADD3 R223, R223, 0x20, RZ ;  /* 0x00000020dfdf7810 */ /* 0x000fe40007ffe0ff */
.L_x_47718:
[----:B------:R-:W-:Y:S05]  /*10570*/  BSYNC B1 ;  /* 0x0000000000017941 */ /* 0x000fea0003800000 */
.L_x_47717:
        /* <DEDUP_REMOVED lines=30> */
.L_x_47762:
[----:B------:R-:W-:Y:S02]  /*10760*/  IMAD.MOV.U32 R226, RZ, RZ, R216 ;  /* 0x000000ffffe27224 */ /* 0x000fe400078e00d8 */
.L_x_47763:
[----:B------:R-:W-:Y:S05]  /*10770*/  BSYNC B3 ;  /* 0x0000000000037941 */ /* 0x000fea0003800000 */
.L_x_47761:
        /* <DEDUP_REMOVED lines=16> */
.L_x_47767:
[----:B------:R-:W-:Y:S05]  /*10880*/  BSYNC B4 ;  /* 0x0000000000047941 */ /* 0x000fea0003800000 */
.L_x_47766:
        /* <DEDUP_REMOVED lines=44> */
.L_x_47765:
[----:B------:R-:W-:Y:S05]  /*10b50*/  BSYNC B3 ;  /* 0x0000000000037941 */ /* 0x000fea0003800000 */
.L_x_47764:
        /* <DEDUP_REMOVED lines=9> */
.L_x_47760:
[----:B-1----:R-:W-:Y:S05]  /*10bf0*/  BSYNC B2 ;  /* 0x0000000000027941 */ /* 0x002fea0003800000 */
.L_x_47759:
        /* <DEDUP_REMOVED lines=18> */
.L_x_47771:
[----:B------:R-:W-:Y:S02]  /*10d20*/  IMAD.MOV.U32 R228, RZ, RZ, R216 ;  /* 0x000000ffffe47224 */ /* 0x000fe400078e00d8 */
.L_x_47772:
[----:B------:R-:W-:Y:S05]  /*10d30*/  BSYNC B3 ;  /* 0x0000000000037941 */ /* 0x000fea0003800000 */
.L_x_47770:
        /* <DEDUP_REMOVED lines=16> */
.L_x_47776:
[----:B------:R-:W-:Y:S05]  /*10e40*/  BSYNC B4 ;  /* 0x0000000000047941 */ /* 0x000fea0003800000 */
.L_x_47775:
        /* <DEDUP_REMOVED lines=44> */
.L_x_47774:
[----:B------:R-:W-:Y:S05]  /*11110*/  BSYNC B3 ;  /* 0x0000000000037941 */ /* 0x000fea0003800000 */
.L_x_47773:
        /* <DEDUP_REMOVED lines=9> */
.L_x_47769:
[----:B------:R-:W-:Y:S05]  /*111b0*/  BSYNC B2 ;  /* 0x0000000000027941 */ /* 0x000fea0003800000 */
.L_x_47768:
        /* <DEDUP_REMOVED lines=18> */
.L_x_47780:
[----:B------:R-:W-:Y:S02]  /*112e0*/  IMAD.MOV.U32 R228, RZ, RZ, R216 ;  /* 0x000000ffffe47224 */ /* 0x000fe400078e00d8 */
.L_x_47781:
[----:B------:R-:W-:Y:S05]  /*112f0*/  BSYNC B3 ;  /* 0x0000000000037941 */ /* 0x000fea0003800000 */
.L_x_47779:
        /* <DEDUP_REMOVED lines=16> */
.L_x_47785:
[----:B------:R-:W-:Y:S05]  /*11400*/  BSYNC B4 ;  /* 0x0000000000047941 */ /* 0x000fea0003800000 */
.L_x_47784:
        /* <DEDUP_REMOVED lines=44> */
.L_x_47783:
[----:B------:R-:W-:Y:S05]  /*116d0*/  BSYNC B3 ;  /* 0x0000000000037941 */ /* 0x000fea0003800000 */
.L_x_47782:
        /* <DEDUP_REMOVED lines=9> */
.L_x_47778:
[----:B------:R-:W-:Y:S05]  /*11770*/  BSYNC B2 ;  /* 0x0000000000027941 */ /* 0x000fea0003800000 */
.L_x_47777:
        /* <DEDUP_REMOVED lines=18> */
.L_x_47789:
[----:B------:R-:W-:Y:S02]  /*118a0*/  IMAD.MOV.U32 R230, RZ, RZ, R216 ;  /* 0x000000ffffe67224 */ /* 0x000fe400078e00d8 */
.L_x_47790:
[----:B------:R-:W-:Y:S05]  /*118b0*/  BSYNC B3 ;  /* 0x0000000000037941 */ /* 0x000fea0003800000 */
.L_x_47788:
        /* <DEDUP_REMOVED lines=16> */
.L_x_47794:
[----:B------:R-:W-:Y:S05]  /*119c0*/  BSYNC B4 ;  /* 0x0000000000047941 */ /* 0x000fea0003800000 */
.L_x_47793:
        /* <DEDUP_REMOVED lines=44> */
.L_x_47792:
[----:B------:R-:W-:Y:S05]  /*11c90*/  BSYNC B3 ;  /* 0x0000000000037941 */ /* 0x000fea0003800000 */
.L_x_47791:
        /* <DEDUP_REMOVED lines=9> */
.L_x_47787:
[----:B------:R-:W-:Y:S05]  /*11d30*/  BSYNC B2 ;  /* 0x0000000000027941 */ /* 0x000fea0003800000 */
.L_x_47786:
        /* <DEDUP_REMOVED lines=15> */
.L_x_47796:
[----:B------:R-:W-:Y:S05]  /*11e30*/  BSYNC B2 ;  /* 0x0000000000027941 */ /* 0x000fea0003800000 */
.L_x_47795:
[----:B------:R-:W-:Y:S02]  /*11e40*/  IADD3 R225, R225, 0x20, RZ ;  /* 0x00000020e1e17810 */ /* 0x000fe40007ffe0ff */
[----:B------:R-:W-:Y:S02]  /*11e50*/  IADD3 R223, R223, 0x20, RZ ;  /* 0x00000020dfdf7810 */ /* 0x000fe40007ffe0ff */
.L_x_47758:
[----:B------:R-:W-:Y:S05]  /*11e60*/  BSYNC B1 ;  /* 0x0000000000017941 */ /* 0x000fea0003800000 */
.L_x_47757:
        /* <DEDUP_REMOVED lines=30> */
.L_x_47802:
[----:B------:R-:W-:Y:S02]  /*12050*/  IMAD.MOV.U32 R226, RZ, RZ, R216 ;  /* 0x000000ffffe27224 */ /* 0x000fe400078e00d8 */
.L_x_47803:
[----:B------:R-:W-:Y:S05]  /*12060*/  BSYNC B3 ;  /* 0x0000000000037941 */ /* 0x000fea0003800000 */
.L_x_47801:
        /* <DEDUP_REMOVED lines=16> */
.L_x_47807:
[----:B------:R-:W-:Y:S05]  /*12170*/  BSYNC B4 ;  /* 0x0000000000047941 */ /* 0x000fea0003800000 */
.L_x_47806:
        /* <DEDUP_REMOVED lines=44> */
.L_x_47805:
[----:B------:R-:W-:Y:S05]  /*12440*/  BSYNC B3 ;  /* 0x0000000000037941 */ /* 0x000fea0003800000 */
.L_x_47804:
        /* <DEDUP_REMOVED lines=9> */
.L_x_47800:
[----:B-1----:R-:W-:Y:S05]  /*124e0*/  BSYNC B2 ;  /* 0x0000000000027941 */ /* 0x002fea0003800000 */
.L_x_47799:
        /* <DEDUP_REMOVED lines=18> */
.L_x_47811:
[----:B------:R-:W-:Y:S02]  /*12610*/  IMAD.MOV.U32 R228, RZ, RZ, R216 ;  /* 0x000000ffffe47224 */ /* 0x000fe400078e00d8 */
.L_x_47812:
[----:B------:R-:W-:Y:S05]  /*12620*/  BSYNC B3 ;  /* 0x0000000000037941 */ /* 0x000fea0003800000 */
.L_x_47810:
        /* <DEDUP_REMOVED lines=16> */
.L_x_47816:
[----:B------:R-:W-:Y:S05]  /*12730*/  BSYNC B4 ;  /* 0x0000000000047941 */ /* 0x000fea0003800000 */
.L_x_47815:
        /* <DEDUP_REMOVED lines=44> */
.L_x_47814:
[----:B------:R-:W-:Y:S05]  /*12a00*/  BSYNC B3 ;  /* 0x0000000000037941 */ /* 0x000fea0003800000 */
.L_x_47813:
        /* <DEDUP_REMOVED lines=9> */
.L_x_47809:
[----:B------:R-:W-:Y:S05]  /*12aa0*/  BSYNC B2 ;  /* 0x0000000000027941 */ /* 0x000fea0003800000 */
.L_x_47808:
        /* <DEDUP_REMOVED lines=18> */
.L_x_47820:
[----:B------:R-:W-:Y:S02]  /*12bd0*/  IMAD.MOV.U32 R228, RZ, RZ, R216 ;  /* 0x000000ffffe47224 */ /* 0x000fe400078e00d8 */
.L_x_47821:
[----:B------:R-:W-:Y:S05]  /*12be0*/  BSYNC B3 ;  /* 0x0000000000037941 */ /* 0x000fea0003800000 */
.L_x_47819:
        /* <DEDUP_REMOVED lines=16> */
.L_x_47825:
[----:B------:R-:W-:Y:S05]  /*12cf0*/  BSYNC B4 ;  /* 0x0000000000047941 */ /* 0x000fea0003800000 */
.L_x_47824:
        /* <DEDUP_REMOVED lines=44> */
.L_x_47823:
[----:B------:R-:W-:Y:S05]  /*12fc0*/  BSYNC B3 ;  /* 0x0000000000037941 */ /* 0x000fea0003800000 */
.L_x_47822:
        /* <DEDUP_REMOVED lines=9> */
.L_x_47818:
[----:B------:R-:W-:Y:S05]  /*13060*/  BSYNC B2 ;  /* 0x0000000000027941 */ /* 0x000fea0003800000 */
.L_x_47817:
        /* <DEDUP_REMOVED lines=18> */
.L_x_47829:
[----:B------:R-:W-:Y:S02]  /*13190*/  IMAD.MOV.U32 R230, RZ, RZ, R216 ;  /* 0x000000ffffe67224 */ /* 0x000fe400078e00d8 */
.L_x_47830:
[----:B------:R-:W-:Y:S05]  /*131a0*/  BSYNC B3 ;  /* 0x0000000000037941 */ /* 0x000fea0003800000 */
.L_x_47828:
        /* <DEDUP_REMOVED lines=16> */
.L_x_47834:
[----:B------:R-:W-:Y:S05]  /*132b0*/  BSYNC B4 ;  /* 0x0000000000047941 */ /* 0x000fea0003800000 */
.L_x_47833:
        /* <DEDUP_REMOVED lines=44> */
.L_x_47832:
[----:B------:R-:W-:Y:S05]  /*13580*/  BSYNC B3 ;  /* 0x0000000000037941 */ /* 0x000fea0003800000 */
.L_x_47831:
        /* <DEDUP_REMOVED lines=9> */
.L_x_47827:
[----:B------:R-:W-:Y:S05]  /*13620*/  BSYNC B2 ;  /* 0x0000000000027941 */ /* 0x000fea0003800000 */
.L_x_47826:
        /* <DEDUP_REMOVED lines=15> */
.L_x_47836:
[----:B------:R-:W-:Y:S05]  /*13720*/  BSYNC B2 ;  /* 0x0000000000027941 */ /* 0x000fea0003800000 */
.L_x_47835:
[----:B------:R-:W-:Y:S02]  /*13730*/  IADD3 R225, R225, 0x20, RZ ;  /* 0x00000020e1e17810 */ /* 0x000fe40007ffe0ff */
[----:B------:R-:W-:Y:S02]  /*13740*/  IADD3 R223, R223, 0x20, RZ ;  /* 0x00000020dfdf7810 */ /* 0x000fe40007ffe0ff */
.L_x_47798:
[----:B------:R-:W-:Y:S05]  /*13750*/  BSYNC B1 ;  /* 0x0000000000017941 */ /* 0x000fea0003800000 */
.L_x_47797:
        /* <DEDUP_REMOVED lines=30> */
.L_x_47842:
[----:B------:R-:W-:Y:S02]  /*13940*/  IMAD.MOV.U32 R226, RZ, RZ, R216 ;  /* 0x000000ffffe27224 */ /* 0x000fe400078e00d8 */
.L_x_47843:
[----:B------:R-:W-:Y:S05]  /*13950*/  BSYNC B3 ;  /* 0x0000000000037941 */ /* 0x000fea0003800000 */
.L_x_47841:
        /* <DEDUP_REMOVED lines=16> */
.L_x_47847:
[----:B------:R-:W-:Y:S05]  /*13a60*/  BSYNC B4 ;  /* 0x0000000000047941 */ /* 0x000fea0003800000 */
.L_x_47846:
        /* <DEDUP_REMOVED lines=44> */
.L_x_47845:
[----:B------:R-:W-:Y:S05]  /*13d30*/  BSYNC B3 ;  /* 0x0000000000037941 */ /* 0x000fea0003800000 */
.L_x_47844:
        /* <DEDUP_REMOVED lines=9> */
.L_x_47840:
[----:B-1----:R-:W-:Y:S05]  /*13dd0*/  BSYNC B2 ;  /* 0x0000000000027941 */ /* 0x002fea0003800000 */
.L_x_47839:
        /* <DEDUP_REMOVED lines=18> */
.L_x_47851:
[----:B------:R-:W-:Y:S02]  /*13f00*/  IMAD.MOV.U32 R228, RZ, RZ, R216 ;  /* 0x000000ffffe47224 */ /* 0x000fe400078e00d8 */
.L_x_47852:
[----:B------:R-:W-:Y:S05]  /*13f10*/  BSYNC B3 ;  /* 0x0000000000037941 */ /* 0x000fea0003800000 */
.L_x_47850:
        /* <DEDUP_REMOVED lines=16> */
.L_x_47856:
[----:B------:R-:W-:Y:S05]  /*14020*/  BSYNC B4 ;  /* 0x0000000000047941 */ /* 0x000fea0003800000 */
.L_x_47855:
        /* <DEDUP_REMOVED lines=44> */
.L_x_47854:
[----:B------:R-:W-:Y:S05]  /*142f0*/  BSYNC B3 ;  /* 0x0000000000037941 */ /* 0x000fea0003800000 */
.L_x_47853:
        /* <DEDUP_REMOVED lines=9> */
.L_x_47849:
[----:B------:R-:W-:Y:S05]  /*14390*/  BSYNC B2 ;  /* 0x0000000000027941 */ /* 0x000fea0003800000 */
.L_x_47848:
        /* <DEDUP_REMOVED lines=18> */
.L_x_47860:
[----:B------:R-:W-:Y:S02]  /*144c0*/  IMAD.MOV.U32 R228, RZ, RZ, R216 ;  /* 0x000000ffffe47224 */ /* 0x000fe400078e00d8 */
.L_x_47861:
[----:B------:R-:W-:Y:S05]  /*144d0*/  BSYNC B3 ;  /* 0x0000000000037941 */ /* 0x000fea0003800000 */
.L_x_47859:
        /* <DEDUP_REMOVED lines=16> */
.L_x_47865:
[----:B------:R-:W-:Y:S05]  /*145e0*/  BSYNC B4 ;  /* 0x0000000000047941 */ /* 0x000fea0003800000 */
.L_x_47864:
        /* <DEDUP_REMOVED lines=44> */
.L_x_47863:
[----:B------:R-:W-:Y:S05]  /*148b0*/  BSYNC B3 ;  /* 0x0000000000037941 */ /* 0x000fea0003800000 */
.L_x_47862:
        /* <DEDUP_REMOVED lines=9> */
.L_x_47858:
[----:B------:R-:W-:Y:S05]  /*14950*/  BSYNC B2 ;  /* 0x0000000000027941 */ /* 0x000fea0003800000 */
.L_x_47857:
        /* <DEDUP_REMOVED lines=18> */
.L_x_47869:
[----:B------:R-:W-:Y:S02]  /*14a80*/  IMAD.MOV.U32 R230, RZ, RZ, R216 ;  /* 0x000000ffffe67224 */ /* 0x000fe400078e00d8 */
.L_x_47870:
[----:B------:R-:W-:Y:S05]  /*14a90*/  BSYNC B3 ;  /* 0x0000000000037941 */ /* 0x000fea0003800000 */
.L_x_47868:
        /* <DEDUP_REMOVED lines=16> */
.L_x_47874:
[----:B------:R-:W-:Y:S05]  /*14ba0*/  BSYNC B4 ;  /* 0x0000000000047941 */ /* 0x000fea0003800000 */
.L_x_47873:
        /* <DEDUP_REMOVED lines=44> */
.L_x_47872:
[----:B------:R-:W-:Y:S05]  /*14e70*/  BSYNC B3 ;  /* 0x0000000000037941 */ /* 0x000fea0003800000 */
.L_x_47871:
        /* <DEDUP_REMOVED lines=9> */
.L_x_47867:
[----:B------:R-:W-:Y:S05]  /*14f10*/  BSYNC B2 ;  /* 0x0000000000027941 */ /* 0x000fea0003800000 */
.L_x_47866:
        /* <DEDUP_REMOVED lines=15> */
.L_x_47876:
[----:B------:R-:W-:Y:S05]  /*15010*/  BSYNC B2 ;  /* 0x0000000000027941 */ /* 0x000fea0003800000 */
.L_x_47875:
[----:B------:R-:W-:Y:S02]  /*15020*/  IADD3 R225, R225, 0x20, RZ ;  /* 0x00000020e1e17810 */ /* 0x000fe40007ffe0ff */
[----:B------:R-:W-:Y:S02]  /*15030*/  IADD3 R223, R223, 0x20, RZ ;  /* 0x00000020dfdf7810 */ /* 0x000fe40007ffe0ff */
.L_x_47838:
[----:B------:R-:W-:Y:S05]  /*15040*/  BSYNC B1 ;  /* 0x0000000000017941 */ /* 0x000fea0003800000 */
.L_x_47837:
        /* <DEDUP_REMOVED lines=30> */
.L_x_47882:
[----:B------:R-:W-:Y:S02]  /*15230*/  IMAD.MOV.U32 R226, RZ, RZ, R216 ;  /* 0x000000ffffe27224 */ /* 0x000fe400078e00d8 */
.L_x_47883:
[----:B------:R-:W-:Y:S05]  /*15240*/  BSYNC B3 ;  /* 0x0000000000037941 */ /* 0x000fea0003800000 */
.L_x_47881:
        /* <DEDUP_REMOVED lines=16> */
.L_x_47887:
[----:B------:R-:W-:Y:S05]  /*15350*/  BSYNC B4 ;  /* 0x0000000000047941 */ /* 0x000fea0003800000 */
.L_x_47886:
        /* <DEDUP_REMOVED lines=44> */
.L_x_47885:
[----:B------:R-:W-:Y:S05]  /*15620*/  BSYNC B3 ;  /* 0x0000000000037941 */ /* 0x000fea0003800000 */
.L_x_47884:
        /* <DEDUP_REMOVED lines=9> */
.L_x_47880:
[----:B-1----:R-:W-:Y:S05]  /*156c0*/  BSYNC B2 ;  /* 0x0000000000027941 */ /* 0x002fea0003800000 */
.L_x_47879:
        /* <DEDUP_REMOVED lines=18> */
.L_x_47891:
[----:B------:R-:W-:Y:S02]  /*157f0*/  IMAD.MOV.U32 R228, RZ, RZ, R216 ;  /* 0x000000ffffe47224 */ /* 0x000fe400078e00d8 */
.L_x_47892:
[----:B------:R-:W-:Y:S05]  /*15800*/  BSYNC B3 ;  /* 0x0000000000037941 */ /* 0x000fea0003800000 */
.L_x_47890:
        /* <DEDUP_REMOVED lines=16> */
.L_x_47896:
[----:B------:R-:W-:Y:S05]  /*15910*/  BSYNC B4 ;  /* 0x0000000000047941 */ /* 0x000fea0003800000 */
.L_x_47895:
        /* <DEDUP_REMOVED lines=44> */
.L_x_47894:
[----:B------:R-:W-:Y:S05]  /*15be0*/  BSYNC B3 ;  /* 0x0000000000037941 */ /* 0x000fea0003800000 */
.L_x_47893:
        /* <DEDUP_REMOVED lines=9> */
.L_x_47889:
[----:B------:R-:W-:Y:S05]  /*15c80*/  BSYNC B2 ;  /* 0x0000000000027941 */ /* 0x000fea0003800000 */
.L_x_47888:
        /* <DEDUP_REMOVED lines=18> */
.L_x_47900:
[----:B------:R-:W-:Y:S02]  /*15db0*/  IMAD.MOV.U32 R228, RZ, RZ, R216 ;  /* 0x000000ffffe47224 */ /* 0x000fe400078e00d8 */
.L_x_47901:
[----:B------:R-:W-:Y:S05]  /*15dc0*/  BSYNC B3 ;  /* 0x0000000000037941 */ /* 0x000fea0003800000 */
.L_x_47899:
        /* <DEDUP_REMOVED lines=16> */
.L_x_47905:
[----:B------:R-:W-:Y:S05]  /*15ed0*/  BSYNC B4 ;  /* 0x0000000000047941 */ /* 0x000fea0003800000 */
.L_x_47904:
        /* <DEDUP_REMOVED lines=44> */
.L_x_47903:
[----:B------:R-:W-:Y:S05]  /*161a0*/  BSYNC B3 ;  /* 0x0000000000037941 */ /* 0x000fea0003800000 */
.L_x_47902:
        /* <DEDUP_REMOVED lines=9> */
.L_x_47898:
[----:B------:R-:W-:Y:S05]  /*16240*/  BSYNC B2 ;  /* 0x0000000000027941 */ /* 0x000fea0003800000 */
.L_x_47897:
        /* <DEDUP_REMOVED lines=18> */
.L_x_47909:
[----:B------:R-:W-:Y:S02]  /*16370*/  IMAD.MOV.U32 R230, RZ, RZ, R216 ;  /* 0x000000ffffe67224 */ /* 0x000fe400078e00d8 */
.L_x_47910:
[----:B------:R-:W-:Y:S05]  /*16380*/  BSYNC B3 ;  /* 0x0000000000037941 */ /* 0x000fea0003800000 */
.L_x_47908:
        /* <DEDUP_REMOVED lines=16> */
.L_x_47914:
[----:B------:R-:W-:Y:S05]  /*16490*/  BSYNC B4 ;  /* 0x0000000000047941 */ /* 0x000fea0003800000 */
.L_x_47913:
        /* <DEDUP_REMOVED lines=44> */
.L_x_47912:
[----:B------:R-:W-:Y:S05]  /*16760*/  BSYNC B3 ;  /* 0x0000000000037941 */ /* 0x000fea0003800000 */
.L_x_47911:
        /* <DEDUP_REMOVED lines=9> */
.L_x_47907:
[----:B------:R-:W-:Y:S05]  /*16800*/  BSYNC B2 ;  /* 0x0000000000027941 */ /* 0x000fea0003800000 */
.L_x_47906:
        /* <DEDUP_REMOVED lines=15> */
.L_x_47916:
[----:B------:R-:W-:Y:S05]  /*16900*/  BSYNC B2 ;  /* 0x0000000000027941 */ /* 0x000fea0003800000 */
.L_x_47915:
[----:B------:R-:W-:Y:S02]  /*16910*/  IADD3 R225, R225, 0x20, RZ ;  /* 0x00000020e1e17810 */ /* 0x000fe40007ffe0ff */
[----:B------:R-:W-:Y:S02]  /*16920*/  IADD3 R223, R223, 0x20, RZ ;  /* 0x00000020dfdf7810 */ /* 0x000fe40007ffe0ff */
.L_x_47878:
[----:B------:R-:W-:Y:S05]  /*16930*/  BSYNC B1 ;  /* 0x0000000000017941 */ /* 0x000fea0003800000 */
.L_x_47877:
        /* <DEDUP_REMOVED lines=30> */
.L_x_47922:
[----:B------:R-:W-:Y:S02]  /*16b20*/  IMAD.MOV.U32 R226, RZ, RZ, R216 ;  /* 0x000000ffffe27224 */ /* 0x000fe400078e00d8 */
.L_x_47923:
[----:B------:R-:W-:Y:S05]  /*16b30*/  BSYNC B3 ;  /* 0x0000000000037941 */ /* 0x000fea0003800000 */
.L_x_47921:
        /* <DEDUP_REMOVED lines=16> */
.L_x_47927:
[----:B------:R-:W-:Y:S05]  /*16c40*/  BSYNC B4 ;  /* 0x0000000000047941 */ /* 0x000fea0003800000 */
.L_x_47926:
        /* <DEDUP_REMOVED lines=44> */
.L_x_47925:
[----:B------:R-:W-:Y:S05]  /*16f10*/  BSYNC B3 ;  /* 0x0000000000037941 */ /* 0x000fea0003800000 */
.L_x_47924:
        /* <DEDUP_REMOVED lines=9> */
.L_x_47920:
[----:B-1----:R-:W-:Y:S05]  /*16fb0*/  BSYNC B2 ;  /* 0x0000000000027941 */ /* 0x002fea0003800000 */
.L_x_47919:
        /* <DEDUP_REMOVED lines=18> */
.L_x_47931:
[----:B------:R-:W-:Y:S02]  /*170e0*/  IMAD.MOV.U32 R228, RZ, RZ, R216 ;  /* 0x000000ffffe47224 */ /* 0x000fe400078e00d8 */
.L_x_47932:
[----:B------:R-:W-:Y:S05]  /*170f0*/  BSYNC B3 ;  /* 0x0000000000037941 */ /* 0x000fea0003800000 */
.L_x_47930:
        /* <DEDUP_REMOVED lines=16> */
.L_x_47936:
[----:B------:R-:W-:Y:S05]  /*17200*/  BSYNC B4 ;  /* 0x0000000000047941 */ /* 0x000fea0003800000 */
.L_x_47935:
        /* <DEDUP_REMOVED lines=44> */
.L_x_47934:
[----:B------:R-:W-:Y:S05]  /*174d0*/  BSYNC B3 ;  /* 0x0000000000037941 */ /* 0x000fea0003800000 */
.L_x_47933:
        /* <DEDUP_REMOVED lines=9> */
.L_x_47929:
[----:B------:R-:W-:Y:S05]  /*17570*/  BSYNC B2 ;  /* 0x0000000000027941 */ /* 0x000fea0003800000 */
.L_x_47928:
        /* <DEDUP_REMOVED lines=18> */
.L_x_47940:
[----:B------:R-:W-:Y:S02]  /*176a0*/  IMAD.MOV.U32 R228, RZ, RZ, R216 ;  /* 0x000000ffffe47224 */ /* 0x000fe400078e00d8 */
.L_x_47941:
[----:B------:R-:W-:Y:S05]  /*176b0*/  BSYNC B3 ;  /* 0x0000000000037941 */ /* 0x000fea0003800000 */
.L_x_47939:
        /* <DEDUP_REMOVED lines=16> */
.L_x_47945:
[----:B------:R-:W-:Y:S05]  /*177c0*/  BSYNC B4 ;  /* 0x0000000000047941 */ /* 0x000fea0003800000 */
.L_x_47944:
        /* <DEDUP_REMOVED lines=44> */
.L_x_47943:
[----:B------:R-:W-:Y:S05]  /*17a90*/  BSYNC B3 ;  /* 0x0000000000037941 */ /* 0x000fea0003800000 */
.L_x_47942:
        /* <DEDUP_REMOVED lines=9> */
.L_x_47938:
[----:B------:R-:W-:Y:S05]  /*17b30*/  BSYNC B2 ;  /* 0x0000000000027941 */ /* 0x000fea0003800000 */
.L_x_47937:
        /* <DEDUP_REMOVED lines=18> */
.L_x_47949:
[----:B------:R-:W-:Y:S02]  /*17c60*/  IMAD.MOV.U32 R230, RZ, RZ, R216 ;  /* 0x000000ffffe67224 */ /* 0x000fe400078e00d8 */
.L_x_47950:
[----:B------:R-:W-:Y:S05]  /*17c70*/  BSYNC B3 ;  /* 0x0000000000037941 */ /* 0x000fea0003800000 */
.L_x_47948:
        /* <DEDUP_REMOVED lines=16> */
.L_x_47954:
[----:B------:R-:W-:Y:S05]  /*17d80*/  BSYNC B4 ;  /* 0x0000000000047941 */ /* 0x000fea0003800000 */
.L_x_47953:
        /* <DEDUP_REMOVED lines=44> */
.L_x_47952:
[----:B------:R-:W-:Y:S05]  /*18050*/  BSYNC B3 ;  /* 0x0000000000037941 */ /* 0x000fea0003800000 */
.L_x_47951:
        /* <DEDUP_REMOVED lines=9> */
.L_x_47947:
[----:B------:R-:W-:Y:S05]  /*180f0*/  BSYNC B2 ;  /* 0x0000000000027941 */ /* 0x000fea0003800000 */
.L_x_47946:
        /* <DEDUP_REMOVED lines=15> */
.L_x_47956:
[----:B------:R-:W-:Y:S05]  /*181f0*/  BSYNC B2 ;  /* 0x0000000000027941 */ /* 0x000fea0003800000 */
.L_x_47955:
[----:B------:R-:W-:Y:S02]  /*18200*/  IADD3 R225, R225, 0x20, RZ ;  /* 0x00000020e1e17810 */ /* 0x000fe40007ffe0ff */
[----:B------:R-:W-:Y:S02]  /*18210*/  IADD3 R223, R223, 0x20, RZ ;  /* 0x00000020dfdf7810 */ /* 0x000fe40007ffe0ff */
.L_x_47918:
[----:B------:R-:W-:Y:S05]  /*18220*/  BSYNC B1 ;  /* 0x0000000000017941 */ /* 0x000fea0003800000 */
.L_x_47917:
        /* <DEDUP_REMOVED lines=30> */
.L_x_47962:
[----:B------:R-:W-:Y:S02]  /*18410*/  IMAD.MOV.U32 R226, RZ, RZ, R216 ;  /* 0x000000ffffe27224 */ /* 0x000fe400078e00d8 */
.L_x_47963:
[----:B------:R-:W-:Y:S05]  /*18420*/  BSYNC B3 ;  /* 0x0000000000037941 */ /* 0x000fea0003800000 */
.L_x_47961:
        /* <DEDUP_REMOVED lines=16> */
.L_x_47967:
[----:B------:R-:W-:Y:S05]  /*18530*/  BSYNC B4 ;  /* 0x0000000000047941 */ /* 0x000fea0003800000 */
.L_x_47966:
        /* <DEDUP_REMOVED lines=44> */
.L_x_47965:
[----:B------:R-:W-:Y:S05]  /*18800*/  BSYNC B3 ;  /* 0x0000000000037941 */ /* 0x000fea0003800000 */
.L_x_47964:
        /* <DEDUP_REMOVED lines=9> */
.L_x_47960:
[----:B-1----:R-:W-:Y:S05]  /*188a0*/  BSYNC B2 ;  /* 0x0000000000027941 */ /* 0x002fea0003800000 */
.L_x_47959:
        /* <DEDUP_REMOVED lines=18> */
.L_x_47971:
[----:B------:R-:W-:Y:S02]  /*189d0*/  IMAD.MOV.U32 R228, RZ, RZ, R216 ;  /* 0x000000ffffe47224 */ /* 0x000fe400078e00d8 */
.L_x_47972:
[----:B------:R-:W-:Y:S05]  /*189e0*/  BSYNC B3 ;  /* 0x0000000000037941 */ /* 0x000fea0003800000 */
.L_x_47970:
        /* <DEDUP_REMOVED lines=16> */
.L_x_47976:
[----:B------:R-:W-:Y:S05]  /*18af0*/  BSYNC B4 ;  /* 0x0000000000047941 */ /* 0x000fea0003800000 */
.L_x_47975:
        /* <DEDUP_REMOVED lines=44> */
.L_x_47974:
[----:B------:R-:W-:Y:S05]  /*18dc0*/  BSYNC B3 ;  /* 0x0000000000037941 */ /* 0x000fea0003800000 */
.L_x_47973:
        /* <DEDUP_REMOVED lines=9> */
.L_x_47969:
[----:B------:R-:W-:Y:S05]  /*18e60*/  BSYNC B2 ;  /* 0x0000000000027941 */ /* 0x000fea0003800000 */
.L_x_47968:
        /* <DEDUP_REMOVED lines=18> */
.L_x_47980:
[----:B------:R-:W-:Y:S02]  /*18f90*/  IMAD.MOV.U32 R228, RZ, RZ, R216 ;  /* 0x000000ffffe47224 */ /* 0x000fe400078e00d8 */
.L_x_47981:
[----:B------:R-:W-:Y:S05]  /*18fa0*/  BSYNC B3 ;  /* 0x0000000000037941 */ /* 0x000fea0003800000 */
.L_x_47979:
        /* <DEDUP_REMOVED lines=16> */
.L_x_47985:
[----:B------:R-:W-:Y:S05]  /*190b0*/  BSYNC B4 ;  /* 0x0000000000047941 */ /* 0x000fea0003800000 */
.L_x_47984:
        /* <DEDUP_REMOVED lines=44> */
.L_x_47983:
[----:B------:R-:W-:Y:S05]  /*19380*/  BSYNC B3 ;  /* 0x0000000000037941 */ /* 0x000fea0003800000 */
.L_x_47982:
        /* <DEDUP_REMOVED lines=9> */
.L_x_47978:
[----:B------:R-:W-:Y:S05]  /*19420*/  BSYNC B2 ;  /* 0x0000000000027941 */ /* 0x000fea0003800000 */
.L_x_47977:
        /* <DEDUP_REMOVED lines=18> */
.L_x_47989:
[----:B------:R-:W-:Y:S02]  /*19550*/  IMAD.MOV.U32 R230, RZ, RZ, R216 ;  /* 0x000000ffffe67224 */ /* 0x000fe400078e00d8 */
.L_x_47990:
[----:B------:R-:W-:Y:S05]  /*19560*/  BSYNC B3 ;  /* 0x0000000000037941 */ /* 0x000fea0003800000 */
.L_x_47988:
        /* <DEDUP_REMOVED lines=16> */
.L_x_47994:
[----:B------:R-:W-:Y:S05]  /*19670*/  BSYNC B4 ;  /* 0x0000000000047941 */ /* 0x000fea0003800000 */
.L_x_47993:
        /* <DEDUP_REMOVED lines=44> */
.L_x_47992:
[----:B------:R-:W-:Y:S05]  /*19940*/  BSYNC B3 ;  /* 0x0000000000037941 */ /* 0x000fea0003800000 */
.L_x_47991:
        /* <DEDUP_REMOVED lines=9> */
.L_x_47987:
[----:B------:R-:W-:Y:S05]  /*199e0*/  BSYNC B2 ;  /* 0x0000000000027941 */ /* 0x000fea0003800000 */
.L_x_47986:
        /* <DEDUP_REMOVED lines=15> */
.L_x_47996:
[----:B------:R-:W-:Y:S05]  /*19ae0*/  BSYNC B2 ;  /* 0x0000000000027941 */ /* 0x000fea0003800000 */
.L_x_47995:
[----:B------:R-:W-:Y:S02]  /*19af0*/  IADD3 R225, R225, 0x20, RZ ;  /* 0x00000020e1e17810 */ /* 0x000fe40007ffe0ff */
[----:B------:R-:W-:Y:S02]  /*19b00*/  IADD3 R223, R223, 0x20, RZ ;  /* 0x00000020dfdf7810 */ /* 0x000fe40007ffe0ff */
.L_x_47958:
[----:B------:R-:W-:Y:S05]  /*19b10*/  BSYNC B1 ;  /* 0x0000000000017941 */ /* 0x000fea0003800000 */
.L_x_47957:
[----:B------:R-:W-:Y:S01]  /*19b20*/  LOP3.LUT P2, RZ, R220, 0x200, RZ, 0xc0, !PT ;  /* 0x00000200dcff7812 */ /* 0x000fe2000784c0ff */
[----:B------:R-:W-:-:S12]  /*19b30*/  BSSY B1, `(.L_x_47997) ;  /* 0x0000189000017945 */ /* 0x000fd80003800000 */
[----:B------:R-:W-:Y:S05]  /*19b40*/  @!P2 BRA `(.L_x_47998) ;  /* 0x000018700000a947 */ /* 0x000fea0003800000 */
[----:B------:R-:W-:-:S04]  /*19b50*/  ISETP.NE.U32.AND P2, PT, RZ, c[0x0][0x180], PT ;  /* 0x00006000ff007a0c */ /* 0x000fc80003f45070 */
[----:B------:R-:W-:Y:S01]  /*19b60*/  ISETP.NE.AND.EX P2, PT, RZ, c[0x0][0x184], PT, P2 ;  /* 0x00006100ff007a0c */ /* 0x000fe20003f45320 */
[----:B0-----:R-:W-:-:S04]  /*19b70*/  @P1 IMAD.MOV.U32 R116, RZ, RZ, 0x10 ;  /* 0x00000010ff741424 */ /* 0x001fc800078e00ff */
[----:B------:R-:W-:-:S05]  /*19b80*/  @P1 IMAD.WIDE.U32 R116, R223, R116, c[0x0][0x170] ;  /* 0x00005c00df741625 */ /* 0x000fca00078e0074 */
[----:B-----5:R0:W5:Y:S03]  /*19b90*/  @P1 LDG.E.128 R52, [R116.64] ;  /* 0x0000000674341981 */ /* 0x020166000c1e1d00 */
        /* <DEDUP_REMOVED lines=22> */
.L_x_48002:
[----:B------:R-:W-:Y:S02]  /*19d00*/  IMAD.MOV.U32 R221, RZ, RZ, R216 ;  /* 0x000000ffffdd7224 */ /* 0x000fe400078e00d8 */
.L_x_48003:
[----:B------:R-:W-:Y:S05]  /*19d10*/  BSYNC B3 ;  /* 0x0000000000037941 */ /* 0x000fea0003800000 */
.L_x_48001:
        /* <DEDUP_REMOVED lines=16> */
.L_x_48007:
[----:B------:R-:W-:Y:S05]  /*19e20*/  BSYNC B4 ;  /* 0x0000000000047941 */ /* 0x000fea0003800000 */
.L_x_48006:
        /* <DEDUP_REMOVED lines=44> */
.L_x_48005:
[----:B------:R-:W-:Y:S05]  /*1a0f0*/  BSYNC B3 ;  /* 0x0000000000037941 */ /* 0x000fea0003800000 */
.L_x_48004:
        /* <DEDUP_REMOVED lines=9> */
.L_x_48000:
[----:B0-----:R-:W-:Y:S05]  /*1a190*/  BSYNC B2 ;  /* 0x0000000000027941 */ /* 0x001fea0003800000 */
.L_x_47999:
        /* <DEDUP_REMOVED lines=18> */
.L_x_48011:
[----:B------:R-:W-:Y:S02]  /*1a2c0*/  IMAD.MOV.U32 R221, RZ, RZ, R216 ;  /* 0x000000ffffdd7224 */ /* 0x000fe400078e00d8 */
.L_x_48012:
[----:B------:R-:W-:Y:S05]  /*1a2d0*/  BSYNC B3 ;  /* 0x0000000000037941 */ /* 0x000fea0003800000 */
.L_x_48010:
        /* <DEDUP_REMOVED lines=16> */
.L_x_48016:
[----:B------:R-:W-:Y:S05]  /*1a3e0*/  BSYNC B4 ;  /* 0x0000000000047941 */ /* 0x000fea0003800000 */
.L_x_48015:
        /* <DEDUP_REMOVED lines=44> */
.L_x_48014:
[----:B------:R-:W-:Y:S05]  /*1a6b0*/  BSYNC B3 ;  /* 0x0000000000037941 */ /* 0x000fea0003800000 */
.L_x_48013:
        /* <DEDUP_REMOVED lines=9> */
.L_x_48009:
[----:B------:R-:W-:Y:S05]  /*1a750*/  BSYNC B2 ;  /* 0x0000000000027941 */ /* 0x000fea0003800000 */
.L_x_48008:
        /* <DEDUP_REMOVED lines=18> */
.L_x_48020:
[----:B------:R-:W-:Y:S02]  /*1a880*/  IMAD.MOV.U32 R221, RZ, RZ, R216 ;  /* 0x000000ffffdd7224 */ /* 0x000fe400078e00d8 */
.L_x_48021:
[----:B------:R-:W-:Y:S05]  /*1a890*/  BSYNC B3 ;  /* 0x0000000000037941 */ /* 0x000fea0003800000 */
.L_x_48019:
        /* <DEDUP_REMOVED lines=16> */
.L_x_48025:
[----:B------:R-:W-:Y:S05]  /*1a9a0*/  BSYNC B4 ;  /* 0x0000000000047941 */ /* 0x000fea0003800000 */
.L_x_48024:
        /* <DEDUP_REMOVED lines=44> */
.L_x_48023:
[----:B------:R-:W-:Y:S05]  /*1ac70*/  BSYNC B3 ;  /* 0x0000000000037941 */ /* 0x000fea0003800000 */
.L_x_48022:
        /* <DEDUP_REMOVED lines=9> */
.L_x_48018:
[----:B------:R-:W-:Y:S05]  /*1ad10*/  BSYNC B2 ;  /* 0x0000000000027941 */ /* 0x000fea0003800000 */
.L_x_48017:
        /* <DEDUP_REMOVED lines=18> */
.L_x_48029:
[----:B------:R-:W-:Y:S02]  /*1ae40*/  IMAD.MOV.U32 R221, RZ, RZ, R216 ;  /* 0x000000ffffdd7224 */ /* 0x000fe400078e00d8 */
.L_x_48030:
[----:B------:R-:W-:Y:S05]  /*1ae50*/  BSYNC B3 ;  /* 0x0000000000037941 */ /* 0x000fea0003800000 */
.L_x_48028:
        /* <DEDUP_REMOVED lines=16> */
.L_x_48034:
[----:B------:R-:W-:Y:S05]  /*1af60*/  BSYNC B4 ;  /* 0x0000000000047941 */ /* 0x000fea0003800000 */
.L_x_48033:
        /* <DEDUP_REMOVED lines=44> */
.L_x_48032:
[----:B------:R-:W-:Y:S05]  /*1b230*/  BSYNC B3 ;  /* 0x0000000000037941 */ /* 0x000fea0003800000 */
.L_x_48031:
        /* <DEDUP_REMOVED lines=9> */
.L_x_48027:
[----:B------:R-:W-:Y:S05]  /*1b2d0*/  BSYNC B2 ;  /* 0x0000000000027941 */ /* 0x000fea0003800000 */
.L_x_48026:
[----:B------:R-:W-:-:S04]  /*1b2e0*/  IMAD.MOV.U32 R116, RZ, RZ, 0x10 ;  /* 0x00000010ff747424 */ /* 0x000fc800078e00ff */
[----:B------:R-:W-:-:S05]  /*1b2f0*/  IMAD.WIDE.U32 R116, R225, R116, c[0x0][0x188] ;  /* 0x00006200e1747625 */ /* 0x000fca00078e0074 */
[----:B------:R0:W-:Y:S01]  /*1b300*/  STG.E.128 [R116.64], R112 ;  /* 0x0000007074007986 */ /* 0x0001e2000c101d06 */
[----:B------:R-:W-:Y:S05]  /*1b310*/  @!P1 BRA `(.L_x_47998) ;  /* 0x000000a000009947 */ /* 0x000fea0003800000 */
[----:B0-----:R-:W-:Y:S01]  /*1b320*/  IMAD.U32 R117, R207, 0x10000, RZ ;  /* 0x00010000cf757824 */ /* 0x001fe200078e00ff */
[----:B------:R-:W-:Y:S01]  /*1b330*/  LOP3.LUT R116, R206, 0xffff, RZ, 0xc0, !PT ;  /* 0x0000ffffce747812 */ /* 0x000fe200078ec0ff */
[----:B------:R-:W-:Y:S01]  /*1b340*/  IMAD.WIDE.U32 R224, R223, R224, c[0x0][0x190] ;  /* 0x00006400dfe07625 */ /* 0x000fe200078e00e0 */
[----:B------:R-:W-:Y:S02]  /*1b350*/  LOP3.LUT R221, R208, 0xff, RZ, 0xc0, !PT ;  /* 0x000000ffd0dd7812 */ /* 0x000fe400078ec0ff */
[----:B------:R-:W-:-:S05]  /*1b360*/  LOP3.LUT R117, R117, 0xff0000, RZ, 0xc0, !PT ;  /* 0x00ff000075757812 */ /* 0x000fca00078ec0ff */
[----:B------:R-:W-:Y:S01]  /*1b370*/  IMAD R116, R116, 0x1000000, R117 ;  /* 0x0100000074747824 */ /* 0x000fe200078e0275 */
[----:B------:R-:W-:-:S03]  /*1b380*/  LOP3.LUT R117, R209, 0xff, RZ, 0xc0, !PT ;  /* 0x000000ffd1757812 */ /* 0x000fc600078ec0ff */
[----:B------:R-:W-:-:S05]  /*1b390*/  IMAD R116, R221, 0x100, R116 ;  /* 0x00000100dd747824 */ /* 0x000fca00078e0274 */
[----:B------:R-:W-:-:S05]  /*1b3a0*/  IADD3 R117, R116, R117, RZ ;  /* 0x0000007574757210 */ /* 0x000fca0007ffe0ff */
[----:B------:R0:W-:Y:S02]  /*1b3b0*/  STG.E [R224.64], R117 ;  /* 0x00000075e0007986 */ /* 0x0001e4000c101906 */
.L_x_47998:
[----:B------:R-:W-:Y:S05]  /*1b3c0*/  BSYNC B1 ;  /* 0x0000000000017941 */ /* 0x000fea0003800000 */
.L_x_47997:
[----:B0-----:R-:W-:Y:S01]  /*1b3d0*/  FADD.FTZ R116, RZ, R48 ;  /* 0x00000030ff747221 */ /* 0x001fe20000010000 */
[----:B------:R-:W-:Y:S02]  /*1b3e0*/  ISETP.GT.U32.AND P1, PT, R204, 0x3f, PT ;  /* 0x0000003fcc00780c */ /* 0x000fe40003f24070 */
        /* <DEDUP_REMOVED lines=103> */
.L_x_48071:
        /* <DEDUP_REMOVED lines=164> */
.L_x_48072:
[----:B------:R-:W-:Y:S01]  /*1c4a0*/  LOP3.LUT P2, RZ, R118, 0x1f, RZ, 0xc0, !PT ;  /* 0x0000001f76ff7812 */ /* 0x000fe2000784c0ff */
[----:B------:R-:W-:Y:S01]  /*1c4b0*/  FMUL.FTZ R221, R223, R223 ;  /* 0x000000dfdfdd7220 */ /* 0x000fe20000410000 */
[----:B------:R-:W-:Y:S01]  /*1c4c0*/  BSSY B1, `(.L_x_48037) ;  /* 0x0000162000017945 */ /* 0x000fe20003800000 */
[----:B-1----:R-:W-:Y:S02]  /*1c4d0*/  FADD.FTZ R227, R227, R226 ;  /* 0x000000e2e3e37221 */ /* 0x002fe40000010000 */
[----:B0-----:R-:W-:-:S08]  /*1c4e0*/  IMAD.MOV.U32 R226, RZ, RZ, c[0x0][0x1e0] ;  /* 0x00007800ffe27624 */ /* 0x001fd000078e00ff */
        /* <DEDUP_REMOVED lines=38> */
.L_x_48040:
[----:B------:R-:W-:Y:S05]  /*1c750*/  BSYNC B2 ;  /* 0x0000000000027941 */ /* 0x000fea0003800000 */
.L_x_48039:
[----:B------:R-:W-:Y:S01]  /*1c760*/  LOP3.LUT P2, RZ, R220, 0x1000000, RZ, 0xc0, !PT ;  /* 0x01000000dcff7812 */ /* 0x000fe2000784c0ff */
        /* <DEDUP_REMOVED lines=19> */
.L_x_48042:
[----:B------:R-:W-:Y:S05]  /*1c8a0*/  BSYNC B2 ;  /* 0x0000000000027941 */ /* 0x000fea0003800000 */
.L_x_48041:
        /* <DEDUP_REMOVED lines=20> */
.L_x_48044:
[----:B------:R-:W-:Y:S05]  /*1c9f0*/  BSYNC B2 ;  /* 0x0000000000027941 */ /* 0x000fea0003800000 */
.L_x_48043:
[----:B------:R-:W-:Y:S01]  /*1ca00*/  LOP3.LUT P2, RZ, R220, 0x400000, RZ, 0xc0, !PT ;  /* 0x00400000dcff7812 */ /* 0x000fe2000784c0ff */
        /* <DEDUP_REMOVED lines=19> */
.L_x_48046:
[----:B------:R-:W-:Y:S05]  /*1cb40*/  BSYNC B2 ;  /* 0x0000000000027941 */ /* 0x000fea0003800000 */
.L_x_48045:
        /* <DEDUP_REMOVED lines=20> */
.L_x_48048:
[----:B------:R-:W-:Y:S05]  /*1cc90*/  BSYNC B2 ;  /* 0x0000000000027941 */ /* 0x000fea0003800000 */
.L_x_48047:
        /* <DEDUP_REMOVED lines=20> */
.L_x_48050:
[----:B------:R-:W-:Y:S05]  /*1cde0*/  BSYNC B2 ;  /* 0x0000000000027941 */ /* 0x000fea0003800000 */
.L_x_48049:
        /* <DEDUP_REMOVED lines=20> */
.L_x_48052:
[----:B------:R-:W-:Y:S05]  /*1cf30*/  BSYNC B2 ;  /* 0x0000000000027941 */ /* 0x000fea0003800000 */
.L_x_48051:
        /* <DEDUP_REMOVED lines=20> */
.L_x_48054:
[----:B------:R-:W-:Y:S05]  /*1d080*/  BSYNC B2 ;  /* 0x0000000000027941 */ /* 0x000fea0003800000 */
.L_x_48053:
[----:B------:R-:W-:Y:S01]  /*1d090*/  LOP3.LUT P2, RZ, R220, 0x20000, RZ, 0xc0, !PT ;  /* 0x00020000dcff7812 */ /* 0x000fe2000784c0ff */
        /* <DEDUP_REMOVED lines=19> */
.L_x_48056:
[----:B------:R-:W-:Y:S05]  /*1d1d0*/  BSYNC B2 ;  /* 0x0000000000027941 */ /* 0x000fea0003800000 */
.L_x_48055:
        /* <DEDUP_REMOVED lines=20> */
.L_x_48058:
[----:B------:R-:W-:Y:S05]  /*1d320*/  BSYNC B2 ;  /* 0x0000000000027941 */ /* 0x000fea0003800000 */
.L_x_48057:
        /* <DEDUP_REMOVED lines=20> */
.L_x_48060:
[----:B------:R-:W-:Y:S05]  /*1d470*/  BSYNC B2 ;  /* 0x0000000000027941 */ /* 0x000fea0003800000 */
.L_x_48059:
        /* <DEDUP_REMOVED lines=20> */
.L_x_48062:
[----:B------:R-:W-:Y:S05]  /*1d5c0*/  BSYNC B2 ;  /* 0x0000000000027941 */ /* 0x000fea0003800000 */
.L_x_48061:
        /* <DEDUP_REMOVED lines=20> */
.L_x_48064:
[----:B------:R-:W-:Y:S05]  /*1d710*/  BSYNC B2 ;  /* 0x0000000000027941 */ /* 0x000fea0003800000 */
.L_x_48063:
        /* <DEDUP_REMOVED lines=20> */
.L_x_48066:
[----:B------:R-:W-:Y:S05]  /*1d860*/  BSYNC B2 ;  /* 0x0000000000027941 */ /* 0x000fea0003800000 */
.L_x_48065:
        /* <DEDUP_REMOVED lines=20> */
.L_x_48068:
[----:B------:R-:W-:Y:S05]  /*1d9b0*/  BSYNC B2 ;  /* 0x0000000000027941 */ /* 0x000fea0003800000 */
.L_x_48067:
[----:B------:R-:W-:-:S13]  /*1d9c0*/  LOP3.LUT P2, RZ, R220, 0x200, RZ, 0xc0, !PT ;  /* 0x00000200dcff7812 */ /* 0x000fda000784c0ff */
        /* <DEDUP_REMOVED lines=17> */
.L_x_48038:
[----:B0-----:R-:W-:Y:S05]  /*1dae0*/  BSYNC B1 ;  /* 0x0000000000017941 */ /* 0x001fea0003800000 */
.L_x_48037:
[----:B------:R-:W-:-:S04]  /*1daf0*/  IMAD.MOV.U32 R116, RZ, RZ, c[0x0][0x160] ;  /* 0x00005800ff747624 */ /* 0x000fc800078e00ff */
[----:B------:R-:W-:-:S05]  /*1db00*/  IMAD R219, R116, 0x4, R219 ;  /* 0x0000000474db7824 */ /* 0x000fca00078e02db */
[----:B------:R-:W-:-:S13]  /*1db10*/  ISETP.GE.AND P1, PT, R219, c[0x0][0x164], PT ;  /* 0x00005900db007a0c */ /* 0x000fda0003f26270 */
[----:B------:R-:W-:Y:S01]  /*1db20*/  @P1 CALL.REL.NOINC `(.L_x_48069) ;  /* 0x0000001000001944 */ /* 0x000fe20003c00000 */
[----:B------:R-:W-:Y:S05]  /*1db30*/  BRA `(.L_x_48070) ;  /* 0xfffe48b000007947 */ /* 0x000fea000383ffff */
.L_x_48069:
[----:B------:R-:W-:Y:S05]  /*1db40*/  BSYNC B0 ;  /* 0x0000000000007941 */ /* 0x000fea0003800000 */
.L_x_47396:
[----:B------:R-:W-:Y:S05]  /*1db50*/  EXIT ;  /* 0x000000000000794d */ /* 0x000fea0003800000 */
.L_x_48035:
[----:B------:R-:W-:Y:S01]  /*1db60*/  HFMA2.MMA R224, -RZ, RZ, 0, 5.9604644775390625e-08 ;  /* 0x00000001ffe07435 */ /* 0x000fe200000001ff */
[----:B------:R-:W-:Y:S01]  /*1db70*/  IMAD.MOV.U32 R227, RZ, RZ, 0x1f ;  /* 0x0000001fffe37424 */ /* 0x000fe200078e00ff */
[----:B------:R-:W-:Y:S01]  /*1db80*/  MOV R116, 0x1dbb0 ;  /* 0x0001dbb000747802 */ /* 0x000fe20000000f00 */
[----:B------:R-:W-:-:S03]  /*1db90*/  IMAD.MOV.U32 R228, RZ, RZ, -0x1 ;  /* 0xffffffffffe47424 */ /* 0x000fc600078e00ff */
[----:B-----5:R-:W-:Y:S05]  /*1dba0*/  CALL.REL.NOINC `($__internal_138_$__cuda_sm70_shflsync_bfly_p) ;  /* 0x00000cb000007944 */ /* 0x020fea0003c00000 */
[----:B-1----:R-:W-:Y:S01]  /*1dbb0*/  IMAD.MOV.U32 R116, RZ, RZ, R227 ;  /* 0x000000ffff747224 */ /* 0x002fe200078e00e3 */
[----:B0-----:R-:W-:Y:S05]  /*1dbc0*/  BRA `(.L_x_48071) ;  /* 0xffffde9000007947 */ /* 0x001fea000383ffff */
.L_x_48036:
[----:B0-----:R-:W-:Y:S01]  /*1dbd0*/  IMAD.MOV.U32 R221, RZ, RZ, R230 ;  /* 0x000000ffffdd7224 */ /* 0x001fe200078e00e6 */
[----:B------:R-:W-:Y:S01]  /*1dbe0*/  MOV R224, 0x2 ;  /* 0x0000000200e07802 */ /* 0x000fe20000000f00 */
[----:B------:R-:W-:Y:S01]  /*1dbf0*/  IMAD.MOV.U32 R227, RZ, RZ, 0x1f ;  /* 0x0000001fffe37424 */ /* 0x000fe200078e00ff */
[----:B------:R-:W-:Y:S01]  /*1dc00*/  MOV R116, 0x1dc30 ;  /* 0x0001dc3000747802 */ /* 0x000fe20000000f00 */
[----:B------:R-:W-:Y:S02]  /*1dc10*/  IMAD.MOV.U32 R228, RZ, RZ, -0x1 ;  /* 0xffffffffffe47424 */ /* 0x000fe400078e00ff */
[----:B-----5:R-:W-:Y:S05]  /*1dc20*/  CALL.REL.NOINC `($__internal_138_$__cuda_sm70_shflsync_bfly_p) ;  /* 0x00000c3000007944 */ /* 0x020fea0003c00000 */
[----:B01----:R-:W-:Y:S01]  /*1dc30*/  FADD.FTZ R221, R230, R227 ;  /* 0x000000e3e6dd7221 */ /* 0x003fe20000010000 */
[----:B------:R-:W-:Y:S01]  /*1dc40*/  MOV R228, 0xffffffff ;  /* 0xffffffff00e47802 */ /* 0x000fe20000000f00 */
[----:B------:R-:W-:Y:S01]  /*1dc50*/  IMAD.MOV.U32 R224, RZ, RZ, 0x4 ;  /* 0x00000004ffe07424 */ /* 0x000fe200078e00ff */
[----:B------:R-:W-:Y:S01]  /*1dc60*/  MOV R116, 0x1dc90 ;  /* 0x0001dc9000747802 */ /* 0x000fe20000000f00 */
[----:B------:R-:W-:-:S02]  /*1dc70*/  IMAD.MOV.U32 R227, RZ, RZ, 0x1f ;  /* 0x0000001fffe37424 */ /* 0x000fc400078e00ff */
[----:B------:R-:W-:Y:S05]  /*1dc80*/  CALL.REL.NOINC `($__internal_138_$__cuda_sm70_shflsync_bfly_p) ;  /* 0x00000bd000007944 */ /* 0x000fea0003c00000 */
[----:B01----:R-:W-:Y:S01]  /*1dc90*/  FADD.FTZ R221, R221, R227 ;  /* 0x000000e3dddd7221 */ /* 0x003fe20000010000 */
[----:B------:R-:W-:Y:S01]  /*1dca0*/  MOV R116, 0x1dcf0 ;  /* 0x0001dcf000747802 */ /* 0x000fe20000000f00 */
[----:B------:R-:W-:-:S02]  /*1dcb0*/  IMAD.MOV.U32 R224, RZ, RZ, 0x8 ;  /* 0x00000008ffe07424 */ /* 0x000fc400078e00ff */
[----:B------:R-:W-:Y:S02]  /*1dcc0*/  IMAD.MOV.U32 R227, RZ, RZ, 0x1f ;  /* 0x0000001fffe37424 */ /* 0x000fe400078e00ff */
[----:B------:R-:W-:Y:S02]  /*1dcd0*/  IMAD.MOV.U32 R228, RZ, RZ, -0x1 ;  /* 0xffffffffffe47424 */ /* 0x000fe400078e00ff */
[----:B------:R-:W-:Y:S05]  /*1dce0*/  CALL.REL.NOINC `($__internal_138_$__cuda_sm70_shflsync_bfly_p) ;  /* 0x00000b7000007944 */ /* 0x000fea0003c00000 */
[----:B01----:R-:W-:Y:S01]  /*1dcf0*/  FADD.FTZ R221, R221, R227 ;  /* 0x000000e3dddd7221 */ /* 0x003fe20000010000 */
[----:B------:R-:W-:Y:S01]  /*1dd00*/  HFMA2.MMA R227, -RZ, RZ, 0, 1.847743988037109375e-06 ;  /* 0x0000001fffe37435 */ /* 0x000fe200000001ff */
[----:B------:R-:W-:Y:S01]  /*1dd10*/  IMAD.MOV.U32 R224, RZ, RZ, 0x10 ;  /* 0x00000010ffe07424 */ /* 0x000fe200078e00ff */
[----:B------:R-:W-:Y:S01]  /*1dd20*/  MOV R116, 0x1dd50 ;  /* 0x0001dd5000747802 */ /* 0x000fe20000000f00 */
[----:B------:R-:W-:-:S03]  /*1dd30*/  IMAD.MOV.U32 R228, RZ, RZ, -0x1 ;  /* 0xffffffffffe47424 */ /* 0x000fc600078e00ff */
[----:B------:R-:W-:Y:S05]  /*1dd40*/  CALL.REL.NOINC `($__internal_138_$__cuda_sm70_shflsync_bfly_p) ;  /* 0x00000b1000007944 */ /* 0x000fea0003c00000 */
[----:B-1----:R-:W-:Y:S01]  /*1dd50*/  FADD.FTZ R223, R221, R227 ;  /* 0x000000e3dddf7221 */ /* 0x002fe20000010000 */
[----:B0-----:R-:W-:Y:S01]  /*1dd60*/  P2R R228, PR, RZ, 0x10 ;  /* 0x00000010ffe47803 */ /* 0x001fe20000000000 */
[----:B------:R-:W-:Y:S01]  /*1dd70*/  IMAD.MOV.U32 R227, RZ, RZ, 0x1f ;  /* 0x0000001fffe37424 */ /* 0x000fe200078e00ff */
[----:B------:R-:W-:Y:S01]  /*1dd80*/  LOP3.LUT P4, RZ, R220, 0x100, RZ, 0xc0, !PT ;  /* 0x00000100dcff7812 */ /* 0x000fe2000788c0ff */
[----:B------:R-:W-:Y:S01]  /*1dd90*/  FMUL.FTZ R223, R223, c[0x0][0x1e0] ;  /* 0x00007800dfdf7a20 */ /* 0x000fe20000410000 */
[----:B------:R-:W-:-:S02]  /*1dda0*/  P2R R226, PR, RZ, 0x20 ;  /* 0x00000020ffe27803 */ /* 0x000fc40000000000 */
        /* <DEDUP_REMOVED lines=21> */
[----:B------:R-:W-:Y:S01]  /*1df00*/  LOP3.LUT P4, RZ, R220, 0x40, RZ, 0xc0, !PT ;  /* 0x00000040dcff7812 */ /* 0x000fe2000788c0ff */
        /* <DEDUP_REMOVED lines=61> */
[--C-:B------:R-:W-:Y:S02]  /*1e2e0*/  FADD.FTZ R225, R90, -R223.reuse ;  /* 0x800000df5ae17221 */ /* 0x100fe40000010000 */
        /* <DEDUP_REMOVED lines=18> */
[--C-:B------:R-:W-:Y:S02]  /*1e410*/  FADD.FTZ R225, R98, -R223.reuse ;  /* 0x800000df62e17221 */ /* 0x100fe40000010000 */
        /* <DEDUP_REMOVED lines=41> */
[----:B------:R-:W-:Y:S05]  /*1e6b0*/  CALL.REL.NOINC `($__internal_138_$__cuda_sm70_shflsync_bfly_p) ;  /* 0x000001a000007944 */ /* 0x000fea0003c00000 */
[----:B01----:R-:W-:Y:S01]  /*1e6c0*/  FADD.FTZ R221, R221, R227 ;  /* 0x000000e3dddd7221 */ /* 0x003fe20000010000 */
[----:B------:R-:W-:Y:S01]  /*1e6d0*/  MOV R224, 0x2 ;  /* 0x0000000200e07802 */ /* 0x000fe20000000f00 */
[----:B------:R-:W-:Y:S01]  /*1e6e0*/  IMAD.MOV.U32 R227, RZ, RZ, 0x1f ;  /* 0x0000001fffe37424 */ /* 0x000fe200078e00ff */
[----:B------:R-:W-:Y:S01]  /*1e6f0*/  MOV R116, 0x1e720 ;  /* 0x0001e72000747802 */ /* 0x000fe20000000f00 */
[----:B------:R-:W-:Y:S02]  /*1e700*/  IMAD.MOV.U32 R228, RZ, RZ, -0x1 ;  /* 0xffffffffffe47424 */ /* 0x000fe400078e00ff */
[----:B------:R-:W-:Y:S05]  /*1e710*/  CALL.REL.NOINC `($__internal_138_$__cuda_sm70_shflsync_bfly_p) ;  /* 0x0000014000007944 */ /* 0x000fea0003c00000 */
[----:B01----:R-:W-:Y:S01]  /*1e720*/  FADD.FTZ R221, R221, R227 ;  /* 0x000000e3dddd7221 */ /* 0x003fe20000010000 */
[----:B------:R-:W-:Y:S01]  /*1e730*/  MOV R228, 0xffffffff ;  /* 0xffffffff00e47802 */ /* 0x000fe20000000f00 */
[----:B------:R-:W-:Y:S01]  /*1e740*/  IMAD.MOV.U32 R224, RZ, RZ, 0x4 ;  /* 0x00000004ffe07424 */ /* 0x000fe200078e00ff */
[----:B------:R-:W-:Y:S01]  /*1e750*/  MOV R116, 0x1e780 ;  /* 0x0001e78000747802 */ /* 0x000fe20000000f00 */
[----:B------:R-:W-:Y:S02]  /*1e760*/  IMAD.MOV.U32 R227, RZ, RZ, 0x1f ;  /* 0x0000001fffe37424 */ /* 0x000fe400078e00ff */
[----:B------:R-:W-:Y:S05]  /*1e770*/  CALL.REL.NOINC `($__internal_138_$__cuda_sm70_shflsync_bfly_p) ;  /* 0x000000e000007944 */ /* 0x000fea0003c00000 */
[----:B01----:R-:W-:Y:S01]  /*1e780*/  FADD.FTZ R221, R221, R227 ;  /* 0x000000e3dddd7221 */ /* 0x003fe20000010000 */
[----:B------:R-:W-:Y:S01]  /*1e790*/  MOV R116, 0x1e7e0 ;  /* 0x0001e7e000747802 */ /* 0x000fe20000000f00 */
[----:B------:R-:W-:-:S02]  /*1e7a0*/  IMAD.MOV.U32 R224, RZ, RZ, 0x8 ;  /* 0x00000008ffe07424 */ /* 0x000fc400078e00ff */
[----:B------:R-:W-:Y:S02]  /*1e7b0*/  IMAD.MOV.U32 R227, RZ, RZ, 0x1f ;  /* 0x0000001fffe37424 */ /* 0x000fe400078e00ff */
[----:B------:R-:W-:Y:S02]  /*1e7c0*/  IMAD.MOV.U32 R228, RZ, RZ, -0x1 ;  /* 0xffffffffffe47424 */ /* 0x000fe400078e00ff */
[----:B------:R-:W-:Y:S05]  /*1e7d0*/  CALL.REL.NOINC `($__internal_138_$__cuda_sm70_shflsync_bfly_p) ;  /* 0x0000008000007944 */ /* 0x000fea0003c00000 */
[----:B-1----:R-:W-:Y:S01]  /*1e7e0*/  FADD.FTZ R226, R221, R227 ;  /* 0x000000e3dde27221 */ /* 0x002fe20000010000 */
[----:B------:R-:W-:Y:S01]  /*1e7f0*/  HFMA2.MMA R227, -RZ, RZ, 0, 1.847743988037109375e-06 ;  /* 0x0000001fffe37435 */ /* 0x000fe200000001ff */
[----:B0-----:R-:W-:Y:S01]  /*1e800*/  IMAD.MOV.U32 R224, RZ, RZ, 0x10 ;  /* 0x00000010ffe07424 */ /* 0x001fe200078e00ff */
[----:B------:R-:W-:Y:S01]  /*1e810*/  MOV R116, 0x1e850 ;  /* 0x0001e85000747802 */ /* 0x000fe20000000f00 */
[----:B------:R-:W-:Y:S02]  /*1e820*/  IMAD.MOV.U32 R228, RZ, RZ, -0x1 ;  /* 0xffffffffffe47424 */ /* 0x000fe400078e00ff */
[----:B------:R-:W-:Y:S02]  /*1e830*/  IMAD.MOV.U32 R221, RZ, RZ, R226 ;  /* 0x000000ffffdd7224 */ /* 0x000fe400078e00e2 */
[----:B------:R-:W-:Y:S05]  /*1e840*/  CALL.REL.NOINC `($__internal_138_$__cuda_sm70_shflsync_bfly_p) ;  /* 0x0000001000007944 */ /* 0x000fea0003c00000 */
[----:B01----:R-:W-:Y:S05]  /*1e850*/  BRA `(.L_x_48072) ;  /* 0xffffdc4000007947 */ /* 0x003fea000383ffff */
        .weak           $__internal_138_$__cuda_sm70_shflsync_bfly_p
        .type           $__internal_138_$__cuda_sm70_shflsync_bfly_p,@function
        .size           $__internal_138_$__cuda_sm70_shflsync_bfly_p,(.L_x_57178 - $__internal_138_$__cuda_sm70_shflsync_bfly_p)
$__internal_138_$__cuda_sm70_shflsync_bfly_p:
[----:B------:R-:W-:Y:S01]  /*1e860*/  IMAD.MOV.U32 R117, RZ, RZ, 0x0 ;  /* 0x00000000ff757424 */ /* 0x000fe200078e00ff */
[----:B------:R-:W-:Y:S04]  /*1e870*/  WARPSYNC R228 ;  /* 0x000000e400007348 */ /* 0x000fe80003800000 */
[----:B------:R0:W1:Y:S01]  /*1e880*/  SHFL.BFLY PT, R227, R221, R224, R227 ;  /* 0x0c0000e0dde37389 */ /* 0x00006200000e00e3 */
[----:B------:R-:W-:Y:S05]  /*1e890*/  RET.REL.NODEC R116 `(_ZN10layer_norm13ln_fwd_kernelINS_13Kernel_traitsI6__halfffffjLj2048ELj1ELj4ELj1ELj16ENS_18Kernel_traits_baseILj2048ES2_ffffjLj128EEEEELb1ELb0ELb1ELb0EEEvNS_9FwdParamsE) ;  /* 0xfffe176074007950 */ /* 0x000fea0003c3ffff */
.L_x_48073:
        /* <DEDUP_REMOVED lines=14> */
.L_x_57178:


//--------------------- .text._ZN10layer_norm13ln_fwd_kernelINS_13Kernel_traitsI6__halfffffjLj2048ELj1ELj4ELj1ELj16ENS_18Kernel_traits_baseILj2048ES2_ffffjLj128EEEEELb1ELb0ELb1ELb1EEEvNS_9FwdParamsE --------------------------
	.section	.text._ZN10layer_norm13ln_fwd_kernelINS_13Kernel_traitsI6__halfffffjLj2048ELj1ELj4ELj1ELj16ENS_18Kernel_traits_baseILj2048ES2_ffffjLj128EEEEELb1ELb0ELb1ELb1EEEvNS_9FwdParamsE,"ax",@progbits
	.sectioninfo	@"SHI_REGISTERS=254"
	.align	128
        .global         _ZN10layer_norm13ln_fwd_kernelINS_13Kernel_traitsI6__halfffffjLj2048ELj1ELj4ELj1ELj16ENS_18Kernel_traits_baseILj2048ES2_ffffjLj128EEEEELb1ELb0ELb1ELb1EEEvNS_9FwdParamsE
        .type           _ZN10layer_norm13ln_fwd_kernelINS_13Kernel_traitsI6__halfffffjLj2048ELj1ELj4ELj1ELj16ENS_18Kernel_traits_baseILj2048ES2_ffffjLj128EEEEELb1ELb0ELb1ELb1EEEvNS_9FwdParamsE,@function
        .size           _ZN10layer_norm13ln_fwd_kernelINS_13Kernel_traitsI6__halfffffjLj2048ELj1ELj4ELj1ELj16ENS_18Kernel_traits_baseILj2048ES2_ffffjLj128EEEEELb1ELb0ELb1ELb1EEEvNS_9FwdParamsE,(.L_x_57179 - _ZN10layer_norm13ln_fwd_kernelINS_13Kernel_traitsI6__halfffffjLj2048ELj1ELj4ELj1ELj16ENS_18Kernel_traits_baseILj2048ES2_ffffjLj128EEEEELb1ELb0ELb1ELb1EEEvNS_9FwdParamsE)
        .other          _ZN10layer_norm13ln_fwd_kernelINS_13Kernel_traitsI6__halfffffjLj2048ELj1ELj4ELj1ELj16ENS_18Kernel_traits_baseILj2048ES2_ffffjLj128EEEEELb1ELb0ELb1ELb1EEEvNS_9FwdParamsE,@"STO_CUDA_ENTRY STV_DEFAULT"
_ZN10layer_norm13ln_fwd_kernelINS_13Kernel_traitsI6__halfffffjLj2048ELj1ELj4ELj1ELj16ENS_18Kernel_traits_baseILj2048ES2_ffffjLj128EEEEELb1ELb0ELb1ELb1EEEvNS_9FwdParamsE:
.text._ZN10layer_norm13ln_fwd_kernelINS_13Kernel_traitsI6__halfffffjLj2048ELj1ELj4ELj1ELj16ENS_18Kernel_traits_baseILj2048ES2_ffffjLj128EEEEELb1ELb0ELb1ELb1EEEvNS_9FwdParamsE:
[----:B------:R-:W-:Y:S02]  /*0000*/  IMAD.MOV.U32 R1, RZ, RZ, c[0x0][0x28] ;  /* 0x00000a00ff017624 */ /* 0x000fe400078e00ff */
[----:B------:R-:W-:Y:S02]  /*0010*/  ULDC.U8 UR4, c[0x0][0x244] ;  /* 0x0000910000047ab9 */ /* 0x000fe40000000000 */
[----:B------:R-:W-:Y:S01]  /*0020*/  ISETP.NE.AND P0, PT, RZ, UR4, PT ;  /* 0x00000004ff007c0c */ /* 0x000fe2000bf05270 */
[----:B------:R-:W-:Y:S02]  /*0030*/  ULDC.64 UR4, c[0x0][0x230] ;  /* 0x00008c0000047ab9 */ /* 0x000fe40000000a00 */
[----:B------:R-:W-:Y:S01]  /*0040*/  IMAD.U32 R2, RZ, RZ, UR4 ;  /* 0x00000004ff027e24 */ /* 0x000fe2000f8e00ff */
[----:B------:R-:W-:Y:S01]  /*0050*/  ULDC.64 UR6, c[0x0][0x118] ;  /* 0x0000460000067ab9 */ /* 0x000fe20000000a00 */
[----:B------:R-:W-:Y:S01]  /*0060*/  IMAD.U32 R3, RZ, RZ, UR5 ;  /* 0x00000005ff037e24 */ /* 0x000fe2000f8e00ff */
[----:B------:R-:W-:Y:S01]  /*0070*/  MOV R0, c[0x0][0x238] ;  /* 0x00008e0000007a02 */ /* 0x000fe20000000f00 */
[----:B------:R-:W-:-:S06]  /*0080*/  IMAD.MOV.U32 R9, RZ, RZ, c[0x0][0x23c] ;  /* 0x00008f00ff097624 */ /* 0x000fcc00078e00ff */
[----:B------:R-:W2:Y:S01]  /*0090*/  @P0 LDG.E.64 R2, [R2.64] ;  /* 0x0000000602020981 */ /* 0x000ea2000c1e1b00 */
[----:B------:R-:W-:Y:S02]  /*00a0*/  @P0 IMAD.MOV.U32 R4, RZ, RZ, R0 ;  /* 0x000000ffff040224 */ /* 0x000fe400078e0000 */
[----:B------:R-:W-:-:S06]  /*00b0*/  @P0 IMAD.MOV.U32 R5, RZ, RZ, R9 ;  /* 0x000000ffff050224 */ /* 0x000fcc00078e0009 */
[----:B------:R-:W3:Y:S04]  /*00c0*/  @P0 LDG.E.64 R4, [R4.64] ;  /* 0x0000000604040981 */ /* 0x000ee8000c1e1b00 */
[----:B------:R-:W0:Y:S04]  /*00d0*/  S2R R215, SR_TID.X ;  /* 0x0000000000d77919 */ /* 0x000e280000002100 */
[----:B------:R-:W1:Y:S01]  /*00e0*/  S2R R10, SR_CTAID.X ;  /* 0x00000000000a7919 */ /* 0x000e620000002500 */
[--C-:B0-----:R-:W-:Y:S01]  /*00f0*/  SHF.R.U32.HI R214, RZ, 0x5, R215.reuse ;  /* 0x00000005ffd67819 */ /* 0x101fe200000116d7 */
[----:B-1----:R-:W-:Y:S01]  /*0100*/  IMAD R213, R10, c[0x0][0x0], R215 ;  /* 0x000000000ad57a24 */ /* 0x002fe200078e02d7 */
[----:B------:R-:W-:-:S03]  /*0110*/  LOP3.LUT R215, R215, 0x1f, RZ, 0xc0, !PT ;  /* 0x0000001fd7d77812 */ /* 0x000fc600078ec0ff */
[----:B------:R-:W-:Y:S02]  /*0120*/  IMAD R214, R10, 0x4, R214 ;  /* 0x000000040ad67824 */ /* 0x000fe400078e02d6 */
        /* <DEDUP_REMOVED lines=18> */
[----:B---3--:R-:W-:-:S04]  /*0250*/  @P0 IADD3 R0, P1, R4, c[0x0][0x240], RZ ;  /* 0x0000900004000a10 */ /* 0x008fc80007f3e0ff */
[----:B------:R-:W-:Y:S02]  /*0260*/  @P0 IADD3.X R9, RZ, R5, RZ, P1, !PT ;  /* 0x00000005ff090210 */ /* 0x000fe40000ffe4ff */
[----:B------:R-:W-:Y:S02]  /*0270*/  ISETP.NE.U32.AND P0, PT, RZ, c[0x0][0x218], PT ;  /* 0x00008600ff007a0c */ /* 0x000fe40003f05070 */
[--C-:B------:R-:W-:Y:S02]  /*0280*/  SHF.R.U32.HI R211, RZ, 0x2, R9.reuse ;  /* 0x00000002ffd37819 */ /* 0x100fe40000011609 */
[----:B------:R-:W-:Y:S02]  /*0290*/  SHF.R.U64 R212, R0, 0x2, R9 ;  /* 0x0000000200d47819 */ /* 0x000fe40000001209 */
[----:B------:R-:W-:Y:S02]  /*02a0*/  ISETP.NE.AND.EX P0, PT, RZ, c[0x0][0x21c], PT, P0 ;  /* 0x00008700ff007a0c */ /* 0x000fe40003f05300 */
[----:B0-----:R-:W-:Y:S01]  /*02b0*/  LOP3.LUT R8, R7, UR4, R211, 0x96, !PT ;  /* 0x0000000407087c12 */ /* 0x001fe2000f8e96d3 */
[----:B------:R-:W-:Y:S01]  /*02c0*/  IMAD.WIDE.U32 R4, R212, -0x2daee0ad, RZ ;  /* 0xd2511f53d4047825 */ /* 0x000fe200078e00ff */
[----:B------:R-:W-:-:S02]  /*02d0*/  UIADD3 UR9, UR4, -0x61c88647, URZ ;  /* 0x9e3779b904097890 */ /* 0x000fc4000fffe03f */
[----:B------:R-:W-:Y:S01]  /*02e0*/  UIADD3 UR11, UR4, 0x3c6ef372, URZ ;  /* 0x3c6ef372040b7890 */ /* 0x000fe2000fffe03f */
[----:B------:R-:W-:Y:S01]  /*02f0*/  IMAD.WIDE.U32 R8, R8, -0x2daee0ad, RZ ;  /* 0xd2511f5308087825 */ /* 0x000fe200078e00ff */
[----:B------:R-:W-:Y:S02]  /*0300*/  UIADD3 UR13, UR4, -0x255992d5, URZ ;  /* 0xdaa66d2b040d7890 */ /* 0x000fe4000fffe03f */
[----:B-1----:R-:W-:Y:S01]  /*0310*/  UIADD3 UR10, UR5, -0x4498517b, URZ ;  /* 0xbb67ae85050a7890 */ /* 0x002fe2000fffe03f */
[----:B------:R-:W-:Y:S01]  /*0320*/  LOP3.LUT R2, R5, UR5, RZ, 0x3c, !PT ;  /* 0x0000000505027c12 */ /* 0x000fe2000f8e3cff */
[----:B------:R-:W-:Y:S01]  /*0330*/  UIADD3 UR12, UR5, 0x76cf5d0a, URZ ;  /* 0x76cf5d0a050c7890 */ /* 0x000fe2000fffe03f */
[----:B------:R-:W-:Y:S01]  /*0340*/  @P0 LEA R12, P2, R198, c[0x0][0x218], 0x3 ;  /* 0x00008600c60c0a11 */ /* 0x000fe200078418ff */
[----:B------:R-:W-:Y:S01]  /*0350*/  UIADD3 UR14, UR5, 0x32370b8f, URZ ;  /* 0x32370b8f050e7890 */ /* 0x000fe2000fffe03f */
[----:B------:R-:W-:Y:S01]  /*0360*/  @P0 LEA R14, P3, R194, c[0x0][0x218], 0x3 ;  /* 0x00008600c20e0a11 */ /* 0x000fe200078618ff */
[----:B------:R-:W-:Y:S01]  /*0370*/  IMAD.WIDE.U32 R2, R2, -0x326172a9, RZ ;  /* 0xcd9e8d5702027825 */ /* 0x000fe200078e00ff */
[----:B------:R-:W-:Y:S01]  /*0380*/  LOP3.LUT R4, R9, UR10, R4, 0x96, !PT ;  /* 0x0000000a09047c12 */ /* 0x000fe2000f8e9604 */
[----:B------:R-:W-:-:S02]  /*0390*/  UIADD3 UR15, UR4, 0x78dde6e4, URZ ;  /* 0x78dde6e4040f7890 */ /* 0x000fc4000fffe03f */
[----:B------:R-:W-:Y:S01]  /*03a0*/  UIADD3 UR16, UR5, -0x126145ec, URZ ;  /* 0xed9eba1405107890 */ /* 0x000fe2000fffe03f */
[----:B------:R-:W-:Y:S01]  /*03b0*/  LOP3.LUT R3, R3, UR9, R6, 0x96, !PT ;  /* 0x0000000903037c12 */ /* 0x000fe2000f8e9606 */
[----:B------:R-:W-:Y:S01]  /*03c0*/  IMAD.WIDE.U32 R4, R4, -0x326172a9, RZ ;  /* 0xcd9e8d5704047825 */ /* 0x000fe200078e00ff */
[----:B------:R-:W-:Y:S02]  /*03d0*/  UIADD3 UR18, UR5, -0x56f99767, URZ ;  /* 0xa906689905127890 */ /* 0x000fe4000fffe03f */
[----:B------:R-:W-:Y:S02]  /*03e0*/  UIADD3 UR17, UR4, 0x1715609d, URZ ;  /* 0x1715609d04117890 */ /* 0x000fe4000fffe03f */
        /* <DEDUP_REMOVED lines=12> */
[----:B------:R-:W-:Y:S02]  /*04b0*/  @P0 LEA R6, P1, R215, c[0x0][0x218], 0x3 ;  /* 0x00008600d7060a11 */ /* 0x000fe400078218ff */
[----:B------:R-:W-:Y:S01]  /*04c0*/  LOP3.LUT R5, R5, UR18, R2, 0x96, !PT ;  /* 0x0000001205057c12 */ /* 0x000fe2000f8e9602 */
[----:B------:R-:W-:-:S04]  /*04d0*/  IMAD.WIDE.U32 R2, R3, -0x326172a9, RZ ;  /* 0xcd9e8d5703027825 */ /* 0x000fc800078e00ff */
[----:B------:R-:W-:Y:S01]  /*04e0*/  @P0 IMAD.X R7, RZ, RZ, c[0x0][0x21c], P1 ;  /* 0x00008700ff070624 */ /* 0x000fe200008e06ff */
[----:B------:R-:W-:Y:S02]  /*04f0*/  @P0 LEA R10, P1, R202, c[0x0][0x218], 0x3 ;  /* 0x00008600ca0a0a11 */ /* 0x000fe400078218ff */
[----:B------:R-:W-:Y:S02]  /*0500*/  @P0 IADD3.X R13, RZ, c[0x0][0x21c], RZ, P2, !PT ;  /* 0x00008700ff0d0a10 */ /* 0x000fe400017fe4ff */
[----:B------:R-:W-:Y:S01]  /*0510*/  LOP3.LUT R3, R3, UR17, R8, 0x96, !PT ;  /* 0x0000001103037c12 */ /* 0x000fe2000f8e9608 */
[----:B------:R-:W-:Y:S01]  /*0520*/  @P0 IMAD.X R11, RZ, RZ, c[0x0][0x21c], P1 ;  /* 0x00008700ff0b0624 */ /* 0x000fe200008e06ff */
[----:B------:R-:W-:Y:S01]  /*0530*/  @P0 LEA R16, P2, R128, c[0x0][0x218], 0x3 ;  /* 0x0000860080100a11 */ /* 0x000fe200078418ff */
[----:B------:R0:W5:Y:S01]  /*0540*/  @P0 LDG.E.64 R58, [R6.64] ;  /* 0x00000006063a0981 */ /* 0x000162000c1e1b00 */
[----:B------:R-:W-:-:S03]  /*0550*/  @P0 LEA R8, P1, R190, c[0x0][0x218], 0x3 ;  /* 0x00008600be080a11 */ /* 0x000fc600078218ff */
[----:B------:R-:W-:Y:S01]  /*0560*/  @P0 IMAD.X R17, RZ, RZ, c[0x0][0x21c], P2 ;  /* 0x00008700ff110624 */ /* 0x000fe200010e06ff */
[----:B------:R-:W-:Y:S01]  /*0570*/  @P0 LEA R22, P2, R124, c[0x0][0x218], 0x3 ;  /* 0x000086007c160a11 */ /* 0x000fe200078418ff */
[----:B------:R-:W-:Y:S01]  /*0580*/  @P0 IMAD.X R9, RZ, RZ, c[0x0][0x21c], P1 ;  /* 0x00008700ff090624 */ /* 0x000fe200008e06ff */
[----:B------:R-:W-:Y:S01]  /*0590*/  @P0 LEA R24, P1, R126, c[0x0][0x218], 0x3 ;  /* 0x000086007e180a11 */ /* 0x000fe200078218ff */
[----:B------:R1:W5:Y:S02]  /*05a0*/  @P0 LDG.E.64 R54, [R12.64] ;  /* 0x000000060c360981 */ /* 0x000364000c1e1b00 */
[----:B------:R-:W-:Y:S02]  /*05b0*/  @P0 IMAD.X R23, RZ, RZ, c[0x0][0x21c], P2 ;  /* 0x00008700ff170624 */ /* 0x000fe400010e06ff */
[----:B------:R2:W5:Y:S01]  /*05c0*/  @P0 LDG.E.64 R50, [R8.64] ;  /* 0x0000000608320981 */ /* 0x000562000c1e1b00 */
[----:B------:R-:W-:Y:S01]  /*05d0*/  UIADD3 UR19, UR4, -0x4ab325aa, URZ ;  /* 0xb54cda5604137890 */ /* 0x000fe2000fffe03f */
[----:B0-----:R-:W-:Y:S01]  /*05e0*/  IMAD.WIDE.U32 R6, R5, -0x326172a9, RZ ;  /* 0xcd9e8d5705067825 */ /* 0x001fe200078e00ff */
[----:B------:R-:W-:Y:S01]  /*05f0*/  @P0 IADD3.X R25, RZ, c[0x0][0x21c], RZ, P1, !PT ;  /* 0x00008700ff190a10 */ /* 0x000fe20000ffe4ff */
[----:B------:R-:W-:Y:S01]  /*0600*/  UIADD3 UR20, UR5, 0x646e171e, URZ ;  /* 0x646e171e05147890 */ /* 0x000fe2000fffe03f */
[----:B------:R0:W5:Y:S01]  /*0610*/  @P0 LDG.E.64 R56, [R10.64] ;  /* 0x000000060a380981 */ /* 0x000162000c1e1b00 */
[----:B------:R-:W-:Y:S01]  /*0620*/  @P0 IMAD.X R15, RZ, RZ, c[0x0][0x21c], P3 ;  /* 0x00008700ff0f0624 */ /* 0x000fe200018e06ff */
[----:B------:R-:W-:-:S02]  /*0630*/  UIADD3 UR21, UR4, 0x5384540f, URZ ;  /* 0x5384540f04157890 */ /* 0x000fc4000fffe03f */
[----:B------:R3:W5:Y:S01]  /*0640*/  @P0 LDG.E.64 R48, [R16.64] ;  /* 0x0000000610300981 */ /* 0x000762000c1e1b00 */
[----:B--2---:R-:W-:Y:S02]  /*0650*/  @P0 LEA R8, P2, R120, c[0x0][0x218], 0x3 ;  /* 0x0000860078080a11 */ /* 0x004fe400078418ff */
[----:B------:R-:W-:Y:S01]  /*0660*/  @P0 LEA R20, P1, R122, c[0x0][0x218], 0x3 ;  /* 0x000086007a140a11 */ /* 0x000fe200078218ff */
[----:B------:R2:W5:Y:S02]  /*0670*/  @P0 LDG.E.64 R52, [R14.64] ;  /* 0x000000060e340981 */ /* 0x000564000c1e1b00 */
[----:B------:R-:W-:Y:S01]  /*0680*/  @P0 IMAD.X R9, RZ, RZ, c[0x0][0x21c], P2 ;  /* 0x00008700ff090624 */ /* 0x000fe200010e06ff */
[----:B-1----:R-:W-:Y:S01]  /*0690*/  @P0 LEA R12, P2, R44, c[0x0][0x218], 0x3 ;  /* 0x000086002c0c0a11 */ /* 0x002fe200078418ff */
[----:B------:R-:W-:Y:S01]  /*06a0*/  @P0 IMAD.X R21, RZ, RZ, c[0x0][0x21c], P1 ;  /* 0x00008700ff150624 */ /* 0x000fe200008e06ff */
[----:B------:R-:W-:Y:S01]  /*06b0*/  LOP3.LUT R18, R7, UR19, R2, 0x96, !PT ;  /* 0x0000001307127c12 */ /* 0x000fe2000f8e9602 */
[----:B------:R-:W-:Y:S01]  /*06c0*/  IMAD.WIDE.U32 R2, R3, -0x2daee0ad, RZ ;  /* 0xd2511f5303027825 */ /* 0x000fe200078e00ff */
[----:B------:R-:W-:Y:S01]  /*06d0*/  @P0 LEA R28, P3, R38, c[0x0][0x218], 0x3 ;  /* 0x00008600261c0a11 */ /* 0x000fe200078618ff */
[----:B---3--:R1:W5:Y:S02]  /*06e0*/  @P0 LDG.E.64 R16, [R8.64] ;  /* 0x0000000608100981 */ /* 0x008364000c1e1b00 */
[----:B------:R-:W-:Y:S01]  /*06f0*/  @P0 IMAD.X R13, RZ, RZ, c[0x0][0x21c], P2 ;  /* 0x00008700ff0d0624 */ /* 0x000fe200010e06ff */
[----:B------:R-:W-:Y:S01]  /*0700*/  @P0 LEA R26, P2, R40, c[0x0][0x218], 0x3 ;  /* 0x00008600281a0a11 */ /* 0x000fe200078418ff */
[----:B------:R-:W5:Y:S01]  /*0710*/  @P0 LDG.E.64 R24, [R24.64] ;  /* 0x0000000618180981 */ /* 0x000f62000c1e1b00 */
[----:B--2---:R-:W-:-:S02]  /*0720*/  @P0 LEA R14, P1, R46, c[0x0][0x218], 0x3 ;  /* 0x000086002e0e0a11 */ /* 0x004fc400078218ff */
[----:B------:R-:W-:Y:S01]  /*0730*/  LOP3.LUT R34, R3, UR20, R4, 0x96, !PT ;  /* 0x0000001403227c12 */ /* 0x000fe2000f8e9604 */
[----:B------:R-:W-:Y:S01]  /*0740*/  @P0 IMAD.X R27, RZ, RZ, c[0x0][0x21c], P2 ;  /* 0x00008700ff1b0624 */ /* 0x000fe200010e06ff */
[----:B------:R-:W-:Y:S01]  /*0750*/  @P0 IADD3.X R15, RZ, c[0x0][0x21c], RZ, P1, !PT ;  /* 0x00008700ff0f0a10 */ /* 0x000fe20000ffe4ff */
[----:B------:R-:W5:Y:S01]  /*0760*/  @P0 LDG.E.64 R22, [R22.64] ;  /* 0x0000000616160981 */ /* 0x000f62000c1e1b00 */
[----:B0-----:R-:W-:Y:S02]  /*0770*/  @P0 LEA R10, P1, R42, c[0x0][0x218], 0x3 ;  /* 0x000086002a0a0a11 */ /* 0x001fe400078218ff */
[----:B------:R-:W-:Y:S01]  /*0780*/  @P0 LEA R4, P2, R36, c[0x0][0x218], 0x3 ;  /* 0x0000860024040a11 */ /* 0x000fe200078418ff */
[----:B------:R-:W-:Y:S01]  /*0790*/  IMAD.WIDE.U32 R34, R34, -0x326172a9, RZ ;  /* 0xcd9e8d5722227825 */ /* 0x000fe200078e00ff */
[----:B------:R-:W-:Y:S01]  /*07a0*/  @P0 IADD3.X R29, RZ, c[0x0][0x21c], RZ, P3, !PT ;  /* 0x00008700ff1d0a10 */ /* 0x000fe20001ffe4ff */
[----:B------:R-:W5:Y:S02]  /*07b0*/  @P0 LDG.E.64 R20, [R20.64] ;  /* 0x0000000614140981 */ /* 0x000f64000c1e1b00 */
[----:B------:R-:W-:-:S02]  /*07c0*/  @P0 IMAD.X R11, RZ, RZ, c[0x0][0x21c], P1 ;  /* 0x00008700ff0b0624 */ /* 0x000fc400008e06ff */
[----:B------:R-:W-:Y:S01]  /*07d0*/  @P0 IMAD.X R5, RZ, RZ, c[0x0][0x21c], P2 ;  /* 0x00008700ff050624 */ /* 0x000fe200010e06ff */
[----:B------:R-:W-:Y:S01]  /*07e0*/  LOP3.LUT R162, R35, UR21, R6, 0x96, !PT ;  /* 0x0000001523a27c12 */ /* 0x000fe2000f8e9606 */
[----:B------:R-:W5:Y:S04]  /*07f0*/  @P0 LDG.E.64 R14, [R14.64] ;  /* 0x000000060e0e0981 */ /* 0x000f68000c1e1b00 */
[----:B------:R-:W5:Y:S04]  /*0800*/  @P0 LDG.E.64 R12, [R12.64] ;  /* 0x000000060c0c0981 */ /* 0x000f68000c1e1b00 */
[----:B------:R-:W5:Y:S04]  /*0810*/  @P0 LDG.E.64 R10, [R10.64] ;  /* 0x000000060a0a0981 */ /* 0x000f68000c1e1b00 */
[----:B-1----:R0:W5:Y:S04]  /*0820*/  @P0 LDG.E.64 R8, [R26.64] ;  /* 0x000000061a080981 */ /* 0x002168000c1e1b00 */
[----:B------:R0:W5:Y:S04]  /*0830*/  @P0 LDG.E.64 R6, [R28.64] ;  /* 0x000000061c060981 */ /* 0x000168000c1e1b00 */
[----:B------:R-:W5:Y:S01]  /*0840*/  @P0 LDG.E.64 R4, [R4.64] ;  /* 0x0000000604040981 */ /* 0x000f62000c1e1b00 */
[----:B------:R-:W-:Y:S01]  /*0850*/  UIADD3 UR22, UR5, 0x1fd5c5a3, URZ ;  /* 0x1fd5c5a305167890 */ /* 0x000fe2000fffe03f */
[----:B------:R-:W-:Y:S01]  /*0860*/  IMAD.WIDE.U32 R18, R18, -0x2daee0ad, RZ ;  /* 0xd2511f5312127825 */ /* 0x000fe200078e00ff */
[----:B------:R-:W-:-:S04]  /*0870*/  ISETP.GE.AND P1, PT, R214, c[0x0][0x164], PT ;  /* 0x00005900d6007a0c */ /* 0x000fc80003f26270 */
        /* <DEDUP_REMOVED lines=11> */
[-C--:B0-----:R-:W-:Y:S01]  /*0930*/  IMAD.WIDE.U32 R194, R194, R31.reuse, c[0x0][0x1b0] ;  /* 0x00006c00c2c27625 */ /* 0x081fe200078e001f */
        /* <DEDUP_REMOVED lines=36> */
[----:B------:R-:W-:Y:S01]  /*0b80*/  @!P0 CS2R R52, SRZ ;  /* 0x0000000000348805 */ /* 0x000fe2000001ff00 */
        /* <DEDUP_REMOVED lines=39> */
[----:B------:R-:W-:Y:S01]  /*0e00*/  BSSY B0, `(.L_x_48074) ;  /* 0x0001ab8000007945 */ /* 0x000fe20003800000 */
        /* <DEDUP_REMOVED lines=41> */
[----:B------:R-:W-:Y:S01]  /*10a0*/  IMAD R34, R34, -0x2daee0ad, RZ ;  /* 0xd2511f5322227824 */ /* 0x000fe200078e02ff */
[----:B------:R-:W-:Y:S01]  /*10b0*/  LOP3.LUT R35, R0, 0x3, RZ, 0xc0, !PT ;  /* 0x0000000300237812 */ /* 0x000fe200078ec0ff */
        /* <DEDUP_REMOVED lines=131> */
.L_x_48688:
[----:B------:R-:W-:-:S10]  /*18f0*/  HFMA2.MMA R223, -RZ, RZ, 0, 2.384185791015625e-07 ;  /* 0x00000004ffdf7435 */ /* 0x000fd400000001ff */
[----:B------:R-:W-:-:S06]  /*1900*/  IMAD.WIDE R56, R214, R223, c[0x0][0x1d0] ;  /* 0x00007400d6387625 */ /* 0x000fcc00078e02df */
[----:B------:R-:W2:Y:S01]  /*1910*/  LDG.E R56, [R56.64] ;  /* 0x0000000638387981 */ /* 0x000ea2000c1e1900 */
[----:B------:R-:W-:Y:S01]  /*1920*/  ISETP.NE.U32.AND P0, PT, RZ, c[0x0][0x180], PT ;  /* 0x00006000ff007a0c */ /* 0x000fe20003f05070 */
[----:B------:R-:W-:Y:S02]  /*1930*/  IMAD R58, R214, c[0x0][0x168], RZ ;  /* 0x00005a00d63a7a24 */ /* 0x000fe400078e02ff */
[----:B------:R-:W-:Y:S01]  /*1940*/  IMAD.MOV.U32 R224, RZ, RZ, RZ ;  /* 0x000000ffffe07224 */ /* 0x000fe200078e00ff */
[----:B------:R-:W-:Y:S02]  /*1950*/  ISETP.NE.AND.EX P0, PT, RZ, c[0x0][0x184], PT, P0 ;  /* 0x00006100ff007a0c */ /* 0x000fe40003f05300 */
[----:B------:R-:W-:-:S04]  /*1960*/  SHF.R.S32.HI R59, RZ, 0x1f, R58 ;  /* 0x0000001fff3b7819 */ /* 0x000fc8000001143a */
[----:B------:R-:W-:-:S04]  /*1970*/  LEA.HI R58, R59, R58, RZ, 0x2 ;  /* 0x0000003a3b3a7211 */ /* 0x000fc800078f10ff */
[----:B------:R-:W-:-:S03]  /*1980*/  LEA.HI.SX32 R225, R58, R215, 0x1e ;  /* 0x000000d73ae17211 */ /* 0x000fc600078ff2ff */
[----:B------:R-:W-:-:S04]  /*1990*/  @P0 IMAD.MOV.U32 R62, RZ, RZ, 0x10 ;  /* 0x00000010ff3e0424 */ /* 0x000fc800078e00ff */
[----:B------:R-:W-:-:S05]  /*19a0*/  @P0 IMAD.WIDE.U32 R62, R225, R62, c[0x0][0x180] ;  /* 0x00006000e13e0625 */ /* 0x000fca00078e003e */
[----:B------:R-:W3:Y:S01]  /*19b0*/  @P0 LDG.E.128 R48, [R62.64] ;  /* 0x000000063e300981 */ /* 0x000ee2000c1e1d00 */
[----:B--2---:R-:W-:-:S13]  /*19c0*/  ISETP.GE.AND P2, PT, R56, 0x1, PT ;  /* 0x000000013800780c */ /* 0x004fda0003f46270 */
[----:B------:R-:W-:-:S05]  /*19d0*/  @P2 IADD3 R60, R56, -0x1, RZ ;  /* 0xffffffff383c2810 */ /* 0x000fca0007ffe0ff */
[----:B------:R-:W-:-:S05]  /*19e0*/  @P2 IMAD R60, R60, c[0x0][0x168], RZ ;  /* 0x00005a003c3c2a24 */ /* 0x000fca00078e02ff */
[----:B------:R-:W-:-:S04]  /*19f0*/  @P2 SHF.R.S32.HI R59, RZ, 0x1f, R60 ;  /* 0x0000001fff3b2819 */ /* 0x000fc8000001143c */
[----:B------:R-:W-:Y:S01]  /*1a00*/  @P2 LEA.HI R60, R59, R60, RZ, 0x2 ;  /* 0x0000003c3b3c2211 */ /* 0x000fe200078f10ff */
[----:B------:R-:W-:-:S03]  /*1a10*/  @P2 IMAD.MOV.U32 R59, RZ, RZ, 0x10 ;  /* 0x00000010ff3b2424 */ /* 0x000fc600078e00ff */
        /* <DEDUP_REMOVED lines=9> */
[----:B------:R-:W-:Y:S02]  /*1ab0*/  @!P3 ISETP.NE.AND.EX P1, PT, RZ, c[0x0][0x184], PT, P1 ;  /* 0x00006100ff00ba0c */ /* 0x000fe40003f25310 */
[----:B------:R-:W-:Y:S02]  /*1ac0*/  @!P3 MOV R64, R35 ;  /* 0x000000230040b202 */ /* 0x000fe40000000f00 */
        /* <DEDUP_REMOVED lines=14> */
.L_x_48078:
[----:B------:R-:W-:Y:S02]  /*1bb0*/  MOV R62, R36 ;  /* 0x00000024003e7202 */ /* 0x000fe40000000f00 */
.L_x_48079:
[----:B------:R-:W-:Y:S05]  /*1bc0*/  BSYNC B2 ;  /* 0x0000000000027941 */ /* 0x000fea0003800000 */
.L_x_48077:
        /* <DEDUP_REMOVED lines=16> */
.L_x_48083:
[----:B------:R-:W-:Y:S05]  /*1cd0*/  BSYNC B3 ;  /* 0x0000000000037941 */ /* 0x000fea0003800000 */
.L_x_48082:
        /* <DEDUP_REMOVED lines=43> */
.L_x_48081:
[----:B------:R-:W-:Y:S05]  /*1f90*/  BSYNC B2 ;  /* 0x0000000000027941 */ /* 0x000fea0003800000 */
.L_x_48080:
        /* <DEDUP_REMOVED lines=9> */
.L_x_48076:
[----:B0-----:R-:W-:Y:S05]  /*2030*/  BSYNC B1 ;  /* 0x0000000000017941 */ /* 0x001fea0003800000 */
.L_x_48075:
        /* <DEDUP_REMOVED lines=18> */
.L_x_48087:
[----:B------:R-:W-:Y:S02]  /*2160*/  IMAD.MOV.U32 R65, RZ, RZ, R36 ;  /* 0x000000ffff417224 */ /* 0x000fe400078e0024 */
.L_x_48088:
[----:B------:R-:W-:Y:S05]  /*2170*/  BSYNC B2 ;  /* 0x0000000000027941 */ /* 0x000fea0003800000 */
.L_x_48086:
        /* <DEDUP_REMOVED lines=16> */
.L_x_48092:
[----:B------:R-:W-:Y:S05]  /*2280*/  BSYNC B3 ;  /* 0x0000000000037941 */ /* 0x000fea0003800000 */
.L_x_48091:
        /* <DEDUP_REMOVED lines=43> */
.L_x_48090:
[----:B------:R-:W-:Y:S05]  /*2540*/  BSYNC B2 ;  /* 0x0000000000027941 */ /* 0x000fea0003800000 */
.L_x_48089:
        /* <DEDUP_REMOVED lines=9> */
.L_x_48085:
[----:B------:R-:W-:Y:S05]  /*25e0*/  BSYNC B1 ;  /* 0x0000000000017941 */ /* 0x000fea0003800000 */
.L_x_48084:
        /* <DEDUP_REMOVED lines=18> */
.L_x_48096:
[----:B------:R-:W-:Y:S02]  /*2710*/  IMAD.MOV.U32 R64, RZ, RZ, R36 ;  /* 0x000000ffff407224 */ /* 0x000fe400078e0024 */
.L_x_48097:
[----:B------:R-:W-:Y:S05]  /*2720*/  BSYNC B2 ;  /* 0x0000000000027941 */ /* 0x000fea0003800000 */
.L_x_48095:
        /* <DEDUP_REMOVED lines=16> */
.L_x_48101:
[----:B------:R-:W-:Y:S05]  /*2830*/  BSYNC B3 ;  /* 0x0000000000037941 */ /* 0x000fea0003800000 */
.L_x_48100:
        /* <DEDUP_REMOVED lines=43> */
.L_x_48099:
[----:B------:R-:W-:Y:S05]  /*2af0*/  BSYNC B2 ;  /* 0x0000000000027941 */ /* 0x000fea0003800000 */
.L_x_48098:
        /* <DEDUP_REMOVED lines=9> */
.L_x_48094:
[----:B------:R-:W-:Y:S05]  /*2b90*/  BSYNC B1 ;  /* 0x0000000000017941 */ /* 0x000fea0003800000 */
.L_x_48093:
        /* <DEDUP_REMOVED lines=18> */
.L_x_48105:
[----:B------:R-:W-:Y:S02]  /*2cc0*/  IMAD.MOV.U32 R66, RZ, RZ, R36 ;  /* 0x000000ffff427224 */ /* 0x000fe400078e0024 */
.L_x_48106:
[----:B------:R-:W-:Y:S05]  /*2cd0*/  BSYNC B2 ;  /* 0x0000000000027941 */ /* 0x000fea0003800000 */
.L_x_48104:
        /* <DEDUP_REMOVED lines=16> */
.L_x_48110:
[----:B------:R-:W-:Y:S05]  /*2de0*/  BSYNC B3 ;  /* 0x0000000000037941 */ /* 0x000fea0003800000 */
.L_x_48109:
        /* <DEDUP_REMOVED lines=43> */
.L_x_48108:
[----:B------:R-:W-:Y:S05]  /*30a0*/  BSYNC B2 ;  /* 0x0000000000027941 */ /* 0x000fea0003800000 */
.L_x_48107:
        /* <DEDUP_REMOVED lines=9> */
.L_x_48103:
[----:B------:R-:W-:Y:S05]  /*3140*/  BSYNC B1 ;  /* 0x0000000000017941 */ /* 0x000fea0003800000 */
.L_x_48102:
[----:B------:R-:W-:Y:S01]  /*3150*/  HFMA2.MMA R222, -RZ, RZ, 0, 9.5367431640625e-07 ;  /* 0x00000010ffde7435 */ /* 0x000fe200000001ff */
[----:B------:R-:W-:Y:S01]  /*3160*/  IADD3 R71, R225, 0x20, RZ ;  /* 0x00000020e1477810 */ /* 0x000fe20007ffe0ff */
[----:B------:R-:W-:Y:S01]  /*3170*/  BSSY B1, `(.L_x_48111) ;  /* 0x0000010000017945 */ /* 0x000fe20003800000 */
[----:B------:R-:W-:-:S07]  /*3180*/  IADD3 R70, R224, 0x20, RZ ;  /* 0x00000020e0467810 */ /* 0x000fce0007ffe0ff */
[----:B------:R-:W-:-:S04]  /*3190*/  IMAD.WIDE.U32 R60, R225, R222, c[0x0][0x188] ;  /* 0x00006200e13c7625 */ /* 0x000fc800078e00de */
[----:B------:R-:W-:Y:S01]  /*31a0*/  @P0 IMAD.WIDE.U32 R62, R71, R222, c[0x0][0x180] ;  /* 0x00006000473e0625 */ /* 0x000fe200078e00de */
        /* <DEDUP_REMOVED lines=12> */
.L_x_48112:
[----:B------:R-:W-:Y:S05]  /*3270*/  BSYNC B1 ;  /* 0x0000000000017941 */ /* 0x000fea0003800000 */
.L_x_48111:
[----:B0-----:R-:W-:Y:S01]  /*3280*/  @P2 IMAD.WIDE.U32 R64, R70, R222, c[0x0][0x170] ;  /* 0x00005c0046402625 */ /* 0x001fe200078e00de */
[----:B------:R-:W2:Y:S04]  /*3290*/  @P0 LDG.E.128 R48, [R62.64] ;  /* 0x000000063e300981 */ /* 0x000ea8000c1e1d00 */
[----:B-----5:R0:W5:Y:S01]  /*32a0*/  @P2 LDG.E.128 R52, [R64.64] ;  /* 0x0000000640342981 */ /* 0x020162000c1e1d00 */
        /* <DEDUP_REMOVED lines=18> */
.L_x_48116:
[----:B------:R-:W-:Y:S02]  /*33d0*/  IMAD.MOV.U32 R67, RZ, RZ, R36 ;  /* 0x000000ffff437224 */ /* 0x000fe400078e0024 */
.L_x_48117:
[----:B------:R-:W-:Y:S05]  /*33e0*/  BSYNC B2 ;  /* 0x0000000000027941 */ /* 0x000fea0003800000 */
.L_x_48115:
        /* <DEDUP_REMOVED lines=16> */
.L_x_48121:
[----:B------:R-:W-:Y:S05]  /*34f0*/  BSYNC B3 ;  /* 0x0000000000037941 */ /* 0x000fea0003800000 */
.L_x_48120:
        /* <DEDUP_REMOVED lines=43> */
.L_x_48119:
[----:B------:R-:W-:Y:S05]  /*37b0*/  BSYNC B2 ;  /* 0x0000000000027941 */ /* 0x000fea0003800000 */
.L_x_48118:
        /* <DEDUP_REMOVED lines=9> */
.L_x_48114:
[----:B0-----:R-:W-:Y:S05]  /*3850*/  BSYNC B1 ;  /* 0x0000000000017941 */ /* 0x001fea0003800000 */
.L_x_48113:
        /* <DEDUP_REMOVED lines=18> */
.L_x_48125:
[----:B------:R-:W-:Y:S02]  /*3980*/  MOV R68, R36 ;  /* 0x0000002400447202 */ /* 0x000fe40000000f00 */
.L_x_48126:
[----:B------:R-:W-:Y:S05]  /*3990*/  BSYNC B2 ;  /* 0x0000000000027941 */ /* 0x000fea0003800000 */
.L_x_48124:
        /* <DEDUP_REMOVED lines=16> */
.L_x_48130:
[----:B------:R-:W-:Y:S05]  /*3aa0*/  BSYNC B3 ;  /* 0x0000000000037941 */ /* 0x000fea0003800000 */
.L_x_48129:
        /* <DEDUP_REMOVED lines=43> */
.L_x_48128:
[----:B------:R-:W-:Y:S05]  /*3d60*/  BSYNC B2 ;  /* 0x0000000000027941 */ /* 0x000fea0003800000 */
.L_x_48127:
        /* <DEDUP_REMOVED lines=9> */
.L_x_48123:
[----:B------:R-:W-:Y:S05]  /*3e00*/  BSYNC B1 ;  /* 0x0000000000017941 */ /* 0x000fea0003800000 */
.L_x_48122:
        /* <DEDUP_REMOVED lines=18> */
.L_x_48134:
[----:B------:R-:W-:Y:S02]  /*3f30*/  IMAD.MOV.U32 R68, RZ, RZ, R36 ;  /* 0x000000ffff447224 */ /* 0x000fe400078e0024 */
.L_x_48135:
[----:B------:R-:W-:Y:S05]  /*3f40*/  BSYNC B2 ;  /* 0x0000000000027941 */ /* 0x000fea0003800000 */
.L_x_48133:
        /* <DEDUP_REMOVED lines=16> */
.L_x_48139:
[----:B------:R-:W-:Y:S05]  /*4050*/  BSYNC B3 ;  /* 0x0000000000037941 */ /* 0x000fea0003800000 */
.L_x_48138:
        /* <DEDUP_REMOVED lines=43> */
.L_x_48137:
[----:B------:R-:W-:Y:S05]  /*4310*/  BSYNC B2 ;  /* 0x0000000000027941 */ /* 0x000fea0003800000 */
.L_x_48136:
        /* <DEDUP_REMOVED lines=9> */
.L_x_48132:
[----:B------:R-:W-:Y:S05]  /*43b0*/  BSYNC B1 ;  /* 0x0000000000017941 */ /* 0x000fea0003800000 */
.L_x_48131:
        /* <DEDUP_REMOVED lines=18> */
.L_x_48143:
[----:B------:R-:W-:Y:S02]  /*44e0*/  IMAD.MOV.U32 R72, RZ, RZ, R36 ;  /* 0x000000ffff487224 */ /* 0x000fe400078e0024 */
.L_x_48144:
[----:B------:R-:W-:Y:S05]  /*44f0*/  BSYNC B2 ;  /* 0x0000000000027941 */ /* 0x000fea0003800000 */
.L_x_48142:
        /* <DEDUP_REMOVED lines=16> */
.L_x_48148:
[----:B------:R-:W-:Y:S05]  /*4600*/  BSYNC B3 ;  /* 0x0000000000037941 */ /* 0x000fea0003800000 */
.L_x_48147:
        /* <DEDUP_REMOVED lines=43> */
.L_x_48146:
[----:B------:R-:W-:Y:S05]  /*48c0*/  BSYNC B2 ;  /* 0x0000000000027941 */ /* 0x000fea0003800000 */
.L_x_48145:
        /* <DEDUP_REMOVED lines=9> */
.L_x_48141:
[----:B------:R-:W-:Y:S05]  /*4960*/  BSYNC B1 ;  /* 0x0000000000017941 */ /* 0x000fea0003800000 */
.L_x_48140:
[-C--:B------:R-:W-:Y:S01]  /*4970*/  IMAD.WIDE.U32 R64, R71, R222.reuse, c[0x0][0x188] ;  /* 0x0000620047407625 */ /* 0x080fe200078e00de */
[----:B------:R-:W-:Y:S01]  /*4980*/  IADD3 R75, R225, 0x40, RZ ;  /* 0x00000040e14b7810 */ /* 0x000fe20007ffe0ff */
[----:B------:R-:W-:Y:S01]  /*4990*/  BSSY B1, `(.L_x_48149) ;  /* 0x000000f000017945 */ /* 0x000fe20003800000 */
[----:B------:R-:W-:Y:S02]  /*49a0*/  IADD3 R74, R224, 0x40, RZ ;  /* 0x00000040e04a7810 */ /* 0x000fe40007ffe0ff */
[----:B------:R0:W-:Y:S01]  /*49b0*/  STG.E.128 [R64.64], R60 ;  /* 0x0000003c40007986 */ /* 0x0001e2000c101d06 */
[----:B------:R-:W-:Y:S01]  /*49c0*/  @P0 IMAD.WIDE.U32 R66, R75, R222, c[0x0][0x180] ;  /* 0x000060004b420625 */ /* 0x000fe200078e00de */
[----:B------:R-:W-:Y:S05]  /*49d0*/  @!P2 BRA `(.L_x_48150) ;  /* 0x000000a00000a947 */ /* 0x000fea0003800000 */
[----:B0-----:R-:W-:Y:S01]  /*49e0*/  IMAD.U32 R65, R187, 0x10000, RZ ;  /* 0x00010000bb417824 */ /* 0x001fe200078e00ff */
[----:B------:R-:W-:Y:S02]  /*49f0*/  LOP3.LUT R64, R188, 0xffff, RZ, 0xc0, !PT ;  /* 0x0000ffffbc407812 */ /* 0x000fe400078ec0ff */
[----:B------:R-:W-:-:S02]  /*4a00*/  LOP3.LUT R69, R186, 0xff, RZ, 0xc0, !PT ;  /* 0x000000ffba457812 */ /* 0x000fc400078ec0ff */
[----:B------:R-:W-:Y:S02]  /*4a10*/  LOP3.LUT R65, R65, 0xff0000, RZ, 0xc0, !PT ;  /* 0x00ff000041417812 */ /* 0x000fe400078ec0ff */
[----:B------:R-:W-:-:S03]  /*4a20*/  LOP3.LUT R68, R184, 0xff, RZ, 0xc0, !PT ;  /* 0x000000ffb8447812 */ /* 0x000fc600078ec0ff */
[----:B------:R-:W-:-:S04]  /*4a30*/  IMAD R64, R64, 0x1000000, R65 ;  /* 0x0100000040407824 */ /* 0x000fc800078e0241 */
[----:B------:R-:W-:Y:S02]  /*4a40*/  IMAD R69, R69, 0x100, R64 ;  /* 0x0000010045457824 */ /* 0x000fe400078e0240 */
[----:B------:R-:W-:-:S03]  /*4a50*/  IMAD.WIDE.U32 R64, R70, R223, c[0x0][0x190] ;  /* 0x0000640046407625 */ /* 0x000fc600078e00df */
[----:B------:R-:W-:-:S05]  /*4a60*/  IADD3 R69, R69, R68, RZ ;  /* 0x0000004445457210 */ /* 0x000fca0007ffe0ff */
[----:B------:R0:W-:Y:S02]  /*4a70*/  STG.E [R64.64], R69 ;  /* 0x0000004540007986 */ /* 0x0001e4000c101906 */
.L_x_48150:
[----:B------:R-:W-:Y:S05]  /*4a80*/  BSYNC B1 ;  /* 0x0000000000017941 */ /* 0x000fea0003800000 */
.L_x_48149:
        /* <DEDUP_REMOVED lines=21> */
.L_x_48154:
[----:B------:R-:W-:Y:S02]  /*4be0*/  IMAD.MOV.U32 R71, RZ, RZ, R36 ;  /* 0x000000ffff477224 */ /* 0x000fe400078e0024 */
.L_x_48155:
[----:B------:R-:W-:Y:S05]  /*4bf0*/  BSYNC B2 ;  /* 0x0000000000027941 */ /* 0x000fea0003800000 */
.L_x_48153:
        /* <DEDUP_REMOVED lines=16> */
.L_x_48159:
[----:B------:R-:W-:Y:S05]  /*4d00*/  BSYNC B3 ;  /* 0x0000000000037941 */ /* 0x000fea0003800000 */
.L_x_48158:
        /* <DEDUP_REMOVED lines=43> */
.L_x_48157:
[----:B------:R-:W-:Y:S05]  /*4fc0*/  BSYNC B2 ;  /* 0x0000000000027941 */ /* 0x000fea0003800000 */
.L_x_48156:
        /* <DEDUP_REMOVED lines=9> */
.L_x_48152:
[----:B0-----:R-:W-:Y:S05]  /*5060*/  BSYNC B1 ;  /* 0x0000000000017941 */ /* 0x001fea0003800000 */
.L_x_48151:
        /* <DEDUP_REMOVED lines=18> */
.L_x_48163:
[----:B------:R-:W-:Y:S02]  /*5190*/  MOV R72, R36 ;  /* 0x0000002400487202 */ /* 0x000fe40000000f00 */
.L_x_48164:
[----:B------:R-:W-:Y:S05]  /*51a0*/  BSYNC B2 ;  /* 0x0000000000027941 */ /* 0x000fea0003800000 */
.L_x_48162:
        /* <DEDUP_REMOVED lines=16> */
.L_x_48168:
[----:B------:R-:W-:Y:S05]  /*52b0*/  BSYNC B3 ;  /* 0x0000000000037941 */ /* 0x000fea0003800000 */
.L_x_48167:
        /* <DEDUP_REMOVED lines=43> */
.L_x_48166:
[----:B------:R-:W-:Y:S05]  /*5570*/  BSYNC B2 ;  /* 0x0000000000027941 */ /* 0x000fea0003800000 */
.L_x_48165:
        /* <DEDUP_REMOVED lines=9> */
.L_x_48161:
[----:B------:R-:W-:Y:S05]  /*5610*/  BSYNC B1 ;  /* 0x0000000000017941 */ /* 0x000fea0003800000 */
.L_x_48160:
        /* <DEDUP_REMOVED lines=18> */
.L_x_48172:
[----:B------:R-:W-:Y:S02]  /*5740*/  IMAD.MOV.U32 R72, RZ, RZ, R36 ;  /* 0x000000ffff487224 */ /* 0x000fe400078e0024 */
.L_x_48173:
[----:B------:R-:W-:Y:S05]  /*5750*/  BSYNC B2 ;  /* 0x0000000000027941 */ /* 0x000fea0003800000 */
.L_x_48171:
        /* <DEDUP_REMOVED lines=16> */
.L_x_48177:
[----:B------:R-:W-:Y:S05]  /*5860*/  BSYNC B3 ;  /* 0x0000000000037941 */ /* 0x000fea0003800000 */
.L_x_48176:
        /* <DEDUP_REMOVED lines=43> */
.L_x_48175:
[----:B------:R-:W-:Y:S05]  /*5b20*/  BSYNC B2 ;  /* 0x0000000000027941 */ /* 0x000fea0003800000 */
.L_x_48174:
        /* <DEDUP_REMOVED lines=9> */
.L_x_48170:
[----:B------:R-:W-:Y:S05]  /*5bc0*/  BSYNC B1 ;  /* 0x0000000000017941 */ /* 0x000fea0003800000 */
.L_x_48169:
        /* <DEDUP_REMOVED lines=18> */
.L_x_48181:
[----:B------:R-:W-:Y:S02]  /*5cf0*/  IMAD.MOV.U32 R76, RZ, RZ, R36 ;  /* 0x000000ffff4c7224 */ /* 0x000fe400078e0024 */
.L_x_48182:
[----:B------:R-:W-:Y:S05]  /*5d00*/  BSYNC B2 ;  /* 0x0000000000027941 */ /* 0x000fea0003800000 */
.L_x_48180:
        /* <DEDUP_REMOVED lines=16> */
.L_x_48186:
[----:B------:R-:W-:Y:S05]  /*5e10*/  BSYNC B3 ;  /* 0x0000000000037941 */ /* 0x000fea0003800000 */
.L_x_48185:
        /* <DEDUP_REMOVED lines=43> */
.L_x_48184:
[----:B------:R-:W-:Y:S05]  /*60d0*/  BSYNC B2 ;  /* 0x0000000000027941 */ /* 0x000fea0003800000 */
.L_x_48183:
        /* <DEDUP_REMOVED lines=9> */
.L_x_48179:
[----:B------:R-:W-:Y:S05]  /*6170*/  BSYNC B1 ;  /* 0x0000000000017941 */ /* 0x000fea0003800000 */
.L_x_48178:
        /* <DEDUP_REMOVED lines=17> */
.L_x_48188:
[----:B------:R-:W-:Y:S05]  /*6290*/  BSYNC B1 ;  /* 0x0000000000017941 */ /* 0x000fea0003800000 */
.L_x_48187:
        /* <DEDUP_REMOVED lines=21> */
.L_x_48192:
[----:B------:R-:W-:Y:S02]  /*63f0*/  IMAD.MOV.U32 R75, RZ, RZ, R36 ;  /* 0x000000ffff4b7224 */ /* 0x000fe400078e0024 */
.L_x_48193:
[----:B------:R-:W-:Y:S05]  /*6400*/  BSYNC B2 ;  /* 0x0000000000027941 */ /* 0x000fea0003800000 */
.L_x_48191:
        /* <DEDUP_REMOVED lines=16> */
.L_x_48197:
[----:B------:R-:W-:Y:S05]  /*6510*/  BSYNC B3 ;  /* 0x0000000000037941 */ /* 0x000fea0003800000 */
.L_x_48196:
        /* <DEDUP_REMOVED lines=43> */
.L_x_48195:
[----:B------:R-:W-:Y:S05]  /*67d0*/  BSYNC B2 ;  /* 0x0000000000027941 */ /* 0x000fea0003800000 */
.L_x_48194:
        /* <DEDUP_REMOVED lines=9> */
.L_x_48190:
[----:B0-----:R-:W-:Y:S05]  /*6870*/  BSYNC B1 ;  /* 0x0000000000017941 */ /* 0x001fea0003800000 */
.L_x_48189:
        /* <DEDUP_REMOVED lines=18> */
.L_x_48201:
[----:B------:R-:W-:Y:S02]  /*69a0*/  MOV R76, R36 ;  /* 0x00000024004c7202 */ /* 0x000fe40000000f00 */
.L_x_48202:
[----:B------:R-:W-:Y:S05]  /*69b0*/  BSYNC B2 ;  /* 0x0000000000027941 */ /* 0x000fea0003800000 */
.L_x_48200:
        /* <DEDUP_REMOVED lines=16> */
.L_x_48206:
[----:B------:R-:W-:Y:S05]  /*6ac0*/  BSYNC B3 ;  /* 0x0000000000037941 */ /* 0x000fea0003800000 */
.L_x_48205:
        /* <DEDUP_REMOVED lines=43> */
.L_x_48204:
[----:B------:R-:W-:Y:S05]  /*6d80*/  BSYNC B2 ;  /* 0x0000000000027941 */ /* 0x000fea0003800000 */
.L_x_48203:
        /* <DEDUP_REMOVED lines=9> */
.L_x_48199:
[----:B------:R-:W-:Y:S05]  /*6e20*/  BSYNC B1 ;  /* 0x0000000000017941 */ /* 0x000fea0003800000 */
.L_x_48198:
        /* <DEDUP_REMOVED lines=18> */
.L_x_48210:
[----:B------:R-:W-:Y:S02]  /*6f50*/  IMAD.MOV.U32 R76, RZ, RZ, R36 ;  /* 0x000000ffff4c7224 */ /* 0x000fe400078e0024 */
.L_x_48211:
[----:B------:R-:W-:Y:S05]  /*6f60*/  BSYNC B2 ;  /* 0x0000000000027941 */ /* 0x000fea0003800000 */
.L_x_48209:
        /* <DEDUP_REMOVED lines=16> */
.L_x_48215:
[----:B------:R-:W-:Y:S05]  /*7070*/  BSYNC B3 ;  /* 0x0000000000037941 */ /* 0x000fea0003800000 */
.L_x_48214:
        /* <DEDUP_REMOVED lines=43> */
.L_x_48213:
[----:B------:R-:W-:Y:S05]  /*7330*/  BSYNC B2 ;  /* 0x0000000000027941 */ /* 0x000fea0003800000 */
.L_x_48212:
        /* <DEDUP_REMOVED lines=9> */
.L_x_48208:
[----:B------:R-:W-:Y:S05]  /*73d0*/  BSYNC B1 ;  /* 0x0000000000017941 */ /* 0x000fea0003800000 */
.L_x_48207:
        /* <DEDUP_REMOVED lines=18> */
.L_x_48219:
[----:B------:R-:W-:Y:S02]  /*7500*/  IMAD.MOV.U32 R80, RZ, RZ, R36 ;  /* 0x000000ffff507224 */ /* 0x000fe400078e0024 */
.L_x_48220:
[----:B------:R-:W-:Y:S05]  /*7510*/  BSYNC B2 ;  /* 0x0000000000027941 */ /* 0x000fea0003800000 */
.L_x_48218:
        /* <DEDUP_REMOVED lines=16> */
.L_x_48224:
[----:B------:R-:W-:Y:S05]  /*7620*/  BSYNC B3 ;  /* 0x0000000000037941 */ /* 0x000fea0003800000 */
.L_x_48223:
        /* <DEDUP_REMOVED lines=43> */
.L_x_48222:
[----:B------:R-:W-:Y:S05]  /*78e0*/  BSYNC B2 ;  /* 0x0000000000027941 */ /* 0x000fea0003800000 */
.L_x_48221:
        /* <DEDUP_REMOVED lines=9> */
.L_x_48217:
[----:B------:R-:W-:Y:S05]  /*7980*/  BSYNC B1 ;  /* 0x0000000000017941 */ /* 0x000fea0003800000 */
.L_x_48216:
        /* <DEDUP_REMOVED lines=17> */
.L_x_48226:
[----:B------:R-:W-:Y:S05]  /*7aa0*/  BSYNC B1 ;  /* 0x0000000000017941 */ /* 0x000fea0003800000 */
.L_x_48225:
        /* <DEDUP_REMOVED lines=21> */
.L_x_48230:
[----:B------:R-:W-:Y:S02]  /*7c00*/  IMAD.MOV.U32 R79, RZ, RZ, R36 ;  /* 0x000000ffff4f7224 */ /* 0x000fe400078e0024 */
.L_x_48231:
[----:B------:R-:W-:Y:S05]  /*7c10*/  BSYNC B2 ;  /* 0x0000000000027941 */ /* 0x000fea0003800000 */
.L_x_48229:
        /* <DEDUP_REMOVED lines=16> */
.L_x_48235:
[----:B------:R-:W-:Y:S05]  /*7d20*/  BSYNC B3 ;  /* 0x0000000000037941 */ /* 0x000fea0003800000 */
.L_x_48234:
        /* <DEDUP_REMOVED lines=43> */
.L_x_48233:
[----:B------:R-:W-:Y:S05]  /*7fe0*/  BSYNC B2 ;  /* 0x0000000000027941 */ /* 0x000fea0003800000 */
.L_x_48232:
        /* <DEDUP_REMOVED lines=9> */
.L_x_48228:
[----:B0-----:R-:W-:Y:S05]  /*8080*/  BSYNC B1 ;  /* 0x0000000000017941 */ /* 0x001fea0003800000 */
.L_x_48227:
        /* <DEDUP_REMOVED lines=18> */
.L_x_48239:
[----:B------:R-:W-:Y:S02]  /*81b0*/  MOV R80, R36 ;  /* 0x0000002400507202 */ /* 0x000fe40000000f00 */
.L_x_48240:
[----:B------:R-:W-:Y:S05]  /*81c0*/  BSYNC B2 ;  /* 0x0000000000027941 */ /* 0x000fea0003800000 */
.L_x_48238:
        /* <DEDUP_REMOVED lines=16> */
.L_x_48244:
[----:B------:R-:W-:Y:S05]  /*82d0*/  BSYNC B3 ;  /* 0x0000000000037941 */ /* 0x000fea0003800000 */
.L_x_48243:
        /* <DEDUP_REMOVED lines=43> */
.L_x_48242:
[----:B------:R-:W-:Y:S05]  /*8590*/  BSYNC B2 ;  /* 0x0000000000027941 */ /* 0x000fea0003800000 */
.L_x_48241:
        /* <DEDUP_REMOVED lines=9> */
.L_x_48237:
[----:B------:R-:W-:Y:S05]  /*8630*/  BSYNC B1 ;  /* 0x0000000000017941 */ /* 0x000fea0003800000 */
.L_x_48236:
        /* <DEDUP_REMOVED lines=18> */
.L_x_48248:
[----:B------:R-:W-:Y:S02]  /*8760*/  IMAD.MOV.U32 R80, RZ, RZ, R36 ;  /* 0x000000ffff507224 */ /* 0x000fe400078e0024 */
.L_x_48249:
[----:B------:R-:W-:Y:S05]  /*8770*/  BSYNC B2 ;  /* 0x0000000000027941 */ /* 0x000fea0003800000 */
.L_x_48247:
        /* <DEDUP_REMOVED lines=16> */
.L_x_48253:
[----:B------:R-:W-:Y:S05]  /*8880*/  BSYNC B3 ;  /* 0x0000000000037941 */ /* 0x000fea0003800000 */
.L_x_48252:
        /* <DEDUP_REMOVED lines=43> */
.L_x_48251:
[----:B------:R-:W-:Y:S05]  /*8b40*/  BSYNC B2 ;  /* 0x0000000000027941 */ /* 0x000fea0003800000 */
.L_x_48250:
        /* <DEDUP_REMOVED lines=9> */
.L_x_48246:
[----:B------:R-:W-:Y:S05]  /*8be0*/  BSYNC B1 ;  /* 0x0000000000017941 */ /* 0x000fea0003800000 */
.L_x_48245:
        /* <DEDUP_REMOVED lines=18> */
.L_x_48257:
[----:B------:R-:W-:Y:S02]  /*8d10*/  IMAD.MOV.U32 R84, RZ, RZ, R36 ;  /* 0x000000ffff547224 */ /* 0x000fe400078e0024 */
.L_x_48258:
[----:B------:R-:W-:Y:S05]  /*8d20*/  BSYNC B2 ;  /* 0x0000000000027941 */ /* 0x000fea0003800000 */
.L_x_48256:
        /* <DEDUP_REMOVED lines=16> */
.L_x_48262:
[----:B------:R-:W-:Y:S05]  /*8e30*/  BSYNC B3 ;  /* 0x0000000000037941 */ /* 0x000fea0003800000 */
.L_x_48261:
        /* <DEDUP_REMOVED lines=43> */
.L_x_48260:
[----:B------:R-:W-:Y:S05]  /*90f0*/  BSYNC B2 ;  /* 0x0000000000027941 */ /* 0x000fea0003800000 */
.L_x_48259:
        /* <DEDUP_REMOVED lines=9> */
.L_x_48255:
[----:B------:R-:W-:Y:S05]  /*9190*/  BSYNC B1 ;  /* 0x0000000000017941 */ /* 0x000fea0003800000 */
.L_x_48254:
        /* <DEDUP_REMOVED lines=17> */
.L_x_48264:
[----:B------:R-:W-:Y:S05]  /*92b0*/  BSYNC B1 ;  /* 0x0000000000017941 */ /* 0x000fea0003800000 */
.L_x_48263:
        /* <DEDUP_REMOVED lines=21> */
.L_x_48268:
[----:B------:R-:W-:Y:S02]  /*9410*/  IMAD.MOV.U32 R83, RZ, RZ, R36 ;  /* 0x000000ffff537224 */ /* 0x000fe400078e0024 */
.L_x_48269:
[----:B------:R-:W-:Y:S05]  /*9420*/  BSYNC B2 ;  /* 0x0000000000027941 */ /* 0x000fea0003800000 */
.L_x_48267:
        /* <DEDUP_REMOVED lines=16> */
.L_x_48273:
[----:B------:R-:W-:Y:S05]  /*9530*/  BSYNC B3 ;  /* 0x0000000000037941 */ /* 0x000fea0003800000 */
.L_x_48272:
        /* <DEDUP_REMOVED lines=43> */
.L_x_48271:
[----:B------:R-:W-:Y:S05]  /*97f0*/  BSYNC B2 ;  /* 0x0000000000027941 */ /* 0x000fea0003800000 */
.L_x_48270:
        /* <DEDUP_REMOVED lines=9> */
.L_x_48266:
[----:B0-----:R-:W-:Y:S05]  /*9890*/  BSYNC B1 ;  /* 0x0000000000017941 */ /* 0x001fea0003800000 */
.L_x_48265:
        /* <DEDUP_REMOVED lines=18> */
.L_x_48277:
[----:B------:R-:W-:Y:S02]  /*99c0*/  MOV R84, R36 ;  /* 0x0000002400547202 */ /* 0x000fe40000000f00 */
.L_x_48278:
[----:B------:R-:W-:Y:S05]  /*99d0*/  BSYNC B2 ;  /* 0x0000000000027941 */ /* 0x000fea0003800000 */
.L_x_48276:
        /* <DEDUP_REMOVED lines=16> */
.L_x_48282:
[----:B------:R-:W-:Y:S05]  /*9ae0*/  BSYNC B3 ;  /* 0x0000000000037941 */ /* 0x000fea0003800000 */
.L_x_48281:
        /* <DEDUP_REMOVED lines=43> */
.L_x_48280:
[----:B------:R-:W-:Y:S05]  /*9da0*/  BSYNC B2 ;  /* 0x0000000000027941 */ /* 0x000fea0003800000 */
.L_x_48279:
        /* <DEDUP_REMOVED lines=9> */
.L_x_48275:
[----:B------:R-:W-:Y:S05]  /*9e40*/  BSYNC B1 ;  /* 0x0000000000017941 */ /* 0x000fea0003800000 */
.L_x_48274:
        /* <DEDUP_REMOVED lines=18> */
.L_x_48286:
[----:B------:R-:W-:Y:S02]  /*9f70*/  IMAD.MOV.U32 R84, RZ, RZ, R36 ;  /* 0x000000ffff547224 */ /* 0x000fe400078e0024 */
.L_x_48287:
[----:B------:R-:W-:Y:S05]  /*9f80*/  BSYNC B2 ;  /* 0x0000000000027941 */ /* 0x000fea0003800000 */
.L_x_48285:
        /* <DEDUP_REMOVED lines=16> */
.L_x_48291:
[----:B------:R-:W-:Y:S05]  /*a090*/  BSYNC B3 ;  /* 0x0000000000037941 */ /* 0x000fea0003800000 */
.L_x_48290:
        /* <DEDUP_REMOVED lines=43> */
.L_x_48289:
[----:B------:R-:W-:Y:S05]  /*a350*/  BSYNC B2 ;  /* 0x0000000000027941 */ /* 0x000fea0003800000 */
.L_x_48288:
        /* <DEDUP_REMOVED lines=9> */
.L_x_48284:
[----:B------:R-:W-:Y:S05]  /*a3f0*/  BSYNC B1 ;  /* 0x0000000000017941 */ /* 0x000fea0003800000 */
.L_x_48283:
        /* <DEDUP_REMOVED lines=18> */
.L_x_48295:
[----:B------:R-:W-:Y:S02]  /*a520*/  IMAD.MOV.U32 R88, RZ, RZ, R36 ;  /* 0x000000ffff587224 */ /* 0x000fe400078e0024 */
.L_x_48296:
[----:B------:R-:W-:Y:S05]  /*a530*/  BSYNC B2 ;  /* 0x0000000000027941 */ /* 0x000fea0003800000 */
.L_x_48294:
        /* <DEDUP_REMOVED lines=16> */
.L_x_48300:
[----:B------:R-:W-:Y:S05]  /*a640*/  BSYNC B3 ;  /* 0x0000000000037941 */ /* 0x000fea0003800000 */
.L_x_48299:
        /* <DEDUP_REMOVED lines=43> */
.L_x_48298:
[----:B------:R-:W-:Y:S05]  /*a900*/  BSYNC B2 ;  /* 0x0000000000027941 */ /* 0x000fea0003800000 */
.L_x_48297:
        /* <DEDUP_REMOVED lines=9> */
.L_x_48293:
[----:B------:R-:W-:Y:S05]  /*a9a0*/  BSYNC B1 ;  /* 0x0000000000017941 */ /* 0x000fea0003800000 */
.L_x_48292:
        /* <DEDUP_REMOVED lines=17> */
.L_x_48302:
[----:B------:R-:W-:Y:S05]  /*aac0*/  BSYNC B1 ;  /* 0x0000000000017941 */ /* 0x000fea0003800000 */
.L_x_48301:
        /* <DEDUP_REMOVED lines=21> */
.L_x_48306:
[----:B------:R-:W-:Y:S02]  /*ac20*/  IMAD.MOV.U32 R87, RZ, RZ, R36 ;  /* 0x000000ffff577224 */ /* 0x000fe400078e0024 */
.L_x_48307:
[----:B------:R-:W-:Y:S05]  /*ac30*/  BSYNC B2 ;  /* 0x0000000000027941 */ /* 0x000fea0003800000 */
.L_x_48305:
        /* <DEDUP_REMOVED lines=16> */
.L_x_48311:
[----:B------:R-:W-:Y:S05]  /*ad40*/  BSYNC B3 ;  /* 0x0000000000037941 */ /* 0x000fea0003800000 */
.L_x_48310:
        /* <DEDUP_REMOVED lines=43> */
.L_x_48309:
[----:B------:R-:W-:Y:S05]  /*b000*/  BSYNC B2 ;  /* 0x0000000000027941 */ /* 0x000fea0003800000 */
.L_x_48308:
        /* <DEDUP_REMOVED lines=9> */
.L_x_48304:
[----:B0-----:R-:W-:Y:S05]  /*b0a0*/  BSYNC B1 ;  /* 0x0000000000017941 */ /* 0x001fea0003800000 */
.L_x_48303:
        /* <DEDUP_REMOVED lines=18> */
.L_x_48315:
[----:B------:R-:W-:Y:S02]  /*b1d0*/  MOV R88, R36 ;  /* 0x0000002400587202 */ /* 0x000fe40000000f00 */
.L_x_48316:
[----:B------:R-:W-:Y:S05]  /*b1e0*/  BSYNC B2 ;  /* 0x0000000000027941 */ /* 0x000fea0003800000 */
.L_x_48314:
        /* <DEDUP_REMOVED lines=16> */
.L_x_48320:
[----:B------:R-:W-:Y:S05]  /*b2f0*/  BSYNC B3 ;  /* 0x0000000000037941 */ /* 0x000fea0003800000 */
.L_x_48319:
        /* <DEDUP_REMOVED lines=43> */
.L_x_48318:
[----:B------:R-:W-:Y:S05]  /*b5b0*/  BSYNC B2 ;  /* 0x0000000000027941 */ /* 0x000fea0003800000 */
.L_x_48317:
        /* <DEDUP_REMOVED lines=9> */
.L_x_48313:
[----:B------:R-:W-:Y:S05]  /*b650*/  BSYNC B1 ;  /* 0x0000000000017941 */ /* 0x000fea0003800000 */
.L_x_48312:
        /* <DEDUP_REMOVED lines=18> */
.L_x_48324:
[----:B------:R-:W-:Y:S02]  /*b780*/  IMAD.MOV.U32 R88, RZ, RZ, R36 ;  /* 0x000000ffff587224 */ /* 0x000fe400078e0024 */
.L_x_48325:
[----:B------:R-:W-:Y:S05]  /*b790*/  BSYNC B2 ;  /* 0x0000000000027941 */ /* 0x000fea0003800000 */
.L_x_48323:
        /* <DEDUP_REMOVED lines=16> */
.L_x_48329:
[----:B------:R-:W-:Y:S05]  /*b8a0*/  BSYNC B3 ;  /* 0x0000000000037941 */ /* 0x000fea0003800000 */
.L_x_48328:
        /* <DEDUP_REMOVED lines=43> */
.L_x_48327:
[----:B------:R-:W-:Y:S05]  /*bb60*/  BSYNC B2 ;  /* 0x0000000000027941 */ /* 0x000fea0003800000 */
.L_x_48326:
        /* <DEDUP_REMOVED lines=9> */
.L_x_48322:
[----:B------:R-:W-:Y:S05]  /*bc00*/  BSYNC B1 ;  /* 0x0000000000017941 */ /* 0x000fea0003800000 */
.L_x_48321:
        /* <DEDUP_REMOVED lines=18> */
.L_x_48333:
[----:B------:R-:W-:Y:S02]  /*bd30*/  IMAD.MOV.U32 R92, RZ, RZ, R36 ;  /* 0x000000ffff5c7224 */ /* 0x000fe400078e0024 */
.L_x_48334:
[----:B------:R-:W-:Y:S05]  /*bd40*/  BSYNC B2 ;  /* 0x0000000000027941 */ /* 0x000fea0003800000 */
.L_x_48332:
        /* <DEDUP_REMOVED lines=16> */
.L_x_48338:
[----:B------:R-:W-:Y:S05]  /*be50*/  BSYNC B3 ;  /* 0x0000000000037941 */ /* 0x000fea0003800000 */
.L_x_48337:
        /* <DEDUP_REMOVED lines=43> */
.L_x_48336:
[----:B------:R-:W-:Y:S05]  /*c110*/  BSYNC B2 ;  /* 0x0000000000027941 */ /* 0x000fea0003800000 */
.L_x_48335:
        /* <DEDUP_REMOVED lines=9> */
.L_x_48331:
[----:B------:R-:W-:Y:S05]  /*c1b0*/  BSYNC B1 ;  /* 0x0000000000017941 */ /* 0x000fea0003800000 */
.L_x_48330:
        /* <DEDUP_REMOVED lines=17> */
.L_x_48340:
[----:B------:R-:W-:Y:S05]  /*c2d0*/  BSYNC B1 ;  /* 0x0000000000017941 */ /* 0x000fea0003800000 */
.L_x_48339:
        /* <DEDUP_REMOVED lines=21> */
.L_x_48344:
[----:B------:R-:W-:Y:S02]  /*c430*/  IMAD.MOV.U32 R91, RZ, RZ, R36 ;  /* 0x000000ffff5b7224 */ /* 0x000fe400078e0024 */
.L_x_48345:
[----:B------:R-:W-:Y:S05]  /*c440*/  BSYNC B2 ;  /* 0x0000000000027941 */ /* 0x000fea0003800000 */
.L_x_48343:
        /* <DEDUP_REMOVED lines=16> */
.L_x_48349:
[----:B------:R-:W-:Y:S05]  /*c550*/  BSYNC B3 ;  /* 0x0000000000037941 */ /* 0x000fea0003800000 */
.L_x_48348:
        /* <DEDUP_REMOVED lines=43> */
.L_x_48347:
[----:B------:R-:W-:Y:S05]  /*c810*/  BSYNC B2 ;  /* 0x0000000000027941 */ /* 0x000fea0003800000 */
.L_x_48346:
        /* <DEDUP_REMOVED lines=9> */
.L_x_48342:
[----:B0-----:R-:W-:Y:S05]  /*c8b0*/  BSYNC B1 ;  /* 0x0000000000017941 */ /* 0x001fea0003800000 */
.L_x_48341:
        /* <DEDUP_REMOVED lines=18> */
.L_x_48353:
[----:B------:R-:W-:Y:S02]  /*c9e0*/  MOV R92, R36 ;  /* 0x00000024005c7202 */ /* 0x000fe40000000f00 */
.L_x_48354:
[----:B------:R-:W-:Y:S05]  /*c9f0*/  BSYNC B2 ;  /* 0x0000000000027941 */ /* 0x000fea0003800000 */
.L_x_48352:
        /* <DEDUP_REMOVED lines=16> */
.L_x_48358:
[----:B------:R-:W-:Y:S05]  /*cb00*/  BSYNC B3 ;  /* 0x0000000000037941 */ /* 0x000fea0003800000 */
.L_x_48357:
        /* <DEDUP_REMOVED lines=43> */
.L_x_48356:
[----:B------:R-:W-:Y:S05]  /*cdc0*/  BSYNC B2 ;  /* 0x0000000000027941 */ /* 0x000fea0003800000 */
.L_x_48355:
        /* <DEDUP_REMOVED lines=9> */
.L_x_48351:
[----:B------:R-:W-:Y:S05]  /*ce60*/  BSYNC B1 ;  /* 0x0000000000017941 */ /* 0x000fea0003800000 */
.L_x_48350:
        /* <DEDUP_REMOVED lines=18> */
.L_x_48362:
[----:B------:R-:W-:Y:S02]  /*cf90*/  IMAD.MOV.U32 R92, RZ, RZ, R36 ;  /* 0x000000ffff5c7224 */ /* 0x000fe400078e0024 */
.L_x_48363:
[----:B------:R-:W-:Y:S05]  /*cfa0*/  BSYNC B2 ;  /* 0x0000000000027941 */ /* 0x000fea0003800000 */
.L_x_48361:
        /* <DEDUP_REMOVED lines=16> */
.L_x_48367:
[----:B------:R-:W-:Y:S05]  /*d0b0*/  BSYNC B3 ;  /* 0x0000000000037941 */ /* 0x000fea0003800000 */
.L_x_48366:
        /* <DEDUP_REMOVED lines=43> */
.L_x_48365:
[----:B------:R-:W-:Y:S05]  /*d370*/  BSYNC B2 ;  /* 0x0000000000027941 */ /* 0x000fea0003800000 */
.L_x_48364:
        /* <DEDUP_REMOVED lines=9> */
.L_x_48360:
[----:B------:R-:W-:Y:S05]  /*d410*/  BSYNC B1 ;  /* 0x0000000000017941 */ /* 0x000fea0003800000 */
.L_x_48359:
        /* <DEDUP_REMOVED lines=18> */
.L_x_48371:
[----:B------:R-:W-:Y:S02]  /*d540*/  IMAD.MOV.U32 R96, RZ, RZ, R36 ;  /* 0x000000ffff607224 */ /* 0x000fe400078e0024 */
.L_x_48372:
[----:B------:R-:W-:Y:S05]  /*d550*/  BSYNC B2 ;  /* 0x0000000000027941 */ /* 0x000fea0003800000 */
.L_x_48370:
        /* <DEDUP_REMOVED lines=16> */
.L_x_48376:
[----:B------:R-:W-:Y:S05]  /*d660*/  BSYNC B3 ;  /* 0x0000000000037941 */ /* 0x000fea0003800000 */
.L_x_48375:
        /* <DEDUP_REMOVED lines=43> */
.L_x_48374:
[----:B------:R-:W-:Y:S05]  /*d920*/  BSYNC B2 ;  /* 0x0000000000027941 */ /* 0x000fea0003800000 */
.L_x_48373:
        /* <DEDUP_REMOVED lines=9> */
.L_x_48369:
[----:B------:R-:W-:Y:S05]  /*d9c0*/  BSYNC B1 ;  /* 0x0000000000017941 */ /* 0x000fea0003800000 */
.L_x_48368:
        /* <DEDUP_REMOVED lines=17> */
.L_x_48378:
[----:B------:R-:W-:Y:S05]  /*dae0*/  BSYNC B1 ;  /* 0x0000000000017941 */ /* 0x000fea0003800000 */
.L_x_48377:
        /* <DEDUP_REMOVED lines=21> */
.L_x_48382:
[----:B------:R-:W-:Y:S02]  /*dc40*/  IMAD.MOV.U32 R95, RZ, RZ, R36 ;  /* 0x000000ffff5f7224 */ /* 0x000fe400078e0024 */
.L_x_48383:
[----:B------:R-:W-:Y:S05]  /*dc50*/  BSYNC B2 ;  /* 0x0000000000027941 */ /* 0x000fea0003800000 */
.L_x_48381:
        /* <DEDUP_REMOVED lines=16> */
.L_x_48387:
[----:B------:R-:W-:Y:S05]  /*dd60*/  BSYNC B3 ;  /* 0x0000000000037941 */ /* 0x000fea0003800000 */
.L_x_48386:
        /* <DEDUP_REMOVED lines=43> */
.L_x_48385:
[----:B------:R-:W-:Y:S05]  /*e020*/  BSYNC B2 ;  /* 0x0000000000027941 */ /* 0x000fea0003800000 */
.L_x_48384:
        /* <DEDUP_REMOVED lines=9> */
.L_x_48380:
[----:B0-----:R-:W-:Y:S05]  /*e0c0*/  BSYNC B1 ;  /* 0x0000000000017941 */ /* 0x001fea0003800000 */
.L_x_48379:
        /* <DEDUP_REMOVED lines=18> */
.L_x_48391:
[----:B------:R-:W-:Y:S02]  /*e1f0*/  MOV R96, R36 ;  /* 0x0000002400607202 */ /* 0x000fe40000000f00 */
.L_x_48392:
[----:B------:R-:W-:Y:S05]  /*e200*/  BSYNC B2 ;  /* 0x0000000000027941 */ /* 0x000fea0003800000 */
.L_x_48390:
        /* <DEDUP_REMOVED lines=16> */
.L_x_48396:
[----:B------:R-:W-:Y:S05]  /*e310*/  BSYNC B3 ;  /* 0x0000000000037941 */ /* 0x000fea0003800000 */
.L_x_48395:
        /* <DEDUP_REMOVED lines=43> */
.L_x_48394:
[----:B------:R-:W-:Y:S05]  /*e5d0*/  BSYNC B2 ;  /* 0x0000000000027941 */ /* 0x000fea0003800000 */
.L_x_48393:
        /* <DEDUP_REMOVED lines=9> */
.L_x_48389:
[----:B------:R-:W-:Y:S05]  /*e670*/  BSYNC B1 ;  /* 0x0000000000017941 */ /* 0x000fea0003800000 */
.L_x_48388:
        /* <DEDUP_REMOVED lines=18> */
.L_x_48400:
[----:B------:R-:W-:Y:S02]  /*e7a0*/  IMAD.MOV.U32 R96, RZ, RZ, R36 ;  /* 0x000000ffff607224 */ /* 0x000fe400078e0024 */
.L_x_48401:
[----:B------:R-:W-:Y:S05]  /*e7b0*/  BSYNC B2 ;  /* 0x0000000000027941 */ /* 0x000fea0003800000 */
.L_x_48399:
        /* <DEDUP_REMOVED lines=16> */
.L_x_48405:
[----:B------:R-:W-:Y:S05]  /*e8c0*/  BSYNC B3 ;  /* 0x0000000000037941 */ /* 0x000fea0003800000 */
.L_x_48404:
        /* <DEDUP_REMOVED lines=43> */
.L_x_48403:
[----:B------:R-:W-:Y:S05]  /*eb80*/  BSYNC B2 ;  /* 0x0000000000027941 */ /* 0x000fea0003800000 */
.L_x_48402:
        /* <DEDUP_REMOVED lines=9> */
.L_x_48398:
[----:B------:R-:W-:Y:S05]  /*ec20*/  BSYNC B1 ;  /* 0x0000000000017941 */ /* 0x000fea0003800000 */
.L_x_48397:
        /* <DEDUP_REMOVED lines=18> */
.L_x_48409:
[----:B------:R-:W-:Y:S02]  /*ed50*/  IMAD.MOV.U32 R100, RZ, RZ, R36 ;  /* 0x000000ffff647224 */ /* 0x000fe400078e0024 */
.L_x_48410:
[----:B------:R-:W-:Y:S05]  /*ed60*/  BSYNC B2 ;  /* 0x0000000000027941 */ /* 0x000fea0003800000 */
.L_x_48408:
        /* <DEDUP_REMOVED lines=16> */
.L_x_48414:
[----:B------:R-:W-:Y:S05]  /*ee70*/  BSYNC B3 ;  /* 0x0000000000037941 */ /* 0x000fea0003800000 */
.L_x_48413:
        /* <DEDUP_REMOVED lines=43> */
.L_x_48412:
[----:B------:R-:W-:Y:S05]  /*f130*/  BSYNC B2 ;  /* 0x0000000000027941 */ /* 0x000fea0003800000 */
.L_x_48411:
        /* <DEDUP_REMOVED lines=9> */
.L_x_48407:
[----:B------:R-:W-:Y:S05]  /*f1d0*/  BSYNC B1 ;  /* 0x0000000000017941 */ /* 0x000fea0003800000 */
.L_x_48406:
        /* <DEDUP_REMOVED lines=17> */
.L_x_48416:
[----:B------:R-:W-:Y:S05]  /*f2f0*/  BSYNC B1 ;  /* 0x0000000000017941 */ /* 0x000fea0003800000 */
.L_x_48415:
        /* <DEDUP_REMOVED lines=21> */
.L_x_48420:
[----:B------:R-:W-:Y:S02]  /*f450*/  IMAD.MOV.U32 R98, RZ, RZ, R36 ;  /* 0x000000ffff627224 */ /* 0x000fe400078e0024 */
.L_x_48421:
[----:B------:R-:W-:Y:S05]  /*f460*/  BSYNC B2 ;  /* 0x0000000000027941 */ /* 0x000fea0003800000 */
.L_x_48419:
        /* <DEDUP_REMOVED lines=16> */
.L_x_48425:
[----:B------:R-:W-:Y:S05]  /*f570*/  BSYNC B3 ;  /* 0x0000000000037941 */ /* 0x000fea0003800000 */
.L_x_48424:
        /* <DEDUP_REMOVED lines=43> */
.L_x_48423:
[----:B------:R-:W-:Y:S05]  /*f830*/  BSYNC B2 ;  /* 0x0000000000027941 */ /* 0x000fea0003800000 */
.L_x_48422:
        /* <DEDUP_REMOVED lines=9> */
.L_x_48418:
[----:B0-----:R-:W-:Y:S05]  /*f8d0*/  BSYNC B1 ;  /* 0x0000000000017941 */ /* 0x001fea0003800000 */
.L_x_48417:
        /* <DEDUP_REMOVED lines=18> */
.L_x_48429:
[----:B------:R-:W-:Y:S02]  /*fa00*/  MOV R100, R36 ;  /* 0x0000002400647202 */ /* 0x000fe40000000f00 */
.L_x_48430:
[----:B------:R-:W-:Y:S05]  /*fa10*/  BSYNC B2 ;  /* 0x0000000000027941 */ /* 0x000fea0003800000 */
.L_x_48428:
        /* <DEDUP_REMOVED lines=16> */
.L_x_48434:
[----:B------:R-:W-:Y:S05]  /*fb20*/  BSYNC B3 ;  /* 0x0000000000037941 */ /* 0x000fea0003800000 */
.L_x_48433:
        /* <DEDUP_REMOVED lines=43> */
.L_x_48432:
[----:B------:R-:W-:Y:S05]  /*fde0*/  BSYNC B2 ;  /* 0x0000000000027941 */ /* 0x000fea0003800000 */
.L_x_48431:
        /* <DEDUP_REMOVED lines=9> */
.L_x_48427:
[----:B------:R-:W-:Y:S05]  /*fe80*/  BSYNC B1 ;  /* 0x0000000000017941 */ /* 0x000fea0003800000 */
.L_x_48426:
        /* <DEDUP_REMOVED lines=18> */
.L_x_48438:
[----:B------:R-:W-:Y:S02]  /*ffb0*/  IMAD.MOV.U32 R100, RZ, RZ, R36 ;  /* 0x000000ffff647224 */ /* 0x000fe400078e0024 */
.L_x_48439:
[----:B------:R-:W-:Y:S05]  /*ffc0*/  BSYNC B2 ;  /* 0x0000000000027941 */ /* 0x000fea0003800000 */
.L_x_48437:
        /* <DEDUP_REMOVED lines=16> */
.L_x_48443:
[----:B------:R-:W-:Y:S05]  /*100d0*/  BSYNC B3 ;  /* 0x0000000000037941 */ /* 0x000fea0003800000 */
.L_x_48442:
        /* <DEDUP_REMOVED lines=43> */
.L_x_48441:
[----:B------:R-:W-:Y:S05]  /*10390*/  BSYNC B2 ;  /* 0x0000000000027941 */ /* 0x000fea0003800000 */
.L_x_48440:
        /* <DEDUP_REMOVED lines=9> */
.L_x_48436:
[----:B------:R-:W-:Y:S05]  /*10430*/  BSYNC B1 ;  /* 0x0000000000017941 */ /* 0x000fea0003800000 */
.L_x_48435:
        /* <DEDUP_REMOVED lines=18> */
.L_x_48447:
[----:B------:R-:W-:Y:S02]  /*10560*/  IMAD.MOV.U32 R104, RZ, RZ, R36 ;  /* 0x000000ffff687224 */ /* 0x000fe400078e0024 */
.L_x_48448:
[----:B------:R-:W-:Y:S05]  /*10570*/  BSYNC B2 ;  /* 0x0000000000027941 */ /* 0x000fea0003800000 */
.L_x_48446:
        /* <DEDUP_REMOVED lines=16> */
.L_x_48452:
[----:B------:R-:W-:Y:S05]  /*10680*/  BSYNC B3 ;  /* 0x0000000000037941 */ /* 0x000fea0003800000 */
.L_x_48451:
        /* <DEDUP_REMOVED lines=43> */
.L_x_48450:
[----:B------:R-:W-:Y:S05]  /*10940*/  BSYNC B2 ;  /* 0x0000000000027941 */ /* 0x000fea0003800000 */
.L_x_48449:
        /* <DEDUP_REMOVED lines=9> */
.L_x_48445:
[----:B------:R-:W-:Y:S05]  /*109e0*/  BSYNC B1 ;  /* 0x0000000000017941 */ /* 0x000fea0003800000 */
.L_x_48444:
        /* <DEDUP_REMOVED lines=17> */
.L_x_48454:
[----:B------:R-:W-:Y:S05]  /*10b00*/  BSYNC B1 ;  /* 0x0000000000017941 */ /* 0x000fea0003800000 */
.L_x_48453:
        /* <DEDUP_REMOVED lines=21> */
.L_x_48458:
[----:B------:R-:W-:Y:S02]  /*10c60*/  IMAD.MOV.U32 R102, RZ, RZ, R36 ;  /* 0x000000ffff667224 */ /* 0x000fe400078e0024 */
.L_x_48459:
[----:B------:R-:W-:Y:S05]  /*10c70*/  BSYNC B2 ;  /* 0x0000000000027941 */ /* 0x000fea0003800000 */
.L_x_48457:
        /* <DEDUP_REMOVED lines=16> */
.L_x_48463:
[----:B------:R-:W-:Y:S05]  /*10d80*/  BSYNC B3 ;  /* 0x0000000000037941 */ /* 0x000fea0003800000 */
.L_x_48462:
        /* <DEDUP_REMOVED lines=43> */
.L_x_48461:
[----:B------:R-:W-:Y:S05]  /*11040*/  BSYNC B2 ;  /* 0x0000000000027941 */ /* 0x000fea0003800000 */
.L_x_48460:
        /* <DEDUP_REMOVED lines=9> */
.L_x_48456:
[----:B0-----:R-:W-:Y:S05]  /*110e0*/  BSYNC B1 ;  /* 0x0000000000017941 */ /* 0x001fea0003800000 */
.L_x_48455:
        /* <DEDUP_REMOVED lines=18> */
.L_x_48467:
[----:B------:R-:W-:Y:S02]  /*11210*/  MOV R104, R36 ;  /* 0x0000002400687202 */ /* 0x000fe40000000f00 */
.L_x_48468:
[----:B------:R-:W-:Y:S05]  /*11220*/  BSYNC B2 ;  /* 0x0000000000027941 */ /* 0x000fea0003800000 */
.L_x_48466:
        /* <DEDUP_REMOVED lines=16> */
.L_x_48472:
[----:B------:R-:W-:Y:S05]  /*11330*/  BSYNC B3 ;  /* 0x0000000000037941 */ /* 0x000fea0003800000 */
.L_x_48471:
        /* <DEDUP_REMOVED lines=43> */
.L_x_48470:
[----:B------:R-:W-:Y:S05]  /*115f0*/  BSYNC B2 ;  /* 0x0000000000027941 */ /* 0x000fea0003800000 */
.L_x_48469:
        /* <DEDUP_REMOVED lines=9> */
.L_x_48465:
[----:B------:R-:W-:Y:S05]  /*11690*/  BSYNC B1 ;  /* 0x0000000000017941 */ /* 0x000fea0003800000 */
.L_x_48464:
        /* <DEDUP_REMOVED lines=18> */
.L_x_48476:
[----:B------:R-:W-:Y:S02]  /*117c0*/  IMAD.MOV.U32 R104, RZ, RZ, R36 ;  /* 0x000000ffff687224 */ /* 0x000fe400078e0024 */
.L_x_48477:
[----:B------:R-:W-:Y:S05]  /*117d0*/  BSYNC B2 ;  /* 0x0000000000027941 */ /* 0x000fea0003800000 */
.L_x_48475:
        /* <DEDUP_REMOVED lines=16> */
.L_x_48481:
[----:B------:R-:W-:Y:S05]  /*118e0*/  BSYNC B3 ;  /* 0x0000000000037941 */ /* 0x000fea0003800000 */
.L_x_48480:
        /* <DEDUP_REMOVED lines=43> */
.L_x_48479:
[----:B------:R-:W-:Y:S05]  /*11ba0*/  BSYNC B2 ;  /* 0x0000000000027941 */ /* 0x000fea0003800000 */
.L_x_48478:
        /* <DEDUP_REMOVED lines=9> */
.L_x_48474:
[----:B------:R-:W-:Y:S05]  /*11c40*/  BSYNC B1 ;  /* 0x0000000000017941 */ /* 0x000fea0003800000 */
.L_x_48473:
        /* <DEDUP_REMOVED lines=18> */
.L_x_48485:
[----:B------:R-:W-:Y:S02]  /*11d70*/  IMAD.MOV.U32 R108, RZ, RZ, R36 ;  /* 0x000000ffff6c7224 */ /* 0x000fe400078e0024 */
.L_x_48486:
[----:B------:R-:W-:Y:S05]  /*11d80*/  BSYNC B2 ;  /* 0x0000000000027941 */ /* 0x000fea0003800000 */
.L_x_48484:
        /* <DEDUP_REMOVED lines=16> */
.L_x_48490:
[----:B------:R-:W-:Y:S05]  /*11e90*/  BSYNC B3 ;  /* 0x0000000000037941 */ /* 0x000fea0003800000 */
.L_x_48489:
        /* <DEDUP_REMOVED lines=43> */
.L_x_48488:
[----:B------:R-:W-:Y:S05]  /*12150*/  BSYNC B2 ;  /* 0x0000000000027941 */ /* 0x000fea0003800000 */
.L_x_48487:
        /* <DEDUP_REMOVED lines=9> */
.L_x_48483:
[----:B------:R-:W-:Y:S05]  /*121f0*/  BSYNC B1 ;  /* 0x0000000000017941 */ /* 0x000fea0003800000 */
.L_x_48482:
        /* <DEDUP_REMOVED lines=17> */
.L_x_48492:
[----:B------:R-:W-:Y:S05]  /*12310*/  BSYNC B1 ;  /* 0x0000000000017941 */ /* 0x000fea0003800000 */
.L_x_48491:
        /* <DEDUP_REMOVED lines=21> */
.L_x_48496:
[----:B------:R-:W-:Y:S02]  /*12470*/  IMAD.MOV.U32 R106, RZ, RZ, R36 ;  /* 0x000000ffff6a7224 */ /* 0x000fe400078e0024 */
.L_x_48497:
[----:B------:R-:W-:Y:S05]  /*12480*/  BSYNC B2 ;  /* 0x0000000000027941 */ /* 0x000fea0003800000 */
.L_x_48495:
        /* <DEDUP_REMOVED lines=16> */
.L_x_48501:
[----:B------:R-:W-:Y:S05]  /*12590*/  BSYNC B3 ;  /* 0x0000000000037941 */ /* 0x000fea0003800000 */
.L_x_48500:
        /* <DEDUP_REMOVED lines=43> */
.L_x_48499:
[----:B------:R-:W-:Y:S05]  /*12850*/  BSYNC B2 ;  /* 0x0000000000027941 */ /* 0x000fea0003800000 */
.L_x_48498:
        /* <DEDUP_REMOVED lines=9> */
.L_x_48494:
[----:B0-----:R-:W-:Y:S05]  /*128f0*/  BSYNC B1 ;  /* 0x0000000000017941 */ /* 0x001fea0003800000 */
.L_x_48493:
        /* <DEDUP_REMOVED lines=18> */
.L_x_48505:
[----:B------:R-:W-:Y:S02]  /*12a20*/  IMAD.MOV.U32 R108, RZ, RZ, R36 ;  /* 0x000000ffff6c7224 */ /* 0x000fe400078e0024 */
.L_x_48506:
[----:B------:R-:W-:Y:S05]  /*12a30*/  BSYNC B2 ;  /* 0x0000000000027941 */ /* 0x000fea0003800000 */
.L_x_48504:
        /* <DEDUP_REMOVED lines=16> */
.L_x_48510:
[----:B------:R-:W-:Y:S05]  /*12b40*/  BSYNC B3 ;  /* 0x0000000000037941 */ /* 0x000fea0003800000 */
.L_x_48509:
        /* <DEDUP_REMOVED lines=43> */
.L_x_48508:
[----:B------:R-:W-:Y:S05]  /*12e00*/  BSYNC B2 ;  /* 0x0000000000027941 */ /* 0x000fea0003800000 */
.L_x_48507:
        /* <DEDUP_REMOVED lines=9> */
.L_x_48503:
[----:B------:R-:W-:Y:S05]  /*12ea0*/  BSYNC B1 ;  /* 0x0000000000017941 */ /* 0x000fea0003800000 */
.L_x_48502:
        /* <DEDUP_REMOVED lines=18> */
.L_x_48514:
[----:B------:R-:W-:Y:S02]  /*12fd0*/  IMAD.MOV.U32 R108, RZ, RZ, R36 ;  /* 0x000000ffff6c7224 */ /* 0x000fe400078e0024 */
.L_x_48515:
[----:B------:R-:W-:Y:S05]  /*12fe0*/  BSYNC B2 ;  /* 0x0000000000027941 */ /* 0x000fea0003800000 */
.L_x_48513:
        /* <DEDUP_REMOVED lines=16> */
.L_x_48519:
[----:B------:R-:W-:Y:S05]  /*130f0*/  BSYNC B3 ;  /* 0x0000000000037941 */ /* 0x000fea0003800000 */
.L_x_48518:
        /* <DEDUP_REMOVED lines=43> */
.L_x_48517:
[----:B------:R-:W-:Y:S05]  /*133b0*/  BSYNC B2 ;  /* 0x0000000000027941 */ /* 0x000fea0003800000 */
.L_x_48516:
        /* <DEDUP_REMOVED lines=9> */
.L_x_48512:
[----:B------:R-:W-:Y:S05]  /*13450*/  BSYNC B1 ;  /* 0x0000000000017941 */ /* 0x000fea0003800000 */
.L_x_48511:
        /* <DEDUP_REMOVED lines=18> */
.L_x_48523:
[----:B------:R-:W-:Y:S02]  /*13580*/  MOV R112, R36 ;  /* 0x0000002400707202 */ /* 0x000fe40000000f00 */
.L_x_48524:
[----:B------:R-:W-:Y:S05]  /*13590*/  BSYNC B2 ;  /* 0x0000000000027941 */ /* 0x000fea0003800000 */
.L_x_48522:
        /* <DEDUP_REMOVED lines=16> */
.L_x_48528:
[----:B------:R-:W-:Y:S05]  /*136a0*/  BSYNC B3 ;  /* 0x0000000000037941 */ /* 0x000fea0003800000 */
.L_x_48527:
        /* <DEDUP_REMOVED lines=43> */
.L_x_48526:
[----:B------:R-:W-:Y:S05]  /*13960*/  BSYNC B2 ;  /* 0x0000000000027941 */ /* 0x000fea0003800000 */
.L_x_48525:
        /* <DEDUP_REMOVED lines=9> */
.L_x_48521:
[----:B------:R-:W-:Y:S05]  /*13a00*/  BSYNC B1 ;  /* 0x0000000000017941 */ /* 0x000fea0003800000 */
.L_x_48520:
        /* <DEDUP_REMOVED lines=12> */
[----:B------:R-:W-:-:S05]  /*13ad0*/  IMAD R104, R104, 0x1000000, R105 ;  /* 0x0100000068687824 */ /* 0x000fca00078e0269 */
[----:B------:R-:W-:Y:S01]  /*13ae0*/  LEA R109, R109, R104, 0x8 ;  /* 0x000000686d6d7211 */ /* 0x000fe200078e40ff */
[----:B------:R-:W-:-:S04]  /*13af0*/  IMAD.WIDE.U32 R104, R110, R223, c[0x0][0x190] ;  /* 0x000064006e687625 */ /* 0x000fc800078e00df */
[----:B------:R-:W-:-:S05]  /*13b00*/  IMAD.IADD R109, R109, 0x1, R108 ;  /* 0x000000016d6d7824 */ /* 0x000fca00078e026c */
[----:B------:R0:W-:Y:S02]  /*13b10*/  STG.E [R104.64], R109 ;  /* 0x0000006d68007986 */ /* 0x0001e4000c101906 */
.L_x_48530:
[----:B------:R-:W-:Y:S05]  /*13b20*/  BSYNC B1 ;  /* 0x0000000000017941 */ /* 0x000fea0003800000 */
.L_x_48529:
        /* <DEDUP_REMOVED lines=21> */
.L_x_48534:
[----:B------:R-:W-:Y:S02]  /*13c80*/  MOV R110, R36 ;  /* 0x00000024006e7202 */ /* 0x000fe40000000f00 */
.L_x_48535:
[----:B------:R-:W-:Y:S05]  /*13c90*/  BSYNC B2 ;  /* 0x0000000000027941 */ /* 0x000fea0003800000 */
.L_x_48533:
        /* <DEDUP_REMOVED lines=16> */
.L_x_48539:
[----:B------:R-:W-:Y:S05]  /*13da0*/  BSYNC B3 ;  /* 0x0000000000037941 */ /* 0x000fea0003800000 */
.L_x_48538:
        /* <DEDUP_REMOVED lines=43> */
.L_x_48537:
[----:B------:R-:W-:Y:S05]  /*14060*/  BSYNC B2 ;  /* 0x0000000000027941 */ /* 0x000fea0003800000 */
.L_x_48536:
        /* <DEDUP_REMOVED lines=9> */
.L_x_48532:
[----:B0-----:R-:W-:Y:S05]  /*14100*/  BSYNC B1 ;  /* 0x0000000000017941 */ /* 0x001fea0003800000 */
.L_x_48531:
        /* <DEDUP_REMOVED lines=18> */
.L_x_48543:
[----:B------:R-:W-:Y:S02]  /*14230*/  IMAD.MOV.U32 R112, RZ, RZ, R36 ;  /* 0x000000ffff707224 */ /* 0x000fe400078e0024 */
.L_x_48544:
[----:B------:R-:W-:Y:S05]  /*14240*/  BSYNC B2 ;  /* 0x0000000000027941 */ /* 0x000fea0003800000 */
.L_x_48542:
        /* <DEDUP_REMOVED lines=16> */
.L_x_48548:
[----:B------:R-:W-:Y:S05]  /*14350*/  BSYNC B3 ;  /* 0x0000000000037941 */ /* 0x000fea0003800000 */
.L_x_48547:
        /* <DEDUP_REMOVED lines=43> */
.L_x_48546:
[----:B------:R-:W-:Y:S05]  /*14610*/  BSYNC B2 ;  /* 0x0000000000027941 */ /* 0x000fea0003800000 */
.L_x_48545:
        /* <DEDUP_REMOVED lines=9> */
.L_x_48541:
[----:B------:R-:W-:Y:S05]  /*146b0*/  BSYNC B1 ;  /* 0x0000000000017941 */ /* 0x000fea0003800000 */
.L_x_48540:
        /* <DEDUP_REMOVED lines=18> */
.L_x_48552:
[----:B------:R-:W-:Y:S02]  /*147e0*/  IMAD.MOV.U32 R112, RZ, RZ, R36 ;  /* 0x000000ffff707224 */ /* 0x000fe400078e0024 */
.L_x_48553:
[----:B------:R-:W-:Y:S05]  /*147f0*/  BSYNC B2 ;  /* 0x0000000000027941 */ /* 0x000fea0003800000 */
.L_x_48551:
        /* <DEDUP_REMOVED lines=16> */
.L_x_48557:
[----:B------:R-:W-:Y:S05]  /*14900*/  BSYNC B3 ;  /* 0x0000000000037941 */ /* 0x000fea0003800000 */
.L_x_48556:
        /* <DEDUP_REMOVED lines=43> */
.L_x_48555:
[----:B------:R-:W-:Y:S05]  /*14bc0*/  BSYNC B2 ;  /* 0x0000000000027941 */ /* 0x000fea0003800000 */
.L_x_48554:
        /* <DEDUP_REMOVED lines=9> */
.L_x_48550:
[----:B------:R-:W-:Y:S05]  /*14c60*/  BSYNC B1 ;  /* 0x0000000000017941 */ /* 0x000fea0003800000 */
.L_x_48549:
        /* <DEDUP_REMOVED lines=18> */
.L_x_48561:
[----:B------:R-:W-:Y:S02]  /*14d90*/  MOV R116, R36 ;  /* 0x0000002400747202 */ /* 0x000fe40000000f00 */
.L_x_48562:
[----:B------:R-:W-:Y:S05]  /*14da0*/  BSYNC B2 ;  /* 0x0000000000027941 */ /* 0x000fea0003800000 */
.L_x_48560:
        /* <DEDUP_REMOVED lines=16> */
.L_x_48566:
[----:B------:R-:W-:Y:S05]  /*14eb0*/  BSYNC B3 ;  /* 0x0000000000037941 */ /* 0x000fea0003800000 */
.L_x_48565:
        /* <DEDUP_REMOVED lines=43> */
.L_x_48564:
[----:B------:R-:W-:Y:S05]  /*15170*/  BSYNC B2 ;  /* 0x0000000000027941 */ /* 0x000fea0003800000 */
.L_x_48563:
        /* <DEDUP_REMOVED lines=9> */
.L_x_48559:
[----:B------:R-:W-:Y:S05]  /*15210*/  BSYNC B1 ;  /* 0x0000000000017941 */ /* 0x000fea0003800000 */
.L_x_48558:
        /* <DEDUP_REMOVED lines=17> */
.L_x_48568:
[----:B------:R-:W-:Y:S05]  /*15330*/  BSYNC B1 ;  /* 0x0000000000017941 */ /* 0x000fea0003800000 */
.L_x_48567:
        /* <DEDUP_REMOVED lines=21> */
.L_x_48572:
[----:B------:R-:W-:Y:S02]  /*15490*/  MOV R114, R36 ;  /* 0x0000002400727202 */ /* 0x000fe40000000f00 */
.L_x_48573:
[----:B------:R-:W-:Y:S05]  /*154a0*/  BSYNC B2 ;  /* 0x0000000000027941 */ /* 0x000fea0003800000 */
.L_x_48571:
        /* <DEDUP_REMOVED lines=16> */
.L_x_48577:
[----:B------:R-:W-:Y:S05]  /*155b0*/  BSYNC B3 ;  /* 0x0000000000037941 */ /* 0x000fea0003800000 */
.L_x_48576:
        /* <DEDUP_REMOVED lines=43> */
.L_x_48575:
[----:B------:R-:W-:Y:S05]  /*15870*/  BSYNC B2 ;  /* 0x0000000000027941 */ /* 0x000fea0003800000 */
.L_x_48574:
        /* <DEDUP_REMOVED lines=9> */
.L_x_48570:
[----:B0-----:R-:W-:Y:S05]  /*15910*/  BSYNC B1 ;  /* 0x0000000000017941 */ /* 0x001fea0003800000 */
.L_x_48569:
        /* <DEDUP_REMOVED lines=18> */
.L_x_48581:
[----:B------:R-:W-:Y:S02]  /*15a40*/  IMAD.MOV.U32 R116, RZ, RZ, R36 ;  /* 0x000000ffff747224 */ /* 0x000fe400078e0024 */
.L_x_48582:
[----:B------:R-:W-:Y:S05]  /*15a50*/  BSYNC B2 ;  /* 0x0000000000027941 */ /* 0x000fea0003800000 */
.L_x_48580:
        /* <DEDUP_REMOVED lines=16> */
.L_x_48586:
[----:B------:R-:W-:Y:S05]  /*15b60*/  BSYNC B3 ;  /* 0x0000000000037941 */ /* 0x000fea0003800000 */
.L_x_48585:
        /* <DEDUP_REMOVED lines=43> */
.L_x_48584:
[----:B------:R-:W-:Y:S05]  /*15e20*/  BSYNC B2 ;  /* 0x0000000000027941 */ /* 0x000fea0003800000 */
.L_x_48583:
        /* <DEDUP_REMOVED lines=9> */
.L_x_48579:
[----:B------:R-:W-:Y:S05]  /*15ec0*/  BSYNC B1 ;  /* 0x0000000000017941 */ /* 0x000fea0003800000 */
.L_x_48578:
        /* <DEDUP_REMOVED lines=18> */
.L_x_48590:
[----:B------:R-:W-:Y:S02]  /*15ff0*/  IMAD.MOV.U32 R116, RZ, RZ, R36 ;  /* 0x000000ffff747224 */ /* 0x000fe400078e0024 */
.L_x_48591:
[----:B------:R-:W-:Y:S05]  /*16000*/  BSYNC B2 ;  /* 0x0000000000027941 */ /* 0x000fea0003800000 */
.L_x_48589:
        /* <DEDUP_REMOVED lines=16> */
.L_x_48595:
[----:B------:R-:W-:Y:S05]  /*16110*/  BSYNC B3 ;  /* 0x0000000000037941 */ /* 0x000fea0003800000 */
.L_x_48594:
        /* <DEDUP_REMOVED lines=43> */
.L_x_48593:
[----:B------:R-:W-:Y:S05]  /*163d0*/  BSYNC B2 ;  /* 0x0000000000027941 */ /* 0x000fea0003800000 */
.L_x_48592:
        /* <DEDUP_REMOVED lines=9> */
.L_x_48588:
[----:B------:R-:W-:Y:S05]  /*16470*/  BSYNC B1 ;  /* 0x0000000000017941 */ /* 0x000fea0003800000 */
.L_x_48587:
        /* <DEDUP_REMOVED lines=18> */
.L_x_48599:
[----:B------:R-:W-:Y:S02]  /*165a0*/  MOV R216, R36 ;  /* 0x0000002400d87202 */ /* 0x000fe40000000f00 */
.L_x_48600:
[----:B------:R-:W-:Y:S05]  /*165b0*/  BSYNC B2 ;  /* 0x0000000000027941 */ /* 0x000fea0003800000 */
.L_x_48598:
        /* <DEDUP_REMOVED lines=16> */
.L_x_48604:
[----:B------:R-:W-:Y:S05]  /*166c0*/  BSYNC B3 ;  /* 0x0000000000037941 */ /* 0x000fea0003800000 */
.L_x_48603:
        /* <DEDUP_REMOVED lines=43> */
.L_x_48602:
[----:B------:R-:W-:Y:S05]  /*16980*/  BSYNC B2 ;  /* 0x0000000000027941 */ /* 0x000fea0003800000 */
.L_x_48601:
        /* <DEDUP_REMOVED lines=9> */
.L_x_48597:
[----:B------:R-:W-:Y:S05]  /*16a20*/  BSYNC B1 ;  /* 0x0000000000017941 */ /* 0x000fea0003800000 */
.L_x_48596:
        /* <DEDUP_REMOVED lines=17> */
.L_x_48606:
[----:B------:R-:W-:Y:S05]  /*16b40*/  BSYNC B1 ;  /* 0x0000000000017941 */ /* 0x000fea0003800000 */
.L_x_48605:
        /* <DEDUP_REMOVED lines=21> */
.L_x_48610:
[----:B------:R-:W-:Y:S02]  /*16ca0*/  MOV R118, R36 ;  /* 0x0000002400767202 */ /* 0x000fe40000000f00 */
.L_x_48611:
[----:B------:R-:W-:Y:S05]  /*16cb0*/  BSYNC B2 ;  /* 0x0000000000027941 */ /* 0x000fea0003800000 */
.L_x_48609:
        /* <DEDUP_REMOVED lines=16> */
.L_x_48615:
[----:B------:R-:W-:Y:S05]  /*16dc0*/  BSYNC B3 ;  /* 0x0000000000037941 */ /* 0x000fea0003800000 */
.L_x_48614:
        /* <DEDUP_REMOVED lines=43> */
.L_x_48613:
[----:B------:R-:W-:Y:S05]  /*17080*/  BSYNC B2 ;  /* 0x0000000000027941 */ /* 0x000fea0003800000 */
.L_x_48612:
        /* <DEDUP_REMOVED lines=9> */
.L_x_48608:
[----:B0-----:R-:W-:Y:S05]  /*17120*/  BSYNC B1 ;  /* 0x0000000000017941 */ /* 0x001fea0003800000 */
.L_x_48607:
        /* <DEDUP_REMOVED lines=18> */
.L_x_48619:
[----:B------:R-:W-:Y:S02]  /*17250*/  IMAD.MOV.U32 R220, RZ, RZ, R36 ;  /* 0x000000ffffdc7224 */ /* 0x000fe400078e0024 */
.L_x_48620:
[----:B------:R-:W-:Y:S05]  /*17260*/  BSYNC B2 ;  /* 0x0000000000027941 */ /* 0x000fea0003800000 */
.L_x_48618:
        /* <DEDUP_REMOVED lines=16> */
.L_x_48624:
[----:B------:R-:W-:Y:S05]  /*17370*/  BSYNC B3 ;  /* 0x0000000000037941 */ /* 0x000fea0003800000 */
.L_x_48623:
        /* <DEDUP_REMOVED lines=43> */
.L_x_48622:
[----:B------:R-:W-:Y:S05]  /*17630*/  BSYNC B2 ;  /* 0x0000000000027941 */ /* 0x000fea0003800000 */
.L_x_48621:
        /* <DEDUP_REMOVED lines=9> */
.L_x_48617:
[----:B------:R-:W-:Y:S05]  /*176d0*/  BSYNC B1 ;  /* 0x0000000000017941 */ /* 0x000fea0003800000 */
.L_x_48616:
        /* <DEDUP_REMOVED lines=18> */
.L_x_48628:
[----:B------:R-:W-:Y:S02]  /*17800*/  IMAD.MOV.U32 R220, RZ, RZ, R36 ;  /* 0x000000ffffdc7224 */ /* 0x000fe400078e0024 */
.L_x_48629:
[----:B------:R-:W-:Y:S05]  /*17810*/  BSYNC B2 ;  /* 0x0000000000027941 */ /* 0x000fea0003800000 */
.L_x_48627:
        /* <DEDUP_REMOVED lines=16> */
.L_x_48633:
[----:B------:R-:W-:Y:S05]  /*17920*/  BSYNC B3 ;  /* 0x0000000000037941 */ /* 0x000fea0003800000 */
.L_x_48632:
        /* <DEDUP_REMOVED lines=43> */
.L_x_48631:
[----:B------:R-:W-:Y:S05]  /*17be0*/  BSYNC B2 ;  /* 0x0000000000027941 */ /* 0x000fea0003800000 */
.L_x_48630:
        /* <DEDUP_REMOVED lines=9> */
.L_x_48626:
[----:B------:R-:W-:Y:S05]  /*17c80*/  BSYNC B1 ;  /* 0x0000000000017941 */ /* 0x000fea0003800000 */
.L_x_48625:
        /* <DEDUP_REMOVED lines=18> */
.L_x_48637:
[----:B------:R-:W-:Y:S02]  /*17db0*/  MOV R220, R36 ;  /* 0x0000002400dc7202 */ /* 0x000fe40000000f00 */
.L_x_48638:
[----:B------:R-:W-:Y:S05]  /*17dc0*/  BSYNC B2 ;  /* 0x0000000000027941 */ /* 0x000fea0003800000 */
.L_x_48636:
        /* <DEDUP_REMOVED lines=16> */
.L_x_48642:
[----:B------:R-:W-:Y:S05]  /*17ed0*/  BSYNC B3 ;  /* 0x0000000000037941 */ /* 0x000fea0003800000 */
.L_x_48641:
        /* <DEDUP_REMOVED lines=43> */
.L_x_48640:
[----:B------:R-:W-:Y:S05]  /*18190*/  BSYNC B2 ;  /* 0x0000000000027941 */ /* 0x000fea0003800000 */
.L_x_48639:
        /* <DEDUP_REMOVED lines=9> */
.L_x_48635:
[----:B------:R-:W-:Y:S05]  /*18230*/  BSYNC B1 ;  /* 0x0000000000017941 */ /* 0x000fea0003800000 */
.L_x_48634:
        /* <DEDUP_REMOVED lines=10> */
[----:B------:R-:W-:-:S05]  /*182e0*/  LOP3.LUT R117, R117, 0xff0000, RZ, 0xc0, !PT ;  /* 0x00ff000075757812 */ /* 0x000fca00078ec0ff */
[----:B------:R-:W-:Y:S01]  /*182f0*/  IMAD R116, R116, 0x1000000, R117 ;  /* 0x0100000074747824 */ /* 0x000fe200078e0275 */
[----:B------:R-:W-:-:S04]  /*18300*/  LOP3.LUT R117, R184, 0xff, RZ, 0xc0, !PT ;  /* 0x000000ffb8757812 */ /* 0x000fc800078ec0ff */
[----:B------:R-:W-:Y:S01]  /*18310*/  LEA R116, R217, R116, 0x8 ;  /* 0x00000074d9747211 */ /* 0x000fe200078e40ff */
[----:B------:R-:W-:-:S04]  /*18320*/  IMAD.WIDE.U32 R216, R216, R223, c[0x0][0x190] ;  /* 0x00006400d8d87625 */ /* 0x000fc800078e00df */
[----:B------:R-:W-:-:S05]  /*18330*/  IMAD.IADD R117, R116, 0x1, R117 ;  /* 0x0000000174757824 */ /* 0x000fca00078e0275 */
[----:B------:R0:W-:Y:S02]  /*18340*/  STG.E [R216.64], R117 ;  /* 0x00000075d8007986 */ /* 0x0001e4000c101906 */
.L_x_48644:
[----:B------:R-:W-:Y:S05]  /*18350*/  BSYNC B1 ;  /* 0x0000000000017941 */ /* 0x000fea0003800000 */
.L_x_48643:
        /* <DEDUP_REMOVED lines=21> */
.L_x_48648:
[----:B------:R-:W-:Y:S02]  /*184b0*/  MOV R216, R36 ;  /* 0x0000002400d87202 */ /* 0x000fe40000000f00 */
.L_x_48649:
[----:B------:R-:W-:Y:S05]  /*184c0*/  BSYNC B2 ;  /* 0x0000000000027941 */ /* 0x000fea0003800000 */
.L_x_48647:
        /* <DEDUP_REMOVED lines=16> */
.L_x_48653:
[----:B------:R-:W-:Y:S05]  /*185d0*/  BSYNC B3 ;  /* 0x0000000000037941 */ /* 0x000fea0003800000 */
.L_x_48652:
        /* <DEDUP_REMOVED lines=43> */
.L_x_48651:
[----:B------:R-:W-:Y:S05]  /*18890*/  BSYNC B2 ;  /* 0x0000000000027941 */ /* 0x000fea0003800000 */
.L_x_48650:
        /* <DEDUP_REMOVED lines=9> */
.L_x_48646:
[----:B0-----:R-:W-:Y:S05]  /*18930*/  BSYNC B1 ;  /* 0x0000000000017941 */ /* 0x001fea0003800000 */
.L_x_48645:
        /* <DEDUP_REMOVED lines=18> */
.L_x_48657:
[----:B------:R-:W-:Y:S02]  /*18a60*/  IMAD.MOV.U32 R220, RZ, RZ, R36 ;  /* 0x000000ffffdc7224 */ /* 0x000fe400078e0024 */
.L_x_48658:
[----:B------:R-:W-:Y:S05]  /*18a70*/  BSYNC B2 ;  /* 0x0000000000027941 */ /* 0x000fea0003800000 */
.L_x_48656:
        /* <DEDUP_REMOVED lines=16> */
.L_x_48662:
[----:B------:R-:W-:Y:S05]  /*18b80*/  BSYNC B3 ;  /* 0x0000000000037941 */ /* 0x000fea0003800000 */
.L_x_48661:
        /* <DEDUP_REMOVED lines=43> */
.L_x_48660:
[----:B------:R-:W-:Y:S05]  /*18e40*/  BSYNC B2 ;  /* 0x0000000000027941 */ /* 0x000fea0003800000 */
.L_x_48659:
        /* <DEDUP_REMOVED lines=9> */
.L_x_48655:
[----:B------:R-:W-:Y:S05]  /*18ee0*/  BSYNC B1 ;  /* 0x0000000000017941 */ /* 0x000fea0003800000 */
.L_x_48654:
        /* <DEDUP_REMOVED lines=18> */
.L_x_48666:
[----:B------:R-:W-:Y:S02]  /*19010*/  IMAD.MOV.U32 R220, RZ, RZ, R36 ;  /* 0x000000ffffdc7224 */ /* 0x000fe400078e0024 */
.L_x_48667:
[----:B------:R-:W-:Y:S05]  /*19020*/  BSYNC B2 ;  /* 0x0000000000027941 */ /* 0x000fea0003800000 */
.L_x_48665:
        /* <DEDUP_REMOVED lines=16> */
.L_x_48671:
[----:B------:R-:W-:Y:S05]  /*19130*/  BSYNC B3 ;  /* 0x0000000000037941 */ /* 0x000fea0003800000 */
.L_x_48670:
        /* <DEDUP_REMOVED lines=43> */
.L_x_48669:
[----:B------:R-:W-:Y:S05]  /*193f0*/  BSYNC B2 ;  /* 0x0000000000027941 */ /* 0x000fea0003800000 */
.L_x_48668:
        /* <DEDUP_REMOVED lines=9> */
.L_x_48664:
[----:B------:R-:W-:Y:S05]  /*19490*/  BSYNC B1 ;  /* 0x0000000000017941 */ /* 0x000fea0003800000 */
.L_x_48663:
        /* <DEDUP_REMOVED lines=18> */
.L_x_48675:
[----:B------:R-:W-:Y:S02]  /*195c0*/  MOV R226, R36 ;  /* 0x0000002400e27202 */ /* 0x000fe40000000f00 */
.L_x_48676:
[----:B------:R-:W-:Y:S05]  /*195d0*/  BSYNC B2 ;  /* 0x0000000000027941 */ /* 0x000fea0003800000 */
.L_x_48674:
        /* <DEDUP_REMOVED lines=16> */
.L_x_48680:
[----:B------:R-:W-:Y:S05]  /*196e0*/  BSYNC B3 ;  /* 0x0000000000037941 */ /* 0x000fea0003800000 */
.L_x_48679:
        /* <DEDUP_REMOVED lines=43> */
.L_x_48678:
[----:B------:R-:W-:Y:S05]  /*199a0*/  BSYNC B2 ;  /* 0x0000000000027941 */ /* 0x000fea0003800000 */
.L_x_48677:
        /* <DEDUP_REMOVED lines=9> */
.L_x_48673:
[----:B------:R-:W-:Y:S05]  /*19a40*/  BSYNC B1 ;  /* 0x0000000000017941 */ /* 0x000fea0003800000 */
.L_x_48672:
        /* <DEDUP_REMOVED lines=66> */
[----:B------:R-:W-:Y:S01]  /*19e70*/  FADD.FTZ R220, R221, R118 ;  /* 0x00000076dddc7221 */ /* 0x000fe20000010000 */
[----:B------:R-:W-:Y:S05]  /*19e80*/  @!P2 BRA `(.L_x_48682) ;  /* 0x000000a00000a947 */ /* 0x000fea0003800000 */
[----:B0-----:R-:W-:Y:S01]  /*19e90*/  IMAD.U32 R217, R187, 0x10000, RZ ;  /* 0x00010000bbd97824 */ /* 0x001fe200078e00ff */
[----:B------:R-:W-:Y:S01]  /*19ea0*/  LOP3.LUT R216, R188, 0xffff, RZ, 0xc0, !PT ;  /* 0x0000ffffbcd87812 */ /* 0x000fe200078ec0ff */
[----:B------:R-:W-:Y:S01]  /*19eb0*/  IMAD.WIDE.U32 R224, R224, R223, c[0x0][0x190] ;  /* 0x00006400e0e07625 */ /* 0x000fe200078e00df */
[----:B------:R-:W-:Y:S02]  /*19ec0*/  LOP3.LUT R221, R186, 0xff, RZ, 0xc0, !PT ;  /* 0x000000ffbadd7812 */ /* 0x000fe400078ec0ff */
[----:B------:R-:W-:-:S05]  /*19ed0*/  LOP3.LUT R217, R217, 0xff0000, RZ, 0xc0, !PT ;  /* 0x00ff0000d9d97812 */ /* 0x000fca00078ec0ff */
[----:B------:R-:W-:Y:S01]  /*19ee0*/  IMAD R216, R216, 0x1000000, R217 ;  /* 0x01000000d8d87824 */ /* 0x000fe200078e02d9 */
[----:B------:R-:W-:-:S04]  /*19ef0*/  LOP3.LUT R217, R184, 0xff, RZ, 0xc0, !PT ;  /* 0x000000ffb8d97812 */ /* 0x000fc800078ec0ff */
[----:B------:R-:W-:-:S05]  /*19f00*/  LEA R216, R221, R216, 0x8 ;  /* 0x000000d8ddd87211 */ /* 0x000fca00078e40ff */
[----:B------:R-:W-:-:S05]  /*19f10*/  IMAD.IADD R217, R216, 0x1, R217 ;  /* 0x00000001d8d97824 */ /* 0x000fca00078e02d9 */
[----:B------:R0:W-:Y:S02]  /*19f20*/  STG.E [R224.64], R217 ;  /* 0x000000d9e0007986 */ /* 0x0001e4000c101906 */
.L_x_48682:
[----:B------:R-:W-:Y:S05]  /*19f30*/  BSYNC B1 ;  /* 0x0000000000017941 */ /* 0x000fea0003800000 */
.L_x_48681:
[----:B------:R-:W-:Y:S01]  /*19f40*/  FADD.FTZ R223, R220, R119 ;  /* 0x00000077dcdf7221 */ /* 0x000fe20000010000 */
[----:B------:R-:W-:Y:S05]  /*19f50*/  BRA.DIV ~URZ, `(.L_x_48683) ;  /* 0x00001a427f007947 */ /* 0x000fea000b800000 */
[----:B0-----:R0:W1:Y:S02]  /*19f60*/  SHFL.BFLY PT, R216, R223, 0x1, 0x1f ;  /* 0x0c201f00dfd87f89 */ /* 0x00106400000e0000 */
.L_x_48689:
        /* <DEDUP_REMOVED lines=148> */
.L_x_48690:
[----:B------:R-:W-:Y:S01]  /*1a8b0*/  FMUL.FTZ R216, R225, R225 ;  /* 0x000000e1e1d87220 */ /* 0x000fe20000410000 */
[----:B------:R-:W-:Y:S01]  /*1a8c0*/  ISETP.NE.AND P0, PT, RZ, UR8, PT ;  /* 0x00000008ff007c0c */ /* 0x000fe2000bf05270 */
[----:B------:R-:W-:Y:S01]  /*1a8d0*/  IMAD.MOV.U32 R220, RZ, RZ, c[0x0][0x1e0] ;  /* 0x00007800ffdc7624 */ /* 0x000fe200078e00ff */
[----:B------:R-:W-:Y:S01]  /*1a8e0*/  BSSY B1, `(.L_x_48685) ;  /* 0x0000104000017945 */ /* 0x000fe20003800000 */
[----:B01----:R-:W-:Y:S01]  /*1a8f0*/  FADD.FTZ R223, R222, R223 ;  /* 0x000000dfdedf7221 */ /* 0x003fe20000010000 */
[----:B------:R-:W-:Y:S02]  /*1a900*/  FSEL R217, R216, RZ, P0 ;  /* 0x000000ffd8d97208 */ /* 0x000fe40000000000 */
[C---:B------:R-:W-:Y:S01]  /*1a910*/  @!P1 LEA R222, P2, R214.reuse, c[0x0][0x1a0], 0x2 ;  /* 0x00006800d6de9a11 */ /* 0x040fe200078410ff */
[----:B------:R-:W-:Y:S01]  /*1a920*/  FFMA.FTZ R216, R223, R220, c[0x0][0x228] ;  /* 0x00008a00dfd87623 */ /* 0x000fe200000100dc */
[C---:B------:R-:W-:Y:S02]  /*1a930*/  @!P1 LEA R220, P3, R214.reuse, c[0x0][0x1a8], 0x2 ;  /* 0x00006a00d6dc9a11 */ /* 0x040fe400078610ff */
[----:B------:R-:W-:Y:S01]  /*1a940*/  @!P1 LEA.HI.X R223, R214, c[0x0][0x1a4], R219, 0x2, P2 ;  /* 0x00006900d6df9a11 */ /* 0x000fe200010f14db */
        /* <DEDUP_REMOVED lines=14> */
[C---:B------:R-:W-:Y:S01]  /*1aa30*/  FADD.FTZ R81, -R217.reuse, R81 ;  /* 0x00000051d9517221 */ /* 0x040fe20000010100 */
[----:B------:R-:W-:Y:S01]  /*1aa40*/  LEA.HI R70, R70, R218, RZ, 0x2 ;  /* 0x000000da46467211 */ /* 0x000fe200078f10ff */
[----:B------:R-:W-:-:S02]  /*1aa50*/  FADD.FTZ R237, -R217, R74 ;  /* 0x0000004ad9ed7221 */ /* 0x000fc40000010100 */
[C---:B------:R-:W-:Y:S02]  /*1aa60*/  FADD.FTZ R85, -R217.reuse, R85 ;  /* 0x00000055d9557221 */ /* 0x040fe40000010100 */
[----:B------:R-:W-:Y:S02]  /*1aa70*/  FMUL.FTZ R74, R216, R73 ;  /* 0x00000049d84a7220 */ /* 0x000fe40000410000 */
        /* <DEDUP_REMOVED lines=13> */
[C---:B------:R-:W-:Y:S01]  /*1ab50*/  FADD.FTZ R247, -R217.reuse, R84 ;  /* 0x00000054d9f77221 */ /* 0x040fe20000010100 */
[----:B------:R-:W-:Y:S01]  /*1ab60*/  MOV R84, 0x10 ;  /* 0x0000001000547802 */ /* 0x000fe20000000f00 */
[C---:B------:R-:W-:Y:S02]  /*1ab70*/  FADD.FTZ R58, -R217.reuse, R115 ;  /* 0x00000073d93a7221 */ /* 0x040fe40000010100 */
[----:B------:R-:W-:Y:S01]  /*1ab80*/  FMUL.FTZ R81, R216, R85 ;  /* 0x00000055d8517220 */ /* 0x000fe20000410000 */
[----:B------:R-:W-:Y:S01]  /*1ab90*/  LEA.HI.SX32 R85, R70, R215, 0x1e ;  /* 0x000000d746557211 */ /* 0x000fe200078ff2ff */
        /* <DEDUP_REMOVED lines=27> */
[----:B------:R-:W-:Y:S01]  /*1ad50*/  FFMA.FTZ R70, R207, R221, R160 ;  /* 0x000000ddcf467223 */ /* 0x000fe200000100a0 */
[----:B------:R-:W-:Y:S01]  /*1ad60*/  IADD3 R221, R85, 0x60, RZ ;  /* 0x0000006055dd7810 */ /* 0x000fe20007ffe0ff */
[----:B------:R-:W-:Y:S02]  /*1ad70*/  FFMA.FTZ R69, R209, R88, R32 ;  /* 0x00000058d1457223 */ /* 0x000fe40000010020 */
[----:B------:R-:W-:Y:S02]  /*1ad80*/  FFMA.FTZ R68, R210, R68, R161 ;  /* 0x00000044d2447223 */ /* 0x000fe400000100a1 */
[----:B------:R-:W-:-:S04]  /*1ad90*/  IMAD.WIDE.U32 R218, R85, R84, c[0x0][0x208] ;  /* 0x0000820055da7625 */ /* 0x000fc800078e0054 */
[C---:B------:R-:W-:Y:S01]  /*1ada0*/  FADD.FTZ R227, -R217.reuse, R64 ;  /* 0x00000040d9e37221 */ /* 0x040fe20000010100 */
[----:B------:R0:W-:Y:S01]  /*1adb0*/  STG.E.128 [R218.64], R68 ;  /* 0x00000044da007986 */ /* 0x0001e2000c101d06 */
[C---:B------:R-:W-:Y:S02]  /*1adc0*/  FADD.FTZ R229, -R217.reuse, R66 ;  /* 0x00000042d9e57221 */ /* 0x040fe40000010100 */
[----:B------:R-:W-:Y:S02]  /*1add0*/  FADD.FTZ R249, -R217, R86 ;  /* 0x00000056d9f97221 */ /* 0x000fe40000010100 */
[C---:B------:R-:W-:Y:S02]  /*1ade0*/  FMUL.FTZ R87, R216.reuse, R58 ;  /* 0x0000003ad8577220 */ /* 0x040fe40000410000 */
[----:B------:R-:W-:Y:S02]  /*1adf0*/  FMUL.FTZ R86, R216, R56 ;  /* 0x00000038d8567220 */ /* 0x000fe40000410000 */
[----:B------:R-:W-:Y:S01]  /*1ae00*/  FFMA.FTZ R58, R203, R225, R158 ;  /* 0x000000e1cb3a7223 */ /* 0x000fe2000001009e */
[----:B------:R-:W-:Y:S01]  /*1ae10*/  IADD3 R225, R85, 0x20, RZ ;  /* 0x0000002055e17810 */ /* 0x000fe20007ffe0ff */
[----:B------:R-:W-:-:S02]  /*1ae20*/  FADD.FTZ R235, -R217, R72 ;  /* 0x00000048d9eb7221 */ /* 0x000fc40000010100 */
[----:B------:R-:W-:Y:S01]  /*1ae30*/  FFMA.FTZ R56, R206, R223, R159 ;  /* 0x000000dfce387223 */ /* 0x000fe2000001009f */
[----:B------:R-:W-:Y:S01]  /*1ae40*/  IADD3 R223, R85, 0x40, RZ ;  /* 0x0000004055df7810 */ /* 0x000fe20007ffe0ff */
[C---:B------:R-:W-:Y:S02]  /*1ae50*/  FADD.FTZ R239, -R217.reuse, R76 ;  /* 0x0000004cd9ef7221 */ /* 0x040fe40000010100 */
[----:B------:R-:W-:Y:S01]  /*1ae60*/  FADD.FTZ R241, -R217, R78 ;  /* 0x0000004ed9f17221 */ /* 0x000fe20000010100 */
[----:B0-----:R-:W-:Y:S01]  /*1ae70*/  IADD3 R219, R85, 0x80, RZ ;  /* 0x0000008055db7810 */ /* 0x001fe20007ffe0ff */
[C---:B------:R-:W-:Y:S02]  /*1ae80*/  FMUL.FTZ R60, R216.reuse, R227 ;  /* 0x000000e3d83c7220 */ /* 0x040fe40000410000 */
[----:B------:R-:W-:Y:S02]  /*1ae90*/  FMUL.FTZ R62, R216, R229 ;  /* 0x000000e5d83e7220 */ /* 0x000fe40000410000 */
        /* <DEDUP_REMOVED lines=28> */
[----:B------:R-:W-:Y:S01]  /*1b060*/  FADD.FTZ R119, -R217, R119 ;  /* 0x00000077d9777221 */ /* 0x000fe20000010100 */
[----:B------:R-:W-:Y:S01]  /*1b070*/  IADD3 R217, R85, 0xa0, RZ ;  /* 0x000000a055d97810 */ /* 0x000fe20007ffe0ff */
        /* <DEDUP_REMOVED lines=67> */
[----:B0-----:R-:W-:Y:S01]  /*1b4b0*/  FFMA.FTZ R63, R172, R95, R13 ;  /* 0x0000005fac3f7223 */ /* 0x001fe2000001000d */
[----:B------:R0:W-:Y:S01]  /*1b4c0*/  STG.E.128 [R216.64], R72 ;  /* 0x00000048d8007986 */ /* 0x0001e2000c101d06 */
[----:B------:R-:W-:Y:S01]  /*1b4d0*/  IADD3 R95, R85, 0xe0, RZ ;  /* 0x000000e0555f7810 */ /* 0x000fe20007ffe0ff */
[----:B------:R-:W-:Y:S02]  /*1b4e0*/  FFMA.FTZ R79, R166, R79, R19 ;  /* 0x0000004fa64f7223 */ /* 0x000fe40000010013 */
[----:B------:R-:W-:Y:S02]  /*1b4f0*/  FFMA.FTZ R78, R127, R78, R148 ;  /* 0x0000004e7f4e7223 */ /* 0x000fe40000010094 */
[----:B------:R-:W-:Y:S02]  /*1b500*/  FFMA.FTZ R77, R165, R77, R20 ;  /* 0x0000004da54d7223 */ /* 0x000fe40000010014 */
[----:B------:R-:W-:Y:S02]  /*1b510*/  FFMA.FTZ R76, R128, R76, R149 ;  /* 0x0000004c804c7223 */ /* 0x000fe40000010095 */
[----:B------:R-:W-:-:S02]  /*1b520*/  FFMA.FTZ R62, R121, R94, R142 ;  /* 0x0000005e793e7223 */ /* 0x000fc4000001008e */
[----:B------:R-:W-:Y:S02]  /*1b530*/  FFMA.FTZ R83, R168, R83, R17 ;  /* 0x00000053a8537223 */ /* 0x000fe40000010011 */
[----:B------:R-:W-:Y:S02]  /*1b540*/  FFMA.FTZ R82, R125, R82, R146 ;  /* 0x000000527d527223 */ /* 0x000fe40000010092 */
[----:B------:R-:W-:Y:S01]  /*1b550*/  FFMA.FTZ R81, R167, R81, R18 ;  /* 0x00000051a7517223 */ /* 0x000fe20000010012 */
[----:B0-----:R-:W-:Y:S01]  /*1b560*/  IADD3 R73, R85, 0xc0, RZ ;  /* 0x000000c055497810 */ /* 0x001fe20007ffe0ff */
[----:B------:R-:W-:Y:S02]  /*1b570*/  FFMA.FTZ R80, R126, R80, R147 ;  /* 0x000000507e507223 */ /* 0x000fe40000010093 */
[----:B------:R-:W-:-:S04]  /*1b580*/  IMAD.WIDE.U32 R94, R95, R84, c[0x0][0x208] ;  /* 0x000082005f5e7625 */ /* 0x000fc800078e0054 */
[----:B------:R-:W-:-:S04]  /*1b590*/  IMAD.WIDE.U32 R72, R73, R84, c[0x0][0x208] ;  /* 0x0000820049487625 */ /* 0x000fc800078e0054 */
[----:B------:R-:W-:Y:S01]  /*1b5a0*/  FFMA.FTZ R61, R171, R93, R14 ;  /* 0x0000005dab3d7223 */ /* 0x000fe2000001000e */
[C---:B------:R-:W-:Y:S01]  /*1b5b0*/  IADD3 R93, R85.reuse, 0x100, RZ ;  /* 0x00000100555d7810 */ /* 0x040fe20007ffe0ff */
[----:B------:R-:W-:Y:S01]  /*1b5c0*/  FFMA.FTZ R59, R170, R91, R15 ;  /* 0x0000005baa3b7223 */ /* 0x000fe2000001000f */
[----:B------:R-:W-:Y:S01]  /*1b5d0*/  IADD3 R91, R85, 0x120, RZ ;  /* 0x00000120555b7810 */ /* 0x000fe20007ffe0ff */
[----:B------:R-:W-:Y:S01]  /*1b5e0*/  FFMA.FTZ R57, R169, R89, R16 ;  /* 0x00000059a9397223 */ /* 0x000fe20000010010 */
[----:B------:R-:W-:Y:S01]  /*1b5f0*/  IADD3 R89, R85, 0x140, RZ ;  /* 0x0000014055597810 */ /* 0x000fe20007ffe0ff */
[----:B------:R0:W-:Y:S01]  /*1b600*/  STG.E.128 [R72.64], R76 ;  /* 0x0000004c48007986 */ /* 0x0001e2000c101d06 */
[----:B------:R-:W-:Y:S02]  /*1b610*/  FFMA.FTZ R60, R122, R92, R143 ;  /* 0x0000005c7a3c7223 */ /* 0x000fe4000001008f */
[----:B------:R-:W-:Y:S01]  /*1b620*/  FFMA.FTZ R58, R123, R90, R144 ;  /* 0x0000005a7b3a7223 */ /* 0x000fe20000010090 */
[----:B------:R1:W-:Y:S01]  /*1b630*/  STG.E.128 [R94.64], R80 ;  /* 0x000000505e007986 */ /* 0x0003e2000c101d06 */
[----:B------:R-:W-:-:S02]  /*1b640*/  FFMA.FTZ R56, R124, R251, R145 ;  /* 0x000000fb7c387223 */ /* 0x000fc40000010091 */
[----:B------:R-:W-:-:S04]  /*1b650*/  IMAD.WIDE.U32 R92, R93, R84, c[0x0][0x208] ;  /* 0x000082005d5c7625 */ /* 0x000fc800078e0054 */
[----:B------:R-:W-:Y:S01]  /*1b660*/  IMAD.WIDE.U32 R90, R91, R84, c[0x0][0x208] ;  /* 0x000082005b5a7625 */ /* 0x000fe200078e0054 */
[----:B------:R2:W-:Y:S03]  /*1b670*/  STG.E.128 [R92.64], R56 ;  /* 0x000000385c007986 */ /* 0x0005e6000c101d06 */
[----:B------:R-:W-:Y:S01]  /*1b680*/  FFMA.FTZ R67, R174, R99, R11 ;  /* 0x00000063ae437223 */ /* 0x000fe2000001000b */
[----:B------:R3:W-:Y:S01]  /*1b690*/  STG.E.128 [R90.64], R60 ;  /* 0x0000003c5a007986 */ /* 0x0007e2000c101d06 */
[----:B------:R-:W-:Y:S01]  /*1b6a0*/  FFMA.FTZ R66, R47, R98, R140 ;  /* 0x000000622f427223 */ /* 0x000fe2000001008c */
[----:B0-----:R-:W-:Y:S01]  /*1b6b0*/  IADD3 R79, R85, 0x1a0, RZ ;  /* 0x000001a0554f7810 */ /* 0x001fe20007ffe0ff */
[----:B------:R-:W-:Y:S01]  /*1b6c0*/  FFMA.FTZ R65, R173, R97, R12 ;  /* 0x00000061ad417223 */ /* 0x000fe2000001000c */
[C---:B------:R-:W-:Y:S01]  /*1b6d0*/  IADD3 R77, R85.reuse, 0x1c0, RZ ;  /* 0x000001c0554d7810 */ /* 0x040fe20007ffe0ff */
[----:B------:R-:W-:Y:S01]  /*1b6e0*/  FFMA.FTZ R64, R120, R96, R141 ;  /* 0x0000006078407223 */ /* 0x000fe2000001008d */
[----:B-1----:R-:W-:Y:S01]  /*1b6f0*/  IADD3 R83, R85, 0x160, RZ ;  /* 0x0000016055537810 */ /* 0x002fe20007ffe0ff */
[----:B------:R-:W-:Y:S01]  /*1b700*/  IMAD.WIDE.U32 R88, R89, R84, c[0x0][0x208] ;  /* 0x0000820059587625 */ /* 0x000fe200078e0054 */
[----:B------:R-:W-:-:S02]  /*1b710*/  IADD3 R81, R85, 0x180, RZ ;  /* 0x0000018055517810 */ /* 0x000fc40007ffe0ff */
[----:B------:R-:W-:Y:S01]  /*1b720*/  IADD3 R85, R85, 0x1e0, RZ ;  /* 0x000001e055557810 */ /* 0x000fe20007ffe0ff */
        /* <DEDUP_REMOVED lines=17> */
[----:B------:R-:W-:-:S04]  /*1b840*/  IMAD.WIDE.U32 R78, R79, R84, c[0x0][0x208] ;  /* 0x000082004f4e7625 */ /* 0x000fc800078e0054 */
[----:B---3--:R-:W-:Y:S01]  /*1b850*/  FFMA.FTZ R63, R182, R87, R3 ;  /* 0x00000057b63f7223 */ /* 0x008fe20000010003 */
        /* <DEDUP_REMOVED lines=10> */
[----:B------:R-:W-:-:S05]  /*1b900*/  IMAD.WIDE.U32 R84, R85, R84, c[0x0][0x208] ;  /* 0x0000820055547625 */ /* 0x000fca00078e0054 */
[----:B------:R1:W-:Y:S02]  /*1b910*/  STG.E.128 [R84.64], R64 ;  /* 0x0000004054007986 */ /* 0x0003e4000c101d06 */
.L_x_48686:
[----:B0-----:R-:W-:Y:S05]  /*1b920*/  BSYNC B1 ;  /* 0x0000000000017941 */ /* 0x001fea0003800000 */
.L_x_48685:
[----:B-1----:R-:W-:-:S04]  /*1b930*/  IMAD.MOV.U32 R57, RZ, RZ, c[0x0][0x160] ;  /* 0x00005800ff397624 */ /* 0x002fc800078e00ff */
[----:B------:R-:W-:-:S05]  /*1b940*/  IMAD R214, R57, 0x4, R214 ;  /* 0x0000000439d67824 */ /* 0x000fca00078e02d6 */
[----:B------:R-:W-:-:S13]  /*1b950*/  ISETP.GE.AND P0, PT, R214, c[0x0][0x164], PT ;  /* 0x00005900d6007a0c */ /* 0x000fda0003f06270 */
[----:B-----5:R-:W-:Y:S01]  /*1b960*/  @P0 CALL.REL.NOINC `(.L_x_48687) ;  /* 0x0000001000000944 */ /* 0x020fe20003c00000 */
[----:B------:R-:W-:Y:S05]  /*1b970*/  BRA `(.L_x_48688) ;  /* 0xfffe5f7000007947 */ /* 0x000fea000383ffff */
.L_x_48687:
[----:B------:R-:W-:Y:S05]  /*1b980*/  BSYNC B0 ;  /* 0x0000000000007941 */ /* 0x000fea0003800000 */
.L_x_48074:
[----:B------:R-:W-:Y:S05]  /*1b990*/  EXIT ;  /* 0x000000000000794d */ /* 0x000fea0003800000 */
.L_x_48683:
[----:B------:R-:W-:Y:S01]  /*1b9a0*/  HFMA2.MMA R222, -RZ, RZ, 0, 5.9604644775390625e-08 ;  /* 0x00000001ffde7435 */ /* 0x000fe200000001ff */
[----:B------:R-:W-:Y:S01]  /*1b9b0*/  IMAD.MOV.U32 R220, RZ, RZ, 0x1f ;  /* 0x0000001fffdc7424 */ /* 0x000fe200078e00ff */
[----:B0-----:R-:W-:Y:S01]  /*1b9c0*/  MOV R216, 0x1b9f0 ;  /* 0x0001b9f000d87802 */ /* 0x001fe20000000f00 */
[----:B------:R-:W-:-:S03]  /*1b9d0*/  IMAD.MOV.U32 R221, RZ, RZ, -0x1 ;  /* 0xffffffffffdd7424 */ /* 0x000fc600078e00ff */
[----:B-----5:R-:W-:Y:S05]  /*1b9e0*/  CALL.REL.NOINC `($__internal_139_$__cuda_sm70_shflsync_bfly_p) ;  /* 0x00000b9000007944 */ /* 0x020fea0003c00000 */
[----:B-1----:R-:W-:Y:S01]  /*1b9f0*/  MOV R216, R222 ;  /* 0x000000de00d87202 */ /* 0x002fe20000000f00 */
[----:B0-----:R-:W-:Y:S05]  /*1ba00*/  BRA `(.L_x_48689) ;  /* 0xffffe56000007947 */ /* 0x001fea000383ffff */
.L_x_48684:
[----:B------:R-:W-:Y:S01]  /*1ba10*/  IMAD.MOV.U32 R222, RZ, RZ, 0x2 ;  /* 0x00000002ffde7424 */ /* 0x000fe200078e00ff */
[----:B------:R-:W-:Y:S01]  /*1ba20*/  MOV R221, 0xffffffff ;  /* 0xffffffff00dd7802 */ /* 0x000fe20000000f00 */
[----:B------:R-:W-:Y:S01]  /*1ba30*/  IMAD.MOV.U32 R220, RZ, RZ, 0x1f ;  /* 0x0000001fffdc7424 */ /* 0x000fe200078e00ff */
[----:B------:R-:W-:Y:S02]  /*1ba40*/  MOV R216, 0x1ba60 ;  /* 0x0001ba6000d87802 */ /* 0x000fe40000000f00 */
[----:B-----5:R-:W-:Y:S05]  /*1ba50*/  CALL.REL.NOINC `($__internal_139_$__cuda_sm70_shflsync_bfly_p) ;  /* 0x00000b2000007944 */ /* 0x020fea0003c00000 */
[----:B01----:R-:W-:Y:S01]  /*1ba60*/  FADD.FTZ R223, R223, R222 ;  /* 0x000000dedfdf7221 */ /* 0x003fe20000010000 */
[----:B------:R-:W-:Y:S01]  /*1ba70*/  MOV R221, 0xffffffff ;  /* 0xffffffff00dd7802 */ /* 0x000fe20000000f00 */
[----:B------:R-:W-:Y:S01]  /*1ba80*/  IMAD.MOV.U32 R222, RZ, RZ, 0x4 ;  /* 0x00000004ffde7424 */ /* 0x000fe200078e00ff */
[----:B------:R-:W-:Y:S01]  /*1ba90*/  MOV R216, 0x1bac0 ;  /* 0x0001bac000d87802 */ /* 0x000fe20000000f00 */
[----:B------:R-:W-:-:S02]  /*1baa0*/  IMAD.MOV.U32 R220, RZ, RZ, 0x1f ;  /* 0x0000001fffdc7424 */ /* 0x000fc400078e00ff */
[----:B------:R-:W-:Y:S05]  /*1bab0*/  CALL.REL.NOINC `($__internal_139_$__cuda_sm70_shflsync_bfly_p) ;  /* 0x00000ac000007944 */ /* 0x000fea0003c00000 */
        /* <DEDUP_REMOVED lines=146> */
[----:B------:R-:W-:Y:S05]  /*1c3e0*/  CALL.REL.NOINC `($__internal_139_$__cuda_sm70_shflsync_bfly_p) ;  /* 0x0000019000007944 */ /* 0x000fea0003c00000 */
[----:B01----:R-:W-:Y:S01]  /*1c3f0*/  FADD.FTZ R223, R223, R222 ;  /* 0x000000dedfdf7221 */ /* 0x003fe20000010000 */
[----:B------:R-:W-:Y:S01]  /*1c400*/  MOV R221, 0xffffffff ;  /* 0xffffffff00dd7802 */ /* 0x000fe20000000f00 */
[----:B------:R-:W-:Y:S01]  /*1c410*/  IMAD.MOV.U32 R222, RZ, RZ, 0x2 ;  /* 0x00000002ffde7424 */ /* 0x000fe200078e00ff */
[----:B------:R-:W-:Y:S01]  /*1c420*/  MOV R216, 0x1c450 ;  /* 0x0001c45000d87802 */ /* 0x000fe20000000f00 */
[----:B------:R-:W-:Y:S02]  /*1c430*/  IMAD.MOV.U32 R220, RZ, RZ, 0x1f ;  /* 0x0000001fffdc7424 */ /* 0x000fe400078e00ff */
        /* <DEDUP_REMOVED lines=19> */
[----:B01----:R-:W-:Y:S05]  /*1c570*/  BRA `(.L_x_48690) ;  /* 0xffffe33000007947 */ /* 0x003fea000383ffff */
        .weak           $__internal_139_$__cuda_sm70_shflsync_bfly_p
        .type           $__internal_139_$__cuda_sm70_shflsync_bfly_p,@function
        .size           $__internal_139_$__cuda_sm70_shflsync_bfly_p,(.L_x_57179 - $__internal_139_$__cuda_sm70_shflsync_bfly_p)
$__internal_139_$__cuda_sm70_shflsync_bfly_p:
[----:B------:R-:W-:Y:S01]  /*1c580*/  IMAD.MOV.U32 R217, RZ, RZ, 0x0 ;  /* 0x00000000ffd97424 */ /* 0x000fe200078e00ff */
[----:B------:R-:W-:Y:S04]  /*1c590*/  WARPSYNC R221 ;  /* 0x000000dd00007348 */ /* 0x000fe80003800000 */
[----:B------:R0:W1:Y:S01]  /*1c5a0*/  SHFL.BFLY PT, R222, R223, R222, R220 ;  /* 0x0c0000dedfde7389 */ /* 0x00006200000e00dc */
[----:B------:R-:W-:Y:S05]  /*1c5b0*/  RET.REL.NODEC R216 `(_ZN10layer_norm13ln_fwd_kernelINS_13Kernel_traitsI6__halfffffjLj2048ELj1ELj4ELj1ELj16ENS_18Kernel_traits_baseILj2048ES2_ffffjLj128EEEEELb1ELb0ELb1ELb1EEEvNS_9FwdParamsE) ;  /* 0xfffe3a40d8007950 */ /* 0x000fea0003c3ffff */
.L_x_48691:
        /* <DEDUP_REMOVED lines=12> */
.L_x_57179:


//--------------------- .text._ZN10layer_norm13ln_fwd_kernelINS_13Kernel_traitsI6__halfffffjLj2048ELj1ELj4ELj1ELj16ENS_18Kernel_traits_baseILj2048ES2_ffffjLj128EEEEELb1ELb1ELb0ELb0EEEvNS_9FwdParamsE --------------------------
	.section	.text._ZN10layer_norm13ln_fwd_kernelINS_13Kernel_traitsI6__halfffffjLj2048ELj1ELj4ELj1ELj16ENS_18Kernel_traits_baseILj2048ES2_ffffjLj128EEEEELb1ELb1ELb0ELb0EEEvNS_9FwdParamsE,"ax",@progbits
	.sectioninfo	@"SHI_REGISTERS=255"
	.align	128
        .global         _ZN10layer_norm13ln_fwd_kernelINS_13Kernel_traitsI6__halfffffjLj2048ELj1ELj4ELj1ELj16ENS_18Kernel_traits_baseILj2048ES2_ffffjLj128EEEEELb1ELb1ELb0ELb0EEEvNS_9FwdParamsE
        .type           _ZN10layer_norm13ln_fwd_kernelINS_13Kernel_traitsI6__halfffffjLj2048ELj1ELj4ELj1ELj16ENS_18Kernel_traits_baseILj2048ES2_ffffjLj128EEEEELb1ELb1ELb0ELb0EEEvNS_9FwdParamsE,@function
        .size           _ZN10layer_norm13ln_fwd_kernelINS_13Kernel_traitsI6__halfffffjLj2048ELj1ELj4ELj1ELj16ENS_18Kernel_traits_baseILj2048ES2_ffffjLj128EEEEELb1ELb1ELb0ELb0EEEvNS_9FwdParamsE,(.L_x_57180 - _ZN10layer_norm13ln_fwd_kernelINS_13Kernel_traitsI6__halfffffjLj2048ELj1ELj4ELj1ELj16ENS_18Kernel_traits_baseILj2048ES2_ffffjLj128EEEEELb1ELb1ELb0ELb0EEEvNS_9FwdParamsE)
        .other          _ZN10layer_norm13ln_fwd_kernelINS_13Kernel_traitsI6__halfffffjLj2048ELj1ELj4ELj1ELj16ENS_18Kernel_traits_baseILj2048ES2_ffffjLj128EEEEELb1ELb1ELb0ELb0EEEvNS_9FwdParamsE,@"STO_CUDA_ENTRY STV_DEFAULT"
_ZN10layer_norm13ln_fwd_kernelINS_13Kernel_traitsI6__halfffffjLj2048ELj1ELj4ELj1ELj16ENS_18Kernel_traits_baseILj2048ES2_ffffjLj128EEEEELb1ELb1ELb0ELb0EEEvNS_9FwdParamsE:
.text._ZN10layer_norm13ln_fwd_kernelINS_13Kernel_traitsI6__halfffffjLj2048ELj1ELj4ELj1ELj16ENS_18Kernel_traits_baseILj2048ES2_ffffjLj128EEEEELb1ELb1ELb0ELb0EEEvNS_9FwdParamsE:
        /* <DEDUP_REMOVED lines=92> */
[----:B------:R-:W-:-:S06]  /*05c0*/  LEA.HI.X R69, R38, c[0x0][0x1cc], RZ, 0x3, P2 ;  /* 0x0000730026457a11 */ /* 0x000fcc00010f1cff */
[----:B------:R-:W5:Y:S01]  /*05d0*/  LDG.E.64 R68, [R68.64] ;  /* 0x0000000644447981 */ /* 0x000f62000c1e1b00 */
[----:B------:R-:W-:Y:S01]  /*05e0*/  LOP3.LUT R38, R38, 0x20, RZ, 0xfc, !PT ;  /* 0x0000002026267812 */ /* 0x000fe200078efcff */
[----:B------:R-:W-:Y:S02]  /*05f0*/  @!P1 CS2R R62, SRZ ;  /* 0x00000000003e9805 */ /* 0x000fe4000001ff00 */
.L_x_48693:
[----:B0-----:R-:W-:Y:S05]  /*0600*/  BSYNC B0 ;  /* 0x0000000000007941 */ /* 0x001fea0003800000 */
.L_x_48692:
        /* <DEDUP_REMOVED lines=13> */
[----:B------:R-:W-:Y:S01]  /*06e0*/  IADD3 R38, R38, 0x20, RZ ;  /* 0x0000002026267810 */ /* 0x000fe20007ffe0ff */
[----:B------:R-:W-:Y:S02]  /*06f0*/  @!P1 CS2R R60, SRZ ;  /* 0x00000000003c9805 */ /* 0x000fe4000001ff00 */
.L_x_48695:
[----:B0-----:R-:W-:Y:S05]  /*0700*/  BSYNC B0 ;  /* 0x0000000000007941 */ /* 0x001fea0003800000 */
.L_x_48694:
        /* <DEDUP_REMOVED lines=15> */
.L_x_48697:
[----:B0-----:R-:W-:Y:S05]  /*0800*/  BSYNC B0 ;  /* 0x0000000000007941 */ /* 0x001fea0003800000 */
.L_x_48696:
        /* <DEDUP_REMOVED lines=15> */
.L_x_48699:
[----:B0-----:R-:W-:Y:S05]  /*0900*/  BSYNC B0 ;  /* 0x0000000000007941 */ /* 0x001fea0003800000 */
.L_x_48698:
        /* <DEDUP_REMOVED lines=12> */
[----:B------:R-:W5:Y:S01]  /*09d0*/  LDG.E.64 R64, [R64.64] ;  /* 0x0000000640407981 */ /* 0x000f62000c1e1b00 */
[----:B------:R-:W-:Y:S01]  /*09e0*/  IADD3 R38, R38, 0x20, RZ ;  /* 0x0000002026267810 */ /* 0x000fe20007ffe0ff */
[----:B------:R-:W-:Y:S02]  /*09f0*/  @!P1 CS2R R54, SRZ ;  /* 0x0000000000369805 */ /* 0x000fe4000001ff00 */
.L_x_48701:
[----:B0-----:R-:W-:Y:S05]  /*0a00*/  BSYNC B0 ;  /* 0x0000000000007941 */ /* 0x001fea0003800000 */
.L_x_48700:
        /* <DEDUP_REMOVED lines=25> */
.L_x_48703:
[----:B0-----:R-:W-:Y:S05]  /*0ba0*/  BSYNC B0 ;  /* 0x0000000000007941 */ /* 0x001fea0003800000 */
.L_x_48702:
        /* <DEDUP_REMOVED lines=24> */
.L_x_48705:
[----:B0-----:R-:W-:Y:S05]  /*0d30*/  BSYNC B0 ;  /* 0x0000000000007941 */ /* 0x001fea0003800000 */
.L_x_48704:
        /* <DEDUP_REMOVED lines=18> */
.L_x_48707:
[----:B0-----:R-:W-:Y:S05]  /*0e60*/  BSYNC B0 ;  /* 0x0000000000007941 */ /* 0x001fea0003800000 */
.L_x_48706:
        /* <DEDUP_REMOVED lines=19> */
.L_x_48709:
[----:B0-----:R-:W-:Y:S05]  /*0fa0*/  BSYNC B0 ;  /* 0x0000000000007941 */ /* 0x001fea0003800000 */
.L_x_48708:
        /* <DEDUP_REMOVED lines=19> */
.L_x_48711:
[----:B0-----:R-:W-:Y:S05]  /*10e0*/  BSYNC B0 ;  /* 0x0000000000007941 */ /* 0x001fea0003800000 */
.L_x_48710:
        /* <DEDUP_REMOVED lines=18> */
.L_x_48713:
[----:B0-----:R-:W-:Y:S05]  /*1210*/  BSYNC B0 ;  /* 0x0000000000007941 */ /* 0x001fea0003800000 */
.L_x_48712:
        /* <DEDUP_REMOVED lines=18> */
.L_x_48715:
[----:B0-----:R-:W-:Y:S05]  /*1340*/  BSYNC B0 ;  /* 0x0000000000007941 */ /* 0x001fea0003800000 */
.L_x_48714:
        /* <DEDUP_REMOVED lines=18> */
.L_x_48717:
[----:B0-----:R-:W-:Y:S05]  /*1470*/  BSYNC B0 ;  /* 0x0000000000007941 */ /* 0x001fea0003800000 */
.L_x_48716:
        /* <DEDUP_REMOVED lines=18> */
.L_x_48719:
[----:B0-----:R-:W-:Y:S05]  /*15a0*/  BSYNC B0 ;  /* 0x0000000000007941 */ /* 0x001fea0003800000 */
.L_x_48718:
        /* <DEDUP_REMOVED lines=18> */
.L_x_48721:
[----:B0-----:R-:W-:Y:S05]  /*16d0*/  BSYNC B0 ;  /* 0x0000000000007941 */ /* 0x001fea0003800000 */
.L_x_48720:
        /* <DEDUP_REMOVED lines=11> */
[----:B------:R0:W5:Y:S01]  /*1790*/  @P1 LDG.E.64 R26, [R76.64] ;  /* 0x000000064c1a1981 */ /* 0x000162000c1e1b00 */
[C---:B------:R-:W-:Y:S01]  /*17a0*/  LEA.HI.X R95, R38.reuse, c[0x0][0x1cc], RZ, 0x3, P2 ;  /* 0x00007300265f7a11 */ /* 0x040fe200010f1cff */
[----:B------:R-:W-:-:S05]  /*17b0*/  IMAD.WIDE.U32 R38, R38, R39, c[0x0][0x1b0] ;  /* 0x00006c0026267625 */ /* 0x000fca00078e0027 */
[----:B------:R-:W5:Y:S04]  /*17c0*/  LDG.E.64 R94, [R94.64] ;  /* 0x000000065e5e7981 */ /* 0x000f68000c1e1b00 */
[----:B------:R-:W5:Y:S01]  /*17d0*/  LDG.E.64 R38, [R38.64] ;  /* 0x0000000626267981 */ /* 0x000f62000c1e1b00 */
[----:B------:R-:W-:-:S03]  /*17e0*/  @!P1 CS2R R26, SRZ ;  /* 0x00000000001a9805 */ /* 0x000fc6000001ff00 */
.L_x_48723:
[----:B0-----:R-:W-:Y:S05]  /*17f0*/  BSYNC B0 ;  /* 0x0000000000007941 */ /* 0x001fea0003800000 */
.L_x_48722:
        /* <DEDUP_REMOVED lines=11> */
[----:B------:R-:W-:Y:S01]  /*18b0*/  IMAD.MOV.U32 R161, RZ, RZ, R19 ;  /* 0x000000ffffa17224 */ /* 0x000fe200078e0013 */
[----:B------:R-:W-:Y:S01]  /*18c0*/  MOV R173, R21 ;  /* 0x0000001500ad7202 */ /* 0x000fe20000000f00 */
[----:B------:R-:W-:Y:S01]  /*18d0*/  IMAD.MOV.U32 R153, RZ, RZ, R17 ;  /* 0x000000ffff997224 */ /* 0x000fe200078e0011 */
[----:B------:R-:W-:Y:S01]  /*18e0*/  SHF.R.U32.HI R171, RZ, 0x10, R21 ;  /* 0x00000010ffab7819 */ /* 0x000fe20000011615 */
[----:B------:R-:W-:Y:S01]  /*18f0*/  IMAD R92, R0, -0x326172a9, RZ ;  /* 0xcd9e8d57005c7824 */ /* 0x000fe200078e02ff */
[--C-:B------:R-:W-:Y:S01]  /*1900*/  SHF.R.U64 R167, R18, 0x10, R19.reuse ;  /* 0x0000001012a77819 */ /* 0x100fe20000001213 */
[----:B------:R-:W-:Y:S01]  /*1910*/  IMAD.HI.U32 R95, R90, -0x326172a9, RZ ;  /* 0xcd9e8d575a5f7827 */ /* 0x000fe200078e00ff */
[----:B------:R-:W-:Y:S01]  /*1920*/  SHF.R.U32.HI R159, RZ, 0x10, R19 ;  /* 0x00000010ff9f7819 */ /* 0x000fe20000011613 */
[----:B------:R-:W-:Y:S01]  /*1930*/  HADD2.F32 R152, -RZ, R49.H0_H0 ;  /* 0x20000031ff987230 */ /* 0x000fe20000004100 */
[--C-:B------:R-:W-:Y:S01]  /*1940*/  SHF.R.U64 R155, R16, 0x10, R17.reuse ;  /* 0x00000010109b7819 */ /* 0x100fe20000001211 */
        /* <DEDUP_REMOVED lines=8> */
[--C-:B------:R-:W-:Y:S01]  /*19d0*/  IMAD.MOV.U32 R137, RZ, RZ, R13.reuse ;  /* 0x000000ffff897224 */ /* 0x100fe200078e000d */
[----:B------:R-:W-:Y:S01]  /*19e0*/  SHF.R.U32.HI R135, RZ, 0x10, R13 ;  /* 0x00000010ff877819 */ /* 0x000fe2000001160d */
[----:B------:R-:W-:Y:S01]  /*19f0*/  IMAD.MOV.U32 R133, RZ, RZ, R10 ;  /* 0x000000ffff857224 */ /* 0x000fe200078e000a */
[--C-:B------:R-:W-:Y:S01]  /*1a00*/  SHF.R.U64 R130, R10, 0x10, R11.reuse ;  /* 0x000000100a827819 */ /* 0x100fe2000000120b */
[--C-:B------:R-:W-:Y:S01]  /*1a10*/  IMAD.MOV.U32 R22, RZ, RZ, R11.reuse ;  /* 0x000000ffff167224 */ /* 0x100fe200078e000b */
[----:B------:R-:W-:Y:S01]  /*1a20*/  SHF.R.U32.HI R21, RZ, 0x10, R11 ;  /* 0x00000010ff157819 */ /* 0x000fe2000001160b */
[--C-:B------:R-:W-:Y:S01]  /*1a30*/  IMAD.MOV.U32 R18, RZ, RZ, R9.reuse ;  /* 0x000000ffff127224 */ /* 0x100fe200078e0009 */
[--C-:B------:R-:W-:Y:S01]  /*1a40*/  SHF.R.U64 R19, R8, 0x10, R9.reuse ;  /* 0x0000001008137819 */ /* 0x100fe20000001209 */
        /* <DEDUP_REMOVED lines=12> */
[----:B------:R-:W-:Y:S01]  /*1b10*/  HADD2.F32 R156, -RZ, R48.H0_H0 ;  /* 0x20000030ff9c7230 */ /* 0x000fe20000004100 */
[----:B------:R-:W-:Y:S01]  /*1b20*/  SHF.R.U64 R7, R2, 0x10, R3 ;  /* 0x0000001002077819 */ /* 0x000fe20000001203 */
[----:B------:R-:W-:Y:S01]  /*1b30*/  IMAD.MOV.U32 R2, RZ, RZ, R39 ;  /* 0x000000ffff027224 */ /* 0x000fe200078e0027 */
[----:B------:R-:W-:Y:S01]  /*1b40*/  SHF.R.U32.HI R5, RZ, 0x10, R3 ;  /* 0x00000010ff057819 */ /* 0x000fe20000011603 */
[----:B------:R-:W-:Y:S01]  /*1b50*/  IMAD.MOV.U32 R85, RZ, RZ, R70 ;  /* 0x000000ffff557224 */ /* 0x000fe200078e0046 */
[--C-:B------:R-:W-:Y:S01]  /*1b60*/  SHF.R.U64 R3, R38, 0x10, R39.reuse ;  /* 0x0000001026037819 */ /* 0x100fe20000001227 */
[----:B------:R-:W-:Y:S01]  /*1b70*/  HADD2.F32 R168, -RZ, R50.H0_H0 ;  /* 0x20000032ffa87230 */ /* 0x000fe20000004100 */
[----:B------:R-:W-:Y:S01]  /*1b80*/  SHF.R.U32.HI R0, RZ, 0x10, R39 ;  /* 0x00000010ff007819 */ /* 0x000fe20000011627 */
[----:B------:R-:W-:Y:S01]  /*1b90*/  IMAD.MOV.U32 R83, RZ, RZ, R71 ;  /* 0x000000ffff537224 */ /* 0x000fe200078e0047 */
[----:B------:R-:W-:Y:S01]  /*1ba0*/  SHF.R.U64 R88, R68, 0x10, R69 ;  /* 0x0000001044587819 */ /* 0x000fe20000001245 */
[----:B------:R-:W-:Y:S01]  /*1bb0*/  IMAD.MOV.U32 R81, RZ, RZ, R72 ;  /* 0x000000ffff517224 */ /* 0x000fe200078e0048 */
[----:B------:R-:W-:Y:S01]  /*1bc0*/  LOP3.LUT R39, R95, UR25, R92, 0x96, !PT ;  /* 0x000000195f277c12 */ /* 0x000fe2000f8e965c */
        /* <DEDUP_REMOVED lines=9> */
[----:B------:R-:W-:Y:S01]  /*1c60*/  MOV R87, R69 ;  /* 0x0000004500577202 */ /* 0x000fe20000000f00 */
[----:B------:R-:W-:Y:S01]  /*1c70*/  STL [R1+0x70], R92 ;  /* 0x0000705c01007387 */ /* 0x000fe20000100800 */
[----:B------:R-:W-:Y:S01]  /*1c80*/  SHF.R.U32.HI R86, RZ, 0x10, R69 ;  /* 0x00000010ff567819 */ /* 0x000fe20000011645 */
[----:B------:R-:W-:Y:S01]  /*1c90*/  IMAD.MOV.U32 R79, RZ, RZ, R73 ;  /* 0x000000ffff4f7224 */ /* 0x000fe200078e0049 */
[----:B------:R-:W-:Y:S01]  /*1ca0*/  SHF.R.U64 R165, R50, 0x10, R51 ;  /* 0x0000001032a57819 */ /* 0x000fe20000001233 */
[----:B------:R-:W-:Y:S01]  /*1cb0*/  STL [R1+0x6c], R62 ;  /* 0x00006c3e01007387 */ /* 0x000fe20000100800 */
[----:B------:R-:W-:Y:S01]  /*1cc0*/  HADD2.F32 R50, -RZ, R87.H0_H0 ;  /* 0x20000057ff327230 */ /* 0x000fe20000004100 */
[--C-:B------:R-:W-:Y:S01]  /*1cd0*/  SHF.R.U64 R84, R70, 0x10, R71.reuse ;  /* 0x0000001046547819 */ /* 0x100fe20000001247 */
[----:B------:R-:W-:Y:S01]  /*1ce0*/  IMAD.MOV.U32 R77, RZ, RZ, R66 ;  /* 0x000000ffff4d7224 */ /* 0x000fe200078e0042 */
[----:B------:R-:W-:Y:S01]  /*1cf0*/  STL [R1+0x68], R60 ;  /* 0x0000683c01007387 */ /* 0x000fe20000100800 */
[----:B------:R-:W-:Y:S01]  /*1d00*/  SHF.R.U32.HI R82, RZ, 0x10, R71 ;  /* 0x00000010ff527819 */ /* 0x000fe20000011647 */
[----:B------:R-:W-:Y:S01]  /*1d10*/  IMAD.MOV.U32 R75, RZ, RZ, R67 ;  /* 0x000000ffff4b7224 */ /* 0x000fe200078e0043 */
[--C-:B------:R-:W-:Y:S01]  /*1d20*/  SHF.R.U64 R80, R72, 0x10, R73.reuse ;  /* 0x0000001048507819 */ /* 0x100fe20000001249 */
[----:B------:R0:W-:Y:S01]  /*1d30*/  STL [R1+0x64], R49 ;  /* 0x0000643101007387 */ /* 0x0001e20000100800 */
[----:B------:R-:W-:Y:S01]  /*1d40*/  SHF.R.U32.HI R78, RZ, 0x10, R73 ;  /* 0x00000010ff4e7819 */ /* 0x000fe20000011649 */
[----:B------:R-:W-:Y:S01]  /*1d50*/  IMAD.MOV.U32 R71, RZ, RZ, R65 ;  /* 0x000000ffff477224 */ /* 0x000fe200078e0041 */
[--C-:B------:R-:W-:Y:S01]  /*1d60*/  SHF.R.U64 R76, R66, 0x10, R67.reuse ;  /* 0x00000010424c7819 */ /* 0x100fe20000001243 */
        /* <DEDUP_REMOVED lines=8> */
[--C-:B------:R-:W-:Y:S01]  /*1df0*/  IMAD.MOV.U32 R67, RZ, RZ, R113.reuse ;  /* 0x000000ffff437224 */ /* 0x100fe200078e0071 */
[--C-:B------:R-:W-:Y:S01]  /*1e00*/  SHF.R.U64 R68, R112, 0x10, R113.reuse ;  /* 0x0000001070447819 */ /* 0x100fe20000001271 */
[----:B-1----:R-:W-:Y:S01]  /*1e10*/  HADD2.F32 R48, -RZ, R85.H0_H0 ;  /* 0x20000055ff307230 */ /* 0x002fe20000004100 */
[----:B------:R0:W-:Y:S01]  /*1e20*/  STL [R1+0x58], R49 ;  /* 0x0000583101007387 */ /* 0x0001e20000100800 */
[----:B------:R-:W-:Y:S01]  /*1e30*/  SHF.R.U32.HI R66, RZ, 0x10, R113 ;  /* 0x00000010ff427819 */ /* 0x000fe20000011671 */
[----:B------:R-:W-:Y:S01]  /*1e40*/  IMAD.MOV.U32 R65, RZ, RZ, R114 ;  /* 0x000000ffff417224 */ /* 0x000fe200078e0072 */
[----:B--2---:R-:W-:Y:S01]  /*1e50*/  HADD2.F32 R50, -RZ, R84.H0_H0 ;  /* 0x20000054ff327230 */ /* 0x004fe20000004100 */
[----:B------:R1:W-:Y:S01]  /*1e60*/  STL [R1+0x54], R48 ;  /* 0x0000543001007387 */ /* 0x0003e20000100800 */
[----:B------:R-:W-:Y:S01]  /*1e70*/  SHF.R.U64 R64, R114, 0x10, R115 ;  /* 0x0000001072407819 */ /* 0x000fe20000001273 */
[----:B------:R-:W-:Y:S01]  /*1e80*/  IMAD.MOV.U32 R242, RZ, RZ, R120 ;  /* 0x000000fffff27224 */ /* 0x000fe200078e0078 */
[----:B------:R-:W-:Y:S01]  /*1e90*/  MOV R141, R12 ;  /* 0x0000000c008d7202 */ /* 0x000fe20000000f00 */
[----:B------:R2:W-:Y:S01]  /*1ea0*/  STL [R1+0x50], R50 ;  /* 0x0000503201007387 */ /* 0x0005e20000100800 */
[--C-:B------:R-:W-:Y:S01]  /*1eb0*/  SHF.R.U64 R241, R120, 0x10, R121.reuse ;  /* 0x0000001078f17819 */ /* 0x100fe20000001279 */
[----:B0-----:R-:W-:Y:S01]  /*1ec0*/  HADD2.F32 R49, -RZ, R83.H0_H0 ;  /* 0x20000053ff317230 */ /* 0x001fe20000004100 */
[--C-:B------:R-:W-:Y:S01]  /*1ed0*/  IMAD.MOV.U32 R240, RZ, RZ, R121.reuse ;  /* 0x000000fffff07224 */ /* 0x100fe200078e0079 */
[----:B------:R-:W-:Y:S01]  /*1ee0*/  SHF.R.U32.HI R239, RZ, 0x10, R121 ;  /* 0x00000010ffef7819 */ /* 0x000fe20000011679 */
[----:B------:R-:W-:Y:S01]  /*1ef0*/  IMAD.MOV.U32 R238, RZ, RZ, R122 ;  /* 0x000000ffffee7224 */ /* 0x000fe200078e007a */
[----:B-1----:R-:W-:Y:S01]  /*1f00*/  HADD2.F32 R48, -RZ, R82.H0_H0 ;  /* 0x20000052ff307230 */ /* 0x002fe20000004100 */
[----:B------:R0:W-:Y:S01]  /*1f10*/  STL [R1+0x4c], R49 ;  /* 0x00004c3101007387 */ /* 0x0001e20000100800 */
[--C-:B------:R-:W-:Y:S01]  /*1f20*/  SHF.R.U64 R237, R122, 0x10, R123.reuse ;  /* 0x000000107aed7819 */ /* 0x100fe2000000127b */
[--C-:B------:R-:W-:Y:S01]  /*1f30*/  IMAD.MOV.U32 R236, RZ, RZ, R123.reuse ;  /* 0x000000ffffec7224 */ /* 0x100fe200078e007b */
[----:B--2---:R-:W-:Y:S01]  /*1f40*/  HADD2.F32 R50, -RZ, R81.H0_H0 ;  /* 0x20000051ff327230 */ /* 0x004fe20000004100 */
[----:B------:R1:W-:Y:S01]  /*1f50*/  STL [R1+0x48], R48 ;  /* 0x0000483001007387 */ /* 0x0003e20000100800 */
[----:B------:R-:W-:Y:S01]  /*1f60*/  SHF.R.U32.HI R235, RZ, 0x10, R123 ;  /* 0x00000010ffeb7819 */ /* 0x000fe2000001167b */
[--C-:B------:R-:W-:Y:S01]  /*1f70*/  IMAD.MOV.U32 R232, RZ, RZ, R125.reuse ;  /* 0x000000ffffe87224 */ /* 0x100fe200078e007d */
[----:B------:R-:W-:Y:S01]  /*1f80*/  MOV R234, R124 ;  /* 0x0000007c00ea7202 */ /* 0x000fe20000000f00 */
[----:B------:R2:W-:Y:S01]  /*1f90*/  STL [R1+0x44], R50 ;  /* 0x0000443201007387 */ /* 0x0005e20000100800 */
[--C-:B------:R-:W-:Y:S01]  /*1fa0*/  SHF.R.U64 R233, R124, 0x10, R125.reuse ;  /* 0x000000107ce97819 */ /* 0x100fe2000000127d */
[----:B0-----:R-:W-:Y:S01]  /*1fb0*/  HADD2.F32 R49, -RZ, R80.H0_H0 ;  /* 0x20000050ff317230 */ /* 0x001fe20000004100 */
[----:B------:R-:W-:Y:S01]  /*1fc0*/  SHF.R.U32.HI R231, RZ, 0x10, R125 ;  /* 0x00000010ffe77819 */ /* 0x000fe2000001167d */
[--C-:B------:R-:W-:Y:S01]  /*1fd0*/  IMAD.MOV.U32 R181, RZ, RZ, R93.reuse ;  /* 0x000000ffffb57224 */ /* 0x100fe200078e005d */
[----:B------:R-:W-:Y:S01]  /*1fe0*/  SHF.R.U32.HI R179, RZ, 0x10, R93 ;  /* 0x00000010ffb37819 */ /* 0x000fe2000001165d */
[----:B-1----:R-:W-:Y:S01]  /*1ff0*/  HADD2.F32 R48, -RZ, R79.H0_H0 ;  /* 0x2000004fff307230 */ /* 0x002fe20000004100 */
[----:B------:R0:W-:Y:S01]  /*2000*/  STL [R1+0x40], R49 ;  /* 0x0000403101007387 */ /* 0x0001e20000100800 */
[----:B------:R-:W-:Y:S01]  /*2010*/  IMAD.MOV.U32 R12, RZ, RZ, R4 ;  /* 0x000000ffff0c7224 */ /* 0x000fe200078e0004 */
[--C-:B------:R-:W-:Y:S01]  /*2020*/  SHF.R.U64 R146, R46, 0x10, R47.reuse ;  /* 0x000000102e927819 */ /* 0x100fe2000000122f */
[----:B--2---:R-:W-:Y:S01]  /*2030*/  HADD2.F32 R50, -RZ, R78.H0_H0 ;  /* 0x2000004eff327230 */ /* 0x004fe20000004100 */
[----:B------:R1:W-:Y:S01]  /*2040*/  STL [R1+0x3c], R48 ;  /* 0x00003c3001007387 */ /* 0x0003e20000100800 */
[----:B------:R-:W-:Y:S01]  /*2050*/  HADD2.F32 R148, -RZ, R46.H0_H0 ;  /* 0x2000002eff947230 */ /* 0x000fe20000004100 */
[----:B------:R-:W-:Y:S01]  /*2060*/  SHF.R.U32.HI R142, RZ, 0x10, R47 ;  /* 0x00000010ff8e7819 */ /* 0x000fe2000001162f */
[----:B------:R-:W-:Y:S01]  /*2070*/  HADD2.F32 R144, -RZ, R47.H0_H0 ;  /* 0x2000002fff907230 */ /* 0x000fe20000004100 */
[----:B------:R2:W-:Y:S01]  /*2080*/  STL [R1+0x38], R50 ;  /* 0x0000383201007387 */ /* 0x0005e20000100800 */
[----:B------:R-:W-:Y:S01]  /*2090*/  SHF.R.U64 R129, R36, 0x10, R37 ;  /* 0x0000001024817819 */ /* 0x000fe20000001225 */
[----:B0-----:R-:W-:Y:S01]  /*20a0*/  HADD2.F32 R49, -RZ, R77.H0_H0 ;  /* 0x2000004dff317230 */ /* 0x001fe20000004100 */
[--C-:B------:R-:W-:Y:S01]  /*20b0*/  IMAD.MOV.U32 R252, RZ, RZ, R115.reuse ;  /* 0x000000fffffc7224 */ /* 0x100fe200078e0073 */
[----:B------:R-:W-:Y:S01]  /*20c0*/  HADD2.F32 R131, -RZ, R36.H0_H0 ;  /* 0x20000024ff837230 */ /* 0x000fe20000004100 */
[----:B------:R-:W-:Y:S01]  /*20d0*/  SHF.R.U32.HI R251, RZ, 0x10, R115 ;  /* 0x00000010fffb7819 */ /* 0x000fe20000011673 */
[----:B-1----:R-:W-:Y:S01]  /*20e0*/  HADD2.F32 R48, -RZ, R76.H0_H0 ;  /* 0x2000004cff307230 */ /* 0x002fe20000004100 */
[----:B------:R0:W-:Y:S01]  /*20f0*/  STL [R1+0x34], R49 ;  /* 0x0000343101007387 */ /* 0x0001e20000100800 */
[----:B------:R-:W-:Y:S01]  /*2100*/  IMAD.MOV.U32 R250, RZ, RZ, R116 ;  /* 0x000000fffffa7224 */ /* 0x000fe200078e0074 */
[--C-:B------:R-:W-:Y:S01]  /*2110*/  SHF.R.U64 R249, R116, 0x10, R117.reuse ;  /* 0x0000001074f97819 */ /* 0x100fe20000001275 */
[----:B--2---:R-:W-:Y:S01]  /*2120*/  HADD2.F32 R50, -RZ, R75.H0_H0 ;  /* 0x2000004bff327230 */ /* 0x004fe20000004100 */
[----:B------:R1:W-:Y:S01]  /*2130*/  STL [R1+0x30], R48 ;  /* 0x0000303001007387 */ /* 0x0003e20000100800 */
[----:B------:R-:W-:Y:S01]  /*2140*/  MOV R248, R117 ;  /* 0x0000007500f87202 */ /* 0x000fe20000000f00 */
[----:B------:R-:W-:Y:S01]  /*2150*/  IMAD.MOV.U32 R246, RZ, RZ, R118 ;  /* 0x000000fffff67224 */ /* 0x000fe200078e0076 */
[----:B------:R-:W-:Y:S01]  /*2160*/  SHF.R.U32.HI R247, RZ, 0x10, R117 ;  /* 0x00000010fff77819 */ /* 0x000fe20000011675 */
        /* <DEDUP_REMOVED lines=13> */
[----:B------:R-:W-:Y:S01]  /*2240*/  IMAD.MOV.U32 R230, RZ, RZ, R110 ;  /* 0x000000ffffe67224 */ /* 0x000fe200078e006e */
[--C-:B------:R-:W-:Y:S01]  /*2250*/  SHF.R.U64 R229, R110, 0x10, R111.reuse ;  /* 0x000000106ee57819 */ /* 0x100fe2000000126f */
[----:B------:R2:W-:Y:S01]  /*2260*/  STL [R1+0x20], R50 ;  /* 0x0000203201007387 */ /* 0x0005e20000100800 */
[--C-:B------:R-:W-:Y:S01]  /*2270*/  IMAD.MOV.U32 R228, RZ, RZ, R111.reuse ;  /* 0x000000ffffe47224 */ /* 0x100fe200078e006f */
[----:B0-----:R-:W-:Y:S01]  /*2280*/  HADD2.F32 R49, -RZ, R71.H0_H0 ;  /* 0x20000047ff317230 */ /* 0x001fe20000004100 */
[----:B------:R-:W-:Y:S01]  /*2290*/  SHF.R.U32.HI R227, RZ, 0x10, R111 ;  /* 0x00000010ffe37819 */ /* 0x000fe2000001166f */
[----:B------:R-:W-:Y:S01]  /*22a0*/  IMAD.MOV.U32 R208, RZ, RZ, R102 ;  /* 0x000000ffffd07224 */ /* 0x000fe200078e0066 */
[--C-:B------:R-:W-:Y:S01]  /*22b0*/  SHF.R.U64 R207, R102, 0x10, R103.reuse ;  /* 0x0000001066cf7819 */ /* 0x100fe20000001267 */
[----:B-1----:R-:W-:Y:S01]  /*22c0*/  HADD2.F32 R48, -RZ, R70.H0_H0 ;  /* 0x20000046ff307230 */ /* 0x002fe20000004100 */
[----:B------:R0:W-:Y:S01]  /*22d0*/  STL [R1+0x1c], R49 ;  /* 0x00001c3101007387 */ /* 0x0001e20000100800 */
[----:B------:R-:W-:Y:S01]  /*22e0*/  MOV R205, R103 ;  /* 0x0000006700cd7202 */ /* 0x000fe20000000f00 */
[----:B------:R-:W-:Y:S01]  /*22f0*/  IMAD.MOV.U32 R226, RZ, RZ, R108 ;  /* 0x000000ffffe27224 */ /* 0x000fe200078e006c */
[----:B--2---:R-:W-:Y:S01]  /*2300*/  HADD2.F32 R50, -RZ, R69.H0_H0 ;  /* 0x20000045ff327230 */ /* 0x004fe20000004100 */
[----:B------:R1:W-:Y:S01]  /*2310*/  STL [R1+0x18], R48 ;  /* 0x0000183001007387 */ /* 0x0003e20000100800 */
[----:B------:R-:W-:Y:S01]  /*2320*/  SHF.R.U32.HI R203, RZ, 0x10, R103 ;  /* 0x00000010ffcb7819 */ /* 0x000fe20000011667 */
[--C-:B------:R-:W-:Y:S01]  /*2330*/  IMAD.MOV.U32 R224, RZ, RZ, R109.reuse ;  /* 0x000000ffffe07224 */ /* 0x100fe200078e006d */
[--C-:B------:R-:W-:Y:S01]  /*2340*/  SHF.R.U64 R225, R108, 0x10, R109.reuse ;  /* 0x000000106ce17819 */ /* 0x100fe2000000126d */
[----:B------:R2:W-:Y:S01]  /*2350*/  STL [R1+0x14], R50 ;  /* 0x0000143201007387 */ /* 0x0005e20000100800 */
[----:B------:R-:W-:Y:S01]  /*2360*/  SHF.R.U32.HI R223, RZ, 0x10, R109 ;  /* 0x00000010ffdf7819 */ /* 0x000fe2000001166d */
[----:B0-----:R-:W-:Y:S01]  /*2370*/  HADD2.F32 R49, -RZ, R68.H0_H0 ;  /* 0x20000044ff317230 */ /* 0x001fe20000004100 */
[----:B------:R-:W-:Y:S01]  /*2380*/  IMAD.MOV.U32 R201, RZ, RZ, R100 ;  /* 0x000000ffffc97224 */ /* 0x000fe200078e0064 */
[--C-:B------:R-:W-:Y:S01]  /*2390*/  SHF.R.U64 R199, R100, 0x10, R101.reuse ;  /* 0x0000001064c77819 */ /* 0x100fe20000001265 */
[--C-:B------:R-:W-:Y:S01]  /*23a0*/  IMAD.MOV.U32 R197, RZ, RZ, R101.reuse ;  /* 0x000000ffffc57224 */ /* 0x100fe200078e0065 */
[----:B-1----:R-:W-:Y:S01]  /*23b0*/  HADD2.F32 R48, -RZ, R67.H0_H0 ;  /* 0x20000043ff307230 */ /* 0x002fe20000004100 */
[----:B------:R0:W-:Y:S01]  /*23c0*/  STL [R1+0x10], R49 ;  /* 0x0000103101007387 */ /* 0x0001e20000100800 */
[----:B------:R-:W-:Y:S01]  /*23d0*/  SHF.R.U32.HI R195, RZ, 0x10, R101 ;  /* 0x00000010ffc37819 */ /* 0x000fe20000011665 */
[----:B------:R-:W-:Y:S01]  /*23e0*/  IMAD.MOV.U32 R222, RZ, RZ, R98 ;  /* 0x000000ffffde7224 */ /* 0x000fe200078e0062 */
[----:B--2---:R-:W-:Y:S01]  /*23f0*/  HADD2.F32 R50, -RZ, R66.H0_H0 ;  /* 0x20000042ff327230 */ /* 0x004fe20000004100 */
[----:B------:R1:W-:Y:S01]  /*2400*/  STL [R1+0xc], R48 ;  /* 0x00000c3001007387 */ /* 0x0003e20000100800 */
[--C-:B------:R-:W-:Y:S01]  /*2410*/  SHF.R.U64 R221, R98, 0x10, R99.reuse ;  /* 0x0000001062dd7819 */ /* 0x100fe20000001263 */
[--C-:B------:R-:W-:Y:S01]  /*2420*/  IMAD.MOV.U32 R220, RZ, RZ, R99.reuse ;  /* 0x000000ffffdc7224 */ /* 0x100fe200078e0063 */
[----:B------:R-:W-:Y:S01]  /*2430*/  SHF.R.U32.HI R219, RZ, 0x10, R99 ;  /* 0x00000010ffdb7819 */ /* 0x000fe20000011663 */
[----:B------:R2:W-:Y:S01]  /*2440*/  STL [R1+0x8], R50 ;  /* 0x0000083201007387 */ /* 0x0005e20000100800 */
[----:B------:R-:W-:Y:S01]  /*2450*/  MOV R193, R96 ;  /* 0x0000006000c17202 */ /* 0x000fe20000000f00 */
[----:B0-----:R-:W-:Y:S01]  /*2460*/  HADD2.F32 R49, -RZ, R65.H0_H0 ;  /* 0x20000041ff317230 */ /* 0x001fe20000004100 */
[--C-:B------:R-:W-:Y:S01]  /*2470*/  SHF.R.U64 R191, R96, 0x10, R97.reuse ;  /* 0x0000001060bf7819 */ /* 0x100fe20000001261 */
[--C-:B------:R-:W-:Y:S01]  /*2480*/  IMAD.MOV.U32 R189, RZ, RZ, R97.reuse ;  /* 0x000000ffffbd7224 */ /* 0x100fe200078e0061 */
[----:B------:R-:W-:Y:S01]  /*2490*/  SHF.R.U32.HI R187, RZ, 0x10, R97 ;  /* 0x00000010ffbb7819 */ /* 0x000fe20000011661 */
[----:B-1----:R-:W-:Y:S01]  /*24a0*/  HADD2.F32 R48, -RZ, R64.H0_H0 ;  /* 0x20000040ff307230 */ /* 0x002fe20000004100 */
[----:B------:R2:W-:Y:S01]  /*24b0*/  STL [R1+0x4], R49 ;  /* 0x0000043101007387 */ /* 0x0005e20000100800 */
[----:B------:R-:W-:Y:S01]  /*24c0*/  IMAD.MOV.U32 R218, RZ, RZ, R94 ;  /* 0x000000ffffda7224 */ /* 0x000fe200078e005e */
[----:B------:R-:W-:Y:S01]  /*24d0*/  SHF.R.U32.HI R209, RZ, 0x10, R63 ;  /* 0x00000010ffd17819 */ /* 0x000fe2000001163f */
[----:B------:R-:W-:Y:S01]  /*24e0*/  IMAD R106, R106, -0x2daee0ad, RZ ;  /* 0xd2511f536a6a7824 */ /* 0x000fe200078e02ff */
[----:B------:R2:W-:Y:S01]  /*24f0*/  STL [R1], R48 ;  /* 0x0000003001007387 */ /* 0x0005e20000100800 */
[C---:B------:R-:W-:Y:S01]  /*2500*/  IMAD.HI.U32 R93, R23.reuse, -0x2daee0ad, RZ ;  /* 0xd2511f53175d7827 */ /* 0x040fe200078e00ff */
[----:B------:R-:W-:Y:S01]  /*2510*/  SHF.R.U32.HI R202, RZ, 0x10, R61 ;  /* 0x00000010ffca7819 */ /* 0x000fe2000001163d */
[----:B------:R-:W-:Y:S01]  /*2520*/  HADD2.F32 R36, -RZ, R34.H0_H0 ;  /* 0x20000022ff247230 */ /* 0x000fe20000004100 */
[--C-:B------:R-:W-:Y:S01]  /*2530*/  SHF.R.U64 R198, R58, 0x10, R59.reuse ;  /* 0x000000103ac67819 */ /* 0x100fe2000000123b */
[----:B------:R-:W-:Y:S01]  /*2540*/  IMAD.MOV.U32 R4, RZ, RZ, R38 ;  /* 0x000000ffff047224 */ /* 0x000fe200078e0026 */
        /* <DEDUP_REMOVED lines=19> */
[----:B------:R-:W-:Y:S01]  /*2680*/  HFMA2.MMA R23, -RZ, RZ, 0, 0 ;  /* 0x00000000ff177435 */ /* 0x000fe200000001ff */
        /* <DEDUP_REMOVED lines=163> */
[----:B--2---:R-:W-:Y:S02]  /*30c0*/  HADD2.F32 R128, -RZ, R128.H0_H0 ;  /* 0x20000080ff807230 */ /* 0x004fe40000004100 */
.L_x_49240:
[----:B------:R-:W-:Y:S01]  /*30d0*/  ISETP.NE.U32.AND P1, PT, RZ, c[0x0][0x1c0], PT ;  /* 0x00007000ff007a0c */ /* 0x000fe20003f25070 */
[----:B------:R-:W-:-:S03]  /*30e0*/  IMAD.MOV.U32 R116, RZ, RZ, 0x3f800000 ;  /* 0x3f800000ff747424 */ /* 0x000fc600078e00ff */
[----:B------:R-:W-:Y:S01]  /*30f0*/  ISETP.NE.AND.EX P1, PT, RZ, c[0x0][0x1c4], PT, P1 ;  /* 0x00007100ff007a0c */ /* 0x000fe20003f25310 */
[----:B------:R-:W-:-:S12]  /*3100*/  IMAD R117, R40, c[0x0][0x168], RZ ;  /* 0x00005a0028757a24 */ /* 0x000fd800078e02ff */
[----:B------:R-:W-:-:S04]  /*3110*/  @P1 IMAD.MOV.U32 R118, RZ, RZ, 0x4 ;  /* 0x00000004ff761424 */ /* 0x000fc800078e00ff */
[----:B------:R-:W-:-:S05]  /*3120*/  @P1 IMAD.WIDE R118, R40, R118, c[0x0][0x1c0] ;  /* 0x0000700028761625 */ /* 0x000fca00078e0276 */
[----:B------:R0:W5:Y:S01]  /*3130*/  @P1 LDG.E R116, [R118.64] ;  /* 0x0000000676741981 */ /* 0x000162000c1e1900 */
[----:B------:R-:W-:Y:S01]  /*3140*/  BSSY B1, `(.L_x_48725) ;  /* 0x0000170000017945 */ /* 0x000fe20003800000 */
[----:B0-----:R-:W-:-:S04]  /*3150*/  SHF.R.S32.HI R118, RZ, 0x1f, R117 ;  /* 0x0000001fff767819 */ /* 0x001fc80000011475 */
        /* <DEDUP_REMOVED lines=26> */
.L_x_48728:
[----:B------:R-:W-:Y:S02]  /*3300*/  IMAD.MOV.U32 R117, RZ, RZ, R26 ;  /* 0x000000ffff757224 */ /* 0x000fe400078e001a */
.L_x_48729:
[----:B------:R-:W-:Y:S05]  /*3310*/  BSYNC B2 ;  /* 0x0000000000027941 */ /* 0x000fea0003800000 */
.L_x_48727:
        /* <DEDUP_REMOVED lines=16> */
.L_x_48733:
[----:B------:R-:W-:Y:S05]  /*3420*/  BSYNC B3 ;  /* 0x0000000000037941 */ /* 0x000fea0003800000 */
.L_x_48732:
        /* <DEDUP_REMOVED lines=43> */
.L_x_48731:
[----:B------:R-:W-:Y:S05]  /*36e0*/  BSYNC B2 ;  /* 0x0000000000027941 */ /* 0x000fea0003800000 */
.L_x_48730:
[----:B------:R-:W2:Y:S01]  /*36f0*/  LDL R119, [R1+0x64] ;  /* 0x0000640001777983 */ /* 0x000ea20000100800 */
[----:B------:R0:W1:Y:S01]  /*3700*/  I2F.U32 R25, R117 ;  /* 0x0000007500197306 */ /* 0x0000620000201000 */
[----:B-----5:R-:W-:Y:S01]  /*3710*/  FMUL.FTZ R52, R52, R116 ;  /* 0x0000007434347220 */ /* 0x020fe20000410000 */
[----:B------:R-:W-:Y:S01]  /*3720*/  ISETP.NE.U32.AND P1, PT, RZ, c[0x0][0x180], PT ;  /* 0x00006000ff007a0c */ /* 0x000fe20003f25070 */
[----:B------:R-:W-:Y:S01]  /*3730*/  BSSY B2, `(.L_x_48734) ;  /* 0x0000015000027945 */ /* 0x000fe20003800000 */
[----:B------:R-:W-:Y:S01]  /*3740*/  ISETP.NE.AND P3, PT, R118, 0x1, PT ;  /* 0x000000017600780c */ /* 0x000fe20003f65270 */
[----:B------:R-:W-:Y:S01]  /*3750*/  FMUL.FTZ R52, R52, c[0x0][0x1e8] ;  /* 0x00007a0034347a20 */ /* 0x000fe20000410000 */
[----:B------:R-:W-:Y:S01]  /*3760*/  ISETP.NE.AND.EX P1, PT, RZ, c[0x0][0x184], PT, P1 ;  /* 0x00006100ff007a0c */ /* 0x000fe20003f25310 */
[----:B0-----:R-:W-:-:S10]  /*3770*/  HFMA2.MMA R117, -RZ, RZ, 0.1171875, 0 ;  /* 0x2f800000ff757435 */ /* 0x001fd400000001ff */
[----:B-1----:R-:W-:-:S05]  /*3780*/  FFMA.FTZ R25, R25, R117, 1.1641532182693481445e-10 ;  /* 0x2f00000019197423 */ /* 0x002fca0000010075 */
        /* <DEDUP_REMOVED lines=14> */
.L_x_48735:
[----:B------:R-:W-:Y:S02]  /*3870*/  IMAD.MOV.U32 R164, RZ, RZ, R26 ;  /* 0x000000ffffa47224 */ /* 0x000fe400078e001a */
.L_x_48736:
[----:B------:R-:W-:Y:S05]  /*3880*/  BSYNC B2 ;  /* 0x0000000000027941 */ /* 0x000fea0003800000 */
.L_x_48734:
        /* <DEDUP_REMOVED lines=16> */
.L_x_48740:
[----:B------:R-:W-:Y:S05]  /*3990*/  BSYNC B3 ;  /* 0x0000000000037941 */ /* 0x000fea0003800000 */
.L_x_48739:
        /* <DEDUP_REMOVED lines=43> */
.L_x_48738:
[----:B------:R-:W-:Y:S05]  /*3c50*/  BSYNC B2 ;  /* 0x0000000000027941 */ /* 0x000fea0003800000 */
.L_x_48737:
[----:B------:R-:W2:Y:S01]  /*3c60*/  LDL R119, [R1+0x60] ;  /* 0x0000600001777983 */ /* 0x000ea20000100800 */
[----:B------:R-:W0:Y:S01]  /*3c70*/  I2F.U32 R118, R164 ;  /* 0x000000a400767306 */ /* 0x000e220000201000 */
[----:B------:R-:W-:Y:S01]  /*3c80*/  FMUL.FTZ R53, R53, R116 ;  /* 0x0000007435357220 */ /* 0x000fe20000410000 */
[----:B------:R-:W-:Y:S01]  /*3c90*/  ISETP.NE.AND P4, PT, R25, 0x1, PT ;  /* 0x000000011900780c */ /* 0x000fe20003f85270 */
[----:B------:R-:W-:Y:S02]  /*3ca0*/  BSSY B2, `(.L_x_48741) ;  /* 0x0000012000027945 */ /* 0x000fe40003800000 */
        /* <DEDUP_REMOVED lines=16> */
.L_x_48742:
[----:B------:R-:W-:Y:S02]  /*3db0*/  IMAD.MOV.U32 R164, RZ, RZ, R26 ;  /* 0x000000ffffa47224 */ /* 0x000fe400078e001a */
.L_x_48743:
[----:B------:R-:W-:Y:S05]  /*3dc0*/  BSYNC B2 ;  /* 0x0000000000027941 */ /* 0x000fea0003800000 */
.L_x_48741:
        /* <DEDUP_REMOVED lines=16> */
.L_x_48747:
[----:B------:R-:W-:Y:S05]  /*3ed0*/  BSYNC B3 ;  /* 0x0000000000037941 */ /* 0x000fea0003800000 */
.L_x_48746:
        /* <DEDUP_REMOVED lines=43> */
.L_x_48745:
[----:B------:R-:W-:Y:S05]  /*4190*/  BSYNC B2 ;  /* 0x0000000000027941 */ /* 0x000fea0003800000 */
.L_x_48744:
        /* <DEDUP_REMOVED lines=21> */
.L_x_48749:
[----:B------:R-:W-:Y:S02]  /*42f0*/  IMAD.MOV.U32 R164, RZ, RZ, R26 ;  /* 0x000000ffffa47224 */ /* 0x000fe400078e001a */
.L_x_48750:
[----:B------:R-:W-:Y:S05]  /*4300*/  BSYNC B2 ;  /* 0x0000000000027941 */ /* 0x000fea0003800000 */
.L_x_48748:
        /* <DEDUP_REMOVED lines=16> */
.L_x_48754:
[----:B------:R-:W-:Y:S05]  /*4410*/  BSYNC B3 ;  /* 0x0000000000037941 */ /* 0x000fea0003800000 */
.L_x_48753:
        /* <DEDUP_REMOVED lines=43> */
.L_x_48752:
[----:B------:R-:W-:Y:S05]  /*46d0*/  BSYNC B2 ;  /* 0x0000000000027941 */ /* 0x000fea0003800000 */
.L_x_48751:
[----:B------:R-:W2:Y:S01]  /*46e0*/  LDL R119, [R1+0x58] ;  /* 0x0000580001777983 */ /* 0x000ea20000100800 */
[----:B------:R-:W0:Y:S01]  /*46f0*/  I2F.U32 R118, R164 ;  /* 0x000000a400767306 */ /* 0x000e220000201000 */
[----:B------:R-:W-:-:S04]  /*4700*/  FMUL.FTZ R55, R55, R116 ;  /* 0x0000007437377220 */ /* 0x000fc80000410000 */
[----:B------:R-:W-:Y:S02]  /*4710*/  FMUL.FTZ R55, R55, c[0x0][0x1e8] ;  /* 0x00007a0037377a20 */ /* 0x000fe40000410000 */
[----:B0-----:R-:W-:Y:S01]  /*4720*/  FFMA.FTZ R118, R118, R117, 1.1641532182693481445e-10 ;  /* 0x2f00000076767423 */ /* 0x001fe20000010075 */
[----:B------:R-:W-:-:S04]  /*4730*/  SEL R117, RZ, 0x10000, P4 ;  /* 0x00010000ff757807 */ /* 0x000fc80002000000 */
[----:B------:R-:W-:-:S04]  /*4740*/  FSETP.GTU.FTZ.AND P5, PT, R118, c[0x0][0x1e4], PT ;  /* 0x0000790076007a0b */ /* 0x000fc80003fbc000 */
[----:B------:R-:W-:-:S05]  /*4750*/  FSEL R55, R55, RZ, !P5 ;  /* 0x000000ff37377208 */ /* 0x000fca0006800000 */
[----:B--2---:R-:W-:-:S04]  /*4760*/  FMUL.FTZ R55, R119, R55 ;  /* 0x0000003777377220 */ /* 0x004fc80000410000 */
[----:B------:R-:W-:Y:S01]  /*4770*/  @P1 FADD.FTZ R55, R51, R55 ;  /* 0x0000003733371221 */ /* 0x000fe20000010000 */
[----:B------:R-:W-:-:S04]  /*4780*/  LEA R118, P1, R132, c[0x0][0x188], 0x4 ;  /* 0x0000620084767a11 */ /* 0x000fc800078220ff */
[----:B------:R-:W-:-:S05]  /*4790*/  LEA.HI.X R119, R132, c[0x0][0x18c], RZ, 0x4, P1 ;  /* 0x0000630084777a11 */ /* 0x000fca00008f24ff */
[----:B------:R0:W-:Y:S02]  /*47a0*/  STG.E.128 [R118.64], R52 ;  /* 0x0000003476007986 */ /* 0x0001e4000c101d06 */
[----:B0-----:R-:W-:Y:S02]  /*47b0*/  SEL R118, RZ, 0x100, P3 ;  /* 0x00000100ff767807 */ /* 0x001fe40001800000 */
[----:B------:R-:W-:-:S04]  /*47c0*/  SEL R119, RZ, 0x1000000, P5 ;  /* 0x01000000ff777807 */ /* 0x000fc80002800000 */
[----:B------:R-:W-:Y:S02]  /*47d0*/  IADD3 R117, R118, R119, R117 ;  /* 0x0000007776757210 */ /* 0x000fe40007ffe075 */
[----:B------:R-:W-:-:S04]  /*47e0*/  SEL R118, RZ, 0x1, P2 ;  /* 0x00000001ff767807 */ /* 0x000fc80001000000 */
[----:B------:R-:W-:Y:S02]  /*47f0*/  IADD3 R117, R117, R118, RZ ;  /* 0x0000007675757210 */ /* 0x000fe40007ffe0ff */
[----:B------:R-:W-:-:S04]  /*4800*/  LEA R118, P1, R132, c[0x0][0x190], 0x2 ;  /* 0x0000640084767a11 */ /* 0x000fc800078210ff */
[----:B------:R-:W-:-:S05]  /*4810*/  LEA.HI.X R119, R132, c[0x0][0x194], RZ, 0x2, P1 ;  /* 0x0000650084777a11 */ /* 0x000fca00008f14ff */
[----:B------:R0:W-:Y:S02]  /*4820*/  STG.E [R118.64], R117 ;  /* 0x0000007576007986 */ /* 0x0001e4000c101906 */
[----:B0-----:R-:W-:Y:S02]  /*4830*/  IADD3 R117, R132, 0x20, RZ ;  /* 0x0000002084757810 */ /* 0x001fe40007ffe0ff */
.L_x_48726:
[----:B------:R-:W-:Y:S05]  /*4840*/  BSYNC B1 ;  /* 0x0000000000017941 */ /* 0x000fea0003800000 */
.L_x_48725:
[----:B------:R-:W-:Y:S01]  /*4850*/  LOP3.LUT P1, RZ, R41, 0x1000000, RZ, 0xc0, !PT ;  /* 0x0100000029ff7812 */ /* 0x000fe2000782c0ff */
[----:B------:R-:W-:-:S12]  /*4860*/  BSSY B1, `(.L_x_48755) ;  /* 0x000016a000017945 */ /* 0x000fd80003800000 */
        /* <DEDUP_REMOVED lines=21> */
.L_x_48758:
[----:B------:R-:W-:Y:S02]  /*49c0*/  IMAD.MOV.U32 R164, RZ, RZ, R26 ;  /* 0x000000ffffa47224 */ /* 0x000fe400078e001a */
.L_x_48759:
[----:B------:R-:W-:Y:S05]  /*49d0*/  BSYNC B2 ;  /* 0x0000000000027941 */ /* 0x000fea0003800000 */
.L_x_48757:
        /* <DEDUP_REMOVED lines=16> */
.L_x_48763:
[----:B------:R-:W-:Y:S05]  /*4ae0*/  BSYNC B3 ;  /* 0x0000000000037941 */ /* 0x000fea0003800000 */
.L_x_48762:
        /* <DEDUP_REMOVED lines=43> */
.L_x_48761:
[----:B------:R-:W-:Y:S05]  /*4da0*/  BSYNC B2 ;  /* 0x0000000000027941 */ /* 0x000fea0003800000 */
.L_x_48760:
        /* <DEDUP_REMOVED lines=8> */
[----:B0-----:R-:W-:-:S04]  /*4e30*/  IMAD.MOV.U32 R164, RZ, RZ, 0x2f800000 ;  /* 0x2f800000ffa47424 */ /* 0x001fc800078e00ff */
        /* <DEDUP_REMOVED lines=15> */
.L_x_48765:
[----:B------:R-:W-:Y:S02]  /*4f30*/  IMAD.MOV.U32 R166, RZ, RZ, R26 ;  /* 0x000000ffffa67224 */ /* 0x000fe400078e001a */
.L_x_48766:
[----:B------:R-:W-:Y:S05]  /*4f40*/  BSYNC B2 ;  /* 0x0000000000027941 */ /* 0x000fea0003800000 */
.L_x_48764:
        /* <DEDUP_REMOVED lines=16> */
.L_x_48770:
[----:B------:R-:W-:Y:S05]  /*5050*/  BSYNC B3 ;  /* 0x0000000000037941 */ /* 0x000fea0003800000 */
.L_x_48769:
        /* <DEDUP_REMOVED lines=43> */
.L_x_48768:
[----:B------:R-:W-:Y:S05]  /*5310*/  BSYNC B2 ;  /* 0x0000000000027941 */ /* 0x000fea0003800000 */
.L_x_48767:
        /* <DEDUP_REMOVED lines=21> */
.L_x_48772:
[----:B------:R-:W-:Y:S02]  /*5470*/  IMAD.MOV.U32 R166, RZ, RZ, R26 ;  /* 0x000000ffffa67224 */ /* 0x000fe400078e001a */
.L_x_48773:
[----:B------:R-:W-:Y:S05]  /*5480*/  BSYNC B2 ;  /* 0x0000000000027941 */ /* 0x000fea0003800000 */
.L_x_48771:
        /* <DEDUP_REMOVED lines=16> */
.L_x_48777:
[----:B------:R-:W-:Y:S05]  /*5590*/  BSYNC B3 ;  /* 0x0000000000037941 */ /* 0x000fea0003800000 */
.L_x_48776:
        /* <DEDUP_REMOVED lines=40> */
[----:B------:R-:W-:Y:S01]  /*5820*/  MOV R26, R118 ;  /* 0x00000076001a7202 */ /* 0x000fe20000000f00 */
[----:B------:R-:W-:Y:S01]  /*5830*/  IMAD.MOV.U32 R118, RZ, RZ, RZ ;  /* 0x000000ffff767224 */ /* 0x000fe200078e00ff */
[----:B------:R-:W-:Y:S02]  /*5840*/  LOP3.LUT R39, R119, UR25, R162, 0x96, !PT ;  /* 0x0000001977277c12 */ /* 0x000fe4000f8e96a2 */
.L_x_48775:
[----:B------:R-:W-:Y:S05]  /*5850*/  BSYNC B2 ;  /* 0x0000000000027941 */ /* 0x000fea0003800000 */
.L_x_48774:
        /* <DEDUP_REMOVED lines=21> */
.L_x_48779:
[----:B------:R-:W-:Y:S02]  /*59b0*/  IMAD.MOV.U32 R166, RZ, RZ, R26 ;  /* 0x000000ffffa67224 */ /* 0x000fe400078e001a */
.L_x_48780:
[----:B------:R-:W-:Y:S05]  /*59c0*/  BSYNC B2 ;  /* 0x0000000000027941 */ /* 0x000fea0003800000 */
.L_x_48778:
        /* <DEDUP_REMOVED lines=16> */
.L_x_48784:
[----:B------:R-:W-:Y:S05]  /*5ad0*/  BSYNC B3 ;  /* 0x0000000000037941 */ /* 0x000fea0003800000 */
.L_x_48783:
        /* <DEDUP_REMOVED lines=43> */
.L_x_48782:
[----:B------:R-:W-:Y:S05]  /*5d90*/  BSYNC B2 ;  /* 0x0000000000027941 */ /* 0x000fea0003800000 */
.L_x_48781:
[----:B------:R-:W2:Y:S01]  /*5da0*/  LDL R119, [R1+0x48] ;  /* 0x0000480001777983 */ /* 0x000ea20000100800 */
[----:B------:R-:W0:Y:S01]  /*5db0*/  I2F.U32 R118, R166 ;  /* 0x000000a600767306 */ /* 0x000e220000201000 */
[----:B------:R-:W-:-:S04]  /*5dc0*/  FMUL.FTZ R59, R59, R116 ;  /* 0x000000743b3b7220 */ /* 0x000fc80000410000 */
[----:B------:R-:W-:Y:S02]  /*5dd0*/  FMUL.FTZ R59, R59, c[0x0][0x1e8] ;  /* 0x00007a003b3b7a20 */ /* 0x000fe40000410000 */
[----:B0-----:R-:W-:-:S05]  /*5de0*/  FFMA.FTZ R118, R118, R164, 1.1641532182693481445e-10 ;  /* 0x2f00000076767423 */ /* 0x001fca00000100a4 */
[----:B------:R-:W-:-:S04]  /*5df0*/  FSETP.GTU.FTZ.AND P5, PT, R118, c[0x0][0x1e4], PT ;  /* 0x0000790076007a0b */ /* 0x000fc80003fbc000 */
[----:B------:R-:W-:Y:S02]  /*5e00*/  FSEL R59, R59, RZ, !P5 ;  /* 0x000000ff3b3b7208 */ /* 0x000fe40006800000 */
[----:B------:R-:W-:-:S03]  /*5e10*/  SEL R162, RZ, 0x1000000, P5 ;  /* 0x01000000ffa27807 */ /* 0x000fc60002800000 */
        /* <DEDUP_REMOVED lines=8> */
[----:B------:R-:W-:-:S05]  /*5ea0*/  SEL R118, RZ, 0x1, P2 ;  /* 0x00000001ff767807 */ /* 0x000fca0001000000 */
[----:B------:R-:W-:Y:S01]  /*5eb0*/  IMAD.IADD R162, R162, 0x1, R118 ;  /* 0x00000001a2a27824 */ /* 0x000fe200078e0276 */
[----:B------:R-:W-:-:S04]  /*5ec0*/  LEA R118, P1, R117, c[0x0][0x190], 0x2 ;  /* 0x0000640075767a11 */ /* 0x000fc800078210ff */
[C---:B------:R-:W-:Y:S02]  /*5ed0*/  LEA.HI.X R119, R117.reuse, c[0x0][0x194], RZ, 0x2, P1 ;  /* 0x0000650075777a11 */ /* 0x040fe400008f14ff */
[----:B------:R-:W-:-:S03]  /*5ee0*/  IADD3 R117, R117, 0x20, RZ ;  /* 0x0000002075757810 */ /* 0x000fc60007ffe0ff */
[----:B------:R0:W-:Y:S04]  /*5ef0*/  STG.E [R118.64], R162 ;  /* 0x000000a276007986 */ /* 0x0001e8000c101906 */
.L_x_48756:
[----:B------:R-:W-:Y:S05]  /*5f00*/  BSYNC B1 ;  /* 0x0000000000017941 */ /* 0x000fea0003800000 */
.L_x_48755:
        /* <DEDUP_REMOVED lines=8> */
[----:B-1----:R-:W-:-:S04]  /*5f90*/  IMAD.MOV.U32 R60, RZ, RZ, 0x10 ;  /* 0x00000010ff3c7424 */ /* 0x002fc800078e00ff */
[----:B------:R-:W-:-:S06]  /*5fa0*/  IMAD.WIDE.U32 R60, R117, R60, c[0x0][0x170] ;  /* 0x00005c00753c7625 */ /* 0x000fcc00078e003c */
[----:B------:R-:W5:Y:S01]  /*5fb0*/  LDG.E.128 R60, [R60.64] ;  /* 0x000000063c3c7981 */ /* 0x000f62000c1e1d00 */
        /* <DEDUP_REMOVED lines=12> */
.L_x_48788:
[----:B------:R-:W-:Y:S02]  /*6080*/  IMAD.MOV.U32 R164, RZ, RZ, R26 ;  /* 0x000000ffffa47224 */ /* 0x000fe400078e001a */
.L_x_48789:
[----:B------:R-:W-:Y:S05]  /*6090*/  BSYNC B2 ;  /* 0x0000000000027941 */ /* 0x000fea0003800000 */
.L_x_48787:
        /* <DEDUP_REMOVED lines=16> */
.L_x_48793:
[----:B------:R-:W-:Y:S05]  /*61a0*/  BSYNC B3 ;  /* 0x0000000000037941 */ /* 0x000fea0003800000 */
.L_x_48792:
        /* <DEDUP_REMOVED lines=41> */
[----:B------:R-:W-:Y:S01]  /*6440*/  HFMA2.MMA R118, -RZ, RZ, 0, 0 ;  /* 0x00000000ff767435 */ /* 0x000fe200000001ff */
[----:B------:R-:W-:-:S05]  /*6450*/  LOP3.LUT R39, R119, UR25, R162, 0x96, !PT ;  /* 0x0000001977277c12 */ /* 0x000fca000f8e96a2 */
.L_x_48791:
[----:B------:R-:W-:Y:S05]  /*6460*/  BSYNC B2 ;  /* 0x0000000000027941 */ /* 0x000fea0003800000 */
.L_x_48790:
        /* <DEDUP_REMOVED lines=24> */
.L_x_48795:
[----:B------:R-:W-:Y:S02]  /*65f0*/  IMAD.MOV.U32 R166, RZ, RZ, R26 ;  /* 0x000000ffffa67224 */ /* 0x000fe400078e001a */
.L_x_48796:
[----:B------:R-:W-:Y:S05]  /*6600*/  BSYNC B2 ;  /* 0x0000000000027941 */ /* 0x000fea0003800000 */
.L_x_48794:
        /* <DEDUP_REMOVED lines=16> */
.L_x_48800:
[----:B------:R-:W-:Y:S05]  /*6710*/  BSYNC B3 ;  /* 0x0000000000037941 */ /* 0x000fea0003800000 */
.L_x_48799:
        /* <DEDUP_REMOVED lines=43> */
.L_x_48798:
[----:B------:R-:W-:Y:S05]  /*69d0*/  BSYNC B2 ;  /* 0x0000000000027941 */ /* 0x000fea0003800000 */
.L_x_48797:
        /* <DEDUP_REMOVED lines=21> */
.L_x_48802:
[----:B------:R-:W-:Y:S02]  /*6b30*/  MOV R166, R26 ;  /* 0x0000001a00a67202 */ /* 0x000fe40000000f00 */
.L_x_48803:
[----:B------:R-:W-:Y:S05]  /*6b40*/  BSYNC B2 ;  /* 0x0000000000027941 */ /* 0x000fea0003800000 */
.L_x_48801:
        /* <DEDUP_REMOVED lines=16> */
.L_x_48807:
[----:B------:R-:W-:Y:S05]  /*6c50*/  BSYNC B3 ;  /* 0x0000000000037941 */ /* 0x000fea0003800000 */
.L_x_48806:
        /* <DEDUP_REMOVED lines=43> */
.L_x_48805:
[----:B------:R-:W-:Y:S05]  /*6f10*/  BSYNC B2 ;  /* 0x0000000000027941 */ /* 0x000fea0003800000 */
.L_x_48804:
        /* <DEDUP_REMOVED lines=21> */
.L_x_48809:
[----:B------:R-:W-:Y:S02]  /*7070*/  IMAD.MOV.U32 R166, RZ, RZ, R26 ;  /* 0x000000ffffa67224 */ /* 0x000fe400078e001a */
.L_x_48810:
[----:B------:R-:W-:Y:S05]  /*7080*/  BSYNC B2 ;  /* 0x0000000000027941 */ /* 0x000fea0003800000 */
.L_x_48808:
        /* <DEDUP_REMOVED lines=16> */
.L_x_48814:
[----:B------:R-:W-:Y:S05]  /*7190*/  BSYNC B3 ;  /* 0x0000000000037941 */ /* 0x000fea0003800000 */
.L_x_48813:
        /* <DEDUP_REMOVED lines=41> */
[----:B------:R-:W-:Y:S01]  /*7430*/  IMAD.MOV.U32 R26, RZ, RZ, R118 ;  /* 0x000000ffff1a7224 */ /* 0x000fe200078e0076 */
[----:B------:R-:W-:Y:S02]  /*7440*/  LOP3.LUT R39, R119, UR25, R162, 0x96, !PT ;  /* 0x0000001977277c12 */ /* 0x000fe4000f8e96a2 */
.L_x_48812:
[----:B------:R-:W-:Y:S05]  /*7450*/  BSYNC B2 ;  /* 0x0000000000027941 */ /* 0x000fea0003800000 */
.L_x_48811:
        /* <DEDUP_REMOVED lines=22> */
.L_x_48786:
[----:B------:R-:W-:Y:S05]  /*75c0*/  BSYNC B1 ;  /* 0x0000000000017941 */ /* 0x000fea0003800000 */
.L_x_48785:
        /* <DEDUP_REMOVED lines=23> */
.L_x_48818:
[----:B------:R-:W-:Y:S02]  /*7740*/  IMAD.MOV.U32 R164, RZ, RZ, R26 ;  /* 0x000000ffffa47224 */ /* 0x000fe400078e001a */
.L_x_48819:
[----:B------:R-:W-:Y:S05]  /*7750*/  BSYNC B2 ;  /* 0x0000000000027941 */ /* 0x000fea0003800000 */
.L_x_48817:
        /* <DEDUP_REMOVED lines=16> */
.L_x_48823:
[----:B------:R-:W-:Y:S05]  /*7860*/  BSYNC B3 ;  /* 0x0000000000037941 */ /* 0x000fea0003800000 */
.L_x_48822:
        /* <DEDUP_REMOVED lines=43> */
.L_x_48821:
[----:B------:R-:W-:Y:S05]  /*7b20*/  BSYNC B2 ;  /* 0x0000000000027941 */ /* 0x000fea0003800000 */
.L_x_48820:
        /* <DEDUP_REMOVED lines=24> */
.L_x_48825:
[----:B------:R-:W-:Y:S02]  /*7cb0*/  IMAD.MOV.U32 R166, RZ, RZ, R26 ;  /* 0x000000ffffa67224 */ /* 0x000fe400078e001a */
.L_x_48826:
[----:B------:R-:W-:Y:S05]  /*7cc0*/  BSYNC B2 ;  /* 0x0000000000027941 */ /* 0x000fea0003800000 */
.L_x_48824:
        /* <DEDUP_REMOVED lines=16> */
.L_x_48830:
[----:B------:R-:W-:Y:S05]  /*7dd0*/  BSYNC B3 ;  /* 0x0000000000037941 */ /* 0x000fea0003800000 */
.L_x_48829:
        /* <DEDUP_REMOVED lines=43> */
.L_x_48828:
[----:B------:R-:W-:Y:S05]  /*8090*/  BSYNC B2 ;  /* 0x0000000000027941 */ /* 0x000fea0003800000 */
.L_x_48827:
        /* <DEDUP_REMOVED lines=21> */
.L_x_48832:
[----:B------:R-:W-:Y:S02]  /*81f0*/  IMAD.MOV.U32 R166, RZ, RZ, R26 ;  /* 0x000000ffffa67224 */ /* 0x000fe400078e001a */
.L_x_48833:
[----:B------:R-:W-:Y:S05]  /*8200*/  BSYNC B2 ;  /* 0x0000000000027941 */ /* 0x000fea0003800000 */
.L_x_48831:
        /* <DEDUP_REMOVED lines=16> */
.L_x_48837:
[----:B------:R-:W-:Y:S05]  /*8310*/  BSYNC B3 ;  /* 0x0000000000037941 */ /* 0x000fea0003800000 */
.L_x_48836:
        /* <DEDUP_REMOVED lines=43> */
.L_x_48835:
[----:B------:R-:W-:Y:S05]  /*85d0*/  BSYNC B2 ;  /* 0x0000000000027941 */ /* 0x000fea0003800000 */
.L_x_48834:
        /* <DEDUP_REMOVED lines=21> */
.L_x_48839:
[----:B------:R-:W-:Y:S02]  /*8730*/  IMAD.MOV.U32 R166, RZ, RZ, R26 ;  /* 0x000000ffffa67224 */ /* 0x000fe400078e001a */
.L_x_48840:
[----:B------:R-:W-:Y:S05]  /*8740*/  BSYNC B2 ;  /* 0x0000000000027941 */ /* 0x000fea0003800000 */
.L_x_48838:
        /* <DEDUP_REMOVED lines=16> */
.L_x_48844:
[----:B------:R-:W-:Y:S05]  /*8850*/  BSYNC B3 ;  /* 0x0000000000037941 */ /* 0x000fea0003800000 */
.L_x_48843:
        /* <DEDUP_REMOVED lines=43> */
.L_x_48842:
[----:B------:R-:W-:Y:S05]  /*8b10*/  BSYNC B2 ;  /* 0x0000000000027941 */ /* 0x000fea0003800000 */
.L_x_48841:
        /* <DEDUP_REMOVED lines=22> */
.L_x_48816:
[----:B------:R-:W-:Y:S05]  /*8c80*/  BSYNC B1 ;  /* 0x0000000000017941 */ /* 0x000fea0003800000 */
.L_x_48815:
        /* <DEDUP_REMOVED lines=23> */
.L_x_48848:
[----:B------:R-:W-:Y:S02]  /*8e00*/  IMAD.MOV.U32 R164, RZ, RZ, R26 ;  /* 0x000000ffffa47224 */ /* 0x000fe400078e001a */
.L_x_48849:
[----:B------:R-:W-:Y:S05]  /*8e10*/  BSYNC B2 ;  /* 0x0000000000027941 */ /* 0x000fea0003800000 */
.L_x_48847:
        /* <DEDUP_REMOVED lines=16> */
.L_x_48853:
[----:B------:R-:W-:Y:S05]  /*8f20*/  BSYNC B3 ;  /* 0x0000000000037941 */ /* 0x000fea0003800000 */
.L_x_48852:
        /* <DEDUP_REMOVED lines=43> */
.L_x_48851:
[----:B------:R-:W-:Y:S05]  /*91e0*/  BSYNC B2 ;  /* 0x0000000000027941 */ /* 0x000fea0003800000 */
.L_x_48850:
        /* <DEDUP_REMOVED lines=24> */
.L_x_48855:
[----:B------:R-:W-:Y:S02]  /*9370*/  IMAD.MOV.U32 R166, RZ, RZ, R26 ;  /* 0x000000ffffa67224 */ /* 0x000fe400078e001a */
.L_x_48856:
[----:B------:R-:W-:Y:S05]  /*9380*/  BSYNC B2 ;  /* 0x0000000000027941 */ /* 0x000fea0003800000 */
.L_x_48854:
        /* <DEDUP_REMOVED lines=16> */
.L_x_48860:
[----:B------:R-:W-:Y:S05]  /*9490*/  BSYNC B3 ;  /* 0x0000000000037941 */ /* 0x000fea0003800000 */
.L_x_48859:
        /* <DEDUP_REMOVED lines=43> */
.L_x_48858:
[----:B------:R-:W-:Y:S05]  /*9750*/  BSYNC B2 ;  /* 0x0000000000027941 */ /* 0x000fea0003800000 */
.L_x_48857:
        /* <DEDUP_REMOVED lines=21> */
.L_x_48862:
[----:B------:R-:W-:Y:S02]  /*98b0*/  IMAD.MOV.U32 R166, RZ, RZ, R26 ;  /* 0x000000ffffa67224 */ /* 0x000fe400078e001a */
.L_x_48863:
[----:B------:R-:W-:Y:S05]  /*98c0*/  BSYNC B2 ;  /* 0x0000000000027941 */ /* 0x000fea0003800000 */
.L_x_48861:
        /* <DEDUP_REMOVED lines=16> */
.L_x_48867:
[----:B------:R-:W-:Y:S05]  /*99d0*/  BSYNC B3 ;  /* 0x0000000000037941 */ /* 0x000fea0003800000 */
.L_x_48866:
        /* <DEDUP_REMOVED lines=43> */
.L_x_48865:
[----:B------:R-:W-:Y:S05]  /*9c90*/  BSYNC B2 ;  /* 0x0000000000027941 */ /* 0x000fea0003800000 */
.L_x_48864:
        /* <DEDUP_REMOVED lines=21> */
.L_x_48869:
[----:B------:R-:W-:Y:S02]  /*9df0*/  IMAD.MOV.U32 R166, RZ, RZ, R26 ;  /* 0x000000ffffa67224 */ /* 0x000fe400078e001a */
.L_x_48870:
[----:B------:R-:W-:Y:S05]  /*9e00*/  BSYNC B2 ;  /* 0x0000000000027941 */ /* 0x000fea0003800000 */
.L_x_48868:
        /* <DEDUP_REMOVED lines=16> */
.L_x_48874:
[----:B------:R-:W-:Y:S05]  /*9f10*/  BSYNC B3 ;  /* 0x0000000000037941 */ /* 0x000fea0003800000 */
.L_x_48873:
        /* <DEDUP_REMOVED lines=40> */
[----:B------:R-:W-:Y:S01]  /*a1a0*/  IMAD.MOV.U32 R25, RZ, RZ, RZ ;  /* 0x000000ffff197224 */ /* 0x000fe200078e00ff */
[----:B------:R-:W-:Y:S02]  /*a1b0*/  LOP3.LUT R39, R119, UR25, R162, 0x96, !PT ;  /* 0x0000001977277c12 */ /* 0x000fe4000f8e96a2 */
[----:B------:R-:W-:Y:S02]  /*a1c0*/  MOV R26, R118 ;  /* 0x00000076001a7202 */ /* 0x000fe40000000f00 */
.L_x_48872:
[----:B------:R-:W-:Y:S05]  /*a1d0*/  BSYNC B2 ;  /* 0x0000000000027941 */ /* 0x000fea0003800000 */
.L_x_48871:
        /* <DEDUP_REMOVED lines=22> */
.L_x_48846:
[----:B------:R-:W-:Y:S05]  /*a340*/  BSYNC B1 ;  /* 0x0000000000017941 */ /* 0x000fea0003800000 */
.L_x_48845:
        /* <DEDUP_REMOVED lines=23> */
.L_x_48878:
[----:B------:R-:W-:Y:S02]  /*a4c0*/  MOV R164, R26 ;  /* 0x0000001a00a47202 */ /* 0x000fe40000000f00 */
.L_x_48879:
[----:B------:R-:W-:Y:S05]  /*a4d0*/  BSYNC B2 ;  /* 0x0000000000027941 */ /* 0x000fea0003800000 */
.L_x_48877:
        /* <DEDUP_REMOVED lines=16> */
.L_x_48883:
[----:B------:R-:W-:Y:S05]  /*a5e0*/  BSYNC B3 ;  /* 0x0000000000037941 */ /* 0x000fea0003800000 */
.L_x_48882:
        /* <DEDUP_REMOVED lines=43> */
.L_x_48881:
[----:B------:R-:W-:Y:S05]  /*a8a0*/  BSYNC B2 ;  /* 0x0000000000027941 */ /* 0x000fea0003800000 */
.L_x_48880:
        /* <DEDUP_REMOVED lines=24> */
.L_x_48885:
[----:B------:R-:W-:Y:S02]  /*aa30*/  IMAD.MOV.U32 R166, RZ, RZ, R26 ;  /* 0x000000ffffa67224 */ /* 0x000fe400078e001a */
.L_x_48886:
[----:B------:R-:W-:Y:S05]  /*aa40*/  BSYNC B2 ;  /* 0x0000000000027941 */ /* 0x000fea0003800000 */
.L_x_48884:
        /* <DEDUP_REMOVED lines=16> */
.L_x_48890:
[----:B------:R-:W-:Y:S05]  /*ab50*/  BSYNC B3 ;  /* 0x0000000000037941 */ /* 0x000fea0003800000 */
.L_x_48889:
        /* <DEDUP_REMOVED lines=43> */
.L_x_48888:
[----:B------:R-:W-:Y:S05]  /*ae10*/  BSYNC B2 ;  /* 0x0000000000027941 */ /* 0x000fea0003800000 */
.L_x_48887:
        /* <DEDUP_REMOVED lines=21> */
.L_x_48892:
[----:B------:R-:W-:Y:S02]  /*af70*/  IMAD.MOV.U32 R166, RZ, RZ, R26 ;  /* 0x000000ffffa67224 */ /* 0x000fe400078e001a */
.L_x_48893:
[----:B------:R-:W-:Y:S05]  /*af80*/  BSYNC B2 ;  /* 0x0000000000027941 */ /* 0x000fea0003800000 */
.L_x_48891:
        /* <DEDUP_REMOVED lines=16> */
.L_x_48897:
[----:B------:R-:W-:Y:S05]  /*b090*/  BSYNC B3 ;  /* 0x0000000000037941 */ /* 0x000fea0003800000 */
.L_x_48896:
        /* <DEDUP_REMOVED lines=43> */
.L_x_48895:
[----:B------:R-:W-:Y:S05]  /*b350*/  BSYNC B2 ;  /* 0x0000000000027941 */ /* 0x000fea0003800000 */
.L_x_48894:
        /* <DEDUP_REMOVED lines=21> */
.L_x_48899:
[----:B------:R-:W-:Y:S02]  /*b4b0*/  MOV R166, R26 ;  /* 0x0000001a00a67202 */ /* 0x000fe40000000f00 */
.L_x_48900:
[----:B------:R-:W-:Y:S05]  /*b4c0*/  BSYNC B2 ;  /* 0x0000000000027941 */ /* 0x000fea0003800000 */
.L_x_48898:
        /* <DEDUP_REMOVED lines=16> */
.L_x_48904:
[----:B------:R-:W-:Y:S05]  /*b5d0*/  BSYNC B3 ;  /* 0x0000000000037941 */ /* 0x000fea0003800000 */
.L_x_48903:
        /* <DEDUP_REMOVED lines=43> */
.L_x_48902:
[----:B------:R-:W-:Y:S05]  /*b890*/  BSYNC B2 ;  /* 0x0000000000027941 */ /* 0x000fea0003800000 */
.L_x_48901:
        /* <DEDUP_REMOVED lines=22> */
.L_x_48876:
[----:B------:R-:W-:Y:S05]  /*ba00*/  BSYNC B1 ;  /* 0x0000000000017941 */ /* 0x000fea0003800000 */
.L_x_48875:
        /* <DEDUP_REMOVED lines=8> */
[----:B-1----:R-:W-:-:S10]  /*ba90*/  HFMA2.MMA R76, -RZ, RZ, 0, 9.5367431640625e-07 ;  /* 0x00000010ff4c7435 */ /* 0x002fd400000001ff */
        /* <DEDUP_REMOVED lines=14> */
.L_x_48908:
[----:B------:R-:W-:Y:S02]  /*bb80*/  IMAD.MOV.U32 R164, RZ, RZ, R26 ;  /* 0x000000ffffa47224 */ /* 0x000fe400078e001a */
.L_x_48909:
[----:B------:R-:W-:Y:S05]  /*bb90*/  BSYNC B2 ;  /* 0x0000000000027941 */ /* 0x000fea0003800000 */
.L_x_48907:
        /* <DEDUP_REMOVED lines=16> */
.L_x_48913:
[----:B------:R-:W-:Y:S05]  /*bca0*/  BSYNC B3 ;  /* 0x0000000000037941 */ /* 0x000fea0003800000 */
.L_x_48912:
        /* <DEDUP_REMOVED lines=43> */
.L_x_48911:
[----:B------:R-:W-:Y:S05]  /*bf60*/  BSYNC B2 ;  /* 0x0000000000027941 */ /* 0x000fea0003800000 */
.L_x_48910:
        /* <DEDUP_REMOVED lines=24> */
.L_x_48915:
[----:B------:R-:W-:Y:S02]  /*c0f0*/  MOV R166, R26 ;  /* 0x0000001a00a67202 */ /* 0x000fe40000000f00 */
.L_x_48916:
[----:B------:R-:W-:Y:S05]  /*c100*/  BSYNC B2 ;  /* 0x0000000000027941 */ /* 0x000fea0003800000 */
.L_x_48914:
        /* <DEDUP_REMOVED lines=16> */
.L_x_48920:
[----:B------:R-:W-:Y:S05]  /*c210*/  BSYNC B3 ;  /* 0x0000000000037941 */ /* 0x000fea0003800000 */
.L_x_48919:
        /* <DEDUP_REMOVED lines=43> */
.L_x_48918:
[----:B------:R-:W-:Y:S05]  /*c4d0*/  BSYNC B2 ;  /* 0x0000000000027941 */ /* 0x000fea0003800000 */
.L_x_48917:
[----:B------:R-:W2:Y:S01]  /*c4e0*/  LDL R119, [R1] ;  /* 0x0000000001777983 */ /* 0x000ea20000100800 */
        /* <DEDUP_REMOVED lines=20> */
.L_x_48922:
[----:B------:R-:W-:Y:S02]  /*c630*/  IMAD.MOV.U32 R166, RZ, RZ, R26 ;  /* 0x000000ffffa67224 */ /* 0x000fe400078e001a */
.L_x_48923:
[----:B------:R-:W-:Y:S05]  /*c640*/  BSYNC B2 ;  /* 0x0000000000027941 */ /* 0x000fea0003800000 */
.L_x_48921:
        /* <DEDUP_REMOVED lines=16> */
.L_x_48927:
[----:B------:R-:W-:Y:S05]  /*c750*/  BSYNC B3 ;  /* 0x0000000000037941 */ /* 0x000fea0003800000 */
.L_x_48926:
        /* <DEDUP_REMOVED lines=43> */
.L_x_48925:
[----:B------:R-:W-:Y:S05]  /*ca10*/  BSYNC B2 ;  /* 0x0000000000027941 */ /* 0x000fea0003800000 */
.L_x_48924:
        /* <DEDUP_REMOVED lines=20> */
.L_x_48929:
[----:B------:R-:W-:Y:S02]  /*cb60*/  IMAD.MOV.U32 R166, RZ, RZ, R26 ;  /* 0x000000ffffa67224 */ /* 0x000fe400078e001a */
.L_x_48930:
[----:B------:R-:W-:Y:S05]  /*cb70*/  BSYNC B2 ;  /* 0x0000000000027941 */ /* 0x000fea0003800000 */
.L_x_48928:
        /* <DEDUP_REMOVED lines=16> */
.L_x_48934:
[----:B------:R-:W-:Y:S05]  /*cc80*/  BSYNC B3 ;  /* 0x0000000000037941 */ /* 0x000fea0003800000 */
.L_x_48933:
        /* <DEDUP_REMOVED lines=43> */
.L_x_48932:
[----:B------:R-:W-:Y:S05]  /*cf40*/  BSYNC B2 ;  /* 0x0000000000027941 */ /* 0x000fea0003800000 */
.L_x_48931:
[----:B------:R-:W0:Y:S01]  /*cf50*/  I2F.U32 R118, R166 ;  /* 0x000000a600767306 */ /* 0x000e220000201000 */
[----:B------:R-:W-:-:S04]  /*cf60*/  FMUL.FTZ R79, R79, R116 ;  /* 0x000000744f4f7220 */ /* 0x000fc80000410000 */
[----:B------:R-:W-:Y:S02]  /*cf70*/  FMUL.FTZ R79, R79, c[0x0][0x1e8] ;  /* 0x00007a004f4f7a20 */ /* 0x000fe40000410000 */
[----:B0-----:R-:W-:-:S05]  /*cf80*/  FFMA.FTZ R118, R118, R164, 1.1641532182693481445e-10 ;  /* 0x2f00000076767423 */ /* 0x001fca00000100a4 */
[----:B------:R-:W-:-:S04]  /*cf90*/  FSETP.GTU.FTZ.AND P5, PT, R118, c[0x0][0x1e4], PT ;  /* 0x0000790076007a0b */ /* 0x000fc80003fbc000 */
[----:B------:R-:W-:Y:S02]  /*cfa0*/  FSEL R79, R79, RZ, !P5 ;  /* 0x000000ff4f4f7208 */ /* 0x000fe40006800000 */
[----:B------:R-:W-:-:S03]  /*cfb0*/  SEL R162, RZ, 0x1000000, P5 ;  /* 0x01000000ffa27807 */ /* 0x000fc60002800000 */
[----:B------:R-:W-:-:S04]  /*cfc0*/  FMUL.FTZ R79, R251, R79 ;  /* 0x0000004ffb4f7220 */ /* 0x000fc80000410000 */
        /* <DEDUP_REMOVED lines=13> */
.L_x_48906:
[----:B------:R-:W-:Y:S05]  /*d0a0*/  BSYNC B1 ;  /* 0x0000000000017941 */ /* 0x000fea0003800000 */
.L_x_48905:
        /* <DEDUP_REMOVED lines=23> */
.L_x_48938:
[----:B------:R-:W-:Y:S02]  /*d220*/  IMAD.MOV.U32 R164, RZ, RZ, R26 ;  /* 0x000000ffffa47224 */ /* 0x000fe400078e001a */
.L_x_48939:
[----:B------:R-:W-:Y:S05]  /*d230*/  BSYNC B2 ;  /* 0x0000000000027941 */ /* 0x000fea0003800000 */
.L_x_48937:
        /* <DEDUP_REMOVED lines=16> */
.L_x_48943:
[----:B------:R-:W-:Y:S05]  /*d340*/  BSYNC B3 ;  /* 0x0000000000037941 */ /* 0x000fea0003800000 */
.L_x_48942:
        /* <DEDUP_REMOVED lines=43> */
.L_x_48941:
[----:B------:R-:W-:Y:S05]  /*d600*/  BSYNC B2 ;  /* 0x0000000000027941 */ /* 0x000fea0003800000 */
.L_x_48940:
        /* <DEDUP_REMOVED lines=23> */
.L_x_48945:
[----:B------:R-:W-:Y:S02]  /*d780*/  IMAD.MOV.U32 R166, RZ, RZ, R26 ;  /* 0x000000ffffa67224 */ /* 0x000fe400078e001a */
.L_x_48946:
[----:B------:R-:W-:Y:S05]  /*d790*/  BSYNC B2 ;  /* 0x0000000000027941 */ /* 0x000fea0003800000 */
.L_x_48944:
        /* <DEDUP_REMOVED lines=16> */
.L_x_48950:
[----:B------:R-:W-:Y:S05]  /*d8a0*/  BSYNC B3 ;  /* 0x0000000000037941 */ /* 0x000fea0003800000 */
.L_x_48949:
        /* <DEDUP_REMOVED lines=43> */
.L_x_48948:
[----:B------:R-:W-:Y:S05]  /*db60*/  BSYNC B2 ;  /* 0x0000000000027941 */ /* 0x000fea0003800000 */
.L_x_48947:
        /* <DEDUP_REMOVED lines=20> */
.L_x_48952:
[----:B------:R-:W-:Y:S02]  /*dcb0*/  IMAD.MOV.U32 R166, RZ, RZ, R26 ;  /* 0x000000ffffa67224 */ /* 0x000fe400078e001a */
.L_x_48953:
[----:B------:R-:W-:Y:S05]  /*dcc0*/  BSYNC B2 ;  /* 0x0000000000027941 */ /* 0x000fea0003800000 */
.L_x_48951:
        /* <DEDUP_REMOVED lines=16> */
.L_x_48957:
[----:B------:R-:W-:Y:S05]  /*ddd0*/  BSYNC B3 ;  /* 0x0000000000037941 */ /* 0x000fea0003800000 */
.L_x_48956:
        /* <DEDUP_REMOVED lines=43> */
.L_x_48955:
[----:B------:R-:W-:Y:S05]  /*e090*/  BSYNC B2 ;  /* 0x0000000000027941 */ /* 0x000fea0003800000 */
.L_x_48954:
        /* <DEDUP_REMOVED lines=20> */
.L_x_48959:
[----:B------:R-:W-:Y:S02]  /*e1e0*/  IMAD.MOV.U32 R166, RZ, RZ, R26 ;  /* 0x000000ffffa67224 */ /* 0x000fe400078e001a */
.L_x_48960:
[----:B------:R-:W-:Y:S05]  /*e1f0*/  BSYNC B2 ;  /* 0x0000000000027941 */ /* 0x000fea0003800000 */
.L_x_48958:
        /* <DEDUP_REMOVED lines=16> */
.L_x_48964:
[----:B------:R-:W-:Y:S05]  /*e300*/  BSYNC B3 ;  /* 0x0000000000037941 */ /* 0x000fea0003800000 */
.L_x_48963:
        /* <DEDUP_REMOVED lines=43> */
.L_x_48962:
[----:B------:R-:W-:Y:S05]  /*e5c0*/  BSYNC B2 ;  /* 0x0000000000027941 */ /* 0x000fea0003800000 */
.L_x_48961:
        /* <DEDUP_REMOVED lines=21> */
.L_x_48936:
[----:B------:R-:W-:Y:S05]  /*e720*/  BSYNC B1 ;  /* 0x0000000000017941 */ /* 0x000fea0003800000 */
.L_x_48935:
        /* <DEDUP_REMOVED lines=23> */
.L_x_48968:
[----:B------:R-:W-:Y:S02]  /*e8a0*/  MOV R164, R26 ;  /* 0x0000001a00a47202 */ /* 0x000fe40000000f00 */
.L_x_48969:
[----:B------:R-:W-:Y:S05]  /*e8b0*/  BSYNC B2 ;  /* 0x0000000000027941 */ /* 0x000fea0003800000 */
.L_x_48967:
        /* <DEDUP_REMOVED lines=16> */
.L_x_48973:
[----:B------:R-:W-:Y:S05]  /*e9c0*/  BSYNC B3 ;  /* 0x0000000000037941 */ /* 0x000fea0003800000 */
.L_x_48972:
        /* <DEDUP_REMOVED lines=43> */
.L_x_48971:
[----:B------:R-:W-:Y:S05]  /*ec80*/  BSYNC B2 ;  /* 0x0000000000027941 */ /* 0x000fea0003800000 */
.L_x_48970:
        /* <DEDUP_REMOVED lines=23> */
.L_x_48975:
[----:B------:R-:W-:Y:S02]  /*ee00*/  IMAD.MOV.U32 R166, RZ, RZ, R26 ;  /* 0x000000ffffa67224 */ /* 0x000fe400078e001a */
.L_x_48976:
[----:B------:R-:W-:Y:S05]  /*ee10*/  BSYNC B2 ;  /* 0x0000000000027941 */ /* 0x000fea0003800000 */
.L_x_48974:
        /* <DEDUP_REMOVED lines=16> */
.L_x_48980:
[----:B------:R-:W-:Y:S05]  /*ef20*/  BSYNC B3 ;  /* 0x0000000000037941 */ /* 0x000fea0003800000 */
.L_x_48979:
        /* <DEDUP_REMOVED lines=43> */
.L_x_48978:
[----:B------:R-:W-:Y:S05]  /*f1e0*/  BSYNC B2 ;  /* 0x0000000000027941 */ /* 0x000fea0003800000 */
.L_x_48977:
        /* <DEDUP_REMOVED lines=20> */
.L_x_48982:
[----:B------:R-:W-:Y:S02]  /*f330*/  IMAD.MOV.U32 R166, RZ, RZ, R26 ;  /* 0x000000ffffa67224 */ /* 0x000fe400078e001a */
.L_x_48983:
[----:B------:R-:W-:Y:S05]  /*f340*/  BSYNC B2 ;  /* 0x0000000000027941 */ /* 0x000fea0003800000 */
.L_x_48981:
        /* <DEDUP_REMOVED lines=16> */
.L_x_48987:
[----:B------:R-:W-:Y:S05]  /*f450*/  BSYNC B3 ;  /* 0x0000000000037941 */ /* 0x000fea0003800000 */
.L_x_48986:
        /* <DEDUP_REMOVED lines=43> */
.L_x_48985:
[----:B------:R-:W-:Y:S05]  /*f710*/  BSYNC B2 ;  /* 0x0000000000027941 */ /* 0x000fea0003800000 */
.L_x_48984:
        /* <DEDUP_REMOVED lines=20> */
.L_x_48989:
[----:B------:R-:W-:Y:S02]  /*f860*/  IMAD.MOV.U32 R166, RZ, RZ, R26 ;  /* 0x000000ffffa67224 */ /* 0x000fe400078e001a */
.L_x_48990:
[----:B------:R-:W-:Y:S05]  /*f870*/  BSYNC B2 ;  /* 0x0000000000027941 */ /* 0x000fea0003800000 */
.L_x_48988:
        /* <DEDUP_REMOVED lines=16> */
.L_x_48994:
[----:B------:R-:W-:Y:S05]  /*f980*/  BSYNC B3 ;  /* 0x0000000000037941 */ /* 0x000fea0003800000 */
.L_x_48993:
        /* <DEDUP_REMOVED lines=43> */
.L_x_48992:
[----:B------:R-:W-:Y:S05]  /*fc40*/  BSYNC B2 ;  /* 0x0000000000027941 */ /* 0x000fea0003800000 */
.L_x_48991:
        /* <DEDUP_REMOVED lines=21> */
.L_x_48966:
[----:B------:R-:W-:Y:S05]  /*fda0*/  BSYNC B1 ;  /* 0x0000000000017941 */ /* 0x000fea0003800000 */
.L_x_48965:
        /* <DEDUP_REMOVED lines=23> */
.L_x_48998:
[----:B------:R-:W-:Y:S02]  /*ff20*/  IMAD.MOV.U32 R164, RZ, RZ, R26 ;  /* 0x000000ffffa47224 */ /* 0x000fe400078e001a */
.L_x_48999:
[----:B------:R-:W-:Y:S05]  /*ff30*/  BSYNC B2 ;  /* 0x0000000000027941 */ /* 0x000fea0003800000 */
.L_x_48997:
        /* <DEDUP_REMOVED lines=16> */
.L_x_49003:
[----:B------:R-:W-:Y:S05]  /*10040*/  BSYNC B3 ;  /* 0x0000000000037941 */ /* 0x000fea0003800000 */
.L_x_49002:
        /* <DEDUP_REMOVED lines=43> */
.L_x_49001:
[----:B------:R-:W-:Y:S05]  /*10300*/  BSYNC B2 ;  /* 0x0000000000027941 */ /* 0x000fea0003800000 */
.L_x_49000:
        /* <DEDUP_REMOVED lines=23> */
.L_x_49005:
[----:B------:R-:W-:Y:S02]  /*10480*/  IMAD.MOV.U32 R166, RZ, RZ, R26 ;  /* 0x000000ffffa67224 */ /* 0x000fe400078e001a */
.L_x_49006:
[----:B------:R-:W-:Y:S05]  /*10490*/  BSYNC B2 ;  /* 0x0000000000027941 */ /* 0x000fea0003800000 */
.L_x_49004:
        /* <DEDUP_REMOVED lines=16> */
.L_x_49010:
[----:B------:R-:W-:Y:S05]  /*105a0*/  BSYNC B3 ;  /* 0x0000000000037941 */ /* 0x000fea0003800000 */
.L_x_49009:
        /* <DEDUP_REMOVED lines=43> */
.L_x_49008:
[----:B------:R-:W-:Y:S05]  /*10860*/  BSYNC B2 ;  /* 0x0000000000027941 */ /* 0x000fea0003800000 */
.L_x_49007:
        /* <DEDUP_REMOVED lines=20> */
.L_x_49012:
[----:B------:R-:W-:Y:S02]  /*109b0*/  IMAD.MOV.U32 R166, RZ, RZ, R26 ;  /* 0x000000ffffa67224 */ /* 0x000fe400078e001a */
.L_x_49013:
[----:B------:R-:W-:Y:S05]  /*109c0*/  BSYNC B2 ;  /* 0x0000000000027941 */ /* 0x000fea0003800000 */
.L_x_49011:
        /* <DEDUP_REMOVED lines=16> */
.L_x_49017:
[----:B------:R-:W-:Y:S05]  /*10ad0*/  BSYNC B3 ;  /* 0x0000000000037941 */ /* 0x000fea0003800000 */
.L_x_49016:
        /* <DEDUP_REMOVED lines=43> */
.L_x_49015:
[----:B------:R-:W-:Y:S05]  /*10d90*/  BSYNC B2 ;  /* 0x0000000000027941 */ /* 0x000fea0003800000 */
.L_x_49014:
        /* <DEDUP_REMOVED lines=20> */
.L_x_49019:
[----:B------:R-:W-:Y:S02]  /*10ee0*/  IMAD.MOV.U32 R166, RZ, RZ, R26 ;  /* 0x000000ffffa67224 */ /* 0x000fe400078e001a */
.L_x_49020:
[----:B------:R-:W-:Y:S05]  /*10ef0*/  BSYNC B2 ;  /* 0x0000000000027941 */ /* 0x000fea0003800000 */
.L_x_49018:
        /* <DEDUP_REMOVED lines=16> */
.L_x_49024:
[----:B------:R-:W-:Y:S05]  /*11000*/  BSYNC B3 ;  /* 0x0000000000037941 */ /* 0x000fea0003800000 */
.L_x_49023:
        /* <DEDUP_REMOVED lines=43> */
.L_x_49022:
[----:B------:R-:W-:Y:S05]  /*112c0*/  BSYNC B2 ;  /* 0x0000000000027941 */ /* 0x000fea0003800000 */
.L_x_49021:
        /* <DEDUP_REMOVED lines=21> */
.L_x_48996:
[----:B------:R-:W-:Y:S05]  /*11420*/  BSYNC B1 ;  /* 0x0000000000017941 */ /* 0x000fea0003800000 */
.L_x_48995:
        /* <DEDUP_REMOVED lines=23> */
.L_x_49028:
[----:B------:R-:W-:Y:S02]  /*115a0*/  MOV R164, R26 ;  /* 0x0000001a00a47202 */ /* 0x000fe40000000f00 */
.L_x_49029:
[----:B------:R-:W-:Y:S05]  /*115b0*/  BSYNC B2 ;  /* 0x0000000000027941 */ /* 0x000fea0003800000 */
.L_x_49027:
        /* <DEDUP_REMOVED lines=16> */
.L_x_49033:
[----:B------:R-:W-:Y:S05]  /*116c0*/  BSYNC B3 ;  /* 0x0000000000037941 */ /* 0x000fea0003800000 */
.L_x_49032:
        /* <DEDUP_REMOVED lines=43> */
.L_x_49031:
[----:B------:R-:W-:Y:S05]  /*11980*/  BSYNC B2 ;  /* 0x0000000000027941 */ /* 0x000fea0003800000 */
.L_x_49030:
        /* <DEDUP_REMOVED lines=23> */
.L_x_49035:
[----:B------:R-:W-:Y:S02]  /*11b00*/  IMAD.MOV.U32 R166, RZ, RZ, R26 ;  /* 0x000000ffffa67224 */ /* 0x000fe400078e001a */
.L_x_49036:
[----:B------:R-:W-:Y:S05]  /*11b10*/  BSYNC B2 ;  /* 0x0000000000027941 */ /* 0x000fea0003800000 */
.L_x_49034:
        /* <DEDUP_REMOVED lines=16> */
.L_x_49040:
[----:B------:R-:W-:Y:S05]  /*11c20*/  BSYNC B3 ;  /* 0x0000000000037941 */ /* 0x000fea0003800000 */
.L_x_49039:
        /* <DEDUP_REMOVED lines=43> */
.L_x_49038:
[----:B------:R-:W-:Y:S05]  /*11ee0*/  BSYNC B2 ;  /* 0x0000000000027941 */ /* 0x000fea0003800000 */
.L_x_49037:
        /* <DEDUP_REMOVED lines=20> */
.L_x_49042:
[----:B------:R-:W-:Y:S02]  /*12030*/  IMAD.MOV.U32 R166, RZ, RZ, R26 ;  /* 0x000000ffffa67224 */ /* 0x000fe400078e001a */
.L_x_49043:
[----:B------:R-:W-:Y:S05]  /*12040*/  BSYNC B2 ;  /* 0x0000000000027941 */ /* 0x000fea0003800000 */
.L_x_49041:
        /* <DEDUP_REMOVED lines=16> */
.L_x_49047:
[----:B------:R-:W-:Y:S05]  /*12150*/  BSYNC B3 ;  /* 0x0000000000037941 */ /* 0x000fea0003800000 */
.L_x_49046:
        /* <DEDUP_REMOVED lines=43> */
.L_x_49045:
[----:B------:R-:W-:Y:S05]  /*12410*/  BSYNC B2 ;  /* 0x0000000000027941 */ /* 0x000fea0003800000 */
.L_x_49044:
        /* <DEDUP_REMOVED lines=20> */
.L_x_49049:
[----:B------:R-:W-:Y:S02]  /*12560*/  IMAD.MOV.U32 R166, RZ, RZ, R26 ;  /* 0x000000ffffa67224 */ /* 0x000fe400078e001a */
.L_x_49050:
[----:B------:R-:W-:Y:S05]  /*12570*/  BSYNC B2 ;  /* 0x0000000000027941 */ /* 0x000fea0003800000 */
.L_x_49048:
        /* <DEDUP_REMOVED lines=16> */
.L_x_49054:
[----:B------:R-:W-:Y:S05]  /*12680*/  BSYNC B3 ;  /* 0x0000000000037941 */ /* 0x000fea0003800000 */
.L_x_49053:
        /* <DEDUP_REMOVED lines=43> */
.L_x_49052:
[----:B------:R-:W-:Y:S05]  /*12940*/  BSYNC B2 ;  /* 0x0000000000027941 */ /* 0x000fea0003800000 */
.L_x_49051:
        /* <DEDUP_REMOVED lines=21> */
.L_x_49026:
[----:B------:R-:W-:Y:S05]  /*12aa0*/  BSYNC B1 ;  /* 0x0000000000017941 */ /* 0x000fea0003800000 */
.L_x_49025:
        /* <DEDUP_REMOVED lines=23> */
.L_x_49058:
[----:B------:R-:W-:Y:S02]  /*12c20*/  IMAD.MOV.U32 R164, RZ, RZ, R26 ;  /* 0x000000ffffa47224 */ /* 0x000fe400078e001a */
.L_x_49059:
[----:B------:R-:W-:Y:S05]  /*12c30*/  BSYNC B2 ;  /* 0x0000000000027941 */ /* 0x000fea0003800000 */
.L_x_49057:
        /* <DEDUP_REMOVED lines=16> */
.L_x_49063:
[----:B------:R-:W-:Y:S05]  /*12d40*/  BSYNC B3 ;  /* 0x0000000000037941 */ /* 0x000fea0003800000 */
.L_x_49062:
        /* <DEDUP_REMOVED lines=43> */
.L_x_49061:
[----:B------:R-:W-:Y:S05]  /*13000*/  BSYNC B2 ;  /* 0x0000000000027941 */ /* 0x000fea0003800000 */
.L_x_49060:
        /* <DEDUP_REMOVED lines=23> */
.L_x_49065:
[----:B------:R-:W-:Y:S02]  /*13180*/  IMAD.MOV.U32 R166, RZ, RZ, R26 ;  /* 0x000000ffffa67224 */ /* 0x000fe400078e001a */
.L_x_49066:
[----:B------:R-:W-:Y:S05]  /*13190*/  BSYNC B2 ;  /* 0x0000000000027941 */ /* 0x000fea0003800000 */
.L_x_49064:
        /* <DEDUP_REMOVED lines=16> */
.L_x_49070:
[----:B------:R-:W-:Y:S05]  /*132a0*/  BSYNC B3 ;  /* 0x0000000000037941 */ /* 0x000fea0003800000 */
.L_x_49069:
        /* <DEDUP_REMOVED lines=43> */
.L_x_49068:
[----:B------:R-:W-:Y:S05]  /*13560*/  BSYNC B2 ;  /* 0x0000000000027941 */ /* 0x000fea0003800000 */
.L_x_49067:
        /* <DEDUP_REMOVED lines=20> */
.L_x_49072:
[----:B------:R-:W-:Y:S02]  /*136b0*/  IMAD.MOV.U32 R166, RZ, RZ, R26 ;  /* 0x000000ffffa67224 */ /* 0x000fe400078e001a */
.L_x_49073:
[----:B------:R-:W-:Y:S05]  /*136c0*/  BSYNC B2 ;  /* 0x0000000000027941 */ /* 0x000fea0003800000 */
.L_x_49071:
        /* <DEDUP_REMOVED lines=16> */
.L_x_49077:
[----:B------:R-:W-:Y:S05]  /*137d0*/  BSYNC B3 ;  /* 0x0000000000037941 */ /* 0x000fea0003800000 */
.L_x_49076:
        /* <DEDUP_REMOVED lines=43> */
.L_x_49075:
[----:B------:R-:W-:Y:S05]  /*13a90*/  BSYNC B2 ;  /* 0x0000000000027941 */ /* 0x000fea0003800000 */
.L_x_49074:
        /* <DEDUP_REMOVED lines=20> */
.L_x_49079:
[----:B------:R-:W-:Y:S02]  /*13be0*/  IMAD.MOV.U32 R166, RZ, RZ, R26 ;  /* 0x000000ffffa67224 */ /* 0x000fe400078e001a */
.L_x_49080:
[----:B------:R-:W-:Y:S05]  /*13bf0*/  BSYNC B2 ;  /* 0x0000000000027941 */ /* 0x000fea0003800000 */
.L_x_49078:
        /* <DEDUP_REMOVED lines=16> */
.L_x_49084:
[----:B------:R-:W-:Y:S05]  /*13d00*/  BSYNC B3 ;  /* 0x0000000000037941 */ /* 0x000fea0003800000 */
.L_x_49083:
        /* <DEDUP_REMOVED lines=43> */
.L_x_49082:
[----:B------:R-:W-:Y:S05]  /*13fc0*/  BSYNC B2 ;  /* 0x0000000000027941 */ /* 0x000fea0003800000 */
.L_x_49081:
        /* <DEDUP_REMOVED lines=21> */
.L_x_49056:
[----:B------:R-:W-:Y:S05]  /*14120*/  BSYNC B1 ;  /* 0x0000000000017941 */ /* 0x000fea0003800000 */
.L_x_49055:
        /* <DEDUP_REMOVED lines=23> */
.L_x_49088:
[----:B------:R-:W-:Y:S02]  /*142a0*/  MOV R164, R26 ;  /* 0x0000001a00a47202 */ /* 0x000fe40000000f00 */
.L_x_49089:
[----:B------:R-:W-:Y:S05]  /*142b0*/  BSYNC B2 ;  /* 0x0000000000027941 */ /* 0x000fea0003800000 */
.L_x_49087:
        /* <DEDUP_REMOVED lines=16> */
.L_x_49093:
[----:B------:R-:W-:Y:S05]  /*143c0*/  BSYNC B3 ;  /* 0x0000000000037941 */ /* 0x000fea0003800000 */
.L_x_49092:
        /* <DEDUP_REMOVED lines=43> */
.L_x_49091:
[----:B------:R-:W-:Y:S05]  /*14680*/  BSYNC B2 ;  /* 0x0000000000027941 */ /* 0x000fea0003800000 */
.L_x_49090:
        /* <DEDUP_REMOVED lines=23> */
.L_x_49095:
[----:B------:R-:W-:Y:S02]  /*14800*/  IMAD.MOV.U32 R166, RZ, RZ, R26 ;  /* 0x000000ffffa67224 */ /* 0x000fe400078e001a */
.L_x_49096:
[----:B------:R-:W-:Y:S05]  /*14810*/  BSYNC B2 ;  /* 0x0000000000027941 */ /* 0x000fea0003800000 */
.L_x_49094:
        /* <DEDUP_REMOVED lines=16> */
.L_x_49100:
[----:B------:R-:W-:Y:S05]  /*14920*/  BSYNC B3 ;  /* 0x0000000000037941 */ /* 0x000fea0003800000 */
.L_x_49099:
        /* <DEDUP_REMOVED lines=43> */
.L_x_49098:
[----:B------:R-:W-:Y:S05]  /*14be0*/  BSYNC B2 ;  /* 0x0000000000027941 */ /* 0x000fea0003800000 */
.L_x_49097:
        /* <DEDUP_REMOVED lines=20> */
.L_x_49102:
[----:B------:R-:W-:Y:S02]  /*14d30*/  IMAD.MOV.U32 R166, RZ, RZ, R26 ;  /* 0x000000ffffa67224 */ /* 0x000fe400078e001a */
.L_x_49103:
[----:B------:R-:W-:Y:S05]  /*14d40*/  BSYNC B2 ;  /* 0x0000000000027941 */ /* 0x000fea0003800000 */
.L_x_49101:
        /* <DEDUP_REMOVED lines=16> */
.L_x_49107:
[----:B------:R-:W-:Y:S05]  /*14e50*/  BSYNC B3 ;  /* 0x0000000000037941 */ /* 0x000fea0003800000 */
.L_x_49106:
        /* <DEDUP_REMOVED lines=43> */
.L_x_49105:
[----:B------:R-:W-:Y:S05]  /*15110*/  BSYNC B2 ;  /* 0x0000000000027941 */ /* 0x000fea0003800000 */
.L_x_49104:
        /* <DEDUP_REMOVED lines=20> */
.L_x_49109:
[----:B------:R-:W-:Y:S02]  /*15260*/  IMAD.MOV.U32 R166, RZ, RZ, R26 ;  /* 0x000000ffffa67224 */ /* 0x000fe400078e001a */
.L_x_49110:
[----:B------:R-:W-:Y:S05]  /*15270*/  BSYNC B2 ;  /* 0x0000000000027941 */ /* 0x000fea0003800000 */
.L_x_49108:
        /* <DEDUP_REMOVED lines=16> */
.L_x_49114:
[----:B------:R-:W-:Y:S05]  /*15380*/  BSYNC B3 ;  /* 0x0000000000037941 */ /* 0x000fea0003800000 */
.L_x_49113:
        /* <DEDUP_REMOVED lines=43> */
.L_x_49112:
[----:B------:R-:W-:Y:S05]  /*15640*/  BSYNC B2 ;  /* 0x0000000000027941 */ /* 0x000fea0003800000 */
.L_x_49111:
        /* <DEDUP_REMOVED lines=21> */
.L_x_49086:
[----:B------:R-:W-:Y:S05]  /*157a0*/  BSYNC B1 ;  /* 0x0000000000017941 */ /* 0x000fea0003800000 */
.L_x_49085:
        /* <DEDUP_REMOVED lines=23> */
.L_x_49118:
[----:B------:R-:W-:Y:S02]  /*15920*/  IMAD.MOV.U32 R164, RZ, RZ, R26 ;  /* 0x000000ffffa47224 */ /* 0x000fe400078e001a */
.L_x_49119:
[----:B------:R-:W-:Y:S05]  /*15930*/  BSYNC B2 ;  /* 0x0000000000027941 */ /* 0x000fea0003800000 */
.L_x_49117:
        /* <DEDUP_REMOVED lines=16> */
.L_x_49123:
[----:B------:R-:W-:Y:S05]  /*15a40*/  BSYNC B3 ;  /* 0x0000000000037941 */ /* 0x000fea0003800000 */
.L_x_49122:
        /* <DEDUP_REMOVED lines=43> */
.L_x_49121:
[----:B------:R-:W-:Y:S05]  /*15d00*/  BSYNC B2 ;  /* 0x0000000000027941 */ /* 0x000fea0003800000 */
.L_x_49120:
        /* <DEDUP_REMOVED lines=23> */
.L_x_49125:
[----:B------:R-:W-:Y:S02]  /*15e80*/  IMAD.MOV.U32 R166, RZ, RZ, R26 ;  /* 0x000000ffffa67224 */ /* 0x000fe400078e001a */
.L_x_49126:
[----:B------:R-:W-:Y:S05]  /*15e90*/  BSYNC B2 ;  /* 0x0000000000027941 */ /* 0x000fea0003800000 */
.L_x_49124:
        /* <DEDUP_REMOVED lines=16> */
.L_x_49130:
[----:B------:R-:W-:Y:S05]  /*15fa0*/  BSYNC B3 ;  /* 0x0000000000037941 */ /* 0x000fea0003800000 */
.L_x_49129:
        /* <DEDUP_REMOVED lines=43> */
.L_x_49128:
[----:B------:R-:W-:Y:S05]  /*16260*/  BSYNC B2 ;  /* 0x0000000000027941 */ /* 0x000fea0003800000 */
.L_x_49127:
        /* <DEDUP_REMOVED lines=20> */
.L_x_49132:
[----:B------:R-:W-:Y:S02]  /*163b0*/  IMAD.MOV.U32 R166, RZ, RZ, R26 ;  /* 0x000000ffffa67224 */ /* 0x000fe400078e001a */
.L_x_49133:
[----:B------:R-:W-:Y:S05]  /*163c0*/  BSYNC B2 ;  /* 0x0000000000027941 */ /* 0x000fea0003800000 */
.L_x_49131:
        /* <DEDUP_REMOVED lines=16> */
.L_x_49137:
[----:B------:R-:W-:Y:S05]  /*164d0*/  BSYNC B3 ;  /* 0x0000000000037941 */ /* 0x000fea0003800000 */
.L_x_49136:
        /* <DEDUP_REMOVED lines=43> */
.L_x_49135:
[----:B------:R-:W-:Y:S05]  /*16790*/  BSYNC B2 ;  /* 0x0000000000027941 */ /* 0x000fea0003800000 */
.L_x_49134:
        /* <DEDUP_REMOVED lines=20> */
.L_x_49139:
[----:B------:R-:W-:Y:S02]  /*168e0*/  IMAD.MOV.U32 R166, RZ, RZ, R26 ;  /* 0x000000ffffa67224 */ /* 0x000fe400078e001a */
.L_x_49140:
[----:B------:R-:W-:Y:S05]  /*168f0*/  BSYNC B2 ;  /* 0x0000000000027941 */ /* 0x000fea0003800000 */
.L_x_49138:
        /* <DEDUP_REMOVED lines=16> */
.L_x_49144:
[----:B------:R-:W-:Y:S05]  /*16a00*/  BSYNC B3 ;  /* 0x0000000000037941 */ /* 0x000fea0003800000 */
.L_x_49143:
        /* <DEDUP_REMOVED lines=43> */
.L_x_49142:
[----:B------:R-:W-:Y:S05]  /*16cc0*/  BSYNC B2 ;  /* 0x0000000000027941 */ /* 0x000fea0003800000 */
.L_x_49141:
        /* <DEDUP_REMOVED lines=21> */
.L_x_49116:
[----:B------:R-:W-:Y:S05]  /*16e20*/  BSYNC B1 ;  /* 0x0000000000017941 */ /* 0x000fea0003800000 */
.L_x_49115:
        /* <DEDUP_REMOVED lines=23> */
.L_x_49148:
[----:B------:R-:W-:Y:S02]  /*16fa0*/  MOV R164, R26 ;  /* 0x0000001a00a47202 */ /* 0x000fe40000000f00 */
.L_x_49149:
[----:B------:R-:W-:Y:S05]  /*16fb0*/  BSYNC B2 ;  /* 0x0000000000027941 */ /* 0x000fea0003800000 */
.L_x_49147:
        /* <DEDUP_REMOVED lines=16> */
.L_x_49153:
[----:B------:R-:W-:Y:S05]  /*170c0*/  BSYNC B3 ;  /* 0x0000000000037941 */ /* 0x000fea0003800000 */
.L_x_49152:
        /* <DEDUP_REMOVED lines=43> */
.L_x_49151:
[----:B------:R-:W-:Y:S05]  /*17380*/  BSYNC B2 ;  /* 0x0000000000027941 */ /* 0x000fea0003800000 */
.L_x_49150:
        /* <DEDUP_REMOVED lines=23> */
.L_x_49155:
[----:B------:R-:W-:Y:S02]  /*17500*/  IMAD.MOV.U32 R166, RZ, RZ, R26 ;  /* 0x000000ffffa67224 */ /* 0x000fe400078e001a */
.L_x_49156:
[----:B------:R-:W-:Y:S05]  /*17510*/  BSYNC B2 ;  /* 0x0000000000027941 */ /* 0x000fea0003800000 */
.L_x_49154:
        /* <DEDUP_REMOVED lines=16> */
.L_x_49160:
[----:B------:R-:W-:Y:S05]  /*17620*/  BSYNC B3 ;  /* 0x0000000000037941 */ /* 0x000fea0003800000 */
.L_x_49159:
        /* <DEDUP_REMOVED lines=43> */
.L_x_49158:
[----:B------:R-:W-:Y:S05]  /*178e0*/  BSYNC B2 ;  /* 0x0000000000027941 */ /* 0x000fea0003800000 */
.L_x_49157:
        /* <DEDUP_REMOVED lines=20> */
.L_x_49162:
[----:B------:R-:W-:Y:S02]  /*17a30*/  IMAD.MOV.U32 R166, RZ, RZ, R26 ;  /* 0x000000ffffa67224 */ /* 0x000fe400078e001a */
.L_x_49163:
[----:B------:R-:W-:Y:S05]  /*17a40*/  BSYNC B2 ;  /* 0x0000000000027941 */ /* 0x000fea0003800000 */
.L_x_49161:
        /* <DEDUP_REMOVED lines=16> */
.L_x_49167:
[----:B------:R-:W-:Y:S05]  /*17b50*/  BSYNC B3 ;  /* 0x0000000000037941 */ /* 0x000fea0003800000 */
.L_x_49166:
        /* <DEDUP_REMOVED lines=43> */
.L_x_49165:
[----:B------:R-:W-:Y:S05]  /*17e10*/  BSYNC B2 ;  /* 0x0000000000027941 */ /* 0x000fea0003800000 */
.L_x_49164:
        /* <DEDUP_REMOVED lines=20> */
.L_x_49169:
[----:B------:R-:W-:Y:S02]  /*17f60*/  IMAD.MOV.U32 R166, RZ, RZ, R26 ;  /* 0x000000ffffa67224 */ /* 0x000fe400078e001a */
.L_x_49170:
[----:B------:R-:W-:Y:S05]  /*17f70*/  BSYNC B2 ;  /* 0x0000000000027941 */ /* 0x000fea0003800000 */
.L_x_49168:
        /* <DEDUP_REMOVED lines=16> */
.L_x_49174:
[----:B------:R-:W-:Y:S05]  /*18080*/  BSYNC B3 ;  /* 0x0000000000037941 */ /* 0x000fea0003800000 */
.L_x_49173:
        /* <DEDUP_REMOVED lines=43> */
.L_x_49172:
[----:B------:R-:W-:Y:S05]  /*18340*/  BSYNC B2 ;  /* 0x0000000000027941 */ /* 0x000fea0003800000 */
.L_x_49171:
        /* <DEDUP_REMOVED lines=21> */
.L_x_49146:
[----:B------:R-:W-:Y:S05]  /*184a0*/  BSYNC B1 ;  /* 0x0000000000017941 */ /* 0x000fea0003800000 */
.L_x_49145:
        /* <DEDUP_REMOVED lines=23> */
.L_x_49178:
[----:B------:R-:W-:Y:S02]  /*18620*/  IMAD.MOV.U32 R164, RZ, RZ, R26 ;  /* 0x000000ffffa47224 */ /* 0x000fe400078e001a */
.L_x_49179:
[----:B------:R-:W-:Y:S05]  /*18630*/  BSYNC B2 ;  /* 0x0000000000027941 */ /* 0x000fea0003800000 */
.L_x_49177:
        /* <DEDUP_REMOVED lines=16> */
.L_x_49183:
[----:B------:R-:W-:Y:S05]  /*18740*/  BSYNC B3 ;  /* 0x0000000000037941 */ /* 0x000fea0003800000 */
.L_x_49182:
        /* <DEDUP_REMOVED lines=43> */
.L_x_49181:
[----:B------:R-:W-:Y:S05]  /*18a00*/  BSYNC B2 ;  /* 0x0000000000027941 */ /* 0x000fea0003800000 */
.L_x_49180:
        /* <DEDUP_REMOVED lines=23> */
.L_x_49185:
[----:B------:R-:W-:Y:S02]  /*18b80*/  IMAD.MOV.U32 R166, RZ, RZ, R26 ;  /* 0x000000ffffa67224 */ /* 0x000fe400078e001a */
.L_x_49186:
[----:B------:R-:W-:Y:S05]  /*18b90*/  BSYNC B2 ;  /* 0x0000000000027941 */ /* 0x000fea0003800000 */
.L_x_49184:
        /* <DEDUP_REMOVED lines=16> */
.L_x_49190:
[----:B------:R-:W-:Y:S05]  /*18ca0*/  BSYNC B3 ;  /* 0x0000000000037941 */ /* 0x000fea0003800000 */
.L_x_49189:
        /* <DEDUP_REMOVED lines=43> */
.L_x_49188:
[----:B------:R-:W-:Y:S05]  /*18f60*/  BSYNC B2 ;  /* 0x0000000000027941 */ /* 0x000fea0003800000 */
.L_x_49187:
        /* <DEDUP_REMOVED lines=20> */
.L_x_49192:
[----:B------:R-:W-:Y:S02]  /*190b0*/  IMAD.MOV.U32 R166, RZ, RZ, R26 ;  /* 0x000000ffffa67224 */ /* 0x000fe400078e001a */
.L_x_49193:
[----:B------:R-:W-:Y:S05]  /*190c0*/  BSYNC B2 ;  /* 0x0000000000027941 */ /* 0x000fea0003800000 */
.L_x_49191:
        /* <DEDUP_REMOVED lines=16> */
.L_x_49197:
[----:B------:R-:W-:Y:S05]  /*191d0*/  BSYNC B3 ;  /* 0x0000000000037941 */ /* 0x000fea0003800000 */
.L_x_49196:
        /* <DEDUP_REMOVED lines=43> */
.L_x_49195:
[----:B------:R-:W-:Y:S05]  /*19490*/  BSYNC B2 ;  /* 0x0000000000027941 */ /* 0x000fea0003800000 */
.L_x_49194:
        /* <DEDUP_REMOVED lines=20> */
.L_x_49199:
[----:B------:R-:W-:Y:S02]  /*195e0*/  IMAD.MOV.U32 R166, RZ, RZ, R26 ;  /* 0x000000ffffa67224 */ /* 0x000fe400078e001a */
.L_x_49200:
[----:B------:R-:W-:Y:S05]  /*195f0*/  BSYNC B2 ;  /* 0x0000000000027941 */ /* 0x000fea0003800000 */
.L_x_49198:
        /* <DEDUP_REMOVED lines=16> */
.L_x_49204:
[----:B------:R-:W-:Y:S05]  /*19700*/  BSYNC B3 ;  /* 0x0000000000037941 */ /* 0x000fea0003800000 */
.L_x_49203:
        /* <DEDUP_REMOVED lines=43> */
.L_x_49202:
[----:B------:R-:W-:Y:S05]  /*199c0*/  BSYNC B2 ;  /* 0x0000000000027941 */ /* 0x000fea0003800000 */
.L_x_49201:
[----:B------:R-:W0:Y:S01]  /*199d0*/  I2F.U32 R118, R166 ;  /* 0x000000a600767306 */ /* 0x000e220000201000 */
[----:B------:R-:W-:Y:S01]  /*199e0*/  FMUL.FTZ R115, R115, R116 ;  /* 0x0000007473737220 */ /* 0x000fe20000410000 */
[----:B------:R-:W-:-:S03]  /*199f0*/  SEL R116, RZ, 0x10000, P4 ;  /* 0x00010000ff747807 */ /* 0x000fc60002000000 */
[----:B------:R-:W-:Y:S02]  /*19a00*/  FMUL.FTZ R115, R115, c[0x0][0x1e8] ;  /* 0x00007a0073737a20 */ /* 0x000fe40000410000 */
[----:B0-----:R-:W-:-:S05]  /*19a10*/  FFMA.FTZ R118, R118, R164, 1.1641532182693481445e-10 ;  /* 0x2f00000076767423 */ /* 0x001fca00000100a4 */
[----:B------:R-:W-:-:S04]  /*19a20*/  FSETP.GTU.FTZ.AND P5, PT, R118, c[0x0][0x1e4], PT ;  /* 0x0000790076007a0b */ /* 0x000fc80003fbc000 */
[----:B------:R-:W-:-:S05]  /*19a30*/  FSEL R115, R115, RZ, !P5 ;  /* 0x000000ff73737208 */ /* 0x000fca0006800000 */
        /* <DEDUP_REMOVED lines=11> */
[----:B------:R-:W-:-:S05]  /*19af0*/  LEA.HI.X R117, R117, c[0x0][0x194], RZ, 0x2, P1 ;  /* 0x0000650075757a11 */ /* 0x000fca00008f14ff */
[----:B------:R0:W-:Y:S04]  /*19b00*/  STG.E [R116.64], R118 ;  /* 0x0000007674007986 */ /* 0x0001e8000c101906 */
.L_x_49176:
[----:B------:R-:W-:Y:S05]  /*19b10*/  BSYNC B1 ;  /* 0x0000000000017941 */ /* 0x000fea0003800000 */
.L_x_49175:
[----:B0----5:R-:W-:Y:S01]  /*19b20*/  FADD.FTZ R116, RZ, R52 ;  /* 0x00000034ff747221 */ /* 0x021fe20000010000 */
[C---:B------:R-:W-:Y:S01]  /*19b30*/  ISETP.GT.U32.AND P1, PT, R42.reuse, 0x3f, PT ;  /* 0x0000003f2a00780c */ /* 0x040fe20003f24070 */
[----:B------:R-:W0:Y:S01]  /*19b40*/  S2R R117, SR_TID.X ;  /* 0x0000000000757919 */ /* 0x000e220000002100 */
[----:B------:R-:W-:Y:S01]  /*19b50*/  LOP3.LUT R41, R41, 0xfffffdff, RZ, 0xc0, !PT ;  /* 0xfffffdff29297812 */ /* 0x000fe200078ec0ff */
[----:B------:R-:W-:Y:S01]  /*19b60*/  FADD.FTZ R116, R53, R116 ;  /* 0x0000007435747221 */ /* 0x000fe20000010000 */
[C---:B------:R-:W-:Y:S02]  /*19b70*/  ISETP.GT.U32.AND P2, PT, R42.reuse, 0x19f, PT ;  /* 0x0000019f2a00780c */ /* 0x040fe40003f44070 */
[----:B------:R-:W-:Y:S01]  /*19b80*/  ISETP.GT.U32.AND P3, PT, R42, 0x1bf, PT ;  /* 0x000001bf2a00780c */ /* 0x000fe20003f64070 */
[----:B------:R-:W-:Y:S01]  /*19b90*/  FADD.FTZ R116, R54, R116 ;  /* 0x0000007436747221 */ /* 0x000fe20000010000 */
[C---:B------:R-:W-:Y:S02]  /*19ba0*/  ISETP.GT.U32.AND P4, PT, R42.reuse, 0x1df, PT ;  /* 0x000001df2a00780c */ /* 0x040fe40003f84070 */
[----:B------:R-:W-:Y:S01]  /*19bb0*/  ISETP.GT.U32.AND P5, PT, R42, 0x1ff, PT ;  /* 0x000001ff2a00780c */ /* 0x000fe20003fa4070 */
[----:B------:R-:W-:-:S02]  /*19bc0*/  FADD.FTZ R116, R55, R116 ;  /* 0x0000007437747221 */ /* 0x000fc40000010000 */
[----:B------:R-:W-:-:S03]  /*19bd0*/  @P1 LOP3.LUT R41, R41, 0x200, RZ, 0xfc, !PT ;  /* 0x0000020029291812 */ /* 0x000fc600078efcff */
[----:B------:R-:W-:Y:S02]  /*19be0*/  FSEL R119, R116, RZ, P0 ;  /* 0x000000ff74777208 */ /* 0x000fe40000000000 */
[----:B------:R-:W-:-:S03]  /*19bf0*/  LOP3.LUT R41, R41, 0xfffffeff, RZ, 0xc0, !PT ;  /* 0xfffffeff29297812 */ /* 0x000fc600078ec0ff */
[----:B------:R-:W-:-:S04]  /*19c00*/  FADD.FTZ R116, R56, R119 ;  /* 0x0000007738747221 */ /* 0x000fc80000010000 */
[----:B------:R-:W-:Y:S01]  /*19c10*/  FADD.FTZ R116, R57, R116 ;  /* 0x0000007439747221 */ /* 0x000fe20000010000 */
[----:B0-----:R-:W-:-:S03]  /*19c20*/  LOP3.LUT R117, R117, 0x1f, RZ, 0xc0, !PT ;  /* 0x0000001f75757812 */ /* 0x001fc600078ec0ff */
[----:B------:R-:W-:Y:S01]  /*19c30*/  FADD.FTZ R116, R58, R116 ;  /* 0x000000743a747221 */ /* 0x000fe20000010000 */
[----:B------:R-:W-:-:S03]  /*19c40*/  ISETP.NE.AND P6, PT, R117, RZ, PT ;  /* 0x000000ff7500720c */ /* 0x000fc60003fc5270 */
        /* <DEDUP_REMOVED lines=86> */
.L_x_49241:
        /* <DEDUP_REMOVED lines=8> */
[C---:B------:R-:W-:Y:S02]  /*1a230*/  LOP3.LUT P5, RZ, R41.reuse, 0x200, RZ, 0xc0, !PT ;  /* 0x0000020029ff7812 */ /* 0x040fe400078ac0ff */
[----:B------:R-:W-:Y:S01]  /*1a240*/  LOP3.LUT R41, R41, 0xfdffffff, RZ, 0xc0, !PT ;  /* 0xfdffffff29297812 */ /* 0x000fe200078ec0ff */
[----:B0-----:R-:W-:-:S03]  /*1a250*/  FADD.FTZ R116, R119, R116 ;  /* 0x0000007477747221 */ /* 0x001fc60000010000 */
[----:B------:R-:W-:Y:S02]  /*1a260*/  @P6 LOP3.LUT R41, R41, 0x2000000, RZ, 0xfc, !PT ;  /* 0x0200000029296812 */ /* 0x000fe400078efcff */
[----:B------:R-:W0:Y:S02]  /*1a270*/  SHFL.BFLY PT, R117, R116, 0x4, 0x1f ;  /* 0x0c801f0074757f89 */ /* 0x000e2400000e0000 */
[----:B------:R-:W-:Y:S01]  /*1a280*/  LOP3.LUT P6, RZ, R41, 0x1, RZ, 0xc0, !PT ;  /* 0x0000000129ff7812 */ /* 0x000fe200078cc0ff */
        /* <DEDUP_REMOVED lines=154> */
.L_x_49242:
[----:B------:R-:W-:Y:S01]  /*1ac30*/  @!P6 IMAD.MOV.U32 R116, RZ, RZ, 0x4 ;  /* 0x00000004ff74e424 */ /* 0x000fe200078e00ff */
[----:B------:R-:W-:Y:S01]  /*1ac40*/  ISETP.NE.AND P1, PT, RZ, UR8, PT ;  /* 0x00000008ff007c0c */ /* 0x000fe2000bf25270 */
[----:B01----:R-:W-:Y:S01]  /*1ac50*/  FADD.FTZ R119, R118, R119 ;  /* 0x0000007776777221 */ /* 0x003fe20000010000 */
[----:B------:R-:W-:Y:S01]  /*1ac60*/  BSSY B1, `(.L_x_49207) ;  /* 0x0000020000017945 */ /* 0x000fe20003800000 */
[----:B------:R-:W-:-:S05]  /*1ac70*/  @!P6 IMAD.WIDE R116, R40, R116, c[0x0][0x1a0] ;  /* 0x000068002874e625 */ /* 0x000fca00078e0274 */
[----:B------:R0:W-:Y:S02]  /*1ac80*/  @!P6 STG.E [R116.64], R164 ;  /* 0x000000a47400e986 */ /* 0x0001e4000c101906 */
[----:B0-----:R-:W-:-:S04]  /*1ac90*/  IMAD.MOV.U32 R116, RZ, RZ, c[0x0][0x1e0] ;  /* 0x00007800ff747624 */ /* 0x001fc800078e00ff */
[----:B------:R-:W-:Y:S02]  /*1aca0*/  FFMA.FTZ R119, R119, R116, c[0x0][0x228] ;  /* 0x00008a0077777623 */ /* 0x000fe40000010074 */
[----:B------:R-:W-:-:S05]  /*1acb0*/  FMUL.FTZ R116, R164, R164 ;  /* 0x000000a4a4747220 */ /* 0x000fca0000410000 */
[----:B------:R-:W-:-:S05]  /*1acc0*/  FSEL R116, R116, RZ, P1 ;  /* 0x000000ff74747208 */ /* 0x000fca0000800000 */
[----:B------:R-:W-:-:S04]  /*1acd0*/  FADD.FTZ R116, R119, R116 ;  /* 0x0000007477747221 */ /* 0x000fc80000010000 */
[----:B------:R0:W1:Y:S02]  /*1ace0*/  MUFU.RSQ R166, R116 ;  /* 0x0000007400a67308 */ /* 0x0000640000001400 */
[----:B0-----:R-:W-:-:S04]  /*1acf0*/  @!P6 IMAD.MOV.U32 R116, RZ, RZ, 0x4 ;  /* 0x00000004ff74e424 */ /* 0x001fc800078e00ff */
[----:B------:R-:W-:-:S05]  /*1ad00*/  @!P6 IMAD.WIDE R116, R40, R116, c[0x0][0x1a8] ;  /* 0x00006a002874e625 */ /* 0x000fca00078e0274 */
[----:B-1----:R0:W-:Y:S01]  /*1ad10*/  @!P6 STG.E [R116.64], R166 ;  /* 0x000000a67400e986 */ /* 0x0021e2000c101906 */
[----:B------:R-:W-:Y:S05]  /*1ad20*/  @!P0 BRA `(.L_x_49208) ;  /* 0x0000013000008947 */ /* 0x000fea0003800000 */
[----:B------:R-:W2:Y:S04]  /*1ad30*/  LDL R162, [R1+0x70] ;  /* 0x0000700001a27983 */ /* 0x000ea80000100800 */
[----:B------:R-:W3:Y:S01]  /*1ad40*/  LDL R163, [R1+0x6c] ;  /* 0x00006c0001a37983 */ /* 0x000ee20000100800 */
[----:B------:R-:W-:-:S05]  /*1ad50*/  FSEL R119, R164, RZ, !P1 ;  /* 0x000000ffa4777208 */ /* 0x000fca0004800000 */
[--C-:B0-----:R-:W-:Y:S02]  /*1ad60*/  FADD.FTZ R116, R52, -R119.reuse ;  /* 0x8000007734747221 */ /* 0x101fe40000010000 */
[--C-:B------:R-:W-:Y:S02]  /*1ad70*/  FADD.FTZ R117, R53, -R119.reuse ;  /* 0x8000007735757221 */ /* 0x100fe40000010000 */
[--C-:B------:R-:W-:Y:S02]  /*1ad80*/  FADD.FTZ R118, R54, -R119.reuse ;  /* 0x8000007736767221 */ /* 0x100fe40000010000 */
[C---:B------:R-:W-:Y:S02]  /*1ad90*/  FMUL.FTZ R116, R166.reuse, R116 ;  /* 0x00000074a6747220 */ /* 0x040fe40000410000 */
[----:B------:R-:W-:Y:S02]  /*1ada0*/  FADD.FTZ R119, R55, -R119 ;  /* 0x8000007737777221 */ /* 0x000fe40000010000 */
[----:B------:R-:W-:-:S02]  /*1adb0*/  FMUL.FTZ R118, R166, R118 ;  /* 0x00000076a6767220 */ /* 0x000fc40000410000 */
[C---:B------:R-:W-:Y:S02]  /*1adc0*/  FMUL.FTZ R117, R166.reuse, R117 ;  /* 0x00000075a6757220 */ /* 0x040fe40000410000 */
[----:B------:R-:W-:Y:S02]  /*1add0*/  FMUL.FTZ R119, R166, R119 ;  /* 0x00000077a6777220 */ /* 0x000fe40000410000 */
[----:B------:R-:W-:Y:S02]  /*1ade0*/  FFMA.FTZ R117, R213, R117, R212 ;  /* 0x00000075d5757223 */ /* 0x000fe400000100d4 */
[----:B------:R-:W-:Y:S02]  /*1adf0*/  FFMA.FTZ R119, R210, R119, R209 ;  /* 0x00000077d2777223 */ /* 0x000fe400000100d1 */
[----:B--2---:R-:W-:Y:S02]  /*1ae00*/  FFMA.FTZ R116, R214, R116, R162 ;  /* 0x00000074d6747223 */ /* 0x004fe400000100a2 */
[----:B------:R-:W-:-:S02]  /*1ae10*/  IMAD.MOV.U32 R162, RZ, RZ, 0x10 ;  /* 0x00000010ffa27424 */ /* 0x000fc400078e00ff */
[----:B---3--:R-:W-:Y:S02]  /*1ae20*/  FFMA.FTZ R118, R211, R118, R163 ;  /* 0x00000076d3767223 */ /* 0x008fe400000100a3 */
[C---:B------:R-:W-:Y:S01]  /*1ae30*/  IMAD.WIDE.U32 R162, R132.reuse, R162, c[0x0][0x208] ;  /* 0x0000820084a27625 */ /* 0x040fe200078e00a2 */
[----:B------:R-:W-:-:S04]  /*1ae40*/  IADD3 R132, R132, 0x20, RZ ;  /* 0x0000002084847810 */ /* 0x000fc80007ffe0ff */
[----:B------:R0:W-:Y:S03]  /*1ae50*/  STG.E.128 [R162.64], R116 ;  /* 0x00000074a2007986 */ /* 0x0001e6000c101d06 */
.L_x_49208:
[----:B------:R-:W-:Y:S05]  /*1ae60*/  BSYNC B1 ;  /* 0x0000000000017941 */ /* 0x000fea0003800000 */
.L_x_49207:
[----:B------:R-:W-:Y:S01]  /*1ae70*/  LOP3.LUT P2, RZ, R41, 0x1000000, RZ, 0xc0, !PT ;  /* 0x0100000029ff7812 */ /* 0x000fe2000784c0ff */
[----:B------:R-:W-:-:S12]  /*1ae80*/  BSSY B1, `(.L_x_49209) ;  /* 0x0000014000017945 */ /* 0x000fd80003800000 */
[----:B------:R-:W-:Y:S05]  /*1ae90*/  @!P2 BRA `(.L_x_49210) ;  /* 0x000001200000a947 */ /* 0x000fea0003800000 */
[----:B0-----:R-:W2:Y:S01]  /*1aea0*/  LDL R162, [R1+0x68] ;  /* 0x0000680001a27983 */ /* 0x001ea20000100800 */
[----:B------:R-:W-:-:S05]  /*1aeb0*/  FSEL R119, R164, RZ, !P1 ;  /* 0x000000ffa4777208 */ /* 0x000fca0004800000 */
[--C-:B------:R-:W-:Y:S02]  /*1aec0*/  FADD.FTZ R116, R56, -R119.reuse ;  /* 0x8000007738747221 */ /* 0x100fe40000010000 */
[--C-:B------:R-:W-:Y:S02]  /*1aed0*/  FADD.FTZ R117, R57, -R119.reuse ;  /* 0x8000007739757221 */ /* 0x100fe40000010000 */
[----:B------:R-:W-:Y:S02]  /*1aee0*/  FMUL.FTZ R116, R166, R116 ;  /* 0x00000074a6747220 */ /* 0x000fe40000410000 */
[--C-:B------:R-:W-:Y:S02]  /*1aef0*/  FADD.FTZ R118, R58, -R119.reuse ;  /* 0x800000773a767221 */ /* 0x100fe40000010000 */
[----:B------:R-:W-:Y:S02]  /*1af00*/  FADD.FTZ R119, R59, -R119 ;  /* 0x800000773b777221 */ /* 0x000fe40000010000 */
[----:B------:R-:W-:-:S02]  /*1af10*/  FMUL.FTZ R117, R166, R117 ;  /* 0x00000075a6757220 */ /* 0x000fc40000410000 */
[C---:B------:R-:W-:Y:S02]  /*1af20*/  FMUL.FTZ R118, R166.reuse, R118 ;  /* 0x00000076a6767220 */ /* 0x040fe40000410000 */
[----:B------:R-:W-:Y:S02]  /*1af30*/  FMUL.FTZ R119, R166, R119 ;  /* 0x00000077a6777220 */ /* 0x000fe40000410000 */
[----:B------:R-:W-:Y:S02]  /*1af40*/  FFMA.FTZ R117, R207, R117, R206 ;  /* 0x00000075cf757223 */ /* 0x000fe400000100ce */
[----:B------:R-:W-:Y:S02]  /*1af50*/  FFMA.FTZ R119, R203, R119, R202 ;  /* 0x00000077cb777223 */ /* 0x000fe400000100ca */
[----:B------:R-:W-:Y:S02]  /*1af60*/  FFMA.FTZ R118, R205, R118, R204 ;  /* 0x00000076cd767223 */ /* 0x000fe400000100cc */
[----:B--2---:R-:W-:Y:S01]  /*1af70*/  FFMA.FTZ R116, R208, R116, R162 ;  /* 0x00000074d0747223 */ /* 0x004fe200000100a2 */
[----:B------:R-:W-:-:S05]  /*1af80*/  MOV R162, 0x10 ;  /* 0x0000001000a27802 */ /* 0x000fca0000000f00 */
[C---:B------:R-:W-:Y:S01]  /*1af90*/  IMAD.WIDE.U32 R162, R132.reuse, R162, c[0x0][0x208] ;  /* 0x0000820084a27625 */ /* 0x040fe200078e00a2 */
[----:B------:R-:W-:-:S04]  /*1afa0*/  IADD3 R132, R132, 0x20, RZ ;  /* 0x0000002084847810 */ /* 0x000fc80007ffe0ff */
[----:B------:R0:W-:Y:S03]  /*1afb0*/  STG.E.128 [R162.64], R116 ;  /* 0x00000074a2007986 */ /* 0x0001e6000c101d06 */
.L_x_49210:
[----:B------:R-:W-:Y:S05]  /*1afc0*/  BSYNC B1 ;  /* 0x0000000000017941 */ /* 0x000fea0003800000 */
.L_x_49209:
[----:B------:R-:W-:Y:S01]  /*1afd0*/  LOP3.LUT P2, RZ, R41, 0x800000, RZ, 0xc0, !PT ;  /* 0x0080000029ff7812 */ /* 0x000fe2000784c0ff */
        /* <DEDUP_REMOVED lines=19> */
.L_x_49212:
[----:B------:R-:W-:Y:S05]  /*1b110*/  BSYNC B1 ;  /* 0x0000000000017941 */ /* 0x000fea0003800000 */
.L_x_49211:
        /* <DEDUP_REMOVED lines=20> */
.L_x_49214:
[----:B------:R-:W-:Y:S05]  /*1b260*/  BSYNC B1 ;  /* 0x0000000000017941 */ /* 0x000fea0003800000 */
.L_x_49213:
        /* <DEDUP_REMOVED lines=20> */
.L_x_49216:
[----:B------:R-:W-:Y:S05]  /*1b3b0*/  BSYNC B1 ;  /* 0x0000000000017941 */ /* 0x000fea0003800000 */
.L_x_49215:
        /* <DEDUP_REMOVED lines=20> */
.L_x_49218:
[----:B------:R-:W-:Y:S05]  /*1b500*/  BSYNC B1 ;  /* 0x0000000000017941 */ /* 0x000fea0003800000 */
.L_x_49217:
        /* <DEDUP_REMOVED lines=20> */
.L_x_49220:
[----:B------:R-:W-:Y:S05]  /*1b650*/  BSYNC B1 ;  /* 0x0000000000017941 */ /* 0x000fea0003800000 */
.L_x_49219:
[----:B------:R-:W-:Y:S01]  /*1b660*/  LOP3.LUT P2, RZ, R41, 0x40000, RZ, 0xc0, !PT ;  /* 0x0004000029ff7812 */ /* 0x000fe2000784c0ff */
        /* <DEDUP_REMOVED lines=19> */
.L_x_49222:
[----:B------:R-:W-:Y:S05]  /*1b7a0*/  BSYNC B1 ;  /* 0x0000000000017941 */ /* 0x000fea0003800000 */
.L_x_49221:
        /* <DEDUP_REMOVED lines=20> */
.L_x_49224:
[----:B------:R-:W-:Y:S05]  /*1b8f0*/  BSYNC B1 ;  /* 0x0000000000017941 */ /* 0x000fea0003800000 */
.L_x_49223:
        /* <DEDUP_REMOVED lines=20> */
.L_x_49226:
[----:B------:R-:W-:Y:S05]  /*1ba40*/  BSYNC B1 ;  /* 0x0000000000017941 */ /* 0x000fea0003800000 */
.L_x_49225:
        /* <DEDUP_REMOVED lines=20> */
.L_x_49228:
[----:B------:R-:W-:Y:S05]  /*1bb90*/  BSYNC B1 ;  /* 0x0000000000017941 */ /* 0x000fea0003800000 */
.L_x_49227:
        /* <DEDUP_REMOVED lines=20> */
.L_x_49230:
[----:B------:R-:W-:Y:S05]  /*1bce0*/  BSYNC B1 ;  /* 0x0000000000017941 */ /* 0x000fea0003800000 */
.L_x_49229:
        /* <DEDUP_REMOVED lines=20> */
.L_x_49232:
[----:B------:R-:W-:Y:S05]  /*1be30*/  BSYNC B1 ;  /* 0x0000000000017941 */ /* 0x000fea0003800000 */
.L_x_49231:
[----:B------:R-:W-:Y:S01]  /*1be40*/  LOP3.LUT P2, RZ, R41, 0x1000, RZ, 0xc0, !PT ;  /* 0x0000100029ff7812 */ /* 0x000fe2000784c0ff */
        /* <DEDUP_REMOVED lines=19> */
.L_x_49234:
[----:B------:R-:W-:Y:S05]  /*1bf80*/  BSYNC B1 ;  /* 0x0000000000017941 */ /* 0x000fea0003800000 */
.L_x_49233:
        /* <DEDUP_REMOVED lines=20> */
.L_x_49236:
[----:B------:R-:W-:Y:S05]  /*1c0d0*/  BSYNC B1 ;  /* 0x0000000000017941 */ /* 0x000fea0003800000 */
.L_x_49235:
        /* <DEDUP_REMOVED lines=19> */
.L_x_49238:
[----:B------:R-:W-:Y:S05]  /*1c210*/  BSYNC B1 ;  /* 0x0000000000017941 */ /* 0x000fea0003800000 */
.L_x_49237:
[----:B0-----:R-:W-:-:S04]  /*1c220*/  IMAD.MOV.U32 R116, RZ, RZ, 0x4 ;  /* 0x00000004ff747424 */ /* 0x001fc800078e00ff */
[----:B------:R-:W-:-:S05]  /*1c230*/  IMAD R40, R116, c[0x0][0x160], R40 ;  /* 0x0000580074287a24 */ /* 0x000fca00078e0228 */
[----:B------:R-:W-:-:S13]  /*1c240*/  ISETP.GE.AND P1, PT, R40, c[0x0][0x164], PT ;  /* 0x0000590028007a0c */ /* 0x000fda0003f26270 */
[----:B------:R-:W-:Y:S01]  /*1c250*/  @P1 CALL.REL.NOINC `(.L_x_49239) ;  /* 0x0000001000001944 */ /* 0x000fe20003c00000 */
[----:B------:R-:W-:Y:S05]  /*1c260*/  BRA `(.L_x_49240) ;  /* 0xfffe6e6000007947 */ /* 0x000fea000383ffff */
.L_x_49239:
[----:B------:R-:W-:Y:S05]  /*1c270*/  BSYNC B0 ;  /* 0x0000000000007941 */ /* 0x000fea0003800000 */
.L_x_48724:
[----:B------:R-:W-:Y:S05]  /*1c280*/  EXIT ;  /* 0x000000000000794d */ /* 0x000fea0003800000 */
.L_x_49205:
[----:B------:R-:W-:Y:S01]  /*1c290*/  IMAD.MOV.U32 R118, RZ, RZ, 0x1 ;  /* 0x00000001ff767424 */ /* 0x000fe200078e00ff */
[----:B------:R-:W-:Y:S01]  /*1c2a0*/  MOV R117, 0xffffffff ;  /* 0xffffffff00757802 */ /* 0x000fe20000000f00 */
[----:B------:R-:W-:Y:S01]  /*1c2b0*/  IMAD.MOV.U32 R162, RZ, RZ, 0x1f ;  /* 0x0000001fffa27424 */ /* 0x000fe200078e00ff */
[----:B------:R-:W-:Y:S02]  /*1c2c0*/  MOV R116, 0x1c2e0 ;  /* 0x0001c2e000747802 */ /* 0x000fe40000000f00 */
[----:B------:R-:W-:Y:S05]  /*1c2d0*/  CALL.REL.NOINC `($__internal_140_$__cuda_sm70_shflsync_bfly_p) ;  /* 0x00000cc000007944 */ /* 0x000fea0003c00000 */
[----:B-1----:R-:W-:Y:S05]  /*1c2e0*/  BRA `(.L_x_49241) ;  /* 0xffffdec000007947 */ /* 0x002fea000383ffff */
.L_x_49206:
[----:B------:R-:W-:Y:S01]  /*1c2f0*/  IMAD.MOV.U32 R118, RZ, RZ, 0x2 ;  /* 0x00000002ff767424 */ /* 0x000fe200078e00ff */
[----:B------:R-:W-:Y:S01]  /*1c300*/  MOV R116, 0x1c340 ;  /* 0x0001c34000747802 */ /* 0x000fe20000000f00 */
[----:B------:R-:W-:Y:S02]  /*1c310*/  IMAD.MOV.U32 R162, RZ, RZ, 0x1f ;  /* 0x0000001fffa27424 */ /* 0x000fe400078e00ff */
[----:B------:R-:W-:Y:S02]  /*1c320*/  IMAD.MOV.U32 R117, RZ, RZ, -0x1 ;  /* 0xffffffffff757424 */ /* 0x000fe400078e00ff */
[----:B------:R-:W-:Y:S05]  /*1c330*/  CALL.REL.NOINC `($__internal_140_$__cuda_sm70_shflsync_bfly_p) ;  /* 0x00000c6000007944 */ /* 0x000fea0003c00000 */
[----:B-1----:R-:W-:Y:S01]  /*1c340*/  FADD.FTZ R119, R119, R118 ;  /* 0x0000007677777221 */ /* 0x002fe20000010000 */
[----:B------:R-:W-:Y:S01]  /*1c350*/  MOV R117, 0xffffffff ;  /* 0xffffffff00757802 */ /* 0x000fe20000000f00 */
[----:B------:R-:W-:Y:S01]  /*1c360*/  IMAD.MOV.U32 R118, RZ, RZ, 0x4 ;  /* 0x00000004ff767424 */ /* 0x000fe200078e00ff */
[----:B------:R-:W-:Y:S01]  /*1c370*/  MOV R116, 0x1c3a0 ;  /* 0x0001c3a000747802 */ /* 0x000fe20000000f00 */
[----:B------:R-:W-:-:S02]  /*1c380*/  IMAD.MOV.U32 R162, RZ, RZ, 0x1f ;  /* 0x0000001fffa27424 */ /* 0x000fc400078e00ff */
[----:B------:R-:W-:Y:S05]  /*1c390*/  CALL.REL.NOINC `($__internal_140_$__cuda_sm70_shflsync_bfly_p) ;  /* 0x00000c0000007944 */ /* 0x000fea0003c00000 */
[----:B-1----:R-:W-:Y:S01]  /*1c3a0*/  FADD.FTZ R119, R119, R118 ;  /* 0x0000007677777221 */ /* 0x002fe20000010000 */
[----:B------:R-:W-:Y:S01]  /*1c3b0*/  MOV R116, 0x1c400 ;  /* 0x0001c40000747802 */ /* 0x000fe20000000f00 */
[----:B------:R-:W-:-:S02]  /*1c3c0*/  IMAD.MOV.U32 R118, RZ, RZ, 0x8 ;  /* 0x00000008ff767424 */ /* 0x000fc400078e00ff */
[----:B------:R-:W-:Y:S02]  /*1c3d0*/  IMAD.MOV.U32 R162, RZ, RZ, 0x1f ;  /* 0x0000001fffa27424 */ /* 0x000fe400078e00ff */
[----:B------:R-:W-:Y:S02]  /*1c3e0*/  IMAD.MOV.U32 R117, RZ, RZ, -0x1 ;  /* 0xffffffffff757424 */ /* 0x000fe400078e00ff */
[----:B------:R-:W-:Y:S05]  /*1c3f0*/  CALL.REL.NOINC `($__internal_140_$__cuda_sm70_shflsync_bfly_p) ;  /* 0x00000ba000007944 */ /* 0x000fea0003c00000 */
[----:B-1----:R-:W-:Y:S01]  /*1c400*/  FADD.FTZ R119, R119, R118 ;  /* 0x0000007677777221 */ /* 0x002fe20000010000 */
[----:B------:R-:W-:Y:S01]  /*1c410*/  MOV R117, 0xffffffff ;  /* 0xffffffff00757802 */ /* 0x000fe20000000f00 */
[----:B------:R-:W-:Y:S01]  /*1c420*/  IMAD.MOV.U32 R118, RZ, RZ, 0x10 ;  /* 0x00000010ff767424 */ /* 0x000fe200078e00ff */
[----:B------:R-:W-:Y:S01]  /*1c430*/  MOV R116, 0x1c460 ;  /* 0x0001c46000747802 */ /* 0x000fe20000000f00 */
[----:B------:R-:W-:Y:S02]  /*1c440*/  IMAD.MOV.U32 R162, RZ, RZ, 0x1f ;  /* 0x0000001fffa27424 */ /* 0x000fe400078e00ff */
[----:B------:R-:W-:Y:S05]  /*1c450*/  CALL.REL.NOINC `($__internal_140_$__cuda_sm70_shflsync_bfly_p) ;  /* 0x00000b4000007944 */ /* 0x000fea0003c00000 */
[----:B-1----:R-:W-:Y:S01]  /*1c460*/  FADD.FTZ R118, R119, R118 ;  /* 0x0000007677767221 */ /* 0x002fe20000010000 */
[----:B------:R-:W-:Y:S01]  /*1c470*/  LOP3.LUT R41, R41, 0xf7ffffff, RZ, 0xc0, !PT ;  /* 0xf7ffffff29297812 */ /* 0x000fe200078ec0ff */
[----:B------:R-:W-:Y:S02]  /*1c480*/  IMAD.MOV.U32 R162, RZ, RZ, 0x1f ;  /* 0x0000001fffa27424 */ /* 0x000fe400078e00ff */
[----:B------:R-:W-:Y:S01]  /*1c490*/  FMUL.FTZ R164, R118, c[0x0][0x1e0] ;  /* 0x0000780076a47a20 */ /* 0x000fe20000410000 */
[----:B------:R-:W-:Y:S01]  /*1c4a0*/  @P4 LOP3.LUT R41, R41, 0x8000000, RZ, 0xfc, !PT ;  /* 0x0800000029294812 */ /* 0x000fe200078efcff */
[----:B------:R-:W-:-:S02]  /*1c4b0*/  IMAD.MOV.U32 R118, RZ, RZ, 0x1 ;  /* 0x00000001ff767424 */ /* 0x000fc400078e00ff */
        /* <DEDUP_REMOVED lines=8> */
[C---:B------:R-:W-:Y:S02]  /*1c540*/  LOP3.LUT P5, RZ, R41.reuse, 0x200, RZ, 0xc0, !PT ;  /* 0x0000020029ff7812 */ /* 0x040fe400078ac0ff */
[----:B------:R-:W-:Y:S01]  /*1c550*/  LOP3.LUT R41, R41, 0xfdffffff, RZ, 0xc0, !PT ;  /* 0xfdffffff29297812 */ /* 0x000fe200078ec0ff */
[----:B------:R-:W-:Y:S02]  /*1c560*/  FFMA.FTZ R116, R117, R117, R116 ;  /* 0x0000007575747223 */ /* 0x000fe40000010074 */
[----:B------:R-:W-:Y:S01]  /*1c570*/  FADD.FTZ R117, R55, -R164 ;  /* 0x800000a437757221 */ /* 0x000fe20000010000 */
[----:B------:R-:W-:-:S03]  /*1c580*/  @P6 LOP3.LUT R41, R41, 0x2000000, RZ, 0xfc, !PT ;  /* 0x0200000029296812 */ /* 0x000fc600078efcff */
[----:B------:R-:W-:Y:S01]  /*1c590*/  FFMA.FTZ R116, R117, R117, R116 ;  /* 0x0000007575747223 */ /* 0x000fe20000010074 */
[----:B------:R-:W-:Y:S01]  /*1c5a0*/  LOP3.LUT P6, RZ, R41, 0x1, RZ, 0xc0, !PT ;  /* 0x0000000129ff7812 */ /* 0x000fe200078cc0ff */
        /* <DEDUP_REMOVED lines=131> */
[----:B------:R-:W-:Y:S01]  /*1cde0*/  MOV R116, 0x1ce10 ;  /* 0x0001ce1000747802 */ /* 0x000fe20000000f00 */
        /* <DEDUP_REMOVED lines=9> */
[----:B------:R-:W-:Y:S01]  /*1ce80*/  MOV R116, 0x1ced0 ;  /* 0x0001ced000747802 */ /* 0x000fe20000000f00 */
[----:B------:R-:W-:Y:S02]  /*1ce90*/  IMAD.MOV.U32 R118, RZ, RZ, 0x4 ;  /* 0x00000004ff767424 */ /* 0x000fe400078e00ff */
[----:B------:R-:W-:-:S02]  /*1cea0*/  IMAD.MOV.U32 R162, RZ, RZ, 0x1f ;  /* 0x0000001fffa27424 */ /* 0x000fc400078e00ff */
        /* <DEDUP_REMOVED lines=11> */
[----:B------:R-:W-:Y:S02]  /*1cf60*/  IMAD.MOV.U32 R162, RZ, RZ, 0x1f ;  /* 0x0000001fffa27424 */ /* 0x000fe400078e00ff */
[----:B------:R-:W-:-:S02]  /*1cf70*/  IMAD.MOV.U32 R117, RZ, RZ, -0x1 ;  /* 0xffffffffff757424 */ /* 0x000fc400078e00ff */
[----:B------:R-:W-:Y:S05]  /*1cf80*/  CALL.REL.NOINC `($__internal_140_$__cuda_sm70_shflsync_bfly_p) ;  /* 0x0000001000007944 */ /* 0x000fea0003c00000 */
[----:B-1----:R-:W-:Y:S05]  /*1cf90*/  BRA `(.L_x_49242) ;  /* 0xffffdc9000007947 */ /* 0x002fea000383ffff */
        .weak           $__internal_140_$__cuda_sm70_shflsync_bfly_p
        .type           $__internal_140_$__cuda_sm70_shflsync_bfly_p,@function
        .size           $__internal_140_$__cuda_sm70_shflsync_bfly_p,(.L_x_57180 - $__internal_140_$__cuda_sm70_shflsync_bfly_p)
$__internal_140_$__cuda_sm70_shflsync_bfly_p:
[----:B------:R-:W-:Y:S04]  /*1cfa0*/  WARPSYNC R117 ;  /* 0x0000007500007348 */ /* 0x000fe80003800000 */
[----:B------:R0:W1:Y:S02]  /*1cfb0*/  SHFL.BFLY PT, R118, R119, R118, R162 ;  /* 0x0c00007677767389 */ /* 0x00006400000e00a2 */
[----:B0-----:R-:W-:-:S04]  /*1cfc0*/  IMAD.MOV.U32 R117, RZ, RZ, 0x0 ;  /* 0x00000000ff757424 */ /* 0x001fc800078e00ff */
[----:B------:R-:W-:Y:S05]  /*1cfd0*/  RET.REL.NODEC R116 `(_ZN10layer_norm13ln_fwd_kernelINS_13Kernel_traitsI6__halfffffjLj2048ELj1ELj4ELj1ELj16ENS_18Kernel_traits_baseILj2048ES2_ffffjLj128EEEEELb1ELb1ELb0ELb0EEEvNS_9FwdParamsE) ;  /* 0xfffe302074007950 */ /* 0x000fea0003c3ffff */
.L_x_49243:
        /* <DEDUP_REMOVED lines=10> */
.L_x_57180:


//--------------------- .text._ZN10layer_norm13ln_fwd_kernelINS_13Kernel_traitsI6__halfffffjLj2048ELj1ELj4ELj1ELj16ENS_18Kernel_traits_baseILj2048ES2_ffffjLj128EEEEELb1ELb1ELb0ELb1EEEvNS_9FwdParamsE --------------------------
	.section	.text._ZN10layer_norm13ln_fwd_kernelINS_13Kernel_traitsI6__halfffffjLj2048ELj1ELj4ELj1ELj16ENS_18Kernel_traits_baseILj2048ES2_ffffjLj128EEEEELb1ELb1ELb0ELb1EEEvNS_9FwdParamsE,"ax",@progbits
	.sectioninfo	@"SHI_REGISTERS=255"
	.align	128
        .global         _ZN10layer_norm13ln_fwd_kernelINS_13Kernel_traitsI6__halfffffjLj2048ELj1ELj4ELj1ELj16ENS_18Kernel_traits_baseILj2048ES2_ffffjLj128EEEEELb1ELb1ELb0ELb1EEEvNS_9FwdParamsE
        .type           _ZN10layer_norm13ln_fwd_kernelINS_13Kernel_traitsI6__halfffffjLj2048ELj1ELj4ELj1ELj16ENS_18Kernel_traits_baseILj2048ES2_ffffjLj128EEEEELb1ELb1ELb0ELb1EEEvNS_9FwdParamsE,@function
        .size           _ZN10layer_norm13ln_fwd_kernelINS_13Kernel_traitsI6__halfffffjLj2048ELj1ELj4ELj1ELj16ENS_18Kernel_traits_baseILj2048ES2_ffffjLj128EEEEELb1ELb1ELb0ELb1EEEvNS_9FwdParamsE,(.L_x_57181 - _ZN10layer_norm13ln_fwd_kernelINS_13Kernel_traitsI6__halfffffjLj2048ELj1ELj4ELj1ELj16ENS_18Kernel_traits_baseILj2048ES2_ffffjLj128EEEEELb1ELb1ELb0ELb1EEEvNS_9FwdParamsE)
        .other          _ZN10layer_norm13ln_fwd_kernelINS_13Kernel_traitsI6__halfffffjLj2048ELj1ELj4ELj1ELj16ENS_18Kernel_traits_baseILj2048ES2_ffffjLj128EEEEELb1ELb1ELb0ELb1EEEvNS_9FwdParamsE,@"STO_CUDA_ENTRY STV_DEFAULT"
_ZN10layer_norm13ln_fwd_kernelINS_13Kernel_traitsI6__halfffffjLj2048ELj1ELj4ELj1ELj16ENS_18Kernel_traits_baseILj2048ES2_ffffjLj128EEEEELb1ELb1ELb0ELb1EEEvNS_9FwdParamsE:
.text._ZN10layer_norm13ln_fwd_kernelINS_13Kernel_traitsI6__halfffffjLj2048ELj1ELj4ELj1ELj16ENS_18Kernel_traits_baseILj2048ES2_ffffjLj128EEEEELb1ELb1ELb0ELb1EEEvNS_9FwdParamsE:
        /* <DEDUP_REMOVED lines=13> */
[----:B------:R-:W3:Y:S04]  /*00d0*/  @P0 LDG.E.64 R4, [R8.64] ;  /* 0x0000000608040981 */ /* 0x000ee8000c1e1b00 */
[----:B------:R-:W0:Y:S04]  /*00e0*/  S2R R10, SR_TID.X ;  /* 0x00000000000a7919 */ /* 0x000e280000002100 */
[----:B------:R-:W1:Y:S01]  /*00f0*/  S2R R11, SR_CTAID.X ;  /* 0x00000000000b7919 */ /* 0x000e620000002500 */
[----:B0-----:R-:W-:Y:S02]  /*0100*/  LOP3.LUT R65, R10, 0x1f, RZ, 0xc0, !PT ;  /* 0x0000001f0a417812 */ /* 0x001fe400078ec0ff */
[--C-:B------:R-:W-:Y:S01]  /*0110*/  SHF.R.U32.HI R128, RZ, 0x5, R10.reuse ;  /* 0x00000005ff807819 */ /* 0x100fe2000001160a */
[----:B-1----:R-:W-:Y:S01]  /*0120*/  IMAD R85, R11, c[0x0][0x0], R10 ;  /* 0x000000000b557a24 */ /* 0x002fe200078e020a */
[----:B------:R-:W-:-:S02]  /*0130*/  LOP3.LUT R226, R65, 0x20, RZ, 0xfc, !PT ;  /* 0x0000002041e27812 */ /* 0x000fc400078efcff */
[----:B------:R-:W-:Y:S01]  /*0140*/  LOP3.LUT R210, R65, 0x80, RZ, 0xfc, !PT ;  /* 0x0000008041d27812 */ /* 0x000fe200078efcff */
[----:B------:R-:W-:Y:S01]  /*0150*/  IMAD.WIDE.U32 R6, R85, -0x326172a9, RZ ;  /* 0xcd9e8d5755067825 */ /* 0x000fe200078e00ff */
[C---:B------:R-:W-:Y:S02]  /*0160*/  LOP3.LUT R218, R65.reuse, 0x40, RZ, 0xfc, !PT ;  /* 0x0000004041da7812 */ /* 0x040fe400078efcff */
[C---:B------:R-:W-:Y:S02]  /*0170*/  LOP3.LUT R202, R65.reuse, 0xc0, RZ, 0xfc, !PT ;  /* 0x000000c041ca7812 */ /* 0x040fe400078efcff */
[C---:B------:R-:W-:Y:S02]  /*0180*/  LOP3.LUT R206, R65.reuse, 0xa0, RZ, 0xfc, !PT ;  /* 0x000000a041ce7812 */ /* 0x040fe400078efcff */
[C---:B------:R-:W-:Y:S02]  /*0190*/  LOP3.LUT R198, R65.reuse, 0xe0, RZ, 0xfc, !PT ;  /* 0x000000e041c67812 */ /* 0x040fe400078efcff */
[----:B------:R-:W-:-:S02]  /*01a0*/  LOP3.LUT R194, R65, 0x100, RZ, 0xfc, !PT ;  /* 0x0000010041c27812 */ /* 0x000fc400078efcff */
[C---:B------:R-:W-:Y:S02]  /*01b0*/  LOP3.LUT R186, R65.reuse, 0x140, RZ, 0xfc, !PT ;  /* 0x0000014041ba7812 */ /* 0x040fe400078efcff */
[----:B------:R-:W-:Y:S02]  /*01c0*/  LOP3.LUT R190, R65, 0x120, RZ, 0xfc, !PT ;  /* 0x0000012041be7812 */ /* 0x000fe400078efcff */
[----:B------:R-:W-:Y:S02]  /*01d0*/  LEA R128, R11, R128, 0x2 ;  /* 0x000000800b807211 */ /* 0x000fe400078e10ff */
[C---:B------:R-:W-:Y:S02]  /*01e0*/  LOP3.LUT R178, R65.reuse, 0x180, RZ, 0xfc, !PT ;  /* 0x0000018041b27812 */ /* 0x040fe400078efcff */
[C---:B------:R-:W-:Y:S02]  /*01f0*/  LOP3.LUT R214, R65.reuse, 0x60, RZ, 0xfc, !PT ;  /* 0x0000006041d67812 */ /* 0x040fe400078efcff */
[----:B------:R-:W-:-:S02]  /*0200*/  LOP3.LUT R182, R65, 0x160, RZ, 0xfc, !PT ;  /* 0x0000016041b67812 */ /* 0x000fc400078efcff */
[C---:B------:R-:W-:Y:S02]  /*0210*/  LOP3.LUT R166, R65.reuse, 0x1e0, RZ, 0xfc, !PT ;  /* 0x000001e041a67812 */ /* 0x040fe400078efcff */
[C---:B------:R-:W-:Y:S02]  /*0220*/  LOP3.LUT R174, R65.reuse, 0x1a0, RZ, 0xfc, !PT ;  /* 0x000001a041ae7812 */ /* 0x040fe400078efcff */
[----:B------:R-:W-:Y:S01]  /*0230*/  LOP3.LUT R170, R65, 0x1c0, RZ, 0xfc, !PT ;  /* 0x000001c041aa7812 */ /* 0x000fe200078efcff */
        /* <DEDUP_REMOVED lines=15> */
[----:B------:R-:W-:-:S03]  /*0330*/  UIADD3 UR10, UR5, -0x4498517b, URZ ;  /* 0xbb67ae85050a7890 */ /* 0x000fc6000fffe03f */
[----:B------:R-:W-:Y:S01]  /*0340*/  @P0 LEA R138, P1, R65, c[0x0][0x218], 0x3 ;  /* 0x00008600418a0a11 */ /* 0x000fe200078218ff */
[----:B------:R-:W-:Y:S01]  /*0350*/  UIADD3 UR12, UR5, 0x76cf5d0a, URZ ;  /* 0x76cf5d0a050c7890 */ /* 0x000fe2000fffe03f */
[----:B------:R-:W-:Y:S01]  /*0360*/  @P0 LEA R130, P2, R218, c[0x0][0x218], 0x3 ;  /* 0x00008600da820a11 */ /* 0x000fe200078418ff */
[----:B------:R-:W-:Y:S01]  /*0370*/  IMAD.WIDE.U32 R8, R8, -0x326172a9, RZ ;  /* 0xcd9e8d5708087825 */ /* 0x000fe200078e00ff */
[----:B------:R-:W-:Y:S01]  /*0380*/  UIADD3 UR14, UR5, 0x32370b8f, URZ ;  /* 0x32370b8f050e7890 */ /* 0x000fe2000fffe03f */
[----:B------:R-:W-:Y:S01]  /*0390*/  LOP3.LUT R7, R3, UR10, R4, 0x96, !PT ;  /* 0x0000000a03077c12 */ /* 0x000fe2000f8e9604 */
[----:B------:R-:W-:Y:S01]  /*03a0*/  UIADD3 UR15, UR4, 0x78dde6e4, URZ ;  /* 0x78dde6e4040f7890 */ /* 0x000fe2000fffe03f */
[----:B------:R-:W-:Y:S01]  /*03b0*/  @P0 IMAD.X R139, RZ, RZ, c[0x0][0x21c], P1 ;  /* 0x00008700ff8b0624 */ /* 0x000fe200008e06ff */
[----:B------:R-:W-:Y:S01]  /*03c0*/  LOP3.LUT R4, R9, UR9, R6, 0x96, !PT ;  /* 0x0000000909047c12 */ /* 0x000fe2000f8e9606 */
[----:B------:R-:W-:Y:S01]  /*03d0*/  UIADD3 UR16, UR5, -0x126145ec, URZ ;  /* 0xed9eba1405107890 */ /* 0x000fe2000fffe03f */
[----:B------:R-:W-:Y:S01]  /*03e0*/  IMAD.WIDE.U32 R6, R7, -0x326172a9, RZ ;  /* 0xcd9e8d5707067825 */ /* 0x000fe200078e00ff */
[----:B------:R-:W-:Y:S01]  /*03f0*/  UIADD3 UR18, UR5, -0x56f99767, URZ ;  /* 0xa906689905127890 */ /* 0x000fe2000fffe03f */
[----:B------:R-:W-:Y:S01]  /*0400*/  @P0 LEA R134, P1, R226, c[0x0][0x218], 0x3 ;  /* 0x00008600e2860a11 */ /* 0x000fe200078218ff */
[----:B------:R-:W-:Y:S01]  /*0410*/  UIADD3 UR19, UR4, -0x4ab325aa, URZ ;  /* 0xb54cda5604137890 */ /* 0x000fe2000fffe03f */
[----:B------:R-:W-:Y:S01]  /*0420*/  IMAD.WIDE.U32 R4, R4, -0x2daee0ad, RZ ;  /* 0xd2511f5304047825 */ /* 0x000fe200078e00ff */
[----:B------:R-:W-:Y:S01]  /*0430*/  LOP3.LUT R3, R7, UR11, R8, 0x96, !PT ;  /* 0x0000000b07037c12 */ /* 0x000fe2000f8e9608 */
[----:B------:R-:W-:Y:S01]  /*0440*/  UIADD3 UR17, UR4, 0x1715609d, URZ ;  /* 0x1715609d04117890 */ /* 0x000fe2000fffe03f */
[----:B------:R-:W-:Y:S01]  /*0450*/  @P0 IADD3.X R131, RZ, c[0x0][0x21c], RZ, P2, !PT ;  /* 0x00008700ff830a10 */ /* 0x000fe200017fe4ff */
[----:B------:R-:W-:Y:S01]  /*0460*/  @P0 IMAD.X R135, RZ, RZ, c[0x0][0x21c], P1 ;  /* 0x00008700ff870624 */ /* 0x000fe200008e06ff */
[----:B------:R-:W-:Y:S01]  /*0470*/  LOP3.LUT R8, R5, UR12, R2, 0x96, !PT ;  /* 0x0000000c05087c12 */ /* 0x000fe2000f8e9602 */
[----:B------:R-:W-:Y:S01]  /*0480*/  IMAD.WIDE.U32 R2, R3, -0x2daee0ad, RZ ;  /* 0xd2511f5303027825 */ /* 0x000fe200078e00ff */
[----:B------:R-:W-:Y:S01]  /*0490*/  UIADD3 UR20, UR5, 0x646e171e, URZ ;  /* 0x646e171e05147890 */ /* 0x000fe2000fffe03f */
[----:B------:R-:W-:Y:S01]  /*04a0*/  @P0 LEA R46, P3, R214, c[0x0][0x218], 0x3 ;  /* 0x00008600d62e0a11 */ /* 0x000fe200078618ff */
[----:B------:R-:W-:Y:S01]  /*04b0*/  UIADD3 UR22, UR5, 0x1fd5c5a3, URZ ;  /* 0x1fd5c5a305167890 */ /* 0x000fe2000fffe03f */
[----:B------:R-:W-:Y:S01]  /*04c0*/  IMAD.WIDE.U32 R8, R8, -0x326172a9, RZ ;  /* 0xcd9e8d5708087825 */ /* 0x000fe200078e00ff */
[----:B------:R-:W-:Y:S01]  /*04d0*/  LOP3.LUT R7, R3, UR14, R4, 0x96, !PT ;  /* 0x0000000e03077c12 */ /* 0x000fe2000f8e9604 */
[----:B------:R-:W-:Y:S01]  /*04e0*/  UIADD3 UR21, UR4, 0x5384540f, URZ ;  /* 0x5384540f04157890 */ /* 0x000fe2000fffe03f */
[----:B------:R-:W5:Y:S02]  /*04f0*/  @P0 LDG.E.64 R138, [R138.64] ;  /* 0x000000068a8a0981 */ /* 0x000f64000c1e1b00 */
[----:B------:R-:W-:Y:S01]  /*0500*/  LOP3.LUT R4, R9, UR13, R6, 0x96, !PT ;  /* 0x0000000d09047c12 */ /* 0x000fe2000f8e9606 */
[----:B------:R-:W-:Y:S01]  /*0510*/  IMAD.WIDE.U32 R6, R7, -0x326172a9, RZ ;  /* 0xcd9e8d5707067825 */ /* 0x000fe200078e00ff */
[----:B------:R-:W-:Y:S01]  /*0520*/  UIADD3 UR23, UR4, -0xe443238, URZ ;  /* 0xf1bbcdc804177890 */ /* 0x000fe2000fffe03f */
[----:B------:R-:W5:Y:S02]  /*0530*/  @P0 LDG.E.64 R134, [R134.64] ;  /* 0x0000000686860981 */ /* 0x000f64000c1e1b00 */
[----:B------:R-:W-:Y:S01]  /*0540*/  IMAD.WIDE.U32 R4, R4, -0x2daee0ad, RZ ;  /* 0xd2511f5304047825 */ /* 0x000fe200078e00ff */
[----:B------:R-:W-:Y:S01]  /*0550*/  LOP3.LUT R3, R7, UR15, R8, 0x96, !PT ;  /* 0x0000000f07037c12 */ /* 0x000fe2000f8e9608 */
[----:B------:R-:W5:Y:S03]  /*0560*/  @P0 LDG.E.64 R130, [R130.64] ;  /* 0x0000000682820981 */ /* 0x000f66000c1e1b00 */
[----:B------:R-:W-:Y:S01]  /*0570*/  LOP3.LUT R8, R5, UR16, R2, 0x96, !PT ;  /* 0x0000001005087c12 */ /* 0x000fe2000f8e9602 */
[----:B------:R-:W-:-:S04]  /*0580*/  IMAD.WIDE.U32 R2, R3, -0x2daee0ad, RZ ;  /* 0xd2511f5303027825 */ /* 0x000fc800078e00ff */
[----:B------:R-:W-:Y:S01]  /*0590*/  IMAD.WIDE.U32 R8, R8, -0x326172a9, RZ ;  /* 0xcd9e8d5708087825 */ /* 0x000fe200078e00ff */
[----:B------:R-:W-:Y:S02]  /*05a0*/  LOP3.LUT R22, R3, UR18, R4, 0x96, !PT ;  /* 0x0000001203167c12 */ /* 0x000fe4000f8e9604 */
[----:B------:R-:W-:Y:S02]  /*05b0*/  @P0 LEA R4, P1, R210, c[0x0][0x218], 0x3 ;  /* 0x00008600d2040a11 */ /* 0x000fe400078218ff */
[----:B------:R-:W-:Y:S01]  /*05c0*/  LOP3.LUT R12, R9, UR17, R6, 0x96, !PT ;  /* 0x00000011090c7c12 */ /* 0x000fe2000f8e9606 */
[----:B------:R-:W-:Y:S01]  /*05d0*/  IMAD.WIDE.U32 R22, R22, -0x326172a9, RZ ;  /* 0xcd9e8d5716167825 */ /* 0x000fe200078e00ff */
[----:B------:R-:W-:-:S03]  /*05e0*/  @P0 LEA R6, P2, R206, c[0x0][0x218], 0x3 ;  /* 0x00008600ce060a11 */ /* 0x000fc600078418ff */
[----:B------:R-:W-:Y:S01]  /*05f0*/  @P0 IMAD.X R5, RZ, RZ, c[0x0][0x21c], P1 ;  /* 0x00008700ff050624 */ /* 0x000fe200008e06ff */
[----:B------:R-:W-:Y:S02]  /*0600*/  LOP3.LUT R3, R23, UR19, R8, 0x96, !PT ;  /* 0x0000001317037c12 */ /* 0x000fe4000f8e9608 */
[----:B------:R-:W-:Y:S02]  /*0610*/  @P0 LEA R8, P1, R202, c[0x0][0x218], 0x3 ;  /* 0x00008600ca080a11 */ /* 0x000fe400078218ff */
[----:B------:R-:W-:Y:S01]  /*0620*/  @P0 IADD3.X R7, RZ, c[0x0][0x21c], RZ, P2, !PT ;  /* 0x00008700ff070a10 */ /* 0x000fe200017fe4ff */
[----:B------:R-:W-:Y:S01]  /*0630*/  IMAD.WIDE.U32 R12, R12, -0x2daee0ad, RZ ;  /* 0xd2511f530c0c7825 */ /* 0x000fe200078e00ff */
[----:B------:R-:W-:Y:S01]  /*0640*/  @P0 LEA R10, P2, R198, c[0x0][0x218], 0x3 ;  /* 0x00008600c60a0a11 */ /* 0x000fe200078418ff */
[----:B------:R-:W5:Y:S02]  /*0650*/  @P0 LDG.E.64 R4, [R4.64] ;  /* 0x0000000604040981 */ /* 0x000f64000c1e1b00 */
[----:B------:R-:W-:Y:S01]  /*0660*/  @P0 IMAD.X R9, RZ, RZ, c[0x0][0x21c], P1 ;  /* 0x00008700ff090624 */ /* 0x000fe200008e06ff */
[----:B------:R-:W-:Y:S01]  /*0670*/  @P0 LEA R18, P1, R194, c[0x0][0x218], 0x3 ;  /* 0x00008600c2120a11 */ /* 0x000fe200078218ff */
[----:B------:R-:W-:Y:S01]  /*0680*/  @P0 IMAD.X R11, RZ, RZ, c[0x0][0x21c], P2 ;  /* 0x00008700ff0b0624 */ /* 0x000fe200010e06ff */
[----:B------:R-:W-:Y:S01]  /*0690*/  @P0 LEA R14, P2, R190, c[0x0][0x218], 0x3 ;  /* 0x00008600be0e0a11 */ /* 0x000fe200078418ff */
[----:B------:R-:W-:Y:S01]  /*06a0*/  @P0 IMAD.X R47, RZ, RZ, c[0x0][0x21c], P3 ;  /* 0x00008700ff2f0624 */ /* 0x000fe200018e06ff */
[----:B------:R-:W-:Y:S01]  /*06b0*/  @P0 IADD3.X R19, RZ, c[0x0][0x21c], RZ, P1, !PT ;  /* 0x00008700ff130a10 */ /* 0x000fe20000ffe4ff */
[----:B------:R-:W5:Y:S01]  /*06c0*/  @P0 LDG.E.64 R6, [R6.64] ;  /* 0x0000000606060981 */ /* 0x000f62000c1e1b00 */
[----:B------:R-:W-:Y:S01]  /*06d0*/  @P0 LEA R16, P1, R186, c[0x0][0x218], 0x3 ;  /* 0x00008600ba100a11 */ /* 0x000fe200078218ff */
[----:B------:R-:W-:Y:S01]  /*06e0*/  @P0 IMAD.X R15, RZ, RZ, c[0x0][0x21c], P2 ;  /* 0x00008700ff0f0624 */ /* 0x000fe200010e06ff */
[----:B------:R-:W-:Y:S01]  /*06f0*/  LOP3.LUT R24, R13, UR20, R2, 0x96, !PT ;  /* 0x000000140d187c12 */ /* 0x000fe2000f8e9602 */
[----:B------:R-:W-:Y:S01]  /*0700*/  IMAD.WIDE.U32 R2, R3, -0x2daee0ad, RZ ;  /* 0xd2511f5303027825 */ /* 0x000fe200078e00ff */
[----:B------:R-:W-:Y:S01]  /*0710*/  @P0 LEA R26, P2, R182, c[0x0][0x218], 0x3 ;  /* 0x00008600b61a0a11 */ /* 0x000fe200078418ff */
[----:B------:R-:W5:Y:S02]  /*0720*/  @P0 LDG.E.64 R46, [R46.64] ;  /* 0x000000062e2e0981 */ /* 0x000f64000c1e1b00 */
[----:B------:R-:W-:Y:S01]  /*0730*/  @P0 IMAD.X R17, RZ, RZ, c[0x0][0x21c], P1 ;  /* 0x00008700ff110624 */ /* 0x000fe200008e06ff */
[----:B------:R-:W-:Y:S01]  /*0740*/  @P0 LEA R20, P1, R178, c[0x0][0x218], 0x3 ;  /* 0x00008600b2140a11 */ /* 0x000fe200078218ff */
[----:B------:R-:W5:Y:S01]  /*0750*/  @P0 LDG.E.64 R8, [R8.64] ;  /* 0x0000000608080981 */ /* 0x000f62000c1e1b00 */
[----:B------:R-:W-:-:S02]  /*0760*/  LOP3.LUT R0, R3, UR22, R12, 0x96, !PT ;  /* 0x0000001603007c12 */ /* 0x000fc4000f8e960c */
[----:B------:R-:W-:Y:S01]  /*0770*/  @P0 IADD3.X R27, RZ, c[0x0][0x21c], RZ, P2, !PT ;  /* 0x00008700ff1b0a10 */ /* 0x000fe200017fe4ff */
[----:B------:R-:W-:Y:S01]  /*0780*/  @P0 IMAD.X R21, RZ, RZ, c[0x0][0x21c], P1 ;  /* 0x00008700ff150624 */ /* 0x000fe200008e06ff */
[----:B------:R-:W-:Y:S01]  /*0790*/  @P0 LEA R28, P2, R174, c[0x0][0x218], 0x3 ;  /* 0x00008600ae1c0a11 */ /* 0x000fe200078418ff */
[----:B------:R-:W5:Y:S01]  /*07a0*/  @P0 LDG.E.64 R10, [R10.64] ;  /* 0x000000060a0a0981 */ /* 0x000f62000c1e1b00 */
[----:B------:R-:W-:Y:S02]  /*07b0*/  @P0 LEA R32, P1, R166, c[0x0][0x218], 0x3 ;  /* 0x00008600a6200a11 */ /* 0x000fe400078218ff */
[----:B------:R-:W-:Y:S01]  /*07c0*/  @P0 LEA R30, P3, R170, c[0x0][0x218], 0x3 ;  /* 0x00008600aa1e0a11 */ /* 0x000fe200078618ff */
[----:B------:R-:W-:Y:S01]  /*07d0*/  IMAD.WIDE.U32 R24, R24, -0x326172a9, RZ ;  /* 0xcd9e8d5718187825 */ /* 0x000fe200078e00ff */
[----:B------:R0:W5:Y:S02]  /*07e0*/  @P0 LDG.E.64 R12, [R18.64] ;  /* 0x00000006120c0981 */ /* 0x000164000c1e1b00 */
[----:B------:R-:W-:Y:S01]  /*07f0*/  @P0 IADD3.X R31, RZ, c[0x0][0x21c], RZ, P3, !PT ;  /* 0x00008700ff1f0a10 */ /* 0x000fe20001ffe4ff */
[----:B------:R-:W-:Y:S01]  /*0800*/  IMAD.HI.U32 R81, R0, -0x326172a9, RZ ;  /* 0xcd9e8d5700517827 */ /* 0x000fe200078e00ff */
[----:B------:R-:W5:Y:S03]  /*0810*/  @P0 LDG.E.64 R14, [R14.64] ;  /* 0x000000060e0e0981 */ /* 0x000f66000c1e1b00 */
[----:B------:R-:W-:Y:S01]  /*0820*/  @P0 IMAD.X R29, RZ, RZ, c[0x0][0x21c], P2 ;  /* 0x00008700ff1d0624 */ /* 0x000fe200010e06ff */
[----:B------:R-:W5:Y:S01]  /*0830*/  @P0 LDG.E.64 R16, [R16.64] ;  /* 0x0000000610100981 */ /* 0x000f62000c1e1b00 */
[----:B------:R-:W-:Y:S01]  /*0840*/  @P0 IMAD.X R33, RZ, RZ, c[0x0][0x21c], P1 ;  /* 0x00008700ff210624 */ /* 0x000fe200008e06ff */
[----:B------:R-:W-:-:S02]  /*0850*/  LOP3.LUT R64, R25, UR21, R22, 0x96, !PT ;  /* 0x0000001519407c12 */ /* 0x000fc4000f8e9616 */
[----:B0-----:R0:W5:Y:S01]  /*0860*/  @P0 LDG.E.64 R18, [R26.64] ;  /* 0x000000061a120981 */ /* 0x001162000c1e1b00 */
[----:B------:R-:W-:-:S03]  /*0870*/  LOP3.LUT R81, R81, UR23, R24, 0x96, !PT ;  /* 0x0000001751517c12 */ /* 0x000fc6000f8e9618 */
[----:B------:R-:W5:Y:S04]  /*0880*/  @P0 LDG.E.64 R20, [R20.64] ;  /* 0x0000000614140981 */ /* 0x000f68000c1e1b00 */
[----:B------:R1:W5:Y:S04]  /*0890*/  @P0 LDG.E.64 R22, [R28.64] ;  /* 0x000000061c160981 */ /* 0x000368000c1e1b00 */
[----:B------:R1:W5:Y:S04]  /*08a0*/  @P0 LDG.E.64 R24, [R30.64] ;  /* 0x000000061e180981 */ /* 0x000368000c1e1b00 */
[----:B0-----:R1:W5:Y:S01]  /*08b0*/  @P0 LDG.E.64 R26, [R32.64] ;  /* 0x00000006201a0981 */ /* 0x001362000c1e1b00 */
[----:B------:R-:W-:Y:S01]  /*08c0*/  ISETP.GE.AND P1, PT, R128, c[0x0][0x164], PT ;  /* 0x0000590080007a0c */ /* 0x000fe20003f26270 */
[----:B------:R-:W-:Y:S01]  /*08d0*/  UIADD3 UR24, UR5, -0x24c28bd8, URZ ;  /* 0xdb3d742805187890 */ /* 0x000fe2000fffe03f */
[----:B------:R-:W-:Y:S01]  /*08e0*/  IMAD.HI.U32 R3, R64, -0x2daee0ad, RZ ;  /* 0xd2511f5340037827 */ /* 0x000fe200078e00ff */
[----:B------:R-:W-:-:S04]  /*08f0*/  LEA R62, P2, R65, c[0x0][0x1c8], 0x3 ;  /* 0x00007200413e7a11 */ /* 0x000fc800078418ff */
[----:B------:R-:W-:Y:S01]  /*0900*/  LOP3.LUT R82, R3, UR24, R2, 0x96, !PT ;  /* 0x0000001803527c12 */ /* 0x000fe2000f8e9602 */
[----:B------:R-:W-:Y:S01]  /*0910*/  IMAD.MOV.U32 R3, RZ, RZ, 0x8 ;  /* 0x00000008ff037424 */ /* 0x000fe200078e00ff */
[----:B------:R-:W-:Y:S02]  /*0920*/  IADD3.X R63, RZ, c[0x0][0x1cc], RZ, P2, !PT ;  /* 0x00007300ff3f7a10 */ /* 0x000fe400017fe4ff */
[C---:B------:R-:W-:Y:S01]  /*0930*/  LEA R60, P2, R226.reuse, c[0x0][0x1c8], 0x3 ;  /* 0x00007200e23c7a11 */ /* 0x040fe200078418ff */
[----:B------:R-:W-:Y:S01]  /*0940*/  IMAD.WIDE.U32 R226, R226, R3, c[0x0][0x1b0] ;  /* 0x00006c00e2e27625 */ /* 0x000fe200078e0003 */
[----:B------:R-:W-:Y:S11]  /*0950*/  @P1 EXIT ;  /* 0x000000000000194d */ /* 0x000ff60003800000 */
[----:B-1----:R-:W2:Y:S01]  /*0960*/  LDG.E.64 R62, [R62.64] ;  /* 0x000000063e3e7981 */ /* 0x002ea2000c1e1b00 */
[----:B------:R-:W-:Y:S01]  /*0970*/  IMAD.X R61, RZ, RZ, c[0x0][0x1cc], P2 ;  /* 0x00007300ff3d7624 */ /* 0x000fe200010e06ff */
[C---:B------:R-:W-:Y:S02]  /*0980*/  LEA R58, P1, R218.reuse, c[0x0][0x1c8], 0x3 ;  /* 0x00007200da3a7a11 */ /* 0x040fe400078218ff */
[----:B------:R-:W3:Y:S01]  /*0990*/  LDG.E.64 R226, [R226.64] ;  /* 0x00000006e2e27981 */ /* 0x000ee2000c1e1b00 */
[----:B------:R-:W-:-:S03]  /*09a0*/  IMAD.WIDE.U32 R218, R218, R3, c[0x0][0x1b0] ;  /* 0x00006c00dada7625 */ /* 0x000fc600078e0003 */
[----:B------:R-:W4:Y:S01]  /*09b0*/  LDG.E.64 R60, [R60.64] ;  /* 0x000000063c3c7981 */ /* 0x000f22000c1e1b00 */
[----:B------:R-:W-:Y:S01]  /*09c0*/  IMAD.X R59, RZ, RZ, c[0x0][0x1cc], P1 ;  /* 0x00007300ff3b7624 */ /* 0x000fe200008e06ff */
[C---:B------:R-:W-:Y:S01]  /*09d0*/  LEA R56, P1, R214.reuse, c[0x0][0x1c8], 0x3 ;  /* 0x00007200d6387a11 */ /* 0x040fe200078218ff */
[-C--:B------:R-:W-:Y:S01]  /*09e0*/  IMAD.WIDE.U32 R28, R65, R3.reuse, c[0x0][0x1b0] ;  /* 0x00006c00411c7625 */ /* 0x080fe200078e0003 */
[----:B------:R-:W3:Y:S02]  /*09f0*/  LDG.E.64 R218, [R218.64] ;  /* 0x00000006dada7981 */ /* 0x000ee4000c1e1b00 */
[----:B------:R-:W-:Y:S01]  /*0a00*/  IADD3.X R57, RZ, c[0x0][0x1cc], RZ, P1, !PT ;  /* 0x00007300ff397a10 */ /* 0x000fe20000ffe4ff */
[----:B------:R-:W-:Y:S01]  /*0a10*/  IMAD.WIDE.U32 R214, R214, R3, c[0x0][0x1b0] ;  /* 0x00006c00d6d67625 */ /* 0x000fe200078e0003 */
[----:B------:R-:W3:Y:S01]  /*0a20*/  LDG.E.64 R58, [R58.64] ;  /* 0x000000063a3a7981 */ /* 0x000ee2000c1e1b00 */
[----:B------:R-:W-:-:S03]  /*0a30*/  LEA R54, P1, R210, c[0x0][0x1c8], 0x3 ;  /* 0x00007200d2367a11 */ /* 0x000fc600078218ff */
[----:B------:R-:W3:Y:S02]  /*0a40*/  LDG.E.64 R56, [R56.64] ;  /* 0x0000000638387981 */ /* 0x000ee4000c1e1b00 */
[----:B------:R-:W-:Y:S01]  /*0a50*/  IMAD.X R55, RZ, RZ, c[0x0][0x1cc], P1 ;  /* 0x00007300ff377624 */ /* 0x000fe200008e06ff */
[----:B------:R-:W-:Y:S01]  /*0a60*/  LEA R52, P1, R206, c[0x0][0x1c8], 0x3 ;  /* 0x00007200ce347a11 */ /* 0x000fe200078218ff */
[----:B------:R-:W3:Y:S01]  /*0a70*/  LDG.E.64 R214, [R214.64] ;  /* 0x00000006d6d67981 */ /* 0x000ee2000c1e1b00 */
[----:B------:R-:W-:-:S03]  /*0a80*/  IMAD.WIDE.U32 R210, R210, R3, c[0x0][0x1b0] ;  /* 0x00006c00d2d27625 */ /* 0x000fc600078e0003 */
[----:B------:R-:W3:Y:S01]  /*0a90*/  LDG.E.64 R54, [R54.64] ;  /* 0x0000000636367981 */ /* 0x000ee2000c1e1b00 */
[----:B------:R-:W-:Y:S01]  /*0aa0*/  IMAD.X R53, RZ, RZ, c[0x0][0x1cc], P1 ;  /* 0x00007300ff357624 */ /* 0x000fe200008e06ff */
[----:B------:R-:W-:Y:S01]  /*0ab0*/  LEA R50, P1, R202, c[0x0][0x1c8], 0x3 ;  /* 0x00007200ca327a11 */ /* 0x000fe200078218ff */
[----:B------:R-:W-:Y:S01]  /*0ac0*/  IMAD.WIDE.U32 R206, R206, R3, c[0x0][0x1b0] ;  /* 0x00006c00cece7625 */ /* 0x000fe200078e0003 */
[----:B------:R-:W3:Y:S02]  /*0ad0*/  LDG.E.64 R210, [R210.64] ;  /* 0x00000006d2d27981 */ /* 0x000ee4000c1e1b00 */
[----:B------:R-:W-:Y:S02]  /*0ae0*/  IADD3.X R51, RZ, c[0x0][0x1cc], RZ, P1, !PT ;  /* 0x00007300ff337a10 */ /* 0x000fe40000ffe4ff */
[----:B------:R-:W3:Y:S01]  /*0af0*/  LDG.E.64 R52, [R52.64] ;  /* 0x0000000634347981 */ /* 0x000ee2000c1e1b00 */
[----:B------:R-:W-:-:S03]  /*0b00*/  LEA R48, P1, R198, c[0x0][0x1c8], 0x3 ;  /* 0x00007200c6307a11 */ /* 0x000fc600078218ff */
[----:B------:R-:W3:Y:S02]  /*0b10*/  LDG.E.64 R50, [R50.64] ;  /* 0x0000000632327981 */ /* 0x000ee4000c1e1b00 */
[----:B------:R-:W-:Y:S01]  /*0b20*/  IMAD.X R49, RZ, RZ, c[0x0][0x1cc], P1 ;  /* 0x00007300ff317624 */ /* 0x000fe200008e06ff */
[----:B------:R-:W-:Y:S01]  /*0b30*/  LEA R44, P1, R194, c[0x0][0x1c8], 0x3 ;  /* 0x00007200c22c7a11 */ /* 0x000fe200078218ff */
[-C--:B------:R-:W-:Y:S01]  /*0b40*/  IMAD.WIDE.U32 R202, R202, R3.reuse, c[0x0][0x1b0] ;  /* 0x00006c00caca7625 */ /* 0x080fe200078e0003 */
[----:B------:R-:W3:Y:S03]  /*0b50*/  LDG.E.64 R206, [R206.64] ;  /* 0x00000006cece7981 */ /* 0x000ee6000c1e1b00 */
[----:B------:R-:W-:Y:S01]  /*0b60*/  IMAD.X R45, RZ, RZ, c[0x0][0x1cc], P1 ;  /* 0x00007300ff2d7624 */ /* 0x000fe200008e06ff */
[----:B------:R-:W-:Y:S01]  /*0b70*/  LEA R42, P1, R190, c[0x0][0x1c8], 0x3 ;  /* 0x00007200be2a7a11 */ /* 0x000fe200078218ff */
[----:B------:R-:W3:Y:S03]  /*0b80*/  LDG.E.64 R48, [R48.64] ;  /* 0x0000000630307981 */ /* 0x000ee6000c1e1b00 */
[----:B------:R-:W-:Y:S01]  /*0b90*/  IADD3.X R43, RZ, c[0x0][0x1cc], RZ, P1, !PT ;  /* 0x00007300ff2b7a10 */ /* 0x000fe20000ffe4ff */
[----:B------:R-:W3:Y:S01]  /*0ba0*/  LDG.E.64 R44, [R44.64] ;  /* 0x000000062c2c7981 */ /* 0x000ee2000c1e1b00 */
[----:B------:R-:W-:Y:S01]  /*0bb0*/  LEA R40, P1, R186, c[0x0][0x1c8], 0x3 ;  /* 0x00007200ba287a11 */ /* 0x000fe200078218ff */
[----:B------:R-:W-:-:S02]  /*0bc0*/  IMAD.WIDE.U32 R198, R198, R3, c[0x0][0x1b0] ;  /* 0x00006c00c6c67625 */ /* 0x000fc400078e0003 */
[----:B------:R-:W3:Y:S02]  /*0bd0*/  LDG.E.64 R202, [R202.64] ;  /* 0x00000006caca7981 */ /* 0x000ee4000c1e1b00 */
[----:B------:R-:W-:Y:S02]  /*0be0*/  IMAD.X R41, RZ, RZ, c[0x0][0x1cc], P1 ;  /* 0x00007300ff297624 */ /* 0x000fe400008e06ff */
[----:B------:R-:W3:Y:S04]  /*0bf0*/  LDG.E.64 R42, [R42.64] ;  /* 0x000000062a2a7981 */ /* 0x000ee8000c1e1b00 */
[----:B------:R-:W3:Y:S01]  /*0c00*/  LDG.E.64 R40, [R40.64] ;  /* 0x0000000628287981 */ /* 0x000ee2000c1e1b00 */
[----:B------:R-:W-:Y:S01]  /*0c10*/  LEA R38, P1, R182, c[0x0][0x1c8], 0x3 ;  /* 0x00007200b6267a11 */ /* 0x000fe200078218ff */
[----:B------:R-:W-:-:S02]  /*0c20*/  IMAD.WIDE.U32 R194, R194, R3, c[0x0][0x1b0] ;  /* 0x00006c00c2c27625 */ /* 0x000fc400078e0003 */
[----:B------:R-:W3:Y:S02]  /*0c30*/  LDG.E.64 R198, [R198.64] ;  /* 0x00000006c6c67981 */ /* 0x000ee4000c1e1b00 */
[----:B------:R-:W-:Y:S01]  /*0c40*/  IMAD.X R39, RZ, RZ, c[0x0][0x1cc], P1 ;  /* 0x00007300ff277624 */ /* 0x000fe200008e06ff */
[----:B------:R-:W-:Y:S01]  /*0c50*/  LEA R36, P1, R178, c[0x0][0x1c8], 0x3 ;  /* 0x00007200b2247a11 */ /* 0x000fe200078218ff */
[-C--:B------:R-:W-:Y:S01]  /*0c60*/  IMAD.WIDE.U32 R190, R190, R3.reuse, c[0x0][0x1b0] ;  /* 0x00006c00bebe7625 */ /* 0x080fe200078e0003 */
[----:B------:R-:W3:Y:S02]  /*0c70*/  LDG.E.64 R194, [R194.64] ;  /* 0x00000006c2c27981 */ /* 0x000ee4000c1e1b00 */
[----:B------:R-:W-:Y:S02]  /*0c80*/  IADD3.X R37, RZ, c[0x0][0x1cc], RZ, P1, !PT ;  /* 0x00007300ff257a10 */ /* 0x000fe40000ffe4ff */
[----:B------:R-:W-:Y:S01]  /*0c90*/  LEA R34, P1, R174, c[0x0][0x1c8], 0x3 ;  /* 0x00007200ae227a11 */ /* 0x000fe200078218ff */
[-C--:B------:R-:W-:Y:S01]  /*0ca0*/  IMAD.WIDE.U32 R186, R186, R3.reuse, c[0x0][0x1b0] ;  /* 0x00006c00baba7625 */ /* 0x080fe200078e0003 */
[----:B------:R-:W3:Y:S03]  /*0cb0*/  LDG.E.64 R190, [R190.64] ;  /* 0x00000006bebe7981 */ /* 0x000ee6000c1e1b00 */
[----:B------:R-:W-:Y:S01]  /*0cc0*/  IMAD.X R35, RZ, RZ, c[0x0][0x1cc], P1 ;  /* 0x00007300ff237624 */ /* 0x000fe200008e06ff */
[----:B------:R-:W-:Y:S01]  /*0cd0*/  LEA R32, P1, R170, c[0x0][0x1c8], 0x3 ;  /* 0x00007200aa207a11 */ /* 0x000fe200078218ff */
[-C--:B------:R-:W-:Y:S01]  /*0ce0*/  IMAD.WIDE.U32 R182, R182, R3.reuse, c[0x0][0x1b0] ;  /* 0x00006c00b6b67625 */ /* 0x080fe200078e0003 */
[----:B------:R-:W3:Y:S03]  /*0cf0*/  LDG.E.64 R186, [R186.64] ;  /* 0x00000006baba7981 */ /* 0x000ee6000c1e1b00 */
[----:B------:R-:W-:Y:S01]  /*0d00*/  IMAD.X R33, RZ, RZ, c[0x0][0x1cc], P1 ;  /* 0x00007300ff217624 */ /* 0x000fe200008e06ff */
[----:B------:R-:W-:Y:S01]  /*0d10*/  LEA R30, P1, R166, c[0x0][0x1c8], 0x3 ;  /* 0x00007200a61e7a11 */ /* 0x000fe200078218ff */
[-C--:B------:R-:W-:Y:S01]  /*0d20*/  IMAD.WIDE.U32 R178, R178, R3.reuse, c[0x0][0x1b0] ;  /* 0x00006c00b2b27625 */ /* 0x080fe200078e0003 */
[----:B------:R-:W3:Y:S02]  /*0d30*/  LDG.E.64 R182, [R182.64] ;  /* 0x00000006b6b67981 */ /* 0x000ee4000c1e1b00 */
[----:B------:R-:W-:Y:S01]  /*0d40*/  IADD3.X R31, RZ, c[0x0][0x1cc], RZ, P1, !PT ;  /* 0x00007300ff1f7a10 */ /* 0x000fe20000ffe4ff */
        /* <DEDUP_REMOVED lines=13> */
[----:B------:R-:W-:Y:S01]  /*0e20*/  IMAD R2, R64, -0x2daee0ad, RZ ;  /* 0xd2511f5340027824 */ /* 0x000fe200078e02ff */
[----:B------:R-:W-:Y:S01]  /*0e30*/  UIADD3 UR25, UR4, -0x700cb87f, URZ ;  /* 0x8ff3478104197890 */ /* 0x000fe2000fffe03f */
[----:B------:R-:W-:-:S02]  /*0e40*/  IMAD R0, R0, -0x326172a9, RZ ;  /* 0xcd9e8d5700007824 */ /* 0x000fc400078e02ff */
[----:B------:R-:W-:-:S05]  /*0e50*/  IMAD.HI.U32 R65, R82, -0x326172a9, RZ ;  /* 0xcd9e8d5752417827 */ /* 0x000fca00078e00ff */
[----:B------:R-:W-:Y:S01]  /*0e60*/  LOP3.LUT R0, R65, UR25, R0, 0x96, !PT ;  /* 0x0000001941007c12 */ /* 0x000fe2000f8e9600 */
        /* <DEDUP_REMOVED lines=28> */
[----:B------:R-:W-:-:S02]  /*1030*/  SHF.R.U32.HI R79, RZ, 0x10, R47 ;  /* 0x00000010ff4f7819 */ /* 0x000fc4000001162f */
[----:B------:R-:W-:Y:S02]  /*1040*/  SHF.R.U32.HI R138, RZ, 0x10, R139 ;  /* 0x00000010ff8a7819 */ /* 0x000fe4000001168b */
        /* <DEDUP_REMOVED lines=10> */
[----:B--2---:R-:W-:Y:S01]  /*10f0*/  SHF.R.U64 R68, R62, 0x10, R63 ;  /* 0x000000103e447819 */ /* 0x004fe2000000123f */
[----:B------:R-:W-:-:S02]  /*1100*/  HADD2.F32 R64, -RZ, R62.H0_H0 ;  /* 0x2000003eff407230 */ /* 0x000fc40000004100 */
[----:B------:R-:W-:-:S03]  /*1110*/  HADD2.F32 R62, -RZ, R63.H0_H0 ;  /* 0x2000003fff3e7230 */ /* 0x000fc60000004100 */
[----:B------:R-:W-:Y:S01]  /*1120*/  STL [R1+0xa4], R64 ;  /* 0x0000a44001007387 */ /* 0x000fe20000100800 */
[----:B----4-:R-:W-:-:S03]  /*1130*/  SHF.R.U64 R66, R60, 0x10, R61 ;  /* 0x000000103c427819 */ /* 0x010fc6000000123d */
[----:B------:R0:W-:Y:S02]  /*1140*/  STL [R1+0x9c], R62 ;  /* 0x00009c3e01007387 */ /* 0x0001e40000100800 */
[----:B0-----:R-:W-:Y:S02]  /*1150*/  HADD2.F32 R62, -RZ, R60.H0_H0 ;  /* 0x2000003cff3e7230 */ /* 0x001fe40000004100 */
[----:B------:R-:W-:Y:S01]  /*1160*/  HADD2.F32 R60, -RZ, R61.H0_H0 ;  /* 0x2000003dff3c7230 */ /* 0x000fe20000004100 */
[----:B---3--:R-:W-:Y:S02]  /*1170*/  SHF.R.U64 R64, R58, 0x10, R59 ;  /* 0x000000103a407819 */ /* 0x008fe4000000123b */
[----:B------:R-:W-:Y:S04]  /*1180*/  STL [R1+0x94], R62 ;  /* 0x0000943e01007387 */ /* 0x000fe80000100800 */
[----:B------:R0:W-:Y:S02]  /*1190*/  STL [R1+0x8c], R60 ;  /* 0x00008c3c01007387 */ /* 0x0001e40000100800 */
[----:B0-----:R-:W-:-:S02]  /*11a0*/  HADD2.F32 R60, -RZ, R58.H0_H0 ;  /* 0x2000003aff3c7230 */ /* 0x001fc40000004100 */
[----:B------:R-:W-:Y:S01]  /*11b0*/  HADD2.F32 R58, -RZ, R59.H0_H0 ;  /* 0x2000003bff3a7230 */ /* 0x000fe20000004100 */
[----:B------:R-:W-:Y:S02]  /*11c0*/  SHF.R.U64 R62, R56, 0x10, R57 ;  /* 0x00000010383e7819 */ /* 0x000fe40000001239 */
[----:B------:R-:W-:Y:S04]  /*11d0*/  STL [R1+0x84], R60 ;  /* 0x0000843c01007387 */ /* 0x000fe80000100800 */
[----:B------:R0:W-:Y:S02]  /*11e0*/  STL [R1+0x7c], R58 ;  /* 0x00007c3a01007387 */ /* 0x0001e40000100800 */
[----:B0-----:R-:W-:Y:S02]  /*11f0*/  HADD2.F32 R58, -RZ, R56.H0_H0 ;  /* 0x20000038ff3a7230 */ /* 0x001fe40000004100 */
[----:B------:R-:W-:Y:S01]  /*1200*/  HADD2.F32 R56, -RZ, R57.H0_H0 ;  /* 0x20000039ff387230 */ /* 0x000fe20000004100 */
[----:B------:R-:W-:-:S02]  /*1210*/  SHF.R.U64 R60, R54, 0x10, R55 ;  /* 0x00000010363c7819 */ /* 0x000fc40000001237 */
[----:B------:R-:W-:Y:S04]  /*1220*/  STL [R1+0x74], R58 ;  /* 0x0000743a01007387 */ /* 0x000fe80000100800 */
[----:B------:R0:W-:Y:S02]  /*1230*/  STL [R1+0x6c], R56 ;  /* 0x00006c3801007387 */ /* 0x0001e40000100800 */
[----:B0-----:R-:W-:Y:S02]  /*1240*/  HADD2.F32 R56, -RZ, R54.H0_H0 ;  /* 0x20000036ff387230 */ /* 0x001fe40000004100 */
[----:B------:R-:W-:Y:S01]  /*1250*/  HADD2.F32 R54, -RZ, R55.H0_H0 ;  /* 0x20000037ff367230 */ /* 0x000fe20000004100 */
[----:B------:R-:W-:Y:S02]  /*1260*/  SHF.R.U64 R58, R52, 0x10, R53 ;  /* 0x00000010343a7819 */ /* 0x000fe40000001235 */
        /* <DEDUP_REMOVED lines=16> */
[----:B------:R0:W-:Y:S01]  /*1370*/  STL [R1+0x2c], R48 ;  /* 0x00002c3001007387 */ /* 0x0001e20000100800 */
[----:B------:R-:W-:Y:S01]  /*1380*/  SHF.R.U32.HI R67, RZ, 0x10, R63 ;  /* 0x00000010ff437819 */ /* 0x000fe2000001163f */
[----:B0-----:R-:W-:-:S02]  /*1390*/  HADD2.F32 R48, -RZ, R44.H0_H0 ;  /* 0x2000002cff307230 */ /* 0x001fc40000004100 */
[----:B------:R-:W-:Y:S01]  /*13a0*/  HADD2.F32 R44, -RZ, R45.H0_H0 ;  /* 0x2000002dff2c7230 */ /* 0x000fe20000004100 */
[----:B------:R-:W-:Y:S02]  /*13b0*/  SHF.R.U64 R50, R42, 0x10, R43 ;  /* 0x000000102a327819 */ /* 0x000fe4000000122b */
[----:B------:R0:W-:Y:S01]  /*13c0*/  STL [R1+0x24], R48 ;  /* 0x0000243001007387 */ /* 0x0001e20000100800 */
[----:B------:R-:W-:-:S03]  /*13d0*/  SHF.R.U32.HI R65, RZ, 0x10, R61 ;  /* 0x00000010ff417819 */ /* 0x000fc6000001163d */
[----:B------:R1:W-:Y:S01]  /*13e0*/  STL [R1+0x1c], R44 ;  /* 0x00001c2c01007387 */ /* 0x0003e20000100800 */
[----:B------:R-:W-:Y:S01]  /*13f0*/  SHF.R.U32.HI R63, RZ, 0x10, R59 ;  /* 0x00000010ff3f7819 */ /* 0x000fe2000001163b */
[----:B------:R-:W-:Y:S01]  /*1400*/  HADD2.F32 R68, -RZ, R68.H0_H0 ;  /* 0x20000044ff447230 */ /* 0x000fe20000004100 */
[----:B0-----:R-:W-:Y:S01]  /*1410*/  SHF.R.U64 R48, R40, 0x10, R41 ;  /* 0x0000001028307819 */ /* 0x001fe20000001229 */
[----:B------:R-:W-:Y:S02]  /*1420*/  HADD2.F32 R40, -RZ, R40.H0_H0 ;  /* 0x20000028ff287230 */ /* 0x000fe40000004100 */
[----:B-1----:R-:W-:Y:S02]  /*1430*/  HADD2.F32 R44, -RZ, R42.H0_H0 ;  /* 0x2000002aff2c7230 */ /* 0x002fe40000004100 */
        /* <DEDUP_REMOVED lines=11> */
[----:B------:R0:W-:Y:S01]  /*14f0*/  STL [R1+0x4], R40 ;  /* 0x0000042801007387 */ /* 0x0001e20000100800 */
[----:B------:R-:W-:-:S03]  /*1500*/  HADD2.F32 R62, -RZ, R62.H0_H0 ;  /* 0x2000003eff3e7230 */ /* 0x000fc60000004100 */
[----:B------:R1:W-:Y:S01]  /*1510*/  STL [R1+0xa0], R68 ;  /* 0x0000a04401007387 */ /* 0x0003e20000100800 */
[----:B------:R-:W-:Y:S01]  /*1520*/  HADD2.F32 R61, -RZ, R61.H0_H0 ;  /* 0x2000003dff3d7230 */ /* 0x000fe20000004100 */
[----:B------:R-:W-:Y:S02]  /*1530*/  SHF.R.U32.HI R55, RZ, 0x10, R51 ;  /* 0x00000010ff377819 */ /* 0x000fe40000011633 */
        /* <DEDUP_REMOVED lines=29> */
[----:B------:R1:W-:Y:S04]  /*1710*/  STL [R1+0x30], R54 ;  /* 0x0000303601007387 */ /* 0x0003e80000100800 */
[----:B------:R1:W-:Y:S04]  /*1720*/  STL [R1+0x28], R53 ;  /* 0x0000283501007387 */ /* 0x0003e80000100800 */
[----:B------:R1:W-:Y:S04]  /*1730*/  STL [R1+0x20], R52 ;  /* 0x0000203401007387 */ /* 0x0003e80000100800 */
[----:B------:R1:W-:Y:S04]  /*1740*/  STL [R1+0x18], R51 ;  /* 0x0000183301007387 */ /* 0x0003e80000100800 */
[----:B------:R1:W-:Y:S04]  /*1750*/  STL [R1+0x10], R50 ;  /* 0x0000103201007387 */ /* 0x0003e80000100800 */
[----:B------:R1:W-:Y:S04]  /*1760*/  STL [R1+0x8], R49 ;  /* 0x0000083101007387 */ /* 0x0003e80000100800 */
[----:B------:R1:W-:Y:S01]  /*1770*/  STL [R1], R48 ;  /* 0x0000003001007387 */ /* 0x0003e20000100800 */
        /* <DEDUP_REMOVED lines=58> */
[--C-:B------:R-:W-:Y:S02]  /*1b20*/  SHF.R.U64 R249, R38, 0x10, R39.reuse ;  /* 0x0000001026f97819 */ /* 0x100fe40000001227 */
[----:B------:R-:W-:Y:S02]  /*1b30*/  SHF.R.U32.HI R247, RZ, 0x10, R39 ;  /* 0x00000010fff77819 */ /* 0x000fe40000011627 */
[----:B------:R-:W-:-:S02]  /*1b40*/  SHF.R.U32.HI R178, RZ, 0x10, R179 ;  /* 0x00000010ffb27819 */ /* 0x000fc400000116b3 */
[--C-:B------:R-:W-:Y:S02]  /*1b50*/  SHF.R.U64 R245, R36, 0x10, R37.reuse ;  /* 0x0000001024f57819 */ /* 0x100fe40000001225 */
        /* <DEDUP_REMOVED lines=11> */
[----:B------:R-:W-:Y:S01]  /*1c10*/  SHF.R.U32.HI R227, RZ, 0x10, R29 ;  /* 0x00000010ffe37819 */ /* 0x000fe2000001161d */
[----:B------:R-:W-:Y:S01]  /*1c20*/  BSSY B0, `(.L_x_49244) ;  /* 0x000188e000007945 */ /* 0x000fe20003800000 */
[----:B------:R-:W-:Y:S01]  /*1c30*/  HADD2.F32 R252, -RZ, R41.H0_H0 ;  /* 0x20000029fffc7230 */ /* 0x000fe20000004100 */
[----:B------:R-:W-:Y:S01]  /*1c40*/  LOP3.LUT R160, R160, 0x3, RZ, 0xc0, !PT ;  /* 0x00000003a0a07812 */ /* 0x000fe200078ec0ff */
[----:B------:R-:W-:Y:S02]  /*1c50*/  HADD2.F32 R250, -RZ, R38.H0_H0 ;  /* 0x20000026fffa7230 */ /* 0x000fe40000004100 */
[----:B------:R-:W-:Y:S02]  /*1c60*/  HADD2.F32 R248, -RZ, R39.H0_H0 ;  /* 0x20000027fff87230 */ /* 0x000fe40000004100 */
[----:B------:R-:W-:Y:S02]  /*1c70*/  HADD2.F32 R246, -RZ, R36.H0_H0 ;  /* 0x20000024fff67230 */ /* 0x000fe40000004100 */
[----:B------:R-:W-:-:S02]  /*1c80*/  HADD2.F32 R244, -RZ, R37.H0_H0 ;  /* 0x20000025fff47230 */ /* 0x000fc40000004100 */
[----:B------:R-:W-:Y:S01]  /*1c90*/  HADD2.F32 R242, -RZ, R34.H0_H0 ;  /* 0x20000022fff27230 */ /* 0x000fe20000004100 */
[----:B------:R-:W-:Y:S01]  /*1ca0*/  IMAD R34, R81, -0x2daee0ad, RZ ;  /* 0xd2511f5351227824 */ /* 0x000fe200078e02ff */
[----:B------:R-:W-:Y:S02]  /*1cb0*/  HADD2.F32 R240, -RZ, R35.H0_H0 ;  /* 0x20000023fff07230 */ /* 0x000fe40000004100 */
[----:B------:R-:W-:Y:S01]  /*1cc0*/  HADD2.F32 R238, -RZ, R32.H0_H0 ;  /* 0x20000020ffee7230 */ /* 0x000fe20000004100 */
[----:B------:R-:W-:Y:S01]  /*1cd0*/  IMAD R32, R82, -0x326172a9, RZ ;  /* 0xcd9e8d5752207824 */ /* 0x000fe200078e02ff */
[----:B------:R-:W-:Y:S02]  /*1ce0*/  HADD2.F32 R236, -RZ, R33.H0_H0 ;  /* 0x20000021ffec7230 */ /* 0x000fe40000004100 */
[----:B------:R-:W-:Y:S01]  /*1cf0*/  HADD2.F32 R234, -RZ, R30.H0_H0 ;  /* 0x2000001effea7230 */ /* 0x000fe20000004100 */
[----:B------:R-:W-:Y:S01]  /*1d00*/  MOV R30, R83 ;  /* 0x00000053001e7202 */ /* 0x000fe20000000f00 */
[----:B------:R-:W-:Y:S01]  /*1d10*/  HADD2.F32 R232, -RZ, R31.H0_H0 ;  /* 0x2000001fffe87230 */ /* 0x000fe20000004100 */
[----:B------:R-:W-:Y:S01]  /*1d20*/  IMAD.MOV.U32 R31, RZ, RZ, RZ ;  /* 0x000000ffff1f7224 */ /* 0x000fe200078e00ff */
[----:B------:R-:W-:Y:S01]  /*1d30*/  HADD2.F32 R230, -RZ, R28.H0_H0 ;  /* 0x2000001cffe67230 */ /* 0x000fe20000004100 */
[----:B------:R-:W-:Y:S01]  /*1d40*/  IMAD.MOV.U32 R28, RZ, RZ, R85 ;  /* 0x000000ffff1c7224 */ /* 0x000fe200078e0055 */
[----:B------:R-:W-:Y:S01]  /*1d50*/  HADD2.F32 R228, -RZ, R29.H0_H0 ;  /* 0x2000001dffe47230 */ /* 0x000fe20000004100 */
[----:B------:R-:W-:Y:S01]  /*1d60*/  IMAD.MOV.U32 R29, RZ, RZ, R84 ;  /* 0x000000ffff1d7224 */ /* 0x000fe200078e0054 */
        /* <DEDUP_REMOVED lines=54> */
[----:B0-----:R-:W-:-:S02]  /*20d0*/  HADD2.F32 R40, -RZ, R74.H0_H0 ;  /* 0x2000004aff287230 */ /* 0x001fc40000004100 */
        /* <DEDUP_REMOVED lines=61> */
[----:B------:R-:W-:Y:S01]  /*24b0*/  HADD2.F32 R227, -RZ, R227.H0_H0 ;  /* 0x200000e3ffe37230 */ /* 0x000fe20000004100 */
[----:B-1----:R-:W-:Y:S02]  /*24c0*/  ULDC.U8 UR8, c[0x0][0x1f0] ;  /* 0x00007c0000087ab9 */ /* 0x002fe40000000000 */
.L_x_49696:
[----:B------:R-:W0:Y:S01]  /*24d0*/  S2R R50, SR_TID.X ;  /* 0x0000000000327919 */ /* 0x000e220000002100 */
[----:B------:R-:W-:Y:S01]  /*24e0*/  ISETP.NE.U32.AND P1, PT, RZ, c[0x0][0x1c0], PT ;  /* 0x00007000ff007a0c */ /* 0x000fe20003f25070 */
[----:B------:R-:W-:Y:S01]  /*24f0*/  IMAD R48, R128, c[0x0][0x168], RZ ;  /* 0x00005a0080307a24 */ /* 0x000fe200078e02ff */
[----:B------:R-:W-:Y:S01]  /*2500*/  ISETP.NE.U32.AND P0, PT, RZ, c[0x0][0x180], PT ;  /* 0x00006000ff007a0c */ /* 0x000fe20003f05070 */
[----:B------:R-:W-:Y:S01]  /*2510*/  HFMA2.MMA R146, -RZ, RZ, 0, 9.5367431640625e-07 ;  /* 0x00000010ff927435 */ /* 0x000fe200000001ff */
[----:B------:R-:W-:Y:S01]  /*2520*/  ISETP.NE.AND.EX P1, PT, RZ, c[0x0][0x1c4], PT, P1 ;  /* 0x00007100ff007a0c */ /* 0x000fe20003f25310 */
[----:B------:R-:W-:Y:S01]  /*2530*/  IMAD.MOV.U32 R150, RZ, RZ, 0x3f800000 ;  /* 0x3f800000ff967424 */ /* 0x000fe200078e00ff */
[----:B------:R-:W-:-:S02]  /*2540*/  ISETP.NE.AND.EX P0, PT, RZ, c[0x0][0x184], PT, P0 ;  /* 0x00006100ff007a0c */ /* 0x000fc40003f05300 */
[----:B------:R-:W-:-:S04]  /*2550*/  SHF.R.S32.HI R49, RZ, 0x1f, R48 ;  /* 0x0000001fff317819 */ /* 0x000fc80000011430 */
[----:B------:R-:W-:Y:S02]  /*2560*/  LEA.HI R49, R49, R48, RZ, 0x2 ;  /* 0x0000003031317211 */ /* 0x000fe400078f10ff */
[----:B0-----:R-:W-:-:S04]  /*2570*/  LOP3.LUT R50, R50, 0x1f, RZ, 0xc0, !PT ;  /* 0x0000001f32327812 */ /* 0x001fc800078ec0ff */
        /* <DEDUP_REMOVED lines=21> */
.L_x_49246:
[----:B-1----:R-:W-:Y:S02]  /*26d0*/  IMAD.MOV.U32 R60, RZ, RZ, R32 ;  /* 0x000000ffff3c7224 */ /* 0x002fe400078e0020 */
.L_x_49247:
[----:B------:R-:W-:Y:S05]  /*26e0*/  BSYNC B1 ;  /* 0x0000000000017941 */ /* 0x000fea0003800000 */
.L_x_49245:
        /* <DEDUP_REMOVED lines=16> */
.L_x_49251:
[----:B------:R-:W-:Y:S05]  /*27f0*/  BSYNC B2 ;  /* 0x0000000000027941 */ /* 0x000fea0003800000 */
.L_x_49250:
        /* <DEDUP_REMOVED lines=44> */
.L_x_49249:
[----:B------:R-:W-:Y:S05]  /*2ac0*/  BSYNC B1 ;  /* 0x0000000000017941 */ /* 0x000fea0003800000 */
.L_x_49248:
[----:B------:R-:W2:Y:S01]  /*2ad0*/  LDL R53, [R1+0xa4] ;  /* 0x0000a40001357983 */ /* 0x000ea20000100800 */
[----:B------:R-:W0:Y:S01]  /*2ae0*/  I2F.U32 R52, R60 ;  /* 0x0000003c00347306 */ /* 0x000e220000201000 */
[----:B------:R-:W-:Y:S01]  /*2af0*/  HFMA2.MMA R151, -RZ, RZ, 0.1171875, 0 ;  /* 0x2f800000ff977435 */ /* 0x000fe200000001ff */
[----:B-----5:R-:W-:Y:S01]  /*2b00*/  FMUL.FTZ R48, R48, R150 ;  /* 0x0000009630307220 */ /* 0x020fe20000410000 */
[----:B------:R-:W-:Y:S01]  /*2b10*/  ISETP.NE.U32.AND P1, PT, RZ, c[0x0][0x180], PT ;  /* 0x00006000ff007a0c */ /* 0x000fe20003f25070 */
[----:B------:R-:W-:Y:S01]  /*2b20*/  BSSY B1, `(.L_x_49252) ;  /* 0x0000014000017945 */ /* 0x000fe20003800000 */
[----:B------:R-:W-:Y:S01]  /*2b30*/  ISETP.NE.AND P3, PT, R54, 0x1, PT ;  /* 0x000000013600780c */ /* 0x000fe20003f65270 */
[----:B------:R-:W-:Y:S01]  /*2b40*/  FMUL.FTZ R48, R48, c[0x0][0x1e8] ;  /* 0x00007a0030307a20 */ /* 0x000fe20000410000 */
[----:B------:R-:W-:-:S04]  /*2b50*/  ISETP.NE.AND.EX P1, PT, RZ, c[0x0][0x184], PT, P1 ;  /* 0x00006100ff007a0c */ /* 0x000fc80003f25310 */
        /* <DEDUP_REMOVED lines=15> */
.L_x_49253:
[----:B------:R-:W-:Y:S02]  /*2c50*/  IMAD.MOV.U32 R48, RZ, RZ, R32 ;  /* 0x000000ffff307224 */ /* 0x000fe400078e0020 */
.L_x_49254:
[----:B------:R-:W-:Y:S05]  /*2c60*/  BSYNC B1 ;  /* 0x0000000000017941 */ /* 0x000fea0003800000 */
.L_x_49252:
        /* <DEDUP_REMOVED lines=16> */
.L_x_49258:
[----:B------:R-:W-:Y:S05]  /*2d70*/  BSYNC B2 ;  /* 0x0000000000027941 */ /* 0x000fea0003800000 */
.L_x_49257:
        /* <DEDUP_REMOVED lines=44> */
.L_x_49256:
[----:B------:R-:W-:Y:S05]  /*3040*/  BSYNC B1 ;  /* 0x0000000000017941 */ /* 0x000fea0003800000 */
.L_x_49255:
        /* <DEDUP_REMOVED lines=21> */
.L_x_49260:
[----:B------:R-:W-:Y:S02]  /*31a0*/  IMAD.MOV.U32 R58, RZ, RZ, R32 ;  /* 0x000000ffff3a7224 */ /* 0x000fe400078e0020 */
.L_x_49261:
[----:B------:R-:W-:Y:S05]  /*31b0*/  BSYNC B1 ;  /* 0x0000000000017941 */ /* 0x000fea0003800000 */
.L_x_49259:
        /* <DEDUP_REMOVED lines=16> */
.L_x_49265:
[----:B------:R-:W-:Y:S05]  /*32c0*/  BSYNC B2 ;  /* 0x0000000000027941 */ /* 0x000fea0003800000 */
.L_x_49264:
        /* <DEDUP_REMOVED lines=44> */
.L_x_49263:
[----:B------:R-:W-:Y:S05]  /*3590*/  BSYNC B1 ;  /* 0x0000000000017941 */ /* 0x000fea0003800000 */
.L_x_49262:
[----:B------:R-:W2:Y:S01]  /*35a0*/  LDL R52, [R1+0x9c] ;  /* 0x00009c0001347983 */ /* 0x000ea20000100800 */
[----:B------:R-:W0:Y:S01]  /*35b0*/  I2F.U32 R48, R58 ;  /* 0x0000003a00307306 */ /* 0x000e220000201000 */
[----:B------:R-:W-:Y:S01]  /*35c0*/  FMUL.FTZ R50, R50, R150 ;  /* 0x0000009632327220 */ /* 0x000fe20000410000 */
[C---:B------:R-:W-:Y:S01]  /*35d0*/  ISETP.NE.AND P5, PT, R49.reuse, 0x1, PT ;  /* 0x000000013100780c */ /* 0x040fe20003fa5270 */
[----:B------:R-:W-:Y:S01]  /*35e0*/  BSSY B1, `(.L_x_49266) ;  /* 0x0000012000017945 */ /* 0x000fe20003800000 */
[----:B------:R-:W-:Y:S01]  /*35f0*/  IADD3 R56, R49, 0x1, RZ ;  /* 0x0000000131387810 */ /* 0x000fe20007ffe0ff */
[----:B------:R-:W-:-:S02]  /*3600*/  FMUL.FTZ R50, R50, c[0x0][0x1e8] ;  /* 0x00007a0032327a20 */ /* 0x000fc40000410000 */
[----:B0-----:R-:W-:-:S05]  /*3610*/  FFMA.FTZ R48, R48, R151, 1.1641532182693481445e-10 ;  /* 0x2f00000030307423 */ /* 0x001fca0000010097 */
[----:B------:R-:W-:-:S04]  /*3620*/  FSETP.GTU.FTZ.AND P4, PT, R48, c[0x0][0x1e4], PT ;  /* 0x0000790030007a0b */ /* 0x000fc80003f9c000 */
        /* <DEDUP_REMOVED lines=12> */
.L_x_49267:
[----:B------:R-:W-:Y:S02]  /*36f0*/  MOV R50, R32 ;  /* 0x0000002000327202 */ /* 0x000fe40000000f00 */
.L_x_49268:
[----:B------:R-:W-:Y:S05]  /*3700*/  BSYNC B1 ;  /* 0x0000000000017941 */ /* 0x000fea0003800000 */
.L_x_49266:
        /* <DEDUP_REMOVED lines=16> */
.L_x_49272:
[----:B------:R-:W-:Y:S05]  /*3810*/  BSYNC B2 ;  /* 0x0000000000027941 */ /* 0x000fea0003800000 */
.L_x_49271:
        /* <DEDUP_REMOVED lines=44> */
.L_x_49270:
[----:B------:R-:W-:Y:S05]  /*3ae0*/  BSYNC B1 ;  /* 0x0000000000017941 */ /* 0x000fea0003800000 */
.L_x_49269:
[----:B------:R-:W2:Y:S01]  /*3af0*/  LDL R54, [R1+0x98] ;  /* 0x0000980001367983 */ /* 0x000ea20000100800 */
[----:B------:R-:W0:Y:S01]  /*3b00*/  I2F.U32 R48, R50 ;  /* 0x0000003200307306 */ /* 0x000e220000201000 */
[----:B------:R-:W-:Y:S01]  /*3b10*/  FMUL.FTZ R51, R51, R150 ;  /* 0x0000009633337220 */ /* 0x000fe20000410000 */
[----:B------:R-:W-:Y:S02]  /*3b20*/  SEL R52, RZ, 0x10000, P4 ;  /* 0x00010000ff347807 */ /* 0x000fe40002000000 */
[----:B------:R-:W-:Y:S01]  /*3b30*/  SEL R53, RZ, 0x100, P3 ;  /* 0x00000100ff357807 */ /* 0x000fe20001800000 */
[----:B------:R-:W-:Y:S01]  /*3b40*/  FMUL.FTZ R51, R51, c[0x0][0x1e8] ;  /* 0x00007a0033337a20 */ /* 0x000fe20000410000 */
[----:B------:R-:W-:Y:S01]  /*3b50*/  IADD3 R142, R159, 0x20, RZ ;  /* 0x000000209f8e7810 */ /* 0x000fe20007ffe0ff */
[----:B0-----:R-:W-:-:S05]  /*3b60*/  FFMA.FTZ R48, R48, R151, 1.1641532182693481445e-10 ;  /* 0x2f00000030307423 */ /* 0x001fca0000010097 */
[----:B------:R-:W-:Y:S02]  /*3b70*/  FSETP.GTU.FTZ.AND P5, PT, R48, c[0x0][0x1e4], PT ;  /* 0x0000790030007a0b */ /* 0x000fe40003fbc000 */
[----:B------:R-:W-:Y:S02]  /*3b80*/  LEA R48, P3, R159, c[0x0][0x188], 0x4 ;  /* 0x000062009f307a11 */ /* 0x000fe400078620ff */
[----:B------:R-:W-:Y:S02]  /*3b90*/  SEL R49, RZ, 0x1000000, P5 ;  /* 0x01000000ff317807 */ /* 0x000fe40002800000 */
[----:B------:R-:W-:Y:S02]  /*3ba0*/  FSEL R51, R51, RZ, !P5 ;  /* 0x000000ff33337208 */ /* 0x000fe40006800000 */
[----:B------:R-:W-:Y:S02]  /*3bb0*/  IADD3 R49, R53, R49, R52 ;  /* 0x0000003135317210 */ /* 0x000fe40007ffe034 */
[----:B------:R-:W-:-:S02]  /*3bc0*/  SEL R52, RZ, 0x1, P2 ;  /* 0x00000001ff347807 */ /* 0x000fc40001000000 */
[----:B------:R-:W-:-:S03]  /*3bd0*/  LEA R50, P2, R159, c[0x0][0x190], 0x2 ;  /* 0x000064009f327a11 */ /* 0x000fc600078410ff */
[----:B------:R-:W-:Y:S01]  /*3be0*/  IMAD.IADD R57, R49, 0x1, R52 ;  /* 0x0000000131397824 */ /* 0x000fe200078e0234 */
[----:B------:R-:W-:Y:S01]  /*3bf0*/  LEA.HI.X R49, R159, c[0x0][0x18c], RZ, 0x4, P3 ;  /* 0x000063009f317a11 */ /* 0x000fe200018f24ff */
[----:B------:R-:W-:-:S04]  /*3c00*/  @P0 IMAD.WIDE.U32 R52, R142, R146, c[0x0][0x180] ;  /* 0x000060008e340625 */ /* 0x000fc800078e0092 */
[----:B--2---:R-:W-:Y:S01]  /*3c10*/  FMUL.FTZ R107, R54, R51 ;  /* 0x00000033366b7220 */ /* 0x004fe20000410000 */
[----:B------:R-:W-:Y:S01]  /*3c20*/  LEA.HI.X R51, R159, c[0x0][0x194], RZ, 0x2, P2 ;  /* 0x000065009f337a11 */ /* 0x000fe200010f14ff */
[----:B------:R-:W-:-:S04]  /*3c30*/  IMAD.WIDE.U32 R54, R142, R146, c[0x0][0x170] ;  /* 0x00005c008e367625 */ /* 0x000fc800078e0092 */
[----:B------:R-:W-:-:S05]  /*3c40*/  @P1 FADD.FTZ R107, R111, R107 ;  /* 0x0000006b6f6b1221 */ /* 0x000fca0000010000 */
        /* <DEDUP_REMOVED lines=16> */
.L_x_49274:
[----:B-1----:R-:W-:Y:S02]  /*3d50*/  IMAD.MOV.U32 R60, RZ, RZ, R32 ;  /* 0x000000ffff3c7224 */ /* 0x002fe400078e0020 */
.L_x_49275:
[----:B------:R-:W-:Y:S05]  /*3d60*/  BSYNC B1 ;  /* 0x0000000000017941 */ /* 0x000fea0003800000 */
.L_x_49273:
        /* <DEDUP_REMOVED lines=16> */
.L_x_49279:
[----:B------:R-:W-:Y:S05]  /*3e70*/  BSYNC B2 ;  /* 0x0000000000027941 */ /* 0x000fea0003800000 */
.L_x_49278:
        /* <DEDUP_REMOVED lines=44> */
.L_x_49277:
[----:B------:R-:W-:Y:S05]  /*4140*/  BSYNC B1 ;  /* 0x0000000000017941 */ /* 0x000fea0003800000 */
.L_x_49276:
[----:B------:R-:W2:Y:S01]  /*4150*/  LDL R53, [R1+0x94] ;  /* 0x0000940001357983 */ /* 0x000ea20000100800 */
[----:B------:R-:W0:Y:S01]  /*4160*/  I2F.U32 R52, R60 ;  /* 0x0000003c00347306 */ /* 0x000e220000201000 */
[----:B-----5:R-:W-:Y:S01]  /*4170*/  FMUL.FTZ R48, R48, R150 ;  /* 0x0000009630307220 */ /* 0x020fe20000410000 */
[----:B------:R-:W-:Y:S01]  /*4180*/  ISETP.NE.AND P3, PT, R58, 0x1, PT ;  /* 0x000000013a00780c */ /* 0x000fe20003f65270 */
[----:B------:R-:W-:Y:S02]  /*4190*/  BSSY B1, `(.L_x_49280) ;  /* 0x0000012000017945 */ /* 0x000fe40003800000 */
[----:B------:R-:W-:-:S02]  /*41a0*/  FMUL.FTZ R48, R48, c[0x0][0x1e8] ;  /* 0x00007a0030307a20 */ /* 0x000fc40000410000 */
        /* <DEDUP_REMOVED lines=15> */
.L_x_49281:
[----:B------:R-:W-:Y:S02]  /*42a0*/  MOV R48, R32 ;  /* 0x0000002000307202 */ /* 0x000fe40000000f00 */
.L_x_49282:
[----:B------:R-:W-:Y:S05]  /*42b0*/  BSYNC B1 ;  /* 0x0000000000017941 */ /* 0x000fea0003800000 */
.L_x_49280:
        /* <DEDUP_REMOVED lines=16> */
.L_x_49286:
[----:B------:R-:W-:Y:S05]  /*43c0*/  BSYNC B2 ;  /* 0x0000000000027941 */ /* 0x000fea0003800000 */
.L_x_49285:
        /* <DEDUP_REMOVED lines=44> */
.L_x_49284:
[----:B------:R-:W-:Y:S05]  /*4690*/  BSYNC B1 ;  /* 0x0000000000017941 */ /* 0x000fea0003800000 */
.L_x_49283:
        /* <DEDUP_REMOVED lines=21> */
.L_x_49288:
[----:B------:R-:W-:Y:S02]  /*47f0*/  IMAD.MOV.U32 R58, RZ, RZ, R32 ;  /* 0x000000ffff3a7224 */ /* 0x000fe400078e0020 */
.L_x_49289:
[----:B------:R-:W-:Y:S05]  /*4800*/  BSYNC B1 ;  /* 0x0000000000017941 */ /* 0x000fea0003800000 */
.L_x_49287:
        /* <DEDUP_REMOVED lines=16> */
.L_x_49293:
[----:B------:R-:W-:Y:S05]  /*4910*/  BSYNC B2 ;  /* 0x0000000000027941 */ /* 0x000fea0003800000 */
.L_x_49292:
        /* <DEDUP_REMOVED lines=44> */
.L_x_49291:
[----:B------:R-:W-:Y:S05]  /*4be0*/  BSYNC B1 ;  /* 0x0000000000017941 */ /* 0x000fea0003800000 */
.L_x_49290:
[----:B------:R-:W2:Y:S01]  /*4bf0*/  LDL R52, [R1+0x8c] ;  /* 0x00008c0001347983 */ /* 0x000ea20000100800 */
[----:B------:R-:W0:Y:S01]  /*4c00*/  I2F.U32 R48, R58 ;  /* 0x0000003a00307306 */ /* 0x000e220000201000 */
[----:B------:R-:W-:Y:S01]  /*4c10*/  FMUL.FTZ R50, R50, R150 ;  /* 0x0000009632327220 */ /* 0x000fe20000410000 */
[C---:B------:R-:W-:Y:S01]  /*4c20*/  ISETP.NE.AND P5, PT, R49.reuse, 0x1, PT ;  /* 0x000000013100780c */ /* 0x040fe20003fa5270 */
[----:B------:R-:W-:Y:S01]  /*4c30*/  BSSY B1, `(.L_x_49294) ;  /* 0x0000012000017945 */ /* 0x000fe20003800000 */
[----:B------:R-:W-:Y:S01]  /*4c40*/  IADD3 R56, R49, 0x1, RZ ;  /* 0x0000000131387810 */ /* 0x000fe20007ffe0ff */
        /* <DEDUP_REMOVED lines=15> */
.L_x_49295:
[----:B------:R-:W-:Y:S02]  /*4d40*/  IMAD.MOV.U32 R50, RZ, RZ, R32 ;  /* 0x000000ffff327224 */ /* 0x000fe400078e0020 */
.L_x_49296:
[----:B------:R-:W-:Y:S05]  /*4d50*/  BSYNC B1 ;  /* 0x0000000000017941 */ /* 0x000fea0003800000 */
.L_x_49294:
        /* <DEDUP_REMOVED lines=16> */
.L_x_49300:
[----:B------:R-:W-:Y:S05]  /*4e60*/  BSYNC B2 ;  /* 0x0000000000027941 */ /* 0x000fea0003800000 */
.L_x_49299:
        /* <DEDUP_REMOVED lines=44> */
.L_x_49298:
[----:B------:R-:W-:Y:S05]  /*5130*/  BSYNC B1 ;  /* 0x0000000000017941 */ /* 0x000fea0003800000 */
.L_x_49297:
[----:B------:R-:W2:Y:S01]  /*5140*/  LDL R54, [R1+0x88] ;  /* 0x0000880001367983 */ /* 0x000ea20000100800 */
[----:B------:R-:W0:Y:S01]  /*5150*/  I2F.U32 R48, R50 ;  /* 0x0000003200307306 */ /* 0x000e220000201000 */
[----:B------:R-:W-:Y:S01]  /*5160*/  FMUL.FTZ R51, R51, R150 ;  /* 0x0000009633337220 */ /* 0x000fe20000410000 */
[----:B------:R-:W-:Y:S01]  /*5170*/  SEL R49, RZ, 0x10000, P4 ;  /* 0x00010000ff317807 */ /* 0x000fe20002000000 */
[----:B------:R-:W-:Y:S01]  /*5180*/  HFMA2.MMA R163, -RZ, RZ, 0, 2.384185791015625e-07 ;  /* 0x00000004ffa37435 */ /* 0x000fe200000001ff */
[----:B------:R-:W-:Y:S01]  /*5190*/  SEL R52, RZ, 0x100, P3 ;  /* 0x00000100ff347807 */ /* 0x000fe20001800000 */
[----:B------:R-:W-:Y:S01]  /*51a0*/  FMUL.FTZ R51, R51, c[0x0][0x1e8] ;  /* 0x00007a0033337a20 */ /* 0x000fe20000410000 */
[----:B------:R-:W-:-:S02]  /*51b0*/  SEL R53, RZ, 0x1, P2 ;  /* 0x00000001ff357807 */ /* 0x000fc40001000000 */
[----:B------:R-:W-:Y:S01]  /*51c0*/  IADD3 R143, R159, 0x40, RZ ;  /* 0x000000409f8f7810 */ /* 0x000fe20007ffe0ff */
[----:B0-----:R-:W-:-:S05]  /*51d0*/  FFMA.FTZ R48, R48, R151, 1.1641532182693481445e-10 ;  /* 0x2f00000030307423 */ /* 0x001fca0000010097 */
[----:B------:R-:W-:-:S04]  /*51e0*/  FSETP.GTU.FTZ.AND P5, PT, R48, c[0x0][0x1e4], PT ;  /* 0x0000790030007a0b */ /* 0x000fc80003fbc000 */
[----:B------:R-:W-:Y:S02]  /*51f0*/  SEL R48, RZ, 0x1000000, P5 ;  /* 0x01000000ff307807 */ /* 0x000fe40002800000 */
[----:B------:R-:W-:Y:S02]  /*5200*/  FSEL R51, R51, RZ, !P5 ;  /* 0x000000ff33337208 */ /* 0x000fe40006800000 */
[----:B------:R-:W-:-:S05]  /*5210*/  IADD3 R48, R52, R48, R49 ;  /* 0x0000003034307210 */ /* 0x000fca0007ffe031 */
[----:B------:R-:W-:Y:S02]  /*5220*/  IMAD.IADD R57, R48, 0x1, R53 ;  /* 0x0000000130397824 */ /* 0x000fe400078e0235 */
[----:B------:R-:W-:-:S04]  /*5230*/  IMAD.WIDE.U32 R48, R142, R146, c[0x0][0x188] ;  /* 0x000062008e307625 */ /* 0x000fc800078e0092 */
[----:B------:R-:W-:-:S04]  /*5240*/  @P0 IMAD.WIDE.U32 R52, R143, R146, c[0x0][0x180] ;  /* 0x000060008f340625 */ /* 0x000fc800078e0092 */
[----:B--2---:R-:W-:Y:S02]  /*5250*/  FMUL.FTZ R103, R54, R51 ;  /* 0x0000003336677220 */ /* 0x004fe40000410000 */
[----:B------:R-:W-:-:S04]  /*5260*/  IMAD.WIDE.U32 R50, R142, R163, c[0x0][0x190] ;  /* 0x000064008e327625 */ /* 0x000fc800078e00a3 */
[----:B------:R-:W-:Y:S02]  /*5270*/  @P1 FADD.FTZ R103, R111, R103 ;  /* 0x000000676f671221 */ /* 0x000fe40000010000 */
[----:B------:R-:W-:-:S03]  /*5280*/  IMAD.WIDE.U32 R54, R143, R146, c[0x0][0x170] ;  /* 0x00005c008f367625 */ /* 0x000fc600078e0092 */
        /* <DEDUP_REMOVED lines=16> */
.L_x_49302:
[----:B-1----:R-:W-:Y:S02]  /*5390*/  IMAD.MOV.U32 R60, RZ, RZ, R32 ;  /* 0x000000ffff3c7224 */ /* 0x002fe400078e0020 */
.L_x_49303:
[----:B------:R-:W-:Y:S05]  /*53a0*/  BSYNC B1 ;  /* 0x0000000000017941 */ /* 0x000fea0003800000 */
.L_x_49301:
        /* <DEDUP_REMOVED lines=16> */
.L_x_49307:
[----:B------:R-:W-:Y:S05]  /*54b0*/  BSYNC B2 ;  /* 0x0000000000027941 */ /* 0x000fea0003800000 */
.L_x_49306:
        /* <DEDUP_REMOVED lines=44> */
.L_x_49305:
[----:B------:R-:W-:Y:S05]  /*5780*/  BSYNC B1 ;  /* 0x0000000000017941 */ /* 0x000fea0003800000 */
.L_x_49304:
        /* <DEDUP_REMOVED lines=21> */
.L_x_49309:
[----:B------:R-:W-:Y:S02]  /*58e0*/  MOV R48, R32 ;  /* 0x0000002000307202 */ /* 0x000fe40000000f00 */
.L_x_49310:
[----:B------:R-:W-:Y:S05]  /*58f0*/  BSYNC B1 ;  /* 0x0000000000017941 */ /* 0x000fea0003800000 */
.L_x_49308:
        /* <DEDUP_REMOVED lines=16> */
.L_x_49314:
[----:B------:R-:W-:Y:S05]  /*5a00*/  BSYNC B2 ;  /* 0x0000000000027941 */ /* 0x000fea0003800000 */
.L_x_49313:
        /* <DEDUP_REMOVED lines=44> */
.L_x_49312:
[----:B------:R-:W-:Y:S05]  /*5cd0*/  BSYNC B1 ;  /* 0x0000000000017941 */ /* 0x000fea0003800000 */
.L_x_49311:
        /* <DEDUP_REMOVED lines=21> */
.L_x_49316:
[----:B------:R-:W-:Y:S02]  /*5e30*/  IMAD.MOV.U32 R58, RZ, RZ, R32 ;  /* 0x000000ffff3a7224 */ /* 0x000fe400078e0020 */
.L_x_49317:
[----:B------:R-:W-:Y:S05]  /*5e40*/  BSYNC B1 ;  /* 0x0000000000017941 */ /* 0x000fea0003800000 */
.L_x_49315:
        /* <DEDUP_REMOVED lines=16> */
.L_x_49321:
[----:B------:R-:W-:Y:S05]  /*5f50*/  BSYNC B2 ;  /* 0x0000000000027941 */ /* 0x000fea0003800000 */
.L_x_49320:
        /* <DEDUP_REMOVED lines=44> */
.L_x_49319:
[----:B------:R-:W-:Y:S05]  /*6220*/  BSYNC B1 ;  /* 0x0000000000017941 */ /* 0x000fea0003800000 */
.L_x_49318:
        /* <DEDUP_REMOVED lines=21> */
.L_x_49323:
[----:B------:R-:W-:Y:S02]  /*6380*/  IMAD.MOV.U32 R50, RZ, RZ, R32 ;  /* 0x000000ffff327224 */ /* 0x000fe400078e0020 */
.L_x_49324:
[----:B------:R-:W-:Y:S05]  /*6390*/  BSYNC B1 ;  /* 0x0000000000017941 */ /* 0x000fea0003800000 */
.L_x_49322:
        /* <DEDUP_REMOVED lines=16> */
.L_x_49328:
[----:B------:R-:W-:Y:S05]  /*64a0*/  BSYNC B2 ;  /* 0x0000000000027941 */ /* 0x000fea0003800000 */
.L_x_49327:
        /* <DEDUP_REMOVED lines=44> */
.L_x_49326:
[----:B------:R-:W-:Y:S05]  /*6770*/  BSYNC B1 ;  /* 0x0000000000017941 */ /* 0x000fea0003800000 */
.L_x_49325:
        /* <DEDUP_REMOVED lines=8> */
[----:B------:R-:W-:-:S04]  /*6800*/  FSETP.GTU.FTZ.AND P5, PT, R48, c[0x0][0x1e4], PT ;  /* 0x0000790030007a0b */ /* 0x000fc80003fbc000 */
[----:B------:R-:W-:Y:S02]  /*6810*/  FSEL R51, R51, RZ, !P5 ;  /* 0x000000ff33337208 */ /* 0x000fe40006800000 */
[----:B------:R-:W-:-:S04]  /*6820*/  SEL R48, RZ, 0x1000000, P5 ;  /* 0x01000000ff307807 */ /* 0x000fc80002800000 */
[----:B------:R-:W-:Y:S01]  /*6830*/  IADD3 R52, R52, R48, R49 ;  /* 0x0000003034347210 */ /* 0x000fe20007ffe031 */
[----:B------:R-:W-:-:S04]  /*6840*/  IMAD.WIDE.U32 R48, R143, R146, c[0x0][0x188] ;  /* 0x000062008f307625 */ /* 0x000fc800078e0092 */
[----:B--2---:R-:W-:Y:S01]  /*6850*/  FMUL.FTZ R99, R53, R51 ;  /* 0x0000003335637220 */ /* 0x004fe20000410000 */
[----:B------:R-:W-:-:S03]  /*6860*/  SEL R51, RZ, 0x1, P2 ;  /* 0x00000001ff337807 */ /* 0x000fc60001000000 */
[----:B------:R-:W-:Y:S01]  /*6870*/  @P1 FADD.FTZ R99, R111, R99 ;  /* 0x000000636f631221 */ /* 0x000fe20000010000 */
[----:B------:R-:W-:Y:S01]  /*6880*/  IADD3 R55, R52, R51, RZ ;  /* 0x0000003334377210 */ /* 0x000fe20007ffe0ff */
[----:B------:R-:W-:-:S03]  /*6890*/  @P0 IMAD.WIDE.U32 R50, R144, R146, c[0x0][0x180] ;  /* 0x0000600090320625 */ /* 0x000fc600078e0092 */
[----:B------:R0:W-:Y:S01]  /*68a0*/  STG.E.128 [R48.64], R96 ;  /* 0x0000006030007986 */ /* 0x0001e2000c101d06 */
[----:B------:R-:W-:-:S04]  /*68b0*/  IMAD.WIDE.U32 R52, R144, R146, c[0x0][0x170] ;  /* 0x00005c0090347625 */ /* 0x000fc800078e0092 */
[----:B0-----:R-:W-:-:S05]  /*68c0*/  IMAD.WIDE.U32 R48, R143, R163, c[0x0][0x190] ;  /* 0x000064008f307625 */ /* 0x001fca00078e00a3 */
[----:B------:R0:W-:Y:S04]  /*68d0*/  STG.E [R48.64], R55 ;  /* 0x0000003730007986 */ /* 0x0001e8000c101906 */
        /* <DEDUP_REMOVED lines=14> */
.L_x_49330:
[----:B0-----:R-:W-:Y:S02]  /*69c0*/  IMAD.MOV.U32 R60, RZ, RZ, R32 ;  /* 0x000000ffff3c7224 */ /* 0x001fe400078e0020 */
.L_x_49331:
[----:B------:R-:W-:Y:S05]  /*69d0*/  BSYNC B1 ;  /* 0x0000000000017941 */ /* 0x000fea0003800000 */
.L_x_49329:
        /* <DEDUP_REMOVED lines=16> */
.L_x_49335:
[----:B------:R-:W-:Y:S05]  /*6ae0*/  BSYNC B2 ;  /* 0x0000000000027941 */ /* 0x000fea0003800000 */
.L_x_49334:
        /* <DEDUP_REMOVED lines=44> */
.L_x_49333:
[----:B------:R-:W-:Y:S05]  /*6db0*/  BSYNC B1 ;  /* 0x0000000000017941 */ /* 0x000fea0003800000 */
.L_x_49332:
[----:B------:R-:W2:Y:S01]  /*6dc0*/  LDL R53, [R1+0x74] ;  /* 0x0000740001357983 */ /* 0x000ea20000100800 */
[----:B------:R-:W0:Y:S01]  /*6dd0*/  I2F.U32 R52, R60 ;  /* 0x0000003c00347306 */ /* 0x000e220000201000 */
[----:B-----5:R-:W-:Y:S01]  /*6de0*/  FMUL.FTZ R48, R48, R150 ;  /* 0x0000009630307220 */ /* 0x020fe20000410000 */
        /* <DEDUP_REMOVED lines=18> */
.L_x_49337:
[----:B------:R-:W-:Y:S02]  /*6f10*/  IMAD.MOV.U32 R48, RZ, RZ, R32 ;  /* 0x000000ffff307224 */ /* 0x000fe400078e0020 */
.L_x_49338:
[----:B------:R-:W-:Y:S05]  /*6f20*/  BSYNC B1 ;  /* 0x0000000000017941 */ /* 0x000fea0003800000 */
.L_x_49336:
        /* <DEDUP_REMOVED lines=16> */
.L_x_49342:
[----:B------:R-:W-:Y:S05]  /*7030*/  BSYNC B2 ;  /* 0x0000000000027941 */ /* 0x000fea0003800000 */
.L_x_49341:
        /* <DEDUP_REMOVED lines=44> */
.L_x_49340:
[----:B------:R-:W-:Y:S05]  /*7300*/  BSYNC B1 ;  /* 0x0000000000017941 */ /* 0x000fea0003800000 */
.L_x_49339:
[----:B------:R-:W2:Y:S01]  /*7310*/  LDL R54, [R1+0x70] ;  /* 0x0000700001367983 */ /* 0x000ea20000100800 */
[----:B------:R-:W0:Y:S01]  /*7320*/  I2F.U32 R48, R48 ;  /* 0x0000003000307306 */ /* 0x000e220000201000 */
[----:B------:R-:W-:Y:S01]  /*7330*/  FMUL.FTZ R53, R49, R150 ;  /* 0x0000009631357220 */ /* 0x000fe20000410000 */
        /* <DEDUP_REMOVED lines=18> */
.L_x_49344:
[----:B------:R-:W-:Y:S02]  /*7460*/  MOV R58, R32 ;  /* 0x00000020003a7202 */ /* 0x000fe40000000f00 */
.L_x_49345:
[----:B------:R-:W-:Y:S05]  /*7470*/  BSYNC B1 ;  /* 0x0000000000017941 */ /* 0x000fea0003800000 */
.L_x_49343:
        /* <DEDUP_REMOVED lines=16> */
.L_x_49349:
[----:B------:R-:W-:Y:S05]  /*7580*/  BSYNC B2 ;  /* 0x0000000000027941 */ /* 0x000fea0003800000 */
.L_x_49348:
        /* <DEDUP_REMOVED lines=44> */
.L_x_49347:
[----:B------:R-:W-:Y:S05]  /*7850*/  BSYNC B1 ;  /* 0x0000000000017941 */ /* 0x000fea0003800000 */
.L_x_49346:
[----:B------:R-:W2:Y:S01]  /*7860*/  LDL R52, [R1+0x6c] ;  /* 0x00006c0001347983 */ /* 0x000ea20000100800 */
[----:B------:R-:W0:Y:S01]  /*7870*/  I2F.U32 R48, R58 ;  /* 0x0000003a00307306 */ /* 0x000e220000201000 */
[----:B------:R-:W-:Y:S01]  /*7880*/  FMUL.FTZ R50, R50, R150 ;  /* 0x0000009632327220 */ /* 0x000fe20000410000 */
[----:B------:R-:W-:Y:S01]  /*7890*/  ISETP.NE.AND P5, PT, R49, 0x1, PT ;  /* 0x000000013100780c */ /* 0x000fe20003fa5270 */
[----:B------:R-:W-:Y:S02]  /*78a0*/  BSSY B1, `(.L_x_49350) ;  /* 0x0000012000017945 */ /* 0x000fe40003800000 */
        /* <DEDUP_REMOVED lines=16> */
.L_x_49351:
[----:B------:R-:W-:Y:S02]  /*79b0*/  IMAD.MOV.U32 R50, RZ, RZ, R32 ;  /* 0x000000ffff327224 */ /* 0x000fe400078e0020 */
.L_x_49352:
[----:B------:R-:W-:Y:S05]  /*79c0*/  BSYNC B1 ;  /* 0x0000000000017941 */ /* 0x000fea0003800000 */
.L_x_49350:
        /* <DEDUP_REMOVED lines=16> */
.L_x_49356:
[----:B------:R-:W-:Y:S05]  /*7ad0*/  BSYNC B2 ;  /* 0x0000000000027941 */ /* 0x000fea0003800000 */
.L_x_49355:
        /* <DEDUP_REMOVED lines=44> */
.L_x_49354:
[----:B------:R-:W-:Y:S05]  /*7da0*/  BSYNC B1 ;  /* 0x0000000000017941 */ /* 0x000fea0003800000 */
.L_x_49353:
[----:B------:R-:W2:Y:S01]  /*7db0*/  LDL R54, [R1+0x68] ;  /* 0x0000680001367983 */ /* 0x000ea20000100800 */
[----:B------:R0:W1:Y:S01]  /*7dc0*/  I2F.U32 R48, R50 ;  /* 0x0000003200307306 */ /* 0x0000620000201000 */
[----:B------:R-:W-:Y:S01]  /*7dd0*/  FMUL.FTZ R51, R51, R150 ;  /* 0x0000009633337220 */ /* 0x000fe20000410000 */
[----:B------:R-:W-:Y:S02]  /*7de0*/  SEL R49, RZ, 0x10000, P4 ;  /* 0x00010000ff317807 */ /* 0x000fe40002000000 */
[----:B------:R-:W-:Y:S01]  /*7df0*/  SEL R53, RZ, 0x100, P3 ;  /* 0x00000100ff357807 */ /* 0x000fe20001800000 */
[----:B------:R-:W-:Y:S01]  /*7e00*/  FMUL.FTZ R51, R51, c[0x0][0x1e8] ;  /* 0x00007a0033337a20 */ /* 0x000fe20000410000 */
[----:B------:R-:W-:-:S02]  /*7e10*/  IADD3 R145, R159, 0x80, RZ ;  /* 0x000000809f917810 */ /* 0x000fc40007ffe0ff */
[----:B0-----:R-:W-:Y:S01]  /*7e20*/  SEL R50, RZ, 0x1, P2 ;  /* 0x00000001ff327807 */ /* 0x001fe20001000000 */
[----:B-1----:R-:W-:-:S05]  /*7e30*/  FFMA.FTZ R48, R48, R151, 1.1641532182693481445e-10 ;  /* 0x2f00000030307423 */ /* 0x002fca0000010097 */
[----:B------:R-:W-:-:S04]  /*7e40*/  FSETP.GTU.FTZ.AND P5, PT, R48, c[0x0][0x1e4], PT ;  /* 0x0000790030007a0b */ /* 0x000fc80003fbc000 */
[----:B------:R-:W-:Y:S02]  /*7e50*/  FSEL R51, R51, RZ, !P5 ;  /* 0x000000ff33337208 */ /* 0x000fe40006800000 */
[----:B------:R-:W-:-:S04]  /*7e60*/  SEL R48, RZ, 0x1000000, P5 ;  /* 0x01000000ff307807 */ /* 0x000fc80002800000 */
[----:B------:R-:W-:Y:S01]  /*7e70*/  IADD3 R53, R53, R48, R49 ;  /* 0x0000003035357210 */ /* 0x000fe20007ffe031 */
[----:B------:R-:W-:-:S04]  /*7e80*/  IMAD.WIDE.U32 R48, R144, R146, c[0x0][0x188] ;  /* 0x0000620090307625 */ /* 0x000fc800078e0092 */
[----:B------:R-:W-:Y:S02]  /*7e90*/  IMAD.IADD R53, R53, 0x1, R50 ;  /* 0x0000000135357824 */ /* 0x000fe400078e0232 */
[----:B--2---:R-:W-:-:S04]  /*7ea0*/  FMUL.FTZ R95, R54, R51 ;  /* 0x00000033365f7220 */ /* 0x004fc80000410000 */
[----:B------:R-:W-:-:S05]  /*7eb0*/  @P1 FADD.FTZ R95, R111, R95 ;  /* 0x0000005f6f5f1221 */ /* 0x000fca0000010000 */
[----:B------:R0:W-:Y:S02]  /*7ec0*/  STG.E.128 [R48.64], R92 ;  /* 0x0000005c30007986 */ /* 0x0001e4000c101d06 */
[----:B0-----:R-:W-:-:S05]  /*7ed0*/  IMAD.WIDE.U32 R48, R144, R163, c[0x0][0x190] ;  /* 0x0000640090307625 */ /* 0x001fca00078e00a3 */
[----:B------:R0:W-:Y:S02]  /*7ee0*/  STG.E [R48.64], R53 ;  /* 0x0000003530007986 */ /* 0x0001e4000c101906 */
        /* <DEDUP_REMOVED lines=16> */
.L_x_49358:
[----:B------:R-:W-:Y:S02]  /*7ff0*/  MOV R58, R32 ;  /* 0x00000020003a7202 */ /* 0x000fe40000000f00 */
.L_x_49359:
[----:B------:R-:W-:Y:S05]  /*8000*/  BSYNC B1 ;  /* 0x0000000000017941 */ /* 0x000fea0003800000 */
.L_x_49357:
        /* <DEDUP_REMOVED lines=16> */
.L_x_49363:
[----:B------:R-:W-:Y:S05]  /*8110*/  BSYNC B2 ;  /* 0x0000000000027941 */ /* 0x000fea0003800000 */
.L_x_49362:
        /* <DEDUP_REMOVED lines=44> */
.L_x_49361:
[----:B------:R-:W-:Y:S05]  /*83e0*/  BSYNC B1 ;  /* 0x0000000000017941 */ /* 0x000fea0003800000 */
.L_x_49360:
        /* <DEDUP_REMOVED lines=21> */
.L_x_49365:
[----:B------:R-:W-:Y:S02]  /*8540*/  IMAD.MOV.U32 R48, RZ, RZ, R32 ;  /* 0x000000ffff307224 */ /* 0x000fe400078e0020 */
.L_x_49366:
[----:B------:R-:W-:Y:S05]  /*8550*/  BSYNC B1 ;  /* 0x0000000000017941 */ /* 0x000fea0003800000 */
.L_x_49364:
        /* <DEDUP_REMOVED lines=16> */
.L_x_49370:
[----:B------:R-:W-:Y:S05]  /*8660*/  BSYNC B2 ;  /* 0x0000000000027941 */ /* 0x000fea0003800000 */
.L_x_49369:
        /* <DEDUP_REMOVED lines=44> */
.L_x_49368:
[----:B------:R-:W-:Y:S05]  /*8930*/  BSYNC B1 ;  /* 0x0000000000017941 */ /* 0x000fea0003800000 */
.L_x_49367:
        /* <DEDUP_REMOVED lines=21> */
.L_x_49372:
[----:B------:R-:W-:Y:S02]  /*8a90*/  IMAD.MOV.U32 R56, RZ, RZ, R32 ;  /* 0x000000ffff387224 */ /* 0x000fe400078e0020 */
.L_x_49373:
[----:B------:R-:W-:Y:S05]  /*8aa0*/  BSYNC B1 ;  /* 0x0000000000017941 */ /* 0x000fea0003800000 */
.L_x_49371:
        /* <DEDUP_REMOVED lines=16> */
.L_x_49377:
[----:B------:R-:W-:Y:S05]  /*8bb0*/  BSYNC B2 ;  /* 0x0000000000027941 */ /* 0x000fea0003800000 */
.L_x_49376:
        /* <DEDUP_REMOVED lines=44> */
.L_x_49375:
[----:B------:R-:W-:Y:S05]  /*8e80*/  BSYNC B1 ;  /* 0x0000000000017941 */ /* 0x000fea0003800000 */
.L_x_49374:
        /* <DEDUP_REMOVED lines=21> */
.L_x_49379:
[----:B------:R-:W-:Y:S02]  /*8fe0*/  MOV R50, R32 ;  /* 0x0000002000327202 */ /* 0x000fe40000000f00 */
.L_x_49380:
[----:B------:R-:W-:Y:S05]  /*8ff0*/  BSYNC B1 ;  /* 0x0000000000017941 */ /* 0x000fea0003800000 */
.L_x_49378:
        /* <DEDUP_REMOVED lines=16> */
.L_x_49384:
[----:B------:R-:W-:Y:S05]  /*9100*/  BSYNC B2 ;  /* 0x0000000000027941 */ /* 0x000fea0003800000 */
.L_x_49383:
        /* <DEDUP_REMOVED lines=44> */
.L_x_49382:
[----:B------:R-:W-:Y:S05]  /*93d0*/  BSYNC B1 ;  /* 0x0000000000017941 */ /* 0x000fea0003800000 */
.L_x_49381:
[----:B------:R-:W2:Y:S01]  /*93e0*/  LDL R54, [R1+0x58] ;  /* 0x0000580001367983 */ /* 0x000ea20000100800 */
[----:B------:R0:W1:Y:S01]  /*93f0*/  I2F.U32 R48, R50 ;  /* 0x0000003200307306 */ /* 0x0000620000201000 */
[----:B------:R-:W-:Y:S01]  /*9400*/  FMUL.FTZ R51, R51, R150 ;  /* 0x0000009633337220 */ /* 0x000fe20000410000 */
[----:B------:R-:W-:Y:S02]  /*9410*/  SEL R49, RZ, 0x10000, P4 ;  /* 0x00010000ff317807 */ /* 0x000fe40002000000 */
[----:B------:R-:W-:Y:S01]  /*9420*/  SEL R53, RZ, 0x100, P3 ;  /* 0x00000100ff357807 */ /* 0x000fe20001800000 */
[----:B------:R-:W-:Y:S01]  /*9430*/  FMUL.FTZ R51, R51, c[0x0][0x1e8] ;  /* 0x00007a0033337a20 */ /* 0x000fe20000410000 */
[----:B------:R-:W-:Y:S02]  /*9440*/  IADD3 R147, R159, 0xa0, RZ ;  /* 0x000000a09f937810 */ /* 0x000fe40007ffe0ff */
        /* <DEDUP_REMOVED lines=29> */
.L_x_49386:
[----:B------:R-:W-:Y:S02]  /*9620*/  IMAD.MOV.U32 R58, RZ, RZ, R32 ;  /* 0x000000ffff3a7224 */ /* 0x000fe400078e0020 */
.L_x_49387:
[----:B------:R-:W-:Y:S05]  /*9630*/  BSYNC B1 ;  /* 0x0000000000017941 */ /* 0x000fea0003800000 */
.L_x_49385:
        /* <DEDUP_REMOVED lines=16> */
.L_x_49391:
[----:B------:R-:W-:Y:S05]  /*9740*/  BSYNC B2 ;  /* 0x0000000000027941 */ /* 0x000fea0003800000 */
.L_x_49390:
        /* <DEDUP_REMOVED lines=44> */
.L_x_49389:
[----:B------:R-:W-:Y:S05]  /*9a10*/  BSYNC B1 ;  /* 0x0000000000017941 */ /* 0x000fea0003800000 */
.L_x_49388:
        /* <DEDUP_REMOVED lines=21> */
.L_x_49393:
[----:B------:R-:W-:Y:S02]  /*9b70*/  MOV R48, R32 ;  /* 0x0000002000307202 */ /* 0x000fe40000000f00 */
.L_x_49394:
[----:B------:R-:W-:Y:S05]  /*9b80*/  BSYNC B1 ;  /* 0x0000000000017941 */ /* 0x000fea0003800000 */
.L_x_49392:
        /* <DEDUP_REMOVED lines=16> */
.L_x_49398:
[----:B------:R-:W-:Y:S05]  /*9c90*/  BSYNC B2 ;  /* 0x0000000000027941 */ /* 0x000fea0003800000 */
.L_x_49397:
        /* <DEDUP_REMOVED lines=44> */
.L_x_49396:
[----:B------:R-:W-:Y:S05]  /*9f60*/  BSYNC B1 ;  /* 0x0000000000017941 */ /* 0x000fea0003800000 */
.L_x_49395:
        /* <DEDUP_REMOVED lines=21> */
.L_x_49400:
[----:B------:R-:W-:Y:S02]  /*a0c0*/  IMAD.MOV.U32 R56, RZ, RZ, R32 ;  /* 0x000000ffff387224 */ /* 0x000fe400078e0020 */
.L_x_49401:
[----:B------:R-:W-:Y:S05]  /*a0d0*/  BSYNC B1 ;  /* 0x0000000000017941 */ /* 0x000fea0003800000 */
.L_x_49399:
        /* <DEDUP_REMOVED lines=16> */
.L_x_49405:
[----:B------:R-:W-:Y:S05]  /*a1e0*/  BSYNC B2 ;  /* 0x0000000000027941 */ /* 0x000fea0003800000 */
.L_x_49404:
        /* <DEDUP_REMOVED lines=44> */
.L_x_49403:
[----:B------:R-:W-:Y:S05]  /*a4b0*/  BSYNC B1 ;  /* 0x0000000000017941 */ /* 0x000fea0003800000 */
.L_x_49402:
        /* <DEDUP_REMOVED lines=21> */
.L_x_49407:
[----:B------:R-:W-:Y:S02]  /*a610*/  IMAD.MOV.U32 R50, RZ, RZ, R32 ;  /* 0x000000ffff327224 */ /* 0x000fe400078e0020 */
.L_x_49408:
[----:B------:R-:W-:Y:S05]  /*a620*/  BSYNC B1 ;  /* 0x0000000000017941 */ /* 0x000fea0003800000 */
.L_x_49406:
        /* <DEDUP_REMOVED lines=16> */
.L_x_49412:
[----:B------:R-:W-:Y:S05]  /*a730*/  BSYNC B2 ;  /* 0x0000000000027941 */ /* 0x000fea0003800000 */
.L_x_49411:
        /* <DEDUP_REMOVED lines=44> */
.L_x_49410:
[----:B------:R-:W-:Y:S05]  /*aa00*/  BSYNC B1 ;  /* 0x0000000000017941 */ /* 0x000fea0003800000 */
.L_x_49409:
        /* <DEDUP_REMOVED lines=13> */
[----:B------:R-:W-:-:S03]  /*aae0*/  IMAD.WIDE.U32 R48, R147, R146, c[0x0][0x188] ;  /* 0x0000620093307625 */ /* 0x000fc600078e0092 */
[----:B------:R-:W-:Y:S01]  /*aaf0*/  IADD3 R55, R53, R50, RZ ;  /* 0x0000003235377210 */ /* 0x000fe20007ffe0ff */
        /* <DEDUP_REMOVED lines=21> */
.L_x_49414:
[----:B------:R-:W-:Y:S02]  /*ac50*/  MOV R58, R32 ;  /* 0x00000020003a7202 */ /* 0x000fe40000000f00 */
.L_x_49415:
[----:B------:R-:W-:Y:S05]  /*ac60*/  BSYNC B1 ;  /* 0x0000000000017941 */ /* 0x000fea0003800000 */
.L_x_49413:
        /* <DEDUP_REMOVED lines=16> */
.L_x_49419:
[----:B------:R-:W-:Y:S05]  /*ad70*/  BSYNC B2 ;  /* 0x0000000000027941 */ /* 0x000fea0003800000 */
.L_x_49418:
        /* <DEDUP_REMOVED lines=41> */
[----:B------:R-:W-:-:S04]  /*b010*/  HFMA2.MMA R53, -RZ, RZ, 0, 0 ;  /* 0x00000000ff357435 */ /* 0x000fc800000001ff */
[----:B------:R-:W-:Y:S02]  /*b020*/  LOP3.LUT R0, R55, UR25, R56, 0x96, !PT ;  /* 0x0000001937007c12 */ /* 0x000fe4000f8e9638 */
[----:B------:R-:W-:Y:S02]  /*b030*/  MOV R32, R54 ;  /* 0x0000003600207202 */ /* 0x000fe40000000f00 */
.L_x_49417:
[----:B------:R-:W-:Y:S05]  /*b040*/  BSYNC B1 ;  /* 0x0000000000017941 */ /* 0x000fea0003800000 */
.L_x_49416:
        /* <DEDUP_REMOVED lines=21> */
.L_x_49421:
[----:B------:R-:W-:Y:S02]  /*b1a0*/  MOV R48, R32 ;  /* 0x0000002000307202 */ /* 0x000fe40000000f00 */
.L_x_49422:
[----:B------:R-:W-:Y:S05]  /*b1b0*/  BSYNC B1 ;  /* 0x0000000000017941 */ /* 0x000fea0003800000 */
.L_x_49420:
        /* <DEDUP_REMOVED lines=16> */
.L_x_49426:
[----:B------:R-:W-:Y:S05]  /*b2c0*/  BSYNC B2 ;  /* 0x0000000000027941 */ /* 0x000fea0003800000 */
.L_x_49425:
        /* <DEDUP_REMOVED lines=44> */
.L_x_49424:
[----:B------:R-:W-:Y:S05]  /*b590*/  BSYNC B1 ;  /* 0x0000000000017941 */ /* 0x000fea0003800000 */
.L_x_49423:
        /* <DEDUP_REMOVED lines=21> */
.L_x_49428:
[----:B------:R-:W-:Y:S02]  /*b6f0*/  MOV R56, R32 ;  /* 0x0000002000387202 */ /* 0x000fe40000000f00 */
.L_x_49429:
[----:B------:R-:W-:Y:S05]  /*b700*/  BSYNC B1 ;  /* 0x0000000000017941 */ /* 0x000fea0003800000 */
.L_x_49427:
        /* <DEDUP_REMOVED lines=16> */
.L_x_49433:
[----:B------:R-:W-:Y:S05]  /*b810*/  BSYNC B2 ;  /* 0x0000000000027941 */ /* 0x000fea0003800000 */
.L_x_49432:
        /* <DEDUP_REMOVED lines=44> */
.L_x_49431:
[----:B------:R-:W-:Y:S05]  /*bae0*/  BSYNC B1 ;  /* 0x0000000000017941 */ /* 0x000fea0003800000 */
.L_x_49430:
        /* <DEDUP_REMOVED lines=21> */
.L_x_49435:
[----:B------:R-:W-:Y:S02]  /*bc40*/  MOV R50, R32 ;  /* 0x0000002000327202 */ /* 0x000fe40000000f00 */
.L_x_49436:
[----:B------:R-:W-:Y:S05]  /*bc50*/  BSYNC B1 ;  /* 0x0000000000017941 */ /* 0x000fea0003800000 */
.L_x_49434:
        /* <DEDUP_REMOVED lines=16> */
.L_x_49440:
[----:B------:R-:W-:Y:S05]  /*bd60*/  BSYNC B2 ;  /* 0x0000000000027941 */ /* 0x000fea0003800000 */
.L_x_49439:
        /* <DEDUP_REMOVED lines=42> */
[----:B------:R-:W-:Y:S01]  /*c010*/  HFMA2.MMA R52, -RZ, RZ, 0, 0 ;  /* 0x00000000ff347435 */ /* 0x000fe200000001ff */
[----:B------:R-:W-:-:S05]  /*c020*/  LOP3.LUT R0, R53, UR25, R54, 0x96, !PT ;  /* 0x0000001935007c12 */ /* 0x000fca000f8e9636 */
.L_x_49438:
[----:B------:R-:W-:Y:S05]  /*c030*/  BSYNC B1 ;  /* 0x0000000000017941 */ /* 0x000fea0003800000 */
.L_x_49437:
        /* <DEDUP_REMOVED lines=36> */
.L_x_49442:
[----:B------:R-:W-:Y:S02]  /*c280*/  IMAD.MOV.U32 R58, RZ, RZ, R32 ;  /* 0x000000ffff3a7224 */ /* 0x000fe400078e0020 */
.L_x_49443:
[----:B------:R-:W-:Y:S05]  /*c290*/  BSYNC B1 ;  /* 0x0000000000017941 */ /* 0x000fea0003800000 */
.L_x_49441:
        /* <DEDUP_REMOVED lines=16> */
.L_x_49447:
[----:B------:R-:W-:Y:S05]  /*c3a0*/  BSYNC B2 ;  /* 0x0000000000027941 */ /* 0x000fea0003800000 */
.L_x_49446:
        /* <DEDUP_REMOVED lines=44> */
.L_x_49445:
[----:B------:R-:W-:Y:S05]  /*c670*/  BSYNC B1 ;  /* 0x0000000000017941 */ /* 0x000fea0003800000 */
.L_x_49444:
        /* <DEDUP_REMOVED lines=21> */
.L_x_49449:
[----:B------:R-:W-:Y:S02]  /*c7d0*/  IMAD.MOV.U32 R48, RZ, RZ, R32 ;  /* 0x000000ffff307224 */ /* 0x000fe400078e0020 */
.L_x_49450:
[----:B------:R-:W-:Y:S05]  /*c7e0*/  BSYNC B1 ;  /* 0x0000000000017941 */ /* 0x000fea0003800000 */
.L_x_49448:
        /* <DEDUP_REMOVED lines=16> */
.L_x_49454:
[----:B------:R-:W-:Y:S05]  /*c8f0*/  BSYNC B2 ;  /* 0x0000000000027941 */ /* 0x000fea0003800000 */
.L_x_49453:
        /* <DEDUP_REMOVED lines=44> */
.L_x_49452:
[----:B------:R-:W-:Y:S05]  /*cbc0*/  BSYNC B1 ;  /* 0x0000000000017941 */ /* 0x000fea0003800000 */
.L_x_49451:
[----:B------:R-:W2:Y:S01]  /*cbd0*/  LDL R54, [R1+0x30] ;  /* 0x0000300001367983 */ /* 0x000ea20000100800 */
[----:B------:R-:W0:Y:S01]  /*cbe0*/  I2F.U32 R48, R48 ;  /* 0x0000003000307306 */ /* 0x000e220000201000 */
[----:B------:R-:W-:Y:S01]  /*cbf0*/  FMUL.FTZ R49, R49, R150 ;  /* 0x0000009631317220 */ /* 0x000fe20000410000 */
[----:B------:R-:W-:Y:S01]  /*cc00*/  ISETP.NE.AND P4, PT, R52, 0x1, PT ;  /* 0x000000013400780c */ /* 0x000fe20003f85270 */
[----:B------:R-:W-:Y:S02]  /*cc10*/  BSSY B1, `(.L_x_49455) ;  /* 0x0000012000017945 */ /* 0x000fe40003800000 */
[----:B------:R-:W-:Y:S02]  /*cc20*/  FMUL.FTZ R49, R49, c[0x0][0x1e8] ;  /* 0x00007a0031317a20 */ /* 0x000fe40000410000 */
[----:B0-----:R-:W-:Y:S01]  /*cc30*/  FFMA.FTZ R53, R48, R151, 1.1641532182693481445e-10 ;  /* 0x2f00000030357423 */ /* 0x001fe20000010097 */
[----:B------:R-:W-:-:S04]  /*cc40*/  IADD3 R48, R52, 0x1, RZ ;  /* 0x0000000134307810 */ /* 0x000fc80007ffe0ff */
        /* <DEDUP_REMOVED lines=13> */
.L_x_49456:
[----:B------:R-:W-:Y:S02]  /*cd20*/  IMAD.MOV.U32 R56, RZ, RZ, R32 ;  /* 0x000000ffff387224 */ /* 0x000fe400078e0020 */
.L_x_49457:
[----:B------:R-:W-:Y:S05]  /*cd30*/  BSYNC B1 ;  /* 0x0000000000017941 */ /* 0x000fea0003800000 */
.L_x_49455:
        /* <DEDUP_REMOVED lines=16> */
.L_x_49461:
[----:B------:R-:W-:Y:S05]  /*ce40*/  BSYNC B2 ;  /* 0x0000000000027941 */ /* 0x000fea0003800000 */
.L_x_49460:
        /* <DEDUP_REMOVED lines=44> */
.L_x_49459:
[----:B------:R-:W-:Y:S05]  /*d110*/  BSYNC B1 ;  /* 0x0000000000017941 */ /* 0x000fea0003800000 */
.L_x_49458:
        /* <DEDUP_REMOVED lines=21> */
.L_x_49463:
[----:B------:R-:W-:Y:S02]  /*d270*/  IMAD.MOV.U32 R50, RZ, RZ, R32 ;  /* 0x000000ffff327224 */ /* 0x000fe400078e0020 */
.L_x_49464:
[----:B------:R-:W-:Y:S05]  /*d280*/  BSYNC B1 ;  /* 0x0000000000017941 */ /* 0x000fea0003800000 */
.L_x_49462:
        /* <DEDUP_REMOVED lines=16> */
.L_x_49468:
[----:B------:R-:W-:Y:S05]  /*d390*/  BSYNC B2 ;  /* 0x0000000000027941 */ /* 0x000fea0003800000 */
.L_x_49467:
        /* <DEDUP_REMOVED lines=44> */
.L_x_49466:
[----:B------:R-:W-:Y:S05]  /*d660*/  BSYNC B1 ;  /* 0x0000000000017941 */ /* 0x000fea0003800000 */
.L_x_49465:
[----:B------:R-:W2:Y:S01]  /*d670*/  LDL R53, [R1+0x28] ;  /* 0x0000280001357983 */ /* 0x000ea20000100800 */
[----:B------:R0:W1:Y:S01]  /*d680*/  I2F.U32 R48, R50 ;  /* 0x0000003200307306 */ /* 0x0000620000201000 */
[----:B------:R-:W-:Y:S01]  /*d690*/  FMUL.FTZ R51, R51, R150 ;  /* 0x0000009633337220 */ /* 0x000fe20000410000 */
[----:B------:R-:W-:-:S03]  /*d6a0*/  IADD3 R154, R159, 0x100, RZ ;  /* 0x000001009f9a7810 */ /* 0x000fc60007ffe0ff */
[----:B------:R-:W-:Y:S01]  /*d6b0*/  FMUL.FTZ R51, R51, c[0x0][0x1e8] ;  /* 0x00007a0033337a20 */ /* 0x000fe20000410000 */
[----:B0-----:R-:W-:Y:S01]  /*d6c0*/  SEL R50, RZ, 0x10000, P4 ;  /* 0x00010000ff327807 */ /* 0x001fe20002000000 */
[----:B-1----:R-:W-:-:S05]  /*d6d0*/  FFMA.FTZ R48, R48, R151, 1.1641532182693481445e-10 ;  /* 0x2f00000030307423 */ /* 0x002fca0000010097 */
[----:B------:R-:W-:Y:S02]  /*d6e0*/  FSETP.GTU.FTZ.AND P5, PT, R48, c[0x0][0x1e4], PT ;  /* 0x0000790030007a0b */ /* 0x000fe40003fbc000 */
[----:B------:R-:W-:Y:S02]  /*d6f0*/  SEL R48, RZ, 0x100, P3 ;  /* 0x00000100ff307807 */ /* 0x000fe40001800000 */
[----:B------:R-:W-:Y:S02]  /*d700*/  FSEL R79, R51, RZ, !P5 ;  /* 0x000000ff334f7208 */ /* 0x000fe40006800000 */
[----:B------:R-:W-:-:S04]  /*d710*/  SEL R49, RZ, 0x1000000, P5 ;  /* 0x01000000ff317807 */ /* 0x000fc80002800000 */
[----:B------:R-:W-:Y:S01]  /*d720*/  IADD3 R50, R48, R49, R50 ;  /* 0x0000003130327210 */ /* 0x000fe20007ffe032 */
[----:B------:R-:W-:-:S04]  /*d730*/  IMAD.WIDE.U32 R48, R152, R146, c[0x0][0x188] ;  /* 0x0000620098307625 */ /* 0x000fc800078e0092 */
[----:B--2---:R-:W-:-:S04]  /*d740*/  FMUL.FTZ R79, R53, R79 ;  /* 0x0000004f354f7220 */ /* 0x004fc80000410000 */
[----:B------:R-:W-:-:S05]  /*d750*/  @P1 FADD.FTZ R79, R111, R79 ;  /* 0x0000004f6f4f1221 */ /* 0x000fca0000010000 */
[----:B------:R0:W-:Y:S02]  /*d760*/  STG.E.128 [R48.64], R76 ;  /* 0x0000004c30007986 */ /* 0x0001e4000c101d06 */
[----:B0-----:R-:W-:-:S04]  /*d770*/  SEL R48, RZ, 0x1, P2 ;  /* 0x00000001ff307807 */ /* 0x001fc80001000000 */
[----:B------:R-:W-:Y:S01]  /*d780*/  IADD3 R50, R50, R48, RZ ;  /* 0x0000003032327210 */ /* 0x000fe20007ffe0ff */
[----:B------:R-:W-:-:S05]  /*d790*/  IMAD.WIDE.U32 R48, R152, R163, c[0x0][0x190] ;  /* 0x0000640098307625 */ /* 0x000fca00078e00a3 */
        /* <DEDUP_REMOVED lines=17> */
.L_x_49470:
[----:B------:R-:W-:Y:S02]  /*d8b0*/  MOV R58, R32 ;  /* 0x00000020003a7202 */ /* 0x000fe40000000f00 */
.L_x_49471:
[----:B------:R-:W-:Y:S05]  /*d8c0*/  BSYNC B1 ;  /* 0x0000000000017941 */ /* 0x000fea0003800000 */
.L_x_49469:
        /* <DEDUP_REMOVED lines=16> */
.L_x_49475:
[----:B------:R-:W-:Y:S05]  /*d9d0*/  BSYNC B2 ;  /* 0x0000000000027941 */ /* 0x000fea0003800000 */
.L_x_49474:
        /* <DEDUP_REMOVED lines=44> */
.L_x_49473:
[----:B------:R-:W-:Y:S05]  /*dca0*/  BSYNC B1 ;  /* 0x0000000000017941 */ /* 0x000fea0003800000 */
.L_x_49472:
        /* <DEDUP_REMOVED lines=21> */
.L_x_49477:
[----:B------:R-:W-:Y:S02]  /*de00*/  MOV R48, R32 ;  /* 0x0000002000307202 */ /* 0x000fe40000000f00 */
.L_x_49478:
[----:B------:R-:W-:Y:S05]  /*de10*/  BSYNC B1 ;  /* 0x0000000000017941 */ /* 0x000fea0003800000 */
.L_x_49476:
        /* <DEDUP_REMOVED lines=16> */
.L_x_49482:
[----:B------:R-:W-:Y:S05]  /*df20*/  BSYNC B2 ;  /* 0x0000000000027941 */ /* 0x000fea0003800000 */
.L_x_49481:
        /* <DEDUP_REMOVED lines=44> */
.L_x_49480:
[----:B------:R-:W-:Y:S05]  /*e1f0*/  BSYNC B1 ;  /* 0x0000000000017941 */ /* 0x000fea0003800000 */
.L_x_49479:
        /* <DEDUP_REMOVED lines=21> */
.L_x_49484:
[----:B------:R-:W-:Y:S02]  /*e350*/  MOV R56, R32 ;  /* 0x0000002000387202 */ /* 0x000fe40000000f00 */
.L_x_49485:
[----:B------:R-:W-:Y:S05]  /*e360*/  BSYNC B1 ;  /* 0x0000000000017941 */ /* 0x000fea0003800000 */
.L_x_49483:
        /* <DEDUP_REMOVED lines=16> */
.L_x_49489:
[----:B------:R-:W-:Y:S05]  /*e470*/  BSYNC B2 ;  /* 0x0000000000027941 */ /* 0x000fea0003800000 */
.L_x_49488:
        /* <DEDUP_REMOVED lines=44> */
.L_x_49487:
[----:B------:R-:W-:Y:S05]  /*e740*/  BSYNC B1 ;  /* 0x0000000000017941 */ /* 0x000fea0003800000 */
.L_x_49486:
        /* <DEDUP_REMOVED lines=21> */
.L_x_49491:
[----:B------:R-:W-:Y:S02]  /*e8a0*/  MOV R50, R32 ;  /* 0x0000002000327202 */ /* 0x000fe40000000f00 */
.L_x_49492:
[----:B------:R-:W-:Y:S05]  /*e8b0*/  BSYNC B1 ;  /* 0x0000000000017941 */ /* 0x000fea0003800000 */
.L_x_49490:
        /* <DEDUP_REMOVED lines=16> */
.L_x_49496:
[----:B------:R-:W-:Y:S05]  /*e9c0*/  BSYNC B2 ;  /* 0x0000000000027941 */ /* 0x000fea0003800000 */
.L_x_49495:
        /* <DEDUP_REMOVED lines=44> */
.L_x_49494:
[----:B------:R-:W-:Y:S05]  /*ec90*/  BSYNC B1 ;  /* 0x0000000000017941 */ /* 0x000fea0003800000 */
.L_x_49493:
        /* <DEDUP_REMOVED lines=16> */
[----:B0-----:R-:W-:-:S05]  /*eda0*/  SEL R48, RZ, 0x1, P2 ;  /* 0x00000001ff307807 */ /* 0x001fca0001000000 */
[----:B------:R-:W-:Y:S02]  /*edb0*/  IMAD.IADD R50, R50, 0x1, R48 ;  /* 0x0000000132327824 */ /* 0x000fe400078e0230 */
        /* <DEDUP_REMOVED lines=18> */
.L_x_49498:
[----:B------:R-:W-:Y:S02]  /*eee0*/  IMAD.MOV.U32 R58, RZ, RZ, R32 ;  /* 0x000000ffff3a7224 */ /* 0x000fe400078e0020 */
.L_x_49499:
[----:B------:R-:W-:Y:S05]  /*eef0*/  BSYNC B1 ;  /* 0x0000000000017941 */ /* 0x000fea0003800000 */
.L_x_49497:
        /* <DEDUP_REMOVED lines=16> */
.L_x_49503:
[----:B------:R-:W-:Y:S05]  /*f000*/  BSYNC B2 ;  /* 0x0000000000027941 */ /* 0x000fea0003800000 */
.L_x_49502:
        /* <DEDUP_REMOVED lines=44> */
.L_x_49501:
[----:B------:R-:W-:Y:S05]  /*f2d0*/  BSYNC B1 ;  /* 0x0000000000017941 */ /* 0x000fea0003800000 */
.L_x_49500:
        /* <DEDUP_REMOVED lines=21> */
.L_x_49505:
[----:B------:R-:W-:Y:S02]  /*f430*/  IMAD.MOV.U32 R48, RZ, RZ, R32 ;  /* 0x000000ffff307224 */ /* 0x000fe400078e0020 */
.L_x_49506:
[----:B------:R-:W-:Y:S05]  /*f440*/  BSYNC B1 ;  /* 0x0000000000017941 */ /* 0x000fea0003800000 */
.L_x_49504:
        /* <DEDUP_REMOVED lines=16> */
.L_x_49510:
[----:B------:R-:W-:Y:S05]  /*f550*/  BSYNC B2 ;  /* 0x0000000000027941 */ /* 0x000fea0003800000 */
.L_x_49509:
        /* <DEDUP_REMOVED lines=44> */
.L_x_49508:
[----:B------:R-:W-:Y:S05]  /*f820*/  BSYNC B1 ;  /* 0x0000000000017941 */ /* 0x000fea0003800000 */
.L_x_49507:
        /* <DEDUP_REMOVED lines=21> */
.L_x_49512:
[----:B------:R-:W-:Y:S02]  /*f980*/  IMAD.MOV.U32 R56, RZ, RZ, R32 ;  /* 0x000000ffff387224 */ /* 0x000fe400078e0020 */
.L_x_49513:
[----:B------:R-:W-:Y:S05]  /*f990*/  BSYNC B1 ;  /* 0x0000000000017941 */ /* 0x000fea0003800000 */
.L_x_49511:
        /* <DEDUP_REMOVED lines=16> */
.L_x_49517:
[----:B------:R-:W-:Y:S05]  /*faa0*/  BSYNC B2 ;  /* 0x0000000000027941 */ /* 0x000fea0003800000 */
.L_x_49516:
        /* <DEDUP_REMOVED lines=44> */
.L_x_49515:
[----:B------:R-:W-:Y:S05]  /*fd70*/  BSYNC B1 ;  /* 0x0000000000017941 */ /* 0x000fea0003800000 */
.L_x_49514:
        /* <DEDUP_REMOVED lines=21> */
.L_x_49519:
[----:B------:R-:W-:Y:S02]  /*fed0*/  IMAD.MOV.U32 R50, RZ, RZ, R32 ;  /* 0x000000ffff327224 */ /* 0x000fe400078e0020 */
.L_x_49520:
[----:B------:R-:W-:Y:S05]  /*fee0*/  BSYNC B1 ;  /* 0x0000000000017941 */ /* 0x000fea0003800000 */
.L_x_49518:
        /* <DEDUP_REMOVED lines=16> */
.L_x_49524:
[----:B------:R-:W-:Y:S05]  /*fff0*/  BSYNC B2 ;  /* 0x0000000000027941 */ /* 0x000fea0003800000 */
.L_x_49523:
        /* <DEDUP_REMOVED lines=44> */
.L_x_49522:
[----:B------:R-:W-:Y:S05]  /*102c0*/  BSYNC B1 ;  /* 0x0000000000017941 */ /* 0x000fea0003800000 */
.L_x_49521:
        /* <DEDUP_REMOVED lines=36> */
.L_x_49526:
[----:B------:R-:W-:Y:S02]  /*10510*/  MOV R58, R32 ;  /* 0x00000020003a7202 */ /* 0x000fe40000000f00 */
.L_x_49527:
[----:B------:R-:W-:Y:S05]  /*10520*/  BSYNC B1 ;  /* 0x0000000000017941 */ /* 0x000fea0003800000 */
.L_x_49525:
        /* <DEDUP_REMOVED lines=16> */
.L_x_49531:
[----:B------:R-:W-:Y:S05]  /*10630*/  BSYNC B2 ;  /* 0x0000000000027941 */ /* 0x000fea0003800000 */
.L_x_49530:
        /* <DEDUP_REMOVED lines=44> */
.L_x_49529:
[----:B------:R-:W-:Y:S05]  /*10900*/  BSYNC B1 ;  /* 0x0000000000017941 */ /* 0x000fea0003800000 */
.L_x_49528:
        /* <DEDUP_REMOVED lines=21> */
.L_x_49533:
[----:B------:R-:W-:Y:S02]  /*10a60*/  MOV R48, R32 ;  /* 0x0000002000307202 */ /* 0x000fe40000000f00 */
.L_x_49534:
[----:B------:R-:W-:Y:S05]  /*10a70*/  BSYNC B1 ;  /* 0x0000000000017941 */ /* 0x000fea0003800000 */
.L_x_49532:
        /* <DEDUP_REMOVED lines=16> */
.L_x_49538:
[----:B------:R-:W-:Y:S05]  /*10b80*/  BSYNC B2 ;  /* 0x0000000000027941 */ /* 0x000fea0003800000 */
.L_x_49537:
        /* <DEDUP_REMOVED lines=44> */
.L_x_49536:
[----:B------:R-:W-:Y:S05]  /*10e50*/  BSYNC B1 ;  /* 0x0000000000017941 */ /* 0x000fea0003800000 */
.L_x_49535:
        /* <DEDUP_REMOVED lines=21> */
.L_x_49540:
[----:B------:R-:W-:Y:S02]  /*10fb0*/  MOV R56, R32 ;  /* 0x0000002000387202 */ /* 0x000fe40000000f00 */
.L_x_49541:
[----:B------:R-:W-:Y:S05]  /*10fc0*/  BSYNC B1 ;  /* 0x0000000000017941 */ /* 0x000fea0003800000 */
.L_x_49539:
        /* <DEDUP_REMOVED lines=16> */
.L_x_49545:
[----:B------:R-:W-:Y:S05]  /*110d0*/  BSYNC B2 ;  /* 0x0000000000027941 */ /* 0x000fea0003800000 */
.L_x_49544:
        /* <DEDUP_REMOVED lines=44> */
.L_x_49543:
[----:B------:R-:W-:Y:S05]  /*113a0*/  BSYNC B1 ;  /* 0x0000000000017941 */ /* 0x000fea0003800000 */
.L_x_49542:
        /* <DEDUP_REMOVED lines=20> */
.L_x_49547:
[----:B------:R-:W-:Y:S02]  /*114f0*/  MOV R50, R32 ;  /* 0x0000002000327202 */ /* 0x000fe40000000f00 */
.L_x_49548:
[----:B------:R-:W-:Y:S05]  /*11500*/  BSYNC B1 ;  /* 0x0000000000017941 */ /* 0x000fea0003800000 */
.L_x_49546:
        /* <DEDUP_REMOVED lines=16> */
.L_x_49552:
[----:B------:R-:W-:Y:S05]  /*11610*/  BSYNC B2 ;  /* 0x0000000000027941 */ /* 0x000fea0003800000 */
.L_x_49551:
        /* <DEDUP_REMOVED lines=44> */
.L_x_49550:
[----:B------:R-:W-:Y:S05]  /*118e0*/  BSYNC B1 ;  /* 0x0000000000017941 */ /* 0x000fea0003800000 */
.L_x_49549:
        /* <DEDUP_REMOVED lines=9> */
[----:B------:R-:W-:-:S03]  /*11980*/  SEL R49, RZ, 0x1000000, P5 ;  /* 0x01000000ff317807 */ /* 0x000fc60002800000 */
[----:B------:R-:W-:Y:S01]  /*11990*/  FMUL.FTZ R67, R251, R67 ;  /* 0x00000043fb437220 */ /* 0x000fe20000410000 */
[----:B------:R-:W-:Y:S01]  /*119a0*/  IADD3 R50, R48, R49, R50 ;  /* 0x0000003130327210 */ /* 0x000fe20007ffe032 */
[----:B------:R-:W-:-:S04]  /*119b0*/  IMAD.WIDE.U32 R48, R158, R146, c[0x0][0x188] ;  /* 0x000062009e307625 */ /* 0x000fc800078e0092 */
        /* <DEDUP_REMOVED lines=22> */
.L_x_49554:
[----:B------:R-:W-:Y:S02]  /*11b20*/  IMAD.MOV.U32 R58, RZ, RZ, R32 ;  /* 0x000000ffff3a7224 */ /* 0x000fe400078e0020 */
.L_x_49555:
[----:B------:R-:W-:Y:S05]  /*11b30*/  BSYNC B1 ;  /* 0x0000000000017941 */ /* 0x000fea0003800000 */
.L_x_49553:
        /* <DEDUP_REMOVED lines=16> */
.L_x_49559:
[----:B------:R-:W-:Y:S05]  /*11c40*/  BSYNC B2 ;  /* 0x0000000000027941 */ /* 0x000fea0003800000 */
.L_x_49558:
        /* <DEDUP_REMOVED lines=44> */
.L_x_49557:
[----:B------:R-:W-:Y:S05]  /*11f10*/  BSYNC B1 ;  /* 0x0000000000017941 */ /* 0x000fea0003800000 */
.L_x_49556:
        /* <DEDUP_REMOVED lines=20> */
.L_x_49561:
[----:B------:R-:W-:Y:S02]  /*12060*/  IMAD.MOV.U32 R48, RZ, RZ, R32 ;  /* 0x000000ffff307224 */ /* 0x000fe400078e0020 */
.L_x_49562:
[----:B------:R-:W-:Y:S05]  /*12070*/  BSYNC B1 ;  /* 0x0000000000017941 */ /* 0x000fea0003800000 */
.L_x_49560:
        /* <DEDUP_REMOVED lines=16> */
.L_x_49566:
[----:B------:R-:W-:Y:S05]  /*12180*/  BSYNC B2 ;  /* 0x0000000000027941 */ /* 0x000fea0003800000 */
.L_x_49565:
        /* <DEDUP_REMOVED lines=44> */
.L_x_49564:
[----:B------:R-:W-:Y:S05]  /*12450*/  BSYNC B1 ;  /* 0x0000000000017941 */ /* 0x000fea0003800000 */
.L_x_49563:
        /* <DEDUP_REMOVED lines=20> */
.L_x_49568:
[----:B------:R-:W-:Y:S02]  /*125a0*/  IMAD.MOV.U32 R56, RZ, RZ, R32 ;  /* 0x000000ffff387224 */ /* 0x000fe400078e0020 */
.L_x_49569:
[----:B------:R-:W-:Y:S05]  /*125b0*/  BSYNC B1 ;  /* 0x0000000000017941 */ /* 0x000fea0003800000 */
.L_x_49567:
        /* <DEDUP_REMOVED lines=16> */
.L_x_49573:
[----:B------:R-:W-:Y:S05]  /*126c0*/  BSYNC B2 ;  /* 0x0000000000027941 */ /* 0x000fea0003800000 */
.L_x_49572:
        /* <DEDUP_REMOVED lines=44> */
.L_x_49571:
[----:B------:R-:W-:Y:S05]  /*12990*/  BSYNC B1 ;  /* 0x0000000000017941 */ /* 0x000fea0003800000 */
.L_x_49570:
        /* <DEDUP_REMOVED lines=20> */
.L_x_49575:
[----:B------:R-:W-:Y:S02]  /*12ae0*/  IMAD.MOV.U32 R50, RZ, RZ, R32 ;  /* 0x000000ffff327224 */ /* 0x000fe400078e0020 */
.L_x_49576:
[----:B------:R-:W-:Y:S05]  /*12af0*/  BSYNC B1 ;  /* 0x0000000000017941 */ /* 0x000fea0003800000 */
.L_x_49574:
        /* <DEDUP_REMOVED lines=16> */
.L_x_49580:
[----:B------:R-:W-:Y:S05]  /*12c00*/  BSYNC B2 ;  /* 0x0000000000027941 */ /* 0x000fea0003800000 */
.L_x_49579:
        /* <DEDUP_REMOVED lines=44> */
.L_x_49578:
[----:B------:R-:W-:Y:S05]  /*12ed0*/  BSYNC B1 ;  /* 0x0000000000017941 */ /* 0x000fea0003800000 */
.L_x_49577:
        /* <DEDUP_REMOVED lines=35> */
.L_x_49582:
[----:B------:R-:W-:Y:S02]  /*13110*/  MOV R58, R32 ;  /* 0x00000020003a7202 */ /* 0x000fe40000000f00 */
.L_x_49583:
[----:B------:R-:W-:Y:S05]  /*13120*/  BSYNC B1 ;  /* 0x0000000000017941 */ /* 0x000fea0003800000 */
.L_x_49581:
        /* <DEDUP_REMOVED lines=16> */
.L_x_49587:
[----:B------:R-:W-:Y:S05]  /*13230*/  BSYNC B2 ;  /* 0x0000000000027941 */ /* 0x000fea0003800000 */
.L_x_49586:
        /* <DEDUP_REMOVED lines=44> */
.L_x_49585:
[----:B------:R-:W-:Y:S05]  /*13500*/  BSYNC B1 ;  /* 0x0000000000017941 */ /* 0x000fea0003800000 */
.L_x_49584:
        /* <DEDUP_REMOVED lines=20> */
.L_x_49589:
[----:B------:R-:W-:Y:S02]  /*13650*/  MOV R48, R32 ;  /* 0x0000002000307202 */ /* 0x000fe40000000f00 */
.L_x_49590:
[----:B------:R-:W-:Y:S05]  /*13660*/  BSYNC B1 ;  /* 0x0000000000017941 */ /* 0x000fea0003800000 */
.L_x_49588:
        /* <DEDUP_REMOVED lines=16> */
.L_x_49594:
[----:B------:R-:W-:Y:S05]  /*13770*/  BSYNC B2 ;  /* 0x0000000000027941 */ /* 0x000fea0003800000 */
.L_x_49593:
        /* <DEDUP_REMOVED lines=44> */
.L_x_49592:
[----:B------:R-:W-:Y:S05]  /*13a40*/  BSYNC B1 ;  /* 0x0000000000017941 */ /* 0x000fea0003800000 */
.L_x_49591:
        /* <DEDUP_REMOVED lines=20> */
.L_x_49596:
[----:B------:R-:W-:Y:S02]  /*13b90*/  MOV R58, R32 ;  /* 0x00000020003a7202 */ /* 0x000fe40000000f00 */
.L_x_49597:
[----:B------:R-:W-:Y:S05]  /*13ba0*/  BSYNC B1 ;  /* 0x0000000000017941 */ /* 0x000fea0003800000 */
.L_x_49595:
        /* <DEDUP_REMOVED lines=16> */
.L_x_49601:
[----:B------:R-:W-:Y:S05]  /*13cb0*/  BSYNC B2 ;  /* 0x0000000000027941 */ /* 0x000fea0003800000 */
.L_x_49600:
        /* <DEDUP_REMOVED lines=44> */
.L_x_49599:
[----:B------:R-:W-:Y:S05]  /*13f80*/  BSYNC B1 ;  /* 0x0000000000017941 */ /* 0x000fea0003800000 */
.L_x_49598:
        /* <DEDUP_REMOVED lines=20> */
.L_x_49603:
[----:B------:R-:W-:Y:S02]  /*140d0*/  MOV R50, R32 ;  /* 0x0000002000327202 */ /* 0x000fe40000000f00 */
.L_x_49604:
[----:B------:R-:W-:Y:S05]  /*140e0*/  BSYNC B1 ;  /* 0x0000000000017941 */ /* 0x000fea0003800000 */
.L_x_49602:
        /* <DEDUP_REMOVED lines=16> */
.L_x_49608:
[----:B------:R-:W-:Y:S05]  /*141f0*/  BSYNC B2 ;  /* 0x0000000000027941 */ /* 0x000fea0003800000 */
.L_x_49607:
        /* <DEDUP_REMOVED lines=44> */
.L_x_49606:
[----:B------:R-:W-:Y:S05]  /*144c0*/  BSYNC B1 ;  /* 0x0000000000017941 */ /* 0x000fea0003800000 */
.L_x_49605:
        /* <DEDUP_REMOVED lines=35> */
.L_x_49610:
[----:B------:R-:W-:Y:S02]  /*14700*/  IMAD.MOV.U32 R114, RZ, RZ, R32 ;  /* 0x000000ffff727224 */ /* 0x000fe400078e0020 */
.L_x_49611:
[----:B------:R-:W-:Y:S05]  /*14710*/  BSYNC B1 ;  /* 0x0000000000017941 */ /* 0x000fea0003800000 */
.L_x_49609:
        /* <DEDUP_REMOVED lines=16> */
.L_x_49615:
[----:B------:R-:W-:Y:S05]  /*14820*/  BSYNC B2 ;  /* 0x0000000000027941 */ /* 0x000fea0003800000 */
.L_x_49614:
        /* <DEDUP_REMOVED lines=44> */
.L_x_49613:
[----:B------:R-:W-:Y:S05]  /*14af0*/  BSYNC B1 ;  /* 0x0000000000017941 */ /* 0x000fea0003800000 */
.L_x_49612:
[----:B------:R-:W0:Y:S01]  /*14b00*/  I2F.U32 R52, R114 ;  /* 0x0000007200347306 */ /* 0x000e220000201000 */
[----:B-----5:R-:W-:Y:S01]  /*14b10*/  FMUL.FTZ R48, R48, R150 ;  /* 0x0000009630307220 */ /* 0x020fe20000410000 */
        /* <DEDUP_REMOVED lines=18> */
.L_x_49617:
[----:B------:R-:W-:Y:S02]  /*14c40*/  IMAD.MOV.U32 R48, RZ, RZ, R32 ;  /* 0x000000ffff307224 */ /* 0x000fe400078e0020 */
.L_x_49618:
[----:B------:R-:W-:Y:S05]  /*14c50*/  BSYNC B1 ;  /* 0x0000000000017941 */ /* 0x000fea0003800000 */
.L_x_49616:
        /* <DEDUP_REMOVED lines=16> */
.L_x_49622:
[----:B------:R-:W-:Y:S05]  /*14d60*/  BSYNC B2 ;  /* 0x0000000000027941 */ /* 0x000fea0003800000 */
.L_x_49621:
        /* <DEDUP_REMOVED lines=44> */
.L_x_49620:
[----:B------:R-:W-:Y:S05]  /*15030*/  BSYNC B1 ;  /* 0x0000000000017941 */ /* 0x000fea0003800000 */
.L_x_49619:
        /* <DEDUP_REMOVED lines=20> */
.L_x_49624:
[----:B------:R-:W-:Y:S02]  /*15180*/  IMAD.MOV.U32 R114, RZ, RZ, R32 ;  /* 0x000000ffff727224 */ /* 0x000fe400078e0020 */
.L_x_49625:
[----:B------:R-:W-:Y:S05]  /*15190*/  BSYNC B1 ;  /* 0x0000000000017941 */ /* 0x000fea0003800000 */
.L_x_49623:
        /* <DEDUP_REMOVED lines=16> */
.L_x_49629:
[----:B------:R-:W-:Y:S05]  /*152a0*/  BSYNC B2 ;  /* 0x0000000000027941 */ /* 0x000fea0003800000 */
.L_x_49628:
        /* <DEDUP_REMOVED lines=44> */
.L_x_49627:
[----:B------:R-:W-:Y:S05]  /*15570*/  BSYNC B1 ;  /* 0x0000000000017941 */ /* 0x000fea0003800000 */
.L_x_49626:
        /* <DEDUP_REMOVED lines=20> */
.L_x_49631:
[----:B------:R-:W-:Y:S02]  /*156c0*/  IMAD.MOV.U32 R50, RZ, RZ, R32 ;  /* 0x000000ffff327224 */ /* 0x000fe400078e0020 */
.L_x_49632:
[----:B------:R-:W-:Y:S05]  /*156d0*/  BSYNC B1 ;  /* 0x0000000000017941 */ /* 0x000fea0003800000 */
.L_x_49630:
        /* <DEDUP_REMOVED lines=16> */
.L_x_49636:
[----:B------:R-:W-:Y:S05]  /*157e0*/  BSYNC B2 ;  /* 0x0000000000027941 */ /* 0x000fea0003800000 */
.L_x_49635:
        /* <DEDUP_REMOVED lines=44> */
.L_x_49634:
[----:B------:R-:W-:Y:S05]  /*15ab0*/  BSYNC B1 ;  /* 0x0000000000017941 */ /* 0x000fea0003800000 */
.L_x_49633:
        /* <DEDUP_REMOVED lines=35> */
.L_x_49638:
[----:B------:R-:W-:Y:S02]  /*15cf0*/  MOV R162, R32 ;  /* 0x0000002000a27202 */ /* 0x000fe40000000f00 */
.L_x_49639:
[----:B------:R-:W-:Y:S05]  /*15d00*/  BSYNC B1 ;  /* 0x0000000000017941 */ /* 0x000fea0003800000 */
.L_x_49637:
        /* <DEDUP_REMOVED lines=16> */
.L_x_49643:
[----:B------:R-:W-:Y:S05]  /*15e10*/  BSYNC B2 ;  /* 0x0000000000027941 */ /* 0x000fea0003800000 */
.L_x_49642:
        /* <DEDUP_REMOVED lines=44> */
.L_x_49641:
[----:B------:R-:W-:Y:S05]  /*160e0*/  BSYNC B1 ;  /* 0x0000000000017941 */ /* 0x000fea0003800000 */
.L_x_49640:
        /* <DEDUP_REMOVED lines=20> */
.L_x_49645:
[----:B------:R-:W-:Y:S02]  /*16230*/  MOV R162, R32 ;  /* 0x0000002000a27202 */ /* 0x000fe40000000f00 */
.L_x_49646:
[----:B------:R-:W-:Y:S05]  /*16240*/  BSYNC B1 ;  /* 0x0000000000017941 */ /* 0x000fea0003800000 */
.L_x_49644:
        /* <DEDUP_REMOVED lines=16> */
.L_x_49650:
[----:B------:R-:W-:Y:S05]  /*16350*/  BSYNC B2 ;  /* 0x0000000000027941 */ /* 0x000fea0003800000 */
.L_x_49649:
        /* <DEDUP_REMOVED lines=44> */
.L_x_49648:
[----:B------:R-:W-:Y:S05]  /*16620*/  BSYNC B1 ;  /* 0x0000000000017941 */ /* 0x000fea0003800000 */
.L_x_49647:
        /* <DEDUP_REMOVED lines=20> */
.L_x_49652:
[----:B------:R-:W-:Y:S02]  /*16770*/  MOV R162, R32 ;  /* 0x0000002000a27202 */ /* 0x000fe40000000f00 */
.L_x_49653:
[----:B------:R-:W-:Y:S05]  /*16780*/  BSYNC B1 ;  /* 0x0000000000017941 */ /* 0x000fea0003800000 */
.L_x_49651:
        /* <DEDUP_REMOVED lines=16> */
.L_x_49657:
[----:B------:R-:W-:Y:S05]  /*16890*/  BSYNC B2 ;  /* 0x0000000000027941 */ /* 0x000fea0003800000 */
.L_x_49656:
        /* <DEDUP_REMOVED lines=44> */
.L_x_49655:
[----:B------:R-:W-:Y:S05]  /*16b60*/  BSYNC B1 ;  /* 0x0000000000017941 */ /* 0x000fea0003800000 */
.L_x_49654:
        /* <DEDUP_REMOVED lines=20> */
.L_x_49659:
[----:B------:R-:W-:Y:S02]  /*16cb0*/  MOV R162, R32 ;  /* 0x0000002000a27202 */ /* 0x000fe40000000f00 */
.L_x_49660:
[----:B------:R-:W-:Y:S05]  /*16cc0*/  BSYNC B1 ;  /* 0x0000000000017941 */ /* 0x000fea0003800000 */
.L_x_49658:
        /* <DEDUP_REMOVED lines=16> */
.L_x_49664:
[----:B------:R-:W-:Y:S05]  /*16dd0*/  BSYNC B2 ;  /* 0x0000000000027941 */ /* 0x000fea0003800000 */
.L_x_49663:
        /* <DEDUP_REMOVED lines=39> */
[----:B------:R-:W-:Y:S01]  /*17050*/  HFMA2.MMA R160, -RZ, RZ, 0, 0 ;  /* 0x00000000ffa07435 */ /* 0x000fe200000001ff */
[----:B------:R-:W-:Y:S01]  /*17060*/  MOV R34, R112 ;  /* 0x0000007000227202 */ /* 0x000fe20000000f00 */
[----:B------:R-:W-:-:S04]  /*17070*/  IMAD.WIDE.U32 R112, R0, -0x326172a9, RZ ;  /* 0xcd9e8d5700707825 */ /* 0x000fc800078e00ff */
[----:B------:R-:W-:Y:S01]  /*17080*/  IMAD.MOV.U32 R32, RZ, RZ, R112 ;  /* 0x000000ffff207224 */ /* 0x000fe200078e0070 */
[----:B------:R-:W-:Y:S02]  /*17090*/  LOP3.LUT R0, R113, UR25, R114, 0x96, !PT ;  /* 0x0000001971007c12 */ /* 0x000fe4000f8e9672 */
.L_x_49662:
[----:B------:R-:W-:Y:S05]  /*170a0*/  BSYNC B1 ;  /* 0x0000000000017941 */ /* 0x000fea0003800000 */
.L_x_49661:
[----:B------:R-:W0:Y:S01]  /*170b0*/  I2F.U32 R112, R162 ;  /* 0x000000a200707306 */ /* 0x000e220000201000 */
[----:B------:R-:W-:Y:S01]  /*170c0*/  FMUL.FTZ R51, R51, R150 ;  /* 0x0000009633337220 */ /* 0x000fe20000410000 */
[----:B------:R-:W-:-:S03]  /*170d0*/  IADD3 R159, R159, 0x1e0, RZ ;  /* 0x000001e09f9f7810 */ /* 0x000fc60007ffe0ff */
[----:B------:R-:W-:Y:S02]  /*170e0*/  FMUL.FTZ R51, R51, c[0x0][0x1e8] ;  /* 0x00007a0033337a20 */ /* 0x000fe40000410000 */
[----:B0-----:R-:W-:-:S05]  /*170f0*/  FFMA.FTZ R112, R112, R151, 1.1641532182693481445e-10 ;  /* 0x2f00000070707423 */ /* 0x001fca0000010097 */
[----:B------:R-:W-:Y:S01]  /*17100*/  FSETP.GTU.FTZ.AND P5, PT, R112, c[0x0][0x1e4], PT ;  /* 0x0000790070007a0b */ /* 0x000fe20003fbc000 */
[----:B------:R-:W-:-:S03]  /*17110*/  IMAD.WIDE.U32 R112, R157, R146, c[0x0][0x188] ;  /* 0x000062009d707625 */ /* 0x000fc600078e0092 */
[----:B------:R-:W-:Y:S02]  /*17120*/  FSEL R51, R51, RZ, !P5 ;  /* 0x000000ff33337208 */ /* 0x000fe40006800000 */
[----:B------:R-:W-:-:S03]  /*17130*/  SEL R114, RZ, 0x1000000, P5 ;  /* 0x01000000ff727807 */ /* 0x000fc60002800000 */
[----:B------:R-:W-:-:S04]  /*17140*/  FMUL.FTZ R51, R235, R51 ;  /* 0x00000033eb337220 */ /* 0x000fc80000410000 */
[----:B------:R-:W-:-:S05]  /*17150*/  @P1 FADD.FTZ R51, R111, R51 ;  /* 0x000000336f331221 */ /* 0x000fca0000010000 */
[----:B------:R0:W-:Y:S02]  /*17160*/  STG.E.128 [R112.64], R48 ;  /* 0x0000003070007986 */ /* 0x0001e4000c101d06 */
[----:B0-----:R-:W-:Y:S02]  /*17170*/  SEL R112, RZ, 0x10000, P4 ;  /* 0x00010000ff707807 */ /* 0x001fe40002000000 */
[----:B------:R-:W-:-:S04]  /*17180*/  SEL R113, RZ, 0x100, P3 ;  /* 0x00000100ff717807 */ /* 0x000fc80001800000 */
[----:B------:R-:W-:Y:S02]  /*17190*/  IADD3 R114, R113, R114, R112 ;  /* 0x0000007271727210 */ /* 0x000fe40007ffe070 */
[----:B------:R-:W-:-:S05]  /*171a0*/  SEL R112, RZ, 0x1, P2 ;  /* 0x00000001ff707807 */ /* 0x000fca0001000000 */
        /* <DEDUP_REMOVED lines=19> */
.L_x_49666:
[----:B------:R-:W-:Y:S02]  /*172e0*/  IMAD.MOV.U32 R221, RZ, RZ, R32 ;  /* 0x000000ffffdd7224 */ /* 0x000fe400078e0020 */
.L_x_49667:
[----:B------:R-:W-:Y:S05]  /*172f0*/  BSYNC B1 ;  /* 0x0000000000017941 */ /* 0x000fea0003800000 */
.L_x_49665:
        /* <DEDUP_REMOVED lines=16> */
.L_x_49671:
[----:B------:R-:W-:Y:S05]  /*17400*/  BSYNC B2 ;  /* 0x0000000000027941 */ /* 0x000fea0003800000 */
.L_x_49670:
        /* <DEDUP_REMOVED lines=44> */
.L_x_49669:
[----:B------:R-:W-:Y:S05]  /*176d0*/  BSYNC B1 ;  /* 0x0000000000017941 */ /* 0x000fea0003800000 */
.L_x_49668:
        /* <DEDUP_REMOVED lines=20> */
.L_x_49673:
[----:B------:R-:W-:Y:S02]  /*17820*/  IMAD.MOV.U32 R221, RZ, RZ, R32 ;  /* 0x000000ffffdd7224 */ /* 0x000fe400078e0020 */
.L_x_49674:
[----:B------:R-:W-:Y:S05]  /*17830*/  BSYNC B1 ;  /* 0x0000000000017941 */ /* 0x000fea0003800000 */
.L_x_49672:
        /* <DEDUP_REMOVED lines=16> */
.L_x_49678:
[----:B------:R-:W-:Y:S05]  /*17940*/  BSYNC B2 ;  /* 0x0000000000027941 */ /* 0x000fea0003800000 */
.L_x_49677:
        /* <DEDUP_REMOVED lines=44> */
.L_x_49676:
[----:B------:R-:W-:Y:S05]  /*17c10*/  BSYNC B1 ;  /* 0x0000000000017941 */ /* 0x000fea0003800000 */
.L_x_49675:
        /* <DEDUP_REMOVED lines=20> */
.L_x_49680:
[----:B------:R-:W-:Y:S02]  /*17d60*/  IMAD.MOV.U32 R221, RZ, RZ, R32 ;  /* 0x000000ffffdd7224 */ /* 0x000fe400078e0020 */
.L_x_49681:
[----:B------:R-:W-:Y:S05]  /*17d70*/  BSYNC B1 ;  /* 0x0000000000017941 */ /* 0x000fea0003800000 */
.L_x_49679:
        /* <DEDUP_REMOVED lines=16> */
.L_x_49685:
[----:B------:R-:W-:Y:S05]  /*17e80*/  BSYNC B2 ;  /* 0x0000000000027941 */ /* 0x000fea0003800000 */
.L_x_49684:
        /* <DEDUP_REMOVED lines=44> */
.L_x_49683:
[----:B------:R-:W-:Y:S05]  /*18150*/  BSYNC B1 ;  /* 0x0000000000017941 */ /* 0x000fea0003800000 */
.L_x_49682:
        /* <DEDUP_REMOVED lines=20> */
.L_x_49687:
[----:B------:R-:W-:Y:S02]  /*182a0*/  IMAD.MOV.U32 R221, RZ, RZ, R32 ;  /* 0x000000ffffdd7224 */ /* 0x000fe400078e0020 */
.L_x_49688:
[----:B------:R-:W-:Y:S05]  /*182b0*/  BSYNC B1 ;  /* 0x0000000000017941 */ /* 0x000fea0003800000 */
.L_x_49686:
        /* <DEDUP_REMOVED lines=16> */
.L_x_49692:
[----:B------:R-:W-:Y:S05]  /*183c0*/  BSYNC B2 ;  /* 0x0000000000027941 */ /* 0x000fea0003800000 */
.L_x_49691:
        /* <DEDUP_REMOVED lines=44> */
.L_x_49690:
[----:B------:R-:W-:Y:S05]  /*18690*/  BSYNC B1 ;  /* 0x0000000000017941 */ /* 0x000fea0003800000 */
.L_x_49689:
[----:B------:R-:W0:Y:S01]  /*186a0*/  I2F.U32 R161, R221 ;  /* 0x000000dd00a17306 */ /* 0x000e220000201000 */
[----:B------:R-:W-:Y:S01]  /*186b0*/  FMUL.FTZ R115, R115, R150 ;  /* 0x0000009673737220 */ /* 0x000fe20000410000 */
[----:B------:R-:W-:-:S03]  /*186c0*/  HFMA2.MMA R162, -RZ, RZ, 0, 2.384185791015625e-07 ;  /* 0x00000004ffa27435 */ /* 0x000fc600000001ff */
[----:B------:R-:W-:Y:S02]  /*186d0*/  FMUL.FTZ R115, R115, c[0x0][0x1e8] ;  /* 0x00007a0073737a20 */ /* 0x000fe40000410000 */
[----:B0-----:R-:W-:Y:S02]  /*186e0*/  FFMA.FTZ R161, R161, R151, 1.1641532182693481445e-10 ;  /* 0x2f000000a1a17423 */ /* 0x001fe40000010097 */
[----:B------:R-:W-:Y:S01]  /*186f0*/  IMAD.WIDE.U32 R150, R159, R146, c[0x0][0x188] ;  /* 0x000062009f967625 */ /* 0x000fe200078e0092 */
[----:B------:R-:W-:Y:S02]  /*18700*/  SEL R146, RZ, 0x10000, P3 ;  /* 0x00010000ff927807 */ /* 0x000fe40001800000 */
[----:B------:R-:W-:-:S04]  /*18710*/  FSETP.GTU.FTZ.AND P4, PT, R161, c[0x0][0x1e4], PT ;  /* 0x00007900a1007a0b */ /* 0x000fc80003f9c000 */
[----:B------:R-:W-:-:S05]  /*18720*/  FSEL R115, R115, RZ, !P4 ;  /* 0x000000ff73737208 */ /* 0x000fca0006000000 */
        /* <DEDUP_REMOVED lines=8> */
[----:B------:R-:W-:Y:S02]  /*187b0*/  IMAD.WIDE.U32 R150, R159, R162, c[0x0][0x190] ;  /* 0x000064009f967625 */ /* 0x000fe400078e00a2 */
[----:B------:R-:W0:Y:S04]  /*187c0*/  S2R R162, SR_TID.X ;  /* 0x0000000000a27919 */ /* 0x000e280000002100 */
[----:B------:R1:W-:Y:S02]  /*187d0*/  STG.E [R150.64], R146 ;  /* 0x0000009296007986 */ /* 0x0003e4000c101906 */
[----:B-1----:R-:W-:-:S04]  /*187e0*/  FADD.FTZ R146, RZ, R104 ;  /* 0x00000068ff927221 */ /* 0x002fc80000010000 */
        /* <DEDUP_REMOVED lines=67> */
.L_x_49697:
        /* <DEDUP_REMOVED lines=148> */
.L_x_49698:
[----:B01----:R-:W-:Y:S01]  /*19560*/  FADD.FTZ R162, R146, R162 ;  /* 0x000000a292a27221 */ /* 0x003fe20000010000 */
[----:B------:R-:W-:Y:S01]  /*19570*/  ISETP.NE.AND P0, PT, RZ, UR8, PT ;  /* 0x00000008ff007c0c */ /* 0x000fe2000bf05270 */
[----:B------:R-:W-:Y:S01]  /*19580*/  IMAD.MOV.U32 R146, RZ, RZ, c[0x0][0x1e0] ;  /* 0x00007800ff927624 */ /* 0x000fe200078e00ff */
[----:B------:R-:W-:Y:S01]  /*19590*/  MOV R163, 0x4 ;  /* 0x0000000400a37802 */ /* 0x000fe20000000f00 */
[----:B------:R-:W0:Y:S02]  /*195a0*/  S2R R164, SR_TID.X ;  /* 0x0000000000a47919 */ /* 0x000e240000002100 */
[----:B------:R-:W-:Y:S02]  /*195b0*/  FFMA.FTZ R162, R162, R146, c[0x0][0x228] ;  /* 0x00008a00a2a27623 */ /* 0x000fe40000010092 */
[----:B------:R-:W-:Y:S02]  /*195c0*/  FMUL.FTZ R146, R161, R161 ;  /* 0x000000a1a1927220 */ /* 0x000fe40000410000 */
[----:B------:R-:W-:-:S03]  /*195d0*/  @!P1 IMAD.WIDE R150, R128, R163, c[0x0][0x1a0] ;  /* 0x0000680080969625 */ /* 0x000fc600078e02a3 */
[----:B------:R-:W-:Y:S02]  /*195e0*/  FSEL R146, R146, RZ, P0 ;  /* 0x000000ff92927208 */ /* 0x000fe40000000000 */
[----:B------:R1:W-:Y:S03]  /*195f0*/  @!P1 STG.E [R150.64], R161 ;  /* 0x000000a196009986 */ /* 0x0003e6000c101906 */
[----:B------:R-:W-:-:S06]  /*19600*/  FADD.FTZ R146, R162, R146 ;  /* 0x00000092a2927221 */ /* 0x000fcc0000010000 */
[----:B------:R-:W2:Y:S01]  /*19610*/  MUFU.RSQ R146, R146 ;  /* 0x0000009200927308 */ /* 0x000ea20000001400 */
[----:B-1----:R-:W-:Y:S01]  /*19620*/  @!P1 IMAD.WIDE R150, R128, R163, c[0x0][0x1a8] ;  /* 0x00006a0080969625 */ /* 0x002fe200078e02a3 */
[----:B------:R-:W-:Y:S02]  /*19630*/  FSEL R161, R161, RZ, !P0 ;  /* 0x000000ffa1a17208 */ /* 0x000fe40004000000 */
[----:B0-----:R-:W-:-:S03]  /*19640*/  LOP3.LUT R164, R164, 0x1f, RZ, 0xc0, !PT ;  /* 0x0000001fa4a47812 */ /* 0x001fc600078ec0ff */
[--C-:B------:R-:W-:Y:S02]  /*19650*/  FADD.FTZ R162, R107, -R161.reuse ;  /* 0x800000a16ba27221 */ /* 0x100fe40000010000 */
[--C-:B------:R-:W-:Y:S02]  /*19660*/  FADD.FTZ R104, R104, -R161.reuse ;  /* 0x800000a168687221 */ /* 0x100fe40000010000 */
[--C-:B------:R-:W-:Y:S02]  /*19670*/  FADD.FTZ R105, R105, -R161.reuse ;  /* 0x800000a169697221 */ /* 0x100fe40000010000 */
[----:B------:R-:W-:Y:S01]  /*19680*/  FADD.FTZ R106, R106, -R161 ;  /* 0x800000a16a6a7221 */ /* 0x000fe20000010000 */
[----:B--2---:R0:W-:Y:S01]  /*19690*/  @!P1 STG.E [R150.64], R146 ;  /* 0x0000009296009986 */ /* 0x0041e2000c101906 */
[C---:B------:R-:W-:Y:S02]  /*196a0*/  FMUL.FTZ R104, R146.reuse, R104 ;  /* 0x0000006892687220 */ /* 0x040fe40000410000 */
[----:B------:R-:W-:-:S02]  /*196b0*/  FMUL.FTZ R162, R146, R162 ;  /* 0x000000a292a27220 */ /* 0x000fc40000410000 */
[C---:B------:R-:W-:Y:S02]  /*196c0*/  FMUL.FTZ R106, R146.reuse, R106 ;  /* 0x0000006a926a7220 */ /* 0x040fe40000410000 */
[----:B------:R-:W-:Y:S02]  /*196d0*/  FMUL.FTZ R105, R146, R105 ;  /* 0x0000006992697220 */ /* 0x000fe40000410000 */
[----:B------:R-:W-:Y:S02]  /*196e0*/  FFMA.FTZ R106, R228, R106, R139 ;  /* 0x0000006ae46a7223 */ /* 0x000fe4000001008b */
[----:B------:R-:W-:Y:S02]  /*196f0*/  FFMA.FTZ R105, R229, R105, R140 ;  /* 0x00000069e5697223 */ /* 0x000fe4000001008c */
[----:B0-----:R-:W-:Y:S02]  /*19700*/  IMAD R150, R128, c[0x0][0x168], RZ ;  /* 0x00005a0080967a24 */ /* 0x001fe400078e02ff */
[----:B------:R-:W-:-:S02]  /*19710*/  FFMA.FTZ R104, R230, R104, R141 ;  /* 0x00000068e6687223 */ /* 0x000fc4000001008d */
[--C-:B------:R-:W-:Y:S01]  /*19720*/  FADD.FTZ R103, R103, -R161.reuse ;  /* 0x800000a167677221 */ /* 0x100fe20000010000 */
[----:B------:R-:W-:Y:S01]  /*19730*/  SHF.R.S32.HI R151, RZ, 0x1f, R150 ;  /* 0x0000001fff977819 */ /* 0x000fe20000011496 */
[--C-:B------:R-:W-:Y:S02]  /*19740*/  FADD.FTZ R100, R100, -R161.reuse ;  /* 0x800000a164647221 */ /* 0x100fe40000010000 */
[--C-:B------:R-:W-:Y:S01]  /*19750*/  FADD.FTZ R101, R101, -R161.reuse ;  /* 0x800000a165657221 */ /* 0x100fe20000010000 */
[----:B------:R-:W-:Y:S01]  /*19760*/  LEA.HI R150, R151, R150, RZ, 0x2 ;  /* 0x0000009697967211 */ /* 0x000fe200078f10ff */
[----:B------:R-:W-:Y:S02]  /*19770*/  FADD.FTZ R102, R102, -R161 ;  /* 0x800000a166667221 */ /* 0x000fe40000010000 */
[----:B------:R-:W-:Y:S01]  /*19780*/  FMUL.FTZ R103, R146, R103 ;  /* 0x0000006792677220 */ /* 0x000fe20000410000 */
[----:B------:R-:W-:Y:S01]  /*19790*/  LEA.HI.SX32 R107, R150, R164, 0x1e ;  /* 0x000000a4966b7211 */ /* 0x000fe200078ff2ff */
[----:B------:R-:W-:-:S02]  /*197a0*/  FMUL.FTZ R100, R146, R100 ;  /* 0x0000006492647220 */ /* 0x000fc40000410000 */
[C---:B------:R-:W-:Y:S01]  /*197b0*/  FMUL.FTZ R101, R146.reuse, R101 ;  /* 0x0000006592657220 */ /* 0x040fe20000410000 */
[----:B------:R-:W-:Y:S01]  /*197c0*/  LEA R150, P0, R107, c[0x0][0x208], 0x4 ;  /* 0x000082006b967a11 */ /* 0x000fe200078020ff */
[----:B------:R-:W-:Y:S02]  /*197d0*/  FMUL.FTZ R102, R146, R102 ;  /* 0x0000006692667220 */ /* 0x000fe40000410000 */
[--C-:B------:R-:W-:Y:S01]  /*197e0*/  FADD.FTZ R99, R99, -R161.reuse ;  /* 0x800000a163637221 */ /* 0x100fe20000010000 */
[----:B------:R-:W-:Y:S01]  /*197f0*/  LEA.HI.X R151, R107, c[0x0][0x20c], RZ, 0x4, P0 ;  /* 0x000083006b977a11 */ /* 0x000fe200000f24ff */
[----:B------:R-:W-:Y:S02]  /*19800*/  FFMA.FTZ R107, R227, R162, R138 ;  /* 0x000000a2e36b7223 */ /* 0x000fe4000001008a */
[--C-:B------:R-:W-:Y:S02]  /*19810*/  FADD.FTZ R98, R98, -R161.reuse ;  /* 0x800000a162627221 */ /* 0x100fe40000010000 */
[--C-:B------:R-:W-:Y:S01]  /*19820*/  FADD.FTZ R97, R97, -R161.reuse ;  /* 0x800000a161617221 */ /* 0x100fe20000010000 */
[----:B------:R0:W-:Y:S01]  /*19830*/  STG.E.128 [R150.64], R104 ;  /* 0x0000006896007986 */ /* 0x0001e2000c101d06 */
[----:B------:R-:W-:-:S02]  /*19840*/  FADD.FTZ R96, R96, -R161 ;  /* 0x800000a160607221 */ /* 0x000fc40000010000 */
[----:B------:R-:W-:Y:S02]  /*19850*/  FFMA.FTZ R103, R223, R103, R134 ;  /* 0x00000067df677223 */ /* 0x000fe40000010086 */
[----:B------:R-:W-:Y:S02]  /*19860*/  FFMA.FTZ R102, R224, R102, R135 ;  /* 0x00000066e0667223 */ /* 0x000fe40000010087 */
[----:B------:R-:W-:Y:S02]  /*19870*/  FFMA.FTZ R101, R225, R101, R136 ;  /* 0x00000065e1657223 */ /* 0x000fe40000010088 */
[----:B------:R-:W-:Y:S02]  /*19880*/  FFMA.FTZ R100, R226, R100, R137 ;  /* 0x00000064e2647223 */ /* 0x000fe40000010089 */
[C---:B------:R-:W-:Y:S02]  /*19890*/  FMUL.FTZ R99, R146.reuse, R99 ;  /* 0x0000006392637220 */ /* 0x040fe40000410000 */
[----:B------:R-:W-:-:S02]  /*198a0*/  FMUL.FTZ R98, R146, R98 ;  /* 0x0000006292627220 */ /* 0x000fc40000410000 */
[C---:B------:R-:W-:Y:S02]  /*198b0*/  FMUL.FTZ R97, R146.reuse, R97 ;  /* 0x0000006192617220 */ /* 0x040fe40000410000 */
[----:B------:R-:W-:Y:S01]  /*198c0*/  FMUL.FTZ R96, R146, R96 ;  /* 0x0000006092607220 */ /* 0x000fe20000410000 */
[----:B0-----:R-:W-:Y:S01]  /*198d0*/  HFMA2.MMA R106, -RZ, RZ, 0, 9.5367431640625e-07 ;  /* 0x00000010ff6a7435 */ /* 0x001fe200000001ff */
[--C-:B------:R-:W-:Y:S02]  /*198e0*/  FADD.FTZ R95, R95, -R161.reuse ;  /* 0x800000a15f5f7221 */ /* 0x100fe40000010000 */
[--C-:B------:R-:W-:Y:S02]  /*198f0*/  FADD.FTZ R94, R94, -R161.reuse ;  /* 0x800000a15e5e7221 */ /* 0x100fe40000010000 */
[--C-:B------:R-:W-:Y:S02]  /*19900*/  FADD.FTZ R93, R93, -R161.reuse ;  /* 0x800000a15d5d7221 */ /* 0x100fe40000010000 */
[----:B------:R-:W-:-:S02]  /*19910*/  FADD.FTZ R92, R92, -R161 ;  /* 0x800000a15c5c7221 */ /* 0x000fc40000010000 */
[----:B------:R-:W-:Y:S02]  /*19920*/  FFMA.FTZ R99, R218, R99, R130 ;  /* 0x00000063da637223 */ /* 0x000fe40000010082 */
[----:B------:R-:W-:-:S04]  /*19930*/  IMAD.WIDE.U32 R104, R142, R106, c[0x0][0x208] ;  /* 0x000082008e687625 */ /* 0x000fc800078e006a */
[----:B------:R-:W-:Y:S01]  /*19940*/  FFMA.FTZ R98, R219, R98, R131 ;  /* 0x00000062db627223 */ /* 0x000fe20000010083 */
[----:B------:R0:W-:Y:S01]  /*19950*/  STG.E.128 [R104.64], R100 ;  /* 0x0000006468007986 */ /* 0x0001e2000c101d06 */
[----:B------:R-:W-:Y:S02]  /*19960*/  FFMA.FTZ R97, R220, R97, R132 ;  /* 0x00000061dc617223 */ /* 0x000fe40000010084 */
[----:B------:R-:W-:Y:S02]  /*19970*/  FFMA.FTZ R96, R222, R96, R133 ;  /* 0x00000060de607223 */ /* 0x000fe40000010085 */
[C---:B------:R-:W-:Y:S02]  /*19980*/  FMUL.FTZ R95, R146.reuse, R95 ;  /* 0x0000005f925f7220 */ /* 0x040fe40000410000 */
[C---:B------:R-:W-:Y:S02]  /*19990*/  FMUL.FTZ R94, R146.reuse, R94 ;  /* 0x0000005e925e7220 */ /* 0x040fe40000410000 */
[----:B------:R-:W-:-:S02]  /*199a0*/  FMUL.FTZ R93, R146, R93 ;  /* 0x0000005d925d7220 */ /* 0x000fc40000410000 */
[----:B------:R-:W-:Y:S02]  /*199b0*/  FMUL.FTZ R92, R146, R92 ;  /* 0x0000005c925c7220 */ /* 0x000fe40000410000 */
[--C-:B------:R-:W-:Y:S02]  /*199c0*/  FADD.FTZ R91, R91, -R161.reuse ;  /* 0x800000a15b5b7221 */ /* 0x100fe40000010000 */
[--C-:B------:R-:W-:Y:S02]  /*199d0*/  FADD.FTZ R90, R90, -R161.reuse ;  /* 0x800000a15a5a7221 */ /* 0x100fe40000010000 */
[----:B------:R-:W-:Y:S02]  /*199e0*/  FADD.FTZ R89, R89, -R161 ;  /* 0x800000a159597221 */ /* 0x000fe40000010000 */
[----:B0-----:R-:W-:-:S04]  /*199f0*/  IMAD.WIDE.U32 R100, R143, R106, c[0x0][0x208] ;  /* 0x000082008f647625 */ /* 0x001fc800078e006a */
[----:B------:R-:W-:Y:S01]  /*19a00*/  FADD.FTZ R88, R88, -R161 ;  /* 0x800000a158587221 */ /* 0x000fe20000010000 */
[----:B------:R0:W-:Y:S01]  /*19a10*/  STG.E.128 [R100.64], R96 ;  /* 0x0000006064007986 */ /* 0x0001e2000c101d06 */
[----:B------:R-:W-:Y:S02]  /*19a20*/  FFMA.FTZ R95, R214, R95, R35 ;  /* 0x0000005fd65f7223 */ /* 0x000fe40000010023 */
[----:B------:R-:W-:Y:S02]  /*19a30*/  FFMA.FTZ R94, R215, R94, R3 ;  /* 0x0000005ed75e7223 */ /* 0x000fe40000010003 */
[----:B------:R-:W-:Y:S02]  /*19a40*/  FFMA.FTZ R93, R216, R93, R33 ;  /* 0x0000005dd85d7223 */ /* 0x000fe40000010021 */
[----:B------:R-:W-:Y:S02]  /*19a50*/  FFMA.FTZ R92, R217, R92, R129 ;  /* 0x0000005cd95c7223 */ /* 0x000fe40000010081 */
[----:B------:R-:W-:-:S02]  /*19a60*/  FMUL.FTZ R91, R146, R91 ;  /* 0x0000005b925b7220 */ /* 0x000fc40000410000 */
[C---:B------:R-:W-:Y:S02]  /*19a70*/  FMUL.FTZ R90, R146.reuse, R90 ;  /* 0x0000005a925a7220 */ /* 0x040fe40000410000 */
[C---:B------:R-:W-:Y:S02]  /*19a80*/  FMUL.FTZ R89, R146.reuse, R89 ;  /* 0x0000005992597220 */ /* 0x040fe40000410000 */
[----:B------:R-:W-:Y:S02]  /*19a90*/  FMUL.FTZ R88, R146, R88 ;  /* 0x0000005892587220 */ /* 0x000fe40000410000 */
[----:B------:R-:W-:Y:S02]  /*19aa0*/  FADD.FTZ R84, R84, -R161 ;  /* 0x800000a154547221 */ /* 0x000fe40000010000 */
[----:B0-----:R-:W-:-:S04]  /*19ab0*/  IMAD.WIDE.U32 R96, R144, R106, c[0x0][0x208] ;  /* 0x0000820090607625 */ /* 0x001fc800078e006a */
        /* <DEDUP_REMOVED lines=14> */
[----:B------:R-:W-:Y:S02]  /*19ba0*/  FFMA.FTZ R91, R210, R91, R37 ;  /* 0x0000005bd25b7223 */ /* 0x000fe40000010025 */
[----:B------:R-:W-:Y:S02]  /*19bb0*/  FFMA.FTZ R90, R211, R90, R5 ;  /* 0x0000005ad35a7223 */ /* 0x000fe40000010005 */
[----:B------:R-:W-:Y:S02]  /*19bc0*/  FFMA.FTZ R89, R212, R89, R36 ;  /* 0x00000059d4597223 */ /* 0x000fe40000010024 */
[----:B------:R-:W-:Y:S02]  /*19bd0*/  FFMA.FTZ R88, R213, R88, R4 ;  /* 0x00000058d5587223 */ /* 0x000fe40000010004 */
[----:B0-----:R-:W-:-:S04]  /*19be0*/  IMAD.WIDE.U32 R92, R145, R106, c[0x0][0x208] ;  /* 0x00008200915c7625 */ /* 0x001fc800078e006a */
[C---:B------:R-:W-:Y:S01]  /*19bf0*/  FMUL.FTZ R103, R146.reuse, R84 ;  /* 0x0000005492677220 */ /* 0x040fe20000410000 */
[----:B------:R0:W-:Y:S01]  /*19c00*/  STG.E.128 [R92.64], R88 ;  /* 0x000000585c007986 */ /* 0x0001e2000c101d06 */
[C---:B------:R-:W-:Y:S02]  /*19c10*/  FMUL.FTZ R104, R146.reuse, R85 ;  /* 0x0000005592687220 */ /* 0x040fe40000410000 */
[C---:B------:R-:W-:Y:S02]  /*19c20*/  FMUL.FTZ R105, R146.reuse, R86 ;  /* 0x0000005692697220 */ /* 0x040fe40000410000 */
[----:B------:R-:W-:Y:S02]  /*19c30*/  FMUL.FTZ R107, R146, R87 ;  /* 0x00000057926b7220 */ /* 0x000fe40000410000 */
[--C-:B------:R-:W-:Y:S02]  /*19c40*/  FADD.FTZ R99, R80, -R161.reuse ;  /* 0x800000a150637221 */ /* 0x100fe40000010000 */
[----:B------:R-:W-:-:S02]  /*19c50*/  FADD.FTZ R97, R76, -R161 ;  /* 0x800000a14c617221 */ /* 0x000fc40000010000 */
[--C-:B------:R-:W-:Y:S02]  /*19c60*/  FADD.FTZ R98, R77, -R161.reuse ;  /* 0x800000a14d627221 */ /* 0x100fe40000010000 */
[C---:B------:R-:W-:Y:S02]  /*19c70*/  FMUL.FTZ R85, R146.reuse, R81 ;  /* 0x0000005192557220 */ /* 0x040fe40000410000 */
[C---:B------:R-:W-:Y:S02]  /*19c80*/  FMUL.FTZ R86, R146.reuse, R82 ;  /* 0x0000005292567220 */ /* 0x040fe40000410000 */
[----:B------:R-:W-:Y:S02]  /*19c90*/  FMUL.FTZ R87, R146, R83 ;  /* 0x0000005392577220 */ /* 0x000fe40000410000 */
[--C-:B------:R-:W-:Y:S02]  /*19ca0*/  FADD.FTZ R76, R78, -R161.reuse ;  /* 0x800000a14e4c7221 */ /* 0x100fe40000010000 */
[----:B------:R-:W-:-:S02]  /*19cb0*/  FADD.FTZ R77, R79, -R161 ;  /* 0x800000a14f4d7221 */ /* 0x000fc40000010000 */
[C---:B------:R-:W-:Y:S02]  /*19cc0*/  FMUL.FTZ R81, R146.reuse, R48 ;  /* 0x0000003092517220 */ /* 0x040fe40000410000 */
[C---:B------:R-:W-:Y:S02]  /*19cd0*/  FMUL.FTZ R82, R146.reuse, R49 ;  /* 0x0000003192527220 */ /* 0x040fe40000410000 */
[C---:B------:R-:W-:Y:S02]  /*19ce0*/  FMUL.FTZ R83, R146.reuse, R50 ;  /* 0x0000003292537220 */ /* 0x040fe40000410000 */
[----:B------:R-:W-:Y:S02]  /*19cf0*/  FMUL.FTZ R84, R146, R51 ;  /* 0x0000003392547220 */ /* 0x000fe40000410000 */
[--C-:B------:R-:W-:Y:S02]  /*19d00*/  FADD.FTZ R72, R72, -R161.reuse ;  /* 0x800000a148487221 */ /* 0x100fe40000010000 */
[----:B------:R-:W-:-:S02]  /*19d10*/  FADD.FTZ R73, R73, -R161 ;  /* 0x800000a149497221 */ /* 0x000fc40000010000 */
[--C-:B------:R-:W-:Y:S02]  /*19d20*/  FADD.FTZ R74, R74, -R161.reuse ;  /* 0x800000a14a4a7221 */ /* 0x100fe40000010000 */
[----:B------:R-:W-:Y:S02]  /*19d30*/  FADD.FTZ R75, R75, -R161 ;  /* 0x800000a14b4b7221 */ /* 0x000fe40000010000 */
[----:B------:R-:W-:-:S04]  /*19d40*/  IMAD.WIDE.U32 R52, R147, R106, c[0x0][0x208] ;  /* 0x0000820093347625 */ /* 0x000fc800078e006a */
[----:B------:R-:W-:Y:S02]  /*19d50*/  FFMA.FTZ R51, R206, R107, R39 ;  /* 0x0000006bce337223 */ /* 0x000fe40000010027 */
[----:B------:R-:W-:Y:S02]  /*19d60*/  FFMA.FTZ R50, R207, R105, R7 ;  /* 0x00000069cf327223 */ /* 0x000fe40000010007 */
[----:B------:R-:W-:Y:S02]  /*19d70*/  FFMA.FTZ R49, R208, R104, R38 ;  /* 0x00000068d0317223 */ /* 0x000fe40000010026 */
[----:B------:R-:W-:Y:S02]  /*19d80*/  FFMA.FTZ R48, R209, R103, R6 ;  /* 0x00000067d1307223 */ /* 0x000fe40000010006 */
[--C-:B------:R-:W-:Y:S02]  /*19d90*/  FADD.FTZ R68, R68, -R161.reuse ;  /* 0x800000a144447221 */ /* 0x100fe40000010000 */
[--C-:B------:R-:W-:Y:S01]  /*19da0*/  FADD.FTZ R69, R69, -R161.reuse ;  /* 0x800000a145457221 */ /* 0x100fe20000010000 */
[----:B------:R1:W-:Y:S01]  /*19db0*/  STG.E.128 [R52.64], R48 ;  /* 0x0000003034007986 */ /* 0x0003e2000c101d06 */
[----:B------:R-:W-:-:S02]  /*19dc0*/  FADD.FTZ R70, R70, -R161 ;  /* 0x800000a146467221 */ /* 0x000fc40000010000 */
[--C-:B------:R-:W-:Y:S02]  /*19dd0*/  FADD.FTZ R71, R71, -R161.reuse ;  /* 0x800000a147477221 */ /* 0x100fe40000010000 */
[--C-:B------:R-:W-:Y:S02]  /*19de0*/  FADD.FTZ R64, R64, -R161.reuse ;  /* 0x800000a140407221 */ /* 0x100fe40000010000 */
[--C-:B------:R-:W-:Y:S02]  /*19df0*/  FADD.FTZ R65, R65, -R161.reuse ;  /* 0x800000a141417221 */ /* 0x100fe40000010000 */
[--C-:B------:R-:W-:Y:S02]  /*19e00*/  FADD.FTZ R66, R66, -R161.reuse ;  /* 0x800000a142427221 */ /* 0x100fe40000010000 */
[--C-:B------:R-:W-:Y:S02]  /*19e10*/  FADD.FTZ R67, R67, -R161.reuse ;  /* 0x800000a143437221 */ /* 0x100fe40000010000 */
[----:B0-----:R-:W-:-:S02]  /*19e20*/  FADD.FTZ R88, R55, -R161 ;  /* 0x800000a137587221 */ /* 0x001fc40000010000 */
        /* <DEDUP_REMOVED lines=29> */
[----:B-1----:R-:W-:Y:S02]  /*1a000*/  FFMA.FTZ R51, R202, R102, R41 ;  /* 0x00000066ca337223 */ /* 0x002fe40000010029 */
[----:B------:R-:W-:Y:S02]  /*1a010*/  FFMA.FTZ R50, R203, R101, R9 ;  /* 0x00000065cb327223 */ /* 0x000fe40000010009 */
[----:B------:R-:W-:Y:S02]  /*1a020*/  FFMA.FTZ R49, R204, R100, R40 ;  /* 0x00000064cc317223 */ /* 0x000fe40000010028 */
[----:B------:R-:W-:Y:S02]  /*1a030*/  FFMA.FTZ R48, R205, R99, R8 ;  /* 0x00000063cd307223 */ /* 0x000fe40000010008 */
[--C-:B------:R-:W-:Y:S02]  /*1a040*/  FADD.FTZ R78, R112, -R161.reuse ;  /* 0x800000a1704e7221 */ /* 0x100fe40000010000 */
[--C-:B------:R-:W-:Y:S01]  /*1a050*/  FADD.FTZ R79, R113, -R161.reuse ;  /* 0x800000a1714f7221 */ /* 0x100fe20000010000 */
[----:B------:R0:W-:Y:S01]  /*1a060*/  STG.E.128 [R68.64], R48 ;  /* 0x0000003044007986 */ /* 0x0001e2000c101d06 */
[----:B------:R-:W-:-:S02]  /*1a070*/  FADD.FTZ R80, R114, -R161 ;  /* 0x800000a172507221 */ /* 0x000fc40000010000 */
[----:B------:R-:W-:-:S04]  /*1a080*/  IMAD.WIDE.U32 R70, R152, R106, c[0x0][0x208] ;  /* 0x0000820098467625 */ /* 0x000fc800078e006a */
[----:B------:R-:W-:Y:S02]  /*1a090*/  FFMA.FTZ R55, R198, R55, R43 ;  /* 0x00000037c6377223 */ /* 0x000fe4000001002b */
[----:B------:R-:W-:Y:S02]  /*1a0a0*/  FFMA.FTZ R54, R199, R54, R11 ;  /* 0x00000036c7367223 */ /* 0x000fe4000001000b */
[----:B------:R-:W-:Y:S02]  /*1a0b0*/  FFMA.FTZ R53, R200, R98, R42 ;  /* 0x00000062c8357223 */ /* 0x000fe4000001002a */
[----:B------:R-:W-:Y:S02]  /*1a0c0*/  FFMA.FTZ R52, R201, R97, R10 ;  /* 0x00000061c9347223 */ /* 0x000fe4000001000a */
[----:B------:R-:W-:Y:S02]  /*1a0d0*/  FADD.FTZ R115, R115, -R161 ;  /* 0x800000a173737221 */ /* 0x000fe40000010000 */
[C---:B------:R-:W-:Y:S01]  /*1a0e0*/  FMUL.FTZ R93, R146.reuse, R93 ;  /* 0x0000005d925d7220 */ /* 0x040fe20000410000 */
[----:B------:R1:W-:Y:S01]  /*1a0f0*/  STG.E.128 [R70.64], R52 ;  /* 0x0000003446007986 */ /* 0x0003e2000c101d06 */
        /* <DEDUP_REMOVED lines=30> */
[----:B0-----:R-:W-:-:S04]  /*1a2e0*/  IMAD.WIDE.U32 R68, R149, R106, c[0x0][0x208] ;  /* 0x0000820095447625 */ /* 0x001fc800078e006a */
        /* <DEDUP_REMOVED lines=22> */
[----:B----4-:R-:W-:-:S03]  /*1a450*/  IMAD.WIDE.U32 R76, R159, R106, c[0x0][0x208] ;  /* 0x000082009f4c7625 */ /* 0x010fc600078e006a */
[----:B------:R0:W-:Y:S01]  /*1a460*/  STG.E.128 [R74.64], R60 ;  /* 0x0000003c4a007986 */ /* 0x0001e2000c101d06 */
[----:B------:R-:W-:Y:S02]  /*1a470*/  FFMA.FTZ R67, R166, R146, R127 ;  /* 0x00000092a6437223 */ /* 0x000fe4000001007f */
        /* <DEDUP_REMOVED lines=8> */
.L_x_49695:
[----:B------:R-:W-:Y:S05]  /*1a500*/  BSYNC B0 ;  /* 0x0000000000007941 */ /* 0x000fea0003800000 */
.L_x_49244:
[----:B------:R-:W-:Y:S05]  /*1a510*/  EXIT ;  /* 0x000000000000794d */ /* 0x000fea0003800000 */
.L_x_49693:
[----:B------:R-:W-:Y:S01]  /*1a520*/  IMAD.MOV.U32 R162, RZ, RZ, R161 ;  /* 0x000000ffffa27224 */ /* 0x000fe200078e00a1 */
[----:B------:R-:W-:Y:S01]  /*1a530*/  MOV R146, 0x1 ;  /* 0x0000000100927802 */ /* 0x000fe20000000f00 */
[----:B------:R-:W-:Y:S01]  /*1a540*/  IMAD.MOV.U32 R163, RZ, RZ, 0x1f ;  /* 0x0000001fffa37424 */ /* 0x000fe200078e00ff */
[----:B------:R-:W-:Y:S02]  /*1a550*/  MOV R151, 0xffffffff ;  /* 0xffffffff00977802 */ /* 0x000fe40000000f00 */
[----:B------:R-:W-:Y:S02]  /*1a560*/  MOV R150, 0x1a580 ;  /* 0x0001a58000967802 */ /* 0x000fe40000000f00 */
[----:B------:R-:W-:Y:S05]  /*1a570*/  CALL.REL.NOINC `($__internal_141_$__cuda_sm70_shflsync_bfly_p) ;  /* 0x00000bc000007944 */ /* 0x000fea0003c00000 */
[----:B-1----:R-:W-:Y:S05]  /*1a580*/  BRA `(.L_x_49697) ;  /* 0xffffe69000007947 */ /* 0x002fea000383ffff */
.L_x_49694:
[----:B------:R-:W-:Y:S01]  /*1a590*/  IMAD.MOV.U32 R162, RZ, RZ, R161 ;  /* 0x000000ffffa27224 */ /* 0x000fe200078e00a1 */
[----:B------:R-:W-:Y:S01]  /*1a5a0*/  MOV R146, 0x2 ;  /* 0x0000000200927802 */ /* 0x000fe20000000f00 */
[----:B------:R-:W-:Y:S01]  /*1a5b0*/  IMAD.MOV.U32 R163, RZ, RZ, 0x1f ;  /* 0x0000001fffa37424 */ /* 0x000fe200078e00ff */
[----:B------:R-:W-:Y:S02]  /*1a5c0*/  MOV R151, 0xffffffff ;  /* 0xffffffff00977802 */ /* 0x000fe40000000f00 */
[----:B------:R-:W-:-:S02]  /*1a5d0*/  MOV R150, 0x1a5f0 ;  /* 0x0001a5f000967802 */ /* 0x000fc40000000f00 */
[----:B------:R-:W-:Y:S05]  /*1a5e0*/  CALL.REL.NOINC `($__internal_141_$__cuda_sm70_shflsync_bfly_p) ;  /* 0x00000b5000007944 */ /* 0x000fea0003c00000 */
[----:B-1----:R-:W-:Y:S01]  /*1a5f0*/  FADD.FTZ R161, R161, R146 ;  /* 0x00000092a1a17221 */ /* 0x002fe20000010000 */
[----:B------:R-:W-:Y:S01]  /*1a600*/  HFMA2.MMA R163, -RZ, RZ, 0, 1.847743988037109375e-06 ;  /* 0x0000001fffa37435 */ /* 0x000fe200000001ff */
[----:B------:R-:W-:Y:S01]  /*1a610*/  IMAD.MOV.U32 R146, RZ, RZ, 0x4 ;  /* 0x00000004ff927424 */ /* 0x000fe200078e00ff */
[----:B------:R-:W-:Y:S01]  /*1a620*/  MOV R150, 0x1a660 ;  /* 0x0001a66000967802 */ /* 0x000fe20000000f00 */
[----:B------:R-:W-:Y:S01]  /*1a630*/  IMAD.MOV.U32 R151, RZ, RZ, -0x1 ;  /* 0xffffffffff977424 */ /* 0x000fe200078e00ff */
[----:B------:R-:W-:-:S02]  /*1a640*/  MOV R162, R161 ;  /* 0x000000a100a27202 */ /* 0x000fc40000000f00 */
        /* <DEDUP_REMOVED lines=17> */
[----:B------:R-:W-:-:S02]  /*1a760*/  IMAD.MOV.U32 R151, RZ, RZ, -0x1 ;  /* 0xffffffffff977424 */ /* 0x000fc400078e00ff */
        /* <DEDUP_REMOVED lines=129> */
[----:B------:R-:W-:Y:S02]  /*1af80*/  FFMA.FTZ R162, R162, R162, R146 ;  /* 0x000000a2a2a27223 */ /* 0x000fe40000010092 */
[----:B------:R-:W-:Y:S02]  /*1af90*/  IMAD.MOV.U32 R146, RZ, RZ, 0x1 ;  /* 0x00000001ff927424 */ /* 0x000fe400078e00ff */
[----:B------:R-:W-:Y:S05]  /*1afa0*/  CALL.REL.NOINC `($__internal_141_$__cuda_sm70_shflsync_bfly_p) ;  /* 0x0000019000007944 */ /* 0x000fea0003c00000 */
[----:B-1----:R-:W-:Y:S01]  /*1afb0*/  FADD.FTZ R162, R162, R146 ;  /* 0x00000092a2a27221 */ /* 0x002fe20000010000 */
[----:B------:R-:W-:Y:S01]  /*1afc0*/  MOV R146, 0x2 ;  /* 0x0000000200927802 */ /* 0x000fe20000000f00 */
[----:B------:R-:W-:Y:S01]  /*1afd0*/  IMAD.MOV.U32 R163, RZ, RZ, 0x1f ;  /* 0x0000001fffa37424 */ /* 0x000fe200078e00ff */
[----:B------:R-:W-:Y:S02]  /*1afe0*/  MOV R151, 0xffffffff ;  /* 0xffffffff00977802 */ /* 0x000fe40000000f00 */
[----:B------:R-:W-:Y:S02]  /*1aff0*/  MOV R150, 0x1b010 ;  /* 0x0001b01000967802 */ /* 0x000fe40000000f00 */
[----:B------:R-:W-:Y:S05]  /*1b000*/  CALL.REL.NOINC `($__internal_141_$__cuda_sm70_shflsync_bfly_p) ;  /* 0x0000013000007944 */ /* 0x000fea0003c00000 */
[----:B------:R-:W-:Y:S01]  /*1b010*/  HFMA2.MMA R163, -RZ, RZ, 0, 1.847743988037109375e-06 ;  /* 0x0000001fffa37435 */ /* 0x000fe200000001ff */
[----:B-1----:R-:W-:Y:S01]  /*1b020*/  FADD.FTZ R162, R162, R146 ;  /* 0x00000092a2a27221 */ /* 0x002fe20000010000 */
[----:B------:R-:W-:Y:S01]  /*1b030*/  MOV R150, 0x1b070 ;  /* 0x0001b07000967802 */ /* 0x000fe20000000f00 */
[----:B------:R-:W-:-:S02]  /*1b040*/  IMAD.MOV.U32 R146, RZ, RZ, 0x4 ;  /* 0x00000004ff927424 */ /* 0x000fc400078e00ff */
[----:B------:R-:W-:Y:S02]  /*1b050*/  IMAD.MOV.U32 R151, RZ, RZ, -0x1 ;  /* 0xffffffffff977424 */ /* 0x000fe400078e00ff */
        /* <DEDUP_REMOVED lines=10> */
[----:B------:R-:W-:Y:S02]  /*1b100*/  IMAD.MOV.U32 R146, RZ, RZ, 0x10 ;  /* 0x00000010ff927424 */ /* 0x000fe400078e00ff */
[----:B------:R-:W-:-:S02]  /*1b110*/  IMAD.MOV.U32 R151, RZ, RZ, -0x1 ;  /* 0xffffffffff977424 */ /* 0x000fc400078e00ff */
[----:B------:R-:W-:Y:S05]  /*1b120*/  CALL.REL.NOINC `($__internal_141_$__cuda_sm70_shflsync_bfly_p) ;  /* 0x0000001000007944 */ /* 0x000fea0003c00000 */
[----:B-1----:R-:W-:Y:S05]  /*1b130*/  BRA `(.L_x_49698) ;  /* 0xffffe42000007947 */ /* 0x002fea000383ffff */
        .weak           $__internal_141_$__cuda_sm70_shflsync_bfly_p
        .type           $__internal_141_$__cuda_sm70_shflsync_bfly_p,@function
        .size           $__internal_141_$__cuda_sm70_shflsync_bfly_p,(.L_x_57181 - $__internal_141_$__cuda_sm70_shflsync_bfly_p)
$__internal_141_$__cuda_sm70_shflsync_bfly_p:
[----:B------:R-:W-:Y:S04]  /*1b140*/  WARPSYNC R151 ;  /* 0x0000009700007348 */ /* 0x000fe80003800000 */
[----:B------:R0:W1:Y:S02]  /*1b150*/  SHFL.BFLY PT, R146, R162, R146, R163 ;  /* 0x0c000092a2927389 */ /* 0x00006400000e00a3 */
[----:B0-----:R-:W-:-:S04]  /*1b160*/  MOV R151, 0x0 ;  /* 0x0000000000977802 */ /* 0x001fc80000000f00 */
[----:B------:R-:W-:Y:S05]  /*1b170*/  RET.REL.NODEC R150 `(_ZN10layer_norm13ln_fwd_kernelINS_13Kernel_traitsI6__halfffffjLj2048ELj1ELj4ELj1ELj16ENS_18Kernel_traits_baseILj2048ES2_ffffjLj128EEEEELb1ELb1ELb0ELb1EEEvNS_9FwdParamsE) ;  /* 0xfffe4e8096007950 */ /* 0x000fea0003c3ffff */
.L_x_49699:
        /* <DEDUP_REMOVED lines=16> */
.L_x_57181:


//--------------------- .text._ZN10layer_norm13ln_fwd_kernelINS_13Kernel_traitsI6__halfffffjLj2048ELj1ELj4ELj1ELj16ENS_18Kernel_traits_baseILj2048ES2_ffffjLj128EEEEELb1ELb1ELb1ELb0EEEvNS_9FwdParamsE --------------------------
	.section	.text._ZN10layer_norm13ln_fwd_kernelINS_13Kernel_traitsI6__halfffffjLj2048ELj1ELj4ELj1ELj16ENS_18Kernel_traits_baseILj2048ES2_ffffjLj128EEEEELb1ELb1ELb1ELb0EEEvNS_9FwdParamsE,"ax",@progbits
	.sectioninfo	@"SHI_REGISTERS=255"
	.align	128
        .global         _ZN10layer_norm13ln_fwd_kernelINS_13Kernel_traitsI6__halfffffjLj2048ELj1ELj4ELj1ELj16ENS_18Kernel_traits_baseILj2048ES2_ffffjLj128EEEEELb1ELb1ELb1ELb0EEEvNS_9FwdParamsE
        .type           _ZN10layer_norm13ln_fwd_kernelINS_13Kernel_traitsI6__halfffffjLj2048ELj1ELj4ELj1ELj16ENS_18Kernel_traits_baseILj2048ES2_ffffjLj128EEEEELb1ELb1ELb1ELb0EEEvNS_9FwdParamsE,@function
        .size           _ZN10layer_norm13ln_fwd_kernelINS_13Kernel_traitsI6__halfffffjLj2048ELj1ELj4ELj1ELj16ENS_18Kernel_traits_baseILj2048ES2_ffffjLj128EEEEELb1ELb1ELb1ELb0EEEvNS_9FwdParamsE,(.L_x_57182 - _ZN10layer_norm13ln_fwd_kernelINS_13Kernel_traitsI6__halfffffjLj2048ELj1ELj4ELj1ELj16ENS_18Kernel_traits_baseILj2048ES2_ffffjLj128EEEEELb1ELb1ELb1ELb0EEEvNS_9FwdParamsE)
        .other          _ZN10layer_norm13ln_fwd_kernelINS_13Kernel_traitsI6__halfffffjLj2048ELj1ELj4ELj1ELj16ENS_18Kernel_traits_baseILj2048ES2_ffffjLj128EEEEELb1ELb1ELb1ELb0EEEvNS_9FwdParamsE,@"STO_CUDA_ENTRY STV_DEFAULT"
_ZN10layer_norm13ln_fwd_kernelINS_13Kernel_traitsI6__halfffffjLj2048ELj1ELj4ELj1ELj16ENS_18Kernel_traits_baseILj2048ES2_ffffjLj128EEEEELb1ELb1ELb1ELb0EEEvNS_9FwdParamsE:
.text._ZN10layer_norm13ln_fwd_kernelINS_13Kernel_traitsI6__halfffffjLj2048ELj1ELj4ELj1ELj16ENS_18Kernel_traits_baseILj2048ES2_ffffjLj128EEEEELb1ELb1ELb1ELb0EEEvNS_9FwdParamsE:
        /* <DEDUP_REMOVED lines=96> */
.L_x_49701:
[----:B0-----:R-:W-:Y:S05]  /*0600*/  BSYNC B0 ;  /* 0x0000000000007941 */ /* 0x001fea0003800000 */
.L_x_49700:
        /* <DEDUP_REMOVED lines=15> */
.L_x_49703:
[----:B0-----:R-:W-:Y:S05]  /*0700*/  BSYNC B0 ;  /* 0x0000000000007941 */ /* 0x001fea0003800000 */
.L_x_49702:
        /* <DEDUP_REMOVED lines=15> */
.L_x_49705:
[----:B0-----:R-:W-:Y:S05]  /*0800*/  BSYNC B0 ;  /* 0x0000000000007941 */ /* 0x001fea0003800000 */
.L_x_49704:
        /* <DEDUP_REMOVED lines=15> */
.L_x_49707:
[----:B0-----:R-:W-:Y:S05]  /*0900*/  BSYNC B0 ;  /* 0x0000000000007941 */ /* 0x001fea0003800000 */
.L_x_49706:
        /* <DEDUP_REMOVED lines=15> */
.L_x_49709:
[----:B0-----:R-:W-:Y:S05]  /*0a00*/  BSYNC B0 ;  /* 0x0000000000007941 */ /* 0x001fea0003800000 */
.L_x_49708:
        /* <DEDUP_REMOVED lines=25> */
.L_x_49711:
[----:B0-----:R-:W-:Y:S05]  /*0ba0*/  BSYNC B0 ;  /* 0x0000000000007941 */ /* 0x001fea0003800000 */
.L_x_49710:
        /* <DEDUP_REMOVED lines=24> */
.L_x_49713:
[----:B0-----:R-:W-:Y:S05]  /*0d30*/  BSYNC B0 ;  /* 0x0000000000007941 */ /* 0x001fea0003800000 */
.L_x_49712:
        /* <DEDUP_REMOVED lines=18> */
.L_x_49715:
[----:B0-----:R-:W-:Y:S05]  /*0e60*/  BSYNC B0 ;  /* 0x0000000000007941 */ /* 0x001fea0003800000 */
.L_x_49714:
        /* <DEDUP_REMOVED lines=19> */
.L_x_49717:
[----:B0-----:R-:W-:Y:S05]  /*0fa0*/  BSYNC B0 ;  /* 0x0000000000007941 */ /* 0x001fea0003800000 */
.L_x_49716:
        /* <DEDUP_REMOVED lines=19> */
.L_x_49719:
[----:B0-----:R-:W-:Y:S05]  /*10e0*/  BSYNC B0 ;  /* 0x0000000000007941 */ /* 0x001fea0003800000 */
.L_x_49718:
        /* <DEDUP_REMOVED lines=18> */
.L_x_49721:
[----:B0-----:R-:W-:Y:S05]  /*1210*/  BSYNC B0 ;  /* 0x0000000000007941 */ /* 0x001fea0003800000 */
.L_x_49720:
        /* <DEDUP_REMOVED lines=18> */
.L_x_49723:
[----:B0-----:R-:W-:Y:S05]  /*1340*/  BSYNC B0 ;  /* 0x0000000000007941 */ /* 0x001fea0003800000 */
.L_x_49722:
        /* <DEDUP_REMOVED lines=18> */
.L_x_49725:
[----:B0-----:R-:W-:Y:S05]  /*1470*/  BSYNC B0 ;  /* 0x0000000000007941 */ /* 0x001fea0003800000 */
.L_x_49724:
        /* <DEDUP_REMOVED lines=18> */
.L_x_49727:
[----:B0-----:R-:W-:Y:S05]  /*15a0*/  BSYNC B0 ;  /* 0x0000000000007941 */ /* 0x001fea0003800000 */
.L_x_49726:
        /* <DEDUP_REMOVED lines=18> */
.L_x_49729:
[----:B0-----:R-:W-:Y:S05]  /*16d0*/  BSYNC B0 ;  /* 0x0000000000007941 */ /* 0x001fea0003800000 */
.L_x_49728:
        /* <DEDUP_REMOVED lines=16> */
[----:B------:R-:W-:-:S03]  /*17e0*/  @!P1 CS2R R136, SRZ ;  /* 0x0000000000889805 */ /* 0x000fc6000001ff00 */
.L_x_49731:
[----:B0-----:R-:W-:Y:S05]  /*17f0*/  BSYNC B0 ;  /* 0x0000000000007941 */ /* 0x001fea0003800000 */
.L_x_49730:
[----:B------:R-:W-:Y:S02]  /*1800*/  ISETP.GE.AND P1, PT, R156, c[0x0][0x164], PT ;  /* 0x000059009c007a0c */ /* 0x000fe40003f26270 */
[----:B------:R-:W-:Y:S02]  /*1810*/  LOP3.LUT R134, R63, UR23, R56, 0x96, !PT ;  /* 0x000000173f867c12 */ /* 0x000fe4000f8e9638 */
[----:B------:R-:W-:-:S09]  /*1820*/  LOP3.LUT R78, R61, UR24, R54, 0x96, !PT ;  /* 0x000000183d4e7c12 */ /* 0x000fd2000f8e9636 */
[----:B------:R-:W-:Y:S05]  /*1830*/  @P1 EXIT ;  /* 0x000000000000194d */ /* 0x000fea0003800000 */
[----:B-----5:R-:W-:Y:S01]  /*1840*/  IMAD.MOV.U32 R202, RZ, RZ, R40 ;  /* 0x000000ffffca7224 */ /* 0x020fe200078e0028 */
[----:B------:R-:W-:Y:S01]  /*1850*/  SHF.R.U64 R200, R40, 0x10, R41 ;  /* 0x0000001028c87819 */ /* 0x000fe20000001229 */
[----:B------:R-:W-:Y:S01]  /*1860*/  IMAD.MOV.U32 R190, RZ, RZ, R39 ;  /* 0x000000ffffbe7224 */ /* 0x000fe200078e0027 */
[----:B------:R-:W-:Y:S01]  /*1870*/  MOV R198, R41 ;  /* 0x0000002900c67202 */ /* 0x000fe20000000f00 */
[----:B------:R-:W-:Y:S01]  /*1880*/  IMAD.MOV.U32 R77, RZ, RZ, R48 ;  /* 0x000000ffff4d7224 */ /* 0x000fe200078e0030 */
[----:B------:R-:W-:Y:S01]  /*1890*/  SHF.R.U32.HI R196, RZ, 0x10, R41 ;  /* 0x00000010ffc47819 */ /* 0x000fe20000011629 */
[----:B------:R-:W-:Y:S01]  /*18a0*/  IMAD.MOV.U32 R122, RZ, RZ, R26 ;  /* 0x000000ffff7a7224 */ /* 0x000fe200078e001a */
[----:B------:R-:W-:Y:S01]  /*18b0*/  SHF.R.U64 R192, R38, 0x10, R39 ;  /* 0x0000001026c07819 */ /* 0x000fe20000001227 */
[----:B------:R-:W-:Y:S01]  /*18c0*/  IMAD.MOV.U32 R40, RZ, RZ, R25 ;  /* 0x000000ffff287224 */ /* 0x000fe200078e0019 */
[----:B------:R-:W-:Y:S01]  /*18d0*/  SHF.R.U32.HI R188, RZ, 0x10, R39 ;  /* 0x00000010ffbc7819 */ /* 0x000fe20000011627 */
[----:B------:R-:W-:Y:S01]  /*18e0*/  HADD2.F32 R177, -RZ, R2.H0_H0 ;  /* 0x20000002ffb17230 */ /* 0x000fe20000004100 */
[----:B------:R-:W-:Y:S01]  /*18f0*/  SHF.R.U64 R121, R26, 0x10, R27 ;  /* 0x000000101a797819 */ /* 0x000fe2000000121b */
[----:B------:R-:W-:Y:S01]  /*1900*/  IMAD.MOV.U32 R26, RZ, RZ, R16 ;  /* 0x000000ffff1a7224 */ /* 0x000fe200078e0010 */
[----:B------:R-:W-:Y:S01]  /*1910*/  SHF.R.U64 R41, R24, 0x10, R25 ;  /* 0x0000001018297819 */ /* 0x000fe20000001219 */
[----:B------:R-:W-:Y:S01]  /*1920*/  IMAD.MOV.U32 R75, RZ, RZ, R49 ;  /* 0x000000ffff4b7224 */ /* 0x000fe200078e0031 */
        /* <DEDUP_REMOVED lines=9> */
[----:B------:R-:W-:Y:S01]  /*19c0*/  STL [R1+0x94], R16 ;  /* 0x0000941001007387 */ /* 0x000fe20000100800 */
[----:B------:R-:W-:Y:S01]  /*19d0*/  SHF.R.U64 R175, R2, 0x10, R3 ;  /* 0x0000001002af7819 */ /* 0x000fe20000001203 */
[----:B------:R-:W-:Y:S01]  /*19e0*/  HADD2.F32 R2, -RZ, R77.H0_H0 ;  /* 0x2000004dff027230 */ /* 0x000fe20000004100 */
[----:B------:R-:W-:Y:S01]  /*19f0*/  SHF.R.U32.HI R74, RZ, 0x10, R49 ;  /* 0x00000010ff4a7819 */ /* 0x000fe20000011631 */
[----:B------:R-:W-:Y:S01]  /*1a00*/  STL [R1+0x90], R14 ;  /* 0x0000900e01007387 */ /* 0x000fe20000100800 */
[----:B------:R-:W-:Y:S01]  /*1a10*/  SHF.R.U64 R183, R4, 0x10, R5 ;  /* 0x0000001004b77819 */ /* 0x000fe20000001205 */
[----:B------:R-:W-:Y:S01]  /*1a20*/  HADD2.F32 R173, -RZ, R3.H0_H0 ;  /* 0x20000003ffad7230 */ /* 0x000fe20000004100 */
[----:B------:R-:W-:Y:S01]  /*1a30*/  SHF.R.U32.HI R171, RZ, 0x10, R3 ;  /* 0x00000010ffab7819 */ /* 0x000fe20000011603 */
[----:B------:R-:W-:Y:S01]  /*1a40*/  STL [R1+0x8c], R12 ;  /* 0x00008c0c01007387 */ /* 0x000fe20000100800 */
[----:B------:R-:W-:Y:S01]  /*1a50*/  HADD2.F32 R4, -RZ, R76.H0_H0 ;  /* 0x2000004cff047230 */ /* 0x000fe20000004100 */
[----:B------:R-:W-:Y:S01]  /*1a60*/  IMAD.MOV.U32 R73, RZ, RZ, R50 ;  /* 0x000000ffff497224 */ /* 0x000fe200078e0032 */
[----:B------:R-:W-:Y:S01]  /*1a70*/  HADD2.F32 R3, -RZ, R75.H0_H0 ;  /* 0x2000004bff037230 */ /* 0x000fe20000004100 */
[----:B------:R0:W-:Y:S01]  /*1a80*/  STL [R1+0x88], R2 ;  /* 0x0000880201007387 */ /* 0x0001e20000100800 */
[--C-:B------:R-:W-:Y:S01]  /*1a90*/  SHF.R.U64 R72, R50, 0x10, R51.reuse ;  /* 0x0000001032487819 */ /* 0x100fe20000001233 */
[----:B------:R-:W-:Y:S01]  /*1aa0*/  IMAD.MOV.U32 R69, RZ, RZ, R52 ;  /* 0x000000ffff457224 */ /* 0x000fe200078e0034 */
[----:B------:R-:W-:Y:S01]  /*1ab0*/  MOV R71, R51 ;  /* 0x0000003300477202 */ /* 0x000fe20000000f00 */
        /* <DEDUP_REMOVED lines=17> */
[----:B------:R-:W-:Y:S01]  /*1bd0*/  IMAD.MOV.U32 R57, RZ, RZ, R92 ;  /* 0x000000ffff397224 */ /* 0x000fe200078e005c */
[----:B------:R-:W-:Y:S01]  /*1be0*/  MOV R59, R45 ;  /* 0x0000002d003b7202 */ /* 0x000fe20000000f00 */
[----:B------:R2:W-:Y:S01]  /*1bf0*/  STL [R1+0x74], R3 ;  /* 0x0000740301007387 */ /* 0x0005e20000100800 */
[----:B------:R-:W-:Y:S01]  /*1c00*/  SHF.R.U32.HI R58, RZ, 0x10, R45 ;  /* 0x00000010ff3a7819 */ /* 0x000fe2000001162d */
[----:B0-----:R-:W-:Y:S01]  /*1c10*/  HADD2.F32 R2, -RZ, R71.H0_H0 ;  /* 0x20000047ff027230 */ /* 0x001fe20000004100 */
[--C-:B------:R-:W-:Y:S01]  /*1c20*/  SHF.R.U64 R56, R92, 0x10, R93.reuse ;  /* 0x000000105c387819 */ /* 0x100fe2000000125d */
        /* <DEDUP_REMOVED lines=8> */
[--C-:B------:R-:W-:Y:S01]  /*1cb0*/  IMAD.MOV.U32 R51, RZ, RZ, R95.reuse ;  /* 0x000000ffff337224 */ /* 0x100fe200078e005f */
[----:B------:R-:W-:Y:S01]  /*1cc0*/  SHF.R.U32.HI R50, RZ, 0x10, R95 ;  /* 0x00000010ff327819 */ /* 0x000fe2000001165f */
[----:B------:R-:W-:Y:S01]  /*1cd0*/  IMAD.MOV.U32 R49, RZ, RZ, R96 ;  /* 0x000000ffff317224 */ /* 0x000fe200078e0060 */
[----:B------:R2:W-:Y:S01]  /*1ce0*/  STL [R1+0x68], R3 ;  /* 0x0000680301007387 */ /* 0x0005e20000100800 */
[--C-:B------:R-:W-:Y:S01]  /*1cf0*/  SHF.R.U64 R48, R96, 0x10, R97.reuse ;  /* 0x0000001060307819 */ /* 0x100fe20000001261 */
[----:B0-----:R-:W-:Y:S01]  /*1d00*/  HADD2.F32 R2, -RZ, R68.H0_H0 ;  /* 0x20000044ff027230 */ /* 0x001fe20000004100 */
[----:B------:R-:W-:Y:S01]  /*1d10*/  MOV R47, R97 ;  /* 0x00000061002f7202 */ /* 0x000fe20000000f00 */
[----:B------:R-:W-:Y:S01]  /*1d20*/  IMAD.MOV.U32 R45, RZ, RZ, R98 ;  /* 0x000000ffff2d7224 */ /* 0x000fe200078e0062 */
[----:B------:R-:W-:Y:S01]  /*1d30*/  SHF.R.U32.HI R46, RZ, 0x10, R97 ;  /* 0x00000010ff2e7819 */ /* 0x000fe20000011661 */
[----:B-1----:R-:W-:Y:S01]  /*1d40*/  HADD2.F32 R4, -RZ, R67.H0_H0 ;  /* 0x20000043ff047230 */ /* 0x002fe20000004100 */
[----:B------:R0:W-:Y:S01]  /*1d50*/  STL [R1+0x64], R2 ;  /* 0x0000640201007387 */ /* 0x0001e20000100800 */
[--C-:B------:R-:W-:Y:S01]  /*1d60*/  SHF.R.U64 R44, R98, 0x10, R99.reuse ;  /* 0x00000010622c7819 */ /* 0x100fe20000001263 */
[----:B------:R-:W-:Y:S01]  /*1d70*/  IMAD.MOV.U32 R0, RZ, RZ, R99 ;  /* 0x000000ffff007224 */ /* 0x000fe200078e0063 */
[----:B--2---:R-:W-:Y:S01]  /*1d80*/  HADD2.F32 R3, -RZ, R66.H0_H0 ;  /* 0x20000042ff037230 */ /* 0x004fe20000004100 */
[----:B------:R1:W-:Y:S01]  /*1d90*/  STL [R1+0x60], R4 ;  /* 0x0000600401007387 */ /* 0x0003e20000100800 */
[----:B------:R-:W-:Y:S01]  /*1da0*/  IMAD.MOV.U32 R130, RZ, RZ, R30 ;  /* 0x000000ffff827224 */ /* 0x000fe200078e001e */
[----:B------:R-:W-:Y:S01]  /*1db0*/  SHF.R.U64 R129, R30, 0x10, R31 ;  /* 0x000000101e817819 */ /* 0x000fe2000000121f */
[----:B------:R-:W-:Y:S01]  /*1dc0*/  HADD2.F32 R0, -RZ, R0.H0_H0 ;  /* 0x20000000ff007230 */ /* 0x000fe20000004100 */
        /* <DEDUP_REMOVED lines=12> */
[----:B------:R-:W-:Y:S01]  /*1e90*/  SHF.R.U32.HI R224, RZ, 0x10, R43 ;  /* 0x00000010ffe07819 */ /* 0x000fe2000001162b */
[----:B------:R-:W-:Y:S01]  /*1ea0*/  IMAD.MOV.U32 R126, RZ, RZ, R28 ;  /* 0x000000ffff7e7224 */ /* 0x000fe200078e001c */
[----:B------:R-:W-:Y:S01]  /*1eb0*/  SHF.R.U64 R29, R18, 0x10, R19 ;  /* 0x00000010121d7819 */ /* 0x000fe20000001213 */
[----:B------:R2:W-:Y:S01]  /*1ec0*/  STL [R1+0x50], R3 ;  /* 0x0000500301007387 */ /* 0x0005e20000100800 */
[--C-:B------:R-:W-:Y:S01]  /*1ed0*/  IMAD.MOV.U32 R120, RZ, RZ, R27.reuse ;  /* 0x000000ffff787224 */ /* 0x100fe200078e001b */
[----:B0-----:R-:W-:Y:S01]  /*1ee0*/  HADD2.F32 R2, -RZ, R62.H0_H0 ;  /* 0x2000003eff027230 */ /* 0x001fe20000004100 */
[----:B------:R-:W-:Y:S01]  /*1ef0*/  SHF.R.U32.HI R43, RZ, 0x10, R27 ;  /* 0x00000010ff2b7819 */ /* 0x000fe2000001161b */
[----:B------:R-:W-:Y:S01]  /*1f00*/  IMAD R79, R79, -0x326172a9, RZ ;  /* 0xcd9e8d574f4f7824 */ /* 0x000fe200078e02ff */
[----:B------:R-:W-:Y:S01]  /*1f10*/  SHF.R.U32.HI R27, RZ, 0x10, R19 ;  /* 0x00000010ff1b7819 */ /* 0x000fe20000011613 */
[----:B-1----:R-:W-:Y:S01]  /*1f20*/  HADD2.F32 R4, -RZ, R61.H0_H0 ;  /* 0x2000003dff047230 */ /* 0x002fe20000004100 */
[----:B------:R0:W-:Y:S01]  /*1f30*/  STL [R1+0x4c], R2 ;  /* 0x00004c0201007387 */ /* 0x0001e20000100800 */
[----:B------:R-:W-:Y:S01]  /*1f40*/  IMAD.HI.U32 R18, R78, -0x326172a9, RZ ;  /* 0xcd9e8d574e127827 */ /* 0x000fe200078e00ff */
[----:B------:R-:W-:Y:S01]  /*1f50*/  SHF.R.U64 R184, R36, 0x10, R37 ;  /* 0x0000001024b87819 */ /* 0x000fe20000001225 */
[----:B--2---:R-:W-:Y:S01]  /*1f60*/  HADD2.F32 R3, -RZ, R60.H0_H0 ;  /* 0x2000003cff037230 */ /* 0x004fe20000004100 */
[----:B------:R1:W-:Y:S01]  /*1f70*/  STL [R1+0x48], R4 ;  /* 0x0000480401007387 */ /* 0x0003e20000100800 */
[----:B------:R-:W-:Y:S01]  /*1f80*/  IMAD.MOV.U32 R28, RZ, RZ, R19 ;  /* 0x000000ffff1c7224 */ /* 0x000fe200078e0013 */
[--C-:B------:R-:W-:Y:S01]  /*1f90*/  SHF.R.U32.HI R180, RZ, 0x10, R37.reuse ;  /* 0x00000010ffb47819 */ /* 0x100fe20000011625 */
[----:B------:R-:W-:Y:S01]  /*1fa0*/  IMAD.MOV.U32 R194, RZ, RZ, R38 ;  /* 0x000000ffffc27224 */ /* 0x000fe200078e0026 */
[----:B------:R2:W-:Y:S01]  /*1fb0*/  STL [R1+0x44], R3 ;  /* 0x0000440301007387 */ /* 0x0005e20000100800 */
[----:B------:R-:W-:Y:S01]  /*1fc0*/  IMAD.MOV.U32 R182, RZ, RZ, R37 ;  /* 0x000000ffffb67224 */ /* 0x000fe200078e0025 */
[----:B0-----:R-:W-:Y:S01]  /*1fd0*/  HADD2.F32 R2, -RZ, R59.H0_H0 ;  /* 0x2000003bff027230 */ /* 0x001fe20000004100 */
[----:B------:R-:W-:Y:S01]  /*1fe0*/  IMAD R88, R88, -0x2daee0ad, RZ ;  /* 0xd2511f5358587824 */ /* 0x000fe200078e02ff */
[----:B------:R-:W-:Y:S01]  /*1ff0*/  SHF.R.U64 R176, R34, 0x10, R35 ;  /* 0x0000001022b07819 */ /* 0x000fe20000001223 */
[----:B------:R-:W-:Y:S01]  /*2000*/  IMAD.HI.U32 R19, R134, -0x2daee0ad, RZ ;  /* 0xd2511f5386137827 */ /* 0x000fe200078e00ff */
[----:B-1----:R-:W-:Y:S01]  /*2010*/  HADD2.F32 R4, -RZ, R58.H0_H0 ;  /* 0x2000003aff047230 */ /* 0x002fe20000004100 */
[----:B------:R0:W-:Y:S01]  /*2020*/  STL [R1+0x40], R2 ;  /* 0x0000400201007387 */ /* 0x0001e20000100800 */
[--C-:B------:R-:W-:Y:S01]  /*2030*/  SHF.R.U64 R166, R32, 0x10, R33.reuse ;  /* 0x0000001020a67819 */ /* 0x100fe20000001221 */
[----:B------:R-:W-:Y:S01]  /*2040*/  IMAD.MOV.U32 R178, RZ, RZ, R34 ;  /* 0x000000ffffb27224 */ /* 0x000fe200078e0022 */
[----:B--2---:R-:W-:Y:S01]  /*2050*/  HADD2.F32 R3, -RZ, R57.H0_H0 ;  /* 0x20000039ff037230 */ /* 0x004fe20000004100 */
[----:B------:R1:W-:Y:S01]  /*2060*/  STL [R1+0x3c], R4 ;  /* 0x00003c0401007387 */ /* 0x0003e20000100800 */
[--C-:B------:R-:W-:Y:S01]  /*2070*/  IMAD.MOV.U32 R132, RZ, RZ, R33.reuse ;  /* 0x000000ffff847224 */ /* 0x100fe200078e0021 */
[----:B------:R-:W-:Y:S01]  /*2080*/  SHF.R.U32.HI R131, RZ, 0x10, R33 ;  /* 0x00000010ff837819 */ /* 0x000fe20000011621 */
[----:B------:R-:W-:Y:S01]  /*2090*/  IMAD.MOV.U32 R38, RZ, RZ, R22 ;  /* 0x000000ffff267224 */ /* 0x000fe200078e0016 */
[----:B------:R2:W-:Y:S01]  /*20a0*/  STL [R1+0x38], R3 ;  /* 0x0000380301007387 */ /* 0x0005e20000100800 */
[----:B------:R-:W-:Y:S01]  /*20b0*/  SHF.R.U64 R37, R22, 0x10, R23 ;  /* 0x0000001016257819 */ /* 0x000fe20000001217 */
[----:B0-----:R-:W-:Y:S01]  /*20c0*/  HADD2.F32 R2, -RZ, R56.H0_H0 ;  /* 0x20000038ff027230 */ /* 0x001fe20000004100 */
[----:B------:R-:W-:Y:S01]  /*20d0*/  IMAD.MOV.U32 R34, RZ, RZ, R20 ;  /* 0x000000ffff227224 */ /* 0x000fe200078e0014 */
[----:B------:R-:W-:Y:S01]  /*20e0*/  SHF.R.U64 R33, R20, 0x10, R21 ;  /* 0x0000001014217819 */ /* 0x000fe20000001215 */
[----:B------:R-:W-:Y:S01]  /*20f0*/  HADD2.F32 R167, -RZ, R152.H0_H0 ;  /* 0x20000098ffa77230 */ /* 0x000fe20000004100 */
[----:B------:R-:W-:Y:S01]  /*2100*/  SHF.R.U64 R22, R152, 0x10, R153 ;  /* 0x0000001098167819 */ /* 0x000fe20000001299 */
[----:B-1----:R-:W-:Y:S01]  /*2110*/  HADD2.F32 R4, -RZ, R55.H0_H0 ;  /* 0x20000037ff047230 */ /* 0x002fe20000004100 */
[----:B------:R0:W-:Y:S01]  /*2120*/  STL [R1+0x34], R2 ;  /* 0x0000340201007387 */ /* 0x0001e20000100800 */
[----:B------:R-:W-:Y:S01]  /*2130*/  IMAD.MOV.U32 R227, RZ, RZ, R42 ;  /* 0x000000ffffe37224 */ /* 0x000fe200078e002a */
[----:B--2---:R-:W-:Y:S01]  /*2140*/  HADD2.F32 R3, -RZ, R54.H0_H0 ;  /* 0x20000036ff037230 */ /* 0x004fe20000004100 */
[----:B------:R-:W-:Y:S01]  /*2150*/  IMAD.MOV.U32 R186, RZ, RZ, R36 ;  /* 0x000000ffffba7224 */ /* 0x000fe200078e0024 */
[----:B------:R1:W-:Y:S01]  /*2160*/  STL [R1+0x30], R4 ;  /* 0x0000300401007387 */ /* 0x0003e20000100800 */
[----:B------:R-:W-:Y:S01]  /*2170*/  MOV R174, R35 ;  /* 0x0000002300ae7202 */ /* 0x000fe20000000f00 */
[----:B------:R-:W-:Y:S01]  /*2180*/  HADD2.F32 R152, -RZ, R150.H0_H0 ;  /* 0x20000096ff987230 */ /* 0x000fe20000004100 */
[----:B------:R-:W-:Y:S01]  /*2190*/  SHF.R.U32.HI R172, RZ, 0x10, R35 ;  /* 0x00000010ffac7819 */ /* 0x000fe20000011623 */
[----:B------:R2:W-:Y:S01]  /*21a0*/  STL [R1+0x2c], R3 ;  /* 0x00002c0301007387 */ /* 0x0005e20000100800 */
[----:B------:R-:W-:Y:S01]  /*21b0*/  LOP3.LUT R155, R18, UR25, R79, 0x96, !PT ;  /* 0x00000019129b7c12 */ /* 0x000fe2000f8e964f */
[----:B0-----:R-:W-:Y:S01]  /*21c0*/  HADD2.F32 R2, -RZ, R53.H0_H0 ;  /* 0x20000035ff027230 */ /* 0x001fe20000004100 */
[----:B------:R-:W-:Y:S01]  /*21d0*/  SHF.R.U64 R20, R150, 0x10, R151 ;  /* 0x0000001096147819 */ /* 0x000fe20000001297 */
[----:B------:R-:W-:Y:S01]  /*21e0*/  IMAD.MOV.U32 R170, RZ, RZ, R32 ;  /* 0x000000ffffaa7224 */ /* 0x000fe200078e0020 */
[--C-:B------:R-:W-:Y:S01]  /*21f0*/  SHF.R.U32.HI R127, RZ, 0x10, R31.reuse ;  /* 0x00000010ff7f7819 */ /* 0x100fe2000001161f */
[----:B-1----:R-:W-:Y:S01]  /*2200*/  HADD2.F32 R4, -RZ, R52.H0_H0 ;  /* 0x20000034ff047230 */ /* 0x002fe20000004100 */
[----:B------:R0:W-:Y:S01]  /*2210*/  STL [R1+0x28], R2 ;  /* 0x0000280201007387 */ /* 0x0001e20000100800 */
[----:B------:R-:W-:Y:S01]  /*2220*/  IMAD.MOV.U32 R128, RZ, RZ, R31 ;  /* 0x000000ffff807224 */ /* 0x000fe200078e001f */
[----:B------:R-:W-:Y:S01]  /*2230*/  MOV R36, R23 ;  /* 0x0000001700247202 */ /* 0x000fe20000000f00 */
[----:B--2---:R-:W-:Y:S01]  /*2240*/  HADD2.F32 R3, -RZ, R51.H0_H0 ;  /* 0x20000033ff037230 */ /* 0x004fe20000004100 */
[----:B------:R1:W-:Y:S01]  /*2250*/  STL [R1+0x24], R4 ;  /* 0x0000240401007387 */ /* 0x0003e20000100800 */
[----:B------:R-:W-:Y:S01]  /*2260*/  IMAD.MOV.U32 R42, RZ, RZ, R24 ;  /* 0x000000ffff2a7224 */ /* 0x000fe200078e0018 */
[----:B------:R-:W-:Y:S01]  /*2270*/  SHF.R.U32.HI R35, RZ, 0x10, R23 ;  /* 0x00000010ff237819 */ /* 0x000fe20000011617 */
[----:B------:R-:W-:Y:S01]  /*2280*/  HADD2.F32 R150, -RZ, R148.H0_H0 ;  /* 0x20000094ff967230 */ /* 0x000fe20000004100 */
[----:B------:R2:W-:Y:S01]  /*2290*/  STL [R1+0x20], R3 ;  /* 0x0000200301007387 */ /* 0x0005e20000100800 */
[----:B------:R-:W-:Y:S01]  /*22a0*/  SHF.R.U64 R18, R148, 0x10, R149 ;  /* 0x0000001094127819 */ /* 0x000fe20000001295 */
[----:B0-----:R-:W-:Y:S01]  /*22b0*/  HADD2.F32 R2, -RZ, R50.H0_H0 ;  /* 0x20000032ff027230 */ /* 0x001fe20000004100 */
[--C-:B------:R-:W-:Y:S01]  /*22c0*/  IMAD.MOV.U32 R32, RZ, RZ, R21.reuse ;  /* 0x000000ffff207224 */ /* 0x100fe200078e0015 */
[----:B------:R-:W-:Y:S01]  /*22d0*/  SHF.R.U32.HI R31, RZ, 0x10, R21 ;  /* 0x00000010ff1f7819 */ /* 0x000fe20000011615 */
[----:B------:R-:W-:Y:S01]  /*22e0*/  HADD2.F32 R213, -RZ, R13.H0_H0 ;  /* 0x2000000dffd57230 */ /* 0x000fe20000004100 */
[----:B------:R-:W-:Y:S01]  /*22f0*/  MOV R24, R17 ;  /* 0x0000001100187202 */ /* 0x000fe20000000f00 */
[----:B-1----:R-:W-:Y:S01]  /*2300*/  HADD2.F32 R4, -RZ, R49.H0_H0 ;  /* 0x20000031ff047230 */ /* 0x002fe20000004100 */
[----:B------:R0:W-:Y:S01]  /*2310*/  STL [R1+0x1c], R2 ;  /* 0x00001c0201007387 */ /* 0x0001e20000100800 */
[----:B------:R-:W-:Y:S01]  /*2320*/  SHF.R.U32.HI R23, RZ, 0x10, R17 ;  /* 0x00000010ff177819 */ /* 0x000fe20000011611 */
[----:B--2---:R-:W-:Y:S01]  /*2330*/  HADD2.F32 R3, -RZ, R48.H0_H0 ;  /* 0x20000030ff037230 */ /* 0x004fe20000004100 */
[----:B------:R-:W-:Y:S01]  /*2340*/  LOP3.LUT R154, R19, UR26, R88, 0x96, !PT ;  /* 0x0000001a139a7c12 */ /* 0x000fe2000f8e9658 */
[----:B------:R1:W-:Y:S01]  /*2350*/  STL [R1+0x18], R4 ;  /* 0x0000180401007387 */ /* 0x0003e20000100800 */
[----:B------:R-:W-:Y:S01]  /*2360*/  SHF.R.U32.HI R218, RZ, 0x10, R15 ;  /* 0x00000010ffda7819 */ /* 0x000fe2000001160f */
[----:B------:R-:W-:Y:S01]  /*2370*/  HADD2.F32 R209, -RZ, R10.H0_H0 ;  /* 0x2000000affd17230 */ /* 0x000fe20000004100 */
[----:B------:R-:W-:Y:S01]  /*2380*/  SHF.R.U32.HI R211, RZ, 0x10, R13 ;  /* 0x00000010ffd37819 */ /* 0x000fe2000001160d */
[----:B------:R2:W-:Y:S01]  /*2390*/  STL [R1+0x14], R3 ;  /* 0x0000140301007387 */ /* 0x0005e20000100800 */
[--C-:B------:R-:W-:Y:S01]  /*23a0*/  SHF.R.U64 R207, R10, 0x10, R11.reuse ;  /* 0x000000100acf7819 */ /* 0x100fe2000000120b */
[----:B0-----:R-:W-:Y:S01]  /*23b0*/  HADD2.F32 R2, -RZ, R47.H0_H0 ;  /* 0x2000002fff027230 */ /* 0x001fe20000004100 */
[----:B------:R-:W-:Y:S01]  /*23c0*/  SHF.R.U32.HI R203, RZ, 0x10, R11 ;  /* 0x00000010ffcb7819 */ /* 0x000fe2000001160b */
[----:B------:R-:W-:Y:S01]  /*23d0*/  HADD2.F32 R205, -RZ, R11.H0_H0 ;  /* 0x2000000bffcd7230 */ /* 0x000fe20000004100 */
[--C-:B------:R-:W-:Y:S01]  /*23e0*/  SHF.R.U64 R199, R8, 0x10, R9.reuse ;  /* 0x0000001008c77819 */ /* 0x100fe20000001209 */
[----:B-1----:R-:W-:Y:S01]  /*23f0*/  HADD2.F32 R4, -RZ, R46.H0_H0 ;  /* 0x2000002eff047230 */ /* 0x002fe20000004100 */
[----:B------:R0:W-:Y:S01]  /*2400*/  STL [R1+0x10], R2 ;  /* 0x0000100201007387 */ /* 0x0001e20000100800 */
[----:B------:R-:W-:Y:S01]  /*2410*/  HADD2.F32 R201, -RZ, R8.H0_H0 ;  /* 0x20000008ffc97230 */ /* 0x000fe20000004100 */
[----:B------:R-:W-:Y:S01]  /*2420*/  SHF.R.U32.HI R195, RZ, 0x10, R9 ;  /* 0x00000010ffc37819 */ /* 0x000fe20000011609 */
[----:B--2---:R-:W-:Y:S01]  /*2430*/  HADD2.F32 R3, -RZ, R45.H0_H0 ;  /* 0x2000002dff037230 */ /* 0x004fe20000004100 */
[----:B------:R1:W-:Y:S01]  /*2440*/  STL [R1+0xc], R4 ;  /* 0x00000c0401007387 */ /* 0x0003e20000100800 */
[----:B------:R-:W-:Y:S01]  /*2450*/  HADD2.F32 R197, -RZ, R9.H0_H0 ;  /* 0x20000009ffc57230 */ /* 0x000fe20000004100 */
[--C-:B------:R-:W-:Y:S01]  /*2460*/  SHF.R.U64 R191, R6, 0x10, R7.reuse ;  /* 0x0000001006bf7819 */ /* 0x100fe20000001207 */
[----:B------:R-:W-:Y:S01]  /*2470*/  HADD2.F32 R193, -RZ, R6.H0_H0 ;  /* 0x20000006ffc17230 */ /* 0x000fe20000004100 */
[----:B------:R1:W-:Y:S01]  /*2480*/  STL [R1+0x8], R3 ;  /* 0x0000080301007387 */ /* 0x0003e20000100800 */
[----:B------:R-:W-:Y:S01]  /*2490*/  SHF.R.U32.HI R187, RZ, 0x10, R7 ;  /* 0x00000010ffbb7819 */ /* 0x000fe20000011607 */
[----:B0-----:R-:W-:Y:S01]  /*24a0*/  HADD2.F32 R2, -RZ, R44.H0_H0 ;  /* 0x2000002cff027230 */ /* 0x001fe20000004100 */
[----:B------:R-:W-:Y:S01]  /*24b0*/  SHF.R.U32.HI R179, RZ, 0x10, R5 ;  /* 0x00000010ffb37819 */ /* 0x000fe20000011605 */
[----:B------:R-:W-:Y:S01]  /*24c0*/  HADD2.F32 R189, -RZ, R7.H0_H0 ;  /* 0x20000007ffbd7230 */ /* 0x000fe20000004100 */
[----:B------:R-:W-:Y:S01]  /*24d0*/  SHF.R.U64 R16, R146, 0x10, R147 ;  /* 0x0000001092107819 */ /* 0x000fe20000001293 */
[----:B------:R-:W-:Y:S01]  /*24e0*/  HADD2.F32 R181, -RZ, R5.H0_H0 ;  /* 0x20000005ffb57230 */ /* 0x000fe20000004100 */
[----:B------:R1:W-:Y:S01]  /*24f0*/  STL [R1+0x4], R2 ;  /* 0x0000040201007387 */ /* 0x0003e20000100800 */
[----:B------:R-:W-:Y:S01]  /*2500*/  HADD2.F32 R148, -RZ, R146.H0_H0 ;  /* 0x20000092ff947230 */ /* 0x000fe20000004100 */
[----:B------:R-:W-:Y:S01]  /*2510*/  SHF.R.U32.HI R252, RZ, 0x10, R99 ;  /* 0x00000010fffc7819 */ /* 0x000fe20000011663 */
[----:B------:R-:W-:Y:S01]  /*2520*/  IMAD.MOV.U32 R251, RZ, RZ, R100 ;  /* 0x000000fffffb7224 */ /* 0x000fe200078e0064 */
[----:B------:R1:W-:Y:S01]  /*2530*/  STL [R1], R0 ;  /* 0x0000000001007387 */ /* 0x0003e20000100800 */
[--C-:B------:R-:W-:Y:S01]  /*2540*/  SHF.R.U64 R250, R100, 0x10, R101.reuse ;  /* 0x0000001064fa7819 */ /* 0x100fe20000001265 */
[--C-:B------:R-:W-:Y:S01]  /*2550*/  IMAD.MOV.U32 R249, RZ, RZ, R101.reuse ;  /* 0x000000fffff97224 */ /* 0x100fe200078e0065 */
        /* <DEDUP_REMOVED lines=26> */
[--C-:B------:R-:W-:Y:S01]  /*2700*/  SHF.R.U64 R216, R84, 0x10, R85.reuse ;  /* 0x0000001054d87819 */ /* 0x100fe20000001255 */
[----:B------:R-:W-:Y:S01]  /*2710*/  HADD2.F32 R146, -RZ, R144.H0_H0 ;  /* 0x20000090ff927230 */ /* 0x000fe20000004100 */
[----:B------:R-:W-:Y:S01]  /*2720*/  SHF.R.U32.HI R212, RZ, 0x10, R85 ;  /* 0x00000010ffd47819 */ /* 0x000fe20000011655 */
[----:B------:R-:W-:Y:S01]  /*2730*/  BSSY B0, `(.L_x_49732) ;  /* 0x0001c54000007945 */ /* 0x000fe20003800000 */
[--C-:B------:R-:W-:Y:S01]  /*2740*/  SHF.R.U64 R230, R82, 0x10, R83.reuse ;  /* 0x0000001052e67819 */ /* 0x100fe20000001253 */
[----:B------:R-:W-:Y:S01]  /*2750*/  IMAD R134, R134, -0x2daee0ad, RZ ;  /* 0xd2511f5386867824 */ /* 0x000fe200078e02ff */
[----:B------:R-:W-:Y:S01]  /*2760*/  MOV R229, R83 ;  /* 0x0000005300e57202 */ /* 0x000fe20000000f00 */
[----:B------:R-:W-:Y:S01]  /*2770*/  IMAD.MOV.U32 R133, RZ, RZ, RZ ;  /* 0x000000ffff857224 */ /* 0x000fe200078e00ff */
        /* <DEDUP_REMOVED lines=31> */
[----:B------:R-:W-:Y:S01]  /*2970*/  IMAD R136, R78, -0x326172a9, RZ ;  /* 0xcd9e8d574e887824 */ /* 0x000fe200078e02ff */
[----:B------:R-:W-:Y:S01]  /*2980*/  SHF.R.U32.HI R5, RZ, 0x10, R137 ;  /* 0x00000010ff057819 */ /* 0x000fe20000011689 */
        /* <DEDUP_REMOVED lines=124> */
[----:B-1----:R-:W-:-:S02]  /*3150*/  HADD2.F32 R5, -RZ, R5.H0_H0 ;  /* 0x20000005ff057230 */ /* 0x002fc40000004100 */
.L_x_50406:
[----:B------:R-:W-:-:S04]  /*3160*/  IMAD.MOV.U32 R162, RZ, RZ, 0x4 ;  /* 0x00000004ffa27424 */ /* 0x000fc800078e00ff */
        /* <DEDUP_REMOVED lines=29> */
[----:B------:R-:W-:-:S12]  /*3340*/  BSSY B2, `(.L_x_49735) ;  /* 0x000005c000027945 */ /* 0x000fd80003800000 */
[----:B------:R-:W-:Y:S02]  /*3350*/  @!P3 ISETP.NE.U32.AND P4, PT, RZ, c[0x0][0x180], PT ;  /* 0x00006000ff00ba0c */ /* 0x000fe40003f85070 */
        /* <DEDUP_REMOVED lines=16> */
.L_x_49738:
[----:B------:R-:W-:Y:S02]  /*3460*/  IMAD.MOV.U32 R4, RZ, RZ, R136 ;  /* 0x000000ffff047224 */ /* 0x000fe400078e0088 */
.L_x_49739:
[----:B------:R-:W-:Y:S05]  /*3470*/  BSYNC B3 ;  /* 0x0000000000037941 */ /* 0x000fea0003800000 */
.L_x_49737:
        /* <DEDUP_REMOVED lines=16> */
.L_x_49743:
[----:B------:R-:W-:Y:S05]  /*3580*/  BSYNC B4 ;  /* 0x0000000000047941 */ /* 0x000fea0003800000 */
.L_x_49742:
        /* <DEDUP_REMOVED lines=37> */
[----:B------:R-:W-:-:S04]  /*37e0*/  IMAD.WIDE.U32 R52, R53, -0x326172a9, RZ ;  /* 0xcd9e8d5735347825 */ /* 0x000fc800078e00ff */
[----:B------:R-:W-:Y:S01]  /*37f0*/  IMAD.WIDE.U32 R134, R134, -0x2daee0ad, RZ ;  /* 0xd2511f5386867825 */ /* 0x000fe200078e00ff */
[----:B------:R-:W-:-:S03]  /*3800*/  LOP3.LUT R155, R53, UR25, R54, 0x96, !PT ;  /* 0x00000019359b7c12 */ /* 0x000fc6000f8e9636 */
[----:B------:R-:W-:Y:S01]  /*3810*/  IMAD.MOV.U32 R136, RZ, RZ, R52 ;  /* 0x000000ffff887224 */ /* 0x000fe200078e0034 */
[----:B------:R-:W-:Y:S01]  /*3820*/  LOP3.LUT R154, R135, UR26, R154, 0x96, !PT ;  /* 0x0000001a879a7c12 */ /* 0x000fe2000f8e969a */
[----:B------:R-:W-:Y:S02]  /*3830*/  IMAD.MOV.U32 R54, RZ, RZ, RZ ;  /* 0x000000ffff367224 */ /* 0x000fe400078e00ff */
.L_x_49741:
[----:B------:R-:W-:Y:S05]  /*3840*/  BSYNC B3 ;  /* 0x0000000000037941 */ /* 0x000fea0003800000 */
.L_x_49740:
[----:B------:R-:W2:Y:S01]  /*3850*/  LDL R53, [R1+0x88] ;  /* 0x0000880001357983 */ /* 0x000ea20000100800 */
[----:B------:R-:W0:Y:S01]  /*3860*/  I2F.U32 R4, R4 ;  /* 0x0000000400047306 */ /* 0x000e220000201000 */
[----:B------:R-:W-:-:S04]  /*3870*/  IMAD.MOV.U32 R52, RZ, RZ, 0x2f800000 ;  /* 0x2f800000ff347424 */ /* 0x000fc800078e00ff */
[----:B0-----:R-:W-:-:S05]  /*3880*/  FFMA.FTZ R4, R4, R52, 1.1641532182693481445e-10 ;  /* 0x2f00000004047423 */ /* 0x001fca0000010034 */
[----:B------:R-:W-:Y:S01]  /*3890*/  FSETP.GTU.FTZ.AND P4, PT, R4, c[0x0][0x1e4], PT ;  /* 0x0000790004007a0b */ /* 0x000fe20003f9c000 */
[----:B-----5:R-:W-:-:S04]  /*38a0*/  FMUL.FTZ R4, R44, c[0x0][0x1ec] ;  /* 0x00007b002c047a20 */ /* 0x020fc80000410000 */
[----:B------:R-:W-:-:S05]  /*38b0*/  FMUL.FTZ R4, R4, c[0x0][0x1e8] ;  /* 0x00007a0004047a20 */ /* 0x000fca0000410000 */
[----:B------:R-:W-:Y:S02]  /*38c0*/  FSEL R52, R4, RZ, !P4 ;  /* 0x000000ff04347208 */ /* 0x000fe40006000000 */
[----:B------:R-:W-:-:S03]  /*38d0*/  SEL R4, RZ, 0x1, P4 ;  /* 0x00000001ff047807 */ /* 0x000fc60002000000 */
[----:B--2---:R-:W-:-:S04]  /*38e0*/  FMUL.FTZ R52, R53, R52 ;  /* 0x0000003435347220 */ /* 0x004fc80000410000 */
[----:B------:R-:W-:Y:S02]  /*38f0*/  @P2 FADD.FTZ R52, R48, R52 ;  /* 0x0000003430342221 */ /* 0x000fe40000010000 */
.L_x_49736:
[----:B------:R-:W-:Y:S05]  /*3900*/  BSYNC B2 ;  /* 0x0000000000027941 */ /* 0x000fea0003800000 */
.L_x_49735:
        /* <DEDUP_REMOVED lines=18> */
.L_x_49747:
[----:B------:R-:W-:Y:S02]  /*3a30*/  IMAD.MOV.U32 R3, RZ, RZ, R136 ;  /* 0x000000ffff037224 */ /* 0x000fe400078e0088 */
.L_x_49748:
[----:B------:R-:W-:Y:S05]  /*3a40*/  BSYNC B3 ;  /* 0x0000000000037941 */ /* 0x000fea0003800000 */
.L_x_49746:
        /* <DEDUP_REMOVED lines=16> */
.L_x_49752:
[----:B------:R-:W-:Y:S05]  /*3b50*/  BSYNC B4 ;  /* 0x0000000000047941 */ /* 0x000fea0003800000 */
.L_x_49751:
        /* <DEDUP_REMOVED lines=33> */
[----:B------:R-:W-:-:S05]  /*3d70*/  LOP3.LUT R154, R55, UR21, R154, 0x96, !PT ;  /* 0x00000015379a7c12 */ /* 0x000fca000f8e969a */
[----:B------:R-:W-:-:S05]  /*3d80*/  IMAD.WIDE.U32 R154, R154, -0x2daee0ad, RZ ;  /* 0xd2511f539a9a7825 */ /* 0x000fca00078e00ff */
[----:B------:R-:W-:Y:S02]  /*3d90*/  LOP3.LUT R55, R155, UR24, R134, 0x96, !PT ;  /* 0x000000189b377c12 */ /* 0x000fe4000f8e9686 */
[----:B------:R-:W-:-:S03]  /*3da0*/  LOP3.LUT R134, R163, UR23, R54, 0x96, !PT ;  /* 0x00000017a3867c12 */ /* 0x000fc6000f8e9636 */
[----:B------:R-:W-:-:S04]  /*3db0*/  IMAD.WIDE.U32 R54, R55, -0x326172a9, RZ ;  /* 0xcd9e8d5737367825 */ /* 0x000fc800078e00ff */
[----:B------:R-:W-:Y:S01]  /*3dc0*/  IMAD.WIDE.U32 R134, R134, -0x2daee0ad, RZ ;  /* 0xd2511f5386867825 */ /* 0x000fe200078e00ff */
[----:B------:R-:W-:-:S03]  /*3dd0*/  LOP3.LUT R155, R55, UR25, R162, 0x96, !PT ;  /* 0x00000019379b7c12 */ /* 0x000fc6000f8e96a2 */
[----:B------:R-:W-:Y:S01]  /*3de0*/  IMAD.MOV.U32 R136, RZ, RZ, R54 ;  /* 0x000000ffff887224 */ /* 0x000fe200078e0036 */
[----:B------:R-:W-:Y:S01]  /*3df0*/  LOP3.LUT R154, R135, UR26, R154, 0x96, !PT ;  /* 0x0000001a879a7c12 */ /* 0x000fe2000f8e969a */
[----:B------:R-:W-:Y:S02]  /*3e00*/  IMAD.MOV.U32 R55, RZ, RZ, RZ ;  /* 0x000000ffff377224 */ /* 0x000fe400078e00ff */
.L_x_49750:
[----:B------:R-:W-:Y:S05]  /*3e10*/  BSYNC B3 ;  /* 0x0000000000037941 */ /* 0x000fea0003800000 */
.L_x_49749:
        /* <DEDUP_REMOVED lines=11> */
.L_x_49745:
[----:B------:R-:W-:Y:S05]  /*3ed0*/  BSYNC B2 ;  /* 0x0000000000027941 */ /* 0x000fea0003800000 */
.L_x_49744:
        /* <DEDUP_REMOVED lines=18> */
.L_x_49756:
[----:B------:R-:W-:Y:S02]  /*4000*/  IMAD.MOV.U32 R2, RZ, RZ, R136 ;  /* 0x000000ffff027224 */ /* 0x000fe400078e0088 */
.L_x_49757:
[----:B------:R-:W-:Y:S05]  /*4010*/  BSYNC B3 ;  /* 0x0000000000037941 */ /* 0x000fea0003800000 */
.L_x_49755:
        /* <DEDUP_REMOVED lines=16> */
.L_x_49761:
[----:B------:R-:W-:Y:S05]  /*4120*/  BSYNC B4 ;  /* 0x0000000000047941 */ /* 0x000fea0003800000 */
.L_x_49760:
        /* <DEDUP_REMOVED lines=39> */
[----:B------:R-:W-:Y:S02]  /*43a0*/  LOP3.LUT R155, R55, UR25, R162, 0x96, !PT ;  /* 0x00000019379b7c12 */ /* 0x000fe4000f8e96a2 */
[----:B------:R-:W-:Y:S01]  /*43b0*/  MOV R136, R54 ;  /* 0x0000003600887202 */ /* 0x000fe20000000f00 */
[----:B------:R-:W-:Y:S01]  /*43c0*/  IMAD.MOV.U32 R162, RZ, RZ, RZ ;  /* 0x000000ffffa27224 */ /* 0x000fe200078e00ff */
[----:B------:R-:W-:Y:S02]  /*43d0*/  LOP3.LUT R154, R135, UR26, R154, 0x96, !PT ;  /* 0x0000001a879a7c12 */ /* 0x000fe4000f8e969a */
.L_x_49759:
[----:B------:R-:W-:Y:S05]  /*43e0*/  BSYNC B3 ;  /* 0x0000000000037941 */ /* 0x000fea0003800000 */
.L_x_49758:
        /* <DEDUP_REMOVED lines=11> */
.L_x_49754:
[----:B------:R-:W-:Y:S05]  /*44a0*/  BSYNC B2 ;  /* 0x0000000000027941 */ /* 0x000fea0003800000 */
.L_x_49753:
        /* <DEDUP_REMOVED lines=18> */
.L_x_49765:
[----:B------:R-:W-:Y:S02]  /*45d0*/  IMAD.MOV.U32 R0, RZ, RZ, R136 ;  /* 0x000000ffff007224 */ /* 0x000fe400078e0088 */
.L_x_49766:
[----:B------:R-:W-:Y:S05]  /*45e0*/  BSYNC B3 ;  /* 0x0000000000037941 */ /* 0x000fea0003800000 */
.L_x_49764:
        /* <DEDUP_REMOVED lines=16> */
.L_x_49770:
[----:B------:R-:W-:Y:S05]  /*46f0*/  BSYNC B4 ;  /* 0x0000000000047941 */ /* 0x000fea0003800000 */
.L_x_49769:
        /* <DEDUP_REMOVED lines=43> */
.L_x_49768:
[----:B------:R-:W-:Y:S05]  /*49b0*/  BSYNC B3 ;  /* 0x0000000000037941 */ /* 0x000fea0003800000 */
.L_x_49767:
        /* <DEDUP_REMOVED lines=11> */
.L_x_49763:
[----:B------:R-:W-:Y:S05]  /*4a70*/  BSYNC B2 ;  /* 0x0000000000027941 */ /* 0x000fea0003800000 */
.L_x_49762:
[----:B------:R-:W-:Y:S01]  /*4a80*/  IMAD.MOV.U32 R162, RZ, RZ, 0x10 ;  /* 0x00000010ffa27424 */ /* 0x000fe200078e00ff */
[----:B------:R-:W-:Y:S03]  /*4a90*/  BSSY B2, `(.L_x_49771) ;  /* 0x000000f000027945 */ /* 0x000fe60003800000 */
[----:B------:R-:W-:-:S05]  /*4aa0*/  IMAD.WIDE.U32 R162, R164, R162, c[0x0][0x188] ;  /* 0x00006200a4a27625 */ /* 0x000fca00078e00a2 */
[----:B------:R0:W-:Y:S01]  /*4ab0*/  STG.E.128 [R162.64], R52 ;  /* 0x00000034a2007986 */ /* 0x0001e2000c101d06 */
[----:B------:R-:W-:Y:S05]  /*4ac0*/  @!P1 BRA `(.L_x_49772) ;  /* 0x000000b000009947 */ /* 0x000fea0003800000 */
[----:B0-----:R-:W-:Y:S01]  /*4ad0*/  IMAD.U32 R162, R2, 0x10000, RZ ;  /* 0x0001000002a27824 */ /* 0x001fe200078e00ff */
[----:B------:R-:W-:Y:S01]  /*4ae0*/  LOP3.LUT R163, R0, 0xffff, RZ, 0xc0, !PT ;  /* 0x0000ffff00a37812 */ /* 0x000fe200078ec0ff */
[----:B------:R-:W-:Y:S01]  /*4af0*/  IMAD.MOV.U32 R168, RZ, RZ, 0x4 ;  /* 0x00000004ffa87424 */ /* 0x000fe200078e00ff */
[----:B------:R-:W-:Y:S02]  /*4b00*/  LOP3.LUT R165, R4, 0xff, RZ, 0xc0, !PT ;  /* 0x000000ff04a57812 */ /* 0x000fe400078ec0ff */
[----:B------:R-:W-:-:S05]  /*4b10*/  LOP3.LUT R162, R162, 0xff0000, RZ, 0xc0, !PT ;  /* 0x00ff0000a2a27812 */ /* 0x000fca00078ec0ff */
[----:B------:R-:W-:Y:S01]  /*4b20*/  IMAD R162, R163, 0x1000000, R162 ;  /* 0x01000000a3a27824 */ /* 0x000fe200078e02a2 */
[----:B------:R-:W-:-:S04]  /*4b30*/  LOP3.LUT R163, R3, 0xff, RZ, 0xc0, !PT ;  /* 0x000000ff03a37812 */ /* 0x000fc800078ec0ff */
[----:B------:R-:W-:-:S05]  /*4b40*/  LEA R162, R163, R162, 0x8 ;  /* 0x000000a2a3a27211 */ /* 0x000fca00078e40ff */
[----:B------:R-:W-:Y:S02]  /*4b50*/  IMAD.IADD R165, R162, 0x1, R165 ;  /* 0x00000001a2a57824 */ /* 0x000fe400078e02a5 */
[----:B------:R-:W-:-:S05]  /*4b60*/  IMAD.WIDE.U32 R162, R119, R168, c[0x0][0x190] ;  /* 0x0000640077a27625 */ /* 0x000fca00078e00a8 */
[----:B------:R0:W-:Y:S02]  /*4b70*/  STG.E [R162.64], R165 ;  /* 0x000000a5a2007986 */ /* 0x0001e4000c101906 */
.L_x_49772:
[----:B------:R-:W-:Y:S05]  /*4b80*/  BSYNC B2 ;  /* 0x0000000000027941 */ /* 0x000fea0003800000 */
.L_x_49771:
[----:B------:R-:W-:Y:S02]  /*4b90*/  IADD3 R164, R164, 0x20, RZ ;  /* 0x00000020a4a47810 */ /* 0x000fe40007ffe0ff */
[----:B------:R-:W-:Y:S02]  /*4ba0*/  IADD3 R119, R119, 0x20, RZ ;  /* 0x0000002077777810 */ /* 0x000fe40007ffe0ff */
.L_x_49734:
[----:B------:R-:W-:Y:S05]  /*4bb0*/  BSYNC B1 ;  /* 0x0000000000017941 */ /* 0x000fea0003800000 */
.L_x_49733:
        /* <DEDUP_REMOVED lines=10> */
[----:B------:R-:W2:Y:S01]  /*4c60*/  @P2 LDG.E.128 R48, [R56.64] ;  /* 0x0000000638302981 */ /* 0x000ea2000c1e1d00 */
[----:B------:R-:W-:Y:S01]  /*4c70*/  ISETP.GT.AND P3, PT, R118, RZ, PT ;  /* 0x000000ff7600720c */ /* 0x000fe20003f64270 */
[----:B------:R-:W-:-:S12]  /*4c80*/  BSSY B2, `(.L_x_49775) ;  /* 0x000005c000027945 */ /* 0x000fd80003800000 */
        /* <DEDUP_REMOVED lines=17> */
.L_x_49778:
[----:B------:R-:W-:Y:S02]  /*4da0*/  IMAD.MOV.U32 R4, RZ, RZ, R136 ;  /* 0x000000ffff047224 */ /* 0x000fe400078e0088 */
.L_x_49779:
[----:B------:R-:W-:Y:S05]  /*4db0*/  BSYNC B3 ;  /* 0x0000000000037941 */ /* 0x000fea0003800000 */
.L_x_49777:
        /* <DEDUP_REMOVED lines=16> */
.L_x_49783:
[----:B------:R-:W-:Y:S05]  /*4ec0*/  BSYNC B4 ;  /* 0x0000000000047941 */ /* 0x000fea0003800000 */
.L_x_49782:
        /* <DEDUP_REMOVED lines=39> */
[----:B------:R-:W-:Y:S02]  /*5140*/  LOP3.LUT R155, R57, UR25, R58, 0x96, !PT ;  /* 0x00000019399b7c12 */ /* 0x000fe4000f8e963a */
[----:B------:R-:W-:Y:S01]  /*5150*/  MOV R136, R56 ;  /* 0x0000003800887202 */ /* 0x000fe20000000f00 */
[----:B------:R-:W-:Y:S01]  /*5160*/  IMAD.MOV.U32 R58, RZ, RZ, RZ ;  /* 0x000000ffff3a7224 */ /* 0x000fe200078e00ff */
[----:B------:R-:W-:Y:S02]  /*5170*/  LOP3.LUT R154, R135, UR26, R154, 0x96, !PT ;  /* 0x0000001a879a7c12 */ /* 0x000fe4000f8e969a */
.L_x_49781:
[----:B------:R-:W-:Y:S05]  /*5180*/  BSYNC B3 ;  /* 0x0000000000037941 */ /* 0x000fea0003800000 */
.L_x_49780:
[----:B------:R-:W2:Y:S01]  /*5190*/  LDL R57, [R1+0x78] ;  /* 0x0000780001397983 */ /* 0x000ea20000100800 */
[----:B------:R-:W1:Y:S01]  /*51a0*/  I2F.U32 R4, R4 ;  /* 0x0000000400047306 */ /* 0x000e620000201000 */
[----:B------:R-:W-:-:S04]  /*51b0*/  IMAD.MOV.U32 R56, RZ, RZ, 0x2f800000 ;  /* 0x2f800000ff387424 */ /* 0x000fc800078e00ff */
[----:B-1----:R-:W-:-:S05]  /*51c0*/  FFMA.FTZ R4, R4, R56, 1.1641532182693481445e-10 ;  /* 0x2f00000004047423 */ /* 0x002fca0000010038 */
[----:B------:R-:W-:Y:S01]  /*51d0*/  FSETP.GTU.FTZ.AND P4, PT, R4, c[0x0][0x1e4], PT ;  /* 0x0000790004007a0b */ /* 0x000fe20003f9c000 */
[----:B-----5:R-:W-:-:S04]  /*51e0*/  FMUL.FTZ R4, R44, c[0x0][0x1ec] ;  /* 0x00007b002c047a20 */ /* 0x020fc80000410000 */
[----:B------:R-:W-:-:S05]  /*51f0*/  FMUL.FTZ R4, R4, c[0x0][0x1e8] ;  /* 0x00007a0004047a20 */ /* 0x000fca0000410000 */
[----:B------:R-:W-:Y:S02]  /*5200*/  FSEL R56, R4, RZ, !P4 ;  /* 0x000000ff04387208 */ /* 0x000fe40006000000 */
[----:B------:R-:W-:-:S03]  /*5210*/  SEL R4, RZ, 0x1, P4 ;  /* 0x00000001ff047807 */ /* 0x000fc60002000000 */
[----:B--2---:R-:W-:-:S04]  /*5220*/  FMUL.FTZ R56, R57, R56 ;  /* 0x0000003839387220 */ /* 0x004fc80000410000 */
[----:B------:R-:W-:Y:S02]  /*5230*/  @P2 FADD.FTZ R56, R48, R56 ;  /* 0x0000003830382221 */ /* 0x000fe40000010000 */
.L_x_49776:
[----:B------:R-:W-:Y:S05]  /*5240*/  BSYNC B2 ;  /* 0x0000000000027941 */ /* 0x000fea0003800000 */
.L_x_49775:
        /* <DEDUP_REMOVED lines=18> */
.L_x_49787:
[----:B------:R-:W-:Y:S02]  /*5370*/  IMAD.MOV.U32 R3, RZ, RZ, R136 ;  /* 0x000000ffff037224 */ /* 0x000fe400078e0088 */
.L_x_49788:
[----:B------:R-:W-:Y:S05]  /*5380*/  BSYNC B3 ;  /* 0x0000000000037941 */ /* 0x000fea0003800000 */
.L_x_49786:
        /* <DEDUP_REMOVED lines=16> */
.L_x_49792:
[----:B------:R-:W-:Y:S05]  /*5490*/  BSYNC B4 ;  /* 0x0000000000047941 */ /* 0x000fea0003800000 */
.L_x_49791:
        /* <DEDUP_REMOVED lines=30> */
[----:B0-----:R-:W-:Y:S01]  /*5680*/  LOP3.LUT R162, R135, UR22, R58, 0x96, !PT ;  /* 0x0000001687a27c12 */ /* 0x001fe2000f8e963a */
        /* <DEDUP_REMOVED lines=8> */
[----:B------:R-:W-:Y:S01]  /*5710*/  LOP3.LUT R155, R59, UR25, R162, 0x96, !PT ;  /* 0x000000193b9b7c12 */ /* 0x000fe2000f8e96a2 */
[----:B------:R-:W-:Y:S02]  /*5720*/  HFMA2.MMA R59, -RZ, RZ, 0, 0 ;  /* 0x00000000ff3b7435 */ /* 0x000fe400000001ff */
[----:B------:R-:W-:Y:S01]  /*5730*/  IMAD.MOV.U32 R136, RZ, RZ, R58 ;  /* 0x000000ffff887224 */ /* 0x000fe200078e003a */
[----:B------:R-:W-:-:S03]  /*5740*/  LOP3.LUT R154, R135, UR26, R154, 0x96, !PT ;  /* 0x0000001a879a7c12 */ /* 0x000fc6000f8e969a */
.L_x_49790:
[----:B------:R-:W-:Y:S05]  /*5750*/  BSYNC B3 ;  /* 0x0000000000037941 */ /* 0x000fea0003800000 */
.L_x_49789:
        /* <DEDUP_REMOVED lines=11> */
.L_x_49785:
[----:B------:R-:W-:Y:S05]  /*5810*/  BSYNC B2 ;  /* 0x0000000000027941 */ /* 0x000fea0003800000 */
.L_x_49784:
        /* <DEDUP_REMOVED lines=18> */
.L_x_49796:
[----:B------:R-:W-:Y:S02]  /*5940*/  MOV R2, R136 ;  /* 0x0000008800027202 */ /* 0x000fe40000000f00 */
.L_x_49797:
[----:B------:R-:W-:Y:S05]  /*5950*/  BSYNC B3 ;  /* 0x0000000000037941 */ /* 0x000fea0003800000 */
.L_x_49795:
        /* <DEDUP_REMOVED lines=16> */
.L_x_49801:
[----:B------:R-:W-:Y:S05]  /*5a60*/  BSYNC B4 ;  /* 0x0000000000047941 */ /* 0x000fea0003800000 */
.L_x_49800:
        /* <DEDUP_REMOVED lines=43> */
.L_x_49799:
[----:B------:R-:W-:Y:S05]  /*5d20*/  BSYNC B3 ;  /* 0x0000000000037941 */ /* 0x000fea0003800000 */
.L_x_49798:
[----:B------:R-:W2:Y:S01]  /*5d30*/  LDL R59, [R1+0x70] ;  /* 0x00007000013b7983 */ /* 0x000ea20000100800 */
[----:B------:R-:W0:Y:S01]  /*5d40*/  I2F.U32 R2, R2 ;  /* 0x0000000200027306 */ /* 0x000e220000201000 */
[----:B------:R-:W-:-:S10]  /*5d50*/  HFMA2.MMA R58, -RZ, RZ, 0.1171875, 0 ;  /* 0x2f800000ff3a7435 */ /* 0x000fd400000001ff */
        /* <DEDUP_REMOVED lines=8> */
.L_x_49794:
[----:B------:R-:W-:Y:S05]  /*5de0*/  BSYNC B2 ;  /* 0x0000000000027941 */ /* 0x000fea0003800000 */
.L_x_49793:
        /* <DEDUP_REMOVED lines=18> */
.L_x_49805:
[----:B------:R-:W-:Y:S02]  /*5f10*/  IMAD.MOV.U32 R0, RZ, RZ, R136 ;  /* 0x000000ffff007224 */ /* 0x000fe400078e0088 */
.L_x_49806:
[----:B------:R-:W-:Y:S05]  /*5f20*/  BSYNC B3 ;  /* 0x0000000000037941 */ /* 0x000fea0003800000 */
.L_x_49804:
        /* <DEDUP_REMOVED lines=16> */
.L_x_49810:
[----:B------:R-:W-:Y:S05]  /*6030*/  BSYNC B4 ;  /* 0x0000000000047941 */ /* 0x000fea0003800000 */
.L_x_49809:
        /* <DEDUP_REMOVED lines=43> */
.L_x_49808:
[----:B------:R-:W-:Y:S05]  /*62f0*/  BSYNC B3 ;  /* 0x0000000000037941 */ /* 0x000fea0003800000 */
.L_x_49807:
        /* <DEDUP_REMOVED lines=11> */
.L_x_49803:
[----:B------:R-:W-:Y:S05]  /*63b0*/  BSYNC B2 ;  /* 0x0000000000027941 */ /* 0x000fea0003800000 */
.L_x_49802:
[----:B------:R-:W-:Y:S01]  /*63c0*/  MOV R162, 0x10 ;  /* 0x0000001000a27802 */ /* 0x000fe20000000f00 */
[----:B------:R-:W-:Y:S04]  /*63d0*/  BSSY B2, `(.L_x_49811) ;  /* 0x000000f000027945 */ /* 0x000fe80003800000 */
        /* <DEDUP_REMOVED lines=9> */
[----:B------:R-:W-:-:S05]  /*6470*/  LOP3.LUT R163, R3, 0xff, RZ, 0xc0, !PT ;  /* 0x000000ff03a37812 */ /* 0x000fca00078ec0ff */
[----:B------:R-:W-:-:S04]  /*6480*/  IMAD R162, R163, 0x100, R162 ;  /* 0x00000100a3a27824 */ /* 0x000fc800078e02a2 */
[----:B------:R-:W-:Y:S02]  /*6490*/  IMAD.IADD R165, R162, 0x1, R165 ;  /* 0x00000001a2a57824 */ /* 0x000fe400078e02a5 */
[----:B------:R-:W-:-:S05]  /*64a0*/  IMAD.WIDE.U32 R162, R119, R168, c[0x0][0x190] ;  /* 0x0000640077a27625 */ /* 0x000fca00078e00a8 */
[----:B------:R0:W-:Y:S02]  /*64b0*/  STG.E [R162.64], R165 ;  /* 0x000000a5a2007986 */ /* 0x0001e4000c101906 */
.L_x_49812:
[----:B------:R-:W-:Y:S05]  /*64c0*/  BSYNC B2 ;  /* 0x0000000000027941 */ /* 0x000fea0003800000 */
.L_x_49811:
[----:B------:R-:W-:Y:S02]  /*64d0*/  IADD3 R164, R164, 0x20, RZ ;  /* 0x00000020a4a47810 */ /* 0x000fe40007ffe0ff */
[----:B------:R-:W-:Y:S02]  /*64e0*/  IADD3 R119, R119, 0x20, RZ ;  /* 0x0000002077777810 */ /* 0x000fe40007ffe0ff */
.L_x_49774:
[----:B------:R-:W-:Y:S05]  /*64f0*/  BSYNC B1 ;  /* 0x0000000000017941 */ /* 0x000fea0003800000 */
.L_x_49773:
        /* <DEDUP_REMOVED lines=30> */
.L_x_49818:
[----:B------:R-:W-:Y:S02]  /*66e0*/  MOV R4, R136 ;  /* 0x0000008800047202 */ /* 0x000fe40000000f00 */
.L_x_49819:
[----:B------:R-:W-:Y:S05]  /*66f0*/  BSYNC B3 ;  /* 0x0000000000037941 */ /* 0x000fea0003800000 */
.L_x_49817:
        /* <DEDUP_REMOVED lines=16> */
.L_x_49823:
[----:B------:R-:W-:Y:S05]  /*6800*/  BSYNC B4 ;  /* 0x0000000000047941 */ /* 0x000fea0003800000 */
.L_x_49822:
        /* <DEDUP_REMOVED lines=43> */
.L_x_49821:
[----:B------:R-:W-:Y:S05]  /*6ac0*/  BSYNC B3 ;  /* 0x0000000000037941 */ /* 0x000fea0003800000 */
.L_x_49820:
[----:B------:R-:W2:Y:S01]  /*6ad0*/  LDL R61, [R1+0x68] ;  /* 0x00006800013d7983 */ /* 0x000ea20000100800 */
[----:B------:R-:W1:Y:S01]  /*6ae0*/  I2F.U32 R4, R4 ;  /* 0x0000000400047306 */ /* 0x000e620000201000 */
[----:B------:R-:W-:-:S10]  /*6af0*/  HFMA2.MMA R60, -RZ, RZ, 0.1171875, 0 ;  /* 0x2f800000ff3c7435 */ /* 0x000fd400000001ff */
        /* <DEDUP_REMOVED lines=8> */
.L_x_49816:
[----:B------:R-:W-:Y:S05]  /*6b80*/  BSYNC B2 ;  /* 0x0000000000027941 */ /* 0x000fea0003800000 */
.L_x_49815:
        /* <DEDUP_REMOVED lines=18> */
.L_x_49827:
[----:B------:R-:W-:Y:S02]  /*6cb0*/  IMAD.MOV.U32 R3, RZ, RZ, R136 ;  /* 0x000000ffff037224 */ /* 0x000fe400078e0088 */
.L_x_49828:
[----:B------:R-:W-:Y:S05]  /*6cc0*/  BSYNC B3 ;  /* 0x0000000000037941 */ /* 0x000fea0003800000 */
.L_x_49826:
        /* <DEDUP_REMOVED lines=16> */
.L_x_49832:
[----:B------:R-:W-:Y:S05]  /*6dd0*/  BSYNC B4 ;  /* 0x0000000000047941 */ /* 0x000fea0003800000 */
.L_x_49831:
        /* <DEDUP_REMOVED lines=43> */
.L_x_49830:
[----:B------:R-:W-:Y:S05]  /*7090*/  BSYNC B3 ;  /* 0x0000000000037941 */ /* 0x000fea0003800000 */
.L_x_49829:
        /* <DEDUP_REMOVED lines=11> */
.L_x_49825:
[----:B------:R-:W-:Y:S05]  /*7150*/  BSYNC B2 ;  /* 0x0000000000027941 */ /* 0x000fea0003800000 */
.L_x_49824:
        /* <DEDUP_REMOVED lines=18> */
.L_x_49836:
[----:B------:R-:W-:Y:S02]  /*7280*/  IMAD.MOV.U32 R2, RZ, RZ, R136 ;  /* 0x000000ffff027224 */ /* 0x000fe400078e0088 */
.L_x_49837:
[----:B------:R-:W-:Y:S05]  /*7290*/  BSYNC B3 ;  /* 0x0000000000037941 */ /* 0x000fea0003800000 */
.L_x_49835:
        /* <DEDUP_REMOVED lines=16> */
.L_x_49841:
[----:B------:R-:W-:Y:S05]  /*73a0*/  BSYNC B4 ;  /* 0x0000000000047941 */ /* 0x000fea0003800000 */
.L_x_49840:
        /* <DEDUP_REMOVED lines=43> */
.L_x_49839:
[----:B------:R-:W-:Y:S05]  /*7660*/  BSYNC B3 ;  /* 0x0000000000037941 */ /* 0x000fea0003800000 */
.L_x_49838:
        /* <DEDUP_REMOVED lines=11> */
.L_x_49834:
[----:B------:R-:W-:Y:S05]  /*7720*/  BSYNC B2 ;  /* 0x0000000000027941 */ /* 0x000fea0003800000 */
.L_x_49833:
        /* <DEDUP_REMOVED lines=18> */
.L_x_49845:
[----:B------:R-:W-:Y:S02]  /*7850*/  IMAD.MOV.U32 R0, RZ, RZ, R136 ;  /* 0x000000ffff007224 */ /* 0x000fe400078e0088 */
.L_x_49846:
[----:B------:R-:W-:Y:S05]  /*7860*/  BSYNC B3 ;  /* 0x0000000000037941 */ /* 0x000fea0003800000 */
.L_x_49844:
        /* <DEDUP_REMOVED lines=16> */
.L_x_49850:
[----:B------:R-:W-:Y:S05]  /*7970*/  BSYNC B4 ;  /* 0x0000000000047941 */ /* 0x000fea0003800000 */
.L_x_49849:
        /* <DEDUP_REMOVED lines=43> */
.L_x_49848:
[----:B------:R-:W-:Y:S05]  /*7c30*/  BSYNC B3 ;  /* 0x0000000000037941 */ /* 0x000fea0003800000 */
.L_x_49847:
        /* <DEDUP_REMOVED lines=11> */
.L_x_49843:
[----:B------:R-:W-:Y:S05]  /*7cf0*/  BSYNC B2 ;  /* 0x0000000000027941 */ /* 0x000fea0003800000 */
.L_x_49842:
        /* <DEDUP_REMOVED lines=9> */
[----:B------:R-:W-:-:S04]  /*7d90*/  LOP3.LUT R162, R162, 0xff0000, RZ, 0xc0, !PT ;  /* 0x00ff0000a2a27812 */ /* 0x000fc800078ec0ff */
[----:B------:R-:W-:Y:S02]  /*7da0*/  LEA R162, R163, R162, 0x18 ;  /* 0x000000a2a3a27211 */ /* 0x000fe400078ec0ff */
[----:B------:R-:W-:-:S05]  /*7db0*/  LOP3.LUT R163, R3, 0xff, RZ, 0xc0, !PT ;  /* 0x000000ff03a37812 */ /* 0x000fca00078ec0ff */
[----:B------:R-:W-:-:S04]  /*7dc0*/  IMAD R162, R163, 0x100, R162 ;  /* 0x00000100a3a27824 */ /* 0x000fc800078e02a2 */
[----:B------:R-:W-:Y:S02]  /*7dd0*/  IMAD.IADD R165, R162, 0x1, R165 ;  /* 0x00000001a2a57824 */ /* 0x000fe400078e02a5 */
[----:B------:R-:W-:-:S05]  /*7de0*/  IMAD.WIDE.U32 R162, R119, R168, c[0x0][0x190] ;  /* 0x0000640077a27625 */ /* 0x000fca00078e00a8 */
[----:B------:R0:W-:Y:S02]  /*7df0*/  STG.E [R162.64], R165 ;  /* 0x000000a5a2007986 */ /* 0x0001e4000c101906 */
.L_x_49852:
[----:B------:R-:W-:Y:S05]  /*7e00*/  BSYNC B2 ;  /* 0x0000000000027941 */ /* 0x000fea0003800000 */
.L_x_49851:
[----:B------:R-:W-:Y:S02]  /*7e10*/  IADD3 R164, R164, 0x20, RZ ;  /* 0x00000020a4a47810 */ /* 0x000fe40007ffe0ff */
[----:B------:R-:W-:Y:S02]  /*7e20*/  IADD3 R119, R119, 0x20, RZ ;  /* 0x0000002077777810 */ /* 0x000fe40007ffe0ff */
.L_x_49814:
[----:B------:R-:W-:Y:S05]  /*7e30*/  BSYNC B1 ;  /* 0x0000000000017941 */ /* 0x000fea0003800000 */
.L_x_49813:
        /* <DEDUP_REMOVED lines=30> */
.L_x_49858:
[----:B------:R-:W-:Y:S02]  /*8020*/  IMAD.MOV.U32 R4, RZ, RZ, R136 ;  /* 0x000000ffff047224 */ /* 0x000fe400078e0088 */
.L_x_49859:
[----:B------:R-:W-:Y:S05]  /*8030*/  BSYNC B3 ;  /* 0x0000000000037941 */ /* 0x000fea0003800000 */
.L_x_49857:
        /* <DEDUP_REMOVED lines=16> */
.L_x_49863:
[----:B------:R-:W-:Y:S05]  /*8140*/  BSYNC B4 ;  /* 0x0000000000047941 */ /* 0x000fea0003800000 */
.L_x_49862:
        /* <DEDUP_REMOVED lines=43> */
.L_x_49861:
[----:B------:R-:W-:Y:S05]  /*8400*/  BSYNC B3 ;  /* 0x0000000000037941 */ /* 0x000fea0003800000 */
.L_x_49860:
        /* <DEDUP_REMOVED lines=11> */
.L_x_49856:
[----:B------:R-:W-:Y:S05]  /*84c0*/  BSYNC B2 ;  /* 0x0000000000027941 */ /* 0x000fea0003800000 */
.L_x_49855:
        /* <DEDUP_REMOVED lines=18> */
.L_x_49867:
[----:B------:R-:W-:Y:S02]  /*85f0*/  IMAD.MOV.U32 R3, RZ, RZ, R136 ;  /* 0x000000ffff037224 */ /* 0x000fe400078e0088 */
.L_x_49868:
[----:B------:R-:W-:Y:S05]  /*8600*/  BSYNC B3 ;  /* 0x0000000000037941 */ /* 0x000fea0003800000 */
.L_x_49866:
        /* <DEDUP_REMOVED lines=16> */
.L_x_49872:
[----:B------:R-:W-:Y:S05]  /*8710*/  BSYNC B4 ;  /* 0x0000000000047941 */ /* 0x000fea0003800000 */
.L_x_49871:
        /* <DEDUP_REMOVED lines=43> */
.L_x_49870:
[----:B------:R-:W-:Y:S05]  /*89d0*/  BSYNC B3 ;  /* 0x0000000000037941 */ /* 0x000fea0003800000 */
.L_x_49869:
        /* <DEDUP_REMOVED lines=11> */
.L_x_49865:
[----:B------:R-:W-:Y:S05]  /*8a90*/  BSYNC B2 ;  /* 0x0000000000027941 */ /* 0x000fea0003800000 */
.L_x_49864:
        /* <DEDUP_REMOVED lines=18> */
.L_x_49876:
[----:B------:R-:W-:Y:S02]  /*8bc0*/  IMAD.MOV.U32 R2, RZ, RZ, R136 ;  /* 0x000000ffff027224 */ /* 0x000fe400078e0088 */
.L_x_49877:
[----:B------:R-:W-:Y:S05]  /*8bd0*/  BSYNC B3 ;  /* 0x0000000000037941 */ /* 0x000fea0003800000 */
.L_x_49875:
        /* <DEDUP_REMOVED lines=16> */
.L_x_49881:
[----:B------:R-:W-:Y:S05]  /*8ce0*/  BSYNC B4 ;  /* 0x0000000000047941 */ /* 0x000fea0003800000 */
.L_x_49880:
        /* <DEDUP_REMOVED lines=43> */
.L_x_49879:
[----:B------:R-:W-:Y:S05]  /*8fa0*/  BSYNC B3 ;  /* 0x0000000000037941 */ /* 0x000fea0003800000 */
.L_x_49878:
        /* <DEDUP_REMOVED lines=11> */
.L_x_49874:
[----:B------:R-:W-:Y:S05]  /*9060*/  BSYNC B2 ;  /* 0x0000000000027941 */ /* 0x000fea0003800000 */
.L_x_49873:
        /* <DEDUP_REMOVED lines=18> */
.L_x_49885:
[----:B------:R-:W-:Y:S02]  /*9190*/  IMAD.MOV.U32 R0, RZ, RZ, R136 ;  /* 0x000000ffff007224 */ /* 0x000fe400078e0088 */
.L_x_49886:
[----:B------:R-:W-:Y:S05]  /*91a0*/  BSYNC B3 ;  /* 0x0000000000037941 */ /* 0x000fea0003800000 */
.L_x_49884:
        /* <DEDUP_REMOVED lines=16> */
.L_x_49890:
[----:B------:R-:W-:Y:S05]  /*92b0*/  BSYNC B4 ;  /* 0x0000000000047941 */ /* 0x000fea0003800000 */
.L_x_49889:
        /* <DEDUP_REMOVED lines=43> */
.L_x_49888:
[----:B------:R-:W-:Y:S05]  /*9570*/  BSYNC B3 ;  /* 0x0000000000037941 */ /* 0x000fea0003800000 */
.L_x_49887:
        /* <DEDUP_REMOVED lines=11> */
.L_x_49883:
[----:B------:R-:W-:Y:S05]  /*9630*/  BSYNC B2 ;  /* 0x0000000000027941 */ /* 0x000fea0003800000 */
.L_x_49882:
        /* <DEDUP_REMOVED lines=16> */
.L_x_49892:
[----:B------:R-:W-:Y:S05]  /*9740*/  BSYNC B2 ;  /* 0x0000000000027941 */ /* 0x000fea0003800000 */
.L_x_49891:
[----:B------:R-:W-:Y:S02]  /*9750*/  IADD3 R164, R164, 0x20, RZ ;  /* 0x00000020a4a47810 */ /* 0x000fe40007ffe0ff */
[----:B------:R-:W-:Y:S02]  /*9760*/  IADD3 R119, R119, 0x20, RZ ;  /* 0x0000002077777810 */ /* 0x000fe40007ffe0ff */
.L_x_49854:
[----:B------:R-:W-:Y:S05]  /*9770*/  BSYNC B1 ;  /* 0x0000000000017941 */ /* 0x000fea0003800000 */
.L_x_49853:
        /* <DEDUP_REMOVED lines=30> */
.L_x_49898:
[----:B------:R-:W-:Y:S02]  /*9960*/  IMAD.MOV.U32 R4, RZ, RZ, R136 ;  /* 0x000000ffff047224 */ /* 0x000fe400078e0088 */
.L_x_49899:
[----:B------:R-:W-:Y:S05]  /*9970*/  BSYNC B3 ;  /* 0x0000000000037941 */ /* 0x000fea0003800000 */
.L_x_49897:
        /* <DEDUP_REMOVED lines=16> */
.L_x_49903:
[----:B------:R-:W-:Y:S05]  /*9a80*/  BSYNC B4 ;  /* 0x0000000000047941 */ /* 0x000fea0003800000 */
.L_x_49902:
        /* <DEDUP_REMOVED lines=43> */
.L_x_49901:
[----:B------:R-:W-:Y:S05]  /*9d40*/  BSYNC B3 ;  /* 0x0000000000037941 */ /* 0x000fea0003800000 */
.L_x_49900:
        /* <DEDUP_REMOVED lines=11> */
.L_x_49896:
[----:B------:R-:W-:Y:S05]  /*9e00*/  BSYNC B2 ;  /* 0x0000000000027941 */ /* 0x000fea0003800000 */
.L_x_49895:
        /* <DEDUP_REMOVED lines=18> */
.L_x_49907:
[----:B------:R-:W-:Y:S02]  /*9f30*/  IMAD.MOV.U32 R3, RZ, RZ, R136 ;  /* 0x000000ffff037224 */ /* 0x000fe400078e0088 */
.L_x_49908:
[----:B------:R-:W-:Y:S05]  /*9f40*/  BSYNC B3 ;  /* 0x0000000000037941 */ /* 0x000fea0003800000 */
.L_x_49906:
        /* <DEDUP_REMOVED lines=16> */
.L_x_49912:
[----:B------:R-:W-:Y:S05]  /*a050*/  BSYNC B4 ;  /* 0x0000000000047941 */ /* 0x000fea0003800000 */
.L_x_49911:
        /* <DEDUP_REMOVED lines=43> */
.L_x_49910:
[----:B------:R-:W-:Y:S05]  /*a310*/  BSYNC B3 ;  /* 0x0000000000037941 */ /* 0x000fea0003800000 */
.L_x_49909:
        /* <DEDUP_REMOVED lines=11> */
.L_x_49905:
[----:B------:R-:W-:Y:S05]  /*a3d0*/  BSYNC B2 ;  /* 0x0000000000027941 */ /* 0x000fea0003800000 */
.L_x_49904:
        /* <DEDUP_REMOVED lines=18> */
.L_x_49916:
[----:B------:R-:W-:Y:S02]  /*a500*/  MOV R2, R136 ;  /* 0x0000008800027202 */ /* 0x000fe40000000f00 */
.L_x_49917:
[----:B------:R-:W-:Y:S05]  /*a510*/  BSYNC B3 ;  /* 0x0000000000037941 */ /* 0x000fea0003800000 */
.L_x_49915:
        /* <DEDUP_REMOVED lines=16> */
.L_x_49921:
[----:B------:R-:W-:Y:S05]  /*a620*/  BSYNC B4 ;  /* 0x0000000000047941 */ /* 0x000fea0003800000 */
.L_x_49920:
        /* <DEDUP_REMOVED lines=43> */
.L_x_49919:
[----:B------:R-:W-:Y:S05]  /*a8e0*/  BSYNC B3 ;  /* 0x0000000000037941 */ /* 0x000fea0003800000 */
.L_x_49918:
        /* <DEDUP_REMOVED lines=11> */
.L_x_49914:
[----:B------:R-:W-:Y:S05]  /*a9a0*/  BSYNC B2 ;  /* 0x0000000000027941 */ /* 0x000fea0003800000 */
.L_x_49913:
        /* <DEDUP_REMOVED lines=18> */
.L_x_49925:
[----:B------:R-:W-:Y:S02]  /*aad0*/  IMAD.MOV.U32 R0, RZ, RZ, R136 ;  /* 0x000000ffff007224 */ /* 0x000fe400078e0088 */
.L_x_49926:
[----:B------:R-:W-:Y:S05]  /*aae0*/  BSYNC B3 ;  /* 0x0000000000037941 */ /* 0x000fea0003800000 */
.L_x_49924:
        /* <DEDUP_REMOVED lines=16> */
.L_x_49930:
[----:B------:R-:W-:Y:S05]  /*abf0*/  BSYNC B4 ;  /* 0x0000000000047941 */ /* 0x000fea0003800000 */
.L_x_49929:
        /* <DEDUP_REMOVED lines=43> */
.L_x_49928:
[----:B------:R-:W-:Y:S05]  /*aeb0*/  BSYNC B3 ;  /* 0x0000000000037941 */ /* 0x000fea0003800000 */
.L_x_49927:
        /* <DEDUP_REMOVED lines=11> */
.L_x_49923:
[----:B------:R-:W-:Y:S05]  /*af70*/  BSYNC B2 ;  /* 0x0000000000027941 */ /* 0x000fea0003800000 */
.L_x_49922:
        /* <DEDUP_REMOVED lines=16> */
.L_x_49932:
[----:B------:R-:W-:Y:S05]  /*b080*/  BSYNC B2 ;  /* 0x0000000000027941 */ /* 0x000fea0003800000 */
.L_x_49931:
[----:B------:R-:W-:Y:S02]  /*b090*/  IADD3 R164, R164, 0x20, RZ ;  /* 0x00000020a4a47810 */ /* 0x000fe40007ffe0ff */
[----:B------:R-:W-:Y:S02]  /*b0a0*/  IADD3 R119, R119, 0x20, RZ ;  /* 0x0000002077777810 */ /* 0x000fe40007ffe0ff */
.L_x_49894:
[----:B------:R-:W-:Y:S05]  /*b0b0*/  BSYNC B1 ;  /* 0x0000000000017941 */ /* 0x000fea0003800000 */
.L_x_49893:
        /* <DEDUP_REMOVED lines=30> */
.L_x_49938:
[----:B------:R-:W-:Y:S02]  /*b2a0*/  MOV R4, R136 ;  /* 0x0000008800047202 */ /* 0x000fe40000000f00 */
.L_x_49939:
[----:B------:R-:W-:Y:S05]  /*b2b0*/  BSYNC B3 ;  /* 0x0000000000037941 */ /* 0x000fea0003800000 */
.L_x_49937:
        /* <DEDUP_REMOVED lines=16> */
.L_x_49943:
[----:B------:R-:W-:Y:S05]  /*b3c0*/  BSYNC B4 ;  /* 0x0000000000047941 */ /* 0x000fea0003800000 */
.L_x_49942:
        /* <DEDUP_REMOVED lines=43> */
.L_x_49941:
[----:B------:R-:W-:Y:S05]  /*b680*/  BSYNC B3 ;  /* 0x0000000000037941 */ /* 0x000fea0003800000 */
.L_x_49940:
        /* <DEDUP_REMOVED lines=11> */
.L_x_49936:
[----:B------:R-:W-:Y:S05]  /*b740*/  BSYNC B2 ;  /* 0x0000000000027941 */ /* 0x000fea0003800000 */
.L_x_49935:
        /* <DEDUP_REMOVED lines=18> */
.L_x_49947:
[----:B------:R-:W-:Y:S02]  /*b870*/  IMAD.MOV.U32 R3, RZ, RZ, R136 ;  /* 0x000000ffff037224 */ /* 0x000fe400078e0088 */
.L_x_49948:
[----:B------:R-:W-:Y:S05]  /*b880*/  BSYNC B3 ;  /* 0x0000000000037941 */ /* 0x000fea0003800000 */
.L_x_49946:
        /* <DEDUP_REMOVED lines=16> */
.L_x_49952:
[----:B------:R-:W-:Y:S05]  /*b990*/  BSYNC B4 ;  /* 0x0000000000047941 */ /* 0x000fea0003800000 */
.L_x_49951:
        /* <DEDUP_REMOVED lines=43> */
.L_x_49950:
[----:B------:R-:W-:Y:S05]  /*bc50*/  BSYNC B3 ;  /* 0x0000000000037941 */ /* 0x000fea0003800000 */
.L_x_49949:
        /* <DEDUP_REMOVED lines=11> */
.L_x_49945:
[----:B------:R-:W-:Y:S05]  /*bd10*/  BSYNC B2 ;  /* 0x0000000000027941 */ /* 0x000fea0003800000 */
.L_x_49944:
        /* <DEDUP_REMOVED lines=18> */
.L_x_49956:
[----:B------:R-:W-:Y:S02]  /*be40*/  IMAD.MOV.U32 R2, RZ, RZ, R136 ;  /* 0x000000ffff027224 */ /* 0x000fe400078e0088 */
.L_x_49957:
[----:B------:R-:W-:Y:S05]  /*be50*/  BSYNC B3 ;  /* 0x0000000000037941 */ /* 0x000fea0003800000 */
.L_x_49955:
        /* <DEDUP_REMOVED lines=16> */
.L_x_49961:
[----:B------:R-:W-:Y:S05]  /*bf60*/  BSYNC B4 ;  /* 0x0000000000047941 */ /* 0x000fea0003800000 */
.L_x_49960:
        /* <DEDUP_REMOVED lines=43> */
.L_x_49959:
[----:B------:R-:W-:Y:S05]  /*c220*/  BSYNC B3 ;  /* 0x0000000000037941 */ /* 0x000fea0003800000 */
.L_x_49958:
        /* <DEDUP_REMOVED lines=11> */
.L_x_49954:
[----:B------:R-:W-:Y:S05]  /*c2e0*/  BSYNC B2 ;  /* 0x0000000000027941 */ /* 0x000fea0003800000 */
.L_x_49953:
        /* <DEDUP_REMOVED lines=18> */
.L_x_49965:
[----:B------:R-:W-:Y:S02]  /*c410*/  IMAD.MOV.U32 R0, RZ, RZ, R136 ;  /* 0x000000ffff007224 */ /* 0x000fe400078e0088 */
.L_x_49966:
[----:B------:R-:W-:Y:S05]  /*c420*/  BSYNC B3 ;  /* 0x0000000000037941 */ /* 0x000fea0003800000 */
.L_x_49964:
        /* <DEDUP_REMOVED lines=16> */
.L_x_49970:
[----:B------:R-:W-:Y:S05]  /*c530*/  BSYNC B4 ;  /* 0x0000000000047941 */ /* 0x000fea0003800000 */
.L_x_49969:
        /* <DEDUP_REMOVED lines=43> */
.L_x_49968:
[----:B------:R-:W-:Y:S05]  /*c7f0*/  BSYNC B3 ;  /* 0x0000000000037941 */ /* 0x000fea0003800000 */
.L_x_49967:
        /* <DEDUP_REMOVED lines=11> */
.L_x_49963:
[----:B------:R-:W-:Y:S05]  /*c8b0*/  BSYNC B2 ;  /* 0x0000000000027941 */ /* 0x000fea0003800000 */
.L_x_49962:
        /* <DEDUP_REMOVED lines=16> */
.L_x_49972:
[----:B------:R-:W-:Y:S05]  /*c9c0*/  BSYNC B2 ;  /* 0x0000000000027941 */ /* 0x000fea0003800000 */
.L_x_49971:
[----:B------:R-:W-:Y:S02]  /*c9d0*/  IADD3 R164, R164, 0x20, RZ ;  /* 0x00000020a4a47810 */ /* 0x000fe40007ffe0ff */
[----:B------:R-:W-:Y:S02]  /*c9e0*/  IADD3 R119, R119, 0x20, RZ ;  /* 0x0000002077777810 */ /* 0x000fe40007ffe0ff */
.L_x_49934:
[----:B------:R-:W-:Y:S05]  /*c9f0*/  BSYNC B1 ;  /* 0x0000000000017941 */ /* 0x000fea0003800000 */
.L_x_49933:
        /* <DEDUP_REMOVED lines=30> */
.L_x_49978:
[----:B------:R-:W-:Y:S02]  /*cbe0*/  IMAD.MOV.U32 R4, RZ, RZ, R136 ;  /* 0x000000ffff047224 */ /* 0x000fe400078e0088 */
.L_x_49979:
[----:B------:R-:W-:Y:S05]  /*cbf0*/  BSYNC B3 ;  /* 0x0000000000037941 */ /* 0x000fea0003800000 */
.L_x_49977:
        /* <DEDUP_REMOVED lines=16> */
.L_x_49983:
[----:B------:R-:W-:Y:S05]  /*cd00*/  BSYNC B4 ;  /* 0x0000000000047941 */ /* 0x000fea0003800000 */
.L_x_49982:
        /* <DEDUP_REMOVED lines=43> */
.L_x_49981:
[----:B------:R-:W-:Y:S05]  /*cfc0*/  BSYNC B3 ;  /* 0x0000000000037941 */ /* 0x000fea0003800000 */
.L_x_49980:
        /* <DEDUP_REMOVED lines=11> */
.L_x_49976:
[----:B------:R-:W-:Y:S05]  /*d080*/  BSYNC B2 ;  /* 0x0000000000027941 */ /* 0x000fea0003800000 */
.L_x_49975:
        /* <DEDUP_REMOVED lines=18> */
.L_x_49987:
[----:B------:R-:W-:Y:S02]  /*d1b0*/  IMAD.MOV.U32 R3, RZ, RZ, R136 ;  /* 0x000000ffff037224 */ /* 0x000fe400078e0088 */
.L_x_49988:
[----:B------:R-:W-:Y:S05]  /*d1c0*/  BSYNC B3 ;  /* 0x0000000000037941 */ /* 0x000fea0003800000 */
.L_x_49986:
        /* <DEDUP_REMOVED lines=16> */
.L_x_49992:
[----:B------:R-:W-:Y:S05]  /*d2d0*/  BSYNC B4 ;  /* 0x0000000000047941 */ /* 0x000fea0003800000 */
.L_x_49991:
        /* <DEDUP_REMOVED lines=43> */
.L_x_49990:
[----:B------:R-:W-:Y:S05]  /*d590*/  BSYNC B3 ;  /* 0x0000000000037941 */ /* 0x000fea0003800000 */
.L_x_49989:
        /* <DEDUP_REMOVED lines=11> */
.L_x_49985:
[----:B------:R-:W-:Y:S05]  /*d650*/  BSYNC B2 ;  /* 0x0000000000027941 */ /* 0x000fea0003800000 */
.L_x_49984:
        /* <DEDUP_REMOVED lines=18> */
.L_x_49996:
[----:B------:R-:W-:Y:S02]  /*d780*/  IMAD.MOV.U32 R2, RZ, RZ, R136 ;  /* 0x000000ffff027224 */ /* 0x000fe400078e0088 */
.L_x_49997:
[----:B------:R-:W-:Y:S05]  /*d790*/  BSYNC B3 ;  /* 0x0000000000037941 */ /* 0x000fea0003800000 */
.L_x_49995:
        /* <DEDUP_REMOVED lines=16> */
.L_x_50001:
[----:B------:R-:W-:Y:S05]  /*d8a0*/  BSYNC B4 ;  /* 0x0000000000047941 */ /* 0x000fea0003800000 */
.L_x_50000:
        /* <DEDUP_REMOVED lines=43> */
.L_x_49999:
[----:B------:R-:W-:Y:S05]  /*db60*/  BSYNC B3 ;  /* 0x0000000000037941 */ /* 0x000fea0003800000 */
.L_x_49998:
        /* <DEDUP_REMOVED lines=11> */
.L_x_49994:
[----:B------:R-:W-:Y:S05]  /*dc20*/  BSYNC B2 ;  /* 0x0000000000027941 */ /* 0x000fea0003800000 */
.L_x_49993:
        /* <DEDUP_REMOVED lines=18> */
.L_x_50005:
[----:B------:R-:W-:Y:S02]  /*dd50*/  IMAD.MOV.U32 R0, RZ, RZ, R136 ;  /* 0x000000ffff007224 */ /* 0x000fe400078e0088 */
.L_x_50006:
[----:B------:R-:W-:Y:S05]  /*dd60*/  BSYNC B3 ;  /* 0x0000000000037941 */ /* 0x000fea0003800000 */
.L_x_50004:
        /* <DEDUP_REMOVED lines=16> */
.L_x_50010:
[----:B------:R-:W-:Y:S05]  /*de70*/  BSYNC B4 ;  /* 0x0000000000047941 */ /* 0x000fea0003800000 */
.L_x_50009:
        /* <DEDUP_REMOVED lines=43> */
.L_x_50008:
[----:B------:R-:W-:Y:S05]  /*e130*/  BSYNC B3 ;  /* 0x0000000000037941 */ /* 0x000fea0003800000 */
.L_x_50007:
        /* <DEDUP_REMOVED lines=11> */
.L_x_50003:
[----:B------:R-:W-:Y:S05]  /*e1f0*/  BSYNC B2 ;  /* 0x0000000000027941 */ /* 0x000fea0003800000 */
.L_x_50002:
        /* <DEDUP_REMOVED lines=16> */
.L_x_50012:
[----:B------:R-:W-:Y:S05]  /*e300*/  BSYNC B2 ;  /* 0x0000000000027941 */ /* 0x000fea0003800000 */
.L_x_50011:
[----:B------:R-:W-:Y:S02]  /*e310*/  IADD3 R164, R164, 0x20, RZ ;  /* 0x00000020a4a47810 */ /* 0x000fe40007ffe0ff */
[----:B------:R-:W-:Y:S02]  /*e320*/  IADD3 R119, R119, 0x20, RZ ;  /* 0x0000002077777810 */ /* 0x000fe40007ffe0ff */
.L_x_49974:
[----:B------:R-:W-:Y:S05]  /*e330*/  BSYNC B1 ;  /* 0x0000000000017941 */ /* 0x000fea0003800000 */
.L_x_49973:
        /* <DEDUP_REMOVED lines=30> */
.L_x_50018:
[----:B------:R-:W-:Y:S02]  /*e520*/  IMAD.MOV.U32 R4, RZ, RZ, R136 ;  /* 0x000000ffff047224 */ /* 0x000fe400078e0088 */
.L_x_50019:
[----:B------:R-:W-:Y:S05]  /*e530*/  BSYNC B3 ;  /* 0x0000000000037941 */ /* 0x000fea0003800000 */
.L_x_50017:
        /* <DEDUP_REMOVED lines=16> */
.L_x_50023:
[----:B------:R-:W-:Y:S05]  /*e640*/  BSYNC B4 ;  /* 0x0000000000047941 */ /* 0x000fea0003800000 */
.L_x_50022:
        /* <DEDUP_REMOVED lines=43> */
.L_x_50021:
[----:B------:R-:W-:Y:S05]  /*e900*/  BSYNC B3 ;  /* 0x0000000000037941 */ /* 0x000fea0003800000 */
.L_x_50020:
        /* <DEDUP_REMOVED lines=11> */
.L_x_50016:
[----:B------:R-:W-:Y:S05]  /*e9c0*/  BSYNC B2 ;  /* 0x0000000000027941 */ /* 0x000fea0003800000 */
.L_x_50015:
        /* <DEDUP_REMOVED lines=18> */
.L_x_50027:
[----:B------:R-:W-:Y:S02]  /*eaf0*/  IMAD.MOV.U32 R3, RZ, RZ, R136 ;  /* 0x000000ffff037224 */ /* 0x000fe400078e0088 */
.L_x_50028:
[----:B------:R-:W-:Y:S05]  /*eb00*/  BSYNC B3 ;  /* 0x0000000000037941 */ /* 0x000fea0003800000 */
.L_x_50026:
        /* <DEDUP_REMOVED lines=16> */
.L_x_50032:
[----:B------:R-:W-:Y:S05]  /*ec10*/  BSYNC B4 ;  /* 0x0000000000047941 */ /* 0x000fea0003800000 */
.L_x_50031:
        /* <DEDUP_REMOVED lines=43> */
.L_x_50030:
[----:B------:R-:W-:Y:S05]  /*eed0*/  BSYNC B3 ;  /* 0x0000000000037941 */ /* 0x000fea0003800000 */
.L_x_50029:
        /* <DEDUP_REMOVED lines=11> */
.L_x_50025:
[----:B------:R-:W-:Y:S05]  /*ef90*/  BSYNC B2 ;  /* 0x0000000000027941 */ /* 0x000fea0003800000 */
.L_x_50024:
        /* <DEDUP_REMOVED lines=18> */
.L_x_50036:
[----:B------:R-:W-:Y:S02]  /*f0c0*/  MOV R2, R136 ;  /* 0x0000008800027202 */ /* 0x000fe40000000f00 */
.L_x_50037:
[----:B------:R-:W-:Y:S05]  /*f0d0*/  BSYNC B3 ;  /* 0x0000000000037941 */ /* 0x000fea0003800000 */
.L_x_50035:
        /* <DEDUP_REMOVED lines=16> */
.L_x_50041:
[----:B------:R-:W-:Y:S05]  /*f1e0*/  BSYNC B4 ;  /* 0x0000000000047941 */ /* 0x000fea0003800000 */
.L_x_50040:
        /* <DEDUP_REMOVED lines=43> */
.L_x_50039:
[----:B------:R-:W-:Y:S05]  /*f4a0*/  BSYNC B3 ;  /* 0x0000000000037941 */ /* 0x000fea0003800000 */
.L_x_50038:
        /* <DEDUP_REMOVED lines=11> */
.L_x_50034:
[----:B------:R-:W-:Y:S05]  /*f560*/  BSYNC B2 ;  /* 0x0000000000027941 */ /* 0x000fea0003800000 */
.L_x_50033:
        /* <DEDUP_REMOVED lines=18> */
.L_x_50045:
[----:B------:R-:W-:Y:S02]  /*f690*/  IMAD.MOV.U32 R0, RZ, RZ, R136 ;  /* 0x000000ffff007224 */ /* 0x000fe400078e0088 */
.L_x_50046:
[----:B------:R-:W-:Y:S05]  /*f6a0*/  BSYNC B3 ;  /* 0x0000000000037941 */ /* 0x000fea0003800000 */
.L_x_50044:
        /* <DEDUP_REMOVED lines=16> */
.L_x_50050:
[----:B------:R-:W-:Y:S05]  /*f7b0*/  BSYNC B4 ;  /* 0x0000000000047941 */ /* 0x000fea0003800000 */
.L_x_50049:
        /* <DEDUP_REMOVED lines=43> */
.L_x_50048:
[----:B------:R-:W-:Y:S05]  /*fa70*/  BSYNC B3 ;  /* 0x0000000000037941 */ /* 0x000fea0003800000 */
.L_x_50047:
        /* <DEDUP_REMOVED lines=11> */
.L_x_50043:
[----:B------:R-:W-:Y:S05]  /*fb30*/  BSYNC B2 ;  /* 0x0000000000027941 */ /* 0x000fea0003800000 */
.L_x_50042:
        /* <DEDUP_REMOVED lines=16> */
.L_x_50052:
[----:B------:R-:W-:Y:S05]  /*fc40*/  BSYNC B2 ;  /* 0x0000000000027941 */ /* 0x000fea0003800000 */
.L_x_50051:
[----:B------:R-:W-:Y:S02]  /*fc50*/  IADD3 R164, R164, 0x20, RZ ;  /* 0x00000020a4a47810 */ /* 0x000fe40007ffe0ff */
[----:B------:R-:W-:Y:S02]  /*fc60*/  IADD3 R119, R119, 0x20, RZ ;  /* 0x0000002077777810 */ /* 0x000fe40007ffe0ff */
.L_x_50014:
[----:B------:R-:W-:Y:S05]  /*fc70*/  BSYNC B1 ;  /* 0x0000000000017941 */ /* 0x000fea0003800000 */
.L_x_50013:
        /* <DEDUP_REMOVED lines=30> */
.L_x_50058:
[----:B------:R-:W-:Y:S02]  /*fe60*/  MOV R4, R136 ;  /* 0x0000008800047202 */ /* 0x000fe40000000f00 */
.L_x_50059:
[----:B------:R-:W-:Y:S05]  /*fe70*/  BSYNC B3 ;  /* 0x0000000000037941 */ /* 0x000fea0003800000 */
.L_x_50057:
        /* <DEDUP_REMOVED lines=16> */
.L_x_50063:
[----:B------:R-:W-:Y:S05]  /*ff80*/  BSYNC B4 ;  /* 0x0000000000047941 */ /* 0x000fea0003800000 */
.L_x_50062:
        /* <DEDUP_REMOVED lines=43> */
.L_x_50061:
[----:B------:R-:W-:Y:S05]  /*10240*/  BSYNC B3 ;  /* 0x0000000000037941 */ /* 0x000fea0003800000 */
.L_x_50060:
        /* <DEDUP_REMOVED lines=11> */
.L_x_50056:
[----:B------:R-:W-:Y:S05]  /*10300*/  BSYNC B2 ;  /* 0x0000000000027941 */ /* 0x000fea0003800000 */
.L_x_50055:
        /* <DEDUP_REMOVED lines=18> */
.L_x_50067:
[----:B------:R-:W-:Y:S02]  /*10430*/  IMAD.MOV.U32 R3, RZ, RZ, R136 ;  /* 0x000000ffff037224 */ /* 0x000fe400078e0088 */
.L_x_50068:
[----:B------:R-:W-:Y:S05]  /*10440*/  BSYNC B3 ;  /* 0x0000000000037941 */ /* 0x000fea0003800000 */
.L_x_50066:
        /* <DEDUP_REMOVED lines=16> */
.L_x_50072:
[----:B------:R-:W-:Y:S05]  /*10550*/  BSYNC B4 ;  /* 0x0000000000047941 */ /* 0x000fea0003800000 */
.L_x_50071:
        /* <DEDUP_REMOVED lines=43> */
.L_x_50070:
[----:B------:R-:W-:Y:S05]  /*10810*/  BSYNC B3 ;  /* 0x0000000000037941 */ /* 0x000fea0003800000 */
.L_x_50069:
        /* <DEDUP_REMOVED lines=11> */
.L_x_50065:
[----:B------:R-:W-:Y:S05]  /*108d0*/  BSYNC B2 ;  /* 0x0000000000027941 */ /* 0x000fea0003800000 */
.L_x_50064:
        /* <DEDUP_REMOVED lines=18> */
.L_x_50076:
[----:B------:R-:W-:Y:S02]  /*10a00*/  IMAD.MOV.U32 R2, RZ, RZ, R136 ;  /* 0x000000ffff027224 */ /* 0x000fe400078e0088 */
.L_x_50077:
[----:B------:R-:W-:Y:S05]  /*10a10*/  BSYNC B3 ;  /* 0x0000000000037941 */ /* 0x000fea0003800000 */
.L_x_50075:
        /* <DEDUP_REMOVED lines=16> */
.L_x_50081:
[----:B------:R-:W-:Y:S05]  /*10b20*/  BSYNC B4 ;  /* 0x0000000000047941 */ /* 0x000fea0003800000 */
.L_x_50080:
        /* <DEDUP_REMOVED lines=43> */
.L_x_50079:
[----:B------:R-:W-:Y:S05]  /*10de0*/  BSYNC B3 ;  /* 0x0000000000037941 */ /* 0x000fea0003800000 */
.L_x_50078:
[----:B------:R-:W2:Y:S01]  /*10df0*/  LDL R87, [R1] ;  /* 0x0000000001577983 */ /* 0x000ea20000100800 */
        /* <DEDUP_REMOVED lines=10> */
.L_x_50074:
[----:B------:R-:W-:Y:S05]  /*10ea0*/  BSYNC B2 ;  /* 0x0000000000027941 */ /* 0x000fea0003800000 */
.L_x_50073:
        /* <DEDUP_REMOVED lines=18> */
.L_x_50085:
[----:B------:R-:W-:Y:S02]  /*10fd0*/  IMAD.MOV.U32 R0, RZ, RZ, R136 ;  /* 0x000000ffff007224 */ /* 0x000fe400078e0088 */
.L_x_50086:
[----:B------:R-:W-:Y:S05]  /*10fe0*/  BSYNC B3 ;  /* 0x0000000000037941 */ /* 0x000fea0003800000 */
.L_x_50084:
        /* <DEDUP_REMOVED lines=16> */
.L_x_50090:
[----:B------:R-:W-:Y:S05]  /*110f0*/  BSYNC B4 ;  /* 0x0000000000047941 */ /* 0x000fea0003800000 */
.L_x_50089:
        /* <DEDUP_REMOVED lines=43> */
.L_x_50088:
[----:B------:R-:W-:Y:S05]  /*113b0*/  BSYNC B3 ;  /* 0x0000000000037941 */ /* 0x000fea0003800000 */
.L_x_50087:
        /* <DEDUP_REMOVED lines=8> */
[----:B------:R-:W-:-:S04]  /*11440*/  FMUL.FTZ R87, R252, R87 ;  /* 0x00000057fc577220 */ /* 0x000fc80000410000 */
[----:B------:R-:W-:Y:S02]  /*11450*/  @P2 FADD.FTZ R87, R51, R87 ;  /* 0x0000005733572221 */ /* 0x000fe40000010000 */
.L_x_50083:
[----:B------:R-:W-:Y:S05]  /*11460*/  BSYNC B2 ;  /* 0x0000000000027941 */ /* 0x000fea0003800000 */
.L_x_50082:
        /* <DEDUP_REMOVED lines=16> */
.L_x_50092:
[----:B------:R-:W-:Y:S05]  /*11570*/  BSYNC B2 ;  /* 0x0000000000027941 */ /* 0x000fea0003800000 */
.L_x_50091:
[----:B------:R-:W-:Y:S02]  /*11580*/  IADD3 R164, R164, 0x20, RZ ;  /* 0x00000020a4a47810 */ /* 0x000fe40007ffe0ff */
[----:B------:R-:W-:Y:S02]  /*11590*/  IADD3 R119, R119, 0x20, RZ ;  /* 0x0000002077777810 */ /* 0x000fe40007ffe0ff */
.L_x_50054:
[----:B------:R-:W-:Y:S05]  /*115a0*/  BSYNC B1 ;  /* 0x0000000000017941 */ /* 0x000fea0003800000 */
.L_x_50053:
        /* <DEDUP_REMOVED lines=30> */
.L_x_50098:
[----:B------:R-:W-:Y:S02]  /*11790*/  IMAD.MOV.U32 R4, RZ, RZ, R136 ;  /* 0x000000ffff047224 */ /* 0x000fe400078e0088 */
.L_x_50099:
[----:B------:R-:W-:Y:S05]  /*117a0*/  BSYNC B3 ;  /* 0x0000000000037941 */ /* 0x000fea0003800000 */
.L_x_50097:
        /* <DEDUP_REMOVED lines=16> */
.L_x_50103:
[----:B------:R-:W-:Y:S05]  /*118b0*/  BSYNC B4 ;  /* 0x0000000000047941 */ /* 0x000fea0003800000 */
.L_x_50102:
        /* <DEDUP_REMOVED lines=43> */
.L_x_50101:
[----:B------:R-:W-:Y:S05]  /*11b70*/  BSYNC B3 ;  /* 0x0000000000037941 */ /* 0x000fea0003800000 */
.L_x_50100:
        /* <DEDUP_REMOVED lines=8> */
[----:B------:R-:W-:-:S04]  /*11c00*/  FMUL.FTZ R88, R251, R88 ;  /* 0x00000058fb587220 */ /* 0x000fc80000410000 */
[----:B------:R-:W-:Y:S02]  /*11c10*/  @P2 FADD.FTZ R88, R48, R88 ;  /* 0x0000005830582221 */ /* 0x000fe40000010000 */
.L_x_50096:
[----:B------:R-:W-:Y:S05]  /*11c20*/  BSYNC B2 ;  /* 0x0000000000027941 */ /* 0x000fea0003800000 */
.L_x_50095:
        /* <DEDUP_REMOVED lines=18> */
.L_x_50107:
[----:B------:R-:W-:Y:S02]  /*11d50*/  IMAD.MOV.U32 R3, RZ, RZ, R136 ;  /* 0x000000ffff037224 */ /* 0x000fe400078e0088 */
.L_x_50108:
[----:B------:R-:W-:Y:S05]  /*11d60*/  BSYNC B3 ;  /* 0x0000000000037941 */ /* 0x000fea0003800000 */
.L_x_50106:
        /* <DEDUP_REMOVED lines=16> */
.L_x_50112:
[----:B------:R-:W-:Y:S05]  /*11e70*/  BSYNC B4 ;  /* 0x0000000000047941 */ /* 0x000fea0003800000 */
.L_x_50111:
        /* <DEDUP_REMOVED lines=43> */
.L_x_50110:
[----:B------:R-:W-:Y:S05]  /*12130*/  BSYNC B3 ;  /* 0x0000000000037941 */ /* 0x000fea0003800000 */
.L_x_50109:
        /* <DEDUP_REMOVED lines=10> */
.L_x_50105:
[----:B------:R-:W-:Y:S05]  /*121e0*/  BSYNC B2 ;  /* 0x0000000000027941 */ /* 0x000fea0003800000 */
.L_x_50104:
        /* <DEDUP_REMOVED lines=18> */
.L_x_50116:
[----:B------:R-:W-:Y:S02]  /*12310*/  IMAD.MOV.U32 R2, RZ, RZ, R136 ;  /* 0x000000ffff027224 */ /* 0x000fe400078e0088 */
.L_x_50117:
[----:B------:R-:W-:Y:S05]  /*12320*/  BSYNC B3 ;  /* 0x0000000000037941 */ /* 0x000fea0003800000 */
.L_x_50115:
        /* <DEDUP_REMOVED lines=16> */
.L_x_50121:
[----:B------:R-:W-:Y:S05]  /*12430*/  BSYNC B4 ;  /* 0x0000000000047941 */ /* 0x000fea0003800000 */
.L_x_50120:
        /* <DEDUP_REMOVED lines=43> */
.L_x_50119:
[----:B------:R-:W-:Y:S05]  /*126f0*/  BSYNC B3 ;  /* 0x0000000000037941 */ /* 0x000fea0003800000 */
.L_x_50118:
        /* <DEDUP_REMOVED lines=10> */
.L_x_50114:
[----:B------:R-:W-:Y:S05]  /*127a0*/  BSYNC B2 ;  /* 0x0000000000027941 */ /* 0x000fea0003800000 */
.L_x_50113:
        /* <DEDUP_REMOVED lines=18> */
.L_x_50125:
[----:B------:R-:W-:Y:S02]  /*128d0*/  IMAD.MOV.U32 R0, RZ, RZ, R136 ;  /* 0x000000ffff007224 */ /* 0x000fe400078e0088 */
.L_x_50126:
[----:B------:R-:W-:Y:S05]  /*128e0*/  BSYNC B3 ;  /* 0x0000000000037941 */ /* 0x000fea0003800000 */
.L_x_50124:
        /* <DEDUP_REMOVED lines=16> */
.L_x_50130:
[----:B------:R-:W-:Y:S05]  /*129f0*/  BSYNC B4 ;  /* 0x0000000000047941 */ /* 0x000fea0003800000 */
.L_x_50129:
        /* <DEDUP_REMOVED lines=43> */
.L_x_50128:
[----:B------:R-:W-:Y:S05]  /*12cb0*/  BSYNC B3 ;  /* 0x0000000000037941 */ /* 0x000fea0003800000 */
.L_x_50127:
        /* <DEDUP_REMOVED lines=10> */
.L_x_50123:
[----:B------:R-:W-:Y:S05]  /*12d60*/  BSYNC B2 ;  /* 0x0000000000027941 */ /* 0x000fea0003800000 */
.L_x_50122:
        /* <DEDUP_REMOVED lines=16> */
.L_x_50132:
[----:B------:R-:W-:Y:S05]  /*12e70*/  BSYNC B2 ;  /* 0x0000000000027941 */ /* 0x000fea0003800000 */
.L_x_50131:
[----:B------:R-:W-:Y:S02]  /*12e80*/  IADD3 R164, R164, 0x20, RZ ;  /* 0x00000020a4a47810 */ /* 0x000fe40007ffe0ff */
[----:B------:R-:W-:Y:S02]  /*12e90*/  IADD3 R119, R119, 0x20, RZ ;  /* 0x0000002077777810 */ /* 0x000fe40007ffe0ff */
.L_x_50094:
[----:B------:R-:W-:Y:S05]  /*12ea0*/  BSYNC B1 ;  /* 0x0000000000017941 */ /* 0x000fea0003800000 */
.L_x_50093:
        /* <DEDUP_REMOVED lines=30> */
.L_x_50138:
[----:B------:R-:W-:Y:S02]  /*13090*/  IMAD.MOV.U32 R4, RZ, RZ, R136 ;  /* 0x000000ffff047224 */ /* 0x000fe400078e0088 */
.L_x_50139:
[----:B------:R-:W-:Y:S05]  /*130a0*/  BSYNC B3 ;  /* 0x0000000000037941 */ /* 0x000fea0003800000 */
.L_x_50137:
        /* <DEDUP_REMOVED lines=16> */
.L_x_50143:
[----:B------:R-:W-:Y:S05]  /*131b0*/  BSYNC B4 ;  /* 0x0000000000047941 */ /* 0x000fea0003800000 */
.L_x_50142:
        /* <DEDUP_REMOVED lines=43> */
.L_x_50141:
[----:B------:R-:W-:Y:S05]  /*13470*/  BSYNC B3 ;  /* 0x0000000000037941 */ /* 0x000fea0003800000 */
.L_x_50140:
        /* <DEDUP_REMOVED lines=10> */
.L_x_50136:
[----:B------:R-:W-:Y:S05]  /*13520*/  BSYNC B2 ;  /* 0x0000000000027941 */ /* 0x000fea0003800000 */
.L_x_50135:
        /* <DEDUP_REMOVED lines=18> */
.L_x_50147:
[----:B------:R-:W-:Y:S02]  /*13650*/  IMAD.MOV.U32 R3, RZ, RZ, R136 ;  /* 0x000000ffff037224 */ /* 0x000fe400078e0088 */
.L_x_50148:
[----:B------:R-:W-:Y:S05]  /*13660*/  BSYNC B3 ;  /* 0x0000000000037941 */ /* 0x000fea0003800000 */
.L_x_50146:
        /* <DEDUP_REMOVED lines=16> */
.L_x_50152:
[----:B------:R-:W-:Y:S05]  /*13770*/  BSYNC B4 ;  /* 0x0000000000047941 */ /* 0x000fea0003800000 */
.L_x_50151:
        /* <DEDUP_REMOVED lines=43> */
.L_x_50150:
[----:B------:R-:W-:Y:S05]  /*13a30*/  BSYNC B3 ;  /* 0x0000000000037941 */ /* 0x000fea0003800000 */
.L_x_50149:
        /* <DEDUP_REMOVED lines=10> */
.L_x_50145:
[----:B------:R-:W-:Y:S05]  /*13ae0*/  BSYNC B2 ;  /* 0x0000000000027941 */ /* 0x000fea0003800000 */
.L_x_50144:
        /* <DEDUP_REMOVED lines=18> */
.L_x_50156:
[----:B------:R-:W-:Y:S02]  /*13c10*/  MOV R2, R136 ;  /* 0x0000008800027202 */ /* 0x000fe40000000f00 */
.L_x_50157:
[----:B------:R-:W-:Y:S05]  /*13c20*/  BSYNC B3 ;  /* 0x0000000000037941 */ /* 0x000fea0003800000 */
.L_x_50155:
        /* <DEDUP_REMOVED lines=16> */
.L_x_50161:
[----:B------:R-:W-:Y:S05]  /*13d30*/  BSYNC B4 ;  /* 0x0000000000047941 */ /* 0x000fea0003800000 */
.L_x_50160:
        /* <DEDUP_REMOVED lines=43> */
.L_x_50159:
[----:B------:R-:W-:Y:S05]  /*13ff0*/  BSYNC B3 ;  /* 0x0000000000037941 */ /* 0x000fea0003800000 */
.L_x_50158:
        /* <DEDUP_REMOVED lines=10> */
.L_x_50154:
[----:B------:R-:W-:Y:S05]  /*140a0*/  BSYNC B2 ;  /* 0x0000000000027941 */ /* 0x000fea0003800000 */
.L_x_50153:
        /* <DEDUP_REMOVED lines=18> */
.L_x_50165:
[----:B------:R-:W-:Y:S02]  /*141d0*/  IMAD.MOV.U32 R0, RZ, RZ, R136 ;  /* 0x000000ffff007224 */ /* 0x000fe400078e0088 */
.L_x_50166:
[----:B------:R-:W-:Y:S05]  /*141e0*/  BSYNC B3 ;  /* 0x0000000000037941 */ /* 0x000fea0003800000 */
.L_x_50164:
        /* <DEDUP_REMOVED lines=16> */
.L_x_50170:
[----:B------:R-:W-:Y:S05]  /*142f0*/  BSYNC B4 ;  /* 0x0000000000047941 */ /* 0x000fea0003800000 */
.L_x_50169:
        /* <DEDUP_REMOVED lines=43> */
.L_x_50168:
[----:B------:R-:W-:Y:S05]  /*145b0*/  BSYNC B3 ;  /* 0x0000000000037941 */ /* 0x000fea0003800000 */
.L_x_50167:
        /* <DEDUP_REMOVED lines=10> */
.L_x_50163:
[----:B------:R-:W-:Y:S05]  /*14660*/  BSYNC B2 ;  /* 0x0000000000027941 */ /* 0x000fea0003800000 */
.L_x_50162:
        /* <DEDUP_REMOVED lines=16> */
.L_x_50172:
[----:B------:R-:W-:Y:S05]  /*14770*/  BSYNC B2 ;  /* 0x0000000000027941 */ /* 0x000fea0003800000 */
.L_x_50171:
[----:B------:R-:W-:Y:S02]  /*14780*/  IADD3 R164, R164, 0x20, RZ ;  /* 0x00000020a4a47810 */ /* 0x000fe40007ffe0ff */
[----:B------:R-:W-:Y:S02]  /*14790*/  IADD3 R119, R119, 0x20, RZ ;  /* 0x0000002077777810 */ /* 0x000fe40007ffe0ff */
.L_x_50134:
[----:B------:R-:W-:Y:S05]  /*147a0*/  BSYNC B1 ;  /* 0x0000000000017941 */ /* 0x000fea0003800000 */
.L_x_50133:
        /* <DEDUP_REMOVED lines=30> */
.L_x_50178:
[----:B------:R-:W-:Y:S02]  /*14990*/  MOV R4, R136 ;  /* 0x0000008800047202 */ /* 0x000fe40000000f00 */
.L_x_50179:
[----:B------:R-:W-:Y:S05]  /*149a0*/  BSYNC B3 ;  /* 0x0000000000037941 */ /* 0x000fea0003800000 */
.L_x_50177:
        /* <DEDUP_REMOVED lines=16> */
.L_x_50183:
[----:B------:R-:W-:Y:S05]  /*14ab0*/  BSYNC B4 ;  /* 0x0000000000047941 */ /* 0x000fea0003800000 */
.L_x_50182:
        /* <DEDUP_REMOVED lines=43> */
.L_x_50181:
[----:B------:R-:W-:Y:S05]  /*14d70*/  BSYNC B3 ;  /* 0x0000000000037941 */ /* 0x000fea0003800000 */
.L_x_50180:
        /* <DEDUP_REMOVED lines=10> */
.L_x_50176:
[----:B------:R-:W-:Y:S05]  /*14e20*/  BSYNC B2 ;  /* 0x0000000000027941 */ /* 0x000fea0003800000 */
.L_x_50175:
        /* <DEDUP_REMOVED lines=18> */
.L_x_50187:
[----:B------:R-:W-:Y:S02]  /*14f50*/  IMAD.MOV.U32 R3, RZ, RZ, R136 ;  /* 0x000000ffff037224 */ /* 0x000fe400078e0088 */
.L_x_50188:
[----:B------:R-:W-:Y:S05]  /*14f60*/  BSYNC B3 ;  /* 0x0000000000037941 */ /* 0x000fea0003800000 */
.L_x_50186:
        /* <DEDUP_REMOVED lines=16> */
.L_x_50192:
[----:B------:R-:W-:Y:S05]  /*15070*/  BSYNC B4 ;  /* 0x0000000000047941 */ /* 0x000fea0003800000 */
.L_x_50191:
        /* <DEDUP_REMOVED lines=43> */
.L_x_50190:
[----:B------:R-:W-:Y:S05]  /*15330*/  BSYNC B3 ;  /* 0x0000000000037941 */ /* 0x000fea0003800000 */
.L_x_50189:
        /* <DEDUP_REMOVED lines=10> */
.L_x_50185:
[----:B------:R-:W-:Y:S05]  /*153e0*/  BSYNC B2 ;  /* 0x0000000000027941 */ /* 0x000fea0003800000 */
.L_x_50184:
        /* <DEDUP_REMOVED lines=18> */
.L_x_50196:
[----:B------:R-:W-:Y:S02]  /*15510*/  IMAD.MOV.U32 R2, RZ, RZ, R136 ;  /* 0x000000ffff027224 */ /* 0x000fe400078e0088 */
.L_x_50197:
[----:B------:R-:W-:Y:S05]  /*15520*/  BSYNC B3 ;  /* 0x0000000000037941 */ /* 0x000fea0003800000 */
.L_x_50195:
        /* <DEDUP_REMOVED lines=16> */
.L_x_50201:
[----:B------:R-:W-:Y:S05]  /*15630*/  BSYNC B4 ;  /* 0x0000000000047941 */ /* 0x000fea0003800000 */
.L_x_50200:
        /* <DEDUP_REMOVED lines=43> */
.L_x_50199:
[----:B------:R-:W-:Y:S05]  /*158f0*/  BSYNC B3 ;  /* 0x0000000000037941 */ /* 0x000fea0003800000 */
.L_x_50198:
        /* <DEDUP_REMOVED lines=10> */
.L_x_50194:
[----:B------:R-:W-:Y:S05]  /*159a0*/  BSYNC B2 ;  /* 0x0000000000027941 */ /* 0x000fea0003800000 */
.L_x_50193:
        /* <DEDUP_REMOVED lines=18> */
.L_x_50205:
[----:B------:R-:W-:Y:S02]  /*15ad0*/  IMAD.MOV.U32 R0, RZ, RZ, R136 ;  /* 0x000000ffff007224 */ /* 0x000fe400078e0088 */
.L_x_50206:
[----:B------:R-:W-:Y:S05]  /*15ae0*/  BSYNC B3 ;  /* 0x0000000000037941 */ /* 0x000fea0003800000 */
.L_x_50204:
        /* <DEDUP_REMOVED lines=16> */
.L_x_50210:
[----:B------:R-:W-:Y:S05]  /*15bf0*/  BSYNC B4 ;  /* 0x0000000000047941 */ /* 0x000fea0003800000 */
.L_x_50209:
        /* <DEDUP_REMOVED lines=43> */
.L_x_50208:
[----:B------:R-:W-:Y:S05]  /*15eb0*/  BSYNC B3 ;  /* 0x0000000000037941 */ /* 0x000fea0003800000 */
.L_x_50207:
        /* <DEDUP_REMOVED lines=10> */
.L_x_50203:
[----:B------:R-:W-:Y:S05]  /*15f60*/  BSYNC B2 ;  /* 0x0000000000027941 */ /* 0x000fea0003800000 */
.L_x_50202:
        /* <DEDUP_REMOVED lines=16> */
.L_x_50212:
[----:B------:R-:W-:Y:S05]  /*16070*/  BSYNC B2 ;  /* 0x0000000000027941 */ /* 0x000fea0003800000 */
.L_x_50211:
[----:B------:R-:W-:Y:S02]  /*16080*/  IADD3 R164, R164, 0x20, RZ ;  /* 0x00000020a4a47810 */ /* 0x000fe40007ffe0ff */
[----:B------:R-:W-:Y:S02]  /*16090*/  IADD3 R119, R119, 0x20, RZ ;  /* 0x0000002077777810 */ /* 0x000fe40007ffe0ff */
.L_x_50174:
[----:B------:R-:W-:Y:S05]  /*160a0*/  BSYNC B1 ;  /* 0x0000000000017941 */ /* 0x000fea0003800000 */
.L_x_50173:
        /* <DEDUP_REMOVED lines=30> */
.L_x_50218:
[----:B------:R-:W-:Y:S02]  /*16290*/  IMAD.MOV.U32 R4, RZ, RZ, R136 ;  /* 0x000000ffff047224 */ /* 0x000fe400078e0088 */
.L_x_50219:
[----:B------:R-:W-:Y:S05]  /*162a0*/  BSYNC B3 ;  /* 0x0000000000037941 */ /* 0x000fea0003800000 */
.L_x_50217:
        /* <DEDUP_REMOVED lines=16> */
.L_x_50223:
[----:B------:R-:W-:Y:S05]  /*163b0*/  BSYNC B4 ;  /* 0x0000000000047941 */ /* 0x000fea0003800000 */
.L_x_50222:
        /* <DEDUP_REMOVED lines=43> */
.L_x_50221:
[----:B------:R-:W-:Y:S05]  /*16670*/  BSYNC B3 ;  /* 0x0000000000037941 */ /* 0x000fea0003800000 */
.L_x_50220:
        /* <DEDUP_REMOVED lines=10> */
.L_x_50216:
[----:B------:R-:W-:Y:S05]  /*16720*/  BSYNC B2 ;  /* 0x0000000000027941 */ /* 0x000fea0003800000 */
.L_x_50215:
        /* <DEDUP_REMOVED lines=18> */
.L_x_50227:
[----:B------:R-:W-:Y:S02]  /*16850*/  IMAD.MOV.U32 R3, RZ, RZ, R136 ;  /* 0x000000ffff037224 */ /* 0x000fe400078e0088 */
.L_x_50228:
[----:B------:R-:W-:Y:S05]  /*16860*/  BSYNC B3 ;  /* 0x0000000000037941 */ /* 0x000fea0003800000 */
.L_x_50226:
        /* <DEDUP_REMOVED lines=16> */
.L_x_50232:
[----:B------:R-:W-:Y:S05]  /*16970*/  BSYNC B4 ;  /* 0x0000000000047941 */ /* 0x000fea0003800000 */
.L_x_50231:
        /* <DEDUP_REMOVED lines=43> */
.L_x_50230:
[----:B------:R-:W-:Y:S05]  /*16c30*/  BSYNC B3 ;  /* 0x0000000000037941 */ /* 0x000fea0003800000 */
.L_x_50229:
        /* <DEDUP_REMOVED lines=10> */
.L_x_50225:
[----:B------:R-:W-:Y:S05]  /*16ce0*/  BSYNC B2 ;  /* 0x0000000000027941 */ /* 0x000fea0003800000 */
.L_x_50224:
        /* <DEDUP_REMOVED lines=18> */
.L_x_50236:
[----:B------:R-:W-:Y:S02]  /*16e10*/  IMAD.MOV.U32 R2, RZ, RZ, R136 ;  /* 0x000000ffff027224 */ /* 0x000fe400078e0088 */
.L_x_50237:
[----:B------:R-:W-:Y:S05]  /*16e20*/  BSYNC B3 ;  /* 0x0000000000037941 */ /* 0x000fea0003800000 */
.L_x_50235:
        /* <DEDUP_REMOVED lines=16> */
.L_x_50241:
[----:B------:R-:W-:Y:S05]  /*16f30*/  BSYNC B4 ;  /* 0x0000000000047941 */ /* 0x000fea0003800000 */
.L_x_50240:
        /* <DEDUP_REMOVED lines=43> */
.L_x_50239:
[----:B------:R-:W-:Y:S05]  /*171f0*/  BSYNC B3 ;  /* 0x0000000000037941 */ /* 0x000fea0003800000 */
.L_x_50238:
        /* <DEDUP_REMOVED lines=10> */
.L_x_50234:
[----:B------:R-:W-:Y:S05]  /*172a0*/  BSYNC B2 ;  /* 0x0000000000027941 */ /* 0x000fea0003800000 */
.L_x_50233:
        /* <DEDUP_REMOVED lines=18> */
.L_x_50245:
[----:B------:R-:W-:Y:S02]  /*173d0*/  IMAD.MOV.U32 R0, RZ, RZ, R136 ;  /* 0x000000ffff007224 */ /* 0x000fe400078e0088 */
.L_x_50246:
[----:B------:R-:W-:Y:S05]  /*173e0*/  BSYNC B3 ;  /* 0x0000000000037941 */ /* 0x000fea0003800000 */
.L_x_50244:
        /* <DEDUP_REMOVED lines=16> */
.L_x_50250:
[----:B------:R-:W-:Y:S05]  /*174f0*/  BSYNC B4 ;  /* 0x0000000000047941 */ /* 0x000fea0003800000 */
.L_x_50249:
        /* <DEDUP_REMOVED lines=43> */
.L_x_50248:
[----:B------:R-:W-:Y:S05]  /*177b0*/  BSYNC B3 ;  /* 0x0000000000037941 */ /* 0x000fea0003800000 */
.L_x_50247:
        /* <DEDUP_REMOVED lines=10> */
.L_x_50243:
[----:B------:R-:W-:Y:S05]  /*17860*/  BSYNC B2 ;  /* 0x0000000000027941 */ /* 0x000fea0003800000 */
.L_x_50242:
        /* <DEDUP_REMOVED lines=16> */
.L_x_50252:
[----:B------:R-:W-:Y:S05]  /*17970*/  BSYNC B2 ;  /* 0x0000000000027941 */ /* 0x000fea0003800000 */
.L_x_50251:
[----:B------:R-:W-:Y:S02]  /*17980*/  IADD3 R164, R164, 0x20, RZ ;  /* 0x00000020a4a47810 */ /* 0x000fe40007ffe0ff */
[----:B------:R-:W-:Y:S02]  /*17990*/  IADD3 R119, R119, 0x20, RZ ;  /* 0x0000002077777810 */ /* 0x000fe40007ffe0ff */
.L_x_50214:
[----:B------:R-:W-:Y:S05]  /*179a0*/  BSYNC B1 ;  /* 0x0000000000017941 */ /* 0x000fea0003800000 */
.L_x_50213:
        /* <DEDUP_REMOVED lines=30> */
.L_x_50258:
[----:B------:R-:W-:Y:S02]  /*17b90*/  IMAD.MOV.U32 R4, RZ, RZ, R136 ;  /* 0x000000ffff047224 */ /* 0x000fe400078e0088 */
.L_x_50259:
[----:B------:R-:W-:Y:S05]  /*17ba0*/  BSYNC B3 ;  /* 0x0000000000037941 */ /* 0x000fea0003800000 */
.L_x_50257:
        /* <DEDUP_REMOVED lines=16> */
.L_x_50263:
[----:B------:R-:W-:Y:S05]  /*17cb0*/  BSYNC B4 ;  /* 0x0000000000047941 */ /* 0x000fea0003800000 */
.L_x_50262:
        /* <DEDUP_REMOVED lines=43> */
.L_x_50261:
[----:B------:R-:W-:Y:S05]  /*17f70*/  BSYNC B3 ;  /* 0x0000000000037941 */ /* 0x000fea0003800000 */
.L_x_50260:
        /* <DEDUP_REMOVED lines=10> */
.L_x_50256:
[----:B------:R-:W-:Y:S05]  /*18020*/  BSYNC B2 ;  /* 0x0000000000027941 */ /* 0x000fea0003800000 */
.L_x_50255:
        /* <DEDUP_REMOVED lines=18> */
.L_x_50267:
[----:B------:R-:W-:Y:S02]  /*18150*/  IMAD.MOV.U32 R3, RZ, RZ, R136 ;  /* 0x000000ffff037224 */ /* 0x000fe400078e0088 */
.L_x_50268:
[----:B------:R-:W-:Y:S05]  /*18160*/  BSYNC B3 ;  /* 0x0000000000037941 */ /* 0x000fea0003800000 */
.L_x_50266:
        /* <DEDUP_REMOVED lines=16> */
.L_x_50272:
[----:B------:R-:W-:Y:S05]  /*18270*/  BSYNC B4 ;  /* 0x0000000000047941 */ /* 0x000fea0003800000 */
.L_x_50271:
        /* <DEDUP_REMOVED lines=43> */
.L_x_50270:
[----:B------:R-:W-:Y:S05]  /*18530*/  BSYNC B3 ;  /* 0x0000000000037941 */ /* 0x000fea0003800000 */
.L_x_50269:
        /* <DEDUP_REMOVED lines=10> */
.L_x_50265:
[----:B------:R-:W-:Y:S05]  /*185e0*/  BSYNC B2 ;  /* 0x0000000000027941 */ /* 0x000fea0003800000 */
.L_x_50264:
        /* <DEDUP_REMOVED lines=18> */
.L_x_50276:
[----:B------:R-:W-:Y:S02]  /*18710*/  IMAD.MOV.U32 R2, RZ, RZ, R136 ;  /* 0x000000ffff027224 */ /* 0x000fe400078e0088 */
.L_x_50277:
[----:B------:R-:W-:Y:S05]  /*18720*/  BSYNC B3 ;  /* 0x0000000000037941 */ /* 0x000fea0003800000 */
.L_x_50275:
        /* <DEDUP_REMOVED lines=16> */
.L_x_50281:
[----:B------:R-:W-:Y:S05]  /*18830*/  BSYNC B4 ;  /* 0x0000000000047941 */ /* 0x000fea0003800000 */
.L_x_50280:
        /* <DEDUP_REMOVED lines=43> */
.L_x_50279:
[----:B------:R-:W-:Y:S05]  /*18af0*/  BSYNC B3 ;  /* 0x0000000000037941 */ /* 0x000fea0003800000 */
.L_x_50278:
        /* <DEDUP_REMOVED lines=10> */
.L_x_50274:
[----:B------:R-:W-:Y:S05]  /*18ba0*/  BSYNC B2 ;  /* 0x0000000000027941 */ /* 0x000fea0003800000 */
.L_x_50273:
        /* <DEDUP_REMOVED lines=18> */
.L_x_50285:
[----:B------:R-:W-:Y:S02]  /*18cd0*/  IMAD.MOV.U32 R0, RZ, RZ, R136 ;  /* 0x000000ffff007224 */ /* 0x000fe400078e0088 */
.L_x_50286:
[----:B------:R-:W-:Y:S05]  /*18ce0*/  BSYNC B3 ;  /* 0x0000000000037941 */ /* 0x000fea0003800000 */
.L_x_50284:
        /* <DEDUP_REMOVED lines=16> */
.L_x_50290:
[----:B------:R-:W-:Y:S05]  /*18df0*/  BSYNC B4 ;  /* 0x0000000000047941 */ /* 0x000fea0003800000 */
.L_x_50289:
        /* <DEDUP_REMOVED lines=43> */
.L_x_50288:
[----:B------:R-:W-:Y:S05]  /*190b0*/  BSYNC B3 ;  /* 0x0000000000037941 */ /* 0x000fea0003800000 */
.L_x_50287:
        /* <DEDUP_REMOVED lines=10> */
.L_x_50283:
[----:B------:R-:W-:Y:S05]  /*19160*/  BSYNC B2 ;  /* 0x0000000000027941 */ /* 0x000fea0003800000 */
.L_x_50282:
[----:B------:R-:W-:Y:S01]  /*19170*/  IMAD.MOV.U32 R162, RZ, RZ, 0x10 ;  /* 0x00000010ffa27424 */ /* 0x000fe200078e00ff */
[----:B------:R-:W-:Y:S03]  /*19180*/  BSSY B2, `(.L_x_50291) ;  /* 0x000000f000027945 */ /* 0x000fe60003800000 */
[----:B------:R-:W-:-:S05]  /*19190*/  IMAD.WIDE.U32 R162, R164, R162, c[0x0][0x188] ;  /* 0x00006200a4a27625 */ /* 0x000fca00078e00a2 */
[----:B------:R0:W-:Y:S01]  /*191a0*/  STG.E.128 [R162.64], R104 ;  /* 0x00000068a2007986 */ /* 0x0001e2000c101d06 */
[----:B------:R-:W-:Y:S05]  /*191b0*/  @!P1 BRA `(.L_x_50292) ;  /* 0x000000b000009947 */ /* 0x000fea0003800000 */
[----:B0-----:R-:W-:Y:S01]  /*191c0*/  SHF.L.U32 R162, R2, 0x10, RZ ;  /* 0x0000001002a27819 */ /* 0x001fe200000006ff */
[----:B------:R-:W-:Y:S01]  /*191d0*/  IMAD.MOV.U32 R168, RZ, RZ, 0x4 ;  /* 0x00000004ffa87424 */ /* 0x000fe200078e00ff */
[----:B------:R-:W-:Y:S02]  /*191e0*/  LOP3.LUT R163, R0, 0xffff, RZ, 0xc0, !PT ;  /* 0x0000ffff00a37812 */ /* 0x000fe400078ec0ff */
[----:B------:R-:W-:Y:S02]  /*191f0*/  LOP3.LUT R162, R162, 0xff0000, RZ, 0xc0, !PT ;  /* 0x00ff0000a2a27812 */ /* 0x000fe400078ec0ff */
[----:B------:R-:W-:-:S03]  /*19200*/  LOP3.LUT R165, R4, 0xff, RZ, 0xc0, !PT ;  /* 0x000000ff04a57812 */ /* 0x000fc600078ec0ff */
[----:B------:R-:W-:Y:S01]  /*19210*/  IMAD R162, R163, 0x1000000, R162 ;  /* 0x01000000a3a27824 */ /* 0x000fe200078e02a2 */
[----:B------:R-:W-:-:S05]  /*19220*/  LOP3.LUT R163, R3, 0xff, RZ, 0xc0, !PT ;  /* 0x000000ff03a37812 */ /* 0x000fca00078ec0ff */
[----:B------:R-:W-:-:S04]  /*19230*/  IMAD R162, R163, 0x100, R162 ;  /* 0x00000100a3a27824 */ /* 0x000fc800078e02a2 */
[----:B------:R-:W-:Y:S02]  /*19240*/  IMAD.IADD R165, R162, 0x1, R165 ;  /* 0x00000001a2a57824 */ /* 0x000fe400078e02a5 */
[----:B------:R-:W-:-:S05]  /*19250*/  IMAD.WIDE.U32 R162, R119, R168, c[0x0][0x190] ;  /* 0x0000640077a27625 */ /* 0x000fca00078e00a8 */
[----:B------:R0:W-:Y:S02]  /*19260*/  STG.E [R162.64], R165 ;  /* 0x000000a5a2007986 */ /* 0x0001e4000c101906 */
.L_x_50292:
[----:B------:R-:W-:Y:S05]  /*19270*/  BSYNC B2 ;  /* 0x0000000000027941 */ /* 0x000fea0003800000 */
.L_x_50291:
[----:B------:R-:W-:Y:S02]  /*19280*/  IADD3 R164, R164, 0x20, RZ ;  /* 0x00000020a4a47810 */ /* 0x000fe40007ffe0ff */
[----:B------:R-:W-:Y:S02]  /*19290*/  IADD3 R119, R119, 0x20, RZ ;  /* 0x0000002077777810 */ /* 0x000fe40007ffe0ff */
.L_x_50254:
[----:B------:R-:W-:Y:S05]  /*192a0*/  BSYNC B1 ;  /* 0x0000000000017941 */ /* 0x000fea0003800000 */
.L_x_50253:
        /* <DEDUP_REMOVED lines=30> */
.L_x_50298:
[----:B------:R-:W-:Y:S02]  /*19490*/  IMAD.MOV.U32 R4, RZ, RZ, R136 ;  /* 0x000000ffff047224 */ /* 0x000fe400078e0088 */
.L_x_50299:
[----:B------:R-:W-:Y:S05]  /*194a0*/  BSYNC B3 ;  /* 0x0000000000037941 */ /* 0x000fea0003800000 */
.L_x_50297:
        /* <DEDUP_REMOVED lines=16> */
.L_x_50303:
[----:B------:R-:W-:Y:S05]  /*195b0*/  BSYNC B4 ;  /* 0x0000000000047941 */ /* 0x000fea0003800000 */
.L_x_50302:
        /* <DEDUP_REMOVED lines=43> */
.L_x_50301:
[----:B------:R-:W-:Y:S05]  /*19870*/  BSYNC B3 ;  /* 0x0000000000037941 */ /* 0x000fea0003800000 */
.L_x_50300:
        /* <DEDUP_REMOVED lines=10> */
.L_x_50296:
[----:B------:R-:W-:Y:S05]  /*19920*/  BSYNC B2 ;  /* 0x0000000000027941 */ /* 0x000fea0003800000 */
.L_x_50295:
        /* <DEDUP_REMOVED lines=18> */
.L_x_50307:
[----:B------:R-:W-:Y:S02]  /*19a50*/  IMAD.MOV.U32 R3, RZ, RZ, R136 ;  /* 0x000000ffff037224 */ /* 0x000fe400078e0088 */
.L_x_50308:
[----:B------:R-:W-:Y:S05]  /*19a60*/  BSYNC B3 ;  /* 0x0000000000037941 */ /* 0x000fea0003800000 */
.L_x_50306:
        /* <DEDUP_REMOVED lines=16> */
.L_x_50312:
[----:B------:R-:W-:Y:S05]  /*19b70*/  BSYNC B4 ;  /* 0x0000000000047941 */ /* 0x000fea0003800000 */
.L_x_50311:
        /* <DEDUP_REMOVED lines=43> */
.L_x_50310:
[----:B------:R-:W-:Y:S05]  /*19e30*/  BSYNC B3 ;  /* 0x0000000000037941 */ /* 0x000fea0003800000 */
.L_x_50309:
        /* <DEDUP_REMOVED lines=10> */
.L_x_50305:
[----:B------:R-:W-:Y:S05]  /*19ee0*/  BSYNC B2 ;  /* 0x0000000000027941 */ /* 0x000fea0003800000 */
.L_x_50304:
        /* <DEDUP_REMOVED lines=18> */
.L_x_50316:
[----:B------:R-:W-:Y:S02]  /*1a010*/  IMAD.MOV.U32 R2, RZ, RZ, R136 ;  /* 0x000000ffff027224 */ /* 0x000fe400078e0088 */
.L_x_50317:
[----:B------:R-:W-:Y:S05]  /*1a020*/  BSYNC B3 ;  /* 0x0000000000037941 */ /* 0x000fea0003800000 */
.L_x_50315:
        /* <DEDUP_REMOVED lines=16> */
.L_x_50321:
[----:B------:R-:W-:Y:S05]  /*1a130*/  BSYNC B4 ;  /* 0x0000000000047941 */ /* 0x000fea0003800000 */
.L_x_50320:
        /* <DEDUP_REMOVED lines=43> */
.L_x_50319:
[----:B------:R-:W-:Y:S05]  /*1a3f0*/  BSYNC B3 ;  /* 0x0000000000037941 */ /* 0x000fea0003800000 */
.L_x_50318:
        /* <DEDUP_REMOVED lines=10> */
.L_x_50314:
[----:B------:R-:W-:Y:S05]  /*1a4a0*/  BSYNC B2 ;  /* 0x0000000000027941 */ /* 0x000fea0003800000 */
.L_x_50313:
        /* <DEDUP_REMOVED lines=18> */
.L_x_50325:
[----:B------:R-:W-:Y:S02]  /*1a5d0*/  IMAD.MOV.U32 R0, RZ, RZ, R136 ;  /* 0x000000ffff007224 */ /* 0x000fe400078e0088 */
.L_x_50326:
[----:B------:R-:W-:Y:S05]  /*1a5e0*/  BSYNC B3 ;  /* 0x0000000000037941 */ /* 0x000fea0003800000 */
.L_x_50324:
        /* <DEDUP_REMOVED lines=16> */
.L_x_50330:
[----:B------:R-:W-:Y:S05]  /*1a6f0*/  BSYNC B4 ;  /* 0x0000000000047941 */ /* 0x000fea0003800000 */
.L_x_50329:
        /* <DEDUP_REMOVED lines=43> */
.L_x_50328:
[----:B------:R-:W-:Y:S05]  /*1a9b0*/  BSYNC B3 ;  /* 0x0000000000037941 */ /* 0x000fea0003800000 */
.L_x_50327:
        /* <DEDUP_REMOVED lines=10> */
.L_x_50323:
[----:B------:R-:W-:Y:S05]  /*1aa60*/  BSYNC B2 ;  /* 0x0000000000027941 */ /* 0x000fea0003800000 */
.L_x_50322:
        /* <DEDUP_REMOVED lines=16> */
.L_x_50332:
[----:B------:R-:W-:Y:S05]  /*1ab70*/  BSYNC B2 ;  /* 0x0000000000027941 */ /* 0x000fea0003800000 */
.L_x_50331:
[----:B------:R-:W-:Y:S02]  /*1ab80*/  IADD3 R164, R164, 0x20, RZ ;  /* 0x00000020a4a47810 */ /* 0x000fe40007ffe0ff */
[----:B------:R-:W-:Y:S02]  /*1ab90*/  IADD3 R119, R119, 0x20, RZ ;  /* 0x0000002077777810 */ /* 0x000fe40007ffe0ff */
.L_x_50294:
[----:B------:R-:W-:Y:S05]  /*1aba0*/  BSYNC B1 ;  /* 0x0000000000017941 */ /* 0x000fea0003800000 */
.L_x_50293:
        /* <DEDUP_REMOVED lines=30> */
.L_x_50338:
[----:B------:R-:W-:Y:S02]  /*1ad90*/  IMAD.MOV.U32 R4, RZ, RZ, R136 ;  /* 0x000000ffff047224 */ /* 0x000fe400078e0088 */
.L_x_50339:
[----:B------:R-:W-:Y:S05]  /*1ada0*/  BSYNC B3 ;  /* 0x0000000000037941 */ /* 0x000fea0003800000 */
.L_x_50337:
        /* <DEDUP_REMOVED lines=16> */
.L_x_50343:
[----:B------:R-:W-:Y:S05]  /*1aeb0*/  BSYNC B4 ;  /* 0x0000000000047941 */ /* 0x000fea0003800000 */
.L_x_50342:
        /* <DEDUP_REMOVED lines=43> */
.L_x_50341:
[----:B------:R-:W-:Y:S05]  /*1b170*/  BSYNC B3 ;  /* 0x0000000000037941 */ /* 0x000fea0003800000 */
.L_x_50340:
        /* <DEDUP_REMOVED lines=10> */
.L_x_50336:
[----:B------:R-:W-:Y:S05]  /*1b220*/  BSYNC B2 ;  /* 0x0000000000027941 */ /* 0x000fea0003800000 */
.L_x_50335:
        /* <DEDUP_REMOVED lines=18> */
.L_x_50347:
[----:B------:R-:W-:Y:S02]  /*1b350*/  IMAD.MOV.U32 R3, RZ, RZ, R136 ;  /* 0x000000ffff037224 */ /* 0x000fe400078e0088 */
.L_x_50348:
[----:B------:R-:W-:Y:S05]  /*1b360*/  BSYNC B3 ;  /* 0x0000000000037941 */ /* 0x000fea0003800000 */
.L_x_50346:
        /* <DEDUP_REMOVED lines=16> */
.L_x_50352:
[----:B------:R-:W-:Y:S05]  /*1b470*/  BSYNC B4 ;  /* 0x0000000000047941 */ /* 0x000fea0003800000 */
.L_x_50351:
        /* <DEDUP_REMOVED lines=43> */
.L_x_50350:
[----:B------:R-:W-:Y:S05]  /*1b730*/  BSYNC B3 ;  /* 0x0000000000037941 */ /* 0x000fea0003800000 */
.L_x_50349:
        /* <DEDUP_REMOVED lines=10> */
.L_x_50345:
[----:B------:R-:W-:Y:S05]  /*1b7e0*/  BSYNC B2 ;  /* 0x0000000000027941 */ /* 0x000fea0003800000 */
.L_x_50344:
        /* <DEDUP_REMOVED lines=18> */
.L_x_50356:
[----:B------:R-:W-:Y:S02]  /*1b910*/  MOV R2, R136 ;  /* 0x0000008800027202 */ /* 0x000fe40000000f00 */
.L_x_50357:
[----:B------:R-:W-:Y:S05]  /*1b920*/  BSYNC B3 ;  /* 0x0000000000037941 */ /* 0x000fea0003800000 */
.L_x_50355:
        /* <DEDUP_REMOVED lines=16> */
.L_x_50361:
[----:B------:R-:W-:Y:S05]  /*1ba30*/  BSYNC B4 ;  /* 0x0000000000047941 */ /* 0x000fea0003800000 */
.L_x_50360:
        /* <DEDUP_REMOVED lines=42> */
[----:B------:R-:W-:Y:S02]  /*1bce0*/  LOP3.LUT R154, R135, UR26, R154, 0x96, !PT ;  /* 0x0000001a879a7c12 */ /* 0x000fe4000f8e969a */
.L_x_50359:
[----:B------:R-:W-:Y:S05]  /*1bcf0*/  BSYNC B3 ;  /* 0x0000000000037941 */ /* 0x000fea0003800000 */
.L_x_50358:
        /* <DEDUP_REMOVED lines=10> */
.L_x_50354:
[----:B------:R-:W-:Y:S05]  /*1bda0*/  BSYNC B2 ;  /* 0x0000000000027941 */ /* 0x000fea0003800000 */
.L_x_50353:
        /* <DEDUP_REMOVED lines=18> */
.L_x_50365:
[----:B------:R-:W-:Y:S02]  /*1bed0*/  IMAD.MOV.U32 R0, RZ, RZ, R136 ;  /* 0x000000ffff007224 */ /* 0x000fe400078e0088 */
.L_x_50366:
[----:B------:R-:W-:Y:S05]  /*1bee0*/  BSYNC B3 ;  /* 0x0000000000037941 */ /* 0x000fea0003800000 */
.L_x_50364:
        /* <DEDUP_REMOVED lines=16> */
.L_x_50370:
[----:B------:R-:W-:Y:S05]  /*1bff0*/  BSYNC B4 ;  /* 0x0000000000047941 */ /* 0x000fea0003800000 */
.L_x_50369:
[----:B------:R-:W-:Y:S01]  /*1c000*/  LOP3.LUT R134, R134, UR5, R133, 0x96, !PT ;  /* 0x0000000586867c12 */ /* 0x000fe2000f8e9685 */
[----:B0-----:R-:W-:-:S04]  /*1c010*/  IMAD.HI.U32 R162, R161, -0x326172a9, RZ ;  /* 0xcd9e8d57a1a27827 */ /* 0x001fc800078e00ff */
        /* <DEDUP_REMOVED lines=41> */
.L_x_50368:
[----:B------:R-:W-:Y:S05]  /*1c2b0*/  BSYNC B3 ;  /* 0x0000000000037941 */ /* 0x000fea0003800000 */
.L_x_50367:
        /* <DEDUP_REMOVED lines=10> */
.L_x_50363:
[----:B------:R-:W-:Y:S05]  /*1c360*/  BSYNC B2 ;  /* 0x0000000000027941 */ /* 0x000fea0003800000 */
.L_x_50362:
[----:B0-----:R-:W-:-:S04]  /*1c370*/  IMAD.MOV.U32 R165, RZ, RZ, 0x10 ;  /* 0x00000010ffa57424 */ /* 0x001fc800078e00ff */
[----:B------:R-:W-:-:S05]  /*1c380*/  IMAD.WIDE.U32 R164, R164, R165, c[0x0][0x188] ;  /* 0x00006200a4a47625 */ /* 0x000fca00078e00a5 */
[----:B------:R0:W-:Y:S01]  /*1c390*/  STG.E.128 [R164.64], R112 ;  /* 0x00000070a4007986 */ /* 0x0001e2000c101d06 */
[----:B------:R-:W-:Y:S05]  /*1c3a0*/  @!P1 BRA `(.L_x_50334) ;  /* 0x000000b000009947 */ /* 0x000fea0003800000 */
[----:B------:R-:W-:Y:S01]  /*1c3b0*/  IMAD.U32 R118, R2, 0x10000, RZ ;  /* 0x0001000002767824 */ /* 0x000fe200078e00ff */
[----:B------:R-:W-:Y:S01]  /*1c3c0*/  LOP3.LUT R162, R0, 0xffff, RZ, 0xc0, !PT ;  /* 0x0000ffff00a27812 */ /* 0x000fe200078ec0ff */
[----:B------:R-:W-:-:S03]  /*1c3d0*/  IMAD.MOV.U32 R163, RZ, RZ, 0x4 ;  /* 0x00000004ffa37424 */ /* 0x000fc600078e00ff */
[----:B------:R-:W-:-:S04]  /*1c3e0*/  LOP3.LUT R118, R118, 0xff0000, RZ, 0xc0, !PT ;  /* 0x00ff000076767812 */ /* 0x000fc800078ec0ff */
[----:B------:R-:W-:Y:S02]  /*1c3f0*/  LEA R118, R162, R118, 0x18 ;  /* 0x00000076a2767211 */ /* 0x000fe400078ec0ff */
[----:B------:R-:W-:-:S05]  /*1c400*/  LOP3.LUT R162, R3, 0xff, RZ, 0xc0, !PT ;  /* 0x000000ff03a27812 */ /* 0x000fca00078ec0ff */
[----:B------:R-:W-:Y:S01]  /*1c410*/  IMAD R162, R162, 0x100, R118 ;  /* 0x00000100a2a27824 */ /* 0x000fe200078e0276 */
[----:B------:R-:W-:-:S05]  /*1c420*/  LOP3.LUT R118, R4, 0xff, RZ, 0xc0, !PT ;  /* 0x000000ff04767812 */ /* 0x000fca00078ec0ff */
[----:B------:R-:W-:Y:S02]  /*1c430*/  IMAD.IADD R162, R162, 0x1, R118 ;  /* 0x00000001a2a27824 */ /* 0x000fe400078e0276 */
[----:B------:R-:W-:-:S05]  /*1c440*/  IMAD.WIDE.U32 R118, R119, R163, c[0x0][0x190] ;  /* 0x0000640077767625 */ /* 0x000fca00078e00a3 */
[----:B------:R1:W-:Y:S02]  /*1c450*/  STG.E [R118.64], R162 ;  /* 0x000000a276007986 */ /* 0x0003e4000c101906 */
.L_x_50334:
[----:B------:R-:W-:Y:S05]  /*1c460*/  BSYNC B1 ;  /* 0x0000000000017941 */ /* 0x000fea0003800000 */
.L_x_50333:
[----:B-1----:R-:W-:Y:S01]  /*1c470*/  FADD.FTZ R118, RZ, R52 ;  /* 0x00000034ff767221 */ /* 0x002fe20000010000 */
[C---:B------:R-:W-:Y:S01]  /*1c480*/  ISETP.GT.U32.AND P1, PT, R158.reuse, 0x3f, PT ;  /* 0x0000003f9e00780c */ /* 0x040fe20003f24070 */
[----:B------:R-:W1:Y:S01]  /*1c490*/  S2R R119, SR_TID.X ;  /* 0x0000000000777919 */ /* 0x000e620000002100 */
        /* <DEDUP_REMOVED lines=9> */
[----:B------:R-:W-:Y:S02]  /*1c530*/  @P1 LOP3.LUT R157, R157, 0x100, RZ, 0xfc, !PT ;  /* 0x000001009d9d1812 */ /* 0x000fe400078efcff */
[----:B0-----:R-:W-:Y:S02]  /*1c540*/  FSEL R162, R118, RZ, P0 ;  /* 0x000000ff76a27208 */ /* 0x001fe40000000000 */
[----:B------:R-:W-:Y:S02]  /*1c550*/  ISETP.GT.U32.AND P0, PT, R158, 0x5f, PT ;  /* 0x0000005f9e00780c */ /* 0x000fe40003f04070 */
        /* <DEDUP_REMOVED lines=62> */
[----:B-1----:R-:W-:Y:S02]  /*1c940*/  LOP3.LUT P0, RZ, R119, 0x1f, RZ, 0xc0, !PT ;  /* 0x0000001f77ff7812 */ /* 0x002fe4000780c0ff */
        /* <DEDUP_REMOVED lines=29> */
.L_x_50407:
        /* <DEDUP_REMOVED lines=167> */
.L_x_50408:
[----:B------:R-:W2:Y:S01]  /*1d590*/  S2R R165, SR_TID.X ;  /* 0x0000000000a57919 */ /* 0x000ea20000002100 */
[----:B01----:R-:W-:Y:S01]  /*1d5a0*/  FADD.FTZ R164, R163, R164 ;  /* 0x000000a4a3a47221 */ /* 0x003fe20000010000 */
[----:B------:R-:W-:Y:S01]  /*1d5b0*/  BSSY B1, `(.L_x_50373) ;  /* 0x0000166000017945 */ /* 0x000fe20003800000 */
[----:B------:R-:W-:-:S04]  /*1d5c0*/  IMAD.MOV.U32 R163, RZ, RZ, c[0x0][0x1e0] ;  /* 0x00007800ffa37624 */ /* 0x000fc800078e00ff */
        /* <DEDUP_REMOVED lines=23> */
[----:B------:R-:W2:Y:S04]  /*1d740*/  LDL R165, [R1+0x90] ;  /* 0x0000900001a57983 */ /* 0x000ea80000100800 */
[----:B------:R-:W3:Y:S01]  /*1d750*/  LDL R169, [R1+0x94] ;  /* 0x0000940001a97983 */ /* 0x000ee20000100800 */
        /* <DEDUP_REMOVED lines=12> */
[----:B--2---:R-:W-:Y:S02]  /*1d820*/  FFMA.FTZ R118, R220, R118, R165 ;  /* 0x00000076dc767223 */ /* 0x004fe400000100a5 */
[----:B------:R-:W-:-:S04]  /*1d830*/  IMAD.WIDE.U32 R164, R168, R164, c[0x0][0x208] ;  /* 0x00008200a8a47625 */ /* 0x000fc800078e00a4 */
[----:B---3--:R-:W-:-:S05]  /*1d840*/  FFMA.FTZ R116, R223, R116, R169 ;  /* 0x00000074df747223 */ /* 0x008fca00000100a9 */
[----:B------:R0:W-:Y:S01]  /*1d850*/  STG.E.128 [R164.64], R116 ;  /* 0x00000074a4007986 */ /* 0x0001e2000c101d06 */
[----:B------:R-:W-:-:S03]  /*1d860*/  IADD3 R168, R168, 0x20, RZ ;  /* 0x00000020a8a87810 */ /* 0x000fc60007ffe0ff */
.L_x_50376:
[----:B------:R-:W-:Y:S05]  /*1d870*/  BSYNC B2 ;  /* 0x0000000000027941 */ /* 0x000fea0003800000 */
.L_x_50375:
[----:B------:R-:W-:Y:S01]  /*1d880*/  LOP3.LUT P2, RZ, R157, 0x1000000, RZ, 0xc0, !PT ;  /* 0x010000009dff7812 */ /* 0x000fe2000784c0ff */
[----:B------:R-:W-:-:S12]  /*1d890*/  BSSY B2, `(.L_x_50377) ;  /* 0x0000014000027945 */ /* 0x000fd80003800000 */
[----:B------:R-:W-:Y:S05]  /*1d8a0*/  @!P2 BRA `(.L_x_50378) ;  /* 0x000001200000a947 */ /* 0x000fea0003800000 */
[----:B0-----:R-:W2:Y:S01]  /*1d8b0*/  LDL R164, [R1+0x8c] ;  /* 0x00008c0001a47983 */ /* 0x001ea20000100800 */
[----:B------:R-:W-:-:S05]  /*1d8c0*/  FSEL R119, R162, RZ, !P1 ;  /* 0x000000ffa2777208 */ /* 0x000fca0004800000 */
[--C-:B------:R-:W-:Y:S02]  /*1d8d0*/  FADD.FTZ R116, R56, -R119.reuse ;  /* 0x8000007738747221 */ /* 0x100fe40000010000 */
[--C-:B------:R-:W-:Y:S02]  /*1d8e0*/  FADD.FTZ R117, R57, -R119.reuse ;  /* 0x8000007739757221 */ /* 0x100fe40000010000 */
[--C-:B------:R-:W-:Y:S02]  /*1d8f0*/  FADD.FTZ R118, R58, -R119.reuse ;  /* 0x800000773a767221 */ /* 0x100fe40000010000 */
[----:B------:R-:W-:Y:S02]  /*1d900*/  FMUL.FTZ R116, R163, R116 ;  /* 0x00000074a3747220 */ /* 0x000fe40000410000 */
[----:B------:R-:W-:Y:S02]  /*1d910*/  FADD.FTZ R119, R59, -R119 ;  /* 0x800000773b777221 */ /* 0x000fe40000010000 */
[----:B------:R-:W-:-:S02]  /*1d920*/  FMUL.FTZ R117, R163, R117 ;  /* 0x00000075a3757220 */ /* 0x000fc40000410000 */
[C---:B------:R-:W-:Y:S02]  /*1d930*/  FMUL.FTZ R118, R163.reuse, R118 ;  /* 0x00000076a3767220 */ /* 0x040fe40000410000 */
[----:B------:R-:W-:Y:S02]  /*1d940*/  FMUL.FTZ R119, R163, R119 ;  /* 0x00000077a3777220 */ /* 0x000fe40000410000 */
[----:B------:R-:W-:Y:S02]  /*1d950*/  FFMA.FTZ R117, R216, R117, R215 ;  /* 0x00000075d8757223 */ /* 0x000fe400000100d7 */
[----:B------:R-:W-:Y:S02]  /*1d960*/  FFMA.FTZ R119, R212, R119, R211 ;  /* 0x00000077d4777223 */ /* 0x000fe400000100d3 */
[----:B------:R-:W-:Y:S02]  /*1d970*/  FFMA.FTZ R118, R214, R118, R213 ;  /* 0x00000076d6767223 */ /* 0x000fe400000100d5 */
[----:B--2---:R-:W-:-:S02]  /*1d980*/  FFMA.FTZ R116, R217, R116, R164 ;  /* 0x00000074d9747223 */ /* 0x004fc400000100a4 */
[----:B------:R-:W-:-:S04]  /*1d990*/  IMAD.MOV.U32 R164, RZ, RZ, 0x10 ;  /* 0x00000010ffa47424 */ /* 0x000fc800078e00ff */
[C---:B------:R-:W-:Y:S01]  /*1d9a0*/  IMAD.WIDE.U32 R164, R168.reuse, R164, c[0x0][0x208] ;  /* 0x00008200a8a47625 */ /* 0x040fe200078e00a4 */
[----:B------:R-:W-:-:S04]  /*1d9b0*/  IADD3 R168, R168, 0x20, RZ ;  /* 0x00000020a8a87810 */ /* 0x000fc80007ffe0ff */
[----:B------:R0:W-:Y:S03]  /*1d9c0*/  STG.E.128 [R164.64], R116 ;  /* 0x00000074a4007986 */ /* 0x0001e6000c101d06 */
.L_x_50378:
[----:B------:R-:W-:Y:S05]  /*1d9d0*/  BSYNC B2 ;  /* 0x0000000000027941 */ /* 0x000fea0003800000 */
.L_x_50377:
        /* <DEDUP_REMOVED lines=20> */
.L_x_50380:
[----:B------:R-:W-:Y:S05]  /*1db20*/  BSYNC B2 ;  /* 0x0000000000027941 */ /* 0x000fea0003800000 */
.L_x_50379:
        /* <DEDUP_REMOVED lines=20> */
.L_x_50382:
[----:B------:R-:W-:Y:S05]  /*1dc70*/  BSYNC B2 ;  /* 0x0000000000027941 */ /* 0x000fea0003800000 */
.L_x_50381:
        /* <DEDUP_REMOVED lines=20> */
.L_x_50384:
[----:B------:R-:W-:Y:S05]  /*1ddc0*/  BSYNC B2 ;  /* 0x0000000000027941 */ /* 0x000fea0003800000 */
.L_x_50383:
        /* <DEDUP_REMOVED lines=20> */
.L_x_50386:
[----:B------:R-:W-:Y:S05]  /*1df10*/  BSYNC B2 ;  /* 0x0000000000027941 */ /* 0x000fea0003800000 */
.L_x_50385:
        /* <DEDUP_REMOVED lines=20> */
.L_x_50388:
[----:B------:R-:W-:Y:S05]  /*1e060*/  BSYNC B2 ;  /* 0x0000000000027941 */ /* 0x000fea0003800000 */
.L_x_50387:
        /* <DEDUP_REMOVED lines=20> */
.L_x_50390:
[----:B------:R-:W-:Y:S05]  /*1e1b0*/  BSYNC B2 ;  /* 0x0000000000027941 */ /* 0x000fea0003800000 */
.L_x_50389:
        /* <DEDUP_REMOVED lines=20> */
.L_x_50392:
[----:B------:R-:W-:Y:S05]  /*1e300*/  BSYNC B2 ;  /* 0x0000000000027941 */ /* 0x000fea0003800000 */
.L_x_50391:
        /* <DEDUP_REMOVED lines=20> */
.L_x_50394:
[----:B------:R-:W-:Y:S05]  /*1e450*/  BSYNC B2 ;  /* 0x0000000000027941 */ /* 0x000fea0003800000 */
.L_x_50393:
        /* <DEDUP_REMOVED lines=20> */
.L_x_50396:
[----:B------:R-:W-:Y:S05]  /*1e5a0*/  BSYNC B2 ;  /* 0x0000000000027941 */ /* 0x000fea0003800000 */
.L_x_50395:
        /* <DEDUP_REMOVED lines=20> */
.L_x_50398:
[----:B------:R-:W-:Y:S05]  /*1e6f0*/  BSYNC B2 ;  /* 0x0000000000027941 */ /* 0x000fea0003800000 */
.L_x_50397:
        /* <DEDUP_REMOVED lines=20> */
.L_x_50400:
[----:B------:R-:W-:Y:S05]  /*1e840*/  BSYNC B2 ;  /* 0x0000000000027941 */ /* 0x000fea0003800000 */
.L_x_50399:
        /* <DEDUP_REMOVED lines=20> */
.L_x_50402:
[----:B------:R-:W-:Y:S05]  /*1e990*/  BSYNC B2 ;  /* 0x0000000000027941 */ /* 0x000fea0003800000 */
.L_x_50401:
        /* <DEDUP_REMOVED lines=20> */
.L_x_50404:
[----:B------:R-:W-:Y:S05]  /*1eae0*/  BSYNC B2 ;  /* 0x0000000000027941 */ /* 0x000fea0003800000 */
.L_x_50403:
[----:B------:R-:W-:-:S13]  /*1eaf0*/  LOP3.LUT P2, RZ, R157, 0x200, RZ, 0xc0, !PT ;  /* 0x000002009dff7812 */ /* 0x000fda000784c0ff */
        /* <DEDUP_REMOVED lines=17> */
.L_x_50374:
[----:B------:R-:W-:Y:S05]  /*1ec10*/  BSYNC B1 ;  /* 0x0000000000017941 */ /* 0x000fea0003800000 */
.L_x_50373:
[----:B0-----:R-:W-:-:S04]  /*1ec20*/  IMAD.MOV.U32 R116, RZ, RZ, c[0x0][0x160] ;  /* 0x00005800ff747624 */ /* 0x001fc800078e00ff */
[----:B------:R-:W-:-:S05]  /*1ec30*/  IMAD R156, R116, 0x4, R156 ;  /* 0x00000004749c7824 */ /* 0x000fca00078e029c */
[----:B------:R-:W-:-:S13]  /*1ec40*/  ISETP.GE.AND P1, PT, R156, c[0x0][0x164], PT ;  /* 0x000059009c007a0c */ /* 0x000fda0003f26270 */
[----:B------:R-:W-:Y:S01]  /*1ec50*/  @P1 CALL.REL.NOINC `(.L_x_50405) ;  /* 0x0000001000001944 */ /* 0x000fe20003c00000 */
[----:B------:R-:W-:Y:S05]  /*1ec60*/  BRA `(.L_x_50406) ;  /* 0xfffe44f000007947 */ /* 0x000fea000383ffff */
.L_x_50405:
[----:B------:R-:W-:Y:S05]  /*1ec70*/  BSYNC B0 ;  /* 0x0000000000007941 */ /* 0x000fea0003800000 */
.L_x_49732:
[----:B------:R-:W-:Y:S05]  /*1ec80*/  EXIT ;  /* 0x000000000000794d */ /* 0x000fea0003800000 */
.L_x_50371:
[----:B------:R-:W-:Y:S01]  /*1ec90*/  HFMA2.MMA R165, -RZ, RZ, 0, 1.847743988037109375e-06 ;  /* 0x0000001fffa57435 */ /* 0x000fe200000001ff */
[----:B------:R-:W-:Y:S01]  /*1eca0*/  IMAD.MOV.U32 R164, RZ, RZ, R162 ;  /* 0x000000ffffa47224 */ /* 0x000fe200078e00a2 */
[----:B------:R-:W-:Y:S01]  /*1ecb0*/  MOV R118, 0x1ecf0 ;  /* 0x0001ecf000767802 */ /* 0x000fe20000000f00 */
[----:B------:R-:W-:Y:S02]  /*1ecc0*/  IMAD.MOV.U32 R163, RZ, RZ, 0x1 ;  /* 0x00000001ffa37424 */ /* 0x000fe400078e00ff */
[----:B------:R-:W-:Y:S02]  /*1ecd0*/  IMAD.MOV.U32 R119, RZ, RZ, -0x1 ;  /* 0xffffffffff777424 */ /* 0x000fe400078e00ff */
[----:B-----5:R-:W-:Y:S05]  /*1ece0*/  CALL.REL.NOINC `($__internal_142_$__cuda_sm70_shflsync_bfly_p) ;  /* 0x00000cf000007944 */ /* 0x020fea0003c00000 */
[----:B-1----:R-:W-:Y:S05]  /*1ecf0*/  BRA `(.L_x_50407) ;  /* 0xffffde2000007947 */ /* 0x002fea000383ffff */
.L_x_50372:
[----:B------:R-:W-:Y:S01]  /*1ed00*/  IMAD.MOV.U32 R164, RZ, RZ, R162 ;  /* 0x000000ffffa47224 */ /* 0x000fe200078e00a2 */
[----:B------:R-:W-:Y:S01]  /*1ed10*/  MOV R119, 0xffffffff ;  /* 0xffffffff00777802 */ /* 0x000fe20000000f00 */
[----:B------:R-:W-:Y:S01]  /*1ed20*/  IMAD.MOV.U32 R163, RZ, RZ, 0x2 ;  /* 0x00000002ffa37424 */ /* 0x000fe200078e00ff */
[----:B------:R-:W-:Y:S01]  /*1ed30*/  MOV R118, 0x1ed60 ;  /* 0x0001ed6000767802 */ /* 0x000fe20000000f00 */
[----:B------:R-:W-:Y:S02]  /*1ed40*/  IMAD.MOV.U32 R165, RZ, RZ, 0x1f ;  /* 0x0000001fffa57424 */ /* 0x000fe400078e00ff */
[----:B-----5:R-:W-:Y:S05]  /*1ed50*/  CALL.REL.NOINC `($__internal_142_$__cuda_sm70_shflsync_bfly_p) ;  /* 0x00000c8000007944 */ /* 0x020fea0003c00000 */
[----:B-1----:R-:W-:Y:S01]  /*1ed60*/  FADD.FTZ R162, R162, R163 ;  /* 0x000000a3a2a27221 */ /* 0x002fe20000010000 */
[----:B------:R-:W-:Y:S01]  /*1ed70*/  MOV R118, 0x1edd0 ;  /* 0x0001edd000767802 */ /* 0x000fe20000000f00 */
[----:B------:R-:W-:-:S02]  /*1ed80*/  IMAD.MOV.U32 R163, RZ, RZ, 0x4 ;  /* 0x00000004ffa37424 */ /* 0x000fc400078e00ff */
[----:B------:R-:W-:Y:S02]  /*1ed90*/  IMAD.MOV.U32 R165, RZ, RZ, 0x1f ;  /* 0x0000001fffa57424 */ /* 0x000fe400078e00ff */
[----:B------:R-:W-:Y:S02]  /*1eda0*/  IMAD.MOV.U32 R119, RZ, RZ, -0x1 ;  /* 0xffffffffff777424 */ /* 0x000fe400078e00ff */
[----:B------:R-:W-:Y:S02]  /*1edb0*/  IMAD.MOV.U32 R164, RZ, RZ, R162 ;  /* 0x000000ffffa47224 */ /* 0x000fe400078e00a2 */
[----:B------:R-:W-:Y:S05]  /*1edc0*/  CALL.REL.NOINC `($__internal_142_$__cuda_sm70_shflsync_bfly_p) ;  /* 0x00000c1000007944 */ /* 0x000fea0003c00000 */
[----:B-1----:R-:W-:Y:S01]  /*1edd0*/  FADD.FTZ R162, R162, R163 ;  /* 0x000000a3a2a27221 */ /* 0x002fe20000010000 */
[----:B------:R-:W-:Y:S01]  /*1ede0*/  HFMA2.MMA R163, -RZ, RZ, 0, 4.76837158203125e-07 ;  /* 0x00000008ffa37435 */ /* 0x000fe200000001ff */
[----:B------:R-:W-:Y:S01]  /*1edf0*/  IMAD.MOV.U32 R165, RZ, RZ, 0x1f ;  /* 0x0000001fffa57424 */ /* 0x000fe200078e00ff */
[----:B------:R-:W-:Y:S01]  /*1ee00*/  MOV R118, 0x1ee40 ;  /* 0x0001ee4000767802 */ /* 0x000fe20000000f00 */
[----:B------:R-:W-:Y:S02]  /*1ee10*/  IMAD.MOV.U32 R119, RZ, RZ, -0x1 ;  /* 0xffffffffff777424 */ /* 0x000fe400078e00ff */
[----:B------:R-:W-:-:S02]  /*1ee20*/  IMAD.MOV.U32 R164, RZ, RZ, R162 ;  /* 0x000000ffffa47224 */ /* 0x000fc400078e00a2 */
[----:B------:R-:W-:Y:S05]  /*1ee30*/  CALL.REL.NOINC `($__internal_142_$__cuda_sm70_shflsync_bfly_p) ;  /* 0x00000ba000007944 */ /* 0x000fea0003c00000 */
[----:B-1----:R-:W-:Y:S01]  /*1ee40*/  FADD.FTZ R162, R162, R163 ;  /* 0x000000a3a2a27221 */ /* 0x002fe20000010000 */
[----:B------:R-:W-:Y:S01]  /*1ee50*/  MOV R165, 0x1f ;  /* 0x0000001f00a57802 */ /* 0x000fe20000000f00 */
[----:B------:R-:W-:Y:S01]  /*1ee60*/  IMAD.MOV.U32 R163, RZ, RZ, 0x10 ;  /* 0x00000010ffa37424 */ /* 0x000fe200078e00ff */
[----:B------:R-:W-:Y:S01]  /*1ee70*/  MOV R118, 0x1eeb0 ;  /* 0x0001eeb000767802 */ /* 0x000fe20000000f00 */
[----:B------:R-:W-:-:S02]  /*1ee80*/  IMAD.MOV.U32 R119, RZ, RZ, -0x1 ;  /* 0xffffffffff777424 */ /* 0x000fc400078e00ff */
[----:B------:R-:W-:Y:S02]  /*1ee90*/  IMAD.MOV.U32 R164, RZ, RZ, R162 ;  /* 0x000000ffffa47224 */ /* 0x000fe400078e00a2 */
[----:B------:R-:W-:Y:S05]  /*1eea0*/  CALL.REL.NOINC `($__internal_142_$__cuda_sm70_shflsync_bfly_p) ;  /* 0x00000b3000007944 */ /* 0x000fea0003c00000 */
        /* <DEDUP_REMOVED lines=153> */
[----:B------:R-:W-:Y:S05]  /*1f840*/  CALL.REL.NOINC `($__internal_142_$__cuda_sm70_shflsync_bfly_p) ;  /* 0x0000019000007944 */ /* 0x000fea0003c00000 */
[----:B-1----:R-:W-:Y:S01]  /*1f850*/  FADD.FTZ R164, R164, R163 ;  /* 0x000000a3a4a47221 */ /* 0x002fe20000010000 */
[----:B------:R-:W-:Y:S01]  /*1f860*/  MOV R118, 0x1f8b0 ;  /* 0x0001f8b000767802 */ /* 0x000fe20000000f00 */
[----:B------:R-:W-:Y:S02]  /*1f870*/  IMAD.MOV.U32 R163, RZ, RZ, 0x2 ;  /* 0x00000002ffa37424 */ /* 0x000fe400078e00ff */
[----:B------:R-:W-:Y:S02]  /*1f880*/  IMAD.MOV.U32 R165, RZ, RZ, 0x1f ;  /* 0x0000001fffa57424 */ /* 0x000fe400078e00ff */
[----:B------:R-:W-:Y:S02]  /*1f890*/  IMAD.MOV.U32 R119, RZ, RZ, -0x1 ;  /* 0xffffffffff777424 */ /* 0x000fe400078e00ff */
[----:B------:R-:W-:Y:S05]  /*1f8a0*/  CALL.REL.NOINC `($__internal_142_$__cuda_sm70_shflsync_bfly_p) ;  /* 0x0000013000007944 */ /* 0x000fea0003c00000 */
[----:B------:R-:W-:Y:S01]  /*1f8b0*/  HFMA2.MMA R165, -RZ, RZ, 0, 1.847743988037109375e-06 ;  /* 0x0000001fffa57435 */ /* 0x000fe200000001ff */
[----:B-1----:R-:W-:Y:S01]  /*1f8c0*/  FADD.FTZ R164, R164, R163 ;  /* 0x000000a3a4a47221 */ /* 0x002fe20000010000 */
[----:B------:R-:W-:Y:S01]  /*1f8d0*/  MOV R118, 0x1f910 ;  /* 0x0001f91000767802 */ /* 0x000fe20000000f00 */
[----:B------:R-:W-:-:S02]  /*1f8e0*/  IMAD.MOV.U32 R163, RZ, RZ, 0x4 ;  /* 0x00000004ffa37424 */ /* 0x000fc400078e00ff */
[----:B------:R-:W-:Y:S02]  /*1f8f0*/  IMAD.MOV.U32 R119, RZ, RZ, -0x1 ;  /* 0xffffffffff777424 */ /* 0x000fe400078e00ff */
[----:B------:R-:W-:Y:S05]  /*1f900*/  CALL.REL.NOINC `($__internal_142_$__cuda_sm70_shflsync_bfly_p) ;  /* 0x000000d000007944 */ /* 0x000fea0003c00000 */
[----:B-1----:R-:W-:Y:S01]  /*1f910*/  FADD.FTZ R164, R164, R163 ;  /* 0x000000a3a4a47221 */ /* 0x002fe20000010000 */
[----:B------:R-:W-:Y:S01]  /*1f920*/  MOV R118, 0x1f970 ;  /* 0x0001f97000767802 */ /* 0x000fe20000000f00 */
[----:B------:R-:W-:Y:S02]  /*1f930*/  IMAD.MOV.U32 R163, RZ, RZ, 0x8 ;  /* 0x00000008ffa37424 */ /* 0x000fe400078e00ff */
[----:B------:R-:W-:Y:S02]  /*1f940*/  IMAD.MOV.U32 R165, RZ, RZ, 0x1f ;  /* 0x0000001fffa57424 */ /* 0x000fe400078e00ff */
[----:B------:R-:W-:Y:S02]  /*1f950*/  IMAD.MOV.U32 R119, RZ, RZ, -0x1 ;  /* 0xffffffffff777424 */ /* 0x000fe400078e00ff */
[----:B------:R-:W-:Y:S05]  /*1f960*/  CALL.REL.NOINC `($__internal_142_$__cuda_sm70_shflsync_bfly_p) ;  /* 0x0000007000007944 */ /* 0x000fea0003c00000 */
[----:B-1----:R-:W-:Y:S01]  /*1f970*/  FADD.FTZ R164, R164, R163 ;  /* 0x000000a3a4a47221 */ /* 0x002fe20000010000 */
[----:B------:R-:W-:Y:S01]  /*1f980*/  MOV R163, 0x10 ;  /* 0x0000001000a37802 */ /* 0x000fe20000000f00 */
[----:B------:R-:W-:Y:S01]  /*1f990*/  IMAD.MOV.U32 R165, RZ, RZ, 0x1f ;  /* 0x0000001fffa57424 */ /* 0x000fe200078e00ff */
[----:B------:R-:W-:Y:S01]  /*1f9a0*/  MOV R118, 0x1f9d0 ;  /* 0x0001f9d000767802 */ /* 0x000fe20000000f00 */
[----:B------:R-:W-:-:S02]  /*1f9b0*/  IMAD.MOV.U32 R119, RZ, RZ, -0x1 ;  /* 0xffffffffff777424 */ /* 0x000fc400078e00ff */
[----:B------:R-:W-:Y:S05]  /*1f9c0*/  CALL.REL.NOINC `($__internal_142_$__cuda_sm70_shflsync_bfly_p) ;  /* 0x0000001000007944 */ /* 0x000fea0003c00000 */
[----:B-1----:R-:W-:Y:S05]  /*1f9d0*/  BRA `(.L_x_50408) ;  /* 0xffffdbb000007947 */ /* 0x002fea000383ffff */
        .weak           $__internal_142_$__cuda_sm70_shflsync_bfly_p
        .type           $__internal_142_$__cuda_sm70_shflsync_bfly_p,@function
        .size           $__internal_142_$__cuda_sm70_shflsync_bfly_p,(.L_x_57182 - $__internal_142_$__cuda_sm70_shflsync_bfly_p)
$__internal_142_$__cuda_sm70_shflsync_bfly_p:
[----:B------:R-:W-:Y:S04]  /*1f9e0*/  WARPSYNC R119 ;  /* 0x0000007700007348 */ /* 0x000fe80003800000 */
[----:B------:R0:W1:Y:S02]  /*1f9f0*/  SHFL.BFLY PT, R163, R164, R163, R165 ;  /* 0x0c0000a3a4a37389 */ /* 0x00006400000e00a5 */
[----:B0-----:R-:W-:-:S04]  /*1fa00*/  IMAD.MOV.U32 R119, RZ, RZ, 0x0 ;  /* 0x00000000ff777424 */ /* 0x001fc800078e00ff */
[----:B------:R-:W-:Y:S05]  /*1fa10*/  RET.REL.NODEC R118 `(_ZN10layer_norm13ln_fwd_kernelINS_13Kernel_traitsI6__halfffffjLj2048ELj1ELj4ELj1ELj16ENS_18Kernel_traits_baseILj2048ES2_ffffjLj128EEEEELb1ELb1ELb1ELb0EEEvNS_9FwdParamsE) ;  /* 0xfffe05e076007950 */ /* 0x000fea0003c3ffff */
.L_x_50409:
        /* <DEDUP_REMOVED lines=14> */
.L_x_57182:


//--------------------- .text._ZN10layer_norm13ln_fwd_kernelINS_13Kernel_traitsI6__halfffffjLj2048ELj1ELj4ELj1ELj16ENS_18Kernel_traits_baseILj2048ES2_ffffjLj128EEEEELb1ELb1ELb1ELb1EEEvNS_9FwdParamsE --------------------------
	.section	.text._ZN10layer_norm13ln_fwd_kernelINS_13Kernel_traitsI6__halfffffjLj2048ELj1ELj4ELj1ELj16ENS_18Kernel_traits_baseILj2048ES2_ffffjLj128EEEEELb1ELb1ELb1ELb1EEEvNS_9FwdParamsE,"ax",@progbits
	.sectioninfo	@"SHI_REGISTERS=255"
	.align	128
        .global         _ZN10layer_norm13ln_fwd_kernelINS_13Kernel_traitsI6__halfffffjLj2048ELj1ELj4ELj1ELj16ENS_18Kernel_traits_baseILj2048ES2_ffffjLj128EEEEELb1ELb1ELb1ELb1EEEvNS_9FwdParamsE
        .type           _ZN10layer_norm13ln_fwd_kernelINS_13Kernel_traitsI6__halfffffjLj2048ELj1ELj4ELj1ELj16ENS_18Kernel_traits_baseILj2048ES2_ffffjLj128EEEEELb1ELb1ELb1ELb1EEEvNS_9FwdParamsE,@function
        .size           _ZN10layer_norm13ln_fwd_kernelINS_13Kernel_traitsI6__halfffffjLj2048ELj1ELj4ELj1ELj16ENS_18Kernel_traits_baseILj2048ES2_ffffjLj128EEEEELb1ELb1ELb1ELb1EEEvNS_9FwdParamsE,(.L_x_57183 - _ZN10layer_norm13ln_fwd_kernelINS_13Kernel_traitsI6__halfffffjLj2048ELj1ELj4ELj1ELj16ENS_18Kernel_traits_baseILj2048ES2_ffffjLj128EEEEELb1ELb1ELb1ELb1EEEvNS_9FwdParamsE)
        .other          _ZN10layer_norm13ln_fwd_kernelINS_13Kernel_traitsI6__halfffffjLj2048ELj1ELj4ELj1ELj16ENS_18Kernel_traits_baseILj2048ES2_ffffjLj128EEEEELb1ELb1ELb1ELb1EEEvNS_9FwdParamsE,@"STO_CUDA_ENTRY STV_DEFAULT"
_ZN10layer_norm13ln_fwd_kernelINS_13Kernel_traitsI6__halfffffjLj2048ELj1ELj4ELj1ELj16ENS_18Kernel_traits_baseILj2048ES2_ffffjLj128EEEEELb1ELb1ELb1ELb1EEEvNS_9FwdParamsE:
.text._ZN10layer_norm13ln_fwd_kernelINS_13Kernel_traitsI6__halfffffjLj2048ELj1ELj4ELj1ELj16ENS_18Kernel_traits_baseILj2048ES2_ffffjLj128EEEEELb1ELb1ELb1ELb1EEEvNS_9FwdParamsE:
        /* <DEDUP_REMOVED lines=13> */
[----:B------:R-:W3:Y:S04]  /*00d0*/  @P0 LDG.E.64 R4, [R8.64] ;  /* 0x0000000608040981 */ /* 0x000ee8000c1e1b00 */
[----:B------:R-:W0:Y:S04]  /*00e0*/  S2R R10, SR_TID.X ;  /* 0x00000000000a7919 */ /* 0x000e280000002100 */
[----:B------:R-:W1:Y:S01]  /*00f0*/  S2R R11, SR_CTAID.X ;  /* 0x00000000000b7919 */ /* 0x000e620000002500 */
[----:B0-----:R-:W-:Y:S01]  /*0100*/  LOP3.LUT R76, R10, 0x1f, RZ, 0xc0, !PT ;  /* 0x0000001f0a4c7812 */ /* 0x001fe200078ec0ff */
[----:B-1----:R-:W-:-:S03]  /*0110*/  IMAD R100, R11, c[0x0][0x0], R10 ;  /* 0x000000000b647a24 */ /* 0x002fc600078e020a */
[C---:B------:R-:W-:Y:S02]  /*0120*/  LOP3.LUT R218, R76.reuse, 0x20, RZ, 0xfc, !PT ;  /* 0x000000204cda7812 */ /* 0x040fe400078efcff */
[----:B------:R-:W-:Y:S01]  /*0130*/  LOP3.LUT R62, R76, 0x40, RZ, 0xfc, !PT ;  /* 0x000000404c3e7812 */ /* 0x000fe200078efcff */
[----:B------:R-:W-:Y:S01]  /*0140*/  IMAD.WIDE.U32 R6, R100, -0x326172a9, RZ ;  /* 0xcd9e8d5764067825 */ /* 0x000fe200078e00ff */
        /* <DEDUP_REMOVED lines=12> */
[----:B------:R-:W-:Y:S01]  /*0210*/  LOP3.LUT R43, R76, 0x1c0, RZ, 0xfc, !PT ;  /* 0x000001c04c2b7812 */ /* 0x000fe200078efcff */
        /* <DEDUP_REMOVED lines=17> */
[----:B------:R-:W-:Y:S01]  /*0330*/  UIADD3 UR12, UR5, 0x76cf5d0a, URZ ;  /* 0x76cf5d0a050c7890 */ /* 0x000fe2000fffe03f */
[----:B------:R-:W-:Y:S01]  /*0340*/  @P0 LEA R14, P3, R56, c[0x0][0x218], 0x3 ;  /* 0x00008600380e0a11 */ /* 0x000fe200078618ff */
        /* <DEDUP_REMOVED lines=12> */
[----:B------:R-:W-:-:S03]  /*0410*/  UIADD3 UR19, UR4, -0x4ab325aa, URZ ;  /* 0xb54cda5604137890 */ /* 0x000fc6000fffe03f */
        /* <DEDUP_REMOVED lines=10> */
[----:B------:R-:W-:-:S03]  /*04c0*/  @P0 LEA R2, P1, R76, c[0x0][0x218], 0x3 ;  /* 0x000086004c020a11 */ /* 0x000fc600078218ff */
[----:B------:R-:W-:Y:S01]  /*04d0*/  IMAD.WIDE.U32 R8, R8, -0x326172a9, RZ ;  /* 0xcd9e8d5708087825 */ /* 0x000fe200078e00ff */
[----:B------:R-:W-:-:S03]  /*04e0*/  LOP3.LUT R28, R13, UR18, R4, 0x96, !PT ;  /* 0x000000120d1c7c12 */ /* 0x000fc6000f8e9604 */
[----:B------:R-:W-:Y:S01]  /*04f0*/  @P0 IMAD.X R3, RZ, RZ, c[0x0][0x21c], P1 ;  /* 0x00008700ff030624 */ /* 0x000fe200008e06ff */
[----:B------:R-:W-:Y:S01]  /*0500*/  @P0 LEA R4, P1, R218, c[0x0][0x218], 0x3 ;  /* 0x00008600da040a11 */ /* 0x000fe200078218ff */
[----:B------:R-:W-:Y:S01]  /*0510*/  UIADD3 UR20, UR5, 0x646e171e, URZ ;  /* 0x646e171e05147890 */ /* 0x000fe2000fffe03f */
[----:B------:R-:W-:Y:S01]  /*0520*/  LOP3.LUT R18, R9, UR17, R6, 0x96, !PT ;  /* 0x0000001109127c12 */ /* 0x000fe2000f8e9606 */
[----:B------:R-:W-:Y:S01]  /*0530*/  IMAD.WIDE.U32 R28, R28, -0x326172a9, RZ ;  /* 0xcd9e8d571c1c7825 */ /* 0x000fe200078e00ff */
[----:B------:R-:W-:Y:S01]  /*0540*/  @P0 LEA R6, P2, R62, c[0x0][0x218], 0x3 ;  /* 0x000086003e060a11 */ /* 0x000fe200078418ff */
[----:B------:R-:W-:Y:S01]  /*0550*/  UIADD3 UR22, UR5, 0x1fd5c5a3, URZ ;  /* 0x1fd5c5a305167890 */ /* 0x000fe2000fffe03f */
[----:B------:R-:W5:Y:S01]  /*0560*/  @P0 LDG.E.64 R2, [R2.64] ;  /* 0x0000000602020981 */ /* 0x000f62000c1e1b00 */
[----:B------:R-:W-:Y:S01]  /*0570*/  @P0 IMAD.X R5, RZ, RZ, c[0x0][0x21c], P1 ;  /* 0x00008700ff050624 */ /* 0x000fe200008e06ff */
[----:B------:R-:W-:Y:S02]  /*0580*/  @P0 LEA R10, P1, R54, c[0x0][0x218], 0x3 ;  /* 0x00008600360a0a11 */ /* 0x000fe400078218ff */
[----:B------:R-:W-:-:S02]  /*0590*/  @P0 IADD3.X R7, RZ, c[0x0][0x21c], RZ, P2, !PT ;  /* 0x00008700ff070a10 */ /* 0x000fc400017fe4ff */
[----:B------:R-:W-:Y:S01]  /*05a0*/  @P0 LEA R20, P2, R52, c[0x0][0x218], 0x3 ;  /* 0x0000860034140a11 */ /* 0x000fe200078418ff */
[----:B------:R-:W-:Y:S01]  /*05b0*/  @P0 IMAD.X R11, RZ, RZ, c[0x0][0x21c], P1 ;  /* 0x00008700ff0b0624 */ /* 0x000fe200008e06ff */
[----:B------:R-:W-:Y:S01]  /*05c0*/  @P0 LEA R22, P1, R50, c[0x0][0x218], 0x3 ;  /* 0x0000860032160a11 */ /* 0x000fe200078218ff */
[----:B------:R-:W-:Y:S01]  /*05d0*/  IMAD.WIDE.U32 R18, R18, -0x2daee0ad, RZ ;  /* 0xd2511f5312127825 */ /* 0x000fe200078e00ff */
[----:B------:R-:W-:Y:S01]  /*05e0*/  LOP3.LUT R160, R29, UR19, R8, 0x96, !PT ;  /* 0x000000131da07c12 */ /* 0x000fe2000f8e9608 */
[----:B------:R-:W-:Y:S01]  /*05f0*/  UIADD3 UR21, UR4, 0x5384540f, URZ ;  /* 0x5384540f04157890 */ /* 0x000fe2000fffe03f */
[----:B------:R-:W5:Y:S01]  /*0600*/  @P0 LDG.E.64 R4, [R4.64] ;  /* 0x0000000604040981 */ /* 0x000f62000c1e1b00 */
[----:B------:R-:W-:Y:S01]  /*0610*/  @P0 IMAD.X R21, RZ, RZ, c[0x0][0x21c], P2 ;  /* 0x00008700ff150624 */ /* 0x000fe200010e06ff */
[----:B------:R-:W-:Y:S02]  /*0620*/  @P0 LEA R16, P2, R48, c[0x0][0x218], 0x3 ;  /* 0x0000860030100a11 */ /* 0x000fe400078418ff */
[----:B------:R-:W-:Y:S01]  /*0630*/  @P0 IADD3.X R23, RZ, c[0x0][0x21c], RZ, P1, !PT ;  /* 0x00008700ff170a10 */ /* 0x000fe20000ffe4ff */
[----:B------:R-:W-:Y:S01]  /*0640*/  @P0 IMAD.X R15, RZ, RZ, c[0x0][0x21c], P3 ;  /* 0x00008700ff0f0624 */ /* 0x000fe200018e06ff */
[----:B------:R-:W-:Y:S01]  /*0650*/  @P0 LEA R24, P1, R84, c[0x0][0x218], 0x3 ;  /* 0x0000860054180a11 */ /* 0x000fe200078218ff */
[----:B------:R-:W-:Y:S01]  /*0660*/  @P0 IMAD.X R17, RZ, RZ, c[0x0][0x21c], P2 ;  /* 0x00008700ff110624 */ /* 0x000fe200010e06ff */
[----:B------:R-:W-:Y:S01]  /*0670*/  @P0 LEA R26, P2, R80, c[0x0][0x218], 0x3 ;  /* 0x00008600501a0a11 */ /* 0x000fe200078418ff */
[----:B------:R-:W-:Y:S01]  /*0680*/  UIADD3 UR23, UR4, -0xe443238, URZ ;  /* 0xf1bbcdc804177890 */ /* 0x000fe2000fffe03f */
[----:B------:R-:W-:Y:S01]  /*0690*/  LOP3.LUT R156, R19, UR20, R12, 0x96, !PT ;  /* 0x00000014139c7c12 */ /* 0x000fe2000f8e960c */
[----:B------:R-:W-:Y:S01]  /*06a0*/  @P0 IMAD.X R25, RZ, RZ, c[0x0][0x21c], P1 ;  /* 0x00008700ff190624 */ /* 0x000fe200008e06ff */
[----:B------:R-:W-:Y:S01]  /*06b0*/  @P0 LEA R30, P1, R74, c[0x0][0x218], 0x3 ;  /* 0x000086004a1e0a11 */ /* 0x000fe200078218ff */
[----:B------:R-:W-:Y:S01]  /*06c0*/  @P0 IMAD.X R27, RZ, RZ, c[0x0][0x21c], P2 ;  /* 0x00008700ff1b0624 */ /* 0x000fe200010e06ff */
[----:B------:R-:W-:Y:S01]  /*06d0*/  @P0 LEA R32, P2, R68, c[0x0][0x218], 0x3 ;  /* 0x0000860044200a11 */ /* 0x000fe200078418ff */
[----:B------:R-:W-:Y:S01]  /*06e0*/  IMAD.WIDE.U32 R160, R160, -0x2daee0ad, RZ ;  /* 0xd2511f53a0a07825 */ /* 0x000fe200078e00ff */
[----:B------:R-:W-:Y:S01]  /*06f0*/  @P0 IADD3.X R31, RZ, c[0x0][0x21c], RZ, P1, !PT ;  /* 0x00008700ff1f0a10 */ /* 0x000fe20000ffe4ff */
[----:B------:R-:W-:Y:S01]  /*0700*/  UIADD3 UR24, UR5, -0x24c28bd8, URZ ;  /* 0xdb3d742805187890 */ /* 0x000fe2000fffe03f */
[----:B------:R-:W-:Y:S01]  /*0710*/  @P0 LEA R34, P1, R60, c[0x0][0x218], 0x3 ;  /* 0x000086003c220a11 */ /* 0x000fe200078218ff */
[----:B------:R-:W-:Y:S01]  /*0720*/  IMAD.WIDE.U32 R156, R156, -0x326172a9, RZ ;  /* 0xcd9e8d579c9c7825 */ /* 0x000fe200078e00ff */
[----:B------:R-:W-:Y:S01]  /*0730*/  LOP3.LUT R158, R161, UR22, R18, 0x96, !PT ;  /* 0x00000016a19e7c12 */ /* 0x000fe2000f8e9612 */
[----:B------:R0:W5:Y:S02]  /*0740*/  @P0 LDG.E.64 R8, [R14.64] ;  /* 0x000000060e080981 */ /* 0x000164000c1e1b00 */
[----:B------:R-:W-:Y:S01]  /*0750*/  @P0 IMAD.X R33, RZ, RZ, c[0x0][0x21c], P2 ;  /* 0x00008700ff210624 */ /* 0x000fe200010e06ff */
[----:B------:R-:W-:Y:S01]  /*0760*/  LOP3.LUT R155, R157, UR21, R28, 0x96, !PT ;  /* 0x000000159d9b7c12 */ /* 0x000fe2000f8e961c */
[----:B------:R-:W-:Y:S01]  /*0770*/  @P0 IMAD.X R35, RZ, RZ, c[0x0][0x21c], P1 ;  /* 0x00008700ff230624 */ /* 0x000fe200008e06ff */
[----:B------:R-:W-:Y:S01]  /*0780*/  @P0 LEA R36, P2, R42, c[0x0][0x218], 0x3 ;  /* 0x000086002a240a11 */ /* 0x000fe200078418ff */
[----:B------:R1:W5:Y:S01]  /*0790*/  @P0 LDG.E.64 R18, [R24.64] ;  /* 0x0000000618120981 */ /* 0x000362000c1e1b00 */
[----:B------:R-:W-:-:S02]  /*07a0*/  @P0 LEA R40, P1, R70, c[0x0][0x218], 0x3 ;  /* 0x0000860046280a11 */ /* 0x000fc400078218ff */
[----:B------:R-:W-:Y:S01]  /*07b0*/  @P0 LEA R38, P3, R43, c[0x0][0x218], 0x3 ;  /* 0x000086002b260a11 */ /* 0x000fe200078618ff */
[----:B------:R-:W-:Y:S01]  /*07c0*/  IMAD.HI.U32 R29, R158, -0x326172a9, RZ ;  /* 0xcd9e8d579e1d7827 */ /* 0x000fe200078e00ff */
[----:B------:R2:W5:Y:S02]  /*07d0*/  @P0 LDG.E.64 R12, [R20.64] ;  /* 0x00000006140c0981 */ /* 0x000564000c1e1b00 */
[----:B------:R-:W-:Y:S01]  /*07e0*/  @P0 IADD3.X R39, RZ, c[0x0][0x21c], RZ, P3, !PT ;  /* 0x00008700ff270a10 */ /* 0x000fe20001ffe4ff */
[----:B------:R-:W-:Y:S01]  /*07f0*/  @P0 IMAD.X R37, RZ, RZ, c[0x0][0x21c], P2 ;  /* 0x00008700ff250624 */ /* 0x000fe200010e06ff */
[----:B0-----:R0:W5:Y:S01]  /*0800*/  @P0 LDG.E.64 R14, [R22.64] ;  /* 0x00000006160e0981 */ /* 0x001162000c1e1b00 */
[----:B------:R-:W-:-:S03]  /*0810*/  @P0 IMAD.X R41, RZ, RZ, c[0x0][0x21c], P1 ;  /* 0x00008700ff290624 */ /* 0x000fc600008e06ff */
[----:B-1----:R1:W5:Y:S01]  /*0820*/  @P0 LDG.E.64 R24, [R32.64] ;  /* 0x0000000620180981 */ /* 0x002362000c1e1b00 */
[----:B------:R-:W-:-:S03]  /*0830*/  LOP3.LUT R156, R29, UR23, R156, 0x96, !PT ;  /* 0x000000171d9c7c12 */ /* 0x000fc6000f8e969c */
[----:B--2---:R2:W5:Y:S04]  /*0840*/  @P0 LDG.E.64 R20, [R26.64] ;  /* 0x000000061a140981 */ /* 0x004568000c1e1b00 */
[----:B0-----:R0:W5:Y:S01]  /*0850*/  @P0 LDG.E.64 R22, [R30.64] ;  /* 0x000000061e160981 */ /* 0x001162000c1e1b00 */
[----:B-1----:R-:W-:-:S03]  /*0860*/  IMAD.HI.U32 R33, R155, -0x2daee0ad, RZ ;  /* 0xd2511f539b217827 */ /* 0x002fc600078e00ff */
[----:B------:R-:W5:Y:S02]  /*0870*/  @P0 LDG.E.64 R6, [R6.64] ;  /* 0x0000000606060981 */ /* 0x000f64000c1e1b00 */
[----:B------:R-:W-:Y:S02]  /*0880*/  LOP3.LUT R160, R33, UR24, R160, 0x96, !PT ;  /* 0x0000001821a07c12 */ /* 0x000fe4000f8e96a0 */
[----:B------:R-:W5:Y:S04]  /*0890*/  @P0 LDG.E.64 R10, [R10.64] ;  /* 0x000000060a0a0981 */ /* 0x000f68000c1e1b00 */
[----:B------:R-:W5:Y:S04]  /*08a0*/  @P0 LDG.E.64 R16, [R16.64] ;  /* 0x0000000610100981 */ /* 0x000f68000c1e1b00 */
[----:B--2---:R1:W5:Y:S04]  /*08b0*/  @P0 LDG.E.64 R26, [R34.64] ;  /* 0x00000006221a0981 */ /* 0x004368000c1e1b00 */
[----:B------:R1:W5:Y:S04]  /*08c0*/  @P0 LDG.E.64 R28, [R36.64] ;  /* 0x00000006241c0981 */ /* 0x000368000c1e1b00 */
[----:B0-----:R1:W5:Y:S04]  /*08d0*/  @P0 LDG.E.64 R30, [R38.64] ;  /* 0x00000006261e0981 */ /* 0x001368000c1e1b00 */
[----:B------:R1:W5:Y:S01]  /*08e0*/  @P0 LDG.E.64 R32, [R40.64] ;  /* 0x0000000628200981 */ /* 0x000362000c1e1b00 */
[----:B------:R-:W-:-:S02]  /*08f0*/  ISETP.GE.AND P1, PT, R0, c[0x0][0x164], PT ;  /* 0x0000590000007a0c */ /* 0x000fc40003f26270 */
[----:B------:R-:W-:Y:S01]  /*0900*/  LEA R66, P2, R76, c[0x0][0x1c8], 0x3 ;  /* 0x000072004c427a11 */ /* 0x000fe200078418ff */
[----:B------:R-:W-:-:S04]  /*0910*/  IMAD.MOV.U32 R71, RZ, RZ, 0x8 ;  /* 0x00000008ff477424 */ /* 0x000fc800078e00ff */
[----:B------:R-:W-:Y:S01]  /*0920*/  IMAD.X R67, RZ, RZ, c[0x0][0x1cc], P2 ;  /* 0x00007300ff437624 */ /* 0x000fe200010e06ff */
[C---:B------:R-:W-:Y:S01]  /*0930*/  LEA R106, P2, R218.reuse, c[0x0][0x1c8], 0x3 ;  /* 0x00007200da6a7a11 */ /* 0x040fe200078418ff */
[----:B------:R-:W-:-:S04]  /*0940*/  IMAD.WIDE.U32 R218, R218, R71, c[0x0][0x1b0] ;  /* 0x00006c00dada7625 */ /* 0x000fc800078e0047 */
[----:B------:R-:W-:Y:S08]  /*0950*/  @P1 EXIT ;  /* 0x000000000000194d */ /* 0x000ff00003800000 */
[----:B-1----:R-:W-:Y:S01]  /*0960*/  LEA R104, P1, R62, c[0x0][0x1c8], 0x3 ;  /* 0x000072003e687a11 */ /* 0x002fe200078218ff */
[----:B------:R-:W2:Y:S01]  /*0970*/  LDG.E.64 R66, [R66.64] ;  /* 0x0000000642427981 */ /* 0x000ea2000c1e1b00 */
[----:B------:R-:W-:-:S03]  /*0980*/  IADD3.X R107, RZ, c[0x0][0x1cc], RZ, P2, !PT ;  /* 0x00007300ff6b7a10 */ /* 0x000fc600017fe4ff */
[----:B------:R-:W-:Y:S01]  /*0990*/  IMAD.X R105, RZ, RZ, c[0x0][0x1cc], P1 ;  /* 0x00007300ff697624 */ /* 0x000fe200008e06ff */
[----:B------:R-:W-:Y:S01]  /*09a0*/  LEA R102, P1, R56, c[0x0][0x1c8], 0x3 ;  /* 0x0000720038667a11 */ /* 0x000fe200078218ff */
[----:B------:R-:W3:Y:S01]  /*09b0*/  LDG.E.64 R218, [R218.64] ;  /* 0x00000006dada7981 */ /* 0x000ee2000c1e1b00 */
[----:B------:R-:W-:-:S03]  /*09c0*/  IMAD.WIDE.U32 R62, R62, R71, c[0x0][0x1b0] ;  /* 0x00006c003e3e7625 */ /* 0x000fc600078e0047 */
[----:B------:R-:W4:Y:S01]  /*09d0*/  LDG.E.64 R106, [R106.64] ;  /* 0x000000066a6a7981 */ /* 0x000f22000c1e1b00 */
        /* <DEDUP_REMOVED lines=12> */
[----:B------:R-:W-:Y:S01]  /*0aa0*/  IMAD.X R89, RZ, RZ, c[0x0][0x1cc], P1 ;  /* 0x00007300ff597624 */ /* 0x000fe200008e06ff */
[----:B------:R-:W-:Y:S01]  /*0ab0*/  LEA R86, P1, R48, c[0x0][0x1c8], 0x3 ;  /* 0x0000720030567a11 */ /* 0x000fe200078218ff */
[----:B------:R-:W3:Y:S04]  /*0ac0*/  LDG.E.64 R96, [R96.64] ;  /* 0x0000000660607981 */ /* 0x000ee8000c1e1b00 */
[----:B------:R-:W-:Y:S01]  /*0ad0*/  IMAD.X R87, RZ, RZ, c[0x0][0x1cc], P1 ;  /* 0x00007300ff577624 */ /* 0x000fe200008e06ff */
[----:B------:R-:W-:Y:S01]  /*0ae0*/  LEA R82, P1, R84, c[0x0][0x1c8], 0x3 ;  /* 0x0000720054527a11 */ /* 0x000fe200078218ff */
[----:B------:R-:W3:Y:S01]  /*0af0*/  LDG.E.64 R54, [R54.64] ;  /* 0x0000000636367981 */ /* 0x000ee2000c1e1b00 */
[----:B------:R-:W-:-:S03]  /*0b00*/  IMAD.WIDE.U32 R52, R52, R71, c[0x0][0x1b0] ;  /* 0x00006c0034347625 */ /* 0x000fc600078e0047 */
[----:B------:R-:W3:Y:S01]  /*0b10*/  LDG.E.64 R90, [R90.64] ;  /* 0x000000065a5a7981 */ /* 0x000ee2000c1e1b00 */
[----:B------:R-:W-:Y:S01]  /*0b20*/  IMAD.X R83, RZ, RZ, c[0x0][0x1cc], P1 ;  /* 0x00007300ff537624 */ /* 0x000fe200008e06ff */
[----:B------:R-:W-:Y:S02]  /*0b30*/  LEA R78, P1, R80, c[0x0][0x1c8], 0x3 ;  /* 0x00007200504e7a11 */ /* 0x000fe400078218ff */
[----:B------:R-:W3:Y:S02]  /*0b40*/  LDG.E.64 R52, [R52.64] ;  /* 0x0000000634347981 */ /* 0x000ee4000c1e1b00 */
[----:B------:R-:W-:Y:S01]  /*0b50*/  IADD3.X R79, RZ, c[0x0][0x1cc], RZ, P1, !PT ;  /* 0x00007300ff4f7a10 */ /* 0x000fe20000ffe4ff */
[-C--:B------:R-:W-:Y:S01]  /*0b60*/  IMAD.WIDE.U32 R50, R50, R71.reuse, c[0x0][0x1b0] ;  /* 0x00006c0032327625 */ /* 0x080fe200078e0047 */
        /* <DEDUP_REMOVED lines=9> */
[----:B------:R-:W3:Y:S03]  /*0c00*/  LDG.E.64 R48, [R48.64] ;  /* 0x0000000630307981 */ /* 0x000ee6000c1e1b00 */
[----:B------:R-:W-:Y:S01]  /*0c10*/  IMAD.X R59, RZ, RZ, c[0x0][0x1cc], P1 ;  /* 0x00007300ff3b7624 */ /* 0x000fe200008e06ff */
[----:B------:R-:W3:Y:S01]  /*0c20*/  LDG.E.64 R82, [R82.64] ;  /* 0x0000000652527981 */ /* 0x000ee2000c1e1b00 */
[----:B------:R-:W-:-:S03]  /*0c30*/  IMAD.WIDE.U32 R34, R42, R71, c[0x0][0x1b0] ;  /* 0x00006c002a227625 */ /* 0x000fc600078e0047 */
[----:B------:R-:W3:Y:S04]  /*0c40*/  LDG.E.64 R78, [R78.64] ;  /* 0x000000064e4e7981 */ /* 0x000ee8000c1e1b00 */
[----:B------:R-:W3:Y:S01]  /*0c50*/  LDG.E.64 R58, [R58.64] ;  /* 0x000000063a3a7981 */ /* 0x000ee2000c1e1b00 */
[----:B------:R-:W-:Y:S01]  /*0c60*/  LEA R46, P1, R42, c[0x0][0x1c8], 0x3 ;  /* 0x000072002a2e7a11 */ /* 0x000fe200078218ff */
[CC--:B------:R-:W-:Y:S02]  /*0c70*/  IMAD.WIDE.U32 R36, R43.reuse, R71.reuse, c[0x0][0x1b0] ;  /* 0x00006c002b247625 */ /* 0x0c0fe400078e0047 */
[----:B------:R-:W3:Y:S01]  /*0c80*/  LDG.E.64 R34, [R34.64] ;  /* 0x0000000622227981 */ /* 0x000ee2000c1e1b00 */
        /* <DEDUP_REMOVED lines=16> */
[----:B------:R-:W-:Y:S01]  /*0d90*/  IMAD.X R43, RZ, RZ, c[0x0][0x1cc], P1 ;  /* 0x00007300ff2b7624 */ /* 0x000fe200008e06ff */
[----:B------:R-:W3:Y:S01]  /*0da0*/  LDG.E.64 R60, [R60.64] ;  /* 0x000000063c3c7981 */ /* 0x000ee2000c1e1b00 */
[----:B------:R-:W-:-:S03]  /*0db0*/  IMAD.WIDE.U32 R40, R76, R71, c[0x0][0x1b0] ;  /* 0x00006c004c287625 */ /* 0x000fc600078e0047 */
[----:B------:R-:W3:Y:S04]  /*0dc0*/  LDG.E.64 R46, [R46.64] ;  /* 0x000000062e2e7981 */ /* 0x000ee8000c1e1b00 */
[----:B------:R-:W3:Y:S04]  /*0dd0*/  LDG.E.64 R36, [R36.64] ;  /* 0x0000000624247981 */ /* 0x000ee8000c1e1b00 */
[----:B------:R-:W3:Y:S04]  /*0de0*/  LDG.E.64 R44, [R44.64] ;  /* 0x000000062c2c7981 */ /* 0x000ee8000c1e1b00 */
[----:B------:R-:W3:Y:S04]  /*0df0*/  LDG.E.64 R38, [R38.64] ;  /* 0x0000000626267981 */ /* 0x000ee8000c1e1b00 */
[----:B------:R-:W3:Y:S04]  /*0e00*/  LDG.E.64 R42, [R42.64] ;  /* 0x000000062a2a7981 */ /* 0x000ee8000c1e1b00 */
[----:B------:R-:W3:Y:S01]  /*0e10*/  LDG.E.64 R40, [R40.64] ;  /* 0x0000000628287981 */ /* 0x000ee2000c1e1b00 */
[----:B------:R-:W-:Y:S01]  /*0e20*/  UIADD3 UR26, UR5, -0x695add53, URZ ;  /* 0x96a522ad051a7890 */ /* 0x000fe2000fffe03f */
[----:B------:R-:W-:-:S02]  /*0e30*/  IMAD R155, R155, -0x2daee0ad, RZ ;  /* 0xd2511f539b9b7824 */ /* 0x000fc400078e02ff */
[----:B------:R-:W-:-:S05]  /*0e40*/  IMAD.HI.U32 R70, R156, -0x2daee0ad, RZ ;  /* 0xd2511f539c467827 */ /* 0x000fca00078e00ff */
[----:B------:R-:W-:Y:S01]  /*0e50*/  LOP3.LUT R155, R70, UR26, R155, 0x96, !PT ;  /* 0x0000001a469b7c12 */ /* 0x000fe2000f8e969b */
[----:B------:R-:W-:Y:S01]  /*0e60*/  UIADD3 UR25, UR4, -0x700cb87f, URZ ;  /* 0x8ff3478104197890 */ /* 0x000fe2000fffe03f */
[----:B------:R-:W-:Y:S02]  /*0e70*/  IMAD R158, R158, -0x326172a9, RZ ;  /* 0xcd9e8d579e9e7824 */ /* 0x000fe400078e02ff */
[----:B------:R-:W-:-:S05]  /*0e80*/  IMAD.HI.U32 R71, R160, -0x326172a9, RZ ;  /* 0xcd9e8d57a0477827 */ /* 0x000fca00078e00ff */
[----:B------:R-:W-:Y:S01]  /*0e90*/  LOP3.LUT R158, R71, UR25, R158, 0x96, !PT ;  /* 0x00000019479e7c12 */ /* 0x000fe2000f8e969e */
        /* <DEDUP_REMOVED lines=30> */
[----:B--2---:R-:W-:Y:S01]  /*1080*/  SHF.R.U64 R76, R66, 0x10, R67 ;  /* 0x00000010424c7819 */ /* 0x004fe20000001243 */
[----:B------:R-:W-:Y:S02]  /*1090*/  HADD2.F32 R70, -RZ, R66.H0_H0 ;  /* 0x20000042ff467230 */ /* 0x000fe40000004100 */
[----:B------:R-:W-:-:S03]  /*10a0*/  HADD2.F32 R66, -RZ, R67.H0_H0 ;  /* 0x20000043ff427230 */ /* 0x000fc60000004100 */
[----:B------:R-:W-:Y:S01]  /*10b0*/  STL [R1+0x84], R70 ;  /* 0x0000844601007387 */ /* 0x000fe20000100800 */
[----:B----4-:R-:W-:-:S03]  /*10c0*/  HADD2.F32 R101, -RZ, R106.H0_H0 ;  /* 0x2000006aff657230 */ /* 0x010fc60000004100 */
[----:B------:R0:W-:Y:S04]  /*10d0*/  STL [R1+0x7c], R66 ;  /* 0x00007c4201007387 */ /* 0x0001e80000100800 */
[----:B------:R3:W-:Y:S01]  /*10e0*/  STL [R1+0x74], R101 ;  /* 0x0000746501007387 */ /* 0x0007e20000100800 */
[----:B0-----:R-:W-:Y:S02]  /*10f0*/  HADD2.F32 R66, -RZ, R107.H0_H0 ;  /* 0x2000006bff427230 */ /* 0x001fe40000004100 */
[----:B---3--:R-:W-:Y:S01]  /*1100*/  HADD2.F32 R101, -RZ, R104.H0_H0 ;  /* 0x20000068ff657230 */ /* 0x008fe20000004100 */
[----:B------:R-:W-:Y:S01]  /*1110*/  SHF.R.U64 R213, R62, 0x10, R63 ;  /* 0x000000103ed57819 */ /* 0x000fe2000000123f */
[----:B------:R-:W-:Y:S01]  /*1120*/  HADD2.F32 R214, -RZ, R62.H0_H0 ;  /* 0x2000003effd67230 */ /* 0x000fe20000004100 */
[----:B------:R-:W-:Y:S01]  /*1130*/  STL [R1+0x6c], R66 ;  /* 0x00006c4201007387 */ /* 0x000fe20000100800 */
[----:B------:R-:W-:Y:S01]  /*1140*/  HADD2.F32 R62, -RZ, R105.H0_H0 ;  /* 0x20000069ff3e7230 */ /* 0x000fe20000004100 */
[----:B------:R-:W-:Y:S01]  /*1150*/  SHF.R.U64 R209, R56, 0x10, R57 ;  /* 0x0000001038d17819 */ /* 0x000fe20000001239 */
[----:B------:R-:W-:Y:S01]  /*1160*/  HADD2.F32 R210, -RZ, R56.H0_H0 ;  /* 0x20000038ffd27230 */ /* 0x000fe20000004100 */
[----:B------:R0:W-:Y:S01]  /*1170*/  STL [R1+0x64], R101 ;  /* 0x0000646501007387 */ /* 0x0001e20000100800 */
[----:B------:R-:W-:-:S03]  /*1180*/  HADD2.F32 R56, -RZ, R103.H0_H0 ;  /* 0x20000067ff387230 */ /* 0x000fc60000004100 */
[----:B------:R-:W-:Y:S01]  /*1190*/  STL [R1+0x5c], R62 ;  /* 0x00005c3e01007387 */ /* 0x000fe20000100800 */
[----:B0-----:R-:W-:Y:S01]  /*11a0*/  HADD2.F32 R101, -RZ, R102.H0_H0 ;  /* 0x20000066ff657230 */ /* 0x001fe20000004100 */
[----:B------:R-:W-:Y:S01]  /*11b0*/  SHF.R.U64 R205, R54, 0x10, R55 ;  /* 0x0000001036cd7819 */ /* 0x000fe20000001237 */
[----:B------:R-:W-:-:S03]  /*11c0*/  HADD2.F32 R206, -RZ, R54.H0_H0 ;  /* 0x20000036ffce7230 */ /* 0x000fc60000004100 */
[----:B------:R-:W-:Y:S01]  /*11d0*/  STL [R1+0x54], R101 ;  /* 0x0000546501007387 */ /* 0x000fe20000100800 */
[----:B------:R-:W-:-:S03]  /*11e0*/  HADD2.F32 R54, -RZ, R97.H0_H0 ;  /* 0x20000061ff367230 */ /* 0x000fc60000004100 */
[----:B------:R0:W-:Y:S01]  /*11f0*/  STL [R1+0x4c], R56 ;  /* 0x00004c3801007387 */ /* 0x0001e20000100800 */
[----:B------:R-:W-:Y:S02]  /*1200*/  SHF.R.U64 R201, R52, 0x10, R53 ;  /* 0x0000001034c97819 */ /* 0x000fe40000001235 */
[----:B0-----:R-:W-:Y:S01]  /*1210*/  SHF.R.U64 R56, R96, 0x10, R97 ;  /* 0x0000001060387819 */ /* 0x001fe20000001261 */
[----:B------:R-:W-:Y:S02]  /*1220*/  HADD2.F32 R96, -RZ, R96.H0_H0 ;  /* 0x20000060ff607230 */ /* 0x000fe40000004100 */
        /* <DEDUP_REMOVED lines=18> */
[----:B------:R-:W-:Y:S02]  /*1350*/  SHF.R.U32.HI R71, RZ, 0x10, R67 ;  /* 0x00000010ff477819 */ /* 0x000fe40000011643 */
[----:B0-----:R-:W-:Y:S01]  /*1360*/  SHF.R.U64 R50, R86, 0x10, R87 ;  /* 0x0000001056327819 */ /* 0x001fe20000001257 */
[----:B------:R-:W-:Y:S01]  /*1370*/  HADD2.F32 R86, -RZ, R86.H0_H0 ;  /* 0x20000056ff567230 */ /* 0x000fe20000004100 */
[----:B------:R-:W-:Y:S01]  /*1380*/  SHF.R.U64 R237, R58, 0x10, R59 ;  /* 0x000000103aed7819 */ /* 0x000fe2000000123b */
[----:B------:R-:W-:-:S03]  /*1390*/  HADD2.F32 R236, -RZ, R59.H0_H0 ;  /* 0x2000003bffec7230 */ /* 0x000fc60000004100 */
[----:B------:R-:W-:Y:S01]  /*13a0*/  STL [R1+0x14], R86 ;  /* 0x0000145601007387 */ /* 0x000fe20000100800 */
[----:B------:R-:W-:-:S03]  /*13b0*/  SHF.R.U32.HI R235, RZ, 0x10, R59 ;  /* 0x00000010ffeb7819 */ /* 0x000fc6000001163b */
[----:B------:R0:W-:Y:S01]  /*13c0*/  STL [R1+0xc], R48 ;  /* 0x00000c3001007387 */ /* 0x0001e20000100800 */
[----:B------:R-:W-:Y:S01]  /*13d0*/  HADD2.F32 R238, -RZ, R58.H0_H0 ;  /* 0x2000003affee7230 */ /* 0x000fe20000004100 */
[--C-:B------:R-:W-:Y:S01]  /*13e0*/  SHF.R.U64 R70, R106, 0x10, R107.reuse ;  /* 0x000000106a467819 */ /* 0x100fe2000000126b */
[----:B------:R-:W-:Y:S01]  /*13f0*/  HADD2.F32 R59, -RZ, R76.H0_H0 ;  /* 0x2000004cff3b7230 */ /* 0x000fe20000004100 */
[----:B------:R-:W-:Y:S01]  /*1400*/  SHF.R.U32.HI R67, RZ, 0x10, R107 ;  /* 0x00000010ff437819 */ /* 0x000fe2000001166b */
[----:B------:R-:W-:Y:S01]  /*1410*/  HADD2.F32 R58, -RZ, R71.H0_H0 ;  /* 0x20000047ff3a7230 */ /* 0x000fe20000004100 */
[----:B0-----:R-:W-:Y:S01]  /*1420*/  SHF.R.U64 R48, R82, 0x10, R83 ;  /* 0x0000001052307819 */ /* 0x001fe20000001253 */
[----:B------:R-:W-:Y:S01]  /*1430*/  HADD2.F32 R82, -RZ, R82.H0_H0 ;  /* 0x20000052ff527230 */ /* 0x000fe20000004100 */
[----:B------:R-:W-:Y:S01]  /*1440*/  SHF.R.U32.HI R211, RZ, 0x10, R63 ;  /* 0x00000010ffd37819 */ /* 0x000fe2000001163f */
[----:B------:R-:W-:-:S03]  /*1450*/  HADD2.F32 R212, -RZ, R63.H0_H0 ;  /* 0x2000003fffd47230 */ /* 0x000fc60000004100 */
[----:B------:R-:W-:Y:S01]  /*1460*/  STL [R1+0x4], R82 ;  /* 0x0000045201007387 */ /* 0x000fe20000100800 */
[----:B------:R-:W-:-:S03]  /*1470*/  SHF.R.U64 R66, R104, 0x10, R105 ;  /* 0x0000001068427819 */ /* 0x000fc60000001269 */
[----:B------:R0:W-:Y:S01]  /*1480*/  STL [R1+0x80], R59 ;  /* 0x0000803b01007387 */ /* 0x0001e20000100800 */
[----:B------:R-:W-:-:S03]  /*1490*/  SHF.R.U32.HI R63, RZ, 0x10, R105 ;  /* 0x00000010ff3f7819 */ /* 0x000fc60000011669 */
[----:B------:R1:W-:Y:S01]  /*14a0*/  STL [R1+0x78], R58 ;  /* 0x0000783a01007387 */ /* 0x0003e20000100800 */
[----:B0-----:R-:W-:Y:S02]  /*14b0*/  HADD2.F32 R59, -RZ, R70.H0_H0 ;  /* 0x20000046ff3b7230 */ /* 0x001fe40000004100 */
[----:B-1----:R-:W-:-:S03]  /*14c0*/  HADD2.F32 R58, -RZ, R67.H0_H0 ;  /* 0x20000043ff3a7230 */ /* 0x002fc60000004100 */
[----:B------:R0:W-:Y:S01]  /*14d0*/  STL [R1+0x70], R59 ;  /* 0x0000703b01007387 */ /* 0x0001e20000100800 */
[----:B------:R-:W-:Y:S01]  /*14e0*/  SHF.R.U32.HI R207, RZ, 0x10, R57 ;  /* 0x00000010ffcf7819 */ /* 0x000fe20000011639 */
[----:B------:R-:W-:Y:S02]  /*14f0*/  HADD2.F32 R208, -RZ, R57.H0_H0 ;  /* 0x20000039ffd07230 */ /* 0x000fe40000004100 */
[----:B------:R1:W-:Y:S01]  /*1500*/  STL [R1+0x68], R58 ;  /* 0x0000683a01007387 */ /* 0x0003e20000100800 */
[--C-:B------:R-:W-:Y:S01]  /*1510*/  SHF.R.U64 R62, R102, 0x10, R103.reuse ;  /* 0x00000010663e7819 */ /* 0x100fe20000001267 */
[----:B------:R-:W-:Y:S01]  /*1520*/  HADD2.F32 R204, -RZ, R55.H0_H0 ;  /* 0x20000037ffcc7230 */ /* 0x000fe20000004100 */
[----:B------:R-:W-:Y:S01]  /*1530*/  SHF.R.U32.HI R57, RZ, 0x10, R103 ;  /* 0x00000010ff397819 */ /* 0x000fe20000011667 */
[----:B0-----:R-:W-:Y:S01]  /*1540*/  HADD2.F32 R59, -RZ, R66.H0_H0 ;  /* 0x20000042ff3b7230 */ /* 0x001fe20000004100 */
[----:B------:R-:W-:Y:S01]  /*1550*/  SHF.R.U32.HI R203, RZ, 0x10, R55 ;  /* 0x00000010ffcb7819 */ /* 0x000fe20000011637 */
[----:B-1----:R-:W-:Y:S01]  /*1560*/  HADD2.F32 R58, -RZ, R63.H0_H0 ;  /* 0x2000003fff3a7230 */ /* 0x002fe20000004100 */
[----:B------:R-:W-:-:S02]  /*1570*/  SHF.R.U32.HI R55, RZ, 0x10, R97 ;  /* 0x00000010ff377819 */ /* 0x000fc40000011661 */
[----:B------:R-:W-:Y:S01]  /*1580*/  STL [R1+0x60], R59 ;  /* 0x0000603b01007387 */ /* 0x000fe20000100800 */
[----:B------:R-:W-:Y:S01]  /*1590*/  SHF.R.U32.HI R199, RZ, 0x10, R53 ;  /* 0x00000010ffc77819 */ /* 0x000fe20000011635 */
[----:B------:R-:W-:Y:S01]  /*15a0*/  HADD2.F32 R200, -RZ, R53.H0_H0 ;  /* 0x20000035ffc87230 */ /* 0x000fe20000004100 */
[----:B------:R-:W-:Y:S01]  /*15b0*/  SHF.R.U32.HI R53, RZ, 0x10, R91 ;  /* 0x00000010ff357819 */ /* 0x000fe2000001165b */
[----:B------:R0:W-:Y:S01]  /*15c0*/  STL [R1+0x58], R58 ;  /* 0x0000583a01007387 */ /* 0x0001e20000100800 */
[----:B------:R-:W-:Y:S01]  /*15d0*/  SHF.R.U32.HI R195, RZ, 0x10, R51 ;  /* 0x00000010ffc37819 */ /* 0x000fe20000011633 */
[----:B------:R-:W-:Y:S01]  /*15e0*/  HADD2.F32 R196, -RZ, R51.H0_H0 ;  /* 0x20000033ffc47230 */ /* 0x000fe20000004100 */
[----:B------:R-:W-:Y:S01]  /*15f0*/  SHF.R.U32.HI R51, RZ, 0x10, R89 ;  /* 0x00000010ff337819 */ /* 0x000fe20000011659 */
[----:B------:R-:W-:Y:S01]  /*1600*/  HADD2.F32 R57, -RZ, R57.H0_H0 ;  /* 0x20000039ff397230 */ /* 0x000fe20000004100 */
[----:B------:R-:W-:Y:S01]  /*1610*/  SHF.R.U32.HI R191, RZ, 0x10, R49 ;  /* 0x00000010ffbf7819 */ /* 0x000fe20000011631 */
[----:B------:R-:W-:-:S02]  /*1620*/  HADD2.F32 R56, -RZ, R56.H0_H0 ;  /* 0x20000038ff387230 */ /* 0x000fc40000004100 */
[----:B0-----:R-:W-:Y:S02]  /*1630*/  HADD2.F32 R58, -RZ, R62.H0_H0 ;  /* 0x2000003eff3a7230 */ /* 0x001fe40000004100 */
[----:B------:R-:W-:Y:S01]  /*1640*/  HADD2.F32 R192, -RZ, R49.H0_H0 ;  /* 0x20000031ffc07230 */ /* 0x000fe20000004100 */
[----:B------:R-:W-:Y:S01]  /*1650*/  SHF.R.U32.HI R49, RZ, 0x10, R87 ;  /* 0x00000010ff317819 */ /* 0x000fe20000011657 */
[----:B------:R-:W-:Y:S01]  /*1660*/  HADD2.F32 R55, -RZ, R55.H0_H0 ;  /* 0x20000037ff377230 */ /* 0x000fe20000004100 */
[----:B------:R0:W-:Y:S01]  /*1670*/  STL [R1+0x50], R58 ;  /* 0x0000503a01007387 */ /* 0x0001e20000100800 */
[----:B------:R-:W-:Y:S02]  /*1680*/  HADD2.F32 R54, -RZ, R54.H0_H0 ;  /* 0x20000036ff367230 */ /* 0x000fe40000004100 */
[----:B------:R-:W-:Y:S01]  /*1690*/  HADD2.F32 R53, -RZ, R53.H0_H0 ;  /* 0x20000035ff357230 */ /* 0x000fe20000004100 */
[----:B------:R0:W-:Y:S01]  /*16a0*/  STL [R1+0x48], R57 ;  /* 0x0000483901007387 */ /* 0x0001e20000100800 */
[----:B------:R-:W-:-:S02]  /*16b0*/  HADD2.F32 R52, -RZ, R52.H0_H0 ;  /* 0x20000034ff347230 */ /* 0x000fc40000004100 */
[----:B------:R-:W-:Y:S01]  /*16c0*/  HADD2.F32 R51, -RZ, R51.H0_H0 ;  /* 0x20000033ff337230 */ /* 0x000fe20000004100 */
[----:B------:R0:W-:Y:S01]  /*16d0*/  STL [R1+0x40], R56 ;  /* 0x0000403801007387 */ /* 0x0001e20000100800 */
[----:B------:R-:W-:Y:S02]  /*16e0*/  HADD2.F32 R50, -RZ, R50.H0_H0 ;  /* 0x20000032ff327230 */ /* 0x000fe40000004100 */
[----:B------:R-:W-:Y:S01]  /*16f0*/  HADD2.F32 R49, -RZ, R49.H0_H0 ;  /* 0x20000031ff317230 */ /* 0x000fe20000004100 */
        /* <DEDUP_REMOVED lines=50> */
[----:B------:R-:W-:Y:S01]  /*1a20*/  SHF.R.U32.HI R147, RZ, 0x10, R35 ;  /* 0x00000010ff937819 */ /* 0x000fe20000011623 */
        /* <DEDUP_REMOVED lines=12> */
[----:B------:R-:W-:Y:S01]  /*1af0*/  SHF.R.U32.HI R219, RZ, 0x10, R41 ;  /* 0x00000010ffdb7819 */ /* 0x000fe20000011629 */
[----:B------:R-:W-:Y:S01]  /*1b00*/  HADD2.F32 R36, -RZ, R37.H0_H0 ;  /* 0x20000025ff247230 */ /* 0x000fe20000004100 */
[----:B------:R-:W-:Y:S01]  /*1b10*/  BSSY B0, `(.L_x_50410) ;  /* 0x0001b36000007945 */ /* 0x000fe20003800000 */
[----:B------:R-:W-:Y:S01]  /*1b20*/  HADD2.F32 R37, -RZ, R38.H0_H0 ;  /* 0x20000026ff257230 */ /* 0x000fe20000004100 */
[----:B------:R-:W-:Y:S01]  /*1b30*/  LOP3.LUT R166, R166, 0x3, RZ, 0xc0, !PT ;  /* 0x00000003a6a67812 */ /* 0x000fe200078ec0ff */
[----:B------:R-:W-:Y:S01]  /*1b40*/  HADD2.F32 R234, -RZ, R46.H0_H0 ;  /* 0x2000002effea7230 */ /* 0x000fe20000004100 */
[----:B------:R-:W-:Y:S01]  /*1b50*/  IMAD R160, R160, -0x326172a9, RZ ;  /* 0xcd9e8d57a0a07824 */ /* 0x000fe200078e02ff */
[----:B------:R-:W-:Y:S01]  /*1b60*/  HADD2.F32 R232, -RZ, R47.H0_H0 ;  /* 0x2000002fffe87230 */ /* 0x000fe20000004100 */
[----:B------:R-:W-:Y:S01]  /*1b70*/  IMAD R156, R156, -0x2daee0ad, RZ ;  /* 0xd2511f539c9c7824 */ /* 0x000fe200078e02ff */
[----:B------:R-:W-:-:S02]  /*1b80*/  HADD2.F32 R230, -RZ, R44.H0_H0 ;  /* 0x2000002cffe67230 */ /* 0x000fc40000004100 */
[----:B------:R-:W-:Y:S02]  /*1b90*/  HADD2.F32 R228, -RZ, R45.H0_H0 ;  /* 0x2000002dffe47230 */ /* 0x000fe40000004100 */
[----:B------:R-:W-:Y:S01]  /*1ba0*/  HADD2.F32 R38, -RZ, R39.H0_H0 ;  /* 0x20000027ff267230 */ /* 0x000fe20000004100 */
[----:B------:R-:W-:Y:S01]  /*1bb0*/  IMAD.MOV.U32 R39, RZ, RZ, R100 ;  /* 0x000000ffff277224 */ /* 0x000fe200078e0064 */
[----:B------:R-:W-:Y:S01]  /*1bc0*/  HADD2.F32 R226, -RZ, R42.H0_H0 ;  /* 0x2000002affe27230 */ /* 0x000fe20000004100 */
[----:B------:R-:W-:Y:S01]  /*1bd0*/  IMAD.MOV.U32 R42, RZ, RZ, RZ ;  /* 0x000000ffff2a7224 */ /* 0x000fe200078e00ff */
[----:B------:R-:W-:Y:S02]  /*1be0*/  HADD2.F32 R224, -RZ, R43.H0_H0 ;  /* 0x2000002bffe07230 */ /* 0x000fe40000004100 */
[----:B------:R-:W-:Y:S01]  /*1bf0*/  HADD2.F32 R222, -RZ, R40.H0_H0 ;  /* 0x20000028ffde7230 */ /* 0x000fe20000004100 */
[----:B------:R-:W-:Y:S01]  /*1c00*/  MOV R40, R99 ;  /* 0x0000006300287202 */ /* 0x000fe20000000f00 */
        /* <DEDUP_REMOVED lines=131> */
[----:B0-----:R-:W-:Y:S02]  /*2440*/  ULDC.U8 UR8, c[0x0][0x1f0] ;  /* 0x00007c0000087ab9 */ /* 0x001fe40000000000 */
.L_x_51024:
        /* <DEDUP_REMOVED lines=13> */
[----:B0-----:R-:W-:-:S04]  /*2520*/  @P0 IMAD.WIDE.U32 R56, R168, R63, c[0x0][0x180] ;  /* 0x00006000a8380625 */ /* 0x001fc800078e003f */
[----:B------:R-:W-:Y:S01]  /*2530*/  IMAD.WIDE R58, R0, R167, c[0x0][0x1d8] ;  /* 0x00007600003a7625 */ /* 0x000fe200078e02a7 */
[----:B------:R0:W3:Y:S04]  /*2540*/  @P0 LDG.E.128 R48, [R56.64] ;  /* 0x0000000638300981 */ /* 0x0000e8000c1e1d00 */
[----:B------:R1:W5:Y:S01]  /*2550*/  LDG.E R159, [R58.64] ;  /* 0x000000063a9f7981 */ /* 0x000362000c1e1900 */
[----:B--2---:R-:W-:-:S13]  /*2560*/  ISETP.GE.AND P2, PT, R62, 0x1, PT ;  /* 0x000000013e00780c */ /* 0x004fda0003f46270 */
[----:B------:R-:W-:Y:S01]  /*2570*/  @P2 IADD3 R60, R62, -0x1, RZ ;  /* 0xffffffff3e3c2810 */ /* 0x000fe20007ffe0ff */
[----:B------:R-:W-:-:S04]  /*2580*/  @P2 IMAD.MOV.U32 R63, RZ, RZ, 0x10 ;  /* 0x00000010ff3f2424 */ /* 0x000fc800078e00ff */
[----:B------:R-:W-:-:S05]  /*2590*/  @P2 IMAD R60, R60, c[0x0][0x168], RZ ;  /* 0x00005a003c3c2a24 */ /* 0x000fca00078e02ff */
[----:B------:R-:W-:-:S04]  /*25a0*/  @P2 SHF.R.S32.HI R61, RZ, 0x1f, R60 ;  /* 0x0000001fff3d2819 */ /* 0x000fc8000001143c */
[----:B------:R-:W-:-:S04]  /*25b0*/  @P2 LEA.HI R61, R61, R60, RZ, 0x2 ;  /* 0x0000003c3d3d2211 */ /* 0x000fc800078f10ff */
[----:B------:R-:W-:-:S05]  /*25c0*/  @P2 LEA.HI.SX32 R164, R61, R64, 0x1e ;  /* 0x000000403da42211 */ /* 0x000fca00078ff2ff */
[----:B0-----:R-:W-:-:S05]  /*25d0*/  @P2 IMAD.WIDE.U32 R56, R164, R63, c[0x0][0x170] ;  /* 0x00005c00a4382625 */ /* 0x001fca00078e003f */
        /* <DEDUP_REMOVED lines=21> */
.L_x_50414:
[----:B------:R-:W-:Y:S02]  /*2730*/  IMAD.MOV.U32 R64, RZ, RZ, R160 ;  /* 0x000000ffff407224 */ /* 0x000fe400078e00a0 */
.L_x_50415:
[----:B------:R-:W-:Y:S05]  /*2740*/  BSYNC B2 ;  /* 0x0000000000027941 */ /* 0x000fea0003800000 */
.L_x_50413:
        /* <DEDUP_REMOVED lines=16> */
.L_x_50419:
[----:B------:R-:W-:Y:S05]  /*2850*/  BSYNC B3 ;  /* 0x0000000000037941 */ /* 0x000fea0003800000 */
.L_x_50418:
        /* <DEDUP_REMOVED lines=44> */
.L_x_50417:
[----:B------:R-:W-:Y:S05]  /*2b20*/  BSYNC B2 ;  /* 0x0000000000027941 */ /* 0x000fea0003800000 */
.L_x_50416:
[----:B------:R-:W2:Y:S01]  /*2b30*/  LDL R58, [R1+0x84] ;  /* 0x00008400013a7983 */ /* 0x000ea20000100800 */
        /* <DEDUP_REMOVED lines=8> */
[----:B--2---:R-:W-:-:S04]  /*2bc0*/  FMUL.FTZ R116, R58, R57 ;  /* 0x000000393a747220 */ /* 0x004fc80000410000 */
[----:B------:R-:W-:Y:S02]  /*2bd0*/  @P0 FADD.FTZ R116, R48, R116 ;  /* 0x0000007430740221 */ /* 0x000fe40000010000 */
.L_x_50412:
[----:B-1----:R-:W-:Y:S05]  /*2be0*/  BSYNC B1 ;  /* 0x0000000000017941 */ /* 0x002fea0003800000 */
.L_x_50411:
        /* <DEDUP_REMOVED lines=18> */
.L_x_50423:
[----:B------:R-:W-:Y:S02]  /*2d10*/  IMAD.MOV.U32 R64, RZ, RZ, R160 ;  /* 0x000000ffff407224 */ /* 0x000fe400078e00a0 */
.L_x_50424:
[----:B------:R-:W-:Y:S05]  /*2d20*/  BSYNC B2 ;  /* 0x0000000000027941 */ /* 0x000fea0003800000 */
.L_x_50422:
        /* <DEDUP_REMOVED lines=16> */
.L_x_50428:
[----:B------:R-:W-:Y:S05]  /*2e30*/  BSYNC B3 ;  /* 0x0000000000037941 */ /* 0x000fea0003800000 */
.L_x_50427:
        /* <DEDUP_REMOVED lines=44> */
.L_x_50426:
[----:B------:R-:W-:Y:S05]  /*3100*/  BSYNC B2 ;  /* 0x0000000000027941 */ /* 0x000fea0003800000 */
.L_x_50425:
        /* <DEDUP_REMOVED lines=11> */
.L_x_50421:
[----:B------:R-:W-:Y:S05]  /*31c0*/  BSYNC B1 ;  /* 0x0000000000017941 */ /* 0x000fea0003800000 */
.L_x_50420:
        /* <DEDUP_REMOVED lines=18> */
.L_x_50432:
[----:B------:R-:W-:Y:S02]  /*32f0*/  IMAD.MOV.U32 R64, RZ, RZ, R160 ;  /* 0x000000ffff407224 */ /* 0x000fe400078e00a0 */
.L_x_50433:
[----:B------:R-:W-:Y:S05]  /*3300*/  BSYNC B2 ;  /* 0x0000000000027941 */ /* 0x000fea0003800000 */
.L_x_50431:
        /* <DEDUP_REMOVED lines=16> */
.L_x_50437:
[----:B------:R-:W-:Y:S05]  /*3410*/  BSYNC B3 ;  /* 0x0000000000037941 */ /* 0x000fea0003800000 */
.L_x_50436:
        /* <DEDUP_REMOVED lines=44> */
.L_x_50435:
[----:B------:R-:W-:Y:S05]  /*36e0*/  BSYNC B2 ;  /* 0x0000000000027941 */ /* 0x000fea0003800000 */
.L_x_50434:
        /* <DEDUP_REMOVED lines=11> */
.L_x_50430:
[----:B------:R-:W-:Y:S05]  /*37a0*/  BSYNC B1 ;  /* 0x0000000000017941 */ /* 0x000fea0003800000 */
.L_x_50429:
        /* <DEDUP_REMOVED lines=18> */
.L_x_50441:
[----:B------:R-:W-:Y:S02]  /*38d0*/  IMAD.MOV.U32 R64, RZ, RZ, R160 ;  /* 0x000000ffff407224 */ /* 0x000fe400078e00a0 */
.L_x_50442:
[----:B------:R-:W-:Y:S05]  /*38e0*/  BSYNC B2 ;  /* 0x0000000000027941 */ /* 0x000fea0003800000 */
.L_x_50440:
        /* <DEDUP_REMOVED lines=16> */
.L_x_50446:
[----:B------:R-:W-:Y:S05]  /*39f0*/  BSYNC B3 ;  /* 0x0000000000037941 */ /* 0x000fea0003800000 */
.L_x_50445:
[----:B------:R-:W-:Y:S01]  /*3a00*/  IMAD.HI.U32 R56, R39, -0x326172a9, RZ ;  /* 0xcd9e8d5727387827 */ /* 0x000fe200078e00ff */
[----:B------:R-:W-:-:S03]  /*3a10*/  LOP3.LUT R57, R57, UR5, R42, 0x96, !PT ;  /* 0x0000000539397c12 */ /* 0x000fc6000f8e962a */
[----:B------:R-:W-:Y:S01]  /*3a20*/  IMAD R61, R39, -0x326172a9, RZ ;  /* 0xcd9e8d57273d7824 */ /* 0x000fe200078e02ff */
[----:B------:R-:W-:Y:S01]  /*3a30*/  LOP3.LUT R56, R56, UR4, R41, 0x96, !PT ;  /* 0x0000000438387c12 */ /* 0x000fe2000f8e9629 */
[----:B------:R-:W-:-:S04]  /*3a40*/  IMAD.WIDE.U32 R58, R57, -0x326172a9, RZ ;  /* 0xcd9e8d57393a7825 */ /* 0x000fc800078e00ff */
[----:B------:R-:W-:Y:S02]  /*3a50*/  IMAD R57, R40, -0x2daee0ad, RZ ;  /* 0xd2511f5328397824 */ /* 0x000fe400078e02ff */
        /* <DEDUP_REMOVED lines=37> */
.L_x_50444:
[----:B------:R-:W-:Y:S05]  /*3cb0*/  BSYNC B2 ;  /* 0x0000000000027941 */ /* 0x000fea0003800000 */
.L_x_50443:
        /* <DEDUP_REMOVED lines=11> */
.L_x_50439:
[----:B------:R-:W-:Y:S05]  /*3d70*/  BSYNC B1 ;  /* 0x0000000000017941 */ /* 0x000fea0003800000 */
.L_x_50438:
[----:B------:R-:W-:Y:S01]  /*3d80*/  IMAD.MOV.U32 R165, RZ, RZ, 0x10 ;  /* 0x00000010ffa57424 */ /* 0x000fe200078e00ff */
[----:B------:R-:W-:Y:S01]  /*3d90*/  IADD3 R65, R168, 0x20, RZ ;  /* 0x00000020a8417810 */ /* 0x000fe20007ffe0ff */
[----:B------:R-:W-:Y:S01]  /*3da0*/  BSSY B1, `(.L_x_50447) ;  /* 0x0000010000017945 */ /* 0x000fe20003800000 */
[----:B------:R-:W-:Y:S01]  /*3db0*/  IADD3 R64, R164, 0x20, RZ ;  /* 0x00000020a4407810 */ /* 0x000fe20007ffe0ff */
        /* <DEDUP_REMOVED lines=14> */
.L_x_50448:
[----:B------:R-:W-:Y:S05]  /*3ea0*/  BSYNC B1 ;  /* 0x0000000000017941 */ /* 0x000fea0003800000 */
.L_x_50447:
[----:B------:R1:W2:Y:S02]  /*3eb0*/  @P0 LDG.E.128 R48, [R56.64] ;  /* 0x0000000638300981 */ /* 0x0002a4000c1e1d00 */
[----:B-1----:R-:W-:-:S05]  /*3ec0*/  @P2 IMAD.WIDE.U32 R56, R64, R165, c[0x0][0x170] ;  /* 0x00005c0040382625 */ /* 0x002fca00078e00a5 */
[----:B-----5:R1:W5:Y:S01]  /*3ed0*/  @P2 LDG.E.128 R52, [R56.64] ;  /* 0x0000000638342981 */ /* 0x020362000c1e1d00 */
[----:B------:R-:W-:Y:S01]  /*3ee0*/  @!P3 ISETP.NE.U32.AND P1, PT, RZ, c[0x0][0x180], PT ;  /* 0x00006000ff00ba0c */ /* 0x000fe20003f25070 */
[----:B------:R-:W-:Y:S01]  /*3ef0*/  BSSY B1, `(.L_x_50449) ;  /* 0x000005c000017945 */ /* 0x000fe20003800000 */
[----:B0-----:R-:W-:Y:S02]  /*3f00*/  @!P3 IMAD.MOV.U32 R58, RZ, RZ, R60 ;  /* 0x000000ffff3ab224 */ /* 0x001fe400078e003c */
[----:B------:R-:W-:-:S04]  /*3f10*/  @!P3 ISETP.NE.AND.EX P1, PT, RZ, c[0x0][0x184], PT, P1 ;  /* 0x00006100ff00ba0c */ /* 0x000fc80003f25310 */
        /* <DEDUP_REMOVED lines=14> */
.L_x_50452:
[----:B------:R-:W-:Y:S02]  /*4000*/  IMAD.MOV.U32 R66, RZ, RZ, R160 ;  /* 0x000000ffff427224 */ /* 0x000fe400078e00a0 */
.L_x_50453:
[----:B------:R-:W-:Y:S05]  /*4010*/  BSYNC B2 ;  /* 0x0000000000027941 */ /* 0x000fea0003800000 */
.L_x_50451:
        /* <DEDUP_REMOVED lines=16> */
.L_x_50457:
[----:B------:R-:W-:Y:S05]  /*4120*/  BSYNC B3 ;  /* 0x0000000000037941 */ /* 0x000fea0003800000 */
.L_x_50456:
        /* <DEDUP_REMOVED lines=44> */
.L_x_50455:
[----:B------:R-:W-:Y:S05]  /*43f0*/  BSYNC B2 ;  /* 0x0000000000027941 */ /* 0x000fea0003800000 */
.L_x_50454:
        /* <DEDUP_REMOVED lines=11> */
.L_x_50450:
[----:B-1----:R-:W-:Y:S05]  /*44b0*/  BSYNC B1 ;  /* 0x0000000000017941 */ /* 0x002fea0003800000 */
.L_x_50449:
        /* <DEDUP_REMOVED lines=18> */
.L_x_50461:
[----:B------:R-:W-:Y:S02]  /*45e0*/  IMAD.MOV.U32 R66, RZ, RZ, R160 ;  /* 0x000000ffff427224 */ /* 0x000fe400078e00a0 */
.L_x_50462:
[----:B------:R-:W-:Y:S05]  /*45f0*/  BSYNC B2 ;  /* 0x0000000000027941 */ /* 0x000fea0003800000 */
.L_x_50460:
        /* <DEDUP_REMOVED lines=16> */
.L_x_50466:
[----:B------:R-:W-:Y:S05]  /*4700*/  BSYNC B3 ;  /* 0x0000000000037941 */ /* 0x000fea0003800000 */
.L_x_50465:
        /* <DEDUP_REMOVED lines=44> */
.L_x_50464:
[----:B------:R-:W-:Y:S05]  /*49d0*/  BSYNC B2 ;  /* 0x0000000000027941 */ /* 0x000fea0003800000 */
.L_x_50463:
        /* <DEDUP_REMOVED lines=11> */
.L_x_50459:
[----:B------:R-:W-:Y:S05]  /*4a90*/  BSYNC B1 ;  /* 0x0000000000017941 */ /* 0x000fea0003800000 */
.L_x_50458:
        /* <DEDUP_REMOVED lines=18> */
.L_x_50470:
[----:B------:R-:W-:Y:S02]  /*4bc0*/  IMAD.MOV.U32 R66, RZ, RZ, R160 ;  /* 0x000000ffff427224 */ /* 0x000fe400078e00a0 */
.L_x_50471:
[----:B------:R-:W-:Y:S05]  /*4bd0*/  BSYNC B2 ;  /* 0x0000000000027941 */ /* 0x000fea0003800000 */
.L_x_50469:
        /* <DEDUP_REMOVED lines=16> */
.L_x_50475:
[----:B------:R-:W-:Y:S05]  /*4ce0*/  BSYNC B3 ;  /* 0x0000000000037941 */ /* 0x000fea0003800000 */
.L_x_50474:
        /* <DEDUP_REMOVED lines=44> */
.L_x_50473:
[----:B------:R-:W-:Y:S05]  /*4fb0*/  BSYNC B2 ;  /* 0x0000000000027941 */ /* 0x000fea0003800000 */
.L_x_50472:
        /* <DEDUP_REMOVED lines=11> */
.L_x_50468:
[----:B------:R-:W-:Y:S05]  /*5070*/  BSYNC B1 ;  /* 0x0000000000017941 */ /* 0x000fea0003800000 */
.L_x_50467:
        /* <DEDUP_REMOVED lines=18> */
.L_x_50479:
[----:B------:R-:W-:Y:S02]  /*51a0*/  IMAD.MOV.U32 R66, RZ, RZ, R160 ;  /* 0x000000ffff427224 */ /* 0x000fe400078e00a0 */
.L_x_50480:
[----:B------:R-:W-:Y:S05]  /*51b0*/  BSYNC B2 ;  /* 0x0000000000027941 */ /* 0x000fea0003800000 */
.L_x_50478:
        /* <DEDUP_REMOVED lines=16> */
.L_x_50484:
[----:B------:R-:W-:Y:S05]  /*52c0*/  BSYNC B3 ;  /* 0x0000000000037941 */ /* 0x000fea0003800000 */
.L_x_50483:
        /* <DEDUP_REMOVED lines=43> */
.L_x_50482:
[----:B------:R-:W-:Y:S05]  /*5580*/  BSYNC B2 ;  /* 0x0000000000027941 */ /* 0x000fea0003800000 */
.L_x_50481:
        /* <DEDUP_REMOVED lines=11> */
.L_x_50477:
[----:B------:R-:W-:Y:S05]  /*5640*/  BSYNC B1 ;  /* 0x0000000000017941 */ /* 0x000fea0003800000 */
.L_x_50476:
[-C--:B------:R-:W-:Y:S01]  /*5650*/  IMAD.WIDE.U32 R56, R65, R165.reuse, c[0x0][0x188] ;  /* 0x0000620041387625 */ /* 0x080fe200078e00a5 */
[----:B------:R-:W-:Y:S01]  /*5660*/  IADD3 R61, R168, 0x40, RZ ;  /* 0x00000040a83d7810 */ /* 0x000fe20007ffe0ff */
[----:B------:R-:W-:Y:S01]  /*5670*/  BSSY B1, `(.L_x_50485) ;  /* 0x000000f000017945 */ /* 0x000fe20003800000 */
[----:B------:R-:W-:Y:S02]  /*5680*/  IADD3 R60, R164, 0x40, RZ ;  /* 0x00000040a43c7810 */ /* 0x000fe40007ffe0ff */
[----:B------:R0:W-:Y:S02]  /*5690*/  STG.E.128 [R56.64], R112 ;  /* 0x0000007038007986 */ /* 0x0001e4000c101d06 */
[----:B0-----:R-:W-:Y:S01]  /*56a0*/  @P0 IMAD.WIDE.U32 R56, R61, R165, c[0x0][0x180] ;  /* 0x000060003d380625 */ /* 0x001fe200078e00a5 */
[----:B------:R-:W-:Y:S05]  /*56b0*/  @!P2 BRA `(.L_x_50486) ;  /* 0x000000a00000a947 */ /* 0x000fea0003800000 */
[----:B------:R-:W-:-:S05]  /*56c0*/  IMAD.U32 R58, R154, 0x10000, RZ ;  /* 0x000100009a3a7824 */ /* 0x000fca00078e00ff */
[----:B------:R-:W-:Y:S02]  /*56d0*/  LOP3.LUT R59, R58, 0xff0000, RZ, 0xc0, !PT ;  /* 0x00ff00003a3b7812 */ /* 0x000fe400078ec0ff */
[----:B------:R-:W-:-:S05]  /*56e0*/  LOP3.LUT R58, R157, 0xffff, RZ, 0xc0, !PT ;  /* 0x0000ffff9d3a7812 */ /* 0x000fca00078ec0ff */
[----:B------:R-:W-:Y:S01]  /*56f0*/  IMAD R58, R58, 0x1000000, R59 ;  /* 0x010000003a3a7824 */ /* 0x000fe200078e023b */
[----:B------:R-:W-:-:S04]  /*5700*/  LOP3.LUT R59, R153, 0xff, RZ, 0xc0, !PT ;  /* 0x000000ff993b7812 */ /* 0x000fc800078ec0ff */
[----:B------:R-:W-:Y:S02]  /*5710*/  LEA R58, R59, R58, 0x8 ;  /* 0x0000003a3b3a7211 */ /* 0x000fe400078e40ff */
[----:B------:R-:W-:-:S05]  /*5720*/  LOP3.LUT R59, R152, 0xff, RZ, 0xc0, !PT ;  /* 0x000000ff983b7812 */ /* 0x000fca00078ec0ff */
[----:B------:R-:W-:Y:S02]  /*5730*/  IMAD.IADD R63, R58, 0x1, R59 ;  /* 0x000000013a3f7824 */ /* 0x000fe400078e023b */
[----:B------:R-:W-:-:S05]  /*5740*/  IMAD.WIDE.U32 R58, R64, R167, c[0x0][0x190] ;  /* 0x00006400403a7625 */ /* 0x000fca00078e00a7 */
[----:B------:R0:W-:Y:S02]  /*5750*/  STG.E [R58.64], R63 ;  /* 0x0000003f3a007986 */ /* 0x0001e4000c101906 */
.L_x_50486:
[----:B------:R-:W-:Y:S05]  /*5760*/  BSYNC B1 ;  /* 0x0000000000017941 */ /* 0x000fea0003800000 */
.L_x_50485:
        /* <DEDUP_REMOVED lines=21> */
.L_x_50490:
[----:B------:R-:W-:Y:S02]  /*58c0*/  IMAD.MOV.U32 R66, RZ, RZ, R160 ;  /* 0x000000ffff427224 */ /* 0x000fe400078e00a0 */
.L_x_50491:
[----:B------:R-:W-:Y:S05]  /*58d0*/  BSYNC B2 ;  /* 0x0000000000027941 */ /* 0x000fea0003800000 */
.L_x_50489:
        /* <DEDUP_REMOVED lines=16> */
.L_x_50495:
[----:B------:R-:W-:Y:S05]  /*59e0*/  BSYNC B3 ;  /* 0x0000000000037941 */ /* 0x000fea0003800000 */
.L_x_50494:
        /* <DEDUP_REMOVED lines=44> */
.L_x_50493:
[----:B------:R-:W-:Y:S05]  /*5cb0*/  BSYNC B2 ;  /* 0x0000000000027941 */ /* 0x000fea0003800000 */
.L_x_50492:
        /* <DEDUP_REMOVED lines=11> */
.L_x_50488:
[----:B-1----:R-:W-:Y:S05]  /*5d70*/  BSYNC B1 ;  /* 0x0000000000017941 */ /* 0x002fea0003800000 */
.L_x_50487:
        /* <DEDUP_REMOVED lines=18> */
.L_x_50499:
[----:B------:R-:W-:Y:S02]  /*5ea0*/  IMAD.MOV.U32 R66, RZ, RZ, R160 ;  /* 0x000000ffff427224 */ /* 0x000fe400078e00a0 */
.L_x_50500:
[----:B------:R-:W-:Y:S05]  /*5eb0*/  BSYNC B2 ;  /* 0x0000000000027941 */ /* 0x000fea0003800000 */
.L_x_50498:
        /* <DEDUP_REMOVED lines=16> */
.L_x_50504:
[----:B------:R-:W-:Y:S05]  /*5fc0*/  BSYNC B3 ;  /* 0x0000000000037941 */ /* 0x000fea0003800000 */
.L_x_50503:
        /* <DEDUP_REMOVED lines=44> */
.L_x_50502:
[----:B------:R-:W-:Y:S05]  /*6290*/  BSYNC B2 ;  /* 0x0000000000027941 */ /* 0x000fea0003800000 */
.L_x_50501:
[----:B------:R-:W2:Y:S01]  /*62a0*/  LDL R59, [R1+0x60] ;  /* 0x00006000013b7983 */ /* 0x000ea20000100800 */
[----:B------:R-:W0:Y:S01]  /*62b0*/  I2F.U32 R57, R66 ;  /* 0x0000004200397306 */ /* 0x000e220000201000 */
[----:B------:R-:W-:-:S04]  /*62c0*/  IMAD.MOV.U32 R58, RZ, RZ, 0x2f800000 ;  /* 0x2f800000ff3a7424 */ /* 0x000fc800078e00ff */
[----:B0-----:R-:W-:Y:S02]  /*62d0*/  FFMA.FTZ R57, R57, R58, 1.1641532182693481445e-10 ;  /* 0x2f00000039397423 */ /* 0x001fe4000001003a */
[----:B-----5:R-:W-:-:S03]  /*62e0*/  FMUL.FTZ R58, R53, c[0x0][0x1ec] ;  /* 0x00007b00353a7a20 */ /* 0x020fc60000410000 */
[----:B------:R-:W-:Y:S01]  /*62f0*/  FSETP.GTU.FTZ.AND P1, PT, R57, c[0x0][0x1e4], PT ;  /* 0x0000790039007a0b */ /* 0x000fe20003f3c000 */
[----:B------:R-:W-:-:S03]  /*6300*/  FMUL.FTZ R58, R58, c[0x0][0x1e8] ;  /* 0x00007a003a3a7a20 */ /* 0x000fc60000410000 */
[----:B------:R-:W-:Y:S02]  /*6310*/  SEL R153, RZ, 0x1, P1 ;  /* 0x00000001ff997807 */ /* 0x000fe40000800000 */
[----:B------:R-:W-:-:S05]  /*6320*/  FSEL R109, R58, RZ, !P1 ;  /* 0x000000ff3a6d7208 */ /* 0x000fca0004800000 */
[----:B--2---:R-:W-:-:S04]  /*6330*/  FMUL.FTZ R109, R59, R109 ;  /* 0x0000006d3b6d7220 */ /* 0x004fc80000410000 */
[----:B------:R-:W-:Y:S02]  /*6340*/  @P0 FADD.FTZ R109, R49, R109 ;  /* 0x0000006d316d0221 */ /* 0x000fe40000010000 */
.L_x_50497:
[----:B------:R-:W-:Y:S05]  /*6350*/  BSYNC B1 ;  /* 0x0000000000017941 */ /* 0x000fea0003800000 */
.L_x_50496:
        /* <DEDUP_REMOVED lines=18> */
.L_x_50508:
[----:B------:R-:W-:Y:S02]  /*6480*/  IMAD.MOV.U32 R64, RZ, RZ, R160 ;  /* 0x000000ffff407224 */ /* 0x000fe400078e00a0 */
.L_x_50509:
[----:B------:R-:W-:Y:S05]  /*6490*/  BSYNC B2 ;  /* 0x0000000000027941 */ /* 0x000fea0003800000 */
.L_x_50507:
        /* <DEDUP_REMOVED lines=16> */
.L_x_50513:
[----:B------:R-:W-:Y:S05]  /*65a0*/  BSYNC B3 ;  /* 0x0000000000037941 */ /* 0x000fea0003800000 */
.L_x_50512:
        /* <DEDUP_REMOVED lines=44> */
.L_x_50511:
[----:B------:R-:W-:Y:S05]  /*6870*/  BSYNC B2 ;  /* 0x0000000000027941 */ /* 0x000fea0003800000 */
.L_x_50510:
        /* <DEDUP_REMOVED lines=11> */
.L_x_50506:
[----:B------:R-:W-:Y:S05]  /*6930*/  BSYNC B1 ;  /* 0x0000000000017941 */ /* 0x000fea0003800000 */
.L_x_50505:
        /* <DEDUP_REMOVED lines=18> */
.L_x_50517:
[----:B------:R-:W-:Y:S02]  /*6a60*/  IMAD.MOV.U32 R64, RZ, RZ, R160 ;  /* 0x000000ffff407224 */ /* 0x000fe400078e00a0 */
.L_x_50518:
[----:B------:R-:W-:Y:S05]  /*6a70*/  BSYNC B2 ;  /* 0x0000000000027941 */ /* 0x000fea0003800000 */
.L_x_50516:
        /* <DEDUP_REMOVED lines=16> */
.L_x_50522:
[----:B------:R-:W-:Y:S05]  /*6b80*/  BSYNC B3 ;  /* 0x0000000000037941 */ /* 0x000fea0003800000 */
.L_x_50521:
        /* <DEDUP_REMOVED lines=43> */
.L_x_50520:
[----:B------:R-:W-:Y:S05]  /*6e40*/  BSYNC B2 ;  /* 0x0000000000027941 */ /* 0x000fea0003800000 */
.L_x_50519:
[----:B------:R-:W2:Y:S01]  /*6e50*/  LDL R58, [R1+0x58] ;  /* 0x00005800013a7983 */ /* 0x000ea20000100800 */
[----:B------:R-:W0:Y:S01]  /*6e60*/  I2F.U32 R56, R64 ;  /* 0x0000004000387306 */ /* 0x000e220000201000 */
[----:B------:R-:W-:-:S10]  /*6e70*/  HFMA2.MMA R57, -RZ, RZ, 0.1171875, 0 ;  /* 0x2f800000ff397435 */ /* 0x000fd400000001ff */
[----:B0-----:R-:W-:-:S05]  /*6e80*/  FFMA.FTZ R56, R56, R57, 1.1641532182693481445e-10 ;  /* 0x2f00000038387423 */ /* 0x001fca0000010039 */
[----:B------:R-:W-:Y:S01]  /*6e90*/  FSETP.GTU.FTZ.AND P1, PT, R56, c[0x0][0x1e4], PT ;  /* 0x0000790038007a0b */ /* 0x000fe20003f3c000 */
[----:B-----5:R-:W-:-:S03]  /*6ea0*/  FMUL.FTZ R56, R55, c[0x0][0x1ec] ;  /* 0x00007b0037387a20 */ /* 0x020fc60000410000 */
[----:B------:R-:W-:Y:S01]  /*6eb0*/  SEL R157, RZ, 0x1, P1 ;  /* 0x00000001ff9d7807 */ /* 0x000fe20000800000 */
[----:B------:R-:W-:-:S05]  /*6ec0*/  FMUL.FTZ R56, R56, c[0x0][0x1e8] ;  /* 0x00007a0038387a20 */ /* 0x000fca0000410000 */
[----:B------:R-:W-:-:S05]  /*6ed0*/  FSEL R111, R56, RZ, !P1 ;  /* 0x000000ff386f7208 */ /* 0x000fca0004800000 */
[----:B--2---:R-:W-:-:S04]  /*6ee0*/  FMUL.FTZ R111, R58, R111 ;  /* 0x0000006f3a6f7220 */ /* 0x004fc80000410000 */
[----:B------:R-:W-:Y:S02]  /*6ef0*/  @P0 FADD.FTZ R111, R51, R111 ;  /* 0x0000006f336f0221 */ /* 0x000fe40000010000 */
.L_x_50515:
[----:B------:R-:W-:Y:S05]  /*6f00*/  BSYNC B1 ;  /* 0x0000000000017941 */ /* 0x000fea0003800000 */
.L_x_50514:
[----:B------:R-:W-:Y:S01]  /*6f10*/  IMAD.WIDE.U32 R56, R61, R165, c[0x0][0x188] ;  /* 0x000062003d387625 */ /* 0x000fe200078e00a5 */
[----:B------:R-:W-:Y:S01]  /*6f20*/  BSSY B1, `(.L_x_50523) ;  /* 0x000000e000017945 */ /* 0x000fe20003800000 */
[----:B------:R-:W-:-:S03]  /*6f30*/  IADD3 R58, R168, 0x60, RZ ;  /* 0x00000060a83a7810 */ /* 0x000fc60007ffe0ff */
[----:B------:R0:W-:Y:S01]  /*6f40*/  STG.E.128 [R56.64], R108 ;  /* 0x0000006c38007986 */ /* 0x0001e2000c101d06 */
[----:B------:R-:W-:Y:S05]  /*6f50*/  @!P2 BRA `(.L_x_50524) ;  /* 0x000000a00000a947 */ /* 0x000fea0003800000 */
[----:B0-----:R-:W-:-:S05]  /*6f60*/  IMAD.U32 R56, R154, 0x10000, RZ ;  /* 0x000100009a387824 */ /* 0x001fca00078e00ff */
[----:B------:R-:W-:Y:S02]  /*6f70*/  LOP3.LUT R57, R56, 0xff0000, RZ, 0xc0, !PT ;  /* 0x00ff000038397812 */ /* 0x000fe400078ec0ff */
[----:B------:R-:W-:-:S05]  /*6f80*/  LOP3.LUT R56, R157, 0xffff, RZ, 0xc0, !PT ;  /* 0x0000ffff9d387812 */ /* 0x000fca00078ec0ff */
[----:B------:R-:W-:Y:S01]  /*6f90*/  IMAD R56, R56, 0x1000000, R57 ;  /* 0x0100000038387824 */ /* 0x000fe200078e0239 */
[----:B------:R-:W-:-:S05]  /*6fa0*/  LOP3.LUT R57, R153, 0xff, RZ, 0xc0, !PT ;  /* 0x000000ff99397812 */ /* 0x000fca00078ec0ff */
[----:B------:R-:W-:Y:S01]  /*6fb0*/  IMAD R56, R57, 0x100, R56 ;  /* 0x0000010039387824 */ /* 0x000fe200078e0238 */
[----:B------:R-:W-:-:S04]  /*6fc0*/  LOP3.LUT R57, R152, 0xff, RZ, 0xc0, !PT ;  /* 0x000000ff98397812 */ /* 0x000fc800078ec0ff */
[----:B------:R-:W-:Y:S01]  /*6fd0*/  IADD3 R59, R56, R57, RZ ;  /* 0x00000039383b7210 */ /* 0x000fe20007ffe0ff */
[----:B------:R-:W-:-:S05]  /*6fe0*/  IMAD.WIDE.U32 R56, R60, R167, c[0x0][0x190] ;  /* 0x000064003c387625 */ /* 0x000fca00078e00a7 */
[----:B------:R0:W-:Y:S02]  /*6ff0*/  STG.E [R56.64], R59 ;  /* 0x0000003b38007986 */ /* 0x0001e4000c101906 */
.L_x_50524:
[----:B------:R-:W-:Y:S05]  /*7000*/  BSYNC B1 ;  /* 0x0000000000017941 */ /* 0x000fea0003800000 */
.L_x_50523:
[----:B0-----:R-:W-:Y:S01]  /*7010*/  @P0 IMAD.WIDE.U32 R56, R58, R165, c[0x0][0x180] ;  /* 0x000060003a380625 */ /* 0x001fe200078e00a5 */
[----:B------:R-:W-:-:S04]  /*7020*/  IADD3 R59, R164, 0x60, RZ ;  /* 0x00000060a43b7810 */ /* 0x000fc80007ffe0ff */
[----:B------:R0:W2:Y:S02]  /*7030*/  @P0 LDG.E.128 R48, [R56.64] ;  /* 0x0000000638300981 */ /* 0x0000a4000c1e1d00 */
[----:B0-----:R-:W-:-:S05]  /*7040*/  @P2 IMAD.WIDE.U32 R56, R59, R165, c[0x0][0x170] ;  /* 0x00005c003b382625 */ /* 0x001fca00078e00a5 */
        /* <DEDUP_REMOVED lines=19> */
.L_x_50528:
[----:B------:R-:W-:Y:S02]  /*7180*/  IMAD.MOV.U32 R64, RZ, RZ, R160 ;  /* 0x000000ffff407224 */ /* 0x000fe400078e00a0 */
.L_x_50529:
[----:B------:R-:W-:Y:S05]  /*7190*/  BSYNC B2 ;  /* 0x0000000000027941 */ /* 0x000fea0003800000 */
.L_x_50527:
        /* <DEDUP_REMOVED lines=16> */
.L_x_50533:
[----:B------:R-:W-:Y:S05]  /*72a0*/  BSYNC B3 ;  /* 0x0000000000037941 */ /* 0x000fea0003800000 */
.L_x_50532:
        /* <DEDUP_REMOVED lines=44> */
.L_x_50531:
[----:B------:R-:W-:Y:S05]  /*7570*/  BSYNC B2 ;  /* 0x0000000000027941 */ /* 0x000fea0003800000 */
.L_x_50530:
        /* <DEDUP_REMOVED lines=11> */
.L_x_50526:
[----:B0-----:R-:W-:Y:S05]  /*7630*/  BSYNC B1 ;  /* 0x0000000000017941 */ /* 0x001fea0003800000 */
.L_x_50525:
        /* <DEDUP_REMOVED lines=18> */
.L_x_50537:
[----:B------:R-:W-:Y:S02]  /*7760*/  IMAD.MOV.U32 R64, RZ, RZ, R160 ;  /* 0x000000ffff407224 */ /* 0x000fe400078e00a0 */
.L_x_50538:
[----:B------:R-:W-:Y:S05]  /*7770*/  BSYNC B2 ;  /* 0x0000000000027941 */ /* 0x000fea0003800000 */
.L_x_50536:
        /* <DEDUP_REMOVED lines=16> */
.L_x_50542:
[----:B------:R-:W-:Y:S05]  /*7880*/  BSYNC B3 ;  /* 0x0000000000037941 */ /* 0x000fea0003800000 */
.L_x_50541:
        /* <DEDUP_REMOVED lines=44> */
.L_x_50540:
[----:B------:R-:W-:Y:S05]  /*7b50*/  BSYNC B2 ;  /* 0x0000000000027941 */ /* 0x000fea0003800000 */
.L_x_50539:
        /* <DEDUP_REMOVED lines=11> */
.L_x_50535:
[----:B------:R-:W-:Y:S05]  /*7c10*/  BSYNC B1 ;  /* 0x0000000000017941 */ /* 0x000fea0003800000 */
.L_x_50534:
        /* <DEDUP_REMOVED lines=18> */
.L_x_50546:
[----:B------:R-:W-:Y:S02]  /*7d40*/  IMAD.MOV.U32 R64, RZ, RZ, R160 ;  /* 0x000000ffff407224 */ /* 0x000fe400078e00a0 */
.L_x_50547:
[----:B------:R-:W-:Y:S05]  /*7d50*/  BSYNC B2 ;  /* 0x0000000000027941 */ /* 0x000fea0003800000 */
.L_x_50545:
        /* <DEDUP_REMOVED lines=16> */
.L_x_50551:
[----:B------:R-:W-:Y:S05]  /*7e60*/  BSYNC B3 ;  /* 0x0000000000037941 */ /* 0x000fea0003800000 */
.L_x_50550:
        /* <DEDUP_REMOVED lines=44> */
.L_x_50549:
[----:B------:R-:W-:Y:S05]  /*8130*/  BSYNC B2 ;  /* 0x0000000000027941 */ /* 0x000fea0003800000 */
.L_x_50548:
        /* <DEDUP_REMOVED lines=11> */
.L_x_50544:
[----:B------:R-:W-:Y:S05]  /*81f0*/  BSYNC B1 ;  /* 0x0000000000017941 */ /* 0x000fea0003800000 */
.L_x_50543:
        /* <DEDUP_REMOVED lines=18> */
.L_x_50555:
[----:B------:R-:W-:Y:S02]  /*8320*/  IMAD.MOV.U32 R64, RZ, RZ, R160 ;  /* 0x000000ffff407224 */ /* 0x000fe400078e00a0 */
.L_x_50556:
[----:B------:R-:W-:Y:S05]  /*8330*/  BSYNC B2 ;  /* 0x0000000000027941 */ /* 0x000fea0003800000 */
.L_x_50554:
        /* <DEDUP_REMOVED lines=16> */
.L_x_50560:
[----:B------:R-:W-:Y:S05]  /*8440*/  BSYNC B3 ;  /* 0x0000000000037941 */ /* 0x000fea0003800000 */
.L_x_50559:
        /* <DEDUP_REMOVED lines=43> */
.L_x_50558:
[----:B------:R-:W-:Y:S05]  /*8700*/  BSYNC B2 ;  /* 0x0000000000027941 */ /* 0x000fea0003800000 */
.L_x_50557:
[----:B------:R-:W2:Y:S01]  /*8710*/  LDL R61, [R1+0x48] ;  /* 0x00004800013d7983 */ /* 0x000ea20000100800 */
[----:B------:R-:W0:Y:S01]  /*8720*/  I2F.U32 R56, R64 ;  /* 0x0000004000387306 */ /* 0x000e220000201000 */
[----:B------:R-:W-:-:S04]  /*8730*/  IMAD.MOV.U32 R57, RZ, RZ, 0x2f800000 ;  /* 0x2f800000ff397424 */ /* 0x000fc800078e00ff */
        /* <DEDUP_REMOVED lines=8> */
.L_x_50553:
[----:B------:R-:W-:Y:S05]  /*87c0*/  BSYNC B1 ;  /* 0x0000000000017941 */ /* 0x000fea0003800000 */
.L_x_50552:
[----:B------:R-:W-:Y:S01]  /*87d0*/  IMAD.WIDE.U32 R56, R58, R165, c[0x0][0x188] ;  /* 0x000062003a387625 */ /* 0x000fe200078e00a5 */
[----:B------:R-:W-:Y:S04]  /*87e0*/  BSSY B1, `(.L_x_50561) ;  /* 0x000000d000017945 */ /* 0x000fe80003800000 */
[----:B------:R0:W-:Y:S01]  /*87f0*/  STG.E.128 [R56.64], R104 ;  /* 0x0000006838007986 */ /* 0x0001e2000c101d06 */
[----:B------:R-:W-:Y:S05]  /*8800*/  @!P2 BRA `(.L_x_50562) ;  /* 0x000000a00000a947 */ /* 0x000fea0003800000 */
[----:B0-----:R-:W-:-:S04]  /*8810*/  SHF.L.U32 R56, R154, 0x10, RZ ;  /* 0x000000109a387819 */ /* 0x001fc800000006ff */
[----:B------:R-:W-:Y:S02]  /*8820*/  LOP3.LUT R57, R56, 0xff0000, RZ, 0xc0, !PT ;  /* 0x00ff000038397812 */ /* 0x000fe400078ec0ff */
[----:B------:R-:W-:-:S05]  /*8830*/  LOP3.LUT R56, R157, 0xffff, RZ, 0xc0, !PT ;  /* 0x0000ffff9d387812 */ /* 0x000fca00078ec0ff */
[----:B------:R-:W-:Y:S01]  /*8840*/  IMAD R56, R56, 0x1000000, R57 ;  /* 0x0100000038387824 */ /* 0x000fe200078e0239 */
[----:B------:R-:W-:-:S05]  /*8850*/  LOP3.LUT R57, R153, 0xff, RZ, 0xc0, !PT ;  /* 0x000000ff99397812 */ /* 0x000fca00078ec0ff */
[----:B------:R-:W-:Y:S01]  /*8860*/  IMAD R56, R57, 0x100, R56 ;  /* 0x0000010039387824 */ /* 0x000fe200078e0238 */
[----:B------:R-:W-:-:S05]  /*8870*/  LOP3.LUT R57, R152, 0xff, RZ, 0xc0, !PT ;  /* 0x000000ff98397812 */ /* 0x000fca00078ec0ff */
[----:B------:R-:W-:Y:S02]  /*8880*/  IMAD.IADD R61, R56, 0x1, R57 ;  /* 0x00000001383d7824 */ /* 0x000fe400078e0239 */
[----:B------:R-:W-:-:S05]  /*8890*/  IMAD.WIDE.U32 R56, R59, R167, c[0x0][0x190] ;  /* 0x000064003b387625 */ /* 0x000fca00078e00a7 */
[----:B------:R0:W-:Y:S02]  /*88a0*/  STG.E [R56.64], R61 ;  /* 0x0000003d38007986 */ /* 0x0001e4000c101906 */
.L_x_50562:
[----:B------:R-:W-:Y:S05]  /*88b0*/  BSYNC B1 ;  /* 0x0000000000017941 */ /* 0x000fea0003800000 */
.L_x_50561:
[----:B------:R-:W-:Y:S02]  /*88c0*/  IADD3 R58, R168, 0x80, RZ ;  /* 0x00000080a83a7810 */ /* 0x000fe40007ffe0ff */
[----:B------:R-:W-:-:S03]  /*88d0*/  IADD3 R59, R164, 0x80, RZ ;  /* 0x00000080a43b7810 */ /* 0x000fc60007ffe0ff */
[----:B0-----:R-:W-:-:S05]  /*88e0*/  @P0 IMAD.WIDE.U32 R56, R58, R165, c[0x0][0x180] ;  /* 0x000060003a380625 */ /* 0x001fca00078e00a5 */
[----:B------:R0:W2:Y:S02]  /*88f0*/  @P0 LDG.E.128 R48, [R56.64] ;  /* 0x0000000638300981 */ /* 0x0000a4000c1e1d00 */
[----:B0-----:R-:W-:-:S05]  /*8900*/  @P2 IMAD.WIDE.U32 R56, R59, R165, c[0x0][0x170] ;  /* 0x00005c003b382625 */ /* 0x001fca00078e00a5 */
[----:B-----5:R0:W5:Y:S01]  /*8910*/  @P2 LDG.E.128 R52, [R56.64] ;  /* 0x0000000638342981 */ /* 0x020162000c1e1d00 */
        /* <DEDUP_REMOVED lines=18> */
.L_x_50566:
[----:B------:R-:W-:Y:S02]  /*8a40*/  MOV R64, R160 ;  /* 0x000000a000407202 */ /* 0x000fe40000000f00 */
.L_x_50567:
[----:B------:R-:W-:Y:S05]  /*8a50*/  BSYNC B2 ;  /* 0x0000000000027941 */ /* 0x000fea0003800000 */
.L_x_50565:
        /* <DEDUP_REMOVED lines=16> */
.L_x_50571:
[----:B------:R-:W-:Y:S05]  /*8b60*/  BSYNC B3 ;  /* 0x0000000000037941 */ /* 0x000fea0003800000 */
.L_x_50570:
        /* <DEDUP_REMOVED lines=44> */
.L_x_50569:
[----:B------:R-:W-:Y:S05]  /*8e30*/  BSYNC B2 ;  /* 0x0000000000027941 */ /* 0x000fea0003800000 */
.L_x_50568:
        /* <DEDUP_REMOVED lines=11> */
.L_x_50564:
[----:B0-----:R-:W-:Y:S05]  /*8ef0*/  BSYNC B1 ;  /* 0x0000000000017941 */ /* 0x001fea0003800000 */
.L_x_50563:
        /* <DEDUP_REMOVED lines=18> */
.L_x_50575:
[----:B------:R-:W-:Y:S02]  /*9020*/  MOV R64, R160 ;  /* 0x000000a000407202 */ /* 0x000fe40000000f00 */
.L_x_50576:
[----:B------:R-:W-:Y:S05]  /*9030*/  BSYNC B2 ;  /* 0x0000000000027941 */ /* 0x000fea0003800000 */
.L_x_50574:
        /* <DEDUP_REMOVED lines=16> */
.L_x_50580:
[----:B------:R-:W-:Y:S05]  /*9140*/  BSYNC B3 ;  /* 0x0000000000037941 */ /* 0x000fea0003800000 */
.L_x_50579:
        /* <DEDUP_REMOVED lines=44> */
.L_x_50578:
[----:B------:R-:W-:Y:S05]  /*9410*/  BSYNC B2 ;  /* 0x0000000000027941 */ /* 0x000fea0003800000 */
.L_x_50577:
        /* <DEDUP_REMOVED lines=11> */
.L_x_50573:
[----:B------:R-:W-:Y:S05]  /*94d0*/  BSYNC B1 ;  /* 0x0000000000017941 */ /* 0x000fea0003800000 */
.L_x_50572:
        /* <DEDUP_REMOVED lines=18> */
.L_x_50584:
[----:B------:R-:W-:Y:S02]  /*9600*/  MOV R64, R160 ;  /* 0x000000a000407202 */ /* 0x000fe40000000f00 */
.L_x_50585:
[----:B------:R-:W-:Y:S05]  /*9610*/  BSYNC B2 ;  /* 0x0000000000027941 */ /* 0x000fea0003800000 */
.L_x_50583:
        /* <DEDUP_REMOVED lines=16> */
.L_x_50589:
[----:B------:R-:W-:Y:S05]  /*9720*/  BSYNC B3 ;  /* 0x0000000000037941 */ /* 0x000fea0003800000 */
.L_x_50588:
        /* <DEDUP_REMOVED lines=44> */
.L_x_50587:
[----:B------:R-:W-:Y:S05]  /*99f0*/  BSYNC B2 ;  /* 0x0000000000027941 */ /* 0x000fea0003800000 */
.L_x_50586:
        /* <DEDUP_REMOVED lines=11> */
.L_x_50582:
[----:B------:R-:W-:Y:S05]  /*9ab0*/  BSYNC B1 ;  /* 0x0000000000017941 */ /* 0x000fea0003800000 */
.L_x_50581:
        /* <DEDUP_REMOVED lines=18> */
.L_x_50593:
[----:B------:R-:W-:Y:S02]  /*9be0*/  MOV R64, R160 ;  /* 0x000000a000407202 */ /* 0x000fe40000000f00 */
.L_x_50594:
[----:B------:R-:W-:Y:S05]  /*9bf0*/  BSYNC B2 ;  /* 0x0000000000027941 */ /* 0x000fea0003800000 */
.L_x_50592:
        /* <DEDUP_REMOVED lines=16> */
.L_x_50598:
[----:B------:R-:W-:Y:S05]  /*9d00*/  BSYNC B3 ;  /* 0x0000000000037941 */ /* 0x000fea0003800000 */
.L_x_50597:
        /* <DEDUP_REMOVED lines=39> */
[----:B------:R-:W-:Y:S02]  /*9f80*/  MOV R160, R60 ;  /* 0x0000003c00a07202 */ /* 0x000fe40000000f00 */
[----:B------:R-:W-:Y:S01]  /*9f90*/  LOP3.LUT R158, R61, UR25, R62, 0x96, !PT ;  /* 0x000000193d9e7c12 */ /* 0x000fe2000f8e963e */
[----:B------:R-:W-:Y:S01]  /*9fa0*/  IMAD.MOV.U32 R60, RZ, RZ, RZ ;  /* 0x000000ffff3c7224 */ /* 0x000fe200078e00ff */
[----:B------:R-:W-:Y:S02]  /*9fb0*/  LOP3.LUT R155, R157, UR26, R56, 0x96, !PT ;  /* 0x0000001a9d9b7c12 */ /* 0x000fe4000f8e9638 */
.L_x_50596:
[----:B------:R-:W-:Y:S05]  /*9fc0*/  BSYNC B2 ;  /* 0x0000000000027941 */ /* 0x000fea0003800000 */
.L_x_50595:
        /* <DEDUP_REMOVED lines=11> */
.L_x_50591:
[----:B------:R-:W-:Y:S05]  /*a080*/  BSYNC B1 ;  /* 0x0000000000017941 */ /* 0x000fea0003800000 */
.L_x_50590:
[----:B------:R-:W-:Y:S01]  /*a090*/  IMAD.WIDE.U32 R56, R58, R165, c[0x0][0x188] ;  /* 0x000062003a387625 */ /* 0x000fe200078e00a5 */
[----:B------:R-:W-:Y:S04]  /*a0a0*/  BSSY B1, `(.L_x_50599) ;  /* 0x000000d000017945 */ /* 0x000fe80003800000 */
[----:B------:R0:W-:Y:S01]  /*a0b0*/  STG.E.128 [R56.64], R100 ;  /* 0x0000006438007986 */ /* 0x0001e2000c101d06 */
[----:B------:R-:W-:Y:S05]  /*a0c0*/  @!P2 BRA `(.L_x_50600) ;  /* 0x000000a00000a947 */ /* 0x000fea0003800000 */
[----:B0-----:R-:W-:-:S05]  /*a0d0*/  IMAD.U32 R56, R154, 0x10000, RZ ;  /* 0x000100009a387824 */ /* 0x001fca00078e00ff */
[----:B------:R-:W-:Y:S02]  /*a0e0*/  LOP3.LUT R57, R56, 0xff0000, RZ, 0xc0, !PT ;  /* 0x00ff000038397812 */ /* 0x000fe400078ec0ff */
        /* <DEDUP_REMOVED lines=8> */
.L_x_50600:
[----:B------:R-:W-:Y:S05]  /*a170*/  BSYNC B1 ;  /* 0x0000000000017941 */ /* 0x000fea0003800000 */
.L_x_50599:
        /* <DEDUP_REMOVED lines=24> */
.L_x_50604:
[----:B------:R-:W-:Y:S02]  /*a300*/  IMAD.MOV.U32 R64, RZ, RZ, R160 ;  /* 0x000000ffff407224 */ /* 0x000fe400078e00a0 */
.L_x_50605:
[----:B------:R-:W-:Y:S05]  /*a310*/  BSYNC B2 ;  /* 0x0000000000027941 */ /* 0x000fea0003800000 */
.L_x_50603:
        /* <DEDUP_REMOVED lines=16> */
.L_x_50609:
[----:B------:R-:W-:Y:S05]  /*a420*/  BSYNC B3 ;  /* 0x0000000000037941 */ /* 0x000fea0003800000 */
.L_x_50608:
        /* <DEDUP_REMOVED lines=44> */
.L_x_50607:
[----:B------:R-:W-:Y:S05]  /*a6f0*/  BSYNC B2 ;  /* 0x0000000000027941 */ /* 0x000fea0003800000 */
.L_x_50606:
        /* <DEDUP_REMOVED lines=11> */
.L_x_50602:
[----:B0-----:R-:W-:Y:S05]  /*a7b0*/  BSYNC B1 ;  /* 0x0000000000017941 */ /* 0x001fea0003800000 */
.L_x_50601:
        /* <DEDUP_REMOVED lines=18> */
.L_x_50613:
[----:B------:R-:W-:Y:S02]  /*a8e0*/  IMAD.MOV.U32 R64, RZ, RZ, R160 ;  /* 0x000000ffff407224 */ /* 0x000fe400078e00a0 */
.L_x_50614:
[----:B------:R-:W-:Y:S05]  /*a8f0*/  BSYNC B2 ;  /* 0x0000000000027941 */ /* 0x000fea0003800000 */
.L_x_50612:
        /* <DEDUP_REMOVED lines=16> */
.L_x_50618:
[----:B------:R-:W-:Y:S05]  /*aa00*/  BSYNC B3 ;  /* 0x0000000000037941 */ /* 0x000fea0003800000 */
.L_x_50617:
        /* <DEDUP_REMOVED lines=44> */
.L_x_50616:
[----:B------:R-:W-:Y:S05]  /*acd0*/  BSYNC B2 ;  /* 0x0000000000027941 */ /* 0x000fea0003800000 */
.L_x_50615:
        /* <DEDUP_REMOVED lines=11> */
.L_x_50611:
[----:B------:R-:W-:Y:S05]  /*ad90*/  BSYNC B1 ;  /* 0x0000000000017941 */ /* 0x000fea0003800000 */
.L_x_50610:
        /* <DEDUP_REMOVED lines=18> */
.L_x_50622:
[----:B------:R-:W-:Y:S02]  /*aec0*/  IMAD.MOV.U32 R64, RZ, RZ, R160 ;  /* 0x000000ffff407224 */ /* 0x000fe400078e00a0 */
.L_x_50623:
[----:B------:R-:W-:Y:S05]  /*aed0*/  BSYNC B2 ;  /* 0x0000000000027941 */ /* 0x000fea0003800000 */
.L_x_50621:
        /* <DEDUP_REMOVED lines=16> */
.L_x_50627:
[----:B------:R-:W-:Y:S05]  /*afe0*/  BSYNC B3 ;  /* 0x0000000000037941 */ /* 0x000fea0003800000 */
.L_x_50626:
        /* <DEDUP_REMOVED lines=44> */
.L_x_50625:
[----:B------:R-:W-:Y:S05]  /*b2b0*/  BSYNC B2 ;  /* 0x0000000000027941 */ /* 0x000fea0003800000 */
.L_x_50624:
        /* <DEDUP_REMOVED lines=11> */
.L_x_50620:
[----:B------:R-:W-:Y:S05]  /*b370*/  BSYNC B1 ;  /* 0x0000000000017941 */ /* 0x000fea0003800000 */
.L_x_50619:
        /* <DEDUP_REMOVED lines=18> */
.L_x_50631:
[----:B------:R-:W-:Y:S02]  /*b4a0*/  IMAD.MOV.U32 R64, RZ, RZ, R160 ;  /* 0x000000ffff407224 */ /* 0x000fe400078e00a0 */
.L_x_50632:
[----:B------:R-:W-:Y:S05]  /*b4b0*/  BSYNC B2 ;  /* 0x0000000000027941 */ /* 0x000fea0003800000 */
.L_x_50630:
        /* <DEDUP_REMOVED lines=16> */
.L_x_50636:
[----:B------:R-:W-:Y:S05]  /*b5c0*/  BSYNC B3 ;  /* 0x0000000000037941 */ /* 0x000fea0003800000 */
.L_x_50635:
        /* <DEDUP_REMOVED lines=39> */
[----:B------:R-:W-:Y:S01]  /*b840*/  LOP3.LUT R158, R61, UR25, R62, 0x96, !PT ;  /* 0x000000193d9e7c12 */ /* 0x000fe2000f8e963e */
[----:B------:R-:W-:Y:S02]  /*b850*/  HFMA2.MMA R62, -RZ, RZ, 0, 0 ;  /* 0x00000000ff3e7435 */ /* 0x000fe400000001ff */
[----:B------:R-:W-:Y:S01]  /*b860*/  IMAD.MOV.U32 R160, RZ, RZ, R60 ;  /* 0x000000ffffa07224 */ /* 0x000fe200078e003c */
[----:B------:R-:W-:-:S03]  /*b870*/  LOP3.LUT R155, R157, UR26, R56, 0x96, !PT ;  /* 0x0000001a9d9b7c12 */ /* 0x000fc6000f8e9638 */
.L_x_50634:
[----:B------:R-:W-:Y:S05]  /*b880*/  BSYNC B2 ;  /* 0x0000000000027941 */ /* 0x000fea0003800000 */
.L_x_50633:
        /* <DEDUP_REMOVED lines=11> */
.L_x_50629:
[----:B------:R-:W-:Y:S05]  /*b940*/  BSYNC B1 ;  /* 0x0000000000017941 */ /* 0x000fea0003800000 */
.L_x_50628:
        /* <DEDUP_REMOVED lines=14> */
.L_x_50638:
[----:B------:R-:W-:Y:S05]  /*ba30*/  BSYNC B1 ;  /* 0x0000000000017941 */ /* 0x000fea0003800000 */
.L_x_50637:
[----:B------:R-:W-:Y:S02]  /*ba40*/  IADD3 R60, R164, 0xc0, RZ ;  /* 0x000000c0a43c7810 */ /* 0x000fe40007ffe0ff */
[----:B0-----:R-:W-:-:S03]  /*ba50*/  IADD3 R61, R168, 0xc0, RZ ;  /* 0x000000c0a83d7810 */ /* 0x001fc60007ffe0ff */
[----:B------:R-:W-:-:S05]  /*ba60*/  @P2 IMAD.WIDE.U32 R56, R60, R165, c[0x0][0x170] ;  /* 0x00005c003c382625 */ /* 0x000fca00078e00a5 */
[----:B-----5:R0:W5:Y:S02]  /*ba70*/  @P2 LDG.E.128 R52, [R56.64] ;  /* 0x0000000638342981 */ /* 0x020164000c1e1d00 */
[----:B0-----:R-:W-:-:S05]  /*ba80*/  @P0 IMAD.WIDE.U32 R56, R61, R165, c[0x0][0x180] ;  /* 0x000060003d380625 */ /* 0x001fca00078e00a5 */
[----:B------:R0:W2:Y:S01]  /*ba90*/  @P0 LDG.E.128 R48, [R56.64] ;  /* 0x0000000638300981 */ /* 0x0000a2000c1e1d00 */
[----:B------:R-:W-:Y:S01]  /*baa0*/  @!P3 ISETP.NE.U32.AND P1, PT, RZ, c[0x0][0x180], PT ;  /* 0x00006000ff00ba0c */ /* 0x000fe20003f25070 */
[----:B------:R-:W-:Y:S03]  /*bab0*/  BSSY B1, `(.L_x_50639) ;  /* 0x000005c000017945 */ /* 0x000fe60003800000 */
[----:B------:R-:W-:Y:S02]  /*bac0*/  @!P3 ISETP.NE.AND.EX P1, PT, RZ, c[0x0][0x184], PT, P1 ;  /* 0x00006100ff00ba0c */ /* 0x000fe40003f25310 */
[----:B0-----:R-:W-:Y:S02]  /*bad0*/  @!P3 MOV R56, R62 ;  /* 0x0000003e0038b202 */ /* 0x001fe40000000f00 */
        /* <DEDUP_REMOVED lines=14> */
.L_x_50642:
[----:B------:R-:W-:Y:S02]  /*bbc0*/  IMAD.MOV.U32 R64, RZ, RZ, R160 ;  /* 0x000000ffff407224 */ /* 0x000fe400078e00a0 */
.L_x_50643:
[----:B------:R-:W-:Y:S05]  /*bbd0*/  BSYNC B2 ;  /* 0x0000000000027941 */ /* 0x000fea0003800000 */
.L_x_50641:
        /* <DEDUP_REMOVED lines=16> */
.L_x_50647:
[----:B------:R-:W-:Y:S05]  /*bce0*/  BSYNC B3 ;  /* 0x0000000000037941 */ /* 0x000fea0003800000 */
.L_x_50646:
        /* <DEDUP_REMOVED lines=44> */
.L_x_50645:
[----:B------:R-:W-:Y:S05]  /*bfb0*/  BSYNC B2 ;  /* 0x0000000000027941 */ /* 0x000fea0003800000 */
.L_x_50644:
        /* <DEDUP_REMOVED lines=11> */
.L_x_50640:
[----:B------:R-:W-:Y:S05]  /*c070*/  BSYNC B1 ;  /* 0x0000000000017941 */ /* 0x000fea0003800000 */
.L_x_50639:
        /* <DEDUP_REMOVED lines=18> */
.L_x_50651:
[----:B------:R-:W-:Y:S02]  /*c1a0*/  IMAD.MOV.U32 R64, RZ, RZ, R160 ;  /* 0x000000ffff407224 */ /* 0x000fe400078e00a0 */
.L_x_50652:
[----:B------:R-:W-:Y:S05]  /*c1b0*/  BSYNC B2 ;  /* 0x0000000000027941 */ /* 0x000fea0003800000 */
.L_x_50650:
        /* <DEDUP_REMOVED lines=16> */
.L_x_50656:
[----:B------:R-:W-:Y:S05]  /*c2c0*/  BSYNC B3 ;  /* 0x0000000000037941 */ /* 0x000fea0003800000 */
.L_x_50655:
        /* <DEDUP_REMOVED lines=44> */
.L_x_50654:
[----:B------:R-:W-:Y:S05]  /*c590*/  BSYNC B2 ;  /* 0x0000000000027941 */ /* 0x000fea0003800000 */
.L_x_50653:
        /* <DEDUP_REMOVED lines=11> */
.L_x_50649:
[----:B------:R-:W-:Y:S05]  /*c650*/  BSYNC B1 ;  /* 0x0000000000017941 */ /* 0x000fea0003800000 */
.L_x_50648:
        /* <DEDUP_REMOVED lines=18> */
.L_x_50660:
[----:B------:R-:W-:Y:S02]  /*c780*/  IMAD.MOV.U32 R64, RZ, RZ, R160 ;  /* 0x000000ffff407224 */ /* 0x000fe400078e00a0 */
.L_x_50661:
[----:B------:R-:W-:Y:S05]  /*c790*/  BSYNC B2 ;  /* 0x0000000000027941 */ /* 0x000fea0003800000 */
.L_x_50659:
        /* <DEDUP_REMOVED lines=16> */
.L_x_50665:
[----:B------:R-:W-:Y:S05]  /*c8a0*/  BSYNC B3 ;  /* 0x0000000000037941 */ /* 0x000fea0003800000 */
.L_x_50664:
        /* <DEDUP_REMOVED lines=44> */
.L_x_50663:
[----:B------:R-:W-:Y:S05]  /*cb70*/  BSYNC B2 ;  /* 0x0000000000027941 */ /* 0x000fea0003800000 */
.L_x_50662:
        /* <DEDUP_REMOVED lines=11> */
.L_x_50658:
[----:B------:R-:W-:Y:S05]  /*cc30*/  BSYNC B1 ;  /* 0x0000000000017941 */ /* 0x000fea0003800000 */
.L_x_50657:
        /* <DEDUP_REMOVED lines=18> */
.L_x_50669:
[----:B------:R-:W-:Y:S02]  /*cd60*/  IMAD.MOV.U32 R64, RZ, RZ, R160 ;  /* 0x000000ffff407224 */ /* 0x000fe400078e00a0 */
.L_x_50670:
[----:B------:R-:W-:Y:S05]  /*cd70*/  BSYNC B2 ;  /* 0x0000000000027941 */ /* 0x000fea0003800000 */
.L_x_50668:
        /* <DEDUP_REMOVED lines=16> */
.L_x_50674:
[----:B------:R-:W-:Y:S05]  /*ce80*/  BSYNC B3 ;  /* 0x0000000000037941 */ /* 0x000fea0003800000 */
.L_x_50673:
        /* <DEDUP_REMOVED lines=42> */
[----:B------:R-:W-:-:S06]  /*d130*/  HFMA2.MMA R58, -RZ, RZ, 0, 0 ;  /* 0x00000000ff3a7435 */ /* 0x000fcc00000001ff */
.L_x_50672:
[----:B------:R-:W-:Y:S05]  /*d140*/  BSYNC B2 ;  /* 0x0000000000027941 */ /* 0x000fea0003800000 */
.L_x_50671:
        /* <DEDUP_REMOVED lines=11> */
.L_x_50667:
[----:B------:R-:W-:Y:S05]  /*d200*/  BSYNC B1 ;  /* 0x0000000000017941 */ /* 0x000fea0003800000 */
.L_x_50666:
[----:B------:R-:W-:Y:S01]  /*d210*/  IMAD.WIDE.U32 R56, R61, R165, c[0x0][0x188] ;  /* 0x000062003d387625 */ /* 0x000fe200078e00a5 */
[----:B------:R-:W-:Y:S04]  /*d220*/  BSSY B1, `(.L_x_50675) ;  /* 0x000000d000017945 */ /* 0x000fe80003800000 */
[----:B------:R0:W-:Y:S01]  /*d230*/  STG.E.128 [R56.64], R92 ;  /* 0x0000005c38007986 */ /* 0x0001e2000c101d06 */
[----:B------:R-:W-:Y:S05]  /*d240*/  @!P2 BRA `(.L_x_50676) ;  /* 0x000000a00000a947 */ /* 0x000fea0003800000 */
[----:B0-----:R-:W-:Y:S01]  /*d250*/  IMAD.U32 R56, R154, 0x10000, RZ ;  /* 0x000100009a387824 */ /* 0x001fe200078e00ff */
[----:B------:R-:W-:-:S04]  /*d260*/  LOP3.LUT R59, R152, 0xff, RZ, 0xc0, !PT ;  /* 0x000000ff983b7812 */ /* 0x000fc800078ec0ff */
        /* <DEDUP_REMOVED lines=8> */
.L_x_50676:
[----:B------:R-:W-:Y:S05]  /*d2f0*/  BSYNC B1 ;  /* 0x0000000000017941 */ /* 0x000fea0003800000 */
.L_x_50675:
[----:B------:R-:W-:Y:S02]  /*d300*/  IADD3 R60, R164, 0xe0, RZ ;  /* 0x000000e0a43c7810 */ /* 0x000fe40007ffe0ff */
[----:B------:R-:W-:-:S03]  /*d310*/  IADD3 R61, R168, 0xe0, RZ ;  /* 0x000000e0a83d7810 */ /* 0x000fc60007ffe0ff */
[----:B0-----:R-:W-:-:S05]  /*d320*/  @P2 IMAD.WIDE.U32 R56, R60, R165, c[0x0][0x170] ;  /* 0x00005c003c382625 */ /* 0x001fca00078e00a5 */
        /* <DEDUP_REMOVED lines=21> */
.L_x_50680:
[----:B------:R-:W-:Y:S02]  /*d480*/  IMAD.MOV.U32 R64, RZ, RZ, R160 ;  /* 0x000000ffff407224 */ /* 0x000fe400078e00a0 */
.L_x_50681:
[----:B------:R-:W-:Y:S05]  /*d490*/  BSYNC B2 ;  /* 0x0000000000027941 */ /* 0x000fea0003800000 */
.L_x_50679:
        /* <DEDUP_REMOVED lines=16> */
.L_x_50685:
[----:B------:R-:W-:Y:S05]  /*d5a0*/  BSYNC B3 ;  /* 0x0000000000037941 */ /* 0x000fea0003800000 */
.L_x_50684:
        /* <DEDUP_REMOVED lines=44> */
.L_x_50683:
[----:B------:R-:W-:Y:S05]  /*d870*/  BSYNC B2 ;  /* 0x0000000000027941 */ /* 0x000fea0003800000 */
.L_x_50682:
        /* <DEDUP_REMOVED lines=11> */
.L_x_50678:
[----:B------:R-:W-:Y:S05]  /*d930*/  BSYNC B1 ;  /* 0x0000000000017941 */ /* 0x000fea0003800000 */
.L_x_50677:
        /* <DEDUP_REMOVED lines=18> */
.L_x_50689:
[----:B------:R-:W-:Y:S02]  /*da60*/  IMAD.MOV.U32 R64, RZ, RZ, R160 ;  /* 0x000000ffff407224 */ /* 0x000fe400078e00a0 */
.L_x_50690:
[----:B------:R-:W-:Y:S05]  /*da70*/  BSYNC B2 ;  /* 0x0000000000027941 */ /* 0x000fea0003800000 */
.L_x_50688:
        /* <DEDUP_REMOVED lines=16> */
.L_x_50694:
[----:B------:R-:W-:Y:S05]  /*db80*/  BSYNC B3 ;  /* 0x0000000000037941 */ /* 0x000fea0003800000 */
.L_x_50693:
        /* <DEDUP_REMOVED lines=44> */
.L_x_50692:
[----:B------:R-:W-:Y:S05]  /*de50*/  BSYNC B2 ;  /* 0x0000000000027941 */ /* 0x000fea0003800000 */
.L_x_50691:
        /* <DEDUP_REMOVED lines=11> */
.L_x_50687:
[----:B------:R-:W-:Y:S05]  /*df10*/  BSYNC B1 ;  /* 0x0000000000017941 */ /* 0x000fea0003800000 */
.L_x_50686:
        /* <DEDUP_REMOVED lines=18> */
.L_x_50698:
[----:B------:R-:W-:Y:S02]  /*e040*/  IMAD.MOV.U32 R64, RZ, RZ, R160 ;  /* 0x000000ffff407224 */ /* 0x000fe400078e00a0 */
.L_x_50699:
[----:B------:R-:W-:Y:S05]  /*e050*/  BSYNC B2 ;  /* 0x0000000000027941 */ /* 0x000fea0003800000 */
.L_x_50697:
        /* <DEDUP_REMOVED lines=16> */
.L_x_50703:
[----:B------:R-:W-:Y:S05]  /*e160*/  BSYNC B3 ;  /* 0x0000000000037941 */ /* 0x000fea0003800000 */
.L_x_50702:
        /* <DEDUP_REMOVED lines=44> */
.L_x_50701:
[----:B------:R-:W-:Y:S05]  /*e430*/  BSYNC B2 ;  /* 0x0000000000027941 */ /* 0x000fea0003800000 */
.L_x_50700:
        /* <DEDUP_REMOVED lines=11> */
.L_x_50696:
[----:B------:R-:W-:Y:S05]  /*e4f0*/  BSYNC B1 ;  /* 0x0000000000017941 */ /* 0x000fea0003800000 */
.L_x_50695:
        /* <DEDUP_REMOVED lines=18> */
.L_x_50707:
[----:B------:R-:W-:Y:S02]  /*e620*/  IMAD.MOV.U32 R64, RZ, RZ, R160 ;  /* 0x000000ffff407224 */ /* 0x000fe400078e00a0 */
.L_x_50708:
[----:B------:R-:W-:Y:S05]  /*e630*/  BSYNC B2 ;  /* 0x0000000000027941 */ /* 0x000fea0003800000 */
.L_x_50706:
        /* <DEDUP_REMOVED lines=16> */
.L_x_50712:
[----:B------:R-:W-:Y:S05]  /*e740*/  BSYNC B3 ;  /* 0x0000000000037941 */ /* 0x000fea0003800000 */
.L_x_50711:
        /* <DEDUP_REMOVED lines=43> */
.L_x_50710:
[----:B------:R-:W-:Y:S05]  /*ea00*/  BSYNC B2 ;  /* 0x0000000000027941 */ /* 0x000fea0003800000 */
.L_x_50709:
        /* <DEDUP_REMOVED lines=11> */
.L_x_50705:
[----:B------:R-:W-:Y:S05]  /*eac0*/  BSYNC B1 ;  /* 0x0000000000017941 */ /* 0x000fea0003800000 */
.L_x_50704:
[----:B------:R-:W-:Y:S01]  /*ead0*/  IMAD.WIDE.U32 R56, R61, R165, c[0x0][0x188] ;  /* 0x000062003d387625 */ /* 0x000fe200078e00a5 */
[----:B------:R-:W-:Y:S04]  /*eae0*/  BSSY B1, `(.L_x_50713) ;  /* 0x000000d000017945 */ /* 0x000fe80003800000 */
[----:B------:R0:W-:Y:S01]  /*eaf0*/  STG.E.128 [R56.64], R88 ;  /* 0x0000005838007986 */ /* 0x0001e2000c101d06 */
[----:B------:R-:W-:Y:S05]  /*eb00*/  @!P2 BRA `(.L_x_50714) ;  /* 0x000000a00000a947 */ /* 0x000fea0003800000 */
[----:B0-----:R-:W-:Y:S01]  /*eb10*/  IMAD.U32 R56, R154, 0x10000, RZ ;  /* 0x000100009a387824 */ /* 0x001fe200078e00ff */
[----:B------:R-:W-:Y:S02]  /*eb20*/  LOP3.LUT R57, R157, 0xffff, RZ, 0xc0, !PT ;  /* 0x0000ffff9d397812 */ /* 0x000fe400078ec0ff */
        /* <DEDUP_REMOVED lines=8> */
.L_x_50714:
[----:B------:R-:W-:Y:S05]  /*ebb0*/  BSYNC B1 ;  /* 0x0000000000017941 */ /* 0x000fea0003800000 */
.L_x_50713:
        /* <DEDUP_REMOVED lines=24> */
.L_x_50718:
[----:B------:R-:W-:Y:S02]  /*ed40*/  IMAD.MOV.U32 R62, RZ, RZ, R160 ;  /* 0x000000ffff3e7224 */ /* 0x000fe400078e00a0 */
.L_x_50719:
[----:B------:R-:W-:Y:S05]  /*ed50*/  BSYNC B2 ;  /* 0x0000000000027941 */ /* 0x000fea0003800000 */
.L_x_50717:
        /* <DEDUP_REMOVED lines=16> */
.L_x_50723:
[----:B------:R-:W-:Y:S05]  /*ee60*/  BSYNC B3 ;  /* 0x0000000000037941 */ /* 0x000fea0003800000 */
.L_x_50722:
        /* <DEDUP_REMOVED lines=44> */
.L_x_50721:
[----:B------:R-:W-:Y:S05]  /*f130*/  BSYNC B2 ;  /* 0x0000000000027941 */ /* 0x000fea0003800000 */
.L_x_50720:
        /* <DEDUP_REMOVED lines=11> */
.L_x_50716:
[----:B------:R-:W-:Y:S05]  /*f1f0*/  BSYNC B1 ;  /* 0x0000000000017941 */ /* 0x000fea0003800000 */
.L_x_50715:
        /* <DEDUP_REMOVED lines=18> */
.L_x_50727:
[----:B------:R-:W-:Y:S02]  /*f320*/  IMAD.MOV.U32 R61, RZ, RZ, R160 ;  /* 0x000000ffff3d7224 */ /* 0x000fe400078e00a0 */
.L_x_50728:
[----:B------:R-:W-:Y:S05]  /*f330*/  BSYNC B2 ;  /* 0x0000000000027941 */ /* 0x000fea0003800000 */
.L_x_50726:
        /* <DEDUP_REMOVED lines=16> */
.L_x_50732:
[----:B------:R-:W-:Y:S05]  /*f440*/  BSYNC B3 ;  /* 0x0000000000037941 */ /* 0x000fea0003800000 */
.L_x_50731:
        /* <DEDUP_REMOVED lines=44> */
.L_x_50730:
[----:B------:R-:W-:Y:S05]  /*f710*/  BSYNC B2 ;  /* 0x0000000000027941 */ /* 0x000fea0003800000 */
.L_x_50729:
[----:B------:R-:W2:Y:S01]  /*f720*/  LDL R59, [R1] ;  /* 0x00000000013b7983 */ /* 0x000ea20000100800 */
        /* <DEDUP_REMOVED lines=10> */
.L_x_50725:
[----:B------:R-:W-:Y:S05]  /*f7d0*/  BSYNC B1 ;  /* 0x0000000000017941 */ /* 0x000fea0003800000 */
.L_x_50724:
        /* <DEDUP_REMOVED lines=18> */
.L_x_50736:
[----:B------:R-:W-:Y:S02]  /*f900*/  IMAD.MOV.U32 R66, RZ, RZ, R160 ;  /* 0x000000ffff427224 */ /* 0x000fe400078e00a0 */
.L_x_50737:
[----:B------:R-:W-:Y:S05]  /*f910*/  BSYNC B2 ;  /* 0x0000000000027941 */ /* 0x000fea0003800000 */
.L_x_50735:
        /* <DEDUP_REMOVED lines=16> */
.L_x_50741:
[----:B------:R-:W-:Y:S05]  /*fa20*/  BSYNC B3 ;  /* 0x0000000000037941 */ /* 0x000fea0003800000 */
.L_x_50740:
        /* <DEDUP_REMOVED lines=44> */
.L_x_50739:
[----:B------:R-:W-:Y:S05]  /*fcf0*/  BSYNC B2 ;  /* 0x0000000000027941 */ /* 0x000fea0003800000 */
.L_x_50738:
        /* <DEDUP_REMOVED lines=8> */
[----:B------:R-:W-:-:S04]  /*fd80*/  FMUL.FTZ R62, R252, R57 ;  /* 0x00000039fc3e7220 */ /* 0x000fc80000410000 */
[----:B------:R-:W-:Y:S02]  /*fd90*/  @P0 FADD.FTZ R62, R50, R62 ;  /* 0x0000003e323e0221 */ /* 0x000fe40000010000 */
.L_x_50734:
[----:B------:R-:W-:Y:S05]  /*fda0*/  BSYNC B1 ;  /* 0x0000000000017941 */ /* 0x000fea0003800000 */
.L_x_50733:
        /* <DEDUP_REMOVED lines=18> */
.L_x_50745:
[----:B------:R-:W-:Y:S02]  /*fed0*/  IMAD.MOV.U32 R63, RZ, RZ, R160 ;  /* 0x000000ffff3f7224 */ /* 0x000fe400078e00a0 */
.L_x_50746:
[----:B------:R-:W-:Y:S05]  /*fee0*/  BSYNC B2 ;  /* 0x0000000000027941 */ /* 0x000fea0003800000 */
.L_x_50744:
        /* <DEDUP_REMOVED lines=16> */
.L_x_50750:
[----:B------:R-:W-:Y:S05]  /*fff0*/  BSYNC B3 ;  /* 0x0000000000037941 */ /* 0x000fea0003800000 */
.L_x_50749:
        /* <DEDUP_REMOVED lines=43> */
.L_x_50748:
[----:B------:R-:W-:Y:S05]  /*102b0*/  BSYNC B2 ;  /* 0x0000000000027941 */ /* 0x000fea0003800000 */
.L_x_50747:
        /* <DEDUP_REMOVED lines=10> */
.L_x_50743:
[----:B------:R-:W-:Y:S05]  /*10360*/  BSYNC B1 ;  /* 0x0000000000017941 */ /* 0x000fea0003800000 */
.L_x_50742:
        /* <DEDUP_REMOVED lines=14> */
.L_x_50752:
[----:B------:R-:W-:Y:S05]  /*10450*/  BSYNC B1 ;  /* 0x0000000000017941 */ /* 0x000fea0003800000 */
.L_x_50751:
        /* <DEDUP_REMOVED lines=24> */
.L_x_50756:
[----:B------:R-:W-:Y:S02]  /*105e0*/  IMAD.MOV.U32 R68, RZ, RZ, R160 ;  /* 0x000000ffff447224 */ /* 0x000fe400078e00a0 */
.L_x_50757:
[----:B------:R-:W-:Y:S05]  /*105f0*/  BSYNC B2 ;  /* 0x0000000000027941 */ /* 0x000fea0003800000 */
.L_x_50755:
        /* <DEDUP_REMOVED lines=16> */
.L_x_50761:
[----:B------:R-:W-:Y:S05]  /*10700*/  BSYNC B3 ;  /* 0x0000000000037941 */ /* 0x000fea0003800000 */
.L_x_50760:
        /* <DEDUP_REMOVED lines=44> */
.L_x_50759:
[----:B------:R-:W-:Y:S05]  /*109d0*/  BSYNC B2 ;  /* 0x0000000000027941 */ /* 0x000fea0003800000 */
.L_x_50758:
        /* <DEDUP_REMOVED lines=10> */
.L_x_50754:
[----:B------:R-:W-:Y:S05]  /*10a80*/  BSYNC B1 ;  /* 0x0000000000017941 */ /* 0x000fea0003800000 */
.L_x_50753:
        /* <DEDUP_REMOVED lines=18> */
.L_x_50765:
[----:B------:R-:W-:Y:S02]  /*10bb0*/  IMAD.MOV.U32 R68, RZ, RZ, R160 ;  /* 0x000000ffff447224 */ /* 0x000fe400078e00a0 */
.L_x_50766:
[----:B------:R-:W-:Y:S05]  /*10bc0*/  BSYNC B2 ;  /* 0x0000000000027941 */ /* 0x000fea0003800000 */
.L_x_50764:
        /* <DEDUP_REMOVED lines=16> */
.L_x_50770:
[----:B------:R-:W-:Y:S05]  /*10cd0*/  BSYNC B3 ;  /* 0x0000000000037941 */ /* 0x000fea0003800000 */
.L_x_50769:
        /* <DEDUP_REMOVED lines=44> */
.L_x_50768:
[----:B------:R-:W-:Y:S05]  /*10fa0*/  BSYNC B2 ;  /* 0x0000000000027941 */ /* 0x000fea0003800000 */
.L_x_50767:
        /* <DEDUP_REMOVED lines=10> */
.L_x_50763:
[----:B------:R-:W-:Y:S05]  /*11050*/  BSYNC B1 ;  /* 0x0000000000017941 */ /* 0x000fea0003800000 */
.L_x_50762:
        /* <DEDUP_REMOVED lines=18> */
.L_x_50774:
[----:B------:R-:W-:Y:S02]  /*11180*/  IMAD.MOV.U32 R68, RZ, RZ, R160 ;  /* 0x000000ffff447224 */ /* 0x000fe400078e00a0 */
.L_x_50775:
[----:B------:R-:W-:Y:S05]  /*11190*/  BSYNC B2 ;  /* 0x0000000000027941 */ /* 0x000fea0003800000 */
.L_x_50773:
        /* <DEDUP_REMOVED lines=16> */
.L_x_50779:
[----:B------:R-:W-:Y:S05]  /*112a0*/  BSYNC B3 ;  /* 0x0000000000037941 */ /* 0x000fea0003800000 */
.L_x_50778:
        /* <DEDUP_REMOVED lines=44> */
.L_x_50777:
[----:B------:R-:W-:Y:S05]  /*11570*/  BSYNC B2 ;  /* 0x0000000000027941 */ /* 0x000fea0003800000 */
.L_x_50776:
        /* <DEDUP_REMOVED lines=10> */
.L_x_50772:
[----:B------:R-:W-:Y:S05]  /*11620*/  BSYNC B1 ;  /* 0x0000000000017941 */ /* 0x000fea0003800000 */
.L_x_50771:
        /* <DEDUP_REMOVED lines=18> */
.L_x_50783:
[----:B------:R-:W-:Y:S02]  /*11750*/  IMAD.MOV.U32 R68, RZ, RZ, R160 ;  /* 0x000000ffff447224 */ /* 0x000fe400078e00a0 */
.L_x_50784:
[----:B------:R-:W-:Y:S05]  /*11760*/  BSYNC B2 ;  /* 0x0000000000027941 */ /* 0x000fea0003800000 */
.L_x_50782:
        /* <DEDUP_REMOVED lines=16> */
.L_x_50788:
[----:B------:R-:W-:Y:S05]  /*11870*/  BSYNC B3 ;  /* 0x0000000000037941 */ /* 0x000fea0003800000 */
.L_x_50787:
        /* <DEDUP_REMOVED lines=43> */
.L_x_50786:
[----:B------:R-:W-:Y:S05]  /*11b30*/  BSYNC B2 ;  /* 0x0000000000027941 */ /* 0x000fea0003800000 */
.L_x_50785:
        /* <DEDUP_REMOVED lines=10> */
.L_x_50781:
[----:B------:R-:W-:Y:S05]  /*11be0*/  BSYNC B1 ;  /* 0x0000000000017941 */ /* 0x000fea0003800000 */
.L_x_50780:
        /* <DEDUP_REMOVED lines=14> */
.L_x_50790:
[----:B------:R-:W-:Y:S05]  /*11cd0*/  BSYNC B1 ;  /* 0x0000000000017941 */ /* 0x000fea0003800000 */
.L_x_50789:
        /* <DEDUP_REMOVED lines=24> */
.L_x_50794:
[----:B------:R-:W-:Y:S02]  /*11e60*/  IMAD.MOV.U32 R68, RZ, RZ, R160 ;  /* 0x000000ffff447224 */ /* 0x000fe400078e00a0 */
.L_x_50795:
[----:B------:R-:W-:Y:S05]  /*11e70*/  BSYNC B2 ;  /* 0x0000000000027941 */ /* 0x000fea0003800000 */
.L_x_50793:
        /* <DEDUP_REMOVED lines=16> */
.L_x_50799:
[----:B------:R-:W-:Y:S05]  /*11f80*/  BSYNC B3 ;  /* 0x0000000000037941 */ /* 0x000fea0003800000 */
.L_x_50798:
        /* <DEDUP_REMOVED lines=44> */
.L_x_50797:
[----:B------:R-:W-:Y:S05]  /*12250*/  BSYNC B2 ;  /* 0x0000000000027941 */ /* 0x000fea0003800000 */
.L_x_50796:
        /* <DEDUP_REMOVED lines=10> */
.L_x_50792:
[----:B------:R-:W-:Y:S05]  /*12300*/  BSYNC B1 ;  /* 0x0000000000017941 */ /* 0x000fea0003800000 */
.L_x_50791:
        /* <DEDUP_REMOVED lines=18> */
.L_x_50803:
[----:B------:R-:W-:Y:S02]  /*12430*/  IMAD.MOV.U32 R68, RZ, RZ, R160 ;  /* 0x000000ffff447224 */ /* 0x000fe400078e00a0 */
.L_x_50804:
[----:B------:R-:W-:Y:S05]  /*12440*/  BSYNC B2 ;  /* 0x0000000000027941 */ /* 0x000fea0003800000 */
.L_x_50802:
        /* <DEDUP_REMOVED lines=16> */
.L_x_50808:
[----:B------:R-:W-:Y:S05]  /*12550*/  BSYNC B3 ;  /* 0x0000000000037941 */ /* 0x000fea0003800000 */
.L_x_50807:
        /* <DEDUP_REMOVED lines=44> */
.L_x_50806:
[----:B------:R-:W-:Y:S05]  /*12820*/  BSYNC B2 ;  /* 0x0000000000027941 */ /* 0x000fea0003800000 */
.L_x_50805:
        /* <DEDUP_REMOVED lines=10> */
.L_x_50801:
[----:B------:R-:W-:Y:S05]  /*128d0*/  BSYNC B1 ;  /* 0x0000000000017941 */ /* 0x000fea0003800000 */
.L_x_50800:
        /* <DEDUP_REMOVED lines=18> */
.L_x_50812:
[----:B------:R-:W-:Y:S02]  /*12a00*/  IMAD.MOV.U32 R68, RZ, RZ, R160 ;  /* 0x000000ffff447224 */ /* 0x000fe400078e00a0 */
.L_x_50813:
[----:B------:R-:W-:Y:S05]  /*12a10*/  BSYNC B2 ;  /* 0x0000000000027941 */ /* 0x000fea0003800000 */
.L_x_50811:
        /* <DEDUP_REMOVED lines=16> */
.L_x_50817:
[----:B------:R-:W-:Y:S05]  /*12b20*/  BSYNC B3 ;  /* 0x0000000000037941 */ /* 0x000fea0003800000 */
.L_x_50816:
        /* <DEDUP_REMOVED lines=44> */
.L_x_50815:
[----:B------:R-:W-:Y:S05]  /*12df0*/  BSYNC B2 ;  /* 0x0000000000027941 */ /* 0x000fea0003800000 */
.L_x_50814:
        /* <DEDUP_REMOVED lines=10> */
.L_x_50810:
[----:B------:R-:W-:Y:S05]  /*12ea0*/  BSYNC B1 ;  /* 0x0000000000017941 */ /* 0x000fea0003800000 */
.L_x_50809:
        /* <DEDUP_REMOVED lines=18> */
.L_x_50821:
[----:B------:R-:W-:Y:S02]  /*12fd0*/  IMAD.MOV.U32 R68, RZ, RZ, R160 ;  /* 0x000000ffff447224 */ /* 0x000fe400078e00a0 */
.L_x_50822:
[----:B------:R-:W-:Y:S05]  /*12fe0*/  BSYNC B2 ;  /* 0x0000000000027941 */ /* 0x000fea0003800000 */
.L_x_50820:
        /* <DEDUP_REMOVED lines=16> */
.L_x_50826:
[----:B------:R-:W-:Y:S05]  /*130f0*/  BSYNC B3 ;  /* 0x0000000000037941 */ /* 0x000fea0003800000 */
.L_x_50825:
        /* <DEDUP_REMOVED lines=43> */
.L_x_50824:
[----:B------:R-:W-:Y:S05]  /*133b0*/  BSYNC B2 ;  /* 0x0000000000027941 */ /* 0x000fea0003800000 */
.L_x_50823:
        /* <DEDUP_REMOVED lines=10> */
.L_x_50819:
[----:B------:R-:W-:Y:S05]  /*13460*/  BSYNC B1 ;  /* 0x0000000000017941 */ /* 0x000fea0003800000 */
.L_x_50818:
        /* <DEDUP_REMOVED lines=14> */
.L_x_50828:
[----:B------:R-:W-:Y:S05]  /*13550*/  BSYNC B1 ;  /* 0x0000000000017941 */ /* 0x000fea0003800000 */
.L_x_50827:
        /* <DEDUP_REMOVED lines=24> */
.L_x_50832:
[----:B------:R-:W-:Y:S02]  /*136e0*/  IMAD.MOV.U32 R68, RZ, RZ, R160 ;  /* 0x000000ffff447224 */ /* 0x000fe400078e00a0 */
.L_x_50833:
[----:B------:R-:W-:Y:S05]  /*136f0*/  BSYNC B2 ;  /* 0x0000000000027941 */ /* 0x000fea0003800000 */
.L_x_50831:
        /* <DEDUP_REMOVED lines=16> */
.L_x_50837:
[----:B------:R-:W-:Y:S05]  /*13800*/  BSYNC B3 ;  /* 0x0000000000037941 */ /* 0x000fea0003800000 */
.L_x_50836:
        /* <DEDUP_REMOVED lines=44> */
.L_x_50835:
[----:B------:R-:W-:Y:S05]  /*13ad0*/  BSYNC B2 ;  /* 0x0000000000027941 */ /* 0x000fea0003800000 */
.L_x_50834:
        /* <DEDUP_REMOVED lines=10> */
.L_x_50830:
[----:B------:R-:W-:Y:S05]  /*13b80*/  BSYNC B1 ;  /* 0x0000000000017941 */ /* 0x000fea0003800000 */
.L_x_50829:
        /* <DEDUP_REMOVED lines=18> */
.L_x_50841:
[----:B------:R-:W-:Y:S02]  /*13cb0*/  IMAD.MOV.U32 R68, RZ, RZ, R160 ;  /* 0x000000ffff447224 */ /* 0x000fe400078e00a0 */
.L_x_50842:
[----:B------:R-:W-:Y:S05]  /*13cc0*/  BSYNC B2 ;  /* 0x0000000000027941 */ /* 0x000fea0003800000 */
.L_x_50840:
        /* <DEDUP_REMOVED lines=16> */
.L_x_50846:
[----:B------:R-:W-:Y:S05]  /*13dd0*/  BSYNC B3 ;  /* 0x0000000000037941 */ /* 0x000fea0003800000 */
.L_x_50845:
        /* <DEDUP_REMOVED lines=44> */
.L_x_50844:
[----:B------:R-:W-:Y:S05]  /*140a0*/  BSYNC B2 ;  /* 0x0000000000027941 */ /* 0x000fea0003800000 */
.L_x_50843:
        /* <DEDUP_REMOVED lines=10> */
.L_x_50839:
[----:B------:R-:W-:Y:S05]  /*14150*/  BSYNC B1 ;  /* 0x0000000000017941 */ /* 0x000fea0003800000 */
.L_x_50838:
        /* <DEDUP_REMOVED lines=18> */
.L_x_50850:
[----:B------:R-:W-:Y:S02]  /*14280*/  IMAD.MOV.U32 R68, RZ, RZ, R160 ;  /* 0x000000ffff447224 */ /* 0x000fe400078e00a0 */
.L_x_50851:
[----:B------:R-:W-:Y:S05]  /*14290*/  BSYNC B2 ;  /* 0x0000000000027941 */ /* 0x000fea0003800000 */
.L_x_50849:
        /* <DEDUP_REMOVED lines=16> */
.L_x_50855:
[----:B------:R-:W-:Y:S05]  /*143a0*/  BSYNC B3 ;  /* 0x0000000000037941 */ /* 0x000fea0003800000 */
.L_x_50854:
        /* <DEDUP_REMOVED lines=44> */
.L_x_50853:
[----:B------:R-:W-:Y:S05]  /*14670*/  BSYNC B2 ;  /* 0x0000000000027941 */ /* 0x000fea0003800000 */
.L_x_50852:
        /* <DEDUP_REMOVED lines=10> */
.L_x_50848:
[----:B------:R-:W-:Y:S05]  /*14720*/  BSYNC B1 ;  /* 0x0000000000017941 */ /* 0x000fea0003800000 */
.L_x_50847:
        /* <DEDUP_REMOVED lines=18> */
.L_x_50859:
[----:B------:R-:W-:Y:S02]  /*14850*/  IMAD.MOV.U32 R68, RZ, RZ, R160 ;  /* 0x000000ffff447224 */ /* 0x000fe400078e00a0 */
.L_x_50860:
[----:B------:R-:W-:Y:S05]  /*14860*/  BSYNC B2 ;  /* 0x0000000000027941 */ /* 0x000fea0003800000 */
.L_x_50858:
        /* <DEDUP_REMOVED lines=16> */
.L_x_50864:
[----:B------:R-:W-:Y:S05]  /*14970*/  BSYNC B3 ;  /* 0x0000000000037941 */ /* 0x000fea0003800000 */
.L_x_50863:
        /* <DEDUP_REMOVED lines=43> */
.L_x_50862:
[----:B------:R-:W-:Y:S05]  /*14c30*/  BSYNC B2 ;  /* 0x0000000000027941 */ /* 0x000fea0003800000 */
.L_x_50861:
        /* <DEDUP_REMOVED lines=10> */
.L_x_50857:
[----:B------:R-:W-:Y:S05]  /*14ce0*/  BSYNC B1 ;  /* 0x0000000000017941 */ /* 0x000fea0003800000 */
.L_x_50856:
        /* <DEDUP_REMOVED lines=14> */
.L_x_50866:
[----:B------:R-:W-:Y:S05]  /*14dd0*/  BSYNC B1 ;  /* 0x0000000000017941 */ /* 0x000fea0003800000 */
.L_x_50865:
[----:B------:R-:W-:Y:S02]  /*14de0*/  IADD3 R68, R164, 0x180, RZ ;  /* 0x00000180a4447810 */ /* 0x000fe40007ffe0ff */
[----:B------:R-:W-:-:S03]  /*14df0*/  IADD3 R69, R168, 0x180, RZ ;  /* 0x00000180a8457810 */ /* 0x000fc60007ffe0ff */
[----:B0-----:R-:W-:-:S05]  /*14e00*/  @P2 IMAD.WIDE.U32 R56, R68, R165, c[0x0][0x170] ;  /* 0x00005c0044382625 */ /* 0x001fca00078e00a5 */
[----:B-----5:R0:W5:Y:S02]  /*14e10*/  @P2 LDG.E.128 R52, [R56.64] ;  /* 0x0000000638342981 */ /* 0x020164000c1e1d00 */
[----:B0-----:R-:W-:-:S05]  /*14e20*/  @P0 IMAD.WIDE.U32 R56, R69, R165, c[0x0][0x180] ;  /* 0x0000600045380625 */ /* 0x001fca00078e00a5 */
[----:B------:R-:W2:Y:S01]  /*14e30*/  @P0 LDG.E.128 R48, [R56.64] ;  /* 0x0000000638300981 */ /* 0x000ea2000c1e1d00 */
[----:B------:R-:W-:Y:S01]  /*14e40*/  @!P3 ISETP.NE.U32.AND P1, PT, RZ, c[0x0][0x180], PT ;  /* 0x00006000ff00ba0c */ /* 0x000fe20003f25070 */
[----:B------:R-:W-:Y:S01]  /*14e50*/  BSSY B1, `(.L_x_50867) ;  /* 0x000005b000017945 */ /* 0x000fe20003800000 */
        /* <DEDUP_REMOVED lines=16> */
.L_x_50870:
[----:B------:R-:W-:Y:S02]  /*14f60*/  IMAD.MOV.U32 R66, RZ, RZ, R160 ;  /* 0x000000ffff427224 */ /* 0x000fe400078e00a0 */
.L_x_50871:
[----:B------:R-:W-:Y:S05]  /*14f70*/  BSYNC B2 ;  /* 0x0000000000027941 */ /* 0x000fea0003800000 */
.L_x_50869:
        /* <DEDUP_REMOVED lines=16> */
.L_x_50875:
[----:B------:R-:W-:Y:S05]  /*15080*/  BSYNC B3 ;  /* 0x0000000000037941 */ /* 0x000fea0003800000 */
.L_x_50874:
        /* <DEDUP_REMOVED lines=44> */
.L_x_50873:
[----:B------:R-:W-:Y:S05]  /*15350*/  BSYNC B2 ;  /* 0x0000000000027941 */ /* 0x000fea0003800000 */
.L_x_50872:
        /* <DEDUP_REMOVED lines=10> */
.L_x_50868:
[----:B------:R-:W-:Y:S05]  /*15400*/  BSYNC B1 ;  /* 0x0000000000017941 */ /* 0x000fea0003800000 */
.L_x_50867:
        /* <DEDUP_REMOVED lines=18> */
.L_x_50879:
[----:B------:R-:W-:Y:S02]  /*15530*/  IMAD.MOV.U32 R57, RZ, RZ, R160 ;  /* 0x000000ffff397224 */ /* 0x000fe400078e00a0 */
.L_x_50880:
[----:B------:R-:W-:Y:S05]  /*15540*/  BSYNC B2 ;  /* 0x0000000000027941 */ /* 0x000fea0003800000 */
.L_x_50878:
        /* <DEDUP_REMOVED lines=16> */
.L_x_50884:
[----:B------:R-:W-:Y:S05]  /*15650*/  BSYNC B3 ;  /* 0x0000000000037941 */ /* 0x000fea0003800000 */
.L_x_50883:
        /* <DEDUP_REMOVED lines=44> */
.L_x_50882:
[----:B------:R-:W-:Y:S05]  /*15920*/  BSYNC B2 ;  /* 0x0000000000027941 */ /* 0x000fea0003800000 */
.L_x_50881:
        /* <DEDUP_REMOVED lines=10> */
.L_x_50877:
[----:B------:R-:W-:Y:S05]  /*159d0*/  BSYNC B1 ;  /* 0x0000000000017941 */ /* 0x000fea0003800000 */
.L_x_50876:
        /* <DEDUP_REMOVED lines=18> */
.L_x_50888:
[----:B------:R-:W-:Y:S02]  /*15b00*/  IMAD.MOV.U32 R70, RZ, RZ, R160 ;  /* 0x000000ffff467224 */ /* 0x000fe400078e00a0 */
.L_x_50889:
[----:B------:R-:W-:Y:S05]  /*15b10*/  BSYNC B2 ;  /* 0x0000000000027941 */ /* 0x000fea0003800000 */
.L_x_50887:
        /* <DEDUP_REMOVED lines=16> */
.L_x_50893:
[----:B------:R-:W-:Y:S05]  /*15c20*/  BSYNC B3 ;  /* 0x0000000000037941 */ /* 0x000fea0003800000 */
.L_x_50892:
        /* <DEDUP_REMOVED lines=44> */
.L_x_50891:
[----:B------:R-:W-:Y:S05]  /*15ef0*/  BSYNC B2 ;  /* 0x0000000000027941 */ /* 0x000fea0003800000 */
.L_x_50890:
        /* <DEDUP_REMOVED lines=10> */
.L_x_50886:
[----:B------:R-:W-:Y:S05]  /*15fa0*/  BSYNC B1 ;  /* 0x0000000000017941 */ /* 0x000fea0003800000 */
.L_x_50885:
        /* <DEDUP_REMOVED lines=18> */
.L_x_50897:
[----:B------:R-:W-:Y:S02]  /*160d0*/  IMAD.MOV.U32 R59, RZ, RZ, R160 ;  /* 0x000000ffff3b7224 */ /* 0x000fe400078e00a0 */
.L_x_50898:
[----:B------:R-:W-:Y:S05]  /*160e0*/  BSYNC B2 ;  /* 0x0000000000027941 */ /* 0x000fea0003800000 */
.L_x_50896:
        /* <DEDUP_REMOVED lines=16> */
.L_x_50902:
[----:B------:R-:W-:Y:S05]  /*161f0*/  BSYNC B3 ;  /* 0x0000000000037941 */ /* 0x000fea0003800000 */
.L_x_50901:
        /* <DEDUP_REMOVED lines=43> */
.L_x_50900:
[----:B------:R-:W-:Y:S05]  /*164b0*/  BSYNC B2 ;  /* 0x0000000000027941 */ /* 0x000fea0003800000 */
.L_x_50899:
        /* <DEDUP_REMOVED lines=10> */
.L_x_50895:
[----:B------:R-:W-:Y:S05]  /*16560*/  BSYNC B1 ;  /* 0x0000000000017941 */ /* 0x000fea0003800000 */
.L_x_50894:
        /* <DEDUP_REMOVED lines=14> */
.L_x_50904:
[----:B------:R-:W-:Y:S05]  /*16650*/  BSYNC B1 ;  /* 0x0000000000017941 */ /* 0x000fea0003800000 */
.L_x_50903:
        /* <DEDUP_REMOVED lines=24> */
.L_x_50908:
[----:B------:R-:W-:Y:S02]  /*167e0*/  IMAD.MOV.U32 R70, RZ, RZ, R160 ;  /* 0x000000ffff467224 */ /* 0x000fe400078e00a0 */
.L_x_50909:
[----:B------:R-:W-:Y:S05]  /*167f0*/  BSYNC B2 ;  /* 0x0000000000027941 */ /* 0x000fea0003800000 */
.L_x_50907:
        /* <DEDUP_REMOVED lines=16> */
.L_x_50913:
[----:B------:R-:W-:Y:S05]  /*16900*/  BSYNC B3 ;  /* 0x0000000000037941 */ /* 0x000fea0003800000 */
.L_x_50912:
        /* <DEDUP_REMOVED lines=44> */
.L_x_50911:
[----:B------:R-:W-:Y:S05]  /*16bd0*/  BSYNC B2 ;  /* 0x0000000000027941 */ /* 0x000fea0003800000 */
.L_x_50910:
        /* <DEDUP_REMOVED lines=10> */
.L_x_50906:
[----:B------:R-:W-:Y:S05]  /*16c80*/  BSYNC B1 ;  /* 0x0000000000017941 */ /* 0x000fea0003800000 */
.L_x_50905:
        /* <DEDUP_REMOVED lines=18> */
.L_x_50917:
[----:B------:R-:W-:Y:S02]  /*16db0*/  IMAD.MOV.U32 R69, RZ, RZ, R160 ;  /* 0x000000ffff457224 */ /* 0x000fe400078e00a0 */
.L_x_50918:
[----:B------:R-:W-:Y:S05]  /*16dc0*/  BSYNC B2 ;  /* 0x0000000000027941 */ /* 0x000fea0003800000 */
.L_x_50916:
        /* <DEDUP_REMOVED lines=16> */
.L_x_50922:
[----:B------:R-:W-:Y:S05]  /*16ed0*/  BSYNC B3 ;  /* 0x0000000000037941 */ /* 0x000fea0003800000 */
.L_x_50921:
        /* <DEDUP_REMOVED lines=44> */
.L_x_50920:
[----:B------:R-:W-:Y:S05]  /*171a0*/  BSYNC B2 ;  /* 0x0000000000027941 */ /* 0x000fea0003800000 */
.L_x_50919:
        /* <DEDUP_REMOVED lines=10> */
.L_x_50915:
[----:B------:R-:W-:Y:S05]  /*17250*/  BSYNC B1 ;  /* 0x0000000000017941 */ /* 0x000fea0003800000 */
.L_x_50914:
        /* <DEDUP_REMOVED lines=18> */
.L_x_50926:
[----:B------:R-:W-:Y:S02]  /*17380*/  IMAD.MOV.U32 R78, RZ, RZ, R160 ;  /* 0x000000ffff4e7224 */ /* 0x000fe400078e00a0 */
.L_x_50927:
[----:B------:R-:W-:Y:S05]  /*17390*/  BSYNC B2 ;  /* 0x0000000000027941 */ /* 0x000fea0003800000 */
.L_x_50925:
        /* <DEDUP_REMOVED lines=16> */
.L_x_50931:
[----:B------:R-:W-:Y:S05]  /*174a0*/  BSYNC B3 ;  /* 0x0000000000037941 */ /* 0x000fea0003800000 */
.L_x_50930:
        /* <DEDUP_REMOVED lines=44> */
.L_x_50929:
[----:B------:R-:W-:Y:S05]  /*17770*/  BSYNC B2 ;  /* 0x0000000000027941 */ /* 0x000fea0003800000 */
.L_x_50928:
        /* <DEDUP_REMOVED lines=10> */
.L_x_50924:
[----:B------:R-:W-:Y:S05]  /*17820*/  BSYNC B1 ;  /* 0x0000000000017941 */ /* 0x000fea0003800000 */
.L_x_50923:
        /* <DEDUP_REMOVED lines=18> */
.L_x_50935:
[----:B------:R-:W-:Y:S02]  /*17950*/  IMAD.MOV.U32 R71, RZ, RZ, R160 ;  /* 0x000000ffff477224 */ /* 0x000fe400078e00a0 */
.L_x_50936:
[----:B------:R-:W-:Y:S05]  /*17960*/  BSYNC B2 ;  /* 0x0000000000027941 */ /* 0x000fea0003800000 */
.L_x_50934:
        /* <DEDUP_REMOVED lines=16> */
.L_x_50940:
[----:B------:R-:W-:Y:S05]  /*17a70*/  BSYNC B3 ;  /* 0x0000000000037941 */ /* 0x000fea0003800000 */
.L_x_50939:
        /* <DEDUP_REMOVED lines=43> */
.L_x_50938:
[----:B------:R-:W-:Y:S05]  /*17d30*/  BSYNC B2 ;  /* 0x0000000000027941 */ /* 0x000fea0003800000 */
.L_x_50937:
        /* <DEDUP_REMOVED lines=10> */
.L_x_50933:
[----:B------:R-:W-:Y:S05]  /*17de0*/  BSYNC B1 ;  /* 0x0000000000017941 */ /* 0x000fea0003800000 */
.L_x_50932:
        /* <DEDUP_REMOVED lines=14> */
.L_x_50942:
[----:B------:R-:W-:Y:S05]  /*17ed0*/  BSYNC B1 ;  /* 0x0000000000017941 */ /* 0x000fea0003800000 */
.L_x_50941:
        /* <DEDUP_REMOVED lines=24> */
.L_x_50946:
[----:B------:R-:W-:Y:S02]  /*18060*/  IMAD.MOV.U32 R152, RZ, RZ, R160 ;  /* 0x000000ffff987224 */ /* 0x000fe400078e00a0 */
.L_x_50947:
[----:B------:R-:W-:Y:S05]  /*18070*/  BSYNC B2 ;  /* 0x0000000000027941 */ /* 0x000fea0003800000 */
.L_x_50945:
        /* <DEDUP_REMOVED lines=16> */
.L_x_50951:
[----:B------:R-:W-:Y:S05]  /*18180*/  BSYNC B3 ;  /* 0x0000000000037941 */ /* 0x000fea0003800000 */
.L_x_50950:
        /* <DEDUP_REMOVED lines=44> */
.L_x_50949:
[----:B------:R-:W-:Y:S05]  /*18450*/  BSYNC B2 ;  /* 0x0000000000027941 */ /* 0x000fea0003800000 */
.L_x_50948:
        /* <DEDUP_REMOVED lines=10> */
.L_x_50944:
[----:B------:R-:W-:Y:S05]  /*18500*/  BSYNC B1 ;  /* 0x0000000000017941 */ /* 0x000fea0003800000 */
.L_x_50943:
        /* <DEDUP_REMOVED lines=18> */
.L_x_50955:
[----:B------:R-:W-:Y:S02]  /*18630*/  IMAD.MOV.U32 R65, RZ, RZ, R160 ;  /* 0x000000ffff417224 */ /* 0x000fe400078e00a0 */
.L_x_50956:
[----:B------:R-:W-:Y:S05]  /*18640*/  BSYNC B2 ;  /* 0x0000000000027941 */ /* 0x000fea0003800000 */
.L_x_50954:
        /* <DEDUP_REMOVED lines=16> */
.L_x_50960:
[----:B------:R-:W-:Y:S05]  /*18750*/  BSYNC B3 ;  /* 0x0000000000037941 */ /* 0x000fea0003800000 */
.L_x_50959:
        /* <DEDUP_REMOVED lines=44> */
.L_x_50958:
[----:B------:R-:W-:Y:S05]  /*18a20*/  BSYNC B2 ;  /* 0x0000000000027941 */ /* 0x000fea0003800000 */
.L_x_50957:
        /* <DEDUP_REMOVED lines=10> */
.L_x_50953:
[----:B------:R-:W-:Y:S05]  /*18ad0*/  BSYNC B1 ;  /* 0x0000000000017941 */ /* 0x000fea0003800000 */
.L_x_50952:
        /* <DEDUP_REMOVED lines=18> */
.L_x_50964:
[----:B------:R-:W-:Y:S02]  /*18c00*/  IMAD.MOV.U32 R162, RZ, RZ, R160 ;  /* 0x000000ffffa27224 */ /* 0x000fe400078e00a0 */
.L_x_50965:
[----:B------:R-:W-:Y:S05]  /*18c10*/  BSYNC B2 ;  /* 0x0000000000027941 */ /* 0x000fea0003800000 */
.L_x_50963:
        /* <DEDUP_REMOVED lines=16> */
.L_x_50969:
[----:B------:R-:W-:Y:S05]  /*18d20*/  BSYNC B3 ;  /* 0x0000000000037941 */ /* 0x000fea0003800000 */
.L_x_50968:
        /* <DEDUP_REMOVED lines=44> */
.L_x_50967:
[----:B------:R-:W-:Y:S05]  /*18ff0*/  BSYNC B2 ;  /* 0x0000000000027941 */ /* 0x000fea0003800000 */
.L_x_50966:
        /* <DEDUP_REMOVED lines=10> */
.L_x_50962:
[----:B------:R-:W-:Y:S05]  /*190a0*/  BSYNC B1 ;  /* 0x0000000000017941 */ /* 0x000fea0003800000 */
.L_x_50961:
        /* <DEDUP_REMOVED lines=18> */
.L_x_50973:
[----:B------:R-:W-:Y:S02]  /*191d0*/  IMAD.MOV.U32 R67, RZ, RZ, R160 ;  /* 0x000000ffff437224 */ /* 0x000fe400078e00a0 */
.L_x_50974:
[----:B------:R-:W-:Y:S05]  /*191e0*/  BSYNC B2 ;  /* 0x0000000000027941 */ /* 0x000fea0003800000 */
.L_x_50972:
        /* <DEDUP_REMOVED lines=16> */
.L_x_50978:
[----:B------:R-:W-:Y:S05]  /*192f0*/  BSYNC B3 ;  /* 0x0000000000037941 */ /* 0x000fea0003800000 */
.L_x_50977:
        /* <DEDUP_REMOVED lines=43> */
.L_x_50976:
[----:B------:R-:W-:Y:S05]  /*195b0*/  BSYNC B2 ;  /* 0x0000000000027941 */ /* 0x000fea0003800000 */
.L_x_50975:
        /* <DEDUP_REMOVED lines=10> */
.L_x_50971:
[----:B------:R-:W-:Y:S05]  /*19660*/  BSYNC B1 ;  /* 0x0000000000017941 */ /* 0x000fea0003800000 */
.L_x_50970:
[----:B------:R-:W-:Y:S01]  /*19670*/  IMAD.WIDE.U32 R76, R79, R165, c[0x0][0x188] ;  /* 0x000062004f4c7625 */ /* 0x000fe200078e00a5 */
[----:B------:R-:W-:Y:S01]  /*19680*/  BSSY B1, `(.L_x_50979) ;  /* 0x000000e000017945 */ /* 0x000fe20003800000 */
[----:B------:R-:W-:-:S03]  /*19690*/  IADD3 R164, R164, 0x1e0, RZ ;  /* 0x000001e0a4a47810 */ /* 0x000fc60007ffe0ff */
        /* <DEDUP_REMOVED lines=12> */
.L_x_50980:
[----:B------:R-:W-:Y:S05]  /*19760*/  BSYNC B1 ;  /* 0x0000000000017941 */ /* 0x000fea0003800000 */
.L_x_50979:
[----:B0-----:R-:W-:Y:S01]  /*19770*/  @P2 IMAD.WIDE.U32 R76, R164, R165, c[0x0][0x170] ;  /* 0x00005c00a44c2625 */ /* 0x001fe200078e00a5 */
[----:B------:R-:W-:-:S04]  /*19780*/  IADD3 R168, R168, 0x1e0, RZ ;  /* 0x000001e0a8a87810 */ /* 0x000fc80007ffe0ff */
        /* <DEDUP_REMOVED lines=21> */
.L_x_50984:
[----:B------:R-:W-:Y:S02]  /*198e0*/  IMAD.MOV.U32 R152, RZ, RZ, R160 ;  /* 0x000000ffff987224 */ /* 0x000fe400078e00a0 */
.L_x_50985:
[----:B------:R-:W-:Y:S05]  /*198f0*/  BSYNC B2 ;  /* 0x0000000000027941 */ /* 0x000fea0003800000 */
.L_x_50983:
        /* <DEDUP_REMOVED lines=16> */
.L_x_50989:
[----:B------:R-:W-:Y:S05]  /*19a00*/  BSYNC B3 ;  /* 0x0000000000037941 */ /* 0x000fea0003800000 */
.L_x_50988:
        /* <DEDUP_REMOVED lines=44> */
.L_x_50987:
[----:B------:R-:W-:Y:S05]  /*19cd0*/  BSYNC B2 ;  /* 0x0000000000027941 */ /* 0x000fea0003800000 */
.L_x_50986:
        /* <DEDUP_REMOVED lines=10> */
.L_x_50982:
[----:B------:R-:W-:Y:S05]  /*19d80*/  BSYNC B1 ;  /* 0x0000000000017941 */ /* 0x000fea0003800000 */
.L_x_50981:
        /* <DEDUP_REMOVED lines=18> */
.L_x_50993:
[----:B------:R-:W-:Y:S02]  /*19eb0*/  IMAD.MOV.U32 R77, RZ, RZ, R160 ;  /* 0x000000ffff4d7224 */ /* 0x000fe400078e00a0 */
.L_x_50994:
[----:B------:R-:W-:Y:S05]  /*19ec0*/  BSYNC B2 ;  /* 0x0000000000027941 */ /* 0x000fea0003800000 */
.L_x_50992:
        /* <DEDUP_REMOVED lines=16> */
.L_x_50998:
[----:B------:R-:W-:Y:S05]  /*19fd0*/  BSYNC B3 ;  /* 0x0000000000037941 */ /* 0x000fea0003800000 */
.L_x_50997:
        /* <DEDUP_REMOVED lines=44> */
.L_x_50996:
[----:B------:R-:W-:Y:S05]  /*1a2a0*/  BSYNC B2 ;  /* 0x0000000000027941 */ /* 0x000fea0003800000 */
.L_x_50995:
        /* <DEDUP_REMOVED lines=10> */
.L_x_50991:
[----:B------:R-:W-:Y:S05]  /*1a350*/  BSYNC B1 ;  /* 0x0000000000017941 */ /* 0x000fea0003800000 */
.L_x_50990:
        /* <DEDUP_REMOVED lines=18> */
.L_x_51002:
[----:B------:R-:W-:Y:S02]  /*1a480*/  IMAD.MOV.U32 R166, RZ, RZ, R160 ;  /* 0x000000ffffa67224 */ /* 0x000fe400078e00a0 */
.L_x_51003:
[----:B------:R-:W-:Y:S05]  /*1a490*/  BSYNC B2 ;  /* 0x0000000000027941 */ /* 0x000fea0003800000 */
.L_x_51001:
        /* <DEDUP_REMOVED lines=16> */
.L_x_51007:
[----:B------:R-:W-:Y:S05]  /*1a5a0*/  BSYNC B3 ;  /* 0x0000000000037941 */ /* 0x000fea0003800000 */
.L_x_51006:
        /* <DEDUP_REMOVED lines=44> */
.L_x_51005:
[----:B------:R-:W-:Y:S05]  /*1a870*/  BSYNC B2 ;  /* 0x0000000000027941 */ /* 0x000fea0003800000 */
.L_x_51004:
        /* <DEDUP_REMOVED lines=10> */
.L_x_51000:
[----:B------:R-:W-:Y:S05]  /*1a920*/  BSYNC B1 ;  /* 0x0000000000017941 */ /* 0x000fea0003800000 */
.L_x_50999:
        /* <DEDUP_REMOVED lines=18> */
.L_x_51011:
[----:B------:R-:W-:Y:S02]  /*1aa50*/  IMAD.MOV.U32 R79, RZ, RZ, R160 ;  /* 0x000000ffff4f7224 */ /* 0x000fe400078e00a0 */
.L_x_51012:
[----:B------:R-:W-:Y:S05]  /*1aa60*/  BSYNC B2 ;  /* 0x0000000000027941 */ /* 0x000fea0003800000 */
.L_x_51010:
        /* <DEDUP_REMOVED lines=16> */
.L_x_51016:
[----:B------:R-:W-:Y:S05]  /*1ab70*/  BSYNC B3 ;  /* 0x0000000000037941 */ /* 0x000fea0003800000 */
.L_x_51015:
        /* <DEDUP_REMOVED lines=43> */
.L_x_51014:
[----:B------:R-:W-:Y:S05]  /*1ae30*/  BSYNC B2 ;  /* 0x0000000000027941 */ /* 0x000fea0003800000 */
.L_x_51013:
        /* <DEDUP_REMOVED lines=10> */
.L_x_51009:
[----:B------:R-:W-:Y:S05]  /*1aee0*/  BSYNC B1 ;  /* 0x0000000000017941 */ /* 0x000fea0003800000 */
.L_x_51008:
[----:B------:R-:W-:Y:S01]  /*1aef0*/  IMAD.WIDE.U32 R162, R168, R165, c[0x0][0x188] ;  /* 0x00006200a8a27625 */ /* 0x000fe200078e00a5 */
[----:B------:R-:W-:Y:S04]  /*1af00*/  BSSY B1, `(.L_x_51017) ;  /* 0x000000e000017945 */ /* 0x000fe80003800000 */
        /* <DEDUP_REMOVED lines=9> */
[----:B------:R-:W-:-:S05]  /*1afa0*/  IMAD R162, R163, 0x100, R162 ;  /* 0x00000100a3a27824 */ /* 0x000fca00078e02a2 */
[----:B------:R-:W-:Y:S01]  /*1afb0*/  IADD3 R165, R162, R165, RZ ;  /* 0x000000a5a2a57210 */ /* 0x000fe20007ffe0ff */
[----:B------:R-:W-:-:S05]  /*1afc0*/  IMAD.WIDE.U32 R162, R164, R167, c[0x0][0x190] ;  /* 0x00006400a4a27625 */ /* 0x000fca00078e00a7 */
[----:B------:R0:W-:Y:S02]  /*1afd0*/  STG.E [R162.64], R165 ;  /* 0x000000a5a2007986 */ /* 0x0001e4000c101906 */
.L_x_51018:
[----:B------:R-:W-:Y:S05]  /*1afe0*/  BSYNC B1 ;  /* 0x0000000000017941 */ /* 0x000fea0003800000 */
.L_x_51017:
        /* <DEDUP_REMOVED lines=69> */
.L_x_51025:
        /* <DEDUP_REMOVED lines=148> */
.L_x_51026:
[----:B------:R-:W-:Y:S01]  /*1bd80*/  @!P1 LEA R162, P0, R0, c[0x0][0x1a0], 0x2 ;  /* 0x0000680000a29a11 */ /* 0x000fe200078010ff */
[----:B01----:R-:W-:Y:S01]  /*1bd90*/  FADD.FTZ R167, R164, R167 ;  /* 0x000000a7a4a77221 */ /* 0x003fe20000010000 */
[----:B------:R-:W-:Y:S02]  /*1bda0*/  BSSY B1, `(.L_x_51021) ;  /* 0x0000107000017945 */ /* 0x000fe40003800000 */
[----:B------:R-:W-:Y:S02]  /*1bdb0*/  @!P1 LEA.HI.X R163, R0, c[0x0][0x1a4], R161, 0x2, P0 ;  /* 0x0000690000a39a11 */ /* 0x000fe400000f14a1 */
[----:B------:R-:W-:-:S03]  /*1bdc0*/  ISETP.NE.AND P0, PT, RZ, UR8, PT ;  /* 0x00000008ff007c0c */ /* 0x000fc6000bf05270 */
[----:B------:R0:W-:Y:S02]  /*1bdd0*/  @!P1 STG.E [R162.64], R165 ;  /* 0x000000a5a2009986 */ /* 0x0001e4000c101906 */
[----:B0-----:R-:W-:-:S04]  /*1bde0*/  IMAD.MOV.U32 R162, RZ, RZ, c[0x0][0x1e0] ;  /* 0x00007800ffa27624 */ /* 0x001fc800078e00ff */
        /* <DEDUP_REMOVED lines=20> */
[----:B------:R-:W-:-:S02]  /*1bf30*/  FMUL.FTZ R119, R164, R119 ;  /* 0x00000077a4777220 */ /* 0x000fc40000410000 */
[C---:B------:R-:W-:Y:S02]  /*1bf40*/  FMUL.FTZ R116, R164.reuse, R116 ;  /* 0x00000074a4747220 */ /* 0x040fe40000410000 */
[C---:B------:R-:W-:Y:S02]  /*1bf50*/  FMUL.FTZ R117, R164.reuse, R117 ;  /* 0x00000075a4757220 */ /* 0x040fe40000410000 */
[----:B------:R-:W-:Y:S01]  /*1bf60*/  FMUL.FTZ R118, R164, R118 ;  /* 0x00000076a4767220 */ /* 0x000fe20000410000 */
[----:B0-----:R-:W-:Y:S01]  /*1bf70*/  LOP3.LUT R168, R168, 0x1f, RZ, 0xc0, !PT ;  /* 0x0000001fa8a87812 */ /* 0x001fe200078ec0ff */
[----:B------:R-:W-:Y:S02]  /*1bf80*/  IMAD.MOV.U32 R159, RZ, RZ, 0x10 ;  /* 0x00000010ff9f7424 */ /* 0x000fe400078e00ff */
[----:B------:R-:W-:Y:S01]  /*1bf90*/  FFMA.FTZ R119, R219, R119, R44 ;  /* 0x00000077db777223 */ /* 0x000fe2000001002c */
[----:B------:R-:W-:Y:S01]  /*1bfa0*/  LEA.HI.SX32 R161, R161, R168, 0x1e ;  /* 0x000000a8a1a17211 */ /* 0x000fe200078ff2ff */
        /* <DEDUP_REMOVED lines=112> */
[----:B------:R-:W-:Y:S02]  /*1c6b0*/  FMUL.FTZ R97, R164, R81 ;  /* 0x00000051a4617220 */ /* 0x000fe40000410000 */
[C---:B------:R-:W-:Y:S02]  /*1c6c0*/  FADD.FTZ R84, -R165.reuse, R84 ;  /* 0x00000054a5547221 */ /* 0x040fe40000010100 */
[----:B------:R-:W-:-:S02]  /*1c6d0*/  FADD.FTZ R85, -R165, R85 ;  /* 0x00000055a5557221 */ /* 0x000fc40000010100 */
[C---:B------:R-:W-:Y:S02]  /*1c6e0*/  FADD.FTZ R86, -R165.reuse, R86 ;  /* 0x00000056a5567221 */ /* 0x040fe40000010100 */
[----:B------:R-:W-:Y:S02]  /*1c6f0*/  FADD.FTZ R87, -R165, R87 ;  /* 0x00000057a5577221 */ /* 0x000fe40000010100 */
[C---:B------:R-:W-:Y:S01]  /*1c700*/  FMUL.FTZ R81, R164.reuse, R72 ;  /* 0x00000048a4517220 */ /* 0x040fe20000410000 */
[----:B------:R-:W-:Y:S01]  /*1c710*/  IADD3 R72, R161, 0xe0, RZ ;  /* 0x000000e0a1487810 */ /* 0x000fe20007ffe0ff */
[----:B------:R-:W-:Y:S02]  /*1c720*/  FADD.FTZ R73, -R165, R73 ;  /* 0x00000049a5497221 */ /* 0x000fe40000010100 */
[C---:B0-----:R-:W-:Y:S02]  /*1c730*/  FMUL.FTZ R56, R164.reuse, R88 ;  /* 0x00000058a4387220 */ /* 0x041fe40000410000 */
[----:B------:R-:W-:-:S02]  /*1c740*/  FMUL.FTZ R61, R164, R95 ;  /* 0x0000005fa43d7220 */ /* 0x000fc40000410000 */
[----:B------:R-:W-:Y:S02]  /*1c750*/  FADD.FTZ R78, -R165, R78 ;  /* 0x0000004ea54e7221 */ /* 0x000fe40000010100 */
[C---:B------:R-:W-:Y:S02]  /*1c760*/  FMUL.FTZ R95, R164.reuse, R80 ;  /* 0x00000050a45f7220 */ /* 0x040fe40000410000 */
[----:B------:R-:W-:Y:S01]  /*1c770*/  FMUL.FTZ R88, R164, R74 ;  /* 0x0000004aa4587220 */ /* 0x000fe20000410000 */
[----:B------:R-:W-:Y:S01]  /*1c780*/  IADD3 R74, R161, 0x100, RZ ;  /* 0x00000100a14a7810 */ /* 0x000fe20007ffe0ff */
        /* <DEDUP_REMOVED lines=27> */
[----:B------:R-:W-:Y:S01]  /*1c940*/  IADD3 R78, R161, 0x140, RZ ;  /* 0x00000140a14e7810 */ /* 0x000fe20007ffe0ff */
        /* <DEDUP_REMOVED lines=34> */
[----:B------:R-:W-:Y:S01]  /*1cb70*/  IMAD.WIDE.U32 R78, R78, R159, c[0x0][0x208] ;  /* 0x000082004e4e7625 */ /* 0x000fe200078e009f */
[----:B0-----:R-:W-:-:S03]  /*1cb80*/  IADD3 R76, R161, 0x1c0, RZ ;  /* 0x000001c0a14c7810 */ /* 0x001fc60007ffe0ff */
[----:B------:R-:W-:Y:S01]  /*1cb90*/  FFMA.FTZ R64, R170, R82, R28 ;  /* 0x00000052aa407223 */ /* 0x000fe2000001001c */
[----:B------:R-:W-:Y:S01]  /*1cba0*/  IADD3 R82, R161, 0x160, RZ ;  /* 0x00000160a1527810 */ /* 0x000fe20007ffe0ff */
[----:B------:R-:W-:Y:S01]  /*1cbb0*/  FFMA.FTZ R72, R37, R80, R32 ;  /* 0x0000005025487223 */ /* 0x000fe20000010020 */
[----:B------:R0:W-:Y:S01]  /*1cbc0*/  STG.E.128 [R78.64], R68 ;  /* 0x000000444e007986 */ /* 0x0001e2000c101d06 */
[----:B------:R-:W-:Y:S01]  /*1cbd0*/  IADD3 R80, R161, 0x180, RZ ;  /* 0x00000180a1507810 */ /* 0x000fe20007ffe0ff */
[C---:B------:R-:W-:Y:S02]  /*1cbe0*/  FMUL.FTZ R98, R164.reuse, R98 ;  /* 0x00000062a4627220 */ /* 0x040fe40000410000 */
[C---:B------:R-:W-:Y:S02]  /*1cbf0*/  FMUL.FTZ R99, R164.reuse, R99 ;  /* 0x00000063a4637220 */ /* 0x040fe40000410000 */
[C---:B------:R-:W-:Y:S02]  /*1cc00*/  FMUL.FTZ R100, R164.reuse, R100 ;  /* 0x00000064a4647220 */ /* 0x040fe40000410000 */
[----:B------:R-:W-:-:S02]  /*1cc10*/  FMUL.FTZ R101, R164, R101 ;  /* 0x00000065a4657220 */ /* 0x000fc40000410000 */
[----:B------:R-:W-:Y:S01]  /*1cc20*/  FFMA.FTZ R73, R150, R84, R145 ;  /* 0x0000005496497223 */ /* 0x000fe20000010091 */
[----:B------:R-:W-:Y:S01]  /*1cc30*/  IADD3 R84, R161, 0x1e0, RZ ;  /* 0x000001e0a1547810 */ /* 0x000fe20007ffe0ff */
[----:B------:R-:W-:Y:S02]  /*1cc40*/  FMUL.FTZ R165, R164, R165 ;  /* 0x000000a5a4a57220 */ /* 0x000fe40000410000 */
[----:B------:R-:W-:Y:S02]  /*1cc50*/  FFMA.FTZ R59, R175, R92, R138 ;  /* 0x0000005caf3b7223 */ /* 0x000fe4000001008a */
[----:B------:R-:W-:Y:S01]  /*1cc60*/  FFMA.FTZ R58, R176, R88, R25 ;  /* 0x00000058b03a7223 */ /* 0x000fe20000010019 */
[----:B0-----:R-:W-:Y:S01]  /*1cc70*/  IADD3 R78, R161, 0x1a0, RZ ;  /* 0x000001a0a14e7810 */ /* 0x001fe20007ffe0ff */
[----:B------:R-:W-:Y:S02]  /*1cc80*/  FFMA.FTZ R68, R35, R83, R30 ;  /* 0x0000005323447223 */ /* 0x000fe4000001001e */
[----:B------:R-:W-:-:S02]  /*1cc90*/  FFMA.FTZ R57, R177, R85, R137 ;  /* 0x00000055b1397223 */ /* 0x000fc40000010089 */
        /* <DEDUP_REMOVED lines=23> */
.L_x_51022:
[----:B0-----:R-:W-:Y:S05]  /*1ce10*/  BSYNC B1 ;  /* 0x0000000000017941 */ /* 0x001fea0003800000 */
.L_x_51021:
[----:B------:R-:W-:-:S05]  /*1ce20*/  MOV R57, c[0x0][0x160] ;  /* 0x0000580000397a02 */ /* 0x000fca0000000f00 */
[----:B------:R-:W-:-:S05]  /*1ce30*/  IMAD R0, R57, 0x4, R0 ;  /* 0x0000000439007824 */ /* 0x000fca00078e0200 */
[----:B------:R-:W-:-:S13]  /*1ce40*/  ISETP.GE.AND P0, PT, R0, c[0x0][0x164], PT ;  /* 0x0000590000007a0c */ /* 0x000fda0003f06270 */
[----:B-----5:R-:W-:Y:S01]  /*1ce50*/  @P0 CALL.REL.NOINC `(.L_x_51023) ;  /* 0x0000001000000944 */ /* 0x020fe20003c00000 */
[----:B------:R-:W-:Y:S05]  /*1ce60*/  BRA `(.L_x_51024) ;  /* 0xfffe55e000007947 */ /* 0x000fea000383ffff */
.L_x_51023:
[----:B------:R-:W-:Y:S05]  /*1ce70*/  BSYNC B0 ;  /* 0x0000000000007941 */ /* 0x000fea0003800000 */
.L_x_50410:
[----:B------:R-:W-:Y:S05]  /*1ce80*/  EXIT ;  /* 0x000000000000794d */ /* 0x000fea0003800000 */
.L_x_51019:
[----:B------:R-:W-:Y:S01]  /*1ce90*/  HFMA2.MMA R164, -RZ, RZ, 0, 5.9604644775390625e-08 ;  /* 0x00000001ffa47435 */ /* 0x000fe200000001ff */
[----:B------:R-:W-:Y:S01]  /*1cea0*/  IMAD.MOV.U32 R167, RZ, RZ, R165 ;  /* 0x000000ffffa77224 */ /* 0x000fe200078e00a5 */
[----:B------:R-:W-:Y:S01]  /*1ceb0*/  MOV R162, 0x1cef0 ;  /* 0x0001cef000a27802 */ /* 0x000fe20000000f00 */
[----:B------:R-:W-:Y:S02]  /*1cec0*/  IMAD.MOV.U32 R168, RZ, RZ, 0x1f ;  /* 0x0000001fffa87424 */ /* 0x000fe400078e00ff */
[----:B------:R-:W-:Y:S02]  /*1ced0*/  IMAD.MOV.U32 R163, RZ, RZ, -0x1 ;  /* 0xffffffffffa37424 */ /* 0x000fe400078e00ff */
[----:B-----5:R-:W-:Y:S05]  /*1cee0*/  CALL.REL.NOINC `($__internal_143_$__cuda_sm70_shflsync_bfly_p) ;  /* 0x00000bc000007944 */ /* 0x020fea0003c00000 */
[----:B-1----:R-:W-:Y:S05]  /*1cef0*/  BRA `(.L_x_51025) ;  /* 0xffffe54000007947 */ /* 0x002fea000383ffff */
.L_x_51020:
[----:B------:R-:W-:Y:S01]  /*1cf00*/  MOV R167, R165 ;  /* 0x000000a500a77202 */ /* 0x000fe20000000f00 */
[----:B------:R-:W-:Y:S01]  /*1cf10*/  IMAD.MOV.U32 R164, RZ, RZ, 0x2 ;  /* 0x00000002ffa47424 */ /* 0x000fe200078e00ff */
[----:B------:R-:W-:Y:S01]  /*1cf20*/  MOV R163, 0xffffffff ;  /* 0xffffffff00a37802 */ /* 0x000fe20000000f00 */
[----:B------:R-:W-:Y:S01]  /*1cf30*/  IMAD.MOV.U32 R168, RZ, RZ, 0x1f ;  /* 0x0000001fffa87424 */ /* 0x000fe200078e00ff */
[----:B------:R-:W-:Y:S02]  /*1cf40*/  MOV R162, 0x1cf60 ;  /* 0x0001cf6000a27802 */ /* 0x000fe40000000f00 */
[----:B-----5:R-:W-:Y:S05]  /*1cf50*/  CALL.REL.NOINC `($__internal_143_$__cuda_sm70_shflsync_bfly_p) ;  /* 0x00000b5000007944 */ /* 0x020fea0003c00000 */
[----:B-1----:R-:W-:Y:S01]  /*1cf60*/  FADD.FTZ R165, R165, R164 ;  /* 0x000000a4a5a57221 */ /* 0x002fe20000010000 */
[----:B------:R-:W-:Y:S01]  /*1cf70*/  MOV R163, 0xffffffff ;  /* 0xffffffff00a37802 */ /* 0x000fe20000000f00 */
[----:B------:R-:W-:Y:S01]  /*1cf80*/  IMAD.MOV.U32 R164, RZ, RZ, 0x4 ;  /* 0x00000004ffa47424 */ /* 0x000fe200078e00ff */
[----:B------:R-:W-:Y:S01]  /*1cf90*/  MOV R162, 0x1cfd0 ;  /* 0x0001cfd000a27802 */ /* 0x000fe20000000f00 */
[----:B------:R-:W-:-:S02]  /*1cfa0*/  IMAD.MOV.U32 R168, RZ, RZ, 0x1f ;  /* 0x0000001fffa87424 */ /* 0x000fc400078e00ff */
[----:B------:R-:W-:Y:S02]  /*1cfb0*/  IMAD.MOV.U32 R167, RZ, RZ, R165 ;  /* 0x000000ffffa77224 */ /* 0x000fe400078e00a5 */
[----:B------:R-:W-:Y:S05]  /*1cfc0*/  CALL.REL.NOINC `($__internal_143_$__cuda_sm70_shflsync_bfly_p) ;  /* 0x00000ae000007944 */ /* 0x000fea0003c00000 */
[----:B-1----:R-:W-:Y:S01]  /*1cfd0*/  FADD.FTZ R165, R165, R164 ;  /* 0x000000a4a5a57221 */ /* 0x002fe20000010000 */
[----:B------:R-:W-:Y:S01]  /*1cfe0*/  HFMA2.MMA R168, -RZ, RZ, 0, 1.847743988037109375e-06 ;  /* 0x0000001fffa87435 */ /* 0x000fe200000001ff */
[----:B------:R-:W-:Y:S01]  /*1cff0*/  IMAD.MOV.U32 R164, RZ, RZ, 0x8 ;  /* 0x00000008ffa47424 */ /* 0x000fe200078e00ff */
[----:B------:R-:W-:Y:S01]  /*1d000*/  MOV R162, 0x1d040 ;  /* 0x0001d04000a27802 */ /* 0x000fe20000000f00 */
[----:B------:R-:W-:Y:S02]  /*1d010*/  IMAD.MOV.U32 R163, RZ, RZ, -0x1 ;  /* 0xffffffffffa37424 */ /* 0x000fe400078e00ff */
[----:B------:R-:W-:Y:S02]  /*1d020*/  IMAD.MOV.U32 R167, RZ, RZ, R165 ;  /* 0x000000ffffa77224 */ /* 0x000fe400078e00a5 */
[----:B------:R-:W-:Y:S05]  /*1d030*/  CALL.REL.NOINC `($__internal_143_$__cuda_sm70_shflsync_bfly_p) ;  /* 0x00000a7000007944 */ /* 0x000fea0003c00000 */
[----:B-1----:R-:W-:Y:S01]  /*1d040*/  FADD.FTZ R165, R165, R164 ;  /* 0x000000a4a5a57221 */ /* 0x002fe20000010000 */
[----:B------:R-:W-:Y:S01]  /*1d050*/  MOV R164, 0x10 ;  /* 0x0000001000a47802 */ /* 0x000fe20000000f00 */
[----:B------:R-:W-:Y:S01]  /*1d060*/  IMAD.MOV.U32 R168, RZ, RZ, 0x1f ;  /* 0x0000001fffa87424 */ /* 0x000fe200078e00ff */
[----:B------:R-:W-:Y:S01]  /*1d070*/  MOV R162, 0x1d0b0 ;  /* 0x0001d0b000a27802 */ /* 0x000fe20000000f00 */
[----:B------:R-:W-:Y:S01]  /*1d080*/  IMAD.MOV.U32 R163, RZ, RZ, -0x1 ;  /* 0xffffffffffa37424 */ /* 0x000fe200078e00ff */
[----:B------:R-:W-:-:S02]  /*1d090*/  MOV R167, R165 ;  /* 0x000000a500a77202 */ /* 0x000fc40000000f00 */
[----:B------:R-:W-:Y:S05]  /*1d0a0*/  CALL.REL.NOINC `($__internal_143_$__cuda_sm70_shflsync_bfly_p) ;  /* 0x00000a0000007944 */ /* 0x000fea0003c00000 */
[----:B-1----:R-:W-:Y:S02]  /*1d0b0*/  FADD.FTZ R165, R165, R164 ;  /* 0x000000a4a5a57221 */ /* 0x002fe40000010000 */
[----:B------:R-:W-:-:S02]  /*1d0c0*/  IMAD.MOV.U32 R164, RZ, RZ, 0x1 ;  /* 0x00000001ffa47424 */ /* 0x000fc400078e00ff */
[----:B------:R-:W-:Y:S02]  /*1d0d0*/  FMUL.FTZ R165, R165, c[0x0][0x1e0] ;  /* 0x00007800a5a57a20 */ /* 0x000fe40000410000 */
[----:B------:R-:W-:Y:S02]  /*1d0e0*/  IMAD.MOV.U32 R168, RZ, RZ, 0x1f ;  /* 0x0000001fffa87424 */ /* 0x000fe400078e00ff */
[C---:B------:R-:W-:Y:S02]  /*1d0f0*/  FADD.FTZ R162, -R165.reuse, R116 ;  /* 0x00000074a5a27221 */ /* 0x040fe40000010100 */
[C---:B------:R-:W-:Y:S02]  /*1d100*/  FADD.FTZ R163, -R165.reuse, R117 ;  /* 0x00000075a5a37221 */ /* 0x040fe40000010100 */
[----:B------:R-:W-:Y:S02]  /*1d110*/  FFMA.FTZ R162, R162, R162, RZ ;  /* 0x000000a2a2a27223 */ /* 0x000fe400000100ff */
[----:B------:R-:W-:-:S02]  /*1d120*/  FADD.FTZ R167, -R165, R79 ;  /* 0x0000004fa5a77221 */ /* 0x000fc40000010100 */
        /* <DEDUP_REMOVED lines=126> */
[----:B------:R-:W-:Y:S05]  /*1d910*/  CALL.REL.NOINC `($__internal_143_$__cuda_sm70_shflsync_bfly_p) ;  /* 0x0000019000007944 */ /* 0x000fea0003c00000 */
[----:B-1----:R-:W-:Y:S01]  /*1d920*/  FADD.FTZ R167, R167, R164 ;  /* 0x000000a4a7a77221 */ /* 0x002fe20000010000 */
[----:B------:R-:W-:Y:S01]  /*1d930*/  MOV R163, 0xffffffff ;  /* 0xffffffff00a37802 */ /* 0x000fe20000000f00 */
[----:B------:R-:W-:Y:S01]  /*1d940*/  IMAD.MOV.U32 R164, RZ, RZ, 0x2 ;  /* 0x00000002ffa47424 */ /* 0x000fe200078e00ff */
[----:B------:R-:W-:Y:S01]  /*1d950*/  MOV R162, 0x1d980 ;  /* 0x0001d98000a27802 */ /* 0x000fe20000000f00 */
[----:B------:R-:W-:Y:S02]  /*1d960*/  IMAD.MOV.U32 R168, RZ, RZ, 0x1f ;  /* 0x0000001fffa87424 */ /* 0x000fe400078e00ff */
        /* <DEDUP_REMOVED lines=11> */
[----:B------:R-:W-:-:S02]  /*1da20*/  IMAD.MOV.U32 R168, RZ, RZ, 0x1f ;  /* 0x0000001fffa87424 */ /* 0x000fc400078e00ff */
[----:B------:R-:W-:Y:S05]  /*1da30*/  CALL.REL.NOINC `($__internal_143_$__cuda_sm70_shflsync_bfly_p) ;  /* 0x0000007000007944 */ /* 0x000fea0003c00000 */
[----:B-1----:R-:W-:Y:S01]  /*1da40*/  FADD.FTZ R167, R167, R164 ;  /* 0x000000a4a7a77221 */ /* 0x002fe20000010000 */
[----:B------:R-:W-:Y:S01]  /*1da50*/  MOV R163, 0xffffffff ;  /* 0xffffffff00a37802 */ /* 0x000fe20000000f00 */
[----:B------:R-:W-:Y:S01]  /*1da60*/  IMAD.MOV.U32 R164, RZ, RZ, 0x10 ;  /* 0x00000010ffa47424 */ /* 0x000fe200078e00ff */
[----:B------:R-:W-:Y:S01]  /*1da70*/  MOV R162, 0x1daa0 ;  /* 0x0001daa000a27802 */ /* 0x000fe20000000f00 */
[----:B------:R-:W-:-:S02]  /*1da80*/  IMAD.MOV.U32 R168, RZ, RZ, 0x1f ;  /* 0x0000001fffa87424 */ /* 0x000fc400078e00ff */
[----:B------:R-:W-:Y:S05]  /*1da90*/  CALL.REL.NOINC `($__internal_143_$__cuda_sm70_shflsync_bfly_p) ;  /* 0x0000001000007944 */ /* 0x000fea0003c00000 */
[----:B-1----:R-:W-:Y:S05]  /*1daa0*/  BRA `(.L_x_51026) ;  /* 0xffffe2d000007947 */ /* 0x002fea000383ffff */
        .weak           $__internal_143_$__cuda_sm70_shflsync_bfly_p
        .type           $__internal_143_$__cuda_sm70_shflsync_bfly_p,@function
        .size           $__internal_143_$__cuda_sm70_shflsync_bfly_p,(.L_x_57183 - $__internal_143_$__cuda_sm70_shflsync_bfly_p)
$__internal_143_$__cuda_sm70_shflsync_bfly_p:
[----:B------:R-:W-:Y:S04]  /*1dab0*/  WARPSYNC R163 ;  /* 0x000000a300007348 */ /* 0x000fe80003800000 */
[----:B------:R0:W1:Y:S02]  /*1dac0*/  SHFL.BFLY PT, R164, R167, R164, R168 ;  /* 0x0c0000a4a7a47389 */ /* 0x00006400000e00a8 */
[----:B0-----:R-:W-:-:S04]  /*1dad0*/  IMAD.MOV.U32 R163, RZ, RZ, 0x0 ;  /* 0x00000000ffa37424 */ /* 0x001fc800078e00ff */
[----:B------:R-:W-:Y:S05]  /*1dae0*/  RET.REL.NODEC R162 `(_ZN10layer_norm13ln_fwd_kernelINS_13Kernel_traitsI6__halfffffjLj2048ELj1ELj4ELj1ELj16ENS_18Kernel_traits_baseILj2048ES2_ffffjLj128EEEEELb1ELb1ELb1ELb1EEEvNS_9FwdParamsE) ;  /* 0xfffe2510a2007950 */ /* 0x000fea0003c3ffff */
.L_x_51027:
        /* <DEDUP_REMOVED lines=9> */
.L_x_57183:


//--------------------- .text._ZN10layer_norm13ln_fwd_kernelINS_13Kernel_traitsIfffffjLj2048ELj1ELj4ELj1ELj16ENS_18Kernel_traits_baseILj2048EfffffjLj128EEEEELb0ELb0ELb0ELb0EEEvNS_9FwdParamsE --------------------------
	.section	.text._ZN10layer_norm13ln_fwd_kernelINS_13Kernel_traitsIfffffjLj2048ELj1ELj4ELj1ELj16ENS_18Kernel_traits_baseILj2048EfffffjLj128EEEEELb0ELb0ELb0ELb0EEEvNS_9FwdParamsE,"ax",@progbits
	.sectioninfo	@"SHI_REGISTERS=223"
	.align	128
        .global         _ZN10layer_norm13ln_fwd_kernelINS_13Kernel_traitsIfffffjLj2048ELj1ELj4ELj1ELj16ENS_18Kernel_traits_baseILj2048EfffffjLj128EEEEELb0ELb0ELb0ELb0EEEvNS_9FwdParamsE
        .type           _ZN10layer_norm13ln_fwd_kernelINS_13Kernel_traitsIfffffjLj2048ELj1ELj4ELj1ELj16ENS_18Kernel_traits_baseILj2048EfffffjLj128EEEEELb0ELb0ELb0ELb0EEEvNS_9FwdParamsE,@function
        .size           _ZN10layer_norm13ln_fwd_kernelINS_13Kernel_traitsIfffffjLj2048ELj1ELj4ELj1ELj16ENS_18Kernel_traits_baseILj2048EfffffjLj128EEEEELb0ELb0ELb0ELb0EEEvNS_9FwdParamsE,(.L_x_57184 - _ZN10layer_norm13ln_fwd_kernelINS_13Kernel_traitsIfffffjLj2048ELj1ELj4ELj1ELj16ENS_18Kernel_traits_baseILj2048EfffffjLj128EEEEELb0ELb0ELb0ELb0EEEvNS_9FwdParamsE)
        .other          _ZN10layer_norm13ln_fwd_kernelINS_13Kernel_traitsIfffffjLj2048ELj1ELj4ELj1ELj16ENS_18Kernel_traits_baseILj2048EfffffjLj128EEEEELb0ELb0ELb0ELb0EEEvNS_9FwdParamsE,@"STO_CUDA_ENTRY STV_DEFAULT"
_ZN10layer_norm13ln_fwd_kernelINS_13Kernel_traitsIfffffjLj2048ELj1ELj4ELj1ELj16ENS_18Kernel_traits_baseILj2048EfffffjLj128EEEEELb0ELb0ELb0ELb0EEEvNS_9FwdParamsE:
.text._ZN10layer_norm13ln_fwd_kernelINS_13Kernel_traitsIfffffjLj2048ELj1ELj4ELj1ELj16ENS_18Kernel_traits_baseILj2048EfffffjLj128EEEEELb0ELb0ELb0ELb0EEEvNS_9FwdParamsE:
        /* <DEDUP_REMOVED lines=26> */
[----:B------:R-:W-:Y:S01]  /*01a0*/  HFMA2.MMA R33, -RZ, RZ, 0, 9.5367431640625e-07 ;  /* 0x00000010ff217435 */ /* 0x000fe200000001ff */
[----:B------:R-:W-:Y:S01]  /*01b0*/  CS2R R30, SRZ ;  /* 0x00000000001e7805 */ /* 0x000fe2000001ff00 */
[----:B------:R-:W-:Y:S01]  /*01c0*/  CS2R R28, SRZ ;  /* 0x00000000001c7805 */ /* 0x000fe2000001ff00 */
[----:B------:R-:W-:-:S07]  /*01d0*/  ISETP.NE.AND.EX P0, PT, RZ, c[0x0][0x21c], PT, P0 ;  /* 0x00008700ff007a0c */ /* 0x000fce0003f05300 */
[----:B------:R-:W-:-:S06]  /*01e0*/  IMAD.WIDE.U32 R32, R152, R33, c[0x0][0x1b0] ;  /* 0x00006c0098207625 */ /* 0x000fcc00078e0021 */
[C---:B------:R-:W-:Y:S01]  /*01f0*/  @P0 LEA R4, P2, R152.reuse, c[0x0][0x218], 0x4 ;  /* 0x0000860098040a11 */ /* 0x040fe200078420ff */
[----:B------:R-:W5:Y:S03]  /*0200*/  LDG.E.128 R32, [R32.64] ;  /* 0x0000000420207981 */ /* 0x000f66000c1e1d00 */
[----:B------:R-:W-:-:S05]  /*0210*/  @P0 LEA.HI.X R5, R152, c[0x0][0x21c], RZ, 0x4, P2 ;  /* 0x0000870098050a11 */ /* 0x000fca00010f24ff */
[----:B------:R0:W5:Y:S01]  /*0220*/  @P0 LDG.E.128 R28, [R4.64] ;  /* 0x00000004041c0981 */ /* 0x000162000c1e1d00 */
[----:B------:R-:W-:-:S03]  /*0230*/  LOP3.LUT R152, R152, 0x20, RZ, 0xfc, !PT ;  /* 0x0000002098987812 */ /* 0x000fc600078efcff */
.L_x_51029:
[----:B-1----:R-:W-:Y:S05]  /*0240*/  BSYNC B0 ;  /* 0x0000000000007941 */ /* 0x002fea0003800000 */
.L_x_51028:
[----:B------:R-:W-:Y:S01]  /*0250*/  BSSY B0, `(.L_x_51030) ;  /* 0x000000d000007945 */ /* 0x000fe20003800000 */
[----:B------:R-:W-:Y:S05]  /*0260*/  @!P6 BRA `(.L_x_51031) ;  /* 0x000000b00000e947 */ /* 0x000fea0003800000 */
[----:B------:R-:W-:Y:S01]  /*0270*/  ISETP.NE.U32.AND P0, PT, RZ, c[0x0][0x218], PT ;  /* 0x00008600ff007a0c */ /* 0x000fe20003f05070 */
[----:B------:R-:W-:Y:S01]  /*0280*/  CS2R R38, SRZ ;  /* 0x0000000000267805 */ /* 0x000fe2000001ff00 */
[----:B------:R-:W-:Y:S01]  /*0290*/  MOV R41, 0x10 ;  /* 0x0000001000297802 */ /* 0x000fe20000000f00 */
[----:B------:R-:W-:Y:S01]  /*02a0*/  CS2R R36, SRZ ;  /* 0x0000000000247805 */ /* 0x000fe2000001ff00 */
[----:B------:R-:W-:-:S03]  /*02b0*/  ISETP.NE.AND.EX P0, PT, RZ, c[0x0][0x21c], PT, P0 ;  /* 0x00008700ff007a0c */ /* 0x000fc60003f05300 */
[----:B------:R-:W-:-:S06]  /*02c0*/  IMAD.WIDE.U32 R40, R152, R41, c[0x0][0x1b0] ;  /* 0x00006c0098287625 */ /* 0x000fcc00078e0029 */
[----:B------:R-:W5:Y:S04]  /*02d0*/  LDG.E.128 R40, [R40.64] ;  /* 0x0000000428287981 */ /* 0x000f68000c1e1d00 */
[----:B0-----:R-:W-:-:S04]  /*02e0*/  @P0 LEA R4, P2, R152, c[0x0][0x218], 0x4 ;  /* 0x0000860098040a11 */ /* 0x001fc800078420ff */
[----:B------:R-:W-:-:S05]  /*02f0*/  @P0 LEA.HI.X R5, R152, c[0x0][0x21c], RZ, 0x4, P2 ;  /* 0x0000870098050a11 */ /* 0x000fca00010f24ff */
[----:B------:R0:W5:Y:S01]  /*0300*/  @P0 LDG.E.128 R36, [R4.64] ;  /* 0x0000000404240981 */ /* 0x000162000c1e1d00 */
[----:B------:R-:W-:-:S03]  /*0310*/  IADD3 R152, R152, 0x20, RZ ;  /* 0x0000002098987810 */ /* 0x000fc60007ffe0ff */
.L_x_51031:
[----:B------:R-:W-:Y:S05]  /*0320*/  BSYNC B0 ;  /* 0x0000000000007941 */ /* 0x000fea0003800000 */
.L_x_51030:
[----:B------:R-:W-:Y:S01]  /*0330*/  BSSY B0, `(.L_x_51032) ;  /* 0x000000d000007945 */ /* 0x000fe20003800000 */
[----:B------:R-:W-:Y:S05]  /*0340*/  @!P5 BRA `(.L_x_51033) ;  /* 0x000000b00000d947 */ /* 0x000fea0003800000 */
[----:B------:R-:W-:Y:S01]  /*0350*/  ISETP.NE.U32.AND P0, PT, RZ, c[0x0][0x218], PT ;  /* 0x00008600ff007a0c */ /* 0x000fe20003f05070 */
[----:B------:R-:W-:Y:S01]  /*0360*/  HFMA2.MMA R49, -RZ, RZ, 0, 9.5367431640625e-07 ;  /* 0x00000010ff317435 */ /* 0x000fe200000001ff */
[----:B------:R-:W-:Y:S01]  /*0370*/  CS2R R46, SRZ ;  /* 0x00000000002e7805 */ /* 0x000fe2000001ff00 */
[----:B------:R-:W-:Y:S01]  /*0380*/  CS2R R44, SRZ ;  /* 0x00000000002c7805 */ /* 0x000fe2000001ff00 */
[----:B------:R-:W-:-:S07]  /*0390*/  ISETP.NE.AND.EX P0, PT, RZ, c[0x0][0x21c], PT, P0 ;  /* 0x00008700ff007a0c */ /* 0x000fce0003f05300 */
[----:B------:R-:W-:-:S06]  /*03a0*/  IMAD.WIDE.U32 R48, R152, R49, c[0x0][0x1b0] ;  /* 0x00006c0098307625 */ /* 0x000fcc00078e0031 */
[C---:B0-----:R-:W-:Y:S01]  /*03b0*/  @P0 LEA R4, P2, R152.reuse, c[0x0][0x218], 0x4 ;  /* 0x0000860098040a11 */ /* 0x041fe200078420ff */
[----:B------:R-:W5:Y:S03]  /*03c0*/  LDG.E.128 R48, [R48.64] ;  /* 0x0000000430307981 */ /* 0x000f66000c1e1d00 */
[----:B------:R-:W-:-:S05]  /*03d0*/  @P0 LEA.HI.X R5, R152, c[0x0][0x21c], RZ, 0x4, P2 ;  /* 0x0000870098050a11 */ /* 0x000fca00010f24ff */
[----:B------:R0:W5:Y:S01]  /*03e0*/  @P0 LDG.E.128 R44, [R4.64] ;  /* 0x00000004042c0981 */ /* 0x000162000c1e1d00 */
[----:B------:R-:W-:-:S03]  /*03f0*/  IADD3 R152, R152, 0x20, RZ ;  /* 0x0000002098987810 */ /* 0x000fc60007ffe0ff */
.L_x_51033:
[----:B------:R-:W-:Y:S05]  /*0400*/  BSYNC B0 ;  /* 0x0000000000007941 */ /* 0x000fea0003800000 */
.L_x_51032:
        /* <DEDUP_REMOVED lines=13> */
.L_x_51035:
[----:B------:R-:W-:Y:S05]  /*04e0*/  BSYNC B0 ;  /* 0x0000000000007941 */ /* 0x000fea0003800000 */
.L_x_51034:
        /* <DEDUP_REMOVED lines=13> */
.L_x_51037:
[----:B------:R-:W-:Y:S05]  /*05c0*/  BSYNC B0 ;  /* 0x0000000000007941 */ /* 0x000fea0003800000 */
.L_x_51036:
        /* <DEDUP_REMOVED lines=16> */
.L_x_51039:
[----:B------:R-:W-:Y:S05]  /*06d0*/  BSYNC B0 ;  /* 0x0000000000007941 */ /* 0x000fea0003800000 */
.L_x_51038:
        /* <DEDUP_REMOVED lines=8> */
[----:B------:R-:W-:Y:S01]  /*0760*/  ISETP.NE.U32.AND P0, PT, RZ, c[0x0][0x218], PT ;  /* 0x00008600ff007a0c */ /* 0x000fe20003f05070 */
[----:B------:R-:W-:Y:S01]  /*0770*/  CS2R R78, SRZ ;  /* 0x00000000004e7805 */ /* 0x000fe2000001ff00 */
[----:B------:R-:W-:Y:S02]  /*0780*/  CS2R R76, SRZ ;  /* 0x00000000004c7805 */ /* 0x000fe4000001ff00 */
[----:B------:R-:W-:Y:S01]  /*0790*/  ISETP.NE.AND.EX P0, PT, RZ, c[0x0][0x21c], PT, P0 ;  /* 0x00008700ff007a0c */ /* 0x000fe20003f05300 */
[----:B------:R-:W-:-:S12]  /*07a0*/  HFMA2.MMA R81, -RZ, RZ, 0, 9.5367431640625e-07 ;  /* 0x00000010ff517435 */ /* 0x000fd800000001ff */
[C---:B0-----:R-:W-:Y:S01]  /*07b0*/  @P0 LEA R4, P2, R152.reuse, c[0x0][0x218], 0x4 ;  /* 0x0000860098040a11 */ /* 0x041fe200078420ff */
[----:B------:R-:W-:-:S03]  /*07c0*/  IMAD.WIDE.U32 R80, R152, R81, c[0x0][0x1b0] ;  /* 0x00006c0098507625 */ /* 0x000fc600078e0051 */
[----:B------:R-:W-:-:S03]  /*07d0*/  @P0 LEA.HI.X R5, R152, c[0x0][0x21c], RZ, 0x4, P2 ;  /* 0x0000870098050a11 */ /* 0x000fc600010f24ff */
[----:B------:R-:W5:Y:S04]  /*07e0*/  LDG.E.128 R80, [R80.64] ;  /* 0x0000000450507981 */ /* 0x000f68000c1e1d00 */
[----:B------:R0:W5:Y:S01]  /*07f0*/  @P0 LDG.E.128 R76, [R4.64] ;  /* 0x00000004044c0981 */ /* 0x000162000c1e1d00 */
[----:B------:R-:W-:-:S03]  /*0800*/  IADD3 R152, R152, 0x20, RZ ;  /* 0x0000002098987810 */ /* 0x000fc60007ffe0ff */
.L_x_51041:
[----:B------:R-:W-:Y:S05]  /*0810*/  BSYNC B0 ;  /* 0x0000000000007941 */ /* 0x000fea0003800000 */
.L_x_51040:
[----:B------:R-:W-:Y:S01]  /*0820*/  ISETP.GE.U32.AND P0, PT, R0, 0x100, PT ;  /* 0x000001000000780c */ /* 0x000fe20003f06070 */
[----:B------:R-:W-:Y:S01]  /*0830*/  BSSY B0, `(.L_x_51042) ;  /* 0x000000f000007945 */ /* 0x000fe20003800000 */
[----:B------:R-:W-:-:S11]  /*0840*/  LOP3.LUT R2, R2, 0xfff7ffff, RZ, 0xc0, !PT ;  /* 0xfff7ffff02027812 */ /* 0x000fd600078ec0ff */
[----:B------:R-:W-:Y:S01]  /*0850*/  @P0 LOP3.LUT R2, R2, 0x80000, RZ, 0xfc, !PT ;  /* 0x0008000002020812 */ /* 0x000fe200078efcff */
[----:B------:R-:W-:Y:S05]  /*0860*/  @!P0 BRA `(.L_x_51043) ;  /* 0x000000b000008947 */ /* 0x000fea0003800000 */
[----:B------:R-:W-:Y:S01]  /*0870*/  ISETP.NE.U32.AND P0, PT, RZ, c[0x0][0x218], PT ;  /* 0x00008600ff007a0c */ /* 0x000fe20003f05070 */
[----:B------:R-:W-:Y:S01]  /*0880*/  CS2R R86, SRZ ;  /* 0x0000000000567805 */ /* 0x000fe2000001ff00 */
[----:B------:R-:W-:Y:S02]  /*0890*/  CS2R R84, SRZ ;  /* 0x0000000000547805 */ /* 0x000fe4000001ff00 */
[----:B------:R-:W-:Y:S02]  /*08a0*/  ISETP.NE.AND.EX P0, PT, RZ, c[0x0][0x21c], PT, P0 ;  /* 0x00008700ff007a0c */ /* 0x000fe40003f05300 */
[----:B------:R-:W-:-:S05]  /*08b0*/  MOV R89, 0x10 ;  /* 0x0000001000597802 */ /* 0x000fca0000000f00 */
[----:B------:R-:W-:-:S06]  /*08c0*/  IMAD.WIDE.U32 R88, R152, R89, c[0x0][0x1b0] ;  /* 0x00006c0098587625 */ /* 0x000fcc00078e0059 */
[C---:B0-----:R-:W-:Y:S01]  /*08d0*/  @P0 LEA R4, P2, R152.reuse, c[0x0][0x218], 0x4 ;  /* 0x0000860098040a11 */ /* 0x041fe200078420ff */
[----:B------:R-:W5:Y:S03]  /*08e0*/  LDG.E.128 R88, [R88.64] ;  /* 0x0000000458587981 */ /* 0x000f66000c1e1d00 */
[----:B------:R-:W-:-:S05]  /*08f0*/  @P0 LEA.HI.X R5, R152, c[0x0][0x21c], RZ, 0x4, P2 ;  /* 0x0000870098050a11 */ /* 0x000fca00010f24ff */
[----:B------:R0:W5:Y:S01]  /*0900*/  @P0 LDG.E.128 R84, [R4.64] ;  /* 0x0000000404540981 */ /* 0x000162000c1e1d00 */
[----:B------:R-:W-:-:S03]  /*0910*/  IADD3 R152, R152, 0x20, RZ ;  /* 0x0000002098987810 */ /* 0x000fc60007ffe0ff */
.L_x_51043:
[----:B------:R-:W-:Y:S05]  /*0920*/  BSYNC B0 ;  /* 0x0000000000007941 */ /* 0x000fea0003800000 */
.L_x_51042:
        /* <DEDUP_REMOVED lines=16> */
.L_x_51045:
[----:B------:R-:W-:Y:S05]  /*0a30*/  BSYNC B0 ;  /* 0x0000000000007941 */ /* 0x000fea0003800000 */
.L_x_51044:
        /* <DEDUP_REMOVED lines=16> */
.L_x_51047:
[----:B------:R-:W-:Y:S05]  /*0b40*/  BSYNC B0 ;  /* 0x0000000000007941 */ /* 0x000fea0003800000 */
.L_x_51046:
        /* <DEDUP_REMOVED lines=16> */
.L_x_51049:
[----:B------:R-:W-:Y:S05]  /*0c50*/  BSYNC B0 ;  /* 0x0000000000007941 */ /* 0x000fea0003800000 */
.L_x_51048:
        /* <DEDUP_REMOVED lines=16> */
.L_x_51051:
[----:B------:R-:W-:Y:S05]  /*0d60*/  BSYNC B0 ;  /* 0x0000000000007941 */ /* 0x000fea0003800000 */
.L_x_51050:
        /* <DEDUP_REMOVED lines=16> */
.L_x_51053:
[----:B------:R-:W-:Y:S05]  /*0e70*/  BSYNC B0 ;  /* 0x0000000000007941 */ /* 0x000fea0003800000 */
.L_x_51052:
        /* <DEDUP_REMOVED lines=16> */
.L_x_51055:
[----:B------:R-:W-:Y:S05]  /*0f80*/  BSYNC B0 ;  /* 0x0000000000007941 */ /* 0x000fea0003800000 */
.L_x_51054:
        /* <DEDUP_REMOVED lines=16> */
.L_x_51057:
[----:B------:R-:W-:Y:S05]  /*1090*/  BSYNC B0 ;  /* 0x0000000000007941 */ /* 0x000fea0003800000 */
.L_x_51056:
        /* <DEDUP_REMOVED lines=9> */
[----:B------:R-:W-:-:S11]  /*1130*/  MOV R153, 0x10 ;  /* 0x0000001000997802 */ /* 0x000fd60000000f00 */
[----:B0-----:R-:W-:-:S04]  /*1140*/  @P0 LEA R4, P2, R152, c[0x0][0x218], 0x4 ;  /* 0x0000860098040a11 */ /* 0x001fc800078420ff */
[C---:B------:R-:W-:Y:S01]  /*1150*/  @P0 LEA.HI.X R5, R152.reuse, c[0x0][0x21c], RZ, 0x4, P2 ;  /* 0x0000870098050a11 */ /* 0x040fe200010f24ff */
[----:B------:R-:W-:-:S04]  /*1160*/  IMAD.WIDE.U32 R152, R152, R153, c[0x0][0x1b0] ;  /* 0x00006c0098987625 */ /* 0x000fc800078e0099 */
[----:B------:R0:W5:Y:S04]  /*1170*/  @P0 LDG.E.128 R148, [R4.64] ;  /* 0x0000000404940981 */ /* 0x000168000c1e1d00 */
[----:B------:R-:W5:Y:S02]  /*1180*/  LDG.E.128 R152, [R152.64] ;  /* 0x0000000498987981 */ /* 0x000f64000c1e1d00 */
.L_x_51059:
[----:B------:R-:W-:Y:S05]  /*1190*/  BSYNC B0 ;  /* 0x0000000000007941 */ /* 0x000fea0003800000 */
.L_x_51058:
[----:B------:R-:W-:Y:S02]  /*11a0*/  ISETP.GE.AND P2, PT, R3, c[0x0][0x164], PT ;  /* 0x0000590003007a0c */ /* 0x000fe40003f46270 */
[----:B0-----:R-:W-:Y:S02]  /*11b0*/  MOV R4, c[0x0][0x184] ;  /* 0x0000610000047a02 */ /* 0x001fe40000000f00 */
[----:B------:R-:W-:-:S04]  /*11c0*/  LOP3.LUT P0, RZ, R6, c[0x0][0x1c0], RZ, 0xfc, !PT ;  /* 0x0000700006ff7a12 */ /* 0x000fc8000780fcff */
[----:B------:R-:W-:-:S05]  /*11d0*/  LOP3.LUT P0, RZ, R4, c[0x0][0x1c4], RZ, 0xfc, P0 ;  /* 0x0000710004ff7a12 */ /* 0x000fca000000fcff */
[----:B------:R-:W-:Y:S08]  /*11e0*/  @P2 EXIT ;  /* 0x000000000000294d */ /* 0x000ff00003800000 */
[----:B------:R-:W-:Y:S02]  /*11f0*/  ULDC.U8 UR6, c[0x0][0x1f0] ;  /* 0x00007c0000067ab9 */ /* 0x000fe40000000000 */
.L_x_51319:
[----:B------:R-:W-:Y:S01]  /*1200*/  ISETP.NE.U32.AND P2, PT, RZ, c[0x0][0x1c0], PT ;  /* 0x00007000ff007a0c */ /* 0x000fe20003f45070 */
[----:B------:R-:W-:-:S03]  /*1210*/  HFMA2.MMA R205, -RZ, RZ, 1.875, 0 ;  /* 0x3f800000ffcd7435 */ /* 0x000fc600000001ff */
[----:B------:R-:W-:-:S13]  /*1220*/  ISETP.NE.AND.EX P2, PT, RZ, c[0x0][0x1c4], PT, P2 ;  /* 0x00007100ff007a0c */ /* 0x000fda0003f45320 */
[----:B------:R-:W-:-:S05]  /*1230*/  @P2 MOV R164, 0x4 ;  /* 0x0000000400a42802 */ /* 0x000fca0000000f00 */
[----:B------:R-:W-:-:S05]  /*1240*/  @P2 IMAD.WIDE R164, R3, R164, c[0x0][0x1c0] ;  /* 0x0000700003a42625 */ /* 0x000fca00078e02a4 */
[----:B-----5:R0:W5:Y:S01]  /*1250*/  @P2 LDG.E R205, [R164.64] ;  /* 0x00000004a4cd2981 */ /* 0x020162000c1e1900 */
        /* <DEDUP_REMOVED lines=23> */
.L_x_51062:
[----:B0-----:R-:W-:-:S05]  /*13d0*/  FADD.FTZ R4, R156, R4 ;  /* 0x000000049c047221 */ /* 0x001fca0000010000 */
.L_x_51063:
[----:B------:R-:W-:Y:S02]  /*13e0*/  MOV R160, R4 ;  /* 0x0000000400a07202 */ /* 0x000fe40000000f00 */
.L_x_51064:
[----:B------:R-:W-:Y:S01]  /*13f0*/  FMUL.FTZ R20, R165, R205 ;  /* 0x000000cda5147220 */ /* 0x000fe20000410000 */
[----:B------:R-:W-:Y:S05]  /*1400*/  @P2 BRA `(.L_x_51065) ;  /* 0x0000002000002947 */ /* 0x000fea0003800000 */
[----:B------:R-:W-:Y:S05]  /*1410*/  @P0 BRA `(.L_x_51066) ;  /* 0x0000002000000947 */ /* 0x000fea0003800000 */
[----:B------:R-:W-:Y:S05]  /*1420*/  BRA `(.L_x_51067) ;  /* 0x0000002000007947 */ /* 0x000fea0003800000 */
.L_x_51065:
[----:B------:R-:W-:-:S05]  /*1430*/  FADD.FTZ R20, R157, R20 ;  /* 0x000000149d147221 */ /* 0x000fca0000010000 */
.L_x_51066:
[----:B------:R-:W-:Y:S02]  /*1440*/  MOV R161, R20 ;  /* 0x0000001400a17202 */ /* 0x000fe40000000f00 */
.L_x_51067:
[----:B------:R-:W-:Y:S01]  /*1450*/  FMUL.FTZ R169, R166, R205 ;  /* 0x000000cda6a97220 */ /* 0x000fe20000410000 */
[----:B------:R-:W-:Y:S05]  /*1460*/  @P2 BRA `(.L_x_51068) ;  /* 0x0000002000002947 */ /* 0x000fea0003800000 */
[----:B------:R-:W-:Y:S05]  /*1470*/  @P0 BRA `(.L_x_51069) ;  /* 0x0000002000000947 */ /* 0x000fea0003800000 */
[----:B------:R-:W-:Y:S05]  /*1480*/  BRA `(.L_x_51070) ;  /* 0x0000002000007947 */ /* 0x000fea0003800000 */
.L_x_51068:
[----:B------:R-:W-:-:S05]  /*1490*/  FADD.FTZ R169, R158, R169 ;  /* 0x000000a99ea97221 */ /* 0x000fca0000010000 */
.L_x_51069:
[----:B------:R-:W-:Y:S02]  /*14a0*/  MOV R162, R169 ;  /* 0x000000a900a27202 */ /* 0x000fe40000000f00 */
.L_x_51070:
[----:B------:R-:W-:Y:S01]  /*14b0*/  FMUL.FTZ R184, R167, R205 ;  /* 0x000000cda7b87220 */ /* 0x000fe20000410000 */
[----:B------:R-:W-:Y:S05]  /*14c0*/  @P2 BRA `(.L_x_51071) ;  /* 0x0000002000002947 */ /* 0x000fea0003800000 */
[----:B------:R-:W-:Y:S05]  /*14d0*/  @P0 BRA `(.L_x_51072) ;  /* 0x0000002000000947 */ /* 0x000fea0003800000 */
[----:B------:R-:W-:Y:S05]  /*14e0*/  BRA `(.L_x_51073) ;  /* 0x0000002000007947 */ /* 0x000fea0003800000 */
.L_x_51071:
[----:B------:R-:W-:-:S05]  /*14f0*/  FADD.FTZ R184, R159, R184 ;  /* 0x000000b89fb87221 */ /* 0x000fca0000010000 */
.L_x_51072:
[----:B------:R-:W-:Y:S02]  /*1500*/  MOV R163, R184 ;  /* 0x000000b800a37202 */ /* 0x000fe40000000f00 */
.L_x_51073:
[C---:B------:R-:W-:Y:S02]  /*1510*/  @P0 LEA R164, P2, R201.reuse, c[0x0][0x188], 0x4 ;  /* 0x00006200c9a40a11 */ /* 0x040fe400078420ff */
[C---:B------:R-:W-:Y:S02]  /*1520*/  IADD3 R207, R201.reuse, 0x20, RZ ;  /* 0x00000020c9cf7810 */ /* 0x040fe40007ffe0ff */
[----:B------:R-:W-:-:S05]  /*1530*/  @P0 LEA.HI.X R165, R201, c[0x0][0x18c], RZ, 0x4, P2 ;  /* 0x00006300c9a50a11 */ /* 0x000fca00010f24ff */
[----:B------:R0:W-:Y:S04]  /*1540*/  @P0 STG.E.128 [R164.64], R160 ;  /* 0x000000a0a4000986 */ /* 0x0001e8000c101d04 */
.L_x_51061:
[----:B0-----:R-:W-:Y:S05]  /*1550*/  BSYNC B0 ;  /* 0x0000000000007941 */ /* 0x001fea0003800000 */
.L_x_51060:
        /* <DEDUP_REMOVED lines=17> */
.L_x_51076:
[----:B0-----:R-:W-:-:S05]  /*1670*/  FADD.FTZ R5, R156, R5 ;  /* 0x000000059c057221 */ /* 0x001fca0000010000 */
.L_x_51077:
[----:B------:R-:W-:Y:S02]  /*1680*/  MOV R160, R5 ;  /* 0x0000000500a07202 */ /* 0x000fe40000000f00 */
.L_x_51078:
[----:B------:R-:W-:Y:S01]  /*1690*/  FMUL.FTZ R21, R165, R205 ;  /* 0x000000cda5157220 */ /* 0x000fe20000410000 */
[----:B------:R-:W-:Y:S05]  /*16a0*/  @P2 BRA `(.L_x_51079) ;  /* 0x0000002000002947 */ /* 0x000fea0003800000 */
[----:B------:R-:W-:Y:S05]  /*16b0*/  @P0 BRA `(.L_x_51080) ;  /* 0x0000002000000947 */ /* 0x000fea0003800000 */
[----:B------:R-:W-:Y:S05]  /*16c0*/  BRA `(.L_x_51081) ;  /* 0x0000002000007947 */ /* 0x000fea0003800000 */
.L_x_51079:
[----:B------:R-:W-:-:S05]  /*16d0*/  FADD.FTZ R21, R157, R21 ;  /* 0x000000159d157221 */ /* 0x000fca0000010000 */
.L_x_51080:
[----:B------:R-:W-:Y:S02]  /*16e0*/  MOV R161, R21 ;  /* 0x0000001500a17202 */ /* 0x000fe40000000f00 */
.L_x_51081:
[----:B------:R-:W-:Y:S01]  /*16f0*/  FMUL.FTZ R171, R166, R205 ;  /* 0x000000cda6ab7220 */ /* 0x000fe20000410000 */
[----:B------:R-:W-:Y:S05]  /*1700*/  @P2 BRA `(.L_x_51082) ;  /* 0x0000002000002947 */ /* 0x000fea0003800000 */
[----:B------:R-:W-:Y:S05]  /*1710*/  @P0 BRA `(.L_x_51083) ;  /* 0x0000002000000947 */ /* 0x000fea0003800000 */
[----:B------:R-:W-:Y:S05]  /*1720*/  BRA `(.L_x_51084) ;  /* 0x0000002000007947 */ /* 0x000fea0003800000 */
.L_x_51082:
[----:B------:R-:W-:-:S05]  /*1730*/  FADD.FTZ R171, R158, R171 ;  /* 0x000000ab9eab7221 */ /* 0x000fca0000010000 */
.L_x_51083:
[----:B------:R-:W-:Y:S02]  /*1740*/  MOV R162, R171 ;  /* 0x000000ab00a27202 */ /* 0x000fe40000000f00 */
.L_x_51084:
[----:B------:R-:W-:Y:S01]  /*1750*/  FMUL.FTZ R186, R167, R205 ;  /* 0x000000cda7ba7220 */ /* 0x000fe20000410000 */
[----:B------:R-:W-:Y:S05]  /*1760*/  @P2 BRA `(.L_x_51085) ;  /* 0x0000002000002947 */ /* 0x000fea0003800000 */
[----:B------:R-:W-:Y:S05]  /*1770*/  @P0 BRA `(.L_x_51086) ;  /* 0x0000002000000947 */ /* 0x000fea0003800000 */
[----:B------:R-:W-:Y:S05]  /*1780*/  BRA `(.L_x_51087) ;  /* 0x0000002000007947 */ /* 0x000fea0003800000 */
.L_x_51085:
[----:B------:R-:W-:-:S05]  /*1790*/  FADD.FTZ R186, R159, R186 ;  /* 0x000000ba9fba7221 */ /* 0x000fca0000010000 */
.L_x_51086:
[----:B------:R-:W-:Y:S02]  /*17a0*/  MOV R163, R186 ;  /* 0x000000ba00a37202 */ /* 0x000fe40000000f00 */
.L_x_51087:
[----:B------:R-:W-:-:S04]  /*17b0*/  @P0 LEA R164, P2, R207, c[0x0][0x188], 0x4 ;  /* 0x00006200cfa40a11 */ /* 0x000fc800078420ff */
[C---:B------:R-:W-:Y:S02]  /*17c0*/  @P0 LEA.HI.X R165, R207.reuse, c[0x0][0x18c], RZ, 0x4, P2 ;  /* 0x00006300cfa50a11 */ /* 0x040fe400010f24ff */
[----:B------:R-:W-:-:S03]  /*17d0*/  IADD3 R207, R207, 0x20, RZ ;  /* 0x00000020cfcf7810 */ /* 0x000fc60007ffe0ff */
[----:B------:R0:W-:Y:S04]  /*17e0*/  @P0 STG.E.128 [R164.64], R160 ;  /* 0x000000a0a4000986 */ /* 0x0001e8000c101d04 */
.L_x_51075:
[----:B------:R-:W-:Y:S05]  /*17f0*/  BSYNC B0 ;  /* 0x0000000000007941 */ /* 0x000fea0003800000 */
.L_x_51074:
        /* <DEDUP_REMOVED lines=17> */
.L_x_51090:
[----:B0-----:R-:W-:-:S05]  /*1910*/  FADD.FTZ R6, R156, R6 ;  /* 0x000000069c067221 */ /* 0x001fca0000010000 */
.L_x_51091:
[----:B------:R-:W-:Y:S02]  /*1920*/  MOV R160, R6 ;  /* 0x0000000600a07202 */ /* 0x000fe40000000f00 */
.L_x_51092:
[----:B------:R-:W-:Y:S01]  /*1930*/  FMUL.FTZ R22, R165, R205 ;  /* 0x000000cda5167220 */ /* 0x000fe20000410000 */
[----:B------:R-:W-:Y:S05]  /*1940*/  @P2 BRA `(.L_x_51093) ;  /* 0x0000002000002947 */ /* 0x000fea0003800000 */
[----:B------:R-:W-:Y:S05]  /*1950*/  @P0 BRA `(.L_x_51094) ;  /* 0x0000002000000947 */ /* 0x000fea0003800000 */
[----:B------:R-:W-:Y:S05]  /*1960*/  BRA `(.L_x_51095) ;  /* 0x0000002000007947 */ /* 0x000fea0003800000 */
.L_x_51093:
[----:B------:R-:W-:-:S05]  /*1970*/  FADD.FTZ R22, R157, R22 ;  /* 0x000000169d167221 */ /* 0x000fca0000010000 */
.L_x_51094:
[----:B------:R-:W-:Y:S02]  /*1980*/  MOV R161, R22 ;  /* 0x0000001600a17202 */ /* 0x000fe40000000f00 */
.L_x_51095:
[----:B------:R-:W-:Y:S01]  /*1990*/  FMUL.FTZ R173, R166, R205 ;  /* 0x000000cda6ad7220 */ /* 0x000fe20000410000 */
[----:B------:R-:W-:Y:S05]  /*19a0*/  @P2 BRA `(.L_x_51096) ;  /* 0x0000002000002947 */ /* 0x000fea0003800000 */
[----:B------:R-:W-:Y:S05]  /*19b0*/  @P0 BRA `(.L_x_51097) ;  /* 0x0000002000000947 */ /* 0x000fea0003800000 */
[----:B------:R-:W-:Y:S05]  /*19c0*/  BRA `(.L_x_51098) ;  /* 0x0000002000007947 */ /* 0x000fea0003800000 */
.L_x_51096:
[----:B------:R-:W-:-:S05]  /*19d0*/  FADD.FTZ R173, R158, R173 ;  /* 0x000000ad9ead7221 */ /* 0x000fca0000010000 */
.L_x_51097:
[----:B------:R-:W-:Y:S02]  /*19e0*/  MOV R162, R173 ;  /* 0x000000ad00a27202 */ /* 0x000fe40000000f00 */
.L_x_51098:
[----:B------:R-:W-:Y:S01]  /*19f0*/  FMUL.FTZ R188, R167, R205 ;  /* 0x000000cda7bc7220 */ /* 0x000fe20000410000 */
[----:B------:R-:W-:Y:S05]  /*1a00*/  @P2 BRA `(.L_x_51099) ;  /* 0x0000002000002947 */ /* 0x000fea0003800000 */
[----:B------:R-:W-:Y:S05]  /*1a10*/  @P0 BRA `(.L_x_51100) ;  /* 0x0000002000000947 */ /* 0x000fea0003800000 */
[----:B------:R-:W-:Y:S05]  /*1a20*/  BRA `(.L_x_51101) ;  /* 0x0000002000007947 */ /* 0x000fea0003800000 */
.L_x_51099:
[----:B------:R-:W-:-:S05]  /*1a30*/  FADD.FTZ R188, R159, R188 ;  /* 0x000000bc9fbc7221 */ /* 0x000fca0000010000 */
.L_x_51100:
[----:B------:R-:W-:Y:S02]  /*1a40*/  MOV R163, R188 ;  /* 0x000000bc00a37202 */ /* 0x000fe40000000f00 */
.L_x_51101:
[----:B------:R-:W-:-:S04]  /*1a50*/  @P0 LEA R164, P2, R207, c[0x0][0x188], 0x4 ;  /* 0x00006200cfa40a11 */ /* 0x000fc800078420ff */
[C---:B------:R-:W-:Y:S02]  /*1a60*/  @P0 LEA.HI.X R165, R207.reuse, c[0x0][0x18c], RZ, 0x4, P2 ;  /* 0x00006300cfa50a11 */ /* 0x040fe400010f24ff */
[----:B------:R-:W-:-:S03]  /*1a70*/  IADD3 R207, R207, 0x20, RZ ;  /* 0x00000020cfcf7810 */ /* 0x000fc60007ffe0ff */
[----:B------:R0:W-:Y:S04]  /*1a80*/  @P0 STG.E.128 [R164.64], R160 ;  /* 0x000000a0a4000986 */ /* 0x0001e8000c101d04 */
.L_x_51089:
[----:B------:R-:W-:Y:S05]  /*1a90*/  BSYNC B0 ;  /* 0x0000000000007941 */ /* 0x000fea0003800000 */
.L_x_51088:
        /* <DEDUP_REMOVED lines=17> */
.L_x_51104:
[----:B0-----:R-:W-:-:S05]  /*1bb0*/  FADD.FTZ R7, R156, R7 ;  /* 0x000000079c077221 */ /* 0x001fca0000010000 */
.L_x_51105:
[----:B------:R-:W-:Y:S02]  /*1bc0*/  MOV R160, R7 ;  /* 0x0000000700a07202 */ /* 0x000fe40000000f00 */
.L_x_51106:
[----:B------:R-:W-:Y:S01]  /*1bd0*/  FMUL.FTZ R23, R165, R205 ;  /* 0x000000cda5177220 */ /* 0x000fe20000410000 */
[----:B------:R-:W-:Y:S05]  /*1be0*/  @P2 BRA `(.L_x_51107) ;  /* 0x0000002000002947 */ /* 0x000fea0003800000 */
[----:B------:R-:W-:Y:S05]  /*1bf0*/  @P0 BRA `(.L_x_51108) ;  /* 0x0000002000000947 */ /* 0x000fea0003800000 */
[----:B------:R-:W-:Y:S05]  /*1c00*/  BRA `(.L_x_51109) ;  /* 0x0000002000007947 */ /* 0x000fea0003800000 */
.L_x_51107:
[----:B------:R-:W-:-:S05]  /*1c10*/  FADD.FTZ R23, R157, R23 ;  /* 0x000000179d177221 */ /* 0x000fca0000010000 */
.L_x_51108:
[----:B------:R-:W-:Y:S02]  /*1c20*/  MOV R161, R23 ;  /* 0x0000001700a17202 */ /* 0x000fe40000000f00 */
.L_x_51109:
[----:B------:R-:W-:Y:S01]  /*1c30*/  FMUL.FTZ R175, R166, R205 ;  /* 0x000000cda6af7220 */ /* 0x000fe20000410000 */
[----:B------:R-:W-:Y:S05]  /*1c40*/  @P2 BRA `(.L_x_51110) ;  /* 0x0000002000002947 */ /* 0x000fea0003800000 */
[----:B------:R-:W-:Y:S05]  /*1c50*/  @P0 BRA `(.L_x_51111) ;  /* 0x0000002000000947 */ /* 0x000fea0003800000 */
[----:B------:R-:W-:Y:S05]  /*1c60*/  BRA `(.L_x_51112) ;  /* 0x0000002000007947 */ /* 0x000fea0003800000 */
.L_x_51110:
[----:B------:R-:W-:-:S05]  /*1c70*/  FADD.FTZ R175, R158, R175 ;  /* 0x000000af9eaf7221 */ /* 0x000fca0000010000 */
.L_x_51111:
[----:B------:R-:W-:Y:S02]  /*1c80*/  MOV R162, R175 ;  /* 0x000000af00a27202 */ /* 0x000fe40000000f00 */
.L_x_51112:
[----:B------:R-:W-:Y:S01]  /*1c90*/  FMUL.FTZ R190, R167, R205 ;  /* 0x000000cda7be7220 */ /* 0x000fe20000410000 */
[----:B------:R-:W-:Y:S05]  /*1ca0*/  @P2 BRA `(.L_x_51113) ;  /* 0x0000002000002947 */ /* 0x000fea0003800000 */
[----:B------:R-:W-:Y:S05]  /*1cb0*/  @P0 BRA `(.L_x_51114) ;  /* 0x0000002000000947 */ /* 0x000fea0003800000 */
[----:B------:R-:W-:Y:S05]  /*1cc0*/  BRA `(.L_x_51115) ;  /* 0x0000002000007947 */ /* 0x000fea0003800000 */
.L_x_51113:
[----:B------:R-:W-:-:S05]  /*1cd0*/  FADD.FTZ R190, R159, R190 ;  /* 0x000000be9fbe7221 */ /* 0x000fca0000010000 */
.L_x_51114:
[----:B------:R-:W-:Y:S02]  /*1ce0*/  MOV R163, R190 ;  /* 0x000000be00a37202 */ /* 0x000fe40000000f00 */
.L_x_51115:
[----:B------:R-:W-:-:S04]  /*1cf0*/  @P0 LEA R164, P2, R207, c[0x0][0x188], 0x4 ;  /* 0x00006200cfa40a11 */ /* 0x000fc800078420ff */
[C---:B------:R-:W-:Y:S02]  /*1d00*/  @P0 LEA.HI.X R165, R207.reuse, c[0x0][0x18c], RZ, 0x4, P2 ;  /* 0x00006300cfa50a11 */ /* 0x040fe400010f24ff */
[----:B------:R-:W-:-:S03]  /*1d10*/  IADD3 R207, R207, 0x20, RZ ;  /* 0x00000020cfcf7810 */ /* 0x000fc60007ffe0ff */
[----:B------:R0:W-:Y:S04]  /*1d20*/  @P0 STG.E.128 [R164.64], R160 ;  /* 0x000000a0a4000986 */ /* 0x0001e8000c101d04 */
.L_x_51103:
[----:B------:R-:W-:Y:S05]  /*1d30*/  BSYNC B0 ;  /* 0x0000000000007941 */ /* 0x000fea0003800000 */
.L_x_51102:
        /* <DEDUP_REMOVED lines=17> */
.L_x_51118:
[----:B0-----:R-:W-:-:S05]  /*1e50*/  FADD.FTZ R8, R156, R8 ;  /* 0x000000089c087221 */ /* 0x001fca0000010000 */
.L_x_51119:
[----:B------:R-:W-:Y:S02]  /*1e60*/  MOV R160, R8 ;  /* 0x0000000800a07202 */ /* 0x000fe40000000f00 */
.L_x_51120:
[----:B------:R-:W-:Y:S01]  /*1e70*/  FMUL.FTZ R24, R165, R205 ;  /* 0x000000cda5187220 */ /* 0x000fe20000410000 */
[----:B------:R-:W-:Y:S05]  /*1e80*/  @P2 BRA `(.L_x_51121) ;  /* 0x0000002000002947 */ /* 0x000fea0003800000 */
[----:B------:R-:W-:Y:S05]  /*1e90*/  @P0 BRA `(.L_x_51122) ;  /* 0x0000002000000947 */ /* 0x000fea0003800000 */
[----:B------:R-:W-:Y:S05]  /*1ea0*/  BRA `(.L_x_51123) ;  /* 0x0000002000007947 */ /* 0x000fea0003800000 */
.L_x_51121:
[----:B------:R-:W-:-:S05]  /*1eb0*/  FADD.FTZ R24, R157, R24 ;  /* 0x000000189d187221 */ /* 0x000fca0000010000 */
.L_x_51122:
[----:B------:R-:W-:Y:S02]  /*1ec0*/  MOV R161, R24 ;  /* 0x0000001800a17202 */ /* 0x000fe40000000f00 */
.L_x_51123:
[----:B------:R-:W-:Y:S01]  /*1ed0*/  FMUL.FTZ R177, R166, R205 ;  /* 0x000000cda6b17220 */ /* 0x000fe20000410000 */
[----:B------:R-:W-:Y:S05]  /*1ee0*/  @P2 BRA `(.L_x_51124) ;  /* 0x0000002000002947 */ /* 0x000fea0003800000 */
[----:B------:R-:W-:Y:S05]  /*1ef0*/  @P0 BRA `(.L_x_51125) ;  /* 0x0000002000000947 */ /* 0x000fea0003800000 */
[----:B------:R-:W-:Y:S05]  /*1f00*/  BRA `(.L_x_51126) ;  /* 0x0000002000007947 */ /* 0x000fea0003800000 */
.L_x_51124:
[----:B------:R-:W-:-:S05]  /*1f10*/  FADD.FTZ R177, R158, R177 ;  /* 0x000000b19eb17221 */ /* 0x000fca0000010000 */
.L_x_51125:
[----:B------:R-:W-:Y:S02]  /*1f20*/  MOV R162, R177 ;  /* 0x000000b100a27202 */ /* 0x000fe40000000f00 */
.L_x_51126:
[----:B------:R-:W-:Y:S01]  /*1f30*/  FMUL.FTZ R192, R167, R205 ;  /* 0x000000cda7c07220 */ /* 0x000fe20000410000 */
[----:B------:R-:W-:Y:S05]  /*1f40*/  @P2 BRA `(.L_x_51127) ;  /* 0x0000002000002947 */ /* 0x000fea0003800000 */
[----:B------:R-:W-:Y:S05]  /*1f50*/  @P0 BRA `(.L_x_51128) ;  /* 0x0000002000000947 */ /* 0x000fea0003800000 */
[----:B------:R-:W-:Y:S05]  /*1f60*/  BRA `(.L_x_51129) ;  /* 0x0000002000007947 */ /* 0x000fea0003800000 */
.L_x_51127:
[----:B------:R-:W-:-:S05]  /*1f70*/  FADD.FTZ R192, R159, R192 ;  /* 0x000000c09fc07221 */ /* 0x000fca0000010000 */
.L_x_51128:
[----:B------:R-:W-:Y:S02]  /*1f80*/  MOV R163, R192 ;  /* 0x000000c000a37202 */ /* 0x000fe40000000f00 */
.L_x_51129:
[----:B------:R-:W-:-:S04]  /*1f90*/  @P0 LEA R164, P2, R207, c[0x0][0x188], 0x4 ;  /* 0x00006200cfa40a11 */ /* 0x000fc800078420ff */
[C---:B------:R-:W-:Y:S02]  /*1fa0*/  @P0 LEA.HI.X R165, R207.reuse, c[0x0][0x18c], RZ, 0x4, P2 ;  /* 0x00006300cfa50a11 */ /* 0x040fe400010f24ff */
[----:B------:R-:W-:-:S03]  /*1fb0*/  IADD3 R207, R207, 0x20, RZ ;  /* 0x00000020cfcf7810 */ /* 0x000fc60007ffe0ff */
[----:B------:R0:W-:Y:S04]  /*1fc0*/  @P0 STG.E.128 [R164.64], R160 ;  /* 0x000000a0a4000986 */ /* 0x0001e8000c101d04 */
.L_x_51117:
[----:B------:R-:W-:Y:S05]  /*1fd0*/  BSYNC B0 ;  /* 0x0000000000007941 */ /* 0x000fea0003800000 */
.L_x_51116:
        /* <DEDUP_REMOVED lines=17> */
.L_x_51132:
[----:B0-----:R-:W-:-:S05]  /*20f0*/  FADD.FTZ R9, R156, R9 ;  /* 0x000000099c097221 */ /* 0x001fca0000010000 */
.L_x_51133:
[----:B------:R-:W-:Y:S02]  /*2100*/  MOV R160, R9 ;  /* 0x0000000900a07202 */ /* 0x000fe40000000f00 */
.L_x_51134:
[----:B------:R-:W-:Y:S01]  /*2110*/  FMUL.FTZ R25, R165, R205 ;  /* 0x000000cda5197220 */ /* 0x000fe20000410000 */
[----:B------:R-:W-:Y:S05]  /*2120*/  @P2 BRA `(.L_x_51135) ;  /* 0x0000002000002947 */ /* 0x000fea0003800000 */
[----:B------:R-:W-:Y:S05]  /*2130*/  @P0 BRA `(.L_x_51136) ;  /* 0x0000002000000947 */ /* 0x000fea0003800000 */
[----:B------:R-:W-:Y:S05]  /*2140*/  BRA `(.L_x_51137) ;  /* 0x0000002000007947 */ /* 0x000fea0003800000 */
.L_x_51135:
[----:B------:R-:W-:-:S05]  /*2150*/  FADD.FTZ R25, R157, R25 ;  /* 0x000000199d197221 */ /* 0x000fca0000010000 */
.L_x_51136:
[----:B------:R-:W-:Y:S02]  /*2160*/  MOV R161, R25 ;  /* 0x0000001900a17202 */ /* 0x000fe40000000f00 */
.L_x_51137:
[----:B------:R-:W-:Y:S01]  /*2170*/  FMUL.FTZ R179, R166, R205 ;  /* 0x000000cda6b37220 */ /* 0x000fe20000410000 */
[----:B------:R-:W-:Y:S05]  /*2180*/  @P2 BRA `(.L_x_51138) ;  /* 0x0000002000002947 */ /* 0x000fea0003800000 */
[----:B------:R-:W-:Y:S05]  /*2190*/  @P0 BRA `(.L_x_51139) ;  /* 0x0000002000000947 */ /* 0x000fea0003800000 */
[----:B------:R-:W-:Y:S05]  /*21a0*/  BRA `(.L_x_51140) ;  /* 0x0000002000007947 */ /* 0x000fea0003800000 */
.L_x_51138:
[----:B------:R-:W-:-:S05]  /*21b0*/  FADD.FTZ R179, R158, R179 ;  /* 0x000000b39eb37221 */ /* 0x000fca0000010000 */
.L_x_51139:
[----:B------:R-:W-:Y:S02]  /*21c0*/  MOV R162, R179 ;  /* 0x000000b300a27202 */ /* 0x000fe40000000f00 */
.L_x_51140:
[----:B------:R-:W-:Y:S01]  /*21d0*/  FMUL.FTZ R194, R167, R205 ;  /* 0x000000cda7c27220 */ /* 0x000fe20000410000 */
[----:B------:R-:W-:Y:S05]  /*21e0*/  @P2 BRA `(.L_x_51141) ;  /* 0x0000002000002947 */ /* 0x000fea0003800000 */
[----:B------:R-:W-:Y:S05]  /*21f0*/  @P0 BRA `(.L_x_51142) ;  /* 0x0000002000000947 */ /* 0x000fea0003800000 */
[----:B------:R-:W-:Y:S05]  /*2200*/  BRA `(.L_x_51143) ;  /* 0x0000002000007947 */ /* 0x000fea0003800000 */
.L_x_51141:
[----:B------:R-:W-:-:S05]  /*2210*/  FADD.FTZ R194, R159, R194 ;  /* 0x000000c29fc27221 */ /* 0x000fca0000010000 */
.L_x_51142:
[----:B------:R-:W-:Y:S02]  /*2220*/  MOV R163, R194 ;  /* 0x000000c200a37202 */ /* 0x000fe40000000f00 */
.L_x_51143:
[----:B------:R-:W-:-:S04]  /*2230*/  @P0 LEA R164, P2, R207, c[0x0][0x188], 0x4 ;  /* 0x00006200cfa40a11 */ /* 0x000fc800078420ff */
[C---:B------:R-:W-:Y:S02]  /*2240*/  @P0 LEA.HI.X R165, R207.reuse, c[0x0][0x18c], RZ, 0x4, P2 ;  /* 0x00006300cfa50a11 */ /* 0x040fe400010f24ff */
[----:B------:R-:W-:-:S03]  /*2250*/  IADD3 R207, R207, 0x20, RZ ;  /* 0x00000020cfcf7810 */ /* 0x000fc60007ffe0ff */
[----:B------:R0:W-:Y:S04]  /*2260*/  @P0 STG.E.128 [R164.64], R160 ;  /* 0x000000a0a4000986 */ /* 0x0001e8000c101d04 */
.L_x_51131:
[----:B------:R-:W-:Y:S05]  /*2270*/  BSYNC B0 ;  /* 0x0000000000007941 */ /* 0x000fea0003800000 */
.L_x_51130:
        /* <DEDUP_REMOVED lines=17> */
.L_x_51146:
[----:B0-----:R-:W-:-:S05]  /*2390*/  FADD.FTZ R10, R156, R10 ;  /* 0x0000000a9c0a7221 */ /* 0x001fca0000010000 */
.L_x_51147:
[----:B------:R-:W-:Y:S02]  /*23a0*/  MOV R160, R10 ;  /* 0x0000000a00a07202 */ /* 0x000fe40000000f00 */
.L_x_51148:
[----:B------:R-:W-:Y:S01]  /*23b0*/  FMUL.FTZ R26, R165, R205 ;  /* 0x000000cda51a7220 */ /* 0x000fe20000410000 */
[----:B------:R-:W-:Y:S05]  /*23c0*/  @P2 BRA `(.L_x_51149) ;  /* 0x0000002000002947 */ /* 0x000fea0003800000 */
[----:B------:R-:W-:Y:S05]  /*23d0*/  @P0 BRA `(.L_x_51150) ;  /* 0x0000002000000947 */ /* 0x000fea0003800000 */
[----:B------:R-:W-:Y:S05]  /*23e0*/  BRA `(.L_x_51151) ;  /* 0x0000002000007947 */ /* 0x000fea0003800000 */
.L_x_51149:
[----:B------:R-:W-:-:S05]  /*23f0*/  FADD.FTZ R26, R157, R26 ;  /* 0x0000001a9d1a7221 */ /* 0x000fca0000010000 */
.L_x_51150:
[----:B------:R-:W-:Y:S02]  /*2400*/  MOV R161, R26 ;  /* 0x0000001a00a17202 */ /* 0x000fe40000000f00 */
.L_x_51151:
[----:B------:R-:W-:Y:S01]  /*2410*/  FMUL.FTZ R181, R166, R205 ;  /* 0x000000cda6b57220 */ /* 0x000fe20000410000 */
[----:B------:R-:W-:Y:S05]  /*2420*/  @P2 BRA `(.L_x_51152) ;  /* 0x0000002000002947 */ /* 0x000fea0003800000 */
[----:B------:R-:W-:Y:S05]  /*2430*/  @P0 BRA `(.L_x_51153) ;  /* 0x0000002000000947 */ /* 0x000fea0003800000 */
[----:B------:R-:W-:Y:S05]  /*2440*/  BRA `(.L_x_51154) ;  /* 0x0000002000007947 */ /* 0x000fea0003800000 */
.L_x_51152:
[----:B------:R-:W-:-:S05]  /*2450*/  FADD.FTZ R181, R158, R181 ;  /* 0x000000b59eb57221 */ /* 0x000fca0000010000 */
.L_x_51153:
[----:B------:R-:W-:Y:S02]  /*2460*/  MOV R162, R181 ;  /* 0x000000b500a27202 */ /* 0x000fe40000000f00 */
.L_x_51154:
[----:B------:R-:W-:Y:S01]  /*2470*/  FMUL.FTZ R196, R167, R205 ;  /* 0x000000cda7c47220 */ /* 0x000fe20000410000 */
[----:B------:R-:W-:Y:S05]  /*2480*/  @P2 BRA `(.L_x_51155) ;  /* 0x0000002000002947 */ /* 0x000fea0003800000 */
[----:B------:R-:W-:Y:S05]  /*2490*/  @P0 BRA `(.L_x_51156) ;  /* 0x0000002000000947 */ /* 0x000fea0003800000 */
[----:B------:R-:W-:Y:S05]  /*24a0*/  BRA `(.L_x_51157) ;  /* 0x0000002000007947 */ /* 0x000fea0003800000 */
.L_x_51155:
[----:B------:R-:W-:-:S05]  /*24b0*/  FADD.FTZ R196, R159, R196 ;  /* 0x000000c49fc47221 */ /* 0x000fca0000010000 */
.L_x_51156:
[----:B------:R-:W-:Y:S02]  /*24c0*/  MOV R163, R196 ;  /* 0x000000c400a37202 */ /* 0x000fe40000000f00 */
.L_x_51157:
[----:B------:R-:W-:-:S04]  /*24d0*/  @P0 LEA R164, P2, R207, c[0x0][0x188], 0x4 ;  /* 0x00006200cfa40a11 */ /* 0x000fc800078420ff */
[C---:B------:R-:W-:Y:S02]  /*24e0*/  @P0 LEA.HI.X R165, R207.reuse, c[0x0][0x18c], RZ, 0x4, P2 ;  /* 0x00006300cfa50a11 */ /* 0x040fe400010f24ff */
[----:B------:R-:W-:-:S03]  /*24f0*/  IADD3 R207, R207, 0x20, RZ ;  /* 0x00000020cfcf7810 */ /* 0x000fc60007ffe0ff */
[----:B------:R0:W-:Y:S04]  /*2500*/  @P0 STG.E.128 [R164.64], R160 ;  /* 0x000000a0a4000986 */ /* 0x0001e8000c101d04 */
.L_x_51145:
[----:B------:R-:W-:Y:S05]  /*2510*/  BSYNC B0 ;  /* 0x0000000000007941 */ /* 0x000fea0003800000 */
.L_x_51144:
        /* <DEDUP_REMOVED lines=17> */
.L_x_51160:
[----:B0-----:R-:W-:-:S05]  /*2630*/  FADD.FTZ R11, R156, R11 ;  /* 0x0000000b9c0b7221 */ /* 0x001fca0000010000 */
.L_x_51161:
[----:B------:R-:W-:Y:S02]  /*2640*/  MOV R160, R11 ;  /* 0x0000000b00a07202 */ /* 0x000fe40000000f00 */
.L_x_51162:
[----:B------:R-:W-:Y:S01]  /*2650*/  FMUL.FTZ R27, R165, R205 ;  /* 0x000000cda51b7220 */ /* 0x000fe20000410000 */
[----:B------:R-:W-:Y:S05]  /*2660*/  @P2 BRA `(.L_x_51163) ;  /* 0x0000002000002947 */ /* 0x000fea0003800000 */
[----:B------:R-:W-:Y:S05]  /*2670*/  @P0 BRA `(.L_x_51164) ;  /* 0x0000002000000947 */ /* 0x000fea0003800000 */
[----:B------:R-:W-:Y:S05]  /*2680*/  BRA `(.L_x_51165) ;  /* 0x0000002000007947 */ /* 0x000fea0003800000 */
.L_x_51163:
[----:B------:R-:W-:-:S05]  /*2690*/  FADD.FTZ R27, R157, R27 ;  /* 0x0000001b9d1b7221 */ /* 0x000fca0000010000 */
.L_x_51164:
[----:B------:R-:W-:Y:S02]  /*26a0*/  MOV R161, R27 ;  /* 0x0000001b00a17202 */ /* 0x000fe40000000f00 */
.L_x_51165:
[----:B------:R-:W-:Y:S01]  /*26b0*/  FMUL.FTZ R183, R166, R205 ;  /* 0x000000cda6b77220 */ /* 0x000fe20000410000 */
[----:B------:R-:W-:Y:S05]  /*26c0*/  @P2 BRA `(.L_x_51166) ;  /* 0x0000002000002947 */ /* 0x000fea0003800000 */
[----:B------:R-:W-:Y:S05]  /*26d0*/  @P0 BRA `(.L_x_51167) ;  /* 0x0000002000000947 */ /* 0x000fea0003800000 */
[----:B------:R-:W-:Y:S05]  /*26e0*/  BRA `(.L_x_51168) ;  /* 0x0000002000007947 */ /* 0x000fea0003800000 */
.L_x_51166:
[----:B------:R-:W-:-:S05]  /*26f0*/  FADD.FTZ R183, R158, R183 ;  /* 0x000000b79eb77221 */ /* 0x000fca0000010000 */
.L_x_51167:
[----:B------:R-:W-:Y:S02]  /*2700*/  MOV R162, R183 ;  /* 0x000000b700a27202 */ /* 0x000fe40000000f00 */
.L_x_51168:
[----:B------:R-:W-:Y:S01]  /*2710*/  FMUL.FTZ R198, R167, R205 ;  /* 0x000000cda7c67220 */ /* 0x000fe20000410000 */
[----:B------:R-:W-:Y:S05]  /*2720*/  @P2 BRA `(.L_x_51169) ;  /* 0x0000002000002947 */ /* 0x000fea0003800000 */
[----:B------:R-:W-:Y:S05]  /*2730*/  @P0 BRA `(.L_x_51170) ;  /* 0x0000002000000947 */ /* 0x000fea0003800000 */
[----:B------:R-:W-:Y:S05]  /*2740*/  BRA `(.L_x_51171) ;  /* 0x0000002000007947 */ /* 0x000fea0003800000 */
.L_x_51169:
[----:B------:R-:W-:-:S05]  /*2750*/  FADD.FTZ R198, R159, R198 ;  /* 0x000000c69fc67221 */ /* 0x000fca0000010000 */
.L_x_51170:
[----:B------:R-:W-:Y:S02]  /*2760*/  MOV R163, R198 ;  /* 0x000000c600a37202 */ /* 0x000fe40000000f00 */
.L_x_51171:
[----:B------:R-:W-:-:S04]  /*2770*/  @P0 LEA R164, P2, R207, c[0x0][0x188], 0x4 ;  /* 0x00006200cfa40a11 */ /* 0x000fc800078420ff */
[C---:B------:R-:W-:Y:S02]  /*2780*/  @P0 LEA.HI.X R165, R207.reuse, c[0x0][0x18c], RZ, 0x4, P2 ;  /* 0x00006300cfa50a11 */ /* 0x040fe400010f24ff */
[----:B------:R-:W-:-:S03]  /*2790*/  IADD3 R207, R207, 0x20, RZ ;  /* 0x00000020cfcf7810 */ /* 0x000fc60007ffe0ff */
[----:B------:R0:W-:Y:S04]  /*27a0*/  @P0 STG.E.128 [R164.64], R160 ;  /* 0x000000a0a4000986 */ /* 0x0001e8000c101d04 */
.L_x_51159:
[----:B------:R-:W-:Y:S05]  /*27b0*/  BSYNC B0 ;  /* 0x0000000000007941 */ /* 0x000fea0003800000 */
.L_x_51158:
        /* <DEDUP_REMOVED lines=17> */
.L_x_51174:
[----:B0-----:R-:W-:-:S05]  /*28d0*/  FADD.FTZ R12, R156, R12 ;  /* 0x0000000c9c0c7221 */ /* 0x001fca0000010000 */
.L_x_51175:
[----:B------:R-:W-:Y:S02]  /*28e0*/  MOV R160, R12 ;  /* 0x0000000c00a07202 */ /* 0x000fe40000000f00 */
.L_x_51176:
[----:B------:R-:W-:Y:S01]  /*28f0*/  FMUL.FTZ R168, R165, R205 ;  /* 0x000000cda5a87220 */ /* 0x000fe20000410000 */
[----:B------:R-:W-:Y:S05]  /*2900*/  @P2 BRA `(.L_x_51177) ;  /* 0x0000002000002947 */ /* 0x000fea0003800000 */
[----:B------:R-:W-:Y:S05]  /*2910*/  @P0 BRA `(.L_x_51178) ;  /* 0x0000002000000947 */ /* 0x000fea0003800000 */
[----:B------:R-:W-:Y:S05]  /*2920*/  BRA `(.L_x_51179) ;  /* 0x0000002000007947 */ /* 0x000fea0003800000 */
.L_x_51177:
[----:B------:R-:W-:-:S05]  /*2930*/  FADD.FTZ R168, R157, R168 ;  /* 0x000000a89da87221 */ /* 0x000fca0000010000 */
.L_x_51178:
[----:B------:R-:W-:Y:S02]  /*2940*/  MOV R161, R168 ;  /* 0x000000a800a17202 */ /* 0x000fe40000000f00 */
.L_x_51179:
[----:B------:R-:W-:Y:S01]  /*2950*/  FMUL.FTZ R185, R166, R205 ;  /* 0x000000cda6b97220 */ /* 0x000fe20000410000 */
[----:B------:R-:W-:Y:S05]  /*2960*/  @P2 BRA `(.L_x_51180) ;  /* 0x0000002000002947 */ /* 0x000fea0003800000 */
[----:B------:R-:W-:Y:S05]  /*2970*/  @P0 BRA `(.L_x_51181) ;  /* 0x0000002000000947 */ /* 0x000fea0003800000 */
[----:B------:R-:W-:Y:S05]  /*2980*/  BRA `(.L_x_51182) ;  /* 0x0000002000007947 */ /* 0x000fea0003800000 */
.L_x_51180:
[----:B------:R-:W-:-:S05]  /*2990*/  FADD.FTZ R185, R158, R185 ;  /* 0x000000b99eb97221 */ /* 0x000fca0000010000 */
.L_x_51181:
[----:B------:R-:W-:Y:S02]  /*29a0*/  MOV R162, R185 ;  /* 0x000000b900a27202 */ /* 0x000fe40000000f00 */
.L_x_51182:
[----:B------:R-:W-:Y:S01]  /*29b0*/  FMUL.FTZ R200, R167, R205 ;  /* 0x000000cda7c87220 */ /* 0x000fe20000410000 */
[----:B------:R-:W-:Y:S05]  /*29c0*/  @P2 BRA `(.L_x_51183) ;  /* 0x0000002000002947 */ /* 0x000fea0003800000 */
[----:B------:R-:W-:Y:S05]  /*29d0*/  @P0 BRA `(.L_x_51184) ;  /* 0x0000002000000947 */ /* 0x000fea0003800000 */
[----:B------:R-:W-:Y:S05]  /*29e0*/  BRA `(.L_x_51185) ;  /* 0x0000002000007947 */ /* 0x000fea0003800000 */
.L_x_51183:
[----:B------:R-:W-:-:S05]  /*29f0*/  FADD.FTZ R200, R159, R200 ;  /* 0x000000c89fc87221 */ /* 0x000fca0000010000 */
.L_x_51184:
[----:B------:R-:W-:Y:S02]  /*2a00*/  MOV R163, R200 ;  /* 0x000000c800a37202 */ /* 0x000fe40000000f00 */
.L_x_51185:
[----:B------:R-:W-:-:S04]  /*2a10*/  @P0 LEA R164, P2, R207, c[0x0][0x188], 0x4 ;  /* 0x00006200cfa40a11 */ /* 0x000fc800078420ff */
[C---:B------:R-:W-:Y:S02]  /*2a20*/  @P0 LEA.HI.X R165, R207.reuse, c[0x0][0x18c], RZ, 0x4, P2 ;  /* 0x00006300cfa50a11 */ /* 0x040fe400010f24ff */
[----:B------:R-:W-:-:S03]  /*2a30*/  IADD3 R207, R207, 0x20, RZ ;  /* 0x00000020cfcf7810 */ /* 0x000fc60007ffe0ff */
[----:B------:R0:W-:Y:S04]  /*2a40*/  @P0 STG.E.128 [R164.64], R160 ;  /* 0x000000a0a4000986 */ /* 0x0001e8000c101d04 */
.L_x_51173:
[----:B------:R-:W-:Y:S05]  /*2a50*/  BSYNC B0 ;  /* 0x0000000000007941 */ /* 0x000fea0003800000 */
.L_x_51172:
        /* <DEDUP_REMOVED lines=17> */
.L_x_51188:
[----:B0-----:R-:W-:-:S05]  /*2b70*/  FADD.FTZ R13, R156, R13 ;  /* 0x0000000d9c0d7221 */ /* 0x001fca0000010000 */
.L_x_51189:
[----:B------:R-:W-:Y:S02]  /*2b80*/  MOV R160, R13 ;  /* 0x0000000d00a07202 */ /* 0x000fe40000000f00 */
.L_x_51190:
[----:B------:R-:W-:Y:S01]  /*2b90*/  FMUL.FTZ R170, R165, R205 ;  /* 0x000000cda5aa7220 */ /* 0x000fe20000410000 */
[----:B------:R-:W-:Y:S05]  /*2ba0*/  @P2 BRA `(.L_x_51191) ;  /* 0x0000002000002947 */ /* 0x000fea0003800000 */
[----:B------:R-:W-:Y:S05]  /*2bb0*/  @P0 BRA `(.L_x_51192) ;  /* 0x0000002000000947 */ /* 0x000fea0003800000 */
[----:B------:R-:W-:Y:S05]  /*2bc0*/  BRA `(.L_x_51193) ;  /* 0x0000002000007947 */ /* 0x000fea0003800000 */
.L_x_51191:
[----:B------:R-:W-:-:S05]  /*2bd0*/  FADD.FTZ R170, R157, R170 ;  /* 0x000000aa9daa7221 */ /* 0x000fca0000010000 */
.L_x_51192:
[----:B------:R-:W-:Y:S02]  /*2be0*/  MOV R161, R170 ;  /* 0x000000aa00a17202 */ /* 0x000fe40000000f00 */
.L_x_51193:
[----:B------:R-:W-:Y:S01]  /*2bf0*/  FMUL.FTZ R187, R166, R205 ;  /* 0x000000cda6bb7220 */ /* 0x000fe20000410000 */
[----:B------:R-:W-:Y:S05]  /*2c00*/  @P2 BRA `(.L_x_51194) ;  /* 0x0000002000002947 */ /* 0x000fea0003800000 */
[----:B------:R-:W-:Y:S05]  /*2c10*/  @P0 BRA `(.L_x_51195) ;  /* 0x0000002000000947 */ /* 0x000fea0003800000 */
[----:B------:R-:W-:Y:S05]  /*2c20*/  BRA `(.L_x_51196) ;  /* 0x0000002000007947 */ /* 0x000fea0003800000 */
.L_x_51194:
[----:B------:R-:W-:-:S05]  /*2c30*/  FADD.FTZ R187, R158, R187 ;  /* 0x000000bb9ebb7221 */ /* 0x000fca0000010000 */
.L_x_51195:
[----:B------:R-:W-:Y:S02]  /*2c40*/  MOV R162, R187 ;  /* 0x000000bb00a27202 */ /* 0x000fe40000000f00 */
.L_x_51196:
[----:B------:R-:W-:Y:S01]  /*2c50*/  FMUL.FTZ R202, R167, R205 ;  /* 0x000000cda7ca7220 */ /* 0x000fe20000410000 */
[----:B------:R-:W-:Y:S05]  /*2c60*/  @P2 BRA `(.L_x_51197) ;  /* 0x0000002000002947 */ /* 0x000fea0003800000 */
[----:B------:R-:W-:Y:S05]  /*2c70*/  @P0 BRA `(.L_x_51198) ;  /* 0x0000002000000947 */ /* 0x000fea0003800000 */
[----:B------:R-:W-:Y:S05]  /*2c80*/  BRA `(.L_x_51199) ;  /* 0x0000002000007947 */ /* 0x000fea0003800000 */
.L_x_51197:
[----:B------:R-:W-:-:S05]  /*2c90*/  FADD.FTZ R202, R159, R202 ;  /* 0x000000ca9fca7221 */ /* 0x000fca0000010000 */
.L_x_51198:
[----:B------:R-:W-:Y:S02]  /*2ca0*/  MOV R163, R202 ;  /* 0x000000ca00a37202 */ /* 0x000fe40000000f00 */
.L_x_51199:
[----:B------:R-:W-:-:S04]  /*2cb0*/  @P0 LEA R164, P2, R207, c[0x0][0x188], 0x4 ;  /* 0x00006200cfa40a11 */ /* 0x000fc800078420ff */
[C---:B------:R-:W-:Y:S02]  /*2cc0*/  @P0 LEA.HI.X R165, R207.reuse, c[0x0][0x18c], RZ, 0x4, P2 ;  /* 0x00006300cfa50a11 */ /* 0x040fe400010f24ff */
[----:B------:R-:W-:-:S03]  /*2cd0*/  IADD3 R207, R207, 0x20, RZ ;  /* 0x00000020cfcf7810 */ /* 0x000fc60007ffe0ff */
[----:B------:R0:W-:Y:S04]  /*2ce0*/  @P0 STG.E.128 [R164.64], R160 ;  /* 0x000000a0a4000986 */ /* 0x0001e8000c101d04 */
.L_x_51187:
[----:B------:R-:W-:Y:S05]  /*2cf0*/  BSYNC B0 ;  /* 0x0000000000007941 */ /* 0x000fea0003800000 */
.L_x_51186:
        /* <DEDUP_REMOVED lines=17> */
.L_x_51202:
[----:B0-----:R-:W-:-:S05]  /*2e10*/  FADD.FTZ R14, R156, R14 ;  /* 0x0000000e9c0e7221 */ /* 0x001fca0000010000 */
.L_x_51203:
[----:B------:R-:W-:Y:S02]  /*2e20*/  MOV R160, R14 ;  /* 0x0000000e00a07202 */ /* 0x000fe40000000f00 */
.L_x_51204:
[----:B------:R-:W-:Y:S01]  /*2e30*/  FMUL.FTZ R172, R165, R205 ;  /* 0x000000cda5ac7220 */ /* 0x000fe20000410000 */
[----:B------:R-:W-:Y:S05]  /*2e40*/  @P2 BRA `(.L_x_51205) ;  /* 0x0000002000002947 */ /* 0x000fea0003800000 */
[----:B------:R-:W-:Y:S05]  /*2e50*/  @P0 BRA `(.L_x_51206) ;  /* 0x0000002000000947 */ /* 0x000fea0003800000 */
[----:B------:R-:W-:Y:S05]  /*2e60*/  BRA `(.L_x_51207) ;  /* 0x0000002000007947 */ /* 0x000fea0003800000 */
.L_x_51205:
[----:B------:R-:W-:-:S05]  /*2e70*/  FADD.FTZ R172, R157, R172 ;  /* 0x000000ac9dac7221 */ /* 0x000fca0000010000 */
.L_x_51206:
[----:B------:R-:W-:Y:S02]  /*2e80*/  MOV R161, R172 ;  /* 0x000000ac00a17202 */ /* 0x000fe40000000f00 */
.L_x_51207:
[----:B------:R-:W-:Y:S01]  /*2e90*/  FMUL.FTZ R189, R166, R205 ;  /* 0x000000cda6bd7220 */ /* 0x000fe20000410000 */
[----:B------:R-:W-:Y:S05]  /*2ea0*/  @P2 BRA `(.L_x_51208) ;  /* 0x0000002000002947 */ /* 0x000fea0003800000 */
[----:B------:R-:W-:Y:S05]  /*2eb0*/  @P0 BRA `(.L_x_51209) ;  /* 0x0000002000000947 */ /* 0x000fea0003800000 */
[----:B------:R-:W-:Y:S05]  /*2ec0*/  BRA `(.L_x_51210) ;  /* 0x0000002000007947 */ /* 0x000fea0003800000 */
.L_x_51208:
[----:B------:R-:W-:-:S05]  /*2ed0*/  FADD.FTZ R189, R158, R189 ;  /* 0x000000bd9ebd7221 */ /* 0x000fca0000010000 */
.L_x_51209:
[----:B------:R-:W-:Y:S02]  /*2ee0*/  MOV R162, R189 ;  /* 0x000000bd00a27202 */ /* 0x000fe40000000f00 */
.L_x_51210:
[----:B------:R-:W-:Y:S01]  /*2ef0*/  FMUL.FTZ R204, R167, R205 ;  /* 0x000000cda7cc7220 */ /* 0x000fe20000410000 */
[----:B------:R-:W-:Y:S05]  /*2f00*/  @P2 BRA `(.L_x_51211) ;  /* 0x0000002000002947 */ /* 0x000fea0003800000 */
[----:B------:R-:W-:Y:S05]  /*2f10*/  @P0 BRA `(.L_x_51212) ;  /* 0x0000002000000947 */ /* 0x000fea0003800000 */
[----:B------:R-:W-:Y:S05]  /*2f20*/  BRA `(.L_x_51213) ;  /* 0x0000002000007947 */ /* 0x000fea0003800000 */
.L_x_51211:
[----:B------:R-:W-:-:S05]  /*2f30*/  FADD.FTZ R204, R159, R204 ;  /* 0x000000cc9fcc7221 */ /* 0x000fca0000010000 */
.L_x_51212:
[----:B------:R-:W-:Y:S02]  /*2f40*/  MOV R163, R204 ;  /* 0x000000cc00a37202 */ /* 0x000fe40000000f00 */
.L_x_51213:
[----:B------:R-:W-:-:S04]  /*2f50*/  @P0 LEA R164, P2, R207, c[0x0][0x188], 0x4 ;  /* 0x00006200cfa40a11 */ /* 0x000fc800078420ff */
[C---:B------:R-:W-:Y:S02]  /*2f60*/  @P0 LEA.HI.X R165, R207.reuse, c[0x0][0x18c], RZ, 0x4, P2 ;  /* 0x00006300cfa50a11 */ /* 0x040fe400010f24ff */
[----:B------:R-:W-:-:S03]  /*2f70*/  IADD3 R207, R207, 0x20, RZ ;  /* 0x00000020cfcf7810 */ /* 0x000fc60007ffe0ff */
[----:B------:R0:W-:Y:S04]  /*2f80*/  @P0 STG.E.128 [R164.64], R160 ;  /* 0x000000a0a4000986 */ /* 0x0001e8000c101d04 */
.L_x_51201:
[----:B------:R-:W-:Y:S05]  /*2f90*/  BSYNC B0 ;  /* 0x0000000000007941 */ /* 0x000fea0003800000 */
.L_x_51200:
        /* <DEDUP_REMOVED lines=17> */
.L_x_51216:
[----:B0-----:R-:W-:-:S05]  /*30b0*/  FADD.FTZ R15, R156, R15 ;  /* 0x0000000f9c0f7221 */ /* 0x001fca0000010000 */
.L_x_51217:
[----:B------:R-:W-:Y:S02]  /*30c0*/  MOV R160, R15 ;  /* 0x0000000f00a07202 */ /* 0x000fe40000000f00 */
.L_x_51218:
[----:B------:R-:W-:Y:S01]  /*30d0*/  FMUL.FTZ R174, R165, R205 ;  /* 0x000000cda5ae7220 */ /* 0x000fe20000410000 */
[----:B------:R-:W-:Y:S05]  /*30e0*/  @P2 BRA `(.L_x_51219) ;  /* 0x0000002000002947 */ /* 0x000fea0003800000 */
[----:B------:R-:W-:Y:S05]  /*30f0*/  @P0 BRA `(.L_x_51220) ;  /* 0x0000002000000947 */ /* 0x000fea0003800000 */
[----:B------:R-:W-:Y:S05]  /*3100*/  BRA `(.L_x_51221) ;  /* 0x0000002000007947 */ /* 0x000fea0003800000 */
.L_x_51219:
[----:B------:R-:W-:-:S05]  /*3110*/  FADD.FTZ R174, R157, R174 ;  /* 0x000000ae9dae7221 */ /* 0x000fca0000010000 */
.L_x_51220:
[----:B------:R-:W-:Y:S02]  /*3120*/  MOV R161, R174 ;  /* 0x000000ae00a17202 */ /* 0x000fe40000000f00 */
.L_x_51221:
[----:B------:R-:W-:Y:S01]  /*3130*/  FMUL.FTZ R191, R166, R205 ;  /* 0x000000cda6bf7220 */ /* 0x000fe20000410000 */
[----:B------:R-:W-:Y:S05]  /*3140*/  @P2 BRA `(.L_x_51222) ;  /* 0x0000002000002947 */ /* 0x000fea0003800000 */
[----:B------:R-:W-:Y:S05]  /*3150*/  @P0 BRA `(.L_x_51223) ;  /* 0x0000002000000947 */ /* 0x000fea0003800000 */
[----:B------:R-:W-:Y:S05]  /*3160*/  BRA `(.L_x_51224) ;  /* 0x0000002000007947 */ /* 0x000fea0003800000 */
.L_x_51222:
[----:B------:R-:W-:-:S05]  /*3170*/  FADD.FTZ R191, R158, R191 ;  /* 0x000000bf9ebf7221 */ /* 0x000fca0000010000 */
.L_x_51223:
[----:B------:R-:W-:Y:S02]  /*3180*/  MOV R162, R191 ;  /* 0x000000bf00a27202 */ /* 0x000fe40000000f00 */
.L_x_51224:
[----:B------:R-:W-:Y:S01]  /*3190*/  FMUL.FTZ R206, R167, R205 ;  /* 0x000000cda7ce7220 */ /* 0x000fe20000410000 */
[----:B------:R-:W-:Y:S05]  /*31a0*/  @P2 BRA `(.L_x_51225) ;  /* 0x0000002000002947 */ /* 0x000fea0003800000 */
[----:B------:R-:W-:Y:S05]  /*31b0*/  @P0 BRA `(.L_x_51226) ;  /* 0x0000002000000947 */ /* 0x000fea0003800000 */
[----:B------:R-:W-:Y:S05]  /*31c0*/  BRA `(.L_x_51227) ;  /* 0x0000002000007947 */ /* 0x000fea0003800000 */
.L_x_51225:
[----:B------:R-:W-:-:S05]  /*31d0*/  FADD.FTZ R206, R159, R206 ;  /* 0x000000ce9fce7221 */ /* 0x000fca0000010000 */
.L_x_51226:
[----:B------:R-:W-:Y:S02]  /*31e0*/  MOV R163, R206 ;  /* 0x000000ce00a37202 */ /* 0x000fe40000000f00 */
.L_x_51227:
[----:B------:R-:W-:-:S04]  /*31f0*/  @P0 LEA R164, P2, R207, c[0x0][0x188], 0x4 ;  /* 0x00006200cfa40a11 */ /* 0x000fc800078420ff */
[C---:B------:R-:W-:Y:S02]  /*3200*/  @P0 LEA.HI.X R165, R207.reuse, c[0x0][0x18c], RZ, 0x4, P2 ;  /* 0x00006300cfa50a11 */ /* 0x040fe400010f24ff */
[----:B------:R-:W-:-:S03]  /*3210*/  IADD3 R207, R207, 0x20, RZ ;  /* 0x00000020cfcf7810 */ /* 0x000fc60007ffe0ff */
[----:B------:R0:W-:Y:S04]  /*3220*/  @P0 STG.E.128 [R164.64], R160 ;  /* 0x000000a0a4000986 */ /* 0x0001e8000c101d04 */
.L_x_51215:
[----:B------:R-:W-:Y:S05]  /*3230*/  BSYNC B0 ;  /* 0x0000000000007941 */ /* 0x000fea0003800000 */
.L_x_51214:
        /* <DEDUP_REMOVED lines=17> */
.L_x_51230:
[----:B0-----:R-:W-:-:S05]  /*3350*/  FADD.FTZ R16, R156, R16 ;  /* 0x000000109c107221 */ /* 0x001fca0000010000 */
.L_x_51231:
[----:B------:R-:W-:Y:S02]  /*3360*/  MOV R160, R16 ;  /* 0x0000001000a07202 */ /* 0x000fe40000000f00 */
.L_x_51232:
[----:B------:R-:W-:Y:S01]  /*3370*/  FMUL.FTZ R176, R165, R205 ;  /* 0x000000cda5b07220 */ /* 0x000fe20000410000 */
[----:B------:R-:W-:Y:S05]  /*3380*/  @P2 BRA `(.L_x_51233) ;  /* 0x0000002000002947 */ /* 0x000fea0003800000 */
[----:B------:R-:W-:Y:S05]  /*3390*/  @P0 BRA `(.L_x_51234) ;  /* 0x0000002000000947 */ /* 0x000fea0003800000 */
[----:B------:R-:W-:Y:S05]  /*33a0*/  BRA `(.L_x_51235) ;  /* 0x0000002000007947 */ /* 0x000fea0003800000 */
.L_x_51233:
[----:B------:R-:W-:-:S05]  /*33b0*/  FADD.FTZ R176, R157, R176 ;  /* 0x000000b09db07221 */ /* 0x000fca0000010000 */
.L_x_51234:
[----:B------:R-:W-:Y:S02]  /*33c0*/  MOV R161, R176 ;  /* 0x000000b000a17202 */ /* 0x000fe40000000f00 */
.L_x_51235:
[----:B------:R-:W-:Y:S01]  /*33d0*/  FMUL.FTZ R193, R166, R205 ;  /* 0x000000cda6c17220 */ /* 0x000fe20000410000 */
[----:B------:R-:W-:Y:S05]  /*33e0*/  @P2 BRA `(.L_x_51236) ;  /* 0x0000002000002947 */ /* 0x000fea0003800000 */
[----:B------:R-:W-:Y:S05]  /*33f0*/  @P0 BRA `(.L_x_51237) ;  /* 0x0000002000000947 */ /* 0x000fea0003800000 */
[----:B------:R-:W-:Y:S05]  /*3400*/  BRA `(.L_x_51238) ;  /* 0x0000002000007947 */ /* 0x000fea0003800000 */
.L_x_51236:
[----:B------:R-:W-:-:S05]  /*3410*/  FADD.FTZ R193, R158, R193 ;  /* 0x000000c19ec17221 */ /* 0x000fca0000010000 */
.L_x_51237:
[----:B------:R-:W-:Y:S02]  /*3420*/  MOV R162, R193 ;  /* 0x000000c100a27202 */ /* 0x000fe40000000f00 */
.L_x_51238:
[----:B------:R-:W-:Y:S01]  /*3430*/  FMUL.FTZ R208, R167, R205 ;  /* 0x000000cda7d07220 */ /* 0x000fe20000410000 */
[----:B------:R-:W-:Y:S05]  /*3440*/  @P2 BRA `(.L_x_51239) ;  /* 0x0000002000002947 */ /* 0x000fea0003800000 */
[----:B------:R-:W-:Y:S05]  /*3450*/  @P0 BRA `(.L_x_51240) ;  /* 0x0000002000000947 */ /* 0x000fea0003800000 */
[----:B------:R-:W-:Y:S05]  /*3460*/  BRA `(.L_x_51241) ;  /* 0x0000002000007947 */ /* 0x000fea0003800000 */
.L_x_51239:
[----:B------:R-:W-:-:S05]  /*3470*/  FADD.FTZ R208, R159, R208 ;  /* 0x000000d09fd07221 */ /* 0x000fca0000010000 */
.L_x_51240:
[----:B------:R-:W-:Y:S02]  /*3480*/  MOV R163, R208 ;  /* 0x000000d000a37202 */ /* 0x000fe40000000f00 */
.L_x_51241:
[----:B------:R-:W-:-:S04]  /*3490*/  @P0 LEA R164, P2, R207, c[0x0][0x188], 0x4 ;  /* 0x00006200cfa40a11 */ /* 0x000fc800078420ff */
[C---:B------:R-:W-:Y:S02]  /*34a0*/  @P0 LEA.HI.X R165, R207.reuse, c[0x0][0x18c], RZ, 0x4, P2 ;  /* 0x00006300cfa50a11 */ /* 0x040fe400010f24ff */
[----:B------:R-:W-:-:S03]  /*34b0*/  IADD3 R207, R207, 0x20, RZ ;  /* 0x00000020cfcf7810 */ /* 0x000fc60007ffe0ff */
[----:B------:R0:W-:Y:S04]  /*34c0*/  @P0 STG.E.128 [R164.64], R160 ;  /* 0x000000a0a4000986 */ /* 0x0001e8000c101d04 */
.L_x_51229:
[----:B------:R-:W-:Y:S05]  /*34d0*/  BSYNC B0 ;  /* 0x0000000000007941 */ /* 0x000fea0003800000 */
.L_x_51228:
        /* <DEDUP_REMOVED lines=17> */
.L_x_51244:
[----:B0-----:R-:W-:-:S05]  /*35f0*/  FADD.FTZ R17, R156, R17 ;  /* 0x000000119c117221 */ /* 0x001fca0000010000 */
.L_x_51245:
[----:B------:R-:W-:Y:S02]  /*3600*/  MOV R160, R17 ;  /* 0x0000001100a07202 */ /* 0x000fe40000000f00 */
.L_x_51246:
[----:B------:R-:W-:Y:S01]  /*3610*/  FMUL.FTZ R178, R165, R205 ;  /* 0x000000cda5b27220 */ /* 0x000fe20000410000 */
[----:B------:R-:W-:Y:S05]  /*3620*/  @P2 BRA `(.L_x_51247) ;  /* 0x0000002000002947 */ /* 0x000fea0003800000 */
[----:B------:R-:W-:Y:S05]  /*3630*/  @P0 BRA `(.L_x_51248) ;  /* 0x0000002000000947 */ /* 0x000fea0003800000 */
[----:B------:R-:W-:Y:S05]  /*3640*/  BRA `(.L_x_51249) ;  /* 0x0000002000007947 */ /* 0x000fea0003800000 */
.L_x_51247:
[----:B------:R-:W-:-:S05]  /*3650*/  FADD.FTZ R178, R157, R178 ;  /* 0x000000b29db27221 */ /* 0x000fca0000010000 */
.L_x_51248:
[----:B------:R-:W-:Y:S02]  /*3660*/  MOV R161, R178 ;  /* 0x000000b200a17202 */ /* 0x000fe40000000f00 */
.L_x_51249:
[----:B------:R-:W-:Y:S01]  /*3670*/  FMUL.FTZ R195, R166, R205 ;  /* 0x000000cda6c37220 */ /* 0x000fe20000410000 */
[----:B------:R-:W-:Y:S05]  /*3680*/  @P2 BRA `(.L_x_51250) ;  /* 0x0000002000002947 */ /* 0x000fea0003800000 */
[----:B------:R-:W-:Y:S05]  /*3690*/  @P0 BRA `(.L_x_51251) ;  /* 0x0000002000000947 */ /* 0x000fea0003800000 */
[----:B------:R-:W-:Y:S05]  /*36a0*/  BRA `(.L_x_51252) ;  /* 0x0000002000007947 */ /* 0x000fea0003800000 */
.L_x_51250:
[----:B------:R-:W-:-:S05]  /*36b0*/  FADD.FTZ R195, R158, R195 ;  /* 0x000000c39ec37221 */ /* 0x000fca0000010000 */
.L_x_51251:
[----:B------:R-:W-:Y:S02]  /*36c0*/  MOV R162, R195 ;  /* 0x000000c300a27202 */ /* 0x000fe40000000f00 */
.L_x_51252:
[----:B------:R-:W-:Y:S01]  /*36d0*/  FMUL.FTZ R210, R167, R205 ;  /* 0x000000cda7d27220 */ /* 0x000fe20000410000 */
[----:B------:R-:W-:Y:S05]  /*36e0*/  @P2 BRA `(.L_x_51253) ;  /* 0x0000002000002947 */ /* 0x000fea0003800000 */
[----:B------:R-:W-:Y:S05]  /*36f0*/  @P0 BRA `(.L_x_51254) ;  /* 0x0000002000000947 */ /* 0x000fea0003800000 */
[----:B------:R-:W-:Y:S05]  /*3700*/  BRA `(.L_x_51255) ;  /* 0x0000002000007947 */ /* 0x000fea0003800000 */
.L_x_51253:
[----:B------:R-:W-:-:S05]  /*3710*/  FADD.FTZ R210, R159, R210 ;  /* 0x000000d29fd27221 */ /* 0x000fca0000010000 */
.L_x_51254:
[----:B------:R-:W-:Y:S02]  /*3720*/  MOV R163, R210 ;  /* 0x000000d200a37202 */ /* 0x000fe40000000f00 */
.L_x_51255:
[----:B------:R-:W-:-:S04]  /*3730*/  @P0 LEA R164, P2, R207, c[0x0][0x188], 0x4 ;  /* 0x00006200cfa40a11 */ /* 0x000fc800078420ff */
[C---:B------:R-:W-:Y:S02]  /*3740*/  @P0 LEA.HI.X R165, R207.reuse, c[0x0][0x18c], RZ, 0x4, P2 ;  /* 0x00006300cfa50a11 */ /* 0x040fe400010f24ff */
[----:B------:R-:W-:-:S03]  /*3750*/  IADD3 R207, R207, 0x20, RZ ;  /* 0x00000020cfcf7810 */ /* 0x000fc60007ffe0ff */
[----:B------:R0:W-:Y:S04]  /*3760*/  @P0 STG.E.128 [R164.64], R160 ;  /* 0x000000a0a4000986 */ /* 0x0001e8000c101d04 */
.L_x_51243:
[----:B------:R-:W-:Y:S05]  /*3770*/  BSYNC B0 ;  /* 0x0000000000007941 */ /* 0x000fea0003800000 */
.L_x_51242:
        /* <DEDUP_REMOVED lines=17> */
.L_x_51258:
[----:B0-----:R-:W-:-:S05]  /*3890*/  FADD.FTZ R18, R156, R18 ;  /* 0x000000129c127221 */ /* 0x001fca0000010000 */
.L_x_51259:
[----:B------:R-:W-:Y:S02]  /*38a0*/  MOV R160, R18 ;  /* 0x0000001200a07202 */ /* 0x000fe40000000f00 */
.L_x_51260:
[----:B------:R-:W-:Y:S01]  /*38b0*/  FMUL.FTZ R180, R165, R205 ;  /* 0x000000cda5b47220 */ /* 0x000fe20000410000 */
[----:B------:R-:W-:Y:S05]  /*38c0*/  @P2 BRA `(.L_x_51261) ;  /* 0x0000002000002947 */ /* 0x000fea0003800000 */
[----:B------:R-:W-:Y:S05]  /*38d0*/  @P0 BRA `(.L_x_51262) ;  /* 0x0000002000000947 */ /* 0x000fea0003800000 */
[----:B------:R-:W-:Y:S05]  /*38e0*/  BRA `(.L_x_51263) ;  /* 0x0000002000007947 */ /* 0x000fea0003800000 */
.L_x_51261:
[----:B------:R-:W-:-:S05]  /*38f0*/  FADD.FTZ R180, R157, R180 ;  /* 0x000000b49db47221 */ /* 0x000fca0000010000 */
.L_x_51262:
[----:B------:R-:W-:Y:S02]  /*3900*/  MOV R161, R180 ;  /* 0x000000b400a17202 */ /* 0x000fe40000000f00 */
.L_x_51263:
[----:B------:R-:W-:Y:S01]  /*3910*/  FMUL.FTZ R197, R166, R205 ;  /* 0x000000cda6c57220 */ /* 0x000fe20000410000 */
[----:B------:R-:W-:Y:S05]  /*3920*/  @P2 BRA `(.L_x_51264) ;  /* 0x0000002000002947 */ /* 0x000fea0003800000 */
[----:B------:R-:W-:Y:S05]  /*3930*/  @P0 BRA `(.L_x_51265) ;  /* 0x0000002000000947 */ /* 0x000fea0003800000 */
[----:B------:R-:W-:Y:S05]  /*3940*/  BRA `(.L_x_51266) ;  /* 0x0000002000007947 */ /* 0x000fea0003800000 */
.L_x_51264:
[----:B------:R-:W-:-:S05]  /*3950*/  FADD.FTZ R197, R158, R197 ;  /* 0x000000c59ec57221 */ /* 0x000fca0000010000 */
.L_x_51265:
[----:B------:R-:W-:Y:S02]  /*3960*/  MOV R162, R197 ;  /* 0x000000c500a27202 */ /* 0x000fe40000000f00 */
.L_x_51266:
[----:B------:R-:W-:Y:S01]  /*3970*/  FMUL.FTZ R212, R167, R205 ;  /* 0x000000cda7d47220 */ /* 0x000fe20000410000 */
[----:B------:R-:W-:Y:S05]  /*3980*/  @P2 BRA `(.L_x_51267) ;  /* 0x0000002000002947 */ /* 0x000fea0003800000 */
[----:B------:R-:W-:Y:S05]  /*3990*/  @P0 BRA `(.L_x_51268) ;  /* 0x0000002000000947 */ /* 0x000fea0003800000 */
[----:B------:R-:W-:Y:S05]  /*39a0*/  BRA `(.L_x_51269) ;  /* 0x0000002000007947 */ /* 0x000fea0003800000 */
.L_x_51267:
[----:B------:R-:W-:-:S05]  /*39b0*/  FADD.FTZ R212, R159, R212 ;  /* 0x000000d49fd47221 */ /* 0x000fca0000010000 */
.L_x_51268:
[----:B------:R-:W-:Y:S02]  /*39c0*/  MOV R163, R212 ;  /* 0x000000d400a37202 */ /* 0x000fe40000000f00 */
.L_x_51269:
[----:B------:R-:W-:-:S04]  /*39d0*/  @P0 LEA R164, P2, R207, c[0x0][0x188], 0x4 ;  /* 0x00006200cfa40a11 */ /* 0x000fc800078420ff */
[C---:B------:R-:W-:Y:S02]  /*39e0*/  @P0 LEA.HI.X R165, R207.reuse, c[0x0][0x18c], RZ, 0x4, P2 ;  /* 0x00006300cfa50a11 */ /* 0x040fe400010f24ff */
[----:B------:R-:W-:-:S03]  /*39f0*/  IADD3 R207, R207, 0x20, RZ ;  /* 0x00000020cfcf7810 */ /* 0x000fc60007ffe0ff */
[----:B------:R0:W-:Y:S04]  /*3a00*/  @P0 STG.E.128 [R164.64], R160 ;  /* 0x000000a0a4000986 */ /* 0x0001e8000c101d04 */
.L_x_51257:
[----:B------:R-:W-:Y:S05]  /*3a10*/  BSYNC B0 ;  /* 0x0000000000007941 */ /* 0x000fea0003800000 */
.L_x_51256:
        /* <DEDUP_REMOVED lines=17> */
.L_x_51272:
[----:B0-----:R-:W-:-:S05]  /*3b30*/  FADD.FTZ R19, R156, R19 ;  /* 0x000000139c137221 */ /* 0x001fca0000010000 */
.L_x_51273:
[----:B------:R-:W-:Y:S02]  /*3b40*/  MOV R160, R19 ;  /* 0x0000001300a07202 */ /* 0x000fe40000000f00 */
.L_x_51274:
[----:B------:R-:W-:Y:S01]  /*3b50*/  FMUL.FTZ R182, R165, R205 ;  /* 0x000000cda5b67220 */ /* 0x000fe20000410000 */
[----:B------:R-:W-:Y:S05]  /*3b60*/  @P2 BRA `(.L_x_51275) ;  /* 0x0000002000002947 */ /* 0x000fea0003800000 */
[----:B------:R-:W-:Y:S05]  /*3b70*/  @P0 BRA `(.L_x_51276) ;  /* 0x0000002000000947 */ /* 0x000fea0003800000 */
[----:B------:R-:W-:Y:S05]  /*3b80*/  BRA `(.L_x_51277) ;  /* 0x0000002000007947 */ /* 0x000fea0003800000 */
.L_x_51275:
[----:B------:R-:W-:-:S05]  /*3b90*/  FADD.FTZ R182, R157, R182 ;  /* 0x000000b69db67221 */ /* 0x000fca0000010000 */
.L_x_51276:
[----:B------:R-:W-:Y:S02]  /*3ba0*/  MOV R161, R182 ;  /* 0x000000b600a17202 */ /* 0x000fe40000000f00 */
.L_x_51277:
[----:B------:R-:W-:Y:S01]  /*3bb0*/  FMUL.FTZ R199, R166, R205 ;  /* 0x000000cda6c77220 */ /* 0x000fe20000410000 */
[----:B------:R-:W-:Y:S05]  /*3bc0*/  @P2 BRA `(.L_x_51278) ;  /* 0x0000002000002947 */ /* 0x000fea0003800000 */
[----:B------:R-:W-:Y:S05]  /*3bd0*/  @P0 BRA `(.L_x_51279) ;  /* 0x0000002000000947 */ /* 0x000fea0003800000 */
[----:B------:R-:W-:Y:S05]  /*3be0*/  BRA `(.L_x_51280) ;  /* 0x0000002000007947 */ /* 0x000fea0003800000 */
.L_x_51278:
[----:B------:R-:W-:-:S05]  /*3bf0*/  FADD.FTZ R199, R158, R199 ;  /* 0x000000c79ec77221 */ /* 0x000fca0000010000 */
.L_x_51279:
[----:B------:R-:W-:Y:S02]  /*3c00*/  MOV R162, R199 ;  /* 0x000000c700a27202 */ /* 0x000fe40000000f00 */
.L_x_51280:
[----:B------:R-:W-:Y:S01]  /*3c10*/  FMUL.FTZ R214, R167, R205 ;  /* 0x000000cda7d67220 */ /* 0x000fe20000410000 */
[----:B------:R-:W-:Y:S05]  /*3c20*/  @P2 BRA `(.L_x_51281) ;  /* 0x0000002000002947 */ /* 0x000fea0003800000 */
[----:B------:R-:W-:Y:S05]  /*3c30*/  @P0 BRA `(.L_x_51282) ;  /* 0x0000002000000947 */ /* 0x000fea0003800000 */
[----:B------:R-:W-:Y:S05]  /*3c40*/  BRA `(.L_x_51283) ;  /* 0x0000002000007947 */ /* 0x000fea0003800000 */
.L_x_51281:
[----:B------:R-:W-:-:S05]  /*3c50*/  FADD.FTZ R214, R159, R214 ;  /* 0x000000d69fd67221 */ /* 0x000fca0000010000 */
.L_x_51282:
[----:B------:R-:W-:Y:S02]  /*3c60*/  MOV R163, R214 ;  /* 0x000000d600a37202 */ /* 0x000fe40000000f00 */
.L_x_51283:
[----:B------:R-:W-:-:S04]  /*3c70*/  @P0 LEA R164, P2, R207, c[0x0][0x188], 0x4 ;  /* 0x00006200cfa40a11 */ /* 0x000fc800078420ff */
[----:B------:R-:W-:-:S05]  /*3c80*/  @P0 LEA.HI.X R165, R207, c[0x0][0x18c], RZ, 0x4, P2 ;  /* 0x00006300cfa50a11 */ /* 0x000fca00010f24ff */
[----:B------:R0:W-:Y:S04]  /*3c90*/  @P0 STG.E.128 [R164.64], R160 ;  /* 0x000000a0a4000986 */ /* 0x0001e8000c101d04 */
.L_x_51271:
[----:B------:R-:W-:Y:S05]  /*3ca0*/  BSYNC B0 ;  /* 0x0000000000007941 */ /* 0x000fea0003800000 */
.L_x_51270:
        /* <DEDUP_REMOVED lines=105> */
.L_x_51320:
        /* <DEDUP_REMOVED lines=31> */
[----:B------:R-:W-:Y:S01]  /*4530*/  ISETP.GT.U32.AND P0, PT, R0, 0x5f, PT ;  /* 0x0000005f0000780c */ /* 0x000fe20003f04070 */
        /* <DEDUP_REMOVED lines=130> */
.L_x_51321:
[----:B------:R-:W-:Y:S01]  /*4d60*/  FMUL.FTZ R164, R205, R205 ;  /* 0x000000cdcda47220 */ /* 0x000fe20000410000 */
[----:B------:R-:W-:Y:S01]  /*4d70*/  MOV R166, c[0x0][0x1e0] ;  /* 0x0000780000a67a02 */ /* 0x000fe20000000f00 */
[----:B-1----:R-:W-:Y:S01]  /*4d80*/  FADD.FTZ R203, R203, R216 ;  /* 0x000000d8cbcb7221 */ /* 0x002fe20000010000 */
[----:B------:R-:W-:Y:S01]  /*4d90*/  ISETP.NE.AND P2, PT, RZ, UR6, PT ;  /* 0x00000006ff007c0c */ /* 0x000fe2000bf45270 */
[----:B------:R-:W-:Y:S03]  /*4da0*/  BSSY B0, `(.L_x_51286) ;  /* 0x000001d000007945 */ /* 0x000fe60003800000 */
[----:B------:R-:W-:Y:S01]  /*4db0*/  FSEL R165, R164, RZ, P2 ;  /* 0x000000ffa4a57208 */ /* 0x000fe20001000000 */
[----:B------:R-:W-:Y:S01]  /*4dc0*/  FFMA.FTZ R164, R203, R166, c[0x0][0x228] ;  /* 0x00008a00cba47623 */ /* 0x000fe200000100a6 */
[----:B------:R-:W-:-:S03]  /*4dd0*/  @!P6 MOV R166, 0x4 ;  /* 0x0000000400a6e802 */ /* 0x000fc60000000f00 */
[----:B------:R-:W-:Y:S01]  /*4de0*/  FADD.FTZ R203, R164, R165 ;  /* 0x000000a5a4cb7221 */ /* 0x000fe20000010000 */
[----:B------:R-:W-:Y:S01]  /*4df0*/  @!P6 MOV R164, 0x4 ;  /* 0x0000000400a4e802 */ /* 0x000fe20000000f00 */
[----:B------:R-:W-:-:S04]  /*4e00*/  @!P6 IMAD.WIDE R166, R3, R166, c[0x0][0x1a0] ;  /* 0x0000680003a6e625 */ /* 0x000fc800078e02a6 */
[----:B------:R-:W1:Y:S01]  /*4e10*/  MUFU.RSQ R203, R203 ;  /* 0x000000cb00cb7308 */ /* 0x000e620000001400 */
[----:B------:R-:W-:Y:S01]  /*4e20*/  @!P6 IMAD.WIDE R164, R3, R164, c[0x0][0x1a8] ;  /* 0x00006a0003a4e625 */ /* 0x000fe200078e02a4 */
[----:B------:R2:W-:Y:S04]  /*4e30*/  @!P6 STG.E [R166.64], R205 ;  /* 0x000000cda600e986 */ /* 0x0005e8000c101904 */
[----:B-1----:R2:W-:Y:S01]  /*4e40*/  @!P6 STG.E [R164.64], R203 ;  /* 0x000000cba400e986 */ /* 0x0025e2000c101904 */
[----:B------:R-:W-:Y:S05]  /*4e50*/  @!P1 BRA `(.L_x_51287) ;  /* 0x0000011000009947 */ /* 0x000fea0003800000 */
[----:B--2---:R-:W-:Y:S01]  /*4e60*/  FSEL R165, R205, RZ, !P2 ;  /* 0x000000ffcda57208 */ /* 0x004fe20005000000 */
        /* <DEDUP_REMOVED lines=11> */
[C---:B------:R-:W-:Y:S01]  /*4f20*/  IMAD.WIDE.U32 R216, R201.reuse, R216, c[0x0][0x208] ;  /* 0x00008200c9d87625 */ /* 0x040fe200078e00d8 */
[----:B------:R-:W-:-:S03]  /*4f30*/  IADD3 R201, R201, 0x20, RZ ;  /* 0x00000020c9c97810 */ /* 0x000fc60007ffe0ff */
[----:B------:R-:W-:Y:S02]  /*4f40*/  FFMA.FTZ R167, R35, R220, R31 ;  /* 0x000000dc23a77223 */ /* 0x000fe4000001001f */
[----:B------:R-:W-:-:S05]  /*4f50*/  FFMA.FTZ R166, R34, R207, R30 ;  /* 0x000000cf22a67223 */ /* 0x000fca000001001e */
[----:B------:R0:W-:Y:S02]  /*4f60*/  STG.E.128 [R216.64], R164 ;  /* 0x000000a4d8007986 */ /* 0x0001e4000c101d04 */
.L_x_51287:
[----:B------:R-:W-:Y:S05]  /*4f70*/  BSYNC B0 ;  /* 0x0000000000007941 */ /* 0x000fea0003800000 */
.L_x_51286:
[----:B------:R-:W-:Y:S01]  /*4f80*/  ISETP.GE.U32.AND P3, PT, R0, 0x40, PT ;  /* 0x000000400000780c */ /* 0x000fe20003f66070 */
[----:B------:R-:W-:-:S12]  /*4f90*/  BSSY B0, `(.L_x_51288) ;  /* 0x0000013000007945 */ /* 0x000fd80003800000 */
[----:B------:R-:W-:Y:S05]  /*4fa0*/  @!P3 BRA `(.L_x_51289) ;  /* 0x000001100000b947 */ /* 0x000fea0003800000 */
[----:B------:R-:W-:Y:S02]  /*4fb0*/  FSEL R220, R205, RZ, !P2 ;  /* 0x000000ffcddc7208 */ /* 0x000fe40005000000 */
[----:B0-----:R-:W-:-:S03]  /*4fc0*/  MOV R216, 0x10 ;  /* 0x0000001000d87802 */ /* 0x001fc60000000f00 */
[--C-:B--2---:R-:W-:Y:S02]  /*4fd0*/  FADD.FTZ R164, R5, -R220.reuse ;  /* 0x800000dc05a47221 */ /* 0x104fe40000010000 */
        /* <DEDUP_REMOVED lines=14> */
.L_x_51289:
[----:B------:R-:W-:Y:S05]  /*50c0*/  BSYNC B0 ;  /* 0x0000000000007941 */ /* 0x000fea0003800000 */
.L_x_51288:
[----:B------:R-:W-:Y:S01]  /*50d0*/  ISETP.GE.U32.AND P3, PT, R0, 0x60, PT ;  /* 0x000000600000780c */ /* 0x000fe20003f66070 */
[----:B------:R-:W-:-:S12]  /*50e0*/  BSSY B0, `(.L_x_51290) ;  /* 0x0000013000007945 */ /* 0x000fd80003800000 */
[----:B------:R-:W-:Y:S05]  /*50f0*/  @!P3 BRA `(.L_x_51291) ;  /* 0x000001100000b947 */ /* 0x000fea0003800000 */
[----:B0-2---:R-:W-:Y:S01]  /*5100*/  FSEL R165, R205, RZ, !P2 ;  /* 0x000000ffcda57208 */ /* 0x005fe20005000000 */
        /* <DEDUP_REMOVED lines=16> */
.L_x_51291:
[----:B------:R-:W-:Y:S05]  /*5210*/  BSYNC B0 ;  /* 0x0000000000007941 */ /* 0x000fea0003800000 */
.L_x_51290:
        /* <DEDUP_REMOVED lines=20> */
.L_x_51293:
[----:B------:R-:W-:Y:S05]  /*5360*/  BSYNC B0 ;  /* 0x0000000000007941 */ /* 0x000fea0003800000 */
.L_x_51292:
        /* <DEDUP_REMOVED lines=20> */
.L_x_51295:
[----:B------:R-:W-:Y:S05]  /*54b0*/  BSYNC B0 ;  /* 0x0000000000007941 */ /* 0x000fea0003800000 */
.L_x_51294:
        /* <DEDUP_REMOVED lines=20> */
.L_x_51297:
[----:B------:R-:W-:Y:S05]  /*5600*/  BSYNC B0 ;  /* 0x0000000000007941 */ /* 0x000fea0003800000 */
.L_x_51296:
        /* <DEDUP_REMOVED lines=20> */
.L_x_51299:
[----:B------:R-:W-:Y:S05]  /*5750*/  BSYNC B0 ;  /* 0x0000000000007941 */ /* 0x000fea0003800000 */
.L_x_51298:
        /* <DEDUP_REMOVED lines=20> */
.L_x_51301:
[----:B------:R-:W-:Y:S05]  /*58a0*/  BSYNC B0 ;  /* 0x0000000000007941 */ /* 0x000fea0003800000 */
.L_x_51300:
        /* <DEDUP_REMOVED lines=20> */
.L_x_51303:
[----:B------:R-:W-:Y:S05]  /*59f0*/  BSYNC B0 ;  /* 0x0000000000007941 */ /* 0x000fea0003800000 */
.L_x_51302:
        /* <DEDUP_REMOVED lines=20> */
.L_x_51305:
[----:B------:R-:W-:Y:S05]  /*5b40*/  BSYNC B0 ;  /* 0x0000000000007941 */ /* 0x000fea0003800000 */
.L_x_51304:
        /* <DEDUP_REMOVED lines=20> */
.L_x_51307:
[----:B------:R-:W-:Y:S05]  /*5c90*/  BSYNC B0 ;  /* 0x0000000000007941 */ /* 0x000fea0003800000 */
.L_x_51306:
        /* <DEDUP_REMOVED lines=20> */
.L_x_51309:
[----:B------:R-:W-:Y:S05]  /*5de0*/  BSYNC B0 ;  /* 0x0000000000007941 */ /* 0x000fea0003800000 */
.L_x_51308:
        /* <DEDUP_REMOVED lines=20> */
.L_x_51311:
[----:B------:R-:W-:Y:S05]  /*5f30*/  BSYNC B0 ;  /* 0x0000000000007941 */ /* 0x000fea0003800000 */
.L_x_51310:
        /* <DEDUP_REMOVED lines=20> */
.L_x_51313:
[----:B------:R-:W-:Y:S05]  /*6080*/  BSYNC B0 ;  /* 0x0000000000007941 */ /* 0x000fea0003800000 */
.L_x_51312:
        /* <DEDUP_REMOVED lines=20> */
.L_x_51315:
[----:B------:R-:W-:Y:S05]  /*61d0*/  BSYNC B0 ;  /* 0x0000000000007941 */ /* 0x000fea0003800000 */
.L_x_51314:
[----:B------:R-:W-:Y:S01]  /*61e0*/  ISETP.GE.U32.AND P3, PT, R0, 0x200, PT ;  /* 0x000002000000780c */ /* 0x000fe20003f66070 */
[----:B------:R-:W-:-:S12]  /*61f0*/  BSSY B0, `(.L_x_51316) ;  /* 0x0000012000007945 */ /* 0x000fd80003800000 */
[----:B------:R-:W-:Y:S05]  /*6200*/  @!P3 BRA `(.L_x_51317) ;  /* 0x000001000000b947 */ /* 0x000fea0003800000 */
[----:B--2---:R-:W-:Y:S02]  /*6210*/  FSEL R205, R205, RZ, !P2 ;  /* 0x000000ffcdcd7208 */ /* 0x004fe40005000000 */
[----:B------:R-:W-:-:S03]  /*6220*/  MOV R220, 0x10 ;  /* 0x0000001000dc7802 */ /* 0x000fc60000000f00 */
        /* <DEDUP_REMOVED lines=10> */
[----:B------:R-:W-:-:S04]  /*62d0*/  IMAD.WIDE.U32 R216, R201, R220, c[0x0][0x208] ;  /* 0x00008200c9d87625 */ /* 0x000fc800078e00dc */
[----:B------:R-:W-:Y:S02]  /*62e0*/  FFMA.FTZ R167, R155, R218, R151 ;  /* 0x000000da9ba77223 */ /* 0x000fe40000010097 */
[----:B------:R-:W-:-:S05]  /*62f0*/  FFMA.FTZ R166, R154, R205, R150 ;  /* 0x000000cd9aa67223 */ /* 0x000fca0000010096 */
[----:B------:R0:W-:Y:S02]  /*6300*/  STG.E.128 [R216.64], R164 ;  /* 0x000000a4d8007986 */ /* 0x0001e4000c101d04 */
.L_x_51317:
[----:B------:R-:W-:Y:S05]  /*6310*/  BSYNC B0 ;  /* 0x0000000000007941 */ /* 0x000fea0003800000 */
.L_x_51316:
[----:B0-2---:R-:W-:-:S10]  /*6320*/  HFMA2.MMA R164, -RZ, RZ, 0, 2.384185791015625e-07 ;  /* 0x00000004ffa47435 */ /* 0x005fd400000001ff */
[----:B------:R-:W-:-:S05]  /*6330*/  IMAD R3, R164, c[0x0][0x160], R3 ;  /* 0x00005800a4037a24 */ /* 0x000fca00078e0203 */
[----:B------:R-:W-:-:S13]  /*6340*/  ISETP.GE.AND P2, PT, R3, c[0x0][0x164], PT ;  /* 0x0000590003007a0c */ /* 0x000fda0003f46270 */
[----:B------:R-:W-:Y:S01]  /*6350*/  @P2 CALL.REL.NOINC `(.L_x_51318) ;  /* 0x0000001000002944 */ /* 0x000fe20003c00000 */
[----:B------:R-:W-:Y:S05]  /*6360*/  BRA `(.L_x_51319) ;  /* 0xffffae9000007947 */ /* 0x000fea000383ffff */
.L_x_51318:
[----:B------:R-:W-:Y:S05]  /*6370*/  EXIT ;  /* 0x000000000000794d */ /* 0x000fea0003800000 */
.L_x_51284:
[----:B------:R-:W-:Y:S01]  /*6380*/  HFMA2.MMA R167, -RZ, RZ, 0, 1.847743988037109375e-06 ;  /* 0x0000001fffa77435 */ /* 0x000fe200000001ff */
[----:B------:R-:W-:Y:S02]  /*6390*/  MOV R203, 0x1 ;  /* 0x0000000100cb7802 */ /* 0x000fe40000000f00 */
[----:B------:R-:W-:Y:S02]  /*63a0*/  MOV R218, 0xffffffff ;  /* 0xffffffff00da7802 */ /* 0x000fe40000000f00 */
[----:B------:R-:W-:Y:S02]  /*63b0*/  MOV R164, 0x63d0 ;  /* 0x000063d000a47802 */ /* 0x000fe40000000f00 */
[----:B-----5:R-:W-:Y:S05]  /*63c0*/  CALL.REL.NOINC `($__internal_144_$__cuda_sm70_shflsync_bfly_p) ;  /* 0x00000c9000007944 */ /* 0x020fea0003c00000 */
[----:B-1----:R-:W-:Y:S01]  /*63d0*/  MOV R165, R203 ;  /* 0x000000cb00a57202 */ /* 0x002fe20000000f00 */
[----:B0-----:R-:W-:Y:S05]  /*63e0*/  BRA `(.L_x_51320) ;  /* 0xffffdf5000007947 */ /* 0x001fea000383ffff */
.L_x_51285:
[----:B------:R-:W-:Y:S01]  /*63f0*/  HFMA2.MMA R203, -RZ, RZ, 0, 1.1920928955078125e-07 ;  /* 0x00000002ffcb7435 */ /* 0x000fe200000001ff */
[----:B0-----:R-:W-:Y:S02]  /*6400*/  MOV R166, R207 ;  /* 0x000000cf00a67202 */ /* 0x001fe40000000f00 */
[----:B------:R-:W-:Y:S02]  /*6410*/  MOV R167, 0x1f ;  /* 0x0000001f00a77802 */ /* 0x000fe40000000f00 */
[----:B------:R-:W-:-:S02]  /*6420*/  MOV R218, 0xffffffff ;  /* 0xffffffff00da7802 */ /* 0x000fc40000000f00 */
[----:B------:R-:W-:Y:S02]  /*6430*/  MOV R164, 0x6450 ;  /* 0x0000645000a47802 */ /* 0x000fe40000000f00 */
[----:B-----5:R-:W-:Y:S05]  /*6440*/  CALL.REL.NOINC `($__internal_144_$__cuda_sm70_shflsync_bfly_p) ;  /* 0x00000c1000007944 */ /* 0x020fea0003c00000 */
[----:B01----:R-:W-:Y:S01]  /*6450*/  FADD.FTZ R166, R207, R203 ;  /* 0x000000cbcfa67221 */ /* 0x003fe20000010000 */
[----:B------:R-:W-:Y:S01]  /*6460*/  HFMA2.MMA R203, -RZ, RZ, 0, 2.384185791015625e-07 ;  /* 0x00000004ffcb7435 */ /* 0x000fe200000001ff */
[----:B------:R-:W-:Y:S02]  /*6470*/  MOV R167, 0x1f ;  /* 0x0000001f00a77802 */ /* 0x000fe40000000f00 */
[----:B------:R-:W-:Y:S02]  /*6480*/  MOV R218, 0xffffffff ;  /* 0xffffffff00da7802 */ /* 0x000fe40000000f00 */
[----:B------:R-:W-:Y:S02]  /*6490*/  MOV R164, 0x64b0 ;  /* 0x000064b000a47802 */ /* 0x000fe40000000f00 */
[----:B------:R-:W-:Y:S05]  /*64a0*/  CALL.REL.NOINC `($__internal_144_$__cuda_sm70_shflsync_bfly_p) ;  /* 0x00000bb000007944 */ /* 0x000fea0003c00000 */
[----:B01----:R-:W-:Y:S01]  /*64b0*/  FADD.FTZ R166, R166, R203 ;  /* 0x000000cba6a67221 */ /* 0x003fe20000010000 */
[----:B------:R-:W-:Y:S01]  /*64c0*/  HFMA2.MMA R203, -RZ, RZ, 0, 4.76837158203125e-07 ;  /* 0x00000008ffcb7435 */ /* 0x000fe200000001ff */
[----:B------:R-:W-:Y:S02]  /*64d0*/  MOV R167, 0x1f ;  /* 0x0000001f00a77802 */ /* 0x000fe40000000f00 */
[----:B------:R-:W-:-:S02]  /*64e0*/  MOV R218, 0xffffffff ;  /* 0xffffffff00da7802 */ /* 0x000fc40000000f00 */
[----:B------:R-:W-:Y:S02]  /*64f0*/  MOV R164, 0x6510 ;  /* 0x0000651000a47802 */ /* 0x000fe40000000f00 */
[----:B------:R-:W-:Y:S05]  /*6500*/  CALL.REL.NOINC `($__internal_144_$__cuda_sm70_shflsync_bfly_p) ;  /* 0x00000b5000007944 */ /* 0x000fea0003c00000 */
[----:B01----:R-:W-:Y:S01]  /*6510*/  FADD.FTZ R166, R166, R203 ;  /* 0x000000cba6a67221 */ /* 0x003fe20000010000 */
[----:B------:R-:W-:Y:S01]  /*6520*/  HFMA2.MMA R203, -RZ, RZ, 0, 9.5367431640625e-07 ;  /* 0x00000010ffcb7435 */ /* 0x000fe200000001ff */
[----:B------:R-:W-:Y:S02]  /*6530*/  MOV R167, 0x1f ;  /* 0x0000001f00a77802 */ /* 0x000fe40000000f00 */
[----:B------:R-:W-:Y:S02]  /*6540*/  MOV R218, 0xffffffff ;  /* 0xffffffff00da7802 */ /* 0x000fe40000000f00 */
[----:B------:R-:W-:Y:S02]  /*6550*/  MOV R164, 0x6570 ;  /* 0x0000657000a47802 */ /* 0x000fe40000000f00 */
[----:B------:R-:W-:Y:S05]  /*6560*/  CALL.REL.NOINC `($__internal_144_$__cuda_sm70_shflsync_bfly_p) ;  /* 0x00000af000007944 */ /* 0x000fea0003c00000 */
        /* <DEDUP_REMOVED lines=9> */
[--C-:B------:R-:W-:Y:S02]  /*6600*/  FADD.FTZ R167, R169, -R205.reuse ;  /* 0x800000cda9a77221 */ /* 0x100fe40000010000 */
[----:B------:R-:W-:Y:S02]  /*6610*/  FFMA.FTZ R164, R165, R165, R164 ;  /* 0x000000a5a5a47223 */ /* 0x000fe400000100a4 */
[----:B------:R-:W-:-:S02]  /*6620*/  FADD.FTZ R165, R184, -R205 ;  /* 0x800000cdb8a57221 */ /* 0x000fc40000010000 */
        /* <DEDUP_REMOVED lines=136> */
[----:B------:R-:W-:Y:S05]  /*6eb0*/  CALL.REL.NOINC `($__internal_144_$__cuda_sm70_shflsync_bfly_p) ;  /* 0x000001a000007944 */ /* 0x000fea0003c00000 */
[----:B01----:R-:W-:Y:S01]  /*6ec0*/  FADD.FTZ R166, R166, R203 ;  /* 0x000000cba6a67221 */ /* 0x003fe20000010000 */
[----:B------:R-:W-:Y:S01]  /*6ed0*/  HFMA2.MMA R203, -RZ, RZ, 0, 1.1920928955078125e-07 ;  /* 0x00000002ffcb7435 */ /* 0x000fe200000001ff */
[----:B------:R-:W-:Y:S02]  /*6ee0*/  MOV R167, 0x1f ;  /* 0x0000001f00a77802 */ /* 0x000fe40000000f00 */
[----:B------:R-:W-:Y:S02]  /*6ef0*/  MOV R218, 0xffffffff ;  /* 0xffffffff00da7802 */ /* 0x000fe40000000f00 */
[----:B------:R-:W-:Y:S02]  /*6f00*/  MOV R164, 0x6f20 ;  /* 0x00006f2000a47802 */ /* 0x000fe40000000f00 */
[----:B------:R-:W-:Y:S05]  /*6f10*/  CALL.REL.NOINC `($__internal_144_$__cuda_sm70_shflsync_bfly_p) ;  /* 0x0000014000007944 */ /* 0x000fea0003c00000 */
[----:B01----:R-:W-:Y:S01]  /*6f20*/  FADD.FTZ R166, R166, R203 ;  /* 0x000000cba6a67221 */ /* 0x003fe20000010000 */
[----:B------:R-:W-:Y:S01]  /*6f30*/  HFMA2.MMA R203, -RZ, RZ, 0, 2.384185791015625e-07 ;  /* 0x00000004ffcb7435 */ /* 0x000fe200000001ff */
[----:B------:R-:W-:Y:S02]  /*6f40*/  MOV R167, 0x1f ;  /* 0x0000001f00a77802 */ /* 0x000fe40000000f00 */
[----:B------:R-:W-:-:S02]  /*6f50*/  MOV R218, 0xffffffff ;  /* 0xffffffff00da7802 */ /* 0x000fc40000000f00 */
[----:B------:R-:W-:Y:S02]  /*6f60*/  MOV R164, 0x6f80 ;  /* 0x00006f8000a47802 */ /* 0x000fe40000000f00 */
[----:B------:R-:W-:Y:S05]  /*6f70*/  CALL.REL.NOINC `($__internal_144_$__cuda_sm70_shflsync_bfly_p) ;  /* 0x000000e000007944 */ /* 0x000fea0003c00000 */
[----:B01----:R-:W-:Y:S01]  /*6f80*/  FADD.FTZ R166, R166, R203 ;  /* 0x000000cba6a67221 */ /* 0x003fe20000010000 */
[----:B------:R-:W-:Y:S01]  /*6f90*/  HFMA2.MMA R203, -RZ, RZ, 0, 4.76837158203125e-07 ;  /* 0x00000008ffcb7435 */ /* 0x000fe200000001ff */
[----:B------:R-:W-:Y:S02]  /*6fa0*/  MOV R167, 0x1f ;  /* 0x0000001f00a77802 */ /* 0x000fe40000000f00 */
[----:B------:R-:W-:Y:S02]  /*6fb0*/  MOV R218, 0xffffffff ;  /* 0xffffffff00da7802 */ /* 0x000fe40000000f00 */
[----:B------:R-:W-:Y:S02]  /*6fc0*/  MOV R164, 0x6fe0 ;  /* 0x00006fe000a47802 */ /* 0x000fe40000000f00 */
[----:B------:R-:W-:Y:S05]  /*6fd0*/  CALL.REL.NOINC `($__internal_144_$__cuda_sm70_shflsync_bfly_p) ;  /* 0x0000008000007944 */ /* 0x000fea0003c00000 */
[----:B-1----:R-:W-:Y:S01]  /*6fe0*/  FADD.FTZ R216, R166, R203 ;  /* 0x000000cba6d87221 */ /* 0x002fe20000010000 */
[----:B------:R-:W-:Y:S01]  /*6ff0*/  HFMA2.MMA R203, -RZ, RZ, 0, 9.5367431640625e-07 ;  /* 0x00000010ffcb7435 */ /* 0x000fe200000001ff */
[----:B0-----:R-:W-:Y:S02]  /*7000*/  MOV R167, 0x1f ;  /* 0x0000001f00a77802 */ /* 0x001fe40000000f00 */
[----:B------:R-:W-:-:S02]  /*7010*/  MOV R218, 0xffffffff ;  /* 0xffffffff00da7802 */ /* 0x000fc40000000f00 */
[----:B------:R-:W-:Y:S02]  /*7020*/  MOV R166, R216 ;  /* 0x000000d800a67202 */ /* 0x000fe40000000f00 */
[----:B------:R-:W-:Y:S02]  /*7030*/  MOV R164, 0x7050 ;  /* 0x0000705000a47802 */ /* 0x000fe40000000f00 */
[----:B------:R-:W-:Y:S05]  /*7040*/  CALL.REL.NOINC `($__internal_144_$__cuda_sm70_shflsync_bfly_p) ;  /* 0x0000001000007944 */ /* 0x000fea0003c00000 */
[----:B01----:R-:W-:Y:S05]  /*7050*/  BRA `(.L_x_51321) ;  /* 0xffffdd0000007947 */ /* 0x003fea000383ffff */
        .weak           $__internal_144_$__cuda_sm70_shflsync_bfly_p
        .type           $__internal_144_$__cuda_sm70_shflsync_bfly_p,@function
        .size           $__internal_144_$__cuda_sm70_shflsync_bfly_p,(.L_x_57184 - $__internal_144_$__cuda_sm70_shflsync_bfly_p)
$__internal_144_$__cuda_sm70_shflsync_bfly_p:
[----:B------:R-:W-:Y:S01]  /*7060*/  HFMA2.MMA R165, -RZ, RZ, 0, 0 ;  /* 0x00000000ffa57435 */ /* 0x000fe200000001ff */
[----:B------:R-:W-:Y:S04]  /*7070*/  WARPSYNC R218 ;  /* 0x000000da00007348 */ /* 0x000fe80003800000 */
[----:B------:R0:W1:Y:S01]  /*7080*/  SHFL.BFLY PT, R203, R166, R203, R167 ;  /* 0x0c0000cba6cb7389 */ /* 0x00006200000e00a7 */
[----:B------:R-:W-:Y:S05]  /*7090*/  RET.REL.NODEC R164 `(_ZN10layer_norm13ln_fwd_kernelINS_13Kernel_traitsIfffffjLj2048ELj1ELj4ELj1ELj16ENS_18Kernel_traits_baseILj2048EfffffjLj128EEEEELb0ELb0ELb0ELb0EEEvNS_9FwdParamsE) ;  /* 0xffff8f60a4007950 */ /* 0x000fea0003c3ffff */
.L_x_51322:
        /* <DEDUP_REMOVED lines=14> */
.L_x_57184:


//--------------------- .text._ZN10layer_norm13ln_fwd_kernelINS_13Kernel_traitsIfffffjLj2048ELj1ELj4ELj1ELj16ENS_18Kernel_traits_baseILj2048EfffffjLj128EEEEELb0ELb0ELb0ELb1EEEvNS_9FwdParamsE --------------------------
	.section	.text._ZN10layer_norm13ln_fwd_kernelINS_13Kernel_traitsIfffffjLj2048ELj1ELj4ELj1ELj16ENS_18Kernel_traits_baseILj2048EfffffjLj128EEEEELb0ELb0ELb0ELb1EEEvNS_9FwdParamsE,"ax",@progbits
	.sectioninfo	@"SHI_REGISTERS=250"
	.align	128
        .global         _ZN10layer_norm13ln_fwd_kernelINS_13Kernel_traitsIfffffjLj2048ELj1ELj4ELj1ELj16ENS_18Kernel_traits_baseILj2048EfffffjLj128EEEEELb0ELb0ELb0ELb1EEEvNS_9FwdParamsE
        .type           _ZN10layer_norm13ln_fwd_kernelINS_13Kernel_traitsIfffffjLj2048ELj1ELj4ELj1ELj16ENS_18Kernel_traits_baseILj2048EfffffjLj128EEEEELb0ELb0ELb0ELb1EEEvNS_9FwdParamsE,@function
        .size           _ZN10layer_norm13ln_fwd_kernelINS_13Kernel_traitsIfffffjLj2048ELj1ELj4ELj1ELj16ENS_18Kernel_traits_baseILj2048EfffffjLj128EEEEELb0ELb0ELb0ELb1EEEvNS_9FwdParamsE,(.L_x_57185 - _ZN10layer_norm13ln_fwd_kernelINS_13Kernel_traitsIfffffjLj2048ELj1ELj4ELj1ELj16ENS_18Kernel_traits_baseILj2048EfffffjLj128EEEEELb0ELb0ELb0ELb1EEEvNS_9FwdParamsE)
        .other          _ZN10layer_norm13ln_fwd_kernelINS_13Kernel_traitsIfffffjLj2048ELj1ELj4ELj1ELj16ENS_18Kernel_traits_baseILj2048EfffffjLj128EEEEELb0ELb0ELb0ELb1EEEvNS_9FwdParamsE,@"STO_CUDA_ENTRY STV_DEFAULT"
_ZN10layer_norm13ln_fwd_kernelINS_13Kernel_traitsIfffffjLj2048ELj1ELj4ELj1ELj16ENS_18Kernel_traits_baseILj2048EfffffjLj128EEEEELb0ELb0ELb0ELb1EEEvNS_9FwdParamsE:
.text._ZN10layer_norm13ln_fwd_kernelINS_13Kernel_traitsIfffffjLj2048ELj1ELj4ELj1ELj16ENS_18Kernel_traits_baseILj2048EfffffjLj128EEEEELb0ELb0ELb0ELb1EEEvNS_9FwdParamsE:
[----:B------:R-:W-:Y:S02]  /*0000*/  MOV R1, c[0x0][0x28] ;  /* 0x00000a0000017a02 */ /* 0x000fe40000000f00 */
[----:B------:R-:W0:Y:S01]  /*0010*/  S2R R10, SR_TID.X ;  /* 0x00000000000a7919 */ /* 0x000e220000002100 */
[----:B------:R-:W-:Y:S01]  /*0020*/  ISETP.NE.U32.AND P0, PT, RZ, c[0x0][0x218], PT ;  /* 0x00008600ff007a0c */ /* 0x000fe20003f05070 */
[----:B------:R-:W-:Y:S01]  /*0030*/  CS2R R32, SRZ ;  /* 0x0000000000207805 */ /* 0x000fe2000001ff00 */
[----:B------:R-:W-:Y:S01]  /*0040*/  CS2R R34, SRZ ;  /* 0x0000000000227805 */ /* 0x000fe2000001ff00 */
[----:B------:R-:W1:Y:S01]  /*0050*/  S2R R3, SR_CTAID.X ;  /* 0x0000000000037919 */ /* 0x000e620000002500 */
[----:B------:R-:W-:Y:S01]  /*0060*/  ISETP.NE.AND.EX P0, PT, RZ, c[0x0][0x21c], PT, P0 ;  /* 0x00008700ff007a0c */ /* 0x000fe20003f05300 */
[----:B------:R-:W-:Y:S01]  /*0070*/  ULDC.64 UR4, c[0x0][0x118] ;  /* 0x0000460000047ab9 */ /* 0x000fe20000000a00 */
[----:B------:R-:W-:Y:S01]  /*0080*/  CS2R R36, SRZ ;  /* 0x0000000000247805 */ /* 0x000fe2000001ff00 */
[----:B------:R-:W-:Y:S01]  /*0090*/  CS2R R38, SRZ ;  /* 0x0000000000267805 */ /* 0x000fe2000001ff00 */
[----:B0-----:R-:W-:Y:S02]  /*00a0*/  LOP3.LUT R23, R10, 0x1f, RZ, 0xc0, !PT ;  /* 0x0000001f0a177812 */ /* 0x001fe400078ec0ff */
[----:B------:R-:W-:-:S07]  /*00b0*/  SHF.R.U32.HI R0, RZ, 0x5, R10 ;  /* 0x00000005ff007819 */ /* 0x000fce000001160a */
[C---:B------:R-:W-:Y:S02]  /*00c0*/  @P0 LEA R2, P1, R23.reuse, c[0x0][0x218], 0x4 ;  /* 0x0000860017020a11 */ /* 0x040fe400078220ff */
[----:B------:R-:W-:Y:S02]  /*00d0*/  LOP3.LUT R100, R23, 0x20, RZ, 0xfc, !PT ;  /* 0x0000002017647812 */ /* 0x000fe400078efcff */
[----:B-1----:R-:W-:Y:S02]  /*00e0*/  LEA R22, R3, R0, 0x2 ;  /* 0x0000000003167211 */ /* 0x002fe400078e10ff */
[----:B------:R-:W-:Y:S02]  /*00f0*/  @P0 IADD3.X R3, RZ, c[0x0][0x21c], RZ, P1, !PT ;  /* 0x00008700ff030a10 */ /* 0x000fe40000ffe4ff */
[C---:B------:R-:W-:Y:S02]  /*0100*/  @P0 LEA R4, P2, R100.reuse, c[0x0][0x218], 0x4 ;  /* 0x0000860064040a11 */ /* 0x040fe400078420ff */
[----:B------:R-:W-:Y:S01]  /*0110*/  LOP3.LUT R104, R23, 0x40, RZ, 0xfc, !PT ;  /* 0x0000004017687812 */ /* 0x000fe200078efcff */
[----:B------:R0:W5:Y:S01]  /*0120*/  @P0 LDG.E.128 R32, [R2.64] ;  /* 0x0000000402200981 */ /* 0x000162000c1e1d00 */
[----:B------:R-:W-:-:S02]  /*0130*/  @P0 LEA.HI.X R5, R100, c[0x0][0x21c], RZ, 0x4, P2 ;  /* 0x0000870064050a11 */ /* 0x000fc400010f24ff */
[C---:B------:R-:W-:Y:S01]  /*0140*/  LOP3.LUT R108, R23.reuse, 0x60, RZ, 0xfc, !PT ;  /* 0x00000060176c7812 */ /* 0x040fe200078efcff */
[----:B------:R-:W-:Y:S01]  /*0150*/  CS2R R40, SRZ ;  /* 0x0000000000287805 */ /* 0x000fe2000001ff00 */
[----:B------:R-:W-:Y:S01]  /*0160*/  CS2R R42, SRZ ;  /* 0x00000000002a7805 */ /* 0x000fe2000001ff00 */
[----:B------:R1:W5:Y:S01]  /*0170*/  @P0 LDG.E.128 R36, [R4.64] ;  /* 0x0000000404240981 */ /* 0x000362000c1e1d00 */
[C---:B0-----:R-:W-:Y:S02]  /*0180*/  @P0 LEA R2, P1, R104.reuse, c[0x0][0x218], 0x4 ;  /* 0x0000860068020a11 */ /* 0x041fe400078220ff */
[----:B------:R-:W-:Y:S02]  /*0190*/  LOP3.LUT R112, R23, 0x80, RZ, 0xfc, !PT ;  /* 0x0000008017707812 */ /* 0x000fe400078efcff */
[----:B------:R-:W-:Y:S02]  /*01a0*/  @P0 LEA.HI.X R3, R104, c[0x0][0x21c], RZ, 0x4, P1 ;  /* 0x0000870068030a11 */ /* 0x000fe400008f24ff */
[----:B-1----:R-:W-:-:S02]  /*01b0*/  @P0 LEA R4, P2, R108, c[0x0][0x218], 0x4 ;  /* 0x000086006c040a11 */ /* 0x002fc400078420ff */
[C---:B------:R-:W-:Y:S01]  /*01c0*/  LOP3.LUT R116, R23.reuse, 0xa0, RZ, 0xfc, !PT ;  /* 0x000000a017747812 */ /* 0x040fe200078efcff */
[----:B------:R-:W-:Y:S01]  /*01d0*/  CS2R R44, SRZ ;  /* 0x00000000002c7805 */ /* 0x000fe2000001ff00 */
[----:B------:R-:W-:Y:S01]  /*01e0*/  CS2R R46, SRZ ;  /* 0x00000000002e7805 */ /* 0x000fe2000001ff00 */
[----:B------:R-:W-:Y:S01]  /*01f0*/  @P0 LEA.HI.X R5, R108, c[0x0][0x21c], RZ, 0x4, P2 ;  /* 0x000087006c050a11 */ /* 0x000fe200010f24ff */
[----:B------:R0:W5:Y:S01]  /*0200*/  @P0 LDG.E.128 R40, [R2.64] ;  /* 0x0000000402280981 */ /* 0x000162000c1e1d00 */
[----:B------:R-:W-:Y:S02]  /*0210*/  @P0 LEA R6, P3, R112, c[0x0][0x218], 0x4 ;  /* 0x0000860070060a11 */ /* 0x000fe400078620ff */
[----:B------:R-:W-:Y:S01]  /*0220*/  LOP3.LUT R120, R23, 0xc0, RZ, 0xfc, !PT ;  /* 0x000000c017787812 */ /* 0x000fe200078efcff */
[----:B------:R-:W-:Y:S01]  /*0230*/  CS2R R48, SRZ ;  /* 0x0000000000307805 */ /* 0x000fe2000001ff00 */
[----:B------:R-:W-:Y:S01]  /*0240*/  CS2R R50, SRZ ;  /* 0x0000000000327805 */ /* 0x000fe2000001ff00 */
[----:B------:R-:W-:Y:S01]  /*0250*/  CS2R R52, SRZ ;  /* 0x0000000000347805 */ /* 0x000fe2000001ff00 */
[----:B------:R-:W-:Y:S01]  /*0260*/  CS2R R54, SRZ ;  /* 0x0000000000367805 */ /* 0x000fe2000001ff00 */
[----:B------:R1:W5:Y:S01]  /*0270*/  @P0 LDG.E.128 R44, [R4.64] ;  /* 0x00000004042c0981 */ /* 0x000362000c1e1d00 */
[----:B0-----:R-:W-:-:S02]  /*0280*/  @P0 LEA R2, P1, R116, c[0x0][0x218], 0x4 ;  /* 0x0000860074020a11 */ /* 0x001fc400078220ff */
[----:B------:R-:W-:Y:S02]  /*0290*/  @P0 LEA.HI.X R7, R112, c[0x0][0x21c], RZ, 0x4, P3 ;  /* 0x0000870070070a11 */ /* 0x000fe400018f24ff */
[----:B------:R-:W-:Y:S02]  /*02a0*/  @P0 LEA.HI.X R3, R116, c[0x0][0x21c], RZ, 0x4, P1 ;  /* 0x0000870074030a11 */ /* 0x000fe400008f24ff */
[C---:B------:R-:W-:Y:S01]  /*02b0*/  LOP3.LUT R124, R23.reuse, 0xe0, RZ, 0xfc, !PT ;  /* 0x000000e0177c7812 */ /* 0x040fe200078efcff */
[----:B------:R-:W-:Y:S01]  /*02c0*/  CS2R R56, SRZ ;  /* 0x0000000000387805 */ /* 0x000fe2000001ff00 */
[C---:B-1----:R-:W-:Y:S01]  /*02d0*/  @P0 LEA R4, P2, R120.reuse, c[0x0][0x218], 0x4 ;  /* 0x0000860078040a11 */ /* 0x042fe200078420ff */
[----:B------:R-:W-:Y:S01]  /*02e0*/  CS2R R58, SRZ ;  /* 0x00000000003a7805 */ /* 0x000fe2000001ff00 */
[----:B------:R-:W-:Y:S01]  /*02f0*/  LOP3.LUT R128, R23, 0x100, RZ, 0xfc, !PT ;  /* 0x0000010017807812 */ /* 0x000fe200078efcff */
[----:B------:R0:W5:Y:S01]  /*0300*/  @P0 LDG.E.128 R48, [R6.64] ;  /* 0x0000000406300981 */ /* 0x000162000c1e1d00 */
[----:B------:R-:W-:-:S03]  /*0310*/  @P0 LEA.HI.X R5, R120, c[0x0][0x21c], RZ, 0x4, P2 ;  /* 0x0000870078050a11 */ /* 0x000fc600010f24ff */
[----:B------:R1:W5:Y:S01]  /*0320*/  @P0 LDG.E.128 R52, [R2.64] ;  /* 0x0000000402340981 */ /* 0x000362000c1e1d00 */
[----:B------:R-:W-:Y:S01]  /*0330*/  LOP3.LUT R132, R23, 0x120, RZ, 0xfc, !PT ;  /* 0x0000012017847812 */ /* 0x000fe200078efcff */
[----:B------:R-:W-:Y:S01]  /*0340*/  CS2R R60, SRZ ;  /* 0x00000000003c7805 */ /* 0x000fe2000001ff00 */
[----:B------:R-:W-:Y:S01]  /*0350*/  CS2R R62, SRZ ;  /* 0x00000000003e7805 */ /* 0x000fe2000001ff00 */
[----:B------:R-:W-:Y:S01]  /*0360*/  CS2R R64, SRZ ;  /* 0x0000000000407805 */ /* 0x000fe2000001ff00 */
[----:B------:R-:W-:Y:S01]  /*0370*/  CS2R R66, SRZ ;  /* 0x0000000000427805 */ /* 0x000fe2000001ff00 */
[----:B0-----:R-:W-:Y:S01]  /*0380*/  @P0 LEA R6, P3, R124, c[0x0][0x218], 0x4 ;  /* 0x000086007c060a11 */ /* 0x001fe200078620ff */
[----:B------:R0:W5:Y:S01]  /*0390*/  @P0 LDG.E.128 R56, [R4.64] ;  /* 0x0000000404380981 */ /* 0x000162000c1e1d00 */
[----:B-1----:R-:W-:Y:S02]  /*03a0*/  @P0 LEA R2, P1, R128, c[0x0][0x218], 0x4 ;  /* 0x0000860080020a11 */ /* 0x002fe400078220ff */
[----:B------:R-:W-:-:S02]  /*03b0*/  @P0 LEA.HI.X R7, R124, c[0x0][0x21c], RZ, 0x4, P3 ;  /* 0x000087007c070a11 */ /* 0x000fc400018f24ff */
[----:B------:R-:W-:Y:S02]  /*03c0*/  @P0 LEA.HI.X R3, R128, c[0x0][0x21c], RZ, 0x4, P1 ;  /* 0x0000870080030a11 */ /* 0x000fe400008f24ff */
[C---:B------:R-:W-:Y:S01]  /*03d0*/  LOP3.LUT R136, R23.reuse, 0x140, RZ, 0xfc, !PT ;  /* 0x0000014017887812 */ /* 0x040fe200078efcff */
[----:B------:R-:W-:Y:S01]  /*03e0*/  CS2R R68, SRZ ;  /* 0x0000000000447805 */ /* 0x000fe2000001ff00 */
[C---:B0-----:R-:W-:Y:S01]  /*03f0*/  @P0 LEA R4, P2, R132.reuse, c[0x0][0x218], 0x4 ;  /* 0x0000860084040a11 */ /* 0x041fe200078420ff */
        /* <DEDUP_REMOVED lines=16> */
[----:B------:R1:W5:Y:S01]  /*0500*/  @P0 LDG.E.128 R72, [R6.64] ;  /* 0x0000000406480981 */ /* 0x000362000c1e1d00 */
[C---:B0-----:R-:W-:Y:S02]  /*0510*/  @P0 LEA R4, P2, R144.reuse, c[0x0][0x218], 0x4 ;  /* 0x0000860090040a11 */ /* 0x041fe400078420ff */
[C---:B------:R-:W-:Y:S01]  /*0520*/  LOP3.LUT R152, R23.reuse, 0x1c0, RZ, 0xfc, !PT ;  /* 0x000001c017987812 */ /* 0x040fe200078efcff */
[----:B------:R0:W5:Y:S01]  /*0530*/  @P0 LDG.E.128 R76, [R2.64] ;  /* 0x00000004024c0981 */ /* 0x000162000c1e1d00 */
[----:B------:R-:W-:Y:S02]  /*0540*/  LOP3.LUT R156, R23, 0x1e0, RZ, 0xfc, !PT ;  /* 0x000001e0179c7812 */ /* 0x000fe400078efcff */
[----:B------:R-:W-:-:S02]  /*0550*/  @P0 LEA.HI.X R5, R144, c[0x0][0x21c], RZ, 0x4, P2 ;  /* 0x0000870090050a11 */ /* 0x000fc400010f24ff */
[----:B------:R-:W-:Y:S02]  /*0560*/  @P0 LEA R8, P1, R152, c[0x0][0x218], 0x4 ;  /* 0x0000860098080a11 */ /* 0x000fe400078220ff */
[----:B-1----:R-:W-:Y:S02]  /*0570*/  @P0 LEA R6, P3, R148, c[0x0][0x218], 0x4 ;  /* 0x0000860094060a11 */ /* 0x002fe400078620ff */
[----:B0-----:R-:W-:Y:S01]  /*0580*/  @P0 LEA R2, P2, R156, c[0x0][0x218], 0x4 ;  /* 0x000086009c020a11 */ /* 0x001fe200078420ff */
        /* <DEDUP_REMOVED lines=8> */
[----:B------:R-:W-:Y:S01]  /*0610*/  @P0 LEA.HI.X R7, R148, c[0x0][0x21c], RZ, 0x4, P3 ;  /* 0x0000870094070a11 */ /* 0x000fe200018f24ff */
[----:B------:R0:W5:Y:S01]  /*0620*/  @P0 LDG.E.128 R80, [R4.64] ;  /* 0x0000000404500981 */ /* 0x000162000c1e1d00 */
[----:B------:R-:W-:-:S02]  /*0630*/  @P0 LEA.HI.X R9, R152, c[0x0][0x21c], RZ, 0x4, P1 ;  /* 0x0000870098090a11 */ /* 0x000fc400008f24ff */
[----:B------:R-:W-:Y:S01]  /*0640*/  @P0 LEA.HI.X R3, R156, c[0x0][0x21c], RZ, 0x4, P2 ;  /* 0x000087009c030a11 */ /* 0x000fe200010f24ff */
[----:B------:R0:W5:Y:S04]  /*0650*/  @P0 LDG.E.128 R84, [R6.64] ;  /* 0x0000000406540981 */ /* 0x000168000c1e1d00 */
[----:B------:R0:W5:Y:S04]  /*0660*/  @P0 LDG.E.128 R88, [R8.64] ;  /* 0x0000000408580981 */ /* 0x000168000c1e1d00 */
[----:B------:R0:W5:Y:S01]  /*0670*/  @P0 LDG.E.128 R92, [R2.64] ;  /* 0x00000004025c0981 */ /* 0x000162000c1e1d00 */
[----:B------:R-:W-:Y:S01]  /*0680*/  ISETP.GE.AND P0, PT, R22, c[0x0][0x164], PT ;  /* 0x0000590016007a0c */ /* 0x000fe20003f06270 */
[----:B------:R-:W-:Y:S01]  /*0690*/  HFMA2.MMA R157, -RZ, RZ, 0, 9.5367431640625e-07 ;  /* 0x00000010ff9d7435 */ /* 0x000fe200000001ff */
[----:B------:R-:W-:-:S04]  /*06a0*/  SHF.L.U32 R0, R10, 0x4, RZ ;  /* 0x000000040a007819 */ /* 0x000fc800000006ff */
[----:B------:R-:W-:-:S04]  /*06b0*/  LOP3.LUT R0, R0, 0x1f0, RZ, 0xc0, !PT ;  /* 0x000001f000007812 */ /* 0x000fc800078ec0ff */
[----:B------:R-:W-:Y:S01]  /*06c0*/  IADD3 R96, P1, R0, c[0x0][0x1b0], RZ ;  /* 0x00006c0000607a10 */ /* 0x000fe20007f3e0ff */
[----:B------:R-:W-:-:S03]  /*06d0*/  IMAD.WIDE.U32 R100, R100, R157, c[0x0][0x1b0] ;  /* 0x00006c0064647625 */ /* 0x000fc600078e009d */
[----:B------:R-:W-:Y:S01]  /*06e0*/  IADD3.X R97, RZ, c[0x0][0x1b4], RZ, P1, !PT ;  /* 0x00006d00ff617a10 */ /* 0x000fe20000ffe4ff */
[----:B------:R-:W-:-:S04]  /*06f0*/  IMAD.WIDE.U32 R104, R104, R157, c[0x0][0x1b0] ;  /* 0x00006c0068687625 */ /* 0x000fc800078e009d */
        /* <DEDUP_REMOVED lines=12> */
[----:B------:R-:W-:Y:S01]  /*07c0*/  IMAD.WIDE.U32 R156, R156, R157, c[0x0][0x1b0] ;  /* 0x00006c009c9c7625 */ /* 0x000fe200078e009d */
[----:B------:R-:W-:Y:S06]  /*07d0*/  @P0 EXIT ;  /* 0x000000000000094d */ /* 0x000fec0003800000 */
[----:B0-----:R-:W5:Y:S04]  /*07e0*/  LDG.E.128 R96, [R96.64] ;  /* 0x0000000460607981 */ /* 0x001f68000c1e1d00 */
[----:B------:R-:W5:Y:S04]  /*07f0*/  LDG.E.128 R100, [R100.64] ;  /* 0x0000000464647981 */ /* 0x000f68000c1e1d00 */
        /* <DEDUP_REMOVED lines=13> */
[----:B------:R-:W5:Y:S01]  /*08d0*/  LDG.E.128 R156, [R156.64] ;  /* 0x000000049c9c7981 */ /* 0x000f62000c1e1d00 */
[----:B------:R-:W-:Y:S01]  /*08e0*/  MOV R0, c[0x0][0x180] ;  /* 0x0000600000007a02 */ /* 0x000fe20000000f00 */
[----:B------:R-:W-:-:S03]  /*08f0*/  ULDC.U8 UR6, c[0x0][0x1f0] ;  /* 0x00007c0000067ab9 */ /* 0x000fc60000000000 */
[----:B------:R-:W-:Y:S02]  /*0900*/  LOP3.LUT P0, RZ, R0, c[0x0][0x1c0], RZ, 0xfc, !PT ;  /* 0x0000700000ff7a12 */ /* 0x000fe4000780fcff */
[----:B------:R-:W-:-:S04]  /*0910*/  MOV R0, c[0x0][0x184] ;  /* 0x0000610000007a02 */ /* 0x000fc80000000f00 */
[----:B------:R-:W-:Y:S02]  /*0920*/  LOP3.LUT P0, RZ, R0, c[0x0][0x1c4], RZ, 0xfc, P0 ;  /* 0x0000710000ff7a12 */ /* 0x000fe4000000fcff */
.L_x_51518:
[----:B------:R-:W-:Y:S01]  /*0930*/  ISETP.NE.U32.AND P2, PT, RZ, c[0x0][0x1c0], PT ;  /* 0x00007000ff007a0c */ /* 0x000fe20003f45070 */
[----:B------:R-:W-:Y:S01]  /*0940*/  IMAD R0, R22, c[0x0][0x168], RZ ;  /* 0x00005a0016007a24 */ /* 0x000fe200078e02ff */
[----:B------:R-:W-:Y:S01]  /*0950*/  ISETP.NE.U32.AND P1, PT, RZ, c[0x0][0x180], PT ;  /* 0x00006000ff007a0c */ /* 0x000fe20003f25070 */
[----:B------:R-:W-:Y:S01]  /*0960*/  HFMA2.MMA R26, -RZ, RZ, 1.875, 0 ;  /* 0x3f800000ff1a7435 */ /* 0x000fe200000001ff */
[----:B------:R-:W-:Y:S02]  /*0970*/  ISETP.NE.AND.EX P2, PT, RZ, c[0x0][0x1c4], PT, P2 ;  /* 0x00007100ff007a0c */ /* 0x000fe40003f45320 */
[----:B------:R-:W-:Y:S02]  /*0980*/  SHF.R.S32.HI R3, RZ, 0x1f, R0 ;  /* 0x0000001fff037819 */ /* 0x000fe40000011400 */
[----:B------:R-:W-:Y:S02]  /*0990*/  ISETP.NE.AND.EX P1, PT, RZ, c[0x0][0x184], PT, P1 ;  /* 0x00006100ff007a0c */ /* 0x000fe40003f25310 */
[----:B------:R-:W-:-:S02]  /*09a0*/  LEA.HI R0, R3, R0, RZ, 0x2 ;  /* 0x0000000003007211 */ /* 0x000fc400078f10ff */
[----:B------:R-:W-:Y:S02]  /*09b0*/  MOV R27, 0x10 ;  /* 0x00000010001b7802 */ /* 0x000fe40000000f00 */
[----:B------:R-:W-:-:S03]  /*09c0*/  LEA.HI.SX32 R21, R0, R23, 0x1e ;  /* 0x0000001700157211 */ /* 0x000fc600078ff2ff */
[----:B------:R-:W-:Y:S02]  /*09d0*/  @P2 MOV R3, 0x4 ;  /* 0x0000000400032802 */ /* 0x000fe40000000f00 */
[C---:B------:R-:W-:Y:S02]  /*09e0*/  IMAD.WIDE.U32 R4, R21.reuse, R27, c[0x0][0x170] ;  /* 0x00005c0015047625 */ /* 0x040fe400078e001b */
[C---:B------:R-:W-:Y:S02]  /*09f0*/  @P1 LEA R6, P3, R21.reuse, c[0x0][0x180], 0x4 ;  /* 0x0000600015061a11 */ /* 0x040fe400078620ff */
[----:B------:R-:W-:Y:S01]  /*0a00*/  @P2 IMAD.WIDE R2, R22, R3, c[0x0][0x1c0] ;  /* 0x0000700016022625 */ /* 0x000fe200078e0203 */
[----:B------:R-:W2:Y:S01]  /*0a10*/  LDG.E.128 R8, [R4.64] ;  /* 0x0000000404087981 */ /* 0x000ea2000c1e1d00 */
[----:B------:R-:W-:-:S03]  /*0a20*/  @P1 LEA.HI.X R7, R21, c[0x0][0x184], RZ, 0x4, P3 ;  /* 0x0000610015071a11 */ /* 0x000fc600018f24ff */
[----:B------:R-:W2:Y:S04]  /*0a30*/  @P2 LDG.E R26, [R2.64] ;  /* 0x00000004021a2981 */ /* 0x000ea8000c1e1900 */
[----:B-----5:R0:W5:Y:S01]  /*0a40*/  @P1 LDG.E.128 R28, [R6.64] ;  /* 0x00000004061c1981 */ /* 0x020162000c1e1d00 */
[----:B------:R-:W-:-:S04]  /*0a50*/  ISETP.NE.U32.AND P2, PT, RZ, c[0x0][0x180], PT ;  /* 0x00006000ff007a0c */ /* 0x000fc80003f45070 */
[----:B------:R-:W-:Y:S01]  /*0a60*/  ISETP.NE.AND.EX P2, PT, RZ, c[0x0][0x184], PT, P2 ;  /* 0x00006100ff007a0c */ /* 0x000fe20003f45320 */
[----:B--2---:R-:W-:-:S12]  /*0a70*/  FMUL.FTZ R20, R8, R26 ;  /* 0x0000001a08147220 */ /* 0x004fd80000410000 */
[----:B------:R-:W-:Y:S05]  /*0a80*/  @P2 BRA `(.L_x_51323) ;  /* 0x0000002000002947 */ /* 0x000fea0003800000 */
[----:B0-----:R-:W-:Y:S05]  /*0a90*/  @P0 BRA `(.L_x_51324) ;  /* 0x0000002000000947 */ /* 0x001fea0003800000 */
[----:B------:R-:W-:Y:S05]  /*0aa0*/  BRA `(.L_x_51325) ;  /* 0x0000002000007947 */ /* 0x000fea0003800000 */
.L_x_51323:
[----:B0----5:R-:W-:-:S05]  /*0ab0*/  FADD.FTZ R20, R28, R20 ;  /* 0x000000141c147221 */ /* 0x021fca0000010000 */
.L_x_51324:
[----:B------:R-:W-:Y:S02]  /*0ac0*/  MOV R160, R20 ;  /* 0x0000001400a07202 */ /* 0x000fe40000000f00 */
.L_x_51325:
[----:B------:R-:W-:Y:S01]  /*0ad0*/  FMUL.FTZ R19, R9, R26 ;  /* 0x0000001a09137220 */ /* 0x000fe20000410000 */
[----:B------:R-:W-:Y:S05]  /*0ae0*/  @P2 BRA `(.L_x_51326) ;  /* 0x0000002000002947 */ /* 0x000fea0003800000 */
[----:B------:R-:W-:Y:S05]  /*0af0*/  @P0 BRA `(.L_x_51327) ;  /* 0x0000002000000947 */ /* 0x000fea0003800000 */
[----:B------:R-:W-:Y:S05]  /*0b00*/  BRA `(.L_x_51328) ;  /* 0x0000002000007947 */ /* 0x000fea0003800000 */
.L_x_51326:
[----:B-----5:R-:W-:-:S05]  /*0b10*/  FADD.FTZ R19, R29, R19 ;  /* 0x000000131d137221 */ /* 0x020fca0000010000 */
.L_x_51327:
[----:B------:R-:W-:Y:S02]  /*0b20*/  MOV R161, R19 ;  /* 0x0000001300a17202 */ /* 0x000fe40000000f00 */
.L_x_51328:
[----:B------:R-:W-:Y:S01]  /*0b30*/  FMUL.FTZ R18, R10, R26 ;  /* 0x0000001a0a127220 */ /* 0x000fe20000410000 */
[----:B------:R-:W-:Y:S05]  /*0b40*/  @P2 BRA `(.L_x_51329) ;  /* 0x0000002000002947 */ /* 0x000fea0003800000 */
[----:B------:R-:W-:Y:S05]  /*0b50*/  @P0 BRA `(.L_x_51330) ;  /* 0x0000002000000947 */ /* 0x000fea0003800000 */
[----:B------:R-:W-:Y:S05]  /*0b60*/  BRA `(.L_x_51331) ;  /* 0x0000002000007947 */ /* 0x000fea0003800000 */
.L_x_51329:
[----:B-----5:R-:W-:-:S05]  /*0b70*/  FADD.FTZ R18, R30, R18 ;  /* 0x000000121e127221 */ /* 0x020fca0000010000 */
.L_x_51330:
[----:B------:R-:W-:Y:S02]  /*0b80*/  MOV R162, R18 ;  /* 0x0000001200a27202 */ /* 0x000fe40000000f00 */
.L_x_51331:
[----:B------:R-:W-:Y:S01]  /*0b90*/  FMUL.FTZ R17, R11, R26 ;  /* 0x0000001a0b117220 */ /* 0x000fe20000410000 */
[----:B------:R-:W-:Y:S05]  /*0ba0*/  @P2 BRA `(.L_x_51332) ;  /* 0x0000002000002947 */ /* 0x000fea0003800000 */
[----:B------:R-:W-:Y:S05]  /*0bb0*/  @P0 BRA `(.L_x_51333) ;  /* 0x0000002000000947 */ /* 0x000fea0003800000 */
[----:B------:R-:W-:Y:S05]  /*0bc0*/  BRA `(.L_x_51334) ;  /* 0x0000002000007947 */ /* 0x000fea0003800000 */
.L_x_51332:
[----:B-----5:R-:W-:-:S05]  /*0bd0*/  FADD.FTZ R17, R31, R17 ;  /* 0x000000111f117221 */ /* 0x020fca0000010000 */
.L_x_51333:
[----:B------:R-:W-:Y:S02]  /*0be0*/  MOV R163, R17 ;  /* 0x0000001100a37202 */ /* 0x000fe40000000f00 */
.L_x_51334:
[C---:B------:R-:W-:Y:S02]  /*0bf0*/  @P0 LEA R6, P3, R21.reuse, c[0x0][0x188], 0x4 ;  /* 0x0000620015060a11 */ /* 0x040fe400078620ff */
[C---:B------:R-:W-:Y:S02]  /*0c00*/  IADD3 R16, R21.reuse, 0x20, RZ ;  /* 0x0000002015107810 */ /* 0x040fe40007ffe0ff */
[----:B------:R-:W-:-:S03]  /*0c10*/  @P0 LEA.HI.X R7, R21, c[0x0][0x18c], RZ, 0x4, P3 ;  /* 0x0000630015070a11 */ /* 0x000fc600018f24ff */
[CC--:B------:R-:W-:Y:S02]  /*0c20*/  IMAD.WIDE.U32 R2, R16.reuse, R27.reuse, c[0x0][0x170] ;  /* 0x00005c0010027625 */ /* 0x0c0fe400078e001b */
[----:B------:R0:W-:Y:S02]  /*0c30*/  @P0 STG.E.128 [R6.64], R160 ;  /* 0x000000a006000986 */ /* 0x0001e4000c101d04 */
[----:B------:R-:W-:Y:S02]  /*0c40*/  @P1 IMAD.WIDE.U32 R4, R16, R27, c[0x0][0x180] ;  /* 0x0000600010041625 */ /* 0x000fe400078e001b */
[----:B------:R-:W2:Y:S04]  /*0c50*/  LDG.E.128 R8, [R2.64] ;  /* 0x0000000402087981 */ /* 0x000ea8000c1e1d00 */
[----:B-----5:R0:W5:Y:S01]  /*0c60*/  @P1 LDG.E.128 R28, [R4.64] ;  /* 0x00000004041c1981 */ /* 0x020162000c1e1d00 */
[----:B--2---:R-:W-:Y:S01]  /*0c70*/  FMUL.FTZ R15, R8, R26 ;  /* 0x0000001a080f7220 */ /* 0x004fe20000410000 */
[----:B------:R-:W-:Y:S05]  /*0c80*/  @P2 BRA `(.L_x_51335) ;  /* 0x0000002000002947 */ /* 0x000fea0003800000 */
[----:B0-----:R-:W-:Y:S05]  /*0c90*/  @P0 BRA `(.L_x_51336) ;  /* 0x0000002000000947 */ /* 0x001fea0003800000 */
[----:B------:R-:W-:Y:S05]  /*0ca0*/  BRA `(.L_x_51337) ;  /* 0x0000002000007947 */ /* 0x000fea0003800000 */
.L_x_51335:
[----:B0----5:R-:W-:-:S05]  /*0cb0*/  FADD.FTZ R15, R28, R15 ;  /* 0x0000000f1c0f7221 */ /* 0x021fca0000010000 */
.L_x_51336:
[----:B------:R-:W-:Y:S02]  /*0cc0*/  MOV R160, R15 ;  /* 0x0000000f00a07202 */ /* 0x000fe40000000f00 */
.L_x_51337:
[----:B------:R-:W-:Y:S01]  /*0cd0*/  FMUL.FTZ R14, R9, R26 ;  /* 0x0000001a090e7220 */ /* 0x000fe20000410000 */
[----:B------:R-:W-:Y:S05]  /*0ce0*/  @P2 BRA `(.L_x_51338) ;  /* 0x0000002000002947 */ /* 0x000fea0003800000 */
[----:B------:R-:W-:Y:S05]  /*0cf0*/  @P0 BRA `(.L_x_51339) ;  /* 0x0000002000000947 */ /* 0x000fea0003800000 */
[----:B------:R-:W-:Y:S05]  /*0d00*/  BRA `(.L_x_51340) ;  /* 0x0000002000007947 */ /* 0x000fea0003800000 */
.L_x_51338:
[----:B-----5:R-:W-:-:S05]  /*0d10*/  FADD.FTZ R14, R29, R14 ;  /* 0x0000000e1d0e7221 */ /* 0x020fca0000010000 */
.L_x_51339:
[----:B------:R-:W-:Y:S02]  /*0d20*/  MOV R161, R14 ;  /* 0x0000000e00a17202 */ /* 0x000fe40000000f00 */
.L_x_51340:
[----:B------:R-:W-:Y:S01]  /*0d30*/  FMUL.FTZ R13, R10, R26 ;  /* 0x0000001a0a0d7220 */ /* 0x000fe20000410000 */
[----:B------:R-:W-:Y:S05]  /*0d40*/  @P2 BRA `(.L_x_51341) ;  /* 0x0000002000002947 */ /* 0x000fea0003800000 */
[----:B------:R-:W-:Y:S05]  /*0d50*/  @P0 BRA `(.L_x_51342) ;  /* 0x0000002000000947 */ /* 0x000fea0003800000 */
[----:B------:R-:W-:Y:S05]  /*0d60*/  BRA `(.L_x_51343) ;  /* 0x0000002000007947 */ /* 0x000fea0003800000 */
.L_x_51341:
[----:B-----5:R-:W-:-:S05]  /*0d70*/  FADD.FTZ R13, R30, R13 ;  /* 0x0000000d1e0d7221 */ /* 0x020fca0000010000 */
.L_x_51342:
[----:B------:R-:W-:Y:S02]  /*0d80*/  MOV R162, R13 ;  /* 0x0000000d00a27202 */ /* 0x000fe40000000f00 */
.L_x_51343:
[----:B------:R-:W-:Y:S01]  /*0d90*/  FMUL.FTZ R12, R11, R26 ;  /* 0x0000001a0b0c7220 */ /* 0x000fe20000410000 */
[----:B------:R-:W-:Y:S05]  /*0da0*/  @P2 BRA `(.L_x_51344) ;  /* 0x0000002000002947 */ /* 0x000fea0003800000 */
[----:B------:R-:W-:Y:S05]  /*0db0*/  @P0 BRA `(.L_x_51345) ;  /* 0x0000002000000947 */ /* 0x000fea0003800000 */
[----:B------:R-:W-:Y:S05]  /*0dc0*/  BRA `(.L_x_51346) ;  /* 0x0000002000007947 */ /* 0x000fea0003800000 */
.L_x_51344:
[----:B-----5:R-:W-:-:S05]  /*0dd0*/  FADD.FTZ R12, R31, R12 ;  /* 0x0000000c1f0c7221 */ /* 0x020fca0000010000 */
.L_x_51345:
[----:B------:R-:W-:Y:S02]  /*0de0*/  MOV R163, R12 ;  /* 0x0000000c00a37202 */ /* 0x000fe40000000f00 */
.L_x_51346:
[----:B------:R-:W-:Y:S01]  /*0df0*/  IADD3 R11, R21, 0x40, RZ ;  /* 0x00000040150b7810 */ /* 0x000fe20007ffe0ff */
[----:B------:R-:W-:-:S04]  /*0e00*/  @P0 IMAD.WIDE.U32 R2, R16, R27, c[0x0][0x188] ;  /* 0x0000620010020625 */ /* 0x000fc800078e001b */
[CC--:B------:R-:W-:Y:S01]  /*0e10*/  IMAD.WIDE.U32 R4, R11.reuse, R27.reuse, c[0x0][0x170] ;  /* 0x00005c000b047625 */ /* 0x0c0fe200078e001b */
[----:B------:R0:W-:Y:S03]  /*0e20*/  @P0 STG.E.128 [R2.64], R160 ;  /* 0x000000a002000986 */ /* 0x0001e6000c101d04 */
[----:B------:R-:W-:Y:S01]  /*0e30*/  @P1 IMAD.WIDE.U32 R6, R11, R27, c[0x0][0x180] ;  /* 0x000060000b061625 */ /* 0x000fe200078e001b */
[----:B------:R-:W2:Y:S04]  /*0e40*/  LDG.E.128 R164, [R4.64] ;  /* 0x0000000404a47981 */ /* 0x000ea8000c1e1d00 */
[----:B-----5:R0:W5:Y:S01]  /*0e50*/  @P1 LDG.E.128 R28, [R6.64] ;  /* 0x00000004061c1981 */ /* 0x020162000c1e1d00 */
[----:B--2---:R-:W-:Y:S01]  /*0e60*/  FMUL.FTZ R10, R164, R26 ;  /* 0x0000001aa40a7220 */ /* 0x004fe20000410000 */
[----:B------:R-:W-:Y:S05]  /*0e70*/  @P2 BRA `(.L_x_51347) ;  /* 0x0000002000002947 */ /* 0x000fea0003800000 */
[----:B0-----:R-:W-:Y:S05]  /*0e80*/  @P0 BRA `(.L_x_51348) ;  /* 0x0000002000000947 */ /* 0x001fea0003800000 */
[----:B------:R-:W-:Y:S05]  /*0e90*/  BRA `(.L_x_51349) ;  /* 0x0000002000007947 */ /* 0x000fea0003800000 */
.L_x_51347:
[----:B0----5:R-:W-:-:S05]  /*0ea0*/  FADD.FTZ R10, R28, R10 ;  /* 0x0000000a1c0a7221 */ /* 0x021fca0000010000 */
.L_x_51348:
[----:B------:R-:W-:Y:S02]  /*0eb0*/  MOV R160, R10 ;  /* 0x0000000a00a07202 */ /* 0x000fe40000000f00 */
.L_x_51349:
[----:B------:R-:W-:Y:S01]  /*0ec0*/  FMUL.FTZ R9, R165, R26 ;  /* 0x0000001aa5097220 */ /* 0x000fe20000410000 */
[----:B------:R-:W-:Y:S05]  /*0ed0*/  @P2 BRA `(.L_x_51350) ;  /* 0x0000002000002947 */ /* 0x000fea0003800000 */
[----:B------:R-:W-:Y:S05]  /*0ee0*/  @P0 BRA `(.L_x_51351) ;  /* 0x0000002000000947 */ /* 0x000fea0003800000 */
[----:B------:R-:W-:Y:S05]  /*0ef0*/  BRA `(.L_x_51352) ;  /* 0x0000002000007947 */ /* 0x000fea0003800000 */
.L_x_51350:
[----:B-----5:R-:W-:-:S05]  /*0f00*/  FADD.FTZ R9, R29, R9 ;  /* 0x000000091d097221 */ /* 0x020fca0000010000 */
.L_x_51351:
[----:B------:R-:W-:Y:S02]  /*0f10*/  MOV R161, R9 ;  /* 0x0000000900a17202 */ /* 0x000fe40000000f00 */
.L_x_51352:
[----:B------:R-:W-:Y:S01]  /*0f20*/  FMUL.FTZ R8, R166, R26 ;  /* 0x0000001aa6087220 */ /* 0x000fe20000410000 */
[----:B------:R-:W-:Y:S05]  /*0f30*/  @P2 BRA `(.L_x_51353) ;  /* 0x0000002000002947 */ /* 0x000fea0003800000 */
[----:B------:R-:W-:Y:S05]  /*0f40*/  @P0 BRA `(.L_x_51354) ;  /* 0x0000002000000947 */ /* 0x000fea0003800000 */
[----:B------:R-:W-:Y:S05]  /*0f50*/  BRA `(.L_x_51355) ;  /* 0x0000002000007947 */ /* 0x000fea0003800000 */
.L_x_51353:
[----:B-----5:R-:W-:-:S05]  /*0f60*/  FADD.FTZ R8, R30, R8 ;  /* 0x000000081e087221 */ /* 0x020fca0000010000 */
.L_x_51354:
[----:B------:R-:W-:Y:S02]  /*0f70*/  MOV R162, R8 ;  /* 0x0000000800a27202 */ /* 0x000fe40000000f00 */
.L_x_51355:
[----:B------:R-:W-:Y:S01]  /*0f80*/  FMUL.FTZ R7, R167, R26 ;  /* 0x0000001aa7077220 */ /* 0x000fe20000410000 */
[----:B------:R-:W-:Y:S05]  /*0f90*/  @P2 BRA `(.L_x_51356) ;  /* 0x0000002000002947 */ /* 0x000fea0003800000 */
[----:B------:R-:W-:Y:S05]  /*0fa0*/  @P0 BRA `(.L_x_51357) ;  /* 0x0000002000000947 */ /* 0x000fea0003800000 */
[----:B------:R-:W-:Y:S05]  /*0fb0*/  BRA `(.L_x_51358) ;  /* 0x0000002000007947 */ /* 0x000fea0003800000 */
.L_x_51356:
[----:B-----5:R-:W-:-:S05]  /*0fc0*/  FADD.FTZ R7, R31, R7 ;  /* 0x000000071f077221 */ /* 0x020fca0000010000 */
.L_x_51357:
[----:B------:R-:W-:Y:S02]  /*0fd0*/  MOV R163, R7 ;  /* 0x0000000700a37202 */ /* 0x000fe40000000f00 */
.L_x_51358:
        /* <DEDUP_REMOVED lines=11> */
.L_x_51359:
[----:B0----5:R-:W-:-:S05]  /*1090*/  FADD.FTZ R5, R28, R5 ;  /* 0x000000051c057221 */ /* 0x021fca0000010000 */
.L_x_51360:
[----:B------:R-:W-:Y:S02]  /*10a0*/  MOV R160, R5 ;  /* 0x0000000500a07202 */ /* 0x000fe40000000f00 */
.L_x_51361:
[----:B------:R-:W-:Y:S01]  /*10b0*/  FMUL.FTZ R4, R169, R26 ;  /* 0x0000001aa9047220 */ /* 0x000fe20000410000 */
[----:B------:R-:W-:Y:S05]  /*10c0*/  @P2 BRA `(.L_x_51362) ;  /* 0x0000002000002947 */ /* 0x000fea0003800000 */
[----:B------:R-:W-:Y:S05]  /*10d0*/  @P0 BRA `(.L_x_51363) ;  /* 0x0000002000000947 */ /* 0x000fea0003800000 */
[----:B------:R-:W-:Y:S05]  /*10e0*/  BRA `(.L_x_51364) ;  /* 0x0000002000007947 */ /* 0x000fea0003800000 */
.L_x_51362:
[----:B-----5:R-:W-:-:S05]  /*10f0*/  FADD.FTZ R4, R29, R4 ;  /* 0x000000041d047221 */ /* 0x020fca0000010000 */
.L_x_51363:
[----:B------:R-:W-:Y:S02]  /*1100*/  MOV R161, R4 ;  /* 0x0000000400a17202 */ /* 0x000fe40000000f00 */
.L_x_51364:
[----:B------:R-:W-:Y:S01]  /*1110*/  FMUL.FTZ R3, R170, R26 ;  /* 0x0000001aaa037220 */ /* 0x000fe20000410000 */
[----:B------:R-:W-:Y:S05]  /*1120*/  @P2 BRA `(.L_x_51365) ;  /* 0x0000002000002947 */ /* 0x000fea0003800000 */
[----:B------:R-:W-:Y:S05]  /*1130*/  @P0 BRA `(.L_x_51366) ;  /* 0x0000002000000947 */ /* 0x000fea0003800000 */
[----:B------:R-:W-:Y:S05]  /*1140*/  BRA `(.L_x_51367) ;  /* 0x0000002000007947 */ /* 0x000fea0003800000 */
.L_x_51365:
[----:B-----5:R-:W-:-:S05]  /*1150*/  FADD.FTZ R3, R30, R3 ;  /* 0x000000031e037221 */ /* 0x020fca0000010000 */
.L_x_51366:
[----:B------:R-:W-:Y:S02]  /*1160*/  MOV R162, R3 ;  /* 0x0000000300a27202 */ /* 0x000fe40000000f00 */
.L_x_51367:
[----:B------:R-:W-:Y:S01]  /*1170*/  FMUL.FTZ R2, R171, R26 ;  /* 0x0000001aab027220 */ /* 0x000fe20000410000 */
[----:B------:R-:W-:Y:S05]  /*1180*/  @P2 BRA `(.L_x_51368) ;  /* 0x0000002000002947 */ /* 0x000fea0003800000 */
[----:B------:R-:W-:Y:S05]  /*1190*/  @P0 BRA `(.L_x_51369) ;  /* 0x0000002000000947 */ /* 0x000fea0003800000 */
[----:B------:R-:W-:Y:S05]  /*11a0*/  BRA `(.L_x_51370) ;  /* 0x0000002000007947 */ /* 0x000fea0003800000 */
.L_x_51368:
[----:B-----5:R-:W-:-:S05]  /*11b0*/  FADD.FTZ R2, R31, R2 ;  /* 0x000000021f027221 */ /* 0x020fca0000010000 */
.L_x_51369:
[----:B------:R-:W-:Y:S02]  /*11c0*/  MOV R163, R2 ;  /* 0x0000000200a37202 */ /* 0x000fe40000000f00 */
.L_x_51370:
[----:B------:R-:W-:Y:S01]  /*11d0*/  IADD3 R0, R21, 0x80, RZ ;  /* 0x0000008015007810 */ /* 0x000fe20007ffe0ff */
[----:B------:R-:W-:-:S04]  /*11e0*/  @P0 IMAD.WIDE.U32 R168, R6, R27, c[0x0][0x188] ;  /* 0x0000620006a80625 */ /* 0x000fc800078e001b */
[CC--:B------:R-:W-:Y:S01]  /*11f0*/  IMAD.WIDE.U32 R164, R0.reuse, R27.reuse, c[0x0][0x170] ;  /* 0x00005c0000a47625 */ /* 0x0c0fe200078e001b */
[----:B------:R0:W-:Y:S03]  /*1200*/  @P0 STG.E.128 [R168.64], R160 ;  /* 0x000000a0a8000986 */ /* 0x0001e6000c101d04 */
[----:B------:R-:W-:Y:S02]  /*1210*/  @P1 IMAD.WIDE.U32 R170, R0, R27, c[0x0][0x180] ;  /* 0x0000600000aa1625 */ /* 0x000fe400078e001b */
[----:B------:R-:W2:Y:S04]  /*1220*/  LDG.E.128 R164, [R164.64] ;  /* 0x00000004a4a47981 */ /* 0x000ea8000c1e1d00 */
[----:B-----5:R0:W5:Y:S01]  /*1230*/  @P1 LDG.E.128 R28, [R170.64] ;  /* 0x00000004aa1c1981 */ /* 0x020162000c1e1d00 */
[----:B--2---:R-:W-:Y:S01]  /*1240*/  FMUL.FTZ R24, R164, R26 ;  /* 0x0000001aa4187220 */ /* 0x004fe20000410000 */
[----:B------:R-:W-:Y:S05]  /*1250*/  @P2 BRA `(.L_x_51371) ;  /* 0x0000002000002947 */ /* 0x000fea0003800000 */
[----:B0-----:R-:W-:Y:S05]  /*1260*/  @P0 BRA `(.L_x_51372) ;  /* 0x0000002000000947 */ /* 0x001fea0003800000 */
[----:B------:R-:W-:Y:S05]  /*1270*/  BRA `(.L_x_51373) ;  /* 0x0000002000007947 */ /* 0x000fea0003800000 */
.L_x_51371:
[----:B0----5:R-:W-:-:S05]  /*1280*/  FADD.FTZ R24, R28, R24 ;  /* 0x000000181c187221 */ /* 0x021fca0000010000 */
.L_x_51372:
[----:B------:R-:W-:Y:S02]  /*1290*/  MOV R160, R24 ;  /* 0x0000001800a07202 */ /* 0x000fe40000000f00 */
.L_x_51373:
[----:B------:R-:W-:Y:S01]  /*12a0*/  FMUL.FTZ R25, R165, R26 ;  /* 0x0000001aa5197220 */ /* 0x000fe20000410000 */
[----:B------:R-:W-:Y:S05]  /*12b0*/  @P2 BRA `(.L_x_51374) ;  /* 0x0000002000002947 */ /* 0x000fea0003800000 */
[----:B------:R-:W-:Y:S05]  /*12c0*/  @P0 BRA `(.L_x_51375) ;  /* 0x0000002000000947 */ /* 0x000fea0003800000 */
[----:B------:R-:W-:Y:S05]  /*12d0*/  BRA `(.L_x_51376) ;  /* 0x0000002000007947 */ /* 0x000fea0003800000 */
.L_x_51374:
[----:B-----5:R-:W-:-:S05]  /*12e0*/  FADD.FTZ R25, R29, R25 ;  /* 0x000000191d197221 */ /* 0x020fca0000010000 */
.L_x_51375:
[----:B------:R-:W-:Y:S02]  /*12f0*/  MOV R161, R25 ;  /* 0x0000001900a17202 */ /* 0x000fe40000000f00 */
.L_x_51376:
[----:B------:R-:W-:Y:S01]  /*1300*/  FMUL.FTZ R169, R166, R26 ;  /* 0x0000001aa6a97220 */ /* 0x000fe20000410000 */
[----:B------:R-:W-:Y:S05]  /*1310*/  @P2 BRA `(.L_x_51377) ;  /* 0x0000002000002947 */ /* 0x000fea0003800000 */
[----:B------:R-:W-:Y:S05]  /*1320*/  @P0 BRA `(.L_x_51378) ;  /* 0x0000002000000947 */ /* 0x000fea0003800000 */
[----:B------:R-:W-:Y:S05]  /*1330*/  BRA `(.L_x_51379) ;  /* 0x0000002000007947 */ /* 0x000fea0003800000 */
.L_x_51377:
[----:B-----5:R-:W-:-:S05]  /*1340*/  FADD.FTZ R169, R30, R169 ;  /* 0x000000a91ea97221 */ /* 0x020fca0000010000 */
.L_x_51378:
[----:B------:R-:W-:Y:S02]  /*1350*/  MOV R162, R169 ;  /* 0x000000a900a27202 */ /* 0x000fe40000000f00 */
.L_x_51379:
[----:B------:R-:W-:Y:S01]  /*1360*/  FMUL.FTZ R170, R167, R26 ;  /* 0x0000001aa7aa7220 */ /* 0x000fe20000410000 */
[----:B------:R-:W-:Y:S05]  /*1370*/  @P2 BRA `(.L_x_51380) ;  /* 0x0000002000002947 */ /* 0x000fea0003800000 */
[----:B------:R-:W-:Y:S05]  /*1380*/  @P0 BRA `(.L_x_51381) ;  /* 0x0000002000000947 */ /* 0x000fea0003800000 */
[----:B------:R-:W-:Y:S05]  /*1390*/  BRA `(.L_x_51382) ;  /* 0x0000002000007947 */ /* 0x000fea0003800000 */
.L_x_51380:
[----:B-----5:R-:W-:-:S05]  /*13a0*/  FADD.FTZ R170, R31, R170 ;  /* 0x000000aa1faa7221 */ /* 0x020fca0000010000 */
.L_x_51381:
[----:B------:R-:W-:Y:S02]  /*13b0*/  MOV R163, R170 ;  /* 0x000000aa00a37202 */ /* 0x000fe40000000f00 */
.L_x_51382:
        /* <DEDUP_REMOVED lines=11> */
.L_x_51383:
[----:B0----5:R-:W-:-:S05]  /*1470*/  FADD.FTZ R171, R28, R171 ;  /* 0x000000ab1cab7221 */ /* 0x021fca0000010000 */
.L_x_51384:
[----:B------:R-:W-:Y:S02]  /*1480*/  MOV R160, R171 ;  /* 0x000000ab00a07202 */ /* 0x000fe40000000f00 */
.L_x_51385:
[----:B------:R-:W-:Y:S01]  /*1490*/  FMUL.FTZ R172, R165, R26 ;  /* 0x0000001aa5ac7220 */ /* 0x000fe20000410000 */
[----:B------:R-:W-:Y:S05]  /*14a0*/  @P2 BRA `(.L_x_51386) ;  /* 0x0000002000002947 */ /* 0x000fea0003800000 */
[----:B------:R-:W-:Y:S05]  /*14b0*/  @P0 BRA `(.L_x_51387) ;  /* 0x0000002000000947 */ /* 0x000fea0003800000 */
[----:B------:R-:W-:Y:S05]  /*14c0*/  BRA `(.L_x_51388) ;  /* 0x0000002000007947 */ /* 0x000fea0003800000 */
.L_x_51386:
[----:B-----5:R-:W-:-:S05]  /*14d0*/  FADD.FTZ R172, R29, R172 ;  /* 0x000000ac1dac7221 */ /* 0x020fca0000010000 */
.L_x_51387:
[----:B------:R-:W-:Y:S02]  /*14e0*/  MOV R161, R172 ;  /* 0x000000ac00a17202 */ /* 0x000fe40000000f00 */
.L_x_51388:
[----:B------:R-:W-:Y:S01]  /*14f0*/  FMUL.FTZ R173, R166, R26 ;  /* 0x0000001aa6ad7220 */ /* 0x000fe20000410000 */
[----:B------:R-:W-:Y:S05]  /*1500*/  @P2 BRA `(.L_x_51389) ;  /* 0x0000002000002947 */ /* 0x000fea0003800000 */
[----:B------:R-:W-:Y:S05]  /*1510*/  @P0 BRA `(.L_x_51390) ;  /* 0x0000002000000947 */ /* 0x000fea0003800000 */
[----:B------:R-:W-:Y:S05]  /*1520*/  BRA `(.L_x_51391) ;  /* 0x0000002000007947 */ /* 0x000fea0003800000 */
.L_x_51389:
[----:B-----5:R-:W-:-:S05]  /*1530*/  FADD.FTZ R173, R30, R173 ;  /* 0x000000ad1ead7221 */ /* 0x020fca0000010000 */
.L_x_51390:
[----:B------:R-:W-:Y:S02]  /*1540*/  MOV R162, R173 ;  /* 0x000000ad00a27202 */ /* 0x000fe40000000f00 */
.L_x_51391:
[----:B------:R-:W-:Y:S01]  /*1550*/  FMUL.FTZ R176, R167, R26 ;  /* 0x0000001aa7b07220 */ /* 0x000fe20000410000 */
[----:B------:R-:W-:Y:S05]  /*1560*/  @P2 BRA `(.L_x_51392) ;  /* 0x0000002000002947 */ /* 0x000fea0003800000 */
[----:B------:R-:W-:Y:S05]  /*1570*/  @P0 BRA `(.L_x_51393) ;  /* 0x0000002000000947 */ /* 0x000fea0003800000 */
[----:B------:R-:W-:Y:S05]  /*1580*/  BRA `(.L_x_51394) ;  /* 0x0000002000007947 */ /* 0x000fea0003800000 */
.L_x_51392:
[----:B-----5:R-:W-:-:S05]  /*1590*/  FADD.FTZ R176, R31, R176 ;  /* 0x000000b01fb07221 */ /* 0x020fca0000010000 */
.L_x_51393:
[----:B------:R-:W-:Y:S02]  /*15a0*/  MOV R163, R176 ;  /* 0x000000b000a37202 */ /* 0x000fe40000000f00 */
.L_x_51394:
        /* <DEDUP_REMOVED lines=11> */
.L_x_51395:
[----:B0----5:R-:W-:-:S05]  /*1660*/  FADD.FTZ R175, R28, R175 ;  /* 0x000000af1caf7221 */ /* 0x021fca0000010000 */
.L_x_51396:
[----:B------:R-:W-:Y:S02]  /*1670*/  MOV R160, R175 ;  /* 0x000000af00a07202 */ /* 0x000fe40000000f00 */
.L_x_51397:
[----:B------:R-:W-:Y:S01]  /*1680*/  FMUL.FTZ R178, R165, R26 ;  /* 0x0000001aa5b27220 */ /* 0x000fe20000410000 */
[----:B------:R-:W-:Y:S05]  /*1690*/  @P2 BRA `(.L_x_51398) ;  /* 0x0000002000002947 */ /* 0x000fea0003800000 */
[----:B------:R-:W-:Y:S05]  /*16a0*/  @P0 BRA `(.L_x_51399) ;  /* 0x0000002000000947 */ /* 0x000fea0003800000 */
[----:B------:R-:W-:Y:S05]  /*16b0*/  BRA `(.L_x_51400) ;  /* 0x0000002000007947 */ /* 0x000fea0003800000 */
.L_x_51398:
[----:B-----5:R-:W-:-:S05]  /*16c0*/  FADD.FTZ R178, R29, R178 ;  /* 0x000000b21db27221 */ /* 0x020fca0000010000 */
.L_x_51399:
[----:B------:R-:W-:Y:S02]  /*16d0*/  MOV R161, R178 ;  /* 0x000000b200a17202 */ /* 0x000fe40000000f00 */
.L_x_51400:
[----:B------:R-:W-:Y:S01]  /*16e0*/  FMUL.FTZ R177, R166, R26 ;  /* 0x0000001aa6b17220 */ /* 0x000fe20000410000 */
[----:B------:R-:W-:Y:S05]  /*16f0*/  @P2 BRA `(.L_x_51401) ;  /* 0x0000002000002947 */ /* 0x000fea0003800000 */
[----:B------:R-:W-:Y:S05]  /*1700*/  @P0 BRA `(.L_x_51402) ;  /* 0x0000002000000947 */ /* 0x000fea0003800000 */
[----:B------:R-:W-:Y:S05]  /*1710*/  BRA `(.L_x_51403) ;  /* 0x0000002000007947 */ /* 0x000fea0003800000 */
.L_x_51401:
[----:B-----5:R-:W-:-:S05]  /*1720*/  FADD.FTZ R177, R30, R177 ;  /* 0x000000b11eb17221 */ /* 0x020fca0000010000 */
.L_x_51402:
[----:B------:R-:W-:Y:S02]  /*1730*/  MOV R162, R177 ;  /* 0x000000b100a27202 */ /* 0x000fe40000000f00 */
.L_x_51403:
[----:B------:R-:W-:Y:S01]  /*1740*/  FMUL.FTZ R182, R167, R26 ;  /* 0x0000001aa7b67220 */ /* 0x000fe20000410000 */
[----:B------:R-:W-:Y:S05]  /*1750*/  @P2 BRA `(.L_x_51404) ;  /* 0x0000002000002947 */ /* 0x000fea0003800000 */
[----:B------:R-:W-:Y:S05]  /*1760*/  @P0 BRA `(.L_x_51405) ;  /* 0x0000002000000947 */ /* 0x000fea0003800000 */
[----:B------:R-:W-:Y:S05]  /*1770*/  BRA `(.L_x_51406) ;  /* 0x0000002000007947 */ /* 0x000fea0003800000 */
.L_x_51404:
[----:B-----5:R-:W-:-:S05]  /*1780*/  FADD.FTZ R182, R31, R182 ;  /* 0x000000b61fb67221 */ /* 0x020fca0000010000 */
.L_x_51405:
[----:B------:R-:W-:Y:S02]  /*1790*/  MOV R163, R182 ;  /* 0x000000b600a37202 */ /* 0x000fe40000000f00 */
.L_x_51406:
        /* <DEDUP_REMOVED lines=11> */
.L_x_51407:
[----:B0----5:R-:W-:-:S05]  /*1850*/  FADD.FTZ R179, R28, R179 ;  /* 0x000000b31cb37221 */ /* 0x021fca0000010000 */
.L_x_51408:
[----:B------:R-:W-:Y:S02]  /*1860*/  MOV R160, R179 ;  /* 0x000000b300a07202 */ /* 0x000fe40000000f00 */
.L_x_51409:
[----:B------:R-:W-:Y:S01]  /*1870*/  FMUL.FTZ R184, R165, R26 ;  /* 0x0000001aa5b87220 */ /* 0x000fe20000410000 */
[----:B------:R-:W-:Y:S05]  /*1880*/  @P2 BRA `(.L_x_51410) ;  /* 0x0000002000002947 */ /* 0x000fea0003800000 */
[----:B------:R-:W-:Y:S05]  /*1890*/  @P0 BRA `(.L_x_51411) ;  /* 0x0000002000000947 */ /* 0x000fea0003800000 */
[----:B------:R-:W-:Y:S05]  /*18a0*/  BRA `(.L_x_51412) ;  /* 0x0000002000007947 */ /* 0x000fea0003800000 */
.L_x_51410:
[----:B-----5:R-:W-:-:S05]  /*18b0*/  FADD.FTZ R184, R29, R184 ;  /* 0x000000b81db87221 */ /* 0x020fca0000010000 */
.L_x_51411:
[----:B------:R-:W-:Y:S02]  /*18c0*/  MOV R161, R184 ;  /* 0x000000b800a17202 */ /* 0x000fe40000000f00 */
.L_x_51412:
[----:B------:R-:W-:Y:S01]  /*18d0*/  FMUL.FTZ R181, R166, R26 ;  /* 0x0000001aa6b57220 */ /* 0x000fe20000410000 */
[----:B------:R-:W-:Y:S05]  /*18e0*/  @P2 BRA `(.L_x_51413) ;  /* 0x0000002000002947 */ /* 0x000fea0003800000 */
[----:B------:R-:W-:Y:S05]  /*18f0*/  @P0 BRA `(.L_x_51414) ;  /* 0x0000002000000947 */ /* 0x000fea0003800000 */
[----:B------:R-:W-:Y:S05]  /*1900*/  BRA `(.L_x_51415) ;  /* 0x0000002000007947 */ /* 0x000fea0003800000 */
.L_x_51413:
[----:B-----5:R-:W-:-:S05]  /*1910*/  FADD.FTZ R181, R30, R181 ;  /* 0x000000b51eb57221 */ /* 0x020fca0000010000 */
.L_x_51414:
[----:B------:R-:W-:Y:S02]  /*1920*/  MOV R162, R181 ;  /* 0x000000b500a27202 */ /* 0x000fe40000000f00 */
.L_x_51415:
[----:B------:R-:W-:Y:S01]  /*1930*/  FMUL.FTZ R188, R167, R26 ;  /* 0x0000001aa7bc7220 */ /* 0x000fe20000410000 */
[----:B------:R-:W-:Y:S05]  /*1940*/  @P2 BRA `(.L_x_51416) ;  /* 0x0000002000002947 */ /* 0x000fea0003800000 */
[----:B------:R-:W-:Y:S05]  /*1950*/  @P0 BRA `(.L_x_51417) ;  /* 0x0000002000000947 */ /* 0x000fea0003800000 */
[----:B------:R-:W-:Y:S05]  /*1960*/  BRA `(.L_x_51418) ;  /* 0x0000002000007947 */ /* 0x000fea0003800000 */
.L_x_51416:
[----:B-----5:R-:W-:-:S05]  /*1970*/  FADD.FTZ R188, R31, R188 ;  /* 0x000000bc1fbc7221 */ /* 0x020fca0000010000 */
.L_x_51417:
[----:B------:R-:W-:Y:S02]  /*1980*/  MOV R163, R188 ;  /* 0x000000bc00a37202 */ /* 0x000fe40000000f00 */
.L_x_51418:
        /* <DEDUP_REMOVED lines=11> */
.L_x_51419:
[----:B0----5:R-:W-:-:S05]  /*1a40*/  FADD.FTZ R183, R28, R183 ;  /* 0x000000b71cb77221 */ /* 0x021fca0000010000 */
.L_x_51420:
[----:B------:R-:W-:Y:S02]  /*1a50*/  MOV R160, R183 ;  /* 0x000000b700a07202 */ /* 0x000fe40000000f00 */
.L_x_51421:
[----:B------:R-:W-:Y:S01]  /*1a60*/  FMUL.FTZ R190, R165, R26 ;  /* 0x0000001aa5be7220 */ /* 0x000fe20000410000 */
[----:B------:R-:W-:Y:S05]  /*1a70*/  @P2 BRA `(.L_x_51422) ;  /* 0x0000002000002947 */ /* 0x000fea0003800000 */
[----:B------:R-:W-:Y:S05]  /*1a80*/  @P0 BRA `(.L_x_51423) ;  /* 0x0000002000000947 */ /* 0x000fea0003800000 */
[----:B------:R-:W-:Y:S05]  /*1a90*/  BRA `(.L_x_51424) ;  /* 0x0000002000007947 */ /* 0x000fea0003800000 */
.L_x_51422:
[----:B-----5:R-:W-:-:S05]  /*1aa0*/  FADD.FTZ R190, R29, R190 ;  /* 0x000000be1dbe7221 */ /* 0x020fca0000010000 */
.L_x_51423:
[----:B------:R-:W-:Y:S02]  /*1ab0*/  MOV R161, R190 ;  /* 0x000000be00a17202 */ /* 0x000fe40000000f00 */
.L_x_51424:
[----:B------:R-:W-:Y:S01]  /*1ac0*/  FMUL.FTZ R185, R166, R26 ;  /* 0x0000001aa6b97220 */ /* 0x000fe20000410000 */
[----:B------:R-:W-:Y:S05]  /*1ad0*/  @P2 BRA `(.L_x_51425) ;  /* 0x0000002000002947 */ /* 0x000fea0003800000 */
[----:B------:R-:W-:Y:S05]  /*1ae0*/  @P0 BRA `(.L_x_51426) ;  /* 0x0000002000000947 */ /* 0x000fea0003800000 */
[----:B------:R-:W-:Y:S05]  /*1af0*/  BRA `(.L_x_51427) ;  /* 0x0000002000007947 */ /* 0x000fea0003800000 */
.L_x_51425:
[----:B-----5:R-:W-:-:S05]  /*1b00*/  FADD.FTZ R185, R30, R185 ;  /* 0x000000b91eb97221 */ /* 0x020fca0000010000 */
.L_x_51426:
[----:B------:R-:W-:Y:S02]  /*1b10*/  MOV R162, R185 ;  /* 0x000000b900a27202 */ /* 0x000fe40000000f00 */
.L_x_51427:
[----:B------:R-:W-:Y:S01]  /*1b20*/  FMUL.FTZ R192, R167, R26 ;  /* 0x0000001aa7c07220 */ /* 0x000fe20000410000 */
[----:B------:R-:W-:Y:S05]  /*1b30*/  @P2 BRA `(.L_x_51428) ;  /* 0x0000002000002947 */ /* 0x000fea0003800000 */
[----:B------:R-:W-:Y:S05]  /*1b40*/  @P0 BRA `(.L_x_51429) ;  /* 0x0000002000000947 */ /* 0x000fea0003800000 */
[----:B------:R-:W-:Y:S05]  /*1b50*/  BRA `(.L_x_51430) ;  /* 0x0000002000007947 */ /* 0x000fea0003800000 */
.L_x_51428:
[----:B-----5:R-:W-:-:S05]  /*1b60*/  FADD.FTZ R192, R31, R192 ;  /* 0x000000c01fc07221 */ /* 0x020fca0000010000 */
.L_x_51429:
[----:B------:R-:W-:Y:S02]  /*1b70*/  MOV R163, R192 ;  /* 0x000000c000a37202 */ /* 0x000fe40000000f00 */
.L_x_51430:
        /* <DEDUP_REMOVED lines=11> */
.L_x_51431:
[----:B0----5:R-:W-:-:S05]  /*1c30*/  FADD.FTZ R187, R28, R187 ;  /* 0x000000bb1cbb7221 */ /* 0x021fca0000010000 */
.L_x_51432:
[----:B------:R-:W-:Y:S02]  /*1c40*/  MOV R160, R187 ;  /* 0x000000bb00a07202 */ /* 0x000fe40000000f00 */
.L_x_51433:
[----:B------:R-:W-:Y:S01]  /*1c50*/  FMUL.FTZ R196, R165, R26 ;  /* 0x0000001aa5c47220 */ /* 0x000fe20000410000 */
[----:B------:R-:W-:Y:S05]  /*1c60*/  @P2 BRA `(.L_x_51434) ;  /* 0x0000002000002947 */ /* 0x000fea0003800000 */
[----:B------:R-:W-:Y:S05]  /*1c70*/  @P0 BRA `(.L_x_51435) ;  /* 0x0000002000000947 */ /* 0x000fea0003800000 */
[----:B------:R-:W-:Y:S05]  /*1c80*/  BRA `(.L_x_51436) ;  /* 0x0000002000007947 */ /* 0x000fea0003800000 */
.L_x_51434:
[----:B-----5:R-:W-:-:S05]  /*1c90*/  FADD.FTZ R196, R29, R196 ;  /* 0x000000c41dc47221 */ /* 0x020fca0000010000 */
.L_x_51435:
[----:B------:R-:W-:Y:S02]  /*1ca0*/  MOV R161, R196 ;  /* 0x000000c400a17202 */ /* 0x000fe40000000f00 */
.L_x_51436:
[----:B------:R-:W-:Y:S01]  /*1cb0*/  FMUL.FTZ R189, R166, R26 ;  /* 0x0000001aa6bd7220 */ /* 0x000fe20000410000 */
[----:B------:R-:W-:Y:S05]  /*1cc0*/  @P2 BRA `(.L_x_51437) ;  /* 0x0000002000002947 */ /* 0x000fea0003800000 */
[----:B------:R-:W-:Y:S05]  /*1cd0*/  @P0 BRA `(.L_x_51438) ;  /* 0x0000002000000947 */ /* 0x000fea0003800000 */
[----:B------:R-:W-:Y:S05]  /*1ce0*/  BRA `(.L_x_51439) ;  /* 0x0000002000007947 */ /* 0x000fea0003800000 */
.L_x_51437:
[----:B-----5:R-:W-:-:S05]  /*1cf0*/  FADD.FTZ R189, R30, R189 ;  /* 0x000000bd1ebd7221 */ /* 0x020fca0000010000 */
.L_x_51438:
[----:B------:R-:W-:Y:S02]  /*1d00*/  MOV R162, R189 ;  /* 0x000000bd00a27202 */ /* 0x000fe40000000f00 */
.L_x_51439:
[----:B------:R-:W-:Y:S01]  /*1d10*/  FMUL.FTZ R198, R167, R26 ;  /* 0x0000001aa7c67220 */ /* 0x000fe20000410000 */
[----:B------:R-:W-:Y:S05]  /*1d20*/  @P2 BRA `(.L_x_51440) ;  /* 0x0000002000002947 */ /* 0x000fea0003800000 */
[----:B------:R-:W-:Y:S05]  /*1d30*/  @P0 BRA `(.L_x_51441) ;  /* 0x0000002000000947 */ /* 0x000fea0003800000 */
[----:B------:R-:W-:Y:S05]  /*1d40*/  BRA `(.L_x_51442) ;  /* 0x0000002000007947 */ /* 0x000fea0003800000 */
.L_x_51440:
[----:B-----5:R-:W-:-:S05]  /*1d50*/  FADD.FTZ R198, R31, R198 ;  /* 0x000000c61fc67221 */ /* 0x020fca0000010000 */
.L_x_51441:
[----:B------:R-:W-:Y:S02]  /*1d60*/  MOV R163, R198 ;  /* 0x000000c600a37202 */ /* 0x000fe40000000f00 */
.L_x_51442:
        /* <DEDUP_REMOVED lines=11> */
.L_x_51443:
[----:B0----5:R-:W-:-:S05]  /*1e20*/  FADD.FTZ R191, R28, R191 ;  /* 0x000000bf1cbf7221 */ /* 0x021fca0000010000 */
.L_x_51444:
[----:B------:R-:W-:Y:S02]  /*1e30*/  MOV R160, R191 ;  /* 0x000000bf00a07202 */ /* 0x000fe40000000f00 */
.L_x_51445:
[----:B------:R-:W-:Y:S01]  /*1e40*/  FMUL.FTZ R202, R165, R26 ;  /* 0x0000001aa5ca7220 */ /* 0x000fe20000410000 */
[----:B------:R-:W-:Y:S05]  /*1e50*/  @P2 BRA `(.L_x_51446) ;  /* 0x0000002000002947 */ /* 0x000fea0003800000 */
[----:B------:R-:W-:Y:S05]  /*1e60*/  @P0 BRA `(.L_x_51447) ;  /* 0x0000002000000947 */ /* 0x000fea0003800000 */
[----:B------:R-:W-:Y:S05]  /*1e70*/  BRA `(.L_x_51448) ;  /* 0x0000002000007947 */ /* 0x000fea0003800000 */
.L_x_51446:
[----:B-----5:R-:W-:-:S05]  /*1e80*/  FADD.FTZ R202, R29, R202 ;  /* 0x000000ca1dca7221 */ /* 0x020fca0000010000 */
.L_x_51447:
[----:B------:R-:W-:Y:S02]  /*1e90*/  MOV R161, R202 ;  /* 0x000000ca00a17202 */ /* 0x000fe40000000f00 */
.L_x_51448:
[----:B------:R-:W-:Y:S01]  /*1ea0*/  FMUL.FTZ R193, R166, R26 ;  /* 0x0000001aa6c17220 */ /* 0x000fe20000410000 */
[----:B------:R-:W-:Y:S05]  /*1eb0*/  @P2 BRA `(.L_x_51449) ;  /* 0x0000002000002947 */ /* 0x000fea0003800000 */
[----:B------:R-:W-:Y:S05]  /*1ec0*/  @P0 BRA `(.L_x_51450) ;  /* 0x0000002000000947 */ /* 0x000fea0003800000 */
[----:B------:R-:W-:Y:S05]  /*1ed0*/  BRA `(.L_x_51451) ;  /* 0x0000002000007947 */ /* 0x000fea0003800000 */
.L_x_51449:
[----:B-----5:R-:W-:-:S05]  /*1ee0*/  FADD.FTZ R193, R30, R193 ;  /* 0x000000c11ec17221 */ /* 0x020fca0000010000 */
.L_x_51450:
[----:B------:R-:W-:Y:S02]  /*1ef0*/  MOV R162, R193 ;  /* 0x000000c100a27202 */ /* 0x000fe40000000f00 */
.L_x_51451:
[----:B------:R-:W-:Y:S01]  /*1f00*/  FMUL.FTZ R206, R167, R26 ;  /* 0x0000001aa7ce7220 */ /* 0x000fe20000410000 */
[----:B------:R-:W-:Y:S05]  /*1f10*/  @P2 BRA `(.L_x_51452) ;  /* 0x0000002000002947 */ /* 0x000fea0003800000 */
[----:B------:R-:W-:Y:S05]  /*1f20*/  @P0 BRA `(.L_x_51453) ;  /* 0x0000002000000947 */ /* 0x000fea0003800000 */
[----:B------:R-:W-:Y:S05]  /*1f30*/  BRA `(.L_x_51454) ;  /* 0x0000002000007947 */ /* 0x000fea0003800000 */
.L_x_51452:
[----:B-----5:R-:W-:-:S05]  /*1f40*/  FADD.FTZ R206, R31, R206 ;  /* 0x000000ce1fce7221 */ /* 0x020fca0000010000 */
.L_x_51453:
[----:B------:R-:W-:Y:S02]  /*1f50*/  MOV R163, R206 ;  /* 0x000000ce00a37202 */ /* 0x000fe40000000f00 */
.L_x_51454:
        /* <DEDUP_REMOVED lines=11> */
.L_x_51455:
[----:B0----5:R-:W-:-:S05]  /*2010*/  FADD.FTZ R195, R28, R195 ;  /* 0x000000c31cc37221 */ /* 0x021fca0000010000 */
.L_x_51456:
[----:B------:R-:W-:Y:S02]  /*2020*/  MOV R160, R195 ;  /* 0x000000c300a07202 */ /* 0x000fe40000000f00 */
.L_x_51457:
[----:B------:R-:W-:Y:S01]  /*2030*/  FMUL.FTZ R208, R165, R26 ;  /* 0x0000001aa5d07220 */ /* 0x000fe20000410000 */
[----:B------:R-:W-:Y:S05]  /*2040*/  @P2 BRA `(.L_x_51458) ;  /* 0x0000002000002947 */ /* 0x000fea0003800000 */
[----:B------:R-:W-:Y:S05]  /*2050*/  @P0 BRA `(.L_x_51459) ;  /* 0x0000002000000947 */ /* 0x000fea0003800000 */
[----:B------:R-:W-:Y:S05]  /*2060*/  BRA `(.L_x_51460) ;  /* 0x0000002000007947 */ /* 0x000fea0003800000 */
.L_x_51458:
[----:B-----5:R-:W-:-:S05]  /*2070*/  FADD.FTZ R208, R29, R208 ;  /* 0x000000d01dd07221 */ /* 0x020fca0000010000 */
.L_x_51459:
[----:B------:R-:W-:Y:S02]  /*2080*/  MOV R161, R208 ;  /* 0x000000d000a17202 */ /* 0x000fe40000000f00 */
.L_x_51460:
[----:B------:R-:W-:Y:S01]  /*2090*/  FMUL.FTZ R197, R166, R26 ;  /* 0x0000001aa6c57220 */ /* 0x000fe20000410000 */
[----:B------:R-:W-:Y:S05]  /*20a0*/  @P2 BRA `(.L_x_51461) ;  /* 0x0000002000002947 */ /* 0x000fea0003800000 */
[----:B------:R-:W-:Y:S05]  /*20b0*/  @P0 BRA `(.L_x_51462) ;  /* 0x0000002000000947 */ /* 0x000fea0003800000 */
[----:B------:R-:W-:Y:S05]  /*20c0*/  BRA `(.L_x_51463) ;  /* 0x0000002000007947 */ /* 0x000fea0003800000 */
.L_x_51461:
[----:B-----5:R-:W-:-:S05]  /*20d0*/  FADD.FTZ R197, R30, R197 ;  /* 0x000000c51ec57221 */ /* 0x020fca0000010000 */
.L_x_51462:
[----:B------:R-:W-:Y:S02]  /*20e0*/  MOV R162, R197 ;  /* 0x000000c500a27202 */ /* 0x000fe40000000f00 */
.L_x_51463:
[----:B------:R-:W-:Y:S01]  /*20f0*/  FMUL.FTZ R212, R167, R26 ;  /* 0x0000001aa7d47220 */ /* 0x000fe20000410000 */
[----:B------:R-:W-:Y:S05]  /*2100*/  @P2 BRA `(.L_x_51464) ;  /* 0x0000002000002947 */ /* 0x000fea0003800000 */
[----:B------:R-:W-:Y:S05]  /*2110*/  @P0 BRA `(.L_x_51465) ;  /* 0x0000002000000947 */ /* 0x000fea0003800000 */
[----:B------:R-:W-:Y:S05]  /*2120*/  BRA `(.L_x_51466) ;  /* 0x0000002000007947 */ /* 0x000fea0003800000 */
.L_x_51464:
[----:B-----5:R-:W-:-:S05]  /*2130*/  FADD.FTZ R212, R31, R212 ;  /* 0x000000d41fd47221 */ /* 0x020fca0000010000 */
.L_x_51465:
[----:B------:R-:W-:Y:S02]  /*2140*/  MOV R163, R212 ;  /* 0x000000d400a37202 */ /* 0x000fe40000000f00 */
.L_x_51466:
        /* <DEDUP_REMOVED lines=11> */
.L_x_51467:
[----:B0----5:R-:W-:-:S05]  /*2200*/  FADD.FTZ R199, R28, R199 ;  /* 0x000000c71cc77221 */ /* 0x021fca0000010000 */
.L_x_51468:
[----:B------:R-:W-:Y:S02]  /*2210*/  MOV R160, R199 ;  /* 0x000000c700a07202 */ /* 0x000fe40000000f00 */
.L_x_51469:
[----:B------:R-:W-:Y:S01]  /*2220*/  FMUL.FTZ R214, R165, R26 ;  /* 0x0000001aa5d67220 */ /* 0x000fe20000410000 */
[----:B------:R-:W-:Y:S05]  /*2230*/  @P2 BRA `(.L_x_51470) ;  /* 0x0000002000002947 */ /* 0x000fea0003800000 */
[----:B------:R-:W-:Y:S05]  /*2240*/  @P0 BRA `(.L_x_51471) ;  /* 0x0000002000000947 */ /* 0x000fea0003800000 */
[----:B------:R-:W-:Y:S05]  /*2250*/  BRA `(.L_x_51472) ;  /* 0x0000002000007947 */ /* 0x000fea0003800000 */
.L_x_51470:
[----:B-----5:R-:W-:-:S05]  /*2260*/  FADD.FTZ R214, R29, R214 ;  /* 0x000000d61dd67221 */ /* 0x020fca0000010000 */
.L_x_51471:
[----:B------:R-:W-:Y:S02]  /*2270*/  MOV R161, R214 ;  /* 0x000000d600a17202 */ /* 0x000fe40000000f00 */
.L_x_51472:
[----:B------:R-:W-:Y:S01]  /*2280*/  FMUL.FTZ R201, R166, R26 ;  /* 0x0000001aa6c97220 */ /* 0x000fe20000410000 */
[----:B------:R-:W-:Y:S05]  /*2290*/  @P2 BRA `(.L_x_51473) ;  /* 0x0000002000002947 */ /* 0x000fea0003800000 */
[----:B------:R-:W-:Y:S05]  /*22a0*/  @P0 BRA `(.L_x_51474) ;  /* 0x0000002000000947 */ /* 0x000fea0003800000 */
[----:B------:R-:W-:Y:S05]  /*22b0*/  BRA `(.L_x_51475) ;  /* 0x0000002000007947 */ /* 0x000fea0003800000 */
.L_x_51473:
[----:B-----5:R-:W-:-:S05]  /*22c0*/  FADD.FTZ R201, R30, R201 ;  /* 0x000000c91ec97221 */ /* 0x020fca0000010000 */
.L_x_51474:
[----:B------:R-:W-:Y:S02]  /*22d0*/  MOV R162, R201 ;  /* 0x000000c900a27202 */ /* 0x000fe40000000f00 */
.L_x_51475:
[----:B------:R-:W-:Y:S01]  /*22e0*/  FMUL.FTZ R216, R167, R26 ;  /* 0x0000001aa7d87220 */ /* 0x000fe20000410000 */
[----:B------:R-:W-:Y:S05]  /*22f0*/  @P2 BRA `(.L_x_51476) ;  /* 0x0000002000002947 */ /* 0x000fea0003800000 */
[----:B------:R-:W-:Y:S05]  /*2300*/  @P0 BRA `(.L_x_51477) ;  /* 0x0000002000000947 */ /* 0x000fea0003800000 */
[----:B------:R-:W-:Y:S05]  /*2310*/  BRA `(.L_x_51478) ;  /* 0x0000002000007947 */ /* 0x000fea0003800000 */
.L_x_51476:
[----:B-----5:R-:W-:-:S05]  /*2320*/  FADD.FTZ R216, R31, R216 ;  /* 0x000000d81fd87221 */ /* 0x020fca0000010000 */
.L_x_51477:
[----:B------:R-:W-:Y:S02]  /*2330*/  MOV R163, R216 ;  /* 0x000000d800a37202 */ /* 0x000fe40000000f00 */
.L_x_51478:
        /* <DEDUP_REMOVED lines=11> */
.L_x_51479:
[----:B0----5:R-:W-:-:S05]  /*23f0*/  FADD.FTZ R203, R28, R203 ;  /* 0x000000cb1ccb7221 */ /* 0x021fca0000010000 */
.L_x_51480:
[----:B------:R-:W-:Y:S02]  /*2400*/  MOV R160, R203 ;  /* 0x000000cb00a07202 */ /* 0x000fe40000000f00 */
.L_x_51481:
[----:B------:R-:W-:Y:S01]  /*2410*/  FMUL.FTZ R220, R165, R26 ;  /* 0x0000001aa5dc7220 */ /* 0x000fe20000410000 */
[----:B------:R-:W-:Y:S05]  /*2420*/  @P2 BRA `(.L_x_51482) ;  /* 0x0000002000002947 */ /* 0x000fea0003800000 */
[----:B------:R-:W-:Y:S05]  /*2430*/  @P0 BRA `(.L_x_51483) ;  /* 0x0000002000000947 */ /* 0x000fea0003800000 */
[----:B------:R-:W-:Y:S05]  /*2440*/  BRA `(.L_x_51484) ;  /* 0x0000002000007947 */ /* 0x000fea0003800000 */
.L_x_51482:
[----:B-----5:R-:W-:-:S05]  /*2450*/  FADD.FTZ R220, R29, R220 ;  /* 0x000000dc1ddc7221 */ /* 0x020fca0000010000 */
.L_x_51483:
[----:B------:R-:W-:Y:S02]  /*2460*/  MOV R161, R220 ;  /* 0x000000dc00a17202 */ /* 0x000fe40000000f00 */
.L_x_51484:
[----:B------:R-:W-:Y:S01]  /*2470*/  FMUL.FTZ R205, R166, R26 ;  /* 0x0000001aa6cd7220 */ /* 0x000fe20000410000 */
[----:B------:R-:W-:Y:S05]  /*2480*/  @P2 BRA `(.L_x_51485) ;  /* 0x0000002000002947 */ /* 0x000fea0003800000 */
[----:B------:R-:W-:Y:S05]  /*2490*/  @P0 BRA `(.L_x_51486) ;  /* 0x0000002000000947 */ /* 0x000fea0003800000 */
[----:B------:R-:W-:Y:S05]  /*24a0*/  BRA `(.L_x_51487) ;  /* 0x0000002000007947 */ /* 0x000fea0003800000 */
.L_x_51485:
[----:B-----5:R-:W-:-:S05]  /*24b0*/  FADD.FTZ R205, R30, R205 ;  /* 0x000000cd1ecd7221 */ /* 0x020fca0000010000 */
.L_x_51486:
[----:B------:R-:W-:Y:S02]  /*24c0*/  MOV R162, R205 ;  /* 0x000000cd00a27202 */ /* 0x000fe40000000f00 */
.L_x_51487:
[----:B------:R-:W-:Y:S01]  /*24d0*/  FMUL.FTZ R222, R167, R26 ;  /* 0x0000001aa7de7220 */ /* 0x000fe20000410000 */
[----:B------:R-:W-:Y:S05]  /*24e0*/  @P2 BRA `(.L_x_51488) ;  /* 0x0000002000002947 */ /* 0x000fea0003800000 */
[----:B------:R-:W-:Y:S05]  /*24f0*/  @P0 BRA `(.L_x_51489) ;  /* 0x0000002000000947 */ /* 0x000fea0003800000 */
[----:B------:R-:W-:Y:S05]  /*2500*/  BRA `(.L_x_51490) ;  /* 0x0000002000007947 */ /* 0x000fea0003800000 */
.L_x_51488:
[----:B-----5:R-:W-:-:S05]  /*2510*/  FADD.FTZ R222, R31, R222 ;  /* 0x000000de1fde7221 */ /* 0x020fca0000010000 */
.L_x_51489:
[----:B------:R-:W-:Y:S02]  /*2520*/  MOV R163, R222 ;  /* 0x000000de00a37202 */ /* 0x000fe40000000f00 */
.L_x_51490:
        /* <DEDUP_REMOVED lines=11> */
.L_x_51491:
[----:B0----5:R-:W-:-:S05]  /*25e0*/  FADD.FTZ R207, R28, R207 ;  /* 0x000000cf1ccf7221 */ /* 0x021fca0000010000 */
.L_x_51492:
[----:B------:R-:W-:Y:S02]  /*25f0*/  MOV R160, R207 ;  /* 0x000000cf00a07202 */ /* 0x000fe40000000f00 */
.L_x_51493:
[----:B------:R-:W-:Y:S01]  /*2600*/  FMUL.FTZ R226, R165, R26 ;  /* 0x0000001aa5e27220 */ /* 0x000fe20000410000 */
[----:B------:R-:W-:Y:S05]  /*2610*/  @P2 BRA `(.L_x_51494) ;  /* 0x0000002000002947 */ /* 0x000fea0003800000 */
[----:B------:R-:W-:Y:S05]  /*2620*/  @P0 BRA `(.L_x_51495) ;  /* 0x0000002000000947 */ /* 0x000fea0003800000 */
[----:B------:R-:W-:Y:S05]  /*2630*/  BRA `(.L_x_51496) ;  /* 0x0000002000007947 */ /* 0x000fea0003800000 */
.L_x_51494:
[----:B-----5:R-:W-:-:S05]  /*2640*/  FADD.FTZ R226, R29, R226 ;  /* 0x000000e21de27221 */ /* 0x020fca0000010000 */
.L_x_51495:
[----:B------:R-:W-:Y:S02]  /*2650*/  MOV R161, R226 ;  /* 0x000000e200a17202 */ /* 0x000fe40000000f00 */
.L_x_51496:
[----:B------:R-:W-:Y:S01]  /*2660*/  FMUL.FTZ R209, R166, R26 ;  /* 0x0000001aa6d17220 */ /* 0x000fe20000410000 */
[----:B------:R-:W-:Y:S05]  /*2670*/  @P2 BRA `(.L_x_51497) ;  /* 0x0000002000002947 */ /* 0x000fea0003800000 */
[----:B------:R-:W-:Y:S05]  /*2680*/  @P0 BRA `(.L_x_51498) ;  /* 0x0000002000000947 */ /* 0x000fea0003800000 */
[----:B------:R-:W-:Y:S05]  /*2690*/  BRA `(.L_x_51499) ;  /* 0x0000002000007947 */ /* 0x000fea0003800000 */
.L_x_51497:
[----:B-----5:R-:W-:-:S05]  /*26a0*/  FADD.FTZ R209, R30, R209 ;  /* 0x000000d11ed17221 */ /* 0x020fca0000010000 */
.L_x_51498:
[----:B------:R-:W-:Y:S02]  /*26b0*/  MOV R162, R209 ;  /* 0x000000d100a27202 */ /* 0x000fe40000000f00 */
.L_x_51499:
[----:B------:R-:W-:Y:S01]  /*26c0*/  FMUL.FTZ R228, R167, R26 ;  /* 0x0000001aa7e47220 */ /* 0x000fe20000410000 */
[----:B------:R-:W-:Y:S05]  /*26d0*/  @P2 BRA `(.L_x_51500) ;  /* 0x0000002000002947 */ /* 0x000fea0003800000 */
[----:B------:R-:W-:Y:S05]  /*26e0*/  @P0 BRA `(.L_x_51501) ;  /* 0x0000002000000947 */ /* 0x000fea0003800000 */
[----:B------:R-:W-:Y:S05]  /*26f0*/  BRA `(.L_x_51502) ;  /* 0x0000002000007947 */ /* 0x000fea0003800000 */
.L_x_51500:
[----:B-----5:R-:W-:-:S05]  /*2700*/  FADD.FTZ R228, R31, R228 ;  /* 0x000000e41fe47221 */ /* 0x020fca0000010000 */
.L_x_51501:
[----:B------:R-:W-:Y:S02]  /*2710*/  MOV R163, R228 ;  /* 0x000000e400a37202 */ /* 0x000fe40000000f00 */
.L_x_51502:
        /* <DEDUP_REMOVED lines=11> */
.L_x_51503:
[----:B0----5:R-:W-:-:S05]  /*27d0*/  FADD.FTZ R211, R28, R211 ;  /* 0x000000d31cd37221 */ /* 0x021fca0000010000 */
.L_x_51504:
[----:B------:R-:W-:Y:S02]  /*27e0*/  MOV R160, R211 ;  /* 0x000000d300a07202 */ /* 0x000fe40000000f00 */
.L_x_51505:
[----:B------:R-:W-:Y:S01]  /*27f0*/  FMUL.FTZ R164, R165, R26 ;  /* 0x0000001aa5a47220 */ /* 0x000fe20000410000 */
[----:B------:R-:W-:Y:S05]  /*2800*/  @P2 BRA `(.L_x_51506) ;  /* 0x0000002000002947 */ /* 0x000fea0003800000 */
[----:B------:R-:W-:Y:S05]  /*2810*/  @P0 BRA `(.L_x_51507) ;  /* 0x0000002000000947 */ /* 0x000fea0003800000 */
[----:B------:R-:W-:Y:S05]  /*2820*/  BRA `(.L_x_51508) ;  /* 0x0000002000007947 */ /* 0x000fea0003800000 */
.L_x_51506:
[----:B-----5:R-:W-:-:S05]  /*2830*/  FADD.FTZ R164, R29, R164 ;  /* 0x000000a41da47221 */ /* 0x020fca0000010000 */
.L_x_51507:
[----:B------:R-:W-:Y:S02]  /*2840*/  MOV R161, R164 ;  /* 0x000000a400a17202 */ /* 0x000fe40000000f00 */
.L_x_51508:
[----:B------:R-:W-:Y:S01]  /*2850*/  FMUL.FTZ R165, R166, R26 ;  /* 0x0000001aa6a57220 */ /* 0x000fe20000410000 */
[----:B------:R-:W-:Y:S05]  /*2860*/  @P2 BRA `(.L_x_51509) ;  /* 0x0000002000002947 */ /* 0x000fea0003800000 */
[----:B------:R-:W-:Y:S05]  /*2870*/  @P0 BRA `(.L_x_51510) ;  /* 0x0000002000000947 */ /* 0x000fea0003800000 */
[----:B------:R-:W-:Y:S05]  /*2880*/  BRA `(.L_x_51511) ;  /* 0x0000002000007947 */ /* 0x000fea0003800000 */
.L_x_51509:
[----:B-----5:R-:W-:-:S05]  /*2890*/  FADD.FTZ R165, R30, R165 ;  /* 0x000000a51ea57221 */ /* 0x020fca0000010000 */
.L_x_51510:
[----:B------:R-:W-:Y:S02]  /*28a0*/  MOV R162, R165 ;  /* 0x000000a500a27202 */ /* 0x000fe40000000f00 */
.L_x_51511:
[----:B------:R-:W-:Y:S01]  /*28b0*/  FMUL.FTZ R166, R167, R26 ;  /* 0x0000001aa7a67220 */ /* 0x000fe20000410000 */
[----:B------:R-:W-:Y:S05]  /*28c0*/  @P2 BRA `(.L_x_51512) ;  /* 0x0000002000002947 */ /* 0x000fea0003800000 */
[----:B------:R-:W-:Y:S05]  /*28d0*/  @P0 BRA `(.L_x_51513) ;  /* 0x0000002000000947 */ /* 0x000fea0003800000 */
[----:B------:R-:W-:Y:S05]  /*28e0*/  BRA `(.L_x_51514) ;  /* 0x0000002000007947 */ /* 0x000fea0003800000 */
.L_x_51512:
[----:B-----5:R-:W-:-:S05]  /*28f0*/  FADD.FTZ R166, R31, R166 ;  /* 0x000000a61fa67221 */ /* 0x020fca0000010000 */
.L_x_51513:
[----:B------:R-:W-:Y:S02]  /*2900*/  MOV R163, R166 ;  /* 0x000000a600a37202 */ /* 0x000fe40000000f00 */
.L_x_51514:
        /* <DEDUP_REMOVED lines=69> */
.L_x_51519:
        /* <DEDUP_REMOVED lines=148> */
.L_x_51520:
[----:B------:R-:W-:Y:S01]  /*36a0*/  HFMA2.MMA R167, -RZ, RZ, 0, 2.384185791015625e-07 ;  /* 0x00000004ffa77435 */ /* 0x000fe200000001ff */
[C---:B------:R-:W-:Y:S01]  /*36b0*/  FMUL.FTZ R26, R215.reuse, R215 ;  /* 0x000000d7d71a7220 */ /* 0x040fe20000410000 */
[----:B------:R-:W-:Y:S01]  /*36c0*/  ISETP.NE.AND P1, PT, RZ, UR6, PT ;  /* 0x00000006ff007c0c */ /* 0x000fe2000bf25270 */
[----:B-1----:R-:W-:Y:S01]  /*36d0*/  FADD.FTZ R234, R234, R213 ;  /* 0x000000d5eaea7221 */ /* 0x002fe20000010000 */
[----:B------:R-:W-:Y:S02]  /*36e0*/  MOV R27, c[0x0][0x1e0] ;  /* 0x00007800001b7a02 */ /* 0x000fe40000000f00 */
[----:B------:R-:W-:Y:S02]  /*36f0*/  FSEL R26, R26, RZ, P1 ;  /* 0x000000ff1a1a7208 */ /* 0x000fe40000800000 */
[----:B0-----:R-:W-:Y:S01]  /*3700*/  FSEL R213, R215, RZ, !P1 ;  /* 0x000000ffd7d57208 */ /* 0x001fe20004800000 */
[----:B------:R-:W-:Y:S02]  /*3710*/  FFMA.FTZ R27, R234, R27, c[0x0][0x228] ;  /* 0x00008a00ea1b7623 */ /* 0x000fe4000001001b */
[----:B------:R-:W-:-:S04]  /*3720*/  @!P2 IMAD.WIDE R232, R22, R167, c[0x0][0x1a0] ;  /* 0x0000680016e8a625 */ /* 0x000fc800078e02a7 */
[----:B------:R-:W-:Y:S01]  /*3730*/  FADD.FTZ R27, R27, R26 ;  /* 0x0000001a1b1b7221 */ /* 0x000fe20000010000 */
[----:B------:R0:W-:Y:S01]  /*3740*/  @!P2 STG.E [R232.64], R215 ;  /* 0x000000d7e800a986 */ /* 0x0001e2000c101904 */
[----:B------:R-:W-:Y:S01]  /*3750*/  LEA R26, P1, R21, c[0x0][0x208], 0x4 ;  /* 0x00008200151a7a11 */ /* 0x000fe200078220ff */
[C---:B------:R-:W-:Y:S02]  /*3760*/  FADD.FTZ R20, -R213.reuse, R20 ;  /* 0x00000014d5147221 */ /* 0x040fe40000010100 */
[C---:B------:R-:W-:Y:S02]  /*3770*/  FADD.FTZ R19, -R213.reuse, R19 ;  /* 0x00000013d5137221 */ /* 0x040fe40000010100 */
[C---:B------:R-:W-:Y:S02]  /*3780*/  FADD.FTZ R18, -R213.reuse, R18 ;  /* 0x00000012d5127221 */ /* 0x040fe40000010100 */
[C---:B------:R-:W-:Y:S02]  /*3790*/  FADD.FTZ R17, -R213.reuse, R17 ;  /* 0x00000011d5117221 */ /* 0x040fe40000010100 */
[C---:B------:R-:W-:Y:S01]  /*37a0*/  FADD.FTZ R15, -R213.reuse, R15 ;  /* 0x0000000fd50f7221 */ /* 0x040fe20000010100 */
[----:B0-----:R0:W1:Y:S01]  /*37b0*/  MUFU.RSQ R232, R27 ;  /* 0x0000001b00e87308 */ /* 0x0010620000001400 */
[----:B------:R-:W-:-:S02]  /*37c0*/  FADD.FTZ R14, -R213, R14 ;  /* 0x0000000ed50e7221 */ /* 0x000fc40000010100 */
[C---:B------:R-:W-:Y:S02]  /*37d0*/  FADD.FTZ R13, -R213.reuse, R13 ;  /* 0x0000000dd50d7221 */ /* 0x040fe40000010100 */
[C---:B------:R-:W-:Y:S02]  /*37e0*/  FADD.FTZ R12, -R213.reuse, R12 ;  /* 0x0000000cd50c7221 */ /* 0x040fe40000010100 */
[C---:B------:R-:W-:Y:S02]  /*37f0*/  FADD.FTZ R10, -R213.reuse, R10 ;  /* 0x0000000ad50a7221 */ /* 0x040fe40000010100 */
[----:B------:R-:W-:Y:S01]  /*3800*/  FADD.FTZ R9, -R213, R9 ;  /* 0x00000009d5097221 */ /* 0x000fe20000010100 */
[----:B0-----:R-:W-:Y:S01]  /*3810*/  LEA.HI.X R27, R21, c[0x0][0x20c], RZ, 0x4, P1 ;  /* 0x00008300151b7a11 */ /* 0x001fe200008f24ff */
        /* <DEDUP_REMOVED lines=54> */
[----:B------:R-:W-:Y:S01]  /*3b80*/  HFMA2.MMA R213, -RZ, RZ, 0, 9.5367431640625e-07 ;  /* 0x00000010ffd57435 */ /* 0x000fe200000001ff */
[C---:B-1----:R-:W-:Y:S02]  /*3b90*/  FMUL.FTZ R21, R232.reuse, R20 ;  /* 0x00000014e8157220 */ /* 0x042fe40000410000 */
[----:B------:R-:W-:-:S02]  /*3ba0*/  FMUL.FTZ R20, R232, R19 ;  /* 0x00000013e8147220 */ /* 0x000fc40000410000 */
[----:B------:R-:W-:Y:S02]  /*3bb0*/  FMUL.FTZ R19, R232, R18 ;  /* 0x00000012e8137220 */ /* 0x000fe40000410000 */
[----:B------:R-:W-:-:S04]  /*3bc0*/  @!P2 IMAD.WIDE R234, R22, R167, c[0x0][0x1a8] ;  /* 0x00006a0016eaa625 */ /* 0x000fc800078e02a7 */
[C---:B------:R-:W-:Y:S01]  /*3bd0*/  FMUL.FTZ R18, R232.reuse, R17 ;  /* 0x00000011e8127220 */ /* 0x040fe20000410000 */
[----:B------:R0:W-:Y:S01]  /*3be0*/  @!P2 STG.E [R234.64], R232 ;  /* 0x000000e8ea00a986 */ /* 0x0001e2000c101904 */
        /* <DEDUP_REMOVED lines=27> */
[C---:B------:R-:W-:Y:S02]  /*3da0*/  FMUL.FTZ R172, R232.reuse, R172 ;  /* 0x000000ace8ac7220 */ /* 0x040fe40000410000 */
[----:B------:R-:W-:Y:S02]  /*3db0*/  FMUL.FTZ R173, R232, R173 ;  /* 0x000000ade8ad7220 */ /* 0x000fe40000410000 */
[----:B------:R-:W-:-:S04]  /*3dc0*/  IMAD.WIDE.U32 R236, R16, R213, c[0x0][0x208] ;  /* 0x0000820010ec7625 */ /* 0x000fc800078e00d5 */
[----:B------:R-:W-:Y:S02]  /*3dd0*/  FFMA.FTZ R171, R103, R12, R39 ;  /* 0x0000000c67ab7223 */ /* 0x000fe40000010027 */
[----:B------:R-:W-:Y:S02]  /*3de0*/  FFMA.FTZ R170, R102, R13, R38 ;  /* 0x0000000d66aa7223 */ /* 0x000fe40000010026 */
[----:B------:R-:W-:Y:S02]  /*3df0*/  FFMA.FTZ R169, R101, R14, R37 ;  /* 0x0000000e65a97223 */ /* 0x000fe40000010025 */
[----:B------:R-:W-:Y:S02]  /*3e00*/  FFMA.FTZ R168, R100, R15, R36 ;  /* 0x0000000f64a87223 */ /* 0x000fe40000010024 */
[----:B------:R-:W-:-:S03]  /*3e10*/  IMAD.WIDE.U32 R238, R11, R213, c[0x0][0x208] ;  /* 0x000082000bee7625 */ /* 0x000fc600078e00d5 */
[----:B------:R-:W-:Y:S01]  /*3e20*/  STG.E.128 [R236.64], R168 ;  /* 0x000000a8ec007986 */ /* 0x000fe2000c101d04 */
        /* <DEDUP_REMOVED lines=17> */
[----:B------:R-:W-:Y:S01]  /*3f40*/  FMUL.FTZ R182, R232, R182 ;  /* 0x000000b6e8b67220 */ /* 0x000fe20000410000 */
[----:B------:R-:W-:Y:S01]  /*3f50*/  STG.E.128 [R242.64], R16 ;  /* 0x00000010f2007986 */ /* 0x000fe2000c101d04 */
        /* <DEDUP_REMOVED lines=23> */
[----:B------:R-:W-:Y:S01]  /*40d0*/  STG.E.128 [R2.64], R24 ;  /* 0x0000001802007986 */ /* 0x000fe2000c101d04 */
[----:B------:R-:W-:-:S02]  /*40e0*/  FMUL.FTZ R193, R232, R193 ;  /* 0x000000c1e8c17220 */ /* 0x000fc40000410000 */
[----:B------:R-:W-:Y:S02]  /*40f0*/  FMUL.FTZ R206, R232, R206 ;  /* 0x000000cee8ce7220 */ /* 0x000fe40000410000 */
[----:B------:R-:W-:-:S04]  /*4100*/  IMAD.WIDE.U32 R172, R180, R213, c[0x0][0x208] ;  /* 0x00008200b4ac7625 */ /* 0x000fc800078e00d5 */
        /* <DEDUP_REMOVED lines=72> */
[----:B------:R-:W-:-:S03]  /*4590*/  IMAD R22, R167, c[0x0][0x160], R22 ;  /* 0x00005800a7167a24 */ /* 0x000fc600078e0216 */
[----:B------:R3:W-:Y:S02]  /*45a0*/  STG.E.128 [R230.64], R16 ;  /* 0x00000010e6007986 */ /* 0x0007e4000c101d04 */
[----:B------:R-:W-:-:S13]  /*45b0*/  ISETP.GE.AND P1, PT, R22, c[0x0][0x164], PT ;  /* 0x0000590016007a0c */ /* 0x000fda0003f26270 */
[----:B---3-5:R-:W-:Y:S01]  /*45c0*/  @P1 CALL.REL.NOINC `(.L_x_51517) ;  /* 0x0000001000001944 */ /* 0x028fe20003c00000 */
[----:B------:R-:W-:Y:S05]  /*45d0*/  BRA `(.L_x_51518) ;  /* 0xffffc35000007947 */ /* 0x000fea000383ffff */
.L_x_51517:
[----:B------:R-:W-:Y:S05]  /*45e0*/  EXIT ;  /* 0x000000000000794d */ /* 0x000fea0003800000 */
.L_x_51515:
[----:B0-----:R-:W-:Y:S01]  /*45f0*/  HFMA2.MMA R167, -RZ, RZ, 0, 1.847743988037109375e-06 ;  /* 0x0000001fffa77435 */ /* 0x001fe200000001ff */
[----:B------:R-:W-:Y:S02]  /*4600*/  MOV R234, 0x1 ;  /* 0x0000000100ea7802 */ /* 0x000fe40000000f00 */
[----:B------:R-:W-:Y:S02]  /*4610*/  MOV R232, 0xffffffff ;  /* 0xffffffff00e87802 */ /* 0x000fe40000000f00 */
[----:B------:R-:W-:Y:S02]  /*4620*/  MOV R26, 0x4640 ;  /* 0x00004640001a7802 */ /* 0x000fe40000000f00 */
[----:B-----5:R-:W-:Y:S05]  /*4630*/  CALL.REL.NOINC `($__internal_145_$__cuda_sm70_shflsync_bfly_p) ;  /* 0x00000b9000007944 */ /* 0x020fea0003c00000 */
[----:B-1----:R-:W-:Y:S01]  /*4640*/  MOV R26, R234 ;  /* 0x000000ea001a7202 */ /* 0x002fe20000000f00 */
[----:B0-----:R-:W-:Y:S05]  /*4650*/  BRA `(.L_x_51519) ;  /* 0xffffe70000007947 */ /* 0x001fea000383ffff */
.L_x_51516:
[----:B------:R-:W-:Y:S01]  /*4660*/  HFMA2.MMA R234, -RZ, RZ, 0, 1.1920928955078125e-07 ;  /* 0x00000002ffea7435 */ /* 0x000fe200000001ff */
[----:B------:R-:W-:Y:S02]  /*4670*/  MOV R167, 0x1f ;  /* 0x0000001f00a77802 */ /* 0x000fe40000000f00 */
[----:B------:R-:W-:Y:S02]  /*4680*/  MOV R232, 0xffffffff ;  /* 0xffffffff00e87802 */ /* 0x000fe40000000f00 */
[----:B------:R-:W-:-:S02]  /*4690*/  MOV R26, 0x46b0 ;  /* 0x000046b0001a7802 */ /* 0x000fc40000000f00 */
[----:B-----5:R-:W-:Y:S05]  /*46a0*/  CALL.REL.NOINC `($__internal_145_$__cuda_sm70_shflsync_bfly_p) ;  /* 0x00000b2000007944 */ /* 0x020fea0003c00000 */
[----:B01----:R-:W-:Y:S01]  /*46b0*/  FADD.FTZ R213, R213, R234 ;  /* 0x000000ead5d57221 */ /* 0x003fe20000010000 */
[----:B------:R-:W-:Y:S01]  /*46c0*/  HFMA2.MMA R234, -RZ, RZ, 0, 2.384185791015625e-07 ;  /* 0x00000004ffea7435 */ /* 0x000fe200000001ff */
[----:B------:R-:W-:-:S02]  /*46d0*/  MOV R167, 0x1f ;  /* 0x0000001f00a77802 */ /* 0x000fc40000000f00 */
[----:B------:R-:W-:Y:S02]  /*46e0*/  MOV R232, 0xffffffff ;  /* 0xffffffff00e87802 */ /* 0x000fe40000000f00 */
[----:B------:R-:W-:Y:S02]  /*46f0*/  MOV R26, 0x4710 ;  /* 0x00004710001a7802 */ /* 0x000fe40000000f00 */
[----:B------:R-:W-:Y:S05]  /*4700*/  CALL.REL.NOINC `($__internal_145_$__cuda_sm70_shflsync_bfly_p) ;  /* 0x00000ac000007944 */ /* 0x000fea0003c00000 */
[----:B01----:R-:W-:Y:S01]  /*4710*/  FADD.FTZ R213, R213, R234 ;  /* 0x000000ead5d57221 */ /* 0x003fe20000010000 */
[----:B------:R-:W-:Y:S01]  /*4720*/  HFMA2.MMA R234, -RZ, RZ, 0, 4.76837158203125e-07 ;  /* 0x00000008ffea7435 */ /* 0x000fe200000001ff */
[----:B------:R-:W-:Y:S02]  /*4730*/  MOV R167, 0x1f ;  /* 0x0000001f00a77802 */ /* 0x000fe40000000f00 */
[----:B------:R-:W-:Y:S02]  /*4740*/  MOV R232, 0xffffffff ;  /* 0xffffffff00e87802 */ /* 0x000fe40000000f00 */
[----:B------:R-:W-:Y:S02]  /*4750*/  MOV R26, 0x4770 ;  /* 0x00004770001a7802 */ /* 0x000fe40000000f00 */
[----:B------:R-:W-:Y:S05]  /*4760*/  CALL.REL.NOINC `($__internal_145_$__cuda_sm70_shflsync_bfly_p) ;  /* 0x00000a6000007944 */ /* 0x000fea0003c00000 */
[----:B01----:R-:W-:Y:S01]  /*4770*/  FADD.FTZ R213, R213, R234 ;  /* 0x000000ead5d57221 */ /* 0x003fe20000010000 */
[----:B------:R-:W-:Y:S01]  /*4780*/  HFMA2.MMA R234, -RZ, RZ, 0, 9.5367431640625e-07 ;  /* 0x00000010ffea7435 */ /* 0x000fe200000001ff */
[----:B------:R-:W-:-:S02]  /*4790*/  MOV R167, 0x1f ;  /* 0x0000001f00a77802 */ /* 0x000fc40000000f00 */
[----:B------:R-:W-:Y:S02]  /*47a0*/  MOV R232, 0xffffffff ;  /* 0xffffffff00e87802 */ /* 0x000fe40000000f00 */
[----:B------:R-:W-:Y:S02]  /*47b0*/  MOV R26, 0x47d0 ;  /* 0x000047d0001a7802 */ /* 0x000fe40000000f00 */
[----:B------:R-:W-:Y:S05]  /*47c0*/  CALL.REL.NOINC `($__internal_145_$__cuda_sm70_shflsync_bfly_p) ;  /* 0x00000a0000007944 */ /* 0x000fea0003c00000 */
        /* <DEDUP_REMOVED lines=134> */
[----:B------:R-:W-:Y:S05]  /*5030*/  CALL.REL.NOINC `($__internal_145_$__cuda_sm70_shflsync_bfly_p) ;  /* 0x0000019000007944 */ /* 0x000fea0003c00000 */
[----:B01----:R-:W-:Y:S01]  /*5040*/  FADD.FTZ R213, R213, R234 ;  /* 0x000000ead5d57221 */ /* 0x003fe20000010000 */
[----:B------:R-:W-:Y:S01]  /*5050*/  HFMA2.MMA R234, -RZ, RZ, 0, 1.1920928955078125e-07 ;  /* 0x00000002ffea7435 */ /* 0x000fe200000001ff */
[----:B------:R-:W-:Y:S02]  /*5060*/  MOV R167, 0x1f ;  /* 0x0000001f00a77802 */ /* 0x000fe40000000f00 */
[----:B------:R-:W-:Y:S02]  /*5070*/  MOV R232, 0xffffffff ;  /* 0xffffffff00e87802 */ /* 0x000fe40000000f00 */
[----:B------:R-:W-:Y:S02]  /*5080*/  MOV R26, 0x50a0 ;  /* 0x000050a0001a7802 */ /* 0x000fe40000000f00 */
[----:B------:R-:W-:Y:S05]  /*5090*/  CALL.REL.NOINC `($__internal_145_$__cuda_sm70_shflsync_bfly_p) ;  /* 0x0000013000007944 */ /* 0x000fea0003c00000 */
[----:B01----:R-:W-:Y:S01]  /*50a0*/  FADD.FTZ R213, R213, R234 ;  /* 0x000000ead5d57221 */ /* 0x003fe20000010000 */
[----:B------:R-:W-:Y:S01]  /*50b0*/  HFMA2.MMA R234, -RZ, RZ, 0, 2.384185791015625e-07 ;  /* 0x00000004ffea7435 */ /* 0x000fe200000001ff */
[----:B------:R-:W-:Y:S02]  /*50c0*/  MOV R167, 0x1f ;  /* 0x0000001f00a77802 */ /* 0x000fe40000000f00 */
[----:B------:R-:W-:-:S02]  /*50d0*/  MOV R232, 0xffffffff ;  /* 0xffffffff00e87802 */ /* 0x000fc40000000f00 */
        /* <DEDUP_REMOVED lines=10> */
[----:B------:R-:W-:Y:S02]  /*5180*/  MOV R167, 0x1f ;  /* 0x0000001f00a77802 */ /* 0x000fe40000000f00 */
[----:B------:R-:W-:-:S02]  /*5190*/  MOV R232, 0xffffffff ;  /* 0xffffffff00e87802 */ /* 0x000fc40000000f00 */
[----:B------:R-:W-:Y:S02]  /*51a0*/  MOV R26, 0x51c0 ;  /* 0x000051c0001a7802 */ /* 0x000fe40000000f00 */
[----:B------:R-:W-:Y:S05]  /*51b0*/  CALL.REL.NOINC `($__internal_145_$__cuda_sm70_shflsync_bfly_p) ;  /* 0x0000001000007944 */ /* 0x000fea0003c00000 */
[----:B01----:R-:W-:Y:S05]  /*51c0*/  BRA `(.L_x_51520) ;  /* 0xffffe4d000007947 */ /* 0x003fea000383ffff */
        .weak           $__internal_145_$__cuda_sm70_shflsync_bfly_p
        .type           $__internal_145_$__cuda_sm70_shflsync_bfly_p,@function
        .size           $__internal_145_$__cuda_sm70_shflsync_bfly_p,(.L_x_57185 - $__internal_145_$__cuda_sm70_shflsync_bfly_p)
$__internal_145_$__cuda_sm70_shflsync_bfly_p:
[----:B------:R-:W-:Y:S01]  /*51d0*/  HFMA2.MMA R27, -RZ, RZ, 0, 0 ;  /* 0x00000000ff1b7435 */ /* 0x000fe200000001ff */
[----:B------:R-:W-:Y:S04]  /*51e0*/  WARPSYNC R232 ;  /* 0x000000e800007348 */ /* 0x000fe80003800000 */
[----:B------:R0:W1:Y:S01]  /*51f0*/  SHFL.BFLY PT, R234, R213, R234, R167 ;  /* 0x0c0000ead5ea7389 */ /* 0x00006200000e00a7 */
[----:B------:R-:W-:Y:S05]  /*5200*/  RET.REL.NODEC R26 `(_ZN10layer_norm13ln_fwd_kernelINS_13Kernel_traitsIfffffjLj2048ELj1ELj4ELj1ELj16ENS_18Kernel_traits_baseILj2048EfffffjLj128EEEEELb0ELb0ELb0ELb1EEEvNS_9FwdParamsE) ;  /* 0xffffadf01a007950 */ /* 0x000fea0003c3ffff */
.L_x_51521:
        /* <DEDUP_REMOVED lines=15> */
.L_x_57185:


//--------------------- .text._ZN10layer_norm13ln_fwd_kernelINS_13Kernel_traitsIfffffjLj2048ELj1ELj4ELj1ELj16ENS_18Kernel_traits_baseILj2048EfffffjLj128EEEEELb0ELb0ELb1ELb0EEEvNS_9FwdParamsE --------------------------
	.section	.text._ZN10layer_norm13ln_fwd_kernelINS_13Kernel_traitsIfffffjLj2048ELj1ELj4ELj1ELj16ENS_18Kernel_traits_baseILj2048EfffffjLj128EEEEELb0ELb0ELb1ELb0EEEvNS_9FwdParamsE,"ax",@progbits
	.sectioninfo	@"SHI_REGISTERS=226"
	.align	128
        .global         _ZN10layer_norm13ln_fwd_kernelINS_13Kernel_traitsIfffffjLj2048ELj1ELj4ELj1ELj16ENS_18Kernel_traits_baseILj2048EfffffjLj128EEEEELb0ELb0ELb1ELb0EEEvNS_9FwdParamsE
        .type           _ZN10layer_norm13ln_fwd_kernelINS_13Kernel_traitsIfffffjLj2048ELj1ELj4ELj1ELj16ENS_18Kernel_traits_baseILj2048EfffffjLj128EEEEELb0ELb0ELb1ELb0EEEvNS_9FwdParamsE,@function
        .size           _ZN10layer_norm13ln_fwd_kernelINS_13Kernel_traitsIfffffjLj2048ELj1ELj4ELj1ELj16ENS_18Kernel_traits_baseILj2048EfffffjLj128EEEEELb0ELb0ELb1ELb0EEEvNS_9FwdParamsE,(.L_x_57186 - _ZN10layer_norm13ln_fwd_kernelINS_13Kernel_traitsIfffffjLj2048ELj1ELj4ELj1ELj16ENS_18Kernel_traits_baseILj2048EfffffjLj128EEEEELb0ELb0ELb1ELb0EEEvNS_9FwdParamsE)
        .other          _ZN10layer_norm13ln_fwd_kernelINS_13Kernel_traitsIfffffjLj2048ELj1ELj4ELj1ELj16ENS_18Kernel_traits_baseILj2048EfffffjLj128EEEEELb0ELb0ELb1ELb0EEEvNS_9FwdParamsE,@"STO_CUDA_ENTRY STV_DEFAULT"
_ZN10layer_norm13ln_fwd_kernelINS_13Kernel_traitsIfffffjLj2048ELj1ELj4ELj1ELj16ENS_18Kernel_traits_baseILj2048EfffffjLj128EEEEELb0ELb0ELb1ELb0EEEvNS_9FwdParamsE:
.text._ZN10layer_norm13ln_fwd_kernelINS_13Kernel_traitsIfffffjLj2048ELj1ELj4ELj1ELj16ENS_18Kernel_traits_baseILj2048EfffffjLj128EEEEELb0ELb0ELb1ELb0EEEvNS_9FwdParamsE:
        /* <DEDUP_REMOVED lines=36> */
.L_x_51523:
[----:B-1----:R-:W-:Y:S05]  /*0240*/  BSYNC B0 ;  /* 0x0000000000007941 */ /* 0x002fea0003800000 */
.L_x_51522:
        /* <DEDUP_REMOVED lines=13> */
.L_x_51525:
[----:B------:R-:W-:Y:S05]  /*0320*/  BSYNC B0 ;  /* 0x0000000000007941 */ /* 0x000fea0003800000 */
.L_x_51524:
        /* <DEDUP_REMOVED lines=13> */
.L_x_51527:
[----:B------:R-:W-:Y:S05]  /*0400*/  BSYNC B0 ;  /* 0x0000000000007941 */ /* 0x000fea0003800000 */
.L_x_51526:
        /* <DEDUP_REMOVED lines=13> */
.L_x_51529:
[----:B------:R-:W-:Y:S05]  /*04e0*/  BSYNC B0 ;  /* 0x0000000000007941 */ /* 0x000fea0003800000 */
.L_x_51528:
        /* <DEDUP_REMOVED lines=13> */
.L_x_51531:
[----:B------:R-:W-:Y:S05]  /*05c0*/  BSYNC B0 ;  /* 0x0000000000007941 */ /* 0x000fea0003800000 */
.L_x_51530:
        /* <DEDUP_REMOVED lines=16> */
.L_x_51533:
[----:B------:R-:W-:Y:S05]  /*06d0*/  BSYNC B0 ;  /* 0x0000000000007941 */ /* 0x000fea0003800000 */
.L_x_51532:
        /* <DEDUP_REMOVED lines=9> */
[----:B------:R-:W-:Y:S02]  /*0770*/  CS2R R148, SRZ ;  /* 0x0000000000947805 */ /* 0x000fe4000001ff00 */
[----:B------:R-:W-:Y:S01]  /*0780*/  ISETP.NE.AND.EX P1, PT, RZ, c[0x0][0x21c], PT, P1 ;  /* 0x00008700ff007a0c */ /* 0x000fe20003f25310 */
[----:B------:R-:W-:-:S12]  /*0790*/  HFMA2.MMA R145, -RZ, RZ, 0, 9.5367431640625e-07 ;  /* 0x00000010ff917435 */ /* 0x000fd800000001ff */
[C---:B------:R-:W-:Y:S01]  /*07a0*/  @P1 LEA R2, P2, R72.reuse, c[0x0][0x218], 0x4 ;  /* 0x0000860048021a11 */ /* 0x040fe200078420ff */
[----:B------:R-:W-:-:S03]  /*07b0*/  IMAD.WIDE.U32 R144, R72, R145, c[0x0][0x1b0] ;  /* 0x00006c0048907625 */ /* 0x000fc600078e0091 */
[----:B------:R-:W-:-:S03]  /*07c0*/  @P1 LEA.HI.X R3, R72, c[0x0][0x21c], RZ, 0x4, P2 ;  /* 0x0000870048031a11 */ /* 0x000fc600010f24ff */
[----:B------:R-:W5:Y:S04]  /*07d0*/  LDG.E.128 R144, [R144.64] ;  /* 0x0000000490907981 */ /* 0x000f68000c1e1d00 */
[----:B------:R0:W5:Y:S01]  /*07e0*/  @P1 LDG.E.128 R148, [R2.64] ;  /* 0x0000000402941981 */ /* 0x000162000c1e1d00 */
[----:B------:R-:W-:-:S03]  /*07f0*/  IADD3 R72, R72, 0x20, RZ ;  /* 0x0000002048487810 */ /* 0x000fc60007ffe0ff */
.L_x_51535:
[----:B------:R-:W-:Y:S05]  /*0800*/  BSYNC B0 ;  /* 0x0000000000007941 */ /* 0x000fea0003800000 */
.L_x_51534:
        /* <DEDUP_REMOVED lines=16> */
.L_x_51537:
[----:B------:R-:W-:Y:S05]  /*0910*/  BSYNC B0 ;  /* 0x0000000000007941 */ /* 0x000fea0003800000 */
.L_x_51536:
        /* <DEDUP_REMOVED lines=16> */
.L_x_51539:
[----:B------:R-:W-:Y:S05]  /*0a20*/  BSYNC B0 ;  /* 0x0000000000007941 */ /* 0x000fea0003800000 */
.L_x_51538:
        /* <DEDUP_REMOVED lines=16> */
.L_x_51541:
[----:B------:R-:W-:Y:S05]  /*0b30*/  BSYNC B0 ;  /* 0x0000000000007941 */ /* 0x000fea0003800000 */
.L_x_51540:
        /* <DEDUP_REMOVED lines=16> */
.L_x_51543:
[----:B------:R-:W-:Y:S05]  /*0c40*/  BSYNC B0 ;  /* 0x0000000000007941 */ /* 0x000fea0003800000 */
.L_x_51542:
        /* <DEDUP_REMOVED lines=16> */
.L_x_51545:
[----:B------:R-:W-:Y:S05]  /*0d50*/  BSYNC B0 ;  /* 0x0000000000007941 */ /* 0x000fea0003800000 */
.L_x_51544:
        /* <DEDUP_REMOVED lines=16> */
.L_x_51547:
[----:B------:R-:W-:Y:S05]  /*0e60*/  BSYNC B0 ;  /* 0x0000000000007941 */ /* 0x000fea0003800000 */
.L_x_51546:
        /* <DEDUP_REMOVED lines=16> */
.L_x_51549:
[----:B------:R-:W-:Y:S05]  /*0f70*/  BSYNC B0 ;  /* 0x0000000000007941 */ /* 0x000fea0003800000 */
.L_x_51548:
        /* <DEDUP_REMOVED lines=16> */
.L_x_51551:
[----:B------:R-:W-:Y:S05]  /*1080*/  BSYNC B0 ;  /* 0x0000000000007941 */ /* 0x000fea0003800000 */
.L_x_51550:
        /* <DEDUP_REMOVED lines=15> */
.L_x_51553:
[----:B------:R-:W-:Y:S05]  /*1180*/  BSYNC B0 ;  /* 0x0000000000007941 */ /* 0x000fea0003800000 */
.L_x_51552:
[----:B------:R-:W-:-:S13]  /*1190*/  ISETP.GE.AND P1, PT, R4, c[0x0][0x164], PT ;  /* 0x0000590004007a0c */ /* 0x000fda0003f26270 */
[----:B------:R-:W-:Y:S05]  /*11a0*/  @P1 EXIT ;  /* 0x000000000000194d */ /* 0x000fea0003800000 */
[----:B0-----:R-:W-:Y:S01]  /*11b0*/  MOV R2, R4 ;  /* 0x0000000400027202 */ /* 0x001fe20000000f00 */
[----:B------:R-:W-:Y:S02]  /*11c0*/  ULDC.U8 UR6, c[0x0][0x1f0] ;  /* 0x00007c0000067ab9 */ /* 0x000fe40000000000 */
.L_x_51749:
        /* <DEDUP_REMOVED lines=46> */
.L_x_51557:
[----:B0-----:R-:W-:Y:S05]  /*14b0*/  BSYNC B1 ;  /* 0x0000000000017941 */ /* 0x001fea0003800000 */
.L_x_51556:
[----:B------:R-:W-:Y:S01]  /*14c0*/  BSSY B1, `(.L_x_51558) ;  /* 0x0000004000017945 */ /* 0x000fe20003800000 */
[----:B------:R-:W-:Y:S05]  /*14d0*/  @!P3 BRA `(.L_x_51559) ;  /* 0x000000200000b947 */ /* 0x000fea0003800000 */
[----:B-----5:R-:W-:-:S04]  /*14e0*/  FMUL.FTZ R65, R209, c[0x0][0x1ec] ;  /* 0x00007b00d1417a20 */ /* 0x020fc80000410000 */
[----:B------:R-:W-:Y:S02]  /*14f0*/  @P2 FADD.FTZ R65, R69, R65 ;  /* 0x0000004145412221 */ /* 0x000fe40000010000 */
.L_x_51559:
[----:B------:R-:W-:Y:S05]  /*1500*/  BSYNC B1 ;  /* 0x0000000000017941 */ /* 0x000fea0003800000 */
.L_x_51558:
[----:B------:R-:W-:Y:S01]  /*1510*/  BSSY B1, `(.L_x_51560) ;  /* 0x0000004000017945 */ /* 0x000fe20003800000 */
[----:B------:R-:W-:Y:S05]  /*1520*/  @!P3 BRA `(.L_x_51561) ;  /* 0x000000200000b947 */ /* 0x000fea0003800000 */
[----:B-----5:R-:W-:-:S04]  /*1530*/  FMUL.FTZ R66, R210, c[0x0][0x1ec] ;  /* 0x00007b00d2427a20 */ /* 0x020fc80000410000 */
[----:B------:R-:W-:Y:S02]  /*1540*/  @P2 FADD.FTZ R66, R70, R66 ;  /* 0x0000004246422221 */ /* 0x000fe40000010000 */
.L_x_51561:
[----:B------:R-:W-:Y:S05]  /*1550*/  BSYNC B1 ;  /* 0x0000000000017941 */ /* 0x000fea0003800000 */
.L_x_51560:
[----:B------:R-:W-:Y:S01]  /*1560*/  BSSY B1, `(.L_x_51562) ;  /* 0x0000004000017945 */ /* 0x000fe20003800000 */
[----:B------:R-:W-:Y:S05]  /*1570*/  @!P3 BRA `(.L_x_51563) ;  /* 0x000000200000b947 */ /* 0x000fea0003800000 */
[----:B-----5:R-:W-:-:S04]  /*1580*/  FMUL.FTZ R67, R211, c[0x0][0x1ec] ;  /* 0x00007b00d3437a20 */ /* 0x020fc80000410000 */
[----:B------:R-:W-:Y:S02]  /*1590*/  @P2 FADD.FTZ R67, R71, R67 ;  /* 0x0000004347432221 */ /* 0x000fe40000010000 */
.L_x_51563:
[----:B------:R-:W-:Y:S05]  /*15a0*/  BSYNC B1 ;  /* 0x0000000000017941 */ /* 0x000fea0003800000 */
.L_x_51562:
[----:B------:R-:W-:Y:S01]  /*15b0*/  HFMA2.MMA R206, -RZ, RZ, 0, 9.5367431640625e-07 ;  /* 0x00000010ffce7435 */ /* 0x000fe200000001ff */
[----:B------:R-:W-:-:S09]  /*15c0*/  IADD3 R204, R204, 0x20, RZ ;  /* 0x00000020cccc7810 */ /* 0x000fd20007ffe0ff */
[C---:B------:R-:W-:Y:S01]  /*15d0*/  IMAD.WIDE.U32 R206, R203.reuse, R206, c[0x0][0x188] ;  /* 0x00006200cbce7625 */ /* 0x040fe200078e00ce */
[----:B------:R-:W-:-:S04]  /*15e0*/  IADD3 R203, R203, 0x20, RZ ;  /* 0x00000020cbcb7810 */ /* 0x000fc80007ffe0ff */
[----:B------:R0:W-:Y:S03]  /*15f0*/  STG.E.128 [R206.64], R64 ;  /* 0x00000040ce007986 */ /* 0x0001e6000c101d04 */
.L_x_51555:
[----:B------:R-:W-:Y:S05]  /*1600*/  BSYNC B0 ;  /* 0x0000000000007941 */ /* 0x000fea0003800000 */
.L_x_51554:
        /* <DEDUP_REMOVED lines=28> */
.L_x_51567:
[----:B0-----:R-:W-:Y:S05]  /*17d0*/  BSYNC B1 ;  /* 0x0000000000017941 */ /* 0x001fea0003800000 */
.L_x_51566:
[----:B------:R-:W-:Y:S01]  /*17e0*/  BSSY B1, `(.L_x_51568) ;  /* 0x0000004000017945 */ /* 0x000fe20003800000 */
[----:B------:R-:W-:Y:S05]  /*17f0*/  @!P3 BRA `(.L_x_51569) ;  /* 0x000000200000b947 */ /* 0x000fea0003800000 */
[----:B-----5:R-:W-:-:S04]  /*1800*/  FMUL.FTZ R61, R209, c[0x0][0x1ec] ;  /* 0x00007b00d13d7a20 */ /* 0x020fc80000410000 */
[----:B------:R-:W-:Y:S02]  /*1810*/  @P2 FADD.FTZ R61, R69, R61 ;  /* 0x0000003d453d2221 */ /* 0x000fe40000010000 */
.L_x_51569:
[----:B------:R-:W-:Y:S05]  /*1820*/  BSYNC B1 ;  /* 0x0000000000017941 */ /* 0x000fea0003800000 */
.L_x_51568:
[----:B------:R-:W-:Y:S01]  /*1830*/  BSSY B1, `(.L_x_51570) ;  /* 0x0000004000017945 */ /* 0x000fe20003800000 */
[----:B------:R-:W-:Y:S05]  /*1840*/  @!P3 BRA `(.L_x_51571) ;  /* 0x000000200000b947 */ /* 0x000fea0003800000 */
[----:B-----5:R-:W-:-:S04]  /*1850*/  FMUL.FTZ R62, R210, c[0x0][0x1ec] ;  /* 0x00007b00d23e7a20 */ /* 0x020fc80000410000 */
[----:B------:R-:W-:Y:S02]  /*1860*/  @P2 FADD.FTZ R62, R70, R62 ;  /* 0x0000003e463e2221 */ /* 0x000fe40000010000 */
.L_x_51571:
[----:B------:R-:W-:Y:S05]  /*1870*/  BSYNC B1 ;  /* 0x0000000000017941 */ /* 0x000fea0003800000 */
.L_x_51570:
[----:B------:R-:W-:Y:S01]  /*1880*/  BSSY B1, `(.L_x_51572) ;  /* 0x0000004000017945 */ /* 0x000fe20003800000 */
[----:B------:R-:W-:Y:S05]  /*1890*/  @!P3 BRA `(.L_x_51573) ;  /* 0x000000200000b947 */ /* 0x000fea0003800000 */
[----:B-----5:R-:W-:-:S04]  /*18a0*/  FMUL.FTZ R63, R211, c[0x0][0x1ec] ;  /* 0x00007b00d33f7a20 */ /* 0x020fc80000410000 */
[----:B------:R-:W-:Y:S02]  /*18b0*/  @P2 FADD.FTZ R63, R71, R63 ;  /* 0x0000003f473f2221 */ /* 0x000fe40000010000 */
.L_x_51573:
[----:B------:R-:W-:Y:S05]  /*18c0*/  BSYNC B1 ;  /* 0x0000000000017941 */ /* 0x000fea0003800000 */
.L_x_51572:
[----:B------:R-:W-:Y:S01]  /*18d0*/  HFMA2.MMA R206, -RZ, RZ, 0, 9.5367431640625e-07 ;  /* 0x00000010ffce7435 */ /* 0x000fe200000001ff */
[----:B------:R-:W-:-:S09]  /*18e0*/  IADD3 R204, R204, 0x20, RZ ;  /* 0x00000020cccc7810 */ /* 0x000fd20007ffe0ff */
[C---:B------:R-:W-:Y:S01]  /*18f0*/  IMAD.WIDE.U32 R206, R203.reuse, R206, c[0x0][0x188] ;  /* 0x00006200cbce7625 */ /* 0x040fe200078e00ce */
[----:B------:R-:W-:-:S04]  /*1900*/  IADD3 R203, R203, 0x20, RZ ;  /* 0x00000020cbcb7810 */ /* 0x000fc80007ffe0ff */
[----:B------:R0:W-:Y:S03]  /*1910*/  STG.E.128 [R206.64], R60 ;  /* 0x0000003cce007986 */ /* 0x0001e6000c101d04 */
.L_x_51565:
[----:B------:R-:W-:Y:S05]  /*1920*/  BSYNC B0 ;  /* 0x0000000000007941 */ /* 0x000fea0003800000 */
.L_x_51564:
        /* <DEDUP_REMOVED lines=28> */
.L_x_51577:
[----:B0-----:R-:W-:Y:S05]  /*1af0*/  BSYNC B1 ;  /* 0x0000000000017941 */ /* 0x001fea0003800000 */
.L_x_51576:
[----:B------:R-:W-:Y:S01]  /*1b00*/  BSSY B1, `(.L_x_51578) ;  /* 0x0000004000017945 */ /* 0x000fe20003800000 */
[----:B------:R-:W-:Y:S05]  /*1b10*/  @!P3 BRA `(.L_x_51579) ;  /* 0x000000200000b947 */ /* 0x000fea0003800000 */
[----:B-----5:R-:W-:-:S04]  /*1b20*/  FMUL.FTZ R57, R209, c[0x0][0x1ec] ;  /* 0x00007b00d1397a20 */ /* 0x020fc80000410000 */
[----:B------:R-:W-:Y:S02]  /*1b30*/  @P2 FADD.FTZ R57, R69, R57 ;  /* 0x0000003945392221 */ /* 0x000fe40000010000 */
.L_x_51579:
[----:B------:R-:W-:Y:S05]  /*1b40*/  BSYNC B1 ;  /* 0x0000000000017941 */ /* 0x000fea0003800000 */
.L_x_51578:
[----:B------:R-:W-:Y:S01]  /*1b50*/  BSSY B1, `(.L_x_51580) ;  /* 0x0000004000017945 */ /* 0x000fe20003800000 */
[----:B------:R-:W-:Y:S05]  /*1b60*/  @!P3 BRA `(.L_x_51581) ;  /* 0x000000200000b947 */ /* 0x000fea0003800000 */
[----:B-----5:R-:W-:-:S04]  /*1b70*/  FMUL.FTZ R58, R210, c[0x0][0x1ec] ;  /* 0x00007b00d23a7a20 */ /* 0x020fc80000410000 */
[----:B------:R-:W-:Y:S02]  /*1b80*/  @P2 FADD.FTZ R58, R70, R58 ;  /* 0x0000003a463a2221 */ /* 0x000fe40000010000 */
.L_x_51581:
[----:B------:R-:W-:Y:S05]  /*1b90*/  BSYNC B1 ;  /* 0x0000000000017941 */ /* 0x000fea0003800000 */
.L_x_51580:
[----:B------:R-:W-:Y:S01]  /*1ba0*/  BSSY B1, `(.L_x_51582) ;  /* 0x0000004000017945 */ /* 0x000fe20003800000 */
[----:B------:R-:W-:Y:S05]  /*1bb0*/  @!P3 BRA `(.L_x_51583) ;  /* 0x000000200000b947 */ /* 0x000fea0003800000 */
[----:B-----5:R-:W-:-:S04]  /*1bc0*/  FMUL.FTZ R59, R211, c[0x0][0x1ec] ;  /* 0x00007b00d33b7a20 */ /* 0x020fc80000410000 */
[----:B------:R-:W-:Y:S02]  /*1bd0*/  @P2 FADD.FTZ R59, R71, R59 ;  /* 0x0000003b473b2221 */ /* 0x000fe40000010000 */
.L_x_51583:
[----:B------:R-:W-:Y:S05]  /*1be0*/  BSYNC B1 ;  /* 0x0000000000017941 */ /* 0x000fea0003800000 */
.L_x_51582:
[----:B------:R-:W-:Y:S01]  /*1bf0*/  HFMA2.MMA R206, -RZ, RZ, 0, 9.5367431640625e-07 ;  /* 0x00000010ffce7435 */ /* 0x000fe200000001ff */
[----:B------:R-:W-:-:S09]  /*1c00*/  IADD3 R204, R204, 0x20, RZ ;  /* 0x00000020cccc7810 */ /* 0x000fd20007ffe0ff */
[C---:B------:R-:W-:Y:S01]  /*1c10*/  IMAD.WIDE.U32 R206, R203.reuse, R206, c[0x0][0x188] ;  /* 0x00006200cbce7625 */ /* 0x040fe200078e00ce */
[----:B------:R-:W-:-:S04]  /*1c20*/  IADD3 R203, R203, 0x20, RZ ;  /* 0x00000020cbcb7810 */ /* 0x000fc80007ffe0ff */
[----:B------:R0:W-:Y:S03]  /*1c30*/  STG.E.128 [R206.64], R56 ;  /* 0x00000038ce007986 */ /* 0x0001e6000c101d04 */
.L_x_51575:
[----:B------:R-:W-:Y:S05]  /*1c40*/  BSYNC B0 ;  /* 0x0000000000007941 */ /* 0x000fea0003800000 */
.L_x_51574:
        /* <DEDUP_REMOVED lines=28> */
.L_x_51587:
[----:B0-----:R-:W-:Y:S05]  /*1e10*/  BSYNC B1 ;  /* 0x0000000000017941 */ /* 0x001fea0003800000 */
.L_x_51586:
[----:B------:R-:W-:Y:S01]  /*1e20*/  BSSY B1, `(.L_x_51588) ;  /* 0x0000004000017945 */ /* 0x000fe20003800000 */
[----:B------:R-:W-:Y:S05]  /*1e30*/  @!P3 BRA `(.L_x_51589) ;  /* 0x000000200000b947 */ /* 0x000fea0003800000 */
[----:B-----5:R-:W-:-:S04]  /*1e40*/  FMUL.FTZ R53, R209, c[0x0][0x1ec] ;  /* 0x00007b00d1357a20 */ /* 0x020fc80000410000 */
[----:B------:R-:W-:Y:S02]  /*1e50*/  @P2 FADD.FTZ R53, R69, R53 ;  /* 0x0000003545352221 */ /* 0x000fe40000010000 */
.L_x_51589:
[----:B------:R-:W-:Y:S05]  /*1e60*/  BSYNC B1 ;  /* 0x0000000000017941 */ /* 0x000fea0003800000 */
.L_x_51588:
[----:B------:R-:W-:Y:S01]  /*1e70*/  BSSY B1, `(.L_x_51590) ;  /* 0x0000004000017945 */ /* 0x000fe20003800000 */
[----:B------:R-:W-:Y:S05]  /*1e80*/  @!P3 BRA `(.L_x_51591) ;  /* 0x000000200000b947 */ /* 0x000fea0003800000 */
[----:B-----5:R-:W-:-:S04]  /*1e90*/  FMUL.FTZ R54, R210, c[0x0][0x1ec] ;  /* 0x00007b00d2367a20 */ /* 0x020fc80000410000 */
[----:B------:R-:W-:Y:S02]  /*1ea0*/  @P2 FADD.FTZ R54, R70, R54 ;  /* 0x0000003646362221 */ /* 0x000fe40000010000 */
.L_x_51591:
[----:B------:R-:W-:Y:S05]  /*1eb0*/  BSYNC B1 ;  /* 0x0000000000017941 */ /* 0x000fea0003800000 */
.L_x_51590:
[----:B------:R-:W-:Y:S01]  /*1ec0*/  BSSY B1, `(.L_x_51592) ;  /* 0x0000004000017945 */ /* 0x000fe20003800000 */
[----:B------:R-:W-:Y:S05]  /*1ed0*/  @!P3 BRA `(.L_x_51593) ;  /* 0x000000200000b947 */ /* 0x000fea0003800000 */
[----:B-----5:R-:W-:-:S04]  /*1ee0*/  FMUL.FTZ R55, R211, c[0x0][0x1ec] ;  /* 0x00007b00d3377a20 */ /* 0x020fc80000410000 */
[----:B------:R-:W-:Y:S02]  /*1ef0*/  @P2 FADD.FTZ R55, R71, R55 ;  /* 0x0000003747372221 */ /* 0x000fe40000010000 */
.L_x_51593:
[----:B------:R-:W-:Y:S05]  /*1f00*/  BSYNC B1 ;  /* 0x0000000000017941 */ /* 0x000fea0003800000 */
.L_x_51592:
[----:B------:R-:W-:Y:S01]  /*1f10*/  HFMA2.MMA R206, -RZ, RZ, 0, 9.5367431640625e-07 ;  /* 0x00000010ffce7435 */ /* 0x000fe200000001ff */
[----:B------:R-:W-:-:S09]  /*1f20*/  IADD3 R204, R204, 0x20, RZ ;  /* 0x00000020cccc7810 */ /* 0x000fd20007ffe0ff */
[C---:B------:R-:W-:Y:S01]  /*1f30*/  IMAD.WIDE.U32 R206, R203.reuse, R206, c[0x0][0x188] ;  /* 0x00006200cbce7625 */ /* 0x040fe200078e00ce */
[----:B------:R-:W-:-:S04]  /*1f40*/  IADD3 R203, R203, 0x20, RZ ;  /* 0x00000020cbcb7810 */ /* 0x000fc80007ffe0ff */
[----:B------:R0:W-:Y:S03]  /*1f50*/  STG.E.128 [R206.64], R52 ;  /* 0x00000034ce007986 */ /* 0x0001e6000c101d04 */
.L_x_51585:
[----:B------:R-:W-:Y:S05]  /*1f60*/  BSYNC B0 ;  /* 0x0000000000007941 */ /* 0x000fea0003800000 */
.L_x_51584:
        /* <DEDUP_REMOVED lines=28> */
.L_x_51597:
[----:B0-----:R-:W-:Y:S05]  /*2130*/  BSYNC B1 ;  /* 0x0000000000017941 */ /* 0x001fea0003800000 */
.L_x_51596:
[----:B------:R-:W-:Y:S01]  /*2140*/  BSSY B1, `(.L_x_51598) ;  /* 0x0000004000017945 */ /* 0x000fe20003800000 */
[----:B------:R-:W-:Y:S05]  /*2150*/  @!P3 BRA `(.L_x_51599) ;  /* 0x000000200000b947 */ /* 0x000fea0003800000 */
[----:B-----5:R-:W-:-:S04]  /*2160*/  FMUL.FTZ R49, R209, c[0x0][0x1ec] ;  /* 0x00007b00d1317a20 */ /* 0x020fc80000410000 */
[----:B------:R-:W-:Y:S02]  /*2170*/  @P2 FADD.FTZ R49, R69, R49 ;  /* 0x0000003145312221 */ /* 0x000fe40000010000 */
.L_x_51599:
[----:B------:R-:W-:Y:S05]  /*2180*/  BSYNC B1 ;  /* 0x0000000000017941 */ /* 0x000fea0003800000 */
.L_x_51598:
[----:B------:R-:W-:Y:S01]  /*2190*/  BSSY B1, `(.L_x_51600) ;  /* 0x0000004000017945 */ /* 0x000fe20003800000 */
[----:B------:R-:W-:Y:S05]  /*21a0*/  @!P3 BRA `(.L_x_51601) ;  /* 0x000000200000b947 */ /* 0x000fea0003800000 */
[----:B-----5:R-:W-:-:S04]  /*21b0*/  FMUL.FTZ R50, R210, c[0x0][0x1ec] ;  /* 0x00007b00d2327a20 */ /* 0x020fc80000410000 */
[----:B------:R-:W-:Y:S02]  /*21c0*/  @P2 FADD.FTZ R50, R70, R50 ;  /* 0x0000003246322221 */ /* 0x000fe40000010000 */
.L_x_51601:
[----:B------:R-:W-:Y:S05]  /*21d0*/  BSYNC B1 ;  /* 0x0000000000017941 */ /* 0x000fea0003800000 */
.L_x_51600:
[----:B------:R-:W-:Y:S01]  /*21e0*/  BSSY B1, `(.L_x_51602) ;  /* 0x0000004000017945 */ /* 0x000fe20003800000 */
[----:B------:R-:W-:Y:S05]  /*21f0*/  @!P3 BRA `(.L_x_51603) ;  /* 0x000000200000b947 */ /* 0x000fea0003800000 */
[----:B-----5:R-:W-:-:S04]  /*2200*/  FMUL.FTZ R51, R211, c[0x0][0x1ec] ;  /* 0x00007b00d3337a20 */ /* 0x020fc80000410000 */
[----:B------:R-:W-:Y:S02]  /*2210*/  @P2 FADD.FTZ R51, R71, R51 ;  /* 0x0000003347332221 */ /* 0x000fe40000010000 */
.L_x_51603:
[----:B------:R-:W-:Y:S05]  /*2220*/  BSYNC B1 ;  /* 0x0000000000017941 */ /* 0x000fea0003800000 */
.L_x_51602:
[----:B------:R-:W-:Y:S01]  /*2230*/  HFMA2.MMA R206, -RZ, RZ, 0, 9.5367431640625e-07 ;  /* 0x00000010ffce7435 */ /* 0x000fe200000001ff */
[----:B------:R-:W-:-:S09]  /*2240*/  IADD3 R204, R204, 0x20, RZ ;  /* 0x00000020cccc7810 */ /* 0x000fd20007ffe0ff */
[C---:B------:R-:W-:Y:S01]  /*2250*/  IMAD.WIDE.U32 R206, R203.reuse, R206, c[0x0][0x188] ;  /* 0x00006200cbce7625 */ /* 0x040fe200078e00ce */
[----:B------:R-:W-:-:S04]  /*2260*/  IADD3 R203, R203, 0x20, RZ ;  /* 0x00000020cbcb7810 */ /* 0x000fc80007ffe0ff */
[----:B------:R0:W-:Y:S03]  /*2270*/  STG.E.128 [R206.64], R48 ;  /* 0x00000030ce007986 */ /* 0x0001e6000c101d04 */
.L_x_51595:
[----:B------:R-:W-:Y:S05]  /*2280*/  BSYNC B0 ;  /* 0x0000000000007941 */ /* 0x000fea0003800000 */
.L_x_51594:
        /* <DEDUP_REMOVED lines=28> */
.L_x_51607:
[----:B0-----:R-:W-:Y:S05]  /*2450*/  BSYNC B1 ;  /* 0x0000000000017941 */ /* 0x001fea0003800000 */
.L_x_51606:
[----:B------:R-:W-:Y:S01]  /*2460*/  BSSY B1, `(.L_x_51608) ;  /* 0x0000004000017945 */ /* 0x000fe20003800000 */
[----:B------:R-:W-:Y:S05]  /*2470*/  @!P3 BRA `(.L_x_51609) ;  /* 0x000000200000b947 */ /* 0x000fea0003800000 */
[----:B-----5:R-:W-:-:S04]  /*2480*/  FMUL.FTZ R45, R209, c[0x0][0x1ec] ;  /* 0x00007b00d12d7a20 */ /* 0x020fc80000410000 */
[----:B------:R-:W-:Y:S02]  /*2490*/  @P2 FADD.FTZ R45, R69, R45 ;  /* 0x0000002d452d2221 */ /* 0x000fe40000010000 */
.L_x_51609:
[----:B------:R-:W-:Y:S05]  /*24a0*/  BSYNC B1 ;  /* 0x0000000000017941 */ /* 0x000fea0003800000 */
.L_x_51608:
[----:B------:R-:W-:Y:S01]  /*24b0*/  BSSY B1, `(.L_x_51610) ;  /* 0x0000004000017945 */ /* 0x000fe20003800000 */
[----:B------:R-:W-:Y:S05]  /*24c0*/  @!P3 BRA `(.L_x_51611) ;  /* 0x000000200000b947 */ /* 0x000fea0003800000 */
[----:B-----5:R-:W-:-:S04]  /*24d0*/  FMUL.FTZ R46, R210, c[0x0][0x1ec] ;  /* 0x00007b00d22e7a20 */ /* 0x020fc80000410000 */
[----:B------:R-:W-:Y:S02]  /*24e0*/  @P2 FADD.FTZ R46, R70, R46 ;  /* 0x0000002e462e2221 */ /* 0x000fe40000010000 */
.L_x_51611:
[----:B------:R-:W-:Y:S05]  /*24f0*/  BSYNC B1 ;  /* 0x0000000000017941 */ /* 0x000fea0003800000 */
.L_x_51610:
[----:B------:R-:W-:Y:S01]  /*2500*/  BSSY B1, `(.L_x_51612) ;  /* 0x0000004000017945 */ /* 0x000fe20003800000 */
[----:B------:R-:W-:Y:S05]  /*2510*/  @!P3 BRA `(.L_x_51613) ;  /* 0x000000200000b947 */ /* 0x000fea0003800000 */
[----:B-----5:R-:W-:-:S04]  /*2520*/  FMUL.FTZ R47, R211, c[0x0][0x1ec] ;  /* 0x00007b00d32f7a20 */ /* 0x020fc80000410000 */
[----:B------:R-:W-:Y:S02]  /*2530*/  @P2 FADD.FTZ R47, R71, R47 ;  /* 0x0000002f472f2221 */ /* 0x000fe40000010000 */
.L_x_51613:
[----:B------:R-:W-:Y:S05]  /*2540*/  BSYNC B1 ;  /* 0x0000000000017941 */ /* 0x000fea0003800000 */
.L_x_51612:
[----:B------:R-:W-:Y:S01]  /*2550*/  HFMA2.MMA R206, -RZ, RZ, 0, 9.5367431640625e-07 ;  /* 0x00000010ffce7435 */ /* 0x000fe200000001ff */
[----:B------:R-:W-:-:S09]  /*2560*/  IADD3 R204, R204, 0x20, RZ ;  /* 0x00000020cccc7810 */ /* 0x000fd20007ffe0ff */
[C---:B------:R-:W-:Y:S01]  /*2570*/  IMAD.WIDE.U32 R206, R203.reuse, R206, c[0x0][0x188] ;  /* 0x00006200cbce7625 */ /* 0x040fe200078e00ce */
[----:B------:R-:W-:-:S04]  /*2580*/  IADD3 R203, R203, 0x20, RZ ;  /* 0x00000020cbcb7810 */ /* 0x000fc80007ffe0ff */
[----:B------:R0:W-:Y:S03]  /*2590*/  STG.E.128 [R206.64], R44 ;  /* 0x0000002cce007986 */ /* 0x0001e6000c101d04 */
.L_x_51605:
[----:B------:R-:W-:Y:S05]  /*25a0*/  BSYNC B0 ;  /* 0x0000000000007941 */ /* 0x000fea0003800000 */
.L_x_51604:
        /* <DEDUP_REMOVED lines=28> */
.L_x_51617:
[----:B0-----:R-:W-:Y:S05]  /*2770*/  BSYNC B1 ;  /* 0x0000000000017941 */ /* 0x001fea0003800000 */
.L_x_51616:
[----:B------:R-:W-:Y:S01]  /*2780*/  BSSY B1, `(.L_x_51618) ;  /* 0x0000004000017945 */ /* 0x000fe20003800000 */
[----:B------:R-:W-:Y:S05]  /*2790*/  @!P3 BRA `(.L_x_51619) ;  /* 0x000000200000b947 */ /* 0x000fea0003800000 */
[----:B-----5:R-:W-:-:S04]  /*27a0*/  FMUL.FTZ R41, R209, c[0x0][0x1ec] ;  /* 0x00007b00d1297a20 */ /* 0x020fc80000410000 */
[----:B------:R-:W-:Y:S02]  /*27b0*/  @P2 FADD.FTZ R41, R69, R41 ;  /* 0x0000002945292221 */ /* 0x000fe40000010000 */
.L_x_51619:
[----:B------:R-:W-:Y:S05]  /*27c0*/  BSYNC B1 ;  /* 0x0000000000017941 */ /* 0x000fea0003800000 */
.L_x_51618:
[----:B------:R-:W-:Y:S01]  /*27d0*/  BSSY B1, `(.L_x_51620) ;  /* 0x0000004000017945 */ /* 0x000fe20003800000 */
[----:B------:R-:W-:Y:S05]  /*27e0*/  @!P3 BRA `(.L_x_51621) ;  /* 0x000000200000b947 */ /* 0x000fea0003800000 */
[----:B-----5:R-:W-:-:S04]  /*27f0*/  FMUL.FTZ R42, R210, c[0x0][0x1ec] ;  /* 0x00007b00d22a7a20 */ /* 0x020fc80000410000 */
[----:B------:R-:W-:Y:S02]  /*2800*/  @P2 FADD.FTZ R42, R70, R42 ;  /* 0x0000002a462a2221 */ /* 0x000fe40000010000 */
.L_x_51621:
[----:B------:R-:W-:Y:S05]  /*2810*/  BSYNC B1 ;  /* 0x0000000000017941 */ /* 0x000fea0003800000 */
.L_x_51620:
[----:B------:R-:W-:Y:S01]  /*2820*/  BSSY B1, `(.L_x_51622) ;  /* 0x0000004000017945 */ /* 0x000fe20003800000 */
[----:B------:R-:W-:Y:S05]  /*2830*/  @!P3 BRA `(.L_x_51623) ;  /* 0x000000200000b947 */ /* 0x000fea0003800000 */
[----:B-----5:R-:W-:-:S04]  /*2840*/  FMUL.FTZ R43, R211, c[0x0][0x1ec] ;  /* 0x00007b00d32b7a20 */ /* 0x020fc80000410000 */
[----:B------:R-:W-:Y:S02]  /*2850*/  @P2 FADD.FTZ R43, R71, R43 ;  /* 0x0000002b472b2221 */ /* 0x000fe40000010000 */
.L_x_51623:
[----:B------:R-:W-:Y:S05]  /*2860*/  BSYNC B1 ;  /* 0x0000000000017941 */ /* 0x000fea0003800000 */
.L_x_51622:
[----:B------:R-:W-:Y:S01]  /*2870*/  HFMA2.MMA R206, -RZ, RZ, 0, 9.5367431640625e-07 ;  /* 0x00000010ffce7435 */ /* 0x000fe200000001ff */
[----:B------:R-:W-:-:S09]  /*2880*/  IADD3 R204, R204, 0x20, RZ ;  /* 0x00000020cccc7810 */ /* 0x000fd20007ffe0ff */
[C---:B------:R-:W-:Y:S01]  /*2890*/  IMAD.WIDE.U32 R206, R203.reuse, R206, c[0x0][0x188] ;  /* 0x00006200cbce7625 */ /* 0x040fe200078e00ce */
[----:B------:R-:W-:-:S04]  /*28a0*/  IADD3 R203, R203, 0x20, RZ ;  /* 0x00000020cbcb7810 */ /* 0x000fc80007ffe0ff */
[----:B------:R0:W-:Y:S03]  /*28b0*/  STG.E.128 [R206.64], R40 ;  /* 0x00000028ce007986 */ /* 0x0001e6000c101d04 */
.L_x_51615:
[----:B------:R-:W-:Y:S05]  /*28c0*/  BSYNC B0 ;  /* 0x0000000000007941 */ /* 0x000fea0003800000 */
.L_x_51614:
        /* <DEDUP_REMOVED lines=28> */
.L_x_51627:
[----:B0-----:R-:W-:Y:S05]  /*2a90*/  BSYNC B1 ;  /* 0x0000000000017941 */ /* 0x001fea0003800000 */
.L_x_51626:
[----:B------:R-:W-:Y:S01]  /*2aa0*/  BSSY B1, `(.L_x_51628) ;  /* 0x0000004000017945 */ /* 0x000fe20003800000 */
[----:B------:R-:W-:Y:S05]  /*2ab0*/  @!P3 BRA `(.L_x_51629) ;  /* 0x000000200000b947 */ /* 0x000fea0003800000 */
[----:B-----5:R-:W-:-:S04]  /*2ac0*/  FMUL.FTZ R37, R209, c[0x0][0x1ec] ;  /* 0x00007b00d1257a20 */ /* 0x020fc80000410000 */
[----:B------:R-:W-:Y:S02]  /*2ad0*/  @P2 FADD.FTZ R37, R69, R37 ;  /* 0x0000002545252221 */ /* 0x000fe40000010000 */
.L_x_51629:
[----:B------:R-:W-:Y:S05]  /*2ae0*/  BSYNC B1 ;  /* 0x0000000000017941 */ /* 0x000fea0003800000 */
.L_x_51628:
[----:B------:R-:W-:Y:S01]  /*2af0*/  BSSY B1, `(.L_x_51630) ;  /* 0x0000004000017945 */ /* 0x000fe20003800000 */
[----:B------:R-:W-:Y:S05]  /*2b00*/  @!P3 BRA `(.L_x_51631) ;  /* 0x000000200000b947 */ /* 0x000fea0003800000 */
[----:B-----5:R-:W-:-:S04]  /*2b10*/  FMUL.FTZ R38, R210, c[0x0][0x1ec] ;  /* 0x00007b00d2267a20 */ /* 0x020fc80000410000 */
[----:B------:R-:W-:Y:S02]  /*2b20*/  @P2 FADD.FTZ R38, R70, R38 ;  /* 0x0000002646262221 */ /* 0x000fe40000010000 */
.L_x_51631:
[----:B------:R-:W-:Y:S05]  /*2b30*/  BSYNC B1 ;  /* 0x0000000000017941 */ /* 0x000fea0003800000 */
.L_x_51630:
[----:B------:R-:W-:Y:S01]  /*2b40*/  BSSY B1, `(.L_x_51632) ;  /* 0x0000004000017945 */ /* 0x000fe20003800000 */
[----:B------:R-:W-:Y:S05]  /*2b50*/  @!P3 BRA `(.L_x_51633) ;  /* 0x000000200000b947 */ /* 0x000fea0003800000 */
[----:B-----5:R-:W-:-:S04]  /*2b60*/  FMUL.FTZ R39, R211, c[0x0][0x1ec] ;  /* 0x00007b00d3277a20 */ /* 0x020fc80000410000 */
[----:B------:R-:W-:Y:S02]  /*2b70*/  @P2 FADD.FTZ R39, R71, R39 ;  /* 0x0000002747272221 */ /* 0x000fe40000010000 */
.L_x_51633:
[----:B------:R-:W-:Y:S05]  /*2b80*/  BSYNC B1 ;  /* 0x0000000000017941 */ /* 0x000fea0003800000 */
.L_x_51632:
[----:B------:R-:W-:Y:S01]  /*2b90*/  HFMA2.MMA R206, -RZ, RZ, 0, 9.5367431640625e-07 ;  /* 0x00000010ffce7435 */ /* 0x000fe200000001ff */
[----:B------:R-:W-:-:S09]  /*2ba0*/  IADD3 R204, R204, 0x20, RZ ;  /* 0x00000020cccc7810 */ /* 0x000fd20007ffe0ff */
[C---:B------:R-:W-:Y:S01]  /*2bb0*/  IMAD.WIDE.U32 R206, R203.reuse, R206, c[0x0][0x188] ;  /* 0x00006200cbce7625 */ /* 0x040fe200078e00ce */
[----:B------:R-:W-:-:S04]  /*2bc0*/  IADD3 R203, R203, 0x20, RZ ;  /* 0x00000020cbcb7810 */ /* 0x000fc80007ffe0ff */
[----:B------:R0:W-:Y:S03]  /*2bd0*/  STG.E.128 [R206.64], R36 ;  /* 0x00000024ce007986 */ /* 0x0001e6000c101d04 */
.L_x_51625:
[----:B------:R-:W-:Y:S05]  /*2be0*/  BSYNC B0 ;  /* 0x0000000000007941 */ /* 0x000fea0003800000 */
.L_x_51624:
        /* <DEDUP_REMOVED lines=28> */
.L_x_51637:
[----:B0-----:R-:W-:Y:S05]  /*2db0*/  BSYNC B1 ;  /* 0x0000000000017941 */ /* 0x001fea0003800000 */
.L_x_51636:
[----:B------:R-:W-:Y:S01]  /*2dc0*/  BSSY B1, `(.L_x_51638) ;  /* 0x0000004000017945 */ /* 0x000fe20003800000 */
[----:B------:R-:W-:Y:S05]  /*2dd0*/  @!P3 BRA `(.L_x_51639) ;  /* 0x000000200000b947 */ /* 0x000fea0003800000 */
[----:B-----5:R-:W-:-:S04]  /*2de0*/  FMUL.FTZ R33, R209, c[0x0][0x1ec] ;  /* 0x00007b00d1217a20 */ /* 0x020fc80000410000 */
[----:B------:R-:W-:Y:S02]  /*2df0*/  @P2 FADD.FTZ R33, R69, R33 ;  /* 0x0000002145212221 */ /* 0x000fe40000010000 */
.L_x_51639:
[----:B------:R-:W-:Y:S05]  /*2e00*/  BSYNC B1 ;  /* 0x0000000000017941 */ /* 0x000fea0003800000 */
.L_x_51638:
[----:B------:R-:W-:Y:S01]  /*2e10*/  BSSY B1, `(.L_x_51640) ;  /* 0x0000004000017945 */ /* 0x000fe20003800000 */
[----:B------:R-:W-:Y:S05]  /*2e20*/  @!P3 BRA `(.L_x_51641) ;  /* 0x000000200000b947 */ /* 0x000fea0003800000 */
[----:B-----5:R-:W-:-:S04]  /*2e30*/  FMUL.FTZ R34, R210, c[0x0][0x1ec] ;  /* 0x00007b00d2227a20 */ /* 0x020fc80000410000 */
[----:B------:R-:W-:Y:S02]  /*2e40*/  @P2 FADD.FTZ R34, R70, R34 ;  /* 0x0000002246222221 */ /* 0x000fe40000010000 */
.L_x_51641:
[----:B------:R-:W-:Y:S05]  /*2e50*/  BSYNC B1 ;  /* 0x0000000000017941 */ /* 0x000fea0003800000 */
.L_x_51640:
[----:B------:R-:W-:Y:S01]  /*2e60*/  BSSY B1, `(.L_x_51642) ;  /* 0x0000004000017945 */ /* 0x000fe20003800000 */
[----:B------:R-:W-:Y:S05]  /*2e70*/  @!P3 BRA `(.L_x_51643) ;  /* 0x000000200000b947 */ /* 0x000fea0003800000 */
[----:B-----5:R-:W-:-:S04]  /*2e80*/  FMUL.FTZ R35, R211, c[0x0][0x1ec] ;  /* 0x00007b00d3237a20 */ /* 0x020fc80000410000 */
[----:B------:R-:W-:Y:S02]  /*2e90*/  @P2 FADD.FTZ R35, R71, R35 ;  /* 0x0000002347232221 */ /* 0x000fe40000010000 */
.L_x_51643:
[----:B------:R-:W-:Y:S05]  /*2ea0*/  BSYNC B1 ;  /* 0x0000000000017941 */ /* 0x000fea0003800000 */
.L_x_51642:
[----:B------:R-:W-:Y:S01]  /*2eb0*/  HFMA2.MMA R206, -RZ, RZ, 0, 9.5367431640625e-07 ;  /* 0x00000010ffce7435 */ /* 0x000fe200000001ff */
[----:B------:R-:W-:-:S09]  /*2ec0*/  IADD3 R204, R204, 0x20, RZ ;  /* 0x00000020cccc7810 */ /* 0x000fd20007ffe0ff */
[C---:B------:R-:W-:Y:S01]  /*2ed0*/  IMAD.WIDE.U32 R206, R203.reuse, R206, c[0x0][0x188] ;  /* 0x00006200cbce7625 */ /* 0x040fe200078e00ce */
[----:B------:R-:W-:-:S04]  /*2ee0*/  IADD3 R203, R203, 0x20, RZ ;  /* 0x00000020cbcb7810 */ /* 0x000fc80007ffe0ff */
[----:B------:R0:W-:Y:S03]  /*2ef0*/  STG.E.128 [R206.64], R32 ;  /* 0x00000020ce007986 */ /* 0x0001e6000c101d04 */
.L_x_51635:
[----:B------:R-:W-:Y:S05]  /*2f00*/  BSYNC B0 ;  /* 0x0000000000007941 */ /* 0x000fea0003800000 */
.L_x_51634:
        /* <DEDUP_REMOVED lines=28> */
.L_x_51647:
[----:B0-----:R-:W-:Y:S05]  /*30d0*/  BSYNC B1 ;  /* 0x0000000000017941 */ /* 0x001fea0003800000 */
.L_x_51646:
[----:B------:R-:W-:Y:S01]  /*30e0*/  BSSY B1, `(.L_x_51648) ;  /* 0x0000004000017945 */ /* 0x000fe20003800000 */
[----:B------:R-:W-:Y:S05]  /*30f0*/  @!P3 BRA `(.L_x_51649) ;  /* 0x000000200000b947 */ /* 0x000fea0003800000 */
[----:B-----5:R-:W-:-:S04]  /*3100*/  FMUL.FTZ R29, R209, c[0x0][0x1ec] ;  /* 0x00007b00d11d7a20 */ /* 0x020fc80000410000 */
[----:B------:R-:W-:Y:S02]  /*3110*/  @P2 FADD.FTZ R29, R69, R29 ;  /* 0x0000001d451d2221 */ /* 0x000fe40000010000 */
.L_x_51649:
[----:B------:R-:W-:Y:S05]  /*3120*/  BSYNC B1 ;  /* 0x0000000000017941 */ /* 0x000fea0003800000 */
.L_x_51648:
[----:B------:R-:W-:Y:S01]  /*3130*/  BSSY B1, `(.L_x_51650) ;  /* 0x0000004000017945 */ /* 0x000fe20003800000 */
[----:B------:R-:W-:Y:S05]  /*3140*/  @!P3 BRA `(.L_x_51651) ;  /* 0x000000200000b947 */ /* 0x000fea0003800000 */
[----:B-----5:R-:W-:-:S04]  /*3150*/  FMUL.FTZ R30, R210, c[0x0][0x1ec] ;  /* 0x00007b00d21e7a20 */ /* 0x020fc80000410000 */
[----:B------:R-:W-:Y:S02]  /*3160*/  @P2 FADD.FTZ R30, R70, R30 ;  /* 0x0000001e461e2221 */ /* 0x000fe40000010000 */
.L_x_51651:
[----:B------:R-:W-:Y:S05]  /*3170*/  BSYNC B1 ;  /* 0x0000000000017941 */ /* 0x000fea0003800000 */
.L_x_51650:
[----:B------:R-:W-:Y:S01]  /*3180*/  BSSY B1, `(.L_x_51652) ;  /* 0x0000004000017945 */ /* 0x000fe20003800000 */
[----:B------:R-:W-:Y:S05]  /*3190*/  @!P3 BRA `(.L_x_51653) ;  /* 0x000000200000b947 */ /* 0x000fea0003800000 */
[----:B-----5:R-:W-:-:S04]  /*31a0*/  FMUL.FTZ R31, R211, c[0x0][0x1ec] ;  /* 0x00007b00d31f7a20 */ /* 0x020fc80000410000 */
[----:B------:R-:W-:Y:S02]  /*31b0*/  @P2 FADD.FTZ R31, R71, R31 ;  /* 0x0000001f471f2221 */ /* 0x000fe40000010000 */
.L_x_51653:
[----:B------:R-:W-:Y:S05]  /*31c0*/  BSYNC B1 ;  /* 0x0000000000017941 */ /* 0x000fea0003800000 */
.L_x_51652:
[----:B------:R-:W-:Y:S01]  /*31d0*/  HFMA2.MMA R206, -RZ, RZ, 0, 9.5367431640625e-07 ;  /* 0x00000010ffce7435 */ /* 0x000fe200000001ff */
[----:B------:R-:W-:-:S09]  /*31e0*/  IADD3 R204, R204, 0x20, RZ ;  /* 0x00000020cccc7810 */ /* 0x000fd20007ffe0ff */
[C---:B------:R-:W-:Y:S01]  /*31f0*/  IMAD.WIDE.U32 R206, R203.reuse, R206, c[0x0][0x188] ;  /* 0x00006200cbce7625 */ /* 0x040fe200078e00ce */
[----:B------:R-:W-:-:S04]  /*3200*/  IADD3 R203, R203, 0x20, RZ ;  /* 0x00000020cbcb7810 */ /* 0x000fc80007ffe0ff */
[----:B------:R0:W-:Y:S03]  /*3210*/  STG.E.128 [R206.64], R28 ;  /* 0x0000001cce007986 */ /* 0x0001e6000c101d04 */
.L_x_51645:
[----:B------:R-:W-:Y:S05]  /*3220*/  BSYNC B0 ;  /* 0x0000000000007941 */ /* 0x000fea0003800000 */
.L_x_51644:
        /* <DEDUP_REMOVED lines=28> */
.L_x_51657:
[----:B0-----:R-:W-:Y:S05]  /*33f0*/  BSYNC B1 ;  /* 0x0000000000017941 */ /* 0x001fea0003800000 */
.L_x_51656:
[----:B------:R-:W-:Y:S01]  /*3400*/  BSSY B1, `(.L_x_51658) ;  /* 0x0000004000017945 */ /* 0x000fe20003800000 */
[----:B------:R-:W-:Y:S05]  /*3410*/  @!P3 BRA `(.L_x_51659) ;  /* 0x000000200000b947 */ /* 0x000fea0003800000 */
[----:B-----5:R-:W-:-:S04]  /*3420*/  FMUL.FTZ R25, R209, c[0x0][0x1ec] ;  /* 0x00007b00d1197a20 */ /* 0x020fc80000410000 */
[----:B------:R-:W-:Y:S02]  /*3430*/  @P2 FADD.FTZ R25, R69, R25 ;  /* 0x0000001945192221 */ /* 0x000fe40000010000 */
.L_x_51659:
[----:B------:R-:W-:Y:S05]  /*3440*/  BSYNC B1 ;  /* 0x0000000000017941 */ /* 0x000fea0003800000 */
.L_x_51658:
[----:B------:R-:W-:Y:S01]  /*3450*/  BSSY B1, `(.L_x_51660) ;  /* 0x0000004000017945 */ /* 0x000fe20003800000 */
[----:B------:R-:W-:Y:S05]  /*3460*/  @!P3 BRA `(.L_x_51661) ;  /* 0x000000200000b947 */ /* 0x000fea0003800000 */
[----:B-----5:R-:W-:-:S04]  /*3470*/  FMUL.FTZ R26, R210, c[0x0][0x1ec] ;  /* 0x00007b00d21a7a20 */ /* 0x020fc80000410000 */
[----:B------:R-:W-:Y:S02]  /*3480*/  @P2 FADD.FTZ R26, R70, R26 ;  /* 0x0000001a461a2221 */ /* 0x000fe40000010000 */
.L_x_51661:
[----:B------:R-:W-:Y:S05]  /*3490*/  BSYNC B1 ;  /* 0x0000000000017941 */ /* 0x000fea0003800000 */
.L_x_51660:
[----:B------:R-:W-:Y:S01]  /*34a0*/  BSSY B1, `(.L_x_51662) ;  /* 0x0000004000017945 */ /* 0x000fe20003800000 */
[----:B------:R-:W-:Y:S05]  /*34b0*/  @!P3 BRA `(.L_x_51663) ;  /* 0x000000200000b947 */ /* 0x000fea0003800000 */
[----:B-----5:R-:W-:-:S04]  /*34c0*/  FMUL.FTZ R27, R211, c[0x0][0x1ec] ;  /* 0x00007b00d31b7a20 */ /* 0x020fc80000410000 */
[----:B------:R-:W-:Y:S02]  /*34d0*/  @P2 FADD.FTZ R27, R71, R27 ;  /* 0x0000001b471b2221 */ /* 0x000fe40000010000 */
.L_x_51663:
[----:B------:R-:W-:Y:S05]  /*34e0*/  BSYNC B1 ;  /* 0x0000000000017941 */ /* 0x000fea0003800000 */
.L_x_51662:
[----:B------:R-:W-:Y:S01]  /*34f0*/  HFMA2.MMA R206, -RZ, RZ, 0, 9.5367431640625e-07 ;  /* 0x00000010ffce7435 */ /* 0x000fe200000001ff */
[----:B------:R-:W-:-:S09]  /*3500*/  IADD3 R204, R204, 0x20, RZ ;  /* 0x00000020cccc7810 */ /* 0x000fd20007ffe0ff */
[C---:B------:R-:W-:Y:S01]  /*3510*/  IMAD.WIDE.U32 R206, R203.reuse, R206, c[0x0][0x188] ;  /* 0x00006200cbce7625 */ /* 0x040fe200078e00ce */
[----:B------:R-:W-:-:S04]  /*3520*/  IADD3 R203, R203, 0x20, RZ ;  /* 0x00000020cbcb7810 */ /* 0x000fc80007ffe0ff */
[----:B------:R0:W-:Y:S03]  /*3530*/  STG.E.128 [R206.64], R24 ;  /* 0x00000018ce007986 */ /* 0x0001e6000c101d04 */
.L_x_51655:
[----:B------:R-:W-:Y:S05]  /*3540*/  BSYNC B0 ;  /* 0x0000000000007941 */ /* 0x000fea0003800000 */
.L_x_51654:
        /* <DEDUP_REMOVED lines=28> */
.L_x_51667:
[----:B0-----:R-:W-:Y:S05]  /*3710*/  BSYNC B1 ;  /* 0x0000000000017941 */ /* 0x001fea0003800000 */
.L_x_51666:
[----:B------:R-:W-:Y:S01]  /*3720*/  BSSY B1, `(.L_x_51668) ;  /* 0x0000004000017945 */ /* 0x000fe20003800000 */
[----:B------:R-:W-:Y:S05]  /*3730*/  @!P3 BRA `(.L_x_51669) ;  /* 0x000000200000b947 */ /* 0x000fea0003800000 */
[----:B-----5:R-:W-:-:S04]  /*3740*/  FMUL.FTZ R21, R209, c[0x0][0x1ec] ;  /* 0x00007b00d1157a20 */ /* 0x020fc80000410000 */
[----:B------:R-:W-:Y:S02]  /*3750*/  @P2 FADD.FTZ R21, R69, R21 ;  /* 0x0000001545152221 */ /* 0x000fe40000010000 */
.L_x_51669:
[----:B------:R-:W-:Y:S05]  /*3760*/  BSYNC B1 ;  /* 0x0000000000017941 */ /* 0x000fea0003800000 */
.L_x_51668:
[----:B------:R-:W-:Y:S01]  /*3770*/  BSSY B1, `(.L_x_51670) ;  /* 0x0000004000017945 */ /* 0x000fe20003800000 */
[----:B------:R-:W-:Y:S05]  /*3780*/  @!P3 BRA `(.L_x_51671) ;  /* 0x000000200000b947 */ /* 0x000fea0003800000 */
[----:B-----5:R-:W-:-:S04]  /*3790*/  FMUL.FTZ R22, R210, c[0x0][0x1ec] ;  /* 0x00007b00d2167a20 */ /* 0x020fc80000410000 */
[----:B------:R-:W-:Y:S02]  /*37a0*/  @P2 FADD.FTZ R22, R70, R22 ;  /* 0x0000001646162221 */ /* 0x000fe40000010000 */
.L_x_51671:
[----:B------:R-:W-:Y:S05]  /*37b0*/  BSYNC B1 ;  /* 0x0000000000017941 */ /* 0x000fea0003800000 */
.L_x_51670:
[----:B------:R-:W-:Y:S01]  /*37c0*/  BSSY B1, `(.L_x_51672) ;  /* 0x0000004000017945 */ /* 0x000fe20003800000 */
[----:B------:R-:W-:Y:S05]  /*37d0*/  @!P3 BRA `(.L_x_51673) ;  /* 0x000000200000b947 */ /* 0x000fea0003800000 */
[----:B-----5:R-:W-:-:S04]  /*37e0*/  FMUL.FTZ R23, R211, c[0x0][0x1ec] ;  /* 0x00007b00d3177a20 */ /* 0x020fc80000410000 */
[----:B------:R-:W-:Y:S02]  /*37f0*/  @P2 FADD.FTZ R23, R71, R23 ;  /* 0x0000001747172221 */ /* 0x000fe40000010000 */
.L_x_51673:
[----:B------:R-:W-:Y:S05]  /*3800*/  BSYNC B1 ;  /* 0x0000000000017941 */ /* 0x000fea0003800000 */
.L_x_51672:
[----:B------:R-:W-:Y:S01]  /*3810*/  HFMA2.MMA R206, -RZ, RZ, 0, 9.5367431640625e-07 ;  /* 0x00000010ffce7435 */ /* 0x000fe200000001ff */
[----:B------:R-:W-:-:S09]  /*3820*/  IADD3 R204, R204, 0x20, RZ ;  /* 0x00000020cccc7810 */ /* 0x000fd20007ffe0ff */
[C---:B------:R-:W-:Y:S01]  /*3830*/  IMAD.WIDE.U32 R206, R203.reuse, R206, c[0x0][0x188] ;  /* 0x00006200cbce7625 */ /* 0x040fe200078e00ce */
[----:B------:R-:W-:-:S04]  /*3840*/  IADD3 R203, R203, 0x20, RZ ;  /* 0x00000020cbcb7810 */ /* 0x000fc80007ffe0ff */
[----:B------:R0:W-:Y:S03]  /*3850*/  STG.E.128 [R206.64], R20 ;  /* 0x00000014ce007986 */ /* 0x0001e6000c101d04 */
.L_x_51665:
[----:B------:R-:W-:Y:S05]  /*3860*/  BSYNC B0 ;  /* 0x0000000000007941 */ /* 0x000fea0003800000 */
.L_x_51664:
        /* <DEDUP_REMOVED lines=28> */
.L_x_51677:
[----:B0-----:R-:W-:Y:S05]  /*3a30*/  BSYNC B1 ;  /* 0x0000000000017941 */ /* 0x001fea0003800000 */
.L_x_51676:
[----:B------:R-:W-:Y:S01]  /*3a40*/  BSSY B1, `(.L_x_51678) ;  /* 0x0000004000017945 */ /* 0x000fe20003800000 */
[----:B------:R-:W-:Y:S05]  /*3a50*/  @!P3 BRA `(.L_x_51679) ;  /* 0x000000200000b947 */ /* 0x000fea0003800000 */
[----:B-----5:R-:W-:-:S04]  /*3a60*/  FMUL.FTZ R17, R209, c[0x0][0x1ec] ;  /* 0x00007b00d1117a20 */ /* 0x020fc80000410000 */
[----:B------:R-:W-:Y:S02]  /*3a70*/  @P2 FADD.FTZ R17, R69, R17 ;  /* 0x0000001145112221 */ /* 0x000fe40000010000 */
.L_x_51679:
[----:B------:R-:W-:Y:S05]  /*3a80*/  BSYNC B1 ;  /* 0x0000000000017941 */ /* 0x000fea0003800000 */
.L_x_51678:
[----:B------:R-:W-:Y:S01]  /*3a90*/  BSSY B1, `(.L_x_51680) ;  /* 0x0000004000017945 */ /* 0x000fe20003800000 */
[----:B------:R-:W-:Y:S05]  /*3aa0*/  @!P3 BRA `(.L_x_51681) ;  /* 0x000000200000b947 */ /* 0x000fea0003800000 */
[----:B-----5:R-:W-:-:S04]  /*3ab0*/  FMUL.FTZ R18, R210, c[0x0][0x1ec] ;  /* 0x00007b00d2127a20 */ /* 0x020fc80000410000 */
[----:B------:R-:W-:Y:S02]  /*3ac0*/  @P2 FADD.FTZ R18, R70, R18 ;  /* 0x0000001246122221 */ /* 0x000fe40000010000 */
.L_x_51681:
[----:B------:R-:W-:Y:S05]  /*3ad0*/  BSYNC B1 ;  /* 0x0000000000017941 */ /* 0x000fea0003800000 */
.L_x_51680:
[----:B------:R-:W-:Y:S01]  /*3ae0*/  BSSY B1, `(.L_x_51682) ;  /* 0x0000004000017945 */ /* 0x000fe20003800000 */
[----:B------:R-:W-:Y:S05]  /*3af0*/  @!P3 BRA `(.L_x_51683) ;  /* 0x000000200000b947 */ /* 0x000fea0003800000 */
[----:B-----5:R-:W-:-:S04]  /*3b00*/  FMUL.FTZ R19, R211, c[0x0][0x1ec] ;  /* 0x00007b00d3137a20 */ /* 0x020fc80000410000 */
[----:B------:R-:W-:Y:S02]  /*3b10*/  @P2 FADD.FTZ R19, R71, R19 ;  /* 0x0000001347132221 */ /* 0x000fe40000010000 */
.L_x_51683:
[----:B------:R-:W-:Y:S05]  /*3b20*/  BSYNC B1 ;  /* 0x0000000000017941 */ /* 0x000fea0003800000 */
.L_x_51682:
[----:B------:R-:W-:Y:S01]  /*3b30*/  HFMA2.MMA R206, -RZ, RZ, 0, 9.5367431640625e-07 ;  /* 0x00000010ffce7435 */ /* 0x000fe200000001ff */
[----:B------:R-:W-:-:S09]  /*3b40*/  IADD3 R204, R204, 0x20, RZ ;  /* 0x00000020cccc7810 */ /* 0x000fd20007ffe0ff */
[C---:B------:R-:W-:Y:S01]  /*3b50*/  IMAD.WIDE.U32 R206, R203.reuse, R206, c[0x0][0x188] ;  /* 0x00006200cbce7625 */ /* 0x040fe200078e00ce */
[----:B------:R-:W-:-:S04]  /*3b60*/  IADD3 R203, R203, 0x20, RZ ;  /* 0x00000020cbcb7810 */ /* 0x000fc80007ffe0ff */
[----:B------:R0:W-:Y:S03]  /*3b70*/  STG.E.128 [R206.64], R16 ;  /* 0x00000010ce007986 */ /* 0x0001e6000c101d04 */
.L_x_51675:
[----:B------:R-:W-:Y:S05]  /*3b80*/  BSYNC B0 ;  /* 0x0000000000007941 */ /* 0x000fea0003800000 */
.L_x_51674:
        /* <DEDUP_REMOVED lines=28> */
.L_x_51687:
[----:B0-----:R-:W-:Y:S05]  /*3d50*/  BSYNC B1 ;  /* 0x0000000000017941 */ /* 0x001fea0003800000 */
.L_x_51686:
[----:B------:R-:W-:Y:S01]  /*3d60*/  BSSY B1, `(.L_x_51688) ;  /* 0x0000004000017945 */ /* 0x000fe20003800000 */
[----:B------:R-:W-:Y:S05]  /*3d70*/  @!P3 BRA `(.L_x_51689) ;  /* 0x000000200000b947 */ /* 0x000fea0003800000 */
[----:B-----5:R-:W-:-:S04]  /*3d80*/  FMUL.FTZ R13, R209, c[0x0][0x1ec] ;  /* 0x00007b00d10d7a20 */ /* 0x020fc80000410000 */
[----:B------:R-:W-:Y:S02]  /*3d90*/  @P2 FADD.FTZ R13, R69, R13 ;  /* 0x0000000d450d2221 */ /* 0x000fe40000010000 */
.L_x_51689:
[----:B------:R-:W-:Y:S05]  /*3da0*/  BSYNC B1 ;  /* 0x0000000000017941 */ /* 0x000fea0003800000 */
.L_x_51688:
[----:B------:R-:W-:Y:S01]  /*3db0*/  BSSY B1, `(.L_x_51690) ;  /* 0x0000004000017945 */ /* 0x000fe20003800000 */
[----:B------:R-:W-:Y:S05]  /*3dc0*/  @!P3 BRA `(.L_x_51691) ;  /* 0x000000200000b947 */ /* 0x000fea0003800000 */
[----:B-----5:R-:W-:-:S04]  /*3dd0*/  FMUL.FTZ R14, R210, c[0x0][0x1ec] ;  /* 0x00007b00d20e7a20 */ /* 0x020fc80000410000 */
[----:B------:R-:W-:Y:S02]  /*3de0*/  @P2 FADD.FTZ R14, R70, R14 ;  /* 0x0000000e460e2221 */ /* 0x000fe40000010000 */
.L_x_51691:
[----:B------:R-:W-:Y:S05]  /*3df0*/  BSYNC B1 ;  /* 0x0000000000017941 */ /* 0x000fea0003800000 */
.L_x_51690:
[----:B------:R-:W-:Y:S01]  /*3e00*/  BSSY B1, `(.L_x_51692) ;  /* 0x0000004000017945 */ /* 0x000fe20003800000 */
[----:B------:R-:W-:Y:S05]  /*3e10*/  @!P3 BRA `(.L_x_51693) ;  /* 0x000000200000b947 */ /* 0x000fea0003800000 */
[----:B-----5:R-:W-:-:S04]  /*3e20*/  FMUL.FTZ R15, R211, c[0x0][0x1ec] ;  /* 0x00007b00d30f7a20 */ /* 0x020fc80000410000 */
[----:B------:R-:W-:Y:S02]  /*3e30*/  @P2 FADD.FTZ R15, R71, R15 ;  /* 0x0000000f470f2221 */ /* 0x000fe40000010000 */
.L_x_51693:
[----:B------:R-:W-:Y:S05]  /*3e40*/  BSYNC B1 ;  /* 0x0000000000017941 */ /* 0x000fea0003800000 */
.L_x_51692:
[----:B------:R-:W-:Y:S01]  /*3e50*/  HFMA2.MMA R206, -RZ, RZ, 0, 9.5367431640625e-07 ;  /* 0x00000010ffce7435 */ /* 0x000fe200000001ff */
[----:B------:R-:W-:-:S09]  /*3e60*/  IADD3 R204, R204, 0x20, RZ ;  /* 0x00000020cccc7810 */ /* 0x000fd20007ffe0ff */
[C---:B------:R-:W-:Y:S01]  /*3e70*/  IMAD.WIDE.U32 R206, R203.reuse, R206, c[0x0][0x188] ;  /* 0x00006200cbce7625 */ /* 0x040fe200078e00ce */
[----:B------:R-:W-:-:S04]  /*3e80*/  IADD3 R203, R203, 0x20, RZ ;  /* 0x00000020cbcb7810 */ /* 0x000fc80007ffe0ff */
[----:B------:R0:W-:Y:S03]  /*3e90*/  STG.E.128 [R206.64], R12 ;  /* 0x0000000cce007986 */ /* 0x0001e6000c101d04 */
.L_x_51685:
[----:B------:R-:W-:Y:S05]  /*3ea0*/  BSYNC B0 ;  /* 0x0000000000007941 */ /* 0x000fea0003800000 */
.L_x_51684:
        /* <DEDUP_REMOVED lines=28> */
.L_x_51697:
[----:B0-----:R-:W-:Y:S05]  /*4070*/  BSYNC B1 ;  /* 0x0000000000017941 */ /* 0x001fea0003800000 */
.L_x_51696:
[----:B------:R-:W-:Y:S01]  /*4080*/  BSSY B1, `(.L_x_51698) ;  /* 0x0000004000017945 */ /* 0x000fe20003800000 */
[----:B------:R-:W-:Y:S05]  /*4090*/  @!P3 BRA `(.L_x_51699) ;  /* 0x000000200000b947 */ /* 0x000fea0003800000 */
[----:B-----5:R-:W-:-:S04]  /*40a0*/  FMUL.FTZ R9, R209, c[0x0][0x1ec] ;  /* 0x00007b00d1097a20 */ /* 0x020fc80000410000 */
[----:B------:R-:W-:Y:S02]  /*40b0*/  @P2 FADD.FTZ R9, R69, R9 ;  /* 0x0000000945092221 */ /* 0x000fe40000010000 */
.L_x_51699:
[----:B------:R-:W-:Y:S05]  /*40c0*/  BSYNC B1 ;  /* 0x0000000000017941 */ /* 0x000fea0003800000 */
.L_x_51698:
[----:B------:R-:W-:Y:S01]  /*40d0*/  BSSY B1, `(.L_x_51700) ;  /* 0x0000004000017945 */ /* 0x000fe20003800000 */
[----:B------:R-:W-:Y:S05]  /*40e0*/  @!P3 BRA `(.L_x_51701) ;  /* 0x000000200000b947 */ /* 0x000fea0003800000 */
[----:B-----5:R-:W-:-:S04]  /*40f0*/  FMUL.FTZ R10, R210, c[0x0][0x1ec] ;  /* 0x00007b00d20a7a20 */ /* 0x020fc80000410000 */
[----:B------:R-:W-:Y:S02]  /*4100*/  @P2 FADD.FTZ R10, R70, R10 ;  /* 0x0000000a460a2221 */ /* 0x000fe40000010000 */
.L_x_51701:
[----:B------:R-:W-:Y:S05]  /*4110*/  BSYNC B1 ;  /* 0x0000000000017941 */ /* 0x000fea0003800000 */
.L_x_51700:
[----:B------:R-:W-:Y:S01]  /*4120*/  BSSY B1, `(.L_x_51702) ;  /* 0x0000004000017945 */ /* 0x000fe20003800000 */
[----:B------:R-:W-:Y:S05]  /*4130*/  @!P3 BRA `(.L_x_51703) ;  /* 0x000000200000b947 */ /* 0x000fea0003800000 */
[----:B-----5:R-:W-:-:S04]  /*4140*/  FMUL.FTZ R11, R211, c[0x0][0x1ec] ;  /* 0x00007b00d30b7a20 */ /* 0x020fc80000410000 */
[----:B------:R-:W-:Y:S02]  /*4150*/  @P2 FADD.FTZ R11, R71, R11 ;  /* 0x0000000b470b2221 */ /* 0x000fe40000010000 */
.L_x_51703:
[----:B------:R-:W-:Y:S05]  /*4160*/  BSYNC B1 ;  /* 0x0000000000017941 */ /* 0x000fea0003800000 */
.L_x_51702:
[----:B------:R-:W-:Y:S01]  /*4170*/  HFMA2.MMA R206, -RZ, RZ, 0, 9.5367431640625e-07 ;  /* 0x00000010ffce7435 */ /* 0x000fe200000001ff */
[----:B------:R-:W-:-:S09]  /*4180*/  IADD3 R204, R204, 0x20, RZ ;  /* 0x00000020cccc7810 */ /* 0x000fd20007ffe0ff */
[C---:B------:R-:W-:Y:S01]  /*4190*/  IMAD.WIDE.U32 R206, R203.reuse, R206, c[0x0][0x188] ;  /* 0x00006200cbce7625 */ /* 0x040fe200078e00ce */
[----:B------:R-:W-:-:S04]  /*41a0*/  IADD3 R203, R203, 0x20, RZ ;  /* 0x00000020cbcb7810 */ /* 0x000fc80007ffe0ff */
[----:B------:R0:W-:Y:S03]  /*41b0*/  STG.E.128 [R206.64], R8 ;  /* 0x00000008ce007986 */ /* 0x0001e6000c101d04 */
.L_x_51695:
[----:B------:R-:W-:Y:S05]  /*41c0*/  BSYNC B0 ;  /* 0x0000000000007941 */ /* 0x000fea0003800000 */
.L_x_51694:
        /* <DEDUP_REMOVED lines=26> */
[----:B-1---5:R-:W-:-:S04]  /*4370*/  FMUL.FTZ R4, R208, c[0x0][0x1ec] ;  /* 0x00007b00d0047a20 */ /* 0x022fc80000410000 */
[----:B------:R-:W-:Y:S02]  /*4380*/  @P1 FADD.FTZ R4, R68, R4 ;  /* 0x0000000444041221 */ /* 0x000fe40000010000 */
.L_x_51707:
[----:B-1----:R-:W-:Y:S05]  /*4390*/  BSYNC B1 ;  /* 0x0000000000017941 */ /* 0x002fea0003800000 */
.L_x_51706:
[----:B------:R-:W-:Y:S01]  /*43a0*/  BSSY B1, `(.L_x_51708) ;  /* 0x0000004000017945 */ /* 0x000fe20003800000 */
[----:B------:R-:W-:Y:S05]  /*43b0*/  @!P2 BRA `(.L_x_51709) ;  /* 0x000000200000a947 */ /* 0x000fea0003800000 */
[----:B-----5:R-:W-:-:S04]  /*43c0*/  FMUL.FTZ R5, R209, c[0x0][0x1ec] ;  /* 0x00007b00d1057a20 */ /* 0x020fc80000410000 */
[----:B------:R-:W-:Y:S02]  /*43d0*/  @P1 FADD.FTZ R5, R69, R5 ;  /* 0x0000000545051221 */ /* 0x000fe40000010000 */
.L_x_51709:
[----:B------:R-:W-:Y:S05]  /*43e0*/  BSYNC B1 ;  /* 0x0000000000017941 */ /* 0x000fea0003800000 */
.L_x_51708:
[----:B------:R-:W-:Y:S01]  /*43f0*/  BSSY B1, `(.L_x_51710) ;  /* 0x0000004000017945 */ /* 0x000fe20003800000 */
[----:B------:R-:W-:Y:S05]  /*4400*/  @!P2 BRA `(.L_x_51711) ;  /* 0x000000200000a947 */ /* 0x000fea0003800000 */
[----:B-----5:R-:W-:-:S04]  /*4410*/  FMUL.FTZ R6, R210, c[0x0][0x1ec] ;  /* 0x00007b00d2067a20 */ /* 0x020fc80000410000 */
[----:B------:R-:W-:Y:S02]  /*4420*/  @P1 FADD.FTZ R6, R70, R6 ;  /* 0x0000000646061221 */ /* 0x000fe40000010000 */
.L_x_51711:
[----:B------:R-:W-:Y:S05]  /*4430*/  BSYNC B1 ;  /* 0x0000000000017941 */ /* 0x000fea0003800000 */
.L_x_51710:
[----:B------:R-:W-:Y:S01]  /*4440*/  BSSY B1, `(.L_x_51712) ;  /* 0x0000004000017945 */ /* 0x000fe20003800000 */
[----:B------:R-:W-:Y:S05]  /*4450*/  @!P2 BRA `(.L_x_51713) ;  /* 0x000000200000a947 */ /* 0x000fea0003800000 */
[----:B-----5:R-:W-:-:S04]  /*4460*/  FMUL.FTZ R7, R211, c[0x0][0x1ec] ;  /* 0x00007b00d3077a20 */ /* 0x020fc80000410000 */
[----:B------:R-:W-:Y:S02]  /*4470*/  @P1 FADD.FTZ R7, R71, R7 ;  /* 0x0000000747071221 */ /* 0x000fe40000010000 */
.L_x_51713:
[----:B------:R-:W-:Y:S05]  /*4480*/  BSYNC B1 ;  /* 0x0000000000017941 */ /* 0x000fea0003800000 */
.L_x_51712:
[----:B------:R-:W-:-:S10]  /*4490*/  HFMA2.MMA R202, -RZ, RZ, 0, 9.5367431640625e-07 ;  /* 0x00000010ffca7435 */ /* 0x000fd400000001ff */
[----:B------:R-:W-:-:S05]  /*44a0*/  IMAD.WIDE.U32 R202, R203, R202, c[0x0][0x188] ;  /* 0x00006200cbca7625 */ /* 0x000fca00078e00ca */
[----:B------:R0:W-:Y:S02]  /*44b0*/  STG.E.128 [R202.64], R4 ;  /* 0x00000004ca007986 */ /* 0x0001e4000c101d04 */
.L_x_51705:
[----:B------:R-:W-:Y:S05]  /*44c0*/  BSYNC B0 ;  /* 0x0000000000007941 */ /* 0x000fea0003800000 */
.L_x_51704:
        /* <DEDUP_REMOVED lines=105> */
.L_x_51750:
        /* <DEDUP_REMOVED lines=160> */
.L_x_51751:
        /* <DEDUP_REMOVED lines=43> */
.L_x_51719:
[----:B------:R-:W-:Y:S05]  /*5810*/  BSYNC B1 ;  /* 0x0000000000017941 */ /* 0x000fea0003800000 */
.L_x_51718:
[----:B------:R-:W-:Y:S01]  /*5820*/  ISETP.GE.U32.AND P2, PT, R0, 0x40, PT ;  /* 0x000000400000780c */ /* 0x000fe20003f46070 */
[----:B------:R-:W-:-:S12]  /*5830*/  BSSY B1, `(.L_x_51720) ;  /* 0x0000013000017945 */ /* 0x000fd80003800000 */
[----:B------:R-:W-:Y:S05]  /*5840*/  @!P2 BRA `(.L_x_51721) ;  /* 0x000001100000a947 */ /* 0x000fea0003800000 */
[----:B-1----:R-:W-:Y:S02]  /*5850*/  FSEL R216, R202, RZ, !P1 ;  /* 0x000000ffcad87208 */ /* 0x002fe40004800000 */
        /* <DEDUP_REMOVED lines=16> */
.L_x_51721:
[----:B------:R-:W-:Y:S05]  /*5960*/  BSYNC B1 ;  /* 0x0000000000017941 */ /* 0x000fea0003800000 */
.L_x_51720:
[----:B------:R-:W-:Y:S01]  /*5970*/  ISETP.GE.U32.AND P2, PT, R0, 0x60, PT ;  /* 0x000000600000780c */ /* 0x000fe20003f46070 */
[----:B------:R-:W-:-:S12]  /*5980*/  BSSY B1, `(.L_x_51722) ;  /* 0x0000013000017945 */ /* 0x000fd80003800000 */
        /* <DEDUP_REMOVED lines=18> */
.L_x_51723:
[----:B------:R-:W-:Y:S05]  /*5ab0*/  BSYNC B1 ;  /* 0x0000000000017941 */ /* 0x000fea0003800000 */
.L_x_51722:
        /* <DEDUP_REMOVED lines=20> */
.L_x_51725:
[----:B------:R-:W-:Y:S05]  /*5c00*/  BSYNC B1 ;  /* 0x0000000000017941 */ /* 0x000fea0003800000 */
.L_x_51724:
        /* <DEDUP_REMOVED lines=20> */
.L_x_51727:
[----:B------:R-:W-:Y:S05]  /*5d50*/  BSYNC B1 ;  /* 0x0000000000017941 */ /* 0x000fea0003800000 */
.L_x_51726:
        /* <DEDUP_REMOVED lines=20> */
.L_x_51729:
[----:B------:R-:W-:Y:S05]  /*5ea0*/  BSYNC B1 ;  /* 0x0000000000017941 */ /* 0x000fea0003800000 */
.L_x_51728:
        /* <DEDUP_REMOVED lines=20> */
.L_x_51731:
[----:B------:R-:W-:Y:S05]  /*5ff0*/  BSYNC B1 ;  /* 0x0000000000017941 */ /* 0x000fea0003800000 */
.L_x_51730:
        /* <DEDUP_REMOVED lines=20> */
.L_x_51733:
[----:B------:R-:W-:Y:S05]  /*6140*/  BSYNC B1 ;  /* 0x0000000000017941 */ /* 0x000fea0003800000 */
.L_x_51732:
        /* <DEDUP_REMOVED lines=20> */
.L_x_51735:
[----:B------:R-:W-:Y:S05]  /*6290*/  BSYNC B1 ;  /* 0x0000000000017941 */ /* 0x000fea0003800000 */
.L_x_51734:
        /* <DEDUP_REMOVED lines=20> */
.L_x_51737:
[----:B------:R-:W-:Y:S05]  /*63e0*/  BSYNC B1 ;  /* 0x0000000000017941 */ /* 0x000fea0003800000 */
.L_x_51736:
        /* <DEDUP_REMOVED lines=20> */
.L_x_51739:
[----:B------:R-:W-:Y:S05]  /*6530*/  BSYNC B1 ;  /* 0x0000000000017941 */ /* 0x000fea0003800000 */
.L_x_51738:
        /* <DEDUP_REMOVED lines=20> */
.L_x_51741:
[----:B------:R-:W-:Y:S05]  /*6680*/  BSYNC B1 ;  /* 0x0000000000017941 */ /* 0x000fea0003800000 */
.L_x_51740:
        /* <DEDUP_REMOVED lines=20> */
.L_x_51743:
[----:B------:R-:W-:Y:S05]  /*67d0*/  BSYNC B1 ;  /* 0x0000000000017941 */ /* 0x000fea0003800000 */
.L_x_51742:
        /* <DEDUP_REMOVED lines=20> */
.L_x_51745:
[----:B------:R-:W-:Y:S05]  /*6920*/  BSYNC B1 ;  /* 0x0000000000017941 */ /* 0x000fea0003800000 */
.L_x_51744:
        /* <DEDUP_REMOVED lines=20> */
.L_x_51747:
[----:B------:R-:W-:Y:S05]  /*6a70*/  BSYNC B1 ;  /* 0x0000000000017941 */ /* 0x000fea0003800000 */
.L_x_51746:
[----:B------:R-:W-:-:S13]  /*6a80*/  ISETP.GE.U32.AND P2, PT, R0, 0x200, PT ;  /* 0x000002000000780c */ /* 0x000fda0003f46070 */
[----:B------:R-:W-:Y:S05]  /*6a90*/  @!P2 BRA `(.L_x_51717) ;  /* 0x000001000000a947 */ /* 0x000fea0003800000 */
[----:B------:R-:W-:Y:S02]  /*6aa0*/  FSEL R206, R202, RZ, !P1 ;  /* 0x000000ffcace7208 */ /* 0x000fe40004800000 */
[----:B------:R-:W-:-:S03]  /*6ab0*/  MOV R214, 0x10 ;  /* 0x0000001000d67802 */ /* 0x000fc60000000f00 */
[--C-:B------:R-:W-:Y:S02]  /*6ac0*/  FADD.FTZ R200, R4, -R206.reuse ;  /* 0x800000ce04c87221 */ /* 0x100fe40000010000 */
[--C-:B------:R-:W-:Y:S02]  /*6ad0*/  FADD.FTZ R202, R5, -R206.reuse ;  /* 0x800000ce05ca7221 */ /* 0x100fe40000010000 */
[--C-:B-1----:R-:W-:Y:S02]  /*6ae0*/  FADD.FTZ R204, R6, -R206.reuse ;  /* 0x800000ce06cc7221 */ /* 0x102fe40000010000 */
        /* <DEDUP_REMOVED lines=11> */
.L_x_51717:
[----:B-1----:R-:W-:Y:S05]  /*6ba0*/  BSYNC B0 ;  /* 0x0000000000007941 */ /* 0x002fea0003800000 */
.L_x_51716:
[----:B------:R-:W-:-:S04]  /*6bb0*/  MOV R3, c[0x0][0x160] ;  /* 0x0000580000037a02 */ /* 0x000fc80000000f00 */
[----:B------:R-:W-:-:S04]  /*6bc0*/  LEA R2, R3, R2, 0x2 ;  /* 0x0000000203027211 */ /* 0x000fc800078e10ff */
[----:B------:R-:W-:-:S13]  /*6bd0*/  ISETP.GE.AND P1, PT, R2, c[0x0][0x164], PT ;  /* 0x0000590002007a0c */ /* 0x000fda0003f26270 */
[----:B0-----:R-:W-:Y:S01]  /*6be0*/  @P1 CALL.REL.NOINC `(.L_x_51748) ;  /* 0x0000001000001944 */ /* 0x001fe20003c00000 */
[----:B------:R-:W-:Y:S05]  /*6bf0*/  BRA `(.L_x_51749) ;  /* 0xffffa5d000007947 */ /* 0x000fea000383ffff */
.L_x_51748:
[----:B------:R-:W-:Y:S05]  /*6c00*/  EXIT ;  /* 0x000000000000794d */ /* 0x000fea0003800000 */
.L_x_51714:
[----:B------:R-:W-:Y:S01]  /*6c10*/  HFMA2.MMA R214, -RZ, RZ, 0, 5.9604644775390625e-08 ;  /* 0x00000001ffd67435 */ /* 0x000fe200000001ff */
[----:B------:R-:W-:Y:S02]  /*6c20*/  MOV R206, 0x1f ;  /* 0x0000001f00ce7802 */ /* 0x000fe40000000f00 */
[----:B------:R-:W-:Y:S02]  /*6c30*/  MOV R207, 0xffffffff ;  /* 0xffffffff00cf7802 */ /* 0x000fe40000000f00 */
[----:B------:R-:W-:Y:S02]  /*6c40*/  MOV R204, 0x6c60 ;  /* 0x00006c6000cc7802 */ /* 0x000fe40000000f00 */
[----:B-----5:R-:W-:Y:S05]  /*6c50*/  CALL.REL.NOINC `($__internal_146_$__cuda_sm70_shflsync_bfly_p) ;  /* 0x00000c6000007944 */ /* 0x020fea0003c00000 */
[----:B-1----:R-:W-:Y:S01]  /*6c60*/  MOV R202, R214 ;  /* 0x000000d600ca7202 */ /* 0x002fe20000000f00 */
[----:B0-----:R-:W-:Y:S05]  /*6c70*/  BRA `(.L_x_51750) ;  /* 0xffffdee000007947 */ /* 0x001fea000383ffff */
.L_x_51715:
[----:B------:R-:W-:Y:S01]  /*6c80*/  HFMA2.MMA R214, -RZ, RZ, 0, 1.1920928955078125e-07 ;  /* 0x00000002ffd67435 */ /* 0x000fe200000001ff */
[----:B------:R-:W-:Y:S02]  /*6c90*/  MOV R206, 0x1f ;  /* 0x0000001f00ce7802 */ /* 0x000fe40000000f00 */
[----:B------:R-:W-:Y:S02]  /*6ca0*/  MOV R207, 0xffffffff ;  /* 0xffffffff00cf7802 */ /* 0x000fe40000000f00 */
[----:B------:R-:W-:-:S02]  /*6cb0*/  MOV R204, 0x6cd0 ;  /* 0x00006cd000cc7802 */ /* 0x000fc40000000f00 */
[----:B-----5:R-:W-:Y:S05]  /*6cc0*/  CALL.REL.NOINC `($__internal_146_$__cuda_sm70_shflsync_bfly_p) ;  /* 0x00000bf000007944 */ /* 0x020fea0003c00000 */
[----:B01----:R-:W-:Y:S01]  /*6cd0*/  FADD.FTZ R203, R203, R214 ;  /* 0x000000d6cbcb7221 */ /* 0x003fe20000010000 */
[----:B------:R-:W-:Y:S01]  /*6ce0*/  HFMA2.MMA R214, -RZ, RZ, 0, 2.384185791015625e-07 ;  /* 0x00000004ffd67435 */ /* 0x000fe200000001ff */
[----:B------:R-:W-:-:S02]  /*6cf0*/  MOV R206, 0x1f ;  /* 0x0000001f00ce7802 */ /* 0x000fc40000000f00 */
[----:B------:R-:W-:Y:S02]  /*6d00*/  MOV R207, 0xffffffff ;  /* 0xffffffff00cf7802 */ /* 0x000fe40000000f00 */
[----:B------:R-:W-:Y:S02]  /*6d10*/  MOV R204, 0x6d30 ;  /* 0x00006d3000cc7802 */ /* 0x000fe40000000f00 */
[----:B------:R-:W-:Y:S05]  /*6d20*/  CALL.REL.NOINC `($__internal_146_$__cuda_sm70_shflsync_bfly_p) ;  /* 0x00000b9000007944 */ /* 0x000fea0003c00000 */
[----:B01----:R-:W-:Y:S01]  /*6d30*/  FADD.FTZ R203, R203, R214 ;  /* 0x000000d6cbcb7221 */ /* 0x003fe20000010000 */
[----:B------:R-:W-:Y:S01]  /*6d40*/  HFMA2.MMA R214, -RZ, RZ, 0, 4.76837158203125e-07 ;  /* 0x00000008ffd67435 */ /* 0x000fe200000001ff */
[----:B------:R-:W-:Y:S02]  /*6d50*/  MOV R206, 0x1f ;  /* 0x0000001f00ce7802 */ /* 0x000fe40000000f00 */
[----:B------:R-:W-:Y:S02]  /*6d60*/  MOV R207, 0xffffffff ;  /* 0xffffffff00cf7802 */ /* 0x000fe40000000f00 */
[----:B------:R-:W-:Y:S02]  /*6d70*/  MOV R204, 0x6d90 ;  /* 0x00006d9000cc7802 */ /* 0x000fe40000000f00 */
[----:B------:R-:W-:Y:S05]  /*6d80*/  CALL.REL.NOINC `($__internal_146_$__cuda_sm70_shflsync_bfly_p) ;  /* 0x00000b3000007944 */ /* 0x000fea0003c00000 */
[----:B01----:R-:W-:Y:S01]  /*6d90*/  FADD.FTZ R203, R203, R214 ;  /* 0x000000d6cbcb7221 */ /* 0x003fe20000010000 */
[----:B------:R-:W-:Y:S01]  /*6da0*/  HFMA2.MMA R214, -RZ, RZ, 0, 9.5367431640625e-07 ;  /* 0x00000010ffd67435 */ /* 0x000fe200000001ff */
[----:B------:R-:W-:-:S02]  /*6db0*/  MOV R206, 0x1f ;  /* 0x0000001f00ce7802 */ /* 0x000fc40000000f00 */
[----:B------:R-:W-:Y:S02]  /*6dc0*/  MOV R207, 0xffffffff ;  /* 0xffffffff00cf7802 */ /* 0x000fe40000000f00 */
[----:B------:R-:W-:Y:S02]  /*6dd0*/  MOV R204, 0x6df0 ;  /* 0x00006df000cc7802 */ /* 0x000fe40000000f00 */
[----:B------:R-:W-:Y:S05]  /*6de0*/  CALL.REL.NOINC `($__internal_146_$__cuda_sm70_shflsync_bfly_p) ;  /* 0x00000ad000007944 */ /* 0x000fea0003c00000 */
        /* <DEDUP_REMOVED lines=146> */
[----:B------:R-:W-:Y:S05]  /*7710*/  CALL.REL.NOINC `($__internal_146_$__cuda_sm70_shflsync_bfly_p) ;  /* 0x000001a000007944 */ /* 0x000fea0003c00000 */
[----:B01----:R-:W-:Y:S01]  /*7720*/  FADD.FTZ R203, R203, R214 ;  /* 0x000000d6cbcb7221 */ /* 0x003fe20000010000 */
[----:B------:R-:W-:Y:S01]  /*7730*/  HFMA2.MMA R214, -RZ, RZ, 0, 1.1920928955078125e-07 ;  /* 0x00000002ffd67435 */ /* 0x000fe200000001ff */
[----:B------:R-:W-:Y:S02]  /*7740*/  MOV R206, 0x1f ;  /* 0x0000001f00ce7802 */ /* 0x000fe40000000f00 */
[----:B------:R-:W-:Y:S02]  /*7750*/  MOV R207, 0xffffffff ;  /* 0xffffffff00cf7802 */ /* 0x000fe40000000f00 */
[----:B------:R-:W-:Y:S02]  /*7760*/  MOV R204, 0x7780 ;  /* 0x0000778000cc7802 */ /* 0x000fe40000000f00 */
[----:B------:R-:W-:Y:S05]  /*7770*/  CALL.REL.NOINC `($__internal_146_$__cuda_sm70_shflsync_bfly_p) ;  /* 0x0000014000007944 */ /* 0x000fea0003c00000 */
[----:B01----:R-:W-:Y:S01]  /*7780*/  FADD.FTZ R203, R203, R214 ;  /* 0x000000d6cbcb7221 */ /* 0x003fe20000010000 */
[----:B------:R-:W-:Y:S01]  /*7790*/  HFMA2.MMA R214, -RZ, RZ, 0, 2.384185791015625e-07 ;  /* 0x00000004ffd67435 */ /* 0x000fe200000001ff */
[----:B------:R-:W-:Y:S02]  /*77a0*/  MOV R206, 0x1f ;  /* 0x0000001f00ce7802 */ /* 0x000fe40000000f00 */
[----:B------:R-:W-:-:S02]  /*77b0*/  MOV R207, 0xffffffff ;  /* 0xffffffff00cf7802 */ /* 0x000fc40000000f00 */
        /* <DEDUP_REMOVED lines=8> */
[----:B-1----:R-:W-:Y:S01]  /*7840*/  FADD.FTZ R213, R203, R214 ;  /* 0x000000d6cbd57221 */ /* 0x002fe20000010000 */
[----:B------:R-:W-:Y:S01]  /*7850*/  HFMA2.MMA R214, -RZ, RZ, 0, 9.5367431640625e-07 ;  /* 0x00000010ffd67435 */ /* 0x000fe200000001ff */
[----:B0-----:R-:W-:Y:S02]  /*7860*/  MOV R206, 0x1f ;  /* 0x0000001f00ce7802 */ /* 0x001fe40000000f00 */
[----:B------:R-:W-:-:S02]  /*7870*/  MOV R207, 0xffffffff ;  /* 0xffffffff00cf7802 */ /* 0x000fc40000000f00 */
[----:B------:R-:W-:Y:S02]  /*7880*/  MOV R203, R213 ;  /* 0x000000d500cb7202 */ /* 0x000fe40000000f00 */
[----:B------:R-:W-:Y:S02]  /*7890*/  MOV R204, 0x78b0 ;  /* 0x000078b000cc7802 */ /* 0x000fe40000000f00 */
[----:B------:R-:W-:Y:S05]  /*78a0*/  CALL.REL.NOINC `($__internal_146_$__cuda_sm70_shflsync_bfly_p) ;  /* 0x0000001000007944 */ /* 0x000fea0003c00000 */
[----:B01----:R-:W-:Y:S05]  /*78b0*/  BRA `(.L_x_51751) ;  /* 0xffffdca000007947 */ /* 0x003fea000383ffff */
        .weak           $__internal_146_$__cuda_sm70_shflsync_bfly_p
        .type           $__internal_146_$__cuda_sm70_shflsync_bfly_p,@function
        .size           $__internal_146_$__cuda_sm70_shflsync_bfly_p,(.L_x_57186 - $__internal_146_$__cuda_sm70_shflsync_bfly_p)
$__internal_146_$__cuda_sm70_shflsync_bfly_p:
[----:B------:R-:W-:Y:S01]  /*78c0*/  HFMA2.MMA R205, -RZ, RZ, 0, 0 ;  /* 0x00000000ffcd7435 */ /* 0x000fe200000001ff */
[----:B------:R-:W-:Y:S04]  /*78d0*/  WARPSYNC R207 ;  /* 0x000000cf00007348 */ /* 0x000fe80003800000 */
[----:B------:R0:W1:Y:S01]  /*78e0*/  SHFL.BFLY PT, R214, R203, R214, R206 ;  /* 0x0c0000d6cbd67389 */ /* 0x00006200000e00ce */
[----:B------:R-:W-:Y:S05]  /*78f0*/  RET.REL.NODEC R204 `(_ZN10layer_norm13ln_fwd_kernelINS_13Kernel_traitsIfffffjLj2048ELj1ELj4ELj1ELj16ENS_18Kernel_traits_baseILj2048EfffffjLj128EEEEELb0ELb0ELb1ELb0EEEvNS_9FwdParamsE) ;  /* 0xffff8700cc007950 */ /* 0x000fea0003c3ffff */
.L_x_51752:
        /* <DEDUP_REMOVED lines=16> */
.L_x_57186:


//--------------------- .text._ZN10layer_norm13ln_fwd_kernelINS_13Kernel_traitsIfffffjLj2048ELj1ELj4ELj1ELj16ENS_18Kernel_traits_baseILj2048EfffffjLj128EEEEELb0ELb0ELb1ELb1EEEvNS_9FwdParamsE --------------------------
	.section	.text._ZN10layer_norm13ln_fwd_kernelINS_13Kernel_traitsIfffffjLj2048ELj1ELj4ELj1ELj16ENS_18Kernel_traits_baseILj2048EfffffjLj128EEEEELb0ELb0ELb1ELb1EEEvNS_9FwdParamsE,"ax",@progbits
	.sectioninfo	@"SHI_REGISTERS=254"
	.align	128
        .global         _ZN10layer_norm13ln_fwd_kernelINS_13Kernel_traitsIfffffjLj2048ELj1ELj4ELj1ELj16ENS_18Kernel_traits_baseILj2048EfffffjLj128EEEEELb0ELb0ELb1ELb1EEEvNS_9FwdParamsE
        .type           _ZN10layer_norm13ln_fwd_kernelINS_13Kernel_traitsIfffffjLj2048ELj1ELj4ELj1ELj16ENS_18Kernel_traits_baseILj2048EfffffjLj128EEEEELb0ELb0ELb1ELb1EEEvNS_9FwdParamsE,@function
        .size           _ZN10layer_norm13ln_fwd_kernelINS_13Kernel_traitsIfffffjLj2048ELj1ELj4ELj1ELj16ENS_18Kernel_traits_baseILj2048EfffffjLj128EEEEELb0ELb0ELb1ELb1EEEvNS_9FwdParamsE,(.L_x_57187 - _ZN10layer_norm13ln_fwd_kernelINS_13Kernel_traitsIfffffjLj2048ELj1ELj4ELj1ELj16ENS_18Kernel_traits_baseILj2048EfffffjLj128EEEEELb0ELb0ELb1ELb1EEEvNS_9FwdParamsE)
        .other          _ZN10layer_norm13ln_fwd_kernelINS_13Kernel_traitsIfffffjLj2048ELj1ELj4ELj1ELj16ENS_18Kernel_traits_baseILj2048EfffffjLj128EEEEELb0ELb0ELb1ELb1EEEvNS_9FwdParamsE,@"STO_CUDA_ENTRY STV_DEFAULT"
_ZN10layer_norm13ln_fwd_kernelINS_13Kernel_traitsIfffffjLj2048ELj1ELj4ELj1ELj16ENS_18Kernel_traits_baseILj2048EfffffjLj128EEEEELb0ELb0ELb1ELb1EEEvNS_9FwdParamsE:
.text._ZN10layer_norm13ln_fwd_kernelINS_13Kernel_traitsIfffffjLj2048ELj1ELj4ELj1ELj16ENS_18Kernel_traits_baseILj2048EfffffjLj128EEEEELb0ELb0ELb1ELb1EEEvNS_9FwdParamsE:
        /* <DEDUP_REMOVED lines=10> */
[----:B0-----:R-:W-:Y:S02]  /*00a0*/  SHF.R.U32.HI R2, RZ, 0x5, R11 ;  /* 0x00000005ff027819 */ /* 0x001fe4000001160b */
[----:B------:R-:W-:-:S02]  /*00b0*/  LOP3.LUT R0, R11, 0x1f, RZ, 0xc0, !PT ;  /* 0x0000001f0b007812 */ /* 0x000fc400078ec0ff */
[----:B-1----:R-:W-:-:S05]  /*00c0*/  LEA R10, R3, R2, 0x2 ;  /* 0x00000002030a7211 */ /* 0x002fca00078e10ff */
[C---:B------:R-:W-:Y:S02]  /*00d0*/  @P0 LEA R2, P1, R0.reuse, c[0x0][0x218], 0x4 ;  /* 0x0000860000020a11 */ /* 0x040fe400078220ff */
[----:B------:R-:W-:Y:S02]  /*00e0*/  LOP3.LUT R88, R0, 0x20, RZ, 0xfc, !PT ;  /* 0x0000002000587812 */ /* 0x000fe400078efcff */
[----:B------:R-:W-:Y:S02]  /*00f0*/  @P0 IADD3.X R3, RZ, c[0x0][0x21c], RZ, P1, !PT ;  /* 0x00008700ff030a10 */ /* 0x000fe40000ffe4ff */
[----:B------:R-:W-:Y:S02]  /*0100*/  @P0 LEA R4, P2, R88, c[0x0][0x218], 0x4 ;  /* 0x0000860058040a11 */ /* 0x000fe400078420ff */
[----:B------:R-:W-:Y:S01]  /*0110*/  LOP3.LUT R92, R0, 0x40, RZ, 0xfc, !PT ;  /* 0x00000040005c7812 */ /* 0x000fe200078efcff */
[----:B------:R0:W5:Y:S01]  /*0120*/  @P0 LDG.E.128 R20, [R2.64] ;  /* 0x0000000402140981 */ /* 0x000162000c1e1d00 */
[----:B------:R-:W-:-:S02]  /*0130*/  @P0 LEA.HI.X R5, R88, c[0x0][0x21c], RZ, 0x4, P2 ;  /* 0x0000870058050a11 */ /* 0x000fc400010f24ff */
[----:B------:R-:W-:Y:S01]  /*0140*/  LOP3.LUT R96, R0, 0x60, RZ, 0xfc, !PT ;  /* 0x0000006000607812 */ /* 0x000fe200078efcff */
[----:B------:R-:W-:Y:S01]  /*0150*/  CS2R R28, SRZ ;  /* 0x00000000001c7805 */ /* 0x000fe2000001ff00 */
[----:B------:R-:W-:Y:S01]  /*0160*/  CS2R R30, SRZ ;  /* 0x00000000001e7805 */ /* 0x000fe2000001ff00 */
[----:B------:R1:W5:Y:S01]  /*0170*/  @P0 LDG.E.128 R24, [R4.64] ;  /* 0x0000000404180981 */ /* 0x000362000c1e1d00 */
[----:B0-----:R-:W-:Y:S02]  /*0180*/  @P0 LEA R2, P1, R92, c[0x0][0x218], 0x4 ;  /* 0x000086005c020a11 */ /* 0x001fe400078220ff */
[----:B------:R-:W-:Y:S02]  /*0190*/  LOP3.LUT R100, R0, 0x80, RZ, 0xfc, !PT ;  /* 0x0000008000647812 */ /* 0x000fe400078efcff */
[----:B------:R-:W-:Y:S02]  /*01a0*/  @P0 LEA.HI.X R3, R92, c[0x0][0x21c], RZ, 0x4, P1 ;  /* 0x000087005c030a11 */ /* 0x000fe400008f24ff */
[----:B-1----:R-:W-:-:S02]  /*01b0*/  @P0 LEA R4, P2, R96, c[0x0][0x218], 0x4 ;  /* 0x0000860060040a11 */ /* 0x002fc400078420ff */
[----:B------:R-:W-:Y:S01]  /*01c0*/  LOP3.LUT R104, R0, 0xa0, RZ, 0xfc, !PT ;  /* 0x000000a000687812 */ /* 0x000fe200078efcff */
        /* <DEDUP_REMOVED lines=14> */
[----:B------:R-:W-:Y:S01]  /*02b0*/  LOP3.LUT R112, R0, 0xe0, RZ, 0xfc, !PT ;  /* 0x000000e000707812 */ /* 0x000fe200078efcff */
[----:B------:R-:W-:Y:S01]  /*02c0*/  CS2R R44, SRZ ;  /* 0x00000000002c7805 */ /* 0x000fe2000001ff00 */
[----:B-1----:R-:W-:Y:S01]  /*02d0*/  @P0 LEA R4, P2, R108, c[0x0][0x218], 0x4 ;  /* 0x000086006c040a11 */ /* 0x002fe200078420ff */
        /* <DEDUP_REMOVED lines=15> */
[----:B------:R-:W-:Y:S01]  /*03d0*/  LOP3.LUT R124, R0, 0x140, RZ, 0xfc, !PT ;  /* 0x00000140007c7812 */ /* 0x000fe200078efcff */
[----:B------:R-:W-:Y:S01]  /*03e0*/  CS2R R56, SRZ ;  /* 0x0000000000387805 */ /* 0x000fe2000001ff00 */
[----:B0-----:R-:W-:Y:S01]  /*03f0*/  @P0 LEA R4, P2, R120, c[0x0][0x218], 0x4 ;  /* 0x0000860078040a11 */ /* 0x001fe200078420ff */
        /* <DEDUP_REMOVED lines=16> */
[----:B------:R1:W5:Y:S01]  /*0500*/  @P0 LDG.E.128 R60, [R6.64] ;  /* 0x00000004063c0981 */ /* 0x000362000c1e1d00 */
[----:B0-----:R-:W-:Y:S02]  /*0510*/  @P0 LEA R4, P2, R132, c[0x0][0x218], 0x4 ;  /* 0x0000860084040a11 */ /* 0x001fe400078420ff */
        /* <DEDUP_REMOVED lines=24> */
[----:B0-----:R-:W-:-:S04]  /*06a0*/  SHF.L.U32 R4, R11, 0x4, RZ ;  /* 0x000000040b047819 */ /* 0x001fc800000006ff */
        /* <DEDUP_REMOVED lines=19> */
[----:B-1----:R-:W5:Y:S04]  /*07e0*/  LDG.E.128 R84, [R84.64] ;  /* 0x0000000454547981 */ /* 0x002f68000c1e1d00 */
        /* <DEDUP_REMOVED lines=15> */
[----:B------:R-:W-:Y:S01]  /*08e0*/  MOV R2, R10 ;  /* 0x0000000a00027202 */ /* 0x000fe20000000f00 */
[----:B------:R-:W-:-:S02]  /*08f0*/  ULDC.U8 UR6, c[0x0][0x1f0] ;  /* 0x00007c0000067ab9 */ /* 0x000fc40000000000 */
.L_x_51886:
[----:B------:R-:W-:-:S05]  /*0900*/  MOV R13, 0x4 ;  /* 0x00000004000d7802 */ /* 0x000fca0000000f00 */
[----:B------:R-:W-:-:S06]  /*0910*/  IMAD.WIDE R4, R2, R13, c[0x0][0x1d0] ;  /* 0x0000740002047625 */ /* 0x000fcc00078e020d */
[----:B------:R-:W2:Y:S01]  /*0920*/  LDG.E R5, [R4.64] ;  /* 0x0000000404057981 */ /* 0x000ea2000c1e1900 */
[----:B------:R-:W-:Y:S01]  /*0930*/  ISETP.NE.U32.AND P0, PT, RZ, c[0x0][0x180], PT ;  /* 0x00006000ff007a0c */ /* 0x000fe20003f05070 */
[----:B------:R-:W-:-:S03]  /*0940*/  IMAD R3, R2, c[0x0][0x168], RZ ;  /* 0x00005a0002037a24 */ /* 0x000fc600078e02ff */
[----:B------:R-:W-:Y:S02]  /*0950*/  ISETP.NE.AND.EX P0, PT, RZ, c[0x0][0x184], PT, P0 ;  /* 0x00006100ff007a0c */ /* 0x000fe40003f05300 */
[----:B------:R-:W-:-:S04]  /*0960*/  SHF.R.S32.HI R6, RZ, 0x1f, R3 ;  /* 0x0000001fff067819 */ /* 0x000fc80000011403 */
[----:B------:R-:W-:-:S04]  /*0970*/  LEA.HI R3, R6, R3, RZ, 0x2 ;  /* 0x0000000306037211 */ /* 0x000fc800078f10ff */
[----:B------:R-:W-:-:S03]  /*0980*/  LEA.HI.SX32 R10, R3, R0, 0x1e ;  /* 0x00000000030a7211 */ /* 0x000fc600078ff2ff */
[----:B------:R-:W-:Y:S01]  /*0990*/  @P0 MOV R7, 0x10 ;  /* 0x0000001000070802 */ /* 0x000fe20000000f00 */
[----:B------:R-:W-:-:S04]  /*09a0*/  IMAD.WIDE R12, R2, R13, c[0x0][0x1d8] ;  /* 0x00007600020c7625 */ /* 0x000fc800078e020d */
[C---:B------:R-:W-:Y:S02]  /*09b0*/  @P0 IMAD.WIDE.U32 R6, R10.reuse, R7, c[0x0][0x180] ;  /* 0x000060000a060625 */ /* 0x040fe400078e0007 */
[----:B-----5:R0:W5:Y:S04]  /*09c0*/  LDG.E R12, [R12.64] ;  /* 0x000000040c0c7981 */ /* 0x020168000c1e1900 */
[----:B------:R-:W3:Y:S01]  /*09d0*/  @P0 LDG.E.128 R148, [R6.64] ;  /* 0x0000000406940981 */ /* 0x000ee2000c1e1d00 */
[----:B------:R-:W-:Y:S01]  /*09e0*/  HFMA2.MMA R8, -RZ, RZ, 0, 0 ;  /* 0x00000000ff087435 */ /* 0x000fe200000001ff */
[----:B------:R-:W-:Y:S01]  /*09f0*/  IADD3 R156, R10, 0x20, RZ ;  /* 0x000000200a9c7810 */ /* 0x000fe20007ffe0ff */
[----:B------:R-:W-:Y:S01]  /*0a00*/  BSSY B0, `(.L_x_51753) ;  /* 0x000001d000007945 */ /* 0x000fe20003800000 */
[----:B--2---:R-:W-:-:S02]  /*0a10*/  ISETP.GE.AND P5, PT, R5, 0x1, PT ;  /* 0x000000010500780c */ /* 0x004fc40003fa6270 */
[----:B------:R-:W-:-:S11]  /*0a20*/  ISETP.GT.AND P6, PT, R5, RZ, PT ;  /* 0x000000ff0500720c */ /* 0x000fd60003fc4270 */
[----:B------:R-:W-:-:S05]  /*0a30*/  @P5 IADD3 R3, R5, -0x1, RZ ;  /* 0xffffffff05035810 */ /* 0x000fca0007ffe0ff */
[----:B------:R-:W-:-:S05]  /*0a40*/  @P5 IMAD R3, R3, c[0x0][0x168], RZ ;  /* 0x00005a0003035a24 */ /* 0x000fca00078e02ff */
[----:B------:R-:W-:-:S04]  /*0a50*/  @P5 SHF.R.S32.HI R4, RZ, 0x1f, R3 ;  /* 0x0000001fff045819 */ /* 0x000fc80000011403 */
[----:B------:R-:W-:Y:S02]  /*0a60*/  @P5 LEA.HI R3, R4, R3, RZ, 0x2 ;  /* 0x0000000304035211 */ /* 0x000fe400078f10ff */
[----:B------:R-:W-:Y:S02]  /*0a70*/  @P5 MOV R5, 0x10 ;  /* 0x0000001000055802 */ /* 0x000fe40000000f00 */
[----:B------:R-:W-:Y:S01]  /*0a80*/  @P5 LEA.HI.SX32 R8, R3, R0, 0x1e ;  /* 0x0000000003085211 */ /* 0x000fe200078ff2ff */
[----:B------:R-:W-:Y:S01]  /*0a90*/  HFMA2.MMA R3, -RZ, RZ, 0, 9.5367431640625e-07 ;  /* 0x00000010ff037435 */ /* 0x000fe200000001ff */
[----:B------:R-:W-:Y:S02]  /*0aa0*/  @!P6 ISETP.NE.U32.AND P3, PT, RZ, c[0x0][0x180], PT ;  /* 0x00006000ff00ea0c */ /* 0x000fe40003f65070 */
[----:B------:R-:W-:Y:S02]  /*0ab0*/  @!P6 ISETP.NE.U32.AND P1, PT, RZ, c[0x0][0x180], PT ;  /* 0x00006000ff00ea0c */ /* 0x000fe40003f25070 */
[----:B------:R-:W-:-:S02]  /*0ac0*/  @!P6 ISETP.NE.U32.AND P2, PT, RZ, c[0x0][0x180], PT ;  /* 0x00006000ff00ea0c */ /* 0x000fc40003f45070 */
[----:B------:R-:W-:Y:S01]  /*0ad0*/  @!P6 ISETP.NE.U32.AND P4, PT, RZ, c[0x0][0x180], PT ;  /* 0x00006000ff00ea0c */ /* 0x000fe20003f85070 */
[----:B------:R-:W-:Y:S01]  /*0ae0*/  @P5 IMAD.WIDE.U32 R4, R8, R5, c[0x0][0x170] ;  /* 0x00005c0008045625 */ /* 0x000fe200078e0005 */
[----:B------:R-:W-:Y:S02]  /*0af0*/  @!P6 ISETP.NE.AND.EX P1, PT, RZ, c[0x0][0x184], PT, P1 ;  /* 0x00006100ff00ea0c */ /* 0x000fe40003f25310 */
[----:B------:R-:W-:Y:S02]  /*0b00*/  @!P6 ISETP.NE.AND.EX P2, PT, RZ, c[0x0][0x184], PT, P2 ;  /* 0x00006100ff00ea0c */ /* 0x000fe40003f45320 */
[----:B------:R-:W-:Y:S01]  /*0b10*/  @!P6 ISETP.NE.AND.EX P4, PT, RZ, c[0x0][0x184], PT, P4 ;  /* 0x00006100ff00ea0c */ /* 0x000fe20003f85340 */
[----:B------:R1:W5:Y:S01]  /*0b20*/  @P5 LDG.E.128 R152, [R4.64] ;  /* 0x0000000404985981 */ /* 0x000362000c1e1d00 */
[----:B------:R-:W-:Y:S01]  /*0b30*/  @!P6 ISETP.NE.AND.EX P3, PT, RZ, c[0x0][0x184], PT, P3 ;  /* 0x00006100ff00ea0c */ /* 0x000fe20003f65330 */
[----:B------:R-:W-:Y:S01]  /*0b40*/  IMAD.WIDE.U32 R14, R10, R3, c[0x0][0x188] ;  /* 0x000062000a0e7625 */ /* 0x000fe200078e0003 */
[----:B---3--:R-:W-:-:S02]  /*0b50*/  @!P6 FSEL R6, R150, RZ, P2 ;  /* 0x000000ff9606e208 */ /* 0x008fc40001000000 */
[----:B------:R-:W-:Y:S01]  /*0b60*/  @!P6 FSEL R7, R151, RZ, P4 ;  /* 0x000000ff9707e208 */ /* 0x000fe20002000000 */
[----:B------:R-:W-:Y:S01]  /*0b70*/  @P0 IMAD.WIDE.U32 R18, R156, R3, c[0x0][0x180] ;  /* 0x000060009c120625 */ /* 0x000fe200078e0003 */
[----:B-1----:R-:W-:Y:S02]  /*0b80*/  @!P6 FSEL R5, R149, RZ, P1 ;  /* 0x000000ff9505e208 */ /* 0x002fe40000800000 */
[----:B------:R-:W-:Y:S01]  /*0b90*/  @!P6 FSEL R4, R148, RZ, P3 ;  /* 0x000000ff9404e208 */ /* 0x000fe20001800000 */
[----:B------:R-:W-:Y:S05]  /*0ba0*/  @!P6 BRA `(.L_x_51754) ;  /* 0x000000200000e947 */ /* 0x000fea0003800000 */
[----:B0----5:R-:W-:-:S04]  /*0bb0*/  FMUL.FTZ R4, R152, c[0x0][0x1ec] ;  /* 0x00007b0098047a20 */ /* 0x021fc80000410000 */
[----:B------:R-:W-:Y:S02]  /*0bc0*/  @P0 FADD.FTZ R4, R148, R4 ;  /* 0x0000000494040221 */ /* 0x000fe40000010000 */
.L_x_51754:
[----:B0-----:R-:W-:Y:S05]  /*0bd0*/  BSYNC B0 ;  /* 0x0000000000007941 */ /* 0x001fea0003800000 */
.L_x_51753:
[----:B------:R-:W-:Y:S01]  /*0be0*/  BSSY B0, `(.L_x_51755) ;  /* 0x0000004000007945 */ /* 0x000fe20003800000 */
[----:B------:R-:W-:Y:S05]  /*0bf0*/  @!P6 BRA `(.L_x_51756) ;  /* 0x000000200000e947 */ /* 0x000fea0003800000 */
[----:B-----5:R-:W-:-:S04]  /*0c00*/  FMUL.FTZ R5, R153, c[0x0][0x1ec] ;  /* 0x00007b0099057a20 */ /* 0x020fc80000410000 */
[----:B------:R-:W-:Y:S02]  /*0c10*/  @P0 FADD.FTZ R5, R149, R5 ;  /* 0x0000000595050221 */ /* 0x000fe40000010000 */
.L_x_51756:
[----:B------:R-:W-:Y:S05]  /*0c20*/  BSYNC B0 ;  /* 0x0000000000007941 */ /* 0x000fea0003800000 */
.L_x_51755:
[----:B------:R-:W-:Y:S01]  /*0c30*/  BSSY B0, `(.L_x_51757) ;  /* 0x0000004000007945 */ /* 0x000fe20003800000 */
[----:B------:R-:W-:Y:S05]  /*0c40*/  @!P6 BRA `(.L_x_51758) ;  /* 0x000000200000e947 */ /* 0x000fea0003800000 */
[----:B-----5:R-:W-:-:S04]  /*0c50*/  FMUL.FTZ R6, R154, c[0x0][0x1ec] ;  /* 0x00007b009a067a20 */ /* 0x020fc80000410000 */
[----:B------:R-:W-:Y:S02]  /*0c60*/  @P0 FADD.FTZ R6, R150, R6 ;  /* 0x0000000696060221 */ /* 0x000fe40000010000 */
.L_x_51758:
[----:B------:R-:W-:Y:S05]  /*0c70*/  BSYNC B0 ;  /* 0x0000000000007941 */ /* 0x000fea0003800000 */
.L_x_51757:
[----:B------:R-:W-:Y:S01]  /*0c80*/  BSSY B0, `(.L_x_51759) ;  /* 0x0000004000007945 */ /* 0x000fe20003800000 */
[----:B------:R-:W-:Y:S05]  /*0c90*/  @!P6 BRA `(.L_x_51760) ;  /* 0x000000200000e947 */ /* 0x000fea0003800000 */
[----:B-----5:R-:W-:-:S04]  /*0ca0*/  FMUL.FTZ R7, R155, c[0x0][0x1ec] ;  /* 0x00007b009b077a20 */ /* 0x020fc80000410000 */
[----:B------:R-:W-:Y:S02]  /*0cb0*/  @P0 FADD.FTZ R7, R151, R7 ;  /* 0x0000000797070221 */ /* 0x000fe40000010000 */
.L_x_51760:
[----:B------:R-:W-:Y:S05]  /*0cc0*/  BSYNC B0 ;  /* 0x0000000000007941 */ /* 0x000fea0003800000 */
.L_x_51759:
        /* <DEDUP_REMOVED lines=18> */
[----:B------:R-:W-:Y:S02]  /*0df0*/  @!P6 FSEL R210, R150, RZ, P2 ;  /* 0x000000ff96d2e208 */ /* 0x000fe40001000000 */
[----:B------:R-:W-:Y:S02]  /*0e00*/  @!P6 FSEL R211, R151, RZ, P4 ;  /* 0x000000ff97d3e208 */ /* 0x000fe40002000000 */
[----:B------:R-:W-:Y:S01]  /*0e10*/  @!P6 FSEL R208, R148, RZ, P3 ;  /* 0x000000ff94d0e208 */ /* 0x000fe20001800000 */
[----:B------:R-:W-:Y:S05]  /*0e20*/  @!P6 BRA `(.L_x_51762) ;  /* 0x000000200000e947 */ /* 0x000fea0003800000 */
[----:B0----5:R-:W-:-:S04]  /*0e30*/  FMUL.FTZ R208, R152, c[0x0][0x1ec] ;  /* 0x00007b0098d07a20 */ /* 0x021fc80000410000 */
[----:B------:R-:W-:Y:S02]  /*0e40*/  @P0 FADD.FTZ R208, R148, R208 ;  /* 0x000000d094d00221 */ /* 0x000fe40000010000 */
.L_x_51762:
[----:B0-----:R-:W-:Y:S05]  /*0e50*/  BSYNC B0 ;  /* 0x0000000000007941 */ /* 0x001fea0003800000 */
.L_x_51761:
[----:B------:R-:W-:Y:S01]  /*0e60*/  BSSY B0, `(.L_x_51763) ;  /* 0x0000004000007945 */ /* 0x000fe20003800000 */
[----:B------:R-:W-:Y:S05]  /*0e70*/  @!P6 BRA `(.L_x_51764) ;  /* 0x000000200000e947 */ /* 0x000fea0003800000 */
[----:B-----5:R-:W-:-:S04]  /*0e80*/  FMUL.FTZ R209, R153, c[0x0][0x1ec] ;  /* 0x00007b0099d17a20 */ /* 0x020fc80000410000 */
[----:B------:R-:W-:Y:S02]  /*0e90*/  @P0 FADD.FTZ R209, R149, R209 ;  /* 0x000000d195d10221 */ /* 0x000fe40000010000 */
.L_x_51764:
[----:B------:R-:W-:Y:S05]  /*0ea0*/  BSYNC B0 ;  /* 0x0000000000007941 */ /* 0x000fea0003800000 */
.L_x_51763:
[----:B------:R-:W-:Y:S01]  /*0eb0*/  BSSY B0, `(.L_x_51765) ;  /* 0x0000004000007945 */ /* 0x000fe20003800000 */
[----:B------:R-:W-:Y:S05]  /*0ec0*/  @!P6 BRA `(.L_x_51766) ;  /* 0x000000200000e947 */ /* 0x000fea0003800000 */
[----:B-----5:R-:W-:-:S04]  /*0ed0*/  FMUL.FTZ R210, R154, c[0x0][0x1ec] ;  /* 0x00007b009ad27a20 */ /* 0x020fc80000410000 */
[----:B------:R-:W-:Y:S02]  /*0ee0*/  @P0 FADD.FTZ R210, R150, R210 ;  /* 0x000000d296d20221 */ /* 0x000fe40000010000 */
.L_x_51766:
[----:B------:R-:W-:Y:S05]  /*0ef0*/  BSYNC B0 ;  /* 0x0000000000007941 */ /* 0x000fea0003800000 */
.L_x_51765:
[----:B------:R-:W-:Y:S01]  /*0f00*/  BSSY B0, `(.L_x_51767) ;  /* 0x0000004000007945 */ /* 0x000fe20003800000 */
[----:B------:R-:W-:Y:S05]  /*0f10*/  @!P6 BRA `(.L_x_51768) ;  /* 0x000000200000e947 */ /* 0x000fea0003800000 */
[----:B-----5:R-:W-:-:S04]  /*0f20*/  FMUL.FTZ R211, R155, c[0x0][0x1ec] ;  /* 0x00007b009bd37a20 */ /* 0x020fc80000410000 */
[----:B------:R-:W-:Y:S02]  /*0f30*/  @P0 FADD.FTZ R211, R151, R211 ;  /* 0x000000d397d30221 */ /* 0x000fe40000010000 */
.L_x_51768:
[----:B------:R-:W-:Y:S05]  /*0f40*/  BSYNC B0 ;  /* 0x0000000000007941 */ /* 0x000fea0003800000 */
.L_x_51767:
        /* <DEDUP_REMOVED lines=11> */
[----:B------:R-:W-:Y:S02]  /*1000*/  @!P6 ISETP.NE.U32.AND P4, PT, RZ, c[0x0][0x180], PT ;  /* 0x00006000ff00ea0c */ /* 0x000fe40003f85070 */
[----:B------:R-:W-:Y:S01]  /*1010*/  @!P6 ISETP.NE.AND.EX P1, PT, RZ, c[0x0][0x184], PT, P1 ;  /* 0x00006100ff00ea0c */ /* 0x000fe20003f25310 */
[----:B0-----:R-:W-:Y:S01]  /*1020*/  @P0 IMAD.WIDE.U32 R156, R162, R3, c[0x0][0x180] ;  /* 0x00006000a29c0625 */ /* 0x001fe200078e0003 */
        /* <DEDUP_REMOVED lines=8> */
[----:B-1---5:R-:W-:-:S04]  /*10b0*/  FMUL.FTZ R16, R152, c[0x0][0x1ec] ;  /* 0x00007b0098107a20 */ /* 0x022fc80000410000 */
[----:B------:R-:W-:Y:S02]  /*10c0*/  @P0 FADD.FTZ R16, R148, R16 ;  /* 0x0000001094100221 */ /* 0x000fe40000010000 */
.L_x_51770:
[----:B-1----:R-:W-:Y:S05]  /*10d0*/  BSYNC B0 ;  /* 0x0000000000007941 */ /* 0x002fea0003800000 */
.L_x_51769:
[----:B------:R-:W-:Y:S01]  /*10e0*/  BSSY B0, `(.L_x_51771) ;  /* 0x0000004000007945 */ /* 0x000fe20003800000 */
[----:B------:R-:W-:Y:S05]  /*10f0*/  @!P6 BRA `(.L_x_51772) ;  /* 0x000000200000e947 */ /* 0x000fea0003800000 */
[----:B-----5:R-:W-:-:S04]  /*1100*/  FMUL.FTZ R17, R153, c[0x0][0x1ec] ;  /* 0x00007b0099117a20 */ /* 0x020fc80000410000 */
[----:B------:R-:W-:Y:S02]  /*1110*/  @P0 FADD.FTZ R17, R149, R17 ;  /* 0x0000001195110221 */ /* 0x000fe40000010000 */
.L_x_51772:
[----:B------:R-:W-:Y:S05]  /*1120*/  BSYNC B0 ;  /* 0x0000000000007941 */ /* 0x000fea0003800000 */
.L_x_51771:
[----:B------:R-:W-:Y:S01]  /*1130*/  BSSY B0, `(.L_x_51773) ;  /* 0x0000004000007945 */ /* 0x000fe20003800000 */
[----:B------:R-:W-:Y:S05]  /*1140*/  @!P6 BRA `(.L_x_51774) ;  /* 0x000000200000e947 */ /* 0x000fea0003800000 */
[----:B-----5:R-:W-:-:S04]  /*1150*/  FMUL.FTZ R18, R154, c[0x0][0x1ec] ;  /* 0x00007b009a127a20 */ /* 0x020fc80000410000 */
[----:B------:R-:W-:Y:S02]  /*1160*/  @P0 FADD.FTZ R18, R150, R18 ;  /* 0x0000001296120221 */ /* 0x000fe40000010000 */
.L_x_51774:
[----:B------:R-:W-:Y:S05]  /*1170*/  BSYNC B0 ;  /* 0x0000000000007941 */ /* 0x000fea0003800000 */
.L_x_51773:
[----:B------:R-:W-:Y:S01]  /*1180*/  BSSY B0, `(.L_x_51775) ;  /* 0x0000004000007945 */ /* 0x000fe20003800000 */
[----:B------:R-:W-:Y:S05]  /*1190*/  @!P6 BRA `(.L_x_51776) ;  /* 0x000000200000e947 */ /* 0x000fea0003800000 */
[----:B-----5:R-:W-:-:S04]  /*11a0*/  FMUL.FTZ R19, R155, c[0x0][0x1ec] ;  /* 0x00007b009b137a20 */ /* 0x020fc80000410000 */
[----:B------:R-:W-:Y:S02]  /*11b0*/  @P0 FADD.FTZ R19, R151, R19 ;  /* 0x0000001397130221 */ /* 0x000fe40000010000 */
.L_x_51776:
[----:B------:R-:W-:Y:S05]  /*11c0*/  BSYNC B0 ;  /* 0x0000000000007941 */ /* 0x000fea0003800000 */
.L_x_51775:
        /* <DEDUP_REMOVED lines=24> */
.L_x_51778:
[----:B-1----:R-:W-:Y:S05]  /*1350*/  BSYNC B0 ;  /* 0x0000000000007941 */ /* 0x002fea0003800000 */
.L_x_51777:
[----:B------:R-:W-:Y:S01]  /*1360*/  BSSY B0, `(.L_x_51779) ;  /* 0x0000004000007945 */ /* 0x000fe20003800000 */
[----:B------:R-:W-:Y:S05]  /*1370*/  @!P6 BRA `(.L_x_51780) ;  /* 0x000000200000e947 */ /* 0x000fea0003800000 */
[----:B-----5:R-:W-:-:S04]  /*1380*/  FMUL.FTZ R201, R153, c[0x0][0x1ec] ;  /* 0x00007b0099c97a20 */ /* 0x020fc80000410000 */
[----:B------:R-:W-:Y:S02]  /*1390*/  @P0 FADD.FTZ R201, R149, R201 ;  /* 0x000000c995c90221 */ /* 0x000fe40000010000 */
.L_x_51780:
[----:B------:R-:W-:Y:S05]  /*13a0*/  BSYNC B0 ;  /* 0x0000000000007941 */ /* 0x000fea0003800000 */
.L_x_51779:
[----:B------:R-:W-:Y:S01]  /*13b0*/  BSSY B0, `(.L_x_51781) ;  /* 0x0000004000007945 */ /* 0x000fe20003800000 */
[----:B------:R-:W-:Y:S05]  /*13c0*/  @!P6 BRA `(.L_x_51782) ;  /* 0x000000200000e947 */ /* 0x000fea0003800000 */
[----:B-----5:R-:W-:-:S04]  /*13d0*/  FMUL.FTZ R202, R154, c[0x0][0x1ec] ;  /* 0x00007b009aca7a20 */ /* 0x020fc80000410000 */
[----:B------:R-:W-:Y:S02]  /*13e0*/  @P0 FADD.FTZ R202, R150, R202 ;  /* 0x000000ca96ca0221 */ /* 0x000fe40000010000 */
.L_x_51782:
[----:B------:R-:W-:Y:S05]  /*13f0*/  BSYNC B0 ;  /* 0x0000000000007941 */ /* 0x000fea0003800000 */
.L_x_51781:
[----:B------:R-:W-:Y:S01]  /*1400*/  BSSY B0, `(.L_x_51783) ;  /* 0x0000004000007945 */ /* 0x000fe20003800000 */
[----:B------:R-:W-:Y:S05]  /*1410*/  @!P6 BRA `(.L_x_51784) ;  /* 0x000000200000e947 */ /* 0x000fea0003800000 */
[----:B-----5:R-:W-:-:S04]  /*1420*/  FMUL.FTZ R203, R155, c[0x0][0x1ec] ;  /* 0x00007b009bcb7a20 */ /* 0x020fc80000410000 */
[----:B------:R-:W-:Y:S02]  /*1430*/  @P0 FADD.FTZ R203, R151, R203 ;  /* 0x000000cb97cb0221 */ /* 0x000fe40000010000 */
.L_x_51784:
[----:B------:R-:W-:Y:S05]  /*1440*/  BSYNC B0 ;  /* 0x0000000000007941 */ /* 0x000fea0003800000 */
.L_x_51783:
        /* <DEDUP_REMOVED lines=24> */
.L_x_51786:
[----:B-1----:R-:W-:Y:S05]  /*15d0*/  BSYNC B0 ;  /* 0x0000000000007941 */ /* 0x002fea0003800000 */
.L_x_51785:
[----:B------:R-:W-:Y:S01]  /*15e0*/  BSSY B0, `(.L_x_51787) ;  /* 0x0000004000007945 */ /* 0x000fe20003800000 */
[----:B------:R-:W-:Y:S05]  /*15f0*/  @!P6 BRA `(.L_x_51788) ;  /* 0x000000200000e947 */ /* 0x000fea0003800000 */
[----:B-----5:R-:W-:-:S04]  /*1600*/  FMUL.FTZ R197, R153, c[0x0][0x1ec] ;  /* 0x00007b0099c57a20 */ /* 0x020fc80000410000 */
[----:B------:R-:W-:Y:S02]  /*1610*/  @P0 FADD.FTZ R197, R149, R197 ;  /* 0x000000c595c50221 */ /* 0x000fe40000010000 */
.L_x_51788:
[----:B------:R-:W-:Y:S05]  /*1620*/  BSYNC B0 ;  /* 0x0000000000007941 */ /* 0x000fea0003800000 */
.L_x_51787:
[----:B------:R-:W-:Y:S01]  /*1630*/  BSSY B0, `(.L_x_51789) ;  /* 0x0000004000007945 */ /* 0x000fe20003800000 */
[----:B------:R-:W-:Y:S05]  /*1640*/  @!P6 BRA `(.L_x_51790) ;  /* 0x000000200000e947 */ /* 0x000fea0003800000 */
[----:B-----5:R-:W-:-:S04]  /*1650*/  FMUL.FTZ R198, R154, c[0x0][0x1ec] ;  /* 0x00007b009ac67a20 */ /* 0x020fc80000410000 */
[----:B------:R-:W-:Y:S02]  /*1660*/  @P0 FADD.FTZ R198, R150, R198 ;  /* 0x000000c696c60221 */ /* 0x000fe40000010000 */
.L_x_51790:
[----:B------:R-:W-:Y:S05]  /*1670*/  BSYNC B0 ;  /* 0x0000000000007941 */ /* 0x000fea0003800000 */
.L_x_51789:
[----:B------:R-:W-:Y:S01]  /*1680*/  BSSY B0, `(.L_x_51791) ;  /* 0x0000004000007945 */ /* 0x000fe20003800000 */
[----:B------:R-:W-:Y:S05]  /*1690*/  @!P6 BRA `(.L_x_51792) ;  /* 0x000000200000e947 */ /* 0x000fea0003800000 */
[----:B-----5:R-:W-:-:S04]  /*16a0*/  FMUL.FTZ R199, R155, c[0x0][0x1ec] ;  /* 0x00007b009bc77a20 */ /* 0x020fc80000410000 */
[----:B------:R-:W-:Y:S02]  /*16b0*/  @P0 FADD.FTZ R199, R151, R199 ;  /* 0x000000c797c70221 */ /* 0x000fe40000010000 */
.L_x_51792:
[----:B------:R-:W-:Y:S05]  /*16c0*/  BSYNC B0 ;  /* 0x0000000000007941 */ /* 0x000fea0003800000 */
.L_x_51791:
        /* <DEDUP_REMOVED lines=24> */
.L_x_51794:
[----:B-1----:R-:W-:Y:S05]  /*1850*/  BSYNC B0 ;  /* 0x0000000000007941 */ /* 0x002fea0003800000 */
.L_x_51793:
[----:B------:R-:W-:Y:S01]  /*1860*/  BSSY B0, `(.L_x_51795) ;  /* 0x0000004000007945 */ /* 0x000fe20003800000 */
[----:B------:R-:W-:Y:S05]  /*1870*/  @!P6 BRA `(.L_x_51796) ;  /* 0x000000200000e947 */ /* 0x000fea0003800000 */
[----:B-----5:R-:W-:-:S04]  /*1880*/  FMUL.FTZ R193, R153, c[0x0][0x1ec] ;  /* 0x00007b0099c17a20 */ /* 0x020fc80000410000 */
[----:B------:R-:W-:Y:S02]  /*1890*/  @P0 FADD.FTZ R193, R149, R193 ;  /* 0x000000c195c10221 */ /* 0x000fe40000010000 */
.L_x_51796:
[----:B------:R-:W-:Y:S05]  /*18a0*/  BSYNC B0 ;  /* 0x0000000000007941 */ /* 0x000fea0003800000 */
.L_x_51795:
[----:B------:R-:W-:Y:S01]  /*18b0*/  BSSY B0, `(.L_x_51797) ;  /* 0x0000004000007945 */ /* 0x000fe20003800000 */
[----:B------:R-:W-:Y:S05]  /*18c0*/  @!P6 BRA `(.L_x_51798) ;  /* 0x000000200000e947 */ /* 0x000fea0003800000 */
[----:B-----5:R-:W-:-:S04]  /*18d0*/  FMUL.FTZ R194, R154, c[0x0][0x1ec] ;  /* 0x00007b009ac27a20 */ /* 0x020fc80000410000 */
[----:B------:R-:W-:Y:S02]  /*18e0*/  @P0 FADD.FTZ R194, R150, R194 ;  /* 0x000000c296c20221 */ /* 0x000fe40000010000 */
.L_x_51798:
[----:B------:R-:W-:Y:S05]  /*18f0*/  BSYNC B0 ;  /* 0x0000000000007941 */ /* 0x000fea0003800000 */
.L_x_51797:
[----:B------:R-:W-:Y:S01]  /*1900*/  BSSY B0, `(.L_x_51799) ;  /* 0x0000004000007945 */ /* 0x000fe20003800000 */
[----:B------:R-:W-:Y:S05]  /*1910*/  @!P6 BRA `(.L_x_51800) ;  /* 0x000000200000e947 */ /* 0x000fea0003800000 */
[----:B-----5:R-:W-:-:S04]  /*1920*/  FMUL.FTZ R195, R155, c[0x0][0x1ec] ;  /* 0x00007b009bc37a20 */ /* 0x020fc80000410000 */
[----:B------:R-:W-:Y:S02]  /*1930*/  @P0 FADD.FTZ R195, R151, R195 ;  /* 0x000000c397c30221 */ /* 0x000fe40000010000 */
.L_x_51800:
[----:B------:R-:W-:Y:S05]  /*1940*/  BSYNC B0 ;  /* 0x0000000000007941 */ /* 0x000fea0003800000 */
.L_x_51799:
        /* <DEDUP_REMOVED lines=24> */
.L_x_51802:
[----:B-1----:R-:W-:Y:S05]  /*1ad0*/  BSYNC B0 ;  /* 0x0000000000007941 */ /* 0x002fea0003800000 */
.L_x_51801:
[----:B------:R-:W-:Y:S01]  /*1ae0*/  BSSY B0, `(.L_x_51803) ;  /* 0x0000004000007945 */ /* 0x000fe20003800000 */
[----:B------:R-:W-:Y:S05]  /*1af0*/  @!P6 BRA `(.L_x_51804) ;  /* 0x000000200000e947 */ /* 0x000fea0003800000 */
[----:B-----5:R-:W-:-:S04]  /*1b00*/  FMUL.FTZ R189, R153, c[0x0][0x1ec] ;  /* 0x00007b0099bd7a20 */ /* 0x020fc80000410000 */
[----:B------:R-:W-:Y:S02]  /*1b10*/  @P0 FADD.FTZ R189, R149, R189 ;  /* 0x000000bd95bd0221 */ /* 0x000fe40000010000 */
.L_x_51804:
[----:B------:R-:W-:Y:S05]  /*1b20*/  BSYNC B0 ;  /* 0x0000000000007941 */ /* 0x000fea0003800000 */
.L_x_51803:
[----:B------:R-:W-:Y:S01]  /*1b30*/  BSSY B0, `(.L_x_51805) ;  /* 0x0000004000007945 */ /* 0x000fe20003800000 */
[----:B------:R-:W-:Y:S05]  /*1b40*/  @!P6 BRA `(.L_x_51806) ;  /* 0x000000200000e947 */ /* 0x000fea0003800000 */
[----:B-----5:R-:W-:-:S04]  /*1b50*/  FMUL.FTZ R190, R154, c[0x0][0x1ec] ;  /* 0x00007b009abe7a20 */ /* 0x020fc80000410000 */
[----:B------:R-:W-:Y:S02]  /*1b60*/  @P0 FADD.FTZ R190, R150, R190 ;  /* 0x000000be96be0221 */ /* 0x000fe40000010000 */
.L_x_51806:
[----:B------:R-:W-:Y:S05]  /*1b70*/  BSYNC B0 ;  /* 0x0000000000007941 */ /* 0x000fea0003800000 */
.L_x_51805:
[----:B------:R-:W-:Y:S01]  /*1b80*/  BSSY B0, `(.L_x_51807) ;  /* 0x0000004000007945 */ /* 0x000fe20003800000 */
[----:B------:R-:W-:Y:S05]  /*1b90*/  @!P6 BRA `(.L_x_51808) ;  /* 0x000000200000e947 */ /* 0x000fea0003800000 */
[----:B-----5:R-:W-:-:S04]  /*1ba0*/  FMUL.FTZ R191, R155, c[0x0][0x1ec] ;  /* 0x00007b009bbf7a20 */ /* 0x020fc80000410000 */
[----:B------:R-:W-:Y:S02]  /*1bb0*/  @P0 FADD.FTZ R191, R151, R191 ;  /* 0x000000bf97bf0221 */ /* 0x000fe40000010000 */
.L_x_51808:
[----:B------:R-:W-:Y:S05]  /*1bc0*/  BSYNC B0 ;  /* 0x0000000000007941 */ /* 0x000fea0003800000 */
.L_x_51807:
        /* <DEDUP_REMOVED lines=24> */
.L_x_51810:
[----:B-1----:R-:W-:Y:S05]  /*1d50*/  BSYNC B0 ;  /* 0x0000000000007941 */ /* 0x002fea0003800000 */
.L_x_51809:
[----:B------:R-:W-:Y:S01]  /*1d60*/  BSSY B0, `(.L_x_51811) ;  /* 0x0000004000007945 */ /* 0x000fe20003800000 */
[----:B------:R-:W-:Y:S05]  /*1d70*/  @!P6 BRA `(.L_x_51812) ;  /* 0x000000200000e947 */ /* 0x000fea0003800000 */
[----:B-----5:R-:W-:-:S04]  /*1d80*/  FMUL.FTZ R185, R153, c[0x0][0x1ec] ;  /* 0x00007b0099b97a20 */ /* 0x020fc80000410000 */
[----:B------:R-:W-:Y:S02]  /*1d90*/  @P0 FADD.FTZ R185, R149, R185 ;  /* 0x000000b995b90221 */ /* 0x000fe40000010000 */
.L_x_51812:
[----:B------:R-:W-:Y:S05]  /*1da0*/  BSYNC B0 ;  /* 0x0000000000007941 */ /* 0x000fea0003800000 */
.L_x_51811:
[----:B------:R-:W-:Y:S01]  /*1db0*/  BSSY B0, `(.L_x_51813) ;  /* 0x0000004000007945 */ /* 0x000fe20003800000 */
[----:B------:R-:W-:Y:S05]  /*1dc0*/  @!P6 BRA `(.L_x_51814) ;  /* 0x000000200000e947 */ /* 0x000fea0003800000 */
[----:B-----5:R-:W-:-:S04]  /*1dd0*/  FMUL.FTZ R186, R154, c[0x0][0x1ec] ;  /* 0x00007b009aba7a20 */ /* 0x020fc80000410000 */
[----:B------:R-:W-:Y:S02]  /*1de0*/  @P0 FADD.FTZ R186, R150, R186 ;  /* 0x000000ba96ba0221 */ /* 0x000fe40000010000 */
.L_x_51814:
[----:B------:R-:W-:Y:S05]  /*1df0*/  BSYNC B0 ;  /* 0x0000000000007941 */ /* 0x000fea0003800000 */
.L_x_51813:
[----:B------:R-:W-:Y:S01]  /*1e00*/  BSSY B0, `(.L_x_51815) ;  /* 0x0000004000007945 */ /* 0x000fe20003800000 */
[----:B------:R-:W-:Y:S05]  /*1e10*/  @!P6 BRA `(.L_x_51816) ;  /* 0x000000200000e947 */ /* 0x000fea0003800000 */
[----:B-----5:R-:W-:-:S04]  /*1e20*/  FMUL.FTZ R187, R155, c[0x0][0x1ec] ;  /* 0x00007b009bbb7a20 */ /* 0x020fc80000410000 */
[----:B------:R-:W-:Y:S02]  /*1e30*/  @P0 FADD.FTZ R187, R151, R187 ;  /* 0x000000bb97bb0221 */ /* 0x000fe40000010000 */
.L_x_51816:
[----:B------:R-:W-:Y:S05]  /*1e40*/  BSYNC B0 ;  /* 0x0000000000007941 */ /* 0x000fea0003800000 */
.L_x_51815:
        /* <DEDUP_REMOVED lines=24> */
.L_x_51818:
[----:B-1----:R-:W-:Y:S05]  /*1fd0*/  BSYNC B0 ;  /* 0x0000000000007941 */ /* 0x002fea0003800000 */
.L_x_51817:
[----:B------:R-:W-:Y:S01]  /*1fe0*/  BSSY B0, `(.L_x_51819) ;  /* 0x0000004000007945 */ /* 0x000fe20003800000 */
[----:B------:R-:W-:Y:S05]  /*1ff0*/  @!P6 BRA `(.L_x_51820) ;  /* 0x000000200000e947 */ /* 0x000fea0003800000 */
[----:B-----5:R-:W-:-:S04]  /*2000*/  FMUL.FTZ R181, R153, c[0x0][0x1ec] ;  /* 0x00007b0099b57a20 */ /* 0x020fc80000410000 */
[----:B------:R-:W-:Y:S02]  /*2010*/  @P0 FADD.FTZ R181, R149, R181 ;  /* 0x000000b595b50221 */ /* 0x000fe40000010000 */
.L_x_51820:
[----:B------:R-:W-:Y:S05]  /*2020*/  BSYNC B0 ;  /* 0x0000000000007941 */ /* 0x000fea0003800000 */
.L_x_51819:
[----:B------:R-:W-:Y:S01]  /*2030*/  BSSY B0, `(.L_x_51821) ;  /* 0x0000004000007945 */ /* 0x000fe20003800000 */
[----:B------:R-:W-:Y:S05]  /*2040*/  @!P6 BRA `(.L_x_51822) ;  /* 0x000000200000e947 */ /* 0x000fea0003800000 */
[----:B-----5:R-:W-:-:S04]  /*2050*/  FMUL.FTZ R182, R154, c[0x0][0x1ec] ;  /* 0x00007b009ab67a20 */ /* 0x020fc80000410000 */
[----:B------:R-:W-:Y:S02]  /*2060*/  @P0 FADD.FTZ R182, R150, R182 ;  /* 0x000000b696b60221 */ /* 0x000fe40000010000 */
.L_x_51822:
[----:B------:R-:W-:Y:S05]  /*2070*/  BSYNC B0 ;  /* 0x0000000000007941 */ /* 0x000fea0003800000 */
.L_x_51821:
[----:B------:R-:W-:Y:S01]  /*2080*/  BSSY B0, `(.L_x_51823) ;  /* 0x0000004000007945 */ /* 0x000fe20003800000 */
[----:B------:R-:W-:Y:S05]  /*2090*/  @!P6 BRA `(.L_x_51824) ;  /* 0x000000200000e947 */ /* 0x000fea0003800000 */
[----:B-----5:R-:W-:-:S04]  /*20a0*/  FMUL.FTZ R183, R155, c[0x0][0x1ec] ;  /* 0x00007b009bb77a20 */ /* 0x020fc80000410000 */
[----:B------:R-:W-:Y:S02]  /*20b0*/  @P0 FADD.FTZ R183, R151, R183 ;  /* 0x000000b797b70221 */ /* 0x000fe40000010000 */
.L_x_51824:
[----:B------:R-:W-:Y:S05]  /*20c0*/  BSYNC B0 ;  /* 0x0000000000007941 */ /* 0x000fea0003800000 */
.L_x_51823:
        /* <DEDUP_REMOVED lines=24> */
.L_x_51826:
[----:B-1----:R-:W-:Y:S05]  /*2250*/  BSYNC B0 ;  /* 0x0000000000007941 */ /* 0x002fea0003800000 */
.L_x_51825:
[----:B------:R-:W-:Y:S01]  /*2260*/  BSSY B0, `(.L_x_51827) ;  /* 0x0000004000007945 */ /* 0x000fe20003800000 */
[----:B------:R-:W-:Y:S05]  /*2270*/  @!P6 BRA `(.L_x_51828) ;  /* 0x000000200000e947 */ /* 0x000fea0003800000 */
[----:B-----5:R-:W-:-:S04]  /*2280*/  FMUL.FTZ R177, R153, c[0x0][0x1ec] ;  /* 0x00007b0099b17a20 */ /* 0x020fc80000410000 */
[----:B------:R-:W-:Y:S02]  /*2290*/  @P0 FADD.FTZ R177, R149, R177 ;  /* 0x000000b195b10221 */ /* 0x000fe40000010000 */
.L_x_51828:
[----:B------:R-:W-:Y:S05]  /*22a0*/  BSYNC B0 ;  /* 0x0000000000007941 */ /* 0x000fea0003800000 */
.L_x_51827:
[----:B------:R-:W-:Y:S01]  /*22b0*/  BSSY B0, `(.L_x_51829) ;  /* 0x0000004000007945 */ /* 0x000fe20003800000 */
[----:B------:R-:W-:Y:S05]  /*22c0*/  @!P6 BRA `(.L_x_51830) ;  /* 0x000000200000e947 */ /* 0x000fea0003800000 */
[----:B-----5:R-:W-:-:S04]  /*22d0*/  FMUL.FTZ R178, R154, c[0x0][0x1ec] ;  /* 0x00007b009ab27a20 */ /* 0x020fc80000410000 */
[----:B------:R-:W-:Y:S02]  /*22e0*/  @P0 FADD.FTZ R178, R150, R178 ;  /* 0x000000b296b20221 */ /* 0x000fe40000010000 */
.L_x_51830:
[----:B------:R-:W-:Y:S05]  /*22f0*/  BSYNC B0 ;  /* 0x0000000000007941 */ /* 0x000fea0003800000 */
.L_x_51829:
[----:B------:R-:W-:Y:S01]  /*2300*/  BSSY B0, `(.L_x_51831) ;  /* 0x0000004000007945 */ /* 0x000fe20003800000 */
[----:B------:R-:W-:Y:S05]  /*2310*/  @!P6 BRA `(.L_x_51832) ;  /* 0x000000200000e947 */ /* 0x000fea0003800000 */
[----:B-----5:R-:W-:-:S04]  /*2320*/  FMUL.FTZ R179, R155, c[0x0][0x1ec] ;  /* 0x00007b009bb37a20 */ /* 0x020fc80000410000 */
[----:B------:R-:W-:Y:S02]  /*2330*/  @P0 FADD.FTZ R179, R151, R179 ;  /* 0x000000b397b30221 */ /* 0x000fe40000010000 */
.L_x_51832:
[----:B------:R-:W-:Y:S05]  /*2340*/  BSYNC B0 ;  /* 0x0000000000007941 */ /* 0x000fea0003800000 */
.L_x_51831:
        /* <DEDUP_REMOVED lines=24> */
.L_x_51834:
[----:B-1----:R-:W-:Y:S05]  /*24d0*/  BSYNC B0 ;  /* 0x0000000000007941 */ /* 0x002fea0003800000 */
.L_x_51833:
[----:B------:R-:W-:Y:S01]  /*24e0*/  BSSY B0, `(.L_x_51835) ;  /* 0x0000004000007945 */ /* 0x000fe20003800000 */
[----:B------:R-:W-:Y:S05]  /*24f0*/  @!P6 BRA `(.L_x_51836) ;  /* 0x000000200000e947 */ /* 0x000fea0003800000 */
[----:B-----5:R-:W-:-:S04]  /*2500*/  FMUL.FTZ R173, R153, c[0x0][0x1ec] ;  /* 0x00007b0099ad7a20 */ /* 0x020fc80000410000 */
[----:B------:R-:W-:Y:S02]  /*2510*/  @P0 FADD.FTZ R173, R149, R173 ;  /* 0x000000ad95ad0221 */ /* 0x000fe40000010000 */
.L_x_51836:
[----:B------:R-:W-:Y:S05]  /*2520*/  BSYNC B0 ;  /* 0x0000000000007941 */ /* 0x000fea0003800000 */
.L_x_51835:
[----:B------:R-:W-:Y:S01]  /*2530*/  BSSY B0, `(.L_x_51837) ;  /* 0x0000004000007945 */ /* 0x000fe20003800000 */
[----:B------:R-:W-:Y:S05]  /*2540*/  @!P6 BRA `(.L_x_51838) ;  /* 0x000000200000e947 */ /* 0x000fea0003800000 */
[----:B-----5:R-:W-:-:S04]  /*2550*/  FMUL.FTZ R174, R154, c[0x0][0x1ec] ;  /* 0x00007b009aae7a20 */ /* 0x020fc80000410000 */
[----:B------:R-:W-:Y:S02]  /*2560*/  @P0 FADD.FTZ R174, R150, R174 ;  /* 0x000000ae96ae0221 */ /* 0x000fe40000010000 */
.L_x_51838:
[----:B------:R-:W-:Y:S05]  /*2570*/  BSYNC B0 ;  /* 0x0000000000007941 */ /* 0x000fea0003800000 */
.L_x_51837:
[----:B------:R-:W-:Y:S01]  /*2580*/  BSSY B0, `(.L_x_51839) ;  /* 0x0000004000007945 */ /* 0x000fe20003800000 */
[----:B------:R-:W-:Y:S05]  /*2590*/  @!P6 BRA `(.L_x_51840) ;  /* 0x000000200000e947 */ /* 0x000fea0003800000 */
[----:B-----5:R-:W-:-:S04]  /*25a0*/  FMUL.FTZ R175, R155, c[0x0][0x1ec] ;  /* 0x00007b009baf7a20 */ /* 0x020fc80000410000 */
[----:B------:R-:W-:Y:S02]  /*25b0*/  @P0 FADD.FTZ R175, R151, R175 ;  /* 0x000000af97af0221 */ /* 0x000fe40000010000 */
.L_x_51840:
[----:B------:R-:W-:Y:S05]  /*25c0*/  BSYNC B0 ;  /* 0x0000000000007941 */ /* 0x000fea0003800000 */
.L_x_51839:
        /* <DEDUP_REMOVED lines=24> */
.L_x_51842:
[----:B-1----:R-:W-:Y:S05]  /*2750*/  BSYNC B0 ;  /* 0x0000000000007941 */ /* 0x002fea0003800000 */
.L_x_51841:
[----:B------:R-:W-:Y:S01]  /*2760*/  BSSY B0, `(.L_x_51843) ;  /* 0x0000004000007945 */ /* 0x000fe20003800000 */
[----:B------:R-:W-:Y:S05]  /*2770*/  @!P6 BRA `(.L_x_51844) ;  /* 0x000000200000e947 */ /* 0x000fea0003800000 */
[----:B-----5:R-:W-:-:S04]  /*2780*/  FMUL.FTZ R169, R153, c[0x0][0x1ec] ;  /* 0x00007b0099a97a20 */ /* 0x020fc80000410000 */
[----:B------:R-:W-:Y:S02]  /*2790*/  @P0 FADD.FTZ R169, R149, R169 ;  /* 0x000000a995a90221 */ /* 0x000fe40000010000 */
.L_x_51844:
[----:B------:R-:W-:Y:S05]  /*27a0*/  BSYNC B0 ;  /* 0x0000000000007941 */ /* 0x000fea0003800000 */
.L_x_51843:
[----:B------:R-:W-:Y:S01]  /*27b0*/  BSSY B0, `(.L_x_51845) ;  /* 0x0000004000007945 */ /* 0x000fe20003800000 */
[----:B------:R-:W-:Y:S05]  /*27c0*/  @!P6 BRA `(.L_x_51846) ;  /* 0x000000200000e947 */ /* 0x000fea0003800000 */
[----:B-----5:R-:W-:-:S04]  /*27d0*/  FMUL.FTZ R170, R154, c[0x0][0x1ec] ;  /* 0x00007b009aaa7a20 */ /* 0x020fc80000410000 */
[----:B------:R-:W-:Y:S02]  /*27e0*/  @P0 FADD.FTZ R170, R150, R170 ;  /* 0x000000aa96aa0221 */ /* 0x000fe40000010000 */
.L_x_51846:
[----:B------:R-:W-:Y:S05]  /*27f0*/  BSYNC B0 ;  /* 0x0000000000007941 */ /* 0x000fea0003800000 */
.L_x_51845:
[----:B------:R-:W-:Y:S01]  /*2800*/  BSSY B0, `(.L_x_51847) ;  /* 0x0000004000007945 */ /* 0x000fe20003800000 */
[----:B------:R-:W-:Y:S05]  /*2810*/  @!P6 BRA `(.L_x_51848) ;  /* 0x000000200000e947 */ /* 0x000fea0003800000 */
[----:B-----5:R-:W-:-:S04]  /*2820*/  FMUL.FTZ R171, R155, c[0x0][0x1ec] ;  /* 0x00007b009bab7a20 */ /* 0x020fc80000410000 */
[----:B------:R-:W-:Y:S02]  /*2830*/  @P0 FADD.FTZ R171, R151, R171 ;  /* 0x000000ab97ab0221 */ /* 0x000fe40000010000 */
.L_x_51848:
[----:B------:R-:W-:Y:S05]  /*2840*/  BSYNC B0 ;  /* 0x0000000000007941 */ /* 0x000fea0003800000 */
.L_x_51847:
        /* <DEDUP_REMOVED lines=24> */
.L_x_51850:
[----:B-1----:R-:W-:Y:S05]  /*29d0*/  BSYNC B0 ;  /* 0x0000000000007941 */ /* 0x002fea0003800000 */
.L_x_51849:
[----:B------:R-:W-:Y:S01]  /*29e0*/  BSSY B0, `(.L_x_51851) ;  /* 0x0000004000007945 */ /* 0x000fe20003800000 */
[----:B------:R-:W-:Y:S05]  /*29f0*/  @!P6 BRA `(.L_x_51852) ;  /* 0x000000200000e947 */ /* 0x000fea0003800000 */
[----:B-----5:R-:W-:-:S04]  /*2a00*/  FMUL.FTZ R165, R153, c[0x0][0x1ec] ;  /* 0x00007b0099a57a20 */ /* 0x020fc80000410000 */
[----:B------:R-:W-:Y:S02]  /*2a10*/  @P0 FADD.FTZ R165, R149, R165 ;  /* 0x000000a595a50221 */ /* 0x000fe40000010000 */
.L_x_51852:
[----:B------:R-:W-:Y:S05]  /*2a20*/  BSYNC B0 ;  /* 0x0000000000007941 */ /* 0x000fea0003800000 */
.L_x_51851:
[----:B------:R-:W-:Y:S01]  /*2a30*/  BSSY B0, `(.L_x_51853) ;  /* 0x0000004000007945 */ /* 0x000fe20003800000 */
[----:B------:R-:W-:Y:S05]  /*2a40*/  @!P6 BRA `(.L_x_51854) ;  /* 0x000000200000e947 */ /* 0x000fea0003800000 */
[----:B-----5:R-:W-:-:S04]  /*2a50*/  FMUL.FTZ R166, R154, c[0x0][0x1ec] ;  /* 0x00007b009aa67a20 */ /* 0x020fc80000410000 */
[----:B------:R-:W-:Y:S02]  /*2a60*/  @P0 FADD.FTZ R166, R150, R166 ;  /* 0x000000a696a60221 */ /* 0x000fe40000010000 */
.L_x_51854:
[----:B------:R-:W-:Y:S05]  /*2a70*/  BSYNC B0 ;  /* 0x0000000000007941 */ /* 0x000fea0003800000 */
.L_x_51853:
[----:B------:R-:W-:Y:S01]  /*2a80*/  BSSY B0, `(.L_x_51855) ;  /* 0x0000004000007945 */ /* 0x000fe20003800000 */
[----:B------:R-:W-:Y:S05]  /*2a90*/  @!P6 BRA `(.L_x_51856) ;  /* 0x000000200000e947 */ /* 0x000fea0003800000 */
[----:B-----5:R-:W-:-:S04]  /*2aa0*/  FMUL.FTZ R167, R155, c[0x0][0x1ec] ;  /* 0x00007b009ba77a20 */ /* 0x020fc80000410000 */
[----:B------:R-:W-:Y:S02]  /*2ab0*/  @P0 FADD.FTZ R167, R151, R167 ;  /* 0x000000a797a70221 */ /* 0x000fe40000010000 */
.L_x_51856:
[----:B------:R-:W-:Y:S05]  /*2ac0*/  BSYNC B0 ;  /* 0x0000000000007941 */ /* 0x000fea0003800000 */
.L_x_51855:
        /* <DEDUP_REMOVED lines=24> */
.L_x_51858:
[----:B-1----:R-:W-:Y:S05]  /*2c50*/  BSYNC B0 ;  /* 0x0000000000007941 */ /* 0x002fea0003800000 */
.L_x_51857:
[----:B------:R-:W-:Y:S01]  /*2c60*/  BSSY B0, `(.L_x_51859) ;  /* 0x0000004000007945 */ /* 0x000fe20003800000 */
[----:B------:R-:W-:Y:S05]  /*2c70*/  @!P6 BRA `(.L_x_51860) ;  /* 0x000000200000e947 */ /* 0x000fea0003800000 */
[----:B-----5:R-:W-:-:S04]  /*2c80*/  FMUL.FTZ R161, R153, c[0x0][0x1ec] ;  /* 0x00007b0099a17a20 */ /* 0x020fc80000410000 */
[----:B------:R-:W-:Y:S02]  /*2c90*/  @P0 FADD.FTZ R161, R149, R161 ;  /* 0x000000a195a10221 */ /* 0x000fe40000010000 */
.L_x_51860:
[----:B------:R-:W-:Y:S05]  /*2ca0*/  BSYNC B0 ;  /* 0x0000000000007941 */ /* 0x000fea0003800000 */
.L_x_51859:
[----:B------:R-:W-:Y:S01]  /*2cb0*/  BSSY B0, `(.L_x_51861) ;  /* 0x0000004000007945 */ /* 0x000fe20003800000 */
[----:B------:R-:W-:Y:S05]  /*2cc0*/  @!P6 BRA `(.L_x_51862) ;  /* 0x000000200000e947 */ /* 0x000fea0003800000 */
[----:B-----5:R-:W-:-:S04]  /*2cd0*/  FMUL.FTZ R162, R154, c[0x0][0x1ec] ;  /* 0x00007b009aa27a20 */ /* 0x020fc80000410000 */
[----:B------:R-:W-:Y:S02]  /*2ce0*/  @P0 FADD.FTZ R162, R150, R162 ;  /* 0x000000a296a20221 */ /* 0x000fe40000010000 */
.L_x_51862:
[----:B------:R-:W-:Y:S05]  /*2cf0*/  BSYNC B0 ;  /* 0x0000000000007941 */ /* 0x000fea0003800000 */
.L_x_51861:
[----:B------:R-:W-:Y:S01]  /*2d00*/  BSSY B0, `(.L_x_51863) ;  /* 0x0000004000007945 */ /* 0x000fe20003800000 */
[----:B------:R-:W-:Y:S05]  /*2d10*/  @!P6 BRA `(.L_x_51864) ;  /* 0x000000200000e947 */ /* 0x000fea0003800000 */
[----:B-----5:R-:W-:-:S04]  /*2d20*/  FMUL.FTZ R163, R155, c[0x0][0x1ec] ;  /* 0x00007b009ba37a20 */ /* 0x020fc80000410000 */
[----:B------:R-:W-:Y:S02]  /*2d30*/  @P0 FADD.FTZ R163, R151, R163 ;  /* 0x000000a397a30221 */ /* 0x000fe40000010000 */
.L_x_51864:
[----:B------:R-:W-:Y:S05]  /*2d40*/  BSYNC B0 ;  /* 0x0000000000007941 */ /* 0x000fea0003800000 */
.L_x_51863:
[----:B------:R-:W-:Y:S01]  /*2d50*/  @P5 IADD3 R14, R8, 0x1c0, RZ ;  /* 0x000001c0080e5810 */ /* 0x000fe20007ffe0ff */
[----:B------:R0:W-:Y:S04]  /*2d60*/  STG.E.128 [R156.64], R160 ;  /* 0x000000a09c007986 */ /* 0x0001e8000c101d04 */
[----:B------:R-:W-:Y:S01]  /*2d70*/  @P5 IMAD.WIDE.U32 R14, R14, R3, c[0x0][0x170] ;  /* 0x00005c000e0e5625 */ /* 0x000fe200078e0003 */
[----:B------:R-:W0:Y:S01]  /*2d80*/  @P0 LDG.E.128 R148, [R158.64] ;  /* 0x000000049e940981 */ /* 0x000e22000c1e1d00 */
        /* <DEDUP_REMOVED lines=13> */
[----:B0-----:R-:W-:Y:S02]  /*2e60*/  @!P6 FSEL R157, R149, RZ, P1 ;  /* 0x000000ff959de208 */ /* 0x001fe40000800000 */
[----:B------:R-:W-:Y:S02]  /*2e70*/  @!P6 FSEL R158, R150, RZ, P2 ;  /* 0x000000ff969ee208 */ /* 0x000fe40001000000 */
[----:B------:R-:W-:Y:S02]  /*2e80*/  @!P6 FSEL R159, R151, RZ, P4 ;  /* 0x000000ff979fe208 */ /* 0x000fe40002000000 */
[----:B------:R-:W-:Y:S01]  /*2e90*/  @!P6 FSEL R156, R148, RZ, P3 ;  /* 0x000000ff949ce208 */ /* 0x000fe20001800000 */
[----:B------:R-:W-:Y:S05]  /*2ea0*/  @!P6 BRA `(.L_x_51866) ;  /* 0x000000200000e947 */ /* 0x000fea0003800000 */
[----:B-1---5:R-:W-:-:S04]  /*2eb0*/  FMUL.FTZ R156, R152, c[0x0][0x1ec] ;  /* 0x00007b00989c7a20 */ /* 0x022fc80000410000 */
[----:B------:R-:W-:Y:S02]  /*2ec0*/  @P0 FADD.FTZ R156, R148, R156 ;  /* 0x0000009c949c0221 */ /* 0x000fe40000010000 */
.L_x_51866:
[----:B-1----:R-:W-:Y:S05]  /*2ed0*/  BSYNC B0 ;  /* 0x0000000000007941 */ /* 0x002fea0003800000 */
.L_x_51865:
[----:B------:R-:W-:Y:S01]  /*2ee0*/  BSSY B0, `(.L_x_51867) ;  /* 0x0000004000007945 */ /* 0x000fe20003800000 */
[----:B------:R-:W-:Y:S05]  /*2ef0*/  @!P6 BRA `(.L_x_51868) ;  /* 0x000000200000e947 */ /* 0x000fea0003800000 */
[----:B-----5:R-:W-:-:S04]  /*2f00*/  FMUL.FTZ R157, R153, c[0x0][0x1ec] ;  /* 0x00007b00999d7a20 */ /* 0x020fc80000410000 */
[----:B------:R-:W-:Y:S02]  /*2f10*/  @P0 FADD.FTZ R157, R149, R157 ;  /* 0x0000009d959d0221 */ /* 0x000fe40000010000 */
.L_x_51868:
[----:B------:R-:W-:Y:S05]  /*2f20*/  BSYNC B0 ;  /* 0x0000000000007941 */ /* 0x000fea0003800000 */
.L_x_51867:
[----:B------:R-:W-:Y:S01]  /*2f30*/  BSSY B0, `(.L_x_51869) ;  /* 0x0000004000007945 */ /* 0x000fe20003800000 */
[----:B------:R-:W-:Y:S05]  /*2f40*/  @!P6 BRA `(.L_x_51870) ;  /* 0x000000200000e947 */ /* 0x000fea0003800000 */
[----:B-----5:R-:W-:-:S04]  /*2f50*/  FMUL.FTZ R158, R154, c[0x0][0x1ec] ;  /* 0x00007b009a9e7a20 */ /* 0x020fc80000410000 */
[----:B------:R-:W-:Y:S02]  /*2f60*/  @P0 FADD.FTZ R158, R150, R158 ;  /* 0x0000009e969e0221 */ /* 0x000fe40000010000 */
.L_x_51870:
[----:B------:R-:W-:Y:S05]  /*2f70*/  BSYNC B0 ;  /* 0x0000000000007941 */ /* 0x000fea0003800000 */
.L_x_51869:
[----:B------:R-:W-:Y:S01]  /*2f80*/  BSSY B0, `(.L_x_51871) ;  /* 0x0000004000007945 */ /* 0x000fe20003800000 */
[----:B------:R-:W-:Y:S05]  /*2f90*/  @!P6 BRA `(.L_x_51872) ;  /* 0x000000200000e947 */ /* 0x000fea0003800000 */
[----:B-----5:R-:W-:-:S04]  /*2fa0*/  FMUL.FTZ R159, R155, c[0x0][0x1ec] ;  /* 0x00007b009b9f7a20 */ /* 0x020fc80000410000 */
[----:B------:R-:W-:Y:S02]  /*2fb0*/  @P0 FADD.FTZ R159, R151, R159 ;  /* 0x0000009f979f0221 */ /* 0x000fe40000010000 */
.L_x_51872:
[----:B------:R-:W-:Y:S05]  /*2fc0*/  BSYNC B0 ;  /* 0x0000000000007941 */ /* 0x000fea0003800000 */
.L_x_51871:
[----:B------:R-:W-:Y:S01]  /*2fd0*/  @P5 IADD3 R8, R8, 0x1e0, RZ ;  /* 0x000001e008085810 */ /* 0x000fe20007ffe0ff */
[----:B------:R0:W-:Y:S04]  /*2fe0*/  STG.E.128 [R204.64], R156 ;  /* 0x0000009ccc007986 */ /* 0x0001e8000c101d04 */
[----:B------:R-:W-:Y:S01]  /*2ff0*/  @P5 IMAD.WIDE.U32 R8, R8, R3, c[0x0][0x170] ;  /* 0x00005c0008085625 */ /* 0x000fe200078e0003 */
[----:B------:R-:W0:Y:S04]  /*3000*/  @P0 LDG.E.128 R148, [R206.64] ;  /* 0x00000004ce940981 */ /* 0x000e28000c1e1d00 */
        /* <DEDUP_REMOVED lines=10> */
[----:B0-----:R-:W-:Y:S02]  /*30b0*/  @!P6 FSEL R205, R149, RZ, P3 ;  /* 0x000000ff95cde208 */ /* 0x001fe40001800000 */
[----:B------:R-:W-:Y:S02]  /*30c0*/  @!P6 FSEL R206, R150, RZ, P4 ;  /* 0x000000ff96cee208 */ /* 0x000fe40002000000 */
[----:B------:R-:W-:Y:S02]  /*30d0*/  @!P6 FSEL R207, R151, RZ, P1 ;  /* 0x000000ff97cfe208 */ /* 0x000fe40000800000 */
[----:B------:R-:W-:Y:S01]  /*30e0*/  @!P6 FSEL R204, R148, RZ, P2 ;  /* 0x000000ff94cce208 */ /* 0x000fe20001000000 */
[----:B------:R-:W-:Y:S05]  /*30f0*/  @!P6 BRA `(.L_x_51874) ;  /* 0x000000200000e947 */ /* 0x000fea0003800000 */
[----:B-1---5:R-:W-:-:S04]  /*3100*/  FMUL.FTZ R204, R152, c[0x0][0x1ec] ;  /* 0x00007b0098cc7a20 */ /* 0x022fc80000410000 */
[----:B------:R-:W-:Y:S02]  /*3110*/  @P0 FADD.FTZ R204, R148, R204 ;  /* 0x000000cc94cc0221 */ /* 0x000fe40000010000 */
.L_x_51874:
[----:B-1----:R-:W-:Y:S05]  /*3120*/  BSYNC B0 ;  /* 0x0000000000007941 */ /* 0x002fea0003800000 */
.L_x_51873:
[----:B------:R-:W-:Y:S01]  /*3130*/  BSSY B0, `(.L_x_51875) ;  /* 0x0000004000007945 */ /* 0x000fe20003800000 */
[----:B------:R-:W-:Y:S05]  /*3140*/  @!P6 BRA `(.L_x_51876) ;  /* 0x000000200000e947 */ /* 0x000fea0003800000 */
[----:B-----5:R-:W-:-:S04]  /*3150*/  FMUL.FTZ R205, R153, c[0x0][0x1ec] ;  /* 0x00007b0099cd7a20 */ /* 0x020fc80000410000 */
[----:B------:R-:W-:Y:S02]  /*3160*/  @P0 FADD.FTZ R205, R149, R205 ;  /* 0x000000cd95cd0221 */ /* 0x000fe40000010000 */
.L_x_51876:
[----:B------:R-:W-:Y:S05]  /*3170*/  BSYNC B0 ;  /* 0x0000000000007941 */ /* 0x000fea0003800000 */
.L_x_51875:
[----:B------:R-:W-:Y:S01]  /*3180*/  BSSY B0, `(.L_x_51877) ;  /* 0x0000004000007945 */ /* 0x000fe20003800000 */
[----:B------:R-:W-:Y:S05]  /*3190*/  @!P6 BRA `(.L_x_51878) ;  /* 0x000000200000e947 */ /* 0x000fea0003800000 */
[----:B-----5:R-:W-:-:S04]  /*31a0*/  FMUL.FTZ R206, R154, c[0x0][0x1ec] ;  /* 0x00007b009ace7a20 */ /* 0x020fc80000410000 */
[----:B------:R-:W-:Y:S02]  /*31b0*/  @P0 FADD.FTZ R206, R150, R206 ;  /* 0x000000ce96ce0221 */ /* 0x000fe40000010000 */
.L_x_51878:
[----:B------:R-:W-:Y:S05]  /*31c0*/  BSYNC B0 ;  /* 0x0000000000007941 */ /* 0x000fea0003800000 */
.L_x_51877:
[----:B------:R-:W-:Y:S01]  /*31d0*/  BSSY B0, `(.L_x_51879) ;  /* 0x0000004000007945 */ /* 0x000fe20003800000 */
[----:B------:R-:W-:Y:S05]  /*31e0*/  @!P6 BRA `(.L_x_51880) ;  /* 0x000000200000e947 */ /* 0x000fea0003800000 */
[----:B-----5:R-:W-:-:S04]  /*31f0*/  FMUL.FTZ R207, R155, c[0x0][0x1ec] ;  /* 0x00007b009bcf7a20 */ /* 0x020fc80000410000 */
[----:B------:R-:W-:Y:S02]  /*3200*/  @P0 FADD.FTZ R207, R151, R207 ;  /* 0x000000cf97cf0221 */ /* 0x000fe40000010000 */
.L_x_51880:
[----:B------:R-:W-:Y:S05]  /*3210*/  BSYNC B0 ;  /* 0x0000000000007941 */ /* 0x000fea0003800000 */
.L_x_51879:
[----:B------:R-:W-:Y:S01]  /*3220*/  FADD.FTZ R8, RZ, R4 ;  /* 0x00000004ff087221 */ /* 0x000fe20000010000 */
[----:B------:R-:W-:Y:S01]  /*3230*/  ISETP.NE.AND P1, PT, R0, RZ, PT ;  /* 0x000000ff0000720c */ /* 0x000fe20003f25270 */
        /* <DEDUP_REMOVED lines=68> */
.L_x_51887:
        /* <DEDUP_REMOVED lines=148> */
.L_x_51888:
[----:B------:R-:W-:Y:S01]  /*3fc0*/  FMUL.FTZ R9, R8, R8 ;  /* 0x0000000808097220 */ /* 0x000fe20000410000 */
[----:B------:R-:W-:Y:S01]  /*3fd0*/  ISETP.NE.AND P0, PT, RZ, UR6, PT ;  /* 0x00000006ff007c0c */ /* 0x000fe2000bf05270 */
[----:B-1----:R-:W-:Y:S01]  /*3fe0*/  FADD.FTZ R212, R212, R15 ;  /* 0x0000000fd4d47221 */ /* 0x002fe20000010000 */
[----:B------:R-:W-:Y:S01]  /*3ff0*/  MOV R11, c[0x0][0x1e0] ;  /* 0x00007800000b7a02 */ /* 0x000fe20000000f00 */
[----:B------:R-:W-:Y:S01]  /*4000*/  BSSY B0, `(.L_x_51883) ;  /* 0x0000103000007945 */ /* 0x000fe20003800000 */
[----:B------:R-:W-:Y:S02]  /*4010*/  FSEL R10, R9, RZ, P0 ;  /* 0x000000ff090a7208 */ /* 0x000fe40000000000 */
[----:B------:R-:W-:Y:S01]  /*4020*/  @!P1 LEA R14, P2, R2, c[0x0][0x1a0], 0x2 ;  /* 0x00006800020e9a11 */ /* 0x000fe200078410ff */
[----:B------:R-:W-:Y:S01]  /*4030*/  FFMA.FTZ R9, R212, R11, c[0x0][0x228] ;  /* 0x00008a00d4097623 */ /* 0x000fe2000001000b */
[C---:B------:R-:W-:Y:S02]  /*4040*/  @!P1 LEA R212, P3, R2.reuse, c[0x0][0x1a8], 0x2 ;  /* 0x00006a0002d49a11 */ /* 0x040fe400078610ff */
[C-C-:B0-----:R-:W-:Y:S01]  /*4050*/  @!P1 LEA.HI.X R15, R2.reuse, c[0x0][0x1a4], R3.reuse, 0x2, P2 ;  /* 0x00006900020f9a11 */ /* 0x141fe200010f1403 */
        /* <DEDUP_REMOVED lines=17> */
[C---:B------:R-:W-:Y:S01]  /*4170*/  FADD.FTZ R4, -R3.reuse, R4 ;  /* 0x0000000403047221 */ /* 0x040fe20000010100 */
[----:B------:R-:W-:Y:S01]  /*4180*/  LEA.HI.SX32 R216, R12, R0, 0x1e ;  /* 0x000000000cd87211 */ /* 0x000fe200078ff2ff */
[C---:B------:R-:W-:Y:S02]  /*4190*/  FADD.FTZ R6, -R3.reuse, R208 ;  /* 0x000000d003067221 */ /* 0x040fe40000010100 */
[C---:B------:R-:W-:Y:S01]  /*41a0*/  FADD.FTZ R7, -R3.reuse, R210 ;  /* 0x000000d203077221 */ /* 0x040fe20000010100 */
[C---:B------:R-:W-:Y:S01]  /*41b0*/  IADD3 R218, R216.reuse, 0x60, RZ ;  /* 0x00000060d8da7810 */ /* 0x040fe20007ffe0ff */
[C---:B------:R-:W-:Y:S01]  /*41c0*/  FADD.FTZ R15, -R3.reuse, R16 ;  /* 0x00000010030f7221 */ /* 0x040fe20000010100 */
[----:B------:R-:W-:Y:S01]  /*41d0*/  IADD3 R220, R216, 0x80, RZ ;  /* 0x00000080d8dc7810 */ /* 0x000fe20007ffe0ff */
        /* <DEDUP_REMOVED lines=55> */
[----:B------:R-:W-:Y:S01]  /*4550*/  HFMA2.MMA R3, -RZ, RZ, 0, 9.5367431640625e-07 ;  /* 0x00000010ff037435 */ /* 0x000fe200000001ff */
        /* <DEDUP_REMOVED lines=22> */
[----:B------:R-:W-:Y:S01]  /*46c0*/  FMUL.FTZ R169, R10, R162 ;  /* 0x000000a20aa97220 */ /* 0x000fe20000410000 */
[----:B------:R-:W-:Y:S01]  /*46d0*/  IADD3 R162, R216, 0x20, RZ ;  /* 0x00000020d8a27810 */ /* 0x000fe20007ffe0ff */
[C---:B------:R-:W-:Y:S02]  /*46e0*/  FMUL.FTZ R5, R10.reuse, R6 ;  /* 0x000000060a057220 */ /* 0x040fe40000410000 */
[C---:B------:R-:W-:Y:S02]  /*46f0*/  FMUL.FTZ R8, R10.reuse, R8 ;  /* 0x000000080a087220 */ /* 0x040fe40000410000 */
[C---:B------:R-:W-:Y:S02]  /*4700*/  FMUL.FTZ R175, R10.reuse, R204 ;  /* 0x000000cc0aaf7220 */ /* 0x040fe40000410000 */
[----:B------:R-:W-:Y:S02]  /*4710*/  FMUL.FTZ R177, R10, R206 ;  /* 0x000000ce0ab17220 */ /* 0x000fe40000410000 */
[----:B0-----:R-:W-:Y:S01]  /*4720*/  FFMA.FTZ R13, R97, R164, R33 ;  /* 0x000000a4610d7223 */ /* 0x001fe20000010021 */
        /* <DEDUP_REMOVED lines=45> */
[----:B------:R-:W-:Y:S01]  /*4a00*/  FFMA.FTZ R7, R95, R160, R31 ;  /* 0x000000a05f077223 */ /* 0x000fe2000001001f */
[----:B------:R-:W-:Y:S01]  /*4a10*/  IADD3 R160, R216, 0xa0, RZ ;  /* 0x000000a0d8a07810 */ /* 0x000fe20007ffe0ff */
        /* <DEDUP_REMOVED lines=25> */
[----:B------:R-:W-:-:S04]  /*4bb0*/  IMAD.WIDE.U32 R160, R160, R3, c[0x0][0x208] ;  /* 0x00008200a0a07625 */ /* 0x000fc800078e0003 */
[----:B0-----:R-:W-:Y:S01]  /*4bc0*/  FFMA.FTZ R163, R111, R178, R47 ;  /* 0x000000b26fa37223 */ /* 0x001fe2000001002f */
[----:B------:R0:W-:Y:S01]  /*4bd0*/  STG.E.128 [R160.64], R156 ;  /* 0x0000009ca0007986 */ /* 0x0001e2000c101d04 */
[----:B-1----:R-:W-:Y:S01]  /*4be0*/  FFMA.FTZ R165, R113, R180, R49 ;  /* 0x000000b471a57223 */ /* 0x002fe20000010031 */
[C---:B------:R-:W-:Y:S01]  /*4bf0*/  IADD3 R178, R216.reuse, 0xe0, RZ ;  /* 0x000000e0d8b27810 */ /* 0x040fe20007ffe0ff */
[----:B------:R-:W-:Y:S01]  /*4c00*/  FFMA.FTZ R167, R115, R182, R51 ;  /* 0x000000b673a77223 */ /* 0x000fe20000010033 */
[C---:B------:R-:W-:Y:S01]  /*4c10*/  IADD3 R180, R216.reuse, 0x100, RZ ;  /* 0x00000100d8b47810 */ /* 0x040fe20007ffe0ff */
[----:B------:R-:W-:Y:S01]  /*4c20*/  FFMA.FTZ R5, R117, R184, R53 ;  /* 0x000000b875057223 */ /* 0x000fe20000010035 */
[----:B------:R-:W-:Y:S01]  /*4c30*/  IADD3 R182, R216, 0x120, RZ ;  /* 0x00000120d8b67810 */ /* 0x000fe20007ffe0ff */
[----:B------:R-:W-:Y:S01]  /*4c40*/  FFMA.FTZ R162, R110, R225, R46 ;  /* 0x000000e16ea27223 */ /* 0x000fe2000001002e */
[----:B------:R-:W-:Y:S01]  /*4c50*/  IADD3 R184, R216, 0x140, RZ ;  /* 0x00000140d8b87810 */ /* 0x000fe20007ffe0ff */
[----:B------:R-:W-:-:S02]  /*4c60*/  FFMA.FTZ R166, R114, R229, R50 ;  /* 0x000000e572a67223 */ /* 0x000fc40000010032 */
[----:B------:R-:W-:Y:S02]  /*4c70*/  FFMA.FTZ R164, R112, R227, R48 ;  /* 0x000000e370a47223 */ /* 0x000fe40000010030 */
[----:B------:R-:W-:-:S04]  /*4c80*/  IMAD.WIDE.U32 R178, R178, R3, c[0x0][0x208] ;  /* 0x00008200b2b27625 */ /* 0x000fc800078e0003 */
        /* <DEDUP_REMOVED lines=8> */
[----:B------:R-:W-:Y:S01]  /*4d10*/  IMAD.WIDE.U32 R180, R180, R3, c[0x0][0x208] ;  /* 0x00008200b4b47625 */ /* 0x000fe200078e0003 */
[----:B------:R-:W-:Y:S03]  /*4d20*/  STG.E.128 [R178.64], R164 ;  /* 0x000000a4b2007986 */ /* 0x000fe6000c101d04 */
[----:B------:R-:W-:Y:S01]  /*4d30*/  FFMA.FTZ R11, R123, R190, R59 ;  /* 0x000000be7b0b7223 */ /* 0x000fe2000001003b */
[----:B------:R-:W-:Y:S01]  /*4d40*/  STG.E.128 [R180.64], R4 ;  /* 0x00000004b4007986 */ /* 0x000fe2000c101d04 */
[----:B------:R-:W-:-:S02]  /*4d50*/  FFMA.FTZ R10, R122, R237, R58 ;  /* 0x000000ed7a0a7223 */ /* 0x000fc4000001003a */
[----:B------:R-:W-:Y:S02]  /*4d60*/  FFMA.FTZ R9, R121, R188, R57 ;  /* 0x000000bc79097223 */ /* 0x000fe40000010039 */
[----:B------:R-:W-:Y:S02]  /*4d70*/  FFMA.FTZ R8, R120, R235, R56 ;  /* 0x000000eb78087223 */ /* 0x000fe40000010038 */
[----:B------:R-:W-:Y:S01]  /*4d80*/  IMAD.WIDE.U32 R182, R182, R3, c[0x0][0x208] ;  /* 0x00008200b6b67625 */ /* 0x000fe200078e0003 */
[----:B0-----:R-:W-:-:S03]  /*4d90*/  IADD3 R160, R216, 0x1e0, RZ ;  /* 0x000001e0d8a07810 */ /* 0x001fc60007ffe0ff */
        /* <DEDUP_REMOVED lines=10> */
[----:B------:R-:W-:Y:S01]  /*4e40*/  FFMA.FTZ R16, R128, R243, R64 ;  /* 0x000000f380107223 */ /* 0x000fe20000010040 */
[C---:B0-----:R-:W-:Y:S01]  /*4e50*/  IADD3 R8, R216.reuse, 0x160, RZ ;  /* 0x00000160d8087810 */ /* 0x041fe20007ffe0ff */
[----:B------:R-:W-:Y:S01]  /*4e60*/  FFMA.FTZ R159, R135, R202, R71 ;  /* 0x000000ca879f7223 */ /* 0x000fe20000010047 */
[----:B------:R-:W-:Y:S01]  /*4e70*/  IADD3 R10, R216, 0x180, RZ ;  /* 0x00000180d80a7810 */ /* 0x000fe20007ffe0ff */
[----:B------:R-:W-:-:S02]  /*4e80*/  FFMA.FTZ R158, R134, R249, R70 ;  /* 0x000000f9869e7223 */ /* 0x000fc40000010046 */
[----:B------:R-:W-:-:S04]  /*4e90*/  IMAD.WIDE.U32 R8, R8, R3, c[0x0][0x208] ;  /* 0x0000820008087625 */ /* 0x000fc800078e0003 */
[----:B------:R-:W-:Y:S01]  /*4ea0*/  FFMA.FTZ R157, R133, R200, R69 ;  /* 0x000000c8859d7223 */ /* 0x000fe20000010045 */
[----:B------:R0:W-:Y:S01]  /*4eb0*/  STG.E.128 [R8.64], R16 ;  /* 0x0000001008007986 */ /* 0x0001e2000c101d04 */
[----:B------:R-:W-:Y:S01]  /*4ec0*/  FFMA.FTZ R156, R132, R247, R68 ;  /* 0x000000f7849c7223 */ /* 0x000fe20000010044 */
[----:B-1----:R-:W-:Y:S01]  /*4ed0*/  IADD3 R12, R216, 0x1a0, RZ ;  /* 0x000001a0d80c7810 */ /* 0x002fe20007ffe0ff */
[----:B------:R-:W-:Y:S01]  /*4ee0*/  IMAD.WIDE.U32 R10, R10, R3, c[0x0][0x208] ;  /* 0x000082000a0a7625 */ /* 0x000fe200078e0003 */
[----:B------:R-:W-:-:S03]  /*4ef0*/  IADD3 R14, R216, 0x1c0, RZ ;  /* 0x000001c0d80e7810 */ /* 0x000fc60007ffe0ff */
        /* <DEDUP_REMOVED lines=17> */
[----:B------:R-:W-:-:S05]  /*5010*/  IMAD.WIDE.U32 R160, R160, R3, c[0x0][0x208] ;  /* 0x00008200a0a07625 */ /* 0x000fca00078e0003 */
[----:B------:R0:W-:Y:S02]  /*5020*/  STG.E.128 [R160.64], R168 ;  /* 0x000000a8a0007986 */ /* 0x0001e4000c101d04 */
.L_x_51884:
[----:B0-----:R-:W-:Y:S05]  /*5030*/  BSYNC B0 ;  /* 0x0000000000007941 */ /* 0x001fea0003800000 */
.L_x_51883:
[----:B------:R-:W-:-:S04]  /*5040*/  MOV R3, c[0x0][0x160] ;  /* 0x0000580000037a02 */ /* 0x000fc80000000f00 */
[----:B------:R-:W-:-:S04]  /*5050*/  LEA R2, R3, R2, 0x2 ;  /* 0x0000000203027211 */ /* 0x000fc800078e10ff */
[----:B------:R-:W-:-:S13]  /*5060*/  ISETP.GE.AND P0, PT, R2, c[0x0][0x164], PT ;  /* 0x0000590002007a0c */ /* 0x000fda0003f06270 */
[----:B-----5:R-:W-:Y:S01]  /*5070*/  @P0 CALL.REL.NOINC `(.L_x_51885) ;  /* 0x0000001000000944 */ /* 0x020fe20003c00000 */
[----:B------:R-:W-:Y:S05]  /*5080*/  BRA `(.L_x_51886) ;  /* 0xffffb87000007947 */ /* 0x000fea000383ffff */
.L_x_51885:
[----:B------:R-:W-:Y:S05]  /*5090*/  EXIT ;  /* 0x000000000000794d */ /* 0x000fea0003800000 */
.L_x_51881:
[----:B0-----:R-:W-:Y:S01]  /*50a0*/  HFMA2.MMA R212, -RZ, RZ, 0, 5.9604644775390625e-08 ;  /* 0x00000001ffd47435 */ /* 0x001fe200000001ff */
[----:B------:R-:W-:Y:S02]  /*50b0*/  MOV R9, 0x1f ;  /* 0x0000001f00097802 */ /* 0x000fe40000000f00 */
[----:B------:R-:W-:Y:S02]  /*50c0*/  MOV R14, 0xffffffff ;  /* 0xffffffff000e7802 */ /* 0x000fe40000000f00 */
[----:B------:R-:W-:Y:S02]  /*50d0*/  MOV R10, 0x50f0 ;  /* 0x000050f0000a7802 */ /* 0x000fe40000000f00 */
[----:B-----5:R-:W-:Y:S05]  /*50e0*/  CALL.REL.NOINC `($__internal_147_$__cuda_sm70_shflsync_bfly_p) ;  /* 0x00000b9000007944 */ /* 0x020fea0003c00000 */
[----:B-1----:R-:W-:Y:S01]  /*50f0*/  MOV R8, R212 ;  /* 0x000000d400087202 */ /* 0x002fe20000000f00 */
[----:B0-----:R-:W-:Y:S05]  /*5100*/  BRA `(.L_x_51887) ;  /* 0xffffe57000007947 */ /* 0x001fea000383ffff */
.L_x_51882:
[----:B------:R-:W-:Y:S01]  /*5110*/  HFMA2.MMA R212, -RZ, RZ, 0, 1.1920928955078125e-07 ;  /* 0x00000002ffd47435 */ /* 0x000fe200000001ff */
[----:B------:R-:W-:Y:S02]  /*5120*/  MOV R9, 0x1f ;  /* 0x0000001f00097802 */ /* 0x000fe40000000f00 */
[----:B------:R-:W-:Y:S02]  /*5130*/  MOV R14, 0xffffffff ;  /* 0xffffffff000e7802 */ /* 0x000fe40000000f00 */
[----:B------:R-:W-:-:S02]  /*5140*/  MOV R10, 0x5160 ;  /* 0x00005160000a7802 */ /* 0x000fc40000000f00 */
[----:B-----5:R-:W-:Y:S05]  /*5150*/  CALL.REL.NOINC `($__internal_147_$__cuda_sm70_shflsync_bfly_p) ;  /* 0x00000b2000007944 */ /* 0x020fea0003c00000 */
[----:B01----:R-:W-:Y:S01]  /*5160*/  FADD.FTZ R15, R15, R212 ;  /* 0x000000d40f0f7221 */ /* 0x003fe20000010000 */
[----:B------:R-:W-:Y:S01]  /*5170*/  HFMA2.MMA R212, -RZ, RZ, 0, 2.384185791015625e-07 ;  /* 0x00000004ffd47435 */ /* 0x000fe200000001ff */
[----:B------:R-:W-:-:S02]  /*5180*/  MOV R9, 0x1f ;  /* 0x0000001f00097802 */ /* 0x000fc40000000f00 */
[----:B------:R-:W-:Y:S02]  /*5190*/  MOV R14, 0xffffffff ;  /* 0xffffffff000e7802 */ /* 0x000fe40000000f00 */
[----:B------:R-:W-:Y:S02]  /*51a0*/  MOV R10, 0x51c0 ;  /* 0x000051c0000a7802 */ /* 0x000fe40000000f00 */
[----:B------:R-:W-:Y:S05]  /*51b0*/  CALL.REL.NOINC `($__internal_147_$__cuda_sm70_shflsync_bfly_p) ;  /* 0x00000ac000007944 */ /* 0x000fea0003c00000 */
[----:B01----:R-:W-:Y:S01]  /*51c0*/  FADD.FTZ R15, R15, R212 ;  /* 0x000000d40f0f7221 */ /* 0x003fe20000010000 */
[----:B------:R-:W-:Y:S01]  /*51d0*/  HFMA2.MMA R212, -RZ, RZ, 0, 4.76837158203125e-07 ;  /* 0x00000008ffd47435 */ /* 0x000fe200000001ff */
[----:B------:R-:W-:Y:S02]  /*51e0*/  MOV R9, 0x1f ;  /* 0x0000001f00097802 */ /* 0x000fe40000000f00 */
[----:B------:R-:W-:Y:S02]  /*51f0*/  MOV R14, 0xffffffff ;  /* 0xffffffff000e7802 */ /* 0x000fe40000000f00 */
[----:B------:R-:W-:Y:S02]  /*5200*/  MOV R10, 0x5220 ;  /* 0x00005220000a7802 */ /* 0x000fe40000000f00 */
[----:B------:R-:W-:Y:S05]  /*5210*/  CALL.REL.NOINC `($__internal_147_$__cuda_sm70_shflsync_bfly_p) ;  /* 0x00000a6000007944 */ /* 0x000fea0003c00000 */
[----:B01----:R-:W-:Y:S01]  /*5220*/  FADD.FTZ R15, R15, R212 ;  /* 0x000000d40f0f7221 */ /* 0x003fe20000010000 */
[----:B------:R-:W-:Y:S01]  /*5230*/  HFMA2.MMA R212, -RZ, RZ, 0, 9.5367431640625e-07 ;  /* 0x00000010ffd47435 */ /* 0x000fe200000001ff */
[----:B------:R-:W-:-:S02]  /*5240*/  MOV R9, 0x1f ;  /* 0x0000001f00097802 */ /* 0x000fc40000000f00 */
[----:B------:R-:W-:Y:S02]  /*5250*/  MOV R14, 0xffffffff ;  /* 0xffffffff000e7802 */ /* 0x000fe40000000f00 */
[----:B------:R-:W-:Y:S02]  /*5260*/  MOV R10, 0x5280 ;  /* 0x00005280000a7802 */ /* 0x000fe40000000f00 */
[----:B------:R-:W-:Y:S05]  /*5270*/  CALL.REL.NOINC `($__internal_147_$__cuda_sm70_shflsync_bfly_p) ;  /* 0x00000a0000007944 */ /* 0x000fea0003c00000 */
[----:B-1----:R-:W-:Y:S01]  /*5280*/  FADD.FTZ R8, R15, R212 ;  /* 0x000000d40f087221 */ /* 0x002fe20000010000 */
[----:B------:R-:W-:-:S03]  /*5290*/  HFMA2.MMA R212, -RZ, RZ, 0, 5.9604644775390625e-08 ;  /* 0x00000001ffd47435 */ /* 0x000fc600000001ff */
[----:B------:R-:W-:-:S04]  /*52a0*/  FMUL.FTZ R8, R8, c[0x0][0x1e0] ;  /* 0x0000780008087a20 */ /* 0x000fc80000410000 */
[C---:B0-----:R-:W-:Y:S02]  /*52b0*/  FADD.FTZ R9, -R8.reuse, R4 ;  /* 0x0000000408097221 */ /* 0x041fe40000010100 */
        /* <DEDUP_REMOVED lines=129> */
[----:B------:R-:W-:Y:S02]  /*5ad0*/  MOV R10, 0x5af0 ;  /* 0x00005af0000a7802 */ /* 0x000fe40000000f00 */
[----:B------:R-:W-:Y:S05]  /*5ae0*/  CALL.REL.NOINC `($__internal_147_$__cuda_sm70_shflsync_bfly_p) ;  /* 0x0000019000007944 */ /* 0x000fea0003c00000 */
[----:B01----:R-:W-:Y:S01]  /*5af0*/  FADD.FTZ R15, R15, R212 ;  /* 0x000000d40f0f7221 */ /* 0x003fe20000010000 */
[----:B------:R-:W-:Y:S01]  /*5b00*/  HFMA2.MMA R212, -RZ, RZ, 0, 1.1920928955078125e-07 ;  /* 0x00000002ffd47435 */ /* 0x000fe200000001ff */
[----:B------:R-:W-:Y:S02]  /*5b10*/  MOV R9, 0x1f ;  /* 0x0000001f00097802 */ /* 0x000fe40000000f00 */
[----:B------:R-:W-:Y:S02]  /*5b20*/  MOV R14, 0xffffffff ;  /* 0xffffffff000e7802 */ /* 0x000fe40000000f00 */
[----:B------:R-:W-:Y:S02]  /*5b30*/  MOV R10, 0x5b50 ;  /* 0x00005b50000a7802 */ /* 0x000fe40000000f00 */
[----:B------:R-:W-:Y:S05]  /*5b40*/  CALL.REL.NOINC `($__internal_147_$__cuda_sm70_shflsync_bfly_p) ;  /* 0x0000013000007944 */ /* 0x000fea0003c00000 */
        /* <DEDUP_REMOVED lines=18> */
[----:B01----:R-:W-:Y:S05]  /*5c70*/  BRA `(.L_x_51888) ;  /* 0xffffe34000007947 */ /* 0x003fea000383ffff */
        .weak           $__internal_147_$__cuda_sm70_shflsync_bfly_p
        .type           $__internal_147_$__cuda_sm70_shflsync_bfly_p,@function
        .size           $__internal_147_$__cuda_sm70_shflsync_bfly_p,(.L_x_57187 - $__internal_147_$__cuda_sm70_shflsync_bfly_p)
$__internal_147_$__cuda_sm70_shflsync_bfly_p:
[----:B------:R-:W-:Y:S01]  /*5c80*/  HFMA2.MMA R11, -RZ, RZ, 0, 0 ;  /* 0x00000000ff0b7435 */ /* 0x000fe200000001ff */
[----:B------:R-:W-:Y:S04]  /*5c90*/  WARPSYNC R14 ;  /* 0x0000000e00007348 */ /* 0x000fe80003800000 */
[----:B------:R0:W1:Y:S01]  /*5ca0*/  SHFL.BFLY PT, R212, R15, R212, R9 ;  /* 0x0c0000d40fd47389 */ /* 0x00006200000e0009 */
[----:B------:R-:W-:Y:S05]  /*5cb0*/  RET.REL.NODEC R10 `(_ZN10layer_norm13ln_fwd_kernelINS_13Kernel_traitsIfffffjLj2048ELj1ELj4ELj1ELj16ENS_18Kernel_traits_baseILj2048EfffffjLj128EEEEELb0ELb0ELb1ELb1EEEvNS_9FwdParamsE) ;  /* 0xffffa3400a007950 */ /* 0x000fea0003c3ffff */
.L_x_51889:
        /* <DEDUP_REMOVED lines=12> */
.L_x_57187:


//--------------------- .text._ZN10layer_norm13ln_fwd_kernelINS_13Kernel_traitsIfffffjLj2048ELj1ELj4ELj1ELj16ENS_18Kernel_traits_baseILj2048EfffffjLj128EEEEELb0ELb1ELb0ELb0EEEvNS_9FwdParamsE --------------------------
	.section	.text._ZN10layer_norm13ln_fwd_kernelINS_13Kernel_traitsIfffffjLj2048ELj1ELj4ELj1ELj16ENS_18Kernel_traits_baseILj2048EfffffjLj128EEEEELb0ELb1ELb0ELb0EEEvNS_9FwdParamsE,"ax",@progbits
	.sectioninfo	@"SHI_REGISTERS=255"
	.align	128
        .global         _ZN10layer_norm13ln_fwd_kernelINS_13Kernel_traitsIfffffjLj2048ELj1ELj4ELj1ELj16ENS_18Kernel_traits_baseILj2048EfffffjLj128EEEEELb0ELb1ELb0ELb0EEEvNS_9FwdParamsE
        .type           _ZN10layer_norm13ln_fwd_kernelINS_13Kernel_traitsIfffffjLj2048ELj1ELj4ELj1ELj16ENS_18Kernel_traits_baseILj2048EfffffjLj128EEEEELb0ELb1ELb0ELb0EEEvNS_9FwdParamsE,@function
        .size           _ZN10layer_norm13ln_fwd_kernelINS_13Kernel_traitsIfffffjLj2048ELj1ELj4ELj1ELj16ENS_18Kernel_traits_baseILj2048EfffffjLj128EEEEELb0ELb1ELb0ELb0EEEvNS_9FwdParamsE,(.L_x_57188 - _ZN10layer_norm13ln_fwd_kernelINS_13Kernel_traitsIfffffjLj2048ELj1ELj4ELj1ELj16ENS_18Kernel_traits_baseILj2048EfffffjLj128EEEEELb0ELb1ELb0ELb0EEEvNS_9FwdParamsE)
        .other          _ZN10layer_norm13ln_fwd_kernelINS_13Kernel_traitsIfffffjLj2048ELj1ELj4ELj1ELj16ENS_18Kernel_traits_baseILj2048EfffffjLj128EEEEELb0ELb1ELb0ELb0EEEvNS_9FwdParamsE,@"STO_CUDA_ENTRY STV_DEFAULT"
_ZN10layer_norm13ln_fwd_kernelINS_13Kernel_traitsIfffffjLj2048ELj1ELj4ELj1ELj16ENS_18Kernel_traits_baseILj2048EfffffjLj128EEEEELb0ELb1ELb0ELb0EEEvNS_9FwdParamsE:
.text._ZN10layer_norm13ln_fwd_kernelINS_13Kernel_traitsIfffffjLj2048ELj1ELj4ELj1ELj16ENS_18Kernel_traits_baseILj2048EfffffjLj128EEEEELb0ELb1ELb0ELb0EEEvNS_9FwdParamsE:
        /* <DEDUP_REMOVED lines=31> */
[----:B------:R-:W-:-:S05]  /*01f0*/  IMAD.WIDE.U32 R4, R3, R4, c[0x0][0x1b0] ;  /* 0x00006c0003047625 */ /* 0x000fca00078e0004 */
[----:B------:R-:W2:Y:S01]  /*0200*/  LDG.E.128 R16, [R4.64] ;  /* 0x0000000404107981 */ /* 0x000ea2000c1e1d00 */
[----:B------:R-:W-:-:S04]  /*0210*/  @P1 LEA R6, P2, R3, c[0x0][0x218], 0x4 ;  /* 0x0000860003061a11 */ /* 0x000fc800078420ff */
[C---:B------:R-:W-:Y:S02]  /*0220*/  @P1 LEA.HI.X R7, R3.reuse, c[0x0][0x21c], RZ, 0x4, P2 ;  /* 0x0000870003071a11 */ /* 0x040fe400010f24ff */
[----:B------:R-:W-:-:S03]  /*0230*/  LEA R12, P2, R3, c[0x0][0x1c8], 0x4 ;  /* 0x00007200030c7a11 */ /* 0x000fc600078420ff */
[----:B------:R0:W5:Y:S01]  /*0240*/  @P1 LDG.E.128 R8, [R6.64] ;  /* 0x0000000406081981 */ /* 0x000162000c1e1d00 */
[----:B------:R-:W-:-:S06]  /*0250*/  LEA.HI.X R13, R3, c[0x0][0x1cc], RZ, 0x4, P2 ;  /* 0x00007300030d7a11 */ /* 0x000fcc00010f24ff */
[----:B------:R-:W3:Y:S01]  /*0260*/  LDG.E.128 R12, [R12.64] ;  /* 0x000000040c0c7981 */ /* 0x000ee2000c1e1d00 */
[----:B------:R-:W-:-:S03]  /*0270*/  LOP3.LUT R3, R3, 0x20, RZ, 0xfc, !PT ;  /* 0x0000002003037812 */ /* 0x000fc600078efcff */
[----:B---3--:R0:W-:Y:S04]  /*0280*/  STL.64 [R1+0x30], R12 ;  /* 0x0000300c01007387 */ /* 0x0081e80000100a00 */
[----:B------:R0:W-:Y:S04]  /*0290*/  STL.64 [R1+0x38], R14 ;  /* 0x0000380e01007387 */ /* 0x0001e80000100a00 */
[----:B--2---:R0:W-:Y:S04]  /*02a0*/  STL.64 [R1+0x40], R16 ;  /* 0x0000401001007387 */ /* 0x0041e80000100a00 */
[----:B------:R0:W-:Y:S02]  /*02b0*/  STL.64 [R1+0x48], R18 ;  /* 0x0000481201007387 */ /* 0x0001e40000100a00 */
.L_x_51891:
[----:B-1----:R-:W-:Y:S05]  /*02c0*/  BSYNC B0 ;  /* 0x0000000000007941 */ /* 0x002fea0003800000 */
.L_x_51890:
[----:B------:R-:W-:Y:S01]  /*02d0*/  BSSY B0, `(.L_x_51892) ;  /* 0x0000012000007945 */ /* 0x000fe20003800000 */
[----:B------:R-:W-:Y:S05]  /*02e0*/  @!P6 BRA `(.L_x_51893) ;  /* 0x000001000000e947 */ /* 0x000fea0003800000 */
[----:B------:R-:W-:Y:S01]  /*02f0*/  ISETP.NE.U32.AND P1, PT, RZ, c[0x0][0x218], PT ;  /* 0x00008600ff007a0c */ /* 0x000fe20003f25070 */
[----:B0-----:R-:W-:Y:S01]  /*0300*/  CS2R R14, SRZ ;  /* 0x00000000000e7805 */ /* 0x001fe2000001ff00 */
[----:B------:R-:W-:Y:S01]  /*0310*/  MOV R16, 0x10 ;  /* 0x0000001000107802 */ /* 0x000fe20000000f00 */
[----:B------:R-:W-:Y:S01]  /*0320*/  CS2R R12, SRZ ;  /* 0x00000000000c7805 */ /* 0x000fe2000001ff00 */
[----:B------:R-:W-:-:S03]  /*0330*/  ISETP.NE.AND.EX P1, PT, RZ, c[0x0][0x21c], PT, P1 ;  /* 0x00008700ff007a0c */ /* 0x000fc60003f25310 */
[----:B------:R-:W-:-:S06]  /*0340*/  IMAD.WIDE.U32 R16, R3, R16, c[0x0][0x1b0] ;  /* 0x00006c0003107625 */ /* 0x000fcc00078e0010 */
[----:B------:R-:W5:Y:S04]  /*0350*/  LDG.E.128 R16, [R16.64] ;  /* 0x0000000410107981 */ /* 0x000f68000c1e1d00 */
[----:B------:R-:W-:-:S04]  /*0360*/  @P1 LEA R4, P2, R3, c[0x0][0x218], 0x4 ;  /* 0x0000860003041a11 */ /* 0x000fc800078420ff */
[C---:B------:R-:W-:Y:S02]  /*0370*/  @P1 LEA.HI.X R5, R3.reuse, c[0x0][0x21c], RZ, 0x4, P2 ;  /* 0x0000870003051a11 */ /* 0x040fe400010f24ff */
[----:B------:R-:W-:-:S03]  /*0380*/  LEA R6, P2, R3, c[0x0][0x1c8], 0x4 ;  /* 0x0000720003067a11 */ /* 0x000fc600078420ff */
[----:B------:R0:W5:Y:S01]  /*0390*/  @P1 LDG.E.128 R12, [R4.64] ;  /* 0x00000004040c1981 */ /* 0x000162000c1e1d00 */
[----:B------:R-:W-:-:S05]  /*03a0*/  LEA.HI.X R7, R3, c[0x0][0x1cc], RZ, 0x4, P2 ;  /* 0x0000730003077a11 */ /* 0x000fca00010f24ff */
[----:B------:R-:W2:Y:S01]  /*03b0*/  LDG.E.128 R20, [R6.64] ;  /* 0x0000000406147981 */ /* 0x000ea2000c1e1d00 */
[----:B------:R-:W-:-:S03]  /*03c0*/  IADD3 R3, R3, 0x20, RZ ;  /* 0x0000002003037810 */ /* 0x000fc60007ffe0ff */
[----:B--2---:R0:W-:Y:S04]  /*03d0*/  STL.64 [R1+0x20], R20 ;  /* 0x0000201401007387 */ /* 0x0041e80000100a00 */
[----:B------:R0:W-:Y:S02]  /*03e0*/  STL.64 [R1+0x28], R22 ;  /* 0x0000281601007387 */ /* 0x0001e40000100a00 */
.L_x_51893:
[----:B------:R-:W-:Y:S05]  /*03f0*/  BSYNC B0 ;  /* 0x0000000000007941 */ /* 0x000fea0003800000 */
.L_x_51892:
[----:B------:R-:W-:Y:S01]  /*0400*/  BSSY B0, `(.L_x_51894) ;  /* 0x0000012000007945 */ /* 0x000fe20003800000 */
[----:B------:R-:W-:Y:S05]  /*0410*/  @!P5 BRA `(.L_x_51895) ;  /* 0x000001000000d947 */ /* 0x000fea0003800000 */
[----:B------:R-:W-:Y:S01]  /*0420*/  ISETP.NE.U32.AND P1, PT, RZ, c[0x0][0x218], PT ;  /* 0x00008600ff007a0c */ /* 0x000fe20003f25070 */
[----:B------:R-:W-:Y:S01]  /*0430*/  HFMA2.MMA R24, -RZ, RZ, 0, 9.5367431640625e-07 ;  /* 0x00000010ff187435 */ /* 0x000fe200000001ff */
[----:B0-----:R-:W-:Y:S01]  /*0440*/  CS2R R22, SRZ ;  /* 0x0000000000167805 */ /* 0x001fe2000001ff00 */
[----:B------:R-:W-:Y:S01]  /*0450*/  CS2R R20, SRZ ;  /* 0x0000000000147805 */ /* 0x000fe2000001ff00 */
[----:B------:R-:W-:-:S07]  /*0460*/  ISETP.NE.AND.EX P1, PT, RZ, c[0x0][0x21c], PT, P1 ;  /* 0x00008700ff007a0c */ /* 0x000fce0003f25310 */
[----:B------:R-:W-:-:S06]  /*0470*/  IMAD.WIDE.U32 R24, R3, R24, c[0x0][0x1b0] ;  /* 0x00006c0003187625 */ /* 0x000fcc00078e0018 */
[C---:B------:R-:W-:Y:S01]  /*0480*/  @P1 LEA R4, P2, R3.reuse, c[0x0][0x218], 0x4 ;  /* 0x0000860003041a11 */ /* 0x040fe200078420ff */
[----:B------:R-:W5:Y:S03]  /*0490*/  LDG.E.128 R24, [R24.64] ;  /* 0x0000000418187981 */ /* 0x000f66000c1e1d00 */
        /* <DEDUP_REMOVED lines=8> */
.L_x_51895:
[----:B------:R-:W-:Y:S05]  /*0520*/  BSYNC B0 ;  /* 0x0000000000007941 */ /* 0x000fea0003800000 */
.L_x_51894:
        /* <DEDUP_REMOVED lines=16> */
[----:B--2---:R0:W-:Y:S04]  /*0630*/  STL.64 [R1], R36 ;  /* 0x0000002401007387 */ /* 0x0041e80000100a00 */
[----:B------:R0:W-:Y:S02]  /*0640*/  STL.64 [R1+0x8], R38 ;  /* 0x0000082601007387 */ /* 0x0001e40000100a00 */
.L_x_51897:
[----:B------:R-:W-:Y:S05]  /*0650*/  BSYNC B0 ;  /* 0x0000000000007941 */ /* 0x000fea0003800000 */
.L_x_51896:
        /* <DEDUP_REMOVED lines=13> */
[----:B------:R-:W-:-:S06]  /*0730*/  LEA.HI.X R249, R3, c[0x0][0x1cc], RZ, 0x4, P2 ;  /* 0x0000730003f97a11 */ /* 0x000fcc00010f24ff */
[----:B------:R-:W5:Y:S01]  /*0740*/  LDG.E.128 R248, [R248.64] ;  /* 0x00000004f8f87981 */ /* 0x000f62000c1e1d00 */
[----:B------:R-:W-:-:S03]  /*0750*/  IADD3 R3, R3, 0x20, RZ ;  /* 0x0000002003037810 */ /* 0x000fc60007ffe0ff */
.L_x_51899:
[----:B------:R-:W-:Y:S05]  /*0760*/  BSYNC B0 ;  /* 0x0000000000007941 */ /* 0x000fea0003800000 */
.L_x_51898:
[----:B------:R-:W-:Y:S01]  /*0770*/  ISETP.GE.U32.AND P1, PT, R0, 0xc0, PT ;  /* 0x000000c00000780c */ /* 0x000fe20003f26070 */
[----:B------:R-:W-:Y:S01]  /*0780*/  BSSY B0, `(.L_x_51900) ;  /* 0x0000012000007945 */ /* 0x000fe20003800000 */
[----:B------:R-:W-:-:S11]  /*0790*/  LOP3.LUT R2, R2, 0xffefffff, RZ, 0xc0, !PT ;  /* 0xffefffff02027812 */ /* 0x000fd600078ec0ff */
[----:B------:R-:W-:Y:S01]  /*07a0*/  @P1 LOP3.LUT R2, R2, 0x100000, RZ, 0xfc, !PT ;  /* 0x0010000002021812 */ /* 0x000fe200078efcff */
[----:B------:R-:W-:Y:S05]  /*07b0*/  @!P1 BRA `(.L_x_51901) ;  /* 0x000000e000009947 */ /* 0x000fea0003800000 */
[C---:B------:R-:W-:Y:S01]  /*07c0*/  LEA R244, P1, R3.reuse, c[0x0][0x1c8], 0x4 ;  /* 0x0000720003f47a11 */ /* 0x040fe200078220ff */
[----:B------:R-:W-:Y:S01]  /*07d0*/  CS2R R46, SRZ ;  /* 0x00000000002e7805 */ /* 0x000fe2000001ff00 */
[----:B------:R-:W-:Y:S01]  /*07e0*/  MOV R48, 0x10 ;  /* 0x0000001000307802 */ /* 0x000fe20000000f00 */
[----:B------:R-:W-:Y:S01]  /*07f0*/  CS2R R44, SRZ ;  /* 0x00000000002c7805 */ /* 0x000fe2000001ff00 */
[C---:B------:R-:W-:Y:S02]  /*0800*/  LEA.HI.X R245, R3.reuse, c[0x0][0x1cc], RZ, 0x4, P1 ;  /* 0x0000730003f57a11 */ /* 0x040fe400008f24ff */
[----:B------:R-:W-:Y:S01]  /*0810*/  ISETP.NE.U32.AND P1, PT, RZ, c[0x0][0x218], PT ;  /* 0x00008600ff007a0c */ /* 0x000fe20003f25070 */
[----:B------:R-:W-:-:S03]  /*0820*/  IMAD.WIDE.U32 R48, R3, R48, c[0x0][0x1b0] ;  /* 0x00006c0003307625 */ /* 0x000fc600078e0030 */
[----:B------:R-:W-:Y:S01]  /*0830*/  ISETP.NE.AND.EX P1, PT, RZ, c[0x0][0x21c], PT, P1 ;  /* 0x00008700ff007a0c */ /* 0x000fe20003f25310 */
[----:B------:R-:W5:Y:S04]  /*0840*/  LDG.E.128 R244, [R244.64] ;  /* 0x00000004f4f47981 */ /* 0x000f68000c1e1d00 */
[----:B------:R-:W5:Y:S08]  /*0850*/  LDG.E.128 R48, [R48.64] ;  /* 0x0000000430307981 */ /* 0x000f70000c1e1d00 */
[----:B0-----:R-:W-:-:S04]  /*0860*/  @P1 LEA R4, P2, R3, c[0x0][0x218], 0x4 ;  /* 0x0000860003041a11 */ /* 0x001fc800078420ff */
[----:B------:R-:W-:-:S05]  /*0870*/  @P1 LEA.HI.X R5, R3, c[0x0][0x21c], RZ, 0x4, P2 ;  /* 0x0000870003051a11 */ /* 0x000fca00010f24ff */
[----:B------:R0:W5:Y:S01]  /*0880*/  @P1 LDG.E.128 R44, [R4.64] ;  /* 0x00000004042c1981 */ /* 0x000162000c1e1d00 */
[----:B------:R-:W-:-:S03]  /*0890*/  IADD3 R3, R3, 0x20, RZ ;  /* 0x0000002003037810 */ /* 0x000fc60007ffe0ff */
.L_x_51901:
[----:B------:R-:W-:Y:S05]  /*08a0*/  BSYNC B0 ;  /* 0x0000000000007941 */ /* 0x000fea0003800000 */
.L_x_51900:
[----:B------:R-:W-:Y:S01]  /*08b0*/  ISETP.GE.U32.AND P1, PT, R0, 0xe0, PT ;  /* 0x000000e00000780c */ /* 0x000fe20003f26070 */
[----:B------:R-:W-:Y:S01]  /*08c0*/  BSSY B0, `(.L_x_51902) ;  /* 0x0000014000007945 */ /* 0x000fe20003800000 */
[----:B------:R-:W-:Y:S02]  /*08d0*/  SHF.R.U32.HI R252, RZ, 0x5, R252 ;  /* 0x00000005fffc7819 */ /* 0x000fe400000116fc */
[----:B------:R-:W-:Y:S02]  /*08e0*/  LOP3.LUT R2, R2, 0xfff7ffff, RZ, 0xc0, !PT ;  /* 0xfff7ffff02027812 */ /* 0x000fe400078ec0ff */
[----:B------:R-:W-:-:S07]  /*08f0*/  LEA R252, R53, R252, 0x2 ;  /* 0x000000fc35fc7211 */ /* 0x000fce00078e10ff */
[----:B------:R-:W-:Y:S01]  /*0900*/  @P1 LOP3.LUT R2, R2, 0x80000, RZ, 0xfc, !PT ;  /* 0x0008000002021812 */ /* 0x000fe200078efcff */
[----:B------:R-:W-:Y:S05]  /*0910*/  @!P1 BRA `(.L_x_51903) ;  /* 0x000000e000009947 */ /* 0x000fea0003800000 */
[C---:B------:R-:W-:Y:S01]  /*0920*/  LEA R240, P1, R3.reuse, c[0x0][0x1c8], 0x4 ;  /* 0x0000720003f07a11 */ /* 0x040fe200078220ff */
[----:B------:R-:W-:Y:S01]  /*0930*/  CS2R R54, SRZ ;  /* 0x0000000000367805 */ /* 0x000fe2000001ff00 */
[----:B------:R-:W-:Y:S02]  /*0940*/  CS2R R52, SRZ ;  /* 0x0000000000347805 */ /* 0x000fe4000001ff00 */
[----:B------:R-:W-:Y:S02]  /*0950*/  LEA.HI.X R241, R3, c[0x0][0x1cc], RZ, 0x4, P1 ;  /* 0x0000730003f17a11 */ /* 0x000fe400008f24ff */
[----:B------:R-:W-:-:S04]  /*0960*/  ISETP.NE.U32.AND P1, PT, RZ, c[0x0][0x218], PT ;  /* 0x00008600ff007a0c */ /* 0x000fc80003f25070 */
[----:B------:R-:W-:Y:S01]  /*0970*/  ISETP.NE.AND.EX P1, PT, RZ, c[0x0][0x21c], PT, P1 ;  /* 0x00008700ff007a0c */ /* 0x000fe20003f25310 */
[----:B------:R-:W-:Y:S01]  /*0980*/  HFMA2.MMA R56, -RZ, RZ, 0, 9.5367431640625e-07 ;  /* 0x00000010ff387435 */ /* 0x000fe200000001ff */
[----:B------:R-:W5:Y:S11]  /*0990*/  LDG.E.128 R240, [R240.64] ;  /* 0x00000004f0f07981 */ /* 0x000f76000c1e1d00 */
[C---:B0-----:R-:W-:Y:S01]  /*09a0*/  @P1 LEA R4, P2, R3.reuse, c[0x0][0x218], 0x4 ;  /* 0x0000860003041a11 */ /* 0x041fe200078420ff */
[----:B------:R-:W-:-:S03]  /*09b0*/  IMAD.WIDE.U32 R56, R3, R56, c[0x0][0x1b0] ;  /* 0x00006c0003387625 */ /* 0x000fc600078e0038 */
[----:B------:R-:W-:-:S03]  /*09c0*/  @P1 LEA.HI.X R5, R3, c[0x0][0x21c], RZ, 0x4, P2 ;  /* 0x0000870003051a11 */ /* 0x000fc600010f24ff */
[----:B------:R-:W5:Y:S04]  /*09d0*/  LDG.E.128 R56, [R56.64] ;  /* 0x0000000438387981 */ /* 0x000f68000c1e1d00 */
[----:B------:R0:W5:Y:S01]  /*09e0*/  @P1 LDG.E.128 R52, [R4.64] ;  /* 0x0000000404341981 */ /* 0x000162000c1e1d00 */
[----:B------:R-:W-:-:S03]  /*09f0*/  IADD3 R3, R3, 0x20, RZ ;  /* 0x0000002003037810 */ /* 0x000fc60007ffe0ff */
.L_x_51903:
[----:B------:R-:W-:Y:S05]  /*0a00*/  BSYNC B0 ;  /* 0x0000000000007941 */ /* 0x000fea0003800000 */
.L_x_51902:
[----:B------:R-:W-:Y:S01]  /*0a10*/  ISETP.GE.U32.AND P1, PT, R0, 0x100, PT ;  /* 0x000001000000780c */ /* 0x000fe20003f26070 */
[----:B------:R-:W-:Y:S01]  /*0a20*/  BSSY B0, `(.L_x_51904) ;  /* 0x0000012000007945 */ /* 0x000fe20003800000 */
[----:B------:R-:W-:-:S11]  /*0a30*/  LOP3.LUT R2, R2, 0xfffbffff, RZ, 0xc0, !PT ;  /* 0xfffbffff02027812 */ /* 0x000fd600078ec0ff */
        /* <DEDUP_REMOVED lines=8> */
[----:B------:R-:W5:Y:S01]  /*0ac0*/  LDG.E.128 R236, [R236.64] ;  /* 0x00000004ecec7981 */ /* 0x000f62000c1e1d00 */
[----:B------:R-:W-:-:S05]  /*0ad0*/  MOV R64, 0x10 ;  /* 0x0000001000407802 */ /* 0x000fca0000000f00 */
[----:B------:R-:W-:-:S06]  /*0ae0*/  IMAD.WIDE.U32 R64, R3, R64, c[0x0][0x1b0] ;  /* 0x00006c0003407625 */ /* 0x000fcc00078e0040 */
[C---:B0-----:R-:W-:Y:S01]  /*0af0*/  @P1 LEA R4, P2, R3.reuse, c[0x0][0x218], 0x4 ;  /* 0x0000860003041a11 */ /* 0x041fe200078420ff */
[----:B------:R-:W5:Y:S03]  /*0b00*/  LDG.E.128 R64, [R64.64] ;  /* 0x0000000440407981 */ /* 0x000f66000c1e1d00 */
[----:B------:R-:W-:-:S05]  /*0b10*/  @P1 LEA.HI.X R5, R3, c[0x0][0x21c], RZ, 0x4, P2 ;  /* 0x0000870003051a11 */ /* 0x000fca00010f24ff */
[----:B------:R0:W5:Y:S01]  /*0b20*/  @P1 LDG.E.128 R60, [R4.64] ;  /* 0x00000004043c1981 */ /* 0x000162000c1e1d00 */
[----:B------:R-:W-:-:S03]  /*0b30*/  IADD3 R3, R3, 0x20, RZ ;  /* 0x0000002003037810 */ /* 0x000fc60007ffe0ff */
.L_x_51905:
[----:B------:R-:W-:Y:S05]  /*0b40*/  BSYNC B0 ;  /* 0x0000000000007941 */ /* 0x000fea0003800000 */
.L_x_51904:
        /* <DEDUP_REMOVED lines=19> */
.L_x_51907:
[----:B------:R-:W-:Y:S05]  /*0c80*/  BSYNC B0 ;  /* 0x0000000000007941 */ /* 0x000fea0003800000 */
.L_x_51906:
        /* <DEDUP_REMOVED lines=19> */
.L_x_51909:
[----:B------:R-:W-:Y:S05]  /*0dc0*/  BSYNC B0 ;  /* 0x0000000000007941 */ /* 0x000fea0003800000 */
.L_x_51908:
        /* <DEDUP_REMOVED lines=19> */
.L_x_51911:
[----:B------:R-:W-:Y:S05]  /*0f00*/  BSYNC B0 ;  /* 0x0000000000007941 */ /* 0x000fea0003800000 */
.L_x_51910:
        /* <DEDUP_REMOVED lines=19> */
.L_x_51913:
[----:B------:R-:W-:Y:S05]  /*1040*/  BSYNC B0 ;  /* 0x0000000000007941 */ /* 0x000fea0003800000 */
.L_x_51912:
        /* <DEDUP_REMOVED lines=19> */
.L_x_51915:
[----:B------:R-:W-:Y:S05]  /*1180*/  BSYNC B0 ;  /* 0x0000000000007941 */ /* 0x000fea0003800000 */
.L_x_51914:
        /* <DEDUP_REMOVED lines=19> */
.L_x_51917:
[----:B------:R-:W-:Y:S05]  /*12c0*/  BSYNC B0 ;  /* 0x0000000000007941 */ /* 0x000fea0003800000 */
.L_x_51916:
        /* <DEDUP_REMOVED lines=19> */
.L_x_51919:
[----:B------:R-:W-:Y:S05]  /*1400*/  BSYNC B0 ;  /* 0x0000000000007941 */ /* 0x000fea0003800000 */
.L_x_51918:
        /* <DEDUP_REMOVED lines=17> */
[----:B------:R0:W5:Y:S04]  /*1520*/  @P1 LDG.E.128 R152, [R4.64] ;  /* 0x0000000404981981 */ /* 0x000168000c1e1d00 */
.L_x_51921:
[----:B------:R-:W-:Y:S05]  /*1530*/  BSYNC B0 ;  /* 0x0000000000007941 */ /* 0x000fea0003800000 */
.L_x_51920:
[----:B------:R-:W-:-:S13]  /*1540*/  ISETP.GE.AND P1, PT, R252, c[0x0][0x164], PT ;  /* 0x00005900fc007a0c */ /* 0x000fda0003f26270 */
[----:B------:R-:W-:Y:S05]  /*1550*/  @P1 EXIT ;  /* 0x000000000000194d */ /* 0x000fea0003800000 */
[----:B------:R-:W-:Y:S02]  /*1560*/  ULDC.U8 UR6, c[0x0][0x1f0] ;  /* 0x00007c0000067ab9 */ /* 0x000fe40000000000 */
.L_x_51989:
[----:B------:R-:W-:Y:S01]  /*1570*/  ISETP.NE.U32.AND P1, PT, RZ, c[0x0][0x1c0], PT ;  /* 0x00007000ff007a0c */ /* 0x000fe20003f25070 */
[----:B------:R-:W-:-:S03]  /*1580*/  HFMA2.MMA R3, -RZ, RZ, 1.875, 0 ;  /* 0x3f800000ff037435 */ /* 0x000fc600000001ff */
[----:B------:R-:W-:Y:S01]  /*1590*/  ISETP.NE.AND.EX P1, PT, RZ, c[0x0][0x1c4], PT, P1 ;  /* 0x00007100ff007a0c */ /* 0x000fe20003f25310 */
[----:B------:R-:W1:-:S12]  /*15a0*/  S2R R232, SR_TID.X ;  /* 0x0000000000e87919 */ /* 0x000e580000002100 */
[----:B0-----:R-:W-:-:S05]  /*15b0*/  @P1 MOV R4, 0x4 ;  /* 0x0000000400041802 */ /* 0x001fca0000000f00 */
[----:B------:R-:W-:-:S05]  /*15c0*/  @P1 IMAD.WIDE R4, R252, R4, c[0x0][0x1c0] ;  /* 0x00007000fc041625 */ /* 0x000fca00078e0204 */
[----:B-----5:R0:W5:Y:S01]  /*15d0*/  @P1 LDG.E R3, [R4.64] ;  /* 0x0000000404031981 */ /* 0x020162000c1e1900 */
[----:B------:R-:W-:Y:S01]  /*15e0*/  BSSY B0, `(.L_x_51922) ;  /* 0x0000026000007945 */ /* 0x000fe20003800000 */
[----:B-1----:R-:W-:Y:S01]  /*15f0*/  LOP3.LUT R232, R232, 0x1f, RZ, 0xc0, !PT ;  /* 0x0000001fe8e87812 */ /* 0x002fe200078ec0ff */
[----:B0-----:R-:W-:-:S05]  /*1600*/  IMAD R4, R252, c[0x0][0x168], RZ ;  /* 0x00005a00fc047a24 */ /* 0x001fca00078e02ff */
        /* <DEDUP_REMOVED lines=9> */
[----:B------:R-:W4:Y:S08]  /*16a0*/  LDL R233, [R1+0x3c] ;  /* 0x00003c0001e97983 */ /* 0x000f300000100800 */
[----:B------:R-:W-:-:S04]  /*16b0*/  @P1 LEA R6, P2, R5, c[0x0][0x180], 0x4 ;  /* 0x0000600005061a11 */ /* 0x000fc800078420ff */
[----:B------:R-:W-:-:S05]  /*16c0*/  @P1 LEA.HI.X R7, R5, c[0x0][0x184], RZ, 0x4, P2 ;  /* 0x0000610005071a11 */ /* 0x000fca00010f24ff */
[----:B------:R0:W2:Y:S02]  /*16d0*/  @P1 LDG.E.128 R164, [R6.64] ;  /* 0x0000000406a41981 */ /* 0x0000a4000c1e1d00 */
[----:B0-----:R-:W-:-:S05]  /*16e0*/  MOV R6, 0x10 ;  /* 0x0000001000067802 */ /* 0x001fca0000000f00 */
[----:B------:R-:W-:-:S05]  /*16f0*/  IMAD.WIDE.U32 R6, R5, R6, c[0x0][0x170] ;  /* 0x00005c0005067625 */ /* 0x000fca00078e0006 */
[----:B------:R-:W2:Y:S01]  /*1700*/  LDG.E.128 R168, [R6.64] ;  /* 0x0000000406a87981 */ /* 0x000ea2000c1e1d00 */
[----:B------:R-:W-:-:S04]  /*1710*/  ISETP.NE.U32.AND P1, PT, RZ, c[0x0][0x180], PT ;  /* 0x00006000ff007a0c */ /* 0x000fc80003f25070 */
[----:B------:R-:W-:Y:S01]  /*1720*/  ISETP.NE.AND.EX P1, PT, RZ, c[0x0][0x184], PT, P1 ;  /* 0x00006100ff007a0c */ /* 0x000fe20003f25310 */
[-C--:B--2--5:R-:W-:Y:S02]  /*1730*/  FMUL.FTZ R4, R168, R3.reuse ;  /* 0x00000003a8047220 */ /* 0x0a4fe40000410000 */
[----:B------:R-:W2:Y:S01]  /*1740*/  LDL R168, [R1+0x30] ;  /* 0x0000300001a87983 */ /* 0x000ea20000100800 */
[-C--:B------:R-:W-:Y:S02]  /*1750*/  FMUL.FTZ R6, R169, R3.reuse ;  /* 0x00000003a9067220 */ /* 0x080fe40000410000 */
[-C--:B------:R-:W-:Y:S02]  /*1760*/  FMUL.FTZ R7, R170, R3.reuse ;  /* 0x00000003aa077220 */ /* 0x080fe40000410000 */
[----:B------:R-:W-:Y:S02]  /*1770*/  FMUL.FTZ R171, R171, R3 ;  /* 0x00000003abab7220 */ /* 0x000fe40000410000 */
[----:B------:R-:W-:-:S02]  /*1780*/  FMUL.FTZ R169, R235, R6 ;  /* 0x00000006eba97220 */ /* 0x000fc40000410000 */
[----:B---3--:R-:W-:Y:S02]  /*1790*/  FMUL.FTZ R170, R234, R7 ;  /* 0x00000007eaaa7220 */ /* 0x008fe40000410000 */
[----:B----4-:R-:W-:Y:S02]  /*17a0*/  FMUL.FTZ R171, R233, R171 ;  /* 0x000000abe9ab7220 */ /* 0x010fe40000410000 */
[----:B------:R-:W-:Y:S02]  /*17b0*/  @P1 FADD.FTZ R169, R165, R169 ;  /* 0x000000a9a5a91221 */ /* 0x000fe40000010000 */
[----:B------:R-:W-:Y:S02]  /*17c0*/  @P1 FADD.FTZ R170, R166, R170 ;  /* 0x000000aaa6aa1221 */ /* 0x000fe40000010000 */
[----:B------:R-:W-:Y:S02]  /*17d0*/  @P1 FADD.FTZ R171, R167, R171 ;  /* 0x000000aba7ab1221 */ /* 0x000fe40000010000 */
[----:B--2---:R-:W-:Y:S01]  /*17e0*/  FMUL.FTZ R168, R168, R4 ;  /* 0x00000004a8a87220 */ /* 0x004fe20000410000 */
[----:B------:R-:W-:-:S03]  /*17f0*/  IADD3 R4, R5, 0x20, RZ ;  /* 0x0000002005047810 */ /* 0x000fc60007ffe0ff */
[----:B------:R-:W-:Y:S01]  /*1800*/  @P1 FADD.FTZ R168, R164, R168 ;  /* 0x000000a8a4a81221 */ /* 0x000fe20000010000 */
[----:B------:R-:W-:-:S04]  /*1810*/  LEA R6, P1, R5, c[0x0][0x188], 0x4 ;  /* 0x0000620005067a11 */ /* 0x000fc800078220ff */
[----:B------:R-:W-:-:S05]  /*1820*/  LEA.HI.X R7, R5, c[0x0][0x18c], RZ, 0x4, P1 ;  /* 0x0000630005077a11 */ /* 0x000fca00008f24ff */
[----:B------:R0:W-:Y:S04]  /*1830*/  STG.E.128 [R6.64], R168 ;  /* 0x000000a806007986 */ /* 0x0001e8000c101d04 */
.L_x_51923:
[----:B------:R-:W-:Y:S05]  /*1840*/  BSYNC B0 ;  /* 0x0000000000007941 */ /* 0x000fea0003800000 */
.L_x_51922:
[----:B------:R-:W-:Y:S01]  /*1850*/  ISETP.GE.U32.AND P1, PT, R0, 0x40, PT ;  /* 0x000000400000780c */ /* 0x000fe20003f26070 */
[----:B------:R-:W-:-:S12]  /*1860*/  BSSY B0, `(.L_x_51924) ;  /* 0x0000020000007945 */ /* 0x000fd80003800000 */
[----:B------:R-:W-:Y:S05]  /*1870*/  @!P1 BRA `(.L_x_51925) ;  /* 0x000001e000009947 */ /* 0x000fea0003800000 */
[----:B------:R-:W-:Y:S01]  /*1880*/  ISETP.NE.U32.AND P1, PT, RZ, c[0x0][0x180], PT ;  /* 0x00006000ff007a0c */ /* 0x000fe20003f25070 */
[----:B------:R-:W2:Y:S03]  /*1890*/  LDL R235, [R1+0x24] ;  /* 0x0000240001eb7983 */ /* 0x000ea60000100800 */
[----:B------:R-:W-:Y:S01]  /*18a0*/  ISETP.NE.AND.EX P1, PT, RZ, c[0x0][0x184], PT, P1 ;  /* 0x00006100ff007a0c */ /* 0x000fe20003f25310 */
[----:B------:R-:W3:Y:S04]  /*18b0*/  LDL R234, [R1+0x28] ;  /* 0x0000280001ea7983 */ /* 0x000ee80000100800 */
[----:B------:R-:W4:Y:S08]  /*18c0*/  LDL R233, [R1+0x2c] ;  /* 0x00002c0001e97983 */ /* 0x000f300000100800 */
[----:B0-----:R-:W-:-:S04]  /*18d0*/  @P1 LEA R6, P2, R4, c[0x0][0x180], 0x4 ;  /* 0x0000600004061a11 */ /* 0x001fc800078420ff */
[----:B------:R-:W-:-:S05]  /*18e0*/  @P1 LEA.HI.X R7, R4, c[0x0][0x184], RZ, 0x4, P2 ;  /* 0x0000610004071a11 */ /* 0x000fca00010f24ff */
[----:B------:R0:W2:Y:S02]  /*18f0*/  @P1 LDG.E.128 R164, [R6.64] ;  /* 0x0000000406a41981 */ /* 0x0000a4000c1e1d00 */
[----:B0-----:R-:W-:-:S10]  /*1900*/  HFMA2.MMA R6, -RZ, RZ, 0, 9.5367431640625e-07 ;  /* 0x00000010ff067435 */ /* 0x001fd400000001ff */
        /* <DEDUP_REMOVED lines=15> */
[----:B--2---:R-:W-:-:S04]  /*1a00*/  FMUL.FTZ R172, R172, R6 ;  /* 0x00000006acac7220 */ /* 0x004fc80000410000 */
[----:B------:R-:W-:Y:S01]  /*1a10*/  @P1 FADD.FTZ R172, R164, R172 ;  /* 0x000000aca4ac1221 */ /* 0x000fe20000010000 */
[----:B------:R-:W-:-:S04]  /*1a20*/  LEA R6, P1, R4, c[0x0][0x188], 0x4 ;  /* 0x0000620004067a11 */ /* 0x000fc800078220ff */
[C---:B------:R-:W-:Y:S02]  /*1a30*/  LEA.HI.X R7, R4.reuse, c[0x0][0x18c], RZ, 0x4, P1 ;  /* 0x0000630004077a11 */ /* 0x040fe400008f24ff */
[----:B------:R-:W-:-:S03]  /*1a40*/  IADD3 R4, R4, 0x20, RZ ;  /* 0x0000002004047810 */ /* 0x000fc60007ffe0ff */
[----:B------:R0:W-:Y:S04]  /*1a50*/  STG.E.128 [R6.64], R172 ;  /* 0x000000ac06007986 */ /* 0x0001e8000c101d04 */
.L_x_51925:
[----:B------:R-:W-:Y:S05]  /*1a60*/  BSYNC B0 ;  /* 0x0000000000007941 */ /* 0x000fea0003800000 */
.L_x_51924:
        /* <DEDUP_REMOVED lines=33> */
.L_x_51927:
[----:B------:R-:W-:Y:S05]  /*1c80*/  BSYNC B0 ;  /* 0x0000000000007941 */ /* 0x000fea0003800000 */
.L_x_51926:
        /* <DEDUP_REMOVED lines=17> */
[----:B------:R-:W2:Y:S01]  /*1da0*/  LDL R180, [R1] ;  /* 0x0000000001b47983 */ /* 0x000ea20000100800 */
        /* <DEDUP_REMOVED lines=15> */
.L_x_51929:
[----:B------:R-:W-:Y:S05]  /*1ea0*/  BSYNC B0 ;  /* 0x0000000000007941 */ /* 0x000fea0003800000 */
.L_x_51928:
        /* <DEDUP_REMOVED lines=9> */
[----:B------:R-:W-:-:S05]  /*1f40*/  IMAD.WIDE.U32 R6, R4, R6, c[0x0][0x170] ;  /* 0x00005c0004067625 */ /* 0x000fca00078e0006 */
        /* <DEDUP_REMOVED lines=15> */
[----:B------:R-:W-:-:S04]  /*2040*/  LEA R6, P1, R4, c[0x0][0x188], 0x4 ;  /* 0x0000620004067a11 */ /* 0x000fc800078220ff */
[C---:B------:R-:W-:Y:S02]  /*2050*/  LEA.HI.X R7, R4.reuse, c[0x0][0x18c], RZ, 0x4, P1 ;  /* 0x0000630004077a11 */ /* 0x040fe400008f24ff */
[----:B------:R-:W-:-:S03]  /*2060*/  IADD3 R4, R4, 0x20, RZ ;  /* 0x0000002004047810 */ /* 0x000fc60007ffe0ff */
[----:B------:R0:W-:Y:S04]  /*2070*/  STG.E.128 [R6.64], R184 ;  /* 0x000000b806007986 */ /* 0x0001e8000c101d04 */
.L_x_51931:
[----:B------:R-:W-:Y:S05]  /*2080*/  BSYNC B0 ;  /* 0x0000000000007941 */ /* 0x000fea0003800000 */
.L_x_51930:
        /* <DEDUP_REMOVED lines=29> */
.L_x_51933:
[----:B------:R-:W-:Y:S05]  /*2260*/  BSYNC B0 ;  /* 0x0000000000007941 */ /* 0x000fea0003800000 */
.L_x_51932:
        /* <DEDUP_REMOVED lines=29> */
.L_x_51935:
[----:B------:R-:W-:Y:S05]  /*2440*/  BSYNC B0 ;  /* 0x0000000000007941 */ /* 0x000fea0003800000 */
.L_x_51934:
        /* <DEDUP_REMOVED lines=29> */
.L_x_51937:
[----:B------:R-:W-:Y:S05]  /*2620*/  BSYNC B0 ;  /* 0x0000000000007941 */ /* 0x000fea0003800000 */
.L_x_51936:
        /* <DEDUP_REMOVED lines=29> */
.L_x_51939:
[----:B------:R-:W-:Y:S05]  /*2800*/  BSYNC B0 ;  /* 0x0000000000007941 */ /* 0x000fea0003800000 */
.L_x_51938:
        /* <DEDUP_REMOVED lines=29> */
.L_x_51941:
[----:B------:R-:W-:Y:S05]  /*29e0*/  BSYNC B0 ;  /* 0x0000000000007941 */ /* 0x000fea0003800000 */
.L_x_51940:
        /* <DEDUP_REMOVED lines=29> */
.L_x_51943:
[----:B------:R-:W-:Y:S05]  /*2bc0*/  BSYNC B0 ;  /* 0x0000000000007941 */ /* 0x000fea0003800000 */
.L_x_51942:
        /* <DEDUP_REMOVED lines=29> */
.L_x_51945:
[----:B------:R-:W-:Y:S05]  /*2da0*/  BSYNC B0 ;  /* 0x0000000000007941 */ /* 0x000fea0003800000 */
.L_x_51944:
        /* <DEDUP_REMOVED lines=29> */
.L_x_51947:
[----:B------:R-:W-:Y:S05]  /*2f80*/  BSYNC B0 ;  /* 0x0000000000007941 */ /* 0x000fea0003800000 */
.L_x_51946:
        /* <DEDUP_REMOVED lines=29> */
.L_x_51949:
[----:B------:R-:W-:Y:S05]  /*3160*/  BSYNC B0 ;  /* 0x0000000000007941 */ /* 0x000fea0003800000 */
.L_x_51948:
        /* <DEDUP_REMOVED lines=29> */
.L_x_51951:
[----:B------:R-:W-:Y:S05]  /*3340*/  BSYNC B0 ;  /* 0x0000000000007941 */ /* 0x000fea0003800000 */
.L_x_51950:
[----:B------:R-:W-:Y:S01]  /*3350*/  ISETP.GE.U32.AND P1, PT, R0, 0x200, PT ;  /* 0x000002000000780c */ /* 0x000fe20003f26070 */
[----:B------:R-:W-:-:S12]  /*3360*/  BSSY B0, `(.L_x_51952) ;  /* 0x000001b000007945 */ /* 0x000fd80003800000 */
[----:B------:R-:W-:Y:S05]  /*3370*/  @!P1 BRA `(.L_x_51953) ;  /* 0x0000019000009947 */ /* 0x000fea0003800000 */
[----:B------:R-:W-:Y:S01]  /*3380*/  ISETP.NE.U32.AND P1, PT, RZ, c[0x0][0x180], PT ;  /* 0x00006000ff007a0c */ /* 0x000fe20003f25070 */
[----:B------:R-:W-:-:S03]  /*3390*/  HFMA2.MMA R228, -RZ, RZ, 0, 9.5367431640625e-07 ;  /* 0x00000010ffe47435 */ /* 0x000fc600000001ff */
[----:B------:R-:W-:-:S07]  /*33a0*/  ISETP.NE.AND.EX P1, PT, RZ, c[0x0][0x184], PT, P1 ;  /* 0x00006100ff007a0c */ /* 0x000fce0003f25310 */
[----:B------:R-:W-:-:S06]  /*33b0*/  IMAD.WIDE.U32 R228, R4, R228, c[0x0][0x170] ;  /* 0x00005c0004e47625 */ /* 0x000fcc00078e00e4 */
[C---:B0-----:R-:W-:Y:S01]  /*33c0*/  @P1 LEA R6, P2, R4.reuse, c[0x0][0x180], 0x4 ;  /* 0x0000600004061a11 */ /* 0x041fe200078420ff */
[----:B------:R-:W2:Y:S03]  /*33d0*/  LDG.E.128 R228, [R228.64] ;  /* 0x00000004e4e47981 */ /* 0x000ea6000c1e1d00 */
[----:B------:R-:W-:-:S05]  /*33e0*/  @P1 LEA.HI.X R7, R4, c[0x0][0x184], RZ, 0x4, P2 ;  /* 0x0000610004071a11 */ /* 0x000fca00010f24ff */
[----:B------:R0:W3:Y:S02]  /*33f0*/  @P1 LDG.E.128 R164, [R6.64] ;  /* 0x0000000406a41981 */ /* 0x0000e4000c1e1d00 */
[----:B0-----:R-:W-:-:S04]  /*3400*/  LEA R6, P1, R4, c[0x0][0x188], 0x4 ;  /* 0x0000620004067a11 */ /* 0x001fc800078220ff */
[----:B------:R-:W-:Y:S02]  /*3410*/  LEA.HI.X R7, R4, c[0x0][0x18c], RZ, 0x4, P1 ;  /* 0x0000630004077a11 */ /* 0x000fe400008f24ff */
[----:B------:R-:W-:-:S04]  /*3420*/  ISETP.NE.U32.AND P1, PT, RZ, c[0x0][0x180], PT ;  /* 0x00006000ff007a0c */ /* 0x000fc80003f25070 */
[----:B------:R-:W-:Y:S01]  /*3430*/  ISETP.NE.AND.EX P1, PT, RZ, c[0x0][0x184], PT, P1 ;  /* 0x00006100ff007a0c */ /* 0x000fe20003f25310 */
[-C--:B--2--5:R-:W-:Y:S02]  /*3440*/  FMUL.FTZ R4, R228, R3.reuse ;  /* 0x00000003e4047220 */ /* 0x0a4fe40000410000 */
        /* <DEDUP_REMOVED lines=11> */
[----:B------:R0:W-:Y:S02]  /*3500*/  STG.E.128 [R6.64], R228 ;  /* 0x000000e406007986 */ /* 0x0001e4000c101d04 */
.L_x_51953:
[----:B------:R-:W-:Y:S05]  /*3510*/  BSYNC B0 ;  /* 0x0000000000007941 */ /* 0x000fea0003800000 */
.L_x_51952:
[----:B-----5:R-:W-:Y:S01]  /*3520*/  FADD.FTZ R3, RZ, R168 ;  /* 0x000000a8ff037221 */ /* 0x020fe20000010000 */
        /* <DEDUP_REMOVED lines=102> */
.L_x_51990:
[----:B-12---:R-:W-:Y:S01]  /*3b90*/  FADD.FTZ R4, R4, R3 ;  /* 0x0000000304047221 */ /* 0x006fe20000010000 */
[----:B------:R-:W-:Y:S05]  /*3ba0*/  BRA.DIV ~URZ, `(.L_x_51955) ;  /* 0x000021127f007947 */ /* 0x000fea000b800000 */
[----:B------:R-:W1:Y:S01]  /*3bb0*/  SHFL.BFLY PT, R3, R4, 0x2, 0x1f ;  /* 0x0c401f0004037f89 */ /* 0x000e6200000e0000 */
[----:B------:R-:W-:-:S04]  /*3bc0*/  LOP3.LUT R2, R2, 0xfdffffff, RZ, 0xc0, !PT ;  /* 0xfdffffff02027812 */ /* 0x000fc800078ec0ff */
[----:B------:R-:W-:Y:S02]  /*3bd0*/  @P6 LOP3.LUT R2, R2, 0x2000000, RZ, 0xfc, !PT ;  /* 0x0200000002026812 */ /* 0x000fe400078efcff */
[----:B------:R-:W-:Y:S01]  /*3be0*/  ISETP.GT.U32.AND P6, PT, R0, 0x3f, PT ;  /* 0x0000003f0000780c */ /* 0x000fe20003fc4070 */
        /* <DEDUP_REMOVED lines=9> */
[--C-:B0-----:R-:W-:Y:S02]  /*3c80*/  FADD.FTZ R6, R169, -R4.reuse ;  /* 0x80000004a9067221 */ /* 0x101fe40000010000 */
[----:B------:R-:W-:Y:S02]  /*3c90*/  FFMA.FTZ R3, R3, R3, RZ ;  /* 0x0000000303037223 */ /* 0x000fe400000100ff */
[--C-:B------:R-:W-:Y:S02]  /*3ca0*/  FADD.FTZ R7, R173, -R4.reuse ;  /* 0x80000004ad077221 */ /* 0x100fe40000010000 */
        /* <DEDUP_REMOVED lines=144> */
.L_x_51991:
        /* <DEDUP_REMOVED lines=8> */
[----:B------:R-:W-:-:S05]  /*4630*/  FMUL.FTZ R6, R4, R4 ;  /* 0x0000000404067220 */ /* 0x000fca0000410000 */
        /* <DEDUP_REMOVED lines=8> */
[----:B--2---:R-:W2:Y:S04]  /*46c0*/  LDL R2, [R1+0x40] ;  /* 0x0000400001027983 */ /* 0x004ea80000100800 */
[----:B------:R3:W-:Y:S04]  /*46d0*/  STL [R1+0x50], R0 ;  /* 0x0000500001007387 */ /* 0x0007e80000100800 */
[----:B------:R-:W4:Y:S04]  /*46e0*/  LDL R235, [R1+0x4c] ;  /* 0x00004c0001eb7983 */ /* 0x000f280000100800 */
[----:B------:R-:W4:Y:S04]  /*46f0*/  LDL R234, [R1+0x48] ;  /* 0x0000480001ea7983 */ /* 0x000f280000100800 */
[----:B---3--:R-:W3:Y:S01]  /*4700*/  LDL R0, [R1+0x44] ;  /* 0x0000440001007983 */ /* 0x008ee20000100800 */
[----:B-1----:R-:W-:-:S05]  /*4710*/  FSEL R7, R4, RZ, !P1 ;  /* 0x000000ff04077208 */ /* 0x002fca0004800000 */
[--C-:B0-----:R-:W-:Y:S02]  /*4720*/  FADD.FTZ R232, R168, -R7.reuse ;  /* 0x80000007a8e87221 */ /* 0x101fe40000010000 */
[--C-:B------:R-:W-:Y:S02]  /*4730*/  FADD.FTZ R233, R169, -R7.reuse ;  /* 0x80000007a9e97221 */ /* 0x100fe40000010000 */
[C---:B------:R-:W-:Y:S02]  /*4740*/  FMUL.FTZ R232, R3.reuse, R232 ;  /* 0x000000e803e87220 */ /* 0x040fe40000410000 */
[----:B------:R-:W-:Y:S02]  /*4750*/  FMUL.FTZ R233, R3, R233 ;  /* 0x000000e903e97220 */ /* 0x000fe40000410000 */
[--C-:B------:R-:W-:Y:S02]  /*4760*/  FADD.FTZ R6, R170, -R7.reuse ;  /* 0x80000007aa067221 */ /* 0x100fe40000010000 */
[----:B------:R-:W-:-:S04]  /*4770*/  FADD.FTZ R7, R171, -R7 ;  /* 0x80000007ab077221 */ /* 0x000fc80000010000 */
[----:B------:R-:W-:Y:S02]  /*4780*/  FMUL.FTZ R7, R3, R7 ;  /* 0x0000000703077220 */ /* 0x000fe40000410000 */
[----:B--2---:R-:W-:Y:S02]  /*4790*/  FFMA.FTZ R232, R2, R232, R8 ;  /* 0x000000e802e87223 */ /* 0x004fe40000010008 */
[----:B------:R0:W5:Y:S01]  /*47a0*/  LDL.LU R2, [R1+0x54] ;  /* 0x0000540001027983 */ /* 0x0001620000300800 */
[----:B---3--:R-:W-:-:S03]  /*47b0*/  FFMA.FTZ R233, R0, R233, R9 ;  /* 0x000000e900e97223 */ /* 0x008fc60000010009 */
[----:B------:R0:W5:Y:S01]  /*47c0*/  LDL.LU R0, [R1+0x50] ;  /* 0x0000500001007983 */ /* 0x0001620000300800 */
[----:B----4-:R-:W-:Y:S01]  /*47d0*/  FFMA.FTZ R235, R235, R7, R11 ;  /* 0x00000007ebeb7223 */ /* 0x010fe2000001000b */
[----:B------:R-:W-:Y:S01]  /*47e0*/  HFMA2.MMA R7, -RZ, RZ, 0, 9.5367431640625e-07 ;  /* 0x00000010ff077435 */ /* 0x000fe200000001ff */
[----:B------:R-:W-:-:S04]  /*47f0*/  FMUL.FTZ R6, R3, R6 ;  /* 0x0000000603067220 */ /* 0x000fc80000410000 */
[----:B------:R-:W-:-:S05]  /*4800*/  FFMA.FTZ R234, R234, R6, R10 ;  /* 0x00000006eaea7223 */ /* 0x000fca000001000a */
[----:B------:R-:W-:-:S05]  /*4810*/  IMAD.WIDE.U32 R6, R5, R7, c[0x0][0x208] ;  /* 0x0000820005067625 */ /* 0x000fca00078e0007 */
[----:B------:R0:W-:Y:S01]  /*4820*/  STG.E.128 [R6.64], R232 ;  /* 0x000000e806007986 */ /* 0x0001e2000c101d04 */
[----:B------:R-:W-:-:S03]  /*4830*/  IADD3 R5, R5, 0x20, RZ ;  /* 0x0000002005057810 */ /* 0x000fc60007ffe0ff */
.L_x_51957:
[----:B------:R-:W-:Y:S05]  /*4840*/  BSYNC B0 ;  /* 0x0000000000007941 */ /* 0x000fea0003800000 */
.L_x_51956:
[----:B-----5:R-:W-:Y:S01]  /*4850*/  ISETP.GE.U32.AND P2, PT, R0, 0x40, PT ;  /* 0x000000400000780c */ /* 0x020fe20003f46070 */
[----:B------:R-:W-:-:S12]  /*4860*/  BSSY B0, `(.L_x_51958) ;  /* 0x0000013000007945 */ /* 0x000fd80003800000 */
[----:B------:R-:W-:Y:S05]  /*4870*/  @!P2 BRA `(.L_x_51959) ;  /* 0x000001100000a947 */ /* 0x000fea0003800000 */
[----:B01----:R-:W-:-:S05]  /*4880*/  FSEL R7, R4, RZ, !P1 ;  /* 0x000000ff04077208 */ /* 0x003fca0004800000 */
[--C-:B------:R-:W-:Y:S02]  /*4890*/  FADD.FTZ R232, R172, -R7.reuse ;  /* 0x80000007ace87221 */ /* 0x100fe40000010000 */
[--C-:B------:R-:W-:Y:S02]  /*48a0*/  FADD.FTZ R233, R173, -R7.reuse ;  /* 0x80000007ade97221 */ /* 0x100fe40000010000 */
[--C-:B------:R-:W-:Y:S02]  /*48b0*/  FADD.FTZ R6, R174, -R7.reuse ;  /* 0x80000007ae067221 */ /* 0x100fe40000010000 */
[----:B------:R-:W-:Y:S02]  /*48c0*/  FADD.FTZ R7, R175, -R7 ;  /* 0x80000007af077221 */ /* 0x000fe40000010000 */
[C---:B------:R-:W-:Y:S02]  /*48d0*/  FMUL.FTZ R6, R3.reuse, R6 ;  /* 0x0000000603067220 */ /* 0x040fe40000410000 */
[----:B------:R-:W-:-:S02]  /*48e0*/  FMUL.FTZ R7, R3, R7 ;  /* 0x0000000703077220 */ /* 0x000fc40000410000 */
[----:B------:R-:W-:Y:S02]  /*48f0*/  FMUL.FTZ R232, R3, R232 ;  /* 0x000000e803e87220 */ /* 0x000fe40000410000 */
[----:B------:R-:W-:Y:S01]  /*4900*/  FFMA.FTZ R235, R19, R7, R15 ;  /* 0x0000000713eb7223 */ /* 0x000fe2000001000f */
[----:B------:R-:W-:Y:S01]  /*4910*/  MOV R7, 0x10 ;  /* 0x0000001000077802 */ /* 0x000fe20000000f00 */
[----:B------:R-:W-:Y:S02]  /*4920*/  FMUL.FTZ R233, R3, R233 ;  /* 0x000000e903e97220 */ /* 0x000fe40000410000 */
[----:B------:R-:W-:Y:S02]  /*4930*/  FFMA.FTZ R234, R18, R6, R14 ;  /* 0x0000000612ea7223 */ /* 0x000fe4000001000e */
[----:B------:R-:W-:Y:S02]  /*4940*/  FFMA.FTZ R232, R16, R232, R12 ;  /* 0x000000e810e87223 */ /* 0x000fe4000001000c */
[----:B------:R-:W-:-:S02]  /*4950*/  FFMA.FTZ R233, R17, R233, R13 ;  /* 0x000000e911e97223 */ /* 0x000fc4000001000d */
[C---:B------:R-:W-:Y:S01]  /*4960*/  IMAD.WIDE.U32 R6, R5.reuse, R7, c[0x0][0x208] ;  /* 0x0000820005067625 */ /* 0x040fe200078e0007 */
[----:B------:R-:W-:-:S04]  /*4970*/  IADD3 R5, R5, 0x20, RZ ;  /* 0x0000002005057810 */ /* 0x000fc80007ffe0ff */
[----:B------:R0:W-:Y:S03]  /*4980*/  STG.E.128 [R6.64], R232 ;  /* 0x000000e806007986 */ /* 0x0001e6000c101d04 */
.L_x_51959:
[----:B------:R-:W-:Y:S05]  /*4990*/  BSYNC B0 ;  /* 0x0000000000007941 */ /* 0x000fea0003800000 */
.L_x_51958:
[----:B------:R-:W-:Y:S01]  /*49a0*/  ISETP.GE.U32.AND P2, PT, R0, 0x60, PT ;  /* 0x000000600000780c */ /* 0x000fe20003f46070 */
        /* <DEDUP_REMOVED lines=11> */
[----:B------:R-:W-:Y:S01]  /*4a60*/  HFMA2.MMA R7, -RZ, RZ, 0, 9.5367431640625e-07 ;  /* 0x00000010ff077435 */ /* 0x000fe200000001ff */
[----:B------:R-:W-:Y:S02]  /*4a70*/  FMUL.FTZ R233, R3, R233 ;  /* 0x000000e903e97220 */ /* 0x000fe40000410000 */
[----:B------:R-:W-:Y:S02]  /*4a80*/  FFMA.FTZ R234, R26, R6, R22 ;  /* 0x000000061aea7223 */ /* 0x000fe40000010016 */
[----:B------:R-:W-:Y:S02]  /*4a90*/  FFMA.FTZ R232, R24, R232, R20 ;  /* 0x000000e818e87223 */ /* 0x000fe40000010014 */
[----:B------:R-:W-:-:S03]  /*4aa0*/  FFMA.FTZ R233, R25, R233, R21 ;  /* 0x000000e919e97223 */ /* 0x000fc60000010015 */
[C---:B------:R-:W-:Y:S01]  /*4ab0*/  IMAD.WIDE.U32 R6, R5.reuse, R7, c[0x0][0x208] ;  /* 0x0000820005067625 */ /* 0x040fe200078e0007 */
[----:B------:R-:W-:-:S04]  /*4ac0*/  IADD3 R5, R5, 0x20, RZ ;  /* 0x0000002005057810 */ /* 0x000fc80007ffe0ff */
[----:B------:R0:W-:Y:S03]  /*4ad0*/  STG.E.128 [R6.64], R232 ;  /* 0x000000e806007986 */ /* 0x0001e6000c101d04 */
.L_x_51961:
[----:B------:R-:W-:Y:S05]  /*4ae0*/  BSYNC B0 ;  /* 0x0000000000007941 */ /* 0x000fea0003800000 */
.L_x_51960:
        /* <DEDUP_REMOVED lines=20> */
.L_x_51963:
[----:B------:R-:W-:Y:S05]  /*4c30*/  BSYNC B0 ;  /* 0x0000000000007941 */ /* 0x000fea0003800000 */
.L_x_51962:
        /* <DEDUP_REMOVED lines=20> */
.L_x_51965:
[----:B------:R-:W-:Y:S05]  /*4d80*/  BSYNC B0 ;  /* 0x0000000000007941 */ /* 0x000fea0003800000 */
.L_x_51964:
        /* <DEDUP_REMOVED lines=20> */
.L_x_51967:
[----:B------:R-:W-:Y:S05]  /*4ed0*/  BSYNC B0 ;  /* 0x0000000000007941 */ /* 0x000fea0003800000 */
.L_x_51966:
        /* <DEDUP_REMOVED lines=20> */
.L_x_51969:
[----:B------:R-:W-:Y:S05]  /*5020*/  BSYNC B0 ;  /* 0x0000000000007941 */ /* 0x000fea0003800000 */
.L_x_51968:
        /* <DEDUP_REMOVED lines=20> */
.L_x_51971:
[----:B------:R-:W-:Y:S05]  /*5170*/  BSYNC B0 ;  /* 0x0000000000007941 */ /* 0x000fea0003800000 */
.L_x_51970:
        /* <DEDUP_REMOVED lines=20> */
.L_x_51973:
[----:B------:R-:W-:Y:S05]  /*52c0*/  BSYNC B0 ;  /* 0x0000000000007941 */ /* 0x000fea0003800000 */
.L_x_51972:
        /* <DEDUP_REMOVED lines=20> */
.L_x_51975:
[----:B------:R-:W-:Y:S05]  /*5410*/  BSYNC B0 ;  /* 0x0000000000007941 */ /* 0x000fea0003800000 */
.L_x_51974:
        /* <DEDUP_REMOVED lines=20> */
.L_x_51977:
[----:B------:R-:W-:Y:S05]  /*5560*/  BSYNC B0 ;  /* 0x0000000000007941 */ /* 0x000fea0003800000 */
.L_x_51976:
        /* <DEDUP_REMOVED lines=20> */
.L_x_51979:
[----:B------:R-:W-:Y:S05]  /*56b0*/  BSYNC B0 ;  /* 0x0000000000007941 */ /* 0x000fea0003800000 */
.L_x_51978:
        /* <DEDUP_REMOVED lines=20> */
.L_x_51981:
[----:B------:R-:W-:Y:S05]  /*5800*/  BSYNC B0 ;  /* 0x0000000000007941 */ /* 0x000fea0003800000 */
.L_x_51980:
        /* <DEDUP_REMOVED lines=20> */
.L_x_51983:
[----:B------:R-:W-:Y:S05]  /*5950*/  BSYNC B0 ;  /* 0x0000000000007941 */ /* 0x000fea0003800000 */
.L_x_51982:
        /* <DEDUP_REMOVED lines=20> */
.L_x_51985:
[----:B------:R-:W-:Y:S05]  /*5aa0*/  BSYNC B0 ;  /* 0x0000000000007941 */ /* 0x000fea0003800000 */
.L_x_51984:
[----:B------:R-:W-:Y:S01]  /*5ab0*/  ISETP.GE.U32.AND P2, PT, R0, 0x200, PT ;  /* 0x000002000000780c */ /* 0x000fe20003f46070 */
[----:B------:R-:W-:-:S12]  /*5ac0*/  BSSY B0, `(.L_x_51986) ;  /* 0x0000012000007945 */ /* 0x000fd80003800000 */
[----:B------:R-:W-:Y:S05]  /*5ad0*/  @!P2 BRA `(.L_x_51987) ;  /* 0x000001000000a947 */ /* 0x000fea0003800000 */
[----:B0-----:R-:W-:-:S05]  /*5ae0*/  FSEL R232, R4, RZ, !P1 ;  /* 0x000000ff04e87208 */ /* 0x001fca0004800000 */
[--C-:B------:R-:W-:Y:S02]  /*5af0*/  FADD.FTZ R4, R228, -R232.reuse ;  /* 0x800000e8e4047221 */ /* 0x100fe40000010000 */
[--C-:B-1----:R-:W-:Y:S02]  /*5b00*/  FADD.FTZ R7, R229, -R232.reuse ;  /* 0x800000e8e5077221 */ /* 0x102fe40000010000 */
[--C-:B------:R-:W-:Y:S02]  /*5b10*/  FADD.FTZ R6, R230, -R232.reuse ;  /* 0x800000e8e6067221 */ /* 0x100fe40000010000 */
[----:B------:R-:W-:Y:S02]  /*5b20*/  FADD.FTZ R232, R231, -R232 ;  /* 0x800000e8e7e87221 */ /* 0x000fe40000010000 */
[C---:B------:R-:W-:Y:S02]  /*5b30*/  FMUL.FTZ R4, R3.reuse, R4 ;  /* 0x0000000403047220 */ /* 0x040fe40000410000 */
[----:B------:R-:W-:-:S02]  /*5b40*/  FMUL.FTZ R7, R3, R7 ;  /* 0x0000000703077220 */ /* 0x000fc40000410000 */
[C---:B------:R-:W-:Y:S02]  /*5b50*/  FMUL.FTZ R6, R3.reuse, R6 ;  /* 0x0000000603067220 */ /* 0x040fe40000410000 */
[----:B------:R-:W-:Y:S01]  /*5b60*/  FMUL.FTZ R3, R3, R232 ;  /* 0x000000e803037220 */ /* 0x000fe20000410000 */
[----:B------:R-:W-:Y:S01]  /*5b70*/  MOV R232, 0x10 ;  /* 0x0000001000e87802 */ /* 0x000fe20000000f00 */
[----:B------:R-:W-:Y:S02]  /*5b80*/  FFMA.FTZ R4, R156, R4, R152 ;  /* 0x000000049c047223 */ /* 0x000fe40000010098 */
[----:B------:R-:W-:Y:S02]  /*5b90*/  FFMA.FTZ R6, R158, R6, R154 ;  /* 0x000000069e067223 */ /* 0x000fe4000001009a */
[----:B------:R-:W-:-:S04]  /*5ba0*/  IMAD.WIDE.U32 R232, R5, R232, c[0x0][0x208] ;  /* 0x0000820005e87625 */ /* 0x000fc800078e00e8 */
[----:B------:R-:W-:Y:S02]  /*5bb0*/  FFMA.FTZ R5, R157, R7, R153 ;  /* 0x000000079d057223 */ /* 0x000fe40000010099 */
[----:B------:R-:W-:-:S05]  /*5bc0*/  FFMA.FTZ R7, R159, R3, R155 ;  /* 0x000000039f077223 */ /* 0x000fca000001009b */
[----:B------:R0:W-:Y:S02]  /*5bd0*/  STG.E.128 [R232.64], R4 ;  /* 0x00000004e8007986 */ /* 0x0001e4000c101d04 */
.L_x_51987:
[----:B------:R-:W-:Y:S05]  /*5be0*/  BSYNC B0 ;  /* 0x0000000000007941 */ /* 0x000fea0003800000 */
.L_x_51986:
[----:B-1----:R-:W-:-:S10]  /*5bf0*/  HFMA2.MMA R3, -RZ, RZ, 0, 2.384185791015625e-07 ;  /* 0x00000004ff037435 */ /* 0x002fd400000001ff */
[----:B------:R-:W-:-:S05]  /*5c00*/  IMAD R252, R3, c[0x0][0x160], R252 ;  /* 0x0000580003fc7a24 */ /* 0x000fca00078e02fc */
[----:B------:R-:W-:-:S13]  /*5c10*/  ISETP.GE.AND P1, PT, R252, c[0x0][0x164], PT ;  /* 0x00005900fc007a0c */ /* 0x000fda0003f26270 */
[----:B0-----:R-:W-:Y:S01]  /*5c20*/  @P1 CALL.REL.NOINC `(.L_x_51988) ;  /* 0x0000001000001944 */ /* 0x001fe20003c00000 */
[----:B------:R-:W-:Y:S05]  /*5c30*/  BRA `(.L_x_51989) ;  /* 0xffffb93000007947 */ /* 0x000fea000383ffff */
.L_x_51988:
[----:B------:R-:W-:Y:S05]  /*5c40*/  EXIT ;  /* 0x000000000000794d */ /* 0x000fea0003800000 */
.L_x_51954:
[----:B------:R-:W-:Y:S01]  /*5c50*/  HFMA2.MMA R3, -RZ, RZ, 0, 5.9604644775390625e-08 ;  /* 0x00000001ff037435 */ /* 0x000fe200000001ff */
[----:B------:R-:W-:Y:S02]  /*5c60*/  MOV R232, R4 ;  /* 0x0000000400e87202 */ /* 0x000fe40000000f00 */
[----:B------:R-:W-:Y:S02]  /*5c70*/  MOV R234, 0x1f ;  /* 0x0000001f00ea7802 */ /* 0x000fe40000000f00 */
[----:B0-----:R-:W-:Y:S02]  /*5c80*/  MOV R7, 0xffffffff ;  /* 0xffffffff00077802 */ /* 0x001fe40000000f00 */
[----:B------:R-:W-:Y:S02]  /*5c90*/  MOV R6, 0x5cb0 ;  /* 0x00005cb000067802 */ /* 0x000fe40000000f00 */
[----:B------:R-:W-:Y:S05]  /*5ca0*/  CALL.REL.NOINC `($__internal_148_$__cuda_sm70_shflsync_bfly_p) ;  /* 0x00000ca000007944 */ /* 0x000fea0003c00000 */
[----:B-1----:R-:W-:Y:S05]  /*5cb0*/  BRA `(.L_x_51990) ;  /* 0xffffded000007947 */ /* 0x002fea000383ffff */
.L_x_51955:
[----:B------:R-:W-:Y:S01]  /*5cc0*/  HFMA2.MMA R3, -RZ, RZ, 0, 1.1920928955078125e-07 ;  /* 0x00000002ff037435 */ /* 0x000fe200000001ff */
[----:B------:R-:W-:Y:S02]  /*5cd0*/  MOV R232, R4 ;  /* 0x0000000400e87202 */ /* 0x000fe40000000f00 */
[----:B------:R-:W-:-:S02]  /*5ce0*/  MOV R234, 0x1f ;  /* 0x0000001f00ea7802 */ /* 0x000fc40000000f00 */
[----:B0-----:R-:W-:Y:S02]  /*5cf0*/  MOV R7, 0xffffffff ;  /* 0xffffffff00077802 */ /* 0x001fe40000000f00 */
[----:B------:R-:W-:Y:S02]  /*5d00*/  MOV R6, 0x5d20 ;  /* 0x00005d2000067802 */ /* 0x000fe40000000f00 */
[----:B------:R-:W-:Y:S05]  /*5d10*/  CALL.REL.NOINC `($__internal_148_$__cuda_sm70_shflsync_bfly_p) ;  /* 0x00000c3000007944 */ /* 0x000fea0003c00000 */
[----:B-1----:R-:W-:Y:S01]  /*5d20*/  FADD.FTZ R4, R4, R3 ;  /* 0x0000000304047221 */ /* 0x002fe20000010000 */
[----:B------:R-:W-:Y:S01]  /*5d30*/  HFMA2.MMA R3, -RZ, RZ, 0, 2.384185791015625e-07 ;  /* 0x00000004ff037435 */ /* 0x000fe200000001ff */
[----:B------:R-:W-:Y:S02]  /*5d40*/  MOV R234, 0x1f ;  /* 0x0000001f00ea7802 */ /* 0x000fe40000000f00 */
[----:B------:R-:W-:Y:S02]  /*5d50*/  MOV R7, 0xffffffff ;  /* 0xffffffff00077802 */ /* 0x000fe40000000f00 */
[----:B------:R-:W-:Y:S02]  /*5d60*/  MOV R232, R4 ;  /* 0x0000000400e87202 */ /* 0x000fe40000000f00 */
[----:B------:R-:W-:-:S02]  /*5d70*/  MOV R6, 0x5d90 ;  /* 0x00005d9000067802 */ /* 0x000fc40000000f00 */
[----:B------:R-:W-:Y:S05]  /*5d80*/  CALL.REL.NOINC `($__internal_148_$__cuda_sm70_shflsync_bfly_p) ;  /* 0x00000bc000007944 */ /* 0x000fea0003c00000 */
[----:B-1----:R-:W-:Y:S01]  /*5d90*/  FADD.FTZ R4, R4, R3 ;  /* 0x0000000304047221 */ /* 0x002fe20000010000 */
[----:B------:R-:W-:Y:S01]  /*5da0*/  HFMA2.MMA R3, -RZ, RZ, 0, 4.76837158203125e-07 ;  /* 0x00000008ff037435 */ /* 0x000fe200000001ff */
[----:B------:R-:W-:-:S02]  /*5db0*/  MOV R234, 0x1f ;  /* 0x0000001f00ea7802 */ /* 0x000fc40000000f00 */
[----:B------:R-:W-:Y:S02]  /*5dc0*/  MOV R7, 0xffffffff ;  /* 0xffffffff00077802 */ /* 0x000fe40000000f00 */
[----:B------:R-:W-:Y:S02]  /*5dd0*/  MOV R232, R4 ;  /* 0x0000000400e87202 */ /* 0x000fe40000000f00 */
[----:B------:R-:W-:Y:S02]  /*5de0*/  MOV R6, 0x5e00 ;  /* 0x00005e0000067802 */ /* 0x000fe40000000f00 */
[----:B------:R-:W-:Y:S05]  /*5df0*/  CALL.REL.NOINC `($__internal_148_$__cuda_sm70_shflsync_bfly_p) ;  /* 0x00000b5000007944 */ /* 0x000fea0003c00000 */
[----:B-1----:R-:W-:Y:S01]  /*5e00*/  FADD.FTZ R4, R4, R3 ;  /* 0x0000000304047221 */ /* 0x002fe20000010000 */
[----:B------:R-:W-:Y:S01]  /*5e10*/  HFMA2.MMA R3, -RZ, RZ, 0, 9.5367431640625e-07 ;  /* 0x00000010ff037435 */ /* 0x000fe200000001ff */
[----:B------:R-:W-:Y:S02]  /*5e20*/  MOV R234, 0x1f ;  /* 0x0000001f00ea7802 */ /* 0x000fe40000000f00 */
[----:B------:R-:W-:Y:S02]  /*5e30*/  MOV R7, 0xffffffff ;  /* 0xffffffff00077802 */ /* 0x000fe40000000f00 */
[----:B------:R-:W-:-:S02]  /*5e40*/  MOV R232, R4 ;  /* 0x0000000400e87202 */ /* 0x000fc40000000f00 */
[----:B------:R-:W-:Y:S02]  /*5e50*/  MOV R6, 0x5e70 ;  /* 0x00005e7000067802 */ /* 0x000fe40000000f00 */
[----:B------:R-:W-:Y:S05]  /*5e60*/  CALL.REL.NOINC `($__internal_148_$__cuda_sm70_shflsync_bfly_p) ;  /* 0x00000ae000007944 */ /* 0x000fea0003c00000 */
        /* <DEDUP_REMOVED lines=146> */
[----:B------:R-:W-:Y:S01]  /*6790*/  HFMA2.MMA R3, -RZ, RZ, 0, 5.9604644775390625e-08 ;  /* 0x00000001ff037435 */ /* 0x000fe200000001ff */
[----:B------:R-:W-:-:S05]  /*67a0*/  MOV R6, 0x67c0 ;  /* 0x000067c000067802 */ /* 0x000fca0000000f00 */
[----:B------:R-:W-:Y:S05]  /*67b0*/  CALL.REL.NOINC `($__internal_148_$__cuda_sm70_shflsync_bfly_p) ;  /* 0x0000019000007944 */ /* 0x000fea0003c00000 */
[----:B-1----:R-:W-:Y:S01]  /*67c0*/  FADD.FTZ R232, R232, R3 ;  /* 0x00000003e8e87221 */ /* 0x002fe20000010000 */
[----:B------:R-:W-:Y:S01]  /*67d0*/  HFMA2.MMA R3, -RZ, RZ, 0, 1.1920928955078125e-07 ;  /* 0x00000002ff037435 */ /* 0x000fe200000001ff */
[----:B------:R-:W-:Y:S02]  /*67e0*/  MOV R234, 0x1f ;  /* 0x0000001f00ea7802 */ /* 0x000fe40000000f00 */
[----:B------:R-:W-:Y:S02]  /*67f0*/  MOV R7, 0xffffffff ;  /* 0xffffffff00077802 */ /* 0x000fe40000000f00 */
[----:B------:R-:W-:Y:S02]  /*6800*/  MOV R6, 0x6820 ;  /* 0x0000682000067802 */ /* 0x000fe40000000f00 */
[----:B------:R-:W-:Y:S05]  /*6810*/  CALL.REL.NOINC `($__internal_148_$__cuda_sm70_shflsync_bfly_p) ;  /* 0x0000013000007944 */ /* 0x000fea0003c00000 */
[----:B-1----:R-:W-:Y:S01]  /*6820*/  FADD.FTZ R232, R232, R3 ;  /* 0x00000003e8e87221 */ /* 0x002fe20000010000 */
[----:B------:R-:W-:Y:S01]  /*6830*/  HFMA2.MMA R3, -RZ, RZ, 0, 2.384185791015625e-07 ;  /* 0x00000004ff037435 */ /* 0x000fe200000001ff */
[----:B------:R-:W-:-:S02]  /*6840*/  MOV R234, 0x1f ;  /* 0x0000001f00ea7802 */ /* 0x000fc40000000f00 */
[----:B------:R-:W-:Y:S02]  /*6850*/  MOV R7, 0xffffffff ;  /* 0xffffffff00077802 */ /* 0x000fe40000000f00 */
[----:B------:R-:W-:Y:S02]  /*6860*/  MOV R6, 0x6880 ;  /* 0x0000688000067802 */ /* 0x000fe40000000f00 */
[----:B------:R-:W-:Y:S05]  /*6870*/  CALL.REL.NOINC `($__internal_148_$__cuda_sm70_shflsync_bfly_p) ;  /* 0x000000d000007944 */ /* 0x000fea0003c00000 */
[----:B-1----:R-:W-:Y:S01]  /*6880*/  FADD.FTZ R232, R232, R3 ;  /* 0x00000003e8e87221 */ /* 0x002fe20000010000 */
[----:B------:R-:W-:Y:S01]  /*6890*/  HFMA2.MMA R3, -RZ, RZ, 0, 4.76837158203125e-07 ;  /* 0x00000008ff037435 */ /* 0x000fe200000001ff */
[----:B------:R-:W-:Y:S02]  /*68a0*/  MOV R234, 0x1f ;  /* 0x0000001f00ea7802 */ /* 0x000fe40000000f00 */
[----:B------:R-:W-:Y:S02]  /*68b0*/  MOV R7, 0xffffffff ;  /* 0xffffffff00077802 */ /* 0x000fe40000000f00 */
[----:B------:R-:W-:Y:S02]  /*68c0*/  MOV R6, 0x68e0 ;  /* 0x000068e000067802 */ /* 0x000fe40000000f00 */
[----:B------:R-:W-:Y:S05]  /*68d0*/  CALL.REL.NOINC `($__internal_148_$__cuda_sm70_shflsync_bfly_p) ;  /* 0x0000007000007944 */ /* 0x000fea0003c00000 */
[----:B-1----:R-:W-:Y:S01]  /*68e0*/  FADD.FTZ R232, R232, R3 ;  /* 0x00000003e8e87221 */ /* 0x002fe20000010000 */
[----:B------:R-:W-:Y:S01]  /*68f0*/  HFMA2.MMA R3, -RZ, RZ, 0, 9.5367431640625e-07 ;  /* 0x00000010ff037435 */ /* 0x000fe200000001ff */
[----:B------:R-:W-:-:S02]  /*6900*/  MOV R234, 0x1f ;  /* 0x0000001f00ea7802 */ /* 0x000fc40000000f00 */
[----:B------:R-:W-:Y:S02]  /*6910*/  MOV R7, 0xffffffff ;  /* 0xffffffff00077802 */ /* 0x000fe40000000f00 */
[----:B------:R-:W-:Y:S02]  /*6920*/  MOV R6, 0x6940 ;  /* 0x0000694000067802 */ /* 0x000fe40000000f00 */
[----:B------:R-:W-:Y:S05]  /*6930*/  CALL.REL.NOINC `($__internal_148_$__cuda_sm70_shflsync_bfly_p) ;  /* 0x0000001000007944 */ /* 0x000fea0003c00000 */
[----:B-1----:R-:W-:Y:S05]  /*6940*/  BRA `(.L_x_51991) ;  /* 0xffffdc6000007947 */ /* 0x002fea000383ffff */
        .weak           $__internal_148_$__cuda_sm70_shflsync_bfly_p
        .type           $__internal_148_$__cuda_sm70_shflsync_bfly_p,@function
        .size           $__internal_148_$__cuda_sm70_shflsync_bfly_p,(.L_x_57188 - $__internal_148_$__cuda_sm70_shflsync_bfly_p)
$__internal_148_$__cuda_sm70_shflsync_bfly_p:
[----:B------:R-:W-:Y:S04]  /*6950*/  WARPSYNC R7 ;  /* 0x0000000700007348 */ /* 0x000fe80003800000 */
[----:B------:R0:W1:Y:S02]  /*6960*/  SHFL.BFLY PT, R3, R232, R3, R234 ;  /* 0x0c000003e8037389 */ /* 0x00006400000e00ea */
[----:B0-----:R-:W-:-:S06]  /*6970*/  HFMA2.MMA R7, -RZ, RZ, 0, 0 ;  /* 0x00000000ff077435 */ /* 0x001fcc00000001ff */
[----:B------:R-:W-:Y:S05]  /*6980*/  RET.REL.NODEC R6 `(_ZN10layer_norm13ln_fwd_kernelINS_13Kernel_traitsIfffffjLj2048ELj1ELj4ELj1ELj16ENS_18Kernel_traits_baseILj2048EfffffjLj128EEEEELb0ELb1ELb0ELb0EEEvNS_9FwdParamsE) ;  /* 0xffff967006007950 */ /* 0x000fea0003c3ffff */
.L_x_51992:
        /* <DEDUP_REMOVED lines=15> */
.L_x_57188:


//--------------------- .text._ZN10layer_norm13ln_fwd_kernelINS_13Kernel_traitsIfffffjLj2048ELj1ELj4ELj1ELj16ENS_18Kernel_traits_baseILj2048EfffffjLj128EEEEELb0ELb1ELb0ELb1EEEvNS_9FwdParamsE --------------------------
	.section	.text._ZN10layer_norm13ln_fwd_kernelINS_13Kernel_traitsIfffffjLj2048ELj1ELj4ELj1ELj16ENS_18Kernel_traits_baseILj2048EfffffjLj128EEEEELb0ELb1ELb0ELb1EEEvNS_9FwdParamsE,"ax",@progbits
	.sectioninfo	@"SHI_REGISTERS=255"
	.align	128
        .global         _ZN10layer_norm13ln_fwd_kernelINS_13Kernel_traitsIfffffjLj2048ELj1ELj4ELj1ELj16ENS_18Kernel_traits_baseILj2048EfffffjLj128EEEEELb0ELb1ELb0ELb1EEEvNS_9FwdParamsE
        .type           _ZN10layer_norm13ln_fwd_kernelINS_13Kernel_traitsIfffffjLj2048ELj1ELj4ELj1ELj16ENS_18Kernel_traits_baseILj2048EfffffjLj128EEEEELb0ELb1ELb0ELb1EEEvNS_9FwdParamsE,@function
        .size           _ZN10layer_norm13ln_fwd_kernelINS_13Kernel_traitsIfffffjLj2048ELj1ELj4ELj1ELj16ENS_18Kernel_traits_baseILj2048EfffffjLj128EEEEELb0ELb1ELb0ELb1EEEvNS_9FwdParamsE,(.L_x_57189 - _ZN10layer_norm13ln_fwd_kernelINS_13Kernel_traitsIfffffjLj2048ELj1ELj4ELj1ELj16ENS_18Kernel_traits_baseILj2048EfffffjLj128EEEEELb0ELb1ELb0ELb1EEEvNS_9FwdParamsE)
        .other          _ZN10layer_norm13ln_fwd_kernelINS_13Kernel_traitsIfffffjLj2048ELj1ELj4ELj1ELj16ENS_18Kernel_traits_baseILj2048EfffffjLj128EEEEELb0ELb1ELb0ELb1EEEvNS_9FwdParamsE,@"STO_CUDA_ENTRY STV_DEFAULT"
_ZN10layer_norm13ln_fwd_kernelINS_13Kernel_traitsIfffffjLj2048ELj1ELj4ELj1ELj16ENS_18Kernel_traits_baseILj2048EfffffjLj128EEEEELb0ELb1ELb0ELb1EEEvNS_9FwdParamsE:
.text._ZN10layer_norm13ln_fwd_kernelINS_13Kernel_traitsIfffffjLj2048ELj1ELj4ELj1ELj16ENS_18Kernel_traits_baseILj2048EfffffjLj128EEEEELb0ELb1ELb0ELb1EEEvNS_9FwdParamsE:
        /* <DEDUP_REMOVED lines=9> */
[----:B------:R-:W-:Y:S01]  /*0090*/  ULDC.64 UR4, c[0x0][0x118] ;  /* 0x0000460000047ab9 */ /* 0x000fe20000000a00 */
[----:B------:R-:W-:Y:S02]  /*00a0*/  IADD3 R1, R1, -0x88, RZ ;  /* 0xffffff7801017810 */ /* 0x000fe40007ffe0ff */
[----:B0-----:R-:W-:-:S02]  /*00b0*/  LOP3.LUT R76, R71, 0x1f, RZ, 0xc0, !PT ;  /* 0x0000001f474c7812 */ /* 0x001fc400078ec0ff */
[----:B------:R-:W-:Y:S02]  /*00c0*/  SHF.R.U32.HI R0, RZ, 0x5, R71 ;  /* 0x00000005ff007819 */ /* 0x000fe40000011647 */
[----:B------:R-:W-:-:S03]  /*00d0*/  LOP3.LUT R74, R76, 0x20, RZ, 0xfc, !PT ;  /* 0x000000204c4a7812 */ /* 0x000fc600078efcff */
[----:B------:R-:W-:Y:S02]  /*00e0*/  @P0 LEA R2, P1, R76, c[0x0][0x218], 0x4 ;  /* 0x000086004c020a11 */ /* 0x000fe400078220ff */
[C---:B------:R-:W-:Y:S02]  /*00f0*/  @P0 LEA R4, P2, R74.reuse, c[0x0][0x218], 0x4 ;  /* 0x000086004a040a11 */ /* 0x040fe400078420ff */
[----:B-1----:R-:W-:Y:S02]  /*0100*/  LEA R0, R3, R0, 0x2 ;  /* 0x0000000003007211 */ /* 0x002fe400078e10ff */
[----:B------:R-:W-:Y:S02]  /*0110*/  @P0 IADD3.X R3, RZ, c[0x0][0x21c], RZ, P1, !PT ;  /* 0x00008700ff030a10 */ /* 0x000fe40000ffe4ff */
[----:B------:R-:W-:Y:S02]  /*0120*/  @P0 LEA.HI.X R5, R74, c[0x0][0x21c], RZ, 0x4, P2 ;  /* 0x000087004a050a11 */ /* 0x000fe400010f24ff */
[C---:B------:R-:W-:Y:S01]  /*0130*/  LOP3.LUT R75, R76.reuse, 0x40, RZ, 0xfc, !PT ;  /* 0x000000404c4b7812 */ /* 0x040fe200078efcff */
[----:B------:R0:W5:Y:S01]  /*0140*/  @P0 LDG.E.128 R8, [R2.64] ;  /* 0x0000000402080981 */ /* 0x000162000c1e1d00 */
[----:B------:R-:W-:Y:S01]  /*0150*/  LOP3.LUT R78, R76, 0x60, RZ, 0xfc, !PT ;  /* 0x000000604c4e7812 */ /* 0x000fe200078efcff */
[----:B------:R-:W-:-:S02]  /*0160*/  CS2R R16, SRZ ;  /* 0x0000000000107805 */ /* 0x000fc4000001ff00 */
[----:B------:R1:W5:Y:S01]  /*0170*/  @P0 LDG.E.128 R12, [R4.64] ;  /* 0x00000004040c0981 */ /* 0x000362000c1e1d00 */
[----:B------:R-:W-:Y:S01]  /*0180*/  CS2R R18, SRZ ;  /* 0x0000000000127805 */ /* 0x000fe2000001ff00 */
[----:B------:R-:W-:Y:S01]  /*0190*/  CS2R R20, SRZ ;  /* 0x0000000000147805 */ /* 0x000fe2000001ff00 */
[----:B------:R-:W-:Y:S01]  /*01a0*/  CS2R R22, SRZ ;  /* 0x0000000000167805 */ /* 0x000fe2000001ff00 */
[C---:B------:R-:W-:Y:S01]  /*01b0*/  LOP3.LUT R79, R76.reuse, 0x80, RZ, 0xfc, !PT ;  /* 0x000000804c4f7812 */ /* 0x040fe200078efcff */
[----:B------:R-:W-:Y:S01]  /*01c0*/  CS2R R24, SRZ ;  /* 0x0000000000187805 */ /* 0x000fe2000001ff00 */
[----:B0-----:R-:W-:Y:S01]  /*01d0*/  @P0 LEA R2, P1, R75, c[0x0][0x218], 0x4 ;  /* 0x000086004b020a11 */ /* 0x001fe200078220ff */
[----:B------:R-:W-:Y:S01]  /*01e0*/  CS2R R26, SRZ ;  /* 0x00000000001a7805 */ /* 0x000fe2000001ff00 */
[----:B------:R-:W-:Y:S02]  /*01f0*/  LOP3.LUT R80, R76, 0xa0, RZ, 0xfc, !PT ;  /* 0x000000a04c507812 */ /* 0x000fe400078efcff */
[----:B-1----:R-:W-:-:S02]  /*0200*/  @P0 LEA R4, P2, R78, c[0x0][0x218], 0x4 ;  /* 0x000086004e040a11 */ /* 0x002fc400078420ff */
[----:B------:R-:W-:Y:S02]  /*0210*/  @P0 LEA.HI.X R3, R75, c[0x0][0x21c], RZ, 0x4, P1 ;  /* 0x000087004b030a11 */ /* 0x000fe400008f24ff */
[----:B------:R-:W-:Y:S02]  /*0220*/  @P0 LEA.HI.X R5, R78, c[0x0][0x21c], RZ, 0x4, P2 ;  /* 0x000087004e050a11 */ /* 0x000fe400010f24ff */
[----:B------:R-:W-:Y:S01]  /*0230*/  LOP3.LUT R88, R76, 0xc0, RZ, 0xfc, !PT ;  /* 0x000000c04c587812 */ /* 0x000fe200078efcff */
[----:B------:R0:W5:Y:S01]  /*0240*/  @P0 LDG.E.128 R16, [R2.64] ;  /* 0x0000000402100981 */ /* 0x000162000c1e1d00 */
[C---:B------:R-:W-:Y:S01]  /*0250*/  @P0 LEA R6, P3, R79.reuse, c[0x0][0x218], 0x4 ;  /* 0x000086004f060a11 */ /* 0x040fe200078620ff */
[----:B------:R-:W-:Y:S02]  /*0260*/  CS2R R28, SRZ ;  /* 0x00000000001c7805 */ /* 0x000fe4000001ff00 */
[----:B------:R1:W5:Y:S01]  /*0270*/  @P0 LDG.E.128 R20, [R4.64] ;  /* 0x0000000404140981 */ /* 0x000362000c1e1d00 */
[----:B------:R-:W-:Y:S01]  /*0280*/  CS2R R30, SRZ ;  /* 0x00000000001e7805 */ /* 0x000fe2000001ff00 */
[----:B------:R-:W-:-:S02]  /*0290*/  @P0 LEA.HI.X R7, R79, c[0x0][0x21c], RZ, 0x4, P3 ;  /* 0x000087004f070a11 */ /* 0x000fc400018f24ff */
[----:B0-----:R-:W-:Y:S01]  /*02a0*/  @P0 LEA R2, P1, R80, c[0x0][0x218], 0x4 ;  /* 0x0000860050020a11 */ /* 0x001fe200078220ff */
[----:B------:R-:W-:Y:S01]  /*02b0*/  CS2R R32, SRZ ;  /* 0x0000000000207805 */ /* 0x000fe2000001ff00 */
[----:B------:R-:W-:Y:S01]  /*02c0*/  CS2R R34, SRZ ;  /* 0x0000000000227805 */ /* 0x000fe2000001ff00 */
[----:B------:R-:W-:Y:S01]  /*02d0*/  LOP3.LUT R96, R76, 0xe0, RZ, 0xfc, !PT ;  /* 0x000000e04c607812 */ /* 0x000fe200078efcff */
[----:B------:R0:W5:Y:S01]  /*02e0*/  @P0 LDG.E.128 R24, [R6.64] ;  /* 0x0000000406180981 */ /* 0x000162000c1e1d00 */
[----:B-1----:R-:W-:Y:S02]  /*02f0*/  @P0 LEA R4, P2, R88, c[0x0][0x218], 0x4 ;  /* 0x0000860058040a11 */ /* 0x002fe400078420ff */
[----:B------:R-:W-:Y:S02]  /*0300*/  @P0 LEA.HI.X R3, R80, c[0x0][0x21c], RZ, 0x4, P1 ;  /* 0x0000870050030a11 */ /* 0x000fe400008f24ff */
[----:B------:R-:W-:Y:S02]  /*0310*/  @P0 LEA.HI.X R5, R88, c[0x0][0x21c], RZ, 0x4, P2 ;  /* 0x0000870058050a11 */ /* 0x000fe400010f24ff */
[C---:B------:R-:W-:Y:S01]  /*0320*/  LOP3.LUT R104, R76.reuse, 0x100, RZ, 0xfc, !PT ;  /* 0x000001004c687812 */ /* 0x040fe200078efcff */
[----:B------:R1:W5:Y:S01]  /*0330*/  @P0 LDG.E.128 R28, [R2.64] ;  /* 0x00000004021c0981 */ /* 0x000362000c1e1d00 */
[----:B------:R-:W-:-:S02]  /*0340*/  LOP3.LUT R112, R76, 0x120, RZ, 0xfc, !PT ;  /* 0x000001204c707812 */ /* 0x000fc400078efcff */
[----:B0-----:R-:W-:Y:S01]  /*0350*/  @P0 LEA R6, P3, R96, c[0x0][0x218], 0x4 ;  /* 0x0000860060060a11 */ /* 0x001fe200078620ff */
[----:B------:R0:W5:Y:S01]  /*0360*/  @P0 LDG.E.128 R32, [R4.64] ;  /* 0x0000000404200981 */ /* 0x000162000c1e1d00 */
[----:B------:R-:W-:Y:S01]  /*0370*/  CS2R R36, SRZ ;  /* 0x0000000000247805 */ /* 0x000fe2000001ff00 */
[----:B------:R-:W-:Y:S01]  /*0380*/  CS2R R38, SRZ ;  /* 0x0000000000267805 */ /* 0x000fe2000001ff00 */
[----:B------:R-:W-:Y:S01]  /*0390*/  CS2R R40, SRZ ;  /* 0x0000000000287805 */ /* 0x000fe2000001ff00 */
[----:B-1----:R-:W-:Y:S01]  /*03a0*/  @P0 LEA R2, P1, R104, c[0x0][0x218], 0x4 ;  /* 0x0000860068020a11 */ /* 0x002fe200078220ff */
[----:B------:R-:W-:Y:S01]  /*03b0*/  CS2R R42, SRZ ;  /* 0x00000000002a7805 */ /* 0x000fe2000001ff00 */
[----:B------:R-:W-:Y:S02]  /*03c0*/  @P0 LEA.HI.X R7, R96, c[0x0][0x21c], RZ, 0x4, P3 ;  /* 0x0000870060070a11 */ /* 0x000fe400018f24ff */
[----:B0-----:R-:W-:Y:S01]  /*03d0*/  @P0 LEA R4, P2, R112, c[0x0][0x218], 0x4 ;  /* 0x0000860070040a11 */ /* 0x001fe200078420ff */
[----:B------:R-:W-:Y:S01]  /*03e0*/  CS2R R44, SRZ ;  /* 0x00000000002c7805 */ /* 0x000fe2000001ff00 */
[----:B------:R-:W-:Y:S01]  /*03f0*/  @P0 LEA.HI.X R3, R104, c[0x0][0x21c], RZ, 0x4, P1 ;  /* 0x0000870068030a11 */ /* 0x000fe200008f24ff */
[----:B------:R-:W-:Y:S01]  /*0400*/  CS2R R46, SRZ ;  /* 0x00000000002e7805 */ /* 0x000fe2000001ff00 */
[----:B------:R-:W-:Y:S01]  /*0410*/  LOP3.LUT R120, R76, 0x140, RZ, 0xfc, !PT ;  /* 0x000001404c787812 */ /* 0x000fe200078efcff */
[----:B------:R0:W5:Y:S01]  /*0420*/  @P0 LDG.E.128 R36, [R6.64] ;  /* 0x0000000406240981 */ /* 0x000162000c1e1d00 */
[----:B------:R-:W-:-:S02]  /*0430*/  @P0 LEA.HI.X R5, R112, c[0x0][0x21c], RZ, 0x4, P2 ;  /* 0x0000870070050a11 */ /* 0x000fc400010f24ff */
[C---:B------:R-:W-:Y:S01]  /*0440*/  LOP3.LUT R128, R76.reuse, 0x160, RZ, 0xfc, !PT ;  /* 0x000001604c807812 */ /* 0x040fe200078efcff */
[----:B------:R1:W5:Y:S01]  /*0450*/  @P0 LDG.E.128 R40, [R2.64] ;  /* 0x0000000402280981 */ /* 0x000362000c1e1d00 */
[----:B------:R-:W-:Y:S01]  /*0460*/  LOP3.LUT R82, R76, 0x180, RZ, 0xfc, !PT ;  /* 0x000001804c527812 */ /* 0x000fe200078efcff */
[----:B------:R-:W-:Y:S02]  /*0470*/  CS2R R48, SRZ ;  /* 0x0000000000307805 */ /* 0x000fe4000001ff00 */
[----:B------:R2:W5:Y:S01]  /*0480*/  @P0 LDG.E.128 R44, [R4.64] ;  /* 0x00000004042c0981 */ /* 0x000562000c1e1d00 */
[----:B0-----:R-:W-:Y:S01]  /*0490*/  @P0 LEA R6, P3, R120, c[0x0][0x218], 0x4 ;  /* 0x0000860078060a11 */ /* 0x001fe200078620ff */
[----:B------:R-:W-:Y:S01]  /*04a0*/  CS2R R50, SRZ ;  /* 0x0000000000327805 */ /* 0x000fe2000001ff00 */
[----:B-1----:R-:W-:Y:S01]  /*04b0*/  @P0 LEA R2, P1, R128, c[0x0][0x218], 0x4 ;  /* 0x0000860080020a11 */ /* 0x002fe200078220ff */
[----:B------:R-:W-:Y:S01]  /*04c0*/  CS2R R52, SRZ ;  /* 0x0000000000347805 */ /* 0x000fe2000001ff00 */
[----:B------:R-:W-:Y:S01]  /*04d0*/  CS2R R54, SRZ ;  /* 0x0000000000367805 */ /* 0x000fe2000001ff00 */
[----:B--2---:R-:W-:Y:S01]  /*04e0*/  @P0 LEA R4, P2, R82, c[0x0][0x218], 0x4 ;  /* 0x0000860052040a11 */ /* 0x004fe200078420ff */
[----:B------:R-:W-:Y:S01]  /*04f0*/  CS2R R56, SRZ ;  /* 0x0000000000387805 */ /* 0x000fe2000001ff00 */
[----:B------:R-:W-:Y:S01]  /*0500*/  @P0 LEA.HI.X R7, R120, c[0x0][0x21c], RZ, 0x4, P3 ;  /* 0x0000870078070a11 */ /* 0x000fe200018f24ff */
[----:B------:R-:W-:Y:S01]  /*0510*/  CS2R R58, SRZ ;  /* 0x00000000003a7805 */ /* 0x000fe2000001ff00 */
[----:B------:R-:W-:-:S02]  /*0520*/  @P0 LEA.HI.X R3, R128, c[0x0][0x21c], RZ, 0x4, P1 ;  /* 0x0000870080030a11 */ /* 0x000fc400008f24ff */
[----:B------:R-:W-:Y:S01]  /*0530*/  LOP3.LUT R83, R76, 0x1a0, RZ, 0xfc, !PT ;  /* 0x000001a04c537812 */ /* 0x000fe200078efcff */
[----:B------:R0:W5:Y:S01]  /*0540*/  @P0 LDG.E.128 R48, [R6.64] ;  /* 0x0000000406300981 */ /* 0x000162000c1e1d00 */
[----:B------:R-:W-:Y:S02]  /*0550*/  @P0 LEA.HI.X R5, R82, c[0x0][0x21c], RZ, 0x4, P2 ;  /* 0x0000870052050a11 */ /* 0x000fe400010f24ff */
[C---:B------:R-:W-:Y:S01]  /*0560*/  LOP3.LUT R85, R76.reuse, 0x1c0, RZ, 0xfc, !PT ;  /* 0x000001c04c557812 */ /* 0x040fe200078efcff */
[----:B------:R1:W5:Y:S01]  /*0570*/  @P0 LDG.E.128 R52, [R2.64] ;  /* 0x0000000402340981 */ /* 0x000362000c1e1d00 */
[----:B------:R-:W-:Y:S02]  /*0580*/  LOP3.LUT R94, R76, 0x1e0, RZ, 0xfc, !PT ;  /* 0x000001e04c5e7812 */ /* 0x000fe400078efcff */
[----:B------:R-:W-:Y:S01]  /*0590*/  @P0 LEA R72, P1, R85, c[0x0][0x218], 0x4 ;  /* 0x0000860055480a11 */ /* 0x000fe200078220ff */
[----:B------:R2:W5:Y:S01]  /*05a0*/  @P0 LDG.E.128 R56, [R4.64] ;  /* 0x0000000404380981 */ /* 0x000562000c1e1d00 */
[----:B0-----:R-:W-:Y:S01]  /*05b0*/  @P0 LEA R6, P3, R83, c[0x0][0x218], 0x4 ;  /* 0x0000860053060a11 */ /* 0x001fe200078620ff */
[----:B------:R-:W-:Y:S01]  /*05c0*/  CS2R R60, SRZ ;  /* 0x00000000003c7805 */ /* 0x000fe2000001ff00 */
[----:B-1----:R-:W-:Y:S01]  /*05d0*/  @P0 LEA R2, P2, R94, c[0x0][0x218], 0x4 ;  /* 0x000086005e020a11 */ /* 0x002fe200078420ff */
[----:B------:R-:W-:Y:S01]  /*05e0*/  CS2R R62, SRZ ;  /* 0x00000000003e7805 */ /* 0x000fe2000001ff00 */
[----:B------:R-:W-:Y:S01]  /*05f0*/  CS2R R64, SRZ ;  /* 0x0000000000407805 */ /* 0x000fe2000001ff00 */
[----:B------:R-:W-:Y:S01]  /*0600*/  CS2R R66, SRZ ;  /* 0x0000000000427805 */ /* 0x000fe2000001ff00 */
[----:B--2---:R-:W-:Y:S01]  /*0610*/  SHF.L.U32 R4, R71, 0x4, RZ ;  /* 0x0000000447047819 */ /* 0x004fe200000006ff */
[----:B------:R-:W-:Y:S01]  /*0620*/  CS2R R68, SRZ ;  /* 0x0000000000447805 */ /* 0x000fe2000001ff00 */
[----:B------:R-:W-:Y:S01]  /*0630*/  CS2R R70, SRZ ;  /* 0x0000000000467805 */ /* 0x000fe2000001ff00 */
[----:B------:R-:W-:-:S02]  /*0640*/  @P0 LEA.HI.X R7, R83, c[0x0][0x21c], RZ, 0x4, P3 ;  /* 0x0000870053070a11 */ /* 0x000fc400018f24ff */
[----:B------:R-:W-:Y:S02]  /*0650*/  @P0 LEA.HI.X R73, R85, c[0x0][0x21c], RZ, 0x4, P1 ;  /* 0x0000870055490a11 */ /* 0x000fe400008f24ff */
[----:B------:R-:W-:Y:S01]  /*0660*/  @P0 LEA.HI.X R3, R94, c[0x0][0x21c], RZ, 0x4, P2 ;  /* 0x000087005e030a11 */ /* 0x000fe200010f24ff */
[----:B------:R0:W5:Y:S01]  /*0670*/  @P0 LDG.E.128 R60, [R6.64] ;  /* 0x00000004063c0981 */ /* 0x000162000c1e1d00 */
[C---:B------:R-:W-:Y:S02]  /*0680*/  LEA R106, P6, R75.reuse, c[0x0][0x1c8], 0x4 ;  /* 0x000072004b6a7a11 */ /* 0x040fe400078c20ff */
[----:B------:R-:W-:Y:S01]  /*0690*/  LEA R98, P2, R74, c[0x0][0x1c8], 0x4 ;  /* 0x000072004a627a11 */ /* 0x000fe200078420ff */
[----:B------:R1:W5:Y:S01]  /*06a0*/  @P0 LDG.E.128 R64, [R72.64] ;  /* 0x0000000448400981 */ /* 0x000362000c1e1d00 */
[----:B------:R-:W-:Y:S02]  /*06b0*/  LEA R114, P5, R78, c[0x0][0x1c8], 0x4 ;  /* 0x000072004e727a11 */ /* 0x000fe400078a20ff */
[----:B------:R-:W-:Y:S01]  /*06c0*/  LEA.HI.X R107, R75, c[0x0][0x1cc], RZ, 0x4, P6 ;  /* 0x000073004b6b7a11 */ /* 0x000fe200030f24ff */
[----:B------:R2:W5:Y:S01]  /*06d0*/  @P0 LDG.E.128 R68, [R2.64] ;  /* 0x0000000402440981 */ /* 0x000562000c1e1d00 */
[----:B------:R-:W-:-:S02]  /*06e0*/  LEA R90, P3, R76, c[0x0][0x1c8], 0x4 ;  /* 0x000072004c5a7a11 */ /* 0x000fc400078620ff */
[----:B------:R-:W-:Y:S02]  /*06f0*/  ISETP.GE.AND P0, PT, R0, c[0x0][0x164], PT ;  /* 0x0000590000007a0c */ /* 0x000fe40003f06270 */
[----:B------:R-:W-:Y:S02]  /*0700*/  LEA.HI.X R99, R74, c[0x0][0x1cc], RZ, 0x4, P2 ;  /* 0x000073004a637a11 */ /* 0x000fe400010f24ff */
[----:B------:R-:W-:Y:S02]  /*0710*/  LEA R92, P6, R88, c[0x0][0x1c8], 0x4 ;  /* 0x00007200585c7a11 */ /* 0x000fe400078c20ff */
[----:B------:R-:W-:Y:S02]  /*0720*/  LEA R76, P4, R79, c[0x0][0x1c8], 0x4 ;  /* 0x000072004f4c7a11 */ /* 0x000fe400078820ff */
[----:B------:R-:W-:Y:S01]  /*0730*/  LEA R86, P2, R80, c[0x0][0x1c8], 0x4 ;  /* 0x0000720050567a11 */ /* 0x000fe200078420ff */
[----:B------:R-:W-:Y:S01]  /*0740*/  HFMA2.MMA R161, -RZ, RZ, 0, 9.5367431640625e-07 ;  /* 0x00000010ffa17435 */ /* 0x000fe200000001ff */
[----:B------:R-:W-:-:S02]  /*0750*/  LEA.HI.X R115, R78, c[0x0][0x1cc], RZ, 0x4, P5 ;  /* 0x000073004e737a11 */ /* 0x000fc400028f24ff */
[----:B------:R-:W-:Y:S02]  /*0760*/  LEA R100, P5, R96, c[0x0][0x1c8], 0x4 ;  /* 0x0000720060647a11 */ /* 0x000fe400078a20ff */
[----:B------:R-:W-:Y:S02]  /*0770*/  LEA.HI.X R93, R88, c[0x0][0x1cc], RZ, 0x4, P6 ;  /* 0x00007300585d7a11 */ /* 0x000fe400030f24ff */
[----:B------:R-:W-:Y:S02]  /*0780*/  LEA.HI.X R77, R79, c[0x0][0x1cc], RZ, 0x4, P4 ;  /* 0x000073004f4d7a11 */ /* 0x000fe400020f24ff */
[----:B------:R-:W-:Y:S02]  /*0790*/  LEA.HI.X R87, R80, c[0x0][0x1cc], RZ, 0x4, P2 ;  /* 0x0000730050577a11 */ /* 0x000fe400010f24ff */
[----:B------:R-:W-:Y:S02]  /*07a0*/  LEA R124, P6, R120, c[0x0][0x1c8], 0x4 ;  /* 0x00007200787c7a11 */ /* 0x000fe400078c20ff */
[----:B------:R-:W-:-:S02]  /*07b0*/  LEA R108, P4, R104, c[0x0][0x1c8], 0x4 ;  /* 0x00007200686c7a11 */ /* 0x000fc400078820ff */
[----:B------:R-:W-:Y:S02]  /*07c0*/  LEA R116, P2, R112, c[0x0][0x1c8], 0x4 ;  /* 0x0000720070747a11 */ /* 0x000fe400078420ff */
[----:B------:R-:W-:Y:S02]  /*07d0*/  LOP3.LUT R4, R4, 0x1f0, RZ, 0xc0, !PT ;  /* 0x000001f004047812 */ /* 0x000fe400078ec0ff */
[----:B------:R-:W-:Y:S02]  /*07e0*/  LEA.HI.X R101, R96, c[0x0][0x1cc], RZ, 0x4, P5 ;  /* 0x0000730060657a11 */ /* 0x000fe400028f24ff */
[----:B------:R-:W-:Y:S02]  /*07f0*/  LEA R132, P5, R128, c[0x0][0x1c8], 0x4 ;  /* 0x0000720080847a11 */ /* 0x000fe400078a20ff */
[----:B------:R-:W-:Y:S02]  /*0800*/  LEA.HI.X R125, R120, c[0x0][0x1cc], RZ, 0x4, P6 ;  /* 0x00007300787d7a11 */ /* 0x000fe400030f24ff */
[----:B------:R-:W-:-:S02]  /*0810*/  LEA.HI.X R109, R104, c[0x0][0x1cc], RZ, 0x4, P4 ;  /* 0x00007300686d7a11 */ /* 0x000fc400020f24ff */
[----:B------:R-:W-:Y:S02]  /*0820*/  LEA.HI.X R117, R112, c[0x0][0x1cc], RZ, 0x4, P2 ;  /* 0x0000730070757a11 */ /* 0x000fe400010f24ff */
[----:B------:R-:W-:Y:S02]  /*0830*/  LEA R156, P6, R85, c[0x0][0x1c8], 0x4 ;  /* 0x00007200559c7a11 */ /* 0x000fe400078c20ff */
[----:B------:R-:W-:Y:S02]  /*0840*/  IADD3.X R91, RZ, c[0x0][0x1cc], RZ, P3, !PT ;  /* 0x00007300ff5b7a10 */ /* 0x000fe40001ffe4ff */
[----:B------:R-:W-:Y:S02]  /*0850*/  IADD3 R84, P1, R4, c[0x0][0x1b0], RZ ;  /* 0x00006c0004547a10 */ /* 0x000fe40007f3e0ff */
[----:B------:R-:W-:Y:S02]  /*0860*/  LEA R140, P4, R82, c[0x0][0x1c8], 0x4 ;  /* 0x00007200528c7a11 */ /* 0x000fe400078820ff */
[----:B------:R-:W-:-:S02]  /*0870*/  LEA R148, P2, R83, c[0x0][0x1c8], 0x4 ;  /* 0x0000720053947a11 */ /* 0x000fc400078420ff */
[----:B------:R-:W-:Y:S01]  /*0880*/  LEA R164, P3, R94, c[0x0][0x1c8], 0x4 ;  /* 0x000072005ea47a11 */ /* 0x000fe200078620ff */
[-C--:B--2---:R-:W-:Y:S01]  /*0890*/  IMAD.WIDE.U32 R2, R74, R161.reuse, c[0x0][0x1b0] ;  /* 0x00006c004a027625 */ /* 0x084fe200078e00a1 */
[----:B------:R-:W-:Y:S02]  /*08a0*/  LEA.HI.X R133, R128, c[0x0][0x1cc], RZ, 0x4, P5 ;  /* 0x0000730080857a11 */ /* 0x000fe400028f24ff */
[----:B------:R-:W-:Y:S01]  /*08b0*/  LEA.HI.X R157, R85, c[0x0][0x1cc], RZ, 0x4, P6 ;  /* 0x00007300559d7a11 */ /* 0x000fe200030f24ff */
[-C--:B------:R-:W-:Y:S01]  /*08c0*/  IMAD.WIDE.U32 R4, R75, R161.reuse, c[0x0][0x1b0] ;  /* 0x00006c004b047625 */ /* 0x080fe200078e00a1 */
[----:B------:R-:W-:Y:S02]  /*08d0*/  LEA.HI.X R141, R82, c[0x0][0x1cc], RZ, 0x4, P4 ;  /* 0x00007300528d7a11 */ /* 0x000fe400020f24ff */
[----:B------:R-:W-:Y:S01]  /*08e0*/  LEA.HI.X R149, R83, c[0x0][0x1cc], RZ, 0x4, P2 ;  /* 0x0000730053957a11 */ /* 0x000fe200010f24ff */
[----:B0-----:R-:W-:Y:S01]  /*08f0*/  IMAD.WIDE.U32 R6, R78, R161, c[0x0][0x1b0] ;  /* 0x00006c004e067625 */ /* 0x001fe200078e00a1 */
[----:B------:R-:W-:-:S03]  /*0900*/  LEA.HI.X R165, R94, c[0x0][0x1cc], RZ, 0x4, P3 ;  /* 0x000073005ea57a11 */ /* 0x000fc600018f24ff */
[----:B-1----:R-:W-:-:S04]  /*0910*/  IMAD.WIDE.U32 R72, R79, R161, c[0x0][0x1b0] ;  /* 0x00006c004f487625 */ /* 0x002fc800078e00a1 */
        /* <DEDUP_REMOVED lines=10> */
[----:B------:R-:W-:-:S03]  /*09c0*/  IADD3.X R85, RZ, c[0x0][0x1b4], RZ, P1, !PT ;  /* 0x00006d00ff557a10 */ /* 0x000fc60000ffe4ff */
[----:B------:R-:W-:Y:S01]  /*09d0*/  IMAD.WIDE.U32 R160, R94, R161, c[0x0][0x1b0] ;  /* 0x00006c005ea07625 */ /* 0x000fe200078e00a1 */
[----:B------:R-:W-:Y:S06]  /*09e0*/  @P0 EXIT ;  /* 0x000000000000094d */ /* 0x000fec0003800000 */
[----:B------:R0:W2:Y:S04]  /*09f0*/  LDG.E.128 R192, [R84.64] ;  /* 0x0000000454c07981 */ /* 0x0000a8000c1e1d00 */
[----:B------:R1:W3:Y:S04]  /*0a00*/  LDG.E.128 R188, [R90.64] ;  /* 0x000000045abc7981 */ /* 0x0002e8000c1e1d00 */
[----:B------:R-:W4:Y:S04]  /*0a10*/  LDG.E.128 R184, [R2.64] ;  /* 0x0000000402b87981 */ /* 0x000f28000c1e1d00 */
[----:B------:R0:W4:Y:S04]  /*0a20*/  LDG.E.128 R180, [R98.64] ;  /* 0x0000000462b47981 */ /* 0x000128000c1e1d00 */
[----:B------:R0:W4:Y:S04]  /*0a30*/  LDG.E.128 R176, [R4.64] ;  /* 0x0000000404b07981 */ /* 0x000128000c1e1d00 */
[----:B------:R0:W4:Y:S04]  /*0a40*/  LDG.E.128 R168, [R6.64] ;  /* 0x0000000406a87981 */ /* 0x000128000c1e1d00 */
[----:B------:R1:W4:Y:S04]  /*0a50*/  LDG.E.128 R172, [R106.64] ;  /* 0x000000046aac7981 */ /* 0x000328000c1e1d00 */
[----:B------:R-:W5:Y:S04]  /*0a60*/  LDG.E.128 R72, [R72.64] ;  /* 0x0000000448487981 */ /* 0x000f68000c1e1d00 */
[----:B0-----:R0:W4:Y:S04]  /*0a70*/  LDG.E.128 R4, [R114.64] ;  /* 0x0000000472047981 */ /* 0x001128000c1e1d00 */
[----:B------:R-:W5:Y:S04]  /*0a80*/  LDG.E.128 R76, [R76.64] ;  /* 0x000000044c4c7981 */ /* 0x000f68000c1e1d00 */
[----:B------:R-:W5:Y:S04]  /*0a90*/  LDG.E.128 R80, [R80.64] ;  /* 0x0000000450507981 */ /* 0x000f68000c1e1d00 */
[----:B------:R-:W5:Y:S04]  /*0aa0*/  LDG.E.128 R84, [R86.64] ;  /* 0x0000000456547981 */ /* 0x000f68000c1e1d00 */
[----:B-1----:R-:W5:Y:S04]  /*0ab0*/  LDG.E.128 R88, [R88.64] ;  /* 0x0000000458587981 */ /* 0x002f68000c1e1d00 */
[----:B------:R-:W5:Y:S04]  /*0ac0*/  LDG.E.128 R92, [R92.64] ;  /* 0x000000045c5c7981 */ /* 0x000f68000c1e1d00 */
[----:B------:R-:W5:Y:S04]  /*0ad0*/  LDG.E.128 R96, [R96.64] ;  /* 0x0000000460607981 */ /* 0x000f68000c1e1d00 */
[----:B------:R-:W5:Y:S04]  /*0ae0*/  LDG.E.128 R100, [R100.64] ;  /* 0x0000000464647981 */ /* 0x000f68000c1e1d00 */
[----:B------:R-:W5:Y:S04]  /*0af0*/  LDG.E.128 R104, [R104.64] ;  /* 0x0000000468687981 */ /* 0x000f68000c1e1d00 */
[----:B------:R-:W5:Y:S04]  /*0b00*/  LDG.E.128 R108, [R108.64] ;  /* 0x000000046c6c7981 */ /* 0x000f68000c1e1d00 */
        /* <DEDUP_REMOVED lines=14> */
[----:B------:R-:W-:-:S03]  /*0bf0*/  ULDC.U8 UR6, c[0x0][0x1f0] ;  /* 0x00007c0000067ab9 */ /* 0x000fc60000000000 */
        /* <DEDUP_REMOVED lines=15> */
[----:B------:R0:W-:Y:S02]  /*0cf0*/  STL.64 [R1+0x18], R170 ;  /* 0x000018aa01007387 */ /* 0x0001e40000100a00 */
.L_x_51996:
[----:B0-----:R-:W0:Y:S01]  /*0d00*/  S2R R4, SR_TID.X ;  /* 0x0000000000047919 */ /* 0x001e220000002100 */
[----:B------:R-:W-:Y:S01]  /*0d10*/  ISETP.NE.U32.AND P0, PT, RZ, c[0x0][0x1c0], PT ;  /* 0x00007000ff007a0c */ /* 0x000fe20003f05070 */
[----:B------:R-:W-:Y:S01]  /*0d20*/  IMAD R2, R0, c[0x0][0x168], RZ ;  /* 0x00005a0000027a24 */ /* 0x000fe200078e02ff */
[----:B------:R-:W-:Y:S01]  /*0d30*/  ISETP.NE.U32.AND P1, PT, RZ, c[0x0][0x180], PT ;  /* 0x00006000ff007a0c */ /* 0x000fe20003f25070 */
[----:B------:R-:W-:Y:S01]  /*0d40*/  HFMA2.MMA R251, -RZ, RZ, 0, 9.5367431640625e-07 ;  /* 0x00000010fffb7435 */ /* 0x000fe200000001ff */
[----:B------:R-:W-:Y:S01]  /*0d50*/  ISETP.NE.AND.EX P0, PT, RZ, c[0x0][0x1c4], PT, P0 ;  /* 0x00007100ff007a0c */ /* 0x000fe20003f05300 */
[----:B------:R-:W2:Y:S01]  /*0d60*/  LDL R187, [R1+0x60] ;  /* 0x0000600001bb7983 */ /* 0x000ea20000100800 */
[----:B------:R-:W-:-:S02]  /*0d70*/  SHF.R.S32.HI R3, RZ, 0x1f, R2 ;  /* 0x0000001fff037819 */ /* 0x000fc40000011402 */
[----:B------:R-:W-:Y:S01]  /*0d80*/  ISETP.NE.AND.EX P1, PT, RZ, c[0x0][0x184], PT, P1 ;  /* 0x00006100ff007a0c */ /* 0x000fe20003f25310 */
[----:B------:R-:W3:Y:S01]  /*0d90*/  LDL R186, [R1+0x64] ;  /* 0x0000640001ba7983 */ /* 0x000ee20000100800 */
[----:B------:R-:W-:Y:S02]  /*0da0*/  LEA.HI R3, R3, R2, RZ, 0x2 ;  /* 0x0000000203037211 */ /* 0x000fe400078f10ff */
[----:B------:R-:W-:Y:S01]  /*0db0*/  MOV R242, 0x3f800000 ;  /* 0x3f80000000f27802 */ /* 0x000fe20000000f00 */
[----:B------:R-:W4:Y:S04]  /*0dc0*/  LDL R183, [R1+0x68] ;  /* 0x0000680001b77983 */ /* 0x000f280000100800 */
[----:B------:R-:W-:Y:S01]  /*0dd0*/  @P0 MOV R5, 0x4 ;  /* 0x0000000400050802 */ /* 0x000fe20000000f00 */
[----:B------:R-:W2:Y:S04]  /*0de0*/  LDL R182, [R1+0x6c] ;  /* 0x00006c0001b67983 */ /* 0x000ea80000100800 */
[----:B------:R-:W2:Y:S01]  /*0df0*/  LDL R191, [R1+0x40] ;  /* 0x0000400001bf7983 */ /* 0x000ea20000100800 */
[----:B0-----:R-:W-:-:S03]  /*0e00*/  LOP3.LUT R4, R4, 0x1f, RZ, 0xc0, !PT ;  /* 0x0000001f04047812 */ /* 0x001fc600078ec0ff */
[----:B------:R-:W2:Y:S01]  /*0e10*/  LDL R190, [R1+0x44] ;  /* 0x0000440001be7983 */ /* 0x000ea20000100800 */
[----:B------:R-:W-:Y:S01]  /*0e20*/  LEA.HI.SX32 R236, R3, R4, 0x1e ;  /* 0x0000000403ec7211 */ /* 0x000fe200078ff2ff */
[----:B------:R-:W-:Y:S02]  /*0e30*/  @P0 IMAD.WIDE R2, R0, R5, c[0x0][0x1c0] ;  /* 0x0000700000020625 */ /* 0x000fe400078e0205 */
[----:B------:R-:W2:Y:S02]  /*0e40*/  LDL R185, [R1+0x48] ;  /* 0x0000480001b97983 */ /* 0x000ea40000100800 */
[C---:B------:R-:W-:Y:S02]  /*0e50*/  IMAD.WIDE.U32 R4, R236.reuse, R251, c[0x0][0x170] ;  /* 0x00005c00ec047625 */ /* 0x040fe400078e00fb */
[----:B------:R-:W2:Y:S01]  /*0e60*/  @P0 LDG.E R242, [R2.64] ;  /* 0x0000000402f20981 */ /* 0x000ea2000c1e1900 */
[----:B------:R-:W-:-:S03]  /*0e70*/  @P1 LEA R172, P0, R236, c[0x0][0x180], 0x4 ;  /* 0x00006000ecac1a11 */ /* 0x000fc600078020ff */
[----:B------:R-:W2:Y:S01]  /*0e80*/  LDG.E.128 R176, [R4.64] ;  /* 0x0000000404b07981 */ /* 0x000ea2000c1e1d00 */
[----:B------:R-:W-:-:S03]  /*0e90*/  @P1 LEA.HI.X R173, R236, c[0x0][0x184], RZ, 0x4, P0 ;  /* 0x00006100ecad1a11 */ /* 0x000fc600000f24ff */
[----:B------:R-:W3:Y:S04]  /*0ea0*/  LDL R184, [R1+0x4c] ;  /* 0x00004c0001b87983 */ /* 0x000ee80000100800 */
[----:B------:R0:W3:Y:S01]  /*0eb0*/  @P1 LDG.E.128 R168, [R172.64] ;  /* 0x00000004aca81981 */ /* 0x0000e2000c1e1d00 */
[----:B------:R-:W-:-:S03]  /*0ec0*/  ISETP.NE.U32.AND P0, PT, RZ, c[0x0][0x180], PT ;  /* 0x00006000ff007a0c */ /* 0x000fc60003f05070 */
[----:B------:R-:W4:Y:S01]  /*0ed0*/  LDL R189, [R1+0x20] ;  /* 0x0000200001bd7983 */ /* 0x000f220000100800 */
[----:B------:R-:W-:Y:S02]  /*0ee0*/  ISETP.NE.AND.EX P0, PT, RZ, c[0x0][0x184], PT, P0 ;  /* 0x00006100ff007a0c */ /* 0x000fe40003f05300 */
[C---:B------:R-:W-:Y:S01]  /*0ef0*/  SHF.L.U32 R250, R236.reuse, 0x4, RZ ;  /* 0x00000004ecfa7819 */ /* 0x040fe200000006ff */
[----:B------:R-:W4:Y:S01]  /*0f00*/  LDL R188, [R1+0x24] ;  /* 0x0000240001bc7983 */ /* 0x000f220000100800 */
[----:B------:R-:W-:Y:S02]  /*0f10*/  IADD3 R7, R236, 0x20, RZ ;  /* 0x00000020ec077810 */ /* 0x000fe40007ffe0ff */
[----:B------:R-:W-:Y:S01]  /*0f20*/  SHF.R.U32.HI R252, RZ, 0x1c, R236 ;  /* 0x0000001cfffc7819 */ /* 0x000fe200000116ec */
[----:B------:R-:W4:Y:S01]  /*0f30*/  LDL R193, [R1] ;  /* 0x0000000001c17983 */ /* 0x000f220000100800 */
[----:B------:R-:W-:-:S03]  /*0f40*/  IADD3 R180, P2, R250, c[0x0][0x188], RZ ;  /* 0x00006200fab47a10 */ /* 0x000fc60007f5e0ff */
[----:B------:R-:W4:Y:S01]  /*0f50*/  LDL R192, [R1+0x4] ;  /* 0x0000040001c07983 */ /* 0x000f220000100800 */
[----:B------:R-:W-:Y:S01]  /*0f60*/  IADD3.X R181, R252, c[0x0][0x18c], RZ, P2, !PT ;  /* 0x00006300fcb57a10 */ /* 0x000fe200017fe4ff */
[-C--:B--2---:R-:W-:Y:S02]  /*0f70*/  FMUL.FTZ R6, R176, R242.reuse ;  /* 0x000000f2b0067220 */ /* 0x084fe40000410000 */
[-C--:B------:R-:W-:Y:S02]  /*0f80*/  FMUL.FTZ R2, R177, R242.reuse ;  /* 0x000000f2b1027220 */ /* 0x080fe40000410000 */
[-C--:B------:R-:W-:Y:S02]  /*0f90*/  FMUL.FTZ R174, R178, R242.reuse ;  /* 0x000000f2b2ae7220 */ /* 0x080fe40000410000 */
[----:B------:R-:W-:Y:S02]  /*0fa0*/  FMUL.FTZ R175, R179, R242 ;  /* 0x000000f2b3af7220 */ /* 0x000fe40000410000 */
[----:B0-----:R-:W-:-:S02]  /*0fb0*/  FMUL.FTZ R172, R187, R6 ;  /* 0x00000006bbac7220 */ /* 0x001fc40000410000 */
[----:B---3--:R-:W-:Y:S01]  /*0fc0*/  FMUL.FTZ R173, R186, R2 ;  /* 0x00000002baad7220 */ /* 0x008fe20000410000 */
[----:B------:R-:W-:Y:S01]  /*0fd0*/  MOV R232, R168 ;  /* 0x000000a800e87202 */ /* 0x000fe20000000f00 */
[----:B----4-:R-:W-:Y:S02]  /*0fe0*/  FMUL.FTZ R174, R183, R174 ;  /* 0x000000aeb7ae7220 */ /* 0x010fe40000410000 */
[----:B------:R-:W-:Y:S02]  /*0ff0*/  FMUL.FTZ R175, R182, R175 ;  /* 0x000000afb6af7220 */ /* 0x000fe40000410000 */
[----:B------:R-:W-:Y:S01]  /*1000*/  IMAD.WIDE.U32 R176, R7, R251, c[0x0][0x170] ;  /* 0x00005c0007b07625 */ /* 0x000fe200078e00fb */
[----:B------:R-:W-:Y:S01]  /*1010*/  MOV R233, R169 ;  /* 0x000000a900e97202 */ /* 0x000fe20000000f00 */
[----:B------:R-:W2:Y:S02]  /*1020*/  LDL R187, [R1+0x28] ;  /* 0x0000280001bb7983 */ /* 0x000ea40000100800 */
[----:B------:R-:W-:-:S02]  /*1030*/  @P0 FADD.FTZ R172, R168, R172 ;  /* 0x000000aca8ac0221 */ /* 0x000fc40000010000 */
[----:B------:R-:W-:Y:S01]  /*1040*/  @P0 FADD.FTZ R173, R169, R173 ;  /* 0x000000ada9ad0221 */ /* 0x000fe20000010000 */
[----:B------:R-:W-:Y:S01]  /*1050*/  MOV R234, R170 ;  /* 0x000000aa00ea7202 */ /* 0x000fe20000000f00 */
[----:B------:R-:W-:Y:S01]  /*1060*/  @P0 FADD.FTZ R174, R170, R174 ;  /* 0x000000aeaaae0221 */ /* 0x000fe20000010000 */
[----:B------:R-:W-:Y:S01]  /*1070*/  MOV R235, R171 ;  /* 0x000000ab00eb7202 */ /* 0x000fe20000000f00 */
[----:B------:R-:W-:Y:S01]  /*1080*/  @P0 FADD.FTZ R175, R171, R175 ;  /* 0x000000afabaf0221 */ /* 0x000fe20000010000 */
[----:B------:R-:W-:Y:S01]  /*1090*/  IADD3 R6, R236, 0x40, RZ ;  /* 0x00000040ec067810 */ /* 0x000fe20007ffe0ff */
[CC--:B------:R-:W-:Y:S01]  /*10a0*/  IMAD.WIDE.U32 R4, R7.reuse, R251.reuse, c[0x0][0x188] ;  /* 0x0000620007047625 */ /* 0x0c0fe200078e00fb */
[----:B------:R-:W3:Y:S04]  /*10b0*/  LDL R186, [R1+0x2c] ;  /* 0x00002c0001ba7983 */ /* 0x000ee80000100800 */
[----:B------:R0:W-:Y:S01]  /*10c0*/  STG.E.128 [R180.64], R172 ;  /* 0x000000acb4007986 */ /* 0x0001e2000c101d04 */
[----:B------:R-:W-:-:S03]  /*10d0*/  @P1 IMAD.WIDE.U32 R2, R7, R251, c[0x0][0x180] ;  /* 0x0000600007021625 */ /* 0x000fc600078e00fb */
[----:B------:R-:W4:Y:S04]  /*10e0*/  LDG.E.128 R176, [R176.64] ;  /* 0x00000004b0b07981 */ /* 0x000f28000c1e1d00 */
[----:B------:R1:W2:Y:S01]  /*10f0*/  @P1 LDG.E.128 R232, [R2.64] ;  /* 0x0000000402e81981 */ /* 0x0002a2000c1e1d00 */
[----:B0-----:R-:W-:-:S04]  /*1100*/  IMAD.WIDE.U32 R180, R6, R251, c[0x0][0x170] ;  /* 0x00005c0006b47625 */ /* 0x001fc800078e00fb */
[----:B-1----:R-:W-:-:S04]  /*1110*/  @P1 IMAD.WIDE.U32 R2, R6, R251, c[0x0][0x180] ;  /* 0x0000600006021625 */ /* 0x002fc800078e00fb */
[-C--:B----4-:R-:W-:Y:S02]  /*1120*/  FMUL.FTZ R182, R176, R242.reuse ;  /* 0x000000f2b0b67220 */ /* 0x090fe40000410000 */
[-C--:B------:R-:W-:Y:S02]  /*1130*/  FMUL.FTZ R183, R177, R242.reuse ;  /* 0x000000f2b1b77220 */ /* 0x080fe40000410000 */
[-C--:B------:R-:W-:Y:S02]  /*1140*/  FMUL.FTZ R178, R178, R242.reuse ;  /* 0x000000f2b2b27220 */ /* 0x080fe40000410000 */
[----:B------:R-:W-:Y:S02]  /*1150*/  FMUL.FTZ R179, R179, R242 ;  /* 0x000000f2b3b37220 */ /* 0x000fe40000410000 */
[----:B------:R-:W-:Y:S02]  /*1160*/  FMUL.FTZ R176, R191, R182 ;  /* 0x000000b6bfb07220 */ /* 0x000fe40000410000 */
[----:B------:R-:W-:Y:S01]  /*1170*/  FMUL.FTZ R177, R190, R183 ;  /* 0x000000b7beb17220 */ /* 0x000fe20000410000 */
[----:B--2---:R-:W-:Y:S01]  /*1180*/  @P1 MOV R168, R232 ;  /* 0x000000e800a81202 */ /* 0x004fe20000000f00 */
[----:B------:R-:W-:Y:S01]  /*1190*/  FMUL.FTZ R178, R185, R178 ;  /* 0x000000b2b9b27220 */ /* 0x000fe20000410000 */
[----:B------:R-:W-:Y:S01]  /*11a0*/  @P1 MOV R169, R233 ;  /* 0x000000e900a91202 */ /* 0x000fe20000000f00 */
[----:B------:R-:W-:Y:S01]  /*11b0*/  FMUL.FTZ R179, R184, R179 ;  /* 0x000000b3b8b37220 */ /* 0x000fe20000410000 */
[----:B------:R-:W-:Y:S01]  /*11c0*/  @P1 MOV R170, R234 ;  /* 0x000000ea00aa1202 */ /* 0x000fe20000000f00 */
[----:B------:R-:W-:Y:S01]  /*11d0*/  @P0 FADD.FTZ R176, R232, R176 ;  /* 0x000000b0e8b00221 */ /* 0x000fe20000010000 */
[----:B------:R-:W-:Y:S01]  /*11e0*/  @P1 MOV R171, R235 ;  /* 0x000000eb00ab1202 */ /* 0x000fe20000000f00 */
[----:B------:R-:W-:Y:S01]  /*11f0*/  @P0 FADD.FTZ R177, R233, R177 ;  /* 0x000000b1e9b10221 */ /* 0x000fe20000010000 */
[----:B------:R-:W-:Y:S01]  /*1200*/  IADD3 R249, R236, 0x60, RZ ;  /* 0x00000060ecf97810 */ /* 0x000fe20007ffe0ff */
[----:B------:R-:W-:Y:S01]  /*1210*/  @P0 FADD.FTZ R178, R234, R178 ;  /* 0x000000b2eab20221 */ /* 0x000fe20000010000 */
[----:B------:R-:W2:Y:S01]  /*1220*/  LDL R191, [R1+0x8] ;  /* 0x0000080001bf7983 */ /* 0x000ea20000100800 */
[----:B------:R-:W-:-:S03]  /*1230*/  @P0 FADD.FTZ R179, R235, R179 ;  /* 0x000000b3ebb30221 */ /* 0x000fc60000010000 */
[----:B------:R-:W4:Y:S04]  /*1240*/  LDL R190, [R1+0xc] ;  /* 0x00000c0001be7983 */ /* 0x000f280000100800 */
[----:B------:R0:W-:Y:S04]  /*1250*/  STG.E.128 [R4.64], R176 ;  /* 0x000000b004007986 */ /* 0x0001e8000c101d04 */
[----:B------:R-:W2:Y:S04]  /*1260*/  LDG.E.128 R180, [R180.64] ;  /* 0x00000004b4b47981 */ /* 0x000ea8000c1e1d00 */
[----:B------:R1:W3:Y:S01]  /*1270*/  @P1 LDG.E.128 R232, [R2.64] ;  /* 0x0000000402e81981 */ /* 0x0002e2000c1e1d00 */
[----:B0-----:R-:W-:-:S04]  /*1280*/  IMAD.WIDE.U32 R4, R6, R251, c[0x0][0x188] ;  /* 0x0000620006047625 */ /* 0x001fc800078e00fb */
[----:B-1----:R-:W-:-:S04]  /*1290*/  @P1 IMAD.WIDE.U32 R2, R249, R251, c[0x0][0x180] ;  /* 0x00006000f9021625 */ /* 0x002fc800078e00fb */
[-C--:B--2---:R-:W-:Y:S02]  /*12a0*/  FMUL.FTZ R184, R180, R242.reuse ;  /* 0x000000f2b4b87220 */ /* 0x084fe40000410000 */
[-C--:B------:R-:W-:Y:S02]  /*12b0*/  FMUL.FTZ R185, R181, R242.reuse ;  /* 0x000000f2b5b97220 */ /* 0x080fe40000410000 */
[-C--:B------:R-:W-:Y:S02]  /*12c0*/  FMUL.FTZ R182, R182, R242.reuse ;  /* 0x000000f2b6b67220 */ /* 0x080fe40000410000 */
[----:B------:R-:W-:Y:S02]  /*12d0*/  FMUL.FTZ R183, R183, R242 ;  /* 0x000000f2b7b77220 */ /* 0x000fe40000410000 */
[----:B------:R-:W-:Y:S02]  /*12e0*/  FMUL.FTZ R180, R189, R184 ;  /* 0x000000b8bdb47220 */ /* 0x000fe40000410000 */
[----:B------:R-:W-:-:S02]  /*12f0*/  FMUL.FTZ R181, R188, R185 ;  /* 0x000000b9bcb57220 */ /* 0x000fc40000410000 */
[----:B------:R-:W-:Y:S02]  /*1300*/  FMUL.FTZ R182, R187, R182 ;  /* 0x000000b6bbb67220 */ /* 0x000fe40000410000 */
[----:B---3--:R-:W-:Y:S02]  /*1310*/  FMUL.FTZ R183, R186, R183 ;  /* 0x000000b7bab77220 */ /* 0x008fe40000410000 */
[----:B------:R-:W-:Y:S02]  /*1320*/  @P0 FADD.FTZ R180, R232, R180 ;  /* 0x000000b4e8b40221 */ /* 0x000fe40000010000 */
[----:B------:R-:W-:Y:S02]  /*1330*/  @P0 FADD.FTZ R181, R233, R181 ;  /* 0x000000b5e9b50221 */ /* 0x000fe40000010000 */
[----:B------:R-:W-:Y:S02]  /*1340*/  @P0 FADD.FTZ R182, R234, R182 ;  /* 0x000000b6eab60221 */ /* 0x000fe40000010000 */
[----:B------:R-:W-:-:S02]  /*1350*/  @P0 FADD.FTZ R183, R235, R183 ;  /* 0x000000b7ebb70221 */ /* 0x000fc40000010000 */
[----:B------:R-:W-:-:S03]  /*1360*/  IMAD.WIDE.U32 R184, R249, R251, c[0x0][0x170] ;  /* 0x00005c00f9b87625 */ /* 0x000fc600078e00fb */
[----:B------:R0:W-:Y:S04]  /*1370*/  STG.E.128 [R4.64], R180 ;  /* 0x000000b404007986 */ /* 0x0001e8000c101d04 */
[----:B------:R-:W2:Y:S01]  /*1380*/  LDG.E.128 R184, [R184.64] ;  /* 0x00000004b8b87981 */ /* 0x000ea2000c1e1d00 */
[----:B------:R-:W-:Y:S02]  /*1390*/  @P1 MOV R168, R232 ;  /* 0x000000e800a81202 */ /* 0x000fe40000000f00 */
[----:B------:R-:W-:Y:S02]  /*13a0*/  @P1 MOV R169, R233 ;  /* 0x000000e900a91202 */ /* 0x000fe40000000f00 */
[----:B------:R-:W-:Y:S02]  /*13b0*/  @P1 MOV R170, R234 ;  /* 0x000000ea00aa1202 */ /* 0x000fe40000000f00 */
[----:B------:R-:W-:-:S02]  /*13c0*/  @P1 MOV R171, R235 ;  /* 0x000000eb00ab1202 */ /* 0x000fc40000000f00 */
[----:B------:R-:W3:Y:S01]  /*13d0*/  @P1 LDG.E.128 R232, [R2.64] ;  /* 0x0000000402e81981 */ /* 0x000ee2000c1e1d00 */
        /* <DEDUP_REMOVED lines=9> */
[----:B----4-:R-:W-:Y:S02]  /*1470*/  FMUL.FTZ R187, R190, R187 ;  /* 0x000000bbbebb7220 */ /* 0x010fe40000410000 */
[----:B---3--:R-:W-:Y:S02]  /*1480*/  @P0 FADD.FTZ R184, R232, R184 ;  /* 0x000000b8e8b80221 */ /* 0x008fe40000010000 */
[----:B------:R-:W-:Y:S02]  /*1490*/  @P0 FADD.FTZ R185, R233, R185 ;  /* 0x000000b9e9b90221 */ /* 0x000fe40000010000 */
[----:B------:R-:W-:Y:S02]  /*14a0*/  @P0 FADD.FTZ R186, R234, R186 ;  /* 0x000000baeaba0221 */ /* 0x000fe40000010000 */
[----:B------:R-:W-:-:S02]  /*14b0*/  @P0 FADD.FTZ R187, R235, R187 ;  /* 0x000000bbebbb0221 */ /* 0x000fc40000010000 */
[----:B------:R-:W-:-:S03]  /*14c0*/  IMAD.WIDE.U32 R188, R248, R251, c[0x0][0x170] ;  /* 0x00005c00f8bc7625 */ /* 0x000fc600078e00fb */
[----:B------:R0:W-:Y:S01]  /*14d0*/  STG.E.128 [R4.64], R184 ;  /* 0x000000b804007986 */ /* 0x0001e2000c101d04 */
[----:B------:R-:W-:-:S03]  /*14e0*/  @P1 IMAD.WIDE.U32 R192, R248, R251, c[0x0][0x180] ;  /* 0x00006000f8c01625 */ /* 0x000fc600078e00fb */
[----:B------:R-:W2:Y:S01]  /*14f0*/  LDG.E.128 R188, [R188.64] ;  /* 0x00000004bcbc7981 */ /* 0x000ea2000c1e1d00 */
[----:B------:R-:W-:Y:S02]  /*1500*/  @P1 MOV R168, R232 ;  /* 0x000000e800a81202 */ /* 0x000fe40000000f00 */
[----:B------:R-:W-:Y:S02]  /*1510*/  @P1 MOV R169, R233 ;  /* 0x000000e900a91202 */ /* 0x000fe40000000f00 */
[----:B------:R-:W-:Y:S02]  /*1520*/  @P1 MOV R170, R234 ;  /* 0x000000ea00aa1202 */ /* 0x000fe40000000f00 */
[----:B------:R-:W-:Y:S02]  /*1530*/  @P1 MOV R171, R235 ;  /* 0x000000eb00ab1202 */ /* 0x000fe40000000f00 */
[----:B------:R1:W3:Y:S01]  /*1540*/  @P1 LDG.E.128 R232, [R192.64] ;  /* 0x00000004c0e81981 */ /* 0x0002e2000c1e1d00 */
[----:B------:R-:W-:Y:S01]  /*1550*/  IADD3 R247, R236, 0xa0, RZ ;  /* 0x000000a0ecf77810 */ /* 0x000fe20007ffe0ff */
[----:B------:R-:W-:-:S04]  /*1560*/  IMAD.WIDE.U32 R2, R248, R251, c[0x0][0x188] ;  /* 0x00006200f8027625 */ /* 0x000fc800078e00fb */
[----:B-1----:R-:W-:-:S04]  /*1570*/  IMAD.WIDE.U32 R192, R247, R251, c[0x0][0x170] ;  /* 0x00005c00f7c07625 */ /* 0x002fc800078e00fb */
[-C--:B--2---:R-:W-:Y:S02]  /*1580*/  FMUL.FTZ R195, R188, R242.reuse ;  /* 0x000000f2bcc37220 */ /* 0x084fe40000410000 */
[-C--:B------:R-:W-:Y:S02]  /*1590*/  FMUL.FTZ R194, R189, R242.reuse ;  /* 0x000000f2bdc27220 */ /* 0x080fe40000410000 */
[-C--:B------:R-:W-:Y:S02]  /*15a0*/  FMUL.FTZ R197, R190, R242.reuse ;  /* 0x000000f2bec57220 */ /* 0x080fe40000410000 */
[----:B0-----:R-:W-:Y:S02]  /*15b0*/  FMUL.FTZ R4, R191, R242 ;  /* 0x000000f2bf047220 */ /* 0x001fe40000410000 */
[----:B-----5:R-:W-:Y:S02]  /*15c0*/  FMUL.FTZ R188, R76, R195 ;  /* 0x000000c34cbc7220 */ /* 0x020fe40000410000 */
        /* <DEDUP_REMOVED lines=16> */
[----:B0-----:R-:W-:-:S04]  /*16d0*/  IMAD.WIDE.U32 R2, R247, R251, c[0x0][0x188] ;  /* 0x00006200f7027625 */ /* 0x001fc800078e00fb */
[----:B-1----:R-:W-:-:S04]  /*16e0*/  IMAD.WIDE.U32 R4, R246, R251, c[0x0][0x170] ;  /* 0x00005c00f6047625 */ /* 0x002fc800078e00fb */
        /* <DEDUP_REMOVED lines=12> */
[----:B------:R0:W-:Y:S04]  /*17b0*/  STG.E.128 [R2.64], R192 ;  /* 0x000000c002007986 */ /* 0x0001e8000c101d04 */
[----:B------:R1:W2:Y:S01]  /*17c0*/  LDG.E.128 R196, [R4.64] ;  /* 0x0000000404c47981 */ /* 0x0002a2000c1e1d00 */
[----:B------:R-:W-:Y:S02]  /*17d0*/  @P1 MOV R168, R232 ;  /* 0x000000e800a81202 */ /* 0x000fe40000000f00 */
[----:B------:R-:W-:Y:S02]  /*17e0*/  @P1 MOV R169, R233 ;  /* 0x000000e900a91202 */ /* 0x000fe40000000f00 */
[----:B------:R-:W-:Y:S02]  /*17f0*/  @P1 MOV R170, R234 ;  /* 0x000000ea00aa1202 */ /* 0x000fe40000000f00 */
[----:B------:R-:W-:Y:S01]  /*1800*/  @P1 MOV R171, R235 ;  /* 0x000000eb00ab1202 */ /* 0x000fe20000000f00 */
[----:B0-----:R-:W-:-:S05]  /*1810*/  @P1 IMAD.WIDE.U32 R2, R246, R251, c[0x0][0x180] ;  /* 0x00006000f6021625 */ /* 0x001fca00078e00fb */
[----:B------:R0:W3:Y:S01]  /*1820*/  @P1 LDG.E.128 R232, [R2.64] ;  /* 0x0000000402e81981 */ /* 0x0000e2000c1e1d00 */
[----:B------:R-:W-:-:S05]  /*1830*/  IADD3 R245, R236, 0xe0, RZ ;  /* 0x000000e0ecf57810 */ /* 0x000fca0007ffe0ff */
[----:B-1----:R-:W-:-:S04]  /*1840*/  IMAD.WIDE.U32 R4, R245, R251, c[0x0][0x170] ;  /* 0x00005c00f5047625 */ /* 0x002fc800078e00fb */
        /* <DEDUP_REMOVED lines=37> */
[----:B------:R-:W2:Y:S01]  /*1aa0*/  LDG.E.128 R204, [R4.64] ;  /* 0x0000000404cc7981 */ /* 0x000ea2000c1e1d00 */
[----:B------:R-:W-:Y:S02]  /*1ab0*/  @P1 MOV R168, R232 ;  /* 0x000000e800a81202 */ /* 0x000fe40000000f00 */
[----:B------:R-:W-:Y:S02]  /*1ac0*/  @P1 MOV R169, R233 ;  /* 0x000000e900a91202 */ /* 0x000fe40000000f00 */
[----:B------:R-:W-:Y:S02]  /*1ad0*/  @P1 MOV R170, R234 ;  /* 0x000000ea00aa1202 */ /* 0x000fe40000000f00 */
[----:B------:R-:W-:Y:S01]  /*1ae0*/  @P1 MOV R171, R235 ;  /* 0x000000eb00ab1202 */ /* 0x000fe20000000f00 */
[----:B0-----:R-:W-:-:S05]  /*1af0*/  @P1 IMAD.WIDE.U32 R2, R244, R251, c[0x0][0x180] ;  /* 0x00006000f4021625 */ /* 0x001fca00078e00fb */
        /* <DEDUP_REMOVED lines=47> */
[----:B-1----:R-:W-:-:S05]  /*1df0*/  IADD3 R5, R236, 0x160, RZ ;  /* 0x00000160ec057810 */ /* 0x002fca0007ffe0ff */
[----:B------:R-:W-:-:S04]  /*1e00*/  IMAD.WIDE.U32 R216, R5, R251, c[0x0][0x170] ;  /* 0x00005c0005d87625 */ /* 0x000fc800078e00fb */
        /* <DEDUP_REMOVED lines=21> */
[----:B------:R-:W-:Y:S01]  /*1f60*/  IMAD.WIDE.U32 R220, R5, R251, c[0x0][0x188] ;  /* 0x0000620005dc7625 */ /* 0x000fe200078e00fb */
[----:B0-----:R-:W-:-:S05]  /*1f70*/  IADD3 R2, R236, 0x180, RZ ;  /* 0x00000180ec027810 */ /* 0x001fca0007ffe0ff */
[----:B------:R-:W-:-:S04]  /*1f80*/  IMAD.WIDE.U32 R222, R2, R251, c[0x0][0x170] ;  /* 0x00005c0002de7625 */ /* 0x000fc800078e00fb */
        /* <DEDUP_REMOVED lines=28> */
[----:B------:R-:W-:Y:S01]  /*2150*/  FMUL.FTZ R223, R143, R223 ;  /* 0x000000df8fdf7220 */ /* 0x000fe20000410000 */
[----:B------:R-:W-:Y:S01]  /*2160*/  IADD3 R4, R236, 0x1a0, RZ ;  /* 0x000001a0ec047810 */ /* 0x000fe20007ffe0ff */
[----:B--2---:R-:W-:Y:S02]  /*2170*/  @P0 FADD.FTZ R220, R232, R220 ;  /* 0x000000dce8dc0221 */ /* 0x004fe40000010000 */
[----:B------:R-:W-:Y:S02]  /*2180*/  @P0 FADD.FTZ R221, R233, R221 ;  /* 0x000000dde9dd0221 */ /* 0x000fe40000010000 */
[----:B------:R-:W-:Y:S02]  /*2190*/  @P0 FADD.FTZ R222, R234, R222 ;  /* 0x000000deeade0221 */ /* 0x000fe40000010000 */
[----:B------:R-:W-:-:S05]  /*21a0*/  @P0 FADD.FTZ R223, R235, R223 ;  /* 0x000000dfebdf0221 */ /* 0x000fca0000010000 */
[----:B------:R0:W-:Y:S01]  /*21b0*/  STG.E.128 [R224.64], R220 ;  /* 0x000000dce0007986 */ /* 0x0001e2000c101d04 */
[C---:B------:R-:W-:Y:S01]  /*21c0*/  @P1 IMAD.WIDE.U32 R228, R4.reuse, R251, c[0x0][0x180] ;  /* 0x0000600004e41625 */ /* 0x040fe200078e00fb */
[----:B------:R-:W-:Y:S02]  /*21d0*/  @P1 MOV R168, R232 ;  /* 0x000000e800a81202 */ /* 0x000fe40000000f00 */
[----:B------:R-:W-:Y:S01]  /*21e0*/  @P1 MOV R169, R233 ;  /* 0x000000e900a91202 */ /* 0x000fe20000000f00 */
[----:B0-----:R-:W-:-:S06]  /*21f0*/  IMAD.WIDE.U32 R224, R4, R251, c[0x0][0x170] ;  /* 0x00005c0004e07625 */ /* 0x001fcc00078e00fb */
[----:B------:R-:W2:Y:S01]  /*2200*/  LDG.E.128 R224, [R224.64] ;  /* 0x00000004e0e07981 */ /* 0x000ea2000c1e1d00 */
[----:B------:R-:W-:Y:S02]  /*2210*/  @P1 MOV R170, R234 ;  /* 0x000000ea00aa1202 */ /* 0x000fe40000000f00 */
[----:B------:R-:W-:Y:S02]  /*2220*/  @P1 MOV R171, R235 ;  /* 0x000000eb00ab1202 */ /* 0x000fe40000000f00 */
[----:B------:R0:W3:Y:S02]  /*2230*/  @P1 LDG.E.128 R232, [R228.64] ;  /* 0x00000004e4e81981 */ /* 0x0000e4000c1e1d00 */
        /* <DEDUP_REMOVED lines=10> */
[----:B---3--:R-:W-:Y:S02]  /*22e0*/  @P0 FADD.FTZ R224, R232, R224 ;  /* 0x000000e0e8e00221 */ /* 0x008fe40000010000 */
        /* <DEDUP_REMOVED lines=11> */
[----:B------:R0:W3:Y:S01]  /*23a0*/  @P1 LDG.E.128 R232, [R238.64] ;  /* 0x00000004eee81981 */ /* 0x0000e2000c1e1d00 */
[----:B------:R-:W-:-:S05]  /*23b0*/  IADD3 R240, R236, 0x1e0, RZ ;  /* 0x000001e0ecf07810 */ /* 0x000fca0007ffe0ff */
[----:B------:R-:W-:-:S04]  /*23c0*/  @P1 IMAD.WIDE.U32 R236, R240, R251, c[0x0][0x180] ;  /* 0x00006000f0ec1625 */ /* 0x000fc800078e00fb */
        /* <DEDUP_REMOVED lines=9> */
[----:B---3--:R-:W-:Y:S01]  /*2460*/  @P1 MOV R168, R232 ;  /* 0x000000e800a81202 */ /* 0x008fe20000000f00 */
[----:B------:R-:W-:Y:S01]  /*2470*/  @P0 FADD.FTZ R228, R232, R228 ;  /* 0x000000e4e8e40221 */ /* 0x000fe20000010000 */
[----:B------:R-:W-:Y:S01]  /*2480*/  @P1 MOV R169, R233 ;  /* 0x000000e900a91202 */ /* 0x000fe20000000f00 */
[----:B------:R-:W-:Y:S01]  /*2490*/  @P0 FADD.FTZ R229, R233, R229 ;  /* 0x000000e5e9e50221 */ /* 0x000fe20000010000 */
[----:B------:R-:W-:Y:S01]  /*24a0*/  @P1 MOV R170, R234 ;  /* 0x000000ea00aa1202 */ /* 0x000fe20000000f00 */
[----:B------:R-:W-:Y:S01]  /*24b0*/  @P0 FADD.FTZ R230, R234, R230 ;  /* 0x000000e6eae60221 */ /* 0x000fe20000010000 */
[----:B------:R-:W-:Y:S01]  /*24c0*/  @P1 MOV R171, R235 ;  /* 0x000000eb00ab1202 */ /* 0x000fe20000000f00 */
[----:B------:R-:W-:-:S05]  /*24d0*/  @P0 FADD.FTZ R231, R235, R231 ;  /* 0x000000e7ebe70221 */ /* 0x000fca0000010000 */
[----:B------:R0:W-:Y:S04]  /*24e0*/  STG.E.128 [R238.64], R228 ;  /* 0x000000e4ee007986 */ /* 0x0001e8000c101d04 */
[----:B------:R1:W2:Y:S02]  /*24f0*/  @P1 LDG.E.128 R168, [R236.64] ;  /* 0x00000004eca81981 */ /* 0x0002a4000c1e1d00 */
[----:B-1----:R-:W-:-:S06]  /*2500*/  IMAD.WIDE.U32 R236, R240, R251, c[0x0][0x170] ;  /* 0x00005c00f0ec7625 */ /* 0x002fcc00078e00fb */
[----:B0-----:R-:W3:Y:S01]  /*2510*/  LDG.E.128 R236, [R236.64] ;  /* 0x00000004ecec7981 */ /* 0x001ee2000c1e1d00 */
        /* <DEDUP_REMOVED lines=84> */
[----:B------:R-:W-:Y:S01]  /*2a60*/  FADD.FTZ R235, R239, R232 ;  /* 0x000000e8efeb7221 */ /* 0x000fe20000010000 */
[----:B------:R-:W-:Y:S07]  /*2a70*/  BRA.DIV ~URZ, `(.L_x_51993) ;  /* 0x000019f27f007947 */ /* 0x000fee000b800000 */
[----:B------:R0:W1:Y:S02]  /*2a80*/  SHFL.BFLY PT, R234, R235, 0x1, 0x1f ;  /* 0x0c201f00ebea7f89 */ /* 0x00006400000e0000 */
.L_x_51997:
        /* <DEDUP_REMOVED lines=148> */
.L_x_51998:
[----:B------:R-:W2:Y:S01]  /*33d0*/  LDL R242, [R1+0x70] ;  /* 0x0000700001f27983 */ /* 0x000ea20000100800 */
[----:B01----:R-:W-:Y:S01]  /*33e0*/  FADD.FTZ R235, R234, R235 ;  /* 0x000000ebeaeb7221 */ /* 0x003fe20000010000 */
[----:B------:R-:W-:Y:S01]  /*33f0*/  HFMA2.MMA R234, -RZ, RZ, 0, 2.384185791015625e-07 ;  /* 0x00000004ffea7435 */ /* 0x000fe200000001ff */
[----:B------:R-:W-:Y:S01]  /*3400*/  ISETP.NE.AND P0, PT, RZ, UR6, PT ;  /* 0x00000006ff007c0c */ /* 0x000fe2000bf05270 */
[----:B------:R0:W-:Y:S08]  /*3410*/  STL [R1+0x80], R76 ;  /* 0x0000804c01007387 */ /* 0x0001f00000100800 */
[----:B------:R-:W-:Y:S01]  /*3420*/  @!P1 IMAD.WIDE R232, R0, R234, c[0x0][0x1a0] ;  /* 0x0000680000e89625 */ /* 0x000fe200078e02ea */
[----:B0-----:R-:W3:Y:S04]  /*3430*/  LDL R76, [R1+0x74] ;  /* 0x00007400014c7983 */ /* 0x001ee80000100800 */
[----:B------:R0:W-:Y:S02]  /*3440*/  @!P1 STG.E [R232.64], R251 ;  /* 0x000000fbe8009986 */ /* 0x0001e4000c101904 */
[----:B0-----:R-:W-:-:S05]  /*3450*/  MOV R232, c[0x0][0x1e0] ;  /* 0x0000780000e87a02 */ /* 0x001fca0000000f00 */
[----:B------:R-:W-:Y:S02]  /*3460*/  FFMA.FTZ R235, R235, R232, c[0x0][0x228] ;  /* 0x00008a00ebeb7623 */ /* 0x000fe400000100e8 */
[----:B------:R-:W-:-:S05]  /*3470*/  FMUL.FTZ R232, R251, R251 ;  /* 0x000000fbfbe87220 */ /* 0x000fca0000410000 */
[----:B------:R-:W-:-:S05]  /*3480*/  FSEL R232, R232, RZ, P0 ;  /* 0x000000ffe8e87208 */ /* 0x000fca0000000000 */
[----:B------:R-:W-:Y:S02]  /*3490*/  FADD.FTZ R235, R235, R232 ;  /* 0x000000e8ebeb7221 */ /* 0x000fe40000010000 */
[----:B------:R-:W-:Y:S01]  /*34a0*/  @!P1 IMAD.WIDE R232, R0, R234, c[0x0][0x1a8] ;  /* 0x00006a0000e89625 */ /* 0x000fe200078e02ea */
[----:B------:R-:W-:Y:S02]  /*34b0*/  FSEL R234, R251, RZ, !P0 ;  /* 0x000000fffbea7208 */ /* 0x000fe40004000000 */
[----:B------:R-:W4:Y:S01]  /*34c0*/  LDL R251, [R1+0x78] ;  /* 0x0000780001fb7983 */ /* 0x000f220000100800 */
[----:B------:R-:W0:Y:S02]  /*34d0*/  MUFU.RSQ R235, R235 ;  /* 0x000000eb00eb7308 */ /* 0x000e240000001400 */
[----:B------:R-:W-:Y:S01]  /*34e0*/  FADD.FTZ R172, R172, -R234 ;  /* 0x800000eaacac7221 */ /* 0x000fe20000010000 */
[----:B0-----:R0:W-:Y:S03]  /*34f0*/  @!P1 STG.E [R232.64], R235 ;  /* 0x000000ebe8009986 */ /* 0x0011e6000c101904 */
[----:B------:R-:W-:Y:S01]  /*3500*/  FMUL.FTZ R172, R235, R172 ;  /* 0x000000acebac7220 */ /* 0x000fe20000410000 */
[----:B0-----:R-:W-:-:S02]  /*3510*/  IADD3 R232, P0, R250, c[0x0][0x208], RZ ;  /* 0x00008200fae87a10 */ /* 0x001fc40007f1e0ff */
[----:B------:R-:W4:Y:S01]  /*3520*/  LDL R250, [R1+0x7c] ;  /* 0x00007c0001fa7983 */ /* 0x000f220000100800 */
[----:B--2---:R-:W-:-:S03]  /*3530*/  FFMA.FTZ R172, R242, R172, R8 ;  /* 0x000000acf2ac7223 */ /* 0x004fc60000010008 */
[----:B------:R-:W2:Y:S01]  /*3540*/  LDL R242, [R1+0x5c] ;  /* 0x00005c0001f27983 */ /* 0x000ea20000100800 */
[--C-:B------:R-:W-:Y:S02]  /*3550*/  FADD.FTZ R175, R175, -R234.reuse ;  /* 0x800000eaafaf7221 */ /* 0x100fe40000010000 */
[--C-:B------:R-:W-:Y:S02]  /*3560*/  FADD.FTZ R174, R174, -R234.reuse ;  /* 0x800000eaaeae7221 */ /* 0x100fe40000010000 */
[----:B------:R-:W-:Y:S02]  /*3570*/  FADD.FTZ R173, R173, -R234 ;  /* 0x800000eaadad7221 */ /* 0x000fe40000010000 */
[C---:B------:R-:W-:Y:S02]  /*3580*/  FMUL.FTZ R175, R235.reuse, R175 ;  /* 0x000000afebaf7220 */ /* 0x040fe40000410000 */
[C---:B------:R-:W-:Y:S02]  /*3590*/  FMUL.FTZ R174, R235.reuse, R174 ;  /* 0x000000aeebae7220 */ /* 0x040fe40000410000 */
[----:B------:R-:W-:Y:S01]  /*35a0*/  FMUL.FTZ R173, R235, R173 ;  /* 0x000000adebad7220 */ /* 0x000fe20000410000 */
[----:B------:R-:W-:-:S02]  /*35b0*/  IADD3.X R233, R252, c[0x0][0x20c], RZ, P0, !PT ;  /* 0x00008300fce97a10 */ /* 0x000fc400007fe4ff */
[----:B------:R-:W2:Y:S01]  /*35c0*/  LDL R252, [R1+0x18] ;  /* 0x0000180001fc7983 */ /* 0x000ea20000100800 */
[----:B---3--:R-:W-:-:S03]  /*35d0*/  FFMA.FTZ R173, R76, R173, R9 ;  /* 0x000000ad4cad7223 */ /* 0x008fc60000010009 */
[----:B------:R-:W3:Y:S01]  /*35e0*/  LDL R76, [R1+0x58] ;  /* 0x00005800014c7983 */ /* 0x000ee20000100800 */
[----:B----4-:R-:W-:-:S03]  /*35f0*/  FFMA.FTZ R174, R251, R174, R10 ;  /* 0x000000aefbae7223 */ /* 0x010fc6000001000a */
[----:B------:R-:W4:Y:S01]  /*3600*/  LDL R251, [R1+0x14] ;  /* 0x0000140001fb7983 */ /* 0x000f220000100800 */
[----:B------:R-:W-:-:S03]  /*3610*/  FFMA.FTZ R175, R250, R175, R11 ;  /* 0x000000affaaf7223 */ /* 0x000fc6000001000b */
[----:B------:R-:W4:Y:S04]  /*3620*/  LDL R250, [R1+0x10] ;  /* 0x0000100001fa7983 */ /* 0x000f280000100800 */
[----:B------:R0:W-:Y:S02]  /*3630*/  STG.E.128 [R232.64], R172 ;  /* 0x000000ace8007986 */ /* 0x0001e4000c101d04 */
[--C-:B0-----:R-:W-:Y:S02]  /*3640*/  FADD.FTZ R172, R179, -R234.reuse ;  /* 0x800000eab3ac7221 */ /* 0x101fe40000010000 */
[----:B------:R-:W4:Y:S01]  /*3650*/  LDL R232, [R1+0x30] ;  /* 0x0000300001e87983 */ /* 0x000f220000100800 */
[--C-:B------:R-:W-:Y:S02]  /*3660*/  FADD.FTZ R174, R176, -R234.reuse ;  /* 0x800000eab0ae7221 */ /* 0x100fe40000010000 */
[----:B------:R-:W-:Y:S01]  /*3670*/  FADD.FTZ R175, R178, -R234 ;  /* 0x800000eab2af7221 */ /* 0x000fe20000010000 */
[----:B------:R-:W4:Y:S01]  /*3680*/  LDL R233, [R1+0x1c] ;  /* 0x00001c0001e97983 */ /* 0x000f220000100800 */
[----:B------:R-:W-:-:S02]  /*3690*/  FMUL.FTZ R176, R235, R172 ;  /* 0x000000acebb07220 */ /* 0x000fc40000410000 */
[C---:B------:R-:W-:Y:S01]  /*36a0*/  FMUL.FTZ R172, R235.reuse, R174 ;  /* 0x000000aeebac7220 */ /* 0x040fe20000410000 */
[----:B------:R-:W4:Y:S01]  /*36b0*/  LDL R179, [R1+0x34] ;  /* 0x0000340001b37983 */ /* 0x000f220000100800 */
[----:B------:R-:W-:Y:S02]  /*36c0*/  FMUL.FTZ R174, R235, R175 ;  /* 0x000000afebae7220 */ /* 0x000fe40000410000 */
[----:B------:R-:W-:Y:S01]  /*36d0*/  FADD.FTZ R173, R177, -R234 ;  /* 0x800000eab1ad7221 */ /* 0x000fe20000010000 */
[----:B------:R-:W4:Y:S04]  /*36e0*/  LDL R178, [R1+0x38] ;  /* 0x0000380001b27983 */ /* 0x000f280000100800 */
[----:B------:R-:W4:Y:S01]  /*36f0*/  LDL R177, [R1+0x50] ;  /* 0x0000500001b17983 */ /* 0x000f220000100800 */
[----:B--2---:R-:W-:-:S03]  /*3700*/  FFMA.FTZ R175, R242, R176, R15 ;  /* 0x000000b0f2af7223 */ /* 0x004fc6000001000f */
[----:B------:R-:W2:Y:S01]  /*3710*/  LDL R176, [R1+0x54] ;  /* 0x0000540001b07983 */ /* 0x000ea20000100800 */
[----:B------:R-:W-:Y:S01]  /*3720*/  HFMA2.MMA R242, -RZ, RZ, 0, 9.5367431640625e-07 ;  /* 0x00000010fff27435 */ /* 0x000fe200000001ff */
[----:B------:R-:W-:Y:S02]  /*3730*/  FMUL.FTZ R173, R235, R173 ;  /* 0x000000adebad7220 */ /* 0x000fe40000410000 */
[----:B---3--:R-:W-:Y:S02]  /*3740*/  FFMA.FTZ R174, R76, R174, R14 ;  /* 0x000000ae4cae7223 */ /* 0x008fe4000001000e */
[----:B------:R0:W5:Y:S01]  /*3750*/  LDL.LU R76, [R1+0x80] ;  /* 0x00008000014c7983 */ /* 0x0001620000300800 */
[----:B----4-:R-:W-:Y:S02]  /*3760*/  FFMA.FTZ R172, R177, R172, R12 ;  /* 0x000000acb1ac7223 */ /* 0x010fe4000001000c */
[----:B--2---:R-:W-:Y:S02]  /*3770*/  FFMA.FTZ R173, R176, R173, R13 ;  /* 0x000000adb0ad7223 */ /* 0x004fe4000001000d */
[----:B------:R-:W-:-:S05]  /*3780*/  IMAD.WIDE.U32 R176, R7, R242, c[0x0][0x208] ;  /* 0x0000820007b07625 */ /* 0x000fca00078e00f2 */
[----:B------:R1:W-:Y:S04]  /*3790*/  STG.E.128 [R176.64], R172 ;  /* 0x000000acb0007986 */ /* 0x0003e8000c101d04 */
[----:B-1----:R-:W2:Y:S01]  /*37a0*/  LDL R177, [R1+0x3c] ;  /* 0x00003c0001b17983 */ /* 0x002ea20000100800 */
[--C-:B------:R-:W-:Y:S02]  /*37b0*/  FADD.FTZ R7, R183, -R234.reuse ;  /* 0x800000eab7077221 */ /* 0x100fe40000010000 */
[--C-:B------:R-:W-:Y:S02]  /*37c0*/  FADD.FTZ R172, R182, -R234.reuse ;  /* 0x800000eab6ac7221 */ /* 0x100fe40000010000 */
[--C-:B------:R-:W-:Y:S02]  /*37d0*/  FADD.FTZ R173, R181, -R234.reuse ;  /* 0x800000eab5ad7221 */ /* 0x100fe40000010000 */
[----:B------:R-:W-:-:S02]  /*37e0*/  FADD.FTZ R174, R180, -R234 ;  /* 0x800000eab4ae7221 */ /* 0x000fc40000010000 */
[C---:B------:R-:W-:Y:S02]  /*37f0*/  FMUL.FTZ R7, R235.reuse, R7 ;  /* 0x00000007eb077220 */ /* 0x040fe40000410000 */
[C---:B------:R-:W-:Y:S02]  /*3800*/  FMUL.FTZ R172, R235.reuse, R172 ;  /* 0x000000acebac7220 */ /* 0x040fe40000410000 */
[C---:B------:R-:W-:Y:S02]  /*3810*/  FMUL.FTZ R173, R235.reuse, R173 ;  /* 0x000000adebad7220 */ /* 0x040fe40000410000 */
[----:B------:R-:W-:Y:S02]  /*3820*/  FMUL.FTZ R176, R235, R174 ;  /* 0x000000aeebb07220 */ /* 0x000fe40000410000 */
[----:B------:R-:W-:Y:S02]  /*3830*/  FFMA.FTZ R174, R178, R172, R18 ;  /* 0x000000acb2ae7223 */ /* 0x000fe40000010012 */
[----:B------:R-:W-:-:S02]  /*3840*/  FFMA.FTZ R173, R179, R173, R17 ;  /* 0x000000adb3ad7223 */ /* 0x000fc40000010011 */
[----:B------:R-:W-:Y:S02]  /*3850*/  FFMA.FTZ R172, R232, R176, R16 ;  /* 0x000000b0e8ac7223 */ /* 0x000fe40000010010 */
[--C-:B------:R-:W-:Y:S02]  /*3860*/  FADD.FTZ R182, R208, -R234.reuse ;  /* 0x800000ead0b67221 */ /* 0x100fe40000010000 */
[--C-:B------:R-:W-:Y:S02]  /*3870*/  FADD.FTZ R208, R230, -R234.reuse ;  /* 0x800000eae6d07221 */ /* 0x100fe40000010000 */
[--C-:B------:R-:W-:Y:S01]  /*3880*/  FADD.FTZ R230, R238, -R234.reuse ;  /* 0x800000eaeee67221 */ /* 0x100fe20000010000 */
[----:B------:R-:W-:Y:S01]  /*3890*/  HFMA2.MMA R238, -RZ, RZ, 0, 9.5367431640625e-07 ;  /* 0x00000010ffee7435 */ /* 0x000fe200000001ff */
        /* <DEDUP_REMOVED lines=15> */
[----:B------:R-:W-:Y:S02]  /*3990*/  FMUL.FTZ R226, R235, R183 ;  /* 0x000000b7ebe27220 */ /* 0x000fe40000410000 */
[----:B------:R-:W-:Y:S02]  /*39a0*/  FFMA.FTZ R179, R107, R179, R43 ;  /* 0x000000b36bb37223 */ /* 0x000fe4000001002b */
[C---:B------:R-:W-:Y:S02]  /*39b0*/  FMUL.FTZ R204, R235.reuse, R204 ;  /* 0x000000ccebcc7220 */ /* 0x040fe40000410000 */
[C---:B------:R-:W-:Y:S02]  /*39c0*/  FMUL.FTZ R205, R235.reuse, R205 ;  /* 0x000000cdebcd7220 */ /* 0x040fe40000410000 */
[----:B------:R-:W-:-:S02]  /*39d0*/  FMUL.FTZ R206, R235, R206 ;  /* 0x000000ceebce7220 */ /* 0x000fc40000410000 */
[----:B------:R-:W-:Y:S02]  /*39e0*/  FMUL.FTZ R207, R235, R207 ;  /* 0x000000cfebcf7220 */ /* 0x000fe40000410000 */
[----:B--2---:R-:W-:Y:S02]  /*39f0*/  FFMA.FTZ R175, R177, R7, R19 ;  /* 0x00000007b1af7223 */ /* 0x004fe40000010013 */
[----:B------:R-:W-:-:S05]  /*3a00*/  IMAD.WIDE.U32 R6, R6, R242, c[0x0][0x208] ;  /* 0x0000820006067625 */ /* 0x000fca00078e00f2 */
[----:B------:R1:W-:Y:S02]  /*3a10*/  STG.E.128 [R6.64], R172 ;  /* 0x000000ac06007986 */ /* 0x0003e4000c101d04 */
[--C-:B-1----:R-:W-:Y:S02]  /*3a20*/  FADD.FTZ R6, R187, -R234.reuse ;  /* 0x800000eabb067221 */ /* 0x102fe40000010000 */
[--C-:B------:R-:W-:Y:S02]  /*3a30*/  FADD.FTZ R7, R186, -R234.reuse ;  /* 0x800000eaba077221 */ /* 0x100fe40000010000 */
[--C-:B------:R-:W-:Y:S02]  /*3a40*/  FADD.FTZ R172, R185, -R234.reuse ;  /* 0x800000eab9ac7221 */ /* 0x100fe40000010000 */
[----:B------:R-:W-:Y:S02]  /*3a50*/  FADD.FTZ R173, R184, -R234 ;  /* 0x800000eab8ad7221 */ /* 0x000fe40000010000 */
[----:B------:R-:W-:-:S02]  /*3a60*/  FMUL.FTZ R6, R235, R6 ;  /* 0x00000006eb067220 */ /* 0x000fc40000410000 */
[C---:B------:R-:W-:Y:S02]  /*3a70*/  FMUL.FTZ R7, R235.reuse, R7 ;  /* 0x00000007eb077220 */ /* 0x040fe40000410000 */
[C---:B------:R-:W-:Y:S02]  /*3a80*/  FMUL.FTZ R172, R235.reuse, R172 ;  /* 0x000000acebac7220 */ /* 0x040fe40000410000 */
[----:B------:R-:W-:Y:S02]  /*3a90*/  FMUL.FTZ R176, R235, R173 ;  /* 0x000000adebb07220 */ /* 0x000fe40000410000 */
[----:B------:R-:W-:Y:S02]  /*3aa0*/  FADD.FTZ R187, R188, -R234 ;  /* 0x800000eabcbb7221 */ /* 0x000fe40000010000 */
[----:B------:R-:W-:Y:S02]  /*3ab0*/  FFMA.FTZ R175, R233, R6, R23 ;  /* 0x00000006e9af7223 */ /* 0x000fe40000010017 */
[----:B------:R-:W-:-:S02]  /*3ac0*/  FFMA.FTZ R174, R252, R7, R22 ;  /* 0x00000007fcae7223 */ /* 0x000fc40000010016 */
[----:B------:R-:W-:Y:S02]  /*3ad0*/  FFMA.FTZ R173, R251, R172, R21 ;  /* 0x000000acfbad7223 */ /* 0x000fe40000010015 */
[----:B------:R-:W-:Y:S02]  /*3ae0*/  FFMA.FTZ R172, R250, R176, R20 ;  /* 0x000000b0faac7223 */ /* 0x000fe40000010014 */
[----:B------:R-:W-:-:S04]  /*3af0*/  IMAD.WIDE.U32 R6, R249, R242, c[0x0][0x208] ;  /* 0x00008200f9067625 */ /* 0x000fc800078e00f2 */
[--C-:B------:R-:W-:Y:S01]  /*3b00*/  FADD.FTZ R186, R212, -R234.reuse ;  /* 0x800000ead4ba7221 */ /* 0x100fe20000010000 */
[----:B------:R-:W-:Y:S01]  /*3b10*/  MOV R212, R187 ;  /* 0x000000bb00d47202 */ /* 0x000fe20000000f00 */
        /* <DEDUP_REMOVED lines=10> */
[--C-:B-1----:R-:W-:Y:S02]  /*3bc0*/  FADD.FTZ R6, R196, -R234.reuse ;  /* 0x800000eac4067221 */ /* 0x102fe40000010000 */
        /* <DEDUP_REMOVED lines=13> */
[C---:B------:R-:W-:Y:S02]  /*3ca0*/  FMUL.FTZ R212, R235.reuse, R249 ;  /* 0x000000f9ebd47220 */ /* 0x040fe40000410000 */
[C---:B------:R-:W-:Y:S02]  /*3cb0*/  FMUL.FTZ R213, R235.reuse, R242 ;  /* 0x000000f2ebd57220 */ /* 0x040fe40000410000 */
[C---:B------:R-:W-:Y:S02]  /*3cc0*/  FMUL.FTZ R214, R235.reuse, R233 ;  /* 0x000000e9ebd67220 */ /* 0x040fe40000410000 */
[C---:B------:R-:W-:Y:S02]  /*3cd0*/  FMUL.FTZ R215, R235.reuse, R232 ;  /* 0x000000e8ebd77220 */ /* 0x040fe40000410000 */
[----:B------:R-:W-:Y:S02]  /*3ce0*/  FADD.FTZ R210, R236, -R234 ;  /* 0x800000eaecd27221 */ /* 0x000fe40000010000 */
[----:B------:R-:W-:-:S02]  /*3cf0*/  FMUL.FTZ R237, R235, R6 ;  /* 0x00000006ebed7220 */ /* 0x000fc40000410000 */
[----:B------:R-:W-:Y:S02]  /*3d00*/  FMUL.FTZ R229, R235, R7 ;  /* 0x00000007ebe57220 */ /* 0x000fe40000410000 */
[--C-:B------:R-:W-:Y:S02]  /*3d10*/  FADD.FTZ R176, R202, -R234.reuse ;  /* 0x800000eacab07221 */ /* 0x100fe40000010000 */
[----:B------:R-:W-:Y:S02]  /*3d20*/  FADD.FTZ R177, R203, -R234 ;  /* 0x800000eacbb17221 */ /* 0x000fe40000010000 */
[C---:B------:R-:W-:Y:S02]  /*3d30*/  FMUL.FTZ R6, R235.reuse, R172 ;  /* 0x000000aceb067220 */ /* 0x040fe40000410000 */
[C---:B------:R-:W-:Y:S02]  /*3d40*/  FMUL.FTZ R7, R235.reuse, R173 ;  /* 0x000000adeb077220 */ /* 0x040fe40000410000 */
[----:B------:R-:W-:-:S02]  /*3d50*/  FMUL.FTZ R236, R235, R174 ;  /* 0x000000aeebec7220 */ /* 0x000fc40000410000 */
[----:B------:R-:W-:Y:S02]  /*3d60*/  FMUL.FTZ R228, R235, R175 ;  /* 0x000000afebe47220 */ /* 0x000fe40000410000 */
[----:B------:R-:W-:-:S04]  /*3d70*/  IMAD.WIDE.U32 R200, R248, R238, c[0x0][0x208] ;  /* 0x00008200f8c87625 */ /* 0x000fc800078e00ee */
[----:B------:R-:W-:Y:S02]  /*3d80*/  FFMA.FTZ R175, R75, R223, R27 ;  /* 0x000000df4baf7223 */ /* 0x000fe4000001001b */
[----:B------:R-:W-:Y:S02]  /*3d90*/  FFMA.FTZ R174, R74, R221, R26 ;  /* 0x000000dd4aae7223 */ /* 0x000fe4000001001a */
[----:B------:R-:W-:Y:S02]  /*3da0*/  FFMA.FTZ R173, R73, R220, R25 ;  /* 0x000000dc49ad7223 */ /* 0x000fe40000010019 */
[----:B------:R-:W-:Y:S02]  /*3db0*/  FFMA.FTZ R172, R72, R217, R24 ;  /* 0x000000d948ac7223 */ /* 0x000fe40000010018 */
[----:B------:R-:W-:Y:S02]  /*3dc0*/  FADD.FTZ R185, R211, -R234 ;  /* 0x800000ead3b97221 */ /* 0x000fe40000010000 */
[----:B------:R-:W-:-:S04]  /*3dd0*/  IMAD.WIDE.U32 R202, R247, R238, c[0x0][0x208] ;  /* 0x00008200f7ca7625 */ /* 0x000fc800078e00ee */
[----:B------:R-:W-:Y:S02]  /*3de0*/  FFMA.FTZ R215, R83, R215, R31 ;  /* 0x000000d753d77223 */ /* 0x000fe4000001001f */
        /* <DEDUP_REMOVED lines=12> */
[C---:B------:R-:W-:Y:S01]  /*3eb0*/  FMUL.FTZ R234, R235.reuse, R178 ;  /* 0x000000b2ebea7220 */ /* 0x040fe20000410000 */
[----:B------:R1:W-:Y:S01]  /*3ec0*/  STG.E.128 [R200.64], R172 ;  /* 0x000000acc8007986 */ /* 0x0003e2000c101d04 */
        /* <DEDUP_REMOVED lines=13> */
[----:B-1----:R-:W-:-:S04]  /*3fa0*/  IMAD.WIDE.U32 R200, R246, R238, c[0x0][0x208] ;  /* 0x00008200f6c87625 */ /* 0x002fc800078e00ee */
[----:B------:R-:W-:Y:S02]  /*3fb0*/  FFMA.FTZ R175, R91, R7, R35 ;  /* 0x000000075baf7223 */ /* 0x000fe40000010023 */
[----:B------:R-:W-:Y:S02]  /*3fc0*/  FFMA.FTZ R174, R90, R6, R34 ;  /* 0x000000065aae7223 */ /* 0x000fe40000010022 */
[----:B------:R-:W-:Y:S02]  /*3fd0*/  FFMA.FTZ R173, R89, R229, R33 ;  /* 0x000000e559ad7223 */ /* 0x000fe40000010021 */
[----:B------:R-:W-:Y:S02]  /*3fe0*/  FFMA.FTZ R172, R88, R237, R32 ;  /* 0x000000ed58ac7223 */ /* 0x000fe40000010020 */
[C---:B------:R-:W-:Y:S02]  /*3ff0*/  FMUL.FTZ R224, R235.reuse, R190 ;  /* 0x000000beebe07220 */ /* 0x040fe40000410000 */
[----:B------:R-:W-:-:S02]  /*4000*/  FMUL.FTZ R184, R235, R191 ;  /* 0x000000bfebb87220 */ /* 0x000fc40000410000 */
[C---:B------:R-:W-:Y:S02]  /*4010*/  FMUL.FTZ R218, R235.reuse, R208 ;  /* 0x000000d0ebda7220 */ /* 0x040fe40000410000 */
[----:B------:R-:W-:Y:S02]  /*4020*/  FMUL.FTZ R219, R235, R209 ;  /* 0x000000d1ebdb7220 */ /* 0x000fe40000410000 */
[----:B--2---:R-:W-:-:S04]  /*4030*/  IMAD.WIDE.U32 R202, R245, R238, c[0x0][0x208] ;  /* 0x00008200f5ca7625 */ /* 0x004fc800078e00ee */
        /* <DEDUP_REMOVED lines=9> */
[----:B------:R-:W-:Y:S02]  /*40d0*/  FMUL.FTZ R221, R235, R211 ;  /* 0x000000d3ebdd7220 */ /* 0x000fe40000410000 */
[----:B------:R-:W-:Y:S01]  /*40e0*/  IMAD.WIDE.U32 R208, R244, R238, c[0x0][0x208] ;  /* 0x00008200f4d07625 */ /* 0x000fe200078e00ee */
[----:B------:R1:W-:Y:S03]  /*40f0*/  STG.E.128 [R200.64], R172 ;  /* 0x000000acc8007986 */ /* 0x0003e6000c101d04 */
[----:B------:R-:W-:-:S02]  /*4100*/  FFMA.FTZ R178, R106, R178, R42 ;  /* 0x000000b26ab27223 */ /* 0x000fc4000001002a */
[----:B------:R-:W-:Y:S02]  /*4110*/  FFMA.FTZ R177, R105, R227, R41 ;  /* 0x000000e369b17223 */ /* 0x000fe40000010029 */
[----:B------:R-:W-:Y:S02]  /*4120*/  FFMA.FTZ R176, R104, R234, R40 ;  /* 0x000000ea68b07223 */ /* 0x000fe40000010028 */
[----:B------:R-:W-:Y:S01]  /*4130*/  IMAD.WIDE.U32 R210, R243, R238, c[0x0][0x208] ;  /* 0x00008200f3d27625 */ /* 0x000fe200078e00ee */
[----:B------:R-:W-:Y:S03]  /*4140*/  STG.E.128 [R202.64], R192 ;  /* 0x000000c0ca007986 */ /* 0x000fe6000c101d04 */
[----:B------:R-:W-:Y:S02]  /*4150*/  FFMA.FTZ R199, R115, R181, R47 ;  /* 0x000000b573c77223 */ /* 0x000fe4000001002f */
        /* <DEDUP_REMOVED lines=8> */
[----:B------:R-:W-:Y:S01]  /*41e0*/  FFMA.FTZ R180, R120, R232, R48 ;  /* 0x000000e878b47223 */ /* 0x000fe20000010030 */
[----:B------:R-:W-:Y:S01]  /*41f0*/  STG.E.128 [R210.64], R196 ;  /* 0x000000c4d2007986 */ /* 0x000fe2000c101d04 */
[C---:B------:R-:W-:Y:S02]  /*4200*/  FMUL.FTZ R217, R235.reuse, R231 ;  /* 0x000000e7ebd97220 */ /* 0x040fe40000410000 */
[----:B------:R-:W-:Y:S01]  /*4210*/  FMUL.FTZ R220, R235, R230 ;  /* 0x000000e6ebdc7220 */ /* 0x000fe20000410000 */
[----:B------:R2:W-:Y:S01]  /*4220*/  STG.E.128 [R212.64], R180 ;  /* 0x000000b4d4007986 */ /* 0x0005e2000c101d04 */
[----:B-1----:R-:W-:-:S04]  /*4230*/  IMAD.WIDE.U32 R172, R5, R238, c[0x0][0x208] ;  /* 0x0000820005ac7625 */ /* 0x002fc800078e00ee */
[----:B------:R-:W-:Y:S02]  /*4240*/  FFMA.FTZ R227, R131, R186, R55 ;  /* 0x000000ba83e37223 */ /* 0x000fe40000010037 */
[----:B------:R-:W-:Y:S02]  /*4250*/  FFMA.FTZ R226, R130, R185, R54 ;  /* 0x000000b982e27223 */ /* 0x000fe40000010036 */
[----:B------:R-:W-:Y:S02]  /*4260*/  FFMA.FTZ R225, R129, R184, R53 ;  /* 0x000000b881e17223 */ /* 0x000fe40000010035 */
[----:B------:R-:W-:Y:S02]  /*4270*/  FFMA.FTZ R224, R128, R224, R52 ;  /* 0x000000e080e07223 */ /* 0x000fe40000010034 */
[----:B------:R-:W-:-:S04]  /*4280*/  IMAD.WIDE.U32 R174, R2, R238, c[0x0][0x208] ;  /* 0x0000820002ae7625 */ /* 0x000fc800078e00ee */
[----:B------:R-:W-:Y:S02]  /*4290*/  FFMA.FTZ R7, R139, R190, R59 ;  /* 0x000000be8b077223 */ /* 0x000fe4000001003b */
[----:B--2---:R-:W-:-:S04]  /*42a0*/  IMAD.WIDE.U32 R180, R4, R238, c[0x0][0x208] ;  /* 0x0000820004b47625 */ /* 0x004fc800078e00ee */
[----:B------:R-:W-:Y:S02]  /*42b0*/  FFMA.FTZ R6, R138, R189, R58 ;  /* 0x000000bd8a067223 */ /* 0x000fe4000001003a */
[----:B------:R-:W-:Y:S02]  /*42c0*/  FFMA.FTZ R5, R137, R188, R57 ;  /* 0x000000bc89057223 */ /* 0x000fe40000010039 */
[----:B------:R-:W-:Y:S02]  /*42d0*/  FFMA.FTZ R4, R136, R187, R56 ;  /* 0x000000bb88047223 */ /* 0x000fe40000010038 */
[----:B------:R-:W-:Y:S02]  /*42e0*/  FFMA.FTZ R179, R147, R205, R63 ;  /* 0x000000cd93b37223 */ /* 0x000fe4000001003f */
[----:B------:R-:W-:Y:S02]  /*42f0*/  FFMA.FTZ R178, R146, R204, R62 ;  /* 0x000000cc92b27223 */ /* 0x000fe4000001003e */
[----:B------:R-:W-:-:S02]  /*4300*/  FFMA.FTZ R177, R145, R216, R61 ;  /* 0x000000d891b17223 */ /* 0x000fc4000001003d */
[----:B------:R-:W-:Y:S02]  /*4310*/  FFMA.FTZ R176, R144, R191, R60 ;  /* 0x000000bf90b07223 */ /* 0x000fe4000001003c */
[-C--:B------:R-:W-:Y:S01]  /*4320*/  IMAD.WIDE.U32 R2, R3, R238.reuse, c[0x0][0x208] ;  /* 0x0000820003027625 */ /* 0x080fe200078e00ee */
[----:B------:R0:W-:Y:S03]  /*4330*/  STG.E.128 [R172.64], R224 ;  /* 0x000000e0ac007986 */ /* 0x0001e6000c101d04 */
[----:B------:R-:W-:Y:S01]  /*4340*/  IMAD.WIDE.U32 R182, R240, R238, c[0x0][0x208] ;  /* 0x00008200f0b67625 */ /* 0x000fe200078e00ee */
[----:B------:R-:W-:-:S03]  /*4350*/  MOV R238, 0x4 ;  /* 0x0000000400ee7802 */ /* 0x000fc60000000f00 */
        /* <DEDUP_REMOVED lines=8> */
[----:B------:R0:W-:Y:S01]  /*43e0*/  STG.E.128 [R174.64], R4 ;  /* 0x00000004ae007986 */ /* 0x0001e2000c101d04 */
[----:B------:R-:W-:-:S03]  /*43f0*/  IMAD R0, R238, c[0x0][0x160], R0 ;  /* 0x00005800ee007a24 */ /* 0x000fc600078e0200 */
[----:B------:R0:W-:Y:S04]  /*4400*/  STG.E.128 [R180.64], R176 ;  /* 0x000000b0b4007986 */ /* 0x0001e8000c101d04 */
[----:B------:R0:W-:Y:S04]  /*4410*/  STG.E.128 [R2.64], R184 ;  /* 0x000000b802007986 */ /* 0x0001e8000c101d04 */
[----:B------:R0:W-:Y:S01]  /*4420*/  STG.E.128 [R182.64], R216 ;  /* 0x000000d8b6007986 */ /* 0x0001e2000c101d04 */
[----:B------:R-:W-:-:S13]  /*4430*/  ISETP.GE.AND P0, PT, R0, c[0x0][0x164], PT ;  /* 0x0000590000007a0c */ /* 0x000fda0003f06270 */
[----:B0----5:R-:W-:Y:S01]  /*4440*/  @P0 CALL.REL.NOINC `(.L_x_51995) ;  /* 0x0000001000000944 */ /* 0x021fe20003c00000 */
[----:B------:R-:W-:Y:S05]  /*4450*/  BRA `(.L_x_51996) ;  /* 0xffffc8a000007947 */ /* 0x000fea000383ffff */
.L_x_51995:
[----:B------:R-:W-:Y:S05]  /*4460*/  EXIT ;  /* 0x000000000000794d */ /* 0x000fea0003800000 */
.L_x_51993:
[----:B------:R-:W-:Y:S02]  /*4470*/  MOV R234, 0x1 ;  /* 0x0000000100ea7802 */ /* 0x000fe40000000f00 */
[----:B------:R-:W-:Y:S02]  /*4480*/  MOV R242, 0x1f ;  /* 0x0000001f00f27802 */ /* 0x000fe40000000f00 */
[----:B------:R-:W-:Y:S02]  /*4490*/  MOV R233, 0xffffffff ;  /* 0xffffffff00e97802 */ /* 0x000fe40000000f00 */
[----:B------:R-:W-:Y:S02]  /*44a0*/  MOV R232, 0x44c0 ;  /* 0x000044c000e87802 */ /* 0x000fe40000000f00 */
[----:B------:R-:W-:Y:S05]  /*44b0*/  CALL.REL.NOINC `($__internal_149_$__cuda_sm70_shflsync_bfly_p) ;  /* 0x00000b8000007944 */ /* 0x000fea0003c00000 */
[----:B-1----:R-:W-:Y:S05]  /*44c0*/  BRA `(.L_x_51997) ;  /* 0xffffe5c000007947 */ /* 0x002fea000383ffff */
.L_x_51994:
[----:B------:R-:W-:Y:S01]  /*44d0*/  HFMA2.MMA R234, -RZ, RZ, 0, 1.1920928955078125e-07 ;  /* 0x00000002ffea7435 */ /* 0x000fe200000001ff */
[----:B------:R-:W-:Y:S02]  /*44e0*/  MOV R242, 0x1f ;  /* 0x0000001f00f27802 */ /* 0x000fe40000000f00 */
[----:B------:R-:W-:Y:S02]  /*44f0*/  MOV R233, 0xffffffff ;  /* 0xffffffff00e97802 */ /* 0x000fe40000000f00 */
[----:B------:R-:W-:-:S02]  /*4500*/  MOV R232, 0x4520 ;  /* 0x0000452000e87802 */ /* 0x000fc40000000f00 */
[----:B------:R-:W-:Y:S05]  /*4510*/  CALL.REL.NOINC `($__internal_149_$__cuda_sm70_shflsync_bfly_p) ;  /* 0x00000b2000007944 */ /* 0x000fea0003c00000 */
[----:B-1----:R-:W-:Y:S01]  /*4520*/  FADD.FTZ R235, R235, R234 ;  /* 0x000000eaebeb7221 */ /* 0x002fe20000010000 */
[----:B------:R-:W-:Y:S01]  /*4530*/  HFMA2.MMA R234, -RZ, RZ, 0, 2.384185791015625e-07 ;  /* 0x00000004ffea7435 */ /* 0x000fe200000001ff */
[----:B------:R-:W-:-:S02]  /*4540*/  MOV R242, 0x1f ;  /* 0x0000001f00f27802 */ /* 0x000fc40000000f00 */
[----:B------:R-:W-:Y:S02]  /*4550*/  MOV R233, 0xffffffff ;  /* 0xffffffff00e97802 */ /* 0x000fe40000000f00 */
[----:B------:R-:W-:Y:S02]  /*4560*/  MOV R232, 0x4580 ;  /* 0x0000458000e87802 */ /* 0x000fe40000000f00 */
[----:B------:R-:W-:Y:S05]  /*4570*/  CALL.REL.NOINC `($__internal_149_$__cuda_sm70_shflsync_bfly_p) ;  /* 0x00000ac000007944 */ /* 0x000fea0003c00000 */
[----:B-1----:R-:W-:Y:S01]  /*4580*/  FADD.FTZ R235, R235, R234 ;  /* 0x000000eaebeb7221 */ /* 0x002fe20000010000 */
[----:B------:R-:W-:Y:S01]  /*4590*/  HFMA2.MMA R234, -RZ, RZ, 0, 4.76837158203125e-07 ;  /* 0x00000008ffea7435 */ /* 0x000fe200000001ff */
[----:B------:R-:W-:Y:S02]  /*45a0*/  MOV R242, 0x1f ;  /* 0x0000001f00f27802 */ /* 0x000fe40000000f00 */
[----:B------:R-:W-:Y:S02]  /*45b0*/  MOV R233, 0xffffffff ;  /* 0xffffffff00e97802 */ /* 0x000fe40000000f00 */
[----:B------:R-:W-:Y:S02]  /*45c0*/  MOV R232, 0x45e0 ;  /* 0x000045e000e87802 */ /* 0x000fe40000000f00 */
[----:B------:R-:W-:Y:S05]  /*45d0*/  CALL.REL.NOINC `($__internal_149_$__cuda_sm70_shflsync_bfly_p) ;  /* 0x00000a6000007944 */ /* 0x000fea0003c00000 */
[----:B-1----:R-:W-:Y:S01]  /*45e0*/  FADD.FTZ R235, R235, R234 ;  /* 0x000000eaebeb7221 */ /* 0x002fe20000010000 */
[----:B------:R-:W-:Y:S01]  /*45f0*/  HFMA2.MMA R234, -RZ, RZ, 0, 9.5367431640625e-07 ;  /* 0x00000010ffea7435 */ /* 0x000fe200000001ff */
[----:B------:R-:W-:-:S02]  /*4600*/  MOV R242, 0x1f ;  /* 0x0000001f00f27802 */ /* 0x000fc40000000f00 */
[----:B------:R-:W-:Y:S02]  /*4610*/  MOV R233, 0xffffffff ;  /* 0xffffffff00e97802 */ /* 0x000fe40000000f00 */
[----:B------:R-:W-:Y:S02]  /*4620*/  MOV R232, 0x4640 ;  /* 0x0000464000e87802 */ /* 0x000fe40000000f00 */
[----:B------:R-:W-:Y:S05]  /*4630*/  CALL.REL.NOINC `($__internal_149_$__cuda_sm70_shflsync_bfly_p) ;  /* 0x00000a0000007944 */ /* 0x000fea0003c00000 */
        /* <DEDUP_REMOVED lines=134> */
[----:B------:R-:W-:Y:S05]  /*4ea0*/  CALL.REL.NOINC `($__internal_149_$__cuda_sm70_shflsync_bfly_p) ;  /* 0x0000019000007944 */ /* 0x000fea0003c00000 */
[----:B-1----:R-:W-:Y:S01]  /*4eb0*/  FADD.FTZ R235, R235, R234 ;  /* 0x000000eaebeb7221 */ /* 0x002fe20000010000 */
[----:B------:R-:W-:Y:S01]  /*4ec0*/  HFMA2.MMA R234, -RZ, RZ, 0, 1.1920928955078125e-07 ;  /* 0x00000002ffea7435 */ /* 0x000fe200000001ff */
[----:B------:R-:W-:Y:S02]  /*4ed0*/  MOV R242, 0x1f ;  /* 0x0000001f00f27802 */ /* 0x000fe40000000f00 */
[----:B------:R-:W-:Y:S02]  /*4ee0*/  MOV R233, 0xffffffff ;  /* 0xffffffff00e97802 */ /* 0x000fe40000000f00 */
[----:B------:R-:W-:Y:S02]  /*4ef0*/  MOV R232, 0x4f10 ;  /* 0x00004f1000e87802 */ /* 0x000fe40000000f00 */
[----:B------:R-:W-:Y:S05]  /*4f00*/  CALL.REL.NOINC `($__internal_149_$__cuda_sm70_shflsync_bfly_p) ;  /* 0x0000013000007944 */ /* 0x000fea0003c00000 */
[----:B-1----:R-:W-:Y:S01]  /*4f10*/  FADD.FTZ R235, R235, R234 ;  /* 0x000000eaebeb7221 */ /* 0x002fe20000010000 */
[----:B------:R-:W-:Y:S01]  /*4f20*/  HFMA2.MMA R234, -RZ, RZ, 0, 2.384185791015625e-07 ;  /* 0x00000004ffea7435 */ /* 0x000fe200000001ff */
[----:B------:R-:W-:Y:S02]  /*4f30*/  MOV R242, 0x1f ;  /* 0x0000001f00f27802 */ /* 0x000fe40000000f00 */
[----:B------:R-:W-:-:S02]  /*4f40*/  MOV R233, 0xffffffff ;  /* 0xffffffff00e97802 */ /* 0x000fc40000000f00 */
        /* <DEDUP_REMOVED lines=10> */
[----:B------:R-:W-:Y:S02]  /*4ff0*/  MOV R242, 0x1f ;  /* 0x0000001f00f27802 */ /* 0x000fe40000000f00 */
[----:B------:R-:W-:-:S02]  /*5000*/  MOV R233, 0xffffffff ;  /* 0xffffffff00e97802 */ /* 0x000fc40000000f00 */
[----:B------:R-:W-:Y:S02]  /*5010*/  MOV R232, 0x5030 ;  /* 0x0000503000e87802 */ /* 0x000fe40000000f00 */
[----:B------:R-:W-:Y:S05]  /*5020*/  CALL.REL.NOINC `($__internal_149_$__cuda_sm70_shflsync_bfly_p) ;  /* 0x0000001000007944 */ /* 0x000fea0003c00000 */
[----:B-1----:R-:W-:Y:S05]  /*5030*/  BRA `(.L_x_51998) ;  /* 0xffffe39000007947 */ /* 0x002fea000383ffff */
        .weak           $__internal_149_$__cuda_sm70_shflsync_bfly_p
        .type           $__internal_149_$__cuda_sm70_shflsync_bfly_p,@function
        .size           $__internal_149_$__cuda_sm70_shflsync_bfly_p,(.L_x_57189 - $__internal_149_$__cuda_sm70_shflsync_bfly_p)
$__internal_149_$__cuda_sm70_shflsync_bfly_p:
[----:B------:R-:W-:Y:S04]  /*5040*/  WARPSYNC R233 ;  /* 0x000000e900007348 */ /* 0x000fe80003800000 */
[----:B------:R0:W1:Y:S02]  /*5050*/  SHFL.BFLY PT, R234, R235, R234, R242 ;  /* 0x0c0000eaebea7389 */ /* 0x00006400000e00f2 */
[----:B0-----:R-:W-:-:S06]  /*5060*/  HFMA2.MMA R233, -RZ, RZ, 0, 0 ;  /* 0x00000000ffe97435 */ /* 0x001fcc00000001ff */
[----:B------:R-:W-:Y:S05]  /*5070*/  RET.REL.NODEC R232 `(_ZN10layer_norm13ln_fwd_kernelINS_13Kernel_traitsIfffffjLj2048ELj1ELj4ELj1ELj16ENS_18Kernel_traits_baseILj2048EfffffjLj128EEEEELb0ELb1ELb0ELb1EEEvNS_9FwdParamsE) ;  /* 0xffffaf80e8007950 */ /* 0x000fea0003c3ffff */
.L_x_51999:
        /* <DEDUP_REMOVED lines=16> */
.L_x_57189:


//--------------------- .text._ZN10layer_norm13ln_fwd_kernelINS_13Kernel_traitsIfffffjLj2048ELj1ELj4ELj1ELj16ENS_18Kernel_traits_baseILj2048EfffffjLj128EEEEELb0ELb1ELb1ELb0EEEvNS_9FwdParamsE --------------------------
	.section	.text._ZN10layer_norm13ln_fwd_kernelINS_13Kernel_traitsIfffffjLj2048ELj1ELj4ELj1ELj16ENS_18Kernel_traits_baseILj2048EfffffjLj128EEEEELb0ELb1ELb1ELb0EEEvNS_9FwdParamsE,"ax",@progbits
	.sectioninfo	@"SHI_REGISTERS=255"
	.align	128
        .global         _ZN10layer_norm13ln_fwd_kernelINS_13Kernel_traitsIfffffjLj2048ELj1ELj4ELj1ELj16ENS_18Kernel_traits_baseILj2048EfffffjLj128EEEEELb0ELb1ELb1ELb0EEEvNS_9FwdParamsE
        .type           _ZN10layer_norm13ln_fwd_kernelINS_13Kernel_traitsIfffffjLj2048ELj1ELj4ELj1ELj16ENS_18Kernel_traits_baseILj2048EfffffjLj128EEEEELb0ELb1ELb1ELb0EEEvNS_9FwdParamsE,@function
        .size           _ZN10layer_norm13ln_fwd_kernelINS_13Kernel_traitsIfffffjLj2048ELj1ELj4ELj1ELj16ENS_18Kernel_traits_baseILj2048EfffffjLj128EEEEELb0ELb1ELb1ELb0EEEvNS_9FwdParamsE,(.L_x_57190 - _ZN10layer_norm13ln_fwd_kernelINS_13Kernel_traitsIfffffjLj2048ELj1ELj4ELj1ELj16ENS_18Kernel_traits_baseILj2048EfffffjLj128EEEEELb0ELb1ELb1ELb0EEEvNS_9FwdParamsE)
        .other          _ZN10layer_norm13ln_fwd_kernelINS_13Kernel_traitsIfffffjLj2048ELj1ELj4ELj1ELj16ENS_18Kernel_traits_baseILj2048EfffffjLj128EEEEELb0ELb1ELb1ELb0EEEvNS_9FwdParamsE,@"STO_CUDA_ENTRY STV_DEFAULT"
_ZN10layer_norm13ln_fwd_kernelINS_13Kernel_traitsIfffffjLj2048ELj1ELj4ELj1ELj16ENS_18Kernel_traits_baseILj2048EfffffjLj128EEEEELb0ELb1ELb1ELb0EEEvNS_9FwdParamsE:
.text._ZN10layer_norm13ln_fwd_kernelINS_13Kernel_traitsIfffffjLj2048ELj1ELj4ELj1ELj16ENS_18Kernel_traits_baseILj2048EfffffjLj128EEEEELb0ELb1ELb1ELb0EEEvNS_9FwdParamsE:
        /* <DEDUP_REMOVED lines=44> */
.L_x_52001:
[----:B-1----:R-:W-:Y:S05]  /*02c0*/  BSYNC B0 ;  /* 0x0000000000007941 */ /* 0x002fea0003800000 */
.L_x_52000:
        /* <DEDUP_REMOVED lines=18> */
.L_x_52003:
[----:B------:R-:W-:Y:S05]  /*03f0*/  BSYNC B0 ;  /* 0x0000000000007941 */ /* 0x000fea0003800000 */
.L_x_52002:
        /* <DEDUP_REMOVED lines=18> */
.L_x_52005:
[----:B------:R-:W-:Y:S05]  /*0520*/  BSYNC B0 ;  /* 0x0000000000007941 */ /* 0x000fea0003800000 */
.L_x_52004:
        /* <DEDUP_REMOVED lines=18> */
.L_x_52007:
[----:B------:R-:W-:Y:S05]  /*0650*/  BSYNC B0 ;  /* 0x0000000000007941 */ /* 0x000fea0003800000 */
.L_x_52006:
        /* <DEDUP_REMOVED lines=18> */
.L_x_52009:
[----:B------:R-:W-:Y:S05]  /*0780*/  BSYNC B0 ;  /* 0x0000000000007941 */ /* 0x000fea0003800000 */
.L_x_52008:
[----:B------:R-:W-:Y:S01]  /*0790*/  ISETP.GE.U32.AND P1, PT, R0, 0xc0, PT ;  /* 0x000000c00000780c */ /* 0x000fe20003f26070 */
[----:B------:R-:W-:Y:S01]  /*07a0*/  BSSY B0, `(.L_x_52010) ;  /* 0x0000012000007945 */ /* 0x000fe20003800000 */
[----:B------:R-:W-:-:S11]  /*07b0*/  LOP3.LUT R2, R2, 0xffefffff, RZ, 0xc0, !PT ;  /* 0xffefffff02027812 */ /* 0x000fd600078ec0ff */
[----:B------:R-:W-:Y:S01]  /*07c0*/  @P1 LOP3.LUT R2, R2, 0x100000, RZ, 0xfc, !PT ;  /* 0x0010000002021812 */ /* 0x000fe200078efcff */
[----:B------:R-:W-:Y:S05]  /*07d0*/  @!P1 BRA `(.L_x_52011) ;  /* 0x000000e000009947 */ /* 0x000fea0003800000 */
[C---:B------:R-:W-:Y:S01]  /*07e0*/  LEA R248, P1, R3.reuse, c[0x0][0x1c8], 0x4 ;  /* 0x0000720003f87a11 */ /* 0x040fe200078220ff */
[----:B0-----:R-:W-:Y:S01]  /*07f0*/  CS2R R46, SRZ ;  /* 0x00000000002e7805 */ /* 0x001fe2000001ff00 */
        /* <DEDUP_REMOVED lines=8> */
[----:B------:R-:W-:-:S04]  /*0880*/  @P1 LEA R4, P2, R3, c[0x0][0x218], 0x4 ;  /* 0x0000860003041a11 */ /* 0x000fc800078420ff */
[----:B------:R-:W-:-:S05]  /*0890*/  @P1 LEA.HI.X R5, R3, c[0x0][0x21c], RZ, 0x4, P2 ;  /* 0x0000870003051a11 */ /* 0x000fca00010f24ff */
[----:B------:R0:W5:Y:S01]  /*08a0*/  @P1 LDG.E.128 R44, [R4.64] ;  /* 0x00000004042c1981 */ /* 0x000162000c1e1d00 */
[----:B------:R-:W-:-:S03]  /*08b0*/  IADD3 R3, R3, 0x20, RZ ;  /* 0x0000002003037810 */ /* 0x000fc60007ffe0ff */
.L_x_52011:
[----:B------:R-:W-:Y:S05]  /*08c0*/  BSYNC B0 ;  /* 0x0000000000007941 */ /* 0x000fea0003800000 */
.L_x_52010:
[----:B------:R-:W-:Y:S01]  /*08d0*/  ISETP.GE.U32.AND P1, PT, R0, 0xe0, PT ;  /* 0x000000e00000780c */ /* 0x000fe20003f26070 */
[----:B------:R-:W-:Y:S01]  /*08e0*/  BSSY B0, `(.L_x_52012) ;  /* 0x0000014000007945 */ /* 0x000fe20003800000 */
[----:B0-----:R-:W-:Y:S02]  /*08f0*/  SHF.R.U32.HI R4, RZ, 0x5, R52 ;  /* 0x00000005ff047819 */ /* 0x001fe40000011634 */
        /* <DEDUP_REMOVED lines=12> */
[C---:B------:R-:W-:Y:S01]  /*09c0*/  @P1 LEA R6, P2, R3.reuse, c[0x0][0x218], 0x4 ;  /* 0x0000860003061a11 */ /* 0x040fe200078420ff */
[----:B------:R-:W-:-:S03]  /*09d0*/  IMAD.WIDE.U32 R56, R3, R56, c[0x0][0x1b0] ;  /* 0x00006c0003387625 */ /* 0x000fc600078e0038 */
[----:B------:R-:W-:-:S03]  /*09e0*/  @P1 LEA.HI.X R7, R3, c[0x0][0x21c], RZ, 0x4, P2 ;  /* 0x0000870003071a11 */ /* 0x000fc600010f24ff */
[----:B------:R-:W5:Y:S04]  /*09f0*/  LDG.E.128 R56, [R56.64] ;  /* 0x0000000438387981 */ /* 0x000f68000c1e1d00 */
[----:B------:R0:W5:Y:S01]  /*0a00*/  @P1 LDG.E.128 R52, [R6.64] ;  /* 0x0000000406341981 */ /* 0x000162000c1e1d00 */
[----:B------:R-:W-:-:S03]  /*0a10*/  IADD3 R3, R3, 0x20, RZ ;  /* 0x0000002003037810 */ /* 0x000fc60007ffe0ff */
.L_x_52013:
[----:B------:R-:W-:Y:S05]  /*0a20*/  BSYNC B0 ;  /* 0x0000000000007941 */ /* 0x000fea0003800000 */
.L_x_52012:
        /* <DEDUP_REMOVED lines=19> */
.L_x_52015:
[----:B------:R-:W-:Y:S05]  /*0b60*/  BSYNC B0 ;  /* 0x0000000000007941 */ /* 0x000fea0003800000 */
.L_x_52014:
        /* <DEDUP_REMOVED lines=19> */
.L_x_52017:
[----:B------:R-:W-:Y:S05]  /*0ca0*/  BSYNC B0 ;  /* 0x0000000000007941 */ /* 0x000fea0003800000 */
.L_x_52016:
        /* <DEDUP_REMOVED lines=19> */
.L_x_52019:
[----:B------:R-:W-:Y:S05]  /*0de0*/  BSYNC B0 ;  /* 0x0000000000007941 */ /* 0x000fea0003800000 */
.L_x_52018:
        /* <DEDUP_REMOVED lines=19> */
.L_x_52021:
[----:B------:R-:W-:Y:S05]  /*0f20*/  BSYNC B0 ;  /* 0x0000000000007941 */ /* 0x000fea0003800000 */
.L_x_52020:
        /* <DEDUP_REMOVED lines=19> */
.L_x_52023:
[----:B------:R-:W-:Y:S05]  /*1060*/  BSYNC B0 ;  /* 0x0000000000007941 */ /* 0x000fea0003800000 */
.L_x_52022:
        /* <DEDUP_REMOVED lines=19> */
.L_x_52025:
[----:B------:R-:W-:Y:S05]  /*11a0*/  BSYNC B0 ;  /* 0x0000000000007941 */ /* 0x000fea0003800000 */
.L_x_52024:
        /* <DEDUP_REMOVED lines=19> */
.L_x_52027:
[----:B------:R-:W-:Y:S05]  /*12e0*/  BSYNC B0 ;  /* 0x0000000000007941 */ /* 0x000fea0003800000 */
.L_x_52026:
        /* <DEDUP_REMOVED lines=19> */
.L_x_52029:
[----:B------:R-:W-:Y:S05]  /*1420*/  BSYNC B0 ;  /* 0x0000000000007941 */ /* 0x000fea0003800000 */
.L_x_52028:
        /* <DEDUP_REMOVED lines=18> */
.L_x_52031:
[----:B------:R-:W-:Y:S05]  /*1550*/  BSYNC B0 ;  /* 0x0000000000007941 */ /* 0x000fea0003800000 */
.L_x_52030:
[----:B------:R-:W-:-:S13]  /*1560*/  ISETP.GE.AND P1, PT, R4, c[0x0][0x164], PT ;  /* 0x0000590004007a0c */ /* 0x000fda0003f26270 */
[----:B------:R-:W-:Y:S05]  /*1570*/  @P1 EXIT ;  /* 0x000000000000194d */ /* 0x000fea0003800000 */
[----:B------:R-:W-:Y:S01]  /*1580*/  MOV R3, R4 ;  /* 0x0000000400037202 */ /* 0x000fe20000000f00 */
[----:B------:R-:W-:Y:S02]  /*1590*/  ULDC.U8 UR6, c[0x0][0x1f0] ;  /* 0x00007c0000067ab9 */ /* 0x000fe40000000000 */
.L_x_52227:
[----:B------:R-:W-:-:S10]  /*15a0*/  HFMA2.MMA R230, -RZ, RZ, 0, 2.384185791015625e-07 ;  /* 0x00000004ffe67435 */ /* 0x000fd400000001ff */
[----:B------:R-:W-:-:S06]  /*15b0*/  IMAD.WIDE R4, R3, R230, c[0x0][0x1d0] ;  /* 0x0000740003047625 */ /* 0x000fcc00078e02e6 */
[----:B------:R1:W2:Y:S01]  /*15c0*/  LDG.E R4, [R4.64] ;  /* 0x0000000404047981 */ /* 0x0002a2000c1e1900 */
[----:B0-----:R-:W-:-:S03]  /*15d0*/  IMAD R7, R3, c[0x0][0x168], RZ ;  /* 0x00005a0003077a24 */ /* 0x001fc600078e02ff */
[----:B------:R-:W0:Y:S02]  /*15e0*/  S2R R231, SR_TID.X ;  /* 0x0000000000e77919 */ /* 0x000e240000002100 */
[----:B-1----:R-:W-:-:S04]  /*15f0*/  SHF.R.S32.HI R5, RZ, 0x1f, R7 ;  /* 0x0000001fff057819 */ /* 0x002fc80000011407 */
[----:B------:R-:W-:Y:S02]  /*1600*/  LEA.HI R7, R5, R7, RZ, 0x2 ;  /* 0x0000000705077211 */ /* 0x000fe400078f10ff */
[----:B0-----:R-:W-:-:S04]  /*1610*/  LOP3.LUT R229, R231, 0x1f, RZ, 0xc0, !PT ;  /* 0x0000001fe7e57812 */ /* 0x001fc800078ec0ff */
[----:B------:R-:W-:Y:S02]  /*1620*/  LEA.HI.SX32 R228, R7, R229, 0x1e ;  /* 0x000000e507e47211 */ /* 0x000fe400078ff2ff */
[----:B--2---:R-:W-:-:S13]  /*1630*/  ISETP.GE.AND P1, PT, R4, 0x1, PT ;  /* 0x000000010400780c */ /* 0x004fda0003f26270 */
[----:B------:R-:W-:-:S05]  /*1640*/  @P1 IADD3 R6, R4, -0x1, RZ ;  /* 0xffffffff04061810 */ /* 0x000fca0007ffe0ff */
[----:B------:R-:W-:-:S05]  /*1650*/  @P1 IMAD R6, R6, c[0x0][0x168], RZ ;  /* 0x00005a0006061a24 */ /* 0x000fca00078e02ff */
[----:B------:R-:W-:-:S04]  /*1660*/  @P1 SHF.R.S32.HI R5, RZ, 0x1f, R6 ;  /* 0x0000001fff051819 */ /* 0x000fc80000011406 */
[----:B------:R-:W-:Y:S02]  /*1670*/  @P1 LEA.HI R6, R5, R6, RZ, 0x2 ;  /* 0x0000000605061211 */ /* 0x000fe400078f10ff */
[----:B------:R-:W-:Y:S02]  /*1680*/  MOV R5, RZ ;  /* 0x000000ff00057202 */ /* 0x000fe40000000f00 */
        /* <DEDUP_REMOVED lines=33> */
.L_x_52035:
[----:B0-----:R-:W-:Y:S05]  /*18a0*/  BSYNC B1 ;  /* 0x0000000000017941 */ /* 0x001fea0003800000 */
.L_x_52034:
[----:B------:R-:W-:Y:S01]  /*18b0*/  BSSY B1, `(.L_x_52036) ;  /* 0x0000006000017945 */ /* 0x000fe20003800000 */
[----:B------:R-:W-:Y:S05]  /*18c0*/  @!P3 BRA `(.L_x_52037) ;  /* 0x000000400000b947 */ /* 0x000fea0003800000 */
[----:B------:R-:W2:Y:S01]  /*18d0*/  LDL R7, [R1+0x44] ;  /* 0x0000440001077983 */ /* 0x000ea20000100800 */
[----:B-----5:R-:W-:-:S04]  /*18e0*/  FMUL.FTZ R6, R161, c[0x0][0x1ec] ;  /* 0x00007b00a1067a20 */ /* 0x020fc80000410000 */
[----:B--2---:R-:W-:-:S04]  /*18f0*/  FMUL.FTZ R165, R7, R6 ;  /* 0x0000000607a57220 */ /* 0x004fc80000410000 */
[----:B------:R-:W-:Y:S02]  /*1900*/  @P2 FADD.FTZ R165, R157, R165 ;  /* 0x000000a59da52221 */ /* 0x000fe40000010000 */
.L_x_52037:
[----:B------:R-:W-:Y:S05]  /*1910*/  BSYNC B1 ;  /* 0x0000000000017941 */ /* 0x000fea0003800000 */
.L_x_52036:
[----:B------:R-:W-:Y:S01]  /*1920*/  BSSY B1, `(.L_x_52038) ;  /* 0x0000006000017945 */ /* 0x000fe20003800000 */
[----:B------:R-:W-:Y:S05]  /*1930*/  @!P3 BRA `(.L_x_52039) ;  /* 0x000000400000b947 */ /* 0x000fea0003800000 */
[----:B------:R-:W2:Y:S01]  /*1940*/  LDL R7, [R1+0x48] ;  /* 0x0000480001077983 */ /* 0x000ea20000100800 */
[----:B-----5:R-:W-:-:S04]  /*1950*/  FMUL.FTZ R6, R162, c[0x0][0x1ec] ;  /* 0x00007b00a2067a20 */ /* 0x020fc80000410000 */
[----:B--2---:R-:W-:-:S04]  /*1960*/  FMUL.FTZ R166, R7, R6 ;  /* 0x0000000607a67220 */ /* 0x004fc80000410000 */
[----:B------:R-:W-:Y:S02]  /*1970*/  @P2 FADD.FTZ R166, R158, R166 ;  /* 0x000000a69ea62221 */ /* 0x000fe40000010000 */
.L_x_52039:
[----:B------:R-:W-:Y:S05]  /*1980*/  BSYNC B1 ;  /* 0x0000000000017941 */ /* 0x000fea0003800000 */
.L_x_52038:
[----:B------:R-:W-:Y:S01]  /*1990*/  BSSY B1, `(.L_x_52040) ;  /* 0x0000006000017945 */ /* 0x000fe20003800000 */
[----:B------:R-:W-:Y:S05]  /*19a0*/  @!P3 BRA `(.L_x_52041) ;  /* 0x000000400000b947 */ /* 0x000fea0003800000 */
[----:B------:R-:W2:Y:S01]  /*19b0*/  LDL R7, [R1+0x4c] ;  /* 0x00004c0001077983 */ /* 0x000ea20000100800 */
[----:B-----5:R-:W-:-:S04]  /*19c0*/  FMUL.FTZ R6, R163, c[0x0][0x1ec] ;  /* 0x00007b00a3067a20 */ /* 0x020fc80000410000 */
[----:B--2---:R-:W-:-:S04]  /*19d0*/  FMUL.FTZ R167, R7, R6 ;  /* 0x0000000607a77220 */ /* 0x004fc80000410000 */
[----:B------:R-:W-:Y:S02]  /*19e0*/  @P2 FADD.FTZ R167, R159, R167 ;  /* 0x000000a79fa72221 */ /* 0x000fe40000010000 */
.L_x_52041:
[----:B------:R-:W-:Y:S05]  /*19f0*/  BSYNC B1 ;  /* 0x0000000000017941 */ /* 0x000fea0003800000 */
.L_x_52040:
[----:B------:R-:W-:Y:S01]  /*1a00*/  HFMA2.MMA R6, -RZ, RZ, 0, 9.5367431640625e-07 ;  /* 0x00000010ff067435 */ /* 0x000fe200000001ff */
[----:B------:R-:W-:-:S09]  /*1a10*/  IADD3 R5, R5, 0x20, RZ ;  /* 0x0000002005057810 */ /* 0x000fd20007ffe0ff */
[C---:B------:R-:W-:Y:S01]  /*1a20*/  IMAD.WIDE.U32 R6, R228.reuse, R6, c[0x0][0x188] ;  /* 0x00006200e4067625 */ /* 0x040fe200078e0006 */
[----:B------:R-:W-:-:S04]  /*1a30*/  IADD3 R228, R228, 0x20, RZ ;  /* 0x00000020e4e47810 */ /* 0x000fc80007ffe0ff */
[----:B------:R0:W-:Y:S03]  /*1a40*/  STG.E.128 [R6.64], R164 ;  /* 0x000000a406007986 */ /* 0x0001e6000c101d04 */
.L_x_52033:
[----:B------:R-:W-:Y:S05]  /*1a50*/  BSYNC B0 ;  /* 0x0000000000007941 */ /* 0x000fea0003800000 */
.L_x_52032:
        /* <DEDUP_REMOVED lines=30> */
.L_x_52045:
[----:B0-----:R-:W-:Y:S05]  /*1c40*/  BSYNC B1 ;  /* 0x0000000000017941 */ /* 0x001fea0003800000 */
.L_x_52044:
[----:B------:R-:W-:Y:S01]  /*1c50*/  BSSY B1, `(.L_x_52046) ;  /* 0x0000006000017945 */ /* 0x000fe20003800000 */
[----:B------:R-:W-:Y:S05]  /*1c60*/  @!P3 BRA `(.L_x_52047) ;  /* 0x000000400000b947 */ /* 0x000fea0003800000 */
[----:B------:R-:W2:Y:S01]  /*1c70*/  LDL R7, [R1+0x34] ;  /* 0x0000340001077983 */ /* 0x000ea20000100800 */
[----:B-----5:R-:W-:-:S04]  /*1c80*/  FMUL.FTZ R6, R161, c[0x0][0x1ec] ;  /* 0x00007b00a1067a20 */ /* 0x020fc80000410000 */
[----:B--2---:R-:W-:-:S04]  /*1c90*/  FMUL.FTZ R169, R7, R6 ;  /* 0x0000000607a97220 */ /* 0x004fc80000410000 */
[----:B------:R-:W-:Y:S02]  /*1ca0*/  @P2 FADD.FTZ R169, R157, R169 ;  /* 0x000000a99da92221 */ /* 0x000fe40000010000 */
.L_x_52047:
[----:B------:R-:W-:Y:S05]  /*1cb0*/  BSYNC B1 ;  /* 0x0000000000017941 */ /* 0x000fea0003800000 */
.L_x_52046:
[----:B------:R-:W-:Y:S01]  /*1cc0*/  BSSY B1, `(.L_x_52048) ;  /* 0x0000006000017945 */ /* 0x000fe20003800000 */
[----:B------:R-:W-:Y:S05]  /*1cd0*/  @!P3 BRA `(.L_x_52049) ;  /* 0x000000400000b947 */ /* 0x000fea0003800000 */
[----:B------:R-:W2:Y:S01]  /*1ce0*/  LDL R7, [R1+0x38] ;  /* 0x0000380001077983 */ /* 0x000ea20000100800 */
[----:B-----5:R-:W-:-:S04]  /*1cf0*/  FMUL.FTZ R6, R162, c[0x0][0x1ec] ;  /* 0x00007b00a2067a20 */ /* 0x020fc80000410000 */
[----:B--2---:R-:W-:-:S04]  /*1d00*/  FMUL.FTZ R170, R7, R6 ;  /* 0x0000000607aa7220 */ /* 0x004fc80000410000 */
[----:B------:R-:W-:Y:S02]  /*1d10*/  @P2 FADD.FTZ R170, R158, R170 ;  /* 0x000000aa9eaa2221 */ /* 0x000fe40000010000 */
.L_x_52049:
[----:B------:R-:W-:Y:S05]  /*1d20*/  BSYNC B1 ;  /* 0x0000000000017941 */ /* 0x000fea0003800000 */
.L_x_52048:
[----:B------:R-:W-:Y:S01]  /*1d30*/  BSSY B1, `(.L_x_52050) ;  /* 0x0000006000017945 */ /* 0x000fe20003800000 */
[----:B------:R-:W-:Y:S05]  /*1d40*/  @!P3 BRA `(.L_x_52051) ;  /* 0x000000400000b947 */ /* 0x000fea0003800000 */
[----:B------:R-:W2:Y:S01]  /*1d50*/  LDL R7, [R1+0x3c] ;  /* 0x00003c0001077983 */ /* 0x000ea20000100800 */
[----:B-----5:R-:W-:-:S04]  /*1d60*/  FMUL.FTZ R6, R163, c[0x0][0x1ec] ;  /* 0x00007b00a3067a20 */ /* 0x020fc80000410000 */
[----:B--2---:R-:W-:-:S04]  /*1d70*/  FMUL.FTZ R171, R7, R6 ;  /* 0x0000000607ab7220 */ /* 0x004fc80000410000 */
[----:B------:R-:W-:Y:S02]  /*1d80*/  @P2 FADD.FTZ R171, R159, R171 ;  /* 0x000000ab9fab2221 */ /* 0x000fe40000010000 */
.L_x_52051:
[----:B------:R-:W-:Y:S05]  /*1d90*/  BSYNC B1 ;  /* 0x0000000000017941 */ /* 0x000fea0003800000 */
.L_x_52050:
[----:B------:R-:W-:Y:S01]  /*1da0*/  HFMA2.MMA R6, -RZ, RZ, 0, 9.5367431640625e-07 ;  /* 0x00000010ff067435 */ /* 0x000fe200000001ff */
[----:B------:R-:W-:-:S09]  /*1db0*/  IADD3 R5, R5, 0x20, RZ ;  /* 0x0000002005057810 */ /* 0x000fd20007ffe0ff */
[C---:B------:R-:W-:Y:S01]  /*1dc0*/  IMAD.WIDE.U32 R6, R228.reuse, R6, c[0x0][0x188] ;  /* 0x00006200e4067625 */ /* 0x040fe200078e0006 */
[----:B------:R-:W-:-:S04]  /*1dd0*/  IADD3 R228, R228, 0x20, RZ ;  /* 0x00000020e4e47810 */ /* 0x000fc80007ffe0ff */
[----:B------:R0:W-:Y:S03]  /*1de0*/  STG.E.128 [R6.64], R168 ;  /* 0x000000a806007986 */ /* 0x0001e6000c101d04 */
.L_x_52043:
[----:B------:R-:W-:Y:S05]  /*1df0*/  BSYNC B0 ;  /* 0x0000000000007941 */ /* 0x000fea0003800000 */
.L_x_52042:
        /* <DEDUP_REMOVED lines=30> */
.L_x_52055:
[----:B0-----:R-:W-:Y:S05]  /*1fe0*/  BSYNC B1 ;  /* 0x0000000000017941 */ /* 0x001fea0003800000 */
.L_x_52054:
[----:B------:R-:W-:Y:S01]  /*1ff0*/  BSSY B1, `(.L_x_52056) ;  /* 0x0000006000017945 */ /* 0x000fe20003800000 */
[----:B------:R-:W-:Y:S05]  /*2000*/  @!P3 BRA `(.L_x_52057) ;  /* 0x000000400000b947 */ /* 0x000fea0003800000 */
[----:B------:R-:W2:Y:S01]  /*2010*/  LDL R7, [R1+0x24] ;  /* 0x0000240001077983 */ /* 0x000ea20000100800 */
[----:B-----5:R-:W-:-:S04]  /*2020*/  FMUL.FTZ R6, R161, c[0x0][0x1ec] ;  /* 0x00007b00a1067a20 */ /* 0x020fc80000410000 */
[----:B--2---:R-:W-:-:S04]  /*2030*/  FMUL.FTZ R173, R7, R6 ;  /* 0x0000000607ad7220 */ /* 0x004fc80000410000 */
[----:B------:R-:W-:Y:S02]  /*2040*/  @P2 FADD.FTZ R173, R157, R173 ;  /* 0x000000ad9dad2221 */ /* 0x000fe40000010000 */
.L_x_52057:
[----:B------:R-:W-:Y:S05]  /*2050*/  BSYNC B1 ;  /* 0x0000000000017941 */ /* 0x000fea0003800000 */
.L_x_52056:
[----:B------:R-:W-:Y:S01]  /*2060*/  BSSY B1, `(.L_x_52058) ;  /* 0x0000006000017945 */ /* 0x000fe20003800000 */
[----:B------:R-:W-:Y:S05]  /*2070*/  @!P3 BRA `(.L_x_52059) ;  /* 0x000000400000b947 */ /* 0x000fea0003800000 */
[----:B------:R-:W2:Y:S01]  /*2080*/  LDL R7, [R1+0x28] ;  /* 0x0000280001077983 */ /* 0x000ea20000100800 */
[----:B-----5:R-:W-:-:S04]  /*2090*/  FMUL.FTZ R6, R162, c[0x0][0x1ec] ;  /* 0x00007b00a2067a20 */ /* 0x020fc80000410000 */
[----:B--2---:R-:W-:-:S04]  /*20a0*/  FMUL.FTZ R174, R7, R6 ;  /* 0x0000000607ae7220 */ /* 0x004fc80000410000 */
[----:B------:R-:W-:Y:S02]  /*20b0*/  @P2 FADD.FTZ R174, R158, R174 ;  /* 0x000000ae9eae2221 */ /* 0x000fe40000010000 */
.L_x_52059:
[----:B------:R-:W-:Y:S05]  /*20c0*/  BSYNC B1 ;  /* 0x0000000000017941 */ /* 0x000fea0003800000 */
.L_x_52058:
[----:B------:R-:W-:Y:S01]  /*20d0*/  BSSY B1, `(.L_x_52060) ;  /* 0x0000006000017945 */ /* 0x000fe20003800000 */
[----:B------:R-:W-:Y:S05]  /*20e0*/  @!P3 BRA `(.L_x_52061) ;  /* 0x000000400000b947 */ /* 0x000fea0003800000 */
[----:B------:R-:W2:Y:S01]  /*20f0*/  LDL R7, [R1+0x2c] ;  /* 0x00002c0001077983 */ /* 0x000ea20000100800 */
[----:B-----5:R-:W-:-:S04]  /*2100*/  FMUL.FTZ R6, R163, c[0x0][0x1ec] ;  /* 0x00007b00a3067a20 */ /* 0x020fc80000410000 */
[----:B--2---:R-:W-:-:S04]  /*2110*/  FMUL.FTZ R175, R7, R6 ;  /* 0x0000000607af7220 */ /* 0x004fc80000410000 */
[----:B------:R-:W-:Y:S02]  /*2120*/  @P2 FADD.FTZ R175, R159, R175 ;  /* 0x000000af9faf2221 */ /* 0x000fe40000010000 */
.L_x_52061:
[----:B------:R-:W-:Y:S05]  /*2130*/  BSYNC B1 ;  /* 0x0000000000017941 */ /* 0x000fea0003800000 */
.L_x_52060:
[----:B------:R-:W-:Y:S01]  /*2140*/  HFMA2.MMA R6, -RZ, RZ, 0, 9.5367431640625e-07 ;  /* 0x00000010ff067435 */ /* 0x000fe200000001ff */
[----:B------:R-:W-:-:S09]  /*2150*/  IADD3 R5, R5, 0x20, RZ ;  /* 0x0000002005057810 */ /* 0x000fd20007ffe0ff */
[C---:B------:R-:W-:Y:S01]  /*2160*/  IMAD.WIDE.U32 R6, R228.reuse, R6, c[0x0][0x188] ;  /* 0x00006200e4067625 */ /* 0x040fe200078e0006 */
[----:B------:R-:W-:-:S04]  /*2170*/  IADD3 R228, R228, 0x20, RZ ;  /* 0x00000020e4e47810 */ /* 0x000fc80007ffe0ff */
[----:B------:R0:W-:Y:S03]  /*2180*/  STG.E.128 [R6.64], R172 ;  /* 0x000000ac06007986 */ /* 0x0001e6000c101d04 */
.L_x_52053:
[----:B------:R-:W-:Y:S05]  /*2190*/  BSYNC B0 ;  /* 0x0000000000007941 */ /* 0x000fea0003800000 */
.L_x_52052:
        /* <DEDUP_REMOVED lines=30> */
.L_x_52065:
[----:B0-----:R-:W-:Y:S05]  /*2380*/  BSYNC B1 ;  /* 0x0000000000017941 */ /* 0x001fea0003800000 */
.L_x_52064:
[----:B------:R-:W-:Y:S01]  /*2390*/  BSSY B1, `(.L_x_52066) ;  /* 0x0000006000017945 */ /* 0x000fe20003800000 */
[----:B------:R-:W-:Y:S05]  /*23a0*/  @!P3 BRA `(.L_x_52067) ;  /* 0x000000400000b947 */ /* 0x000fea0003800000 */
[----:B------:R-:W2:Y:S01]  /*23b0*/  LDL R7, [R1+0x14] ;  /* 0x0000140001077983 */ /* 0x000ea20000100800 */
[----:B-----5:R-:W-:-:S04]  /*23c0*/  FMUL.FTZ R6, R161, c[0x0][0x1ec] ;  /* 0x00007b00a1067a20 */ /* 0x020fc80000410000 */
[----:B--2---:R-:W-:-:S04]  /*23d0*/  FMUL.FTZ R177, R7, R6 ;  /* 0x0000000607b17220 */ /* 0x004fc80000410000 */
[----:B------:R-:W-:Y:S02]  /*23e0*/  @P2 FADD.FTZ R177, R157, R177 ;  /* 0x000000b19db12221 */ /* 0x000fe40000010000 */
.L_x_52067:
[----:B------:R-:W-:Y:S05]  /*23f0*/  BSYNC B1 ;  /* 0x0000000000017941 */ /* 0x000fea0003800000 */
.L_x_52066:
[----:B------:R-:W-:Y:S01]  /*2400*/  BSSY B1, `(.L_x_52068) ;  /* 0x0000006000017945 */ /* 0x000fe20003800000 */
[----:B------:R-:W-:Y:S05]  /*2410*/  @!P3 BRA `(.L_x_52069) ;  /* 0x000000400000b947 */ /* 0x000fea0003800000 */
[----:B------:R-:W2:Y:S01]  /*2420*/  LDL R7, [R1+0x18] ;  /* 0x0000180001077983 */ /* 0x000ea20000100800 */
[----:B-----5:R-:W-:-:S04]  /*2430*/  FMUL.FTZ R6, R162, c[0x0][0x1ec] ;  /* 0x00007b00a2067a20 */ /* 0x020fc80000410000 */
[----:B--2---:R-:W-:-:S04]  /*2440*/  FMUL.FTZ R178, R7, R6 ;  /* 0x0000000607b27220 */ /* 0x004fc80000410000 */
[----:B------:R-:W-:Y:S02]  /*2450*/  @P2 FADD.FTZ R178, R158, R178 ;  /* 0x000000b29eb22221 */ /* 0x000fe40000010000 */
.L_x_52069:
[----:B------:R-:W-:Y:S05]  /*2460*/  BSYNC B1 ;  /* 0x0000000000017941 */ /* 0x000fea0003800000 */
.L_x_52068:
[----:B------:R-:W-:Y:S01]  /*2470*/  BSSY B1, `(.L_x_52070) ;  /* 0x0000006000017945 */ /* 0x000fe20003800000 */
[----:B------:R-:W-:Y:S05]  /*2480*/  @!P3 BRA `(.L_x_52071) ;  /* 0x000000400000b947 */ /* 0x000fea0003800000 */
[----:B------:R-:W2:Y:S01]  /*2490*/  LDL R7, [R1+0x1c] ;  /* 0x00001c0001077983 */ /* 0x000ea20000100800 */
[----:B-----5:R-:W-:-:S04]  /*24a0*/  FMUL.FTZ R6, R163, c[0x0][0x1ec] ;  /* 0x00007b00a3067a20 */ /* 0x020fc80000410000 */
[----:B--2---:R-:W-:-:S04]  /*24b0*/  FMUL.FTZ R179, R7, R6 ;  /* 0x0000000607b37220 */ /* 0x004fc80000410000 */
[----:B------:R-:W-:Y:S02]  /*24c0*/  @P2 FADD.FTZ R179, R159, R179 ;  /* 0x000000b39fb32221 */ /* 0x000fe40000010000 */
.L_x_52071:
[----:B------:R-:W-:Y:S05]  /*24d0*/  BSYNC B1 ;  /* 0x0000000000017941 */ /* 0x000fea0003800000 */
.L_x_52070:
[----:B------:R-:W-:Y:S01]  /*24e0*/  HFMA2.MMA R6, -RZ, RZ, 0, 9.5367431640625e-07 ;  /* 0x00000010ff067435 */ /* 0x000fe200000001ff */
[----:B------:R-:W-:-:S09]  /*24f0*/  IADD3 R5, R5, 0x20, RZ ;  /* 0x0000002005057810 */ /* 0x000fd20007ffe0ff */
[C---:B------:R-:W-:Y:S01]  /*2500*/  IMAD.WIDE.U32 R6, R228.reuse, R6, c[0x0][0x188] ;  /* 0x00006200e4067625 */ /* 0x040fe200078e0006 */
[----:B------:R-:W-:-:S04]  /*2510*/  IADD3 R228, R228, 0x20, RZ ;  /* 0x00000020e4e47810 */ /* 0x000fc80007ffe0ff */
[----:B------:R0:W-:Y:S03]  /*2520*/  STG.E.128 [R6.64], R176 ;  /* 0x000000b006007986 */ /* 0x0001e6000c101d04 */
.L_x_52063:
[----:B------:R-:W-:Y:S05]  /*2530*/  BSYNC B0 ;  /* 0x0000000000007941 */ /* 0x000fea0003800000 */
.L_x_52062:
        /* <DEDUP_REMOVED lines=26> */
[----:B0-----:R-:W2:Y:S01]  /*26e0*/  LDL R252, [R1] ;  /* 0x0000000001fc7983 */ /* 0x001ea20000100800 */
[----:B-----5:R-:W-:-:S04]  /*26f0*/  FMUL.FTZ R6, R160, c[0x0][0x1ec] ;  /* 0x00007b00a0067a20 */ /* 0x020fc80000410000 */
[----:B--2---:R-:W-:-:S04]  /*2700*/  FMUL.FTZ R180, R252, R6 ;  /* 0x00000006fcb47220 */ /* 0x004fc80000410000 */
[----:B------:R-:W-:Y:S02]  /*2710*/  @P2 FADD.FTZ R180, R156, R180 ;  /* 0x000000b49cb42221 */ /* 0x000fe40000010000 */
.L_x_52075:
[----:B0-----:R-:W-:Y:S05]  /*2720*/  BSYNC B1 ;  /* 0x0000000000017941 */ /* 0x001fea0003800000 */
.L_x_52074:
[----:B------:R-:W-:Y:S01]  /*2730*/  BSSY B1, `(.L_x_52076) ;  /* 0x0000006000017945 */ /* 0x000fe20003800000 */
[----:B------:R-:W-:Y:S05]  /*2740*/  @!P3 BRA `(.L_x_52077) ;  /* 0x000000400000b947 */ /* 0x000fea0003800000 */
[----:B------:R-:W2:Y:S01]  /*2750*/  LDL R7, [R1+0x4] ;  /* 0x0000040001077983 */ /* 0x000ea20000100800 */
[----:B-----5:R-:W-:-:S04]  /*2760*/  FMUL.FTZ R6, R161, c[0x0][0x1ec] ;  /* 0x00007b00a1067a20 */ /* 0x020fc80000410000 */
[----:B--2---:R-:W-:-:S04]  /*2770*/  FMUL.FTZ R181, R7, R6 ;  /* 0x0000000607b57220 */ /* 0x004fc80000410000 */
[----:B------:R-:W-:Y:S02]  /*2780*/  @P2 FADD.FTZ R181, R157, R181 ;  /* 0x000000b59db52221 */ /* 0x000fe40000010000 */
.L_x_52077:
[----:B------:R-:W-:Y:S05]  /*2790*/  BSYNC B1 ;  /* 0x0000000000017941 */ /* 0x000fea0003800000 */
.L_x_52076:
[----:B------:R-:W-:Y:S01]  /*27a0*/  BSSY B1, `(.L_x_52078) ;  /* 0x0000006000017945 */ /* 0x000fe20003800000 */
[----:B------:R-:W-:Y:S05]  /*27b0*/  @!P3 BRA `(.L_x_52079) ;  /* 0x000000400000b947 */ /* 0x000fea0003800000 */
[----:B------:R-:W2:Y:S01]  /*27c0*/  LDL R7, [R1+0x8] ;  /* 0x0000080001077983 */ /* 0x000ea20000100800 */
[----:B-----5:R-:W-:-:S04]  /*27d0*/  FMUL.FTZ R6, R162, c[0x0][0x1ec] ;  /* 0x00007b00a2067a20 */ /* 0x020fc80000410000 */
[----:B--2---:R-:W-:-:S04]  /*27e0*/  FMUL.FTZ R182, R7, R6 ;  /* 0x0000000607b67220 */ /* 0x004fc80000410000 */
[----:B------:R-:W-:Y:S02]  /*27f0*/  @P2 FADD.FTZ R182, R158, R182 ;  /* 0x000000b69eb62221 */ /* 0x000fe40000010000 */
.L_x_52079:
[----:B------:R-:W-:Y:S05]  /*2800*/  BSYNC B1 ;  /* 0x0000000000017941 */ /* 0x000fea0003800000 */
.L_x_52078:
[----:B------:R-:W-:Y:S01]  /*2810*/  BSSY B1, `(.L_x_52080) ;  /* 0x0000006000017945 */ /* 0x000fe20003800000 */
[----:B------:R-:W-:Y:S05]  /*2820*/  @!P3 BRA `(.L_x_52081) ;  /* 0x000000400000b947 */ /* 0x000fea0003800000 */
[----:B------:R-:W2:Y:S01]  /*2830*/  LDL R7, [R1+0xc] ;  /* 0x00000c0001077983 */ /* 0x000ea20000100800 */
[----:B-----5:R-:W-:-:S04]  /*2840*/  FMUL.FTZ R6, R163, c[0x0][0x1ec] ;  /* 0x00007b00a3067a20 */ /* 0x020fc80000410000 */
[----:B--2---:R-:W-:-:S04]  /*2850*/  FMUL.FTZ R183, R7, R6 ;  /* 0x0000000607b77220 */ /* 0x004fc80000410000 */
[----:B------:R-:W-:Y:S02]  /*2860*/  @P2 FADD.FTZ R183, R159, R183 ;  /* 0x000000b79fb72221 */ /* 0x000fe40000010000 */
.L_x_52081:
[----:B------:R-:W-:Y:S05]  /*2870*/  BSYNC B1 ;  /* 0x0000000000017941 */ /* 0x000fea0003800000 */
.L_x_52080:
[----:B------:R-:W-:Y:S01]  /*2880*/  HFMA2.MMA R6, -RZ, RZ, 0, 9.5367431640625e-07 ;  /* 0x00000010ff067435 */ /* 0x000fe200000001ff */
[----:B------:R-:W-:-:S09]  /*2890*/  IADD3 R5, R5, 0x20, RZ ;  /* 0x0000002005057810 */ /* 0x000fd20007ffe0ff */
[C---:B------:R-:W-:Y:S01]  /*28a0*/  IMAD.WIDE.U32 R6, R228.reuse, R6, c[0x0][0x188] ;  /* 0x00006200e4067625 */ /* 0x040fe200078e0006 */
[----:B------:R-:W-:-:S04]  /*28b0*/  IADD3 R228, R228, 0x20, RZ ;  /* 0x00000020e4e47810 */ /* 0x000fc80007ffe0ff */
[----:B------:R0:W-:Y:S03]  /*28c0*/  STG.E.128 [R6.64], R180 ;  /* 0x000000b406007986 */ /* 0x0001e6000c101d04 */
.L_x_52073:
[----:B------:R-:W-:Y:S05]  /*28d0*/  BSYNC B0 ;  /* 0x0000000000007941 */ /* 0x000fea0003800000 */
.L_x_52072:
        /* <DEDUP_REMOVED lines=29> */
.L_x_52085:
[----:B0-----:R-:W-:Y:S05]  /*2ab0*/  BSYNC B1 ;  /* 0x0000000000017941 */ /* 0x001fea0003800000 */
.L_x_52084:
[----:B------:R-:W-:Y:S01]  /*2ac0*/  BSSY B1, `(.L_x_52086) ;  /* 0x0000005000017945 */ /* 0x000fe20003800000 */
[----:B------:R-:W-:Y:S05]  /*2ad0*/  @!P3 BRA `(.L_x_52087) ;  /* 0x000000300000b947 */ /* 0x000fea0003800000 */
[----:B-----5:R-:W-:-:S04]  /*2ae0*/  FMUL.FTZ R6, R161, c[0x0][0x1ec] ;  /* 0x00007b00a1067a20 */ /* 0x020fc80000410000 */
[----:B------:R-:W-:-:S04]  /*2af0*/  FMUL.FTZ R185, R249, R6 ;  /* 0x00000006f9b97220 */ /* 0x000fc80000410000 */
[----:B------:R-:W-:Y:S02]  /*2b00*/  @P2 FADD.FTZ R185, R157, R185 ;  /* 0x000000b99db92221 */ /* 0x000fe40000010000 */
.L_x_52087:
[----:B------:R-:W-:Y:S05]  /*2b10*/  BSYNC B1 ;  /* 0x0000000000017941 */ /* 0x000fea0003800000 */
.L_x_52086:
[----:B------:R-:W-:Y:S01]  /*2b20*/  BSSY B1, `(.L_x_52088) ;  /* 0x0000005000017945 */ /* 0x000fe20003800000 */
[----:B------:R-:W-:Y:S05]  /*2b30*/  @!P3 BRA `(.L_x_52089) ;  /* 0x000000300000b947 */ /* 0x000fea0003800000 */
[----:B-----5:R-:W-:-:S04]  /*2b40*/  FMUL.FTZ R6, R162, c[0x0][0x1ec] ;  /* 0x00007b00a2067a20 */ /* 0x020fc80000410000 */
[----:B------:R-:W-:-:S04]  /*2b50*/  FMUL.FTZ R186, R250, R6 ;  /* 0x00000006faba7220 */ /* 0x000fc80000410000 */
[----:B------:R-:W-:Y:S02]  /*2b60*/  @P2 FADD.FTZ R186, R158, R186 ;  /* 0x000000ba9eba2221 */ /* 0x000fe40000010000 */
.L_x_52089:
[----:B------:R-:W-:Y:S05]  /*2b70*/  BSYNC B1 ;  /* 0x0000000000017941 */ /* 0x000fea0003800000 */
.L_x_52088:
[----:B------:R-:W-:Y:S01]  /*2b80*/  BSSY B1, `(.L_x_52090) ;  /* 0x0000005000017945 */ /* 0x000fe20003800000 */
[----:B------:R-:W-:Y:S05]  /*2b90*/  @!P3 BRA `(.L_x_52091) ;  /* 0x000000300000b947 */ /* 0x000fea0003800000 */
[----:B-----5:R-:W-:-:S04]  /*2ba0*/  FMUL.FTZ R6, R163, c[0x0][0x1ec] ;  /* 0x00007b00a3067a20 */ /* 0x020fc80000410000 */
[----:B------:R-:W-:-:S04]  /*2bb0*/  FMUL.FTZ R187, R251, R6 ;  /* 0x00000006fbbb7220 */ /* 0x000fc80000410000 */
[----:B------:R-:W-:Y:S02]  /*2bc0*/  @P2 FADD.FTZ R187, R159, R187 ;  /* 0x000000bb9fbb2221 */ /* 0x000fe40000010000 */
.L_x_52091:
[----:B------:R-:W-:Y:S05]  /*2bd0*/  BSYNC B1 ;  /* 0x0000000000017941 */ /* 0x000fea0003800000 */
.L_x_52090:
[----:B------:R-:W-:Y:S01]  /*2be0*/  HFMA2.MMA R6, -RZ, RZ, 0, 9.5367431640625e-07 ;  /* 0x00000010ff067435 */ /* 0x000fe200000001ff */
[----:B------:R-:W-:-:S09]  /*2bf0*/  IADD3 R5, R5, 0x20, RZ ;  /* 0x0000002005057810 */ /* 0x000fd20007ffe0ff */
[C---:B------:R-:W-:Y:S01]  /*2c00*/  IMAD.WIDE.U32 R6, R228.reuse, R6, c[0x0][0x188] ;  /* 0x00006200e4067625 */ /* 0x040fe200078e0006 */
[----:B------:R-:W-:-:S04]  /*2c10*/  IADD3 R228, R228, 0x20, RZ ;  /* 0x00000020e4e47810 */ /* 0x000fc80007ffe0ff */
[----:B------:R0:W-:Y:S03]  /*2c20*/  STG.E.128 [R6.64], R184 ;  /* 0x000000b806007986 */ /* 0x0001e6000c101d04 */
.L_x_52083:
[----:B------:R-:W-:Y:S05]  /*2c30*/  BSYNC B0 ;  /* 0x0000000000007941 */ /* 0x000fea0003800000 */
.L_x_52082:
        /* <DEDUP_REMOVED lines=29> */
.L_x_52095:
[----:B0-----:R-:W-:Y:S05]  /*2e10*/  BSYNC B1 ;  /* 0x0000000000017941 */ /* 0x001fea0003800000 */
.L_x_52094:
[----:B------:R-:W-:Y:S01]  /*2e20*/  BSSY B1, `(.L_x_52096) ;  /* 0x0000005000017945 */ /* 0x000fe20003800000 */
[----:B------:R-:W-:Y:S05]  /*2e30*/  @!P3 BRA `(.L_x_52097) ;  /* 0x000000300000b947 */ /* 0x000fea0003800000 */
[----:B-----5:R-:W-:-:S04]  /*2e40*/  FMUL.FTZ R6, R161, c[0x0][0x1ec] ;  /* 0x00007b00a1067a20 */ /* 0x020fc80000410000 */
[----:B------:R-:W-:-:S04]  /*2e50*/  FMUL.FTZ R189, R245, R6 ;  /* 0x00000006f5bd7220 */ /* 0x000fc80000410000 */
[----:B------:R-:W-:Y:S02]  /*2e60*/  @P2 FADD.FTZ R189, R157, R189 ;  /* 0x000000bd9dbd2221 */ /* 0x000fe40000010000 */
.L_x_52097:
[----:B------:R-:W-:Y:S05]  /*2e70*/  BSYNC B1 ;  /* 0x0000000000017941 */ /* 0x000fea0003800000 */
.L_x_52096:
[----:B------:R-:W-:Y:S01]  /*2e80*/  BSSY B1, `(.L_x_52098) ;  /* 0x0000005000017945 */ /* 0x000fe20003800000 */
[----:B------:R-:W-:Y:S05]  /*2e90*/  @!P3 BRA `(.L_x_52099) ;  /* 0x000000300000b947 */ /* 0x000fea0003800000 */
[----:B-----5:R-:W-:-:S04]  /*2ea0*/  FMUL.FTZ R6, R162, c[0x0][0x1ec] ;  /* 0x00007b00a2067a20 */ /* 0x020fc80000410000 */
[----:B------:R-:W-:-:S04]  /*2eb0*/  FMUL.FTZ R190, R246, R6 ;  /* 0x00000006f6be7220 */ /* 0x000fc80000410000 */
[----:B------:R-:W-:Y:S02]  /*2ec0*/  @P2 FADD.FTZ R190, R158, R190 ;  /* 0x000000be9ebe2221 */ /* 0x000fe40000010000 */
.L_x_52099:
[----:B------:R-:W-:Y:S05]  /*2ed0*/  BSYNC B1 ;  /* 0x0000000000017941 */ /* 0x000fea0003800000 */
.L_x_52098:
[----:B------:R-:W-:Y:S01]  /*2ee0*/  BSSY B1, `(.L_x_52100) ;  /* 0x0000005000017945 */ /* 0x000fe20003800000 */
[----:B------:R-:W-:Y:S05]  /*2ef0*/  @!P3 BRA `(.L_x_52101) ;  /* 0x000000300000b947 */ /* 0x000fea0003800000 */
[----:B-----5:R-:W-:-:S04]  /*2f00*/  FMUL.FTZ R6, R163, c[0x0][0x1ec] ;  /* 0x00007b00a3067a20 */ /* 0x020fc80000410000 */
[----:B------:R-:W-:-:S04]  /*2f10*/  FMUL.FTZ R191, R247, R6 ;  /* 0x00000006f7bf7220 */ /* 0x000fc80000410000 */
[----:B------:R-:W-:Y:S02]  /*2f20*/  @P2 FADD.FTZ R191, R159, R191 ;  /* 0x000000bf9fbf2221 */ /* 0x000fe40000010000 */
.L_x_52101:
[----:B------:R-:W-:Y:S05]  /*2f30*/  BSYNC B1 ;  /* 0x0000000000017941 */ /* 0x000fea0003800000 */
.L_x_52100:
[----:B------:R-:W-:Y:S01]  /*2f40*/  HFMA2.MMA R6, -RZ, RZ, 0, 9.5367431640625e-07 ;  /* 0x00000010ff067435 */ /* 0x000fe200000001ff */
[----:B------:R-:W-:-:S09]  /*2f50*/  IADD3 R5, R5, 0x20, RZ ;  /* 0x0000002005057810 */ /* 0x000fd20007ffe0ff */
[C---:B------:R-:W-:Y:S01]  /*2f60*/  IMAD.WIDE.U32 R6, R228.reuse, R6, c[0x0][0x188] ;  /* 0x00006200e4067625 */ /* 0x040fe200078e0006 */
[----:B------:R-:W-:-:S04]  /*2f70*/  IADD3 R228, R228, 0x20, RZ ;  /* 0x00000020e4e47810 */ /* 0x000fc80007ffe0ff */
[----:B------:R0:W-:Y:S03]  /*2f80*/  STG.E.128 [R6.64], R188 ;  /* 0x000000bc06007986 */ /* 0x0001e6000c101d04 */
.L_x_52093:
[----:B------:R-:W-:Y:S05]  /*2f90*/  BSYNC B0 ;  /* 0x0000000000007941 */ /* 0x000fea0003800000 */
.L_x_52092:
        /* <DEDUP_REMOVED lines=29> */
.L_x_52105:
[----:B0-----:R-:W-:Y:S05]  /*3170*/  BSYNC B1 ;  /* 0x0000000000017941 */ /* 0x001fea0003800000 */
.L_x_52104:
[----:B------:R-:W-:Y:S01]  /*3180*/  BSSY B1, `(.L_x_52106) ;  /* 0x0000005000017945 */ /* 0x000fe20003800000 */
[----:B------:R-:W-:Y:S05]  /*3190*/  @!P3 BRA `(.L_x_52107) ;  /* 0x000000300000b947 */ /* 0x000fea0003800000 */
[----:B-----5:R-:W-:-:S04]  /*31a0*/  FMUL.FTZ R6, R161, c[0x0][0x1ec] ;  /* 0x00007b00a1067a20 */ /* 0x020fc80000410000 */
[----:B------:R-:W-:-:S04]  /*31b0*/  FMUL.FTZ R193, R241, R6 ;  /* 0x00000006f1c17220 */ /* 0x000fc80000410000 */
[----:B------:R-:W-:Y:S02]  /*31c0*/  @P2 FADD.FTZ R193, R157, R193 ;  /* 0x000000c19dc12221 */ /* 0x000fe40000010000 */
.L_x_52107:
[----:B------:R-:W-:Y:S05]  /*31d0*/  BSYNC B1 ;  /* 0x0000000000017941 */ /* 0x000fea0003800000 */
.L_x_52106:
[----:B------:R-:W-:Y:S01]  /*31e0*/  BSSY B1, `(.L_x_52108) ;  /* 0x0000005000017945 */ /* 0x000fe20003800000 */
[----:B------:R-:W-:Y:S05]  /*31f0*/  @!P3 BRA `(.L_x_52109) ;  /* 0x000000300000b947 */ /* 0x000fea0003800000 */
[----:B-----5:R-:W-:-:S04]  /*3200*/  FMUL.FTZ R6, R162, c[0x0][0x1ec] ;  /* 0x00007b00a2067a20 */ /* 0x020fc80000410000 */
[----:B------:R-:W-:-:S04]  /*3210*/  FMUL.FTZ R194, R242, R6 ;  /* 0x00000006f2c27220 */ /* 0x000fc80000410000 */
[----:B------:R-:W-:Y:S02]  /*3220*/  @P2 FADD.FTZ R194, R158, R194 ;  /* 0x000000c29ec22221 */ /* 0x000fe40000010000 */
.L_x_52109:
[----:B------:R-:W-:Y:S05]  /*3230*/  BSYNC B1 ;  /* 0x0000000000017941 */ /* 0x000fea0003800000 */
.L_x_52108:
[----:B------:R-:W-:Y:S01]  /*3240*/  BSSY B1, `(.L_x_52110) ;  /* 0x0000005000017945 */ /* 0x000fe20003800000 */
[----:B------:R-:W-:Y:S05]  /*3250*/  @!P3 BRA `(.L_x_52111) ;  /* 0x000000300000b947 */ /* 0x000fea0003800000 */
[----:B-----5:R-:W-:-:S04]  /*3260*/  FMUL.FTZ R6, R163, c[0x0][0x1ec] ;  /* 0x00007b00a3067a20 */ /* 0x020fc80000410000 */
[----:B------:R-:W-:-:S04]  /*3270*/  FMUL.FTZ R195, R243, R6 ;  /* 0x00000006f3c37220 */ /* 0x000fc80000410000 */
[----:B------:R-:W-:Y:S02]  /*3280*/  @P2 FADD.FTZ R195, R159, R195 ;  /* 0x000000c39fc32221 */ /* 0x000fe40000010000 */
.L_x_52111:
[----:B------:R-:W-:Y:S05]  /*3290*/  BSYNC B1 ;  /* 0x0000000000017941 */ /* 0x000fea0003800000 */
.L_x_52110:
[----:B------:R-:W-:Y:S01]  /*32a0*/  HFMA2.MMA R6, -RZ, RZ, 0, 9.5367431640625e-07 ;  /* 0x00000010ff067435 */ /* 0x000fe200000001ff */
[----:B------:R-:W-:-:S09]  /*32b0*/  IADD3 R5, R5, 0x20, RZ ;  /* 0x0000002005057810 */ /* 0x000fd20007ffe0ff */
[C---:B------:R-:W-:Y:S01]  /*32c0*/  IMAD.WIDE.U32 R6, R228.reuse, R6, c[0x0][0x188] ;  /* 0x00006200e4067625 */ /* 0x040fe200078e0006 */
[----:B------:R-:W-:-:S04]  /*32d0*/  IADD3 R228, R228, 0x20, RZ ;  /* 0x00000020e4e47810 */ /* 0x000fc80007ffe0ff */
[----:B------:R0:W-:Y:S03]  /*32e0*/  STG.E.128 [R6.64], R192 ;  /* 0x000000c006007986 */ /* 0x0001e6000c101d04 */
.L_x_52103:
[----:B------:R-:W-:Y:S05]  /*32f0*/  BSYNC B0 ;  /* 0x0000000000007941 */ /* 0x000fea0003800000 */
.L_x_52102:
        /* <DEDUP_REMOVED lines=29> */
.L_x_52115:
[----:B0-----:R-:W-:Y:S05]  /*34d0*/  BSYNC B1 ;  /* 0x0000000000017941 */ /* 0x001fea0003800000 */
.L_x_52114:
[----:B------:R-:W-:Y:S01]  /*34e0*/  BSSY B1, `(.L_x_52116) ;  /* 0x0000005000017945 */ /* 0x000fe20003800000 */
[----:B------:R-:W-:Y:S05]  /*34f0*/  @!P3 BRA `(.L_x_52117) ;  /* 0x000000300000b947 */ /* 0x000fea0003800000 */
[----:B-----5:R-:W-:-:S04]  /*3500*/  FMUL.FTZ R6, R161, c[0x0][0x1ec] ;  /* 0x00007b00a1067a20 */ /* 0x020fc80000410000 */
[----:B------:R-:W-:-:S04]  /*3510*/  FMUL.FTZ R197, R237, R6 ;  /* 0x00000006edc57220 */ /* 0x000fc80000410000 */
[----:B------:R-:W-:Y:S02]  /*3520*/  @P2 FADD.FTZ R197, R157, R197 ;  /* 0x000000c59dc52221 */ /* 0x000fe40000010000 */
.L_x_52117:
[----:B------:R-:W-:Y:S05]  /*3530*/  BSYNC B1 ;  /* 0x0000000000017941 */ /* 0x000fea0003800000 */
.L_x_52116:
[----:B------:R-:W-:Y:S01]  /*3540*/  BSSY B1, `(.L_x_52118) ;  /* 0x0000005000017945 */ /* 0x000fe20003800000 */
[----:B------:R-:W-:Y:S05]  /*3550*/  @!P3 BRA `(.L_x_52119) ;  /* 0x000000300000b947 */ /* 0x000fea0003800000 */
[----:B-----5:R-:W-:-:S04]  /*3560*/  FMUL.FTZ R6, R162, c[0x0][0x1ec] ;  /* 0x00007b00a2067a20 */ /* 0x020fc80000410000 */
[----:B------:R-:W-:-:S04]  /*3570*/  FMUL.FTZ R198, R238, R6 ;  /* 0x00000006eec67220 */ /* 0x000fc80000410000 */
[----:B------:R-:W-:Y:S02]  /*3580*/  @P2 FADD.FTZ R198, R158, R198 ;  /* 0x000000c69ec62221 */ /* 0x000fe40000010000 */
.L_x_52119:
[----:B------:R-:W-:Y:S05]  /*3590*/  BSYNC B1 ;  /* 0x0000000000017941 */ /* 0x000fea0003800000 */
.L_x_52118:
[----:B------:R-:W-:Y:S01]  /*35a0*/  BSSY B1, `(.L_x_52120) ;  /* 0x0000005000017945 */ /* 0x000fe20003800000 */
[----:B------:R-:W-:Y:S05]  /*35b0*/  @!P3 BRA `(.L_x_52121) ;  /* 0x000000300000b947 */ /* 0x000fea0003800000 */
[----:B-----5:R-:W-:-:S04]  /*35c0*/  FMUL.FTZ R6, R163, c[0x0][0x1ec] ;  /* 0x00007b00a3067a20 */ /* 0x020fc80000410000 */
[----:B------:R-:W-:-:S04]  /*35d0*/  FMUL.FTZ R199, R239, R6 ;  /* 0x00000006efc77220 */ /* 0x000fc80000410000 */
[----:B------:R-:W-:Y:S02]  /*35e0*/  @P2 FADD.FTZ R199, R159, R199 ;  /* 0x000000c79fc72221 */ /* 0x000fe40000010000 */
.L_x_52121:
[----:B------:R-:W-:Y:S05]  /*35f0*/  BSYNC B1 ;  /* 0x0000000000017941 */ /* 0x000fea0003800000 */
.L_x_52120:
[----:B------:R-:W-:Y:S01]  /*3600*/  HFMA2.MMA R6, -RZ, RZ, 0, 9.5367431640625e-07 ;  /* 0x00000010ff067435 */ /* 0x000fe200000001ff */
[----:B------:R-:W-:-:S09]  /*3610*/  IADD3 R5, R5, 0x20, RZ ;  /* 0x0000002005057810 */ /* 0x000fd20007ffe0ff */
[C---:B------:R-:W-:Y:S01]  /*3620*/  IMAD.WIDE.U32 R6, R228.reuse, R6, c[0x0][0x188] ;  /* 0x00006200e4067625 */ /* 0x040fe200078e0006 */
[----:B------:R-:W-:-:S04]  /*3630*/  IADD3 R228, R228, 0x20, RZ ;  /* 0x00000020e4e47810 */ /* 0x000fc80007ffe0ff */
[----:B------:R0:W-:Y:S03]  /*3640*/  STG.E.128 [R6.64], R196 ;  /* 0x000000c406007986 */ /* 0x0001e6000c101d04 */
.L_x_52113:
[----:B------:R-:W-:Y:S05]  /*3650*/  BSYNC B0 ;  /* 0x0000000000007941 */ /* 0x000fea0003800000 */
.L_x_52112:
        /* <DEDUP_REMOVED lines=29> */
.L_x_52125:
[----:B0-----:R-:W-:Y:S05]  /*3830*/  BSYNC B1 ;  /* 0x0000000000017941 */ /* 0x001fea0003800000 */
.L_x_52124:
[----:B------:R-:W-:Y:S01]  /*3840*/  BSSY B1, `(.L_x_52126) ;  /* 0x0000005000017945 */ /* 0x000fe20003800000 */
[----:B------:R-:W-:Y:S05]  /*3850*/  @!P3 BRA `(.L_x_52127) ;  /* 0x000000300000b947 */ /* 0x000fea0003800000 */
[----:B-----5:R-:W-:-:S04]  /*3860*/  FMUL.FTZ R6, R161, c[0x0][0x1ec] ;  /* 0x00007b00a1067a20 */ /* 0x020fc80000410000 */
[----:B------:R-:W-:-:S04]  /*3870*/  FMUL.FTZ R201, R233, R6 ;  /* 0x00000006e9c97220 */ /* 0x000fc80000410000 */
[----:B------:R-:W-:Y:S02]  /*3880*/  @P2 FADD.FTZ R201, R157, R201 ;  /* 0x000000c99dc92221 */ /* 0x000fe40000010000 */
.L_x_52127:
[----:B------:R-:W-:Y:S05]  /*3890*/  BSYNC B1 ;  /* 0x0000000000017941 */ /* 0x000fea0003800000 */
.L_x_52126:
[----:B------:R-:W-:Y:S01]  /*38a0*/  BSSY B1, `(.L_x_52128) ;  /* 0x0000005000017945 */ /* 0x000fe20003800000 */
[----:B------:R-:W-:Y:S05]  /*38b0*/  @!P3 BRA `(.L_x_52129) ;  /* 0x000000300000b947 */ /* 0x000fea0003800000 */
[----:B-----5:R-:W-:-:S04]  /*38c0*/  FMUL.FTZ R6, R162, c[0x0][0x1ec] ;  /* 0x00007b00a2067a20 */ /* 0x020fc80000410000 */
[----:B------:R-:W-:-:S04]  /*38d0*/  FMUL.FTZ R202, R234, R6 ;  /* 0x00000006eaca7220 */ /* 0x000fc80000410000 */
[----:B------:R-:W-:Y:S02]  /*38e0*/  @P2 FADD.FTZ R202, R158, R202 ;  /* 0x000000ca9eca2221 */ /* 0x000fe40000010000 */
.L_x_52129:
[----:B------:R-:W-:Y:S05]  /*38f0*/  BSYNC B1 ;  /* 0x0000000000017941 */ /* 0x000fea0003800000 */
.L_x_52128:
[----:B------:R-:W-:Y:S01]  /*3900*/  BSSY B1, `(.L_x_52130) ;  /* 0x0000005000017945 */ /* 0x000fe20003800000 */
[----:B------:R-:W-:Y:S05]  /*3910*/  @!P3 BRA `(.L_x_52131) ;  /* 0x000000300000b947 */ /* 0x000fea0003800000 */
[----:B-----5:R-:W-:-:S04]  /*3920*/  FMUL.FTZ R6, R163, c[0x0][0x1ec] ;  /* 0x00007b00a3067a20 */ /* 0x020fc80000410000 */
[----:B------:R-:W-:-:S04]  /*3930*/  FMUL.FTZ R203, R235, R6 ;  /* 0x00000006ebcb7220 */ /* 0x000fc80000410000 */
[----:B------:R-:W-:Y:S02]  /*3940*/  @P2 FADD.FTZ R203, R159, R203 ;  /* 0x000000cb9fcb2221 */ /* 0x000fe40000010000 */
.L_x_52131:
[----:B------:R-:W-:Y:S05]  /*3950*/  BSYNC B1 ;  /* 0x0000000000017941 */ /* 0x000fea0003800000 */
.L_x_52130:
[----:B------:R-:W-:Y:S01]  /*3960*/  HFMA2.MMA R6, -RZ, RZ, 0, 9.5367431640625e-07 ;  /* 0x00000010ff067435 */ /* 0x000fe200000001ff */
[----:B------:R-:W-:-:S09]  /*3970*/  IADD3 R5, R5, 0x20, RZ ;  /* 0x0000002005057810 */ /* 0x000fd20007ffe0ff */
[C---:B------:R-:W-:Y:S01]  /*3980*/  IMAD.WIDE.U32 R6, R228.reuse, R6, c[0x0][0x188] ;  /* 0x00006200e4067625 */ /* 0x040fe200078e0006 */
[----:B------:R-:W-:-:S04]  /*3990*/  IADD3 R228, R228, 0x20, RZ ;  /* 0x00000020e4e47810 */ /* 0x000fc80007ffe0ff */
[----:B------:R0:W-:Y:S03]  /*39a0*/  STG.E.128 [R6.64], R200 ;  /* 0x000000c806007986 */ /* 0x0001e6000c101d04 */
.L_x_52123:
[----:B------:R-:W-:Y:S05]  /*39b0*/  BSYNC B0 ;  /* 0x0000000000007941 */ /* 0x000fea0003800000 */
.L_x_52122:
        /* <DEDUP_REMOVED lines=29> */
.L_x_52135:
[----:B0-----:R-:W-:Y:S05]  /*3b90*/  BSYNC B1 ;  /* 0x0000000000017941 */ /* 0x001fea0003800000 */
.L_x_52134:
[----:B------:R-:W-:Y:S01]  /*3ba0*/  BSSY B1, `(.L_x_52136) ;  /* 0x0000005000017945 */ /* 0x000fe20003800000 */
[----:B------:R-:W-:Y:S05]  /*3bb0*/  @!P3 BRA `(.L_x_52137) ;  /* 0x000000300000b947 */ /* 0x000fea0003800000 */
[----:B-----5:R-:W-:-:S04]  /*3bc0*/  FMUL.FTZ R6, R161, c[0x0][0x1ec] ;  /* 0x00007b00a1067a20 */ /* 0x020fc80000410000 */
[----:B------:R-:W-:-:S04]  /*3bd0*/  FMUL.FTZ R205, R93, R6 ;  /* 0x000000065dcd7220 */ /* 0x000fc80000410000 */
[----:B------:R-:W-:Y:S02]  /*3be0*/  @P2 FADD.FTZ R205, R157, R205 ;  /* 0x000000cd9dcd2221 */ /* 0x000fe40000010000 */
.L_x_52137:
[----:B------:R-:W-:Y:S05]  /*3bf0*/  BSYNC B1 ;  /* 0x0000000000017941 */ /* 0x000fea0003800000 */
.L_x_52136:
[----:B------:R-:W-:Y:S01]  /*3c00*/  BSSY B1, `(.L_x_52138) ;  /* 0x0000005000017945 */ /* 0x000fe20003800000 */
[----:B------:R-:W-:Y:S05]  /*3c10*/  @!P3 BRA `(.L_x_52139) ;  /* 0x000000300000b947 */ /* 0x000fea0003800000 */
[----:B-----5:R-:W-:-:S04]  /*3c20*/  FMUL.FTZ R6, R162, c[0x0][0x1ec] ;  /* 0x00007b00a2067a20 */ /* 0x020fc80000410000 */
[----:B------:R-:W-:-:S04]  /*3c30*/  FMUL.FTZ R206, R94, R6 ;  /* 0x000000065ece7220 */ /* 0x000fc80000410000 */
[----:B------:R-:W-:Y:S02]  /*3c40*/  @P2 FADD.FTZ R206, R158, R206 ;  /* 0x000000ce9ece2221 */ /* 0x000fe40000010000 */
.L_x_52139:
[----:B------:R-:W-:Y:S05]  /*3c50*/  BSYNC B1 ;  /* 0x0000000000017941 */ /* 0x000fea0003800000 */
.L_x_52138:
[----:B------:R-:W-:Y:S01]  /*3c60*/  BSSY B1, `(.L_x_52140) ;  /* 0x0000005000017945 */ /* 0x000fe20003800000 */
[----:B------:R-:W-:Y:S05]  /*3c70*/  @!P3 BRA `(.L_x_52141) ;  /* 0x000000300000b947 */ /* 0x000fea0003800000 */
[----:B-----5:R-:W-:-:S04]  /*3c80*/  FMUL.FTZ R6, R163, c[0x0][0x1ec] ;  /* 0x00007b00a3067a20 */ /* 0x020fc80000410000 */
[----:B------:R-:W-:-:S04]  /*3c90*/  FMUL.FTZ R207, R95, R6 ;  /* 0x000000065fcf7220 */ /* 0x000fc80000410000 */
[----:B------:R-:W-:Y:S02]  /*3ca0*/  @P2 FADD.FTZ R207, R159, R207 ;  /* 0x000000cf9fcf2221 */ /* 0x000fe40000010000 */
.L_x_52141:
[----:B------:R-:W-:Y:S05]  /*3cb0*/  BSYNC B1 ;  /* 0x0000000000017941 */ /* 0x000fea0003800000 */
.L_x_52140:
[----:B------:R-:W-:Y:S01]  /*3cc0*/  HFMA2.MMA R6, -RZ, RZ, 0, 9.5367431640625e-07 ;  /* 0x00000010ff067435 */ /* 0x000fe200000001ff */
[----:B------:R-:W-:-:S09]  /*3cd0*/  IADD3 R5, R5, 0x20, RZ ;  /* 0x0000002005057810 */ /* 0x000fd20007ffe0ff */
[C---:B------:R-:W-:Y:S01]  /*3ce0*/  IMAD.WIDE.U32 R6, R228.reuse, R6, c[0x0][0x188] ;  /* 0x00006200e4067625 */ /* 0x040fe200078e0006 */
[----:B------:R-:W-:-:S04]  /*3cf0*/  IADD3 R228, R228, 0x20, RZ ;  /* 0x00000020e4e47810 */ /* 0x000fc80007ffe0ff */
[----:B------:R0:W-:Y:S03]  /*3d00*/  STG.E.128 [R6.64], R204 ;  /* 0x000000cc06007986 */ /* 0x0001e6000c101d04 */
.L_x_52133:
[----:B------:R-:W-:Y:S05]  /*3d10*/  BSYNC B0 ;  /* 0x0000000000007941 */ /* 0x000fea0003800000 */
.L_x_52132:
        /* <DEDUP_REMOVED lines=29> */
.L_x_52145:
[----:B0-----:R-:W-:Y:S05]  /*3ef0*/  BSYNC B1 ;  /* 0x0000000000017941 */ /* 0x001fea0003800000 */
.L_x_52144:
[----:B------:R-:W-:Y:S01]  /*3f00*/  BSSY B1, `(.L_x_52146) ;  /* 0x0000005000017945 */ /* 0x000fe20003800000 */
[----:B------:R-:W-:Y:S05]  /*3f10*/  @!P3 BRA `(.L_x_52147) ;  /* 0x000000300000b947 */ /* 0x000fea0003800000 */
[----:B-----5:R-:W-:-:S04]  /*3f20*/  FMUL.FTZ R6, R161, c[0x0][0x1ec] ;  /* 0x00007b00a1067a20 */ /* 0x020fc80000410000 */
[----:B------:R-:W-:-:S04]  /*3f30*/  FMUL.FTZ R209, R105, R6 ;  /* 0x0000000669d17220 */ /* 0x000fc80000410000 */
[----:B------:R-:W-:Y:S02]  /*3f40*/  @P2 FADD.FTZ R209, R157, R209 ;  /* 0x000000d19dd12221 */ /* 0x000fe40000010000 */
.L_x_52147:
[----:B------:R-:W-:Y:S05]  /*3f50*/  BSYNC B1 ;  /* 0x0000000000017941 */ /* 0x000fea0003800000 */
.L_x_52146:
[----:B------:R-:W-:Y:S01]  /*3f60*/  BSSY B1, `(.L_x_52148) ;  /* 0x0000005000017945 */ /* 0x000fe20003800000 */
[----:B------:R-:W-:Y:S05]  /*3f70*/  @!P3 BRA `(.L_x_52149) ;  /* 0x000000300000b947 */ /* 0x000fea0003800000 */
[----:B-----5:R-:W-:-:S04]  /*3f80*/  FMUL.FTZ R6, R162, c[0x0][0x1ec] ;  /* 0x00007b00a2067a20 */ /* 0x020fc80000410000 */
[----:B------:R-:W-:-:S04]  /*3f90*/  FMUL.FTZ R210, R106, R6 ;  /* 0x000000066ad27220 */ /* 0x000fc80000410000 */
[----:B------:R-:W-:Y:S02]  /*3fa0*/  @P2 FADD.FTZ R210, R158, R210 ;  /* 0x000000d29ed22221 */ /* 0x000fe40000010000 */
.L_x_52149:
[----:B------:R-:W-:Y:S05]  /*3fb0*/  BSYNC B1 ;  /* 0x0000000000017941 */ /* 0x000fea0003800000 */
.L_x_52148:
[----:B------:R-:W-:Y:S01]  /*3fc0*/  BSSY B1, `(.L_x_52150) ;  /* 0x0000005000017945 */ /* 0x000fe20003800000 */
[----:B------:R-:W-:Y:S05]  /*3fd0*/  @!P3 BRA `(.L_x_52151) ;  /* 0x000000300000b947 */ /* 0x000fea0003800000 */
[----:B-----5:R-:W-:-:S04]  /*3fe0*/  FMUL.FTZ R6, R163, c[0x0][0x1ec] ;  /* 0x00007b00a3067a20 */ /* 0x020fc80000410000 */
[----:B------:R-:W-:-:S04]  /*3ff0*/  FMUL.FTZ R211, R107, R6 ;  /* 0x000000066bd37220 */ /* 0x000fc80000410000 */
[----:B------:R-:W-:Y:S02]  /*4000*/  @P2 FADD.FTZ R211, R159, R211 ;  /* 0x000000d39fd32221 */ /* 0x000fe40000010000 */
.L_x_52151:
[----:B------:R-:W-:Y:S05]  /*4010*/  BSYNC B1 ;  /* 0x0000000000017941 */ /* 0x000fea0003800000 */
.L_x_52150:
[----:B------:R-:W-:Y:S01]  /*4020*/  HFMA2.MMA R6, -RZ, RZ, 0, 9.5367431640625e-07 ;  /* 0x00000010ff067435 */ /* 0x000fe200000001ff */
[----:B------:R-:W-:-:S09]  /*4030*/  IADD3 R5, R5, 0x20, RZ ;  /* 0x0000002005057810 */ /* 0x000fd20007ffe0ff */
[C---:B------:R-:W-:Y:S01]  /*4040*/  IMAD.WIDE.U32 R6, R228.reuse, R6, c[0x0][0x188] ;  /* 0x00006200e4067625 */ /* 0x040fe200078e0006 */
[----:B------:R-:W-:-:S04]  /*4050*/  IADD3 R228, R228, 0x20, RZ ;  /* 0x00000020e4e47810 */ /* 0x000fc80007ffe0ff */
[----:B------:R0:W-:Y:S03]  /*4060*/  STG.E.128 [R6.64], R208 ;  /* 0x000000d006007986 */ /* 0x0001e6000c101d04 */
.L_x_52143:
[----:B------:R-:W-:Y:S05]  /*4070*/  BSYNC B0 ;  /* 0x0000000000007941 */ /* 0x000fea0003800000 */
.L_x_52142:
        /* <DEDUP_REMOVED lines=29> */
.L_x_52155:
[----:B0-----:R-:W-:Y:S05]  /*4250*/  BSYNC B1 ;  /* 0x0000000000017941 */ /* 0x001fea0003800000 */
.L_x_52154:
[----:B------:R-:W-:Y:S01]  /*4260*/  BSSY B1, `(.L_x_52156) ;  /* 0x0000005000017945 */ /* 0x000fe20003800000 */
[----:B------:R-:W-:Y:S05]  /*4270*/  @!P3 BRA `(.L_x_52157) ;  /* 0x000000300000b947 */ /* 0x000fea0003800000 */
[----:B-----5:R-:W-:-:S04]  /*4280*/  FMUL.FTZ R6, R161, c[0x0][0x1ec] ;  /* 0x00007b00a1067a20 */ /* 0x020fc80000410000 */
[----:B------:R-:W-:-:S04]  /*4290*/  FMUL.FTZ R213, R117, R6 ;  /* 0x0000000675d57220 */ /* 0x000fc80000410000 */
[----:B------:R-:W-:Y:S02]  /*42a0*/  @P2 FADD.FTZ R213, R157, R213 ;  /* 0x000000d59dd52221 */ /* 0x000fe40000010000 */
.L_x_52157:
[----:B------:R-:W-:Y:S05]  /*42b0*/  BSYNC B1 ;  /* 0x0000000000017941 */ /* 0x000fea0003800000 */
.L_x_52156:
[----:B------:R-:W-:Y:S01]  /*42c0*/  BSSY B1, `(.L_x_52158) ;  /* 0x0000005000017945 */ /* 0x000fe20003800000 */
[----:B------:R-:W-:Y:S05]  /*42d0*/  @!P3 BRA `(.L_x_52159) ;  /* 0x000000300000b947 */ /* 0x000fea0003800000 */
[----:B-----5:R-:W-:-:S04]  /*42e0*/  FMUL.FTZ R6, R162, c[0x0][0x1ec] ;  /* 0x00007b00a2067a20 */ /* 0x020fc80000410000 */
[----:B------:R-:W-:-:S04]  /*42f0*/  FMUL.FTZ R214, R118, R6 ;  /* 0x0000000676d67220 */ /* 0x000fc80000410000 */
[----:B------:R-:W-:Y:S02]  /*4300*/  @P2 FADD.FTZ R214, R158, R214 ;  /* 0x000000d69ed62221 */ /* 0x000fe40000010000 */
.L_x_52159:
[----:B------:R-:W-:Y:S05]  /*4310*/  BSYNC B1 ;  /* 0x0000000000017941 */ /* 0x000fea0003800000 */
.L_x_52158:
[----:B------:R-:W-:Y:S01]  /*4320*/  BSSY B1, `(.L_x_52160) ;  /* 0x0000005000017945 */ /* 0x000fe20003800000 */
[----:B------:R-:W-:Y:S05]  /*4330*/  @!P3 BRA `(.L_x_52161) ;  /* 0x000000300000b947 */ /* 0x000fea0003800000 */
[----:B-----5:R-:W-:-:S04]  /*4340*/  FMUL.FTZ R6, R163, c[0x0][0x1ec] ;  /* 0x00007b00a3067a20 */ /* 0x020fc80000410000 */
[----:B------:R-:W-:-:S04]  /*4350*/  FMUL.FTZ R215, R119, R6 ;  /* 0x0000000677d77220 */ /* 0x000fc80000410000 */
[----:B------:R-:W-:Y:S02]  /*4360*/  @P2 FADD.FTZ R215, R159, R215 ;  /* 0x000000d79fd72221 */ /* 0x000fe40000010000 */
.L_x_52161:
[----:B------:R-:W-:Y:S05]  /*4370*/  BSYNC B1 ;  /* 0x0000000000017941 */ /* 0x000fea0003800000 */
.L_x_52160:
[----:B------:R-:W-:Y:S01]  /*4380*/  HFMA2.MMA R6, -RZ, RZ, 0, 9.5367431640625e-07 ;  /* 0x00000010ff067435 */ /* 0x000fe200000001ff */
[----:B------:R-:W-:-:S09]  /*4390*/  IADD3 R5, R5, 0x20, RZ ;  /* 0x0000002005057810 */ /* 0x000fd20007ffe0ff */
[C---:B------:R-:W-:Y:S01]  /*43a0*/  IMAD.WIDE.U32 R6, R228.reuse, R6, c[0x0][0x188] ;  /* 0x00006200e4067625 */ /* 0x040fe200078e0006 */
[----:B------:R-:W-:-:S04]  /*43b0*/  IADD3 R228, R228, 0x20, RZ ;  /* 0x00000020e4e47810 */ /* 0x000fc80007ffe0ff */
[----:B------:R0:W-:Y:S03]  /*43c0*/  STG.E.128 [R6.64], R212 ;  /* 0x000000d406007986 */ /* 0x0001e6000c101d04 */
.L_x_52153:
[----:B------:R-:W-:Y:S05]  /*43d0*/  BSYNC B0 ;  /* 0x0000000000007941 */ /* 0x000fea0003800000 */
.L_x_52152:
        /* <DEDUP_REMOVED lines=29> */
.L_x_52165:
[----:B0-----:R-:W-:Y:S05]  /*45b0*/  BSYNC B1 ;  /* 0x0000000000017941 */ /* 0x001fea0003800000 */
.L_x_52164:
[----:B------:R-:W-:Y:S01]  /*45c0*/  BSSY B1, `(.L_x_52166) ;  /* 0x0000005000017945 */ /* 0x000fe20003800000 */
[----:B------:R-:W-:Y:S05]  /*45d0*/  @!P3 BRA `(.L_x_52167) ;  /* 0x000000300000b947 */ /* 0x000fea0003800000 */
[----:B-----5:R-:W-:-:S04]  /*45e0*/  FMUL.FTZ R6, R161, c[0x0][0x1ec] ;  /* 0x00007b00a1067a20 */ /* 0x020fc80000410000 */
[----:B------:R-:W-:-:S04]  /*45f0*/  FMUL.FTZ R217, R129, R6 ;  /* 0x0000000681d97220 */ /* 0x000fc80000410000 */
[----:B------:R-:W-:Y:S02]  /*4600*/  @P2 FADD.FTZ R217, R157, R217 ;  /* 0x000000d99dd92221 */ /* 0x000fe40000010000 */
.L_x_52167:
[----:B------:R-:W-:Y:S05]  /*4610*/  BSYNC B1 ;  /* 0x0000000000017941 */ /* 0x000fea0003800000 */
.L_x_52166:
[----:B------:R-:W-:Y:S01]  /*4620*/  BSSY B1, `(.L_x_52168) ;  /* 0x0000005000017945 */ /* 0x000fe20003800000 */
[----:B------:R-:W-:Y:S05]  /*4630*/  @!P3 BRA `(.L_x_52169) ;  /* 0x000000300000b947 */ /* 0x000fea0003800000 */
[----:B-----5:R-:W-:-:S04]  /*4640*/  FMUL.FTZ R6, R162, c[0x0][0x1ec] ;  /* 0x00007b00a2067a20 */ /* 0x020fc80000410000 */
[----:B------:R-:W-:-:S04]  /*4650*/  FMUL.FTZ R218, R130, R6 ;  /* 0x0000000682da7220 */ /* 0x000fc80000410000 */
[----:B------:R-:W-:Y:S02]  /*4660*/  @P2 FADD.FTZ R218, R158, R218 ;  /* 0x000000da9eda2221 */ /* 0x000fe40000010000 */
.L_x_52169:
[----:B------:R-:W-:Y:S05]  /*4670*/  BSYNC B1 ;  /* 0x0000000000017941 */ /* 0x000fea0003800000 */
.L_x_52168:
[----:B------:R-:W-:Y:S01]  /*4680*/  BSSY B1, `(.L_x_52170) ;  /* 0x0000005000017945 */ /* 0x000fe20003800000 */
[----:B------:R-:W-:Y:S05]  /*4690*/  @!P3 BRA `(.L_x_52171) ;  /* 0x000000300000b947 */ /* 0x000fea0003800000 */
[----:B-----5:R-:W-:-:S04]  /*46a0*/  FMUL.FTZ R6, R163, c[0x0][0x1ec] ;  /* 0x00007b00a3067a20 */ /* 0x020fc80000410000 */
[----:B------:R-:W-:-:S04]  /*46b0*/  FMUL.FTZ R219, R131, R6 ;  /* 0x0000000683db7220 */ /* 0x000fc80000410000 */
[----:B------:R-:W-:Y:S02]  /*46c0*/  @P2 FADD.FTZ R219, R159, R219 ;  /* 0x000000db9fdb2221 */ /* 0x000fe40000010000 */
.L_x_52171:
[----:B------:R-:W-:Y:S05]  /*46d0*/  BSYNC B1 ;  /* 0x0000000000017941 */ /* 0x000fea0003800000 */
.L_x_52170:
[----:B------:R-:W-:Y:S01]  /*46e0*/  HFMA2.MMA R6, -RZ, RZ, 0, 9.5367431640625e-07 ;  /* 0x00000010ff067435 */ /* 0x000fe200000001ff */
[----:B------:R-:W-:-:S09]  /*46f0*/  IADD3 R5, R5, 0x20, RZ ;  /* 0x0000002005057810 */ /* 0x000fd20007ffe0ff */
[C---:B------:R-:W-:Y:S01]  /*4700*/  IMAD.WIDE.U32 R6, R228.reuse, R6, c[0x0][0x188] ;  /* 0x00006200e4067625 */ /* 0x040fe200078e0006 */
[----:B------:R-:W-:-:S04]  /*4710*/  IADD3 R228, R228, 0x20, RZ ;  /* 0x00000020e4e47810 */ /* 0x000fc80007ffe0ff */
[----:B------:R0:W-:Y:S03]  /*4720*/  STG.E.128 [R6.64], R216 ;  /* 0x000000d806007986 */ /* 0x0001e6000c101d04 */
.L_x_52163:
[----:B------:R-:W-:Y:S05]  /*4730*/  BSYNC B0 ;  /* 0x0000000000007941 */ /* 0x000fea0003800000 */
.L_x_52162:
        /* <DEDUP_REMOVED lines=29> */
.L_x_52175:
[----:B0-----:R-:W-:Y:S05]  /*4910*/  BSYNC B1 ;  /* 0x0000000000017941 */ /* 0x001fea0003800000 */
.L_x_52174:
[----:B------:R-:W-:Y:S01]  /*4920*/  BSSY B1, `(.L_x_52176) ;  /* 0x0000005000017945 */ /* 0x000fe20003800000 */
[----:B------:R-:W-:Y:S05]  /*4930*/  @!P3 BRA `(.L_x_52177) ;  /* 0x000000300000b947 */ /* 0x000fea0003800000 */
[----:B-----5:R-:W-:-:S04]  /*4940*/  FMUL.FTZ R6, R161, c[0x0][0x1ec] ;  /* 0x00007b00a1067a20 */ /* 0x020fc80000410000 */
[----:B------:R-:W-:-:S04]  /*4950*/  FMUL.FTZ R221, R141, R6 ;  /* 0x000000068ddd7220 */ /* 0x000fc80000410000 */
[----:B------:R-:W-:Y:S02]  /*4960*/  @P2 FADD.FTZ R221, R157, R221 ;  /* 0x000000dd9ddd2221 */ /* 0x000fe40000010000 */
.L_x_52177:
[----:B------:R-:W-:Y:S05]  /*4970*/  BSYNC B1 ;  /* 0x0000000000017941 */ /* 0x000fea0003800000 */
.L_x_52176:
[----:B------:R-:W-:Y:S01]  /*4980*/  BSSY B1, `(.L_x_52178) ;  /* 0x0000005000017945 */ /* 0x000fe20003800000 */
[----:B------:R-:W-:Y:S05]  /*4990*/  @!P3 BRA `(.L_x_52179) ;  /* 0x000000300000b947 */ /* 0x000fea0003800000 */
[----:B-----5:R-:W-:-:S04]  /*49a0*/  FMUL.FTZ R6, R162, c[0x0][0x1ec] ;  /* 0x00007b00a2067a20 */ /* 0x020fc80000410000 */
[----:B------:R-:W-:-:S04]  /*49b0*/  FMUL.FTZ R222, R142, R6 ;  /* 0x000000068ede7220 */ /* 0x000fc80000410000 */
[----:B------:R-:W-:Y:S02]  /*49c0*/  @P2 FADD.FTZ R222, R158, R222 ;  /* 0x000000de9ede2221 */ /* 0x000fe40000010000 */
.L_x_52179:
[----:B------:R-:W-:Y:S05]  /*49d0*/  BSYNC B1 ;  /* 0x0000000000017941 */ /* 0x000fea0003800000 */
.L_x_52178:
[----:B------:R-:W-:Y:S01]  /*49e0*/  BSSY B1, `(.L_x_52180) ;  /* 0x0000005000017945 */ /* 0x000fe20003800000 */
[----:B------:R-:W-:Y:S05]  /*49f0*/  @!P3 BRA `(.L_x_52181) ;  /* 0x000000300000b947 */ /* 0x000fea0003800000 */
[----:B-----5:R-:W-:-:S04]  /*4a00*/  FMUL.FTZ R6, R163, c[0x0][0x1ec] ;  /* 0x00007b00a3067a20 */ /* 0x020fc80000410000 */
[----:B------:R-:W-:-:S04]  /*4a10*/  FMUL.FTZ R223, R143, R6 ;  /* 0x000000068fdf7220 */ /* 0x000fc80000410000 */
[----:B------:R-:W-:Y:S02]  /*4a20*/  @P2 FADD.FTZ R223, R159, R223 ;  /* 0x000000df9fdf2221 */ /* 0x000fe40000010000 */
.L_x_52181:
[----:B------:R-:W-:Y:S05]  /*4a30*/  BSYNC B1 ;  /* 0x0000000000017941 */ /* 0x000fea0003800000 */
.L_x_52180:
[----:B------:R-:W-:Y:S01]  /*4a40*/  HFMA2.MMA R6, -RZ, RZ, 0, 9.5367431640625e-07 ;  /* 0x00000010ff067435 */ /* 0x000fe200000001ff */
[----:B------:R-:W-:-:S09]  /*4a50*/  IADD3 R5, R5, 0x20, RZ ;  /* 0x0000002005057810 */ /* 0x000fd20007ffe0ff */
[C---:B------:R-:W-:Y:S01]  /*4a60*/  IMAD.WIDE.U32 R6, R228.reuse, R6, c[0x0][0x188] ;  /* 0x00006200e4067625 */ /* 0x040fe200078e0006 */
[----:B------:R-:W-:-:S04]  /*4a70*/  IADD3 R228, R228, 0x20, RZ ;  /* 0x00000020e4e47810 */ /* 0x000fc80007ffe0ff */
[----:B------:R0:W-:Y:S03]  /*4a80*/  STG.E.128 [R6.64], R220 ;  /* 0x000000dc06007986 */ /* 0x0001e6000c101d04 */
.L_x_52173:
[----:B------:R-:W-:Y:S05]  /*4a90*/  BSYNC B0 ;  /* 0x0000000000007941 */ /* 0x000fea0003800000 */
.L_x_52172:
        /* <DEDUP_REMOVED lines=29> */
.L_x_52185:
[----:B------:R-:W-:Y:S05]  /*4c70*/  BSYNC B1 ;  /* 0x0000000000017941 */ /* 0x000fea0003800000 */
.L_x_52184:
[----:B------:R-:W-:Y:S01]  /*4c80*/  BSSY B1, `(.L_x_52186) ;  /* 0x0000005000017945 */ /* 0x000fe20003800000 */
[----:B------:R-:W-:Y:S05]  /*4c90*/  @!P2 BRA `(.L_x_52187) ;  /* 0x000000300000a947 */ /* 0x000fea0003800000 */
[----:B-----5:R-:W-:-:S04]  /*4ca0*/  FMUL.FTZ R4, R161, c[0x0][0x1ec] ;  /* 0x00007b00a1047a20 */ /* 0x020fc80000410000 */
[----:B------:R-:W-:-:S04]  /*4cb0*/  FMUL.FTZ R225, R153, R4 ;  /* 0x0000000499e17220 */ /* 0x000fc80000410000 */
[----:B------:R-:W-:Y:S02]  /*4cc0*/  @P1 FADD.FTZ R225, R157, R225 ;  /* 0x000000e19de11221 */ /* 0x000fe40000010000 */
.L_x_52187:
[----:B------:R-:W-:Y:S05]  /*4cd0*/  BSYNC B1 ;  /* 0x0000000000017941 */ /* 0x000fea0003800000 */
.L_x_52186:
[----:B------:R-:W-:Y:S01]  /*4ce0*/  BSSY B1, `(.L_x_52188) ;  /* 0x0000005000017945 */ /* 0x000fe20003800000 */
[----:B------:R-:W-:Y:S05]  /*4cf0*/  @!P2 BRA `(.L_x_52189) ;  /* 0x000000300000a947 */ /* 0x000fea0003800000 */
[----:B-----5:R-:W-:-:S04]  /*4d00*/  FMUL.FTZ R4, R162, c[0x0][0x1ec] ;  /* 0x00007b00a2047a20 */ /* 0x020fc80000410000 */
[----:B------:R-:W-:-:S04]  /*4d10*/  FMUL.FTZ R226, R154, R4 ;  /* 0x000000049ae27220 */ /* 0x000fc80000410000 */
[----:B------:R-:W-:Y:S02]  /*4d20*/  @P1 FADD.FTZ R226, R158, R226 ;  /* 0x000000e29ee21221 */ /* 0x000fe40000010000 */
.L_x_52189:
[----:B------:R-:W-:Y:S05]  /*4d30*/  BSYNC B1 ;  /* 0x0000000000017941 */ /* 0x000fea0003800000 */
.L_x_52188:
[----:B------:R-:W-:Y:S01]  /*4d40*/  BSSY B1, `(.L_x_52190) ;  /* 0x0000005000017945 */ /* 0x000fe20003800000 */
[----:B------:R-:W-:Y:S05]  /*4d50*/  @!P2 BRA `(.L_x_52191) ;  /* 0x000000300000a947 */ /* 0x000fea0003800000 */
[----:B-----5:R-:W-:-:S04]  /*4d60*/  FMUL.FTZ R4, R163, c[0x0][0x1ec] ;  /* 0x00007b00a3047a20 */ /* 0x020fc80000410000 */
[----:B------:R-:W-:-:S04]  /*4d70*/  FMUL.FTZ R227, R155, R4 ;  /* 0x000000049be37220 */ /* 0x000fc80000410000 */
[----:B------:R-:W-:Y:S02]  /*4d80*/  @P1 FADD.FTZ R227, R159, R227 ;  /* 0x000000e39fe31221 */ /* 0x000fe40000010000 */
.L_x_52191:
[----:B------:R-:W-:Y:S05]  /*4d90*/  BSYNC B1 ;  /* 0x0000000000017941 */ /* 0x000fea0003800000 */
.L_x_52190:
[----:B------:R-:W-:-:S10]  /*4da0*/  HFMA2.MMA R4, -RZ, RZ, 0, 9.5367431640625e-07 ;  /* 0x00000010ff047435 */ /* 0x000fd400000001ff */
[----:B------:R-:W-:-:S05]  /*4db0*/  IMAD.WIDE.U32 R4, R228, R4, c[0x0][0x188] ;  /* 0x00006200e4047625 */ /* 0x000fca00078e0004 */
[----:B------:R0:W-:Y:S02]  /*4dc0*/  STG.E.128 [R4.64], R224 ;  /* 0x000000e004007986 */ /* 0x0001e4000c101d04 */
.L_x_52183:
[----:B------:R-:W-:Y:S05]  /*4dd0*/  BSYNC B0 ;  /* 0x0000000000007941 */ /* 0x000fea0003800000 */
.L_x_52182:
[----:B0-----:R-:W-:Y:S01]  /*4de0*/  FADD.FTZ R4, RZ, R164 ;  /* 0x000000a4ff047221 */ /* 0x001fe20000010000 */
        /* <DEDUP_REMOVED lines=10> */
[----:B------:R-:W-:Y:S02]  /*4e90*/  @P1 LOP3.LUT R2, R2, 0x100, RZ, 0xfc, !PT ;  /* 0x0000010002021812 */ /* 0x000fe400078efcff */
[----:B------:R-:W-:Y:S02]  /*4ea0*/  FSEL R4, R4, RZ, P0 ;  /* 0x000000ff04047208 */ /* 0x000fe40000000000 */
        /* <DEDUP_REMOVED lines=93> */
.L_x_52228:
        /* <DEDUP_REMOVED lines=161> */
.L_x_52229:
        /* <DEDUP_REMOVED lines=19> */
[----:B------:R-:W-:Y:S04]  /*5fc0*/  BSSY B1, `(.L_x_52196) ;  /* 0x000001e000017945 */ /* 0x000fe80003800000 */
[----:B------:R-:W-:-:S05]  /*5fd0*/  IMAD R6, R6, c[0x0][0x168], RZ ;  /* 0x00005a0006067a24 */ /* 0x000fca00078e02ff */
[----:B------:R-:W-:-:S04]  /*5fe0*/  SHF.R.S32.HI R7, RZ, 0x1f, R6 ;  /* 0x0000001fff077819 */ /* 0x000fc80000011406 */
[----:B------:R-:W-:Y:S02]  /*5ff0*/  LEA.HI R6, R7, R6, RZ, 0x2 ;  /* 0x0000000607067211 */ /* 0x000fe400078f10ff */
[----:B------:R-:W-:-:S04]  /*6000*/  LOP3.LUT R7, R231, 0x1f, RZ, 0xc0, !PT ;  /* 0x0000001fe7077812 */ /* 0x000fc800078ec0ff */
[----:B------:R-:W-:Y:S01]  /*6010*/  LEA.HI.SX32 R6, R6, R7, 0x1e ;  /* 0x0000000706067211 */ /* 0x000fe200078ff2ff */
[----:B------:R-:W-:Y:S05]  /*6020*/  @!P0 BRA `(.L_x_52197) ;  /* 0x0000017000008947 */ /* 0x000fea0003800000 */
[----:B------:R-:W2:Y:S04]  /*6030*/  LDL R252, [R1+0x50] ;  /* 0x0000500001fc7983 */ /* 0x000ea80000100800 */
[----:B------:R-:W3:Y:S04]  /*6040*/  LDL R230, [R1+0x58] ;  /* 0x0000580001e67983 */ /* 0x000ee80000100800 */
[----:B------:R1:W-:Y:S04]  /*6050*/  STL.64 [R1+0x60], R2 ;  /* 0x0000600201007387 */ /* 0x0003e80000100a00 */
[----:B-1----:R-:W4:Y:S04]  /*6060*/  LDL R2, [R1+0x54] ;  /* 0x0000540001027983 */ /* 0x002f280000100800 */
[----:B------:R-:W4:Y:S01]  /*6070*/  LDL R3, [R1+0x5c] ;  /* 0x00005c0001037983 */ /* 0x000f220000100800 */
[----:B------:R-:W-:-:S05]  /*6080*/  FSEL R231, R4, RZ, !P1 ;  /* 0x000000ff04e77208 */ /* 0x000fca0004800000 */
[--C-:B0-----:R-:W-:Y:S02]  /*6090*/  FADD.FTZ R228, R164, -R231.reuse ;  /* 0x800000e7a4e47221 */ /* 0x101fe40000010000 */
[--C-:B------:R-:W-:Y:S02]  /*60a0*/  FADD.FTZ R229, R165, -R231.reuse ;  /* 0x800000e7a5e57221 */ /* 0x100fe40000010000 */
[----:B------:R-:W-:Y:S02]  /*60b0*/  FMUL.FTZ R228, R5, R228 ;  /* 0x000000e405e47220 */ /* 0x000fe40000410000 */
[--C-:B------:R-:W-:Y:S02]  /*60c0*/  FADD.FTZ R7, R166, -R231.reuse ;  /* 0x800000e7a6077221 */ /* 0x100fe40000010000 */
[----:B------:R-:W-:Y:S02]  /*60d0*/  FADD.FTZ R231, R167, -R231 ;  /* 0x800000e7a7e77221 */ /* 0x000fe40000010000 */
[----:B------:R-:W-:-:S02]  /*60e0*/  FMUL.FTZ R229, R5, R229 ;  /* 0x000000e505e57220 */ /* 0x000fc40000410000 */
[C---:B------:R-:W-:Y:S02]  /*60f0*/  FMUL.FTZ R231, R5.reuse, R231 ;  /* 0x000000e705e77220 */ /* 0x040fe40000410000 */
[----:B------:R-:W-:Y:S02]  /*6100*/  FMUL.FTZ R7, R5, R7 ;  /* 0x0000000705077220 */ /* 0x000fe40000410000 */
[----:B--2---:R-:W-:Y:S01]  /*6110*/  FFMA.FTZ R228, R252, R228, R8 ;  /* 0x000000e4fce47223 */ /* 0x004fe20000010008 */
[----:B------:R-:W-:Y:S01]  /*6120*/  HFMA2.MMA R252, -RZ, RZ, 0, 9.5367431640625e-07 ;  /* 0x00000010fffc7435 */ /* 0x000fe200000001ff */
[----:B---3--:R-:W-:Y:S02]  /*6130*/  FFMA.FTZ R230, R230, R7, R10 ;  /* 0x00000007e6e67223 */ /* 0x008fe4000001000a */
[----:B----4-:R-:W-:Y:S02]  /*6140*/  FFMA.FTZ R229, R2, R229, R9 ;  /* 0x000000e502e57223 */ /* 0x010fe40000010009 */
[----:B------:R-:W-:-:S05]  /*6150*/  FFMA.FTZ R231, R3, R231, R11 ;  /* 0x000000e703e77223 */ /* 0x000fca000001000b */
[----:B------:R-:W-:-:S05]  /*6160*/  IMAD.WIDE.U32 R2, R6, R252, c[0x0][0x208] ;  /* 0x0000820006027625 */ /* 0x000fca00078e00fc */
[----:B------:R0:W-:Y:S04]  /*6170*/  STG.E.128 [R2.64], R228 ;  /* 0x000000e402007986 */ /* 0x0001e8000c101d04 */
[----:B0-----:R0:W5:Y:S01]  /*6180*/  LDL.LU.64 R2, [R1+0x60] ;  /* 0x0000600001027983 */ /* 0x0011620000300a00 */
[----:B------:R-:W-:-:S03]  /*6190*/  IADD3 R6, R6, 0x20, RZ ;  /* 0x0000002006067810 */ /* 0x000fc60007ffe0ff */
.L_x_52197:
[----:B------:R-:W-:Y:S05]  /*61a0*/  BSYNC B1 ;  /* 0x0000000000017941 */ /* 0x000fea0003800000 */
.L_x_52196:
[----:B------:R-:W-:Y:S01]  /*61b0*/  ISETP.GE.U32.AND P2, PT, R0, 0x40, PT ;  /* 0x000000400000780c */ /* 0x000fe20003f46070 */
[----:B------:R-:W-:-:S12]  /*61c0*/  BSSY B1, `(.L_x_52198) ;  /* 0x0000015000017945 */ /* 0x000fd80003800000 */
[----:B------:R-:W-:Y:S05]  /*61d0*/  @!P2 BRA `(.L_x_52199) ;  /* 0x000001300000a947 */ /* 0x000fea0003800000 */
[----:B------:R-:W-:Y:S01]  /*61e0*/  FSEL R231, R4, RZ, !P1 ;  /* 0x000000ff04e77208 */ /* 0x000fe20004800000 */
[----:B-----5:R1:W-:Y:S01]  /*61f0*/  STL.64 [R1+0x60], R2 ;  /* 0x0000600201007387 */ /* 0x0203e20000100a00 */
        /* <DEDUP_REMOVED lines=13> */
[----:B-1----:R-:W-:-:S05]  /*62d0*/  IMAD.WIDE.U32 R2, R6, R252, c[0x0][0x208] ;  /* 0x0000820006027625 */ /* 0x002fca00078e00fc */
[----:B------:R0:W-:Y:S04]  /*62e0*/  STG.E.128 [R2.64], R228 ;  /* 0x000000e402007986 */ /* 0x0001e8000c101d04 */
[----:B0-----:R0:W5:Y:S01]  /*62f0*/  LDL.LU.64 R2, [R1+0x60] ;  /* 0x0000600001027983 */ /* 0x0011620000300a00 */
[----:B------:R-:W-:-:S03]  /*6300*/  IADD3 R6, R6, 0x20, RZ ;  /* 0x0000002006067810 */ /* 0x000fc60007ffe0ff */
.L_x_52199:
[----:B------:R-:W-:Y:S05]  /*6310*/  BSYNC B1 ;  /* 0x0000000000017941 */ /* 0x000fea0003800000 */
.L_x_52198:
[----:B------:R-:W-:Y:S01]  /*6320*/  ISETP.GE.U32.AND P2, PT, R0, 0x60, PT ;  /* 0x000000600000780c */ /* 0x000fe20003f46070 */
[----:B------:R-:W-:-:S12]  /*6330*/  BSSY B1, `(.L_x_52200) ;  /* 0x0000015000017945 */ /* 0x000fd80003800000 */
[----:B------:R-:W-:Y:S05]  /*6340*/  @!P2 BRA `(.L_x_52201) ;  /* 0x000001300000a947 */ /* 0x000fea0003800000 */
[----:B------:R-:W-:Y:S01]  /*6350*/  FSEL R231, R4, RZ, !P1 ;  /* 0x000000ff04e77208 */ /* 0x000fe20004800000 */
[----:B------:R-:W-:Y:S01]  /*6360*/  HFMA2.MMA R252, -RZ, RZ, 0, 9.5367431640625e-07 ;  /* 0x00000010fffc7435 */ /* 0x000fe200000001ff */
[----:B-----5:R1:W-:Y:S03]  /*6370*/  STL.64 [R1+0x60], R2 ;  /* 0x0000600201007387 */ /* 0x0203e60000100a00 */
[--C-:B0-----:R-:W-:Y:S02]  /*6380*/  FADD.FTZ R228, R172, -R231.reuse ;  /* 0x800000e7ace47221 */ /* 0x101fe40000010000 */
        /* <DEDUP_REMOVED lines=11> */
[----:B-1----:R-:W-:-:S05]  /*6440*/  IMAD.WIDE.U32 R2, R6, R252, c[0x0][0x208] ;  /* 0x0000820006027625 */ /* 0x002fca00078e00fc */
[----:B------:R0:W-:Y:S04]  /*6450*/  STG.E.128 [R2.64], R228 ;  /* 0x000000e402007986 */ /* 0x0001e8000c101d04 */
[----:B0-----:R0:W5:Y:S01]  /*6460*/  LDL.LU.64 R2, [R1+0x60] ;  /* 0x0000600001027983 */ /* 0x0011620000300a00 */
[----:B------:R-:W-:-:S03]  /*6470*/  IADD3 R6, R6, 0x20, RZ ;  /* 0x0000002006067810 */ /* 0x000fc60007ffe0ff */
.L_x_52201:
[----:B------:R-:W-:Y:S05]  /*6480*/  BSYNC B1 ;  /* 0x0000000000017941 */ /* 0x000fea0003800000 */
.L_x_52200:
        /* <DEDUP_REMOVED lines=22> */
.L_x_52203:
[----:B------:R-:W-:Y:S05]  /*65f0*/  BSYNC B1 ;  /* 0x0000000000017941 */ /* 0x000fea0003800000 */
.L_x_52202:
        /* <DEDUP_REMOVED lines=22> */
.L_x_52205:
[----:B------:R-:W-:Y:S05]  /*6760*/  BSYNC B1 ;  /* 0x0000000000017941 */ /* 0x000fea0003800000 */
.L_x_52204:
        /* <DEDUP_REMOVED lines=22> */
.L_x_52207:
[----:B------:R-:W-:Y:S05]  /*68d0*/  BSYNC B1 ;  /* 0x0000000000017941 */ /* 0x000fea0003800000 */
.L_x_52206:
        /* <DEDUP_REMOVED lines=22> */
.L_x_52209:
[----:B------:R-:W-:Y:S05]  /*6a40*/  BSYNC B1 ;  /* 0x0000000000017941 */ /* 0x000fea0003800000 */
.L_x_52208:
        /* <DEDUP_REMOVED lines=22> */
.L_x_52211:
[----:B------:R-:W-:Y:S05]  /*6bb0*/  BSYNC B1 ;  /* 0x0000000000017941 */ /* 0x000fea0003800000 */
.L_x_52210:
        /* <DEDUP_REMOVED lines=22> */
.L_x_52213:
[----:B------:R-:W-:Y:S05]  /*6d20*/  BSYNC B1 ;  /* 0x0000000000017941 */ /* 0x000fea0003800000 */
.L_x_52212:
        /* <DEDUP_REMOVED lines=22> */
.L_x_52215:
[----:B------:R-:W-:Y:S05]  /*6e90*/  BSYNC B1 ;  /* 0x0000000000017941 */ /* 0x000fea0003800000 */
.L_x_52214:
        /* <DEDUP_REMOVED lines=22> */
.L_x_52217:
[----:B------:R-:W-:Y:S05]  /*7000*/  BSYNC B1 ;  /* 0x0000000000017941 */ /* 0x000fea0003800000 */
.L_x_52216:
        /* <DEDUP_REMOVED lines=22> */
.L_x_52219:
[----:B------:R-:W-:Y:S05]  /*7170*/  BSYNC B1 ;  /* 0x0000000000017941 */ /* 0x000fea0003800000 */
.L_x_52218:
        /* <DEDUP_REMOVED lines=22> */
.L_x_52221:
[----:B------:R-:W-:Y:S05]  /*72e0*/  BSYNC B1 ;  /* 0x0000000000017941 */ /* 0x000fea0003800000 */
.L_x_52220:
        /* <DEDUP_REMOVED lines=22> */
.L_x_52223:
[----:B------:R-:W-:Y:S05]  /*7450*/  BSYNC B1 ;  /* 0x0000000000017941 */ /* 0x000fea0003800000 */
.L_x_52222:
        /* <DEDUP_REMOVED lines=22> */
.L_x_52225:
[----:B------:R-:W-:Y:S05]  /*75c0*/  BSYNC B1 ;  /* 0x0000000000017941 */ /* 0x000fea0003800000 */
.L_x_52224:
        /* <DEDUP_REMOVED lines=18> */
.L_x_52195:
[----:B------:R-:W-:Y:S05]  /*76f0*/  BSYNC B0 ;  /* 0x0000000000007941 */ /* 0x000fea0003800000 */
.L_x_52194:
[----:B0-----:R-:W-:-:S04]  /*7700*/  MOV R4, c[0x0][0x160] ;  /* 0x0000580000047a02 */ /* 0x001fc80000000f00 */
[----:B-----5:R-:W-:-:S04]  /*7710*/  LEA R3, R4, R3, 0x2 ;  /* 0x0000000304037211 */ /* 0x020fc800078e10ff */
[----:B------:R-:W-:-:S13]  /*7720*/  ISETP.GE.AND P1, PT, R3, c[0x0][0x164], PT ;  /* 0x0000590003007a0c */ /* 0x000fda0003f26270 */
[----:B-1----:R-:W-:Y:S01]  /*7730*/  @P1 CALL.REL.NOINC `(.L_x_52226) ;  /* 0x0000001000001944 */ /* 0x002fe20003c00000 */
[----:B------:R-:W-:Y:S05]  /*7740*/  BRA `(.L_x_52227) ;  /* 0xffff9e5000007947 */ /* 0x000fea000383ffff */
.L_x_52226:
[----:B------:R-:W-:Y:S05]  /*7750*/  EXIT ;  /* 0x000000000000794d */ /* 0x000fea0003800000 */
.L_x_52192:
[----:B------:R-:W-:Y:S01]  /*7760*/  HFMA2.MMA R5, -RZ, RZ, 0, 5.9604644775390625e-08 ;  /* 0x00000001ff057435 */ /* 0x000fe200000001ff */
[----:B------:R-:W-:Y:S02]  /*7770*/  MOV R228, R4 ;  /* 0x0000000400e47202 */ /* 0x000fe40000000f00 */
[----:B------:R-:W-:Y:S02]  /*7780*/  MOV R252, 0x1f ;  /* 0x0000001f00fc7802 */ /* 0x000fe40000000f00 */
[----:B------:R-:W-:Y:S02]  /*7790*/  MOV R7, 0xffffffff ;  /* 0xffffffff00077802 */ /* 0x000fe40000000f00 */
[----:B------:R-:W-:Y:S02]  /*77a0*/  MOV R6, 0x77c0 ;  /* 0x000077c000067802 */ /* 0x000fe40000000f00 */
[----:B-----5:R-:W-:Y:S05]  /*77b0*/  CALL.REL.NOINC `($__internal_150_$__cuda_sm70_shflsync_bfly_p) ;  /* 0x00000c9000007944 */ /* 0x020fea0003c00000 */
[----:B-1----:R-:W-:Y:S05]  /*77c0*/  BRA `(.L_x_52228) ;  /* 0xffffdcb000007947 */ /* 0x002fea000383ffff */
.L_x_52193:
[----:B------:R-:W-:Y:S01]  /*77d0*/  HFMA2.MMA R5, -RZ, RZ, 0, 1.1920928955078125e-07 ;  /* 0x00000002ff057435 */ /* 0x000fe200000001ff */
[----:B------:R-:W-:Y:S02]  /*77e0*/  MOV R228, R4 ;  /* 0x0000000400e47202 */ /* 0x000fe40000000f00 */
[----:B------:R-:W-:-:S02]  /*77f0*/  MOV R252, 0x1f ;  /* 0x0000001f00fc7802 */ /* 0x000fc40000000f00 */
[----:B------:R-:W-:Y:S02]  /*7800*/  MOV R7, 0xffffffff ;  /* 0xffffffff00077802 */ /* 0x000fe40000000f00 */
[----:B------:R-:W-:Y:S02]  /*7810*/  MOV R6, 0x7830 ;  /* 0x0000783000067802 */ /* 0x000fe40000000f00 */
[----:B-----5:R-:W-:Y:S05]  /*7820*/  CALL.REL.NOINC `($__internal_150_$__cuda_sm70_shflsync_bfly_p) ;  /* 0x00000c2000007944 */ /* 0x020fea0003c00000 */
[----:B-1----:R-:W-:Y:S01]  /*7830*/  FADD.FTZ R4, R4, R5 ;  /* 0x0000000504047221 */ /* 0x002fe20000010000 */
[----:B------:R-:W-:Y:S01]  /*7840*/  HFMA2.MMA R5, -RZ, RZ, 0, 2.384185791015625e-07 ;  /* 0x00000004ff057435 */ /* 0x000fe200000001ff */
[----:B------:R-:W-:Y:S02]  /*7850*/  MOV R252, 0x1f ;  /* 0x0000001f00fc7802 */ /* 0x000fe40000000f00 */
[----:B------:R-:W-:Y:S02]  /*7860*/  MOV R7, 0xffffffff ;  /* 0xffffffff00077802 */ /* 0x000fe40000000f00 */
[----:B------:R-:W-:Y:S02]  /*7870*/  MOV R228, R4 ;  /* 0x0000000400e47202 */ /* 0x000fe40000000f00 */
[----:B------:R-:W-:-:S02]  /*7880*/  MOV R6, 0x78a0 ;  /* 0x000078a000067802 */ /* 0x000fc40000000f00 */
[----:B------:R-:W-:Y:S05]  /*7890*/  CALL.REL.NOINC `($__internal_150_$__cuda_sm70_shflsync_bfly_p) ;  /* 0x00000bb000007944 */ /* 0x000fea0003c00000 */
[----:B-1----:R-:W-:Y:S01]  /*78a0*/  FADD.FTZ R4, R4, R5 ;  /* 0x0000000504047221 */ /* 0x002fe20000010000 */
[----:B------:R-:W-:Y:S01]  /*78b0*/  HFMA2.MMA R5, -RZ, RZ, 0, 4.76837158203125e-07 ;  /* 0x00000008ff057435 */ /* 0x000fe200000001ff */
[----:B------:R-:W-:-:S02]  /*78c0*/  MOV R252, 0x1f ;  /* 0x0000001f00fc7802 */ /* 0x000fc40000000f00 */
[----:B------:R-:W-:Y:S02]  /*78d0*/  MOV R7, 0xffffffff ;  /* 0xffffffff00077802 */ /* 0x000fe40000000f00 */
[----:B------:R-:W-:Y:S02]  /*78e0*/  MOV R228, R4 ;  /* 0x0000000400e47202 */ /* 0x000fe40000000f00 */
[----:B------:R-:W-:Y:S02]  /*78f0*/  MOV R6, 0x7910 ;  /* 0x0000791000067802 */ /* 0x000fe40000000f00 */
[----:B------:R-:W-:Y:S05]  /*7900*/  CALL.REL.NOINC `($__internal_150_$__cuda_sm70_shflsync_bfly_p) ;  /* 0x00000b4000007944 */ /* 0x000fea0003c00000 */
[----:B-1----:R-:W-:Y:S01]  /*7910*/  FADD.FTZ R4, R4, R5 ;  /* 0x0000000504047221 */ /* 0x002fe20000010000 */
[----:B------:R-:W-:Y:S01]  /*7920*/  HFMA2.MMA R5, -RZ, RZ, 0, 9.5367431640625e-07 ;  /* 0x00000010ff057435 */ /* 0x000fe200000001ff */
[----:B------:R-:W-:Y:S02]  /*7930*/  MOV R252, 0x1f ;  /* 0x0000001f00fc7802 */ /* 0x000fe40000000f00 */
[----:B------:R-:W-:Y:S02]  /*7940*/  MOV R7, 0xffffffff ;  /* 0xffffffff00077802 */ /* 0x000fe40000000f00 */
[----:B------:R-:W-:-:S02]  /*7950*/  MOV R228, R4 ;  /* 0x0000000400e47202 */ /* 0x000fc40000000f00 */
[----:B------:R-:W-:Y:S02]  /*7960*/  MOV R6, 0x7980 ;  /* 0x0000798000067802 */ /* 0x000fe40000000f00 */
[----:B------:R-:W-:Y:S05]  /*7970*/  CALL.REL.NOINC `($__internal_150_$__cuda_sm70_shflsync_bfly_p) ;  /* 0x00000ad000007944 */ /* 0x000fea0003c00000 */
        /* <DEDUP_REMOVED lines=147> */
[----:B------:R-:W-:Y:S05]  /*82b0*/  CALL.REL.NOINC `($__internal_150_$__cuda_sm70_shflsync_bfly_p) ;  /* 0x0000019000007944 */ /* 0x000fea0003c00000 */
[----:B-1----:R-:W-:Y:S01]  /*82c0*/  FADD.FTZ R228, R228, R5 ;  /* 0x00000005e4e47221 */ /* 0x002fe20000010000 */
[----:B------:R-:W-:Y:S01]  /*82d0*/  HFMA2.MMA R5, -RZ, RZ, 0, 1.1920928955078125e-07 ;  /* 0x00000002ff057435 */ /* 0x000fe200000001ff */
[----:B------:R-:W-:Y:S02]  /*82e0*/  MOV R252, 0x1f ;  /* 0x0000001f00fc7802 */ /* 0x000fe40000000f00 */
[----:B------:R-:W-:Y:S02]  /*82f0*/  MOV R7, 0xffffffff ;  /* 0xffffffff00077802 */ /* 0x000fe40000000f00 */
[----:B------:R-:W-:Y:S02]  /*8300*/  MOV R6, 0x8320 ;  /* 0x0000832000067802 */ /* 0x000fe40000000f00 */
[----:B------:R-:W-:Y:S05]  /*8310*/  CALL.REL.NOINC `($__internal_150_$__cuda_sm70_shflsync_bfly_p) ;  /* 0x0000013000007944 */ /* 0x000fea0003c00000 */
[----:B-1----:R-:W-:Y:S01]  /*8320*/  FADD.FTZ R228, R228, R5 ;  /* 0x00000005e4e47221 */ /* 0x002fe20000010000 */
[----:B------:R-:W-:Y:S01]  /*8330*/  HFMA2.MMA R5, -RZ, RZ, 0, 2.384185791015625e-07 ;  /* 0x00000004ff057435 */ /* 0x000fe200000001ff */
[----:B------:R-:W-:-:S02]  /*8340*/  MOV R252, 0x1f ;  /* 0x0000001f00fc7802 */ /* 0x000fc40000000f00 */
[----:B------:R-:W-:Y:S02]  /*8350*/  MOV R7, 0xffffffff ;  /* 0xffffffff00077802 */ /* 0x000fe40000000f00 */
[----:B------:R-:W-:Y:S02]  /*8360*/  MOV R6, 0x8380 ;  /* 0x0000838000067802 */ /* 0x000fe40000000f00 */
[----:B------:R-:W-:Y:S05]  /*8370*/  CALL.REL.NOINC `($__internal_150_$__cuda_sm70_shflsync_bfly_p) ;  /* 0x000000d000007944 */ /* 0x000fea0003c00000 */
[----:B-1----:R-:W-:Y:S01]  /*8380*/  FADD.FTZ R228, R228, R5 ;  /* 0x00000005e4e47221 */ /* 0x002fe20000010000 */
[----:B------:R-:W-:Y:S01]  /*8390*/  HFMA2.MMA R5, -RZ, RZ, 0, 4.76837158203125e-07 ;  /* 0x00000008ff057435 */ /* 0x000fe200000001ff */
[----:B------:R-:W-:Y:S02]  /*83a0*/  MOV R252, 0x1f ;  /* 0x0000001f00fc7802 */ /* 0x000fe40000000f00 */
[----:B------:R-:W-:Y:S02]  /*83b0*/  MOV R7, 0xffffffff ;  /* 0xffffffff00077802 */ /* 0x000fe40000000f00 */
[----:B------:R-:W-:Y:S02]  /*83c0*/  MOV R6, 0x83e0 ;  /* 0x000083e000067802 */ /* 0x000fe40000000f00 */
[----:B------:R-:W-:Y:S05]  /*83d0*/  CALL.REL.NOINC `($__internal_150_$__cuda_sm70_shflsync_bfly_p) ;  /* 0x0000007000007944 */ /* 0x000fea0003c00000 */
[----:B-1----:R-:W-:Y:S01]  /*83e0*/  FADD.FTZ R228, R228, R5 ;  /* 0x00000005e4e47221 */ /* 0x002fe20000010000 */
[----:B------:R-:W-:Y:S01]  /*83f0*/  HFMA2.MMA R5, -RZ, RZ, 0, 9.5367431640625e-07 ;  /* 0x00000010ff057435 */ /* 0x000fe200000001ff */
[----:B------:R-:W-:-:S02]  /*8400*/  MOV R252, 0x1f ;  /* 0x0000001f00fc7802 */ /* 0x000fc40000000f00 */
[----:B------:R-:W-:Y:S02]  /*8410*/  MOV R7, 0xffffffff ;  /* 0xffffffff00077802 */ /* 0x000fe40000000f00 */
[----:B------:R-:W-:Y:S02]  /*8420*/  MOV R6, 0x8440 ;  /* 0x0000844000067802 */ /* 0x000fe40000000f00 */
[----:B------:R-:W-:Y:S05]  /*8430*/  CALL.REL.NOINC `($__internal_150_$__cuda_sm70_shflsync_bfly_p) ;  /* 0x0000001000007944 */ /* 0x000fea0003c00000 */
[----:B-1----:R-:W-:Y:S05]  /*8440*/  BRA `(.L_x_52229) ;  /* 0xffffda4000007947 */ /* 0x002fea000383ffff */
        .weak           $__internal_150_$__cuda_sm70_shflsync_bfly_p
        .type           $__internal_150_$__cuda_sm70_shflsync_bfly_p,@function
        .size           $__internal_150_$__cuda_sm70_shflsync_bfly_p,(.L_x_57190 - $__internal_150_$__cuda_sm70_shflsync_bfly_p)
$__internal_150_$__cuda_sm70_shflsync_bfly_p:
[----:B------:R-:W-:Y:S04]  /*8450*/  WARPSYNC R7 ;  /* 0x0000000700007348 */ /* 0x000fe80003800000 */
[----:B------:R0:W1:Y:S02]  /*8460*/  SHFL.BFLY PT, R5, R228, R5, R252 ;  /* 0x0c000005e4057389 */ /* 0x00006400000e00fc */
[----:B0-----:R-:W-:-:S06]  /*8470*/  HFMA2.MMA R7, -RZ, RZ, 0, 0 ;  /* 0x00000000ff077435 */ /* 0x001fcc00000001ff */
[----:B------:R-:W-:Y:S05]  /*8480*/  RET.REL.NODEC R6 `(_ZN10layer_norm13ln_fwd_kernelINS_13Kernel_traitsIfffffjLj2048ELj1ELj4ELj1ELj16ENS_18Kernel_traits_baseILj2048EfffffjLj128EEEEELb0ELb1ELb1ELb0EEEvNS_9FwdParamsE) ;  /* 0xffff7b7006007950 */ /* 0x000fea0003c3ffff */
.L_x_52230:
        /* <DEDUP_REMOVED lines=15> */
.L_x_57190:


//--------------------- .text._ZN10layer_norm13ln_fwd_kernelINS_13Kernel_traitsIfffffjLj2048ELj1ELj4ELj1ELj16ENS_18Kernel_traits_baseILj2048EfffffjLj128EEEEELb0ELb1ELb1ELb1EEEvNS_9FwdParamsE --------------------------
	.section	.text._ZN10layer_norm13ln_fwd_kernelINS_13Kernel_traitsIfffffjLj2048ELj1ELj4ELj1ELj16ENS_18Kernel_traits_baseILj2048EfffffjLj128EEEEELb0ELb1ELb1ELb1EEEvNS_9FwdParamsE,"ax",@progbits
	.sectioninfo	@"SHI_REGISTERS=255"
	.align	128
        .global         _ZN10layer_norm13ln_fwd_kernelINS_13Kernel_traitsIfffffjLj2048ELj1ELj4ELj1ELj16ENS_18Kernel_traits_baseILj2048EfffffjLj128EEEEELb0ELb1ELb1ELb1EEEvNS_9FwdParamsE
        .type           _ZN10layer_norm13ln_fwd_kernelINS_13Kernel_traitsIfffffjLj2048ELj1ELj4ELj1ELj16ENS_18Kernel_traits_baseILj2048EfffffjLj128EEEEELb0ELb1ELb1ELb1EEEvNS_9FwdParamsE,@function
        .size           _ZN10layer_norm13ln_fwd_kernelINS_13Kernel_traitsIfffffjLj2048ELj1ELj4ELj1ELj16ENS_18Kernel_traits_baseILj2048EfffffjLj128EEEEELb0ELb1ELb1ELb1EEEvNS_9FwdParamsE,(.L_x_57191 - _ZN10layer_norm13ln_fwd_kernelINS_13Kernel_traitsIfffffjLj2048ELj1ELj4ELj1ELj16ENS_18Kernel_traits_baseILj2048EfffffjLj128EEEEELb0ELb1ELb1ELb1EEEvNS_9FwdParamsE)
        .other          _ZN10layer_norm13ln_fwd_kernelINS_13Kernel_traitsIfffffjLj2048ELj1ELj4ELj1ELj16ENS_18Kernel_traits_baseILj2048EfffffjLj128EEEEELb0ELb1ELb1ELb1EEEvNS_9FwdParamsE,@"STO_CUDA_ENTRY STV_DEFAULT"
_ZN10layer_norm13ln_fwd_kernelINS_13Kernel_traitsIfffffjLj2048ELj1ELj4ELj1ELj16ENS_18Kernel_traits_baseILj2048EfffffjLj128EEEEELb0ELb1ELb1ELb1EEEvNS_9FwdParamsE:
.text._ZN10layer_norm13ln_fwd_kernelINS_13Kernel_traitsIfffffjLj2048ELj1ELj4ELj1ELj16ENS_18Kernel_traits_baseILj2048EfffffjLj128EEEEELb0ELb1ELb1ELb1EEEvNS_9FwdParamsE:
        /* <DEDUP_REMOVED lines=10> */
[----:B------:R-:W-:Y:S01]  /*00a0*/  CS2R R10, SRZ ;  /* 0x00000000000a7805 */ /* 0x000fe2000001ff00 */
[----:B------:R-:W-:-:S02]  /*00b0*/  IADD3 R1, R1, -0x58, RZ ;  /* 0xffffffa801017810 */ /* 0x000fc40007ffe0ff */
[----:B0-----:R-:W-:Y:S02]  /*00c0*/  LOP3.LUT R73, R72, 0x1f, RZ, 0xc0, !PT ;  /* 0x0000001f48497812 */ /* 0x001fe400078ec0ff */
[----:B------:R-:W-:-:S04]  /*00d0*/  SHF.R.U32.HI R0, RZ, 0x5, R72 ;  /* 0x00000005ff007819 */ /* 0x000fc80000011648 */
[----:B------:R-:W-:Y:S02]  /*00e0*/  @P0 LEA R2, P1, R73, c[0x0][0x218], 0x4 ;  /* 0x0000860049020a11 */ /* 0x000fe400078220ff */
[----:B-1----:R-:W-:Y:S02]  /*00f0*/  LEA R0, R3, R0, 0x2 ;  /* 0x0000000003007211 */ /* 0x002fe400078e10ff */
[----:B------:R-:W-:Y:S02]  /*0100*/  @P0 IADD3.X R3, RZ, c[0x0][0x21c], RZ, P1, !PT ;  /* 0x00008700ff030a10 */ /* 0x000fe40000ffe4ff */
[C---:B------:R-:W-:Y:S01]  /*0110*/  LOP3.LUT R104, R73.reuse, 0x40, RZ, 0xfc, !PT ;  /* 0x0000004049687812 */ /* 0x040fe200078efcff */
[----:B------:R-:W-:Y:S01]  /*0120*/  CS2R R14, SRZ ;  /* 0x00000000000e7805 */ /* 0x000fe2000001ff00 */
[C---:B------:R-:W-:Y:S01]  /*0130*/  LOP3.LUT R74, R73.reuse, 0x20, RZ, 0xfc, !PT ;  /* 0x00000020494a7812 */ /* 0x040fe200078efcff */
[----:B------:R0:W5:Y:S01]  /*0140*/  @P0 LDG.E.128 R4, [R2.64] ;  /* 0x0000000402040981 */ /* 0x000162000c1e1d00 */
[----:B------:R-:W-:-:S02]  /*0150*/  LOP3.LUT R84, R73, 0xa0, RZ, 0xfc, !PT ;  /* 0x000000a049547812 */ /* 0x000fc400078efcff */
[C---:B------:R-:W-:Y:S01]  /*0160*/  @P0 LEA R22, P2, R74.reuse, c[0x0][0x218], 0x4 ;  /* 0x000086004a160a11 */ /* 0x040fe200078420ff */
[----:B------:R-:W-:Y:S01]  /*0170*/  CS2R R24, SRZ ;  /* 0x0000000000187805 */ /* 0x000fe2000001ff00 */
[C---:B------:R-:W-:Y:S01]  /*0180*/  LOP3.LUT R75, R73.reuse, 0x60, RZ, 0xfc, !PT ;  /* 0x00000060494b7812 */ /* 0x040fe200078efcff */
[----:B------:R-:W-:Y:S01]  /*0190*/  CS2R R26, SRZ ;  /* 0x00000000001a7805 */ /* 0x000fe2000001ff00 */
[C---:B------:R-:W-:Y:S02]  /*01a0*/  LOP3.LUT R76, R73.reuse, 0x80, RZ, 0xfc, !PT ;  /* 0x00000080494c7812 */ /* 0x040fe400078efcff */
[----:B------:R-:W-:Y:S02]  /*01b0*/  @P0 LEA.HI.X R23, R74, c[0x0][0x21c], RZ, 0x4, P2 ;  /* 0x000087004a170a11 */ /* 0x000fe400010f24ff */
[C---:B0-----:R-:W-:Y:S02]  /*01c0*/  @P0 LEA R2, P1, R104.reuse, c[0x0][0x218], 0x4 ;  /* 0x0000860068020a11 */ /* 0x041fe400078220ff */
[----:B------:R-:W-:Y:S01]  /*01d0*/  LOP3.LUT R108, R73, 0x100, RZ, 0xfc, !PT ;  /* 0x00000100496c7812 */ /* 0x000fe200078efcff */
[----:B------:R0:W5:Y:S01]  /*01e0*/  @P0 LDG.E.128 R8, [R22.64] ;  /* 0x0000000416080981 */ /* 0x000162000c1e1d00 */
[----:B------:R-:W-:-:S05]  /*01f0*/  @P0 LEA.HI.X R3, R104, c[0x0][0x21c], RZ, 0x4, P1 ;  /* 0x0000870068030a11 */ /* 0x000fca00008f24ff */
[----:B------:R1:W5:Y:S01]  /*0200*/  @P0 LDG.E.128 R12, [R2.64] ;  /* 0x00000004020c0981 */ /* 0x000362000c1e1d00 */
[----:B------:R-:W-:Y:S02]  /*0210*/  @P0 LEA R32, P2, R75, c[0x0][0x218], 0x4 ;  /* 0x000086004b200a11 */ /* 0x000fe400078420ff */
[----:B------:R-:W-:Y:S02]  /*0220*/  @P0 LEA R34, P3, R76, c[0x0][0x218], 0x4 ;  /* 0x000086004c220a11 */ /* 0x000fe400078620ff */
[----:B-1----:R-:W-:-:S04]  /*0230*/  @P0 LEA R2, P1, R84, c[0x0][0x218], 0x4 ;  /* 0x0000860054020a11 */ /* 0x002fc800078220ff */
[----:B------:R-:W-:Y:S01]  /*0240*/  @P0 LEA.HI.X R3, R84, c[0x0][0x21c], RZ, 0x4, P1 ;  /* 0x0000870054030a11 */ /* 0x000fe200008f24ff */
[----:B------:R-:W-:Y:S01]  /*0250*/  CS2R R16, SRZ ;  /* 0x0000000000107805 */ /* 0x000fe2000001ff00 */
[C---:B------:R-:W-:Y:S01]  /*0260*/  LOP3.LUT R92, R73.reuse, 0xc0, RZ, 0xfc, !PT ;  /* 0x000000c0495c7812 */ /* 0x040fe200078efcff */
[----:B------:R-:W-:Y:S01]  /*0270*/  CS2R R18, SRZ ;  /* 0x0000000000127805 */ /* 0x000fe2000001ff00 */
[----:B------:R-:W-:Y:S01]  /*0280*/  CS2R R20, SRZ ;  /* 0x0000000000147805 */ /* 0x000fe2000001ff00 */
[----:B------:R1:W5:Y:S01]  /*0290*/  @P0 LDG.E.128 R24, [R2.64] ;  /* 0x0000000402180981 */ /* 0x000362000c1e1d00 */
[----:B0-----:R-:W-:Y:S01]  /*02a0*/  CS2R R22, SRZ ;  /* 0x0000000000167805 */ /* 0x001fe2000001ff00 */
[----:B------:R-:W-:Y:S02]  /*02b0*/  LOP3.LUT R100, R73, 0xe0, RZ, 0xfc, !PT ;  /* 0x000000e049647812 */ /* 0x000fe400078efcff */
[----:B------:R-:W-:Y:S02]  /*02c0*/  @P0 LEA.HI.X R33, R75, c[0x0][0x21c], RZ, 0x4, P2 ;  /* 0x000087004b210a11 */ /* 0x000fe400010f24ff */
[----:B------:R-:W-:Y:S01]  /*02d0*/  @P0 LEA.HI.X R35, R76, c[0x0][0x21c], RZ, 0x4, P3 ;  /* 0x000087004c230a11 */ /* 0x000fe200018f24ff */
[----:B------:R-:W-:Y:S01]  /*02e0*/  CS2R R36, SRZ ;  /* 0x0000000000247805 */ /* 0x000fe2000001ff00 */
[----:B-1----:R-:W-:Y:S01]  /*02f0*/  @P0 LEA R2, P1, R108, c[0x0][0x218], 0x4 ;  /* 0x000086006c020a11 */ /* 0x002fe200078220ff */
[----:B------:R-:W-:Y:S01]  /*0300*/  CS2R R38, SRZ ;  /* 0x0000000000267805 */ /* 0x000fe2000001ff00 */
[----:B------:R-:W-:Y:S01]  /*0310*/  @P0 LEA R44, P2, R92, c[0x0][0x218], 0x4 ;  /* 0x000086005c2c0a11 */ /* 0x000fe200078420ff */
[----:B------:R0:W5:Y:S01]  /*0320*/  @P0 LDG.E.128 R16, [R32.64] ;  /* 0x0000000420100981 */ /* 0x000162000c1e1d00 */
[----:B------:R-:W-:-:S02]  /*0330*/  @P0 LEA R46, P3, R100, c[0x0][0x218], 0x4 ;  /* 0x00008600642e0a11 */ /* 0x000fc400078620ff */
[C---:B------:R-:W-:Y:S01]  /*0340*/  LOP3.LUT R116, R73.reuse, 0x120, RZ, 0xfc, !PT ;  /* 0x0000012049747812 */ /* 0x040fe200078efcff */
[----:B------:R1:W5:Y:S01]  /*0350*/  @P0 LDG.E.128 R20, [R34.64] ;  /* 0x0000000422140981 */ /* 0x000362000c1e1d00 */
[----:B------:R-:W-:Y:S01]  /*0360*/  @P0 LEA.HI.X R3, R108, c[0x0][0x21c], RZ, 0x4, P1 ;  /* 0x000087006c030a11 */ /* 0x000fe200008f24ff */
[----:B------:R-:W-:Y:S01]  /*0370*/  CS2R R28, SRZ ;  /* 0x00000000001c7805 */ /* 0x000fe2000001ff00 */
[C---:B------:R-:W-:Y:S01]  /*0380*/  LOP3.LUT R132, R73.reuse, 0x160, RZ, 0xfc, !PT ;  /* 0x0000016049847812 */ /* 0x040fe200078efcff */
[----:B------:R-:W-:Y:S01]  /*0390*/  CS2R R30, SRZ ;  /* 0x00000000001e7805 */ /* 0x000fe2000001ff00 */
[----:B------:R-:W-:Y:S01]  /*03a0*/  @P0 LEA.HI.X R45, R92, c[0x0][0x21c], RZ, 0x4, P2 ;  /* 0x000087005c2d0a11 */ /* 0x000fe200010f24ff */
[----:B0-----:R-:W-:Y:S01]  /*03b0*/  CS2R R32, SRZ ;  /* 0x0000000000207805 */ /* 0x001fe2000001ff00 */
[C---:B------:R-:W-:Y:S01]  /*03c0*/  LOP3.LUT R124, R73.reuse, 0x140, RZ, 0xfc, !PT ;  /* 0x00000140497c7812 */ /* 0x040fe200078efcff */
[----:B------:R0:W5:Y:S01]  /*03d0*/  @P0 LDG.E.128 R36, [R2.64] ;  /* 0x0000000402240981 */ /* 0x000162000c1e1d00 */
[----:B------:R-:W-:Y:S01]  /*03e0*/  @P0 LEA.HI.X R47, R100, c[0x0][0x21c], RZ, 0x4, P3 ;  /* 0x00008700642f0a11 */ /* 0x000fe200018f24ff */
[----:B-1----:R-:W-:Y:S01]  /*03f0*/  CS2R R34, SRZ ;  /* 0x0000000000227805 */ /* 0x002fe2000001ff00 */
[----:B------:R-:W-:Y:S01]  /*0400*/  @P0 LEA R56, P2, R116, c[0x0][0x218], 0x4 ;  /* 0x0000860074380a11 */ /* 0x000fe200078420ff */
[----:B------:R1:W5:Y:S01]  /*0410*/  @P0 LDG.E.128 R28, [R44.64] ;  /* 0x000000042c1c0981 */ /* 0x000362000c1e1d00 */
[----:B------:R-:W-:-:S02]  /*0420*/  LOP3.LUT R78, R73, 0x180, RZ, 0xfc, !PT ;  /* 0x00000180494e7812 */ /* 0x000fc400078efcff */
[----:B------:R-:W-:Y:S01]  /*0430*/  @P0 LEA R58, P3, R124, c[0x0][0x218], 0x4 ;  /* 0x000086007c3a0a11 */ /* 0x000fe200078620ff */
[----:B------:R2:W5:Y:S01]  /*0440*/  @P0 LDG.E.128 R32, [R46.64] ;  /* 0x000000042e200981 */ /* 0x000562000c1e1d00 */
[----:B0-----:R-:W-:Y:S01]  /*0450*/  @P0 LEA R2, P1, R132, c[0x0][0x218], 0x4 ;  /* 0x0000860084020a11 */ /* 0x001fe200078220ff */
[----:B------:R-:W-:Y:S01]  /*0460*/  CS2R R48, SRZ ;  /* 0x0000000000307805 */ /* 0x000fe2000001ff00 */
[----:B------:R-:W-:Y:S01]  /*0470*/  @P0 LEA.HI.X R57, R116, c[0x0][0x21c], RZ, 0x4, P2 ;  /* 0x0000870074390a11 */ /* 0x000fe200010f24ff */
[----:B------:R-:W-:Y:S01]  /*0480*/  CS2R R50, SRZ ;  /* 0x0000000000327805 */ /* 0x000fe2000001ff00 */
[----:B------:R-:W-:Y:S01]  /*0490*/  @P0 LEA R66, P2, R78, c[0x0][0x218], 0x4 ;  /* 0x000086004e420a11 */ /* 0x000fe200078420ff */
[----:B------:R-:W-:Y:S01]  /*04a0*/  CS2R R40, SRZ ;  /* 0x0000000000287805 */ /* 0x000fe2000001ff00 */
[----:B------:R-:W-:Y:S01]  /*04b0*/  CS2R R42, SRZ ;  /* 0x00000000002a7805 */ /* 0x000fe2000001ff00 */
[----:B-1----:R-:W-:Y:S01]  /*04c0*/  CS2R R44, SRZ ;  /* 0x00000000002c7805 */ /* 0x002fe2000001ff00 */
[----:B--2---:R-:W-:Y:S01]  /*04d0*/  CS2R R46, SRZ ;  /* 0x00000000002e7805 */ /* 0x004fe2000001ff00 */
[----:B------:R-:W-:-:S02]  /*04e0*/  LOP3.LUT R79, R73, 0x1a0, RZ, 0xfc, !PT ;  /* 0x000001a0494f7812 */ /* 0x000fc400078efcff */
[----:B------:R-:W-:Y:S01]  /*04f0*/  @P0 LEA.HI.X R3, R132, c[0x0][0x21c], RZ, 0x4, P1 ;  /* 0x0000870084030a11 */ /* 0x000fe200008f24ff */
[----:B------:R-:W-:Y:S01]  /*0500*/  CS2R R52, SRZ ;  /* 0x0000000000347805 */ /* 0x000fe2000001ff00 */
[----:B------:R-:W-:Y:S01]  /*0510*/  @P0 LEA.HI.X R59, R124, c[0x0][0x21c], RZ, 0x4, P3 ;  /* 0x000087007c3b0a11 */ /* 0x000fe200018f24ff */
[----:B------:R-:W-:Y:S01]  /*0520*/  CS2R R54, SRZ ;  /* 0x0000000000367805 */ /* 0x000fe2000001ff00 */
[C---:B------:R-:W-:Y:S01]  /*0530*/  LOP3.LUT R82, R73.reuse, 0x1c0, RZ, 0xfc, !PT ;  /* 0x000001c049527812 */ /* 0x040fe200078efcff */
[----:B------:R0:W5:Y:S01]  /*0540*/  @P0 LDG.E.128 R48, [R2.64] ;  /* 0x0000000402300981 */ /* 0x000162000c1e1d00 */
[----:B------:R-:W-:Y:S02]  /*0550*/  LOP3.LUT R83, R73, 0x1e0, RZ, 0xfc, !PT ;  /* 0x000001e049537812 */ /* 0x000fe400078efcff */
[----:B------:R-:W-:Y:S01]  /*0560*/  @P0 LEA.HI.X R67, R78, c[0x0][0x21c], RZ, 0x4, P2 ;  /* 0x000087004e430a11 */ /* 0x000fe200010f24ff */
[----:B------:R1:W5:Y:S01]  /*0570*/  @P0 LDG.E.128 R40, [R56.64] ;  /* 0x0000000438280981 */ /* 0x000362000c1e1d00 */
[----:B------:R-:W-:-:S02]  /*0580*/  @P0 LEA R68, P3, R79, c[0x0][0x218], 0x4 ;  /* 0x000086004f440a11 */ /* 0x000fc400078620ff */
[C---:B------:R-:W-:Y:S01]  /*0590*/  @P0 LEA R70, P1, R82.reuse, c[0x0][0x218], 0x4 ;  /* 0x0000860052460a11 */ /* 0x040fe200078220ff */
[----:B------:R2:W5:Y:S01]  /*05a0*/  @P0 LDG.E.128 R44, [R58.64] ;  /* 0x000000043a2c0981 */ /* 0x000562000c1e1d00 */
[----:B0-----:R-:W-:Y:S01]  /*05b0*/  @P0 LEA R2, P2, R83, c[0x0][0x218], 0x4 ;  /* 0x0000860053020a11 */ /* 0x001fe200078420ff */
[----:B------:R-:W-:Y:S01]  /*05c0*/  CS2R R60, SRZ ;  /* 0x00000000003c7805 */ /* 0x000fe2000001ff00 */
[----:B------:R-:W-:Y:S01]  /*05d0*/  @P0 LEA.HI.X R69, R79, c[0x0][0x21c], RZ, 0x4, P3 ;  /* 0x000087004f450a11 */ /* 0x000fe200018f24ff */
[----:B------:R0:W5:Y:S01]  /*05e0*/  @P0 LDG.E.128 R52, [R66.64] ;  /* 0x0000000442340981 */ /* 0x000162000c1e1d00 */
[----:B-1----:R-:W-:Y:S01]  /*05f0*/  CS2R R56, SRZ ;  /* 0x0000000000387805 */ /* 0x002fe2000001ff00 */
[----:B------:R-:W-:Y:S01]  /*0600*/  CS2R R62, SRZ ;  /* 0x00000000003e7805 */ /* 0x000fe2000001ff00 */
[----:B------:R-:W-:Y:S01]  /*0610*/  CS2R R64, SRZ ;  /* 0x0000000000407805 */ /* 0x000fe2000001ff00 */
[----:B--2---:R-:W-:Y:S01]  /*0620*/  CS2R R58, SRZ ;  /* 0x00000000003a7805 */ /* 0x004fe2000001ff00 */
[----:B------:R-:W-:-:S02]  /*0630*/  @P0 LEA.HI.X R71, R82, c[0x0][0x21c], RZ, 0x4, P1 ;  /* 0x0000870052470a11 */ /* 0x000fc400008f24ff */
[----:B------:R-:W-:Y:S01]  /*0640*/  @P0 LEA.HI.X R3, R83, c[0x0][0x21c], RZ, 0x4, P2 ;  /* 0x0000870053030a11 */ /* 0x000fe200010f24ff */
[----:B0-----:R-:W-:Y:S01]  /*0650*/  CS2R R66, SRZ ;  /* 0x0000000000427805 */ /* 0x001fe2000001ff00 */
[----:B------:R-:W-:Y:S01]  /*0660*/  LEA R102, P2, R74, c[0x0][0x1c8], 0x4 ;  /* 0x000072004a667a11 */ /* 0x000fe200078420ff */
[----:B------:R0:W5:Y:S01]  /*0670*/  @P0 LDG.E.128 R56, [R68.64] ;  /* 0x0000000444380981 */ /* 0x000162000c1e1d00 */
[----:B------:R-:W-:Y:S02]  /*0680*/  LEA R248, P6, R104, c[0x0][0x1c8], 0x4 ;  /* 0x0000720068f87a11 */ /* 0x000fe400078c20ff */
[----:B------:R-:W-:Y:S01]  /*0690*/  LEA.HI.X R103, R74, c[0x0][0x1cc], RZ, 0x4, P2 ;  /* 0x000073004a677a11 */ /* 0x000fe200010f24ff */
[----:B------:R1:W5:Y:S01]  /*06a0*/  @P0 LDG.E.128 R60, [R70.64] ;  /* 0x00000004463c0981 */ /* 0x000362000c1e1d00 */
[----:B------:R-:W-:-:S03]  /*06b0*/  LEA.HI.X R249, R104, c[0x0][0x1cc], RZ, 0x4, P6 ;  /* 0x0000730068f97a11 */ /* 0x000fc600030f24ff */
[----:B------:R2:W5:Y:S01]  /*06c0*/  @P0 LDG.E.128 R64, [R2.64] ;  /* 0x0000000402400981 */ /* 0x000562000c1e1d00 */
[----:B0-----:R-:W-:Y:S02]  /*06d0*/  SHF.L.U32 R68, R72, 0x4, RZ ;  /* 0x0000000448447819 */ /* 0x001fe400000006ff */
[----:B------:R-:W-:Y:S02]  /*06e0*/  LEA R72, P5, R75, c[0x0][0x1c8], 0x4 ;  /* 0x000072004b487a11 */ /* 0x000fe400078a20ff */
[----:B------:R-:W-:Y:S02]  /*06f0*/  ISETP.GE.AND P0, PT, R0, c[0x0][0x164], PT ;  /* 0x0000590000007a0c */ /* 0x000fe40003f06270 */
[----:B------:R-:W-:Y:S02]  /*0700*/  LEA R80, P4, R76, c[0x0][0x1c8], 0x4 ;  /* 0x000072004c507a11 */ /* 0x000fe400078820ff */
[----:B------:R-:W-:Y:S02]  /*0710*/  LEA R90, P2, R84, c[0x0][0x1c8], 0x4 ;  /* 0x00007200545a7a11 */ /* 0x000fe400078420ff */
[----:B------:R-:W-:-:S02]  /*0720*/  LEA R96, P6, R92, c[0x0][0x1c8], 0x4 ;  /* 0x000072005c607a11 */ /* 0x000fc400078c20ff */
[----:B------:R-:W-:Y:S01]  /*0730*/  LEA R94, P3, R73, c[0x0][0x1c8], 0x4 ;  /* 0x00007200495e7a11 */ /* 0x000fe200078620ff */
[----:B------:R-:W-:Y:S01]  /*0740*/  HFMA2.MMA R165, -RZ, RZ, 0, 9.5367431640625e-07 ;  /* 0x00000010ffa57435 */ /* 0x000fe200000001ff */
[----:B------:R-:W-:Y:S02]  /*0750*/  LEA.HI.X R73, R75, c[0x0][0x1cc], RZ, 0x4, P5 ;  /* 0x000073004b497a11 */ /* 0x000fe400028f24ff */
[----:B------:R-:W-:Y:S02]  /*0760*/  LEA R106, P5, R100, c[0x0][0x1c8], 0x4 ;  /* 0x00007200646a7a11 */ /* 0x000fe400078a20ff */
[----:B------:R-:W-:Y:S02]  /*0770*/  LEA.HI.X R81, R76, c[0x0][0x1cc], RZ, 0x4, P4 ;  /* 0x000073004c517a11 */ /* 0x000fe400020f24ff */
[----:B------:R-:W-:Y:S02]  /*0780*/  LEA.HI.X R91, R84, c[0x0][0x1cc], RZ, 0x4, P2 ;  /* 0x00007300545b7a11 */ /* 0x000fe400010f24ff */
[----:B------:R-:W-:-:S02]  /*0790*/  LEA.HI.X R97, R92, c[0x0][0x1cc], RZ, 0x4, P6 ;  /* 0x000073005c617a11 */ /* 0x000fc400030f24ff */
[----:B------:R-:W-:Y:S02]  /*07a0*/  LEA R112, P4, R108, c[0x0][0x1c8], 0x4 ;  /* 0x000072006c707a11 */ /* 0x000fe400078820ff */
[----:B------:R-:W-:Y:S02]  /*07b0*/  LEA R120, P2, R116, c[0x0][0x1c8], 0x4 ;  /* 0x0000720074787a11 */ /* 0x000fe400078420ff */
[----:B------:R-:W-:Y:S02]  /*07c0*/  LEA R128, P6, R124, c[0x0][0x1c8], 0x4 ;  /* 0x000072007c807a11 */ /* 0x000fe400078c20ff */
[----:B------:R-:W-:Y:S02]  /*07d0*/  LOP3.LUT R68, R68, 0x1f0, RZ, 0xc0, !PT ;  /* 0x000001f044447812 */ /* 0x000fe400078ec0ff */
[----:B------:R-:W-:Y:S02]  /*07e0*/  LEA.HI.X R107, R100, c[0x0][0x1cc], RZ, 0x4, P5 ;  /* 0x00007300646b7a11 */ /* 0x000fe400028f24ff */
[----:B------:R-:W-:-:S02]  /*07f0*/  LEA R136, P5, R132, c[0x0][0x1c8], 0x4 ;  /* 0x0000720084887a11 */ /* 0x000fc400078a20ff */
[----:B------:R-:W-:Y:S02]  /*0800*/  LEA.HI.X R113, R108, c[0x0][0x1cc], RZ, 0x4, P4 ;  /* 0x000073006c717a11 */ /* 0x000fe400020f24ff */
[----:B------:R-:W-:Y:S02]  /*0810*/  LEA.HI.X R121, R116, c[0x0][0x1cc], RZ, 0x4, P2 ;  /* 0x0000730074797a11 */ /* 0x000fe400010f24ff */
[----:B------:R-:W-:Y:S02]  /*0820*/  LEA.HI.X R129, R124, c[0x0][0x1cc], RZ, 0x4, P6 ;  /* 0x000073007c817a11 */ /* 0x000fe400030f24ff */
[----:B------:R-:W-:Y:S02]  /*0830*/  IADD3.X R95, RZ, c[0x0][0x1cc], RZ, P3, !PT ;  /* 0x00007300ff5f7a10 */ /* 0x000fe40001ffe4ff */
[----:B------:R-:W-:Y:S02]  /*0840*/  IADD3 R88, P1, R68, c[0x0][0x1b0], RZ ;  /* 0x00006c0044587a10 */ /* 0x000fe40007f3e0ff */
[----:B------:R-:W-:-:S02]  /*0850*/  LEA R144, P4, R78, c[0x0][0x1c8], 0x4 ;  /* 0x000072004e907a11 */ /* 0x000fc400078820ff */
[----:B------:R-:W-:Y:S02]  /*0860*/  LEA R152, P2, R79, c[0x0][0x1c8], 0x4 ;  /* 0x000072004f987a11 */ /* 0x000fe400078420ff */
[----:B------:R-:W-:Y:S02]  /*0870*/  LEA R160, P6, R82, c[0x0][0x1c8], 0x4 ;  /* 0x0000720052a07a11 */ /* 0x000fe400078c20ff */
[----:B------:R-:W-:Y:S01]  /*0880*/  LEA R168, P3, R83, c[0x0][0x1c8], 0x4 ;  /* 0x0000720053a87a11 */ /* 0x000fe200078620ff */
[-C--:B--2---:R-:W-:Y:S01]  /*0890*/  IMAD.WIDE.U32 R2, R74, R165.reuse, c[0x0][0x1b0] ;  /* 0x00006c004a027625 */ /* 0x084fe200078e00a5 */
[----:B------:R-:W-:Y:S02]  /*08a0*/  LEA.HI.X R137, R132, c[0x0][0x1cc], RZ, 0x4, P5 ;  /* 0x0000730084897a11 */ /* 0x000fe400028f24ff */
[----:B------:R-:W-:Y:S01]  /*08b0*/  LEA.HI.X R145, R78, c[0x0][0x1cc], RZ, 0x4, P4 ;  /* 0x000073004e917a11 */ /* 0x000fe200020f24ff */
[----:B------:R-:W-:Y:S01]  /*08c0*/  IMAD.WIDE.U32 R104, R104, R165, c[0x0][0x1b0] ;  /* 0x00006c0068687625 */ /* 0x000fe200078e00a5 */
[----:B------:R-:W-:-:S02]  /*08d0*/  LEA.HI.X R153, R79, c[0x0][0x1cc], RZ, 0x4, P2 ;  /* 0x000073004f997a11 */ /* 0x000fc400010f24ff */
[----:B------:R-:W-:Y:S01]  /*08e0*/  LEA.HI.X R161, R82, c[0x0][0x1cc], RZ, 0x4, P6 ;  /* 0x0000730052a17a11 */ /* 0x000fe200030f24ff */
[-C--:B------:R-:W-:Y:S01]  /*08f0*/  IMAD.WIDE.U32 R68, R75, R165.reuse, c[0x0][0x1b0] ;  /* 0x00006c004b447625 */ /* 0x080fe200078e00a5 */
[----:B------:R-:W-:Y:S02]  /*0900*/  LEA.HI.X R169, R83, c[0x0][0x1cc], RZ, 0x4, P3 ;  /* 0x0000730053a97a11 */ /* 0x000fe400018f24ff */
        /* <DEDUP_REMOVED lines=14> */
[----:B-1----:R0:W2:Y:S04]  /*09f0*/  LDG.E.128 R188, [R88.64] ;  /* 0x0000000458bc7981 */ /* 0x0020a8000c1e1d00 */
[----:B------:R1:W3:Y:S04]  /*0a00*/  LDG.E.128 R184, [R94.64] ;  /* 0x000000045eb87981 */ /* 0x0002e8000c1e1d00 */
[----:B------:R-:W4:Y:S04]  /*0a10*/  LDG.E.128 R180, [R2.64] ;  /* 0x0000000402b47981 */ /* 0x000f28000c1e1d00 */
[----:B------:R0:W4:Y:S04]  /*0a20*/  LDG.E.128 R176, [R102.64] ;  /* 0x0000000466b07981 */ /* 0x000128000c1e1d00 */
[----:B------:R0:W4:Y:S04]  /*0a30*/  LDG.E.128 R172, [R104.64] ;  /* 0x0000000468ac7981 */ /* 0x000128000c1e1d00 */
[----:B------:R-:W5:Y:S04]  /*0a40*/  LDG.E.128 R248, [R248.64] ;  /* 0x00000004f8f87981 */ /* 0x000f68000c1e1d00 */
[----:B------:R-:W5:Y:S04]  /*0a50*/  LDG.E.128 R68, [R68.64] ;  /* 0x0000000444447981 */ /* 0x000f68000c1e1d00 */
[----:B------:R-:W5:Y:S04]  /*0a60*/  LDG.E.128 R72, [R72.64] ;  /* 0x0000000448487981 */ /* 0x000f68000c1e1d00 */
[----:B------:R-:W5:Y:S04]  /*0a70*/  LDG.E.128 R76, [R76.64] ;  /* 0x000000044c4c7981 */ /* 0x000f68000c1e1d00 */
[----:B------:R-:W5:Y:S04]  /*0a80*/  LDG.E.128 R80, [R80.64] ;  /* 0x0000000450507981 */ /* 0x000f68000c1e1d00 */
[----:B------:R-:W5:Y:S04]  /*0a90*/  LDG.E.128 R84, [R84.64] ;  /* 0x0000000454547981 */ /* 0x000f68000c1e1d00 */
[----:B0-----:R-:W5:Y:S04]  /*0aa0*/  LDG.E.128 R88, [R90.64] ;  /* 0x000000045a587981 */ /* 0x001f68000c1e1d00 */
        /* <DEDUP_REMOVED lines=30> */
[----:B------:R0:W-:Y:S02]  /*0c90*/  STL.64 [R1+0x8], R174 ;  /* 0x000008ae01007387 */ /* 0x0001e40000100a00 */
.L_x_52364:
[----:B0-----:R-:W-:-:S05]  /*0ca0*/  MOV R185, 0x4 ;  /* 0x0000000400b97802 */ /* 0x001fca0000000f00 */
[----:B------:R-:W-:-:S05]  /*0cb0*/  IMAD.WIDE R2, R0, R185, c[0x0][0x1d0] ;  /* 0x0000740000027625 */ /* 0x000fca00078e02b9 */
[----:B------:R-:W2:Y:S01]  /*0cc0*/  LDG.E R184, [R2.64] ;  /* 0x0000000402b87981 */ /* 0x000ea2000c1e1900 */
[----:B------:R-:W-:Y:S01]  /*0cd0*/  ISETP.NE.U32.AND P0, PT, RZ, c[0x0][0x180], PT ;  /* 0x00006000ff007a0c */ /* 0x000fe20003f05070 */
[----:B------:R-:W-:Y:S02]  /*0ce0*/  IMAD R180, R0, c[0x0][0x168], RZ ;  /* 0x00005a0000b47a24 */ /* 0x000fe400078e02ff */
        /* <DEDUP_REMOVED lines=8> */
[----:B------:R0:W3:Y:S01]  /*0d70*/  @P0 LDG.E.128 R172, [R182.64] ;  /* 0x00000004b6ac0981 */ /* 0x0000e2000c1e1d00 */
[----:B------:R-:W-:Y:S01]  /*0d80*/  IMAD.WIDE R180, R0, R185, c[0x0][0x1d8] ;  /* 0x0000760000b47625 */ /* 0x000fe200078e02b9 */
[C---:B--2---:R-:W-:Y:S01]  /*0d90*/  ISETP.GE.AND P5, PT, R184.reuse, 0x1, PT ;  /* 0x00000001b800780c */ /* 0x044fe20003fa6270 */
[----:B------:R-:W-:Y:S01]  /*0da0*/  BSSY B0, `(.L_x_52231) ;  /* 0x0000021000007945 */ /* 0x000fe20003800000 */
[C---:B------:R-:W-:Y:S02]  /*0db0*/  ISETP.GT.AND P6, PT, R184.reuse, RZ, PT ;  /* 0x000000ffb800720c */ /* 0x040fe40003fc4270 */
[----:B-----5:R1:W5:Y:S09]  /*0dc0*/  LDG.E R247, [R180.64] ;  /* 0x00000004b4f77981 */ /* 0x020372000c1e1900 */
[----:B------:R-:W-:-:S02]  /*0dd0*/  @P5 IADD3 R2, R184, -0x1, RZ ;  /* 0xffffffffb8025810 */ /* 0x000fc40007ffe0ff */
[----:B0-----:R-:W-:-:S03]  /*0de0*/  @P5 MOV R183, 0x10 ;  /* 0x0000001000b75802 */ /* 0x001fc60000000f00 */
[----:B------:R-:W-:-:S05]  /*0df0*/  @P5 IMAD R2, R2, c[0x0][0x168], RZ ;  /* 0x00005a0002025a24 */ /* 0x000fca00078e02ff */
[----:B------:R-:W-:-:S04]  /*0e00*/  @P5 SHF.R.S32.HI R3, RZ, 0x1f, R2 ;  /* 0x0000001fff035819 */ /* 0x000fc80000011402 */
[----:B------:R-:W-:Y:S01]  /*0e10*/  @P5 LEA.HI R3, R3, R2, RZ, 0x2 ;  /* 0x0000000203035211 */ /* 0x000fe200078f10ff */
[----:B------:R-:W-:-:S06]  /*0e20*/  HFMA2.MMA R2, -RZ, RZ, 0, 0 ;  /* 0x00000000ff027435 */ /* 0x000fcc00000001ff */
[----:B------:R-:W-:Y:S01]  /*0e30*/  @P5 LEA.HI.SX32 R2, R3, R244, 0x1e ;  /* 0x000000f403025211 */ /* 0x000fe200078ff2ff */
[----:B------:R-:W-:-:S04]  /*0e40*/  HFMA2.MMA R3, -RZ, RZ, 0, 9.5367431640625e-07 ;  /* 0x00000010ff037435 */ /* 0x000fc800000001ff */
[----:B------:R-:W-:-:S05]  /*0e50*/  @P5 IMAD.WIDE.U32 R182, R2, R183, c[0x0][0x170] ;  /* 0x00005c0002b65625 */ /* 0x000fca00078e00b7 */
[----:B------:R0:W5:Y:S01]  /*0e60*/  @P5 LDG.E.128 R176, [R182.64] ;  /* 0x00000004b6b05981 */ /* 0x000162000c1e1d00 */
[----:B------:R-:W-:Y:S01]  /*0e70*/  @!P6 ISETP.NE.U32.AND P3, PT, RZ, c[0x0][0x180], PT ;  /* 0x00006000ff00ea0c */ /* 0x000fe20003f65070 */
[C---:B-1----:R-:W-:Y:S01]  /*0e80*/  IMAD.WIDE.U32 R180, R202.reuse, R3, c[0x0][0x188] ;  /* 0x00006200cab47625 */ /* 0x042fe200078e0003 */
[----:B------:R-:W-:Y:S02]  /*0e90*/  @!P6 ISETP.NE.U32.AND P1, PT, RZ, c[0x0][0x180], PT ;  /* 0x00006000ff00ea0c */ /* 0x000fe40003f25070 */
[----:B------:R-:W-:Y:S02]  /*0ea0*/  @!P6 ISETP.NE.U32.AND P2, PT, RZ, c[0x0][0x180], PT ;  /* 0x00006000ff00ea0c */ /* 0x000fe40003f45070 */
[----:B------:R-:W-:Y:S02]  /*0eb0*/  @!P6 ISETP.NE.U32.AND P4, PT, RZ, c[0x0][0x180], PT ;  /* 0x00006000ff00ea0c */ /* 0x000fe40003f85070 */
[----:B------:R-:W-:Y:S02]  /*0ec0*/  IADD3 R186, R202, 0x20, RZ ;  /* 0x00000020caba7810 */ /* 0x000fe40007ffe0ff */
[----:B------:R-:W-:-:S02]  /*0ed0*/  @!P6 ISETP.NE.AND.EX P1, PT, RZ, c[0x0][0x184], PT, P1 ;  /* 0x00006100ff00ea0c */ /* 0x000fc40003f25310 */
[----:B------:R-:W-:Y:S01]  /*0ee0*/  @!P6 ISETP.NE.AND.EX P2, PT, RZ, c[0x0][0x184], PT, P2 ;  /* 0x00006100ff00ea0c */ /* 0x000fe20003f45320 */
[----:B------:R-:W-:Y:S01]  /*0ef0*/  @P0 IMAD.WIDE.U32 R184, R186, R3, c[0x0][0x180] ;  /* 0x00006000bab80625 */ /* 0x000fe200078e0003 */
[----:B------:R-:W-:Y:S02]  /*0f00*/  @!P6 ISETP.NE.AND.EX P4, PT, RZ, c[0x0][0x184], PT, P4 ;  /* 0x00006100ff00ea0c */ /* 0x000fe40003f85340 */
[----:B------:R-:W-:Y:S02]  /*0f10*/  @!P6 ISETP.NE.AND.EX P3, PT, RZ, c[0x0][0x184], PT, P3 ;  /* 0x00006100ff00ea0c */ /* 0x000fe40003f65330 */
[----:B---3--:R-:W-:Y:S02]  /*0f20*/  @!P6 FSEL R241, R173, RZ, P1 ;  /* 0x000000ffadf1e208 */ /* 0x008fe40000800000 */
[----:B------:R-:W-:Y:S02]  /*0f30*/  @!P6 FSEL R242, R174, RZ, P2 ;  /* 0x000000ffaef2e208 */ /* 0x000fe40001000000 */
[----:B------:R-:W-:-:S02]  /*0f40*/  @!P6 FSEL R243, R175, RZ, P4 ;  /* 0x000000ffaff3e208 */ /* 0x000fc40002000000 */
[----:B------:R-:W-:Y:S01]  /*0f50*/  @!P6 FSEL R240, R172, RZ, P3 ;  /* 0x000000ffacf0e208 */ /* 0x000fe20001800000 */
[----:B------:R-:W-:Y:S05]  /*0f60*/  @!P6 BRA `(.L_x_52232) ;  /* 0x000000400000e947 */ /* 0x000fea0003800000 */
[----:B0-----:R-:W2:Y:S01]  /*0f70*/  LDL R187, [R1+0x30] ;  /* 0x0000300001bb7983 */ /* 0x001ea20000100800 */
[----:B-----5:R-:W-:-:S04]  /*0f80*/  FMUL.FTZ R240, R176, c[0x0][0x1ec] ;  /* 0x00007b00b0f07a20 */ /* 0x020fc80000410000 */
[----:B--2---:R-:W-:-:S04]  /*0f90*/  FMUL.FTZ R240, R187, R240 ;  /* 0x000000f0bbf07220 */ /* 0x004fc80000410000 */
[----:B------:R-:W-:Y:S02]  /*0fa0*/  @P0 FADD.FTZ R240, R172, R240 ;  /* 0x000000f0acf00221 */ /* 0x000fe40000010000 */
.L_x_52232:
[----:B0-----:R-:W-:Y:S05]  /*0fb0*/  BSYNC B0 ;  /* 0x0000000000007941 */ /* 0x001fea0003800000 */
.L_x_52231:
[----:B------:R-:W-:Y:S01]  /*0fc0*/  BSSY B0, `(.L_x_52233) ;  /* 0x0000006000007945 */ /* 0x000fe20003800000 */
[----:B------:R-:W-:Y:S05]  /*0fd0*/  @!P6 BRA `(.L_x_52234) ;  /* 0x000000400000e947 */ /* 0x000fea0003800000 */
[----:B------:R-:W2:Y:S01]  /*0fe0*/  LDL R182, [R1+0x34] ;  /* 0x0000340001b67983 */ /* 0x000ea20000100800 */
[----:B-----5:R-:W-:-:S04]  /*0ff0*/  FMUL.FTZ R241, R177, c[0x0][0x1ec] ;  /* 0x00007b00b1f17a20 */ /* 0x020fc80000410000 */
[----:B--2---:R-:W-:-:S04]  /*1000*/  FMUL.FTZ R241, R182, R241 ;  /* 0x000000f1b6f17220 */ /* 0x004fc80000410000 */
[----:B------:R-:W-:Y:S02]  /*1010*/  @P0 FADD.FTZ R241, R173, R241 ;  /* 0x000000f1adf10221 */ /* 0x000fe40000010000 */
.L_x_52234:
[----:B------:R-:W-:Y:S05]  /*1020*/  BSYNC B0 ;  /* 0x0000000000007941 */ /* 0x000fea0003800000 */
.L_x_52233:
[----:B------:R-:W-:Y:S01]  /*1030*/  BSSY B0, `(.L_x_52235) ;  /* 0x0000006000007945 */ /* 0x000fe20003800000 */
[----:B------:R-:W-:Y:S05]  /*1040*/  @!P6 BRA `(.L_x_52236) ;  /* 0x000000400000e947 */ /* 0x000fea0003800000 */
[----:B------:R-:W2:Y:S01]  /*1050*/  LDL R182, [R1+0x38] ;  /* 0x0000380001b67983 */ /* 0x000ea20000100800 */
[----:B-----5:R-:W-:-:S04]  /*1060*/  FMUL.FTZ R242, R178, c[0x0][0x1ec] ;  /* 0x00007b00b2f27a20 */ /* 0x020fc80000410000 */
[----:B--2---:R-:W-:-:S04]  /*1070*/  FMUL.FTZ R242, R182, R242 ;  /* 0x000000f2b6f27220 */ /* 0x004fc80000410000 */
[----:B------:R-:W-:Y:S02]  /*1080*/  @P0 FADD.FTZ R242, R174, R242 ;  /* 0x000000f2aef20221 */ /* 0x000fe40000010000 */
.L_x_52236:
[----:B------:R-:W-:Y:S05]  /*1090*/  BSYNC B0 ;  /* 0x0000000000007941 */ /* 0x000fea0003800000 */
.L_x_52235:
[----:B------:R-:W-:Y:S01]  /*10a0*/  BSSY B0, `(.L_x_52237) ;  /* 0x0000006000007945 */ /* 0x000fe20003800000 */
[----:B------:R-:W-:Y:S05]  /*10b0*/  @!P6 BRA `(.L_x_52238) ;  /* 0x000000400000e947 */ /* 0x000fea0003800000 */
[----:B------:R-:W2:Y:S01]  /*10c0*/  LDL R182, [R1+0x3c] ;  /* 0x00003c0001b67983 */ /* 0x000ea20000100800 */
[----:B-----5:R-:W-:-:S04]  /*10d0*/  FMUL.FTZ R243, R179, c[0x0][0x1ec] ;  /* 0x00007b00b3f37a20 */ /* 0x020fc80000410000 */
[----:B--2---:R-:W-:-:S04]  /*10e0*/  FMUL.FTZ R243, R182, R243 ;  /* 0x000000f3b6f37220 */ /* 0x004fc80000410000 */
[----:B------:R-:W-:Y:S02]  /*10f0*/  @P0 FADD.FTZ R243, R175, R243 ;  /* 0x000000f3aff30221 */ /* 0x000fe40000010000 */
.L_x_52238:
[----:B------:R-:W-:Y:S05]  /*1100*/  BSYNC B0 ;  /* 0x0000000000007941 */ /* 0x000fea0003800000 */
.L_x_52237:
        /* <DEDUP_REMOVED lines=22> */
[----:B0-----:R-:W2:Y:S01]  /*1270*/  LDL R191, [R1+0x10] ;  /* 0x0000100001bf7983 */ /* 0x001ea20000100800 */
[----:B-----5:R-:W-:-:S04]  /*1280*/  FMUL.FTZ R236, R176, c[0x0][0x1ec] ;  /* 0x00007b00b0ec7a20 */ /* 0x020fc80000410000 */
[----:B--2---:R-:W-:-:S04]  /*1290*/  FMUL.FTZ R236, R191, R236 ;  /* 0x000000ecbfec7220 */ /* 0x004fc80000410000 */
[----:B------:R-:W-:Y:S02]  /*12a0*/  @P0 FADD.FTZ R236, R172, R236 ;  /* 0x000000ecacec0221 */ /* 0x000fe40000010000 */
.L_x_52240:
[----:B0-----:R-:W-:Y:S05]  /*12b0*/  BSYNC B0 ;  /* 0x0000000000007941 */ /* 0x001fea0003800000 */
.L_x_52239:
[----:B------:R-:W-:Y:S01]  /*12c0*/  BSSY B0, `(.L_x_52241) ;  /* 0x0000006000007945 */ /* 0x000fe20003800000 */
[----:B------:R-:W-:Y:S05]  /*12d0*/  @!P6 BRA `(.L_x_52242) ;  /* 0x000000400000e947 */ /* 0x000fea0003800000 */
[----:B------:R-:W2:Y:S01]  /*12e0*/  LDL R180, [R1+0x14] ;  /* 0x0000140001b47983 */ /* 0x000ea20000100800 */
[----:B-----5:R-:W-:-:S04]  /*12f0*/  FMUL.FTZ R237, R177, c[0x0][0x1ec] ;  /* 0x00007b00b1ed7a20 */ /* 0x020fc80000410000 */
[----:B--2---:R-:W-:-:S04]  /*1300*/  FMUL.FTZ R237, R180, R237 ;  /* 0x000000edb4ed7220 */ /* 0x004fc80000410000 */
[----:B------:R-:W-:Y:S02]  /*1310*/  @P0 FADD.FTZ R237, R173, R237 ;  /* 0x000000edaded0221 */ /* 0x000fe40000010000 */
.L_x_52242:
[----:B------:R-:W-:Y:S05]  /*1320*/  BSYNC B0 ;  /* 0x0000000000007941 */ /* 0x000fea0003800000 */
.L_x_52241:
[----:B------:R-:W-:Y:S01]  /*1330*/  BSSY B0, `(.L_x_52243) ;  /* 0x0000006000007945 */ /* 0x000fe20003800000 */
[----:B------:R-:W-:Y:S05]  /*1340*/  @!P6 BRA `(.L_x_52244) ;  /* 0x000000400000e947 */ /* 0x000fea0003800000 */
[----:B------:R-:W2:Y:S01]  /*1350*/  LDL R180, [R1+0x18] ;  /* 0x0000180001b47983 */ /* 0x000ea20000100800 */
[----:B-----5:R-:W-:-:S04]  /*1360*/  FMUL.FTZ R238, R178, c[0x0][0x1ec] ;  /* 0x00007b00b2ee7a20 */ /* 0x020fc80000410000 */
[----:B--2---:R-:W-:-:S04]  /*1370*/  FMUL.FTZ R238, R180, R238 ;  /* 0x000000eeb4ee7220 */ /* 0x004fc80000410000 */
[----:B------:R-:W-:Y:S02]  /*1380*/  @P0 FADD.FTZ R238, R174, R238 ;  /* 0x000000eeaeee0221 */ /* 0x000fe40000010000 */
.L_x_52244:
[----:B------:R-:W-:Y:S05]  /*1390*/  BSYNC B0 ;  /* 0x0000000000007941 */ /* 0x000fea0003800000 */
.L_x_52243:
[----:B------:R-:W-:Y:S01]  /*13a0*/  BSSY B0, `(.L_x_52245) ;  /* 0x0000006000007945 */ /* 0x000fe20003800000 */
[----:B------:R-:W-:Y:S05]  /*13b0*/  @!P6 BRA `(.L_x_52246) ;  /* 0x000000400000e947 */ /* 0x000fea0003800000 */
[----:B------:R-:W2:Y:S01]  /*13c0*/  LDL R180, [R1+0x1c] ;  /* 0x00001c0001b47983 */ /* 0x000ea20000100800 */
[----:B-----5:R-:W-:-:S04]  /*13d0*/  FMUL.FTZ R239, R179, c[0x0][0x1ec] ;  /* 0x00007b00b3ef7a20 */ /* 0x020fc80000410000 */
[----:B--2---:R-:W-:-:S04]  /*13e0*/  FMUL.FTZ R239, R180, R239 ;  /* 0x000000efb4ef7220 */ /* 0x004fc80000410000 */
[----:B------:R-:W-:Y:S02]  /*13f0*/  @P0 FADD.FTZ R239, R175, R239 ;  /* 0x000000efafef0221 */ /* 0x000fe40000010000 */
.L_x_52246:
[----:B------:R-:W-:Y:S05]  /*1400*/  BSYNC B0 ;  /* 0x0000000000007941 */ /* 0x000fea0003800000 */
.L_x_52245:
        /* <DEDUP_REMOVED lines=23> */
[----:B------:R-:W-:-:S04]  /*1580*/  FMUL.FTZ R232, R248, R181 ;  /* 0x000000b5f8e87220 */ /* 0x000fc80000410000 */
[----:B------:R-:W-:Y:S02]  /*1590*/  @P0 FADD.FTZ R232, R172, R232 ;  /* 0x000000e8ace80221 */ /* 0x000fe40000010000 */
.L_x_52248:
[----:B0-----:R-:W-:Y:S05]  /*15a0*/  BSYNC B0 ;  /* 0x0000000000007941 */ /* 0x001fea0003800000 */
.L_x_52247:
[----:B------:R-:W-:Y:S01]  /*15b0*/  BSSY B0, `(.L_x_52249) ;  /* 0x0000005000007945 */ /* 0x000fe20003800000 */
[----:B------:R-:W-:Y:S05]  /*15c0*/  @!P6 BRA `(.L_x_52250) ;  /* 0x000000300000e947 */ /* 0x000fea0003800000 */
[----:B-----5:R-:W-:-:S04]  /*15d0*/  FMUL.FTZ R180, R177, c[0x0][0x1ec] ;  /* 0x00007b00b1b47a20 */ /* 0x020fc80000410000 */
[----:B------:R-:W-:-:S04]  /*15e0*/  FMUL.FTZ R233, R249, R180 ;  /* 0x000000b4f9e97220 */ /* 0x000fc80000410000 */
[----:B------:R-:W-:Y:S02]  /*15f0*/  @P0 FADD.FTZ R233, R173, R233 ;  /* 0x000000e9ade90221 */ /* 0x000fe40000010000 */
.L_x_52250:
[----:B------:R-:W-:Y:S05]  /*1600*/  BSYNC B0 ;  /* 0x0000000000007941 */ /* 0x000fea0003800000 */
.L_x_52249:
[----:B------:R-:W-:Y:S01]  /*1610*/  BSSY B0, `(.L_x_52251) ;  /* 0x0000005000007945 */ /* 0x000fe20003800000 */
[----:B------:R-:W-:Y:S05]  /*1620*/  @!P6 BRA `(.L_x_52252) ;  /* 0x000000300000e947 */ /* 0x000fea0003800000 */
[----:B-----5:R-:W-:-:S04]  /*1630*/  FMUL.FTZ R181, R178, c[0x0][0x1ec] ;  /* 0x00007b00b2b57a20 */ /* 0x020fc80000410000 */
[----:B------:R-:W-:-:S04]  /*1640*/  FMUL.FTZ R234, R250, R181 ;  /* 0x000000b5faea7220 */ /* 0x000fc80000410000 */
[----:B------:R-:W-:Y:S02]  /*1650*/  @P0 FADD.FTZ R234, R174, R234 ;  /* 0x000000eaaeea0221 */ /* 0x000fe40000010000 */
.L_x_52252:
[----:B------:R-:W-:Y:S05]  /*1660*/  BSYNC B0 ;  /* 0x0000000000007941 */ /* 0x000fea0003800000 */
.L_x_52251:
[----:B------:R-:W-:Y:S01]  /*1670*/  BSSY B0, `(.L_x_52253) ;  /* 0x0000005000007945 */ /* 0x000fe20003800000 */
[----:B------:R-:W-:Y:S05]  /*1680*/  @!P6 BRA `(.L_x_52254) ;  /* 0x000000300000e947 */ /* 0x000fea0003800000 */
[----:B-----5:R-:W-:-:S04]  /*1690*/  FMUL.FTZ R180, R179, c[0x0][0x1ec] ;  /* 0x00007b00b3b47a20 */ /* 0x020fc80000410000 */
[----:B------:R-:W-:-:S04]  /*16a0*/  FMUL.FTZ R235, R251, R180 ;  /* 0x000000b4fbeb7220 */ /* 0x000fc80000410000 */
[----:B------:R-:W-:Y:S02]  /*16b0*/  @P0 FADD.FTZ R235, R175, R235 ;  /* 0x000000ebafeb0221 */ /* 0x000fe40000010000 */
.L_x_52254:
[----:B------:R-:W-:Y:S05]  /*16c0*/  BSYNC B0 ;  /* 0x0000000000007941 */ /* 0x000fea0003800000 */
.L_x_52253:
        /* <DEDUP_REMOVED lines=23> */
[----:B------:R-:W-:-:S04]  /*1840*/  FMUL.FTZ R228, R72, R181 ;  /* 0x000000b548e47220 */ /* 0x000fc80000410000 */
[----:B------:R-:W-:Y:S02]  /*1850*/  @P0 FADD.FTZ R228, R172, R228 ;  /* 0x000000e4ace40221 */ /* 0x000fe40000010000 */
.L_x_52256:
[----:B-1----:R-:W-:Y:S05]  /*1860*/  BSYNC B0 ;  /* 0x0000000000007941 */ /* 0x002fea0003800000 */
.L_x_52255:
[----:B------:R-:W-:Y:S01]  /*1870*/  BSSY B0, `(.L_x_52257) ;  /* 0x0000005000007945 */ /* 0x000fe20003800000 */
[----:B------:R-:W-:Y:S05]  /*1880*/  @!P6 BRA `(.L_x_52258) ;  /* 0x000000300000e947 */ /* 0x000fea0003800000 */
[----:B-----5:R-:W-:-:S04]  /*1890*/  FMUL.FTZ R180, R177, c[0x0][0x1ec] ;  /* 0x00007b00b1b47a20 */ /* 0x020fc80000410000 */
[----:B------:R-:W-:-:S04]  /*18a0*/  FMUL.FTZ R229, R73, R180 ;  /* 0x000000b449e57220 */ /* 0x000fc80000410000 */
[----:B------:R-:W-:Y:S02]  /*18b0*/  @P0 FADD.FTZ R229, R173, R229 ;  /* 0x000000e5ade50221 */ /* 0x000fe40000010000 */
.L_x_52258:
[----:B------:R-:W-:Y:S05]  /*18c0*/  BSYNC B0 ;  /* 0x0000000000007941 */ /* 0x000fea0003800000 */
.L_x_52257:
[----:B------:R-:W-:Y:S01]  /*18d0*/  BSSY B0, `(.L_x_52259) ;  /* 0x0000005000007945 */ /* 0x000fe20003800000 */
[----:B------:R-:W-:Y:S05]  /*18e0*/  @!P6 BRA `(.L_x_52260) ;  /* 0x000000300000e947 */ /* 0x000fea0003800000 */
[----:B-----5:R-:W-:-:S04]  /*18f0*/  FMUL.FTZ R181, R178, c[0x0][0x1ec] ;  /* 0x00007b00b2b57a20 */ /* 0x020fc80000410000 */
[----:B------:R-:W-:-:S04]  /*1900*/  FMUL.FTZ R230, R74, R181 ;  /* 0x000000b54ae67220 */ /* 0x000fc80000410000 */
[----:B------:R-:W-:Y:S02]  /*1910*/  @P0 FADD.FTZ R230, R174, R230 ;  /* 0x000000e6aee60221 */ /* 0x000fe40000010000 */
.L_x_52260:
[----:B------:R-:W-:Y:S05]  /*1920*/  BSYNC B0 ;  /* 0x0000000000007941 */ /* 0x000fea0003800000 */
.L_x_52259:
[----:B------:R-:W-:Y:S01]  /*1930*/  BSSY B0, `(.L_x_52261) ;  /* 0x0000005000007945 */ /* 0x000fe20003800000 */
[----:B------:R-:W-:Y:S05]  /*1940*/  @!P6 BRA `(.L_x_52262) ;  /* 0x000000300000e947 */ /* 0x000fea0003800000 */
[----:B-----5:R-:W-:-:S04]  /*1950*/  FMUL.FTZ R180, R179, c[0x0][0x1ec] ;  /* 0x00007b00b3b47a20 */ /* 0x020fc80000410000 */
[----:B------:R-:W-:-:S04]  /*1960*/  FMUL.FTZ R231, R75, R180 ;  /* 0x000000b44be77220 */ /* 0x000fc80000410000 */
[----:B------:R-:W-:Y:S02]  /*1970*/  @P0 FADD.FTZ R231, R175, R231 ;  /* 0x000000e7afe70221 */ /* 0x000fe40000010000 */
.L_x_52262:
[----:B------:R-:W-:Y:S05]  /*1980*/  BSYNC B0 ;  /* 0x0000000000007941 */ /* 0x000fea0003800000 */
.L_x_52261:
        /* <DEDUP_REMOVED lines=25> */
.L_x_52264:
[----:B-1----:R-:W-:Y:S05]  /*1b20*/  BSYNC B0 ;  /* 0x0000000000007941 */ /* 0x002fea0003800000 */
.L_x_52263:
[----:B------:R-:W-:Y:S01]  /*1b30*/  BSSY B0, `(.L_x_52265) ;  /* 0x0000005000007945 */ /* 0x000fe20003800000 */
[----:B------:R-:W-:Y:S05]  /*1b40*/  @!P6 BRA `(.L_x_52266) ;  /* 0x000000300000e947 */ /* 0x000fea0003800000 */
[----:B-----5:R-:W-:-:S04]  /*1b50*/  FMUL.FTZ R180, R177, c[0x0][0x1ec] ;  /* 0x00007b00b1b47a20 */ /* 0x020fc80000410000 */
[----:B------:R-:W-:-:S04]  /*1b60*/  FMUL.FTZ R225, R81, R180 ;  /* 0x000000b451e17220 */ /* 0x000fc80000410000 */
[----:B------:R-:W-:Y:S02]  /*1b70*/  @P0 FADD.FTZ R225, R173, R225 ;  /* 0x000000e1ade10221 */ /* 0x000fe40000010000 */
.L_x_52266:
[----:B------:R-:W-:Y:S05]  /*1b80*/  BSYNC B0 ;  /* 0x0000000000007941 */ /* 0x000fea0003800000 */
.L_x_52265:
[----:B------:R-:W-:Y:S01]  /*1b90*/  BSSY B0, `(.L_x_52267) ;  /* 0x0000005000007945 */ /* 0x000fe20003800000 */
[----:B------:R-:W-:Y:S05]  /*1ba0*/  @!P6 BRA `(.L_x_52268) ;  /* 0x000000300000e947 */ /* 0x000fea0003800000 */
[----:B-----5:R-:W-:-:S04]  /*1bb0*/  FMUL.FTZ R181, R178, c[0x0][0x1ec] ;  /* 0x00007b00b2b57a20 */ /* 0x020fc80000410000 */
[----:B------:R-:W-:-:S04]  /*1bc0*/  FMUL.FTZ R226, R82, R181 ;  /* 0x000000b552e27220 */ /* 0x000fc80000410000 */
[----:B------:R-:W-:Y:S02]  /*1bd0*/  @P0 FADD.FTZ R226, R174, R226 ;  /* 0x000000e2aee20221 */ /* 0x000fe40000010000 */
.L_x_52268:
[----:B------:R-:W-:Y:S05]  /*1be0*/  BSYNC B0 ;  /* 0x0000000000007941 */ /* 0x000fea0003800000 */
.L_x_52267:
[----:B------:R-:W-:Y:S01]  /*1bf0*/  BSSY B0, `(.L_x_52269) ;  /* 0x0000005000007945 */ /* 0x000fe20003800000 */
[----:B------:R-:W-:Y:S05]  /*1c00*/  @!P6 BRA `(.L_x_52270) ;  /* 0x000000300000e947 */ /* 0x000fea0003800000 */
[----:B-----5:R-:W-:-:S04]  /*1c10*/  FMUL.FTZ R180, R179, c[0x0][0x1ec] ;  /* 0x00007b00b3b47a20 */ /* 0x020fc80000410000 */
[----:B------:R-:W-:-:S04]  /*1c20*/  FMUL.FTZ R227, R83, R180 ;  /* 0x000000b453e37220 */ /* 0x000fc80000410000 */
[----:B------:R-:W-:Y:S02]  /*1c30*/  @P0 FADD.FTZ R227, R175, R227 ;  /* 0x000000e3afe30221 */ /* 0x000fe40000010000 */
.L_x_52270:
[----:B------:R-:W-:Y:S05]  /*1c40*/  BSYNC B0 ;  /* 0x0000000000007941 */ /* 0x000fea0003800000 */
.L_x_52269:
        /* <DEDUP_REMOVED lines=25> */
.L_x_52272:
[----:B0-----:R-:W-:Y:S05]  /*1de0*/  BSYNC B0 ;  /* 0x0000000000007941 */ /* 0x001fea0003800000 */
.L_x_52271:
[----:B------:R-:W-:Y:S01]  /*1df0*/  BSSY B0, `(.L_x_52273) ;  /* 0x0000005000007945 */ /* 0x000fe20003800000 */
[----:B------:R-:W-:Y:S05]  /*1e00*/  @!P6 BRA `(.L_x_52274) ;  /* 0x000000300000e947 */ /* 0x000fea0003800000 */
[----:B-----5:R-:W-:-:S04]  /*1e10*/  FMUL.FTZ R180, R177, c[0x0][0x1ec] ;  /* 0x00007b00b1b47a20 */ /* 0x020fc80000410000 */
[----:B------:R-:W-:-:S04]  /*1e20*/  FMUL.FTZ R221, R89, R180 ;  /* 0x000000b459dd7220 */ /* 0x000fc80000410000 */
[----:B------:R-:W-:Y:S02]  /*1e30*/  @P0 FADD.FTZ R221, R173, R221 ;  /* 0x000000ddaddd0221 */ /* 0x000fe40000010000 */
.L_x_52274:
[----:B------:R-:W-:Y:S05]  /*1e40*/  BSYNC B0 ;  /* 0x0000000000007941 */ /* 0x000fea0003800000 */
.L_x_52273:
[----:B------:R-:W-:Y:S01]  /*1e50*/  BSSY B0, `(.L_x_52275) ;  /* 0x0000005000007945 */ /* 0x000fe20003800000 */
[----:B------:R-:W-:Y:S05]  /*1e60*/  @!P6 BRA `(.L_x_52276) ;  /* 0x000000300000e947 */ /* 0x000fea0003800000 */
[----:B-----5:R-:W-:-:S04]  /*1e70*/  FMUL.FTZ R181, R178, c[0x0][0x1ec] ;  /* 0x00007b00b2b57a20 */ /* 0x020fc80000410000 */
[----:B------:R-:W-:-:S04]  /*1e80*/  FMUL.FTZ R222, R90, R181 ;  /* 0x000000b55ade7220 */ /* 0x000fc80000410000 */
[----:B------:R-:W-:Y:S02]  /*1e90*/  @P0 FADD.FTZ R222, R174, R222 ;  /* 0x000000deaede0221 */ /* 0x000fe40000010000 */
.L_x_52276:
[----:B------:R-:W-:Y:S05]  /*1ea0*/  BSYNC B0 ;  /* 0x0000000000007941 */ /* 0x000fea0003800000 */
.L_x_52275:
[----:B------:R-:W-:Y:S01]  /*1eb0*/  BSSY B0, `(.L_x_52277) ;  /* 0x0000005000007945 */ /* 0x000fe20003800000 */
[----:B------:R-:W-:Y:S05]  /*1ec0*/  @!P6 BRA `(.L_x_52278) ;  /* 0x000000300000e947 */ /* 0x000fea0003800000 */
[----:B-----5:R-:W-:-:S04]  /*1ed0*/  FMUL.FTZ R180, R179, c[0x0][0x1ec] ;  /* 0x00007b00b3b47a20 */ /* 0x020fc80000410000 */
[----:B------:R-:W-:-:S04]  /*1ee0*/  FMUL.FTZ R223, R91, R180 ;  /* 0x000000b45bdf7220 */ /* 0x000fc80000410000 */
[----:B------:R-:W-:Y:S02]  /*1ef0*/  @P0 FADD.FTZ R223, R175, R223 ;  /* 0x000000dfafdf0221 */ /* 0x000fe40000010000 */
.L_x_52278:
[----:B------:R-:W-:Y:S05]  /*1f00*/  BSYNC B0 ;  /* 0x0000000000007941 */ /* 0x000fea0003800000 */
.L_x_52277:
        /* <DEDUP_REMOVED lines=25> */
.L_x_52280:
[----:B-1----:R-:W-:Y:S05]  /*20a0*/  BSYNC B0 ;  /* 0x0000000000007941 */ /* 0x002fea0003800000 */
.L_x_52279:
[----:B------:R-:W-:Y:S01]  /*20b0*/  BSSY B0, `(.L_x_52281) ;  /* 0x0000005000007945 */ /* 0x000fe20003800000 */
[----:B------:R-:W-:Y:S05]  /*20c0*/  @!P6 BRA `(.L_x_52282) ;  /* 0x000000300000e947 */ /* 0x000fea0003800000 */
[----:B-----5:R-:W-:-:S04]  /*20d0*/  FMUL.FTZ R184, R177, c[0x0][0x1ec] ;  /* 0x00007b00b1b87a20 */ /* 0x020fc80000410000 */
[----:B------:R-:W-:-:S04]  /*20e0*/  FMUL.FTZ R217, R97, R184 ;  /* 0x000000b861d97220 */ /* 0x000fc80000410000 */
[----:B------:R-:W-:Y:S02]  /*20f0*/  @P0 FADD.FTZ R217, R173, R217 ;  /* 0x000000d9add90221 */ /* 0x000fe40000010000 */
.L_x_52282:
[----:B------:R-:W-:Y:S05]  /*2100*/  BSYNC B0 ;  /* 0x0000000000007941 */ /* 0x000fea0003800000 */
.L_x_52281:
[----:B------:R-:W-:Y:S01]  /*2110*/  BSSY B0, `(.L_x_52283) ;  /* 0x0000005000007945 */ /* 0x000fe20003800000 */
[----:B------:R-:W-:Y:S05]  /*2120*/  @!P6 BRA `(.L_x_52284) ;  /* 0x000000300000e947 */ /* 0x000fea0003800000 */
[----:B-----5:R-:W-:-:S04]  /*2130*/  FMUL.FTZ R185, R178, c[0x0][0x1ec] ;  /* 0x00007b00b2b97a20 */ /* 0x020fc80000410000 */
[----:B------:R-:W-:-:S04]  /*2140*/  FMUL.FTZ R218, R98, R185 ;  /* 0x000000b962da7220 */ /* 0x000fc80000410000 */
[----:B------:R-:W-:Y:S02]  /*2150*/  @P0 FADD.FTZ R218, R174, R218 ;  /* 0x000000daaeda0221 */ /* 0x000fe40000010000 */
.L_x_52284:
[----:B------:R-:W-:Y:S05]  /*2160*/  BSYNC B0 ;  /* 0x0000000000007941 */ /* 0x000fea0003800000 */
.L_x_52283:
[----:B------:R-:W-:Y:S01]  /*2170*/  BSSY B0, `(.L_x_52285) ;  /* 0x0000005000007945 */ /* 0x000fe20003800000 */
[----:B------:R-:W-:Y:S05]  /*2180*/  @!P6 BRA `(.L_x_52286) ;  /* 0x000000300000e947 */ /* 0x000fea0003800000 */
[----:B-----5:R-:W-:-:S04]  /*2190*/  FMUL.FTZ R184, R179, c[0x0][0x1ec] ;  /* 0x00007b00b3b87a20 */ /* 0x020fc80000410000 */
[----:B------:R-:W-:-:S04]  /*21a0*/  FMUL.FTZ R219, R99, R184 ;  /* 0x000000b863db7220 */ /* 0x000fc80000410000 */
[----:B------:R-:W-:Y:S02]  /*21b0*/  @P0 FADD.FTZ R219, R175, R219 ;  /* 0x000000dbafdb0221 */ /* 0x000fe40000010000 */
.L_x_52286:
[----:B------:R-:W-:Y:S05]  /*21c0*/  BSYNC B0 ;  /* 0x0000000000007941 */ /* 0x000fea0003800000 */
.L_x_52285:
        /* <DEDUP_REMOVED lines=25> */
.L_x_52288:
[----:B0-----:R-:W-:Y:S05]  /*2360*/  BSYNC B0 ;  /* 0x0000000000007941 */ /* 0x001fea0003800000 */
.L_x_52287:
[----:B------:R-:W-:Y:S01]  /*2370*/  BSSY B0, `(.L_x_52289) ;  /* 0x0000005000007945 */ /* 0x000fe20003800000 */
[----:B------:R-:W-:Y:S05]  /*2380*/  @!P6 BRA `(.L_x_52290) ;  /* 0x000000300000e947 */ /* 0x000fea0003800000 */
[----:B-----5:R-:W-:-:S04]  /*2390*/  FMUL.FTZ R180, R177, c[0x0][0x1ec] ;  /* 0x00007b00b1b47a20 */ /* 0x020fc80000410000 */
[----:B------:R-:W-:-:S04]  /*23a0*/  FMUL.FTZ R213, R105, R180 ;  /* 0x000000b469d57220 */ /* 0x000fc80000410000 */
[----:B------:R-:W-:Y:S02]  /*23b0*/  @P0 FADD.FTZ R213, R173, R213 ;  /* 0x000000d5add50221 */ /* 0x000fe40000010000 */
.L_x_52290:
[----:B------:R-:W-:Y:S05]  /*23c0*/  BSYNC B0 ;  /* 0x0000000000007941 */ /* 0x000fea0003800000 */
.L_x_52289:
[----:B------:R-:W-:Y:S01]  /*23d0*/  BSSY B0, `(.L_x_52291) ;  /* 0x0000005000007945 */ /* 0x000fe20003800000 */
[----:B------:R-:W-:Y:S05]  /*23e0*/  @!P6 BRA `(.L_x_52292) ;  /* 0x000000300000e947 */ /* 0x000fea0003800000 */
[----:B-----5:R-:W-:-:S04]  /*23f0*/  FMUL.FTZ R181, R178, c[0x0][0x1ec] ;  /* 0x00007b00b2b57a20 */ /* 0x020fc80000410000 */
[----:B------:R-:W-:-:S04]  /*2400*/  FMUL.FTZ R214, R106, R181 ;  /* 0x000000b56ad67220 */ /* 0x000fc80000410000 */
[----:B------:R-:W-:Y:S02]  /*2410*/  @P0 FADD.FTZ R214, R174, R214 ;  /* 0x000000d6aed60221 */ /* 0x000fe40000010000 */
.L_x_52292:
[----:B------:R-:W-:Y:S05]  /*2420*/  BSYNC B0 ;  /* 0x0000000000007941 */ /* 0x000fea0003800000 */
.L_x_52291:
[----:B------:R-:W-:Y:S01]  /*2430*/  BSSY B0, `(.L_x_52293) ;  /* 0x0000005000007945 */ /* 0x000fe20003800000 */
[----:B------:R-:W-:Y:S05]  /*2440*/  @!P6 BRA `(.L_x_52294) ;  /* 0x000000300000e947 */ /* 0x000fea0003800000 */
[----:B-----5:R-:W-:-:S04]  /*2450*/  FMUL.FTZ R180, R179, c[0x0][0x1ec] ;  /* 0x00007b00b3b47a20 */ /* 0x020fc80000410000 */
[----:B------:R-:W-:-:S04]  /*2460*/  FMUL.FTZ R215, R107, R180 ;  /* 0x000000b46bd77220 */ /* 0x000fc80000410000 */
[----:B------:R-:W-:Y:S02]  /*2470*/  @P0 FADD.FTZ R215, R175, R215 ;  /* 0x000000d7afd70221 */ /* 0x000fe40000010000 */
.L_x_52294:
[----:B------:R-:W-:Y:S05]  /*2480*/  BSYNC B0 ;  /* 0x0000000000007941 */ /* 0x000fea0003800000 */
.L_x_52293:
        /* <DEDUP_REMOVED lines=23> */
[----:B------:R-:W-:-:S04]  /*2600*/  FMUL.FTZ R184, R112, R189 ;  /* 0x000000bd70b87220 */ /* 0x000fc80000410000 */
[----:B------:R-:W-:Y:S02]  /*2610*/  @P0 FADD.FTZ R184, R172, R184 ;  /* 0x000000b8acb80221 */ /* 0x000fe40000010000 */
.L_x_52296:
[----:B-1----:R-:W-:Y:S05]  /*2620*/  BSYNC B0 ;  /* 0x0000000000007941 */ /* 0x002fea0003800000 */
.L_x_52295:
[----:B------:R-:W-:Y:S01]  /*2630*/  BSSY B0, `(.L_x_52297) ;  /* 0x0000005000007945 */ /* 0x000fe20003800000 */
[----:B------:R-:W-:Y:S05]  /*2640*/  @!P6 BRA `(.L_x_52298) ;  /* 0x000000300000e947 */ /* 0x000fea0003800000 */
[----:B-----5:R-:W-:-:S04]  /*2650*/  FMUL.FTZ R190, R177, c[0x0][0x1ec] ;  /* 0x00007b00b1be7a20 */ /* 0x020fc80000410000 */
[----:B------:R-:W-:-:S04]  /*2660*/  FMUL.FTZ R185, R113, R190 ;  /* 0x000000be71b97220 */ /* 0x000fc80000410000 */
[----:B------:R-:W-:Y:S02]  /*2670*/  @P0 FADD.FTZ R185, R173, R185 ;  /* 0x000000b9adb90221 */ /* 0x000fe40000010000 */
.L_x_52298:
[----:B------:R-:W-:Y:S05]  /*2680*/  BSYNC B0 ;  /* 0x0000000000007941 */ /* 0x000fea0003800000 */
.L_x_52297:
[----:B------:R-:W-:Y:S01]  /*2690*/  BSSY B0, `(.L_x_52299) ;  /* 0x0000005000007945 */ /* 0x000fe20003800000 */
[----:B------:R-:W-:Y:S05]  /*26a0*/  @!P6 BRA `(.L_x_52300) ;  /* 0x000000300000e947 */ /* 0x000fea0003800000 */
[----:B-----5:R-:W-:-:S04]  /*26b0*/  FMUL.FTZ R189, R178, c[0x0][0x1ec] ;  /* 0x00007b00b2bd7a20 */ /* 0x020fc80000410000 */
[----:B------:R-:W-:-:S04]  /*26c0*/  FMUL.FTZ R186, R114, R189 ;  /* 0x000000bd72ba7220 */ /* 0x000fc80000410000 */
[----:B------:R-:W-:Y:S02]  /*26d0*/  @P0 FADD.FTZ R186, R174, R186 ;  /* 0x000000baaeba0221 */ /* 0x000fe40000010000 */
.L_x_52300:
[----:B------:R-:W-:Y:S05]  /*26e0*/  BSYNC B0 ;  /* 0x0000000000007941 */ /* 0x000fea0003800000 */
.L_x_52299:
[----:B------:R-:W-:Y:S01]  /*26f0*/  BSSY B0, `(.L_x_52301) ;  /* 0x0000005000007945 */ /* 0x000fe20003800000 */
[----:B------:R-:W-:Y:S05]  /*2700*/  @!P6 BRA `(.L_x_52302) ;  /* 0x000000300000e947 */ /* 0x000fea0003800000 */
[----:B-----5:R-:W-:-:S04]  /*2710*/  FMUL.FTZ R190, R179, c[0x0][0x1ec] ;  /* 0x00007b00b3be7a20 */ /* 0x020fc80000410000 */
[----:B------:R-:W-:-:S04]  /*2720*/  FMUL.FTZ R187, R115, R190 ;  /* 0x000000be73bb7220 */ /* 0x000fc80000410000 */
[----:B------:R-:W-:Y:S02]  /*2730*/  @P0 FADD.FTZ R187, R175, R187 ;  /* 0x000000bbafbb0221 */ /* 0x000fe40000010000 */
.L_x_52302:
[----:B------:R-:W-:Y:S05]  /*2740*/  BSYNC B0 ;  /* 0x0000000000007941 */ /* 0x000fea0003800000 */
.L_x_52301:
        /* <DEDUP_REMOVED lines=25> */
.L_x_52304:
[----:B------:R-:W-:Y:S05]  /*28e0*/  BSYNC B0 ;  /* 0x0000000000007941 */ /* 0x000fea0003800000 */
.L_x_52303:
[----:B------:R-:W-:Y:S01]  /*28f0*/  BSSY B0, `(.L_x_52305) ;  /* 0x0000005000007945 */ /* 0x000fe20003800000 */
[----:B------:R-:W-:Y:S05]  /*2900*/  @!P6 BRA `(.L_x_52306) ;  /* 0x000000300000e947 */ /* 0x000fea0003800000 */
[----:B-----5:R-:W-:-:S04]  /*2910*/  FMUL.FTZ R188, R177, c[0x0][0x1ec] ;  /* 0x00007b00b1bc7a20 */ /* 0x020fc80000410000 */
[----:B------:R-:W-:-:S04]  /*2920*/  FMUL.FTZ R209, R121, R188 ;  /* 0x000000bc79d17220 */ /* 0x000fc80000410000 */
[----:B------:R-:W-:Y:S02]  /*2930*/  @P0 FADD.FTZ R209, R173, R209 ;  /* 0x000000d1add10221 */ /* 0x000fe40000010000 */
.L_x_52306:
[----:B------:R-:W-:Y:S05]  /*2940*/  BSYNC B0 ;  /* 0x0000000000007941 */ /* 0x000fea0003800000 */
.L_x_52305:
[----:B------:R-:W-:Y:S01]  /*2950*/  BSSY B0, `(.L_x_52307) ;  /* 0x0000005000007945 */ /* 0x000fe20003800000 */
[----:B------:R-:W-:Y:S05]  /*2960*/  @!P6 BRA `(.L_x_52308) ;  /* 0x000000300000e947 */ /* 0x000fea0003800000 */
[----:B-----5:R-:W-:-:S04]  /*2970*/  FMUL.FTZ R191, R178, c[0x0][0x1ec] ;  /* 0x00007b00b2bf7a20 */ /* 0x020fc80000410000 */
[----:B------:R-:W-:-:S04]  /*2980*/  FMUL.FTZ R210, R122, R191 ;  /* 0x000000bf7ad27220 */ /* 0x000fc80000410000 */
[----:B------:R-:W-:Y:S02]  /*2990*/  @P0 FADD.FTZ R210, R174, R210 ;  /* 0x000000d2aed20221 */ /* 0x000fe40000010000 */
.L_x_52308:
[----:B------:R-:W-:Y:S05]  /*29a0*/  BSYNC B0 ;  /* 0x0000000000007941 */ /* 0x000fea0003800000 */
.L_x_52307:
[----:B------:R-:W-:Y:S01]  /*29b0*/  BSSY B0, `(.L_x_52309) ;  /* 0x0000005000007945 */ /* 0x000fe20003800000 */
[----:B------:R-:W-:Y:S05]  /*29c0*/  @!P6 BRA `(.L_x_52310) ;  /* 0x000000300000e947 */ /* 0x000fea0003800000 */
[----:B-----5:R-:W-:-:S04]  /*29d0*/  FMUL.FTZ R188, R179, c[0x0][0x1ec] ;  /* 0x00007b00b3bc7a20 */ /* 0x020fc80000410000 */
[----:B------:R-:W-:-:S04]  /*29e0*/  FMUL.FTZ R211, R123, R188 ;  /* 0x000000bc7bd37220 */ /* 0x000fc80000410000 */
[----:B------:R-:W-:Y:S02]  /*29f0*/  @P0 FADD.FTZ R211, R175, R211 ;  /* 0x000000d3afd30221 */ /* 0x000fe40000010000 */
.L_x_52310:
[----:B------:R-:W-:Y:S05]  /*2a00*/  BSYNC B0 ;  /* 0x0000000000007941 */ /* 0x000fea0003800000 */
.L_x_52309:
        /* <DEDUP_REMOVED lines=25> */
.L_x_52312:
[----:B------:R-:W-:Y:S05]  /*2ba0*/  BSYNC B0 ;  /* 0x0000000000007941 */ /* 0x000fea0003800000 */
.L_x_52311:
[----:B------:R-:W-:Y:S01]  /*2bb0*/  BSSY B0, `(.L_x_52313) ;  /* 0x0000005000007945 */ /* 0x000fe20003800000 */
[----:B------:R-:W-:Y:S05]  /*2bc0*/  @!P6 BRA `(.L_x_52314) ;  /* 0x000000300000e947 */ /* 0x000fea0003800000 */
[----:B-----5:R-:W-:-:S04]  /*2bd0*/  FMUL.FTZ R189, R177, c[0x0][0x1ec] ;  /* 0x00007b00b1bd7a20 */ /* 0x020fc80000410000 */
[----:B------:R-:W-:-:S04]  /*2be0*/  FMUL.FTZ R205, R129, R189 ;  /* 0x000000bd81cd7220 */ /* 0x000fc80000410000 */
[----:B------:R-:W-:Y:S02]  /*2bf0*/  @P0 FADD.FTZ R205, R173, R205 ;  /* 0x000000cdadcd0221 */ /* 0x000fe40000010000 */
.L_x_52314:
[----:B------:R-:W-:Y:S05]  /*2c00*/  BSYNC B0 ;  /* 0x0000000000007941 */ /* 0x000fea0003800000 */
.L_x_52313:
[----:B------:R-:W-:Y:S01]  /*2c10*/  BSSY B0, `(.L_x_52315) ;  /* 0x0000005000007945 */ /* 0x000fe20003800000 */
[----:B------:R-:W-:Y:S05]  /*2c20*/  @!P6 BRA `(.L_x_52316) ;  /* 0x000000300000e947 */ /* 0x000fea0003800000 */
[----:B-----5:R-:W-:-:S04]  /*2c30*/  FMUL.FTZ R189, R178, c[0x0][0x1ec] ;  /* 0x00007b00b2bd7a20 */ /* 0x020fc80000410000 */
[----:B------:R-:W-:-:S04]  /*2c40*/  FMUL.FTZ R206, R130, R189 ;  /* 0x000000bd82ce7220 */ /* 0x000fc80000410000 */
[----:B------:R-:W-:Y:S02]  /*2c50*/  @P0 FADD.FTZ R206, R174, R206 ;  /* 0x000000ceaece0221 */ /* 0x000fe40000010000 */
.L_x_52316:
[----:B------:R-:W-:Y:S05]  /*2c60*/  BSYNC B0 ;  /* 0x0000000000007941 */ /* 0x000fea0003800000 */
.L_x_52315:
[----:B------:R-:W-:Y:S01]  /*2c70*/  BSSY B0, `(.L_x_52317) ;  /* 0x0000005000007945 */ /* 0x000fe20003800000 */
[----:B------:R-:W-:Y:S05]  /*2c80*/  @!P6 BRA `(.L_x_52318) ;  /* 0x000000300000e947 */ /* 0x000fea0003800000 */
[----:B-----5:R-:W-:-:S04]  /*2c90*/  FMUL.FTZ R189, R179, c[0x0][0x1ec] ;  /* 0x00007b00b3bd7a20 */ /* 0x020fc80000410000 */
[----:B------:R-:W-:-:S04]  /*2ca0*/  FMUL.FTZ R207, R131, R189 ;  /* 0x000000bd83cf7220 */ /* 0x000fc80000410000 */
[----:B------:R-:W-:Y:S02]  /*2cb0*/  @P0 FADD.FTZ R207, R175, R207 ;  /* 0x000000cfafcf0221 */ /* 0x000fe40000010000 */
.L_x_52318:
[----:B------:R-:W-:Y:S05]  /*2cc0*/  BSYNC B0 ;  /* 0x0000000000007941 */ /* 0x000fea0003800000 */
.L_x_52317:
        /* <DEDUP_REMOVED lines=25> */
.L_x_52320:
[----:B------:R-:W-:Y:S05]  /*2e60*/  BSYNC B0 ;  /* 0x0000000000007941 */ /* 0x000fea0003800000 */
.L_x_52319:
[----:B------:R-:W-:Y:S01]  /*2e70*/  BSSY B0, `(.L_x_52321) ;  /* 0x0000005000007945 */ /* 0x000fe20003800000 */
[----:B------:R-:W-:Y:S05]  /*2e80*/  @!P6 BRA `(.L_x_52322) ;  /* 0x000000300000e947 */ /* 0x000fea0003800000 */
[----:B-----5:R-:W-:-:S04]  /*2e90*/  FMUL.FTZ R188, R177, c[0x0][0x1ec] ;  /* 0x00007b00b1bc7a20 */ /* 0x020fc80000410000 */
[----:B------:R-:W-:-:S04]  /*2ea0*/  FMUL.FTZ R197, R137, R188 ;  /* 0x000000bc89c57220 */ /* 0x000fc80000410000 */
[----:B------:R-:W-:Y:S02]  /*2eb0*/  @P0 FADD.FTZ R197, R173, R197 ;  /* 0x000000c5adc50221 */ /* 0x000fe40000010000 */
.L_x_52322:
[----:B------:R-:W-:Y:S05]  /*2ec0*/  BSYNC B0 ;  /* 0x0000000000007941 */ /* 0x000fea0003800000 */
.L_x_52321:
[----:B------:R-:W-:Y:S01]  /*2ed0*/  BSSY B0, `(.L_x_52323) ;  /* 0x0000005000007945 */ /* 0x000fe20003800000 */
[----:B------:R-:W-:Y:S05]  /*2ee0*/  @!P6 BRA `(.L_x_52324) ;  /* 0x000000300000e947 */ /* 0x000fea0003800000 */
[----:B-----5:R-:W-:-:S04]  /*2ef0*/  FMUL.FTZ R188, R178, c[0x0][0x1ec] ;  /* 0x00007b00b2bc7a20 */ /* 0x020fc80000410000 */
[----:B------:R-:W-:-:S04]  /*2f00*/  FMUL.FTZ R198, R138, R188 ;  /* 0x000000bc8ac67220 */ /* 0x000fc80000410000 */
[----:B------:R-:W-:Y:S02]  /*2f10*/  @P0 FADD.FTZ R198, R174, R198 ;  /* 0x000000c6aec60221 */ /* 0x000fe40000010000 */
.L_x_52324:
[----:B------:R-:W-:Y:S05]  /*2f20*/  BSYNC B0 ;  /* 0x0000000000007941 */ /* 0x000fea0003800000 */
.L_x_52323:
[----:B------:R-:W-:Y:S01]  /*2f30*/  BSSY B0, `(.L_x_52325) ;  /* 0x0000005000007945 */ /* 0x000fe20003800000 */
[----:B------:R-:W-:Y:S05]  /*2f40*/  @!P6 BRA `(.L_x_52326) ;  /* 0x000000300000e947 */ /* 0x000fea0003800000 */
[----:B-----5:R-:W-:-:S04]  /*2f50*/  FMUL.FTZ R188, R179, c[0x0][0x1ec] ;  /* 0x00007b00b3bc7a20 */ /* 0x020fc80000410000 */
[----:B------:R-:W-:-:S04]  /*2f60*/  FMUL.FTZ R199, R139, R188 ;  /* 0x000000bc8bc77220 */ /* 0x000fc80000410000 */
[----:B------:R-:W-:Y:S02]  /*2f70*/  @P0 FADD.FTZ R199, R175, R199 ;  /* 0x000000c7afc70221 */ /* 0x000fe40000010000 */
.L_x_52326:
[----:B------:R-:W-:Y:S05]  /*2f80*/  BSYNC B0 ;  /* 0x0000000000007941 */ /* 0x000fea0003800000 */
.L_x_52325:
        /* <DEDUP_REMOVED lines=22> */
.L_x_52328:
[----:B------:R-:W-:Y:S05]  /*30f0*/  BSYNC B0 ;  /* 0x0000000000007941 */ /* 0x000fea0003800000 */
.L_x_52327:
[----:B------:R-:W-:Y:S01]  /*3100*/  BSSY B0, `(.L_x_52329) ;  /* 0x0000005000007945 */ /* 0x000fe20003800000 */
[----:B------:R-:W-:Y:S05]  /*3110*/  @!P6 BRA `(.L_x_52330) ;  /* 0x000000300000e947 */ /* 0x000fea0003800000 */
[----:B-----5:R-:W-:-:S04]  /*3120*/  FMUL.FTZ R181, R177, c[0x0][0x1ec] ;  /* 0x00007b00b1b57a20 */ /* 0x020fc80000410000 */
[----:B------:R-:W-:-:S04]  /*3130*/  FMUL.FTZ R181, R145, R181 ;  /* 0x000000b591b57220 */ /* 0x000fc80000410000 */
[----:B------:R-:W-:Y:S02]  /*3140*/  @P0 FADD.FTZ R181, R173, R181 ;  /* 0x000000b5adb50221 */ /* 0x000fe40000010000 */
.L_x_52330:
[----:B------:R-:W-:Y:S05]  /*3150*/  BSYNC B0 ;  /* 0x0000000000007941 */ /* 0x000fea0003800000 */
.L_x_52329:
[----:B------:R-:W-:Y:S01]  /*3160*/  BSSY B0, `(.L_x_52331) ;  /* 0x0000005000007945 */ /* 0x000fe20003800000 */
[----:B------:R-:W-:Y:S05]  /*3170*/  @!P6 BRA `(.L_x_52332) ;  /* 0x000000300000e947 */ /* 0x000fea0003800000 */
[----:B-----5:R-:W-:-:S04]  /*3180*/  FMUL.FTZ R182, R178, c[0x0][0x1ec] ;  /* 0x00007b00b2b67a20 */ /* 0x020fc80000410000 */
[----:B------:R-:W-:-:S04]  /*3190*/  FMUL.FTZ R182, R146, R182 ;  /* 0x000000b692b67220 */ /* 0x000fc80000410000 */
[----:B------:R-:W-:Y:S02]  /*31a0*/  @P0 FADD.FTZ R182, R174, R182 ;  /* 0x000000b6aeb60221 */ /* 0x000fe40000010000 */
.L_x_52332:
[----:B------:R-:W-:Y:S05]  /*31b0*/  BSYNC B0 ;  /* 0x0000000000007941 */ /* 0x000fea0003800000 */
.L_x_52331:
[----:B------:R-:W-:Y:S01]  /*31c0*/  BSSY B0, `(.L_x_52333) ;  /* 0x0000007000007945 */ /* 0x000fe20003800000 */
[----:B------:R-:W-:Y:S01]  /*31d0*/  IMAD.WIDE.U32 R190, R190, R3, c[0x0][0x188] ;  /* 0x00006200bebe7625 */ /* 0x000fe200078e0003 */
[----:B------:R-:W-:Y:S01]  /*31e0*/  @!P6 FSEL R183, R175, RZ, P1 ;  /* 0x000000ffafb7e208 */ /* 0x000fe20000800000 */
[----:B------:R-:W-:Y:S05]  /*31f0*/  @!P6 BRA `(.L_x_52334) ;  /* 0x000000300000e947 */ /* 0x000fea0003800000 */
[----:B-----5:R-:W-:-:S04]  /*3200*/  FMUL.FTZ R183, R179, c[0x0][0x1ec] ;  /* 0x00007b00b3b77a20 */ /* 0x020fc80000410000 */
[----:B------:R-:W-:-:S04]  /*3210*/  FMUL.FTZ R183, R147, R183 ;  /* 0x000000b793b77220 */ /* 0x000fc80000410000 */
[----:B------:R-:W-:Y:S02]  /*3220*/  @P0 FADD.FTZ R183, R175, R183 ;  /* 0x000000b7afb70221 */ /* 0x000fe40000010000 */
.L_x_52334:
[----:B------:R-:W-:Y:S05]  /*3230*/  BSYNC B0 ;  /* 0x0000000000007941 */ /* 0x000fea0003800000 */
.L_x_52333:
        /* <DEDUP_REMOVED lines=20> */
.L_x_52336:
[----:B0-----:R-:W-:Y:S05]  /*3380*/  BSYNC B0 ;  /* 0x0000000000007941 */ /* 0x001fea0003800000 */
.L_x_52335:
[----:B------:R-:W-:Y:S01]  /*3390*/  BSSY B0, `(.L_x_52337) ;  /* 0x0000006000007945 */ /* 0x000fe20003800000 */
[----:B------:R-:W-:Y:S01]  /*33a0*/  @!P6 FSEL R193, R173, RZ, P2 ;  /* 0x000000ffadc1e208 */ /* 0x000fe20001000000 */
[----:B------:R-:W-:Y:S05]  /*33b0*/  @!P6 BRA `(.L_x_52338) ;  /* 0x000000300000e947 */ /* 0x000fea0003800000 */
[----:B-----5:R-:W-:-:S04]  /*33c0*/  FMUL.FTZ R189, R177, c[0x0][0x1ec] ;  /* 0x00007b00b1bd7a20 */ /* 0x020fc80000410000 */
[----:B------:R-:W-:-:S04]  /*33d0*/  FMUL.FTZ R193, R153, R189 ;  /* 0x000000bd99c17220 */ /* 0x000fc80000410000 */
[----:B------:R-:W-:Y:S02]  /*33e0*/  @P0 FADD.FTZ R193, R173, R193 ;  /* 0x000000c1adc10221 */ /* 0x000fe40000010000 */
.L_x_52338:
[----:B------:R-:W-:Y:S05]  /*33f0*/  BSYNC B0 ;  /* 0x0000000000007941 */ /* 0x000fea0003800000 */
.L_x_52337:
[----:B------:R-:W-:Y:S01]  /*3400*/  BSSY B0, `(.L_x_52339) ;  /* 0x0000006000007945 */ /* 0x000fe20003800000 */
[----:B------:R-:W-:Y:S01]  /*3410*/  @!P6 FSEL R194, R174, RZ, P1 ;  /* 0x000000ffaec2e208 */ /* 0x000fe20000800000 */
[----:B------:R-:W-:Y:S05]  /*3420*/  @!P6 BRA `(.L_x_52340) ;  /* 0x000000300000e947 */ /* 0x000fea0003800000 */
[----:B-----5:R-:W-:-:S04]  /*3430*/  FMUL.FTZ R189, R178, c[0x0][0x1ec] ;  /* 0x00007b00b2bd7a20 */ /* 0x020fc80000410000 */
[----:B------:R-:W-:-:S04]  /*3440*/  FMUL.FTZ R194, R154, R189 ;  /* 0x000000bd9ac27220 */ /* 0x000fc80000410000 */
[----:B------:R-:W-:Y:S02]  /*3450*/  @P0 FADD.FTZ R194, R174, R194 ;  /* 0x000000c2aec20221 */ /* 0x000fe40000010000 */
.L_x_52340:
[----:B------:R-:W-:Y:S05]  /*3460*/  BSYNC B0 ;  /* 0x0000000000007941 */ /* 0x000fea0003800000 */
.L_x_52339:
[----:B------:R-:W-:Y:S01]  /*3470*/  BSSY B0, `(.L_x_52341) ;  /* 0x0000007000007945 */ /* 0x000fe20003800000 */
[----:B------:R-:W-:Y:S01]  /*3480*/  IMAD.WIDE.U32 R188, R188, R3, c[0x0][0x188] ;  /* 0x00006200bcbc7625 */ /* 0x000fe200078e0003 */
[----:B------:R-:W-:Y:S01]  /*3490*/  @!P6 FSEL R195, R175, RZ, P4 ;  /* 0x000000ffafc3e208 */ /* 0x000fe20002000000 */
[----:B------:R-:W-:Y:S05]  /*34a0*/  @!P6 BRA `(.L_x_52342) ;  /* 0x000000300000e947 */ /* 0x000fea0003800000 */
[----:B-----5:R-:W-:-:S04]  /*34b0*/  FMUL.FTZ R190, R179, c[0x0][0x1ec] ;  /* 0x00007b00b3be7a20 */ /* 0x020fc80000410000 */
[----:B------:R-:W-:-:S04]  /*34c0*/  FMUL.FTZ R195, R155, R190 ;  /* 0x000000be9bc37220 */ /* 0x000fc80000410000 */
[----:B------:R-:W-:Y:S02]  /*34d0*/  @P0 FADD.FTZ R195, R175, R195 ;  /* 0x000000c3afc30221 */ /* 0x000fe40000010000 */
.L_x_52342:
[----:B------:R-:W-:Y:S05]  /*34e0*/  BSYNC B0 ;  /* 0x0000000000007941 */ /* 0x000fea0003800000 */
.L_x_52341:
        /* <DEDUP_REMOVED lines=21> */
.L_x_52344:
[----:B------:R-:W-:Y:S05]  /*3640*/  BSYNC B0 ;  /* 0x0000000000007941 */ /* 0x000fea0003800000 */
.L_x_52343:
[----:B------:R-:W-:Y:S01]  /*3650*/  BSSY B0, `(.L_x_52345) ;  /* 0x0000006000007945 */ /* 0x000fe20003800000 */
[----:B------:R-:W-:Y:S01]  /*3660*/  @!P6 FSEL R189, R173, RZ, P2 ;  /* 0x000000ffadbde208 */ /* 0x000fe20001000000 */
[----:B------:R-:W-:Y:S05]  /*3670*/  @!P6 BRA `(.L_x_52346) ;  /* 0x000000300000e947 */ /* 0x000fea0003800000 */
[----:B-----5:R-:W-:-:S04]  /*3680*/  FMUL.FTZ R189, R177, c[0x0][0x1ec] ;  /* 0x00007b00b1bd7a20 */ /* 0x020fc80000410000 */
[----:B------:R-:W-:-:S04]  /*3690*/  FMUL.FTZ R189, R161, R189 ;  /* 0x000000bda1bd7220 */ /* 0x000fc80000410000 */
[----:B------:R-:W-:Y:S02]  /*36a0*/  @P0 FADD.FTZ R189, R173, R189 ;  /* 0x000000bdadbd0221 */ /* 0x000fe40000010000 */
.L_x_52346:
[----:B------:R-:W-:Y:S05]  /*36b0*/  BSYNC B0 ;  /* 0x0000000000007941 */ /* 0x000fea0003800000 */
.L_x_52345:
[----:B------:R-:W-:Y:S01]  /*36c0*/  BSSY B0, `(.L_x_52347) ;  /* 0x0000006000007945 */ /* 0x000fe20003800000 */
[----:B------:R-:W-:Y:S01]  /*36d0*/  @!P6 FSEL R190, R174, RZ, P1 ;  /* 0x000000ffaebee208 */ /* 0x000fe20000800000 */
[----:B------:R-:W-:Y:S05]  /*36e0*/  @!P6 BRA `(.L_x_52348) ;  /* 0x000000300000e947 */ /* 0x000fea0003800000 */
[----:B-----5:R-:W-:-:S04]  /*36f0*/  FMUL.FTZ R190, R178, c[0x0][0x1ec] ;  /* 0x00007b00b2be7a20 */ /* 0x020fc80000410000 */
[----:B------:R-:W-:-:S04]  /*3700*/  FMUL.FTZ R190, R162, R190 ;  /* 0x000000bea2be7220 */ /* 0x000fc80000410000 */
[----:B------:R-:W-:Y:S02]  /*3710*/  @P0 FADD.FTZ R190, R174, R190 ;  /* 0x000000beaebe0221 */ /* 0x000fe40000010000 */
.L_x_52348:
[----:B------:R-:W-:Y:S05]  /*3720*/  BSYNC B0 ;  /* 0x0000000000007941 */ /* 0x000fea0003800000 */
.L_x_52347:
[----:B------:R-:W-:Y:S01]  /*3730*/  BSSY B0, `(.L_x_52349) ;  /* 0x0000007000007945 */ /* 0x000fe20003800000 */
[----:B------:R-:W-:Y:S01]  /*3740*/  IMAD.WIDE.U32 R200, R191, R3, c[0x0][0x188] ;  /* 0x00006200bfc87625 */ /* 0x000fe200078e0003 */
[----:B------:R-:W-:Y:S01]  /*3750*/  @!P6 FSEL R191, R175, RZ, P4 ;  /* 0x000000ffafbfe208 */ /* 0x000fe20002000000 */
[----:B------:R-:W-:Y:S05]  /*3760*/  @!P6 BRA `(.L_x_52350) ;  /* 0x000000300000e947 */ /* 0x000fea0003800000 */
[----:B-----5:R-:W-:-:S04]  /*3770*/  FMUL.FTZ R191, R179, c[0x0][0x1ec] ;  /* 0x00007b00b3bf7a20 */ /* 0x020fc80000410000 */
[----:B------:R-:W-:-:S04]  /*3780*/  FMUL.FTZ R191, R163, R191 ;  /* 0x000000bfa3bf7220 */ /* 0x000fc80000410000 */
[----:B------:R-:W-:Y:S02]  /*3790*/  @P0 FADD.FTZ R191, R175, R191 ;  /* 0x000000bfafbf0221 */ /* 0x000fe40000010000 */
.L_x_52350:
[----:B------:R-:W-:Y:S05]  /*37a0*/  BSYNC B0 ;  /* 0x0000000000007941 */ /* 0x000fea0003800000 */
.L_x_52349:
[----:B------:R-:W-:Y:S01]  /*37b0*/  IADD3 R202, R202, 0x1e0, RZ ;  /* 0x000001e0caca7810 */ /* 0x000fe20007ffe0ff */
[----:B------:R0:W-:Y:S04]  /*37c0*/  STG.E.128 [R200.64], R188 ;  /* 0x000000bcc8007986 */ /* 0x0001e8000c101d04 */
[----:B0-----:R-:W-:-:S05]  /*37d0*/  @P0 IMAD.WIDE.U32 R200, R202, R3, c[0x0][0x180] ;  /* 0x00006000cac80625 */ /* 0x001fca00078e0003 */
[----:B------:R0:W2:Y:S01]  /*37e0*/  @P0 LDG.E.128 R172, [R200.64] ;  /* 0x00000004c8ac0981 */ /* 0x0000a2000c1e1d00 */
[----:B------:R-:W-:Y:S02]  /*37f0*/  @P5 IADD3 R2, R2, 0x1e0, RZ ;  /* 0x000001e002025810 */ /* 0x000fe40007ffe0ff */
[----:B------:R-:W-:Y:S01]  /*3800*/  @!P6 ISETP.NE.U32.AND P3, PT, RZ, c[0x0][0x180], PT ;  /* 0x00006000ff00ea0c */ /* 0x000fe20003f65070 */
[----:B------:R-:W-:Y:S01]  /*3810*/  BSSY B0, `(.L_x_52351) ;  /* 0x0000010000007945 */ /* 0x000fe20003800000 */
[----:B------:R-:W-:Y:S02]  /*3820*/  @!P6 ISETP.NE.U32.AND P1, PT, RZ, c[0x0][0x180], PT ;  /* 0x00006000ff00ea0c */ /* 0x000fe40003f25070 */
[----:B------:R-:W-:Y:S01]  /*3830*/  @!P6 ISETP.NE.U32.AND P4, PT, RZ, c[0x0][0x180], PT ;  /* 0x00006000ff00ea0c */ /* 0x000fe20003f85070 */
[-C--:B0-----:R-:W-:Y:S01]  /*3840*/  @P5 IMAD.WIDE.U32 R200, R2, R3.reuse, c[0x0][0x170] ;  /* 0x00005c0002c85625 */ /* 0x081fe200078e0003 */
[----:B------:R-:W-:Y:S02]  /*3850*/  @!P6 ISETP.NE.U32.AND P2, PT, RZ, c[0x0][0x180], PT ;  /* 0x00006000ff00ea0c */ /* 0x000fe40003f45070 */
[----:B------:R-:W-:Y:S01]  /*3860*/  @!P6 ISETP.NE.AND.EX P3, PT, RZ, c[0x0][0x184], PT, P3 ;  /* 0x00006100ff00ea0c */ /* 0x000fe20003f65330 */
[----:B------:R-:W-:Y:S01]  /*3870*/  IMAD.WIDE.U32 R2, R202, R3, c[0x0][0x188] ;  /* 0x00006200ca027625 */ /* 0x000fe200078e0003 */
[----:B-----5:R2:W5:Y:S01]  /*3880*/  @P5 LDG.E.128 R176, [R200.64] ;  /* 0x00000004c8b05981 */ /* 0x020562000c1e1d00 */
[----:B------:R-:W-:-:S02]  /*3890*/  @!P6 ISETP.NE.AND.EX P1, PT, RZ, c[0x0][0x184], PT, P1 ;  /* 0x00006100ff00ea0c */ /* 0x000fc40003f25310 */
[----:B------:R-:W-:Y:S02]  /*38a0*/  @!P6 ISETP.NE.AND.EX P4, PT, RZ, c[0x0][0x184], PT, P4 ;  /* 0x00006100ff00ea0c */ /* 0x000fe40003f85340 */
[----:B------:R-:W-:Y:S02]  /*38b0*/  @!P6 ISETP.NE.AND.EX P2, PT, RZ, c[0x0][0x184], PT, P2 ;  /* 0x00006100ff00ea0c */ /* 0x000fe40003f45320 */
[----:B--2---:R-:W-:Y:S01]  /*38c0*/  @!P6 FSEL R200, R172, RZ, P3 ;  /* 0x000000ffacc8e208 */ /* 0x004fe20001800000 */
[----:B------:R-:W-:Y:S05]  /*38d0*/  @!P6 BRA `(.L_x_52352) ;  /* 0x000000300000e947 */ /* 0x000fea0003800000 */
[----:B-----5:R-:W-:-:S04]  /*38e0*/  FMUL.FTZ R200, R176, c[0x0][0x1ec] ;  /* 0x00007b00b0c87a20 */ /* 0x020fc80000410000 */
[----:B------:R-:W-:-:S04]  /*38f0*/  FMUL.FTZ R200, R168, R200 ;  /* 0x000000c8a8c87220 */ /* 0x000fc80000410000 */
[----:B------:R-:W-:Y:S02]  /*3900*/  @P0 FADD.FTZ R200, R172, R200 ;  /* 0x000000c8acc80221 */ /* 0x000fe40000010000 */
.L_x_52352:
[----:B------:R-:W-:Y:S05]  /*3910*/  BSYNC B0 ;  /* 0x0000000000007941 */ /* 0x000fea0003800000 */
.L_x_52351:
[----:B------:R-:W-:Y:S01]  /*3920*/  BSSY B0, `(.L_x_52353) ;  /* 0x0000006000007945 */ /* 0x000fe20003800000 */
[----:B------:R-:W-:Y:S01]  /*3930*/  @!P6 FSEL R201, R173, RZ, P1 ;  /* 0x000000ffadc9e208 */ /* 0x000fe20000800000 */
[----:B------:R-:W-:Y:S05]  /*3940*/  @!P6 BRA `(.L_x_52354) ;  /* 0x000000300000e947 */ /* 0x000fea0003800000 */
[----:B-----5:R-:W-:-:S04]  /*3950*/  FMUL.FTZ R201, R177, c[0x0][0x1ec] ;  /* 0x00007b00b1c97a20 */ /* 0x020fc80000410000 */
[----:B------:R-:W-:-:S04]  /*3960*/  FMUL.FTZ R201, R169, R201 ;  /* 0x000000c9a9c97220 */ /* 0x000fc80000410000 */
[----:B------:R-:W-:Y:S02]  /*3970*/  @P0 FADD.FTZ R201, R173, R201 ;  /* 0x000000c9adc90221 */ /* 0x000fe40000010000 */
.L_x_52354:
[----:B------:R-:W-:Y:S05]  /*3980*/  BSYNC B0 ;  /* 0x0000000000007941 */ /* 0x000fea0003800000 */
.L_x_52353:
[----:B------:R-:W-:Y:S01]  /*3990*/  BSSY B0, `(.L_x_52355) ;  /* 0x0000006000007945 */ /* 0x000fe20003800000 */
[----:B------:R-:W-:Y:S01]  /*39a0*/  @!P6 FSEL R202, R174, RZ, P4 ;  /* 0x000000ffaecae208 */ /* 0x000fe20002000000 */
[----:B------:R-:W-:Y:S05]  /*39b0*/  @!P6 BRA `(.L_x_52356) ;  /* 0x000000300000e947 */ /* 0x000fea0003800000 */
[----:B-----5:R-:W-:-:S04]  /*39c0*/  FMUL.FTZ R202, R178, c[0x0][0x1ec] ;  /* 0x00007b00b2ca7a20 */ /* 0x020fc80000410000 */
[----:B------:R-:W-:-:S04]  /*39d0*/  FMUL.FTZ R202, R170, R202 ;  /* 0x000000caaaca7220 */ /* 0x000fc80000410000 */
[----:B------:R-:W-:Y:S02]  /*39e0*/  @P0 FADD.FTZ R202, R174, R202 ;  /* 0x000000caaeca0221 */ /* 0x000fe40000010000 */
.L_x_52356:
[----:B------:R-:W-:Y:S05]  /*39f0*/  BSYNC B0 ;  /* 0x0000000000007941 */ /* 0x000fea0003800000 */
.L_x_52355:
[----:B------:R-:W-:Y:S01]  /*3a00*/  BSSY B0, `(.L_x_52357) ;  /* 0x0000006000007945 */ /* 0x000fe20003800000 */
[----:B------:R-:W-:Y:S01]  /*3a10*/  @!P6 FSEL R203, R175, RZ, P2 ;  /* 0x000000ffafcbe208 */ /* 0x000fe20001000000 */
[----:B------:R-:W-:Y:S05]  /*3a20*/  @!P6 BRA `(.L_x_52358) ;  /* 0x000000300000e947 */ /* 0x000fea0003800000 */
[----:B-----5:R-:W-:-:S04]  /*3a30*/  FMUL.FTZ R203, R179, c[0x0][0x1ec] ;  /* 0x00007b00b3cb7a20 */ /* 0x020fc80000410000 */
[----:B------:R-:W-:-:S04]  /*3a40*/  FMUL.FTZ R203, R171, R203 ;  /* 0x000000cbabcb7220 */ /* 0x000fc80000410000 */
[----:B------:R-:W-:Y:S02]  /*3a50*/  @P0 FADD.FTZ R203, R175, R203 ;  /* 0x000000cbafcb0221 */ /* 0x000fe40000010000 */
.L_x_52358:
[----:B------:R-:W-:Y:S05]  /*3a60*/  BSYNC B0 ;  /* 0x0000000000007941 */ /* 0x000fea0003800000 */
.L_x_52357:
        /* <DEDUP_REMOVED lines=69> */
.L_x_52365:
        /* <DEDUP_REMOVED lines=148> */
.L_x_52366:
        /* <DEDUP_REMOVED lines=17> */
[----:B-1----:R1:W-:Y:S01]  /*4910*/  STL [R1+0x50], R0 ;  /* 0x0000500001007387 */ /* 0x0023e20000100800 */
[----:B------:R-:W-:-:S03]  /*4920*/  IADD3 R244, R247, -0x1, RZ ;  /* 0xfffffffff7f47810 */ /* 0x000fc60007ffe0ff */
[----:B0-----:R-:W2:Y:S04]  /*4930*/  LDL R246, [R1+0x40] ;  /* 0x0000400001f67983 */ /* 0x001ea80000100800 */
[----:B------:R-:W3:Y:S04]  /*4940*/  LDL R247, [R1+0x48] ;  /* 0x0000480001f77983 */ /* 0x000ee80000100800 */
[----:B-1----:R-:W4:Y:S04]  /*4950*/  LDL R0, [R1+0x4c] ;  /* 0x00004c0001007983 */ /* 0x002f280000100800 */
[----:B------:R-:W4:Y:S01]  /*4960*/  LDL R252, [R1+0x44] ;  /* 0x0000440001fc7983 */ /* 0x000f220000100800 */
[----:B------:R-:W-:-:S05]  /*4970*/  IMAD R244, R244, c[0x0][0x168], RZ ;  /* 0x00005a00f4f47a24 */ /* 0x000fca00078e02ff */
[----:B------:R-:W-:-:S04]  /*4980*/  SHF.R.S32.HI R245, RZ, 0x1f, R244 ;  /* 0x0000001ffff57819 */ /* 0x000fc800000114f4 */
[----:B------:R-:W-:Y:S02]  /*4990*/  LEA.HI R244, R245, R244, RZ, 0x2 ;  /* 0x000000f4f5f47211 */ /* 0x000fe400078f10ff */
[----:B------:R-:W0:Y:S01]  /*49a0*/  S2R R245, SR_TID.X ;  /* 0x0000000000f57919 */ /* 0x000e220000002100 */
[----:B------:R-:W-:-:S05]  /*49b0*/  FSEL R3, R3, RZ, !P0 ;  /* 0x000000ff03037208 */ /* 0x000fca0004000000 */
[C---:B------:R-:W-:Y:S02]  /*49c0*/  FADD.FTZ R240, -R3.reuse, R240 ;  /* 0x000000f003f07221 */ /* 0x040fe40000010100 */
[C---:B------:R-:W-:Y:S02]  /*49d0*/  FADD.FTZ R242, -R3.reuse, R242 ;  /* 0x000000f203f27221 */ /* 0x040fe40000010100 */
[C---:B------:R-:W-:Y:S02]  /*49e0*/  FADD.FTZ R243, -R3.reuse, R243 ;  /* 0x000000f303f37221 */ /* 0x040fe40000010100 */
[----:B------:R-:W-:Y:S02]  /*49f0*/  FADD.FTZ R241, -R3, R241 ;  /* 0x000000f103f17221 */ /* 0x000fe40000010100 */
[----:B------:R-:W-:Y:S01]  /*4a00*/  FMUL.FTZ R240, R2, R240 ;  /* 0x000000f002f07220 */ /* 0x000fe20000410000 */
[----:B0-----:R-:W-:-:S04]  /*4a10*/  LOP3.LUT R245, R245, 0x1f, RZ, 0xc0, !PT ;  /* 0x0000001ff5f57812 */ /* 0x001fc800078ec0ff */
[----:B------:R-:W-:Y:S01]  /*4a20*/  LEA.HI.SX32 R244, R244, R245, 0x1e ;  /* 0x000000f5f4f47211 */ /* 0x000fe200078ff2ff */
[----:B------:R-:W-:Y:S01]  /*4a30*/  HFMA2.MMA R245, -RZ, RZ, 0, 9.5367431640625e-07 ;  /* 0x00000010fff57435 */ /* 0x000fe200000001ff */
[C---:B------:R-:W-:Y:S02]  /*4a40*/  FMUL.FTZ R242, R2.reuse, R242 ;  /* 0x000000f202f27220 */ /* 0x040fe40000410000 */
[C---:B------:R-:W-:Y:S02]  /*4a50*/  FMUL.FTZ R243, R2.reuse, R243 ;  /* 0x000000f302f37220 */ /* 0x040fe40000410000 */
[----:B------:R-:W-:Y:S02]  /*4a60*/  FMUL.FTZ R241, R2, R241 ;  /* 0x000000f102f17220 */ /* 0x000fe40000410000 */
[----:B--2---:R-:W-:Y:S02]  /*4a70*/  FFMA.FTZ R240, R246, R240, R4 ;  /* 0x000000f0f6f07223 */ /* 0x004fe40000010004 */
[----:B---3--:R-:W-:-:S02]  /*4a80*/  FFMA.FTZ R242, R247, R242, R6 ;  /* 0x000000f2f7f27223 */ /* 0x008fc40000010006 */
[----:B------:R-:W-:-:S04]  /*4a90*/  IMAD.WIDE.U32 R246, R244, R245, c[0x0][0x208] ;  /* 0x00008200f4f67625 */ /* 0x000fc800078e00f5 */
[----:B----4-:R-:W-:Y:S02]  /*4aa0*/  FFMA.FTZ R243, R0, R243, R7 ;  /* 0x000000f300f37223 */ /* 0x010fe40000010007 */
[----:B------:R-:W-:Y:S01]  /*4ab0*/  FFMA.FTZ R241, R252, R241, R5 ;  /* 0x000000f1fcf17223 */ /* 0x000fe20000010005 */
[----:B------:R0:W5:Y:S04]  /*4ac0*/  LDL.LU R0, [R1+0x50] ;  /* 0x0000500001007983 */ /* 0x0001680000300800 */
[----:B------:R1:W-:Y:S04]  /*4ad0*/  STG.E.128 [R246.64], R240 ;  /* 0x000000f0f6007986 */ /* 0x0003e8000c101d04 */
[----:B------:R-:W2:Y:S04]  /*4ae0*/  LDL R245, [R1+0x28] ;  /* 0x0000280001f57983 */ /* 0x000ea80000100800 */
[----:B------:R-:W3:Y:S04]  /*4af0*/  LDL R252, [R1] ;  /* 0x0000000001fc7983 */ /* 0x000ee80000100800 */
[----:B-1----:R-:W4:Y:S04]  /*4b00*/  LDL R240, [R1+0x2c] ;  /* 0x00002c0001f07983 */ /* 0x002f280000100800 */
[----:B------:R-:W3:Y:S04]  /*4b10*/  LDL R241, [R1+0x24] ;  /* 0x0000240001f17983 */ /* 0x000ee80000100800 */
[----:B------:R-:W3:Y:S04]  /*4b20*/  LDL R242, [R1+0x20] ;  /* 0x0000200001f27983 */ /* 0x000ee80000100800 */
[----:B------:R-:W3:Y:S04]  /*4b30*/  LDL R243, [R1+0xc] ;  /* 0x00000c0001f37983 */ /* 0x000ee80000100800 */
[----:B------:R-:W3:Y:S04]  /*4b40*/  LDL R246, [R1+0x8] ;  /* 0x0000080001f67983 */ /* 0x000ee80000100800 */
[----:B------:R-:W3:Y:S01]  /*4b50*/  LDL R247, [R1+0x4] ;  /* 0x0000040001f77983 */ /* 0x000ee20000100800 */
[----:B------:R-:W-:-:S02]  /*4b60*/  FADD.FTZ R239, -R3, R239 ;  /* 0x000000ef03ef7221 */ /* 0x000fc40000010100 */
[C---:B------:R-:W-:Y:S02]  /*4b70*/  FADD.FTZ R238, -R3.reuse, R238 ;  /* 0x000000ee03ee7221 */ /* 0x040fe40000010100 */
        /* <DEDUP_REMOVED lines=92> */
[----:B--2---:R-:W-:Y:S01]  /*5140*/  FFMA.FTZ R238, R245, R238, R10 ;  /* 0x000000eef5ee7223 */ /* 0x004fe2000001000a */
[----:B------:R-:W-:Y:S01]  /*5150*/  MOV R245, 0x10 ;  /* 0x0000001000f57802 */ /* 0x000fe20000000f00 */
[----:B----4-:R-:W-:Y:S01]  /*5160*/  FFMA.FTZ R239, R240, R239, R11 ;  /* 0x000000eff0ef7223 */ /* 0x010fe2000001000b */
[----:B------:R-:W-:Y:S01]  /*5170*/  IADD3 R240, R244, 0x20, RZ ;  /* 0x00000020f4f07810 */ /* 0x000fe20007ffe0ff */
[----:B---3--:R-:W-:-:S04]  /*5180*/  FFMA.FTZ R237, R241, R237, R9 ;  /* 0x000000edf1ed7223 */ /* 0x008fc80000010009 */
[----:B------:R-:W-:-:S04]  /*5190*/  IMAD.WIDE.U32 R240, R240, R245, c[0x0][0x208] ;  /* 0x00008200f0f07625 */ /* 0x000fc800078e00f5 */
[----:B------:R-:W-:-:S05]  /*51a0*/  FFMA.FTZ R236, R242, R236, R8 ;  /* 0x000000ecf2ec7223 */ /* 0x000fca0000010008 */
[----:B------:R1:W-:Y:S01]  /*51b0*/  STG.E.128 [R240.64], R236 ;  /* 0x000000ecf0007986 */ /* 0x0003e2000c101d04 */
[----:B------:R-:W-:Y:S02]  /*51c0*/  FFMA.FTZ R235, R243, R235, R15 ;  /* 0x000000ebf3eb7223 */ /* 0x000fe4000001000f */
[----:B------:R-:W-:Y:S02]  /*51d0*/  FFMA.FTZ R234, R246, R234, R14 ;  /* 0x000000eaf6ea7223 */ /* 0x000fe4000001000e */
[----:B------:R-:W-:Y:S02]  /*51e0*/  FFMA.FTZ R233, R247, R233, R13 ;  /* 0x000000e9f7e97223 */ /* 0x000fe4000001000d */
[----:B------:R-:W-:Y:S01]  /*51f0*/  FFMA.FTZ R232, R252, R232, R12 ;  /* 0x000000e8fce87223 */ /* 0x000fe2000001000c */
[----:B-1----:R-:W-:-:S05]  /*5200*/  IADD3 R236, R244, 0x40, RZ ;  /* 0x00000040f4ec7810 */ /* 0x002fca0007ffe0ff */
[----:B------:R-:W-:-:S05]  /*5210*/  IMAD.WIDE.U32 R236, R236, R245, c[0x0][0x208] ;  /* 0x00008200ecec7625 */ /* 0x000fca00078e00f5 */
[----:B------:R1:W-:Y:S02]  /*5220*/  STG.E.128 [R236.64], R232 ;  /* 0x000000e8ec007986 */ /* 0x0003e4000c101d04 */
        /* <DEDUP_REMOVED lines=9> */
[C---:B-1----:R-:W-:Y:S02]  /*52c0*/  FADD.FTZ R222, -R3.reuse, R182 ;  /* 0x000000b603de7221 */ /* 0x042fe40000010100 */
[C---:B------:R-:W-:Y:S02]  /*52d0*/  FADD.FTZ R221, -R3.reuse, R181 ;  /* 0x000000b503dd7221 */ /* 0x040fe40000010100 */
[C---:B------:R-:W-:Y:S02]  /*52e0*/  FMUL.FTZ R182, R2.reuse, R219 ;  /* 0x000000db02b67220 */ /* 0x040fe40000410000 */
[----:B------:R-:W-:Y:S02]  /*52f0*/  FADD.FTZ R220, -R3, R180 ;  /* 0x000000b403dc7221 */ /* 0x000fe40000010100 */
[----:B------:R-:W-:-:S02]  /*5300*/  FMUL.FTZ R181, R2, R218 ;  /* 0x000000da02b57220 */ /* 0x000fc40000410000 */
[C---:B------:R-:W-:Y:S01]  /*5310*/  FADD.FTZ R224, -R3.reuse, R188 ;  /* 0x000000bc03e07221 */ /* 0x040fe20000010100 */
[----:B------:R-:W-:Y:S01]  /*5320*/  IADD3 R188, R244, 0xc0, RZ ;  /* 0x000000c0f4bc7810 */ /* 0x000fe20007ffe0ff */
[C---:B------:R-:W-:Y:S02]  /*5330*/  FADD.FTZ R225, -R3.reuse, R189 ;  /* 0x000000bd03e17221 */ /* 0x040fe40000010100 */
[C---:B------:R-:W-:Y:S02]  /*5340*/  FMUL.FTZ R180, R2.reuse, R217 ;  /* 0x000000d902b47220 */ /* 0x040fe40000410000 */
[----:B------:R-:W-:Y:S02]  /*5350*/  FADD.FTZ R223, -R3, R183 ;  /* 0x000000b703df7221 */ /* 0x000fe40000010100 */
[----:B------:R-:W-:Y:S02]  /*5360*/  FMUL.FTZ R189, R2, R216 ;  /* 0x000000d802bd7220 */ /* 0x000fe40000410000 */
[----:B------:R-:W-:-:S02]  /*5370*/  FFMA.FTZ R183, R95, R182, R31 ;  /* 0x000000b65fb77223 */ /* 0x000fc4000001001f */
[----:B------:R-:W-:Y:S02]  /*5380*/  FFMA.FTZ R182, R94, R181, R30 ;  /* 0x000000b55eb67223 */ /* 0x000fe4000001001e */
[----:B------:R-:W-:Y:S02]  /*5390*/  FFMA.FTZ R181, R93, R180, R29 ;  /* 0x000000b45db57223 */ /* 0x000fe4000001001d */
[----:B------:R-:W-:Y:S02]  /*53a0*/  FFMA.FTZ R180, R92, R189, R28 ;  /* 0x000000bd5cb47223 */ /* 0x000fe4000001001c */
[----:B------:R-:W-:Y:S01]  /*53b0*/  IMAD.WIDE.U32 R188, R188, R245, c[0x0][0x208] ;  /* 0x00008200bcbc7625 */ /* 0x000fe200078e00f5 */
[----:B------:R-:W-:-:S04]  /*53c0*/  IADD3 R218, R244, 0xe0, RZ ;  /* 0x000000e0f4da7810 */ /* 0x000fc80007ffe0ff */
[----:B------:R1:W-:Y:S01]  /*53d0*/  STG.E.128 [R188.64], R180 ;  /* 0x000000b4bc007986 */ /* 0x0003e2000c101d04 */
[----:B------:R-:W-:Y:S02]  /*53e0*/  FADD.FTZ R3, -R3, R203 ;  /* 0x000000cb03037221 */ /* 0x000fe40000010100 */
[C---:B------:R-:W-:Y:S02]  /*53f0*/  FMUL.FTZ R203, R2.reuse, R210 ;  /* 0x000000d202cb7220 */ /* 0x040fe40000410000 */
[----:B------:R-:W-:Y:S01]  /*5400*/  FMUL.FTZ R210, R2, R222 ;  /* 0x000000de02d27220 */ /* 0x000fe20000410000 */
[----:B------:R-:W-:Y:S01]  /*5410*/  IADD3 R222, R244, 0x120, RZ ;  /* 0x00000120f4de7810 */ /* 0x000fe20007ffe0ff */
[----:B------:R-:W-:-:S04]  /*5420*/  IMAD.WIDE.U32 R218, R218, R245, c[0x0][0x208] ;  /* 0x00008200dada7625 */ /* 0x000fc800078e00f5 */
[C---:B-1----:R-:W-:Y:S02]  /*5430*/  FMUL.FTZ R188, R2.reuse, R208 ;  /* 0x000000d002bc7220 */ /* 0x042fe40000410000 */
[----:B------:R-:W-:Y:S01]  /*5440*/  FMUL.FTZ R208, R2, R220 ;  /* 0x000000dc02d07220 */ /* 0x000fe20000410000 */
[----:B------:R-:W-:Y:S01]  /*5450*/  IADD3 R220, R244, 0x100, RZ ;  /* 0x00000100f4dc7810 */ /* 0x000fe20007ffe0ff */
        /* <DEDUP_REMOVED lines=11> */
[C---:B------:R-:W-:Y:S02]  /*5510*/  FMUL.FTZ R212, R2.reuse, R223 ;  /* 0x000000df02d47220 */ /* 0x040fe40000410000 */
[C---:B------:R-:W-:Y:S02]  /*5520*/  FMUL.FTZ R215, R2.reuse, R190 ;  /* 0x000000be02d77220 */ /* 0x040fe40000410000 */
[----:B------:R-:W-:Y:S02]  /*5530*/  FMUL.FTZ R216, R2, R191 ;  /* 0x000000bf02d87220 */ /* 0x000fe40000410000 */
[----:B------:R-:W-:Y:S02]  /*5540*/  FFMA.FTZ R191, R119, R211, R43 ;  /* 0x000000d377bf7223 */ /* 0x000fe4000001002b */
[----:B------:R-:W-:Y:S02]  /*5550*/  FFMA.FTZ R190, R118, R203, R42 ;  /* 0x000000cb76be7223 */ /* 0x000fe4000001002a */
[----:B------:R-:W-:-:S02]  /*5560*/  FFMA.FTZ R189, R117, R189, R41 ;  /* 0x000000bd75bd7223 */ /* 0x000fc40000010029 */
[----:B------:R-:W-:Y:S02]  /*5570*/  FFMA.FTZ R188, R116, R188, R40 ;  /* 0x000000bc74bc7223 */ /* 0x000fe40000010028 */
[----:B------:R-:W-:Y:S01]  /*5580*/  IMAD.WIDE.U32 R222, R222, R245, c[0x0][0x208] ;  /* 0x00008200dede7625 */ /* 0x000fe200078e00f5 */
[----:B------:R-:W-:Y:S03]  /*5590*/  STG.E.128 [R218.64], R180 ;  /* 0x000000b4da007986 */ /* 0x000fe6000c101d04 */
[----:B------:R-:W-:Y:S01]  /*55a0*/  FMUL.FTZ R213, R2, R224 ;  /* 0x000000e002d57220 */ /* 0x000fe20000410000 */
[----:B------:R-:W-:Y:S01]  /*55b0*/  IADD3 R224, R244, 0x140, RZ ;  /* 0x00000140f4e07810 */ /* 0x000fe20007ffe0ff */
        /* <DEDUP_REMOVED lines=18> */
[C---:B------:R-:W-:Y:S01]  /*56e0*/  IADD3 R2, R244.reuse, 0x160, RZ ;  /* 0x00000160f4027810 */ /* 0x040fe20007ffe0ff */
[----:B------:R2:W-:Y:S01]  /*56f0*/  STG.E.128 [R222.64], R188 ;  /* 0x000000bcde007986 */ /* 0x0005e2000c101d04 */
[C---:B-1----:R-:W-:Y:S02]  /*5700*/  IADD3 R184, R244.reuse, 0x180, RZ ;  /* 0x00000180f4b87810 */ /* 0x042fe40007ffe0ff */
[----:B------:R-:W-:Y:S01]  /*5710*/  IADD3 R186, R244, 0x1a0, RZ ;  /* 0x000001a0f4ba7810 */ /* 0x000fe20007ffe0ff */
[----:B------:R-:W-:-:S02]  /*5720*/  FFMA.FTZ R207, R127, R207, R47 ;  /* 0x000000cf7fcf7223 */ /* 0x000fc4000001002f */
[----:B------:R-:W-:Y:S02]  /*5730*/  FFMA.FTZ R206, R126, R206, R46 ;  /* 0x000000ce7ece7223 */ /* 0x000fe4000001002e */
[----:B------:R-:W-:Y:S02]  /*5740*/  FFMA.FTZ R205, R125, R205, R45 ;  /* 0x000000cd7dcd7223 */ /* 0x000fe4000001002d */
[----:B------:R-:W-:Y:S02]  /*5750*/  FFMA.FTZ R204, R124, R204, R44 ;  /* 0x000000cc7ccc7223 */ /* 0x000fe4000001002c */
[----:B------:R-:W-:-:S04]  /*5760*/  IMAD.WIDE.U32 R224, R224, R245, c[0x0][0x208] ;  /* 0x00008200e0e07625 */ /* 0x000fc800078e00f5 */
[----:B------:R-:W-:Y:S01]  /*5770*/  FFMA.FTZ R203, R167, R3, R67 ;  /* 0x00000003a7cb7223 */ /* 0x000fe20000010043 */
[C---:B--2---:R-:W-:Y:S01]  /*5780*/  IADD3 R188, R244.reuse, 0x1c0, RZ ;  /* 0x000001c0f4bc7810 */ /* 0x044fe20007ffe0ff */
[----:B------:R-:W-:Y:S01]  /*5790*/  FFMA.FTZ R199, R135, R199, R51 ;  /* 0x000000c787c77223 */ /* 0x000fe20000010033 */
[----:B------:R-:W-:Y:S01]  /*57a0*/  IADD3 R190, R244, 0x1e0, RZ ;  /* 0x000001e0f4be7810 */ /* 0x000fe20007ffe0ff */
[----:B------:R-:W-:Y:S02]  /*57b0*/  FFMA.FTZ R198, R134, R198, R50 ;  /* 0x000000c686c67223 */ /* 0x000fe40000010032 */
[----:B------:R-:W-:Y:S02]  /*57c0*/  FFMA.FTZ R197, R133, R197, R49 ;  /* 0x000000c585c57223 */ /* 0x000fe40000010031 */
[----:B------:R-:W-:Y:S02]  /*57d0*/  FFMA.FTZ R196, R132, R196, R48 ;  /* 0x000000c484c47223 */ /* 0x000fe40000010030 */
[----:B------:R-:W-:Y:S01]  /*57e0*/  IMAD.WIDE.U32 R2, R2, R245, c[0x0][0x208] ;  /* 0x0000820002027625 */ /* 0x000fe200078e00f5 */
[----:B------:R0:W-:Y:S03]  /*57f0*/  STG.E.128 [R224.64], R204 ;  /* 0x000000cce0007986 */ /* 0x0001e6000c101d04 */
[----:B------:R-:W-:-:S02]  /*5800*/  FFMA.FTZ R211, R143, R212, R55 ;  /* 0x000000d48fd37223 */ /* 0x000fc40000010037 */
        /* <DEDUP_REMOVED lines=20> */
[----:B------:R-:W-:Y:S01]  /*5950*/  IMAD.WIDE.U32 R190, R190, R245, c[0x0][0x208] ;  /* 0x00008200bebe7625 */ /* 0x000fe200078e00f5 */
[----:B------:R0:W-:Y:S04]  /*5960*/  STG.E.128 [R188.64], R180 ;  /* 0x000000b4bc007986 */ /* 0x0001e8000c101d04 */
[----:B------:R0:W-:Y:S02]  /*5970*/  STG.E.128 [R190.64], R200 ;  /* 0x000000c8be007986 */ /* 0x0001e4000c101d04 */
.L_x_52362:
[----:B-1----:R-:W-:Y:S05]  /*5980*/  BSYNC B0 ;  /* 0x0000000000007941 */ /* 0x002fea0003800000 */
.L_x_52361:
[----:B0-----:R-:W-:-:S04]  /*5990*/  MOV R3, c[0x0][0x160] ;  /* 0x0000580000037a02 */ /* 0x001fc80000000f00 */
[----:B-----5:R-:W-:-:S04]  /*59a0*/  LEA R0, R3, R0, 0x2 ;  /* 0x0000000003007211 */ /* 0x020fc800078e10ff */
[----:B------:R-:W-:-:S13]  /*59b0*/  ISETP.GE.AND P0, PT, R0, c[0x0][0x164], PT ;  /* 0x0000590000007a0c */ /* 0x000fda0003f06270 */
[----:B------:R-:W-:Y:S01]  /*59c0*/  @P0 CALL.REL.NOINC `(.L_x_52363) ;  /* 0x0000001000000944 */ /* 0x000fe20003c00000 */
[----:B------:R-:W-:Y:S05]  /*59d0*/  BRA `(.L_x_52364) ;  /* 0xffffb2c000007947 */ /* 0x000fea000383ffff */
.L_x_52363:
[----:B------:R-:W-:Y:S05]  /*59e0*/  EXIT ;  /* 0x000000000000794d */ /* 0x000fea0003800000 */
.L_x_52359:
[----:B------:R-:W-:Y:S01]  /*59f0*/  HFMA2.MMA R2, -RZ, RZ, 0, 5.9604644775390625e-08 ;  /* 0x00000001ff027435 */ /* 0x000fe200000001ff */
[----:B------:R-:W-:Y:S02]  /*5a00*/  MOV R246, R3 ;  /* 0x0000000300f67202 */ /* 0x000fe40000000f00 */
[----:B------:R-:W-:Y:S02]  /*5a10*/  MOV R245, 0xffffffff ;  /* 0xffffffff00f57802 */ /* 0x000fe40000000f00 */
[----:B------:R-:W-:Y:S02]  /*5a20*/  MOV R244, 0x5a40 ;  /* 0x00005a4000f47802 */ /* 0x000fe40000000f00 */
[----:B-----5:R-:W-:Y:S05]  /*5a30*/  CALL.REL.NOINC `($__internal_151_$__cuda_sm70_shflsync_bfly_p) ;  /* 0x00000b3000007944 */ /* 0x020fea0003c00000 */
[----:B01---5:R-:W-:Y:S05]  /*5a40*/  BRA `(.L_x_52365) ;  /* 0xffffe47000007947 */ /* 0x023fea000383ffff */
.L_x_52360:
[----:B------:R-:W-:Y:S01]  /*5a50*/  HFMA2.MMA R2, -RZ, RZ, 0, 1.1920928955078125e-07 ;  /* 0x00000002ff027435 */ /* 0x000fe200000001ff */
[----:B------:R-:W-:Y:S02]  /*5a60*/  MOV R246, R3 ;  /* 0x0000000300f67202 */ /* 0x000fe40000000f00 */
[----:B------:R-:W-:Y:S02]  /*5a70*/  MOV R245, 0xffffffff ;  /* 0xffffffff00f57802 */ /* 0x000fe40000000f00 */
[----:B------:R-:W-:-:S02]  /*5a80*/  MOV R244, 0x5aa0 ;  /* 0x00005aa000f47802 */ /* 0x000fc40000000f00 */
[----:B-----5:R-:W-:Y:S05]  /*5a90*/  CALL.REL.NOINC `($__internal_151_$__cuda_sm70_shflsync_bfly_p) ;  /* 0x00000ad000007944 */ /* 0x020fea0003c00000 */
[----:B-1----:R-:W-:Y:S01]  /*5aa0*/  FADD.FTZ R3, R3, R2 ;  /* 0x0000000203037221 */ /* 0x002fe20000010000 */
[----:B------:R-:W-:Y:S01]  /*5ab0*/  HFMA2.MMA R2, -RZ, RZ, 0, 2.384185791015625e-07 ;  /* 0x00000004ff027435 */ /* 0x000fe200000001ff */
[----:B------:R-:W-:-:S02]  /*5ac0*/  MOV R245, 0xffffffff ;  /* 0xffffffff00f57802 */ /* 0x000fc40000000f00 */
[----:B------:R-:W-:Y:S02]  /*5ad0*/  MOV R244, 0x5b00 ;  /* 0x00005b0000f47802 */ /* 0x000fe40000000f00 */
[----:B------:R-:W-:Y:S02]  /*5ae0*/  MOV R246, R3 ;  /* 0x0000000300f67202 */ /* 0x000fe40000000f00 */
[----:B0----5:R-:W-:Y:S05]  /*5af0*/  CALL.REL.NOINC `($__internal_151_$__cuda_sm70_shflsync_bfly_p) ;  /* 0x00000a7000007944 */ /* 0x021fea0003c00000 */
[----:B-1----:R-:W-:Y:S01]  /*5b00*/  FADD.FTZ R3, R3, R2 ;  /* 0x0000000203037221 */ /* 0x002fe20000010000 */
[----:B------:R-:W-:Y:S01]  /*5b10*/  HFMA2.MMA R2, -RZ, RZ, 0, 4.76837158203125e-07 ;  /* 0x00000008ff027435 */ /* 0x000fe200000001ff */
[----:B------:R-:W-:Y:S02]  /*5b20*/  MOV R245, 0xffffffff ;  /* 0xffffffff00f57802 */ /* 0x000fe40000000f00 */
[----:B------:R-:W-:Y:S02]  /*5b30*/  MOV R244, 0x5b60 ;  /* 0x00005b6000f47802 */ /* 0x000fe40000000f00 */
[----:B------:R-:W-:Y:S02]  /*5b40*/  MOV R246, R3 ;  /* 0x0000000300f67202 */ /* 0x000fe40000000f00 */
[----:B0----5:R-:W-:Y:S05]  /*5b50*/  CALL.REL.NOINC `($__internal_151_$__cuda_sm70_shflsync_bfly_p) ;  /* 0x00000a1000007944 */ /* 0x021fea0003c00000 */
[----:B-1----:R-:W-:Y:S01]  /*5b60*/  FADD.FTZ R3, R3, R2 ;  /* 0x0000000203037221 */ /* 0x002fe20000010000 */
[----:B------:R-:W-:Y:S01]  /*5b70*/  HFMA2.MMA R2, -RZ, RZ, 0, 9.5367431640625e-07 ;  /* 0x00000010ff027435 */ /* 0x000fe200000001ff */
[----:B------:R-:W-:-:S02]  /*5b80*/  MOV R245, 0xffffffff ;  /* 0xffffffff00f57802 */ /* 0x000fc40000000f00 */
[----:B------:R-:W-:Y:S02]  /*5b90*/  MOV R244, 0x5bc0 ;  /* 0x00005bc000f47802 */ /* 0x000fe40000000f00 */
[----:B------:R-:W-:Y:S02]  /*5ba0*/  MOV R246, R3 ;  /* 0x0000000300f67202 */ /* 0x000fe40000000f00 */
[----:B0----5:R-:W-:Y:S05]  /*5bb0*/  CALL.REL.NOINC `($__internal_151_$__cuda_sm70_shflsync_bfly_p) ;  /* 0x000009b000007944 */ /* 0x021fea0003c00000 */
[----:B-1----:R-:W-:Y:S01]  /*5bc0*/  FADD.FTZ R3, R3, R2 ;  /* 0x0000000203037221 */ /* 0x002fe20000010000 */
[----:B------:R-:W-:-:S03]  /*5bd0*/  MOV R245, 0xffffffff ;  /* 0xffffffff00f57802 */ /* 0x000fc60000000f00 */
        /* <DEDUP_REMOVED lines=130> */
[----:B------:R-:W-:-:S06]  /*6400*/  HFMA2.MMA R2, -RZ, RZ, 0, 5.9604644775390625e-08 ;  /* 0x00000001ff027435 */ /* 0x000fcc00000001ff */
[----:B0----5:R-:W-:Y:S05]  /*6410*/  CALL.REL.NOINC `($__internal_151_$__cuda_sm70_shflsync_bfly_p) ;  /* 0x0000015000007944 */ /* 0x021fea0003c00000 */
[----:B-1----:R-:W-:Y:S01]  /*6420*/  FADD.FTZ R246, R246, R2 ;  /* 0x00000002f6f67221 */ /* 0x002fe20000010000 */
[----:B------:R-:W-:Y:S01]  /*6430*/  HFMA2.MMA R2, -RZ, RZ, 0, 1.1920928955078125e-07 ;  /* 0x00000002ff027435 */ /* 0x000fe200000001ff */
[----:B------:R-:W-:Y:S02]  /*6440*/  MOV R245, 0xffffffff ;  /* 0xffffffff00f57802 */ /* 0x000fe40000000f00 */
[----:B------:R-:W-:-:S03]  /*6450*/  MOV R244, 0x6470 ;  /* 0x0000647000f47802 */ /* 0x000fc60000000f00 */
[----:B0----5:R-:W-:Y:S05]  /*6460*/  CALL.REL.NOINC `($__internal_151_$__cuda_sm70_shflsync_bfly_p) ;  /* 0x0000010000007944 */ /* 0x021fea0003c00000 */
[----:B-1----:R-:W-:Y:S01]  /*6470*/  FADD.FTZ R246, R246, R2 ;  /* 0x00000002f6f67221 */ /* 0x002fe20000010000 */
[----:B------:R-:W-:Y:S01]  /*6480*/  HFMA2.MMA R2, -RZ, RZ, 0, 2.384185791015625e-07 ;  /* 0x00000004ff027435 */ /* 0x000fe200000001ff */
[----:B------:R-:W-:Y:S02]  /*6490*/  MOV R245, 0xffffffff ;  /* 0xffffffff00f57802 */ /* 0x000fe40000000f00 */
[----:B------:R-:W-:-:S03]  /*64a0*/  MOV R244, 0x64c0 ;  /* 0x000064c000f47802 */ /* 0x000fc60000000f00 */
[----:B0----5:R-:W-:Y:S05]  /*64b0*/  CALL.REL.NOINC `($__internal_151_$__cuda_sm70_shflsync_bfly_p) ;  /* 0x000000b000007944 */ /* 0x021fea0003c00000 */
[----:B-1----:R-:W-:Y:S01]  /*64c0*/  FADD.FTZ R246, R246, R2 ;  /* 0x00000002f6f67221 */ /* 0x002fe20000010000 */
[----:B------:R-:W-:Y:S01]  /*64d0*/  HFMA2.MMA R2, -RZ, RZ, 0, 4.76837158203125e-07 ;  /* 0x00000008ff027435 */ /* 0x000fe200000001ff */
[----:B------:R-:W-:-:S02]  /*64e0*/  MOV R245, 0xffffffff ;  /* 0xffffffff00f57802 */ /* 0x000fc40000000f00 */
[----:B------:R-:W-:-:S03]  /*64f0*/  MOV R244, 0x6510 ;  /* 0x0000651000f47802 */ /* 0x000fc60000000f00 */
[----:B0----5:R-:W-:Y:S05]  /*6500*/  CALL.REL.NOINC `($__internal_151_$__cuda_sm70_shflsync_bfly_p) ;  /* 0x0000006000007944 */ /* 0x021fea0003c00000 */
[----:B-1----:R-:W-:Y:S01]  /*6510*/  FADD.FTZ R246, R246, R2 ;  /* 0x00000002f6f67221 */ /* 0x002fe20000010000 */
[----:B------:R-:W-:Y:S01]  /*6520*/  HFMA2.MMA R2, -RZ, RZ, 0, 9.5367431640625e-07 ;  /* 0x00000010ff027435 */ /* 0x000fe200000001ff */
[----:B------:R-:W-:Y:S02]  /*6530*/  MOV R245, 0xffffffff ;  /* 0xffffffff00f57802 */ /* 0x000fe40000000f00 */
[----:B------:R-:W-:-:S03]  /*6540*/  MOV R244, 0x6560 ;  /* 0x0000656000f47802 */ /* 0x000fc60000000f00 */
[----:B0----5:R-:W-:Y:S05]  /*6550*/  CALL.REL.NOINC `($__internal_151_$__cuda_sm70_shflsync_bfly_p) ;  /* 0x0000001000007944 */ /* 0x021fea0003c00000 */
[----:B01---5:R-:W-:Y:S05]  /*6560*/  BRA `(.L_x_52366) ;  /* 0xffffe29000007947 */ /* 0x023fea000383ffff */
        .weak           $__internal_151_$__cuda_sm70_shflsync_bfly_p
        .type           $__internal_151_$__cuda_sm70_shflsync_bfly_p,@function
        .size           $__internal_151_$__cuda_sm70_shflsync_bfly_p,(.L_x_57191 - $__internal_151_$__cuda_sm70_shflsync_bfly_p)
$__internal_151_$__cuda_sm70_shflsync_bfly_p:
[----:B------:R0:W-:Y:S01]  /*6570*/  STL [R1+0x50], R0 ;  /* 0x0000500001007387 */ /* 0x0001e20000100800 */
[----:B------:R-:W-:Y:S04]  /*6580*/  WARPSYNC R245 ;  /* 0x000000f500007348 */ /* 0x000fe80003800000 */
[----:B0-----:R-:W-:-:S07]  /*6590*/  HFMA2.MMA R0, -RZ, RZ, 0, 1.847743988037109375e-06 ;  /* 0x0000001fff007435 */ /* 0x001fce00000001ff */
[----:B------:R0:W1:Y:S04]  /*65a0*/  SHFL.BFLY PT, R2, R246, R2, R0 ;  /* 0x0c000002f6027389 */ /* 0x00006800000e0000 */
[----:B0-----:R0:W5:Y:S01]  /*65b0*/  LDL.LU R0, [R1+0x50] ;  /* 0x0000500001007983 */ /* 0x0011620000300800 */
[----:B------:R-:W-:-:S04]  /*65c0*/  MOV R245, 0x0 ;  /* 0x0000000000f57802 */ /* 0x000fc80000000f00 */
[----:B------:R-:W-:Y:S05]  /*65d0*/  RET.REL.NODEC R244 `(_ZN10layer_norm13ln_fwd_kernelINS_13Kernel_traitsIfffffjLj2048ELj1ELj4ELj1ELj16ENS_18Kernel_traits_baseILj2048EfffffjLj128EEEEELb0ELb1ELb1ELb1EEEvNS_9FwdParamsE) ;  /* 0xffff9a20f4007950 */ /* 0x000fea0003c3ffff */
.L_x_52367:
        /* <DEDUP_REMOVED lines=10> */
.L_x_57191:


//--------------------- .text._ZN10layer_norm13ln_fwd_kernelINS_13Kernel_traitsIfffffjLj2048ELj1ELj4ELj1ELj16ENS_18Kernel_traits_baseILj2048EfffffjLj128EEEEELb1ELb0ELb0ELb0EEEvNS_9FwdParamsE --------------------------
	.section	.text._ZN10layer_norm13ln_fwd_kernelINS_13Kernel_traitsIfffffjLj2048ELj1ELj4ELj1ELj16ENS_18Kernel_traits_baseILj2048EfffffjLj128EEEEELb1ELb0ELb0ELb0EEEvNS_9FwdParamsE,"ax",@progbits
	.sectioninfo	@"SHI_REGISTERS=226"
	.align	128
        .global         _ZN10layer_norm13ln_fwd_kernelINS_13Kernel_traitsIfffffjLj2048ELj1ELj4ELj1ELj16ENS_18Kernel_traits_baseILj2048EfffffjLj128EEEEELb1ELb0ELb0ELb0EEEvNS_9FwdParamsE
        .type           _ZN10layer_norm13ln_fwd_kernelINS_13Kernel_traitsIfffffjLj2048ELj1ELj4ELj1ELj16ENS_18Kernel_traits_baseILj2048EfffffjLj128EEEEELb1ELb0ELb0ELb0EEEvNS_9FwdParamsE,@function
        .size           _ZN10layer_norm13ln_fwd_kernelINS_13Kernel_traitsIfffffjLj2048ELj1ELj4ELj1ELj16ENS_18Kernel_traits_baseILj2048EfffffjLj128EEEEELb1ELb0ELb0ELb0EEEvNS_9FwdParamsE,(.L_x_57192 - _ZN10layer_norm13ln_fwd_kernelINS_13Kernel_traitsIfffffjLj2048ELj1ELj4ELj1ELj16ENS_18Kernel_traits_baseILj2048EfffffjLj128EEEEELb1ELb0ELb0ELb0EEEvNS_9FwdParamsE)
        .other          _ZN10layer_norm13ln_fwd_kernelINS_13Kernel_traitsIfffffjLj2048ELj1ELj4ELj1ELj16ENS_18Kernel_traits_baseILj2048EfffffjLj128EEEEELb1ELb0ELb0ELb0EEEvNS_9FwdParamsE,@"STO_CUDA_ENTRY STV_DEFAULT"
_ZN10layer_norm13ln_fwd_kernelINS_13Kernel_traitsIfffffjLj2048ELj1ELj4ELj1ELj16ENS_18Kernel_traits_baseILj2048EfffffjLj128EEEEELb1ELb0ELb0ELb0EEEvNS_9FwdParamsE:
.text._ZN10layer_norm13ln_fwd_kernelINS_13Kernel_traitsIfffffjLj2048ELj1ELj4ELj1ELj16ENS_18Kernel_traits_baseILj2048EfffffjLj128EEEEELb1ELb0ELb0ELb0EEEvNS_9FwdParamsE:
        /* <DEDUP_REMOVED lines=85> */
[----:B------:R-:W-:-:S06]  /*0550*/  IMAD.WIDE.U32 R20, R140, R21, c[0x0][0x1b0] ;  /* 0x00006c008c147625 */ /* 0x000fcc00078e0015 */
[----:B------:R-:W5:Y:S06]  /*0560*/  LDG.E.128 R20, [R20.64] ;  /* 0x0000000614147981 */ /* 0x000f6c000c1e1d00 */
[----:B------:R-:W-:-:S04]  /*0570*/  @P1 LEA R6, P2, R140, c[0x0][0x218], 0x4 ;  /* 0x000086008c061a11 */ /* 0x000fc800078420ff */
[----:B------:R-:W-:-:S05]  /*0580*/  @P1 LEA.HI.X R7, R140, c[0x0][0x21c], RZ, 0x4, P2 ;  /* 0x000087008c071a11 */ /* 0x000fca00010f24ff */
[----:B------:R0:W5:Y:S01]  /*0590*/  @P1 LDG.E.128 R16, [R6.64] ;  /* 0x0000000606101981 */ /* 0x000162000c1e1d00 */
[----:B------:R-:W-:-:S03]  /*05a0*/  LOP3.LUT R140, R140, 0x20, RZ, 0xfc, !PT ;  /* 0x000000208c8c7812 */ /* 0x000fc600078efcff */
.L_x_52369:
[----:B------:R-:W-:Y:S05]  /*05b0*/  BSYNC B0 ;  /* 0x0000000000007941 */ /* 0x000fea0003800000 */
.L_x_52368:
[----:B------:R-:W-:Y:S01]  /*05c0*/  BSSY B0, `(.L_x_52370) ;  /* 0x000000d000007945 */ /* 0x000fe20003800000 */
        /* <DEDUP_REMOVED lines=8> */
[----:B0-----:R-:W-:-:S04]  /*0650*/  @P1 LEA R6, P2, R140, c[0x0][0x218], 0x4 ;  /* 0x000086008c061a11 */ /* 0x001fc800078420ff */
[----:B------:R-:W-:-:S05]  /*0660*/  @P1 LEA.HI.X R7, R140, c[0x0][0x21c], RZ, 0x4, P2 ;  /* 0x000087008c071a11 */ /* 0x000fca00010f24ff */
[----:B------:R0:W5:Y:S01]  /*0670*/  @P1 LDG.E.128 R24, [R6.64] ;  /* 0x0000000606181981 */ /* 0x000162000c1e1d00 */
[----:B------:R-:W-:-:S03]  /*0680*/  IADD3 R140, R140, 0x20, RZ ;  /* 0x000000208c8c7810 */ /* 0x000fc60007ffe0ff */
.L_x_52371:
[----:B------:R-:W-:Y:S05]  /*0690*/  BSYNC B0 ;  /* 0x0000000000007941 */ /* 0x000fea0003800000 */
.L_x_52370:
        /* <DEDUP_REMOVED lines=13> */
.L_x_52373:
[----:B------:R-:W-:Y:S05]  /*0770*/  BSYNC B0 ;  /* 0x0000000000007941 */ /* 0x000fea0003800000 */
.L_x_52372:
        /* <DEDUP_REMOVED lines=13> */
.L_x_52375:
[----:B------:R-:W-:Y:S05]  /*0850*/  BSYNC B0 ;  /* 0x0000000000007941 */ /* 0x000fea0003800000 */
.L_x_52374:
        /* <DEDUP_REMOVED lines=13> */
.L_x_52377:
[----:B------:R-:W-:Y:S05]  /*0930*/  BSYNC B0 ;  /* 0x0000000000007941 */ /* 0x000fea0003800000 */
.L_x_52376:
[----:B------:R-:W-:Y:S01]  /*0940*/  ISETP.GE.U32.AND P1, PT, R4, 0xc0, PT ;  /* 0x000000c00400780c */ /* 0x000fe20003f26070 */
[----:B------:R-:W-:Y:S01]  /*0950*/  IMAD.WIDE.U32 R10, R11, -0x326172a9, RZ ;  /* 0xcd9e8d570b0a7825 */ /* 0x000fe200078e00ff */
[----:B------:R-:W-:Y:S01]  /*0960*/  LOP3.LUT R13, R13, 0xffefffff, RZ, 0xc0, !PT ;  /* 0xffefffff0d0d7812 */ /* 0x000fe200078ec0ff */
[----:B------:R-:W-:Y:S01]  /*0970*/  UIADD3 UR24, UR5, -0x24c28bd8, URZ ;  /* 0xdb3d742805187890 */ /* 0x000fe2000fffe03f */
[----:B------:R-:W-:Y:S01]  /*0980*/  BSSY B0, `(.L_x_52378) ;  /* 0x0000013000007945 */ /* 0x000fe20003800000 */
[----:B0-----:R-:W-:Y:S01]  /*0990*/  IMAD.WIDE.U32 R6, R5, -0x2daee0ad, RZ ;  /* 0xd2511f5305067825 */ /* 0x001fe200078e00ff */
[----:B------:R-:W-:Y:S01]  /*09a0*/  UIADD3 UR25, UR4, -0x700cb87f, URZ ;  /* 0x8ff3478104197890 */ /* 0x000fe2000fffe03f */
[----:B------:R-:W-:Y:S02]  /*09b0*/  LOP3.LUT R9, R11, UR19, R56, 0x96, !PT ;  /* 0x000000130b097c12 */ /* 0x000fe4000f8e9638 */
[----:B------:R-:W-:-:S02]  /*09c0*/  SHF.R.U32.HI R5, RZ, 0x5, R12 ;  /* 0x00000005ff057819 */ /* 0x000fc4000001160c */
        /* <DEDUP_REMOVED lines=13> */
[----:B------:R-:W-:-:S03]  /*0aa0*/  IADD3 R140, R140, 0x20, RZ ;  /* 0x000000208c8c7810 */ /* 0x000fc60007ffe0ff */
.L_x_52379:
[----:B------:R-:W-:Y:S05]  /*0ab0*/  BSYNC B0 ;  /* 0x0000000000007941 */ /* 0x000fea0003800000 */
.L_x_52378:
        /* <DEDUP_REMOVED lines=17> */
[C---:B------:R-:W-:Y:S01]  /*0bd0*/  @P1 LEA R6, P2, R140.reuse, c[0x0][0x218], 0x4 ;  /* 0x000086008c061a11 */ /* 0x040fe200078420ff */
[----:B------:R-:W5:Y:S03]  /*0be0*/  LDG.E.128 R68, [R68.64] ;  /* 0x0000000644447981 */ /* 0x000f66000c1e1d00 */
[----:B------:R-:W-:-:S05]  /*0bf0*/  @P1 LEA.HI.X R7, R140, c[0x0][0x21c], RZ, 0x4, P2 ;  /* 0x000087008c071a11 */ /* 0x000fca00010f24ff */
[----:B------:R0:W5:Y:S01]  /*0c00*/  @P1 LDG.E.128 R64, [R6.64] ;  /* 0x0000000606401981 */ /* 0x000162000c1e1d00 */
[----:B------:R-:W-:-:S03]  /*0c10*/  IADD3 R140, R140, 0x20, RZ ;  /* 0x000000208c8c7810 */ /* 0x000fc60007ffe0ff */
.L_x_52381:
[----:B------:R-:W-:Y:S05]  /*0c20*/  BSYNC B0 ;  /* 0x0000000000007941 */ /* 0x000fea0003800000 */
.L_x_52380:
        /* <DEDUP_REMOVED lines=9> */
[----:B------:R-:W-:-:S04]  /*0cc0*/  IMAD.MOV.U32 R77, RZ, RZ, 0x10 ;  /* 0x00000010ff4d7424 */ /* 0x000fc800078e00ff */
[----:B------:R-:W-:-:S06]  /*0cd0*/  IMAD.WIDE.U32 R76, R140, R77, c[0x0][0x1b0] ;  /* 0x00006c008c4c7625 */ /* 0x000fcc00078e004d */
[----:B------:R-:W5:Y:S02]  /*0ce0*/  LDG.E.128 R76, [R76.64] ;  /* 0x000000064c4c7981 */ /* 0x000f64000c1e1d00 */
[----:B0-----:R-:W-:-:S04]  /*0cf0*/  @P1 LEA R6, P2, R140, c[0x0][0x218], 0x4 ;  /* 0x000086008c061a11 */ /* 0x001fc800078420ff */
[----:B------:R-:W-:-:S05]  /*0d00*/  @P1 LEA.HI.X R7, R140, c[0x0][0x21c], RZ, 0x4, P2 ;  /* 0x000087008c071a11 */ /* 0x000fca00010f24ff */
[----:B------:R0:W5:Y:S01]  /*0d10*/  @P1 LDG.E.128 R72, [R6.64] ;  /* 0x0000000606481981 */ /* 0x000162000c1e1d00 */
[----:B------:R-:W-:-:S03]  /*0d20*/  IADD3 R140, R140, 0x20, RZ ;  /* 0x000000208c8c7810 */ /* 0x000fc60007ffe0ff */
.L_x_52383:
[----:B------:R-:W-:Y:S05]  /*0d30*/  BSYNC B0 ;  /* 0x0000000000007941 */ /* 0x000fea0003800000 */
.L_x_52382:
[----:B------:R-:W-:Y:S01]  /*0d40*/  ISETP.GE.U32.AND P1, PT, R4, 0x120, PT ;  /* 0x000001200400780c */ /* 0x000fe20003f26070 */
[----:B------:R-:W-:Y:S01]  /*0d50*/  BSSY B0, `(.L_x_52384) ;  /* 0x0000010000007945 */ /* 0x000fe20003800000 */
[----:B------:R-:W-:Y:S01]  /*0d60*/  LOP3.LUT R13, R13, 0xfffdffff, RZ, 0xc0, !PT ;  /* 0xfffdffff0d0d7812 */ /* 0x000fe200078ec0ff */
[----:B------:R-:W-:-:S10]  /*0d70*/  IMAD.HI.U32 R11, R12, -0x326172a9, RZ ;  /* 0xcd9e8d570c0b7827 */ /* 0x000fd400078e00ff */
        /* <DEDUP_REMOVED lines=13> */
.L_x_52385:
[----:B------:R-:W-:Y:S05]  /*0e50*/  BSYNC B0 ;  /* 0x0000000000007941 */ /* 0x000fea0003800000 */
.L_x_52384:
        /* <DEDUP_REMOVED lines=17> */
.L_x_52387:
[----:B------:R-:W-:Y:S05]  /*0f70*/  BSYNC B0 ;  /* 0x0000000000007941 */ /* 0x000fea0003800000 */
.L_x_52386:
        /* <DEDUP_REMOVED lines=16> */
.L_x_52389:
[----:B------:R-:W-:Y:S05]  /*1080*/  BSYNC B0 ;  /* 0x0000000000007941 */ /* 0x000fea0003800000 */
.L_x_52388:
        /* <DEDUP_REMOVED lines=16> */
.L_x_52391:
[----:B------:R-:W-:Y:S05]  /*1190*/  BSYNC B0 ;  /* 0x0000000000007941 */ /* 0x000fea0003800000 */
.L_x_52390:
        /* <DEDUP_REMOVED lines=16> */
.L_x_52393:
[----:B------:R-:W-:Y:S05]  /*12a0*/  BSYNC B0 ;  /* 0x0000000000007941 */ /* 0x000fea0003800000 */
.L_x_52392:
        /* <DEDUP_REMOVED lines=16> */
.L_x_52395:
[----:B------:R-:W-:Y:S05]  /*13b0*/  BSYNC B0 ;  /* 0x0000000000007941 */ /* 0x000fea0003800000 */
.L_x_52394:
        /* <DEDUP_REMOVED lines=16> */
.L_x_52397:
[----:B------:R-:W-:Y:S05]  /*14c0*/  BSYNC B0 ;  /* 0x0000000000007941 */ /* 0x000fea0003800000 */
.L_x_52396:
        /* <DEDUP_REMOVED lines=9> */
[----:B------:R-:W-:-:S12]  /*1560*/  IMAD.MOV.U32 R141, RZ, RZ, 0x10 ;  /* 0x00000010ff8d7424 */ /* 0x000fd800078e00ff */
[----:B0-----:R-:W-:-:S04]  /*1570*/  @P1 LEA R6, P2, R140, c[0x0][0x218], 0x4 ;  /* 0x000086008c061a11 */ /* 0x001fc800078420ff */
[C---:B------:R-:W-:Y:S01]  /*1580*/  @P1 LEA.HI.X R7, R140.reuse, c[0x0][0x21c], RZ, 0x4, P2 ;  /* 0x000087008c071a11 */ /* 0x040fe200010f24ff */
[----:B------:R-:W-:-:S04]  /*1590*/  IMAD.WIDE.U32 R140, R140, R141, c[0x0][0x1b0] ;  /* 0x00006c008c8c7625 */ /* 0x000fc800078e008d */
[----:B------:R0:W5:Y:S04]  /*15a0*/  @P1 LDG.E.128 R136, [R6.64] ;  /* 0x0000000606881981 */ /* 0x000168000c1e1d00 */
[----:B------:R-:W5:Y:S02]  /*15b0*/  LDG.E.128 R140, [R140.64] ;  /* 0x000000068c8c7981 */ /* 0x000f64000c1e1d00 */
.L_x_52399:
[----:B------:R-:W-:Y:S05]  /*15c0*/  BSYNC B0 ;  /* 0x0000000000007941 */ /* 0x000fea0003800000 */
.L_x_52398:
        /* <DEDUP_REMOVED lines=14> */
[----:B------:R-:W-:Y:S01]  /*16b0*/  IMAD R10, R14, -0x326172a9, RZ ;  /* 0xcd9e8d570e0a7824 */ /* 0x000fe200078e02ff */
[----:B------:R-:W-:Y:S02]  /*16c0*/  MOV R9, RZ ;  /* 0x000000ff00097202 */ /* 0x000fe40000000f00 */
.L_x_52916:
[----:B------:R-:W-:Y:S01]  /*16d0*/  ISETP.NE.U32.AND P1, PT, RZ, c[0x0][0x1c0], PT ;  /* 0x00007000ff007a0c */ /* 0x000fe20003f25070 */
[----:B------:R-:W-:-:S03]  /*16e0*/  IMAD.MOV.U32 R15, RZ, RZ, 0x3f800000 ;  /* 0x3f800000ff0f7424 */ /* 0x000fc600078e00ff */
[----:B------:R-:W-:-:S13]  /*16f0*/  ISETP.NE.AND.EX P1, PT, RZ, c[0x0][0x1c4], PT, P1 ;  /* 0x00007100ff007a0c */ /* 0x000fda0003f25310 */
[----:B------:R-:W-:-:S04]  /*1700*/  @P1 IMAD.MOV.U32 R214, RZ, RZ, 0x4 ;  /* 0x00000004ffd61424 */ /* 0x000fc800078e00ff */
        /* <DEDUP_REMOVED lines=31> */
.L_x_52404:
[----:B0-----:R-:W-:Y:S02]  /*1900*/  IMAD.MOV.U32 R213, RZ, RZ, R10 ;  /* 0x000000ffffd57224 */ /* 0x001fe400078e000a */
.L_x_52405:
[----:B------:R-:W-:Y:S05]  /*1910*/  BSYNC B2 ;  /* 0x0000000000027941 */ /* 0x000fea0003800000 */
.L_x_52403:
        /* <DEDUP_REMOVED lines=16> */
.L_x_52409:
[----:B------:R-:W-:Y:S05]  /*1a20*/  BSYNC B3 ;  /* 0x0000000000037941 */ /* 0x000fea0003800000 */
.L_x_52408:
        /* <DEDUP_REMOVED lines=44> */
.L_x_52407:
[----:B------:R-:W-:Y:S05]  /*1cf0*/  BSYNC B2 ;  /* 0x0000000000027941 */ /* 0x000fea0003800000 */
.L_x_52406:
        /* <DEDUP_REMOVED lines=22> */
.L_x_52411:
[----:B------:R-:W-:Y:S02]  /*1e60*/  IMAD.MOV.U32 R7, RZ, RZ, R10 ;  /* 0x000000ffff077224 */ /* 0x000fe400078e000a */
.L_x_52412:
[----:B------:R-:W-:Y:S05]  /*1e70*/  BSYNC B2 ;  /* 0x0000000000027941 */ /* 0x000fea0003800000 */
.L_x_52410:
        /* <DEDUP_REMOVED lines=16> */
.L_x_52416:
[----:B------:R-:W-:Y:S05]  /*1f80*/  BSYNC B3 ;  /* 0x0000000000037941 */ /* 0x000fea0003800000 */
.L_x_52415:
        /* <DEDUP_REMOVED lines=44> */
.L_x_52414:
[----:B------:R-:W-:Y:S05]  /*2250*/  BSYNC B2 ;  /* 0x0000000000027941 */ /* 0x000fea0003800000 */
.L_x_52413:
        /* <DEDUP_REMOVED lines=19> */
.L_x_52418:
[----:B------:R-:W-:Y:S02]  /*2390*/  IMAD.MOV.U32 R213, RZ, RZ, R10 ;  /* 0x000000ffffd57224 */ /* 0x000fe400078e000a */
.L_x_52419:
[----:B------:R-:W-:Y:S05]  /*23a0*/  BSYNC B2 ;  /* 0x0000000000027941 */ /* 0x000fea0003800000 */
.L_x_52417:
        /* <DEDUP_REMOVED lines=16> */
.L_x_52423:
[----:B------:R-:W-:Y:S05]  /*24b0*/  BSYNC B3 ;  /* 0x0000000000037941 */ /* 0x000fea0003800000 */
.L_x_52422:
        /* <DEDUP_REMOVED lines=44> */
.L_x_52421:
[----:B------:R-:W-:Y:S05]  /*2780*/  BSYNC B2 ;  /* 0x0000000000027941 */ /* 0x000fea0003800000 */
.L_x_52420:
        /* <DEDUP_REMOVED lines=19> */
.L_x_52425:
[----:B------:R-:W-:Y:S02]  /*28c0*/  IMAD.MOV.U32 R213, RZ, RZ, R10 ;  /* 0x000000ffffd57224 */ /* 0x000fe400078e000a */
.L_x_52426:
[----:B------:R-:W-:Y:S05]  /*28d0*/  BSYNC B2 ;  /* 0x0000000000027941 */ /* 0x000fea0003800000 */
.L_x_52424:
        /* <DEDUP_REMOVED lines=16> */
.L_x_52430:
[----:B------:R-:W-:Y:S05]  /*29e0*/  BSYNC B3 ;  /* 0x0000000000037941 */ /* 0x000fea0003800000 */
.L_x_52429:
        /* <DEDUP_REMOVED lines=44> */
.L_x_52428:
[----:B------:R-:W-:Y:S05]  /*2cb0*/  BSYNC B2 ;  /* 0x0000000000027941 */ /* 0x000fea0003800000 */
.L_x_52427:
[----:B------:R-:W0:Y:S01]  /*2cc0*/  I2F.U32 R213, R213 ;  /* 0x000000d500d57306 */ /* 0x000e220000201000 */
[----:B------:R-:W-:Y:S01]  /*2cd0*/  SEL R221, RZ, 0x1, P2 ;  /* 0x00000001ffdd7807 */ /* 0x000fe20001000000 */
[----:B------:R-:W-:Y:S01]  /*2ce0*/  FMUL.FTZ R151, R151, R15 ;  /* 0x0000000f97977220 */ /* 0x000fe20000410000 */
[----:B------:R-:W-:Y:S02]  /*2cf0*/  LEA R214, P2, R11, c[0x0][0x188], 0x4 ;  /* 0x000062000bd67a11 */ /* 0x000fe400078420ff */
        /* <DEDUP_REMOVED lines=16> */
.L_x_52402:
[----:B0-----:R-:W-:Y:S05]  /*2e00*/  BSYNC B1 ;  /* 0x0000000000017941 */ /* 0x001fea0003800000 */
.L_x_52401:
        /* <DEDUP_REMOVED lines=23> */
.L_x_52434:
[----:B0-----:R-:W-:Y:S02]  /*2f80*/  IMAD.MOV.U32 R214, RZ, RZ, R10 ;  /* 0x000000ffffd67224 */ /* 0x001fe400078e000a */
.L_x_52435:
[----:B------:R-:W-:Y:S05]  /*2f90*/  BSYNC B2 ;  /* 0x0000000000027941 */ /* 0x000fea0003800000 */
.L_x_52433:
        /* <DEDUP_REMOVED lines=16> */
.L_x_52439:
[----:B------:R-:W-:Y:S05]  /*30a0*/  BSYNC B3 ;  /* 0x0000000000037941 */ /* 0x000fea0003800000 */
.L_x_52438:
        /* <DEDUP_REMOVED lines=44> */
.L_x_52437:
[----:B------:R-:W-:Y:S05]  /*3370*/  BSYNC B2 ;  /* 0x0000000000027941 */ /* 0x000fea0003800000 */
.L_x_52436:
        /* <DEDUP_REMOVED lines=22> */
.L_x_52441:
[----:B------:R-:W-:Y:S02]  /*34e0*/  IMAD.MOV.U32 R7, RZ, RZ, R10 ;  /* 0x000000ffff077224 */ /* 0x000fe400078e000a */
.L_x_52442:
[----:B------:R-:W-:Y:S05]  /*34f0*/  BSYNC B2 ;  /* 0x0000000000027941 */ /* 0x000fea0003800000 */
.L_x_52440:
        /* <DEDUP_REMOVED lines=16> */
.L_x_52446:
[----:B------:R-:W-:Y:S05]  /*3600*/  BSYNC B3 ;  /* 0x0000000000037941 */ /* 0x000fea0003800000 */
.L_x_52445:
        /* <DEDUP_REMOVED lines=44> */
.L_x_52444:
[----:B------:R-:W-:Y:S05]  /*38d0*/  BSYNC B2 ;  /* 0x0000000000027941 */ /* 0x000fea0003800000 */
.L_x_52443:
        /* <DEDUP_REMOVED lines=19> */
.L_x_52448:
[----:B------:R-:W-:Y:S02]  /*3a10*/  IMAD.MOV.U32 R214, RZ, RZ, R10 ;  /* 0x000000ffffd67224 */ /* 0x000fe400078e000a */
.L_x_52449:
[----:B------:R-:W-:Y:S05]  /*3a20*/  BSYNC B2 ;  /* 0x0000000000027941 */ /* 0x000fea0003800000 */
.L_x_52447:
        /* <DEDUP_REMOVED lines=16> */
.L_x_52453:
[----:B------:R-:W-:Y:S05]  /*3b30*/  BSYNC B3 ;  /* 0x0000000000037941 */ /* 0x000fea0003800000 */
.L_x_52452:
        /* <DEDUP_REMOVED lines=44> */
.L_x_52451:
[----:B------:R-:W-:Y:S05]  /*3e00*/  BSYNC B2 ;  /* 0x0000000000027941 */ /* 0x000fea0003800000 */
.L_x_52450:
        /* <DEDUP_REMOVED lines=19> */
.L_x_52455:
[----:B------:R-:W-:Y:S02]  /*3f40*/  IMAD.MOV.U32 R214, RZ, RZ, R10 ;  /* 0x000000ffffd67224 */ /* 0x000fe400078e000a */
.L_x_52456:
[----:B------:R-:W-:Y:S05]  /*3f50*/  BSYNC B2 ;  /* 0x0000000000027941 */ /* 0x000fea0003800000 */
.L_x_52454:
        /* <DEDUP_REMOVED lines=16> */
.L_x_52460:
[----:B------:R-:W-:Y:S05]  /*4060*/  BSYNC B3 ;  /* 0x0000000000037941 */ /* 0x000fea0003800000 */
.L_x_52459:
        /* <DEDUP_REMOVED lines=44> */
.L_x_52458:
[----:B------:R-:W-:Y:S05]  /*4330*/  BSYNC B2 ;  /* 0x0000000000027941 */ /* 0x000fea0003800000 */
.L_x_52457:
        /* <DEDUP_REMOVED lines=20> */
.L_x_52432:
[----:B------:R-:W-:Y:S05]  /*4480*/  BSYNC B1 ;  /* 0x0000000000017941 */ /* 0x000fea0003800000 */
.L_x_52431:
        /* <DEDUP_REMOVED lines=10> */
[----:B------:R1:W5:Y:S01]  /*4530*/  @P1 LDG.E.128 R144, [R214.64] ;  /* 0x00000006d6901981 */ /* 0x000362000c1e1d00 */
[C---:B------:R-:W-:Y:S01]  /*4540*/  ISETP.NE.AND P1, PT, R7.reuse, 0x1, PT ;  /* 0x000000010700780c */ /* 0x040fe20003f25270 */
[----:B------:R-:W-:Y:S01]  /*4550*/  BSSY B2, `(.L_x_52463) ;  /* 0x000000c000027945 */ /* 0x000fe20003800000 */
[----:B0-----:R-:W-:-:S11]  /*4560*/  IADD3 R216, R7, 0x1, RZ ;  /* 0x0000000107d87810 */ /* 0x001fd60007ffe0ff */
[----:B------:R-:W-:Y:S05]  /*4570*/  @!P1 BRA `(.L_x_52464) ;  /* 0x0000008000009947 */ /* 0x000fea0003800000 */
[----:B-1----:R-:W-:Y:S01]  /*4580*/  ISETP.NE.AND P1, PT, R7, 0x2, PT ;  /* 0x000000020700780c */ /* 0x002fe20003f25270 */
[----:B------:R-:W-:-:S12]  /*4590*/  IMAD.MOV.U32 R214, RZ, RZ, R8 ;  /* 0x000000ffffd67224 */ /* 0x000fd800078e0008 */
[----:B------:R-:W-:Y:S05]  /*45a0*/  @!P1 BRA `(.L_x_52465) ;  /* 0x0000006000009947 */ /* 0x000fea0003800000 */
[----:B------:R-:W-:Y:S01]  /*45b0*/  ISETP.NE.AND P1, PT, R7, 0x3, PT ;  /* 0x000000030700780c */ /* 0x000fe20003f25270 */
[----:B------:R-:W-:-:S12]  /*45c0*/  IMAD.MOV.U32 R214, RZ, RZ, R6 ;  /* 0x000000ffffd67224 */ /* 0x000fd800078e0006 */
[----:B------:R-:W-:Y:S05]  /*45d0*/  @P1 BRA `(.L_x_52465) ;  /* 0x0000003000001947 */ /* 0x000fea0003800000 */
[----:B------:R-:W-:Y:S01]  /*45e0*/  IMAD.MOV.U32 R214, RZ, RZ, R12 ;  /* 0x000000ffffd67224 */ /* 0x000fe200078e000c */
[----:B------:R-:W-:Y:S05]  /*45f0*/  BRA `(.L_x_52465) ;  /* 0x0000001000007947 */ /* 0x000fea0003800000 */
.L_x_52464:
[----:B-1----:R-:W-:Y:S02]  /*4600*/  IMAD.MOV.U32 R214, RZ, RZ, R10 ;  /* 0x000000ffffd67224 */ /* 0x002fe400078e000a */
.L_x_52465:
[----:B------:R-:W-:Y:S05]  /*4610*/  BSYNC B2 ;  /* 0x0000000000027941 */ /* 0x000fea0003800000 */
.L_x_52463:
        /* <DEDUP_REMOVED lines=16> */
.L_x_52469:
[----:B------:R-:W-:Y:S05]  /*4720*/  BSYNC B3 ;  /* 0x0000000000037941 */ /* 0x000fea0003800000 */
.L_x_52468:
        /* <DEDUP_REMOVED lines=44> */
.L_x_52467:
[----:B------:R-:W-:Y:S05]  /*49f0*/  BSYNC B2 ;  /* 0x0000000000027941 */ /* 0x000fea0003800000 */
.L_x_52466:
        /* <DEDUP_REMOVED lines=22> */
.L_x_52471:
[----:B------:R-:W-:Y:S02]  /*4b60*/  MOV R7, R10 ;  /* 0x0000000a00077202 */ /* 0x000fe40000000f00 */
.L_x_52472:
[----:B------:R-:W-:Y:S05]  /*4b70*/  BSYNC B2 ;  /* 0x0000000000027941 */ /* 0x000fea0003800000 */
.L_x_52470:
        /* <DEDUP_REMOVED lines=16> */
.L_x_52476:
[----:B------:R-:W-:Y:S05]  /*4c80*/  BSYNC B3 ;  /* 0x0000000000037941 */ /* 0x000fea0003800000 */
.L_x_52475:
        /* <DEDUP_REMOVED lines=44> */
.L_x_52474:
[----:B------:R-:W-:Y:S05]  /*4f50*/  BSYNC B2 ;  /* 0x0000000000027941 */ /* 0x000fea0003800000 */
.L_x_52473:
        /* <DEDUP_REMOVED lines=19> */
.L_x_52478:
[----:B------:R-:W-:Y:S02]  /*5090*/  MOV R214, R10 ;  /* 0x0000000a00d67202 */ /* 0x000fe40000000f00 */
.L_x_52479:
[----:B------:R-:W-:Y:S05]  /*50a0*/  BSYNC B2 ;  /* 0x0000000000027941 */ /* 0x000fea0003800000 */
.L_x_52477:
        /* <DEDUP_REMOVED lines=16> */
.L_x_52483:
[----:B------:R-:W-:Y:S05]  /*51b0*/  BSYNC B3 ;  /* 0x0000000000037941 */ /* 0x000fea0003800000 */
.L_x_52482:
        /* <DEDUP_REMOVED lines=44> */
.L_x_52481:
[----:B------:R-:W-:Y:S05]  /*5480*/  BSYNC B2 ;  /* 0x0000000000027941 */ /* 0x000fea0003800000 */
.L_x_52480:
        /* <DEDUP_REMOVED lines=19> */
.L_x_52485:
[----:B------:R-:W-:Y:S02]  /*55c0*/  MOV R214, R10 ;  /* 0x0000000a00d67202 */ /* 0x000fe40000000f00 */
.L_x_52486:
[----:B------:R-:W-:Y:S05]  /*55d0*/  BSYNC B2 ;  /* 0x0000000000027941 */ /* 0x000fea0003800000 */
.L_x_52484:
        /* <DEDUP_REMOVED lines=16> */
.L_x_52490:
[----:B------:R-:W-:Y:S05]  /*56e0*/  BSYNC B3 ;  /* 0x0000000000037941 */ /* 0x000fea0003800000 */
.L_x_52489:
        /* <DEDUP_REMOVED lines=44> */
.L_x_52488:
[----:B------:R-:W-:Y:S05]  /*59b0*/  BSYNC B2 ;  /* 0x0000000000027941 */ /* 0x000fea0003800000 */
.L_x_52487:
        /* <DEDUP_REMOVED lines=20> */
.L_x_52462:
[----:B------:R-:W-:Y:S05]  /*5b00*/  BSYNC B1 ;  /* 0x0000000000017941 */ /* 0x000fea0003800000 */
.L_x_52461:
        /* <DEDUP_REMOVED lines=23> */
.L_x_52494:
[----:B-1----:R-:W-:Y:S02]  /*5c80*/  IMAD.MOV.U32 R214, RZ, RZ, R10 ;  /* 0x000000ffffd67224 */ /* 0x002fe400078e000a */
.L_x_52495:
[----:B------:R-:W-:Y:S05]  /*5c90*/  BSYNC B2 ;  /* 0x0000000000027941 */ /* 0x000fea0003800000 */
.L_x_52493:
        /* <DEDUP_REMOVED lines=16> */
.L_x_52499:
[----:B------:R-:W-:Y:S05]  /*5da0*/  BSYNC B3 ;  /* 0x0000000000037941 */ /* 0x000fea0003800000 */
.L_x_52498:
        /* <DEDUP_REMOVED lines=44> */
.L_x_52497:
[----:B------:R-:W-:Y:S05]  /*6070*/  BSYNC B2 ;  /* 0x0000000000027941 */ /* 0x000fea0003800000 */
.L_x_52496:
        /* <DEDUP_REMOVED lines=22> */
.L_x_52501:
[----:B------:R-:W-:Y:S02]  /*61e0*/  IMAD.MOV.U32 R7, RZ, RZ, R10 ;  /* 0x000000ffff077224 */ /* 0x000fe400078e000a */
.L_x_52502:
[----:B------:R-:W-:Y:S05]  /*61f0*/  BSYNC B2 ;  /* 0x0000000000027941 */ /* 0x000fea0003800000 */
.L_x_52500:
        /* <DEDUP_REMOVED lines=16> */
.L_x_52506:
[----:B------:R-:W-:Y:S05]  /*6300*/  BSYNC B3 ;  /* 0x0000000000037941 */ /* 0x000fea0003800000 */
.L_x_52505:
        /* <DEDUP_REMOVED lines=44> */
.L_x_52504:
[----:B------:R-:W-:Y:S05]  /*65d0*/  BSYNC B2 ;  /* 0x0000000000027941 */ /* 0x000fea0003800000 */
.L_x_52503:
        /* <DEDUP_REMOVED lines=19> */
.L_x_52508:
[----:B------:R-:W-:Y:S02]  /*6710*/  IMAD.MOV.U32 R214, RZ, RZ, R10 ;  /* 0x000000ffffd67224 */ /* 0x000fe400078e000a */
.L_x_52509:
[----:B------:R-:W-:Y:S05]  /*6720*/  BSYNC B2 ;  /* 0x0000000000027941 */ /* 0x000fea0003800000 */
.L_x_52507:
        /* <DEDUP_REMOVED lines=16> */
.L_x_52513:
[----:B------:R-:W-:Y:S05]  /*6830*/  BSYNC B3 ;  /* 0x0000000000037941 */ /* 0x000fea0003800000 */
.L_x_52512:
        /* <DEDUP_REMOVED lines=44> */
.L_x_52511:
[----:B------:R-:W-:Y:S05]  /*6b00*/  BSYNC B2 ;  /* 0x0000000000027941 */ /* 0x000fea0003800000 */
.L_x_52510:
        /* <DEDUP_REMOVED lines=19> */
.L_x_52515:
[----:B------:R-:W-:Y:S02]  /*6c40*/  IMAD.MOV.U32 R214, RZ, RZ, R10 ;  /* 0x000000ffffd67224 */ /* 0x000fe400078e000a */
.L_x_52516:
[----:B------:R-:W-:Y:S05]  /*6c50*/  BSYNC B2 ;  /* 0x0000000000027941 */ /* 0x000fea0003800000 */
.L_x_52514:
        /* <DEDUP_REMOVED lines=16> */
.L_x_52520:
[----:B------:R-:W-:Y:S05]  /*6d60*/  BSYNC B3 ;  /* 0x0000000000037941 */ /* 0x000fea0003800000 */
.L_x_52519:
        /* <DEDUP_REMOVED lines=44> */
.L_x_52518:
[----:B------:R-:W-:Y:S05]  /*7030*/  BSYNC B2 ;  /* 0x0000000000027941 */ /* 0x000fea0003800000 */
.L_x_52517:
        /* <DEDUP_REMOVED lines=20> */
.L_x_52492:
[----:B------:R-:W-:Y:S05]  /*7180*/  BSYNC B1 ;  /* 0x0000000000017941 */ /* 0x000fea0003800000 */
.L_x_52491:
        /* <DEDUP_REMOVED lines=23> */
.L_x_52524:
[----:B-1----:R-:W-:Y:S02]  /*7300*/  MOV R214, R10 ;  /* 0x0000000a00d67202 */ /* 0x002fe40000000f00 */
.L_x_52525:
[----:B------:R-:W-:Y:S05]  /*7310*/  BSYNC B2 ;  /* 0x0000000000027941 */ /* 0x000fea0003800000 */
.L_x_52523:
        /* <DEDUP_REMOVED lines=16> */
.L_x_52529:
[----:B------:R-:W-:Y:S05]  /*7420*/  BSYNC B3 ;  /* 0x0000000000037941 */ /* 0x000fea0003800000 */
.L_x_52528:
        /* <DEDUP_REMOVED lines=44> */
.L_x_52527:
[----:B------:R-:W-:Y:S05]  /*76f0*/  BSYNC B2 ;  /* 0x0000000000027941 */ /* 0x000fea0003800000 */
.L_x_52526:
        /* <DEDUP_REMOVED lines=22> */
.L_x_52531:
[----:B------:R-:W-:Y:S02]  /*7860*/  IMAD.MOV.U32 R7, RZ, RZ, R10 ;  /* 0x000000ffff077224 */ /* 0x000fe400078e000a */
.L_x_52532:
[----:B------:R-:W-:Y:S05]  /*7870*/  BSYNC B2 ;  /* 0x0000000000027941 */ /* 0x000fea0003800000 */
.L_x_52530:
        /* <DEDUP_REMOVED lines=16> */
.L_x_52536:
[----:B------:R-:W-:Y:S05]  /*7980*/  BSYNC B3 ;  /* 0x0000000000037941 */ /* 0x000fea0003800000 */
.L_x_52535:
        /* <DEDUP_REMOVED lines=44> */
.L_x_52534:
[----:B------:R-:W-:Y:S05]  /*7c50*/  BSYNC B2 ;  /* 0x0000000000027941 */ /* 0x000fea0003800000 */
.L_x_52533:
        /* <DEDUP_REMOVED lines=19> */
.L_x_52538:
[----:B------:R-:W-:Y:S02]  /*7d90*/  IMAD.MOV.U32 R214, RZ, RZ, R10 ;  /* 0x000000ffffd67224 */ /* 0x000fe400078e000a */
.L_x_52539:
[----:B------:R-:W-:Y:S05]  /*7da0*/  BSYNC B2 ;  /* 0x0000000000027941 */ /* 0x000fea0003800000 */
.L_x_52537:
        /* <DEDUP_REMOVED lines=16> */
.L_x_52543:
[----:B------:R-:W-:Y:S05]  /*7eb0*/  BSYNC B3 ;  /* 0x0000000000037941 */ /* 0x000fea0003800000 */
.L_x_52542:
        /* <DEDUP_REMOVED lines=44> */
.L_x_52541:
[----:B------:R-:W-:Y:S05]  /*8180*/  BSYNC B2 ;  /* 0x0000000000027941 */ /* 0x000fea0003800000 */
.L_x_52540:
        /* <DEDUP_REMOVED lines=19> */
.L_x_52545:
[----:B------:R-:W-:Y:S02]  /*82c0*/  IMAD.MOV.U32 R214, RZ, RZ, R10 ;  /* 0x000000ffffd67224 */ /* 0x000fe400078e000a */
.L_x_52546:
[----:B------:R-:W-:Y:S05]  /*82d0*/  BSYNC B2 ;  /* 0x0000000000027941 */ /* 0x000fea0003800000 */
.L_x_52544:
        /* <DEDUP_REMOVED lines=16> */
.L_x_52550:
[----:B------:R-:W-:Y:S05]  /*83e0*/  BSYNC B3 ;  /* 0x0000000000037941 */ /* 0x000fea0003800000 */
.L_x_52549:
        /* <DEDUP_REMOVED lines=44> */
.L_x_52548:
[----:B------:R-:W-:Y:S05]  /*86b0*/  BSYNC B2 ;  /* 0x0000000000027941 */ /* 0x000fea0003800000 */
.L_x_52547:
        /* <DEDUP_REMOVED lines=20> */
.L_x_52522:
[----:B------:R-:W-:Y:S05]  /*8800*/  BSYNC B1 ;  /* 0x0000000000017941 */ /* 0x000fea0003800000 */
.L_x_52521:
        /* <DEDUP_REMOVED lines=23> */
.L_x_52554:
[----:B-1----:R-:W-:Y:S02]  /*8980*/  IMAD.MOV.U32 R214, RZ, RZ, R10 ;  /* 0x000000ffffd67224 */ /* 0x002fe400078e000a */
.L_x_52555:
[----:B------:R-:W-:Y:S05]  /*8990*/  BSYNC B2 ;  /* 0x0000000000027941 */ /* 0x000fea0003800000 */
.L_x_52553:
        /* <DEDUP_REMOVED lines=16> */
.L_x_52559:
[----:B------:R-:W-:Y:S05]  /*8aa0*/  BSYNC B3 ;  /* 0x0000000000037941 */ /* 0x000fea0003800000 */
.L_x_52558:
        /* <DEDUP_REMOVED lines=44> */
.L_x_52557:
[----:B------:R-:W-:Y:S05]  /*8d70*/  BSYNC B2 ;  /* 0x0000000000027941 */ /* 0x000fea0003800000 */
.L_x_52556:
        /* <DEDUP_REMOVED lines=22> */
.L_x_52561:
[----:B------:R-:W-:Y:S02]  /*8ee0*/  IMAD.MOV.U32 R7, RZ, RZ, R10 ;  /* 0x000000ffff077224 */ /* 0x000fe400078e000a */
.L_x_52562:
[----:B------:R-:W-:Y:S05]  /*8ef0*/  BSYNC B2 ;  /* 0x0000000000027941 */ /* 0x000fea0003800000 */
.L_x_52560:
        /* <DEDUP_REMOVED lines=16> */
.L_x_52566:
[----:B------:R-:W-:Y:S05]  /*9000*/  BSYNC B3 ;  /* 0x0000000000037941 */ /* 0x000fea0003800000 */
.L_x_52565:
        /* <DEDUP_REMOVED lines=44> */
.L_x_52564:
[----:B------:R-:W-:Y:S05]  /*92d0*/  BSYNC B2 ;  /* 0x0000000000027941 */ /* 0x000fea0003800000 */
.L_x_52563:
        /* <DEDUP_REMOVED lines=19> */
.L_x_52568:
[----:B------:R-:W-:Y:S02]  /*9410*/  IMAD.MOV.U32 R214, RZ, RZ, R10 ;  /* 0x000000ffffd67224 */ /* 0x000fe400078e000a */
.L_x_52569:
[----:B------:R-:W-:Y:S05]  /*9420*/  BSYNC B2 ;  /* 0x0000000000027941 */ /* 0x000fea0003800000 */
.L_x_52567:
        /* <DEDUP_REMOVED lines=16> */
.L_x_52573:
[----:B------:R-:W-:Y:S05]  /*9530*/  BSYNC B3 ;  /* 0x0000000000037941 */ /* 0x000fea0003800000 */
.L_x_52572:
        /* <DEDUP_REMOVED lines=44> */
.L_x_52571:
[----:B------:R-:W-:Y:S05]  /*9800*/  BSYNC B2 ;  /* 0x0000000000027941 */ /* 0x000fea0003800000 */
.L_x_52570:
        /* <DEDUP_REMOVED lines=19> */
.L_x_52575:
[----:B------:R-:W-:Y:S02]  /*9940*/  IMAD.MOV.U32 R214, RZ, RZ, R10 ;  /* 0x000000ffffd67224 */ /* 0x000fe400078e000a */
.L_x_52576:
[----:B------:R-:W-:Y:S05]  /*9950*/  BSYNC B2 ;  /* 0x0000000000027941 */ /* 0x000fea0003800000 */
.L_x_52574:
        /* <DEDUP_REMOVED lines=16> */
.L_x_52580:
[----:B------:R-:W-:Y:S05]  /*9a60*/  BSYNC B3 ;  /* 0x0000000000037941 */ /* 0x000fea0003800000 */
.L_x_52579:
        /* <DEDUP_REMOVED lines=44> */
.L_x_52578:
[----:B------:R-:W-:Y:S05]  /*9d30*/  BSYNC B2 ;  /* 0x0000000000027941 */ /* 0x000fea0003800000 */
.L_x_52577:
        /* <DEDUP_REMOVED lines=20> */
.L_x_52552:
[----:B------:R-:W-:Y:S05]  /*9e80*/  BSYNC B1 ;  /* 0x0000000000017941 */ /* 0x000fea0003800000 */
.L_x_52551:
        /* <DEDUP_REMOVED lines=23> */
.L_x_52584:
[----:B-1----:R-:W-:Y:S02]  /*a000*/  IMAD.MOV.U32 R214, RZ, RZ, R10 ;  /* 0x000000ffffd67224 */ /* 0x002fe400078e000a */
.L_x_52585:
[----:B------:R-:W-:Y:S05]  /*a010*/  BSYNC B2 ;  /* 0x0000000000027941 */ /* 0x000fea0003800000 */
.L_x_52583:
        /* <DEDUP_REMOVED lines=16> */
.L_x_52589:
[----:B------:R-:W-:Y:S05]  /*a120*/  BSYNC B3 ;  /* 0x0000000000037941 */ /* 0x000fea0003800000 */
.L_x_52588:
        /* <DEDUP_REMOVED lines=44> */
.L_x_52587:
[----:B------:R-:W-:Y:S05]  /*a3f0*/  BSYNC B2 ;  /* 0x0000000000027941 */ /* 0x000fea0003800000 */
.L_x_52586:
        /* <DEDUP_REMOVED lines=22> */
.L_x_52591:
[----:B------:R-:W-:Y:S02]  /*a560*/  IMAD.MOV.U32 R7, RZ, RZ, R10 ;  /* 0x000000ffff077224 */ /* 0x000fe400078e000a */
.L_x_52592:
[----:B------:R-:W-:Y:S05]  /*a570*/  BSYNC B2 ;  /* 0x0000000000027941 */ /* 0x000fea0003800000 */
.L_x_52590:
        /* <DEDUP_REMOVED lines=16> */
.L_x_52596:
[----:B------:R-:W-:Y:S05]  /*a680*/  BSYNC B3 ;  /* 0x0000000000037941 */ /* 0x000fea0003800000 */
.L_x_52595:
        /* <DEDUP_REMOVED lines=44> */
.L_x_52594:
[----:B------:R-:W-:Y:S05]  /*a950*/  BSYNC B2 ;  /* 0x0000000000027941 */ /* 0x000fea0003800000 */
.L_x_52593:
        /* <DEDUP_REMOVED lines=19> */
.L_x_52598:
[----:B------:R-:W-:Y:S02]  /*aa90*/  IMAD.MOV.U32 R214, RZ, RZ, R10 ;  /* 0x000000ffffd67224 */ /* 0x000fe400078e000a */
.L_x_52599:
[----:B------:R-:W-:Y:S05]  /*aaa0*/  BSYNC B2 ;  /* 0x0000000000027941 */ /* 0x000fea0003800000 */
.L_x_52597:
        /* <DEDUP_REMOVED lines=16> */
.L_x_52603:
[----:B------:R-:W-:Y:S05]  /*abb0*/  BSYNC B3 ;  /* 0x0000000000037941 */ /* 0x000fea0003800000 */
.L_x_52602:
        /* <DEDUP_REMOVED lines=44> */
.L_x_52601:
[----:B------:R-:W-:Y:S05]  /*ae80*/  BSYNC B2 ;  /* 0x0000000000027941 */ /* 0x000fea0003800000 */
.L_x_52600:
        /* <DEDUP_REMOVED lines=19> */
.L_x_52605:
[----:B------:R-:W-:Y:S02]  /*afc0*/  IMAD.MOV.U32 R214, RZ, RZ, R10 ;  /* 0x000000ffffd67224 */ /* 0x000fe400078e000a */
.L_x_52606:
[----:B------:R-:W-:Y:S05]  /*afd0*/  BSYNC B2 ;  /* 0x0000000000027941 */ /* 0x000fea0003800000 */
.L_x_52604:
        /* <DEDUP_REMOVED lines=16> */
.L_x_52610:
[----:B------:R-:W-:Y:S05]  /*b0e0*/  BSYNC B3 ;  /* 0x0000000000037941 */ /* 0x000fea0003800000 */
.L_x_52609:
        /* <DEDUP_REMOVED lines=44> */
.L_x_52608:
[----:B------:R-:W-:Y:S05]  /*b3b0*/  BSYNC B2 ;  /* 0x0000000000027941 */ /* 0x000fea0003800000 */
.L_x_52607:
        /* <DEDUP_REMOVED lines=20> */
.L_x_52582:
[----:B------:R-:W-:Y:S05]  /*b500*/  BSYNC B1 ;  /* 0x0000000000017941 */ /* 0x000fea0003800000 */
.L_x_52581:
        /* <DEDUP_REMOVED lines=23> */
.L_x_52614:
[----:B-1----:R-:W-:Y:S02]  /*b680*/  IMAD.MOV.U32 R214, RZ, RZ, R10 ;  /* 0x000000ffffd67224 */ /* 0x002fe400078e000a */
.L_x_52615:
[----:B------:R-:W-:Y:S05]  /*b690*/  BSYNC B2 ;  /* 0x0000000000027941 */ /* 0x000fea0003800000 */
.L_x_52613:
        /* <DEDUP_REMOVED lines=16> */
.L_x_52619:
[----:B------:R-:W-:Y:S05]  /*b7a0*/  BSYNC B3 ;  /* 0x0000000000037941 */ /* 0x000fea0003800000 */
.L_x_52618:
        /* <DEDUP_REMOVED lines=44> */
.L_x_52617:
[----:B------:R-:W-:Y:S05]  /*ba70*/  BSYNC B2 ;  /* 0x0000000000027941 */ /* 0x000fea0003800000 */
.L_x_52616:
        /* <DEDUP_REMOVED lines=22> */
.L_x_52621:
[----:B------:R-:W-:Y:S02]  /*bbe0*/  MOV R7, R10 ;  /* 0x0000000a00077202 */ /* 0x000fe40000000f00 */
.L_x_52622:
[----:B------:R-:W-:Y:S05]  /*bbf0*/  BSYNC B2 ;  /* 0x0000000000027941 */ /* 0x000fea0003800000 */
.L_x_52620:
        /* <DEDUP_REMOVED lines=16> */
.L_x_52626:
[----:B------:R-:W-:Y:S05]  /*bd00*/  BSYNC B3 ;  /* 0x0000000000037941 */ /* 0x000fea0003800000 */
.L_x_52625:
        /* <DEDUP_REMOVED lines=44> */
.L_x_52624:
[----:B------:R-:W-:Y:S05]  /*bfd0*/  BSYNC B2 ;  /* 0x0000000000027941 */ /* 0x000fea0003800000 */
.L_x_52623:
        /* <DEDUP_REMOVED lines=19> */
.L_x_52628:
[----:B------:R-:W-:Y:S02]  /*c110*/  MOV R214, R10 ;  /* 0x0000000a00d67202 */ /* 0x000fe40000000f00 */
.L_x_52629:
[----:B------:R-:W-:Y:S05]  /*c120*/  BSYNC B2 ;  /* 0x0000000000027941 */ /* 0x000fea0003800000 */
.L_x_52627:
        /* <DEDUP_REMOVED lines=16> */
.L_x_52633:
[----:B------:R-:W-:Y:S05]  /*c230*/  BSYNC B3 ;  /* 0x0000000000037941 */ /* 0x000fea0003800000 */
.L_x_52632:
        /* <DEDUP_REMOVED lines=44> */
.L_x_52631:
[----:B------:R-:W-:Y:S05]  /*c500*/  BSYNC B2 ;  /* 0x0000000000027941 */ /* 0x000fea0003800000 */
.L_x_52630:
        /* <DEDUP_REMOVED lines=19> */
.L_x_52635:
[----:B------:R-:W-:Y:S02]  /*c640*/  MOV R214, R10 ;  /* 0x0000000a00d67202 */ /* 0x000fe40000000f00 */
.L_x_52636:
[----:B------:R-:W-:Y:S05]  /*c650*/  BSYNC B2 ;  /* 0x0000000000027941 */ /* 0x000fea0003800000 */
.L_x_52634:
        /* <DEDUP_REMOVED lines=16> */
.L_x_52640:
[----:B------:R-:W-:Y:S05]  /*c760*/  BSYNC B3 ;  /* 0x0000000000037941 */ /* 0x000fea0003800000 */
.L_x_52639:
        /* <DEDUP_REMOVED lines=44> */
.L_x_52638:
[----:B------:R-:W-:Y:S05]  /*ca30*/  BSYNC B2 ;  /* 0x0000000000027941 */ /* 0x000fea0003800000 */
.L_x_52637:
        /* <DEDUP_REMOVED lines=20> */
.L_x_52612:
[----:B------:R-:W-:Y:S05]  /*cb80*/  BSYNC B1 ;  /* 0x0000000000017941 */ /* 0x000fea0003800000 */
.L_x_52611:
        /* <DEDUP_REMOVED lines=23> */
.L_x_52644:
[----:B-1----:R-:W-:Y:S02]  /*cd00*/  IMAD.MOV.U32 R214, RZ, RZ, R10 ;  /* 0x000000ffffd67224 */ /* 0x002fe400078e000a */
.L_x_52645:
[----:B------:R-:W-:Y:S05]  /*cd10*/  BSYNC B2 ;  /* 0x0000000000027941 */ /* 0x000fea0003800000 */
.L_x_52643:
        /* <DEDUP_REMOVED lines=16> */
.L_x_52649:
[----:B------:R-:W-:Y:S05]  /*ce20*/  BSYNC B3 ;  /* 0x0000000000037941 */ /* 0x000fea0003800000 */
.L_x_52648:
        /* <DEDUP_REMOVED lines=44> */
.L_x_52647:
[----:B------:R-:W-:Y:S05]  /*d0f0*/  BSYNC B2 ;  /* 0x0000000000027941 */ /* 0x000fea0003800000 */
.L_x_52646:
        /* <DEDUP_REMOVED lines=22> */
.L_x_52651:
[----:B------:R-:W-:Y:S02]  /*d260*/  IMAD.MOV.U32 R7, RZ, RZ, R10 ;  /* 0x000000ffff077224 */ /* 0x000fe400078e000a */
.L_x_52652:
[----:B------:R-:W-:Y:S05]  /*d270*/  BSYNC B2 ;  /* 0x0000000000027941 */ /* 0x000fea0003800000 */
.L_x_52650:
        /* <DEDUP_REMOVED lines=16> */
.L_x_52656:
[----:B------:R-:W-:Y:S05]  /*d380*/  BSYNC B3 ;  /* 0x0000000000037941 */ /* 0x000fea0003800000 */
.L_x_52655:
        /* <DEDUP_REMOVED lines=44> */
.L_x_52654:
[----:B------:R-:W-:Y:S05]  /*d650*/  BSYNC B2 ;  /* 0x0000000000027941 */ /* 0x000fea0003800000 */
.L_x_52653:
        /* <DEDUP_REMOVED lines=19> */
.L_x_52658:
[----:B------:R-:W-:Y:S02]  /*d790*/  IMAD.MOV.U32 R214, RZ, RZ, R10 ;  /* 0x000000ffffd67224 */ /* 0x000fe400078e000a */
.L_x_52659:
[----:B------:R-:W-:Y:S05]  /*d7a0*/  BSYNC B2 ;  /* 0x0000000000027941 */ /* 0x000fea0003800000 */
.L_x_52657:
        /* <DEDUP_REMOVED lines=16> */
.L_x_52663:
[----:B------:R-:W-:Y:S05]  /*d8b0*/  BSYNC B3 ;  /* 0x0000000000037941 */ /* 0x000fea0003800000 */
.L_x_52662:
        /* <DEDUP_REMOVED lines=44> */
.L_x_52661:
[----:B------:R-:W-:Y:S05]  /*db80*/  BSYNC B2 ;  /* 0x0000000000027941 */ /* 0x000fea0003800000 */
.L_x_52660:
        /* <DEDUP_REMOVED lines=19> */
.L_x_52665:
[----:B------:R-:W-:Y:S02]  /*dcc0*/  IMAD.MOV.U32 R214, RZ, RZ, R10 ;  /* 0x000000ffffd67224 */ /* 0x000fe400078e000a */
.L_x_52666:
[----:B------:R-:W-:Y:S05]  /*dcd0*/  BSYNC B2 ;  /* 0x0000000000027941 */ /* 0x000fea0003800000 */
.L_x_52664:
        /* <DEDUP_REMOVED lines=16> */
.L_x_52670:
[----:B------:R-:W-:Y:S05]  /*dde0*/  BSYNC B3 ;  /* 0x0000000000037941 */ /* 0x000fea0003800000 */
.L_x_52669:
        /* <DEDUP_REMOVED lines=44> */
.L_x_52668:
[----:B------:R-:W-:Y:S05]  /*e0b0*/  BSYNC B2 ;  /* 0x0000000000027941 */ /* 0x000fea0003800000 */
.L_x_52667:
        /* <DEDUP_REMOVED lines=20> */
.L_x_52642:
[----:B------:R-:W-:Y:S05]  /*e200*/  BSYNC B1 ;  /* 0x0000000000017941 */ /* 0x000fea0003800000 */
.L_x_52641:
        /* <DEDUP_REMOVED lines=23> */
.L_x_52674:
[----:B-1----:R-:W-:Y:S02]  /*e380*/  MOV R214, R10 ;  /* 0x0000000a00d67202 */ /* 0x002fe40000000f00 */
.L_x_52675:
[----:B------:R-:W-:Y:S05]  /*e390*/  BSYNC B2 ;  /* 0x0000000000027941 */ /* 0x000fea0003800000 */
.L_x_52673:
        /* <DEDUP_REMOVED lines=16> */
.L_x_52679:
[----:B------:R-:W-:Y:S05]  /*e4a0*/  BSYNC B3 ;  /* 0x0000000000037941 */ /* 0x000fea0003800000 */
.L_x_52678:
        /* <DEDUP_REMOVED lines=44> */
.L_x_52677:
[----:B------:R-:W-:Y:S05]  /*e770*/  BSYNC B2 ;  /* 0x0000000000027941 */ /* 0x000fea0003800000 */
.L_x_52676:
        /* <DEDUP_REMOVED lines=22> */
.L_x_52681:
[----:B------:R-:W-:Y:S02]  /*e8e0*/  IMAD.MOV.U32 R7, RZ, RZ, R10 ;  /* 0x000000ffff077224 */ /* 0x000fe400078e000a */
.L_x_52682:
[----:B------:R-:W-:Y:S05]  /*e8f0*/  BSYNC B2 ;  /* 0x0000000000027941 */ /* 0x000fea0003800000 */
.L_x_52680:
        /* <DEDUP_REMOVED lines=16> */
.L_x_52686:
[----:B------:R-:W-:Y:S05]  /*ea00*/  BSYNC B3 ;  /* 0x0000000000037941 */ /* 0x000fea0003800000 */
.L_x_52685:
        /* <DEDUP_REMOVED lines=44> */
.L_x_52684:
[----:B------:R-:W-:Y:S05]  /*ecd0*/  BSYNC B2 ;  /* 0x0000000000027941 */ /* 0x000fea0003800000 */
.L_x_52683:
        /* <DEDUP_REMOVED lines=19> */
.L_x_52688:
[----:B------:R-:W-:Y:S02]  /*ee10*/  IMAD.MOV.U32 R214, RZ, RZ, R10 ;  /* 0x000000ffffd67224 */ /* 0x000fe400078e000a */
.L_x_52689:
[----:B------:R-:W-:Y:S05]  /*ee20*/  BSYNC B2 ;  /* 0x0000000000027941 */ /* 0x000fea0003800000 */
.L_x_52687:
        /* <DEDUP_REMOVED lines=16> */
.L_x_52693:
[----:B------:R-:W-:Y:S05]  /*ef30*/  BSYNC B3 ;  /* 0x0000000000037941 */ /* 0x000fea0003800000 */
.L_x_52692:
        /* <DEDUP_REMOVED lines=44> */
.L_x_52691:
[----:B------:R-:W-:Y:S05]  /*f200*/  BSYNC B2 ;  /* 0x0000000000027941 */ /* 0x000fea0003800000 */
.L_x_52690:
        /* <DEDUP_REMOVED lines=19> */
.L_x_52695:
[----:B------:R-:W-:Y:S02]  /*f340*/  IMAD.MOV.U32 R214, RZ, RZ, R10 ;  /* 0x000000ffffd67224 */ /* 0x000fe400078e000a */
.L_x_52696:
[----:B------:R-:W-:Y:S05]  /*f350*/  BSYNC B2 ;  /* 0x0000000000027941 */ /* 0x000fea0003800000 */
.L_x_52694:
        /* <DEDUP_REMOVED lines=16> */
.L_x_52700:
[----:B------:R-:W-:Y:S05]  /*f460*/  BSYNC B3 ;  /* 0x0000000000037941 */ /* 0x000fea0003800000 */
.L_x_52699:
        /* <DEDUP_REMOVED lines=44> */
.L_x_52698:
[----:B------:R-:W-:Y:S05]  /*f730*/  BSYNC B2 ;  /* 0x0000000000027941 */ /* 0x000fea0003800000 */
.L_x_52697:
        /* <DEDUP_REMOVED lines=20> */
.L_x_52672:
[----:B------:R-:W-:Y:S05]  /*f880*/  BSYNC B1 ;  /* 0x0000000000017941 */ /* 0x000fea0003800000 */
.L_x_52671:
        /* <DEDUP_REMOVED lines=23> */
.L_x_52704:
[----:B-1----:R-:W-:Y:S02]  /*fa00*/  IMAD.MOV.U32 R214, RZ, RZ, R10 ;  /* 0x000000ffffd67224 */ /* 0x002fe400078e000a */
.L_x_52705:
[----:B------:R-:W-:Y:S05]  /*fa10*/  BSYNC B2 ;  /* 0x0000000000027941 */ /* 0x000fea0003800000 */
.L_x_52703:
        /* <DEDUP_REMOVED lines=16> */
.L_x_52709:
[----:B------:R-:W-:Y:S05]  /*fb20*/  BSYNC B3 ;  /* 0x0000000000037941 */ /* 0x000fea0003800000 */
.L_x_52708:
        /* <DEDUP_REMOVED lines=44> */
.L_x_52707:
[----:B------:R-:W-:Y:S05]  /*fdf0*/  BSYNC B2 ;  /* 0x0000000000027941 */ /* 0x000fea0003800000 */
.L_x_52706:
        /* <DEDUP_REMOVED lines=22> */
.L_x_52711:
[----:B------:R-:W-:Y:S02]  /*ff60*/  IMAD.MOV.U32 R7, RZ, RZ, R10 ;  /* 0x000000ffff077224 */ /* 0x000fe400078e000a */
.L_x_52712:
[----:B------:R-:W-:Y:S05]  /*ff70*/  BSYNC B2 ;  /* 0x0000000000027941 */ /* 0x000fea0003800000 */
.L_x_52710:
        /* <DEDUP_REMOVED lines=16> */
.L_x_52716:
[----:B------:R-:W-:Y:S05]  /*10080*/  BSYNC B3 ;  /* 0x0000000000037941 */ /* 0x000fea0003800000 */
.L_x_52715:
        /* <DEDUP_REMOVED lines=44> */
.L_x_52714:
[----:B------:R-:W-:Y:S05]  /*10350*/  BSYNC B2 ;  /* 0x0000000000027941 */ /* 0x000fea0003800000 */
.L_x_52713:
        /* <DEDUP_REMOVED lines=19> */
.L_x_52718:
[----:B------:R-:W-:Y:S02]  /*10490*/  IMAD.MOV.U32 R214, RZ, RZ, R10 ;  /* 0x000000ffffd67224 */ /* 0x000fe400078e000a */
.L_x_52719:
[----:B------:R-:W-:Y:S05]  /*104a0*/  BSYNC B2 ;  /* 0x0000000000027941 */ /* 0x000fea0003800000 */
.L_x_52717:
        /* <DEDUP_REMOVED lines=16> */
.L_x_52723:
[----:B------:R-:W-:Y:S05]  /*105b0*/  BSYNC B3 ;  /* 0x0000000000037941 */ /* 0x000fea0003800000 */
.L_x_52722:
        /* <DEDUP_REMOVED lines=44> */
.L_x_52721:
[----:B------:R-:W-:Y:S05]  /*10880*/  BSYNC B2 ;  /* 0x0000000000027941 */ /* 0x000fea0003800000 */
.L_x_52720:
        /* <DEDUP_REMOVED lines=19> */
.L_x_52725:
[----:B------:R-:W-:Y:S02]  /*109c0*/  IMAD.MOV.U32 R214, RZ, RZ, R10 ;  /* 0x000000ffffd67224 */ /* 0x000fe400078e000a */
.L_x_52726:
[----:B------:R-:W-:Y:S05]  /*109d0*/  BSYNC B2 ;  /* 0x0000000000027941 */ /* 0x000fea0003800000 */
.L_x_52724:
        /* <DEDUP_REMOVED lines=16> */
.L_x_52730:
[----:B------:R-:W-:Y:S05]  /*10ae0*/  BSYNC B3 ;  /* 0x0000000000037941 */ /* 0x000fea0003800000 */
.L_x_52729:
        /* <DEDUP_REMOVED lines=44> */
.L_x_52728:
[----:B------:R-:W-:Y:S05]  /*10db0*/  BSYNC B2 ;  /* 0x0000000000027941 */ /* 0x000fea0003800000 */
.L_x_52727:
        /* <DEDUP_REMOVED lines=20> */
.L_x_52702:
[----:B------:R-:W-:Y:S05]  /*10f00*/  BSYNC B1 ;  /* 0x0000000000017941 */ /* 0x000fea0003800000 */
.L_x_52701:
        /* <DEDUP_REMOVED lines=23> */
.L_x_52734:
[----:B-1----:R-:W-:Y:S02]  /*11080*/  IMAD.MOV.U32 R214, RZ, RZ, R10 ;  /* 0x000000ffffd67224 */ /* 0x002fe400078e000a */
.L_x_52735:
[----:B------:R-:W-:Y:S05]  /*11090*/  BSYNC B2 ;  /* 0x0000000000027941 */ /* 0x000fea0003800000 */
.L_x_52733:
        /* <DEDUP_REMOVED lines=16> */
.L_x_52739:
[----:B------:R-:W-:Y:S05]  /*111a0*/  BSYNC B3 ;  /* 0x0000000000037941 */ /* 0x000fea0003800000 */
.L_x_52738:
        /* <DEDUP_REMOVED lines=44> */
.L_x_52737:
[----:B------:R-:W-:Y:S05]  /*11470*/  BSYNC B2 ;  /* 0x0000000000027941 */ /* 0x000fea0003800000 */
.L_x_52736:
        /* <DEDUP_REMOVED lines=22> */
.L_x_52741:
[----:B------:R-:W-:Y:S02]  /*115e0*/  IMAD.MOV.U32 R7, RZ, RZ, R10 ;  /* 0x000000ffff077224 */ /* 0x000fe400078e000a */
.L_x_52742:
[----:B------:R-:W-:Y:S05]  /*115f0*/  BSYNC B2 ;  /* 0x0000000000027941 */ /* 0x000fea0003800000 */
.L_x_52740:
        /* <DEDUP_REMOVED lines=16> */
.L_x_52746:
[----:B------:R-:W-:Y:S05]  /*11700*/  BSYNC B3 ;  /* 0x0000000000037941 */ /* 0x000fea0003800000 */
.L_x_52745:
        /* <DEDUP_REMOVED lines=44> */
.L_x_52744:
[----:B------:R-:W-:Y:S05]  /*119d0*/  BSYNC B2 ;  /* 0x0000000000027941 */ /* 0x000fea0003800000 */
.L_x_52743:
        /* <DEDUP_REMOVED lines=19> */
.L_x_52748:
[----:B------:R-:W-:Y:S02]  /*11b10*/  IMAD.MOV.U32 R214, RZ, RZ, R10 ;  /* 0x000000ffffd67224 */ /* 0x000fe400078e000a */
.L_x_52749:
[----:B------:R-:W-:Y:S05]  /*11b20*/  BSYNC B2 ;  /* 0x0000000000027941 */ /* 0x000fea0003800000 */
.L_x_52747:
        /* <DEDUP_REMOVED lines=16> */
.L_x_52753:
[----:B------:R-:W-:Y:S05]  /*11c30*/  BSYNC B3 ;  /* 0x0000000000037941 */ /* 0x000fea0003800000 */
.L_x_52752:
        /* <DEDUP_REMOVED lines=44> */
.L_x_52751:
[----:B------:R-:W-:Y:S05]  /*11f00*/  BSYNC B2 ;  /* 0x0000000000027941 */ /* 0x000fea0003800000 */
.L_x_52750:
        /* <DEDUP_REMOVED lines=19> */
.L_x_52755:
[----:B------:R-:W-:Y:S02]  /*12040*/  IMAD.MOV.U32 R214, RZ, RZ, R10 ;  /* 0x000000ffffd67224 */ /* 0x000fe400078e000a */
.L_x_52756:
[----:B------:R-:W-:Y:S05]  /*12050*/  BSYNC B2 ;  /* 0x0000000000027941 */ /* 0x000fea0003800000 */
.L_x_52754:
        /* <DEDUP_REMOVED lines=16> */
.L_x_52760:
[----:B------:R-:W-:Y:S05]  /*12160*/  BSYNC B3 ;  /* 0x0000000000037941 */ /* 0x000fea0003800000 */
.L_x_52759:
        /* <DEDUP_REMOVED lines=44> */
.L_x_52758:
[----:B------:R-:W-:Y:S05]  /*12430*/  BSYNC B2 ;  /* 0x0000000000027941 */ /* 0x000fea0003800000 */
.L_x_52757:
        /* <DEDUP_REMOVED lines=20> */
.L_x_52732:
[----:B------:R-:W-:Y:S05]  /*12580*/  BSYNC B1 ;  /* 0x0000000000017941 */ /* 0x000fea0003800000 */
.L_x_52731:
        /* <DEDUP_REMOVED lines=23> */
.L_x_52764:
[----:B-1----:R-:W-:Y:S02]  /*12700*/  IMAD.MOV.U32 R214, RZ, RZ, R10 ;  /* 0x000000ffffd67224 */ /* 0x002fe400078e000a */
.L_x_52765:
[----:B------:R-:W-:Y:S05]  /*12710*/  BSYNC B2 ;  /* 0x0000000000027941 */ /* 0x000fea0003800000 */
.L_x_52763:
        /* <DEDUP_REMOVED lines=16> */
.L_x_52769:
[----:B------:R-:W-:Y:S05]  /*12820*/  BSYNC B3 ;  /* 0x0000000000037941 */ /* 0x000fea0003800000 */
.L_x_52768:
        /* <DEDUP_REMOVED lines=44> */
.L_x_52767:
[----:B------:R-:W-:Y:S05]  /*12af0*/  BSYNC B2 ;  /* 0x0000000000027941 */ /* 0x000fea0003800000 */
.L_x_52766:
        /* <DEDUP_REMOVED lines=22> */
.L_x_52771:
[----:B------:R-:W-:Y:S02]  /*12c60*/  MOV R7, R10 ;  /* 0x0000000a00077202 */ /* 0x000fe40000000f00 */
.L_x_52772:
[----:B------:R-:W-:Y:S05]  /*12c70*/  BSYNC B2 ;  /* 0x0000000000027941 */ /* 0x000fea0003800000 */
.L_x_52770:
        /* <DEDUP_REMOVED lines=16> */
.L_x_52776:
[----:B------:R-:W-:Y:S05]  /*12d80*/  BSYNC B3 ;  /* 0x0000000000037941 */ /* 0x000fea0003800000 */
.L_x_52775:
        /* <DEDUP_REMOVED lines=44> */
.L_x_52774:
[----:B------:R-:W-:Y:S05]  /*13050*/  BSYNC B2 ;  /* 0x0000000000027941 */ /* 0x000fea0003800000 */
.L_x_52773:
        /* <DEDUP_REMOVED lines=19> */
.L_x_52778:
[----:B------:R-:W-:Y:S02]  /*13190*/  MOV R214, R10 ;  /* 0x0000000a00d67202 */ /* 0x000fe40000000f00 */
.L_x_52779:
[----:B------:R-:W-:Y:S05]  /*131a0*/  BSYNC B2 ;  /* 0x0000000000027941 */ /* 0x000fea0003800000 */
.L_x_52777:
        /* <DEDUP_REMOVED lines=16> */
.L_x_52783:
[----:B------:R-:W-:Y:S05]  /*132b0*/  BSYNC B3 ;  /* 0x0000000000037941 */ /* 0x000fea0003800000 */
.L_x_52782:
        /* <DEDUP_REMOVED lines=44> */
.L_x_52781:
[----:B------:R-:W-:Y:S05]  /*13580*/  BSYNC B2 ;  /* 0x0000000000027941 */ /* 0x000fea0003800000 */
.L_x_52780:
        /* <DEDUP_REMOVED lines=19> */
.L_x_52785:
[----:B------:R-:W-:Y:S02]  /*136c0*/  MOV R214, R10 ;  /* 0x0000000a00d67202 */ /* 0x000fe40000000f00 */
.L_x_52786:
[----:B------:R-:W-:Y:S05]  /*136d0*/  BSYNC B2 ;  /* 0x0000000000027941 */ /* 0x000fea0003800000 */
.L_x_52784:
        /* <DEDUP_REMOVED lines=16> */
.L_x_52790:
[----:B------:R-:W-:Y:S05]  /*137e0*/  BSYNC B3 ;  /* 0x0000000000037941 */ /* 0x000fea0003800000 */
.L_x_52789:
        /* <DEDUP_REMOVED lines=44> */
.L_x_52788:
[----:B------:R-:W-:Y:S05]  /*13ab0*/  BSYNC B2 ;  /* 0x0000000000027941 */ /* 0x000fea0003800000 */
.L_x_52787:
        /* <DEDUP_REMOVED lines=20> */
.L_x_52762:
[----:B------:R-:W-:Y:S05]  /*13c00*/  BSYNC B1 ;  /* 0x0000000000017941 */ /* 0x000fea0003800000 */
.L_x_52761:
        /* <DEDUP_REMOVED lines=23> */
.L_x_52794:
[----:B-1----:R-:W-:Y:S02]  /*13d80*/  IMAD.MOV.U32 R214, RZ, RZ, R10 ;  /* 0x000000ffffd67224 */ /* 0x002fe400078e000a */
.L_x_52795:
[----:B------:R-:W-:Y:S05]  /*13d90*/  BSYNC B2 ;  /* 0x0000000000027941 */ /* 0x000fea0003800000 */
.L_x_52793:
        /* <DEDUP_REMOVED lines=16> */
.L_x_52799:
[----:B------:R-:W-:Y:S05]  /*13ea0*/  BSYNC B3 ;  /* 0x0000000000037941 */ /* 0x000fea0003800000 */
.L_x_52798:
        /* <DEDUP_REMOVED lines=44> */
.L_x_52797:
[----:B------:R-:W-:Y:S05]  /*14170*/  BSYNC B2 ;  /* 0x0000000000027941 */ /* 0x000fea0003800000 */
.L_x_52796:
        /* <DEDUP_REMOVED lines=22> */
.L_x_52801:
[----:B------:R-:W-:Y:S02]  /*142e0*/  IMAD.MOV.U32 R7, RZ, RZ, R10 ;  /* 0x000000ffff077224 */ /* 0x000fe400078e000a */
.L_x_52802:
[----:B------:R-:W-:Y:S05]  /*142f0*/  BSYNC B2 ;  /* 0x0000000000027941 */ /* 0x000fea0003800000 */
.L_x_52800:
        /* <DEDUP_REMOVED lines=16> */
.L_x_52806:
[----:B------:R-:W-:Y:S05]  /*14400*/  BSYNC B3 ;  /* 0x0000000000037941 */ /* 0x000fea0003800000 */
.L_x_52805:
        /* <DEDUP_REMOVED lines=44> */
.L_x_52804:
[----:B------:R-:W-:Y:S05]  /*146d0*/  BSYNC B2 ;  /* 0x0000000000027941 */ /* 0x000fea0003800000 */
.L_x_52803:
        /* <DEDUP_REMOVED lines=19> */
.L_x_52808:
[----:B------:R-:W-:Y:S02]  /*14810*/  IMAD.MOV.U32 R214, RZ, RZ, R10 ;  /* 0x000000ffffd67224 */ /* 0x000fe400078e000a */
.L_x_52809:
[----:B------:R-:W-:Y:S05]  /*14820*/  BSYNC B2 ;  /* 0x0000000000027941 */ /* 0x000fea0003800000 */
.L_x_52807:
        /* <DEDUP_REMOVED lines=16> */
.L_x_52813:
[----:B------:R-:W-:Y:S05]  /*14930*/  BSYNC B3 ;  /* 0x0000000000037941 */ /* 0x000fea0003800000 */
.L_x_52812:
        /* <DEDUP_REMOVED lines=44> */
.L_x_52811:
[----:B------:R-:W-:Y:S05]  /*14c00*/  BSYNC B2 ;  /* 0x0000000000027941 */ /* 0x000fea0003800000 */
.L_x_52810:
        /* <DEDUP_REMOVED lines=19> */
.L_x_52815:
[----:B------:R-:W-:Y:S02]  /*14d40*/  IMAD.MOV.U32 R214, RZ, RZ, R10 ;  /* 0x000000ffffd67224 */ /* 0x000fe400078e000a */
.L_x_52816:
[----:B------:R-:W-:Y:S05]  /*14d50*/  BSYNC B2 ;  /* 0x0000000000027941 */ /* 0x000fea0003800000 */
.L_x_52814:
        /* <DEDUP_REMOVED lines=16> */
.L_x_52820:
[----:B------:R-:W-:Y:S05]  /*14e60*/  BSYNC B3 ;  /* 0x0000000000037941 */ /* 0x000fea0003800000 */
.L_x_52819:
        /* <DEDUP_REMOVED lines=44> */
.L_x_52818:
[----:B------:R-:W-:Y:S05]  /*15130*/  BSYNC B2 ;  /* 0x0000000000027941 */ /* 0x000fea0003800000 */
.L_x_52817:
        /* <DEDUP_REMOVED lines=20> */
.L_x_52792:
[----:B------:R-:W-:Y:S05]  /*15280*/  BSYNC B1 ;  /* 0x0000000000017941 */ /* 0x000fea0003800000 */
.L_x_52791:
        /* <DEDUP_REMOVED lines=23> */
.L_x_52824:
[----:B-1----:R-:W-:Y:S02]  /*15400*/  MOV R214, R10 ;  /* 0x0000000a00d67202 */ /* 0x002fe40000000f00 */
.L_x_52825:
[----:B------:R-:W-:Y:S05]  /*15410*/  BSYNC B2 ;  /* 0x0000000000027941 */ /* 0x000fea0003800000 */
.L_x_52823:
        /* <DEDUP_REMOVED lines=16> */
.L_x_52829:
[----:B------:R-:W-:Y:S05]  /*15520*/  BSYNC B3 ;  /* 0x0000000000037941 */ /* 0x000fea0003800000 */
.L_x_52828:
        /* <DEDUP_REMOVED lines=44> */
.L_x_52827:
[----:B------:R-:W-:Y:S05]  /*157f0*/  BSYNC B2 ;  /* 0x0000000000027941 */ /* 0x000fea0003800000 */
.L_x_52826:
        /* <DEDUP_REMOVED lines=22> */
.L_x_52831:
[----:B------:R-:W-:Y:S02]  /*15960*/  IMAD.MOV.U32 R7, RZ, RZ, R10 ;  /* 0x000000ffff077224 */ /* 0x000fe400078e000a */
.L_x_52832:
[----:B------:R-:W-:Y:S05]  /*15970*/  BSYNC B2 ;  /* 0x0000000000027941 */ /* 0x000fea0003800000 */
.L_x_52830:
        /* <DEDUP_REMOVED lines=16> */
.L_x_52836:
[----:B------:R-:W-:Y:S05]  /*15a80*/  BSYNC B3 ;  /* 0x0000000000037941 */ /* 0x000fea0003800000 */
.L_x_52835:
        /* <DEDUP_REMOVED lines=44> */
.L_x_52834:
[----:B------:R-:W-:Y:S05]  /*15d50*/  BSYNC B2 ;  /* 0x0000000000027941 */ /* 0x000fea0003800000 */
.L_x_52833:
        /* <DEDUP_REMOVED lines=19> */
.L_x_52838:
[----:B------:R-:W-:Y:S02]  /*15e90*/  IMAD.MOV.U32 R214, RZ, RZ, R10 ;  /* 0x000000ffffd67224 */ /* 0x000fe400078e000a */
.L_x_52839:
[----:B------:R-:W-:Y:S05]  /*15ea0*/  BSYNC B2 ;  /* 0x0000000000027941 */ /* 0x000fea0003800000 */
.L_x_52837:
        /* <DEDUP_REMOVED lines=16> */
.L_x_52843:
[----:B------:R-:W-:Y:S05]  /*15fb0*/  BSYNC B3 ;  /* 0x0000000000037941 */ /* 0x000fea0003800000 */
.L_x_52842:
        /* <DEDUP_REMOVED lines=44> */
.L_x_52841:
[----:B------:R-:W-:Y:S05]  /*16280*/  BSYNC B2 ;  /* 0x0000000000027941 */ /* 0x000fea0003800000 */
.L_x_52840:
        /* <DEDUP_REMOVED lines=19> */
.L_x_52845:
[----:B------:R-:W-:Y:S02]  /*163c0*/  IMAD.MOV.U32 R214, RZ, RZ, R10 ;  /* 0x000000ffffd67224 */ /* 0x000fe400078e000a */
.L_x_52846:
[----:B------:R-:W-:Y:S05]  /*163d0*/  BSYNC B2 ;  /* 0x0000000000027941 */ /* 0x000fea0003800000 */
.L_x_52844:
        /* <DEDUP_REMOVED lines=16> */
.L_x_52850:
[----:B------:R-:W-:Y:S05]  /*164e0*/  BSYNC B3 ;  /* 0x0000000000037941 */ /* 0x000fea0003800000 */
.L_x_52849:
        /* <DEDUP_REMOVED lines=44> */
.L_x_52848:
[----:B------:R-:W-:Y:S05]  /*167b0*/  BSYNC B2 ;  /* 0x0000000000027941 */ /* 0x000fea0003800000 */
.L_x_52847:
        /* <DEDUP_REMOVED lines=20> */
.L_x_52822:
[----:B------:R-:W-:Y:S05]  /*16900*/  BSYNC B1 ;  /* 0x0000000000017941 */ /* 0x000fea0003800000 */
.L_x_52821:
        /* <DEDUP_REMOVED lines=23> */
.L_x_52854:
[----:B-1----:R-:W-:Y:S02]  /*16a80*/  IMAD.MOV.U32 R214, RZ, RZ, R10 ;  /* 0x000000ffffd67224 */ /* 0x002fe400078e000a */
.L_x_52855:
[----:B------:R-:W-:Y:S05]  /*16a90*/  BSYNC B2 ;  /* 0x0000000000027941 */ /* 0x000fea0003800000 */
.L_x_52853:
        /* <DEDUP_REMOVED lines=16> */
.L_x_52859:
[----:B------:R-:W-:Y:S05]  /*16ba0*/  BSYNC B3 ;  /* 0x0000000000037941 */ /* 0x000fea0003800000 */
.L_x_52858:
        /* <DEDUP_REMOVED lines=44> */
.L_x_52857:
[----:B------:R-:W-:Y:S05]  /*16e70*/  BSYNC B2 ;  /* 0x0000000000027941 */ /* 0x000fea0003800000 */
.L_x_52856:
        /* <DEDUP_REMOVED lines=22> */
.L_x_52861:
[----:B------:R-:W-:Y:S02]  /*16fe0*/  IMAD.MOV.U32 R7, RZ, RZ, R10 ;  /* 0x000000ffff077224 */ /* 0x000fe400078e000a */
.L_x_52862:
[----:B------:R-:W-:Y:S05]  /*16ff0*/  BSYNC B2 ;  /* 0x0000000000027941 */ /* 0x000fea0003800000 */
.L_x_52860:
        /* <DEDUP_REMOVED lines=16> */
.L_x_52866:
[----:B------:R-:W-:Y:S05]  /*17100*/  BSYNC B3 ;  /* 0x0000000000037941 */ /* 0x000fea0003800000 */
.L_x_52865:
        /* <DEDUP_REMOVED lines=44> */
.L_x_52864:
[----:B------:R-:W-:Y:S05]  /*173d0*/  BSYNC B2 ;  /* 0x0000000000027941 */ /* 0x000fea0003800000 */
.L_x_52863:
        /* <DEDUP_REMOVED lines=19> */
.L_x_52868:
[----:B------:R-:W-:Y:S02]  /*17510*/  IMAD.MOV.U32 R214, RZ, RZ, R10 ;  /* 0x000000ffffd67224 */ /* 0x000fe400078e000a */
.L_x_52869:
[----:B------:R-:W-:Y:S05]  /*17520*/  BSYNC B2 ;  /* 0x0000000000027941 */ /* 0x000fea0003800000 */
.L_x_52867:
        /* <DEDUP_REMOVED lines=16> */
.L_x_52873:
[----:B------:R-:W-:Y:S05]  /*17630*/  BSYNC B3 ;  /* 0x0000000000037941 */ /* 0x000fea0003800000 */
.L_x_52872:
        /* <DEDUP_REMOVED lines=44> */
.L_x_52871:
[----:B------:R-:W-:Y:S05]  /*17900*/  BSYNC B2 ;  /* 0x0000000000027941 */ /* 0x000fea0003800000 */
.L_x_52870:
        /* <DEDUP_REMOVED lines=19> */
.L_x_52875:
[----:B------:R-:W-:Y:S02]  /*17a40*/  IMAD.MOV.U32 R214, RZ, RZ, R10 ;  /* 0x000000ffffd67224 */ /* 0x000fe400078e000a */
.L_x_52876:
[----:B------:R-:W-:Y:S05]  /*17a50*/  BSYNC B2 ;  /* 0x0000000000027941 */ /* 0x000fea0003800000 */
.L_x_52874:
        /* <DEDUP_REMOVED lines=16> */
.L_x_52880:
[----:B------:R-:W-:Y:S05]  /*17b60*/  BSYNC B3 ;  /* 0x0000000000037941 */ /* 0x000fea0003800000 */
.L_x_52879:
        /* <DEDUP_REMOVED lines=44> */
.L_x_52878:
[----:B------:R-:W-:Y:S05]  /*17e30*/  BSYNC B2 ;  /* 0x0000000000027941 */ /* 0x000fea0003800000 */
.L_x_52877:
        /* <DEDUP_REMOVED lines=19> */
.L_x_52852:
[----:B------:R-:W-:Y:S05]  /*17f70*/  BSYNC B1 ;  /* 0x0000000000017941 */ /* 0x000fea0003800000 */
.L_x_52851:
[----:B------:R-:W-:Y:S01]  /*17f80*/  FADD.FTZ R212, RZ, R148 ;  /* 0x00000094ffd47221 */ /* 0x000fe20000010000 */
[C---:B------:R-:W-:Y:S02]  /*17f90*/  ISETP.GT.U32.AND P1, PT, R4.reuse, 0x3f, PT ;  /* 0x0000003f0400780c */ /* 0x040fe40003f24070 */
        /* <DEDUP_REMOVED lines=101> */
.L_x_52917:
        /* <DEDUP_REMOVED lines=165> */
.L_x_52918:
[----:B------:R-:W-:Y:S01]  /*19040*/  FMUL.FTZ R14, R15, R15 ;  /* 0x0000000f0f0e7220 */ /* 0x000fe20000410000 */
[----:B------:R-:W-:Y:S01]  /*19050*/  ISETP.NE.AND P1, PT, RZ, UR8, PT ;  /* 0x00000008ff007c0c */ /* 0x000fe2000bf25270 */
[----:B-1----:R-:W-:Y:S01]  /*19060*/  FADD.FTZ R217, R217, R214 ;  /* 0x000000d6d9d97221 */ /* 0x002fe20000010000 */
[----:B------:R-:W-:Y:S01]  /*19070*/  BSSY B1, `(.L_x_52883) ;  /* 0x000001e000017945 */ /* 0x000fe20003800000 */
[----:B------:R-:W-:Y:S01]  /*19080*/  IMAD.MOV.U32 R212, RZ, RZ, c[0x0][0x1e0] ;  /* 0x00007800ffd47624 */ /* 0x000fe200078e00ff */
[----:B------:R-:W-:Y:S01]  /*19090*/  FSEL R213, R14, RZ, P1 ;  /* 0x000000ff0ed57208 */ /* 0x000fe20000800000 */
[----:B0-----:R-:W-:Y:S02]  /*190a0*/  @!P6 IMAD.MOV.U32 R214, RZ, RZ, 0x4 ;  /* 0x00000004ffd6e424 */ /* 0x001fe400078e00ff */
[----:B------:R-:W-:Y:S02]  /*190b0*/  FFMA.FTZ R14, R217, R212, c[0x0][0x228] ;  /* 0x00008a00d90e7623 */ /* 0x000fe400000100d4 */
[----:B------:R-:W-:-:S02]  /*190c0*/  @!P6 IMAD.MOV.U32 R212, RZ, RZ, 0x4 ;  /* 0x00000004ffd4e424 */ /* 0x000fc400078e00ff */
[----:B------:R-:W-:Y:S02]  /*190d0*/  FADD.FTZ R14, R14, R213 ;  /* 0x000000d50e0e7221 */ /* 0x000fe40000010000 */
[----:B------:R-:W-:-:S04]  /*190e0*/  @!P6 IMAD.WIDE R212, R5, R212, c[0x0][0x1a0] ;  /* 0x0000680005d4e625 */ /* 0x000fc800078e02d4 */
[----:B------:R-:W0:Y:S01]  /*190f0*/  MUFU.RSQ R14, R14 ;  /* 0x0000000e000e7308 */ /* 0x000e220000001400 */
[----:B------:R-:W-:Y:S01]  /*19100*/  @!P6 IMAD.WIDE R214, R5, R214, c[0x0][0x1a8] ;  /* 0x00006a0005d6e625 */ /* 0x000fe200078e02d6 */
[----:B------:R1:W-:Y:S04]  /*19110*/  @!P6 STG.E [R212.64], R15 ;  /* 0x0000000fd400e986 */ /* 0x0003e8000c101906 */
[----:B0-----:R1:W-:Y:S01]  /*19120*/  @!P6 STG.E [R214.64], R14 ;  /* 0x0000000ed600e986 */ /* 0x0013e2000c101906 */
        /* <DEDUP_REMOVED lines=18> */
.L_x_52884:
[----:B------:R-:W-:Y:S05]  /*19250*/  BSYNC B1 ;  /* 0x0000000000017941 */ /* 0x000fea0003800000 */
.L_x_52883:
        /* <DEDUP_REMOVED lines=20> */
.L_x_52886:
[----:B------:R-:W-:Y:S05]  /*193a0*/  BSYNC B1 ;  /* 0x0000000000017941 */ /* 0x000fea0003800000 */
.L_x_52885:
        /* <DEDUP_REMOVED lines=20> */
.L_x_52888:
[----:B------:R-:W-:Y:S05]  /*194f0*/  BSYNC B1 ;  /* 0x0000000000017941 */ /* 0x000fea0003800000 */
.L_x_52887:
        /* <DEDUP_REMOVED lines=20> */
.L_x_52890:
[----:B------:R-:W-:Y:S05]  /*19640*/  BSYNC B1 ;  /* 0x0000000000017941 */ /* 0x000fea0003800000 */
.L_x_52889:
        /* <DEDUP_REMOVED lines=20> */
.L_x_52892:
[----:B------:R-:W-:Y:S05]  /*19790*/  BSYNC B1 ;  /* 0x0000000000017941 */ /* 0x000fea0003800000 */
.L_x_52891:
        /* <DEDUP_REMOVED lines=20> */
.L_x_52894:
[----:B------:R-:W-:Y:S05]  /*198e0*/  BSYNC B1 ;  /* 0x0000000000017941 */ /* 0x000fea0003800000 */
.L_x_52893:
        /* <DEDUP_REMOVED lines=20> */
.L_x_52896:
[----:B------:R-:W-:Y:S05]  /*19a30*/  BSYNC B1 ;  /* 0x0000000000017941 */ /* 0x000fea0003800000 */
.L_x_52895:
        /* <DEDUP_REMOVED lines=20> */
.L_x_52898:
[----:B------:R-:W-:Y:S05]  /*19b80*/  BSYNC B1 ;  /* 0x0000000000017941 */ /* 0x000fea0003800000 */
.L_x_52897:
        /* <DEDUP_REMOVED lines=20> */
.L_x_52900:
[----:B------:R-:W-:Y:S05]  /*19cd0*/  BSYNC B1 ;  /* 0x0000000000017941 */ /* 0x000fea0003800000 */
.L_x_52899:
        /* <DEDUP_REMOVED lines=20> */
.L_x_52902:
[----:B------:R-:W-:Y:S05]  /*19e20*/  BSYNC B1 ;  /* 0x0000000000017941 */ /* 0x000fea0003800000 */
.L_x_52901:
        /* <DEDUP_REMOVED lines=20> */
.L_x_52904:
[----:B------:R-:W-:Y:S05]  /*19f70*/  BSYNC B1 ;  /* 0x0000000000017941 */ /* 0x000fea0003800000 */
.L_x_52903:
        /* <DEDUP_REMOVED lines=20> */
.L_x_52906:
[----:B------:R-:W-:Y:S05]  /*1a0c0*/  BSYNC B1 ;  /* 0x0000000000017941 */ /* 0x000fea0003800000 */
.L_x_52905:
        /* <DEDUP_REMOVED lines=20> */
.L_x_52908:
[----:B------:R-:W-:Y:S05]  /*1a210*/  BSYNC B1 ;  /* 0x0000000000017941 */ /* 0x000fea0003800000 */
.L_x_52907:
        /* <DEDUP_REMOVED lines=20> */
.L_x_52910:
[----:B------:R-:W-:Y:S05]  /*1a360*/  BSYNC B1 ;  /* 0x0000000000017941 */ /* 0x000fea0003800000 */
.L_x_52909:
        /* <DEDUP_REMOVED lines=20> */
.L_x_52912:
[----:B------:R-:W-:Y:S05]  /*1a4b0*/  BSYNC B1 ;  /* 0x0000000000017941 */ /* 0x000fea0003800000 */
.L_x_52911:
[----:B------:R-:W-:Y:S01]  /*1a4c0*/  LOP3.LUT P2, RZ, R13, 0x400, RZ, 0xc0, !PT ;  /* 0x000004000dff7812 */ /* 0x000fe2000784c0ff */
[----:B------:R-:W-:-:S12]  /*1a4d0*/  BSSY B1, `(.L_x_52913) ;  /* 0x0000012000017945 */ /* 0x000fd80003800000 */
[----:B------:R-:W-:Y:S05]  /*1a4e0*/  @!P2 BRA `(.L_x_52914) ;  /* 0x000001000000a947 */ /* 0x000fea0003800000 */
[----:B------:R-:W-:Y:S01]  /*1a4f0*/  FSEL R219, R15, RZ, !P1 ;  /* 0x000000ff0fdb7208 */ /* 0x000fe20004800000 */
[----:B01----:R-:W-:-:S04]  /*1a500*/  IMAD.MOV.U32 R212, RZ, RZ, 0x10 ;  /* 0x00000010ffd47424 */ /* 0x003fc800078e00ff */
        /* <DEDUP_REMOVED lines=14> */
.L_x_52914:
[----:B------:R-:W-:Y:S05]  /*1a5f0*/  BSYNC B1 ;  /* 0x0000000000017941 */ /* 0x000fea0003800000 */
.L_x_52913:
[----:B01----:R-:W-:-:S04]  /*1a600*/  IMAD.MOV.U32 R14, RZ, RZ, 0x4 ;  /* 0x00000004ff0e7424 */ /* 0x003fc800078e00ff */
[----:B------:R-:W-:-:S05]  /*1a610*/  IMAD R5, R14, c[0x0][0x160], R5 ;  /* 0x000058000e057a24 */ /* 0x000fca00078e0205 */
[----:B------:R-:W-:-:S13]  /*1a620*/  ISETP.GE.AND P1, PT, R5, c[0x0][0x164], PT ;  /* 0x0000590005007a0c */ /* 0x000fda0003f26270 */
[----:B------:R-:W-:Y:S01]  /*1a630*/  @P1 CALL.REL.NOINC `(.L_x_52915) ;  /* 0x0000001000001944 */ /* 0x000fe20003c00000 */
[----:B------:R-:W-:Y:S05]  /*1a640*/  BRA `(.L_x_52916) ;  /* 0xfffe708000007947 */ /* 0x000fea000383ffff */
.L_x_52915:
[----:B------:R-:W-:Y:S05]  /*1a650*/  BSYNC B0 ;  /* 0x0000000000007941 */ /* 0x000fea0003800000 */
.L_x_52400:
[----:B------:R-:W-:Y:S05]  /*1a660*/  EXIT ;  /* 0x000000000000794d */ /* 0x000fea0003800000 */
.L_x_52881:
[----:B------:R-:W-:Y:S01]  /*1a670*/  MOV R14, R15 ;  /* 0x0000000f000e7202 */ /* 0x000fe20000000f00 */
[----:B------:R-:W-:Y:S01]  /*1a680*/  IMAD.MOV.U32 R217, RZ, RZ, 0x1 ;  /* 0x00000001ffd97424 */ /* 0x000fe200078e00ff */
[----:B------:R-:W-:Y:S01]  /*1a690*/  MOV R212, 0x1a6d0 ;  /* 0x0001a6d000d47802 */ /* 0x000fe20000000f00 */
[----:B------:R-:W-:Y:S02]  /*1a6a0*/  IMAD.MOV.U32 R215, RZ, RZ, 0x1f ;  /* 0x0000001fffd77424 */ /* 0x000fe400078e00ff */
[----:B------:R-:W-:Y:S02]  /*1a6b0*/  IMAD.MOV.U32 R216, RZ, RZ, -0x1 ;  /* 0xffffffffffd87424 */ /* 0x000fe400078e00ff */
[----:B------:R-:W-:Y:S05]  /*1a6c0*/  CALL.REL.NOINC `($__internal_152_$__cuda_sm70_shflsync_bfly_p) ;  /* 0x00000cc000007944 */ /* 0x000fea0003c00000 */
[----:B01----:R-:W-:Y:S01]  /*1a6d0*/  MOV R14, R217 ;  /* 0x000000d9000e7202 */ /* 0x003fe20000000f00 */
[----:B------:R-:W-:Y:S05]  /*1a6e0*/  BRA `(.L_x_52917) ;  /* 0xffffdf0000007947 */ /* 0x000fea000383ffff */
.L_x_52882:
[----:B------:R-:W-:Y:S01]  /*1a6f0*/  IMAD.MOV.U32 R14, RZ, RZ, R220 ;  /* 0x000000ffff0e7224 */ /* 0x000fe200078e00dc */
[----:B------:R-:W-:Y:S01]  /*1a700*/  MOV R216, 0xffffffff ;  /* 0xffffffff00d87802 */ /* 0x000fe20000000f00 */
[----:B------:R-:W-:Y:S01]  /*1a710*/  IMAD.MOV.U32 R217, RZ, RZ, 0x2 ;  /* 0x00000002ffd97424 */ /* 0x000fe200078e00ff */
[----:B------:R-:W-:Y:S01]  /*1a720*/  MOV R212, 0x1a750 ;  /* 0x0001a75000d47802 */ /* 0x000fe20000000f00 */
[----:B------:R-:W-:-:S02]  /*1a730*/  IMAD.MOV.U32 R215, RZ, RZ, 0x1f ;  /* 0x0000001fffd77424 */ /* 0x000fc400078e00ff */
[----:B0-----:R-:W-:Y:S05]  /*1a740*/  CALL.REL.NOINC `($__internal_152_$__cuda_sm70_shflsync_bfly_p) ;  /* 0x00000c4000007944 */ /* 0x001fea0003c00000 */
[----:B01----:R-:W-:Y:S01]  /*1a750*/  FADD.FTZ R14, R220, R217 ;  /* 0x000000d9dc0e7221 */ /* 0x003fe20000010000 */
[----:B------:R-:W-:Y:S01]  /*1a760*/  MOV R212, 0x1a7b0 ;  /* 0x0001a7b000d47802 */ /* 0x000fe20000000f00 */
[----:B------:R-:W-:-:S02]  /*1a770*/  IMAD.MOV.U32 R217, RZ, RZ, 0x4 ;  /* 0x00000004ffd97424 */ /* 0x000fc400078e00ff */
[----:B------:R-:W-:Y:S02]  /*1a780*/  IMAD.MOV.U32 R215, RZ, RZ, 0x1f ;  /* 0x0000001fffd77424 */ /* 0x000fe400078e00ff */
[----:B------:R-:W-:Y:S02]  /*1a790*/  IMAD.MOV.U32 R216, RZ, RZ, -0x1 ;  /* 0xffffffffffd87424 */ /* 0x000fe400078e00ff */
[----:B------:R-:W-:Y:S05]  /*1a7a0*/  CALL.REL.NOINC `($__internal_152_$__cuda_sm70_shflsync_bfly_p) ;  /* 0x00000be000007944 */ /* 0x000fea0003c00000 */
[----:B01----:R-:W-:Y:S01]  /*1a7b0*/  FADD.FTZ R14, R14, R217 ;  /* 0x000000d90e0e7221 */ /* 0x003fe20000010000 */
[----:B------:R-:W-:Y:S01]  /*1a7c0*/  HFMA2.MMA R217, -RZ, RZ, 0, 4.76837158203125e-07 ;  /* 0x00000008ffd97435 */ /* 0x000fe200000001ff */
[----:B------:R-:W-:Y:S01]  /*1a7d0*/  IMAD.MOV.U32 R215, RZ, RZ, 0x1f ;  /* 0x0000001fffd77424 */ /* 0x000fe200078e00ff */
[----:B------:R-:W-:Y:S01]  /*1a7e0*/  MOV R212, 0x1a810 ;  /* 0x0001a81000d47802 */ /* 0x000fe20000000f00 */
[----:B------:R-:W-:-:S03]  /*1a7f0*/  IMAD.MOV.U32 R216, RZ, RZ, -0x1 ;  /* 0xffffffffffd87424 */ /* 0x000fc600078e00ff */
[----:B------:R-:W-:Y:S05]  /*1a800*/  CALL.REL.NOINC `($__internal_152_$__cuda_sm70_shflsync_bfly_p) ;  /* 0x00000b8000007944 */ /* 0x000fea0003c00000 */
[----:B01----:R-:W-:Y:S01]  /*1a810*/  FADD.FTZ R14, R14, R217 ;  /* 0x000000d90e0e7221 */ /* 0x003fe20000010000 */
[----:B------:R-:W-:Y:S01]  /*1a820*/  MOV R215, 0x1f ;  /* 0x0000001f00d77802 */ /* 0x000fe20000000f00 */
[----:B------:R-:W-:Y:S01]  /*1a830*/  IMAD.MOV.U32 R217, RZ, RZ, 0x10 ;  /* 0x00000010ffd97424 */ /* 0x000fe200078e00ff */
[----:B------:R-:W-:Y:S01]  /*1a840*/  MOV R212, 0x1a870 ;  /* 0x0001a87000d47802 */ /* 0x000fe20000000f00 */
[----:B------:R-:W-:-:S02]  /*1a850*/  IMAD.MOV.U32 R216, RZ, RZ, -0x1 ;  /* 0xffffffffffd87424 */ /* 0x000fc400078e00ff */
[----:B------:R-:W-:Y:S05]  /*1a860*/  CALL.REL.NOINC `($__internal_152_$__cuda_sm70_shflsync_bfly_p) ;  /* 0x00000b2000007944 */ /* 0x000fea0003c00000 */
        /* <DEDUP_REMOVED lines=20> */
[----:B------:R-:W-:Y:S01]  /*1a9b0*/  FSEL R14, R14, RZ, P0 ;  /* 0x000000ff0e0e7208 */ /* 0x000fe20000000000 */
[----:B------:R-:W-:-:S04]  /*1a9c0*/  IMAD.MOV.U32 R215, RZ, RZ, 0x1f ;  /* 0x0000001fffd77424 */ /* 0x000fc800078e00ff */
        /* <DEDUP_REMOVED lines=88> */
[--C-:B------:R-:W-:Y:S01]  /*1af50*/  FADD.FTZ R213, R192, -R15.reuse ;  /* 0x8000000fc0d57221 */ /* 0x100fe20000010000 */
[----:B------:R-:W-:Y:S01]  /*1af60*/  MOV R216, 0xffffffff ;  /* 0xffffffff00d87802 */ /* 0x000fe20000000f00 */
[----:B------:R-:W-:-:S02]  /*1af70*/  FADD.FTZ R212, R193, -R15 ;  /* 0x8000000fc1d47221 */ /* 0x000fc40000010000 */
        /* <DEDUP_REMOVED lines=38> */
[----:B------:R-:W-:Y:S05]  /*1b1e0*/  CALL.REL.NOINC `($__internal_152_$__cuda_sm70_shflsync_bfly_p) ;  /* 0x000001a000007944 */ /* 0x000fea0003c00000 */
[----:B01----:R-:W-:Y:S01]  /*1b1f0*/  FADD.FTZ R14, R14, R217 ;  /* 0x000000d90e0e7221 */ /* 0x003fe20000010000 */
[----:B------:R-:W-:Y:S01]  /*1b200*/  MOV R212, 0x1b250 ;  /* 0x0001b25000d47802 */ /* 0x000fe20000000f00 */
[----:B------:R-:W-:Y:S02]  /*1b210*/  IMAD.MOV.U32 R217, RZ, RZ, 0x2 ;  /* 0x00000002ffd97424 */ /* 0x000fe400078e00ff */
[----:B------:R-:W-:Y:S02]  /*1b220*/  IMAD.MOV.U32 R215, RZ, RZ, 0x1f ;  /* 0x0000001fffd77424 */ /* 0x000fe400078e00ff */
[----:B------:R-:W-:Y:S02]  /*1b230*/  IMAD.MOV.U32 R216, RZ, RZ, -0x1 ;  /* 0xffffffffffd87424 */ /* 0x000fe400078e00ff */
[----:B------:R-:W-:Y:S05]  /*1b240*/  CALL.REL.NOINC `($__internal_152_$__cuda_sm70_shflsync_bfly_p) ;  /* 0x0000014000007944 */ /* 0x000fea0003c00000 */
[----:B01----:R-:W-:Y:S01]  /*1b250*/  FADD.FTZ R14, R14, R217 ;  /* 0x000000d90e0e7221 */ /* 0x003fe20000010000 */
[----:B------:R-:W-:Y:S01]  /*1b260*/  HFMA2.MMA R217, -RZ, RZ, 0, 2.384185791015625e-07 ;  /* 0x00000004ffd97435 */ /* 0x000fe200000001ff */
        /* <DEDUP_REMOVED lines=11> */
[----:B0-----:R-:W-:Y:S01]  /*1b320*/  MOV R216, 0xffffffff ;  /* 0xffffffff00d87802 */ /* 0x001fe20000000f00 */
[----:B------:R-:W-:Y:S01]  /*1b330*/  IMAD.MOV.U32 R217, RZ, RZ, 0x10 ;  /* 0x00000010ffd97424 */ /* 0x000fe200078e00ff */
[----:B------:R-:W-:Y:S01]  /*1b340*/  MOV R212, 0x1b380 ;  /* 0x0001b38000d47802 */ /* 0x000fe20000000f00 */
[----:B------:R-:W-:-:S02]  /*1b350*/  IMAD.MOV.U32 R215, RZ, RZ, 0x1f ;  /* 0x0000001fffd77424 */ /* 0x000fc400078e00ff */
[----:B------:R-:W-:Y:S02]  /*1b360*/  IMAD.MOV.U32 R14, RZ, RZ, R214 ;  /* 0x000000ffff0e7224 */ /* 0x000fe400078e00d6 */
[----:B------:R-:W-:Y:S05]  /*1b370*/  CALL.REL.NOINC `($__internal_152_$__cuda_sm70_shflsync_bfly_p) ;  /* 0x0000001000007944 */ /* 0x000fea0003c00000 */
[----:B01----:R-:W-:Y:S05]  /*1b380*/  BRA `(.L_x_52918) ;  /* 0xffffdcb000007947 */ /* 0x003fea000383ffff */
        .weak           $__internal_152_$__cuda_sm70_shflsync_bfly_p
        .type           $__internal_152_$__cuda_sm70_shflsync_bfly_p,@function
        .size           $__internal_152_$__cuda_sm70_shflsync_bfly_p,(.L_x_57192 - $__internal_152_$__cuda_sm70_shflsync_bfly_p)
$__internal_152_$__cuda_sm70_shflsync_bfly_p:
[----:B------:R-:W-:Y:S01]  /*1b390*/  IMAD.MOV.U32 R213, RZ, RZ, 0x0 ;  /* 0x00000000ffd57424 */ /* 0x000fe200078e00ff */
[----:B------:R-:W-:Y:S04]  /*1b3a0*/  WARPSYNC R216 ;  /* 0x000000d800007348 */ /* 0x000fe80003800000 */
[----:B------:R0:W1:Y:S01]  /*1b3b0*/  SHFL.BFLY PT, R217, R14, R217, R215 ;  /* 0x0c0000d90ed97389 */ /* 0x00006200000e00d7 */
[----:B------:R-:W-:Y:S05]  /*1b3c0*/  RET.REL.NODEC R212 `(_ZN10layer_norm13ln_fwd_kernelINS_13Kernel_traitsIfffffjLj2048ELj1ELj4ELj1ELj16ENS_18Kernel_traits_baseILj2048EfffffjLj128EEEEELb1ELb0ELb0ELb0EEEvNS_9FwdParamsE) ;  /* 0xfffe4c30d4007950 */ /* 0x000fea0003c3ffff */
.L_x_52919:
        /* <DEDUP_REMOVED lines=11> */
.L_x_57192:


//--------------------- .text._ZN10layer_norm13ln_fwd_kernelINS_13Kernel_traitsIfffffjLj2048ELj1ELj4ELj1ELj16ENS_18Kernel_traits_baseILj2048EfffffjLj128EEEEELb1ELb0ELb0ELb1EEEvNS_9FwdParamsE --------------------------
	.section	.text._ZN10layer_norm13ln_fwd_kernelINS_13Kernel_traitsIfffffjLj2048ELj1ELj4ELj1ELj16ENS_18Kernel_traits_baseILj2048EfffffjLj128EEEEELb1ELb0ELb0ELb1EEEvNS_9FwdParamsE,"ax",@progbits
	.sectioninfo	@"SHI_REGISTERS=238"
	.align	128
        .global         _ZN10layer_norm13ln_fwd_kernelINS_13Kernel_traitsIfffffjLj2048ELj1ELj4ELj1ELj16ENS_18Kernel_traits_baseILj2048EfffffjLj128EEEEELb1ELb0ELb0ELb1EEEvNS_9FwdParamsE
        .type           _ZN10layer_norm13ln_fwd_kernelINS_13Kernel_traitsIfffffjLj2048ELj1ELj4ELj1ELj16ENS_18Kernel_traits_baseILj2048EfffffjLj128EEEEELb1ELb0ELb0ELb1EEEvNS_9FwdParamsE,@function
        .size           _ZN10layer_norm13ln_fwd_kernelINS_13Kernel_traitsIfffffjLj2048ELj1ELj4ELj1ELj16ENS_18Kernel_traits_baseILj2048EfffffjLj128EEEEELb1ELb0ELb0ELb1EEEvNS_9FwdParamsE,(.L_x_57193 - _ZN10layer_norm13ln_fwd_kernelINS_13Kernel_traitsIfffffjLj2048ELj1ELj4ELj1ELj16ENS_18Kernel_traits_baseILj2048EfffffjLj128EEEEELb1ELb0ELb0ELb1EEEvNS_9FwdParamsE)
        .other          _ZN10layer_norm13ln_fwd_kernelINS_13Kernel_traitsIfffffjLj2048ELj1ELj4ELj1ELj16ENS_18Kernel_traits_baseILj2048EfffffjLj128EEEEELb1ELb0ELb0ELb1EEEvNS_9FwdParamsE,@"STO_CUDA_ENTRY STV_DEFAULT"
_ZN10layer_norm13ln_fwd_kernelINS_13Kernel_traitsIfffffjLj2048ELj1ELj4ELj1ELj16ENS_18Kernel_traits_baseILj2048EfffffjLj128EEEEELb1ELb0ELb0ELb1EEEvNS_9FwdParamsE:
.text._ZN10layer_norm13ln_fwd_kernelINS_13Kernel_traitsIfffffjLj2048ELj1ELj4ELj1ELj16ENS_18Kernel_traits_baseILj2048EfffffjLj128EEEEELb1ELb0ELb0ELb1EEEvNS_9FwdParamsE:
        /* <DEDUP_REMOVED lines=17> */
[----:B------:R-:W-:-:S03]  /*0110*/  CS2R R202, SRZ ;  /* 0x0000000000ca7805 */ /* 0x000fc6000001ff00 */
        /* <DEDUP_REMOVED lines=29> */
[----:B------:R-:W-:Y:S01]  /*02f0*/  IMAD.MOV.U32 R81, RZ, RZ, 0x10 ;  /* 0x00000010ff517424 */ /* 0x000fe200078e00ff */
[----:B--2---:R-:W1:Y:S01]  /*0300*/  @P0 R2UR UR4, R2 ;  /* 0x00000000020403c2 */ /* 0x004e6200000e0000 */
[----:B---3--:R-:W-:-:S07]  /*0310*/  @P0 IADD3 R222, P1, R4, c[0x0][0x240], RZ ;  /* 0x0000900004de0a10 */ /* 0x008fce0007f3e0ff */
[----:B------:R-:W2:Y:S01]  /*0320*/  @P0 R2UR UR5, R3 ;  /* 0x00000000030503c2 */ /* 0x000ea200000e0000 */
[----:B0-----:R-:W-:Y:S02]  /*0330*/  IMAD R4, R14, c[0x0][0x0], R0 ;  /* 0x000000000e047a24 */ /* 0x001fe400078e0200 */
[----:B------:R-:W-:Y:S01]  /*0340*/  @P0 IMAD.X R223, RZ, RZ, R5, P1 ;  /* 0x000000ffffdf0224 */ /* 0x000fe200008e0605 */
[----:B------:R-:W-:Y:S01]  /*0350*/  ISETP.NE.U32.AND P0, PT, RZ, c[0x0][0x218], PT ;  /* 0x00008600ff007a0c */ /* 0x000fe20003f05070 */
[----:B------:R-:W-:-:S03]  /*0360*/  IMAD.WIDE.U32 R10, R4, -0x326172a9, RZ ;  /* 0xcd9e8d57040a7825 */ /* 0x000fc600078e00ff */
[--C-:B------:R-:W-:Y:S02]  /*0370*/  SHF.R.U32.HI R6, RZ, 0x2, R223.reuse ;  /* 0x00000002ff067819 */ /* 0x100fe400000116df */
[----:B------:R-:W-:Y:S02]  /*0380*/  SHF.R.U64 R5, R222, 0x2, R223 ;  /* 0x00000002de057819 */ /* 0x000fe400000012df */
[----:B------:R-:W-:Y:S02]  /*0390*/  ISETP.NE.AND.EX P0, PT, RZ, c[0x0][0x21c], PT, P0 ;  /* 0x00008700ff007a0c */ /* 0x000fe40003f05300 */
[----:B-1----:R-:W-:Y:S01]  /*03a0*/  LOP3.LUT R12, R11, UR4, R6, 0x96, !PT ;  /* 0x000000040b0c7c12 */ /* 0x002fe2000f8e9606 */
[----:B------:R-:W-:Y:S01]  /*03b0*/  IMAD.WIDE.U32 R8, R5, -0x2daee0ad, RZ ;  /* 0xd2511f5305087825 */ /* 0x000fe200078e00ff */
[----:B------:R-:W-:Y:S02]  /*03c0*/  UIADD3 UR9, UR4, -0x61c88647, URZ ;  /* 0x9e3779b904097890 */ /* 0x000fe4000fffe03f */
[----:B------:R-:W-:Y:S01]  /*03d0*/  UIADD3 UR11, UR4, 0x3c6ef372, URZ ;  /* 0x3c6ef372040b7890 */ /* 0x000fe2000fffe03f */
[----:B------:R-:W-:Y:S01]  /*03e0*/  IMAD.WIDE.U32 R12, R12, -0x2daee0ad, RZ ;  /* 0xd2511f530c0c7825 */ /* 0x000fe200078e00ff */
[----:B------:R-:W-:-:S02]  /*03f0*/  UIADD3 UR13, UR4, -0x255992d5, URZ ;  /* 0xdaa66d2b040d7890 */ /* 0x000fc4000fffe03f */
[----:B--2---:R-:W-:Y:S01]  /*0400*/  UIADD3 UR10, UR5, -0x4498517b, URZ ;  /* 0xbb67ae85050a7890 */ /* 0x004fe2000fffe03f */
[----:B------:R-:W-:Y:S01]  /*0410*/  LOP3.LUT R2, R9, UR5, RZ, 0x3c, !PT ;  /* 0x0000000509027c12 */ /* 0x000fe2000f8e3cff */
[----:B------:R-:W-:Y:S02]  /*0420*/  UIADD3 UR12, UR5, 0x76cf5d0a, URZ ;  /* 0x76cf5d0a050c7890 */ /* 0x000fe4000fffe03f */
[----:B------:R-:W-:Y:S02]  /*0430*/  UIADD3 UR14, UR5, 0x32370b8f, URZ ;  /* 0x32370b8f050e7890 */ /* 0x000fe4000fffe03f */
        /* <DEDUP_REMOVED lines=10> */
[----:B------:R-:W-:Y:S02]  /*04e0*/  UIADD3 UR19, UR4, -0x4ab325aa, URZ ;  /* 0xb54cda5604137890 */ /* 0x000fe4000fffe03f */
[----:B------:R-:W-:Y:S01]  /*04f0*/  UIADD3 UR20, UR5, 0x646e171e, URZ ;  /* 0x646e171e05147890 */ /* 0x000fe2000fffe03f */
[----:B------:R-:W-:Y:S01]  /*0500*/  IMAD.WIDE.U32 R10, R10, -0x2daee0ad, RZ ;  /* 0xd2511f530a0a7825 */ /* 0x000fe200078e00ff */
[----:B------:R-:W-:Y:S01]  /*0510*/  LOP3.LUT R3, R3, UR12, R12, 0x96, !PT ;  /* 0x0000000c03037c12 */ /* 0x000fe2000f8e960c */
[----:B------:R-:W-:Y:S02]  /*0520*/  UIADD3 UR22, UR5, 0x1fd5c5a3, URZ ;  /* 0x1fd5c5a305167890 */ /* 0x000fe4000fffe03f */
[----:B------:R-:W-:Y:S01]  /*0530*/  UIADD3 UR23, UR4, -0xe443238, URZ ;  /* 0xf1bbcdc804177890 */ /* 0x000fe2000fffe03f */
[----:B------:R-:W-:Y:S01]  /*0540*/  LOP3.LUT R12, R11, UR14, R2, 0x96, !PT ;  /* 0x0000000e0b0c7c12 */ /* 0x000fe2000f8e9602 */
[----:B------:R-:W-:Y:S01]  /*0550*/  IMAD.WIDE.U32 R2, R3, -0x326172a9, RZ ;  /* 0xcd9e8d5703027825 */ /* 0x000fe200078e00ff */
[----:B------:R-:W-:-:S02]  /*0560*/  UIADD3 UR21, UR4, 0x5384540f, URZ ;  /* 0x5384540f04157890 */ /* 0x000fc4000fffe03f */
[----:B------:R-:W-:Y:S01]  /*0570*/  UIADD3 UR24, UR5, -0x24c28bd8, URZ ;  /* 0xdb3d742805187890 */ /* 0x000fe2000fffe03f */
        /* <DEDUP_REMOVED lines=8> */
[----:B------:R-:W-:Y:S02]  /*0600*/  SHF.R.U32.HI R9, RZ, 0x5, R0 ;  /* 0x00000005ff097819 */ /* 0x000fe40000011600 */
[----:B------:R-:W-:Y:S01]  /*0610*/  LOP3.LUT R0, R0, 0x1f, RZ, 0xc0, !PT ;  /* 0x0000001f00007812 */ /* 0x000fe200078ec0ff */
[----:B------:R-:W-:Y:S01]  /*0620*/  IMAD.WIDE.U32 R10, R10, -0x326172a9, RZ ;  /* 0xcd9e8d570a0a7825 */ /* 0x000fe200078e00ff */
[----:B------:R-:W-:Y:S02]  /*0630*/  LOP3.LUT R3, R3, UR17, R12, 0x96, !PT ;  /* 0x0000001103037c12 */ /* 0x000fe4000f8e960c */
[----:B------:R-:W-:Y:S02]  /*0640*/  LOP3.LUT R140, R0, 0x20, RZ, 0xfc, !PT ;  /* 0x00000020008c7812 */ /* 0x000fe400078efcff */
[----:B------:R-:W-:Y:S01]  /*0650*/  LOP3.LUT R12, R11, UR19, R2, 0x96, !PT ;  /* 0x000000130b0c7c12 */ /* 0x000fe2000f8e9602 */
[----:B------:R-:W-:Y:S01]  /*0660*/  IMAD.WIDE.U32 R2, R3, -0x2daee0ad, RZ ;  /* 0xd2511f5303027825 */ /* 0x000fe200078e00ff */
[----:B------:R-:W-:-:S03]  /*0670*/  LEA R9, R14, R9, 0x2 ;  /* 0x000000090e097211 */ /* 0x000fc600078e10ff */
[----:B------:R-:W-:Y:S01]  /*0680*/  IMAD.WIDE.U32 R12, R12, -0x2daee0ad, RZ ;  /* 0xd2511f530c0c7825 */ /* 0x000fe200078e00ff */
[----:B------:R-:W-:-:S04]  /*0690*/  LOP3.LUT R3, R3, UR20, R8, 0x96, !PT ;  /* 0x0000001403037c12 */ /* 0x000fc8000f8e9608 */
[----:B------:R-:W-:Y:S01]  /*06a0*/  LOP3.LUT R16, R13, UR22, R2, 0x96, !PT ;  /* 0x000000160d107c12 */ /* 0x000fe2000f8e9602 */
[----:B------:R-:W-:-:S04]  /*06b0*/  IMAD.WIDE.U32 R2, R3, -0x326172a9, RZ ;  /* 0xcd9e8d5703027825 */ /* 0x000fc800078e00ff */
[----:B------:R-:W-:Y:S01]  /*06c0*/  IMAD.HI.U32 R7, R16, -0x326172a9, RZ ;  /* 0xcd9e8d5710077827 */ /* 0x000fe200078e00ff */
[----:B------:R-:W-:Y:S02]  /*06d0*/  LOP3.LUT R8, R3, UR21, R10, 0x96, !PT ;  /* 0x0000001503087c12 */ /* 0x000fe4000f8e960a */
[----:B------:R-:W-:Y:S02]  /*06e0*/  @P0 LEA R10, P2, R140, c[0x0][0x218], 0x4 ;  /* 0x000086008c0a0a11 */ /* 0x000fe400078420ff */
[----:B------:R-:W-:Y:S01]  /*06f0*/  LOP3.LUT R17, R7, UR23, R2, 0x96, !PT ;  /* 0x0000001707117c12 */ /* 0x000fe2000f8e9602 */
[----:B------:R-:W-:Y:S01]  /*0700*/  IMAD.HI.U32 R7, R8, -0x2daee0ad, RZ ;  /* 0xd2511f5308077827 */ /* 0x000fe200078e00ff */
[C---:B------:R-:W-:Y:S02]  /*0710*/  @P0 LEA R2, P1, R0.reuse, c[0x0][0x218], 0x4 ;  /* 0x0000860000020a11 */ /* 0x040fe400078220ff */
[C---:B------:R-:W-:Y:S01]  /*0720*/  LOP3.LUT R136, R0.reuse, 0x40, RZ, 0xfc, !PT ;  /* 0x0000004000887812 */ /* 0x040fe200078efcff */
[----:B------:R-:W-:Y:S01]  /*0730*/  @P0 IMAD.X R11, RZ, RZ, c[0x0][0x21c], P2 ;  /* 0x00008700ff0b0624 */ /* 0x000fe200010e06ff */
[C---:B------:R-:W-:Y:S01]  /*0740*/  LOP3.LUT R132, R0.reuse, 0x60, RZ, 0xfc, !PT ;  /* 0x0000006000847812 */ /* 0x040fe200078efcff */
[----:B------:R-:W-:Y:S01]  /*0750*/  @P0 IMAD.X R3, RZ, RZ, c[0x0][0x21c], P1 ;  /* 0x00008700ff030624 */ /* 0x000fe200008e06ff */
[----:B------:R-:W-:-:S02]  /*0760*/  LOP3.LUT R128, R0, 0x80, RZ, 0xfc, !PT ;  /* 0x0000008000807812 */ /* 0x000fc400078efcff */
[----:B------:R0:W5:Y:S01]  /*0770*/  @P0 LDG.E.128 R200, [R10.64] ;  /* 0x000000060ac80981 */ /* 0x000162000c1e1d00 */
[----:B------:R-:W-:-:S03]  /*0780*/  LOP3.LUT R18, R7, UR24, R12, 0x96, !PT ;  /* 0x0000001807127c12 */ /* 0x000fc6000f8e960c */
[----:B------:R1:W5:Y:S01]  /*0790*/  @P0 LDG.E.128 R204, [R2.64] ;  /* 0x0000000602cc0981 */ /* 0x000362000c1e1d00 */
[----:B------:R-:W-:Y:S02]  /*07a0*/  LOP3.LUT R124, R0, 0xa0, RZ, 0xfc, !PT ;  /* 0x000000a0007c7812 */ /* 0x000fe400078efcff */
[----:B0-----:R-:W-:Y:S02]  /*07b0*/  @P0 LEA R10, P2, R132, c[0x0][0x218], 0x4 ;  /* 0x00008600840a0a11 */ /* 0x001fe400078420ff */
[----:B-1----:R-:W-:-:S03]  /*07c0*/  @P0 LEA R2, P1, R136, c[0x0][0x218], 0x4 ;  /* 0x0000860088020a11 */ /* 0x002fc600078220ff */
[----:B------:R-:W-:Y:S01]  /*07d0*/  @P0 IMAD.X R11, RZ, RZ, c[0x0][0x21c], P2 ;  /* 0x00008700ff0b0624 */ /* 0x000fe200010e06ff */
[----:B------:R-:W-:Y:S02]  /*07e0*/  @P0 IADD3.X R3, RZ, c[0x0][0x21c], RZ, P1, !PT ;  /* 0x00008700ff030a10 */ /* 0x000fe40000ffe4ff */
[----:B------:R-:W-:Y:S02]  /*07f0*/  @P0 LEA R12, P3, R128, c[0x0][0x218], 0x4 ;  /* 0x00008600800c0a11 */ /* 0x000fe400078620ff */
[----:B------:R0:W5:Y:S01]  /*0800*/  @P0 LDG.E.128 R192, [R10.64] ;  /* 0x000000060ac00981 */ /* 0x000162000c1e1d00 */
[----:B------:R-:W-:-:S03]  /*0810*/  LOP3.LUT R120, R0, 0xc0, RZ, 0xfc, !PT ;  /* 0x000000c000787812 */ /* 0x000fc600078efcff */
[----:B------:R1:W5:Y:S01]  /*0820*/  @P0 LDG.E.128 R196, [R2.64] ;  /* 0x0000000602c40981 */ /* 0x000362000c1e1d00 */
[----:B------:R-:W-:Y:S01]  /*0830*/  @P0 IMAD.X R13, RZ, RZ, c[0x0][0x21c], P3 ;  /* 0x00008700ff0d0624 */ /* 0x000fe200018e06ff */
[----:B------:R-:W-:Y:S02]  /*0840*/  LOP3.LUT R116, R0, 0xe0, RZ, 0xfc, !PT ;  /* 0x000000e000747812 */ /* 0x000fe400078efcff */
[----:B0-----:R-:W-:Y:S02]  /*0850*/  @P0 LEA R10, P2, R120, c[0x0][0x218], 0x4 ;  /* 0x00008600780a0a11 */ /* 0x001fe400078420ff */
[----:B------:R0:W5:Y:S01]  /*0860*/  @P0 LDG.E.128 R188, [R12.64] ;  /* 0x000000060cbc0981 */ /* 0x000162000c1e1d00 */
[----:B-1----:R-:W-:Y:S02]  /*0870*/  @P0 LEA R2, P1, R124, c[0x0][0x218], 0x4 ;  /* 0x000086007c020a11 */ /* 0x002fe400078220ff */
[----:B------:R-:W-:Y:S01]  /*0880*/  @P0 IMAD.X R11, RZ, RZ, c[0x0][0x21c], P2 ;  /* 0x00008700ff0b0624 */ /* 0x000fe200010e06ff */
[----:B------:R-:W-:-:S02]  /*0890*/  LOP3.LUT R112, R0, 0x100, RZ, 0xfc, !PT ;  /* 0x0000010000707812 */ /* 0x000fc400078efcff */
[----:B------:R-:W-:Y:S02]  /*08a0*/  @P0 IADD3.X R3, RZ, c[0x0][0x21c], RZ, P1, !PT ;  /* 0x00008700ff030a10 */ /* 0x000fe40000ffe4ff */
[----:B------:R-:W-:Y:S01]  /*08b0*/  LOP3.LUT R108, R0, 0x120, RZ, 0xfc, !PT ;  /* 0x00000120006c7812 */ /* 0x000fe200078efcff */
[----:B------:R1:W5:Y:S01]  /*08c0*/  @P0 LDG.E.128 R180, [R10.64] ;  /* 0x000000060ab40981 */ /* 0x000362000c1e1d00 */
[----:B0-----:R-:W-:-:S03]  /*08d0*/  @P0 LEA R12, P3, R116, c[0x0][0x218], 0x4 ;  /* 0x00008600740c0a11 */ /* 0x001fc600078620ff */
[----:B------:R0:W5:Y:S02]  /*08e0*/  @P0 LDG.E.128 R184, [R2.64] ;  /* 0x0000000602b80981 */ /* 0x000164000c1e1d00 */
[----:B------:R-:W-:Y:S01]  /*08f0*/  @P0 IMAD.X R13, RZ, RZ, c[0x0][0x21c], P3 ;  /* 0x00008700ff0d0624 */ /* 0x000fe200018e06ff */
[----:B------:R-:W-:Y:S02]  /*0900*/  LOP3.LUT R104, R0, 0x140, RZ, 0xfc, !PT ;  /* 0x0000014000687812 */ /* 0x000fe400078efcff */
[----:B-1----:R-:W-:Y:S02]  /*0910*/  @P0 LEA R10, P2, R108, c[0x0][0x218], 0x4 ;  /* 0x000086006c0a0a11 */ /* 0x002fe400078420ff */
[----:B------:R1:W5:Y:S01]  /*0920*/  @P0 LDG.E.128 R176, [R12.64] ;  /* 0x000000060cb00981 */ /* 0x000362000c1e1d00 */
[----:B0-----:R-:W-:Y:S02]  /*0930*/  @P0 LEA R2, P1, R112, c[0x0][0x218], 0x4 ;  /* 0x0000860070020a11 */ /* 0x001fe400078220ff */
[----:B------:R-:W-:-:S02]  /*0940*/  LOP3.LUT R100, R0, 0x160, RZ, 0xfc, !PT ;  /* 0x0000016000647812 */ /* 0x000fc400078efcff */
[----:B------:R-:W-:Y:S01]  /*0950*/  @P0 IADD3.X R3, RZ, c[0x0][0x21c], RZ, P1, !PT ;  /* 0x00008700ff030a10 */ /* 0x000fe20000ffe4ff */
[----:B------:R-:W-:Y:S01]  /*0960*/  @P0 IMAD.X R11, RZ, RZ, c[0x0][0x21c], P2 ;  /* 0x00008700ff0b0624 */ /* 0x000fe200010e06ff */
[----:B------:R-:W-:Y:S02]  /*0970*/  LOP3.LUT R96, R0, 0x180, RZ, 0xfc, !PT ;  /* 0x0000018000607812 */ /* 0x000fe400078efcff */
[----:B-1----:R-:W-:Y:S01]  /*0980*/  @P0 LEA R12, P3, R104, c[0x0][0x218], 0x4 ;  /* 0x00008600680c0a11 */ /* 0x002fe200078620ff */
[----:B------:R0:W5:Y:S01]  /*0990*/  @P0 LDG.E.128 R172, [R2.64] ;  /* 0x0000000602ac0981 */ /* 0x000162000c1e1d00 */
[----:B------:R-:W-:-:S03]  /*09a0*/  LOP3.LUT R92, R0, 0x1a0, RZ, 0xfc, !PT ;  /* 0x000001a0005c7812 */ /* 0x000fc600078efcff */
[----:B------:R1:W5:Y:S01]  /*09b0*/  @P0 LDG.E.128 R168, [R10.64] ;  /* 0x000000060aa80981 */ /* 0x000362000c1e1d00 */
[----:B------:R-:W-:Y:S01]  /*09c0*/  @P0 IMAD.X R13, RZ, RZ, c[0x0][0x21c], P3 ;  /* 0x00008700ff0d0624 */ /* 0x000fe200018e06ff */
[----:B0-----:R-:W-:-:S04]  /*09d0*/  @P0 LEA R2, P1, R100, c[0x0][0x218], 0x4 ;  /* 0x0000860064020a11 */ /* 0x001fc800078220ff */
[----:B------:R0:W5:Y:S01]  /*09e0*/  @P0 LDG.E.128 R164, [R12.64] ;  /* 0x000000060ca40981 */ /* 0x000162000c1e1d00 */
[----:B------:R-:W-:Y:S02]  /*09f0*/  LOP3.LUT R84, R0, 0x1e0, RZ, 0xfc, !PT ;  /* 0x000001e000547812 */ /* 0x000fe400078efcff */
[----:B-1----:R-:W-:Y:S02]  /*0a00*/  @P0 LEA R10, P2, R96, c[0x0][0x218], 0x4 ;  /* 0x00008600600a0a11 */ /* 0x002fe400078420ff */
[----:B------:R-:W-:Y:S02]  /*0a10*/  @P0 IADD3.X R3, RZ, c[0x0][0x21c], RZ, P1, !PT ;  /* 0x00008700ff030a10 */ /* 0x000fe40000ffe4ff */
[----:B------:R-:W-:Y:S01]  /*0a20*/  LOP3.LUT R88, R0, 0x1c0, RZ, 0xfc, !PT ;  /* 0x000001c000587812 */ /* 0x000fe200078efcff */
[----:B------:R-:W-:Y:S02]  /*0a30*/  @P0 IMAD.X R11, RZ, RZ, c[0x0][0x21c], P2 ;  /* 0x00008700ff0b0624 */ /* 0x000fe400010e06ff */
[----:B------:R1:W5:Y:S01]  /*0a40*/  @P0 LDG.E.128 R160, [R2.64] ;  /* 0x0000000602a00981 */ /* 0x000362000c1e1d00 */
[----:B0-----:R-:W-:-:S02]  /*0a50*/  @P0 LEA R12, P3, R92, c[0x0][0x218], 0x4 ;  /* 0x000086005c0c0a11 */ /* 0x001fc400078620ff */
[----:B------:R-:W-:Y:S01]  /*0a60*/  @P0 LEA R14, P1, R88, c[0x0][0x218], 0x4 ;  /* 0x00008600580e0a11 */ /* 0x000fe200078220ff */
[----:B------:R0:W5:Y:S01]  /*0a70*/  @P0 LDG.E.128 R156, [R10.64] ;  /* 0x000000060a9c0981 */ /* 0x000162000c1e1d00 */
[----:B-1----:R-:W-:Y:S01]  /*0a80*/  @P0 LEA R2, P2, R84, c[0x0][0x218], 0x4 ;  /* 0x0000860054020a11 */ /* 0x002fe200078420ff */
[----:B------:R-:W-:Y:S01]  /*0a90*/  @P0 IMAD.X R13, RZ, RZ, c[0x0][0x21c], P3 ;  /* 0x00008700ff0d0624 */ /* 0x000fe200018e06ff */
[----:B------:R-:W-:-:S03]  /*0aa0*/  @P0 IADD3.X R15, RZ, c[0x0][0x21c], RZ, P1, !PT ;  /* 0x00008700ff0f0a10 */ /* 0x000fc60000ffe4ff */
[----:B------:R-:W-:Y:S01]  /*0ab0*/  @P0 IMAD.X R3, RZ, RZ, c[0x0][0x21c], P2 ;  /* 0x00008700ff030624 */ /* 0x000fe200010e06ff */
[----:B------:R0:W5:Y:S04]  /*0ac0*/  @P0 LDG.E.128 R152, [R12.64] ;  /* 0x000000060c980981 */ /* 0x000168000c1e1d00 */
[----:B------:R0:W5:Y:S04]  /*0ad0*/  @P0 LDG.E.128 R148, [R14.64] ;  /* 0x000000060e940981 */ /* 0x000168000c1e1d00 */
[----:B------:R0:W5:Y:S01]  /*0ae0*/  @P0 LDG.E.128 R144, [R2.64] ;  /* 0x0000000602900981 */ /* 0x000162000c1e1d00 */
[----:B------:R-:W-:Y:S01]  /*0af0*/  ISETP.GE.AND P0, PT, R9, c[0x0][0x164], PT ;  /* 0x0000590009007a0c */ /* 0x000fe20003f06270 */
        /* <DEDUP_REMOVED lines=16> */
[----:B0-----:R-:W-:Y:S01]  /*0c00*/  IMAD.WIDE.U32 R80, R0, R81, c[0x0][0x1b0] ;  /* 0x00006c0000507625 */ /* 0x001fe200078e0051 */
        /* <DEDUP_REMOVED lines=16> */
[----:B------:R-:W-:Y:S01]  /*0d10*/  UIADD3 UR25, UR4, -0x700cb87f, URZ ;  /* 0x8ff3478104197890 */ /* 0x000fe2000fffe03f */
[----:B------:R-:W-:Y:S01]  /*0d20*/  IMAD R2, R16, -0x326172a9, RZ ;  /* 0xcd9e8d5710027824 */ /* 0x000fe200078e02ff */
[----:B------:R-:W-:Y:S01]  /*0d30*/  UIADD3 UR26, UR5, -0x695add53, URZ ;  /* 0x96a522ad051a7890 */ /* 0x000fe2000fffe03f */
[----:B------:R-:W-:Y:S01]  /*0d40*/  IMAD.HI.U32 R7, R18, -0x326172a9, RZ ;  /* 0xcd9e8d5712077827 */ /* 0x000fe200078e00ff */
[----:B------:R-:W-:Y:S01]  /*0d50*/  BSSY B0, `(.L_x_52920) ;  /* 0x0001780000007945 */ /* 0x000fe20003800000 */
[----:B------:R-:W-:Y:S01]  /*0d60*/  LOP3.LUT R222, R222, 0x3, RZ, 0xc0, !PT ;  /* 0x00000003dede7812 */ /* 0x000fe200078ec0ff */
[----:B------:R-:W-:Y:S01]  /*0d70*/  ULDC.U8 UR8, c[0x0][0x1f0] ;  /* 0x00007c0000087ab9 */ /* 0x000fe20000000000 */
[----:B------:R-:W-:Y:S01]  /*0d80*/  IMAD R3, R8, -0x2daee0ad, RZ ;  /* 0xd2511f5308037824 */ /* 0x000fe200078e02ff */
[----:B------:R-:W-:Y:S01]  /*0d90*/  LOP3.LUT R2, R7, UR25, R2, 0x96, !PT ;  /* 0x0000001907027c12 */ /* 0x000fe2000f8e9602 */
[----:B------:R-:W-:Y:S01]  /*0da0*/  IMAD.HI.U32 R8, R17, -0x2daee0ad, RZ ;  /* 0xd2511f5311087827 */ /* 0x000fe200078e00ff */
[----:B------:R-:W-:-:S03]  /*0db0*/  HFMA2.MMA R7, -RZ, RZ, 0, 0 ;  /* 0x00000000ff077435 */ /* 0x000fc600000001ff */
[----:B------:R-:W-:Y:S01]  /*0dc0*/  IMAD R10, R17, -0x2daee0ad, RZ ;  /* 0xd2511f53110a7824 */ /* 0x000fe200078e02ff */
[----:B------:R-:W-:Y:S01]  /*0dd0*/  LOP3.LUT R3, R8, UR26, R3, 0x96, !PT ;  /* 0x0000001a08037c12 */ /* 0x000fe2000f8e9603 */
[----:B------:R-:W-:Y:S02]  /*0de0*/  IMAD R8, R18, -0x326172a9, RZ ;  /* 0xcd9e8d5712087824 */ /* 0x000fe400078e02ff */
.L_x_53372:
[----:B------:R-:W-:Y:S01]  /*0df0*/  ISETP.NE.U32.AND P0, PT, RZ, c[0x0][0x180], PT ;  /* 0x00006000ff007a0c */ /* 0x000fe20003f05070 */
[----:B------:R-:W-:Y:S01]  /*0e00*/  IMAD R11, R9, c[0x0][0x168], RZ ;  /* 0x00005a00090b7a24 */ /* 0x000fe200078e02ff */
[----:B------:R-:W-:Y:S01]  /*0e10*/  ISETP.NE.U32.AND P1, PT, RZ, c[0x0][0x1c0], PT ;  /* 0x00007000ff007a0c */ /* 0x000fe20003f25070 */
[----:B------:R-:W-:Y:S01]  /*0e20*/  IMAD.MOV.U32 R224, RZ, RZ, 0x10 ;  /* 0x00000010ffe07424 */ /* 0x000fe200078e00ff */
[----:B------:R-:W-:Y:S02]  /*0e30*/  ISETP.NE.AND.EX P0, PT, RZ, c[0x0][0x184], PT, P0 ;  /* 0x00006100ff007a0c */ /* 0x000fe40003f05300 */
[----:B------:R-:W-:Y:S02]  /*0e40*/  SHF.R.S32.HI R12, RZ, 0x1f, R11 ;  /* 0x0000001fff0c7819 */ /* 0x000fe4000001140b */
[----:B------:R-:W-:-:S02]  /*0e50*/  ISETP.NE.AND.EX P1, PT, RZ, c[0x0][0x1c4], PT, P1 ;  /* 0x00007100ff007a0c */ /* 0x000fc40003f25310 */
[----:B------:R-:W-:Y:S02]  /*0e60*/  LEA.HI R221, R12, R11, RZ, 0x2 ;  /* 0x0000000b0cdd7211 */ /* 0x000fe400078f10ff */
[----:B------:R-:W-:Y:S02]  /*0e70*/  MOV R226, 0x3f800000 ;  /* 0x3f80000000e27802 */ /* 0x000fe40000000f00 */
[----:B------:R-:W-:-:S04]  /*0e80*/  LEA.HI.SX32 R221, R221, R0, 0x1e ;  /* 0x00000000dddd7211 */ /* 0x000fc800078ff2ff */
[C---:B------:R-:W-:Y:S01]  /*0e90*/  @P0 LEA R18, P2, R221.reuse, c[0x0][0x180], 0x4 ;  /* 0x00006000dd120a11 */ /* 0x040fe200078420ff */
[----:B------:R-:W-:-:S03]  /*0ea0*/  IMAD.WIDE.U32 R12, R221, R224, c[0x0][0x170] ;  /* 0x00005c00dd0c7625 */ /* 0x000fc600078e00e0 */
[----:B------:R-:W-:Y:S01]  /*0eb0*/  @P0 LEA.HI.X R19, R221, c[0x0][0x184], RZ, 0x4, P2 ;  /* 0x00006100dd130a11 */ /* 0x000fe200010f24ff */
[----:B------:R-:W-:Y:S02]  /*0ec0*/  @P1 IMAD.MOV.U32 R16, RZ, RZ, 0x4 ;  /* 0x00000004ff101424 */ /* 0x000fe400078e00ff */
[----:B-----5:R-:W5:Y:S02]  /*0ed0*/  LDG.E.128 R12, [R12.64] ;  /* 0x000000060c0c7981 */ /* 0x020f64000c1e1d00 */
[----:B------:R-:W-:Y:S02]  /*0ee0*/  @P1 IMAD.WIDE R16, R9, R16, c[0x0][0x1c0] ;  /* 0x0000700009101625 */ /* 0x000fe400078e0210 */
[----:B------:R0:W5:Y:S04]  /*0ef0*/  @P0 LDG.E.128 R76, [R18.64] ;  /* 0x00000006124c0981 */ /* 0x000168000c1e1d00 */
[----:B------:R0:W5:Y:S01]  /*0f00*/  @P1 LDG.E R226, [R16.64] ;  /* 0x0000000610e21981 */ /* 0x000162000c1e1900 */
        /* <DEDUP_REMOVED lines=12> */
.L_x_52922:
[----:B0-----:R-:W-:Y:S02]  /*0fd0*/  IMAD.MOV.U32 R22, RZ, RZ, R8 ;  /* 0x000000ffff167224 */ /* 0x001fe400078e0008 */
.L_x_52923:
[----:B------:R-:W-:Y:S05]  /*0fe0*/  BSYNC B1 ;  /* 0x0000000000017941 */ /* 0x000fea0003800000 */
.L_x_52921:
        /* <DEDUP_REMOVED lines=16> */
.L_x_52927:
[----:B------:R-:W-:Y:S05]  /*10f0*/  BSYNC B2 ;  /* 0x0000000000027941 */ /* 0x000fea0003800000 */
.L_x_52926:
        /* <DEDUP_REMOVED lines=43> */
.L_x_52925:
[----:B------:R-:W-:Y:S05]  /*13b0*/  BSYNC B1 ;  /* 0x0000000000017941 */ /* 0x000fea0003800000 */
.L_x_52924:
[----:B------:R-:W0:Y:S01]  /*13c0*/  I2F.U32 R16, R22 ;  /* 0x0000001600107306 */ /* 0x000e220000201000 */
[----:B------:R-:W-:Y:S01]  /*13d0*/  IMAD.MOV.U32 R225, RZ, RZ, 0x2f800000 ;  /* 0x2f800000ffe17424 */ /* 0x000fe200078e00ff */
[----:B------:R-:W-:Y:S01]  /*13e0*/  ISETP.NE.U32.AND P1, PT, RZ, c[0x0][0x180], PT ;  /* 0x00006000ff007a0c */ /* 0x000fe20003f25070 */
[----:B-----5:R-:W-:Y:S01]  /*13f0*/  FMUL.FTZ R12, R12, R226 ;  /* 0x000000e20c0c7220 */ /* 0x020fe20000410000 */
[----:B------:R-:W-:Y:S01]  /*1400*/  ISETP.NE.AND P3, PT, R11, 0x1, PT ;  /* 0x000000010b00780c */ /* 0x000fe20003f65270 */
[----:B------:R-:W-:Y:S01]  /*1410*/  BSSY B1, `(.L_x_52928) ;  /* 0x0000012000017945 */ /* 0x000fe20003800000 */
[----:B------:R-:W-:Y:S01]  /*1420*/  ISETP.NE.AND.EX P1, PT, RZ, c[0x0][0x184], PT, P1 ;  /* 0x00006100ff007a0c */ /* 0x000fe20003f25310 */
        /* <DEDUP_REMOVED lines=15> */
.L_x_52929:
[----:B------:R-:W-:Y:S02]  /*1520*/  IMAD.MOV.U32 R22, RZ, RZ, R8 ;  /* 0x000000ffff167224 */ /* 0x000fe400078e0008 */
.L_x_52930:
[----:B------:R-:W-:Y:S05]  /*1530*/  BSYNC B1 ;  /* 0x0000000000017941 */ /* 0x000fea0003800000 */
.L_x_52928:
        /* <DEDUP_REMOVED lines=16> */
.L_x_52934:
[----:B------:R-:W-:Y:S05]  /*1640*/  BSYNC B2 ;  /* 0x0000000000027941 */ /* 0x000fea0003800000 */
.L_x_52933:
        /* <DEDUP_REMOVED lines=43> */
.L_x_52932:
[----:B------:R-:W-:Y:S05]  /*1900*/  BSYNC B1 ;  /* 0x0000000000017941 */ /* 0x000fea0003800000 */
.L_x_52931:
[----:B------:R-:W0:Y:S01]  /*1910*/  I2F.U32 R16, R22 ;  /* 0x0000001600107306 */ /* 0x000e220000201000 */
[C---:B------:R-:W-:Y:S01]  /*1920*/  ISETP.NE.AND P4, PT, R12.reuse, 0x1, PT ;  /* 0x000000010c00780c */ /* 0x040fe20003f85270 */
        /* <DEDUP_REMOVED lines=17> */
.L_x_52936:
[----:B------:R-:W-:Y:S02]  /*1a40*/  IMAD.MOV.U32 R20, RZ, RZ, R8 ;  /* 0x000000ffff147224 */ /* 0x000fe400078e0008 */
.L_x_52937:
[----:B------:R-:W-:Y:S05]  /*1a50*/  BSYNC B1 ;  /* 0x0000000000017941 */ /* 0x000fea0003800000 */
.L_x_52935:
        /* <DEDUP_REMOVED lines=16> */
.L_x_52941:
[----:B------:R-:W-:Y:S05]  /*1b60*/  BSYNC B2 ;  /* 0x0000000000027941 */ /* 0x000fea0003800000 */
.L_x_52940:
        /* <DEDUP_REMOVED lines=43> */
.L_x_52939:
[----:B------:R-:W-:Y:S05]  /*1e20*/  BSYNC B1 ;  /* 0x0000000000017941 */ /* 0x000fea0003800000 */
.L_x_52938:
        /* <DEDUP_REMOVED lines=19> */
.L_x_52943:
[----:B------:R-:W-:Y:S02]  /*1f60*/  IMAD.MOV.U32 R14, RZ, RZ, R8 ;  /* 0x000000ffff0e7224 */ /* 0x000fe400078e0008 */
.L_x_52944:
[----:B------:R-:W-:Y:S05]  /*1f70*/  BSYNC B1 ;  /* 0x0000000000017941 */ /* 0x000fea0003800000 */
.L_x_52942:
        /* <DEDUP_REMOVED lines=16> */
.L_x_52948:
[----:B------:R-:W-:Y:S05]  /*2080*/  BSYNC B2 ;  /* 0x0000000000027941 */ /* 0x000fea0003800000 */
.L_x_52947:
        /* <DEDUP_REMOVED lines=43> */
.L_x_52946:
[----:B------:R-:W-:Y:S05]  /*2340*/  BSYNC B1 ;  /* 0x0000000000017941 */ /* 0x000fea0003800000 */
.L_x_52945:
[----:B------:R-:W0:Y:S01]  /*2350*/  I2F.U32 R12, R14 ;  /* 0x0000000e000c7306 */ /* 0x000e220000201000 */
[----:B------:R-:W-:Y:S01]  /*2360*/  FMUL.FTZ R15, R15, R226 ;  /* 0x000000e20f0f7220 */ /* 0x000fe20000410000 */
[----:B------:R-:W-:Y:S02]  /*2370*/  SEL R13, RZ, 0x100, P3 ;  /* 0x00000100ff0d7807 */ /* 0x000fe40001800000 */
[----:B------:R-:W-:Y:S01]  /*2380*/  LEA R18, P3, R221, c[0x0][0x188], 0x4 ;  /* 0x00006200dd127a11 */ /* 0x000fe200078620ff */
[----:B------:R-:W-:Y:S01]  /*2390*/  FMUL.FTZ R15, R15, c[0x0][0x1e8] ;  /* 0x00007a000f0f7a20 */ /* 0x000fe20000410000 */
[----:B------:R-:W-:-:S02]  /*23a0*/  IADD3 R216, R221, 0x20, RZ ;  /* 0x00000020ddd87810 */ /* 0x000fc40007ffe0ff */
[----:B------:R-:W-:-:S03]  /*23b0*/  LEA.HI.X R19, R221, c[0x0][0x18c], RZ, 0x4, P3 ;  /* 0x00006300dd137a11 */ /* 0x000fc600018f24ff */
[----:B------:R-:W-:-:S04]  /*23c0*/  @P0 IMAD.WIDE.U32 R16, R216, R224, c[0x0][0x180] ;  /* 0x00006000d8100625 */ /* 0x000fc800078e00e0 */
[----:B0-----:R-:W-:-:S05]  /*23d0*/  FFMA.FTZ R12, R12, R225, 1.1641532182693481445e-10 ;  /* 0x2f0000000c0c7423 */ /* 0x001fca00000100e1 */
[----:B------:R-:W-:Y:S02]  /*23e0*/  FSETP.GTU.FTZ.AND P5, PT, R12, c[0x0][0x1e4], PT ;  /* 0x000079000c007a0b */ /* 0x000fe40003fbc000 */
[----:B------:R-:W-:Y:S02]  /*23f0*/  SEL R12, RZ, 0x10000, P4 ;  /* 0x00010000ff0c7807 */ /* 0x000fe40002000000 */
[----:B------:R-:W-:Y:S02]  /*2400*/  SEL R11, RZ, 0x1000000, P5 ;  /* 0x01000000ff0b7807 */ /* 0x000fe40002800000 */
[----:B------:R-:W-:Y:S02]  /*2410*/  FSEL R75, R15, RZ, !P5 ;  /* 0x000000ff0f4b7208 */ /* 0x000fe40006800000 */
[----:B------:R-:W-:Y:S02]  /*2420*/  IADD3 R11, R13, R11, R12 ;  /* 0x0000000b0d0b7210 */ /* 0x000fe40007ffe00c */
[----:B------:R-:W-:Y:S01]  /*2430*/  SEL R12, RZ, 0x1, P2 ;  /* 0x00000001ff0c7807 */ /* 0x000fe20001000000 */
[----:B------:R-:W-:Y:S01]  /*2440*/  @P1 FADD.FTZ R75, R79, R75 ;  /* 0x0000004b4f4b1221 */ /* 0x000fe20000010000 */
[----:B------:R-:W-:-:S03]  /*2450*/  LEA R20, P2, R221, c[0x0][0x190], 0x2 ;  /* 0x00006400dd147a11 */ /* 0x000fc600078410ff */
[----:B------:R-:W-:Y:S01]  /*2460*/  IMAD.IADD R11, R11, 0x1, R12 ;  /* 0x000000010b0b7824 */ /* 0x000fe200078e020c */
[----:B------:R-:W-:Y:S01]  /*2470*/  LEA.HI.X R21, R221, c[0x0][0x194], RZ, 0x2, P2 ;  /* 0x00006500dd157a11 */ /* 0x000fe200010f14ff */
[----:B------:R-:W-:Y:S01]  /*2480*/  IMAD.WIDE.U32 R12, R216, R224, c[0x0][0x170] ;  /* 0x00005c00d80c7625 */ /* 0x000fe200078e00e0 */
[----:B------:R0:W-:Y:S04]  /*2490*/  STG.E.128 [R18.64], R72 ;  /* 0x0000004812007986 */ /* 0x0001e8000c101d06 */
[----:B------:R0:W-:Y:S04]  /*24a0*/  STG.E [R20.64], R11 ;  /* 0x0000000b14007986 */ /* 0x0001e8000c101906 */
        /* <DEDUP_REMOVED lines=14> */
.L_x_52950:
[----:B0-----:R-:W-:Y:S02]  /*2590*/  MOV R24, R8 ;  /* 0x0000000800187202 */ /* 0x001fe40000000f00 */
.L_x_52951:
[----:B------:R-:W-:Y:S05]  /*25a0*/  BSYNC B1 ;  /* 0x0000000000017941 */ /* 0x000fea0003800000 */
.L_x_52949:
        /* <DEDUP_REMOVED lines=16> */
.L_x_52955:
[----:B------:R-:W-:Y:S05]  /*26b0*/  BSYNC B2 ;  /* 0x0000000000027941 */ /* 0x000fea0003800000 */
.L_x_52954:
        /* <DEDUP_REMOVED lines=43> */
.L_x_52953:
[----:B------:R-:W-:Y:S05]  /*2970*/  BSYNC B1 ;  /* 0x0000000000017941 */ /* 0x000fea0003800000 */
.L_x_52952:
[----:B------:R-:W0:Y:S01]  /*2980*/  I2F.U32 R16, R24 ;  /* 0x0000001800107306 */ /* 0x000e220000201000 */
[C---:B------:R-:W-:Y:S01]  /*2990*/  ISETP.NE.AND P3, PT, R23.reuse, 0x1, PT ;  /* 0x000000011700780c */ /* 0x040fe20003f65270 */
        /* <DEDUP_REMOVED lines=17> */
.L_x_52957:
[----:B------:R-:W-:Y:S02]  /*2ab0*/  MOV R12, R8 ;  /* 0x00000008000c7202 */ /* 0x000fe40000000f00 */
.L_x_52958:
[----:B------:R-:W-:Y:S05]  /*2ac0*/  BSYNC B1 ;  /* 0x0000000000017941 */ /* 0x000fea0003800000 */
.L_x_52956:
        /* <DEDUP_REMOVED lines=16> */
.L_x_52962:
[----:B------:R-:W-:Y:S05]  /*2bd0*/  BSYNC B2 ;  /* 0x0000000000027941 */ /* 0x000fea0003800000 */
.L_x_52961:
        /* <DEDUP_REMOVED lines=43> */
.L_x_52960:
[----:B------:R-:W-:Y:S05]  /*2e90*/  BSYNC B1 ;  /* 0x0000000000017941 */ /* 0x000fea0003800000 */
.L_x_52959:
        /* <DEDUP_REMOVED lines=19> */
.L_x_52964:
[----:B------:R-:W-:Y:S02]  /*2fd0*/  MOV R20, R8 ;  /* 0x0000000800147202 */ /* 0x000fe40000000f00 */
.L_x_52965:
[----:B------:R-:W-:Y:S05]  /*2fe0*/  BSYNC B1 ;  /* 0x0000000000017941 */ /* 0x000fea0003800000 */
.L_x_52963:
        /* <DEDUP_REMOVED lines=16> */
.L_x_52969:
[----:B------:R-:W-:Y:S05]  /*30f0*/  BSYNC B2 ;  /* 0x0000000000027941 */ /* 0x000fea0003800000 */
.L_x_52968:
        /* <DEDUP_REMOVED lines=43> */
.L_x_52967:
[----:B------:R-:W-:Y:S05]  /*33b0*/  BSYNC B1 ;  /* 0x0000000000017941 */ /* 0x000fea0003800000 */
.L_x_52966:
        /* <DEDUP_REMOVED lines=19> */
.L_x_52971:
[----:B------:R-:W-:Y:S02]  /*34f0*/  MOV R14, R8 ;  /* 0x00000008000e7202 */ /* 0x000fe40000000f00 */
.L_x_52972:
[----:B------:R-:W-:Y:S05]  /*3500*/  BSYNC B1 ;  /* 0x0000000000017941 */ /* 0x000fea0003800000 */
.L_x_52970:
        /* <DEDUP_REMOVED lines=16> */
.L_x_52976:
[----:B------:R-:W-:Y:S05]  /*3610*/  BSYNC B2 ;  /* 0x0000000000027941 */ /* 0x000fea0003800000 */
.L_x_52975:
        /* <DEDUP_REMOVED lines=43> */
.L_x_52974:
[----:B------:R-:W-:Y:S05]  /*38d0*/  BSYNC B1 ;  /* 0x0000000000017941 */ /* 0x000fea0003800000 */
.L_x_52973:
[----:B------:R-:W0:Y:S01]  /*38e0*/  I2F.U32 R12, R14 ;  /* 0x0000000e000c7306 */ /* 0x000e220000201000 */
[----:B------:R-:W-:Y:S01]  /*38f0*/  FMUL.FTZ R15, R15, R226 ;  /* 0x000000e20f0f7220 */ /* 0x000fe20000410000 */
[----:B------:R-:W-:Y:S01]  /*3900*/  SEL R13, RZ, 0x10000, P4 ;  /* 0x00010000ff0d7807 */ /* 0x000fe20002000000 */
[----:B------:R-:W-:Y:S01]  /*3910*/  HFMA2.MMA R223, -RZ, RZ, 0, 2.384185791015625e-07 ;  /* 0x00000004ffdf7435 */ /* 0x000fe200000001ff */
[----:B------:R-:W-:Y:S01]  /*3920*/  SEL R16, RZ, 0x100, P3 ;  /* 0x00000100ff107807 */ /* 0x000fe20001800000 */
[----:B------:R-:W-:Y:S01]  /*3930*/  FMUL.FTZ R15, R15, c[0x0][0x1e8] ;  /* 0x00007a000f0f7a20 */ /* 0x000fe20000410000 */
[----:B------:R-:W-:Y:S02]  /*3940*/  SEL R17, RZ, 0x1, P2 ;  /* 0x00000001ff117807 */ /* 0x000fe40001000000 */
[----:B------:R-:W-:-:S05]  /*3950*/  IADD3 R212, R221, 0x40, RZ ;  /* 0x00000040ddd47810 */ /* 0x000fca0007ffe0ff */
[----:B------:R-:W-:-:S04]  /*3960*/  IMAD.WIDE.U32 R18, R216, R223, c[0x0][0x190] ;  /* 0x00006400d8127625 */ /* 0x000fc800078e00df */
[----:B0-----:R-:W-:Y:S02]  /*3970*/  FFMA.FTZ R12, R12, R225, 1.1641532182693481445e-10 ;  /* 0x2f0000000c0c7423 */ /* 0x001fe400000100e1 */
[----:B------:R-:W-:-:S03]  /*3980*/  @P0 IMAD.WIDE.U32 R20, R212, R224, c[0x0][0x180] ;  /* 0x00006000d4140625 */ /* 0x000fc600078e00e0 */
[----:B------:R-:W-:-:S04]  /*3990*/  FSETP.GTU.FTZ.AND P5, PT, R12, c[0x0][0x1e4], PT ;  /* 0x000079000c007a0b */ /* 0x000fc80003fbc000 */
[----:B------:R-:W-:Y:S02]  /*39a0*/  SEL R12, RZ, 0x1000000, P5 ;  /* 0x01000000ff0c7807 */ /* 0x000fe40002800000 */
[----:B------:R-:W-:Y:S02]  /*39b0*/  FSEL R71, R15, RZ, !P5 ;  /* 0x000000ff0f477208 */ /* 0x000fe40006800000 */
[----:B------:R-:W-:-:S03]  /*39c0*/  IADD3 R12, R16, R12, R13 ;  /* 0x0000000c100c7210 */ /* 0x000fc60007ffe00d */
[----:B------:R-:W-:Y:S02]  /*39d0*/  @P1 FADD.FTZ R71, R79, R71 ;  /* 0x000000474f471221 */ /* 0x000fe40000010000 */
[----:B------:R-:W-:Y:S02]  /*39e0*/  IMAD.IADD R23, R12, 0x1, R17 ;  /* 0x000000010c177824 */ /* 0x000fe400078e0211 */
[----:B------:R-:W-:-:S04]  /*39f0*/  IMAD.WIDE.U32 R16, R216, R224, c[0x0][0x188] ;  /* 0x00006200d8107625 */ /* 0x000fc800078e00e0 */
        /* <DEDUP_REMOVED lines=17> */
.L_x_52978:
[----:B0-----:R-:W-:Y:S02]  /*3b10*/  IMAD.MOV.U32 R23, RZ, RZ, R8 ;  /* 0x000000ffff177224 */ /* 0x001fe400078e0008 */
.L_x_52979:
[----:B------:R-:W-:Y:S05]  /*3b20*/  BSYNC B1 ;  /* 0x0000000000017941 */ /* 0x000fea0003800000 */
.L_x_52977:
        /* <DEDUP_REMOVED lines=16> */
.L_x_52983:
[----:B------:R-:W-:Y:S05]  /*3c30*/  BSYNC B2 ;  /* 0x0000000000027941 */ /* 0x000fea0003800000 */
.L_x_52982:
        /* <DEDUP_REMOVED lines=43> */
.L_x_52981:
[----:B------:R-:W-:Y:S05]  /*3ef0*/  BSYNC B1 ;  /* 0x0000000000017941 */ /* 0x000fea0003800000 */
.L_x_52980:
        /* <DEDUP_REMOVED lines=19> */
.L_x_52985:
[----:B------:R-:W-:Y:S02]  /*4030*/  IMAD.MOV.U32 R12, RZ, RZ, R8 ;  /* 0x000000ffff0c7224 */ /* 0x000fe400078e0008 */
.L_x_52986:
[----:B------:R-:W-:Y:S05]  /*4040*/  BSYNC B1 ;  /* 0x0000000000017941 */ /* 0x000fea0003800000 */
.L_x_52984:
        /* <DEDUP_REMOVED lines=16> */
.L_x_52990:
[----:B------:R-:W-:Y:S05]  /*4150*/  BSYNC B2 ;  /* 0x0000000000027941 */ /* 0x000fea0003800000 */
.L_x_52989:
        /* <DEDUP_REMOVED lines=43> */
.L_x_52988:
[----:B------:R-:W-:Y:S05]  /*4410*/  BSYNC B1 ;  /* 0x0000000000017941 */ /* 0x000fea0003800000 */
.L_x_52987:
        /* <DEDUP_REMOVED lines=19> */
.L_x_52992:
[----:B------:R-:W-:Y:S02]  /*4550*/  IMAD.MOV.U32 R20, RZ, RZ, R8 ;  /* 0x000000ffff147224 */ /* 0x000fe400078e0008 */
.L_x_52993:
[----:B------:R-:W-:Y:S05]  /*4560*/  BSYNC B1 ;  /* 0x0000000000017941 */ /* 0x000fea0003800000 */
.L_x_52991:
        /* <DEDUP_REMOVED lines=16> */
.L_x_52997:
[----:B------:R-:W-:Y:S05]  /*4670*/  BSYNC B2 ;  /* 0x0000000000027941 */ /* 0x000fea0003800000 */
.L_x_52996:
        /* <DEDUP_REMOVED lines=43> */
.L_x_52995:
[----:B------:R-:W-:Y:S05]  /*4930*/  BSYNC B1 ;  /* 0x0000000000017941 */ /* 0x000fea0003800000 */
.L_x_52994:
        /* <DEDUP_REMOVED lines=19> */
.L_x_52999:
[----:B------:R-:W-:Y:S02]  /*4a70*/  MOV R14, R8 ;  /* 0x00000008000e7202 */ /* 0x000fe40000000f00 */
.L_x_53000:
[----:B------:R-:W-:Y:S05]  /*4a80*/  BSYNC B1 ;  /* 0x0000000000017941 */ /* 0x000fea0003800000 */
.L_x_52998:
        /* <DEDUP_REMOVED lines=16> */
.L_x_53004:
[----:B------:R-:W-:Y:S05]  /*4b90*/  BSYNC B2 ;  /* 0x0000000000027941 */ /* 0x000fea0003800000 */
.L_x_53003:
        /* <DEDUP_REMOVED lines=43> */
.L_x_53002:
[----:B------:R-:W-:Y:S05]  /*4e50*/  BSYNC B1 ;  /* 0x0000000000017941 */ /* 0x000fea0003800000 */
.L_x_53001:
[----:B------:R-:W0:Y:S01]  /*4e60*/  I2F.U32 R12, R14 ;  /* 0x0000000e000c7306 */ /* 0x000e220000201000 */
[----:B------:R-:W-:Y:S01]  /*4e70*/  FMUL.FTZ R15, R15, R226 ;  /* 0x000000e20f0f7220 */ /* 0x000fe20000410000 */
[----:B------:R-:W-:Y:S01]  /*4e80*/  SEL R13, RZ, 0x10000, P4 ;  /* 0x00010000ff0d7807 */ /* 0x000fe20002000000 */
[----:B------:R-:W-:Y:S01]  /*4e90*/  IMAD.WIDE.U32 R18, R212, R223, c[0x0][0x190] ;  /* 0x00006400d4127625 */ /* 0x000fe200078e00df */
[----:B------:R-:W-:-:S02]  /*4ea0*/  SEL R16, RZ, 0x100, P3 ;  /* 0x00000100ff107807 */ /* 0x000fc40001800000 */
[----:B------:R-:W-:Y:S01]  /*4eb0*/  SEL R17, RZ, 0x1, P2 ;  /* 0x00000001ff117807 */ /* 0x000fe20001000000 */
[----:B------:R-:W-:Y:S01]  /*4ec0*/  FMUL.FTZ R15, R15, c[0x0][0x1e8] ;  /* 0x00007a000f0f7a20 */ /* 0x000fe20000410000 */
[----:B------:R-:W-:-:S05]  /*4ed0*/  IADD3 R215, R221, 0x60, RZ ;  /* 0x00000060ddd77810 */ /* 0x000fca0007ffe0ff */
[----:B------:R-:W-:-:S04]  /*4ee0*/  @P0 IMAD.WIDE.U32 R20, R215, R224, c[0x0][0x180] ;  /* 0x00006000d7140625 */ /* 0x000fc800078e00e0 */
[----:B0-----:R-:W-:-:S05]  /*4ef0*/  FFMA.FTZ R12, R12, R225, 1.1641532182693481445e-10 ;  /* 0x2f0000000c0c7423 */ /* 0x001fca00000100e1 */
[----:B------:R-:W-:-:S04]  /*4f00*/  FSETP.GTU.FTZ.AND P5, PT, R12, c[0x0][0x1e4], PT ;  /* 0x000079000c007a0b */ /* 0x000fc80003fbc000 */
[----:B------:R-:W-:Y:S02]  /*4f10*/  SEL R12, RZ, 0x1000000, P5 ;  /* 0x01000000ff0c7807 */ /* 0x000fe40002800000 */
[----:B------:R-:W-:Y:S02]  /*4f20*/  FSEL R67, R15, RZ, !P5 ;  /* 0x000000ff0f437208 */ /* 0x000fe40006800000 */
[----:B------:R-:W-:-:S03]  /*4f30*/  IADD3 R12, R16, R12, R13 ;  /* 0x0000000c100c7210 */ /* 0x000fc60007ffe00d */
[----:B------:R-:W-:Y:S01]  /*4f40*/  @P1 FADD.FTZ R67, R79, R67 ;  /* 0x000000434f431221 */ /* 0x000fe20000010000 */
[----:B------:R-:W-:Y:S01]  /*4f50*/  IADD3 R23, R12, R17, RZ ;  /* 0x000000110c177210 */ /* 0x000fe20007ffe0ff */
        /* <DEDUP_REMOVED lines=18> */
.L_x_53006:
[----:B0-----:R-:W-:Y:S02]  /*5080*/  MOV R23, R8 ;  /* 0x0000000800177202 */ /* 0x001fe40000000f00 */
.L_x_53007:
[----:B------:R-:W-:Y:S05]  /*5090*/  BSYNC B1 ;  /* 0x0000000000017941 */ /* 0x000fea0003800000 */
.L_x_53005:
        /* <DEDUP_REMOVED lines=16> */
.L_x_53011:
[----:B------:R-:W-:Y:S05]  /*51a0*/  BSYNC B2 ;  /* 0x0000000000027941 */ /* 0x000fea0003800000 */
.L_x_53010:
        /* <DEDUP_REMOVED lines=43> */
.L_x_53009:
[----:B------:R-:W-:Y:S05]  /*5460*/  BSYNC B1 ;  /* 0x0000000000017941 */ /* 0x000fea0003800000 */
.L_x_53008:
        /* <DEDUP_REMOVED lines=19> */
.L_x_53013:
[----:B------:R-:W-:Y:S02]  /*55a0*/  IMAD.MOV.U32 R12, RZ, RZ, R8 ;  /* 0x000000ffff0c7224 */ /* 0x000fe400078e0008 */
.L_x_53014:
[----:B------:R-:W-:Y:S05]  /*55b0*/  BSYNC B1 ;  /* 0x0000000000017941 */ /* 0x000fea0003800000 */
.L_x_53012:
        /* <DEDUP_REMOVED lines=16> */
.L_x_53018:
[----:B------:R-:W-:Y:S05]  /*56c0*/  BSYNC B2 ;  /* 0x0000000000027941 */ /* 0x000fea0003800000 */
.L_x_53017:
        /* <DEDUP_REMOVED lines=43> */
.L_x_53016:
[----:B------:R-:W-:Y:S05]  /*5980*/  BSYNC B1 ;  /* 0x0000000000017941 */ /* 0x000fea0003800000 */
.L_x_53015:
        /* <DEDUP_REMOVED lines=19> */
.L_x_53020:
[----:B------:R-:W-:Y:S02]  /*5ac0*/  MOV R20, R8 ;  /* 0x0000000800147202 */ /* 0x000fe40000000f00 */
.L_x_53021:
[----:B------:R-:W-:Y:S05]  /*5ad0*/  BSYNC B1 ;  /* 0x0000000000017941 */ /* 0x000fea0003800000 */
.L_x_53019:
        /* <DEDUP_REMOVED lines=16> */
.L_x_53025:
[----:B------:R-:W-:Y:S05]  /*5be0*/  BSYNC B2 ;  /* 0x0000000000027941 */ /* 0x000fea0003800000 */
.L_x_53024:
        /* <DEDUP_REMOVED lines=43> */
.L_x_53023:
[----:B------:R-:W-:Y:S05]  /*5ea0*/  BSYNC B1 ;  /* 0x0000000000017941 */ /* 0x000fea0003800000 */
.L_x_53022:
        /* <DEDUP_REMOVED lines=19> */
.L_x_53027:
[----:B------:R-:W-:Y:S02]  /*5fe0*/  IMAD.MOV.U32 R14, RZ, RZ, R8 ;  /* 0x000000ffff0e7224 */ /* 0x000fe400078e0008 */
.L_x_53028:
[----:B------:R-:W-:Y:S05]  /*5ff0*/  BSYNC B1 ;  /* 0x0000000000017941 */ /* 0x000fea0003800000 */
.L_x_53026:
        /* <DEDUP_REMOVED lines=16> */
.L_x_53032:
[----:B------:R-:W-:Y:S05]  /*6100*/  BSYNC B2 ;  /* 0x0000000000027941 */ /* 0x000fea0003800000 */
.L_x_53031:
        /* <DEDUP_REMOVED lines=43> */
.L_x_53030:
[----:B------:R-:W-:Y:S05]  /*63c0*/  BSYNC B1 ;  /* 0x0000000000017941 */ /* 0x000fea0003800000 */
.L_x_53029:
[----:B------:R-:W0:Y:S01]  /*63d0*/  I2F.U32 R12, R14 ;  /* 0x0000000e000c7306 */ /* 0x000e220000201000 */
[----:B------:R-:W-:Y:S01]  /*63e0*/  FMUL.FTZ R15, R15, R226 ;  /* 0x000000e20f0f7220 */ /* 0x000fe20000410000 */
[----:B------:R-:W-:Y:S01]  /*63f0*/  SEL R13, RZ, 0x10000, P4 ;  /* 0x00010000ff0d7807 */ /* 0x000fe20002000000 */
[----:B------:R-:W-:Y:S01]  /*6400*/  IMAD.WIDE.U32 R18, R215, R223, c[0x0][0x190] ;  /* 0x00006400d7127625 */ /* 0x000fe200078e00df */
[----:B------:R-:W-:Y:S02]  /*6410*/  SEL R16, RZ, 0x100, P3 ;  /* 0x00000100ff107807 */ /* 0x000fe40001800000 */
        /* <DEDUP_REMOVED lines=29> */
.L_x_53034:
[----:B0-----:R-:W-:Y:S02]  /*65f0*/  IMAD.MOV.U32 R23, RZ, RZ, R8 ;  /* 0x000000ffff177224 */ /* 0x001fe400078e0008 */
.L_x_53035:
[----:B------:R-:W-:Y:S05]  /*6600*/  BSYNC B1 ;  /* 0x0000000000017941 */ /* 0x000fea0003800000 */
.L_x_53033:
        /* <DEDUP_REMOVED lines=16> */
.L_x_53039:
[----:B------:R-:W-:Y:S05]  /*6710*/  BSYNC B2 ;  /* 0x0000000000027941 */ /* 0x000fea0003800000 */
.L_x_53038:
        /* <DEDUP_REMOVED lines=43> */
.L_x_53037:
[----:B------:R-:W-:Y:S05]  /*69d0*/  BSYNC B1 ;  /* 0x0000000000017941 */ /* 0x000fea0003800000 */
.L_x_53036:
        /* <DEDUP_REMOVED lines=19> */
.L_x_53041:
[----:B------:R-:W-:Y:S02]  /*6b10*/  MOV R12, R8 ;  /* 0x00000008000c7202 */ /* 0x000fe40000000f00 */
.L_x_53042:
[----:B------:R-:W-:Y:S05]  /*6b20*/  BSYNC B1 ;  /* 0x0000000000017941 */ /* 0x000fea0003800000 */
.L_x_53040:
        /* <DEDUP_REMOVED lines=16> */
.L_x_53046:
[----:B------:R-:W-:Y:S05]  /*6c30*/  BSYNC B2 ;  /* 0x0000000000027941 */ /* 0x000fea0003800000 */
.L_x_53045:
        /* <DEDUP_REMOVED lines=43> */
.L_x_53044:
[----:B------:R-:W-:Y:S05]  /*6ef0*/  BSYNC B1 ;  /* 0x0000000000017941 */ /* 0x000fea0003800000 */
.L_x_53043:
        /* <DEDUP_REMOVED lines=19> */
.L_x_53048:
[----:B------:R-:W-:Y:S02]  /*7030*/  IMAD.MOV.U32 R20, RZ, RZ, R8 ;  /* 0x000000ffff147224 */ /* 0x000fe400078e0008 */
.L_x_53049:
[----:B------:R-:W-:Y:S05]  /*7040*/  BSYNC B1 ;  /* 0x0000000000017941 */ /* 0x000fea0003800000 */
.L_x_53047:
        /* <DEDUP_REMOVED lines=16> */
.L_x_53053:
[----:B------:R-:W-:Y:S05]  /*7150*/  BSYNC B2 ;  /* 0x0000000000027941 */ /* 0x000fea0003800000 */
.L_x_53052:
        /* <DEDUP_REMOVED lines=43> */
.L_x_53051:
[----:B------:R-:W-:Y:S05]  /*7410*/  BSYNC B1 ;  /* 0x0000000000017941 */ /* 0x000fea0003800000 */
.L_x_53050:
        /* <DEDUP_REMOVED lines=19> */
.L_x_53055:
[----:B------:R-:W-:Y:S02]  /*7550*/  MOV R14, R8 ;  /* 0x00000008000e7202 */ /* 0x000fe40000000f00 */
.L_x_53056:
[----:B------:R-:W-:Y:S05]  /*7560*/  BSYNC B1 ;  /* 0x0000000000017941 */ /* 0x000fea0003800000 */
.L_x_53054:
        /* <DEDUP_REMOVED lines=16> */
.L_x_53060:
[----:B------:R-:W-:Y:S05]  /*7670*/  BSYNC B2 ;  /* 0x0000000000027941 */ /* 0x000fea0003800000 */
.L_x_53059:
        /* <DEDUP_REMOVED lines=43> */
.L_x_53058:
[----:B------:R-:W-:Y:S05]  /*7930*/  BSYNC B1 ;  /* 0x0000000000017941 */ /* 0x000fea0003800000 */
.L_x_53057:
        /* <DEDUP_REMOVED lines=34> */
.L_x_53062:
[----:B0-----:R-:W-:Y:S02]  /*7b60*/  MOV R23, R8 ;  /* 0x0000000800177202 */ /* 0x001fe40000000f00 */
.L_x_53063:
[----:B------:R-:W-:Y:S05]  /*7b70*/  BSYNC B1 ;  /* 0x0000000000017941 */ /* 0x000fea0003800000 */
.L_x_53061:
        /* <DEDUP_REMOVED lines=16> */
.L_x_53067:
[----:B------:R-:W-:Y:S05]  /*7c80*/  BSYNC B2 ;  /* 0x0000000000027941 */ /* 0x000fea0003800000 */
.L_x_53066:
        /* <DEDUP_REMOVED lines=43> */
.L_x_53065:
[----:B------:R-:W-:Y:S05]  /*7f40*/  BSYNC B1 ;  /* 0x0000000000017941 */ /* 0x000fea0003800000 */
.L_x_53064:
        /* <DEDUP_REMOVED lines=19> */
.L_x_53069:
[----:B------:R-:W-:Y:S02]  /*8080*/  IMAD.MOV.U32 R12, RZ, RZ, R8 ;  /* 0x000000ffff0c7224 */ /* 0x000fe400078e0008 */
.L_x_53070:
[----:B------:R-:W-:Y:S05]  /*8090*/  BSYNC B1 ;  /* 0x0000000000017941 */ /* 0x000fea0003800000 */
.L_x_53068:
        /* <DEDUP_REMOVED lines=16> */
.L_x_53074:
[----:B------:R-:W-:Y:S05]  /*81a0*/  BSYNC B2 ;  /* 0x0000000000027941 */ /* 0x000fea0003800000 */
.L_x_53073:
        /* <DEDUP_REMOVED lines=43> */
.L_x_53072:
[----:B------:R-:W-:Y:S05]  /*8460*/  BSYNC B1 ;  /* 0x0000000000017941 */ /* 0x000fea0003800000 */
.L_x_53071:
        /* <DEDUP_REMOVED lines=19> */
.L_x_53076:
[----:B------:R-:W-:Y:S02]  /*85a0*/  MOV R20, R8 ;  /* 0x0000000800147202 */ /* 0x000fe40000000f00 */
.L_x_53077:
[----:B------:R-:W-:Y:S05]  /*85b0*/  BSYNC B1 ;  /* 0x0000000000017941 */ /* 0x000fea0003800000 */
.L_x_53075:
        /* <DEDUP_REMOVED lines=16> */
.L_x_53081:
[----:B------:R-:W-:Y:S05]  /*86c0*/  BSYNC B2 ;  /* 0x0000000000027941 */ /* 0x000fea0003800000 */
.L_x_53080:
        /* <DEDUP_REMOVED lines=43> */
.L_x_53079:
[----:B------:R-:W-:Y:S05]  /*8980*/  BSYNC B1 ;  /* 0x0000000000017941 */ /* 0x000fea0003800000 */
.L_x_53078:
        /* <DEDUP_REMOVED lines=19> */
.L_x_53083:
[----:B------:R-:W-:Y:S02]  /*8ac0*/  IMAD.MOV.U32 R14, RZ, RZ, R8 ;  /* 0x000000ffff0e7224 */ /* 0x000fe400078e0008 */
.L_x_53084:
[----:B------:R-:W-:Y:S05]  /*8ad0*/  BSYNC B1 ;  /* 0x0000000000017941 */ /* 0x000fea0003800000 */
.L_x_53082:
        /* <DEDUP_REMOVED lines=16> */
.L_x_53088:
[----:B------:R-:W-:Y:S05]  /*8be0*/  BSYNC B2 ;  /* 0x0000000000027941 */ /* 0x000fea0003800000 */
.L_x_53087:
        /* <DEDUP_REMOVED lines=43> */
.L_x_53086:
[----:B------:R-:W-:Y:S05]  /*8ea0*/  BSYNC B1 ;  /* 0x0000000000017941 */ /* 0x000fea0003800000 */
.L_x_53085:
[----:B------:R-:W0:Y:S01]  /*8eb0*/  I2F.U32 R12, R14 ;  /* 0x0000000e000c7306 */ /* 0x000e220000201000 */
[----:B------:R-:W-:Y:S01]  /*8ec0*/  FMUL.FTZ R15, R15, R226 ;  /* 0x000000e20f0f7220 */ /* 0x000fe20000410000 */
[----:B------:R-:W-:Y:S01]  /*8ed0*/  SEL R13, RZ, 0x10000, P4 ;  /* 0x00010000ff0d7807 */ /* 0x000fe20002000000 */
[----:B------:R-:W-:Y:S01]  /*8ee0*/  IMAD.WIDE.U32 R20, R213, R223, c[0x0][0x190] ;  /* 0x00006400d5147625 */ /* 0x000fe200078e00df */
[----:B------:R-:W-:Y:S02]  /*8ef0*/  SEL R16, RZ, 0x100, P3 ;  /* 0x00000100ff107807 */ /* 0x000fe40001800000 */
[----:B------:R-:W-:Y:S01]  /*8f00*/  SEL R17, RZ, 0x1, P2 ;  /* 0x00000001ff117807 */ /* 0x000fe20001000000 */
[----:B------:R-:W-:Y:S02]  /*8f10*/  FMUL.FTZ R15, R15, c[0x0][0x1e8] ;  /* 0x00007a000f0f7a20 */ /* 0x000fe40000410000 */
[----:B0-----:R-:W-:-:S05]  /*8f20*/  FFMA.FTZ R12, R12, R225, 1.1641532182693481445e-10 ;  /* 0x2f0000000c0c7423 */ /* 0x001fca00000100e1 */
[----:B------:R-:W-:-:S04]  /*8f30*/  FSETP.GTU.FTZ.AND P5, PT, R12, c[0x0][0x1e4], PT ;  /* 0x000079000c007a0b */ /* 0x000fc80003fbc000 */
[----:B------:R-:W-:Y:S02]  /*8f40*/  SEL R12, RZ, 0x1000000, P5 ;  /* 0x01000000ff0c7807 */ /* 0x000fe40002800000 */
[----:B------:R-:W-:Y:S02]  /*8f50*/  FSEL R55, R15, RZ, !P5 ;  /* 0x000000ff0f377208 */ /* 0x000fe40006800000 */
[----:B------:R-:W-:Y:S02]  /*8f60*/  IADD3 R12, R16, R12, R13 ;  /* 0x0000000c100c7210 */ /* 0x000fe40007ffe00d */
[----:B------:R-:W-:Y:S01]  /*8f70*/  IADD3 R15, R221, 0xc0, RZ ;  /* 0x000000c0dd0f7810 */ /* 0x000fe20007ffe0ff */
[----:B------:R-:W-:Y:S02]  /*8f80*/  @P1 FADD.FTZ R55, R79, R55 ;  /* 0x000000374f371221 */ /* 0x000fe40000010000 */
[----:B------:R-:W-:Y:S02]  /*8f90*/  IMAD.IADD R25, R12, 0x1, R17 ;  /* 0x000000010c197824 */ /* 0x000fe400078e0211 */
[----:B------:R-:W-:-:S04]  /*8fa0*/  IMAD.WIDE.U32 R12, R213, R224, c[0x0][0x188] ;  /* 0x00006200d50c7625 */ /* 0x000fc800078e00e0 */
[CC--:B------:R-:W-:Y:S01]  /*8fb0*/  IMAD.WIDE.U32 R16, R15.reuse, R224.reuse, c[0x0][0x170] ;  /* 0x00005c000f107625 */ /* 0x0c0fe200078e00e0 */
[----:B------:R0:W-:Y:S03]  /*8fc0*/  STG.E.128 [R12.64], R52 ;  /* 0x000000340c007986 */ /* 0x0001e6000c101d06 */
[----:B------:R-:W-:Y:S01]  /*8fd0*/  @P0 IMAD.WIDE.U32 R22, R15, R224, c[0x0][0x180] ;  /* 0x000060000f160625 */ /* 0x000fe200078e00e0 */
        /* <DEDUP_REMOVED lines=15> */
.L_x_53090:
[----:B0-----:R-:W-:Y:S02]  /*90d0*/  IMAD.MOV.U32 R24, RZ, RZ, R8 ;  /* 0x000000ffff187224 */ /* 0x001fe400078e0008 */
.L_x_53091:
[----:B------:R-:W-:Y:S05]  /*90e0*/  BSYNC B1 ;  /* 0x0000000000017941 */ /* 0x000fea0003800000 */
.L_x_53089:
        /* <DEDUP_REMOVED lines=16> */
.L_x_53095:
[----:B------:R-:W-:Y:S05]  /*91f0*/  BSYNC B2 ;  /* 0x0000000000027941 */ /* 0x000fea0003800000 */
.L_x_53094:
        /* <DEDUP_REMOVED lines=43> */
.L_x_53093:
[----:B------:R-:W-:Y:S05]  /*94b0*/  BSYNC B1 ;  /* 0x0000000000017941 */ /* 0x000fea0003800000 */
.L_x_53092:
        /* <DEDUP_REMOVED lines=19> */
.L_x_53097:
[----:B------:R-:W-:Y:S02]  /*95f0*/  MOV R16, R8 ;  /* 0x0000000800107202 */ /* 0x000fe40000000f00 */
.L_x_53098:
[----:B------:R-:W-:Y:S05]  /*9600*/  BSYNC B1 ;  /* 0x0000000000017941 */ /* 0x000fea0003800000 */
.L_x_53096:
        /* <DEDUP_REMOVED lines=16> */
.L_x_53102:
[----:B------:R-:W-:Y:S05]  /*9710*/  BSYNC B2 ;  /* 0x0000000000027941 */ /* 0x000fea0003800000 */
.L_x_53101:
        /* <DEDUP_REMOVED lines=43> */
.L_x_53100:
[----:B------:R-:W-:Y:S05]  /*99d0*/  BSYNC B1 ;  /* 0x0000000000017941 */ /* 0x000fea0003800000 */
.L_x_53099:
        /* <DEDUP_REMOVED lines=19> */
.L_x_53104:
[----:B------:R-:W-:Y:S02]  /*9b10*/  IMAD.MOV.U32 R14, RZ, RZ, R8 ;  /* 0x000000ffff0e7224 */ /* 0x000fe400078e0008 */
.L_x_53105:
[----:B------:R-:W-:Y:S05]  /*9b20*/  BSYNC B1 ;  /* 0x0000000000017941 */ /* 0x000fea0003800000 */
.L_x_53103:
        /* <DEDUP_REMOVED lines=16> */
.L_x_53109:
[----:B------:R-:W-:Y:S05]  /*9c30*/  BSYNC B2 ;  /* 0x0000000000027941 */ /* 0x000fea0003800000 */
.L_x_53108:
        /* <DEDUP_REMOVED lines=43> */
.L_x_53107:
[----:B------:R-:W-:Y:S05]  /*9ef0*/  BSYNC B1 ;  /* 0x0000000000017941 */ /* 0x000fea0003800000 */
.L_x_53106:
        /* <DEDUP_REMOVED lines=19> */
.L_x_53111:
[----:B------:R-:W-:Y:S02]  /*a030*/  MOV R14, R8 ;  /* 0x00000008000e7202 */ /* 0x000fe40000000f00 */
.L_x_53112:
[----:B------:R-:W-:Y:S05]  /*a040*/  BSYNC B1 ;  /* 0x0000000000017941 */ /* 0x000fea0003800000 */
.L_x_53110:
        /* <DEDUP_REMOVED lines=16> */
.L_x_53116:
[----:B------:R-:W-:Y:S05]  /*a150*/  BSYNC B2 ;  /* 0x0000000000027941 */ /* 0x000fea0003800000 */
.L_x_53115:
        /* <DEDUP_REMOVED lines=43> */
.L_x_53114:
[----:B------:R-:W-:Y:S05]  /*a410*/  BSYNC B1 ;  /* 0x0000000000017941 */ /* 0x000fea0003800000 */
.L_x_53113:
[----:B------:R-:W0:Y:S01]  /*a420*/  I2F.U32 R12, R14 ;  /* 0x0000000e000c7306 */ /* 0x000e220000201000 */
[----:B------:R-:W-:Y:S01]  /*a430*/  FMUL.FTZ R19, R19, R226 ;  /* 0x000000e213137220 */ /* 0x000fe20000410000 */
[----:B------:R-:W-:Y:S01]  /*a440*/  SEL R13, RZ, 0x100, P3 ;  /* 0x00000100ff0d7807 */ /* 0x000fe20001800000 */
[----:B------:R-:W-:Y:S01]  /*a450*/  IMAD.WIDE.U32 R20, R15, R223, c[0x0][0x190] ;  /* 0x000064000f147625 */ /* 0x000fe200078e00df */
[----:B------:R-:W-:-:S03]  /*a460*/  SEL R17, RZ, 0x1, P2 ;  /* 0x00000001ff117807 */ /* 0x000fc60001000000 */
[----:B------:R-:W-:Y:S02]  /*a470*/  FMUL.FTZ R19, R19, c[0x0][0x1e8] ;  /* 0x00007a0013137a20 */ /* 0x000fe40000410000 */
[----:B0-----:R-:W-:-:S05]  /*a480*/  FFMA.FTZ R12, R12, R225, 1.1641532182693481445e-10 ;  /* 0x2f0000000c0c7423 */ /* 0x001fca00000100e1 */
[----:B------:R-:W-:Y:S02]  /*a490*/  FSETP.GTU.FTZ.AND P5, PT, R12, c[0x0][0x1e4], PT ;  /* 0x000079000c007a0b */ /* 0x000fe40003fbc000 */
[----:B------:R-:W-:Y:S02]  /*a4a0*/  SEL R12, RZ, 0x10000, P4 ;  /* 0x00010000ff0c7807 */ /* 0x000fe40002000000 */
[----:B------:R-:W-:Y:S02]  /*a4b0*/  SEL R11, RZ, 0x1000000, P5 ;  /* 0x01000000ff0b7807 */ /* 0x000fe40002800000 */
[----:B------:R-:W-:Y:S02]  /*a4c0*/  FSEL R51, R19, RZ, !P5 ;  /* 0x000000ff13337208 */ /* 0x000fe40006800000 */
[----:B------:R-:W-:Y:S02]  /*a4d0*/  IADD3 R12, R13, R11, R12 ;  /* 0x0000000b0d0c7210 */ /* 0x000fe40007ffe00c */
[----:B------:R-:W-:Y:S01]  /*a4e0*/  IADD3 R11, R221, 0xe0, RZ ;  /* 0x000000e0dd0b7810 */ /* 0x000fe20007ffe0ff */
[----:B------:R-:W-:Y:S01]  /*a4f0*/  @P1 FADD.FTZ R51, R79, R51 ;  /* 0x000000334f331221 */ /* 0x000fe20000010000 */
[----:B------:R-:W-:Y:S01]  /*a500*/  IADD3 R25, R12, R17, RZ ;  /* 0x000000110c197210 */ /* 0x000fe20007ffe0ff */
        /* <DEDUP_REMOVED lines=19> */
.L_x_53118:
[----:B0-----:R-:W-:Y:S02]  /*a640*/  MOV R26, R8 ;  /* 0x00000008001a7202 */ /* 0x001fe40000000f00 */
.L_x_53119:
[----:B------:R-:W-:Y:S05]  /*a650*/  BSYNC B1 ;  /* 0x0000000000017941 */ /* 0x000fea0003800000 */
.L_x_53117:
        /* <DEDUP_REMOVED lines=16> */
.L_x_53123:
[----:B------:R-:W-:Y:S05]  /*a760*/  BSYNC B2 ;  /* 0x0000000000027941 */ /* 0x000fea0003800000 */
.L_x_53122:
        /* <DEDUP_REMOVED lines=44> */
.L_x_53121:
[----:B------:R-:W-:Y:S05]  /*aa30*/  BSYNC B1 ;  /* 0x0000000000017941 */ /* 0x000fea0003800000 */
.L_x_53120:
[----:B------:R-:W0:Y:S01]  /*aa40*/  I2F.U32 R12, R26 ;  /* 0x0000001a000c7306 */ /* 0x000e220000201000 */
[----:B------:R-:W-:Y:S01]  /*aa50*/  ISETP.NE.AND P3, PT, R14, 0x1, PT ;  /* 0x000000010e00780c */ /* 0x000fe20003f65270 */
[----:B-----5:R-:W-:Y:S01]  /*aa60*/  FMUL.FTZ R16, R16, R226 ;  /* 0x000000e210107220 */ /* 0x020fe20000410000 */
        /* <DEDUP_REMOVED lines=16> */
.L_x_53125:
[----:B------:R-:W-:Y:S02]  /*ab70*/  MOV R16, R8 ;  /* 0x0000000800107202 */ /* 0x000fe40000000f00 */
.L_x_53126:
[----:B------:R-:W-:Y:S05]  /*ab80*/  BSYNC B1 ;  /* 0x0000000000017941 */ /* 0x000fea0003800000 */
.L_x_53124:
        /* <DEDUP_REMOVED lines=16> */
.L_x_53130:
[----:B------:R-:W-:Y:S05]  /*ac90*/  BSYNC B2 ;  /* 0x0000000000027941 */ /* 0x000fea0003800000 */
.L_x_53129:
        /* <DEDUP_REMOVED lines=44> */
.L_x_53128:
[----:B------:R-:W-:Y:S05]  /*af60*/  BSYNC B1 ;  /* 0x0000000000017941 */ /* 0x000fea0003800000 */
.L_x_53127:
        /* <DEDUP_REMOVED lines=19> */
.L_x_53132:
[----:B------:R-:W-:Y:S02]  /*b0a0*/  MOV R14, R8 ;  /* 0x00000008000e7202 */ /* 0x000fe40000000f00 */
.L_x_53133:
[----:B------:R-:W-:Y:S05]  /*b0b0*/  BSYNC B1 ;  /* 0x0000000000017941 */ /* 0x000fea0003800000 */
.L_x_53131:
        /* <DEDUP_REMOVED lines=16> */
.L_x_53137:
[----:B------:R-:W-:Y:S05]  /*b1c0*/  BSYNC B2 ;  /* 0x0000000000027941 */ /* 0x000fea0003800000 */
.L_x_53136:
        /* <DEDUP_REMOVED lines=44> */
.L_x_53135:
[----:B------:R-:W-:Y:S05]  /*b490*/  BSYNC B1 ;  /* 0x0000000000017941 */ /* 0x000fea0003800000 */
.L_x_53134:
        /* <DEDUP_REMOVED lines=19> */
.L_x_53139:
[----:B------:R-:W-:Y:S02]  /*b5d0*/  MOV R14, R8 ;  /* 0x00000008000e7202 */ /* 0x000fe40000000f00 */
.L_x_53140:
[----:B------:R-:W-:Y:S05]  /*b5e0*/  BSYNC B1 ;  /* 0x0000000000017941 */ /* 0x000fea0003800000 */
.L_x_53138:
        /* <DEDUP_REMOVED lines=16> */
.L_x_53144:
[----:B------:R-:W-:Y:S05]  /*b6f0*/  BSYNC B2 ;  /* 0x0000000000027941 */ /* 0x000fea0003800000 */
.L_x_53143:
        /* <DEDUP_REMOVED lines=44> */
.L_x_53142:
[----:B------:R-:W-:Y:S05]  /*b9c0*/  BSYNC B1 ;  /* 0x0000000000017941 */ /* 0x000fea0003800000 */
.L_x_53141:
[----:B------:R0:W1:Y:S01]  /*b9d0*/  I2F.U32 R12, R14 ;  /* 0x0000000e000c7306 */ /* 0x0000620000201000 */
[----:B------:R-:W-:Y:S01]  /*b9e0*/  FMUL.FTZ R19, R19, R226 ;  /* 0x000000e213137220 */ /* 0x000fe20000410000 */
[----:B------:R-:W-:Y:S01]  /*b9f0*/  SEL R13, RZ, 0x10000, P4 ;  /* 0x00010000ff0d7807 */ /* 0x000fe20002000000 */
[----:B------:R-:W-:Y:S01]  /*ba00*/  IMAD.WIDE.U32 R20, R11, R223, c[0x0][0x190] ;  /* 0x000064000b147625 */ /* 0x000fe200078e00df */
[----:B------:R-:W-:Y:S02]  /*ba10*/  SEL R16, RZ, 0x100, P3 ;  /* 0x00000100ff107807 */ /* 0x000fe40001800000 */
[----:B------:R-:W-:Y:S01]  /*ba20*/  SEL R17, RZ, 0x1, P2 ;  /* 0x00000001ff117807 */ /* 0x000fe20001000000 */
[----:B------:R-:W-:Y:S01]  /*ba30*/  FMUL.FTZ R19, R19, c[0x0][0x1e8] ;  /* 0x00007a0013137a20 */ /* 0x000fe20000410000 */
[----:B0-----:R-:W-:-:S05]  /*ba40*/  IADD3 R14, R221, 0x100, RZ ;  /* 0x00000100dd0e7810 */ /* 0x001fca0007ffe0ff */
[----:B------:R-:W-:-:S04]  /*ba50*/  @P0 IMAD.WIDE.U32 R22, R14, R224, c[0x0][0x180] ;  /* 0x000060000e160625 */ /* 0x000fc800078e00e0 */
[----:B-1----:R-:W-:-:S05]  /*ba60*/  FFMA.FTZ R12, R12, R225, 1.1641532182693481445e-10 ;  /* 0x2f0000000c0c7423 */ /* 0x002fca00000100e1 */
        /* <DEDUP_REMOVED lines=24> */
.L_x_53146:
[----:B0-----:R-:W-:Y:S02]  /*bbf0*/  IMAD.MOV.U32 R12, RZ, RZ, R8 ;  /* 0x000000ffff0c7224 */ /* 0x001fe400078e0008 */
.L_x_53147:
[----:B------:R-:W-:Y:S05]  /*bc00*/  BSYNC B1 ;  /* 0x0000000000017941 */ /* 0x000fea0003800000 */
.L_x_53145:
        /* <DEDUP_REMOVED lines=16> */
.L_x_53151:
[----:B------:R-:W-:Y:S05]  /*bd10*/  BSYNC B2 ;  /* 0x0000000000027941 */ /* 0x000fea0003800000 */
.L_x_53150:
        /* <DEDUP_REMOVED lines=44> */
.L_x_53149:
[----:B------:R-:W-:Y:S05]  /*bfe0*/  BSYNC B1 ;  /* 0x0000000000017941 */ /* 0x000fea0003800000 */
.L_x_53148:
[----:B------:R-:W0:Y:S01]  /*bff0*/  I2F.U32 R12, R12 ;  /* 0x0000000c000c7306 */ /* 0x000e220000201000 */
[----:B------:R-:W-:Y:S01]  /*c000*/  ISETP.NE.AND P3, PT, R26, 0x1, PT ;  /* 0x000000011a00780c */ /* 0x000fe20003f65270 */
[----:B-----5:R-:W-:Y:S01]  /*c010*/  FMUL.FTZ R16, R16, R226 ;  /* 0x000000e210107220 */ /* 0x020fe20000410000 */
        /* <DEDUP_REMOVED lines=16> */
.L_x_53153:
[----:B------:R-:W-:Y:S02]  /*c120*/  IMAD.MOV.U32 R12, RZ, RZ, R8 ;  /* 0x000000ffff0c7224 */ /* 0x000fe400078e0008 */
.L_x_53154:
[----:B------:R-:W-:Y:S05]  /*c130*/  BSYNC B1 ;  /* 0x0000000000017941 */ /* 0x000fea0003800000 */
.L_x_53152:
        /* <DEDUP_REMOVED lines=16> */
.L_x_53158:
[----:B------:R-:W-:Y:S05]  /*c240*/  BSYNC B2 ;  /* 0x0000000000027941 */ /* 0x000fea0003800000 */
.L_x_53157:
        /* <DEDUP_REMOVED lines=44> */
.L_x_53156:
[----:B------:R-:W-:Y:S05]  /*c510*/  BSYNC B1 ;  /* 0x0000000000017941 */ /* 0x000fea0003800000 */
.L_x_53155:
        /* <DEDUP_REMOVED lines=19> */
.L_x_53160:
[----:B------:R-:W-:Y:S02]  /*c650*/  IMAD.MOV.U32 R12, RZ, RZ, R8 ;  /* 0x000000ffff0c7224 */ /* 0x000fe400078e0008 */
.L_x_53161:
[----:B------:R-:W-:Y:S05]  /*c660*/  BSYNC B1 ;  /* 0x0000000000017941 */ /* 0x000fea0003800000 */
.L_x_53159:
        /* <DEDUP_REMOVED lines=16> */
.L_x_53165:
[----:B------:R-:W-:Y:S05]  /*c770*/  BSYNC B2 ;  /* 0x0000000000027941 */ /* 0x000fea0003800000 */
.L_x_53164:
        /* <DEDUP_REMOVED lines=44> */
.L_x_53163:
[----:B------:R-:W-:Y:S05]  /*ca40*/  BSYNC B1 ;  /* 0x0000000000017941 */ /* 0x000fea0003800000 */
.L_x_53162:
        /* <DEDUP_REMOVED lines=19> */
.L_x_53167:
[----:B------:R-:W-:Y:S02]  /*cb80*/  IMAD.MOV.U32 R12, RZ, RZ, R8 ;  /* 0x000000ffff0c7224 */ /* 0x000fe400078e0008 */
.L_x_53168:
[----:B------:R-:W-:Y:S05]  /*cb90*/  BSYNC B1 ;  /* 0x0000000000017941 */ /* 0x000fea0003800000 */
.L_x_53166:
        /* <DEDUP_REMOVED lines=16> */
.L_x_53172:
[----:B------:R-:W-:Y:S05]  /*cca0*/  BSYNC B2 ;  /* 0x0000000000027941 */ /* 0x000fea0003800000 */
.L_x_53171:
        /* <DEDUP_REMOVED lines=44> */
.L_x_53170:
[----:B------:R-:W-:Y:S05]  /*cf70*/  BSYNC B1 ;  /* 0x0000000000017941 */ /* 0x000fea0003800000 */
.L_x_53169:
[----:B------:R-:W0:Y:S01]  /*cf80*/  I2F.U32 R12, R12 ;  /* 0x0000000c000c7306 */ /* 0x000e220000201000 */
[----:B------:R-:W-:Y:S01]  /*cf90*/  FMUL.FTZ R19, R19, R226 ;  /* 0x000000e213137220 */ /* 0x000fe20000410000 */
[----:B------:R-:W-:Y:S01]  /*cfa0*/  SEL R16, RZ, 0x10000, P4 ;  /* 0x00010000ff107807 */ /* 0x000fe20002000000 */
[----:B------:R-:W-:Y:S01]  /*cfb0*/  IMAD.WIDE.U32 R22, R14, R223, c[0x0][0x190] ;  /* 0x000064000e167625 */ /* 0x000fe200078e00df */
[----:B------:R-:W-:Y:S02]  /*cfc0*/  SEL R17, RZ, 0x100, P3 ;  /* 0x00000100ff117807 */ /* 0x000fe40001800000 */
[----:B------:R-:W-:Y:S01]  /*cfd0*/  SEL R21, RZ, 0x1, P2 ;  /* 0x00000001ff157807 */ /* 0x000fe20001000000 */
[----:B------:R-:W-:-:S02]  /*cfe0*/  FMUL.FTZ R19, R19, c[0x0][0x1e8] ;  /* 0x00007a0013137a20 */ /* 0x000fc40000410000 */
[----:B0-----:R-:W-:-:S05]  /*cff0*/  FFMA.FTZ R13, R12, R225, 1.1641532182693481445e-10 ;  /* 0x2f0000000c0d7423 */ /* 0x001fca00000100e1 */
[----:B------:R-:W-:-:S04]  /*d000*/  FSETP.GTU.FTZ.AND P5, PT, R13, c[0x0][0x1e4], PT ;  /* 0x000079000d007a0b */ /* 0x000fc80003fbc000 */
        /* <DEDUP_REMOVED lines=25> */
.L_x_53174:
[----:B0-----:R-:W-:Y:S02]  /*d1a0*/  MOV R12, R8 ;  /* 0x00000008000c7202 */ /* 0x001fe40000000f00 */
.L_x_53175:
[----:B------:R-:W-:Y:S05]  /*d1b0*/  BSYNC B1 ;  /* 0x0000000000017941 */ /* 0x000fea0003800000 */
.L_x_53173:
        /* <DEDUP_REMOVED lines=16> */
.L_x_53179:
[----:B------:R-:W-:Y:S05]  /*d2c0*/  BSYNC B2 ;  /* 0x0000000000027941 */ /* 0x000fea0003800000 */
.L_x_53178:
        /* <DEDUP_REMOVED lines=44> */
.L_x_53177:
[----:B------:R-:W-:Y:S05]  /*d590*/  BSYNC B1 ;  /* 0x0000000000017941 */ /* 0x000fea0003800000 */
.L_x_53176:
        /* <DEDUP_REMOVED lines=19> */
.L_x_53181:
[----:B------:R-:W-:Y:S02]  /*d6d0*/  MOV R12, R8 ;  /* 0x00000008000c7202 */ /* 0x000fe40000000f00 */
.L_x_53182:
[----:B------:R-:W-:Y:S05]  /*d6e0*/  BSYNC B1 ;  /* 0x0000000000017941 */ /* 0x000fea0003800000 */
.L_x_53180:
        /* <DEDUP_REMOVED lines=16> */
.L_x_53186:
[----:B------:R-:W-:Y:S05]  /*d7f0*/  BSYNC B2 ;  /* 0x0000000000027941 */ /* 0x000fea0003800000 */
.L_x_53185:
        /* <DEDUP_REMOVED lines=44> */
.L_x_53184:
[----:B------:R-:W-:Y:S05]  /*dac0*/  BSYNC B1 ;  /* 0x0000000000017941 */ /* 0x000fea0003800000 */
.L_x_53183:
        /* <DEDUP_REMOVED lines=19> */
.L_x_53188:
[----:B------:R-:W-:Y:S02]  /*dc00*/  MOV R12, R8 ;  /* 0x00000008000c7202 */ /* 0x000fe40000000f00 */
.L_x_53189:
[----:B------:R-:W-:Y:S05]  /*dc10*/  BSYNC B1 ;  /* 0x0000000000017941 */ /* 0x000fea0003800000 */
.L_x_53187:
        /* <DEDUP_REMOVED lines=16> */
.L_x_53193:
[----:B------:R-:W-:Y:S05]  /*dd20*/  BSYNC B2 ;  /* 0x0000000000027941 */ /* 0x000fea0003800000 */
.L_x_53192:
        /* <DEDUP_REMOVED lines=44> */
.L_x_53191:
[----:B------:R-:W-:Y:S05]  /*dff0*/  BSYNC B1 ;  /* 0x0000000000017941 */ /* 0x000fea0003800000 */
.L_x_53190:
        /* <DEDUP_REMOVED lines=19> */
.L_x_53195:
[----:B------:R-:W-:Y:S02]  /*e130*/  MOV R12, R8 ;  /* 0x00000008000c7202 */ /* 0x000fe40000000f00 */
.L_x_53196:
[----:B------:R-:W-:Y:S05]  /*e140*/  BSYNC B1 ;  /* 0x0000000000017941 */ /* 0x000fea0003800000 */
.L_x_53194:
        /* <DEDUP_REMOVED lines=16> */
.L_x_53200:
[----:B------:R-:W-:Y:S05]  /*e250*/  BSYNC B2 ;  /* 0x0000000000027941 */ /* 0x000fea0003800000 */
.L_x_53199:
        /* <DEDUP_REMOVED lines=44> */
.L_x_53198:
[----:B------:R-:W-:Y:S05]  /*e520*/  BSYNC B1 ;  /* 0x0000000000017941 */ /* 0x000fea0003800000 */
.L_x_53197:
[----:B------:R-:W0:Y:S01]  /*e530*/  I2F.U32 R12, R12 ;  /* 0x0000000c000c7306 */ /* 0x000e220000201000 */
[----:B------:R-:W-:Y:S01]  /*e540*/  FMUL.FTZ R19, R19, R226 ;  /* 0x000000e213137220 */ /* 0x000fe20000410000 */
[----:B------:R-:W-:Y:S01]  /*e550*/  SEL R17, RZ, 0x10000, P4 ;  /* 0x00010000ff117807 */ /* 0x000fe20002000000 */
[----:B------:R-:W-:Y:S01]  /*e560*/  IMAD.WIDE.U32 R22, R13, R223, c[0x0][0x190] ;  /* 0x000064000d167625 */ /* 0x000fe200078e00df */
[----:B------:R-:W-:Y:S02]  /*e570*/  SEL R18, RZ, 0x100, P3 ;  /* 0x00000100ff127807 */ /* 0x000fe40001800000 */
[----:B------:R-:W-:Y:S01]  /*e580*/  SEL R21, RZ, 0x1, P2 ;  /* 0x00000001ff157807 */ /* 0x000fe20001000000 */
[----:B------:R-:W-:-:S02]  /*e590*/  FMUL.FTZ R19, R19, c[0x0][0x1e8] ;  /* 0x00007a0013137a20 */ /* 0x000fc40000410000 */
[----:B0-----:R-:W-:Y:S01]  /*e5a0*/  FFMA.FTZ R16, R12, R225, 1.1641532182693481445e-10 ;  /* 0x2f0000000c107423 */ /* 0x001fe200000100e1 */
[----:B------:R-:W-:-:S04]  /*e5b0*/  IADD3 R12, R221, 0x140, RZ ;  /* 0x00000140dd0c7810 */ /* 0x000fc80007ffe0ff */
[----:B------:R-:W-:Y:S01]  /*e5c0*/  FSETP.GTU.FTZ.AND P5, PT, R16, c[0x0][0x1e4], PT ;  /* 0x0000790010007a0b */ /* 0x000fe20003fbc000 */
[----:B------:R-:W-:-:S03]  /*e5d0*/  @P0 IMAD.WIDE.U32 R24, R12, R224, c[0x0][0x180] ;  /* 0x000060000c180625 */ /* 0x000fc600078e00e0 */
        /* <DEDUP_REMOVED lines=23> */
.L_x_53202:
[----:B0-----:R-:W-:Y:S02]  /*e750*/  IMAD.MOV.U32 R20, RZ, RZ, R8 ;  /* 0x000000ffff147224 */ /* 0x001fe400078e0008 */
.L_x_53203:
[----:B------:R-:W-:Y:S05]  /*e760*/  BSYNC B1 ;  /* 0x0000000000017941 */ /* 0x000fea0003800000 */
.L_x_53201:
        /* <DEDUP_REMOVED lines=16> */
.L_x_53207:
[----:B------:R-:W-:Y:S05]  /*e870*/  BSYNC B2 ;  /* 0x0000000000027941 */ /* 0x000fea0003800000 */
.L_x_53206:
        /* <DEDUP_REMOVED lines=44> */
.L_x_53205:
[----:B------:R-:W-:Y:S05]  /*eb40*/  BSYNC B1 ;  /* 0x0000000000017941 */ /* 0x000fea0003800000 */
.L_x_53204:
[----:B------:R-:W0:Y:S01]  /*eb50*/  I2F.U32 R20, R20 ;  /* 0x0000001400147306 */ /* 0x000e220000201000 */
[----:B-----5:R-:W-:Y:S01]  /*eb60*/  FMUL.FTZ R21, R16, R226 ;  /* 0x000000e210157220 */ /* 0x020fe20000410000 */
[----:B------:R-:W-:Y:S01]  /*eb70*/  ISETP.NE.AND P3, PT, R28, 0x1, PT ;  /* 0x000000011c00780c */ /* 0x000fe20003f65270 */
[----:B------:R-:W-:Y:S02]  /*eb80*/  BSSY B1, `(.L_x_53208) ;  /* 0x0000011000017945 */ /* 0x000fe40003800000 */
        /* <DEDUP_REMOVED lines=15> */
.L_x_53209:
[----:B------:R-:W-:Y:S02]  /*ec80*/  IMAD.MOV.U32 R16, RZ, RZ, R8 ;  /* 0x000000ffff107224 */ /* 0x000fe400078e0008 */
.L_x_53210:
[----:B------:R-:W-:Y:S05]  /*ec90*/  BSYNC B1 ;  /* 0x0000000000017941 */ /* 0x000fea0003800000 */
.L_x_53208:
        /* <DEDUP_REMOVED lines=16> */
.L_x_53214:
[----:B------:R-:W-:Y:S05]  /*eda0*/  BSYNC B2 ;  /* 0x0000000000027941 */ /* 0x000fea0003800000 */
.L_x_53213:
        /* <DEDUP_REMOVED lines=44> */
.L_x_53212:
[----:B------:R-:W-:Y:S05]  /*f070*/  BSYNC B1 ;  /* 0x0000000000017941 */ /* 0x000fea0003800000 */
.L_x_53211:
        /* <DEDUP_REMOVED lines=19> */
.L_x_53216:
[----:B------:R-:W-:Y:S02]  /*f1b0*/  IMAD.MOV.U32 R16, RZ, RZ, R8 ;  /* 0x000000ffff107224 */ /* 0x000fe400078e0008 */
.L_x_53217:
[----:B------:R-:W-:Y:S05]  /*f1c0*/  BSYNC B1 ;  /* 0x0000000000017941 */ /* 0x000fea0003800000 */
.L_x_53215:
        /* <DEDUP_REMOVED lines=16> */
.L_x_53221:
[----:B------:R-:W-:Y:S05]  /*f2d0*/  BSYNC B2 ;  /* 0x0000000000027941 */ /* 0x000fea0003800000 */
.L_x_53220:
        /* <DEDUP_REMOVED lines=44> */
.L_x_53219:
[----:B------:R-:W-:Y:S05]  /*f5a0*/  BSYNC B1 ;  /* 0x0000000000017941 */ /* 0x000fea0003800000 */
.L_x_53218:
        /* <DEDUP_REMOVED lines=19> */
.L_x_53223:
[----:B------:R-:W-:Y:S02]  /*f6e0*/  IMAD.MOV.U32 R16, RZ, RZ, R8 ;  /* 0x000000ffff107224 */ /* 0x000fe400078e0008 */
.L_x_53224:
[----:B------:R-:W-:Y:S05]  /*f6f0*/  BSYNC B1 ;  /* 0x0000000000017941 */ /* 0x000fea0003800000 */
.L_x_53222:
        /* <DEDUP_REMOVED lines=16> */
.L_x_53228:
[----:B------:R-:W-:Y:S05]  /*f800*/  BSYNC B2 ;  /* 0x0000000000027941 */ /* 0x000fea0003800000 */
.L_x_53227:
        /* <DEDUP_REMOVED lines=44> */
.L_x_53226:
[----:B------:R-:W-:Y:S05]  /*fad0*/  BSYNC B1 ;  /* 0x0000000000017941 */ /* 0x000fea0003800000 */
.L_x_53225:
[----:B------:R-:W0:Y:S01]  /*fae0*/  I2F.U32 R16, R16 ;  /* 0x0000001000107306 */ /* 0x000e220000201000 */
[----:B------:R-:W-:Y:S01]  /*faf0*/  FMUL.FTZ R19, R19, R226 ;  /* 0x000000e213137220 */ /* 0x000fe20000410000 */
[----:B------:R-:W-:Y:S02]  /*fb00*/  SEL R18, RZ, 0x10000, P4 ;  /* 0x00010000ff127807 */ /* 0x000fe40002000000 */
[----:B------:R-:W-:Y:S01]  /*fb10*/  SEL R20, RZ, 0x100, P3 ;  /* 0x00000100ff147807 */ /* 0x000fe20001800000 */
[----:B------:R-:W-:Y:S01]  /*fb20*/  FMUL.FTZ R19, R19, c[0x0][0x1e8] ;  /* 0x00007a0013137a20 */ /* 0x000fe20000410000 */
[----:B------:R-:W-:Y:S02]  /*fb30*/  SEL R22, RZ, 0x1, P2 ;  /* 0x00000001ff167807 */ /* 0x000fe40001000000 */
[----:B------:R-:W-:-:S05]  /*fb40*/  IADD3 R217, R221, 0x160, RZ ;  /* 0x00000160ddd97810 */ /* 0x000fca0007ffe0ff */
[----:B------:R-:W-:-:S04]  /*fb50*/  @P0 IMAD.WIDE.U32 R24, R217, R224, c[0x0][0x180] ;  /* 0x00006000d9180625 */ /* 0x000fc800078e00e0 */
[----:B0-----:R-:W-:-:S05]  /*fb60*/  FFMA.FTZ R17, R16, R225, 1.1641532182693481445e-10 ;  /* 0x2f00000010117423 */ /* 0x001fca00000100e1 */
[----:B------:R-:W-:-:S04]  /*fb70*/  FSETP.GTU.FTZ.AND P5, PT, R17, c[0x0][0x1e4], PT ;  /* 0x0000790011007a0b */ /* 0x000fc80003fbc000 */
[----:B------:R-:W-:Y:S02]  /*fb80*/  SEL R17, RZ, 0x1000000, P5 ;  /* 0x01000000ff117807 */ /* 0x000fe40002800000 */
[----:B------:R-:W-:Y:S02]  /*fb90*/  FSEL R35, R19, RZ, !P5 ;  /* 0x000000ff13237208 */ /* 0x000fe40006800000 */
[----:B------:R-:W-:Y:S01]  /*fba0*/  IADD3 R17, R20, R17, R18 ;  /* 0x0000001114117210 */ /* 0x000fe20007ffe012 */
[----:B------:R-:W-:-:S03]  /*fbb0*/  IMAD.WIDE.U32 R20, R12, R224, c[0x0][0x188] ;  /* 0x000062000c147625 */ /* 0x000fc600078e00e0 */
[----:B------:R-:W-:Y:S01]  /*fbc0*/  IADD3 R27, R17, R22, RZ ;  /* 0x00000016111b7210 */ /* 0x000fe20007ffe0ff */
[----:B------:R-:W-:Y:S02]  /*fbd0*/  @P1 FADD.FTZ R35, R79, R35 ;  /* 0x000000234f231221 */ /* 0x000fe40000010000 */
[----:B------:R-:W-:-:S03]  /*fbe0*/  IMAD.WIDE.U32 R22, R12, R223, c[0x0][0x190] ;  /* 0x000064000c167625 */ /* 0x000fc600078e00df */
[----:B------:R0:W-:Y:S01]  /*fbf0*/  STG.E.128 [R20.64], R32 ;  /* 0x0000002014007986 */ /* 0x0001e2000c101d06 */
[----:B------:R-:W-:-:S03]  /*fc00*/  IMAD.WIDE.U32 R16, R217, R224, c[0x0][0x170] ;  /* 0x00005c00d9107625 */ /* 0x000fc600078e00e0 */
        /* <DEDUP_REMOVED lines=15> */
.L_x_53230:
[----:B0-----:R-:W-:Y:S02]  /*fd00*/  MOV R20, R8 ;  /* 0x0000000800147202 */ /* 0x001fe40000000f00 */
.L_x_53231:
[----:B------:R-:W-:Y:S05]  /*fd10*/  BSYNC B1 ;  /* 0x0000000000017941 */ /* 0x000fea0003800000 */
.L_x_53229:
        /* <DEDUP_REMOVED lines=16> */
.L_x_53235:
[----:B------:R-:W-:Y:S05]  /*fe20*/  BSYNC B2 ;  /* 0x0000000000027941 */ /* 0x000fea0003800000 */
.L_x_53234:
        /* <DEDUP_REMOVED lines=44> */
.L_x_53233:
[----:B------:R-:W-:Y:S05]  /*100f0*/  BSYNC B1 ;  /* 0x0000000000017941 */ /* 0x000fea0003800000 */
.L_x_53232:
[----:B------:R-:W0:Y:S01]  /*10100*/  I2F.U32 R20, R20 ;  /* 0x0000001400147306 */ /* 0x000e220000201000 */
[----:B-----5:R-:W-:Y:S01]  /*10110*/  FMUL.FTZ R21, R16, R226 ;  /* 0x000000e210157220 */ /* 0x020fe20000410000 */
[----:B------:R-:W-:Y:S01]  /*10120*/  ISETP.NE.AND P3, PT, R29, 0x1, PT ;  /* 0x000000011d00780c */ /* 0x000fe20003f65270 */
[----:B------:R-:W-:Y:S02]  /*10130*/  BSSY B1, `(.L_x_53236) ;  /* 0x0000011000017945 */ /* 0x000fe40003800000 */
        /* <DEDUP_REMOVED lines=15> */
.L_x_53237:
[----:B------:R-:W-:Y:S02]  /*10230*/  MOV R16, R8 ;  /* 0x0000000800107202 */ /* 0x000fe40000000f00 */
.L_x_53238:
[----:B------:R-:W-:Y:S05]  /*10240*/  BSYNC B1 ;  /* 0x0000000000017941 */ /* 0x000fea0003800000 */
.L_x_53236:
        /* <DEDUP_REMOVED lines=16> */
.L_x_53242:
[----:B------:R-:W-:Y:S05]  /*10350*/  BSYNC B2 ;  /* 0x0000000000027941 */ /* 0x000fea0003800000 */
.L_x_53241:
        /* <DEDUP_REMOVED lines=44> */
.L_x_53240:
[----:B------:R-:W-:Y:S05]  /*10620*/  BSYNC B1 ;  /* 0x0000000000017941 */ /* 0x000fea0003800000 */
.L_x_53239:
        /* <DEDUP_REMOVED lines=19> */
.L_x_53244:
[----:B------:R-:W-:Y:S02]  /*10760*/  MOV R16, R8 ;  /* 0x0000000800107202 */ /* 0x000fe40000000f00 */
.L_x_53245:
[----:B------:R-:W-:Y:S05]  /*10770*/  BSYNC B1 ;  /* 0x0000000000017941 */ /* 0x000fea0003800000 */
.L_x_53243:
        /* <DEDUP_REMOVED lines=16> */
.L_x_53249:
[----:B------:R-:W-:Y:S05]  /*10880*/  BSYNC B2 ;  /* 0x0000000000027941 */ /* 0x000fea0003800000 */
.L_x_53248:
        /* <DEDUP_REMOVED lines=44> */
.L_x_53247:
[----:B------:R-:W-:Y:S05]  /*10b50*/  BSYNC B1 ;  /* 0x0000000000017941 */ /* 0x000fea0003800000 */
.L_x_53246:
        /* <DEDUP_REMOVED lines=19> */
.L_x_53251:
[----:B------:R-:W-:Y:S02]  /*10c90*/  MOV R16, R8 ;  /* 0x0000000800107202 */ /* 0x000fe40000000f00 */
.L_x_53252:
[----:B------:R-:W-:Y:S05]  /*10ca0*/  BSYNC B1 ;  /* 0x0000000000017941 */ /* 0x000fea0003800000 */
.L_x_53250:
        /* <DEDUP_REMOVED lines=16> */
.L_x_53256:
[----:B------:R-:W-:Y:S05]  /*10db0*/  BSYNC B2 ;  /* 0x0000000000027941 */ /* 0x000fea0003800000 */
.L_x_53255:
        /* <DEDUP_REMOVED lines=44> */
.L_x_53254:
[----:B------:R-:W-:Y:S05]  /*11080*/  BSYNC B1 ;  /* 0x0000000000017941 */ /* 0x000fea0003800000 */
.L_x_53253:
[----:B------:R-:W0:Y:S01]  /*11090*/  I2F.U32 R16, R16 ;  /* 0x0000001000107306 */ /* 0x000e220000201000 */
[----:B------:R-:W-:Y:S01]  /*110a0*/  FMUL.FTZ R19, R19, R226 ;  /* 0x000000e213137220 */ /* 0x000fe20000410000 */
[----:B------:R-:W-:Y:S02]  /*110b0*/  SEL R18, RZ, 0x10000, P4 ;  /* 0x00010000ff127807 */ /* 0x000fe40002000000 */
[----:B------:R-:W-:Y:S01]  /*110c0*/  SEL R20, RZ, 0x100, P3 ;  /* 0x00000100ff147807 */ /* 0x000fe20001800000 */
[----:B------:R-:W-:Y:S01]  /*110d0*/  FMUL.FTZ R19, R19, c[0x0][0x1e8] ;  /* 0x00007a0013137a20 */ /* 0x000fe20000410000 */
[----:B------:R-:W-:-:S02]  /*110e0*/  SEL R22, RZ, 0x1, P2 ;  /* 0x00000001ff167807 */ /* 0x000fc40001000000 */
[----:B------:R-:W-:-:S05]  /*110f0*/  IADD3 R218, R221, 0x180, RZ ;  /* 0x00000180ddda7810 */ /* 0x000fca0007ffe0ff */
[----:B------:R-:W-:-:S04]  /*11100*/  @P0 IMAD.WIDE.U32 R24, R218, R224, c[0x0][0x180] ;  /* 0x00006000da180625 */ /* 0x000fc800078e00e0 */
[----:B0-----:R-:W-:-:S05]  /*11110*/  FFMA.FTZ R17, R16, R225, 1.1641532182693481445e-10 ;  /* 0x2f00000010117423 */ /* 0x001fca00000100e1 */
[----:B------:R-:W-:-:S04]  /*11120*/  FSETP.GTU.FTZ.AND P5, PT, R17, c[0x0][0x1e4], PT ;  /* 0x0000790011007a0b */ /* 0x000fc80003fbc000 */
[----:B------:R-:W-:Y:S02]  /*11130*/  SEL R17, RZ, 0x1000000, P5 ;  /* 0x01000000ff117807 */ /* 0x000fe40002800000 */
[----:B------:R-:W-:Y:S02]  /*11140*/  FSEL R31, R19, RZ, !P5 ;  /* 0x000000ff131f7208 */ /* 0x000fe40006800000 */
[----:B------:R-:W-:Y:S01]  /*11150*/  IADD3 R17, R20, R17, R18 ;  /* 0x0000001114117210 */ /* 0x000fe20007ffe012 */
[----:B------:R-:W-:-:S04]  /*11160*/  IMAD.WIDE.U32 R20, R217, R224, c[0x0][0x188] ;  /* 0x00006200d9147625 */ /* 0x000fc800078e00e0 */
[----:B------:R-:W-:Y:S02]  /*11170*/  IMAD.IADD R27, R17, 0x1, R22 ;  /* 0x00000001111b7824 */ /* 0x000fe400078e0216 */
        /* <DEDUP_REMOVED lines=19> */
.L_x_53258:
[----:B0-----:R-:W-:Y:S02]  /*112b0*/  IMAD.MOV.U32 R20, RZ, RZ, R8 ;  /* 0x000000ffff147224 */ /* 0x001fe400078e0008 */
.L_x_53259:
[----:B------:R-:W-:Y:S05]  /*112c0*/  BSYNC B1 ;  /* 0x0000000000017941 */ /* 0x000fea0003800000 */
.L_x_53257:
        /* <DEDUP_REMOVED lines=16> */
.L_x_53263:
[----:B------:R-:W-:Y:S05]  /*113d0*/  BSYNC B2 ;  /* 0x0000000000027941 */ /* 0x000fea0003800000 */
.L_x_53262:
        /* <DEDUP_REMOVED lines=44> */
.L_x_53261:
[----:B------:R-:W-:Y:S05]  /*116a0*/  BSYNC B1 ;  /* 0x0000000000017941 */ /* 0x000fea0003800000 */
.L_x_53260:
        /* <DEDUP_REMOVED lines=19> */
.L_x_53265:
[----:B------:R-:W-:Y:S02]  /*117e0*/  IMAD.MOV.U32 R16, RZ, RZ, R8 ;  /* 0x000000ffff107224 */ /* 0x000fe400078e0008 */
.L_x_53266:
[----:B------:R-:W-:Y:S05]  /*117f0*/  BSYNC B1 ;  /* 0x0000000000017941 */ /* 0x000fea0003800000 */
.L_x_53264:
        /* <DEDUP_REMOVED lines=16> */
.L_x_53270:
[----:B------:R-:W-:Y:S05]  /*11900*/  BSYNC B2 ;  /* 0x0000000000027941 */ /* 0x000fea0003800000 */
.L_x_53269:
        /* <DEDUP_REMOVED lines=44> */
.L_x_53268:
[----:B------:R-:W-:Y:S05]  /*11bd0*/  BSYNC B1 ;  /* 0x0000000000017941 */ /* 0x000fea0003800000 */
.L_x_53267:
        /* <DEDUP_REMOVED lines=19> */
.L_x_53272:
[----:B------:R-:W-:Y:S02]  /*11d10*/  IMAD.MOV.U32 R16, RZ, RZ, R8 ;  /* 0x000000ffff107224 */ /* 0x000fe400078e0008 */
.L_x_53273:
[----:B------:R-:W-:Y:S05]  /*11d20*/  BSYNC B1 ;  /* 0x0000000000017941 */ /* 0x000fea0003800000 */
.L_x_53271:
        /* <DEDUP_REMOVED lines=16> */
.L_x_53277:
[----:B------:R-:W-:Y:S05]  /*11e30*/  BSYNC B2 ;  /* 0x0000000000027941 */ /* 0x000fea0003800000 */
.L_x_53276:
        /* <DEDUP_REMOVED lines=44> */
.L_x_53275:
[----:B------:R-:W-:Y:S05]  /*12100*/  BSYNC B1 ;  /* 0x0000000000017941 */ /* 0x000fea0003800000 */
.L_x_53274:
        /* <DEDUP_REMOVED lines=19> */
.L_x_53279:
[----:B------:R-:W-:Y:S02]  /*12240*/  IMAD.MOV.U32 R16, RZ, RZ, R8 ;  /* 0x000000ffff107224 */ /* 0x000fe400078e0008 */
.L_x_53280:
[----:B------:R-:W-:Y:S05]  /*12250*/  BSYNC B1 ;  /* 0x0000000000017941 */ /* 0x000fea0003800000 */
.L_x_53278:
        /* <DEDUP_REMOVED lines=16> */
.L_x_53284:
[----:B------:R-:W-:Y:S05]  /*12360*/  BSYNC B2 ;  /* 0x0000000000027941 */ /* 0x000fea0003800000 */
.L_x_53283:
        /* <DEDUP_REMOVED lines=44> */
.L_x_53282:
[----:B------:R-:W-:Y:S05]  /*12630*/  BSYNC B1 ;  /* 0x0000000000017941 */ /* 0x000fea0003800000 */
.L_x_53281:
        /* <DEDUP_REMOVED lines=34> */
.L_x_53286:
[----:B0-----:R-:W-:Y:S02]  /*12860*/  MOV R22, R8 ;  /* 0x0000000800167202 */ /* 0x001fe40000000f00 */
.L_x_53287:
[----:B------:R-:W-:Y:S05]  /*12870*/  BSYNC B1 ;  /* 0x0000000000017941 */ /* 0x000fea0003800000 */
.L_x_53285:
        /* <DEDUP_REMOVED lines=16> */
.L_x_53291:
[----:B------:R-:W-:Y:S05]  /*12980*/  BSYNC B2 ;  /* 0x0000000000027941 */ /* 0x000fea0003800000 */
.L_x_53290:
        /* <DEDUP_REMOVED lines=44> */
.L_x_53289:
[----:B------:R-:W-:Y:S05]  /*12c50*/  BSYNC B1 ;  /* 0x0000000000017941 */ /* 0x000fea0003800000 */
.L_x_53288:
        /* <DEDUP_REMOVED lines=19> */
.L_x_53293:
[----:B------:R-:W-:Y:S02]  /*12d90*/  MOV R16, R8 ;  /* 0x0000000800107202 */ /* 0x000fe40000000f00 */
.L_x_53294:
[----:B------:R-:W-:Y:S05]  /*12da0*/  BSYNC B1 ;  /* 0x0000000000017941 */ /* 0x000fea0003800000 */
.L_x_53292:
        /* <DEDUP_REMOVED lines=16> */
.L_x_53298:
[----:B------:R-:W-:Y:S05]  /*12eb0*/  BSYNC B2 ;  /* 0x0000000000027941 */ /* 0x000fea0003800000 */
.L_x_53297:
        /* <DEDUP_REMOVED lines=44> */
.L_x_53296:
[----:B------:R-:W-:Y:S05]  /*13180*/  BSYNC B1 ;  /* 0x0000000000017941 */ /* 0x000fea0003800000 */
.L_x_53295:
        /* <DEDUP_REMOVED lines=19> */
.L_x_53300:
[----:B------:R-:W-:Y:S02]  /*132c0*/  MOV R23, R8 ;  /* 0x0000000800177202 */ /* 0x000fe40000000f00 */
.L_x_53301:
[----:B------:R-:W-:Y:S05]  /*132d0*/  BSYNC B1 ;  /* 0x0000000000017941 */ /* 0x000fea0003800000 */
.L_x_53299:
        /* <DEDUP_REMOVED lines=16> */
.L_x_53305:
[----:B------:R-:W-:Y:S05]  /*133e0*/  BSYNC B2 ;  /* 0x0000000000027941 */ /* 0x000fea0003800000 */
.L_x_53304:
        /* <DEDUP_REMOVED lines=44> */
.L_x_53303:
[----:B------:R-:W-:Y:S05]  /*136b0*/  BSYNC B1 ;  /* 0x0000000000017941 */ /* 0x000fea0003800000 */
.L_x_53302:
        /* <DEDUP_REMOVED lines=19> */
.L_x_53307:
[----:B------:R-:W-:Y:S02]  /*137f0*/  MOV R18, R8 ;  /* 0x0000000800127202 */ /* 0x000fe40000000f00 */
.L_x_53308:
[----:B------:R-:W-:Y:S05]  /*13800*/  BSYNC B1 ;  /* 0x0000000000017941 */ /* 0x000fea0003800000 */
.L_x_53306:
        /* <DEDUP_REMOVED lines=16> */
.L_x_53312:
[----:B------:R-:W-:Y:S05]  /*13910*/  BSYNC B2 ;  /* 0x0000000000027941 */ /* 0x000fea0003800000 */
.L_x_53311:
        /* <DEDUP_REMOVED lines=44> */
.L_x_53310:
[----:B------:R-:W-:Y:S05]  /*13be0*/  BSYNC B1 ;  /* 0x0000000000017941 */ /* 0x000fea0003800000 */
.L_x_53309:
[----:B------:R-:W0:Y:S01]  /*13bf0*/  I2F.U32 R16, R18 ;  /* 0x0000001200107306 */ /* 0x000e220000201000 */
[----:B------:R-:W-:Y:S01]  /*13c00*/  FMUL.FTZ R19, R19, R226 ;  /* 0x000000e213137220 */ /* 0x000fe20000410000 */
[----:B------:R-:W-:Y:S01]  /*13c10*/  SEL R17, RZ, 0x10000, P4 ;  /* 0x00010000ff117807 */ /* 0x000fe20002000000 */
[----:B------:R-:W-:Y:S01]  /*13c20*/  IMAD.WIDE.U32 R210, R219, R224, c[0x0][0x188] ;  /* 0x00006200dbd27625 */ /* 0x000fe200078e00e0 */
[----:B------:R-:W-:Y:S02]  /*13c30*/  SEL R23, RZ, 0x100, P3 ;  /* 0x00000100ff177807 */ /* 0x000fe40001800000 */
[----:B------:R-:W-:Y:S01]  /*13c40*/  SEL R209, RZ, 0x1, P2 ;  /* 0x00000001ffd17807 */ /* 0x000fe20001000000 */
[----:B------:R-:W-:Y:S01]  /*13c50*/  FMUL.FTZ R19, R19, c[0x0][0x1e8] ;  /* 0x00007a0013137a20 */ /* 0x000fe20000410000 */
[----:B------:R-:W-:Y:S01]  /*13c60*/  IADD3 R220, R221, 0x1c0, RZ ;  /* 0x000001c0dddc7810 */ /* 0x000fe20007ffe0ff */
[----:B0-----:R-:W-:-:S05]  /*13c70*/  FFMA.FTZ R16, R16, R225, 1.1641532182693481445e-10 ;  /* 0x2f00000010107423 */ /* 0x001fca00000100e1 */
[----:B------:R-:W-:-:S04]  /*13c80*/  FSETP.GTU.FTZ.AND P5, PT, R16, c[0x0][0x1e4], PT ;  /* 0x0000790010007a0b */ /* 0x000fc80003fbc000 */
[----:B------:R-:W-:-:S04]  /*13c90*/  SEL R16, RZ, 0x1000000, P5 ;  /* 0x01000000ff107807 */ /* 0x000fc80002800000 */
[----:B------:R-:W-:Y:S02]  /*13ca0*/  IADD3 R16, R23, R16, R17 ;  /* 0x0000001017107210 */ /* 0x000fe40007ffe011 */
[----:B------:R-:W-:Y:S01]  /*13cb0*/  FSEL R23, R19, RZ, !P5 ;  /* 0x000000ff13177208 */ /* 0x000fe20006800000 */
[----:B------:R-:W-:-:S04]  /*13cc0*/  IMAD.WIDE.U32 R18, R220, R224, c[0x0][0x170] ;  /* 0x00005c00dc127625 */ /* 0x000fc800078e00e0 */
[----:B------:R-:W-:Y:S02]  /*13cd0*/  IMAD.IADD R229, R16, 0x1, R209 ;  /* 0x0000000110e57824 */ /* 0x000fe400078e02d1 */
[----:B------:R-:W-:Y:S02]  /*13ce0*/  @P1 FADD.FTZ R23, R79, R23 ;  /* 0x000000174f171221 */ /* 0x000fe40000010000 */
[----:B------:R-:W-:-:S03]  /*13cf0*/  IMAD.WIDE.U32 R208, R219, R223, c[0x0][0x190] ;  /* 0x00006400dbd07625 */ /* 0x000fc600078e00df */
[----:B------:R0:W-:Y:S01]  /*13d00*/  STG.E.128 [R210.64], R20 ;  /* 0x00000014d2007986 */ /* 0x0001e2000c101d06 */
[----:B------:R-:W-:-:S03]  /*13d10*/  @P0 IMAD.WIDE.U32 R16, R220, R224, c[0x0][0x180] ;  /* 0x00006000dc100625 */ /* 0x000fc600078e00e0 */
[----:B------:R0:W-:Y:S04]  /*13d20*/  STG.E [R208.64], R229 ;  /* 0x000000e5d0007986 */ /* 0x0001e8000c101906 */
[----:B------:R1:W5:Y:S04]  /*13d30*/  @P0 LDG.E.128 R76, [R16.64] ;  /* 0x00000006104c0981 */ /* 0x000368000c1e1d00 */
[----:B-1----:R-:W5:Y:S01]  /*13d40*/  LDG.E.128 R16, [R18.64] ;  /* 0x0000000612107981 */ /* 0x002f62000c1e1d00 */
        /* <DEDUP_REMOVED lines=12> */
.L_x_53314:
[----:B0-----:R-:W-:Y:S02]  /*13e10*/  IMAD.MOV.U32 R222, RZ, RZ, R8 ;  /* 0x000000ffffde7224 */ /* 0x001fe400078e0008 */
.L_x_53315:
[----:B------:R-:W-:Y:S05]  /*13e20*/  BSYNC B1 ;  /* 0x0000000000017941 */ /* 0x000fea0003800000 */
.L_x_53313:
        /* <DEDUP_REMOVED lines=16> */
.L_x_53319:
[----:B------:R-:W-:Y:S05]  /*13f30*/  BSYNC B2 ;  /* 0x0000000000027941 */ /* 0x000fea0003800000 */
.L_x_53318:
        /* <DEDUP_REMOVED lines=44> */
.L_x_53317:
[----:B------:R-:W-:Y:S05]  /*14200*/  BSYNC B1 ;  /* 0x0000000000017941 */ /* 0x000fea0003800000 */
.L_x_53316:
        /* <DEDUP_REMOVED lines=19> */
.L_x_53321:
[----:B------:R-:W-:Y:S02]  /*14340*/  IMAD.MOV.U32 R222, RZ, RZ, R8 ;  /* 0x000000ffffde7224 */ /* 0x000fe400078e0008 */
.L_x_53322:
[----:B------:R-:W-:Y:S05]  /*14350*/  BSYNC B1 ;  /* 0x0000000000017941 */ /* 0x000fea0003800000 */
.L_x_53320:
        /* <DEDUP_REMOVED lines=16> */
.L_x_53326:
[----:B------:R-:W-:Y:S05]  /*14460*/  BSYNC B2 ;  /* 0x0000000000027941 */ /* 0x000fea0003800000 */
.L_x_53325:
        /* <DEDUP_REMOVED lines=44> */
.L_x_53324:
[----:B------:R-:W-:Y:S05]  /*14730*/  BSYNC B1 ;  /* 0x0000000000017941 */ /* 0x000fea0003800000 */
.L_x_53323:
        /* <DEDUP_REMOVED lines=19> */
.L_x_53328:
[----:B------:R-:W-:Y:S02]  /*14870*/  IMAD.MOV.U32 R222, RZ, RZ, R8 ;  /* 0x000000ffffde7224 */ /* 0x000fe400078e0008 */
.L_x_53329:
[----:B------:R-:W-:Y:S05]  /*14880*/  BSYNC B1 ;  /* 0x0000000000017941 */ /* 0x000fea0003800000 */
.L_x_53327:
        /* <DEDUP_REMOVED lines=16> */
.L_x_53333:
[----:B------:R-:W-:Y:S05]  /*14990*/  BSYNC B2 ;  /* 0x0000000000027941 */ /* 0x000fea0003800000 */
.L_x_53332:
        /* <DEDUP_REMOVED lines=44> */
.L_x_53331:
[----:B------:R-:W-:Y:S05]  /*14c60*/  BSYNC B1 ;  /* 0x0000000000017941 */ /* 0x000fea0003800000 */
.L_x_53330:
        /* <DEDUP_REMOVED lines=19> */
.L_x_53335:
[----:B------:R-:W-:Y:S02]  /*14da0*/  IMAD.MOV.U32 R222, RZ, RZ, R8 ;  /* 0x000000ffffde7224 */ /* 0x000fe400078e0008 */
.L_x_53336:
[----:B------:R-:W-:Y:S05]  /*14db0*/  BSYNC B1 ;  /* 0x0000000000017941 */ /* 0x000fea0003800000 */
.L_x_53334:
        /* <DEDUP_REMOVED lines=16> */
.L_x_53340:
[----:B------:R-:W-:Y:S05]  /*14ec0*/  BSYNC B2 ;  /* 0x0000000000027941 */ /* 0x000fea0003800000 */
.L_x_53339:
        /* <DEDUP_REMOVED lines=44> */
.L_x_53338:
[----:B------:R-:W-:Y:S05]  /*15190*/  BSYNC B1 ;  /* 0x0000000000017941 */ /* 0x000fea0003800000 */
.L_x_53337:
[----:B------:R-:W0:Y:S01]  /*151a0*/  I2F.U32 R208, R222 ;  /* 0x000000de00d07306 */ /* 0x000e220000201000 */
[----:B------:R-:W-:Y:S01]  /*151b0*/  FMUL.FTZ R19, R19, R226 ;  /* 0x000000e213137220 */ /* 0x000fe20000410000 */
[----:B------:R-:W-:Y:S01]  /*151c0*/  SEL R209, RZ, 0x10000, P4 ;  /* 0x00010000ffd17807 */ /* 0x000fe20002000000 */
[C---:B------:R-:W-:Y:S01]  /*151d0*/  IMAD.WIDE.U32 R230, R220.reuse, R224, c[0x0][0x188] ;  /* 0x00006200dce67625 */ /* 0x040fe200078e00e0 */
[----:B------:R-:W-:Y:S02]  /*151e0*/  SEL R210, RZ, 0x100, P3 ;  /* 0x00000100ffd27807 */ /* 0x000fe40001800000 */
[----:B------:R-:W-:Y:S01]  /*151f0*/  SEL R211, RZ, 0x1, P2 ;  /* 0x00000001ffd37807 */ /* 0x000fe20001000000 */
[----:B------:R-:W-:Y:S01]  /*15200*/  FMUL.FTZ R19, R19, c[0x0][0x1e8] ;  /* 0x00007a0013137a20 */ /* 0x000fe20000410000 */
[----:B------:R-:W-:Y:S01]  /*15210*/  IADD3 R221, R221, 0x1e0, RZ ;  /* 0x000001e0dddd7810 */ /* 0x000fe20007ffe0ff */
[----:B------:R-:W-:-:S04]  /*15220*/  IMAD.WIDE.U32 R228, R220, R223, c[0x0][0x190] ;  /* 0x00006400dce47625 */ /* 0x000fc800078e00df */
[----:B0-----:R-:W-:-:S05]  /*15230*/  FFMA.FTZ R208, R208, R225, 1.1641532182693481445e-10 ;  /* 0x2f000000d0d07423 */ /* 0x001fca00000100e1 */
[----:B------:R-:W-:-:S04]  /*15240*/  FSETP.GTU.FTZ.AND P5, PT, R208, c[0x0][0x1e4], PT ;  /* 0x00007900d0007a0b */ /* 0x000fc80003fbc000 */
[----:B------:R-:W-:Y:S02]  /*15250*/  SEL R208, RZ, 0x1000000, P5 ;  /* 0x01000000ffd07807 */ /* 0x000fe40002800000 */
[----:B------:R-:W-:Y:S02]  /*15260*/  FSEL R19, R19, RZ, !P5 ;  /* 0x000000ff13137208 */ /* 0x000fe40006800000 */
[----:B------:R-:W-:-:S03]  /*15270*/  IADD3 R208, R210, R208, R209 ;  /* 0x000000d0d2d07210 */ /* 0x000fc60007ffe0d1 */
[----:B------:R-:W-:Y:S01]  /*15280*/  @P1 FADD.FTZ R19, R79, R19 ;  /* 0x000000134f131221 */ /* 0x000fe20000010000 */
[----:B------:R-:W-:Y:S01]  /*15290*/  IADD3 R233, R208, R211, RZ ;  /* 0x000000d3d0e97210 */ /* 0x000fe20007ffe0ff */
[----:B------:R-:W-:-:S03]  /*152a0*/  @P0 IMAD.WIDE.U32 R208, R221, R224, c[0x0][0x180] ;  /* 0x00006000ddd00625 */ /* 0x000fc600078e00e0 */
[----:B------:R0:W-:Y:S01]  /*152b0*/  STG.E.128 [R230.64], R16 ;  /* 0x00000010e6007986 */ /* 0x0001e2000c101d06 */
[----:B------:R-:W-:-:S03]  /*152c0*/  IMAD.WIDE.U32 R210, R221, R224, c[0x0][0x170] ;  /* 0x00005c00ddd27625 */ /* 0x000fc600078e00e0 */
[----:B------:R0:W-:Y:S04]  /*152d0*/  STG.E [R228.64], R233 ;  /* 0x000000e9e4007986 */ /* 0x0001e8000c101906 */
[----:B------:R1:W5:Y:S04]  /*152e0*/  @P0 LDG.E.128 R76, [R208.64] ;  /* 0x00000006d04c0981 */ /* 0x000368000c1e1d00 */
[----:B-1----:R-:W5:Y:S01]  /*152f0*/  LDG.E.128 R208, [R210.64] ;  /* 0x00000006d2d07981 */ /* 0x002f62000c1e1d00 */
        /* <DEDUP_REMOVED lines=12> */
.L_x_53342:
[----:B0-----:R-:W-:Y:S02]  /*153c0*/  MOV R222, R8 ;  /* 0x0000000800de7202 */ /* 0x001fe40000000f00 */
.L_x_53343:
[----:B------:R-:W-:Y:S05]  /*153d0*/  BSYNC B1 ;  /* 0x0000000000017941 */ /* 0x000fea0003800000 */
.L_x_53341:
        /* <DEDUP_REMOVED lines=16> */
.L_x_53347:
[----:B------:R-:W-:Y:S05]  /*154e0*/  BSYNC B2 ;  /* 0x0000000000027941 */ /* 0x000fea0003800000 */
.L_x_53346:
        /* <DEDUP_REMOVED lines=44> */
.L_x_53345:
[----:B------:R-:W-:Y:S05]  /*157b0*/  BSYNC B1 ;  /* 0x0000000000017941 */ /* 0x000fea0003800000 */
.L_x_53344:
        /* <DEDUP_REMOVED lines=19> */
.L_x_53349:
[----:B------:R-:W-:Y:S02]  /*158f0*/  MOV R222, R8 ;  /* 0x0000000800de7202 */ /* 0x000fe40000000f00 */
.L_x_53350:
[----:B------:R-:W-:Y:S05]  /*15900*/  BSYNC B1 ;  /* 0x0000000000017941 */ /* 0x000fea0003800000 */
.L_x_53348:
        /* <DEDUP_REMOVED lines=16> */
.L_x_53354:
[----:B------:R-:W-:Y:S05]  /*15a10*/  BSYNC B2 ;  /* 0x0000000000027941 */ /* 0x000fea0003800000 */
.L_x_53353:
        /* <DEDUP_REMOVED lines=44> */
.L_x_53352:
[----:B------:R-:W-:Y:S05]  /*15ce0*/  BSYNC B1 ;  /* 0x0000000000017941 */ /* 0x000fea0003800000 */
.L_x_53351:
[----:B------:R-:W0:Y:S01]  /*15cf0*/  I2F.U32 R222, R222 ;  /* 0x000000de00de7306 */ /* 0x000e220000201000 */
[----:B------:R-:W-:Y:S01]  /*15d00*/  FMUL.FTZ R228, R209, R226 ;  /* 0x000000e2d1e47220 */ /* 0x000fe20000410000 */
        /* <DEDUP_REMOVED lines=17> */
.L_x_53356:
[----:B------:R-:W-:Y:S02]  /*15e20*/  MOV R222, R8 ;  /* 0x0000000800de7202 */ /* 0x000fe40000000f00 */
.L_x_53357:
[----:B------:R-:W-:Y:S05]  /*15e30*/  BSYNC B1 ;  /* 0x0000000000017941 */ /* 0x000fea0003800000 */
.L_x_53355:
        /* <DEDUP_REMOVED lines=16> */
.L_x_53361:
[----:B------:R-:W-:Y:S05]  /*15f40*/  BSYNC B2 ;  /* 0x0000000000027941 */ /* 0x000fea0003800000 */
.L_x_53360:
        /* <DEDUP_REMOVED lines=44> */
.L_x_53359:
[----:B------:R-:W-:Y:S05]  /*16210*/  BSYNC B1 ;  /* 0x0000000000017941 */ /* 0x000fea0003800000 */
.L_x_53358:
[----:B------:R-:W0:Y:S01]  /*16220*/  I2F.U32 R222, R222 ;  /* 0x000000de00de7306 */ /* 0x000e220000201000 */
[----:B------:R-:W-:Y:S01]  /*16230*/  FMUL.FTZ R227, R210, R226 ;  /* 0x000000e2d2e37220 */ /* 0x000fe20000410000 */
[----:B------:R-:W-:Y:S01]  /*16240*/  ISETP.NE.AND P4, PT, R228, 0x1, PT ;  /* 0x00000001e400780c */ /* 0x000fe20003f85270 */
[----:B------:R-:W-:Y:S02]  /*16250*/  BSSY B1, `(.L_x_53362) ;  /* 0x0000011000017945 */ /* 0x000fe40003800000 */
[----:B------:R-:W-:-:S02]  /*16260*/  FMUL.FTZ R227, R227, c[0x0][0x1e8] ;  /* 0x00007a00e3e37a20 */ /* 0x000fc40000410000 */
[----:B0-----:R-:W-:Y:S01]  /*16270*/  FFMA.FTZ R210, R222, R225, 1.1641532182693481445e-10 ;  /* 0x2f000000ded27423 */ /* 0x001fe200000100e1 */
[----:B------:R-:W-:-:S04]  /*16280*/  IADD3 R222, R228, 0x1, RZ ;  /* 0x00000001e4de7810 */ /* 0x000fc80007ffe0ff */
        /* <DEDUP_REMOVED lines=12> */
.L_x_53363:
[----:B------:R-:W-:Y:S02]  /*16350*/  MOV R227, R8 ;  /* 0x0000000800e37202 */ /* 0x000fe40000000f00 */
.L_x_53364:
[----:B------:R-:W-:Y:S05]  /*16360*/  BSYNC B1 ;  /* 0x0000000000017941 */ /* 0x000fea0003800000 */
.L_x_53362:
        /* <DEDUP_REMOVED lines=16> */
.L_x_53368:
[----:B------:R-:W-:Y:S05]  /*16470*/  BSYNC B2 ;  /* 0x0000000000027941 */ /* 0x000fea0003800000 */
.L_x_53367:
        /* <DEDUP_REMOVED lines=44> */
.L_x_53366:
[----:B------:R-:W-:Y:S05]  /*16740*/  BSYNC B1 ;  /* 0x0000000000017941 */ /* 0x000fea0003800000 */
.L_x_53365:
[----:B------:R-:W-:Y:S02]  /*16750*/  FADD.FTZ R228, RZ, R72 ;  /* 0x00000048ffe47221 */ /* 0x000fe40000010000 */
[----:B------:R-:W-:Y:S01]  /*16760*/  FMUL.FTZ R211, R211, R226 ;  /* 0x000000e2d3d37220 */ /* 0x000fe20000410000 */
[----:B------:R-:W-:Y:S01]  /*16770*/  SEL R226, RZ, 0x10000, P3 ;  /* 0x00010000ffe27807 */ /* 0x000fe20001800000 */
[----:B------:R-:W-:Y:S02]  /*16780*/  FADD.FTZ R229, R73, R228 ;  /* 0x000000e449e57221 */ /* 0x000fe40000010000 */
[----:B------:R-:W-:-:S02]  /*16790*/  FMUL.FTZ R211, R211, c[0x0][0x1e8] ;  /* 0x00007a00d3d37a20 */ /* 0x000fc40000410000 */
        /* <DEDUP_REMOVED lines=49> */
[----:B0-----:R-:W-:-:S03]  /*16ab0*/  SEL R227, RZ, 0x100, P2 ;  /* 0x00000100ffe37807 */ /* 0x001fc60001000000 */
[----:B------:R-:W-:-:S04]  /*16ac0*/  FADD.FTZ R230, R26, R229 ;  /* 0x000000e51ae67221 */ /* 0x000fc80000010000 */
[----:B------:R-:W-:Y:S02]  /*16ad0*/  FADD.FTZ R229, R27, R230 ;  /* 0x000000e61be57221 */ /* 0x000fe40000010000 */
[----:B-1----:R-:W-:Y:S02]  /*16ae0*/  FFMA.FTZ R228, R228, R225, 1.1641532182693481445e-10 ;  /* 0x2f000000e4e47423 */ /* 0x002fe400000100e1 */
[----:B------:R-:W-:-:S03]  /*16af0*/  FADD.FTZ R230, R20, R229 ;  /* 0x000000e514e67221 */ /* 0x000fc60000010000 */
[----:B------:R-:W-:Y:S01]  /*16b00*/  FSETP.GTU.FTZ.AND P4, PT, R228, c[0x0][0x1e4], PT ;  /* 0x00007900e4007a0b */ /* 0x000fe20003f9c000 */
[----:B------:R-:W-:-:S03]  /*16b10*/  FADD.FTZ R225, R21, R230 ;  /* 0x000000e615e17221 */ /* 0x000fc60000010000 */
[----:B------:R-:W-:Y:S01]  /*16b20*/  FSEL R211, R211, RZ, !P4 ;  /* 0x000000ffd3d37208 */ /* 0x000fe20006000000 */
[----:B------:R-:W-:Y:S01]  /*16b30*/  FADD.FTZ R228, R22, R225 ;  /* 0x000000e116e47221 */ /* 0x000fe20000010000 */
[----:B------:R-:W-:-:S03]  /*16b40*/  SEL R225, RZ, 0x1000000, P4 ;  /* 0x01000000ffe17807 */ /* 0x000fc60002000000 */
[----:B------:R-:W-:Y:S01]  /*16b50*/  FADD.FTZ R229, R23, R228 ;  /* 0x000000e417e57221 */ /* 0x000fe20000010000 */
[----:B------:R-:W-:Y:S01]  /*16b60*/  IADD3 R225, R227, R225, R226 ;  /* 0x000000e1e3e17210 */ /* 0x000fe20007ffe0e2 */
[----:B------:R-:W-:Y:S01]  /*16b70*/  @P1 FADD.FTZ R211, R79, R211 ;  /* 0x000000d34fd31221 */ /* 0x000fe20000010000 */
[----:B------:R-:W-:Y:S01]  /*16b80*/  SEL R226, RZ, 0x1, P0 ;  /* 0x00000001ffe27807 */ /* 0x000fe20000000000 */
[----:B------:R-:W-:Y:S01]  /*16b90*/  FADD.FTZ R228, R16, R229 ;  /* 0x000000e510e47221 */ /* 0x000fe20000010000 */
[----:B------:R-:W-:-:S03]  /*16ba0*/  ISETP.NE.AND P1, PT, R0, RZ, PT ;  /* 0x000000ff0000720c */ /* 0x000fc60003f25270 */
[----:B------:R-:W-:Y:S02]  /*16bb0*/  IMAD.IADD R229, R225, 0x1, R226 ;  /* 0x00000001e1e57824 */ /* 0x000fe400078e02e2 */
[----:B------:R-:W-:-:S04]  /*16bc0*/  IMAD.WIDE.U32 R224, R221, R224, c[0x0][0x188] ;  /* 0x00006200dde07625 */ /* 0x000fc800078e00e0 */
[----:B------:R-:W-:Y:S01]  /*16bd0*/  IMAD.WIDE.U32 R226, R221, R223, c[0x0][0x190] ;  /* 0x00006400dde27625 */ /* 0x000fe200078e00df */
[----:B------:R0:W-:Y:S03]  /*16be0*/  STG.E.128 [R224.64], R208 ;  /* 0x000000d0e0007986 */ /* 0x0001e6000c101d06 */
[----:B------:R-:W-:Y:S01]  /*16bf0*/  FADD.FTZ R231, R17, R228 ;  /* 0x000000e411e77221 */ /* 0x000fe20000010000 */
[----:B------:R0:W-:Y:S03]  /*16c00*/  STG.E [R226.64], R229 ;  /* 0x000000e5e2007986 */ /* 0x0001e6000c101906 */
        /* <DEDUP_REMOVED lines=8> */
.L_x_53373:
        /* <DEDUP_REMOVED lines=148> */
.L_x_53374:
[----:B------:R-:W-:Y:S01]  /*175d0*/  MOV R225, c[0x0][0x1e0] ;  /* 0x0000780000e17a02 */ /* 0x000fe20000000f00 */
[----:B01----:R-:W-:Y:S01]  /*175e0*/  FADD.FTZ R228, R227, R228 ;  /* 0x000000e4e3e47221 */ /* 0x003fe20000010000 */
[----:B------:R-:W-:Y:S01]  /*175f0*/  ISETP.NE.AND P0, PT, RZ, UR8, PT ;  /* 0x00000008ff007c0c */ /* 0x000fe2000bf05270 */
[----:B------:R-:W-:Y:S02]  /*17600*/  IMAD.MOV.U32 R223, RZ, RZ, 0x4 ;  /* 0x00000004ffdf7424 */ /* 0x000fe400078e00ff */
[----:B------:R-:W-:Y:S02]  /*17610*/  FMUL.FTZ R224, R229, R229 ;  /* 0x000000e5e5e07220 */ /* 0x000fe40000410000 */
[----:B------:R-:W-:Y:S02]  /*17620*/  FFMA.FTZ R225, R228, R225, c[0x0][0x228] ;  /* 0x00008a00e4e17623 */ /* 0x000fe400000100e1 */
[----:B------:R-:W-:Y:S01]  /*17630*/  @!P1 IMAD.WIDE R226, R9, R223, c[0x0][0x1a0] ;  /* 0x0000680009e29625 */ /* 0x000fe200078e02df */
[----:B------:R-:W-:-:S02]  /*17640*/  FSEL R228, R224, RZ, P0 ;  /* 0x000000ffe0e47208 */ /* 0x000fc40000000000 */
[----:B------:R-:W-:Y:S01]  /*17650*/  FSEL R224, R229, RZ, !P0 ;  /* 0x000000ffe5e07208 */ /* 0x000fe20004000000 */
[----:B------:R-:W-:Y:S01]  /*17660*/  IMAD R230, R9, c[0x0][0x168], RZ ;  /* 0x00005a0009e67a24 */ /* 0x000fe200078e02ff */
[----:B------:R0:W-:Y:S03]  /*17670*/  @!P1 STG.E [R226.64], R229 ;  /* 0x000000e5e2009986 */ /* 0x0001e6000c101906 */
[----:B------:R-:W-:Y:S01]  /*17680*/  FADD.FTZ R72, R72, -R224 ;  /* 0x800000e048487221 */ /* 0x000fe20000010000 */
[----:B------:R-:W-:Y:S01]  /*17690*/  SHF.R.S32.HI R231, RZ, 0x1f, R230 ;  /* 0x0000001fffe77819 */ /* 0x000fe200000114e6 */
[--C-:B------:R-:W-:Y:S02]  /*176a0*/  FADD.FTZ R73, R73, -R224.reuse ;  /* 0x800000e049497221 */ /* 0x100fe40000010000 */
[--C-:B------:R-:W-:Y:S02]  /*176b0*/  FADD.FTZ R74, R74, -R224.reuse ;  /* 0x800000e04a4a7221 */ /* 0x100fe40000010000 */
[----:B------:R-:W-:-:S02]  /*176c0*/  FADD.FTZ R75, R75, -R224 ;  /* 0x800000e04b4b7221 */ /* 0x000fc40000010000 */
[----:B------:R-:W-:Y:S02]  /*176d0*/  FADD.FTZ R16, R16, -R224 ;  /* 0x800000e010107221 */ /* 0x000fe40000010000 */
[----:B0-----:R-:W-:Y:S01]  /*176e0*/  FADD.FTZ R226, R225, R228 ;  /* 0x000000e4e1e27221 */ /* 0x001fe20000010000 */
[----:B------:R-:W-:Y:S01]  /*176f0*/  LEA.HI R225, R231, R230, RZ, 0x2 ;  /* 0x000000e6e7e17211 */ /* 0x000fe200078f10ff */
[----:B------:R-:W-:-:S03]  /*17700*/  @!P1 IMAD.WIDE R228, R9, R223, c[0x0][0x1a8] ;  /* 0x00006a0009e49625 */ /* 0x000fc600078e02df */
[----:B------:R-:W-:Y:S01]  /*17710*/  LEA.HI.SX32 R225, R225, R0, 0x1e ;  /* 0x00000000e1e17211 */ /* 0x000fe200078ff2ff */
[----:B------:R-:W0:Y:S01]  /*17720*/  MUFU.RSQ R226, R226 ;  /* 0x000000e200e27308 */ /* 0x000e220000001400 */
[--C-:B------:R-:W-:Y:S02]  /*17730*/  FADD.FTZ R17, R17, -R224.reuse ;  /* 0x800000e011117221 */ /* 0x100fe40000010000 */
[--C-:B------:R-:W-:Y:S01]  /*17740*/  FADD.FTZ R18, R18, -R224.reuse ;  /* 0x800000e012127221 */ /* 0x100fe20000010000 */
[----:B------:R-:W-:Y:S01]  /*17750*/  LEA R232, P0, R225, c[0x0][0x208], 0x4 ;  /* 0x00008200e1e87a11 */ /* 0x000fe200078020ff */
[--C-:B------:R-:W-:Y:S02]  /*17760*/  FADD.FTZ R19, R19, -R224.reuse ;  /* 0x800000e013137221 */ /* 0x100fe40000010000 */
[--C-:B------:R-:W-:Y:S01]  /*17770*/  FADD.FTZ R227, R208, -R224.reuse ;  /* 0x800000e0d0e37221 */ /* 0x100fe20000010000 */
[----:B------:R-:W-:Y:S01]  /*17780*/  HFMA2.MMA R208, -RZ, RZ, 0, 9.5367431640625e-07 ;  /* 0x00000010ffd07435 */ /* 0x000fe200000001ff */
[--C-:B------:R-:W-:Y:S01]  /*17790*/  FADD.FTZ R68, R68, -R224.reuse ;  /* 0x800000e044447221 */ /* 0x100fe20000010000 */
[----:B------:R-:W-:Y:S01]  /*177a0*/  LEA.HI.X R233, R225, c[0x0][0x20c], RZ, 0x4, P0 ;  /* 0x00008300e1e97a11 */ /* 0x000fe200000f24ff */
[----:B------:R-:W-:-:S02]  /*177b0*/  FADD.FTZ R69, R69, -R224 ;  /* 0x800000e045457221 */ /* 0x000fc40000010000 */
[--C-:B------:R-:W-:Y:S02]  /*177c0*/  FADD.FTZ R70, R70, -R224.reuse ;  /* 0x800000e046467221 */ /* 0x100fe40000010000 */
[----:B------:R-:W-:Y:S01]  /*177d0*/  FADD.FTZ R71, R71, -R224 ;  /* 0x800000e047477221 */ /* 0x000fe20000010000 */
[----:B0-----:R0:W-:Y:S01]  /*177e0*/  @!P1 STG.E [R228.64], R226 ;  /* 0x000000e2e4009986 */ /* 0x0011e2000c101906 */
[C---:B------:R-:W-:Y:S02]  /*177f0*/  FMUL.FTZ R72, R226.reuse, R72 ;  /* 0x00000048e2487220 */ /* 0x040fe40000410000 */
[C---:B------:R-:W-:Y:S02]  /*17800*/  FMUL.FTZ R73, R226.reuse, R73 ;  /* 0x00000049e2497220 */ /* 0x040fe40000410000 */
[C---:B------:R-:W-:Y:S02]  /*17810*/  FMUL.FTZ R74, R226.reuse, R74 ;  /* 0x0000004ae24a7220 */ /* 0x040fe40000410000 */
        /* <DEDUP_REMOVED lines=53> */
[C---:B0-----:R-:W-:Y:S02]  /*17b70*/  FMUL.FTZ R228, R226.reuse, R17 ;  /* 0x00000011e2e47220 */ /* 0x041fe40000410000 */
[----:B------:R-:W-:-:S02]  /*17b80*/  FMUL.FTZ R229, R226, R18 ;  /* 0x00000012e2e57220 */ /* 0x000fc40000410000 */
[----:B------:R-:W-:Y:S02]  /*17b90*/  FMUL.FTZ R230, R226, R19 ;  /* 0x00000013e2e67220 */ /* 0x000fe40000410000 */
[----:B------:R-:W-:Y:S02]  /*17ba0*/  FFMA.FTZ R19, R83, R75, R207 ;  /* 0x0000004b53137223 */ /* 0x000fe400000100cf */
[----:B------:R-:W-:Y:S02]  /*17bb0*/  FFMA.FTZ R18, R82, R74, R206 ;  /* 0x0000004a52127223 */ /* 0x000fe400000100ce */
[----:B------:R-:W-:Y:S02]  /*17bc0*/  FFMA.FTZ R17, R81, R73, R205 ;  /* 0x0000004951117223 */ /* 0x000fe400000100cd */
[----:B------:R-:W-:Y:S02]  /*17bd0*/  FFMA.FTZ R16, R80, R72, R204 ;  /* 0x0000004850107223 */ /* 0x000fe400000100cc */
[----:B------:R-:W-:-:S02]  /*17be0*/  FMUL.FTZ R68, R226, R68 ;  /* 0x00000044e2447220 */ /* 0x000fc40000410000 */
[C---:B------:R-:W-:Y:S01]  /*17bf0*/  FMUL.FTZ R69, R226.reuse, R69 ;  /* 0x00000045e2457220 */ /* 0x040fe20000410000 */
[----:B------:R0:W-:Y:S01]  /*17c00*/  STG.E.128 [R232.64], R16 ;  /* 0x00000010e8007986 */ /* 0x0001e2000c101d06 */
        /* <DEDUP_REMOVED lines=18> */
[----:B0-----:R-:W-:-:S04]  /*17d30*/  IMAD.WIDE.U32 R16, R216, R208, c[0x0][0x208] ;  /* 0x00008200d8107625 */ /* 0x001fc800078e00d0 */
        /* <DEDUP_REMOVED lines=49> */
[----:B0-----:R-:W-:-:S04]  /*18050*/  IMAD.WIDE.U32 R16, R15, R208, c[0x0][0x208] ;  /* 0x000082000f107625 */ /* 0x001fc800078e00d0 */
[----:B------:R-:W-:Y:S02]  /*18060*/  FFMA.FTZ R51, R123, R51, R183 ;  /* 0x000000337b337223 */ /* 0x000fe400000100b7 */
[----:B------:R-:W-:Y:S02]  /*18070*/  FFMA.FTZ R50, R122, R50, R182 ;  /* 0x000000327a327223 */ /* 0x000fe400000100b6 */
[----:B------:R-:W-:Y:S02]  /*18080*/  FFMA.FTZ R49, R121, R49, R181 ;  /* 0x0000003179317223 */ /* 0x000fe400000100b5 */
[----:B------:R-:W-:Y:S02]  /*18090*/  FFMA.FTZ R48, R120, R48, R180 ;  /* 0x0000003078307223 */ /* 0x000fe400000100b4 */
[----:B-1----:R-:W-:-:S03]  /*180a0*/  IMAD.WIDE.U32 R18, R11, R208, c[0x0][0x208] ;  /* 0x000082000b127625 */ /* 0x002fc600078e00d0 */
        /* <DEDUP_REMOVED lines=16> */
[----:B--2---:R-:W-:-:S04]  /*181b0*/  IMAD.WIDE.U32 R52, R13, R208, c[0x0][0x208] ;  /* 0x000082000d347625 */ /* 0x004fc800078e00d0 */
        /* <DEDUP_REMOVED lines=42> */
[----:B------:R-:W-:-:S04]  /*18460*/  IMAD.WIDE.U32 R62, R221, R208, c[0x0][0x208] ;  /* 0x00008200dd3e7625 */ /* 0x000fc800078e00d0 */
[----:B0-----:R-:W-:Y:S02]  /*18470*/  FFMA.FTZ R15, R91, R230, R151 ;  /* 0x000000e65b0f7223 */ /* 0x001fe40000010097 */
[----:B------:R-:W-:Y:S02]  /*18480*/  FFMA.FTZ R14, R90, R229, R150 ;  /* 0x000000e55a0e7223 */ /* 0x000fe40000010096 */
[----:B-1----:R-:W-:Y:S02]  /*18490*/  FFMA.FTZ R13, R89, R228, R149 ;  /* 0x000000e4590d7223 */ /* 0x002fe40000010095 */
[----:B------:R-:W-:Y:S02]  /*184a0*/  FFMA.FTZ R12, R88, R224, R148 ;  /* 0x000000e0580c7223 */ /* 0x000fe40000010094 */
[----:B------:R-:W-:Y:S02]  /*184b0*/  FFMA.FTZ R211, R87, R211, R147 ;  /* 0x000000d357d37223 */ /* 0x000fe40000010093 */
[----:B------:R-:W-:Y:S01]  /*184c0*/  FFMA.FTZ R210, R86, R210, R146 ;  /* 0x000000d256d27223 */ /* 0x000fe20000010092 */
[----:B------:R2:W-:Y:S01]  /*184d0*/  STG.E.128 [R60.64], R12 ;  /* 0x0000000c3c007986 */ /* 0x0005e2000c101d06 */
[----:B------:R-:W-:-:S02]  /*184e0*/  FFMA.FTZ R209, R85, R209, R145 ;  /* 0x000000d155d17223 */ /* 0x000fc40000010091 */
[----:B------:R-:W-:Y:S02]  /*184f0*/  FFMA.FTZ R208, R84, R227, R144 ;  /* 0x000000e354d07223 */ /* 0x000fe40000010090 */
[----:B------:R-:W-:-:S03]  /*18500*/  IMAD R9, R223, c[0x0][0x160], R9 ;  /* 0x00005800df097a24 */ /* 0x000fc600078e0209 */
[----:B------:R2:W-:Y:S02]  /*18510*/  STG.E.128 [R62.64], R208 ;  /* 0x000000d03e007986 */ /* 0x0005e4000c101d06 */
[----:B------:R-:W-:-:S13]  /*18520*/  ISETP.GE.AND P0, PT, R9, c[0x0][0x164], PT ;  /* 0x0000590009007a0c */ /* 0x000fda0003f06270 */
[----:B--2---:R-:W-:Y:S01]  /*18530*/  @P0 CALL.REL.NOINC `(.L_x_53371) ;  /* 0x0000001000000944 */ /* 0x004fe20003c00000 */
[----:B------:R-:W-:Y:S05]  /*18540*/  BRA `(.L_x_53372) ;  /* 0xfffe88a000007947 */ /* 0x000fea000383ffff */
.L_x_53371:
[----:B------:R-:W-:Y:S05]  /*18550*/  BSYNC B0 ;  /* 0x0000000000007941 */ /* 0x000fea0003800000 */
.L_x_52920:
[----:B------:R-:W-:Y:S05]  /*18560*/  EXIT ;  /* 0x000000000000794d */ /* 0x000fea0003800000 */
.L_x_53369:
[----:B0-----:R-:W-:Y:S01]  /*18570*/  IMAD.MOV.U32 R223, RZ, RZ, 0x1 ;  /* 0x00000001ffdf7424 */ /* 0x001fe200078e00ff */
[----:B------:R-:W-:Y:S01]  /*18580*/  MOV R226, 0x1f ;  /* 0x0000001f00e27802 */ /* 0x000fe20000000f00 */
[----:B------:R-:W-:Y:S01]  /*18590*/  IMAD.MOV.U32 R227, RZ, RZ, -0x1 ;  /* 0xffffffffffe37424 */ /* 0x000fe200078e00ff */
[----:B------:R-:W-:Y:S02]  /*185a0*/  MOV R224, 0x185c0 ;  /* 0x000185c000e07802 */ /* 0x000fe40000000f00 */
[----:B------:R-:W-:Y:S05]  /*185b0*/  CALL.REL.NOINC `($__internal_153_$__cuda_sm70_shflsync_bfly_p) ;  /* 0x00000b9000007944 */ /* 0x000fea0003c00000 */
[----:B01----:R-:W-:Y:S05]  /*185c0*/  BRA `(.L_x_53373) ;  /* 0xffffe6c000007947 */ /* 0x003fea000383ffff */
.L_x_53370:
[----:B------:R-:W-:Y:S01]  /*185d0*/  HFMA2.MMA R223, -RZ, RZ, 0, 1.1920928955078125e-07 ;  /* 0x00000002ffdf7435 */ /* 0x000fe200000001ff */
[----:B------:R-:W-:Y:S01]  /*185e0*/  IMAD.MOV.U32 R226, RZ, RZ, 0x1f ;  /* 0x0000001fffe27424 */ /* 0x000fe200078e00ff */
[----:B------:R-:W-:Y:S02]  /*185f0*/  MOV R227, 0xffffffff ;  /* 0xffffffff00e37802 */ /* 0x000fe40000000f00 */
[----:B------:R-:W-:Y:S02]  /*18600*/  MOV R224, 0x18620 ;  /* 0x0001862000e07802 */ /* 0x000fe40000000f00 */
[----:B------:R-:W-:Y:S05]  /*18610*/  CALL.REL.NOINC `($__internal_153_$__cuda_sm70_shflsync_bfly_p) ;  /* 0x00000b3000007944 */ /* 0x000fea0003c00000 */
[----:B0-----:R-:W-:Y:S01]  /*18620*/  HFMA2.MMA R226, -RZ, RZ, 0, 1.847743988037109375e-06 ;  /* 0x0000001fffe27435 */ /* 0x001fe200000001ff */
[----:B-1----:R-:W-:Y:S01]  /*18630*/  FADD.FTZ R228, R228, R223 ;  /* 0x000000dfe4e47221 */ /* 0x002fe20000010000 */
[----:B------:R-:W-:Y:S01]  /*18640*/  MOV R224, 0x18680 ;  /* 0x0001868000e07802 */ /* 0x000fe20000000f00 */
[----:B------:R-:W-:-:S02]  /*18650*/  IMAD.MOV.U32 R223, RZ, RZ, 0x4 ;  /* 0x00000004ffdf7424 */ /* 0x000fc400078e00ff */
[----:B------:R-:W-:Y:S02]  /*18660*/  IMAD.MOV.U32 R227, RZ, RZ, -0x1 ;  /* 0xffffffffffe37424 */ /* 0x000fe400078e00ff */
[----:B------:R-:W-:Y:S05]  /*18670*/  CALL.REL.NOINC `($__internal_153_$__cuda_sm70_shflsync_bfly_p) ;  /* 0x00000ad000007944 */ /* 0x000fea0003c00000 */
[----:B01----:R-:W-:Y:S01]  /*18680*/  FADD.FTZ R228, R228, R223 ;  /* 0x000000dfe4e47221 */ /* 0x003fe20000010000 */
[----:B------:R-:W-:Y:S01]  /*18690*/  MOV R223, 0x8 ;  /* 0x0000000800df7802 */ /* 0x000fe20000000f00 */
[----:B------:R-:W-:Y:S01]  /*186a0*/  IMAD.MOV.U32 R226, RZ, RZ, 0x1f ;  /* 0x0000001fffe27424 */ /* 0x000fe200078e00ff */
[----:B------:R-:W-:Y:S02]  /*186b0*/  MOV R227, 0xffffffff ;  /* 0xffffffff00e37802 */ /* 0x000fe40000000f00 */
[----:B------:R-:W-:Y:S02]  /*186c0*/  MOV R224, 0x186e0 ;  /* 0x000186e000e07802 */ /* 0x000fe40000000f00 */
[----:B------:R-:W-:Y:S05]  /*186d0*/  CALL.REL.NOINC `($__internal_153_$__cuda_sm70_shflsync_bfly_p) ;  /* 0x00000a7000007944 */ /* 0x000fea0003c00000 */
[----:B0-----:R-:W-:Y:S01]  /*186e0*/  HFMA2.MMA R226, -RZ, RZ, 0, 1.847743988037109375e-06 ;  /* 0x0000001fffe27435 */ /* 0x001fe200000001ff */
[----:B-1----:R-:W-:Y:S01]  /*186f0*/  FADD.FTZ R228, R228, R223 ;  /* 0x000000dfe4e47221 */ /* 0x002fe20000010000 */
[----:B------:R-:W-:Y:S01]  /*18700*/  MOV R224, 0x18740 ;  /* 0x0001874000e07802 */ /* 0x000fe20000000f00 */
[----:B------:R-:W-:Y:S02]  /*18710*/  IMAD.MOV.U32 R223, RZ, RZ, 0x10 ;  /* 0x00000010ffdf7424 */ /* 0x000fe400078e00ff */
[----:B------:R-:W-:-:S02]  /*18720*/  IMAD.MOV.U32 R227, RZ, RZ, -0x1 ;  /* 0xffffffffffe37424 */ /* 0x000fc400078e00ff */
[----:B------:R-:W-:Y:S05]  /*18730*/  CALL.REL.NOINC `($__internal_153_$__cuda_sm70_shflsync_bfly_p) ;  /* 0x00000a1000007944 */ /* 0x000fea0003c00000 */
        /* <DEDUP_REMOVED lines=153> */
[----:B01----:R-:W-:Y:S01]  /*190d0*/  FADD.FTZ R228, R228, R223 ;  /* 0x000000dfe4e47221 */ /* 0x003fe20000010000 */
[----:B------:R-:W-:Y:S01]  /*190e0*/  MOV R223, 0x10 ;  /* 0x0000001000df7802 */ /* 0x000fe20000000f00 */
[----:B------:R-:W-:Y:S01]  /*190f0*/  IMAD.MOV.U32 R226, RZ, RZ, 0x1f ;  /* 0x0000001fffe27424 */ /* 0x000fe200078e00ff */
[----:B------:R-:W-:-:S02]  /*19100*/  MOV R227, 0xffffffff ;  /* 0xffffffff00e37802 */ /* 0x000fc40000000f00 */
[----:B------:R-:W-:Y:S02]  /*19110*/  MOV R224, 0x19130 ;  /* 0x0001913000e07802 */ /* 0x000fe40000000f00 */
[----:B------:R-:W-:Y:S05]  /*19120*/  CALL.REL.NOINC `($__internal_153_$__cuda_sm70_shflsync_bfly_p) ;  /* 0x0000002000007944 */ /* 0x000fea0003c00000 */
[----:B01----:R-:W-:Y:S01]  /*19130*/  IMAD.MOV.U32 R227, RZ, RZ, R223 ;  /* 0x000000ffffe37224 */ /* 0x003fe200078e00df */
[----:B------:R-:W-:Y:S05]  /*19140*/  BRA `(.L_x_53374) ;  /* 0xffffe48000007947 */ /* 0x000fea000383ffff */
        .weak           $__internal_153_$__cuda_sm70_shflsync_bfly_p
        .type           $__internal_153_$__cuda_sm70_shflsync_bfly_p,@function
        .size           $__internal_153_$__cuda_sm70_shflsync_bfly_p,(.L_x_57193 - $__internal_153_$__cuda_sm70_shflsync_bfly_p)
$__internal_153_$__cuda_sm70_shflsync_bfly_p:
[----:B------:R-:W-:Y:S01]  /*19150*/  HFMA2.MMA R225, -RZ, RZ, 0, 0 ;  /* 0x00000000ffe17435 */ /* 0x000fe200000001ff */
[----:B------:R-:W-:Y:S04]  /*19160*/  WARPSYNC R227 ;  /* 0x000000e300007348 */ /* 0x000fe80003800000 */
[----:B------:R0:W1:Y:S01]  /*19170*/  SHFL.BFLY PT, R223, R228, R223, R226 ;  /* 0x0c0000dfe4df7389 */ /* 0x00006200000e00e2 */
[----:B------:R-:W-:Y:S05]  /*19180*/  RET.REL.NODEC R224 `(_ZN10layer_norm13ln_fwd_kernelINS_13Kernel_traitsIfffffjLj2048ELj1ELj4ELj1ELj16ENS_18Kernel_traits_baseILj2048EfffffjLj128EEEEELb1ELb0ELb0ELb1EEEvNS_9FwdParamsE) ;  /* 0xfffe6e70e0007950 */ /* 0x000fea0003c3ffff */
.L_x_53375:
        /* <DEDUP_REMOVED lines=15> */
.L_x_57193:


//--------------------- .text._ZN10layer_norm13ln_fwd_kernelINS_13Kernel_traitsIfffffjLj2048ELj1ELj4ELj1ELj16ENS_18Kernel_traits_baseILj2048EfffffjLj128EEEEELb1ELb0ELb1ELb0EEEvNS_9FwdParamsE --------------------------
	.section	.text._ZN10layer_norm13ln_fwd_kernelINS_13Kernel_traitsIfffffjLj2048ELj1ELj4ELj1ELj16ENS_18Kernel_traits_baseILj2048EfffffjLj128EEEEELb1ELb0ELb1ELb0EEEvNS_9FwdParamsE,"ax",@progbits
	.sectioninfo	@"SHI_REGISTERS=236"
	.align	128
        .global         _ZN10layer_norm13ln_fwd_kernelINS_13Kernel_traitsIfffffjLj2048ELj1ELj4ELj1ELj16ENS_18Kernel_traits_baseILj2048EfffffjLj128EEEEELb1ELb0ELb1ELb0EEEvNS_9FwdParamsE
        .type           _ZN10layer_norm13ln_fwd_kernelINS_13Kernel_traitsIfffffjLj2048ELj1ELj4ELj1ELj16ENS_18Kernel_traits_baseILj2048EfffffjLj128EEEEELb1ELb0ELb1ELb0EEEvNS_9FwdParamsE,@function
        .size           _ZN10layer_norm13ln_fwd_kernelINS_13Kernel_traitsIfffffjLj2048ELj1ELj4ELj1ELj16ENS_18Kernel_traits_baseILj2048EfffffjLj128EEEEELb1ELb0ELb1ELb0EEEvNS_9FwdParamsE,(.L_x_57194 - _ZN10layer_norm13ln_fwd_kernelINS_13Kernel_traitsIfffffjLj2048ELj1ELj4ELj1ELj16ENS_18Kernel_traits_baseILj2048EfffffjLj128EEEEELb1ELb0ELb1ELb0EEEvNS_9FwdParamsE)
        .other          _ZN10layer_norm13ln_fwd_kernelINS_13Kernel_traitsIfffffjLj2048ELj1ELj4ELj1ELj16ENS_18Kernel_traits_baseILj2048EfffffjLj128EEEEELb1ELb0ELb1ELb0EEEvNS_9FwdParamsE,@"STO_CUDA_ENTRY STV_DEFAULT"
_ZN10layer_norm13ln_fwd_kernelINS_13Kernel_traitsIfffffjLj2048ELj1ELj4ELj1ELj16ENS_18Kernel_traits_baseILj2048EfffffjLj128EEEEELb1ELb0ELb1ELb0EEEvNS_9FwdParamsE:
.text._ZN10layer_norm13ln_fwd_kernelINS_13Kernel_traitsIfffffjLj2048ELj1ELj4ELj1ELj16ENS_18Kernel_traits_baseILj2048EfffffjLj128EEEEELb1ELb0ELb1ELb0EEEvNS_9FwdParamsE:
        /* <DEDUP_REMOVED lines=91> */
.L_x_53377:
[----:B------:R-:W-:Y:S05]  /*05b0*/  BSYNC B0 ;  /* 0x0000000000007941 */ /* 0x000fea0003800000 */
.L_x_53376:
        /* <DEDUP_REMOVED lines=13> */
.L_x_53379:
[----:B------:R-:W-:Y:S05]  /*0690*/  BSYNC B0 ;  /* 0x0000000000007941 */ /* 0x000fea0003800000 */
.L_x_53378:
        /* <DEDUP_REMOVED lines=13> */
.L_x_53381:
[----:B------:R-:W-:Y:S05]  /*0770*/  BSYNC B0 ;  /* 0x0000000000007941 */ /* 0x000fea0003800000 */
.L_x_53380:
        /* <DEDUP_REMOVED lines=13> */
.L_x_53383:
[----:B------:R-:W-:Y:S05]  /*0850*/  BSYNC B0 ;  /* 0x0000000000007941 */ /* 0x000fea0003800000 */
.L_x_53382:
        /* <DEDUP_REMOVED lines=13> */
.L_x_53385:
[----:B------:R-:W-:Y:S05]  /*0930*/  BSYNC B0 ;  /* 0x0000000000007941 */ /* 0x000fea0003800000 */
.L_x_53384:
        /* <DEDUP_REMOVED lines=23> */
.L_x_53387:
[----:B------:R-:W-:Y:S05]  /*0ab0*/  BSYNC B0 ;  /* 0x0000000000007941 */ /* 0x000fea0003800000 */
.L_x_53386:
        /* <DEDUP_REMOVED lines=18> */
[----:B------:R-:W-:-:S04]  /*0be0*/  @P1 LEA R6, P2, R136, c[0x0][0x218], 0x4 ;  /* 0x0000860088061a11 */ /* 0x000fc800078420ff */
[----:B------:R-:W-:-:S05]  /*0bf0*/  @P1 LEA.HI.X R7, R136, c[0x0][0x21c], RZ, 0x4, P2 ;  /* 0x0000870088071a11 */ /* 0x000fca00010f24ff */
[----:B------:R0:W5:Y:S01]  /*0c00*/  @P1 LDG.E.128 R60, [R6.64] ;  /* 0x00000006063c1981 */ /* 0x000162000c1e1d00 */
[----:B------:R-:W-:-:S03]  /*0c10*/  IADD3 R136, R136, 0x20, RZ ;  /* 0x0000002088887810 */ /* 0x000fc60007ffe0ff */
.L_x_53389:
[----:B------:R-:W-:Y:S05]  /*0c20*/  BSYNC B0 ;  /* 0x0000000000007941 */ /* 0x000fea0003800000 */
.L_x_53388:
        /* <DEDUP_REMOVED lines=16> */
.L_x_53391:
[----:B------:R-:W-:Y:S05]  /*0d30*/  BSYNC B0 ;  /* 0x0000000000007941 */ /* 0x000fea0003800000 */
.L_x_53390:
        /* <DEDUP_REMOVED lines=17> */
.L_x_53393:
[----:B------:R-:W-:Y:S05]  /*0e50*/  BSYNC B0 ;  /* 0x0000000000007941 */ /* 0x000fea0003800000 */
.L_x_53392:
        /* <DEDUP_REMOVED lines=17> */
.L_x_53395:
[----:B------:R-:W-:Y:S05]  /*0f70*/  BSYNC B0 ;  /* 0x0000000000007941 */ /* 0x000fea0003800000 */
.L_x_53394:
        /* <DEDUP_REMOVED lines=16> */
.L_x_53397:
[----:B------:R-:W-:Y:S05]  /*1080*/  BSYNC B0 ;  /* 0x0000000000007941 */ /* 0x000fea0003800000 */
.L_x_53396:
        /* <DEDUP_REMOVED lines=16> */
.L_x_53399:
[----:B------:R-:W-:Y:S05]  /*1190*/  BSYNC B0 ;  /* 0x0000000000007941 */ /* 0x000fea0003800000 */
.L_x_53398:
        /* <DEDUP_REMOVED lines=16> */
.L_x_53401:
[----:B------:R-:W-:Y:S05]  /*12a0*/  BSYNC B0 ;  /* 0x0000000000007941 */ /* 0x000fea0003800000 */
.L_x_53400:
        /* <DEDUP_REMOVED lines=16> */
.L_x_53403:
[----:B------:R-:W-:Y:S05]  /*13b0*/  BSYNC B0 ;  /* 0x0000000000007941 */ /* 0x000fea0003800000 */
.L_x_53402:
        /* <DEDUP_REMOVED lines=16> */
.L_x_53405:
[----:B------:R-:W-:Y:S05]  /*14c0*/  BSYNC B0 ;  /* 0x0000000000007941 */ /* 0x000fea0003800000 */
.L_x_53404:
        /* <DEDUP_REMOVED lines=15> */
.L_x_53407:
[----:B------:R-:W-:Y:S05]  /*15c0*/  BSYNC B0 ;  /* 0x0000000000007941 */ /* 0x000fea0003800000 */
.L_x_53406:
[----:B------:R-:W-:Y:S02]  /*15d0*/  ISETP.GE.AND P1, PT, R219, c[0x0][0x164], PT ;  /* 0x00005900db007a0c */ /* 0x000fe40003f26270 */
[----:B------:R-:W-:Y:S02]  /*15e0*/  LOP3.LUT R9, R9, UR23, R10, 0x96, !PT ;  /* 0x0000001709097c12 */ /* 0x000fe4000f8e960a */
[----:B0-----:R-:W-:-:S09]  /*15f0*/  LOP3.LUT R7, R5, UR24, R2, 0x96, !PT ;  /* 0x0000001805077c12 */ /* 0x001fd2000f8e9602 */
[----:B------:R-:W-:Y:S05]  /*1600*/  @P1 EXIT ;  /* 0x000000000000194d */ /* 0x000fea0003800000 */
[----:B------:R-:W-:Y:S01]  /*1610*/  IMAD R2, R140, -0x326172a9, RZ ;  /* 0xcd9e8d578c027824 */ /* 0x000fe200078e02ff */
        /* <DEDUP_REMOVED lines=11> */
.L_x_54082:
[----:B------:R-:W-:-:S04]  /*16d0*/  IMAD.MOV.U32 R214, RZ, RZ, 0x4 ;  /* 0x00000004ffd67424 */ /* 0x000fc800078e00ff */
[----:B------:R-:W-:-:S05]  /*16e0*/  IMAD.WIDE R222, R219, R214, c[0x0][0x1d0] ;  /* 0x00007400dbde7625 */ /* 0x000fca00078e02d6 */
[----:B------:R0:W2:Y:S04]  /*16f0*/  LDG.E R215, [R222.64] ;  /* 0x00000006ded77981 */ /* 0x0000a8000c1e1900 */
[----:B------:R-:W0:Y:S01]  /*1700*/  S2R R212, SR_TID.X ;  /* 0x0000000000d47919 */ /* 0x000e220000002100 */
[C---:B------:R-:W-:Y:S02]  /*1710*/  IMAD R221, R219.reuse, c[0x0][0x168], RZ ;  /* 0x00005a00dbdd7a24 */ /* 0x040fe400078e02ff */
[----:B------:R-:W-:Y:S01]  /*1720*/  IMAD.WIDE R224, R219, R214, c[0x0][0x1d8] ;  /* 0x00007600dbe07625 */ /* 0x000fe200078e02d6 */
[----:B------:R-:W-:Y:S04]  /*1730*/  BSSY B1, `(.L_x_53409) ;  /* 0x0000199000017945 */ /* 0x000fe80003800000 */
[----:B-----5:R1:W5:Y:S02]  /*1740*/  LDG.E R213, [R224.64] ;  /* 0x00000006e0d57981 */ /* 0x020364000c1e1900 */
[----:B-1----:R-:W-:-:S02]  /*1750*/  SHF.R.S32.HI R224, RZ, 0x1f, R219 ;  /* 0x0000001fffe07819 */ /* 0x002fc400000114db */
[----:B0-----:R-:W-:Y:S02]  /*1760*/  LOP3.LUT R223, R212, 0x1f, RZ, 0xc0, !PT ;  /* 0x0000001fd4df7812 */ /* 0x001fe400078ec0ff */
[----:B--2---:R-:W-:-:S13]  /*1770*/  ISETP.GE.AND P1, PT, R215, 0x1, PT ;  /* 0x00000001d700780c */ /* 0x004fda0003f26270 */
[----:B------:R-:W-:-:S05]  /*1780*/  @P1 IADD3 R226, R215, -0x1, RZ ;  /* 0xffffffffd7e21810 */ /* 0x000fca0007ffe0ff */
[----:B------:R-:W-:Y:S01]  /*1790*/  @P1 IMAD R227, R226, c[0x0][0x168], RZ ;  /* 0x00005a00e2e31a24 */ /* 0x000fe200078e02ff */
[----:B------:R-:W-:-:S04]  /*17a0*/  SHF.R.S32.HI R226, RZ, 0x1f, R221 ;  /* 0x0000001fffe27819 */ /* 0x000fc800000114dd */
[----:B------:R-:W-:Y:S02]  /*17b0*/  @P1 SHF.R.S32.HI R228, RZ, 0x1f, R227 ;  /* 0x0000001fffe41819 */ /* 0x000fe400000114e3 */
[----:B------:R-:W-:Y:S01]  /*17c0*/  LEA.HI R226, R226, R221, RZ, 0x2 ;  /* 0x000000dde2e27211 */ /* 0x000fe200078f10ff */
[----:B------:R-:W-:Y:S01]  /*17d0*/  HFMA2.MMA R221, -RZ, RZ, 0, 0 ;  /* 0x00000000ffdd7435 */ /* 0x000fe200000001ff */
[----:B------:R-:W-:Y:S02]  /*17e0*/  @P1 LEA.HI R228, R228, R227, RZ, 0x2 ;  /* 0x000000e3e4e41211 */ /* 0x000fe400078f10ff */
[----:B------:R-:W-:-:S03]  /*17f0*/  LEA.HI.SX32 R222, R226, R223, 0x1e ;  /* 0x000000dfe2de7211 */ /* 0x000fc600078ff2ff */
        /* <DEDUP_REMOVED lines=29> */
.L_x_53414:
[----:B------:R-:W-:Y:S02]  /*19d0*/  IMAD.MOV.U32 R145, RZ, RZ, R6 ;  /* 0x000000ffff917224 */ /* 0x000fe400078e0006 */
.L_x_53415:
[----:B------:R-:W-:Y:S05]  /*19e0*/  BSYNC B3 ;  /* 0x0000000000037941 */ /* 0x000fea0003800000 */
.L_x_53413:
        /* <DEDUP_REMOVED lines=16> */
.L_x_53419:
[----:B------:R-:W-:Y:S05]  /*1af0*/  BSYNC B4 ;  /* 0x0000000000047941 */ /* 0x000fea0003800000 */
.L_x_53418:
        /* <DEDUP_REMOVED lines=44> */
.L_x_53417:
[----:B------:R-:W-:Y:S05]  /*1dc0*/  BSYNC B3 ;  /* 0x0000000000037941 */ /* 0x000fea0003800000 */
.L_x_53416:
[----:B------:R-:W0:Y:S01]  /*1dd0*/  I2F.U32 R3, R145 ;  /* 0x0000009100037306 */ /* 0x000e220000201000 */
[----:B------:R-:W-:Y:S02]  /*1de0*/  IMAD.MOV.U32 R144, RZ, RZ, 0x2f800000 ;  /* 0x2f800000ff907424 */ /* 0x000fe400078e00ff */
[----:B-----5:R-:W-:Y:S02]  /*1df0*/  FMUL.FTZ R7, R148, c[0x0][0x1ec] ;  /* 0x00007b0094077a20 */ /* 0x020fe40000410000 */
[----:B0-----:R-:W-:Y:S02]  /*1e00*/  FFMA.FTZ R3, R3, R144, 1.1641532182693481445e-10 ;  /* 0x2f00000003037423 */ /* 0x001fe40000010090 */
[----:B------:R-:W-:-:S03]  /*1e10*/  FMUL.FTZ R144, R7, c[0x0][0x1e8] ;  /* 0x00007a0007907a20 */ /* 0x000fc60000410000 */
[----:B------:R-:W-:-:S04]  /*1e20*/  FSETP.GTU.FTZ.AND P4, PT, R3, c[0x0][0x1e4], PT ;  /* 0x0000790003007a0b */ /* 0x000fc80003f9c000 */
[----:B------:R-:W-:Y:S02]  /*1e30*/  FSEL R144, R144, RZ, !P4 ;  /* 0x000000ff90907208 */ /* 0x000fe40006000000 */
[----:B------:R-:W-:-:S03]  /*1e40*/  SEL R7, RZ, 0x1, P4 ;  /* 0x00000001ff077807 */ /* 0x000fc60002000000 */
[----:B------:R-:W-:Y:S02]  /*1e50*/  @P2 FADD.FTZ R144, R140, R144 ;  /* 0x000000908c902221 */ /* 0x000fe40000010000 */
.L_x_53412:
[----:B0-----:R-:W-:Y:S05]  /*1e60*/  BSYNC B2 ;  /* 0x0000000000027941 */ /* 0x001fea0003800000 */
.L_x_53411:
        /* <DEDUP_REMOVED lines=18> */
.L_x_53423:
[----:B------:R-:W-:Y:S02]  /*1f90*/  IMAD.MOV.U32 R3, RZ, RZ, R6 ;  /* 0x000000ffff037224 */ /* 0x000fe400078e0006 */
.L_x_53424:
[----:B------:R-:W-:Y:S05]  /*1fa0*/  BSYNC B3 ;  /* 0x0000000000037941 */ /* 0x000fea0003800000 */
.L_x_53422:
        /* <DEDUP_REMOVED lines=16> */
.L_x_53428:
[----:B------:R-:W-:Y:S05]  /*20b0*/  BSYNC B4 ;  /* 0x0000000000047941 */ /* 0x000fea0003800000 */
.L_x_53427:
        /* <DEDUP_REMOVED lines=43> */
.L_x_53426:
[----:B------:R-:W-:Y:S05]  /*2370*/  BSYNC B3 ;  /* 0x0000000000037941 */ /* 0x000fea0003800000 */
.L_x_53425:
        /* <DEDUP_REMOVED lines=9> */
.L_x_53421:
[----:B------:R-:W-:Y:S05]  /*2410*/  BSYNC B2 ;  /* 0x0000000000027941 */ /* 0x000fea0003800000 */
.L_x_53420:
        /* <DEDUP_REMOVED lines=18> */
.L_x_53432:
[----:B------:R-:W-:Y:S02]  /*2540*/  MOV R3, R6 ;  /* 0x0000000600037202 */ /* 0x000fe40000000f00 */
.L_x_53433:
[----:B------:R-:W-:Y:S05]  /*2550*/  BSYNC B3 ;  /* 0x0000000000037941 */ /* 0x000fea0003800000 */
.L_x_53431:
        /* <DEDUP_REMOVED lines=16> */
.L_x_53437:
[----:B------:R-:W-:Y:S05]  /*2660*/  BSYNC B4 ;  /* 0x0000000000047941 */ /* 0x000fea0003800000 */
.L_x_53436:
        /* <DEDUP_REMOVED lines=44> */
.L_x_53435:
[----:B------:R-:W-:Y:S05]  /*2930*/  BSYNC B3 ;  /* 0x0000000000037941 */ /* 0x000fea0003800000 */
.L_x_53434:
        /* <DEDUP_REMOVED lines=9> */
.L_x_53430:
[----:B------:R-:W-:Y:S05]  /*29d0*/  BSYNC B2 ;  /* 0x0000000000027941 */ /* 0x000fea0003800000 */
.L_x_53429:
        /* <DEDUP_REMOVED lines=18> */
.L_x_53441:
[----:B------:R-:W-:Y:S02]  /*2b00*/  IMAD.MOV.U32 R223, RZ, RZ, R6 ;  /* 0x000000ffffdf7224 */ /* 0x000fe400078e0006 */
.L_x_53442:
[----:B------:R-:W-:Y:S05]  /*2b10*/  BSYNC B3 ;  /* 0x0000000000037941 */ /* 0x000fea0003800000 */
.L_x_53440:
        /* <DEDUP_REMOVED lines=16> */
.L_x_53446:
[----:B------:R-:W-:Y:S05]  /*2c20*/  BSYNC B4 ;  /* 0x0000000000047941 */ /* 0x000fea0003800000 */
.L_x_53445:
        /* <DEDUP_REMOVED lines=44> */
.L_x_53444:
[----:B------:R-:W-:Y:S05]  /*2ef0*/  BSYNC B3 ;  /* 0x0000000000037941 */ /* 0x000fea0003800000 */
.L_x_53443:
        /* <DEDUP_REMOVED lines=9> */
.L_x_53439:
[----:B------:R-:W-:Y:S05]  /*2f90*/  BSYNC B2 ;  /* 0x0000000000027941 */ /* 0x000fea0003800000 */
.L_x_53438:
[----:B------:R-:W-:Y:S01]  /*2fa0*/  HFMA2.MMA R227, -RZ, RZ, 0, 9.5367431640625e-07 ;  /* 0x00000010ffe37435 */ /* 0x000fe200000001ff */
[----:B------:R-:W-:Y:S09]  /*2fb0*/  BSSY B2, `(.L_x_53447) ;  /* 0x000000e000027945 */ /* 0x000ff20003800000 */
[----:B------:R-:W-:-:S05]  /*2fc0*/  IMAD.WIDE.U32 R226, R222, R227, c[0x0][0x188] ;  /* 0x00006200dee27625 */ /* 0x000fca00078e00e3 */
[----:B------:R0:W-:Y:S01]  /*2fd0*/  STG.E.128 [R226.64], R144 ;  /* 0x00000090e2007986 */ /* 0x0001e2000c101d06 */
[----:B------:R-:W-:Y:S05]  /*2fe0*/  @!P1 BRA `(.L_x_53448) ;  /* 0x000000a000009947 */ /* 0x000fea0003800000 */
[----:B------:R-:W-:Y:S01]  /*2ff0*/  IMAD.U32 R225, R10, 0x10000, RZ ;  /* 0x000100000ae17824 */ /* 0x000fe200078e00ff */
[----:B------:R-:W-:Y:S02]  /*3000*/  LOP3.LUT R223, R11, 0xffff, RZ, 0xc0, !PT ;  /* 0x0000ffff0bdf7812 */ /* 0x000fe400078ec0ff */
[----:B------:R-:W-:Y:S02]  /*3010*/  LOP3.LUT R228, R9, 0xff, RZ, 0xc0, !PT ;  /* 0x000000ff09e47812 */ /* 0x000fe400078ec0ff */
[----:B0-----:R-:W-:Y:S02]  /*3020*/  LOP3.LUT R226, R225, 0xff0000, RZ, 0xc0, !PT ;  /* 0x00ff0000e1e27812 */ /* 0x001fe400078ec0ff */
[----:B------:R-:W-:-:S03]  /*3030*/  LOP3.LUT R230, R7, 0xff, RZ, 0xc0, !PT ;  /* 0x000000ff07e67812 */ /* 0x000fc600078ec0ff */
[----:B------:R-:W-:Y:S02]  /*3040*/  IMAD R223, R223, 0x1000000, R226 ;  /* 0x01000000dfdf7824 */ /* 0x000fe400078e02e2 */
[----:B------:R-:W-:-:S04]  /*3050*/  IMAD.WIDE.U32 R226, R221, R214, c[0x0][0x190] ;  /* 0x00006400dde27625 */ /* 0x000fc800078e00d6 */
[----:B------:R-:W-:-:S04]  /*3060*/  IMAD R223, R228, 0x100, R223 ;  /* 0x00000100e4df7824 */ /* 0x000fc800078e02df */
[----:B------:R-:W-:-:S05]  /*3070*/  IMAD.IADD R223, R223, 0x1, R230 ;  /* 0x00000001dfdf7824 */ /* 0x000fca00078e02e6 */
[----:B------:R0:W-:Y:S02]  /*3080*/  STG.E [R226.64], R223 ;  /* 0x000000dfe2007986 */ /* 0x0001e4000c101906 */
.L_x_53448:
[----:B------:R-:W-:Y:S05]  /*3090*/  BSYNC B2 ;  /* 0x0000000000027941 */ /* 0x000fea0003800000 */
.L_x_53447:
[----:B------:R-:W-:Y:S02]  /*30a0*/  IADD3 R222, R222, 0x20, RZ ;  /* 0x00000020dede7810 */ /* 0x000fe40007ffe0ff */
[----:B------:R-:W-:Y:S02]  /*30b0*/  IADD3 R221, R221, 0x20, RZ ;  /* 0x00000020dddd7810 */ /* 0x000fe40007ffe0ff */
.L_x_53410:
[----:B------:R-:W-:Y:S05]  /*30c0*/  BSYNC B1 ;  /* 0x0000000000017941 */ /* 0x000fea0003800000 */
.L_x_53409:
        /* <DEDUP_REMOVED lines=30> */
.L_x_53454:
[----:B------:R-:W-:Y:S02]  /*32b0*/  IMAD.MOV.U32 R153, RZ, RZ, R6 ;  /* 0x000000ffff997224 */ /* 0x000fe400078e0006 */
.L_x_53455:
[----:B------:R-:W-:Y:S05]  /*32c0*/  BSYNC B3 ;  /* 0x0000000000037941 */ /* 0x000fea0003800000 */
.L_x_53453:
        /* <DEDUP_REMOVED lines=16> */
.L_x_53459:
[----:B------:R-:W-:Y:S05]  /*33d0*/  BSYNC B4 ;  /* 0x0000000000047941 */ /* 0x000fea0003800000 */
.L_x_53458:
        /* <DEDUP_REMOVED lines=44> */
.L_x_53457:
[----:B------:R-:W-:Y:S05]  /*36a0*/  BSYNC B3 ;  /* 0x0000000000037941 */ /* 0x000fea0003800000 */
.L_x_53456:
[----:B------:R-:W0:Y:S01]  /*36b0*/  I2F.U32 R3, R153 ;  /* 0x0000009900037306 */ /* 0x000e220000201000 */
[----:B------:R-:W-:Y:S02]  /*36c0*/  IMAD.MOV.U32 R152, RZ, RZ, 0x2f800000 ;  /* 0x2f800000ff987424 */ /* 0x000fe400078e00ff */
[----:B-----5:R-:W-:Y:S02]  /*36d0*/  FMUL.FTZ R7, R148, c[0x0][0x1ec] ;  /* 0x00007b0094077a20 */ /* 0x020fe40000410000 */
[----:B0-----:R-:W-:-:S02]  /*36e0*/  FFMA.FTZ R3, R3, R152, 1.1641532182693481445e-10 ;  /* 0x2f00000003037423 */ /* 0x001fc40000010098 */
[----:B------:R-:W-:-:S03]  /*36f0*/  FMUL.FTZ R152, R7, c[0x0][0x1e8] ;  /* 0x00007a0007987a20 */ /* 0x000fc60000410000 */
[----:B------:R-:W-:-:S04]  /*3700*/  FSETP.GTU.FTZ.AND P4, PT, R3, c[0x0][0x1e4], PT ;  /* 0x0000790003007a0b */ /* 0x000fc80003f9c000 */
[----:B------:R-:W-:Y:S02]  /*3710*/  FSEL R152, R152, RZ, !P4 ;  /* 0x000000ff98987208 */ /* 0x000fe40006000000 */
[----:B------:R-:W-:-:S03]  /*3720*/  SEL R7, RZ, 0x1, P4 ;  /* 0x00000001ff077807 */ /* 0x000fc60002000000 */
[----:B------:R-:W-:Y:S02]  /*3730*/  @P2 FADD.FTZ R152, R140, R152 ;  /* 0x000000988c982221 */ /* 0x000fe40000010000 */
.L_x_53452:
[----:B0-----:R-:W-:Y:S05]  /*3740*/  BSYNC B2 ;  /* 0x0000000000027941 */ /* 0x001fea0003800000 */
.L_x_53451:
        /* <DEDUP_REMOVED lines=18> */
.L_x_53463:
[----:B------:R-:W-:Y:S02]  /*3870*/  IMAD.MOV.U32 R3, RZ, RZ, R6 ;  /* 0x000000ffff037224 */ /* 0x000fe400078e0006 */
.L_x_53464:
[----:B------:R-:W-:Y:S05]  /*3880*/  BSYNC B3 ;  /* 0x0000000000037941 */ /* 0x000fea0003800000 */
.L_x_53462:
        /* <DEDUP_REMOVED lines=16> */
.L_x_53468:
[----:B------:R-:W-:Y:S05]  /*3990*/  BSYNC B4 ;  /* 0x0000000000047941 */ /* 0x000fea0003800000 */
.L_x_53467:
        /* <DEDUP_REMOVED lines=43> */
.L_x_53466:
[----:B------:R-:W-:Y:S05]  /*3c50*/  BSYNC B3 ;  /* 0x0000000000037941 */ /* 0x000fea0003800000 */
.L_x_53465:
        /* <DEDUP_REMOVED lines=9> */
.L_x_53461:
[----:B------:R-:W-:Y:S05]  /*3cf0*/  BSYNC B2 ;  /* 0x0000000000027941 */ /* 0x000fea0003800000 */
.L_x_53460:
        /* <DEDUP_REMOVED lines=18> */
.L_x_53472:
[----:B------:R-:W-:Y:S02]  /*3e20*/  IMAD.MOV.U32 R3, RZ, RZ, R6 ;  /* 0x000000ffff037224 */ /* 0x000fe400078e0006 */
.L_x_53473:
[----:B------:R-:W-:Y:S05]  /*3e30*/  BSYNC B3 ;  /* 0x0000000000037941 */ /* 0x000fea0003800000 */
.L_x_53471:
        /* <DEDUP_REMOVED lines=16> */
.L_x_53477:
[----:B------:R-:W-:Y:S05]  /*3f40*/  BSYNC B4 ;  /* 0x0000000000047941 */ /* 0x000fea0003800000 */
.L_x_53476:
        /* <DEDUP_REMOVED lines=44> */
.L_x_53475:
[----:B------:R-:W-:Y:S05]  /*4210*/  BSYNC B3 ;  /* 0x0000000000037941 */ /* 0x000fea0003800000 */
.L_x_53474:
        /* <DEDUP_REMOVED lines=9> */
.L_x_53470:
[----:B------:R-:W-:Y:S05]  /*42b0*/  BSYNC B2 ;  /* 0x0000000000027941 */ /* 0x000fea0003800000 */
.L_x_53469:
        /* <DEDUP_REMOVED lines=18> */
.L_x_53481:
[----:B------:R-:W-:Y:S02]  /*43e0*/  IMAD.MOV.U32 R223, RZ, RZ, R6 ;  /* 0x000000ffffdf7224 */ /* 0x000fe400078e0006 */
.L_x_53482:
[----:B------:R-:W-:Y:S05]  /*43f0*/  BSYNC B3 ;  /* 0x0000000000037941 */ /* 0x000fea0003800000 */
.L_x_53480:
        /* <DEDUP_REMOVED lines=16> */
.L_x_53486:
[----:B------:R-:W-:Y:S05]  /*4500*/  BSYNC B4 ;  /* 0x0000000000047941 */ /* 0x000fea0003800000 */
.L_x_53485:
        /* <DEDUP_REMOVED lines=44> */
.L_x_53484:
[----:B------:R-:W-:Y:S05]  /*47d0*/  BSYNC B3 ;  /* 0x0000000000037941 */ /* 0x000fea0003800000 */
.L_x_53483:
        /* <DEDUP_REMOVED lines=9> */
.L_x_53479:
[----:B------:R-:W-:Y:S05]  /*4870*/  BSYNC B2 ;  /* 0x0000000000027941 */ /* 0x000fea0003800000 */
.L_x_53478:
[----:B------:R-:W-:Y:S01]  /*4880*/  IMAD.MOV.U32 R227, RZ, RZ, 0x10 ;  /* 0x00000010ffe37424 */ /* 0x000fe200078e00ff */
[----:B------:R-:W-:Y:S03]  /*4890*/  BSSY B2, `(.L_x_53487) ;  /* 0x000000e000027945 */ /* 0x000fe60003800000 */
[----:B------:R-:W-:-:S05]  /*48a0*/  IMAD.WIDE.U32 R226, R222, R227, c[0x0][0x188] ;  /* 0x00006200dee27625 */ /* 0x000fca00078e00e3 */
[----:B------:R0:W-:Y:S01]  /*48b0*/  STG.E.128 [R226.64], R152 ;  /* 0x00000098e2007986 */ /* 0x0001e2000c101d06 */
[----:B------:R-:W-:Y:S05]  /*48c0*/  @!P1 BRA `(.L_x_53488) ;  /* 0x000000a000009947 */ /* 0x000fea0003800000 */
[----:B------:R-:W-:Y:S02]  /*48d0*/  SHF.L.U32 R225, R10, 0x10, RZ ;  /* 0x000000100ae17819 */ /* 0x000fe400000006ff */
[----:B------:R-:W-:Y:S02]  /*48e0*/  LOP3.LUT R223, R11, 0xffff, RZ, 0xc0, !PT ;  /* 0x0000ffff0bdf7812 */ /* 0x000fe400078ec0ff */
[----:B0-----:R-:W-:Y:S02]  /*48f0*/  LOP3.LUT R226, R225, 0xff0000, RZ, 0xc0, !PT ;  /* 0x00ff0000e1e27812 */ /* 0x001fe400078ec0ff */
[----:B------:R-:W-:Y:S02]  /*4900*/  LOP3.LUT R228, R9, 0xff, RZ, 0xc0, !PT ;  /* 0x000000ff09e47812 */ /* 0x000fe400078ec0ff */
[----:B------:R-:W-:Y:S01]  /*4910*/  LOP3.LUT R230, R7, 0xff, RZ, 0xc0, !PT ;  /* 0x000000ff07e67812 */ /* 0x000fe200078ec0ff */
[----:B------:R-:W-:-:S02]  /*4920*/  IMAD R223, R223, 0x1000000, R226 ;  /* 0x01000000dfdf7824 */ /* 0x000fc400078e02e2 */
[----:B------:R-:W-:-:S04]  /*4930*/  IMAD.WIDE.U32 R226, R221, R214, c[0x0][0x190] ;  /* 0x00006400dde27625 */ /* 0x000fc800078e00d6 */
[----:B------:R-:W-:-:S04]  /*4940*/  IMAD R223, R228, 0x100, R223 ;  /* 0x00000100e4df7824 */ /* 0x000fc800078e02df */
[----:B------:R-:W-:-:S05]  /*4950*/  IMAD.IADD R223, R223, 0x1, R230 ;  /* 0x00000001dfdf7824 */ /* 0x000fca00078e02e6 */
[----:B------:R0:W-:Y:S02]  /*4960*/  STG.E [R226.64], R223 ;  /* 0x000000dfe2007986 */ /* 0x0001e4000c101906 */
.L_x_53488:
[----:B------:R-:W-:Y:S05]  /*4970*/  BSYNC B2 ;  /* 0x0000000000027941 */ /* 0x000fea0003800000 */
.L_x_53487:
[----:B------:R-:W-:Y:S02]  /*4980*/  IADD3 R222, R222, 0x20, RZ ;  /* 0x00000020dede7810 */ /* 0x000fe40007ffe0ff */
[----:B------:R-:W-:Y:S02]  /*4990*/  IADD3 R221, R221, 0x20, RZ ;  /* 0x00000020dddd7810 */ /* 0x000fe40007ffe0ff */
.L_x_53450:
[----:B------:R-:W-:Y:S05]  /*49a0*/  BSYNC B1 ;  /* 0x0000000000017941 */ /* 0x000fea0003800000 */
.L_x_53449:
        /* <DEDUP_REMOVED lines=30> */
.L_x_53494:
[----:B------:R-:W-:Y:S02]  /*4b90*/  MOV R157, R6 ;  /* 0x00000006009d7202 */ /* 0x000fe40000000f00 */
.L_x_53495:
[----:B------:R-:W-:Y:S05]  /*4ba0*/  BSYNC B3 ;  /* 0x0000000000037941 */ /* 0x000fea0003800000 */
.L_x_53493:
        /* <DEDUP_REMOVED lines=16> */
.L_x_53499:
[----:B------:R-:W-:Y:S05]  /*4cb0*/  BSYNC B4 ;  /* 0x0000000000047941 */ /* 0x000fea0003800000 */
.L_x_53498:
        /* <DEDUP_REMOVED lines=44> */
.L_x_53497:
[----:B------:R-:W-:Y:S05]  /*4f80*/  BSYNC B3 ;  /* 0x0000000000037941 */ /* 0x000fea0003800000 */
.L_x_53496:
        /* <DEDUP_REMOVED lines=9> */
.L_x_53492:
[----:B0-----:R-:W-:Y:S05]  /*5020*/  BSYNC B2 ;  /* 0x0000000000027941 */ /* 0x001fea0003800000 */
.L_x_53491:
        /* <DEDUP_REMOVED lines=18> */
.L_x_53503:
[----:B------:R-:W-:Y:S02]  /*5150*/  IMAD.MOV.U32 R3, RZ, RZ, R6 ;  /* 0x000000ffff037224 */ /* 0x000fe400078e0006 */
.L_x_53504:
[----:B------:R-:W-:Y:S05]  /*5160*/  BSYNC B3 ;  /* 0x0000000000037941 */ /* 0x000fea0003800000 */
.L_x_53502:
        /* <DEDUP_REMOVED lines=16> */
.L_x_53508:
[----:B------:R-:W-:Y:S05]  /*5270*/  BSYNC B4 ;  /* 0x0000000000047941 */ /* 0x000fea0003800000 */
.L_x_53507:
        /* <DEDUP_REMOVED lines=43> */
.L_x_53506:
[----:B------:R-:W-:Y:S05]  /*5530*/  BSYNC B3 ;  /* 0x0000000000037941 */ /* 0x000fea0003800000 */
.L_x_53505:
        /* <DEDUP_REMOVED lines=9> */
.L_x_53501:
[----:B------:R-:W-:Y:S05]  /*55d0*/  BSYNC B2 ;  /* 0x0000000000027941 */ /* 0x000fea0003800000 */
.L_x_53500:
        /* <DEDUP_REMOVED lines=18> */
.L_x_53512:
[----:B------:R-:W-:Y:S02]  /*5700*/  IMAD.MOV.U32 R3, RZ, RZ, R6 ;  /* 0x000000ffff037224 */ /* 0x000fe400078e0006 */
.L_x_53513:
[----:B------:R-:W-:Y:S05]  /*5710*/  BSYNC B3 ;  /* 0x0000000000037941 */ /* 0x000fea0003800000 */
.L_x_53511:
        /* <DEDUP_REMOVED lines=16> */
.L_x_53517:
[----:B------:R-:W-:Y:S05]  /*5820*/  BSYNC B4 ;  /* 0x0000000000047941 */ /* 0x000fea0003800000 */
.L_x_53516:
        /* <DEDUP_REMOVED lines=44> */
.L_x_53515:
[----:B------:R-:W-:Y:S05]  /*5af0*/  BSYNC B3 ;  /* 0x0000000000037941 */ /* 0x000fea0003800000 */
.L_x_53514:
        /* <DEDUP_REMOVED lines=9> */
.L_x_53510:
[----:B------:R-:W-:Y:S05]  /*5b90*/  BSYNC B2 ;  /* 0x0000000000027941 */ /* 0x000fea0003800000 */
.L_x_53509:
        /* <DEDUP_REMOVED lines=18> */
.L_x_53521:
[----:B------:R-:W-:Y:S02]  /*5cc0*/  MOV R223, R6 ;  /* 0x0000000600df7202 */ /* 0x000fe40000000f00 */
.L_x_53522:
[----:B------:R-:W-:Y:S05]  /*5cd0*/  BSYNC B3 ;  /* 0x0000000000037941 */ /* 0x000fea0003800000 */
.L_x_53520:
        /* <DEDUP_REMOVED lines=16> */
.L_x_53526:
[----:B------:R-:W-:Y:S05]  /*5de0*/  BSYNC B4 ;  /* 0x0000000000047941 */ /* 0x000fea0003800000 */
.L_x_53525:
        /* <DEDUP_REMOVED lines=44> */
.L_x_53524:
[----:B------:R-:W-:Y:S05]  /*60b0*/  BSYNC B3 ;  /* 0x0000000000037941 */ /* 0x000fea0003800000 */
.L_x_53523:
        /* <DEDUP_REMOVED lines=9> */
.L_x_53519:
[----:B------:R-:W-:Y:S05]  /*6150*/  BSYNC B2 ;  /* 0x0000000000027941 */ /* 0x000fea0003800000 */
.L_x_53518:
[----:B------:R-:W-:Y:S01]  /*6160*/  IMAD.MOV.U32 R227, RZ, RZ, 0x10 ;  /* 0x00000010ffe37424 */ /* 0x000fe200078e00ff */
[----:B------:R-:W-:Y:S03]  /*6170*/  BSSY B2, `(.L_x_53527) ;  /* 0x000000e000027945 */ /* 0x000fe60003800000 */
[----:B------:R-:W-:-:S05]  /*6180*/  IMAD.WIDE.U32 R226, R222, R227, c[0x0][0x188] ;  /* 0x00006200dee27625 */ /* 0x000fca00078e00e3 */
[----:B------:R0:W-:Y:S01]  /*6190*/  STG.E.128 [R226.64], R156 ;  /* 0x0000009ce2007986 */ /* 0x0001e2000c101d06 */
[----:B------:R-:W-:Y:S05]  /*61a0*/  @!P1 BRA `(.L_x_53528) ;  /* 0x000000a000009947 */ /* 0x000fea0003800000 */
[----:B------:R-:W-:Y:S01]  /*61b0*/  IMAD.U32 R225, R10, 0x10000, RZ ;  /* 0x000100000ae17824 */ /* 0x000fe200078e00ff */
[----:B------:R-:W-:Y:S02]  /*61c0*/  LOP3.LUT R223, R11, 0xffff, RZ, 0xc0, !PT ;  /* 0x0000ffff0bdf7812 */ /* 0x000fe400078ec0ff */
[----:B------:R-:W-:Y:S02]  /*61d0*/  LOP3.LUT R228, R9, 0xff, RZ, 0xc0, !PT ;  /* 0x000000ff09e47812 */ /* 0x000fe400078ec0ff */
[----:B0-----:R-:W-:Y:S02]  /*61e0*/  LOP3.LUT R226, R225, 0xff0000, RZ, 0xc0, !PT ;  /* 0x00ff0000e1e27812 */ /* 0x001fe400078ec0ff */
[----:B------:R-:W-:Y:S02]  /*61f0*/  LOP3.LUT R230, R7, 0xff, RZ, 0xc0, !PT ;  /* 0x000000ff07e67812 */ /* 0x000fe400078ec0ff */
[----:B------:R-:W-:Y:S01]  /*6200*/  LEA R223, R223, R226, 0x18 ;  /* 0x000000e2dfdf7211 */ /* 0x000fe200078ec0ff */
[----:B------:R-:W-:-:S04]  /*6210*/  IMAD.WIDE.U32 R226, R221, R214, c[0x0][0x190] ;  /* 0x00006400dde27625 */ /* 0x000fc800078e00d6 */
[----:B------:R-:W-:-:S04]  /*6220*/  IMAD R223, R228, 0x100, R223 ;  /* 0x00000100e4df7824 */ /* 0x000fc800078e02df */
[----:B------:R-:W-:-:S05]  /*6230*/  IMAD.IADD R223, R223, 0x1, R230 ;  /* 0x00000001dfdf7824 */ /* 0x000fca00078e02e6 */
[----:B------:R0:W-:Y:S02]  /*6240*/  STG.E [R226.64], R223 ;  /* 0x000000dfe2007986 */ /* 0x0001e4000c101906 */
.L_x_53528:
[----:B------:R-:W-:Y:S05]  /*6250*/  BSYNC B2 ;  /* 0x0000000000027941 */ /* 0x000fea0003800000 */
.L_x_53527:
[----:B------:R-:W-:Y:S02]  /*6260*/  IADD3 R222, R222, 0x20, RZ ;  /* 0x00000020dede7810 */ /* 0x000fe40007ffe0ff */
[----:B------:R-:W-:Y:S02]  /*6270*/  IADD3 R221, R221, 0x20, RZ ;  /* 0x00000020dddd7810 */ /* 0x000fe40007ffe0ff */
.L_x_53490:
[----:B------:R-:W-:Y:S05]  /*6280*/  BSYNC B1 ;  /* 0x0000000000017941 */ /* 0x000fea0003800000 */
.L_x_53489:
        /* <DEDUP_REMOVED lines=30> */
.L_x_53534:
[----:B------:R-:W-:Y:S02]  /*6470*/  IMAD.MOV.U32 R161, RZ, RZ, R6 ;  /* 0x000000ffffa17224 */ /* 0x000fe400078e0006 */
.L_x_53535:
[----:B------:R-:W-:Y:S05]  /*6480*/  BSYNC B3 ;  /* 0x0000000000037941 */ /* 0x000fea0003800000 */
.L_x_53533:
        /* <DEDUP_REMOVED lines=16> */
.L_x_53539:
[----:B------:R-:W-:Y:S05]  /*6590*/  BSYNC B4 ;  /* 0x0000000000047941 */ /* 0x000fea0003800000 */
.L_x_53538:
        /* <DEDUP_REMOVED lines=44> */
.L_x_53537:
[----:B------:R-:W-:Y:S05]  /*6860*/  BSYNC B3 ;  /* 0x0000000000037941 */ /* 0x000fea0003800000 */
.L_x_53536:
        /* <DEDUP_REMOVED lines=9> */
.L_x_53532:
[----:B-1----:R-:W-:Y:S05]  /*6900*/  BSYNC B2 ;  /* 0x0000000000027941 */ /* 0x002fea0003800000 */
.L_x_53531:
        /* <DEDUP_REMOVED lines=18> */
.L_x_53543:
[----:B------:R-:W-:Y:S02]  /*6a30*/  IMAD.MOV.U32 R3, RZ, RZ, R6 ;  /* 0x000000ffff037224 */ /* 0x000fe400078e0006 */
.L_x_53544:
[----:B------:R-:W-:Y:S05]  /*6a40*/  BSYNC B3 ;  /* 0x0000000000037941 */ /* 0x000fea0003800000 */
.L_x_53542:
        /* <DEDUP_REMOVED lines=16> */
.L_x_53548:
[----:B------:R-:W-:Y:S05]  /*6b50*/  BSYNC B4 ;  /* 0x0000000000047941 */ /* 0x000fea0003800000 */
.L_x_53547:
        /* <DEDUP_REMOVED lines=43> */
.L_x_53546:
[----:B------:R-:W-:Y:S05]  /*6e10*/  BSYNC B3 ;  /* 0x0000000000037941 */ /* 0x000fea0003800000 */
.L_x_53545:
        /* <DEDUP_REMOVED lines=9> */
.L_x_53541:
[----:B------:R-:W-:Y:S05]  /*6eb0*/  BSYNC B2 ;  /* 0x0000000000027941 */ /* 0x000fea0003800000 */
.L_x_53540:
        /* <DEDUP_REMOVED lines=18> */
.L_x_53552:
[----:B------:R-:W-:Y:S02]  /*6fe0*/  IMAD.MOV.U32 R3, RZ, RZ, R6 ;  /* 0x000000ffff037224 */ /* 0x000fe400078e0006 */
.L_x_53553:
[----:B------:R-:W-:Y:S05]  /*6ff0*/  BSYNC B3 ;  /* 0x0000000000037941 */ /* 0x000fea0003800000 */
.L_x_53551:
        /* <DEDUP_REMOVED lines=16> */
.L_x_53557:
[----:B------:R-:W-:Y:S05]  /*7100*/  BSYNC B4 ;  /* 0x0000000000047941 */ /* 0x000fea0003800000 */
.L_x_53556:
        /* <DEDUP_REMOVED lines=44> */
.L_x_53555:
[----:B------:R-:W-:Y:S05]  /*73d0*/  BSYNC B3 ;  /* 0x0000000000037941 */ /* 0x000fea0003800000 */
.L_x_53554:
        /* <DEDUP_REMOVED lines=9> */
.L_x_53550:
[----:B------:R-:W-:Y:S05]  /*7470*/  BSYNC B2 ;  /* 0x0000000000027941 */ /* 0x000fea0003800000 */
.L_x_53549:
        /* <DEDUP_REMOVED lines=18> */
.L_x_53561:
[----:B------:R-:W-:Y:S02]  /*75a0*/  IMAD.MOV.U32 R223, RZ, RZ, R6 ;  /* 0x000000ffffdf7224 */ /* 0x000fe400078e0006 */
.L_x_53562:
[----:B------:R-:W-:Y:S05]  /*75b0*/  BSYNC B3 ;  /* 0x0000000000037941 */ /* 0x000fea0003800000 */
.L_x_53560:
        /* <DEDUP_REMOVED lines=16> */
.L_x_53566:
[----:B------:R-:W-:Y:S05]  /*76c0*/  BSYNC B4 ;  /* 0x0000000000047941 */ /* 0x000fea0003800000 */
.L_x_53565:
        /* <DEDUP_REMOVED lines=44> */
.L_x_53564:
[----:B------:R-:W-:Y:S05]  /*7990*/  BSYNC B3 ;  /* 0x0000000000037941 */ /* 0x000fea0003800000 */
.L_x_53563:
        /* <DEDUP_REMOVED lines=9> */
.L_x_53559:
[----:B------:R-:W-:Y:S05]  /*7a30*/  BSYNC B2 ;  /* 0x0000000000027941 */ /* 0x000fea0003800000 */
.L_x_53558:
        /* <DEDUP_REMOVED lines=11> */
[----:B------:R-:W-:-:S03]  /*7af0*/  IMAD.WIDE.U32 R226, R221, R214, c[0x0][0x190] ;  /* 0x00006400dde27625 */ /* 0x000fc600078e00d6 */
[----:B------:R-:W-:-:S05]  /*7b00*/  LEA R223, R228, R223, 0x8 ;  /* 0x000000dfe4df7211 */ /* 0x000fca00078e40ff */
[----:B------:R-:W-:-:S05]  /*7b10*/  IMAD.IADD R223, R223, 0x1, R230 ;  /* 0x00000001dfdf7824 */ /* 0x000fca00078e02e6 */
[----:B------:R0:W-:Y:S02]  /*7b20*/  STG.E [R226.64], R223 ;  /* 0x000000dfe2007986 */ /* 0x0001e4000c101906 */
.L_x_53568:
[----:B------:R-:W-:Y:S05]  /*7b30*/  BSYNC B2 ;  /* 0x0000000000027941 */ /* 0x000fea0003800000 */
.L_x_53567:
[----:B------:R-:W-:Y:S02]  /*7b40*/  IADD3 R222, R222, 0x20, RZ ;  /* 0x00000020dede7810 */ /* 0x000fe40007ffe0ff */
[----:B------:R-:W-:Y:S02]  /*7b50*/  IADD3 R221, R221, 0x20, RZ ;  /* 0x00000020dddd7810 */ /* 0x000fe40007ffe0ff */
.L_x_53530:
[----:B------:R-:W-:Y:S05]  /*7b60*/  BSYNC B1 ;  /* 0x0000000000017941 */ /* 0x000fea0003800000 */
.L_x_53529:
        /* <DEDUP_REMOVED lines=30> */
.L_x_53574:
[----:B------:R-:W-:Y:S02]  /*7d50*/  IMAD.MOV.U32 R165, RZ, RZ, R6 ;  /* 0x000000ffffa57224 */ /* 0x000fe400078e0006 */
.L_x_53575:
[----:B------:R-:W-:Y:S05]  /*7d60*/  BSYNC B3 ;  /* 0x0000000000037941 */ /* 0x000fea0003800000 */
.L_x_53573:
        /* <DEDUP_REMOVED lines=16> */
.L_x_53579:
[----:B------:R-:W-:Y:S05]  /*7e70*/  BSYNC B4 ;  /* 0x0000000000047941 */ /* 0x000fea0003800000 */
.L_x_53578:
        /* <DEDUP_REMOVED lines=44> */
.L_x_53577:
[----:B------:R-:W-:Y:S05]  /*8140*/  BSYNC B3 ;  /* 0x0000000000037941 */ /* 0x000fea0003800000 */
.L_x_53576:
[----:B------:R-:W0:Y:S01]  /*8150*/  I2F.U32 R3, R165 ;  /* 0x000000a500037306 */ /* 0x000e220000201000 */
[----:B------:R-:W-:Y:S01]  /*8160*/  HFMA2.MMA R164, -RZ, RZ, 0.1171875, 0 ;  /* 0x2f800000ffa47435 */ /* 0x000fe200000001ff */
[----:B-----5:R-:W-:-:S09]  /*8170*/  FMUL.FTZ R7, R148, c[0x0][0x1ec] ;  /* 0x00007b0094077a20 */ /* 0x020fd20000410000 */
[----:B0-----:R-:W-:Y:S02]  /*8180*/  FFMA.FTZ R3, R3, R164, 1.1641532182693481445e-10 ;  /* 0x2f00000003037423 */ /* 0x001fe400000100a4 */
[----:B------:R-:W-:-:S03]  /*8190*/  FMUL.FTZ R164, R7, c[0x0][0x1e8] ;  /* 0x00007a0007a47a20 */ /* 0x000fc60000410000 */
[----:B------:R-:W-:-:S04]  /*81a0*/  FSETP.GTU.FTZ.AND P4, PT, R3, c[0x0][0x1e4], PT ;  /* 0x0000790003007a0b */ /* 0x000fc80003f9c000 */
[----:B------:R-:W-:Y:S02]  /*81b0*/  FSEL R164, R164, RZ, !P4 ;  /* 0x000000ffa4a47208 */ /* 0x000fe40006000000 */
[----:B------:R-:W-:-:S03]  /*81c0*/  SEL R7, RZ, 0x1, P4 ;  /* 0x00000001ff077807 */ /* 0x000fc60002000000 */
[----:B------:R-:W-:Y:S02]  /*81d0*/  @P2 FADD.FTZ R164, R140, R164 ;  /* 0x000000a48ca42221 */ /* 0x000fe40000010000 */
.L_x_53572:
[----:B-1----:R-:W-:Y:S05]  /*81e0*/  BSYNC B2 ;  /* 0x0000000000027941 */ /* 0x002fea0003800000 */
.L_x_53571:
        /* <DEDUP_REMOVED lines=18> */
.L_x_53583:
[----:B------:R-:W-:Y:S02]  /*8310*/  MOV R3, R6 ;  /* 0x0000000600037202 */ /* 0x000fe40000000f00 */
.L_x_53584:
[----:B------:R-:W-:Y:S05]  /*8320*/  BSYNC B3 ;  /* 0x0000000000037941 */ /* 0x000fea0003800000 */
.L_x_53582:
        /* <DEDUP_REMOVED lines=16> */
.L_x_53588:
[----:B------:R-:W-:Y:S05]  /*8430*/  BSYNC B4 ;  /* 0x0000000000047941 */ /* 0x000fea0003800000 */
.L_x_53587:
        /* <DEDUP_REMOVED lines=43> */
.L_x_53586:
[----:B------:R-:W-:Y:S05]  /*86f0*/  BSYNC B3 ;  /* 0x0000000000037941 */ /* 0x000fea0003800000 */
.L_x_53585:
        /* <DEDUP_REMOVED lines=9> */
.L_x_53581:
[----:B------:R-:W-:Y:S05]  /*8790*/  BSYNC B2 ;  /* 0x0000000000027941 */ /* 0x000fea0003800000 */
.L_x_53580:
        /* <DEDUP_REMOVED lines=18> */
.L_x_53592:
[----:B------:R-:W-:Y:S02]  /*88c0*/  IMAD.MOV.U32 R3, RZ, RZ, R6 ;  /* 0x000000ffff037224 */ /* 0x000fe400078e0006 */
.L_x_53593:
[----:B------:R-:W-:Y:S05]  /*88d0*/  BSYNC B3 ;  /* 0x0000000000037941 */ /* 0x000fea0003800000 */
.L_x_53591:
        /* <DEDUP_REMOVED lines=16> */
.L_x_53597:
[----:B------:R-:W-:Y:S05]  /*89e0*/  BSYNC B4 ;  /* 0x0000000000047941 */ /* 0x000fea0003800000 */
.L_x_53596:
        /* <DEDUP_REMOVED lines=44> */
.L_x_53595:
[----:B------:R-:W-:Y:S05]  /*8cb0*/  BSYNC B3 ;  /* 0x0000000000037941 */ /* 0x000fea0003800000 */
.L_x_53594:
        /* <DEDUP_REMOVED lines=9> */
.L_x_53590:
[----:B------:R-:W-:Y:S05]  /*8d50*/  BSYNC B2 ;  /* 0x0000000000027941 */ /* 0x000fea0003800000 */
.L_x_53589:
        /* <DEDUP_REMOVED lines=18> */
.L_x_53601:
[----:B------:R-:W-:Y:S02]  /*8e80*/  IMAD.MOV.U32 R223, RZ, RZ, R6 ;  /* 0x000000ffffdf7224 */ /* 0x000fe400078e0006 */
.L_x_53602:
[----:B------:R-:W-:Y:S05]  /*8e90*/  BSYNC B3 ;  /* 0x0000000000037941 */ /* 0x000fea0003800000 */
.L_x_53600:
        /* <DEDUP_REMOVED lines=16> */
.L_x_53606:
[----:B------:R-:W-:Y:S05]  /*8fa0*/  BSYNC B4 ;  /* 0x0000000000047941 */ /* 0x000fea0003800000 */
.L_x_53605:
        /* <DEDUP_REMOVED lines=44> */
.L_x_53604:
[----:B------:R-:W-:Y:S05]  /*9270*/  BSYNC B3 ;  /* 0x0000000000037941 */ /* 0x000fea0003800000 */
.L_x_53603:
        /* <DEDUP_REMOVED lines=9> */
.L_x_53599:
[----:B------:R-:W-:Y:S05]  /*9310*/  BSYNC B2 ;  /* 0x0000000000027941 */ /* 0x000fea0003800000 */
.L_x_53598:
        /* <DEDUP_REMOVED lines=12> */
[----:B------:R-:W-:-:S05]  /*93e0*/  IMAD R223, R228, 0x100, R223 ;  /* 0x00000100e4df7824 */ /* 0x000fca00078e02df */
[----:B------:R-:W-:-:S05]  /*93f0*/  IADD3 R223, R223, R230, RZ ;  /* 0x000000e6dfdf7210 */ /* 0x000fca0007ffe0ff */
[----:B------:R0:W-:Y:S02]  /*9400*/  STG.E [R226.64], R223 ;  /* 0x000000dfe2007986 */ /* 0x0001e4000c101906 */
.L_x_53608:
[----:B------:R-:W-:Y:S05]  /*9410*/  BSYNC B2 ;  /* 0x0000000000027941 */ /* 0x000fea0003800000 */
.L_x_53607:
[----:B------:R-:W-:Y:S02]  /*9420*/  IADD3 R222, R222, 0x20, RZ ;  /* 0x00000020dede7810 */ /* 0x000fe40007ffe0ff */
[----:B------:R-:W-:Y:S02]  /*9430*/  IADD3 R221, R221, 0x20, RZ ;  /* 0x00000020dddd7810 */ /* 0x000fe40007ffe0ff */
.L_x_53570:
[----:B------:R-:W-:Y:S05]  /*9440*/  BSYNC B1 ;  /* 0x0000000000017941 */ /* 0x000fea0003800000 */
.L_x_53569:
        /* <DEDUP_REMOVED lines=30> */
.L_x_53614:
[----:B------:R-:W-:Y:S02]  /*9630*/  IMAD.MOV.U32 R169, RZ, RZ, R6 ;  /* 0x000000ffffa97224 */ /* 0x000fe400078e0006 */
.L_x_53615:
[----:B------:R-:W-:Y:S05]  /*9640*/  BSYNC B3 ;  /* 0x0000000000037941 */ /* 0x000fea0003800000 */
.L_x_53613:
        /* <DEDUP_REMOVED lines=16> */
.L_x_53619:
[----:B------:R-:W-:Y:S05]  /*9750*/  BSYNC B4 ;  /* 0x0000000000047941 */ /* 0x000fea0003800000 */
.L_x_53618:
        /* <DEDUP_REMOVED lines=44> */
.L_x_53617:
[----:B------:R-:W-:Y:S05]  /*9a20*/  BSYNC B3 ;  /* 0x0000000000037941 */ /* 0x000fea0003800000 */
.L_x_53616:
        /* <DEDUP_REMOVED lines=9> */
.L_x_53612:
[----:B-1----:R-:W-:Y:S05]  /*9ac0*/  BSYNC B2 ;  /* 0x0000000000027941 */ /* 0x002fea0003800000 */
.L_x_53611:
        /* <DEDUP_REMOVED lines=18> */
.L_x_53623:
[----:B------:R-:W-:Y:S02]  /*9bf0*/  IMAD.MOV.U32 R3, RZ, RZ, R6 ;  /* 0x000000ffff037224 */ /* 0x000fe400078e0006 */
.L_x_53624:
[----:B------:R-:W-:Y:S05]  /*9c00*/  BSYNC B3 ;  /* 0x0000000000037941 */ /* 0x000fea0003800000 */
.L_x_53622:
        /* <DEDUP_REMOVED lines=16> */
.L_x_53628:
[----:B------:R-:W-:Y:S05]  /*9d10*/  BSYNC B4 ;  /* 0x0000000000047941 */ /* 0x000fea0003800000 */
.L_x_53627:
        /* <DEDUP_REMOVED lines=43> */
.L_x_53626:
[----:B------:R-:W-:Y:S05]  /*9fd0*/  BSYNC B3 ;  /* 0x0000000000037941 */ /* 0x000fea0003800000 */
.L_x_53625:
        /* <DEDUP_REMOVED lines=9> */
.L_x_53621:
[----:B------:R-:W-:Y:S05]  /*a070*/  BSYNC B2 ;  /* 0x0000000000027941 */ /* 0x000fea0003800000 */
.L_x_53620:
        /* <DEDUP_REMOVED lines=18> */
.L_x_53632:
[----:B------:R-:W-:Y:S02]  /*a1a0*/  MOV R3, R6 ;  /* 0x0000000600037202 */ /* 0x000fe40000000f00 */
.L_x_53633:
[----:B------:R-:W-:Y:S05]  /*a1b0*/  BSYNC B3 ;  /* 0x0000000000037941 */ /* 0x000fea0003800000 */
.L_x_53631:
        /* <DEDUP_REMOVED lines=16> */
.L_x_53637:
[----:B------:R-:W-:Y:S05]  /*a2c0*/  BSYNC B4 ;  /* 0x0000000000047941 */ /* 0x000fea0003800000 */
.L_x_53636:
        /* <DEDUP_REMOVED lines=44> */
.L_x_53635:
[----:B------:R-:W-:Y:S05]  /*a590*/  BSYNC B3 ;  /* 0x0000000000037941 */ /* 0x000fea0003800000 */
.L_x_53634:
        /* <DEDUP_REMOVED lines=9> */
.L_x_53630:
[----:B------:R-:W-:Y:S05]  /*a630*/  BSYNC B2 ;  /* 0x0000000000027941 */ /* 0x000fea0003800000 */
.L_x_53629:
        /* <DEDUP_REMOVED lines=18> */
.L_x_53641:
[----:B------:R-:W-:Y:S02]  /*a760*/  IMAD.MOV.U32 R223, RZ, RZ, R6 ;  /* 0x000000ffffdf7224 */ /* 0x000fe400078e0006 */
.L_x_53642:
[----:B------:R-:W-:Y:S05]  /*a770*/  BSYNC B3 ;  /* 0x0000000000037941 */ /* 0x000fea0003800000 */
.L_x_53640:
        /* <DEDUP_REMOVED lines=16> */
.L_x_53646:
[----:B------:R-:W-:Y:S05]  /*a880*/  BSYNC B4 ;  /* 0x0000000000047941 */ /* 0x000fea0003800000 */
.L_x_53645:
        /* <DEDUP_REMOVED lines=44> */
.L_x_53644:
[----:B------:R-:W-:Y:S05]  /*ab50*/  BSYNC B3 ;  /* 0x0000000000037941 */ /* 0x000fea0003800000 */
.L_x_53643:
        /* <DEDUP_REMOVED lines=9> */
.L_x_53639:
[----:B------:R-:W-:Y:S05]  /*abf0*/  BSYNC B2 ;  /* 0x0000000000027941 */ /* 0x000fea0003800000 */
.L_x_53638:
        /* <DEDUP_REMOVED lines=15> */
.L_x_53648:
[----:B------:R-:W-:Y:S05]  /*acf0*/  BSYNC B2 ;  /* 0x0000000000027941 */ /* 0x000fea0003800000 */
.L_x_53647:
[----:B------:R-:W-:Y:S02]  /*ad00*/  IADD3 R222, R222, 0x20, RZ ;  /* 0x00000020dede7810 */ /* 0x000fe40007ffe0ff */
[----:B------:R-:W-:Y:S02]  /*ad10*/  IADD3 R221, R221, 0x20, RZ ;  /* 0x00000020dddd7810 */ /* 0x000fe40007ffe0ff */
.L_x_53610:
[----:B------:R-:W-:Y:S05]  /*ad20*/  BSYNC B1 ;  /* 0x0000000000017941 */ /* 0x000fea0003800000 */
.L_x_53609:
        /* <DEDUP_REMOVED lines=30> */
.L_x_53654:
[----:B------:R-:W-:Y:S02]  /*af10*/  IMAD.MOV.U32 R173, RZ, RZ, R6 ;  /* 0x000000ffffad7224 */ /* 0x000fe400078e0006 */
.L_x_53655:
[----:B------:R-:W-:Y:S05]  /*af20*/  BSYNC B3 ;  /* 0x0000000000037941 */ /* 0x000fea0003800000 */
.L_x_53653:
        /* <DEDUP_REMOVED lines=16> */
.L_x_53659:
[----:B------:R-:W-:Y:S05]  /*b030*/  BSYNC B4 ;  /* 0x0000000000047941 */ /* 0x000fea0003800000 */
.L_x_53658:
        /* <DEDUP_REMOVED lines=44> */
.L_x_53657:
[----:B------:R-:W-:Y:S05]  /*b300*/  BSYNC B3 ;  /* 0x0000000000037941 */ /* 0x000fea0003800000 */
.L_x_53656:
        /* <DEDUP_REMOVED lines=9> */
.L_x_53652:
[----:B0-----:R-:W-:Y:S05]  /*b3a0*/  BSYNC B2 ;  /* 0x0000000000027941 */ /* 0x001fea0003800000 */
.L_x_53651:
        /* <DEDUP_REMOVED lines=18> */
.L_x_53663:
[----:B------:R-:W-:Y:S02]  /*b4d0*/  IMAD.MOV.U32 R3, RZ, RZ, R6 ;  /* 0x000000ffff037224 */ /* 0x000fe400078e0006 */
.L_x_53664:
[----:B------:R-:W-:Y:S05]  /*b4e0*/  BSYNC B3 ;  /* 0x0000000000037941 */ /* 0x000fea0003800000 */
.L_x_53662:
        /* <DEDUP_REMOVED lines=16> */
.L_x_53668:
[----:B------:R-:W-:Y:S05]  /*b5f0*/  BSYNC B4 ;  /* 0x0000000000047941 */ /* 0x000fea0003800000 */
.L_x_53667:
        /* <DEDUP_REMOVED lines=43> */
.L_x_53666:
[----:B------:R-:W-:Y:S05]  /*b8b0*/  BSYNC B3 ;  /* 0x0000000000037941 */ /* 0x000fea0003800000 */
.L_x_53665:
        /* <DEDUP_REMOVED lines=9> */
.L_x_53661:
[----:B------:R-:W-:Y:S05]  /*b950*/  BSYNC B2 ;  /* 0x0000000000027941 */ /* 0x000fea0003800000 */
.L_x_53660:
        /* <DEDUP_REMOVED lines=18> */
.L_x_53672:
[----:B------:R-:W-:Y:S02]  /*ba80*/  IMAD.MOV.U32 R3, RZ, RZ, R6 ;  /* 0x000000ffff037224 */ /* 0x000fe400078e0006 */
.L_x_53673:
[----:B------:R-:W-:Y:S05]  /*ba90*/  BSYNC B3 ;  /* 0x0000000000037941 */ /* 0x000fea0003800000 */
.L_x_53671:
        /* <DEDUP_REMOVED lines=16> */
.L_x_53677:
[----:B------:R-:W-:Y:S05]  /*bba0*/  BSYNC B4 ;  /* 0x0000000000047941 */ /* 0x000fea0003800000 */
.L_x_53676:
        /* <DEDUP_REMOVED lines=44> */
.L_x_53675:
[----:B------:R-:W-:Y:S05]  /*be70*/  BSYNC B3 ;  /* 0x0000000000037941 */ /* 0x000fea0003800000 */
.L_x_53674:
        /* <DEDUP_REMOVED lines=9> */
.L_x_53670:
[----:B------:R-:W-:Y:S05]  /*bf10*/  BSYNC B2 ;  /* 0x0000000000027941 */ /* 0x000fea0003800000 */
.L_x_53669:
        /* <DEDUP_REMOVED lines=18> */
.L_x_53681:
[----:B------:R-:W-:Y:S02]  /*c040*/  IMAD.MOV.U32 R223, RZ, RZ, R6 ;  /* 0x000000ffffdf7224 */ /* 0x000fe400078e0006 */
.L_x_53682:
[----:B------:R-:W-:Y:S05]  /*c050*/  BSYNC B3 ;  /* 0x0000000000037941 */ /* 0x000fea0003800000 */
.L_x_53680:
        /* <DEDUP_REMOVED lines=16> */
.L_x_53686:
[----:B------:R-:W-:Y:S05]  /*c160*/  BSYNC B4 ;  /* 0x0000000000047941 */ /* 0x000fea0003800000 */
.L_x_53685:
        /* <DEDUP_REMOVED lines=44> */
.L_x_53684:
[----:B------:R-:W-:Y:S05]  /*c430*/  BSYNC B3 ;  /* 0x0000000000037941 */ /* 0x000fea0003800000 */
.L_x_53683:
        /* <DEDUP_REMOVED lines=9> */
.L_x_53679:
[----:B------:R-:W-:Y:S05]  /*c4d0*/  BSYNC B2 ;  /* 0x0000000000027941 */ /* 0x000fea0003800000 */
.L_x_53678:
        /* <DEDUP_REMOVED lines=15> */
.L_x_53688:
[----:B------:R-:W-:Y:S05]  /*c5d0*/  BSYNC B2 ;  /* 0x0000000000027941 */ /* 0x000fea0003800000 */
.L_x_53687:
[----:B------:R-:W-:Y:S02]  /*c5e0*/  IADD3 R222, R222, 0x20, RZ ;  /* 0x00000020dede7810 */ /* 0x000fe40007ffe0ff */
[----:B------:R-:W-:Y:S02]  /*c5f0*/  IADD3 R221, R221, 0x20, RZ ;  /* 0x00000020dddd7810 */ /* 0x000fe40007ffe0ff */
.L_x_53650:
[----:B------:R-:W-:Y:S05]  /*c600*/  BSYNC B1 ;  /* 0x0000000000017941 */ /* 0x000fea0003800000 */
.L_x_53649:
        /* <DEDUP_REMOVED lines=30> */
.L_x_53694:
[----:B------:R-:W-:Y:S02]  /*c7f0*/  MOV R177, R6 ;  /* 0x0000000600b17202 */ /* 0x000fe40000000f00 */
.L_x_53695:
[----:B------:R-:W-:Y:S05]  /*c800*/  BSYNC B3 ;  /* 0x0000000000037941 */ /* 0x000fea0003800000 */
.L_x_53693:
        /* <DEDUP_REMOVED lines=16> */
.L_x_53699:
[----:B------:R-:W-:Y:S05]  /*c910*/  BSYNC B4 ;  /* 0x0000000000047941 */ /* 0x000fea0003800000 */
.L_x_53698:
        /* <DEDUP_REMOVED lines=44> */
.L_x_53697:
[----:B------:R-:W-:Y:S05]  /*cbe0*/  BSYNC B3 ;  /* 0x0000000000037941 */ /* 0x000fea0003800000 */
.L_x_53696:
        /* <DEDUP_REMOVED lines=9> */
.L_x_53692:
[----:B0-----:R-:W-:Y:S05]  /*cc80*/  BSYNC B2 ;  /* 0x0000000000027941 */ /* 0x001fea0003800000 */
.L_x_53691:
        /* <DEDUP_REMOVED lines=18> */
.L_x_53703:
[----:B------:R-:W-:Y:S02]  /*cdb0*/  IMAD.MOV.U32 R3, RZ, RZ, R6 ;  /* 0x000000ffff037224 */ /* 0x000fe400078e0006 */
.L_x_53704:
[----:B------:R-:W-:Y:S05]  /*cdc0*/  BSYNC B3 ;  /* 0x0000000000037941 */ /* 0x000fea0003800000 */
.L_x_53702:
        /* <DEDUP_REMOVED lines=16> */
.L_x_53708:
[----:B------:R-:W-:Y:S05]  /*ced0*/  BSYNC B4 ;  /* 0x0000000000047941 */ /* 0x000fea0003800000 */
.L_x_53707:
        /* <DEDUP_REMOVED lines=43> */
.L_x_53706:
[----:B------:R-:W-:Y:S05]  /*d190*/  BSYNC B3 ;  /* 0x0000000000037941 */ /* 0x000fea0003800000 */
.L_x_53705:
        /* <DEDUP_REMOVED lines=9> */
.L_x_53701:
[----:B------:R-:W-:Y:S05]  /*d230*/  BSYNC B2 ;  /* 0x0000000000027941 */ /* 0x000fea0003800000 */
.L_x_53700:
        /* <DEDUP_REMOVED lines=18> */
.L_x_53712:
[----:B------:R-:W-:Y:S02]  /*d360*/  IMAD.MOV.U32 R3, RZ, RZ, R6 ;  /* 0x000000ffff037224 */ /* 0x000fe400078e0006 */
.L_x_53713:
[----:B------:R-:W-:Y:S05]  /*d370*/  BSYNC B3 ;  /* 0x0000000000037941 */ /* 0x000fea0003800000 */
.L_x_53711:
        /* <DEDUP_REMOVED lines=16> */
.L_x_53717:
[----:B------:R-:W-:Y:S05]  /*d480*/  BSYNC B4 ;  /* 0x0000000000047941 */ /* 0x000fea0003800000 */
.L_x_53716:
        /* <DEDUP_REMOVED lines=44> */
.L_x_53715:
[----:B------:R-:W-:Y:S05]  /*d750*/  BSYNC B3 ;  /* 0x0000000000037941 */ /* 0x000fea0003800000 */
.L_x_53714:
        /* <DEDUP_REMOVED lines=9> */
.L_x_53710:
[----:B------:R-:W-:Y:S05]  /*d7f0*/  BSYNC B2 ;  /* 0x0000000000027941 */ /* 0x000fea0003800000 */
.L_x_53709:
        /* <DEDUP_REMOVED lines=18> */
.L_x_53721:
[----:B------:R-:W-:Y:S02]  /*d920*/  MOV R223, R6 ;  /* 0x0000000600df7202 */ /* 0x000fe40000000f00 */
.L_x_53722:
[----:B------:R-:W-:Y:S05]  /*d930*/  BSYNC B3 ;  /* 0x0000000000037941 */ /* 0x000fea0003800000 */
.L_x_53720:
        /* <DEDUP_REMOVED lines=16> */
.L_x_53726:
[----:B------:R-:W-:Y:S05]  /*da40*/  BSYNC B4 ;  /* 0x0000000000047941 */ /* 0x000fea0003800000 */
.L_x_53725:
        /* <DEDUP_REMOVED lines=44> */
.L_x_53724:
[----:B------:R-:W-:Y:S05]  /*dd10*/  BSYNC B3 ;  /* 0x0000000000037941 */ /* 0x000fea0003800000 */
.L_x_53723:
        /* <DEDUP_REMOVED lines=9> */
.L_x_53719:
[----:B------:R-:W-:Y:S05]  /*ddb0*/  BSYNC B2 ;  /* 0x0000000000027941 */ /* 0x000fea0003800000 */
.L_x_53718:
        /* <DEDUP_REMOVED lines=15> */
.L_x_53728:
[----:B------:R-:W-:Y:S05]  /*deb0*/  BSYNC B2 ;  /* 0x0000000000027941 */ /* 0x000fea0003800000 */
.L_x_53727:
[----:B------:R-:W-:Y:S02]  /*dec0*/  IADD3 R222, R222, 0x20, RZ ;  /* 0x00000020dede7810 */ /* 0x000fe40007ffe0ff */
[----:B------:R-:W-:Y:S02]  /*ded0*/  IADD3 R221, R221, 0x20, RZ ;  /* 0x00000020dddd7810 */ /* 0x000fe40007ffe0ff */
.L_x_53690:
[----:B------:R-:W-:Y:S05]  /*dee0*/  BSYNC B1 ;  /* 0x0000000000017941 */ /* 0x000fea0003800000 */
.L_x_53689:
        /* <DEDUP_REMOVED lines=30> */
.L_x_53734:
[----:B------:R-:W-:Y:S02]  /*e0d0*/  IMAD.MOV.U32 R181, RZ, RZ, R6 ;  /* 0x000000ffffb57224 */ /* 0x000fe400078e0006 */
.L_x_53735:
[----:B------:R-:W-:Y:S05]  /*e0e0*/  BSYNC B3 ;  /* 0x0000000000037941 */ /* 0x000fea0003800000 */
.L_x_53733:
        /* <DEDUP_REMOVED lines=16> */
.L_x_53739:
[----:B------:R-:W-:Y:S05]  /*e1f0*/  BSYNC B4 ;  /* 0x0000000000047941 */ /* 0x000fea0003800000 */
.L_x_53738:
        /* <DEDUP_REMOVED lines=44> */
.L_x_53737:
[----:B------:R-:W-:Y:S05]  /*e4c0*/  BSYNC B3 ;  /* 0x0000000000037941 */ /* 0x000fea0003800000 */
.L_x_53736:
        /* <DEDUP_REMOVED lines=9> */
.L_x_53732:
[----:B-1----:R-:W-:Y:S05]  /*e560*/  BSYNC B2 ;  /* 0x0000000000027941 */ /* 0x002fea0003800000 */
.L_x_53731:
        /* <DEDUP_REMOVED lines=18> */
.L_x_53743:
[----:B------:R-:W-:Y:S02]  /*e690*/  IMAD.MOV.U32 R3, RZ, RZ, R6 ;  /* 0x000000ffff037224 */ /* 0x000fe400078e0006 */
.L_x_53744:
[----:B------:R-:W-:Y:S05]  /*e6a0*/  BSYNC B3 ;  /* 0x0000000000037941 */ /* 0x000fea0003800000 */
.L_x_53742:
        /* <DEDUP_REMOVED lines=16> */
.L_x_53748:
[----:B------:R-:W-:Y:S05]  /*e7b0*/  BSYNC B4 ;  /* 0x0000000000047941 */ /* 0x000fea0003800000 */
.L_x_53747:
        /* <DEDUP_REMOVED lines=43> */
.L_x_53746:
[----:B------:R-:W-:Y:S05]  /*ea70*/  BSYNC B3 ;  /* 0x0000000000037941 */ /* 0x000fea0003800000 */
.L_x_53745:
        /* <DEDUP_REMOVED lines=9> */
.L_x_53741:
[----:B------:R-:W-:Y:S05]  /*eb10*/  BSYNC B2 ;  /* 0x0000000000027941 */ /* 0x000fea0003800000 */
.L_x_53740:
        /* <DEDUP_REMOVED lines=18> */
.L_x_53752:
[----:B------:R-:W-:Y:S02]  /*ec40*/  IMAD.MOV.U32 R3, RZ, RZ, R6 ;  /* 0x000000ffff037224 */ /* 0x000fe400078e0006 */
.L_x_53753:
[----:B------:R-:W-:Y:S05]  /*ec50*/  BSYNC B3 ;  /* 0x0000000000037941 */ /* 0x000fea0003800000 */
.L_x_53751:
        /* <DEDUP_REMOVED lines=16> */
.L_x_53757:
[----:B------:R-:W-:Y:S05]  /*ed60*/  BSYNC B4 ;  /* 0x0000000000047941 */ /* 0x000fea0003800000 */
.L_x_53756:
        /* <DEDUP_REMOVED lines=44> */
.L_x_53755:
[----:B------:R-:W-:Y:S05]  /*f030*/  BSYNC B3 ;  /* 0x0000000000037941 */ /* 0x000fea0003800000 */
.L_x_53754:
        /* <DEDUP_REMOVED lines=9> */
.L_x_53750:
[----:B------:R-:W-:Y:S05]  /*f0d0*/  BSYNC B2 ;  /* 0x0000000000027941 */ /* 0x000fea0003800000 */
.L_x_53749:
        /* <DEDUP_REMOVED lines=18> */
.L_x_53761:
[----:B------:R-:W-:Y:S02]  /*f200*/  IMAD.MOV.U32 R223, RZ, RZ, R6 ;  /* 0x000000ffffdf7224 */ /* 0x000fe400078e0006 */
.L_x_53762:
[----:B------:R-:W-:Y:S05]  /*f210*/  BSYNC B3 ;  /* 0x0000000000037941 */ /* 0x000fea0003800000 */
.L_x_53760:
        /* <DEDUP_REMOVED lines=16> */
.L_x_53766:
[----:B------:R-:W-:Y:S05]  /*f320*/  BSYNC B4 ;  /* 0x0000000000047941 */ /* 0x000fea0003800000 */
.L_x_53765:
        /* <DEDUP_REMOVED lines=44> */
.L_x_53764:
[----:B------:R-:W-:Y:S05]  /*f5f0*/  BSYNC B3 ;  /* 0x0000000000037941 */ /* 0x000fea0003800000 */
.L_x_53763:
        /* <DEDUP_REMOVED lines=9> */
.L_x_53759:
[----:B------:R-:W-:Y:S05]  /*f690*/  BSYNC B2 ;  /* 0x0000000000027941 */ /* 0x000fea0003800000 */
.L_x_53758:
        /* <DEDUP_REMOVED lines=15> */
.L_x_53768:
[----:B------:R-:W-:Y:S05]  /*f790*/  BSYNC B2 ;  /* 0x0000000000027941 */ /* 0x000fea0003800000 */
.L_x_53767:
[----:B------:R-:W-:Y:S02]  /*f7a0*/  IADD3 R222, R222, 0x20, RZ ;  /* 0x00000020dede7810 */ /* 0x000fe40007ffe0ff */
[----:B------:R-:W-:Y:S02]  /*f7b0*/  IADD3 R221, R221, 0x20, RZ ;  /* 0x00000020dddd7810 */ /* 0x000fe40007ffe0ff */
.L_x_53730:
[----:B------:R-:W-:Y:S05]  /*f7c0*/  BSYNC B1 ;  /* 0x0000000000017941 */ /* 0x000fea0003800000 */
.L_x_53729:
        /* <DEDUP_REMOVED lines=30> */
.L_x_53774:
[----:B------:R-:W-:Y:S02]  /*f9b0*/  IMAD.MOV.U32 R185, RZ, RZ, R6 ;  /* 0x000000ffffb97224 */ /* 0x000fe400078e0006 */
.L_x_53775:
[----:B------:R-:W-:Y:S05]  /*f9c0*/  BSYNC B3 ;  /* 0x0000000000037941 */ /* 0x000fea0003800000 */
.L_x_53773:
        /* <DEDUP_REMOVED lines=16> */
.L_x_53779:
[----:B------:R-:W-:Y:S05]  /*fad0*/  BSYNC B4 ;  /* 0x0000000000047941 */ /* 0x000fea0003800000 */
.L_x_53778:
        /* <DEDUP_REMOVED lines=44> */
.L_x_53777:
[----:B------:R-:W-:Y:S05]  /*fda0*/  BSYNC B3 ;  /* 0x0000000000037941 */ /* 0x000fea0003800000 */
.L_x_53776:
        /* <DEDUP_REMOVED lines=9> */
.L_x_53772:
[----:B-1----:R-:W-:Y:S05]  /*fe40*/  BSYNC B2 ;  /* 0x0000000000027941 */ /* 0x002fea0003800000 */
.L_x_53771:
        /* <DEDUP_REMOVED lines=18> */
.L_x_53783:
[----:B------:R-:W-:Y:S02]  /*ff70*/  MOV R3, R6 ;  /* 0x0000000600037202 */ /* 0x000fe40000000f00 */
.L_x_53784:
[----:B------:R-:W-:Y:S05]  /*ff80*/  BSYNC B3 ;  /* 0x0000000000037941 */ /* 0x000fea0003800000 */
.L_x_53782:
        /* <DEDUP_REMOVED lines=16> */
.L_x_53788:
[----:B------:R-:W-:Y:S05]  /*10090*/  BSYNC B4 ;  /* 0x0000000000047941 */ /* 0x000fea0003800000 */
.L_x_53787:
        /* <DEDUP_REMOVED lines=43> */
.L_x_53786:
[----:B------:R-:W-:Y:S05]  /*10350*/  BSYNC B3 ;  /* 0x0000000000037941 */ /* 0x000fea0003800000 */
.L_x_53785:
        /* <DEDUP_REMOVED lines=9> */
.L_x_53781:
[----:B------:R-:W-:Y:S05]  /*103f0*/  BSYNC B2 ;  /* 0x0000000000027941 */ /* 0x000fea0003800000 */
.L_x_53780:
        /* <DEDUP_REMOVED lines=18> */
.L_x_53792:
[----:B------:R-:W-:Y:S02]  /*10520*/  IMAD.MOV.U32 R3, RZ, RZ, R6 ;  /* 0x000000ffff037224 */ /* 0x000fe400078e0006 */
.L_x_53793:
[----:B------:R-:W-:Y:S05]  /*10530*/  BSYNC B3 ;  /* 0x0000000000037941 */ /* 0x000fea0003800000 */
.L_x_53791:
        /* <DEDUP_REMOVED lines=16> */
.L_x_53797:
[----:B------:R-:W-:Y:S05]  /*10640*/  BSYNC B4 ;  /* 0x0000000000047941 */ /* 0x000fea0003800000 */
.L_x_53796:
        /* <DEDUP_REMOVED lines=44> */
.L_x_53795:
[----:B------:R-:W-:Y:S05]  /*10910*/  BSYNC B3 ;  /* 0x0000000000037941 */ /* 0x000fea0003800000 */
.L_x_53794:
        /* <DEDUP_REMOVED lines=9> */
.L_x_53790:
[----:B------:R-:W-:Y:S05]  /*109b0*/  BSYNC B2 ;  /* 0x0000000000027941 */ /* 0x000fea0003800000 */
.L_x_53789:
        /* <DEDUP_REMOVED lines=18> */
.L_x_53801:
[----:B------:R-:W-:Y:S02]  /*10ae0*/  IMAD.MOV.U32 R223, RZ, RZ, R6 ;  /* 0x000000ffffdf7224 */ /* 0x000fe400078e0006 */
.L_x_53802:
[----:B------:R-:W-:Y:S05]  /*10af0*/  BSYNC B3 ;  /* 0x0000000000037941 */ /* 0x000fea0003800000 */
.L_x_53800:
        /* <DEDUP_REMOVED lines=16> */
.L_x_53806:
[----:B------:R-:W-:Y:S05]  /*10c00*/  BSYNC B4 ;  /* 0x0000000000047941 */ /* 0x000fea0003800000 */
.L_x_53805:
        /* <DEDUP_REMOVED lines=44> */
.L_x_53804:
[----:B------:R-:W-:Y:S05]  /*10ed0*/  BSYNC B3 ;  /* 0x0000000000037941 */ /* 0x000fea0003800000 */
.L_x_53803:
        /* <DEDUP_REMOVED lines=9> */
.L_x_53799:
[----:B------:R-:W-:Y:S05]  /*10f70*/  BSYNC B2 ;  /* 0x0000000000027941 */ /* 0x000fea0003800000 */
.L_x_53798:
        /* <DEDUP_REMOVED lines=15> */
.L_x_53808:
[----:B------:R-:W-:Y:S05]  /*11070*/  BSYNC B2 ;  /* 0x0000000000027941 */ /* 0x000fea0003800000 */
.L_x_53807:
[----:B------:R-:W-:Y:S02]  /*11080*/  IADD3 R222, R222, 0x20, RZ ;  /* 0x00000020dede7810 */ /* 0x000fe40007ffe0ff */
[----:B------:R-:W-:Y:S02]  /*11090*/  IADD3 R221, R221, 0x20, RZ ;  /* 0x00000020dddd7810 */ /* 0x000fe40007ffe0ff */
.L_x_53770:
[----:B------:R-:W-:Y:S05]  /*110a0*/  BSYNC B1 ;  /* 0x0000000000017941 */ /* 0x000fea0003800000 */
.L_x_53769:
        /* <DEDUP_REMOVED lines=30> */
.L_x_53814:
[----:B------:R-:W-:Y:S02]  /*11290*/  IMAD.MOV.U32 R189, RZ, RZ, R6 ;  /* 0x000000ffffbd7224 */ /* 0x000fe400078e0006 */
.L_x_53815:
[----:B------:R-:W-:Y:S05]  /*112a0*/  BSYNC B3 ;  /* 0x0000000000037941 */ /* 0x000fea0003800000 */
.L_x_53813:
        /* <DEDUP_REMOVED lines=16> */
.L_x_53819:
[----:B------:R-:W-:Y:S05]  /*113b0*/  BSYNC B4 ;  /* 0x0000000000047941 */ /* 0x000fea0003800000 */
.L_x_53818:
        /* <DEDUP_REMOVED lines=44> */
.L_x_53817:
[----:B------:R-:W-:Y:S05]  /*11680*/  BSYNC B3 ;  /* 0x0000000000037941 */ /* 0x000fea0003800000 */
.L_x_53816:
        /* <DEDUP_REMOVED lines=9> */
.L_x_53812:
[----:B-1----:R-:W-:Y:S05]  /*11720*/  BSYNC B2 ;  /* 0x0000000000027941 */ /* 0x002fea0003800000 */
.L_x_53811:
        /* <DEDUP_REMOVED lines=18> */
.L_x_53823:
[----:B------:R-:W-:Y:S02]  /*11850*/  IMAD.MOV.U32 R3, RZ, RZ, R6 ;  /* 0x000000ffff037224 */ /* 0x000fe400078e0006 */
.L_x_53824:
[----:B------:R-:W-:Y:S05]  /*11860*/  BSYNC B3 ;  /* 0x0000000000037941 */ /* 0x000fea0003800000 */
.L_x_53822:
        /* <DEDUP_REMOVED lines=16> */
.L_x_53828:
[----:B------:R-:W-:Y:S05]  /*11970*/  BSYNC B4 ;  /* 0x0000000000047941 */ /* 0x000fea0003800000 */
.L_x_53827:
        /* <DEDUP_REMOVED lines=43> */
.L_x_53826:
[----:B------:R-:W-:Y:S05]  /*11c30*/  BSYNC B3 ;  /* 0x0000000000037941 */ /* 0x000fea0003800000 */
.L_x_53825:
        /* <DEDUP_REMOVED lines=9> */
.L_x_53821:
[----:B------:R-:W-:Y:S05]  /*11cd0*/  BSYNC B2 ;  /* 0x0000000000027941 */ /* 0x000fea0003800000 */
.L_x_53820:
        /* <DEDUP_REMOVED lines=18> */
.L_x_53832:
[----:B------:R-:W-:Y:S02]  /*11e00*/  MOV R3, R6 ;  /* 0x0000000600037202 */ /* 0x000fe40000000f00 */
.L_x_53833:
[----:B------:R-:W-:Y:S05]  /*11e10*/  BSYNC B3 ;  /* 0x0000000000037941 */ /* 0x000fea0003800000 */
.L_x_53831:
        /* <DEDUP_REMOVED lines=16> */
.L_x_53837:
[----:B------:R-:W-:Y:S05]  /*11f20*/  BSYNC B4 ;  /* 0x0000000000047941 */ /* 0x000fea0003800000 */
.L_x_53836:
        /* <DEDUP_REMOVED lines=44> */
.L_x_53835:
[----:B------:R-:W-:Y:S05]  /*121f0*/  BSYNC B3 ;  /* 0x0000000000037941 */ /* 0x000fea0003800000 */
.L_x_53834:
        /* <DEDUP_REMOVED lines=9> */
.L_x_53830:
[----:B------:R-:W-:Y:S05]  /*12290*/  BSYNC B2 ;  /* 0x0000000000027941 */ /* 0x000fea0003800000 */
.L_x_53829:
        /* <DEDUP_REMOVED lines=18> */
.L_x_53841:
[----:B------:R-:W-:Y:S02]  /*123c0*/  IMAD.MOV.U32 R223, RZ, RZ, R6 ;  /* 0x000000ffffdf7224 */ /* 0x000fe400078e0006 */
.L_x_53842:
[----:B------:R-:W-:Y:S05]  /*123d0*/  BSYNC B3 ;  /* 0x0000000000037941 */ /* 0x000fea0003800000 */
.L_x_53840:
        /* <DEDUP_REMOVED lines=16> */
.L_x_53846:
[----:B------:R-:W-:Y:S05]  /*124e0*/  BSYNC B4 ;  /* 0x0000000000047941 */ /* 0x000fea0003800000 */
.L_x_53845:
        /* <DEDUP_REMOVED lines=44> */
.L_x_53844:
[----:B------:R-:W-:Y:S05]  /*127b0*/  BSYNC B3 ;  /* 0x0000000000037941 */ /* 0x000fea0003800000 */
.L_x_53843:
        /* <DEDUP_REMOVED lines=9> */
.L_x_53839:
[----:B------:R-:W-:Y:S05]  /*12850*/  BSYNC B2 ;  /* 0x0000000000027941 */ /* 0x000fea0003800000 */
.L_x_53838:
        /* <DEDUP_REMOVED lines=15> */
.L_x_53848:
[----:B------:R-:W-:Y:S05]  /*12950*/  BSYNC B2 ;  /* 0x0000000000027941 */ /* 0x000fea0003800000 */
.L_x_53847:
[----:B------:R-:W-:Y:S02]  /*12960*/  IADD3 R222, R222, 0x20, RZ ;  /* 0x00000020dede7810 */ /* 0x000fe40007ffe0ff */
[----:B------:R-:W-:Y:S02]  /*12970*/  IADD3 R221, R221, 0x20, RZ ;  /* 0x00000020dddd7810 */ /* 0x000fe40007ffe0ff */
.L_x_53810:
[----:B------:R-:W-:Y:S05]  /*12980*/  BSYNC B1 ;  /* 0x0000000000017941 */ /* 0x000fea0003800000 */
.L_x_53809:
        /* <DEDUP_REMOVED lines=30> */
.L_x_53854:
[----:B------:R-:W-:Y:S02]  /*12b70*/  IMAD.MOV.U32 R193, RZ, RZ, R6 ;  /* 0x000000ffffc17224 */ /* 0x000fe400078e0006 */
.L_x_53855:
[----:B------:R-:W-:Y:S05]  /*12b80*/  BSYNC B3 ;  /* 0x0000000000037941 */ /* 0x000fea0003800000 */
.L_x_53853:
        /* <DEDUP_REMOVED lines=16> */
.L_x_53859:
[----:B------:R-:W-:Y:S05]  /*12c90*/  BSYNC B4 ;  /* 0x0000000000047941 */ /* 0x000fea0003800000 */
.L_x_53858:
        /* <DEDUP_REMOVED lines=44> */
.L_x_53857:
[----:B------:R-:W-:Y:S05]  /*12f60*/  BSYNC B3 ;  /* 0x0000000000037941 */ /* 0x000fea0003800000 */
.L_x_53856:
        /* <DEDUP_REMOVED lines=9> */
.L_x_53852:
[----:B0-----:R-:W-:Y:S05]  /*13000*/  BSYNC B2 ;  /* 0x0000000000027941 */ /* 0x001fea0003800000 */
.L_x_53851:
        /* <DEDUP_REMOVED lines=18> */
.L_x_53863:
[----:B------:R-:W-:Y:S02]  /*13130*/  IMAD.MOV.U32 R3, RZ, RZ, R6 ;  /* 0x000000ffff037224 */ /* 0x000fe400078e0006 */
.L_x_53864:
[----:B------:R-:W-:Y:S05]  /*13140*/  BSYNC B3 ;  /* 0x0000000000037941 */ /* 0x000fea0003800000 */
.L_x_53862:
        /* <DEDUP_REMOVED lines=16> */
.L_x_53868:
[----:B------:R-:W-:Y:S05]  /*13250*/  BSYNC B4 ;  /* 0x0000000000047941 */ /* 0x000fea0003800000 */
.L_x_53867:
        /* <DEDUP_REMOVED lines=43> */
.L_x_53866:
[----:B------:R-:W-:Y:S05]  /*13510*/  BSYNC B3 ;  /* 0x0000000000037941 */ /* 0x000fea0003800000 */
.L_x_53865:
        /* <DEDUP_REMOVED lines=9> */
.L_x_53861:
[----:B------:R-:W-:Y:S05]  /*135b0*/  BSYNC B2 ;  /* 0x0000000000027941 */ /* 0x000fea0003800000 */
.L_x_53860:
        /* <DEDUP_REMOVED lines=18> */
.L_x_53872:
[----:B------:R-:W-:Y:S02]  /*136e0*/  IMAD.MOV.U32 R3, RZ, RZ, R6 ;  /* 0x000000ffff037224 */ /* 0x000fe400078e0006 */
.L_x_53873:
[----:B------:R-:W-:Y:S05]  /*136f0*/  BSYNC B3 ;  /* 0x0000000000037941 */ /* 0x000fea0003800000 */
.L_x_53871:
        /* <DEDUP_REMOVED lines=16> */
.L_x_53877:
[----:B------:R-:W-:Y:S05]  /*13800*/  BSYNC B4 ;  /* 0x0000000000047941 */ /* 0x000fea0003800000 */
.L_x_53876:
        /* <DEDUP_REMOVED lines=44> */
.L_x_53875:
[----:B------:R-:W-:Y:S05]  /*13ad0*/  BSYNC B3 ;  /* 0x0000000000037941 */ /* 0x000fea0003800000 */
.L_x_53874:
        /* <DEDUP_REMOVED lines=9> */
.L_x_53870:
[----:B------:R-:W-:Y:S05]  /*13b70*/  BSYNC B2 ;  /* 0x0000000000027941 */ /* 0x000fea0003800000 */
.L_x_53869:
        /* <DEDUP_REMOVED lines=18> */
.L_x_53881:
[----:B------:R-:W-:Y:S02]  /*13ca0*/  IMAD.MOV.U32 R223, RZ, RZ, R6 ;  /* 0x000000ffffdf7224 */ /* 0x000fe400078e0006 */
.L_x_53882:
[----:B------:R-:W-:Y:S05]  /*13cb0*/  BSYNC B3 ;  /* 0x0000000000037941 */ /* 0x000fea0003800000 */
.L_x_53880:
        /* <DEDUP_REMOVED lines=16> */
.L_x_53886:
[----:B------:R-:W-:Y:S05]  /*13dc0*/  BSYNC B4 ;  /* 0x0000000000047941 */ /* 0x000fea0003800000 */
.L_x_53885:
        /* <DEDUP_REMOVED lines=44> */
.L_x_53884:
[----:B------:R-:W-:Y:S05]  /*14090*/  BSYNC B3 ;  /* 0x0000000000037941 */ /* 0x000fea0003800000 */
.L_x_53883:
        /* <DEDUP_REMOVED lines=9> */
.L_x_53879:
[----:B------:R-:W-:Y:S05]  /*14130*/  BSYNC B2 ;  /* 0x0000000000027941 */ /* 0x000fea0003800000 */
.L_x_53878:
        /* <DEDUP_REMOVED lines=15> */
.L_x_53888:
[----:B------:R-:W-:Y:S05]  /*14230*/  BSYNC B2 ;  /* 0x0000000000027941 */ /* 0x000fea0003800000 */
.L_x_53887:
[----:B------:R-:W-:Y:S02]  /*14240*/  IADD3 R222, R222, 0x20, RZ ;  /* 0x00000020dede7810 */ /* 0x000fe40007ffe0ff */
[----:B------:R-:W-:Y:S02]  /*14250*/  IADD3 R221, R221, 0x20, RZ ;  /* 0x00000020dddd7810 */ /* 0x000fe40007ffe0ff */
.L_x_53850:
[----:B------:R-:W-:Y:S05]  /*14260*/  BSYNC B1 ;  /* 0x0000000000017941 */ /* 0x000fea0003800000 */
.L_x_53849:
        /* <DEDUP_REMOVED lines=30> */
.L_x_53894:
[----:B------:R-:W-:Y:S02]  /*14450*/  MOV R197, R6 ;  /* 0x0000000600c57202 */ /* 0x000fe40000000f00 */
.L_x_53895:
[----:B------:R-:W-:Y:S05]  /*14460*/  BSYNC B3 ;  /* 0x0000000000037941 */ /* 0x000fea0003800000 */
.L_x_53893:
        /* <DEDUP_REMOVED lines=16> */
.L_x_53899:
[----:B------:R-:W-:Y:S05]  /*14570*/  BSYNC B4 ;  /* 0x0000000000047941 */ /* 0x000fea0003800000 */
.L_x_53898:
        /* <DEDUP_REMOVED lines=44> */
.L_x_53897:
[----:B------:R-:W-:Y:S05]  /*14840*/  BSYNC B3 ;  /* 0x0000000000037941 */ /* 0x000fea0003800000 */
.L_x_53896:
        /* <DEDUP_REMOVED lines=9> */
.L_x_53892:
[----:B0-----:R-:W-:Y:S05]  /*148e0*/  BSYNC B2 ;  /* 0x0000000000027941 */ /* 0x001fea0003800000 */
.L_x_53891:
        /* <DEDUP_REMOVED lines=18> */
.L_x_53903:
[----:B------:R-:W-:Y:S02]  /*14a10*/  IMAD.MOV.U32 R3, RZ, RZ, R6 ;  /* 0x000000ffff037224 */ /* 0x000fe400078e0006 */
.L_x_53904:
[----:B------:R-:W-:Y:S05]  /*14a20*/  BSYNC B3 ;  /* 0x0000000000037941 */ /* 0x000fea0003800000 */
.L_x_53902:
        /* <DEDUP_REMOVED lines=16> */
.L_x_53908:
[----:B------:R-:W-:Y:S05]  /*14b30*/  BSYNC B4 ;  /* 0x0000000000047941 */ /* 0x000fea0003800000 */
.L_x_53907:
        /* <DEDUP_REMOVED lines=43> */
.L_x_53906:
[----:B------:R-:W-:Y:S05]  /*14df0*/  BSYNC B3 ;  /* 0x0000000000037941 */ /* 0x000fea0003800000 */
.L_x_53905:
        /* <DEDUP_REMOVED lines=9> */
.L_x_53901:
[----:B------:R-:W-:Y:S05]  /*14e90*/  BSYNC B2 ;  /* 0x0000000000027941 */ /* 0x000fea0003800000 */
.L_x_53900:
        /* <DEDUP_REMOVED lines=18> */
.L_x_53912:
[----:B------:R-:W-:Y:S02]  /*14fc0*/  IMAD.MOV.U32 R3, RZ, RZ, R6 ;  /* 0x000000ffff037224 */ /* 0x000fe400078e0006 */
.L_x_53913:
[----:B------:R-:W-:Y:S05]  /*14fd0*/  BSYNC B3 ;  /* 0x0000000000037941 */ /* 0x000fea0003800000 */
.L_x_53911:
        /* <DEDUP_REMOVED lines=16> */
.L_x_53917:
[----:B------:R-:W-:Y:S05]  /*150e0*/  BSYNC B4 ;  /* 0x0000000000047941 */ /* 0x000fea0003800000 */
.L_x_53916:
        /* <DEDUP_REMOVED lines=44> */
.L_x_53915:
[----:B------:R-:W-:Y:S05]  /*153b0*/  BSYNC B3 ;  /* 0x0000000000037941 */ /* 0x000fea0003800000 */
.L_x_53914:
        /* <DEDUP_REMOVED lines=9> */
.L_x_53910:
[----:B------:R-:W-:Y:S05]  /*15450*/  BSYNC B2 ;  /* 0x0000000000027941 */ /* 0x000fea0003800000 */
.L_x_53909:
        /* <DEDUP_REMOVED lines=18> */
.L_x_53921:
[----:B------:R-:W-:Y:S02]  /*15580*/  MOV R223, R6 ;  /* 0x0000000600df7202 */ /* 0x000fe40000000f00 */
.L_x_53922:
[----:B------:R-:W-:Y:S05]  /*15590*/  BSYNC B3 ;  /* 0x0000000000037941 */ /* 0x000fea0003800000 */
.L_x_53920:
        /* <DEDUP_REMOVED lines=16> */
.L_x_53926:
[----:B------:R-:W-:Y:S05]  /*156a0*/  BSYNC B4 ;  /* 0x0000000000047941 */ /* 0x000fea0003800000 */
.L_x_53925:
        /* <DEDUP_REMOVED lines=44> */
.L_x_53924:
[----:B------:R-:W-:Y:S05]  /*15970*/  BSYNC B3 ;  /* 0x0000000000037941 */ /* 0x000fea0003800000 */
.L_x_53923:
        /* <DEDUP_REMOVED lines=9> */
.L_x_53919:
[----:B------:R-:W-:Y:S05]  /*15a10*/  BSYNC B2 ;  /* 0x0000000000027941 */ /* 0x000fea0003800000 */
.L_x_53918:
        /* <DEDUP_REMOVED lines=15> */
.L_x_53928:
[----:B------:R-:W-:Y:S05]  /*15b10*/  BSYNC B2 ;  /* 0x0000000000027941 */ /* 0x000fea0003800000 */
.L_x_53927:
[----:B------:R-:W-:Y:S02]  /*15b20*/  IADD3 R222, R222, 0x20, RZ ;  /* 0x00000020dede7810 */ /* 0x000fe40007ffe0ff */
[----:B------:R-:W-:Y:S02]  /*15b30*/  IADD3 R221, R221, 0x20, RZ ;  /* 0x00000020dddd7810 */ /* 0x000fe40007ffe0ff */
.L_x_53890:
[----:B------:R-:W-:Y:S05]  /*15b40*/  BSYNC B1 ;  /* 0x0000000000017941 */ /* 0x000fea0003800000 */
.L_x_53889:
        /* <DEDUP_REMOVED lines=30> */
.L_x_53934:
[----:B------:R-:W-:Y:S02]  /*15d30*/  IMAD.MOV.U32 R201, RZ, RZ, R6 ;  /* 0x000000ffffc97224 */ /* 0x000fe400078e0006 */
.L_x_53935:
[----:B------:R-:W-:Y:S05]  /*15d40*/  BSYNC B3 ;  /* 0x0000000000037941 */ /* 0x000fea0003800000 */
.L_x_53933:
        /* <DEDUP_REMOVED lines=16> */
.L_x_53939:
[----:B------:R-:W-:Y:S05]  /*15e50*/  BSYNC B4 ;  /* 0x0000000000047941 */ /* 0x000fea0003800000 */
.L_x_53938:
        /* <DEDUP_REMOVED lines=44> */
.L_x_53937:
[----:B------:R-:W-:Y:S05]  /*16120*/  BSYNC B3 ;  /* 0x0000000000037941 */ /* 0x000fea0003800000 */
.L_x_53936:
        /* <DEDUP_REMOVED lines=9> */
.L_x_53932:
[----:B-1----:R-:W-:Y:S05]  /*161c0*/  BSYNC B2 ;  /* 0x0000000000027941 */ /* 0x002fea0003800000 */
.L_x_53931:
        /* <DEDUP_REMOVED lines=18> */
.L_x_53943:
[----:B------:R-:W-:Y:S02]  /*162f0*/  IMAD.MOV.U32 R3, RZ, RZ, R6 ;  /* 0x000000ffff037224 */ /* 0x000fe400078e0006 */
.L_x_53944:
[----:B------:R-:W-:Y:S05]  /*16300*/  BSYNC B3 ;  /* 0x0000000000037941 */ /* 0x000fea0003800000 */
.L_x_53942:
        /* <DEDUP_REMOVED lines=16> */
.L_x_53948:
[----:B------:R-:W-:Y:S05]  /*16410*/  BSYNC B4 ;  /* 0x0000000000047941 */ /* 0x000fea0003800000 */
.L_x_53947:
        /* <DEDUP_REMOVED lines=43> */
.L_x_53946:
[----:B------:R-:W-:Y:S05]  /*166d0*/  BSYNC B3 ;  /* 0x0000000000037941 */ /* 0x000fea0003800000 */
.L_x_53945:
        /* <DEDUP_REMOVED lines=9> */
.L_x_53941:
[----:B------:R-:W-:Y:S05]  /*16770*/  BSYNC B2 ;  /* 0x0000000000027941 */ /* 0x000fea0003800000 */
.L_x_53940:
        /* <DEDUP_REMOVED lines=18> */
.L_x_53952:
[----:B------:R-:W-:Y:S02]  /*168a0*/  IMAD.MOV.U32 R3, RZ, RZ, R6 ;  /* 0x000000ffff037224 */ /* 0x000fe400078e0006 */
.L_x_53953:
[----:B------:R-:W-:Y:S05]  /*168b0*/  BSYNC B3 ;  /* 0x0000000000037941 */ /* 0x000fea0003800000 */
.L_x_53951:
        /* <DEDUP_REMOVED lines=16> */
.L_x_53957:
[----:B------:R-:W-:Y:S05]  /*169c0*/  BSYNC B4 ;  /* 0x0000000000047941 */ /* 0x000fea0003800000 */
.L_x_53956:
        /* <DEDUP_REMOVED lines=44> */
.L_x_53955:
[----:B------:R-:W-:Y:S05]  /*16c90*/  BSYNC B3 ;  /* 0x0000000000037941 */ /* 0x000fea0003800000 */
.L_x_53954:
        /* <DEDUP_REMOVED lines=9> */
.L_x_53950:
[----:B------:R-:W-:Y:S05]  /*16d30*/  BSYNC B2 ;  /* 0x0000000000027941 */ /* 0x000fea0003800000 */
.L_x_53949:
        /* <DEDUP_REMOVED lines=18> */
.L_x_53961:
[----:B------:R-:W-:Y:S02]  /*16e60*/  IMAD.MOV.U32 R223, RZ, RZ, R6 ;  /* 0x000000ffffdf7224 */ /* 0x000fe400078e0006 */
.L_x_53962:
[----:B------:R-:W-:Y:S05]  /*16e70*/  BSYNC B3 ;  /* 0x0000000000037941 */ /* 0x000fea0003800000 */
.L_x_53960:
        /* <DEDUP_REMOVED lines=16> */
.L_x_53966:
[----:B------:R-:W-:Y:S05]  /*16f80*/  BSYNC B4 ;  /* 0x0000000000047941 */ /* 0x000fea0003800000 */
.L_x_53965:
        /* <DEDUP_REMOVED lines=44> */
.L_x_53964:
[----:B------:R-:W-:Y:S05]  /*17250*/  BSYNC B3 ;  /* 0x0000000000037941 */ /* 0x000fea0003800000 */
.L_x_53963:
        /* <DEDUP_REMOVED lines=9> */
.L_x_53959:
[----:B------:R-:W-:Y:S05]  /*172f0*/  BSYNC B2 ;  /* 0x0000000000027941 */ /* 0x000fea0003800000 */
.L_x_53958:
        /* <DEDUP_REMOVED lines=15> */
.L_x_53968:
[----:B------:R-:W-:Y:S05]  /*173f0*/  BSYNC B2 ;  /* 0x0000000000027941 */ /* 0x000fea0003800000 */
.L_x_53967:
[----:B------:R-:W-:Y:S02]  /*17400*/  IADD3 R222, R222, 0x20, RZ ;  /* 0x00000020dede7810 */ /* 0x000fe40007ffe0ff */
[----:B------:R-:W-:Y:S02]  /*17410*/  IADD3 R221, R221, 0x20, RZ ;  /* 0x00000020dddd7810 */ /* 0x000fe40007ffe0ff */
.L_x_53930:
[----:B------:R-:W-:Y:S05]  /*17420*/  BSYNC B1 ;  /* 0x0000000000017941 */ /* 0x000fea0003800000 */
.L_x_53929:
        /* <DEDUP_REMOVED lines=30> */
.L_x_53974:
[----:B------:R-:W-:Y:S02]  /*17610*/  IMAD.MOV.U32 R205, RZ, RZ, R6 ;  /* 0x000000ffffcd7224 */ /* 0x000fe400078e0006 */
.L_x_53975:
[----:B------:R-:W-:Y:S05]  /*17620*/  BSYNC B3 ;  /* 0x0000000000037941 */ /* 0x000fea0003800000 */
.L_x_53973:
        /* <DEDUP_REMOVED lines=16> */
.L_x_53979:
[----:B------:R-:W-:Y:S05]  /*17730*/  BSYNC B4 ;  /* 0x0000000000047941 */ /* 0x000fea0003800000 */
.L_x_53978:
        /* <DEDUP_REMOVED lines=44> */
.L_x_53977:
[----:B------:R-:W-:Y:S05]  /*17a00*/  BSYNC B3 ;  /* 0x0000000000037941 */ /* 0x000fea0003800000 */
.L_x_53976:
        /* <DEDUP_REMOVED lines=9> */
.L_x_53972:
[----:B-1----:R-:W-:Y:S05]  /*17aa0*/  BSYNC B2 ;  /* 0x0000000000027941 */ /* 0x002fea0003800000 */
.L_x_53971:
        /* <DEDUP_REMOVED lines=18> */
.L_x_53983:
[----:B------:R-:W-:Y:S02]  /*17bd0*/  MOV R3, R6 ;  /* 0x0000000600037202 */ /* 0x000fe40000000f00 */
.L_x_53984:
[----:B------:R-:W-:Y:S05]  /*17be0*/  BSYNC B3 ;  /* 0x0000000000037941 */ /* 0x000fea0003800000 */
.L_x_53982:
        /* <DEDUP_REMOVED lines=16> */
.L_x_53988:
[----:B------:R-:W-:Y:S05]  /*17cf0*/  BSYNC B4 ;  /* 0x0000000000047941 */ /* 0x000fea0003800000 */
.L_x_53987:
        /* <DEDUP_REMOVED lines=43> */
.L_x_53986:
[----:B------:R-:W-:Y:S05]  /*17fb0*/  BSYNC B3 ;  /* 0x0000000000037941 */ /* 0x000fea0003800000 */
.L_x_53985:
        /* <DEDUP_REMOVED lines=9> */
.L_x_53981:
[----:B------:R-:W-:Y:S05]  /*18050*/  BSYNC B2 ;  /* 0x0000000000027941 */ /* 0x000fea0003800000 */
.L_x_53980:
        /* <DEDUP_REMOVED lines=18> */
.L_x_53992:
[----:B------:R-:W-:Y:S02]  /*18180*/  IMAD.MOV.U32 R3, RZ, RZ, R6 ;  /* 0x000000ffff037224 */ /* 0x000fe400078e0006 */
.L_x_53993:
[----:B------:R-:W-:Y:S05]  /*18190*/  BSYNC B3 ;  /* 0x0000000000037941 */ /* 0x000fea0003800000 */
.L_x_53991:
        /* <DEDUP_REMOVED lines=16> */
.L_x_53997:
[----:B------:R-:W-:Y:S05]  /*182a0*/  BSYNC B4 ;  /* 0x0000000000047941 */ /* 0x000fea0003800000 */
.L_x_53996:
        /* <DEDUP_REMOVED lines=44> */
.L_x_53995:
[----:B------:R-:W-:Y:S05]  /*18570*/  BSYNC B3 ;  /* 0x0000000000037941 */ /* 0x000fea0003800000 */
.L_x_53994:
        /* <DEDUP_REMOVED lines=9> */
.L_x_53990:
[----:B------:R-:W-:Y:S05]  /*18610*/  BSYNC B2 ;  /* 0x0000000000027941 */ /* 0x000fea0003800000 */
.L_x_53989:
        /* <DEDUP_REMOVED lines=18> */
.L_x_54001:
[----:B------:R-:W-:Y:S02]  /*18740*/  IMAD.MOV.U32 R223, RZ, RZ, R6 ;  /* 0x000000ffffdf7224 */ /* 0x000fe400078e0006 */
.L_x_54002:
[----:B------:R-:W-:Y:S05]  /*18750*/  BSYNC B3 ;  /* 0x0000000000037941 */ /* 0x000fea0003800000 */
.L_x_54000:
        /* <DEDUP_REMOVED lines=16> */
.L_x_54006:
[----:B------:R-:W-:Y:S05]  /*18860*/  BSYNC B4 ;  /* 0x0000000000047941 */ /* 0x000fea0003800000 */
.L_x_54005:
        /* <DEDUP_REMOVED lines=44> */
.L_x_54004:
[----:B------:R-:W-:Y:S05]  /*18b30*/  BSYNC B3 ;  /* 0x0000000000037941 */ /* 0x000fea0003800000 */
.L_x_54003:
        /* <DEDUP_REMOVED lines=9> */
.L_x_53999:
[----:B------:R-:W-:Y:S05]  /*18bd0*/  BSYNC B2 ;  /* 0x0000000000027941 */ /* 0x000fea0003800000 */
.L_x_53998:
        /* <DEDUP_REMOVED lines=15> */
.L_x_54008:
[----:B------:R-:W-:Y:S05]  /*18cd0*/  BSYNC B2 ;  /* 0x0000000000027941 */ /* 0x000fea0003800000 */
.L_x_54007:
[----:B------:R-:W-:Y:S02]  /*18ce0*/  IADD3 R222, R222, 0x20, RZ ;  /* 0x00000020dede7810 */ /* 0x000fe40007ffe0ff */
[----:B------:R-:W-:Y:S02]  /*18cf0*/  IADD3 R221, R221, 0x20, RZ ;  /* 0x00000020dddd7810 */ /* 0x000fe40007ffe0ff */
.L_x_53970:
[----:B------:R-:W-:Y:S05]  /*18d00*/  BSYNC B1 ;  /* 0x0000000000017941 */ /* 0x000fea0003800000 */
.L_x_53969:
        /* <DEDUP_REMOVED lines=30> */
.L_x_54014:
[----:B------:R-:W-:Y:S02]  /*18ef0*/  IMAD.MOV.U32 R209, RZ, RZ, R6 ;  /* 0x000000ffffd17224 */ /* 0x000fe400078e0006 */
.L_x_54015:
[----:B------:R-:W-:Y:S05]  /*18f00*/  BSYNC B3 ;  /* 0x0000000000037941 */ /* 0x000fea0003800000 */
.L_x_54013:
        /* <DEDUP_REMOVED lines=16> */
.L_x_54019:
[----:B------:R-:W-:Y:S05]  /*19010*/  BSYNC B4 ;  /* 0x0000000000047941 */ /* 0x000fea0003800000 */
.L_x_54018:
        /* <DEDUP_REMOVED lines=43> */
.L_x_54017:
[----:B------:R-:W-:Y:S05]  /*192d0*/  BSYNC B3 ;  /* 0x0000000000037941 */ /* 0x000fea0003800000 */
.L_x_54016:
        /* <DEDUP_REMOVED lines=9> */
.L_x_54012:
[----:B-1----:R-:W-:Y:S05]  /*19370*/  BSYNC B2 ;  /* 0x0000000000027941 */ /* 0x002fea0003800000 */
.L_x_54011:
        /* <DEDUP_REMOVED lines=18> */
.L_x_54023:
[----:B------:R-:W-:Y:S02]  /*194a0*/  IMAD.MOV.U32 R3, RZ, RZ, R6 ;  /* 0x000000ffff037224 */ /* 0x000fe400078e0006 */
.L_x_54024:
[----:B------:R-:W-:Y:S05]  /*194b0*/  BSYNC B3 ;  /* 0x0000000000037941 */ /* 0x000fea0003800000 */
.L_x_54022:
        /* <DEDUP_REMOVED lines=16> */
.L_x_54028:
[----:B------:R-:W-:Y:S05]  /*195c0*/  BSYNC B4 ;  /* 0x0000000000047941 */ /* 0x000fea0003800000 */
.L_x_54027:
        /* <DEDUP_REMOVED lines=44> */
.L_x_54026:
[----:B------:R-:W-:Y:S05]  /*19890*/  BSYNC B3 ;  /* 0x0000000000037941 */ /* 0x000fea0003800000 */
.L_x_54025:
        /* <DEDUP_REMOVED lines=9> */
.L_x_54021:
[----:B------:R-:W-:Y:S05]  /*19930*/  BSYNC B2 ;  /* 0x0000000000027941 */ /* 0x000fea0003800000 */
.L_x_54020:
        /* <DEDUP_REMOVED lines=18> */
.L_x_54032:
[----:B------:R-:W-:Y:S02]  /*19a60*/  MOV R3, R6 ;  /* 0x0000000600037202 */ /* 0x000fe40000000f00 */
.L_x_54033:
[----:B------:R-:W-:Y:S05]  /*19a70*/  BSYNC B3 ;  /* 0x0000000000037941 */ /* 0x000fea0003800000 */
.L_x_54031:
        /* <DEDUP_REMOVED lines=16> */
.L_x_54037:
[----:B------:R-:W-:Y:S05]  /*19b80*/  BSYNC B4 ;  /* 0x0000000000047941 */ /* 0x000fea0003800000 */
.L_x_54036:
        /* <DEDUP_REMOVED lines=44> */
.L_x_54035:
[----:B------:R-:W-:Y:S05]  /*19e50*/  BSYNC B3 ;  /* 0x0000000000037941 */ /* 0x000fea0003800000 */
.L_x_54034:
        /* <DEDUP_REMOVED lines=9> */
.L_x_54030:
[----:B------:R-:W-:Y:S05]  /*19ef0*/  BSYNC B2 ;  /* 0x0000000000027941 */ /* 0x000fea0003800000 */
.L_x_54029:
        /* <DEDUP_REMOVED lines=18> */
.L_x_54041:
[----:B------:R-:W-:Y:S02]  /*1a020*/  IMAD.MOV.U32 R215, RZ, RZ, R6 ;  /* 0x000000ffffd77224 */ /* 0x000fe400078e0006 */
.L_x_54042:
[----:B------:R-:W-:Y:S05]  /*1a030*/  BSYNC B3 ;  /* 0x0000000000037941 */ /* 0x000fea0003800000 */
.L_x_54040:
        /* <DEDUP_REMOVED lines=16> */
.L_x_54046:
[----:B------:R-:W-:Y:S05]  /*1a140*/  BSYNC B4 ;  /* 0x0000000000047941 */ /* 0x000fea0003800000 */
.L_x_54045:
        /* <DEDUP_REMOVED lines=44> */
.L_x_54044:
[----:B------:R-:W-:Y:S05]  /*1a410*/  BSYNC B3 ;  /* 0x0000000000037941 */ /* 0x000fea0003800000 */
.L_x_54043:
        /* <DEDUP_REMOVED lines=9> */
.L_x_54039:
[----:B------:R-:W-:Y:S05]  /*1a4b0*/  BSYNC B2 ;  /* 0x0000000000027941 */ /* 0x000fea0003800000 */
.L_x_54038:
[----:B------:R-:W-:-:S10]  /*1a4c0*/  HFMA2.MMA R223, -RZ, RZ, 0, 9.5367431640625e-07 ;  /* 0x00000010ffdf7435 */ /* 0x000fd400000001ff */
        /* <DEDUP_REMOVED lines=13> */
.L_x_54010:
[----:B------:R-:W-:Y:S05]  /*1a5a0*/  BSYNC B1 ;  /* 0x0000000000017941 */ /* 0x000fea0003800000 */
.L_x_54009:
        /* <DEDUP_REMOVED lines=105> */
.L_x_54083:
        /* <DEDUP_REMOVED lines=164> */
.L_x_54084:
[----:B------:R-:W-:Y:S01]  /*1b680*/  LOP3.LUT P2, RZ, R212, 0x1f, RZ, 0xc0, !PT ;  /* 0x0000001fd4ff7812 */ /* 0x000fe2000784c0ff */
[----:B------:R-:W-:Y:S01]  /*1b690*/  FMUL.FTZ R221, R223, R223 ;  /* 0x000000dfdfdd7220 */ /* 0x000fe20000410000 */
[----:B------:R-:W-:Y:S01]  /*1b6a0*/  BSSY B1, `(.L_x_54049) ;  /* 0x0000162000017945 */ /* 0x000fe20003800000 */
[----:B01----:R-:W-:-:S10]  /*1b6b0*/  FADD.FTZ R225, R228, R225 ;  /* 0x000000e1e4e17221 */ /* 0x003fd40000010000 */
[----:B------:R-:W-:-:S04]  /*1b6c0*/  @!P2 LEA R214, P1, R219, c[0x0][0x1a0], 0x2 ;  /* 0x00006800dbd6aa11 */ /* 0x000fc800078210ff */
[C---:B------:R-:W-:Y:S02]  /*1b6d0*/  @!P2 LEA.HI.X R215, R219.reuse, c[0x0][0x1a4], R224, 0x2, P1 ;  /* 0x00006900dbd7aa11 */ /* 0x040fe400008f14e0 */
[----:B------:R-:W-:-:S03]  /*1b6e0*/  @!P2 LEA R226, P1, R219, c[0x0][0x1a8], 0x2 ;  /* 0x00006a00dbe2aa11 */ /* 0x000fc600078210ff */
[----:B------:R0:W-:Y:S01]  /*1b6f0*/  @!P2 STG.E [R214.64], R223 ;  /* 0x000000dfd600a986 */ /* 0x0001e2000c101906 */
[----:B------:R-:W-:Y:S02]  /*1b700*/  @!P2 LEA.HI.X R227, R219, c[0x0][0x1ac], R224, 0x2, P1 ;  /* 0x00006b00dbe3aa11 */ /* 0x000fe400008f14e0 */
[----:B------:R-:W-:Y:S02]  /*1b710*/  MOV R224, c[0x0][0x1e0] ;  /* 0x0000780000e07a02 */ /* 0x000fe40000000f00 */
        /* <DEDUP_REMOVED lines=33> */
.L_x_54052:
[----:B------:R-:W-:Y:S05]  /*1b930*/  BSYNC B2 ;  /* 0x0000000000027941 */ /* 0x000fea0003800000 */
.L_x_54051:
        /* <DEDUP_REMOVED lines=20> */
.L_x_54054:
[----:B------:R-:W-:Y:S05]  /*1ba80*/  BSYNC B2 ;  /* 0x0000000000027941 */ /* 0x000fea0003800000 */
.L_x_54053:
        /* <DEDUP_REMOVED lines=20> */
.L_x_54056:
[----:B------:R-:W-:Y:S05]  /*1bbd0*/  BSYNC B2 ;  /* 0x0000000000027941 */ /* 0x000fea0003800000 */
.L_x_54055:
        /* <DEDUP_REMOVED lines=20> */
.L_x_54058:
[----:B------:R-:W-:Y:S05]  /*1bd20*/  BSYNC B2 ;  /* 0x0000000000027941 */ /* 0x000fea0003800000 */
.L_x_54057:
        /* <DEDUP_REMOVED lines=20> */
.L_x_54060:
[----:B------:R-:W-:Y:S05]  /*1be70*/  BSYNC B2 ;  /* 0x0000000000027941 */ /* 0x000fea0003800000 */
.L_x_54059:
        /* <DEDUP_REMOVED lines=20> */
.L_x_54062:
[----:B------:R-:W-:Y:S05]  /*1bfc0*/  BSYNC B2 ;  /* 0x0000000000027941 */ /* 0x000fea0003800000 */
.L_x_54061:
        /* <DEDUP_REMOVED lines=20> */
.L_x_54064:
[----:B------:R-:W-:Y:S05]  /*1c110*/  BSYNC B2 ;  /* 0x0000000000027941 */ /* 0x000fea0003800000 */
.L_x_54063:
        /* <DEDUP_REMOVED lines=20> */
.L_x_54066:
[----:B------:R-:W-:Y:S05]  /*1c260*/  BSYNC B2 ;  /* 0x0000000000027941 */ /* 0x000fea0003800000 */
.L_x_54065:
        /* <DEDUP_REMOVED lines=20> */
.L_x_54068:
[----:B------:R-:W-:Y:S05]  /*1c3b0*/  BSYNC B2 ;  /* 0x0000000000027941 */ /* 0x000fea0003800000 */
.L_x_54067:
        /* <DEDUP_REMOVED lines=20> */
.L_x_54070:
[----:B------:R-:W-:Y:S05]  /*1c500*/  BSYNC B2 ;  /* 0x0000000000027941 */ /* 0x000fea0003800000 */
.L_x_54069:
        /* <DEDUP_REMOVED lines=20> */
.L_x_54072:
[----:B------:R-:W-:Y:S05]  /*1c650*/  BSYNC B2 ;  /* 0x0000000000027941 */ /* 0x000fea0003800000 */
.L_x_54071:
        /* <DEDUP_REMOVED lines=20> */
.L_x_54074:
[----:B------:R-:W-:Y:S05]  /*1c7a0*/  BSYNC B2 ;  /* 0x0000000000027941 */ /* 0x000fea0003800000 */
.L_x_54073:
        /* <DEDUP_REMOVED lines=20> */
.L_x_54076:
[----:B------:R-:W-:Y:S05]  /*1c8f0*/  BSYNC B2 ;  /* 0x0000000000027941 */ /* 0x000fea0003800000 */
.L_x_54075:
        /* <DEDUP_REMOVED lines=20> */
.L_x_54078:
[----:B------:R-:W-:Y:S05]  /*1ca40*/  BSYNC B2 ;  /* 0x0000000000027941 */ /* 0x000fea0003800000 */
.L_x_54077:
        /* <DEDUP_REMOVED lines=20> */
.L_x_54080:
[----:B------:R-:W-:Y:S05]  /*1cb90*/  BSYNC B2 ;  /* 0x0000000000027941 */ /* 0x000fea0003800000 */
.L_x_54079:
        /* <DEDUP_REMOVED lines=13> */
[----:B------:R-:W-:-:S04]  /*1cc70*/  IMAD.WIDE.U32 R222, R222, R215, c[0x0][0x208] ;  /* 0x00008200dede7625 */ /* 0x000fc800078e00d7 */
[----:B------:R-:W-:Y:S02]  /*1cc80*/  FFMA.FTZ R213, R137, R214, R133 ;  /* 0x000000d689d57223 */ /* 0x000fe40000010085 */
[----:B------:R-:W-:Y:S02]  /*1cc90*/  FFMA.FTZ R215, R139, R226, R135 ;  /* 0x000000e28bd77223 */ /* 0x000fe40000010087 */
[----:B------:R-:W-:-:S05]  /*1cca0*/  FFMA.FTZ R214, R138, R225, R134 ;  /* 0x000000e18ad67223 */ /* 0x000fca0000010086 */
[----:B------:R0:W-:Y:S02]  /*1ccb0*/  STG.E.128 [R222.64], R212 ;  /* 0x000000d4de007986 */ /* 0x0001e4000c101d06 */
.L_x_54050:
[----:B0-----:R-:W-:Y:S05]  /*1ccc0*/  BSYNC B1 ;  /* 0x0000000000017941 */ /* 0x001fea0003800000 */
.L_x_54049:
[----:B------:R-:W-:-:S04]  /*1ccd0*/  IMAD.MOV.U32 R212, RZ, RZ, c[0x0][0x160] ;  /* 0x00005800ffd47624 */ /* 0x000fc800078e00ff */
[----:B------:R-:W-:-:S05]  /*1cce0*/  IMAD R219, R212, 0x4, R219 ;  /* 0x00000004d4db7824 */ /* 0x000fca00078e02db */
[----:B------:R-:W-:-:S13]  /*1ccf0*/  ISETP.GE.AND P1, PT, R219, c[0x0][0x164], PT ;  /* 0x00005900db007a0c */ /* 0x000fda0003f26270 */
[----:B------:R-:W-:Y:S01]  /*1cd00*/  @P1 CALL.REL.NOINC `(.L_x_54081) ;  /* 0x0000001000001944 */ /* 0x000fe20003c00000 */
[----:B------:R-:W-:Y:S05]  /*1cd10*/  BRA `(.L_x_54082) ;  /* 0xfffe49b000007947 */ /* 0x000fea000383ffff */
.L_x_54081:
[----:B------:R-:W-:Y:S05]  /*1cd20*/  BSYNC B0 ;  /* 0x0000000000007941 */ /* 0x000fea0003800000 */
.L_x_53408:
[----:B------:R-:W-:Y:S05]  /*1cd30*/  EXIT ;  /* 0x000000000000794d */ /* 0x000fea0003800000 */
.L_x_54047:
[----:B------:R-:W-:Y:S01]  /*1cd40*/  IMAD.MOV.U32 R214, RZ, RZ, R215 ;  /* 0x000000ffffd67224 */ /* 0x000fe200078e00d7 */
[----:B------:R-:W-:Y:S01]  /*1cd50*/  MOV R221, 0x1 ;  /* 0x0000000100dd7802 */ /* 0x000fe20000000f00 */
[----:B------:R-:W-:Y:S01]  /*1cd60*/  IMAD.MOV.U32 R228, RZ, RZ, 0x1f ;  /* 0x0000001fffe47424 */ /* 0x000fe200078e00ff */
[----:B------:R-:W-:Y:S01]  /*1cd70*/  MOV R226, 0x1cda0 ;  /* 0x0001cda000e27802 */ /* 0x000fe20000000f00 */
[----:B------:R-:W-:Y:S02]  /*1cd80*/  IMAD.MOV.U32 R229, RZ, RZ, -0x1 ;  /* 0xffffffffffe57424 */ /* 0x000fe400078e00ff */
[----:B-----5:R-:W-:Y:S05]  /*1cd90*/  CALL.REL.NOINC `($__internal_154_$__cuda_sm70_shflsync_bfly_p) ;  /* 0x00000cb000007944 */ /* 0x020fea0003c00000 */
[----:B01----:R-:W-:Y:S01]  /*1cda0*/  IMAD.MOV.U32 R214, RZ, RZ, R228 ;  /* 0x000000ffffd67224 */ /* 0x003fe200078e00e4 */
[----:B------:R-:W-:Y:S05]  /*1cdb0*/  BRA `(.L_x_54083) ;  /* 0xffffde8000007947 */ /* 0x000fea000383ffff */
.L_x_54048:
[----:B------:R-:W-:Y:S01]  /*1cdc0*/  HFMA2.MMA R221, -RZ, RZ, 0, 1.1920928955078125e-07 ;  /* 0x00000002ffdd7435 */ /* 0x000fe200000001ff */
[----:B------:R-:W-:Y:S01]  /*1cdd0*/  IMAD.MOV.U32 R214, RZ, RZ, R231 ;  /* 0x000000ffffd67224 */ /* 0x000fe200078e00e7 */
[----:B------:R-:W-:Y:S01]  /*1cde0*/  MOV R226, 0x1ce20 ;  /* 0x0001ce2000e27802 */ /* 0x000fe20000000f00 */
[----:B------:R-:W-:Y:S02]  /*1cdf0*/  IMAD.MOV.U32 R228, RZ, RZ, 0x1f ;  /* 0x0000001fffe47424 */ /* 0x000fe400078e00ff */
[----:B------:R-:W-:-:S02]  /*1ce00*/  IMAD.MOV.U32 R229, RZ, RZ, -0x1 ;  /* 0xffffffffffe57424 */ /* 0x000fc400078e00ff */
[----:B0----5:R-:W-:Y:S05]  /*1ce10*/  CALL.REL.NOINC `($__internal_154_$__cuda_sm70_shflsync_bfly_p) ;  /* 0x00000c3000007944 */ /* 0x021fea0003c00000 */
[----:B01----:R-:W-:Y:S01]  /*1ce20*/  FADD.FTZ R214, R231, R228 ;  /* 0x000000e4e7d67221 */ /* 0x003fe20000010000 */
[----:B------:R-:W-:Y:S01]  /*1ce30*/  MOV R229, 0xffffffff ;  /* 0xffffffff00e57802 */ /* 0x000fe20000000f00 */
[----:B------:R-:W-:Y:S01]  /*1ce40*/  IMAD.MOV.U32 R221, RZ, RZ, 0x4 ;  /* 0x00000004ffdd7424 */ /* 0x000fe200078e00ff */
[----:B------:R-:W-:Y:S01]  /*1ce50*/  MOV R226, 0x1ce80 ;  /* 0x0001ce8000e27802 */ /* 0x000fe20000000f00 */
[----:B------:R-:W-:-:S02]  /*1ce60*/  IMAD.MOV.U32 R228, RZ, RZ, 0x1f ;  /* 0x0000001fffe47424 */ /* 0x000fc400078e00ff */
[----:B------:R-:W-:Y:S05]  /*1ce70*/  CALL.REL.NOINC `($__internal_154_$__cuda_sm70_shflsync_bfly_p) ;  /* 0x00000bd000007944 */ /* 0x000fea0003c00000 */
[----:B01----:R-:W-:Y:S01]  /*1ce80*/  FADD.FTZ R214, R214, R228 ;  /* 0x000000e4d6d67221 */ /* 0x003fe20000010000 */
[----:B------:R-:W-:Y:S01]  /*1ce90*/  MOV R226, 0x1cee0 ;  /* 0x0001cee000e27802 */ /* 0x000fe20000000f00 */
[----:B------:R-:W-:-:S02]  /*1cea0*/  IMAD.MOV.U32 R221, RZ, RZ, 0x8 ;  /* 0x00000008ffdd7424 */ /* 0x000fc400078e00ff */
[----:B------:R-:W-:Y:S02]  /*1ceb0*/  IMAD.MOV.U32 R228, RZ, RZ, 0x1f ;  /* 0x0000001fffe47424 */ /* 0x000fe400078e00ff */
[----:B------:R-:W-:Y:S02]  /*1cec0*/  IMAD.MOV.U32 R229, RZ, RZ, -0x1 ;  /* 0xffffffffffe57424 */ /* 0x000fe400078e00ff */
[----:B------:R-:W-:Y:S05]  /*1ced0*/  CALL.REL.NOINC `($__internal_154_$__cuda_sm70_shflsync_bfly_p) ;  /* 0x00000b7000007944 */ /* 0x000fea0003c00000 */
[----:B01----:R-:W-:Y:S01]  /*1cee0*/  FADD.FTZ R214, R214, R228 ;  /* 0x000000e4d6d67221 */ /* 0x003fe20000010000 */
[----:B------:R-:W-:Y:S01]  /*1cef0*/  HFMA2.MMA R228, -RZ, RZ, 0, 1.847743988037109375e-06 ;  /* 0x0000001fffe47435 */ /* 0x000fe200000001ff */
[----:B------:R-:W-:Y:S01]  /*1cf00*/  IMAD.MOV.U32 R221, RZ, RZ, 0x10 ;  /* 0x00000010ffdd7424 */ /* 0x000fe200078e00ff */
[----:B------:R-:W-:Y:S01]  /*1cf10*/  MOV R226, 0x1cf40 ;  /* 0x0001cf4000e27802 */ /* 0x000fe20000000f00 */
[----:B------:R-:W-:-:S03]  /*1cf20*/  IMAD.MOV.U32 R229, RZ, RZ, -0x1 ;  /* 0xffffffffffe57424 */ /* 0x000fc600078e00ff */
[----:B------:R-:W-:Y:S05]  /*1cf30*/  CALL.REL.NOINC `($__internal_154_$__cuda_sm70_shflsync_bfly_p) ;  /* 0x00000b1000007944 */ /* 0x000fea0003c00000 */
        /* <DEDUP_REMOVED lines=149> */
[----:B------:R-:W-:Y:S02]  /*1d890*/  @P6 FFMA.FTZ R214, R222, R222, R215 ;  /* 0x000000deded66223 */ /* 0x000fe400000100d7 */
[----:B------:R-:W-:Y:S05]  /*1d8a0*/  CALL.REL.NOINC `($__internal_154_$__cuda_sm70_shflsync_bfly_p) ;  /* 0x000001a000007944 */ /* 0x000fea0003c00000 */
[----:B01----:R-:W-:Y:S01]  /*1d8b0*/  FADD.FTZ R214, R214, R228 ;  /* 0x000000e4d6d67221 */ /* 0x003fe20000010000 */
[----:B------:R-:W-:Y:S01]  /*1d8c0*/  MOV R221, 0x2 ;  /* 0x0000000200dd7802 */ /* 0x000fe20000000f00 */
[----:B------:R-:W-:Y:S01]  /*1d8d0*/  IMAD.MOV.U32 R228, RZ, RZ, 0x1f ;  /* 0x0000001fffe47424 */ /* 0x000fe200078e00ff */
[----:B------:R-:W-:Y:S01]  /*1d8e0*/  MOV R226, 0x1d910 ;  /* 0x0001d91000e27802 */ /* 0x000fe20000000f00 */
[----:B------:R-:W-:Y:S02]  /*1d8f0*/  IMAD.MOV.U32 R229, RZ, RZ, -0x1 ;  /* 0xffffffffffe57424 */ /* 0x000fe400078e00ff */
[----:B------:R-:W-:Y:S05]  /*1d900*/  CALL.REL.NOINC `($__internal_154_$__cuda_sm70_shflsync_bfly_p) ;  /* 0x0000014000007944 */ /* 0x000fea0003c00000 */
[----:B01----:R-:W-:Y:S01]  /*1d910*/  FADD.FTZ R214, R214, R228 ;  /* 0x000000e4d6d67221 */ /* 0x003fe20000010000 */
[----:B------:R-:W-:Y:S01]  /*1d920*/  MOV R229, 0xffffffff ;  /* 0xffffffff00e57802 */ /* 0x000fe20000000f00 */
[----:B------:R-:W-:Y:S01]  /*1d930*/  IMAD.MOV.U32 R221, RZ, RZ, 0x4 ;  /* 0x00000004ffdd7424 */ /* 0x000fe200078e00ff */
[----:B------:R-:W-:Y:S01]  /*1d940*/  MOV R226, 0x1d970 ;  /* 0x0001d97000e27802 */ /* 0x000fe20000000f00 */
[----:B------:R-:W-:Y:S02]  /*1d950*/  IMAD.MOV.U32 R228, RZ, RZ, 0x1f ;  /* 0x0000001fffe47424 */ /* 0x000fe400078e00ff */
[----:B------:R-:W-:Y:S05]  /*1d960*/  CALL.REL.NOINC `($__internal_154_$__cuda_sm70_shflsync_bfly_p) ;  /* 0x000000e000007944 */ /* 0x000fea0003c00000 */
[----:B01----:R-:W-:Y:S01]  /*1d970*/  FADD.FTZ R214, R214, R228 ;  /* 0x000000e4d6d67221 */ /* 0x003fe20000010000 */
[----:B------:R-:W-:Y:S01]  /*1d980*/  MOV R226, 0x1d9d0 ;  /* 0x0001d9d000e27802 */ /* 0x000fe20000000f00 */
[----:B------:R-:W-:-:S02]  /*1d990*/  IMAD.MOV.U32 R221, RZ, RZ, 0x8 ;  /* 0x00000008ffdd7424 */ /* 0x000fc400078e00ff */
[----:B------:R-:W-:Y:S02]  /*1d9a0*/  IMAD.MOV.U32 R228, RZ, RZ, 0x1f ;  /* 0x0000001fffe47424 */ /* 0x000fe400078e00ff */
[----:B------:R-:W-:Y:S02]  /*1d9b0*/  IMAD.MOV.U32 R229, RZ, RZ, -0x1 ;  /* 0xffffffffffe57424 */ /* 0x000fe400078e00ff */
[----:B------:R-:W-:Y:S05]  /*1d9c0*/  CALL.REL.NOINC `($__internal_154_$__cuda_sm70_shflsync_bfly_p) ;  /* 0x0000008000007944 */ /* 0x000fea0003c00000 */
[----:B-1----:R-:W-:Y:S01]  /*1d9d0*/  FADD.FTZ R225, R214, R228 ;  /* 0x000000e4d6e17221 */ /* 0x002fe20000010000 */
[----:B------:R-:W-:Y:S01]  /*1d9e0*/  HFMA2.MMA R228, -RZ, RZ, 0, 1.847743988037109375e-06 ;  /* 0x0000001fffe47435 */ /* 0x000fe200000001ff */
[----:B0-----:R-:W-:Y:S01]  /*1d9f0*/  IMAD.MOV.U32 R221, RZ, RZ, 0x10 ;  /* 0x00000010ffdd7424 */ /* 0x001fe200078e00ff */
[----:B------:R-:W-:Y:S01]  /*1da00*/  MOV R226, 0x1da40 ;  /* 0x0001da4000e27802 */ /* 0x000fe20000000f00 */
[----:B------:R-:W-:Y:S02]  /*1da10*/  IMAD.MOV.U32 R229, RZ, RZ, -0x1 ;  /* 0xffffffffffe57424 */ /* 0x000fe400078e00ff */
[----:B------:R-:W-:Y:S02]  /*1da20*/  IMAD.MOV.U32 R214, RZ, RZ, R225 ;  /* 0x000000ffffd67224 */ /* 0x000fe400078e00e1 */
[----:B------:R-:W-:Y:S05]  /*1da30*/  CALL.REL.NOINC `($__internal_154_$__cuda_sm70_shflsync_bfly_p) ;  /* 0x0000001000007944 */ /* 0x000fea0003c00000 */
[----:B01----:R-:W-:Y:S05]  /*1da40*/  BRA `(.L_x_54084) ;  /* 0xffffdc3000007947 */ /* 0x003fea000383ffff */
        .weak           $__internal_154_$__cuda_sm70_shflsync_bfly_p
        .type           $__internal_154_$__cuda_sm70_shflsync_bfly_p,@function
        .size           $__internal_154_$__cuda_sm70_shflsync_bfly_p,(.L_x_57194 - $__internal_154_$__cuda_sm70_shflsync_bfly_p)
$__internal_154_$__cuda_sm70_shflsync_bfly_p:
[----:B------:R-:W-:Y:S01]  /*1da50*/  IMAD.MOV.U32 R227, RZ, RZ, 0x0 ;  /* 0x00000000ffe37424 */ /* 0x000fe200078e00ff */
[----:B------:R-:W-:Y:S04]  /*1da60*/  WARPSYNC R229 ;  /* 0x000000e500007348 */ /* 0x000fe80003800000 */
[----:B------:R0:W1:Y:S01]  /*1da70*/  SHFL.BFLY PT, R228, R214, R221, R228 ;  /* 0x0c0000ddd6e47389 */ /* 0x00006200000e00e4 */
[----:B------:R-:W-:Y:S05]  /*1da80*/  RET.REL.NODEC R226 `(_ZN10layer_norm13ln_fwd_kernelINS_13Kernel_traitsIfffffjLj2048ELj1ELj4ELj1ELj16ENS_18Kernel_traits_baseILj2048EfffffjLj128EEEEELb1ELb0ELb1ELb0EEEvNS_9FwdParamsE) ;  /* 0xfffe2570e2007950 */ /* 0x000fea0003c3ffff */
.L_x_54085:
        /* <DEDUP_REMOVED lines=15> */
.L_x_57194:


//--------------------- .text._ZN10layer_norm13ln_fwd_kernelINS_13Kernel_traitsIfffffjLj2048ELj1ELj4ELj1ELj16ENS_18Kernel_traits_baseILj2048EfffffjLj128EEEEELb1ELb0ELb1ELb1EEEvNS_9FwdParamsE --------------------------
	.section	.text._ZN10layer_norm13ln_fwd_kernelINS_13Kernel_traitsIfffffjLj2048ELj1ELj4ELj1ELj16ENS_18Kernel_traits_baseILj2048EfffffjLj128EEEEELb1ELb0ELb1ELb1EEEvNS_9FwdParamsE,"ax",@progbits
	.sectioninfo	@"SHI_REGISTERS=254"
	.align	128
        .global         _ZN10layer_norm13ln_fwd_kernelINS_13Kernel_traitsIfffffjLj2048ELj1ELj4ELj1ELj16ENS_18Kernel_traits_baseILj2048EfffffjLj128EEEEELb1ELb0ELb1ELb1EEEvNS_9FwdParamsE
        .type           _ZN10layer_norm13ln_fwd_kernelINS_13Kernel_traitsIfffffjLj2048ELj1ELj4ELj1ELj16ENS_18Kernel_traits_baseILj2048EfffffjLj128EEEEELb1ELb0ELb1ELb1EEEvNS_9FwdParamsE,@function
        .size           _ZN10layer_norm13ln_fwd_kernelINS_13Kernel_traitsIfffffjLj2048ELj1ELj4ELj1ELj16ENS_18Kernel_traits_baseILj2048EfffffjLj128EEEEELb1ELb0ELb1ELb1EEEvNS_9FwdParamsE,(.L_x_57195 - _ZN10layer_norm13ln_fwd_kernelINS_13Kernel_traitsIfffffjLj2048ELj1ELj4ELj1ELj16ENS_18Kernel_traits_baseILj2048EfffffjLj128EEEEELb1ELb0ELb1ELb1EEEvNS_9FwdParamsE)
        .other          _ZN10layer_norm13ln_fwd_kernelINS_13Kernel_traitsIfffffjLj2048ELj1ELj4ELj1ELj16ENS_18Kernel_traits_baseILj2048EfffffjLj128EEEEELb1ELb0ELb1ELb1EEEvNS_9FwdParamsE,@"STO_CUDA_ENTRY STV_DEFAULT"
_ZN10layer_norm13ln_fwd_kernelINS_13Kernel_traitsIfffffjLj2048ELj1ELj4ELj1ELj16ENS_18Kernel_traits_baseILj2048EfffffjLj128EEEEELb1ELb0ELb1ELb1EEEvNS_9FwdParamsE:
.text._ZN10layer_norm13ln_fwd_kernelINS_13Kernel_traitsIfffffjLj2048ELj1ELj4ELj1ELj16ENS_18Kernel_traits_baseILj2048EfffffjLj128EEEEELb1ELb0ELb1ELb1EEEvNS_9FwdParamsE:
        /* <DEDUP_REMOVED lines=9> */
[----:B------:R-:W2:Y:S04]  /*0090*/  @P0 LDG.E.64 R2, [R2.64] ;  /* 0x0000000602020981 */ /* 0x000ea8000c1e1b00 */
[----:B------:R-:W3:Y:S01]  /*00a0*/  @P0 LDG.E.64 R6, [R8.64] ;  /* 0x0000000608060981 */ /* 0x000ee2000c1e1b00 */
[----:B------:R-:W-:Y:S01]  /*00b0*/  CS2R R18, SRZ ;  /* 0x0000000000127805 */ /* 0x000fe2000001ff00 */
[----:B------:R-:W-:Y:S01]  /*00c0*/  CS2R R20, SRZ ;  /* 0x0000000000147805 */ /* 0x000fe2000001ff00 */
[----:B------:R-:W-:Y:S01]  /*00d0*/  CS2R R22, SRZ ;  /* 0x0000000000167805 */ /* 0x000fe2000001ff00 */
[----:B------:R-:W0:Y:S04]  /*00e0*/  S2R R4, SR_TID.X ;  /* 0x0000000000047919 */ /* 0x000e280000002100 */
[----:B------:R-:W1:Y:S01]  /*00f0*/  S2R R17, SR_CTAID.X ;  /* 0x0000000000117919 */ /* 0x000e620000002500 */
[----:B------:R-:W-:Y:S01]  /*0100*/  CS2R R24, SRZ ;  /* 0x0000000000187805 */ /* 0x000fe2000001ff00 */
[----:B------:R-:W-:Y:S01]  /*0110*/  CS2R R26, SRZ ;  /* 0x00000000001a7805 */ /* 0x000fe2000001ff00 */
[--C-:B0-----:R-:W-:Y:S01]  /*0120*/  SHF.R.U32.HI R0, RZ, 0x5, R4.reuse ;  /* 0x00000005ff007819 */ /* 0x101fe20000011604 */
[----:B-1----:R-:W-:-:S04]  /*0130*/  IMAD R5, R17, c[0x0][0x0], R4 ;  /* 0x0000000011057a24 */ /* 0x002fc800078e0204 */
[----:B------:R-:W-:Y:S02]  /*0140*/  IMAD R0, R17, 0x4, R0 ;  /* 0x0000000411007824 */ /* 0x000fe400078e0200 */
[----:B------:R-:W-:Y:S01]  /*0150*/  IMAD.WIDE.U32 R12, R5, -0x326172a9, RZ ;  /* 0xcd9e8d57050c7825 */ /* 0x000fe200078e00ff */
        /* <DEDUP_REMOVED lines=27> */
[----:B------:R-:W-:Y:S01]  /*0310*/  HFMA2.MMA R141, -RZ, RZ, 0, 9.5367431640625e-07 ;  /* 0x00000010ff8d7435 */ /* 0x000fe200000001ff */
[----:B--2---:R-:W0:Y:S01]  /*0320*/  @P0 R2UR UR4, R2 ;  /* 0x00000000020403c2 */ /* 0x004e2200000e0000 */
[----:B---3--:R-:W-:-:S07]  /*0330*/  @P0 IADD3 R8, P1, R6, c[0x0][0x240], RZ ;  /* 0x0000900006080a10 */ /* 0x008fce0007f3e0ff */
[----:B------:R-:W1:Y:S01]  /*0340*/  @P0 R2UR UR5, R3 ;  /* 0x00000000030503c2 */ /* 0x000e6200000e0000 */
[----:B------:R-:W-:Y:S01]  /*0350*/  @P0 IMAD.X R9, RZ, RZ, R7, P1 ;  /* 0x000000ffff090224 */ /* 0x000fe200008e0607 */
[----:B------:R-:W-:-:S04]  /*0360*/  ISETP.NE.U32.AND P0, PT, RZ, c[0x0][0x218], PT ;  /* 0x00008600ff007a0c */ /* 0x000fc80003f05070 */
[--C-:B------:R-:W-:Y:S02]  /*0370*/  SHF.R.U32.HI R7, RZ, 0x2, R9.reuse ;  /* 0x00000002ff077819 */ /* 0x100fe40000011609 */
[----:B------:R-:W-:Y:S02]  /*0380*/  SHF.R.U64 R6, R8, 0x2, R9 ;  /* 0x0000000208067819 */ /* 0x000fe40000001209 */
[----:B------:R-:W-:-:S03]  /*0390*/  ISETP.NE.AND.EX P0, PT, RZ, c[0x0][0x21c], PT, P0 ;  /* 0x00008700ff007a0c */ /* 0x000fc60003f05300 */
[----:B------:R-:W-:Y:S01]  /*03a0*/  IMAD.WIDE.U32 R10, R6, -0x2daee0ad, RZ ;  /* 0xd2511f53060a7825 */ /* 0x000fe200078e00ff */
[----:B0-----:R-:W-:Y:S01]  /*03b0*/  LOP3.LUT R14, R13, UR4, R7, 0x96, !PT ;  /* 0x000000040d0e7c12 */ /* 0x001fe2000f8e9607 */
[----:B------:R-:W-:Y:S02]  /*03c0*/  UIADD3 UR9, UR4, -0x61c88647, URZ ;  /* 0x9e3779b904097890 */ /* 0x000fe4000fffe03f */
[----:B------:R-:W-:Y:S02]  /*03d0*/  UIADD3 UR11, UR4, 0x3c6ef372, URZ ;  /* 0x3c6ef372040b7890 */ /* 0x000fe4000fffe03f */
[----:B------:R-:W-:Y:S01]  /*03e0*/  IMAD.WIDE.U32 R14, R14, -0x2daee0ad, RZ ;  /* 0xd2511f530e0e7825 */ /* 0x000fe200078e00ff */
[----:B------:R-:W-:Y:S02]  /*03f0*/  UIADD3 UR13, UR4, -0x255992d5, URZ ;  /* 0xdaa66d2b040d7890 */ /* 0x000fe4000fffe03f */
[----:B-1----:R-:W-:Y:S01]  /*0400*/  UIADD3 UR10, UR5, -0x4498517b, URZ ;  /* 0xbb67ae85050a7890 */ /* 0x002fe2000fffe03f */
[----:B------:R-:W-:Y:S01]  /*0410*/  LOP3.LUT R2, R11, UR5, RZ, 0x3c, !PT ;  /* 0x000000050b027c12 */ /* 0x000fe2000f8e3cff */
[----:B------:R-:W-:-:S02]  /*0420*/  UIADD3 UR12, UR5, 0x76cf5d0a, URZ ;  /* 0x76cf5d0a050c7890 */ /* 0x000fc4000fffe03f */
[----:B------:R-:W-:Y:S02]  /*0430*/  UIADD3 UR14, UR5, 0x32370b8f, URZ ;  /* 0x32370b8f050e7890 */ /* 0x000fe4000fffe03f */
[----:B------:R-:W-:Y:S01]  /*0440*/  LOP3.LUT R10, R15, UR10, R10, 0x96, !PT ;  /* 0x0000000a0f0a7c12 */ /* 0x000fe2000f8e960a */
[----:B------:R-:W-:Y:S01]  /*0450*/  IMAD.WIDE.U32 R2, R2, -0x326172a9, RZ ;  /* 0xcd9e8d5702027825 */ /* 0x000fe200078e00ff */
[----:B------:R-:W-:Y:S02]  /*0460*/  UIADD3 UR15, UR4, 0x78dde6e4, URZ ;  /* 0x78dde6e4040f7890 */ /* 0x000fe4000fffe03f */
[----:B------:R-:W-:Y:S01]  /*0470*/  UIADD3 UR16, UR5, -0x126145ec, URZ ;  /* 0xed9eba1405107890 */ /* 0x000fe2000fffe03f */
[----:B------:R-:W-:Y:S01]  /*0480*/  IMAD.WIDE.U32 R10, R10, -0x326172a9, RZ ;  /* 0xcd9e8d570a0a7825 */ /* 0x000fe200078e00ff */
[----:B------:R-:W-:Y:S01]  /*0490*/  LOP3.LUT R3, R3, UR9, R12, 0x96, !PT ;  /* 0x0000000903037c12 */ /* 0x000fe2000f8e960c */
[----:B------:R-:W-:Y:S02]  /*04a0*/  UIADD3 UR18, UR5, -0x56f99767, URZ ;  /* 0xa906689905127890 */ /* 0x000fe4000fffe03f */
[----:B------:R-:W-:Y:S01]  /*04b0*/  UIADD3 UR17, UR4, 0x1715609d, URZ ;  /* 0x1715609d04117890 */ /* 0x000fe2000fffe03f */
[----:B------:R-:W-:Y:S01]  /*04c0*/  LOP3.LUT R12, R11, UR11, R2, 0x96, !PT ;  /* 0x0000000b0b0c7c12 */ /* 0x000fe2000f8e9602 */
[----:B------:R-:W-:Y:S01]  /*04d0*/  IMAD.WIDE.U32 R2, R3, -0x2daee0ad, RZ ;  /* 0xd2511f5303027825 */ /* 0x000fe200078e00ff */
[----:B------:R-:W-:-:S02]  /*04e0*/  UIADD3 UR19, UR4, -0x4ab325aa, URZ ;  /* 0xb54cda5604137890 */ /* 0x000fc4000fffe03f */
[----:B------:R-:W-:Y:S01]  /*04f0*/  UIADD3 UR20, UR5, 0x646e171e, URZ ;  /* 0x646e171e05147890 */ /* 0x000fe2000fffe03f */
[----:B------:R-:W-:Y:S01]  /*0500*/  IMAD.WIDE.U32 R12, R12, -0x2daee0ad, RZ ;  /* 0xd2511f530c0c7825 */ /* 0x000fe200078e00ff */
[----:B------:R-:W-:Y:S01]  /*0510*/  LOP3.LUT R3, R3, UR12, R14, 0x96, !PT ;  /* 0x0000000c03037c12 */ /* 0x000fe2000f8e960e */
[----:B------:R-:W-:Y:S02]  /*0520*/  UIADD3 UR22, UR5, 0x1fd5c5a3, URZ ;  /* 0x1fd5c5a305167890 */ /* 0x000fe4000fffe03f */
[----:B------:R-:W-:Y:S01]  /*0530*/  UIADD3 UR23, UR4, -0xe443238, URZ ;  /* 0xf1bbcdc804177890 */ /* 0x000fe2000fffe03f */
[----:B------:R-:W-:Y:S01]  /*0540*/  LOP3.LUT R14, R13, UR14, R2, 0x96, !PT ;  /* 0x0000000e0d0e7c12 */ /* 0x000fe2000f8e9602 */
[----:B------:R-:W-:Y:S01]  /*0550*/  IMAD.WIDE.U32 R2, R3, -0x326172a9, RZ ;  /* 0xcd9e8d5703027825 */ /* 0x000fe200078e00ff */
[----:B------:R-:W-:Y:S02]  /*0560*/  UIADD3 UR21, UR4, 0x5384540f, URZ ;  /* 0x5384540f04157890 */ /* 0x000fe4000fffe03f */
        /* <DEDUP_REMOVED lines=17> */
[----:B------:R-:W-:Y:S01]  /*0680*/  IMAD.HI.U32 R9, R145, -0x326172a9, RZ ;  /* 0xcd9e8d5791097827 */ /* 0x000fe200078e00ff */
[----:B------:R-:W-:-:S04]  /*0690*/  LOP3.LUT R144, R3, UR21, R12, 0x96, !PT ;  /* 0x0000001503907c12 */ /* 0x000fc8000f8e960c */
[----:B------:R-:W-:Y:S01]  /*06a0*/  LOP3.LUT R146, R9, UR23, R2, 0x96, !PT ;  /* 0x0000001709927c12 */ /* 0x000fe2000f8e9602 */
[----:B------:R-:W-:Y:S01]  /*06b0*/  IMAD.HI.U32 R3, R144, -0x2daee0ad, RZ ;  /* 0xd2511f5390037827 */ /* 0x000fe200078e00ff */
[----:B------:R-:W-:-:S04]  /*06c0*/  LOP3.LUT R2, R4, 0x1f, RZ, 0xc0, !PT ;  /* 0x0000001f04027812 */ /* 0x000fc800078ec0ff */
[C---:B------:R-:W-:Y:S02]  /*06d0*/  LOP3.LUT R80, R2.reuse, 0x20, RZ, 0xfc, !PT ;  /* 0x0000002002507812 */ /* 0x040fe400078efcff */
[----:B------:R-:W-:Y:S02]  /*06e0*/  @P0 LEA R10, P1, R2, c[0x0][0x218], 0x4 ;  /* 0x00008600020a0a11 */ /* 0x000fe400078220ff */
[----:B------:R-:W-:Y:S02]  /*06f0*/  @P0 LEA R12, P2, R80, c[0x0][0x218], 0x4 ;  /* 0x00008600500c0a11 */ /* 0x000fe400078420ff */
[----:B------:R-:W-:Y:S02]  /*0700*/  @P0 IADD3.X R11, RZ, c[0x0][0x21c], RZ, P1, !PT ;  /* 0x00008700ff0b0a10 */ /* 0x000fe40000ffe4ff */
[C---:B------:R-:W-:Y:S01]  /*0710*/  LOP3.LUT R84, R2.reuse, 0x40, RZ, 0xfc, !PT ;  /* 0x0000004002547812 */ /* 0x040fe200078efcff */
[----:B------:R-:W-:Y:S01]  /*0720*/  @P0 IMAD.X R13, RZ, RZ, c[0x0][0x21c], P2 ;  /* 0x00008700ff0d0624 */ /* 0x000fe200010e06ff */
[----:B------:R-:W-:Y:S01]  /*0730*/  LOP3.LUT R147, R3, UR24, R14, 0x96, !PT ;  /* 0x0000001803937c12 */ /* 0x000fe2000f8e960e */
[----:B------:R0:W5:Y:S01]  /*0740*/  @P0 LDG.E.128 R16, [R10.64] ;  /* 0x000000060a100981 */ /* 0x000162000c1e1d00 */
[----:B------:R-:W-:-:S03]  /*0750*/  LOP3.LUT R88, R2, 0x60, RZ, 0xfc, !PT ;  /* 0x0000006002587812 */ /* 0x000fc600078efcff */
[----:B------:R1:W5:Y:S01]  /*0760*/  @P0 LDG.E.128 R20, [R12.64] ;  /* 0x000000060c140981 */ /* 0x000362000c1e1d00 */
[C---:B------:R-:W-:Y:S02]  /*0770*/  LOP3.LUT R92, R2.reuse, 0x80, RZ, 0xfc, !PT ;  /* 0x00000080025c7812 */ /* 0x040fe400078efcff */
[----:B------:R-:W-:Y:S02]  /*0780*/  LOP3.LUT R96, R2, 0xa0, RZ, 0xfc, !PT ;  /* 0x000000a002607812 */ /* 0x000fe400078efcff */
[----:B------:R-:W-:Y:S02]  /*0790*/  @P0 LEA R14, P3, R92, c[0x0][0x218], 0x4 ;  /* 0x000086005c0e0a11 */ /* 0x000fe400078620ff */
[----:B0-----:R-:W-:Y:S02]  /*07a0*/  @P0 LEA R10, P1, R84, c[0x0][0x218], 0x4 ;  /* 0x00008600540a0a11 */ /* 0x001fe400078220ff */
[----:B------:R-:W-:Y:S02]  /*07b0*/  LOP3.LUT R100, R2, 0xc0, RZ, 0xfc, !PT ;  /* 0x000000c002647812 */ /* 0x000fe400078efcff */
[----:B-1----:R-:W-:Y:S01]  /*07c0*/  @P0 LEA R12, P2, R88, c[0x0][0x218], 0x4 ;  /* 0x00008600580c0a11 */ /* 0x002fe200078420ff */
[----:B------:R-:W-:Y:S01]  /*07d0*/  @P0 IMAD.X R11, RZ, RZ, c[0x0][0x21c], P1 ;  /* 0x00008700ff0b0624 */ /* 0x000fe200008e06ff */
[----:B------:R-:W-:-:S03]  /*07e0*/  @P0 IADD3.X R15, RZ, c[0x0][0x21c], RZ, P3, !PT ;  /* 0x00008700ff0f0a10 */ /* 0x000fc60001ffe4ff */
[----:B------:R-:W-:Y:S01]  /*07f0*/  @P0 IMAD.X R13, RZ, RZ, c[0x0][0x21c], P2 ;  /* 0x00008700ff0d0624 */ /* 0x000fe200010e06ff */
[----:B------:R0:W5:Y:S01]  /*0800*/  @P0 LDG.E.128 R24, [R10.64] ;  /* 0x000000060a180981 */ /* 0x000162000c1e1d00 */
[----:B------:R-:W-:-:S03]  /*0810*/  LOP3.LUT R104, R2, 0xe0, RZ, 0xfc, !PT ;  /* 0x000000e002687812 */ /* 0x000fc600078efcff */
[----:B------:R1:W5:Y:S01]  /*0820*/  @P0 LDG.E.128 R28, [R12.64] ;  /* 0x000000060c1c0981 */ /* 0x000362000c1e1d00 */
[----:B------:R-:W-:-:S03]  /*0830*/  LOP3.LUT R108, R2, 0x100, RZ, 0xfc, !PT ;  /* 0x00000100026c7812 */ /* 0x000fc600078efcff */
[----:B------:R2:W5:Y:S01]  /*0840*/  @P0 LDG.E.128 R32, [R14.64] ;  /* 0x000000060e200981 */ /* 0x000562000c1e1d00 */
[----:B0-----:R-:W-:Y:S02]  /*0850*/  @P0 LEA R10, P1, R96, c[0x0][0x218], 0x4 ;  /* 0x00008600600a0a11 */ /* 0x001fe400078220ff */
[----:B-1----:R-:W-:-:S03]  /*0860*/  @P0 LEA R12, P2, R100, c[0x0][0x218], 0x4 ;  /* 0x00008600640c0a11 */ /* 0x002fc600078420ff */
[----:B------:R-:W-:Y:S01]  /*0870*/  @P0 IMAD.X R11, RZ, RZ, c[0x0][0x21c], P1 ;  /* 0x00008700ff0b0624 */ /* 0x000fe200008e06ff */
[----:B------:R-:W-:Y:S02]  /*0880*/  LOP3.LUT R112, R2, 0x120, RZ, 0xfc, !PT ;  /* 0x0000012002707812 */ /* 0x000fe400078efcff */
[----:B--2---:R-:W-:Y:S01]  /*0890*/  @P0 LEA R14, P3, R104, c[0x0][0x218], 0x4 ;  /* 0x00008600680e0a11 */ /* 0x004fe200078620ff */
[----:B------:R-:W-:Y:S01]  /*08a0*/  @P0 IMAD.X R13, RZ, RZ, c[0x0][0x21c], P2 ;  /* 0x00008700ff0d0624 */ /* 0x000fe200010e06ff */
[----:B------:R0:W5:Y:S01]  /*08b0*/  @P0 LDG.E.128 R36, [R10.64] ;  /* 0x000000060a240981 */ /* 0x000162000c1e1d00 */
[C---:B------:R-:W-:Y:S02]  /*08c0*/  LOP3.LUT R116, R2.reuse, 0x140, RZ, 0xfc, !PT ;  /* 0x0000014002747812 */ /* 0x040fe400078efcff */
[----:B------:R-:W-:Y:S01]  /*08d0*/  @P0 IMAD.X R15, RZ, RZ, c[0x0][0x21c], P3 ;  /* 0x00008700ff0f0624 */ /* 0x000fe200018e06ff */
[----:B------:R1:W5:Y:S01]  /*08e0*/  @P0 LDG.E.128 R40, [R12.64] ;  /* 0x000000060c280981 */ /* 0x000362000c1e1d00 */
[----:B------:R-:W-:-:S03]  /*08f0*/  LOP3.LUT R120, R2, 0x160, RZ, 0xfc, !PT ;  /* 0x0000016002787812 */ /* 0x000fc600078efcff */
[----:B------:R2:W5:Y:S01]  /*0900*/  @P0 LDG.E.128 R44, [R14.64] ;  /* 0x000000060e2c0981 */ /* 0x000562000c1e1d00 */
[----:B0-----:R-:W-:-:S04]  /*0910*/  @P0 LEA R10, P1, R108, c[0x0][0x218], 0x4 ;  /* 0x000086006c0a0a11 */ /* 0x001fc800078220ff */
[----:B------:R-:W-:Y:S02]  /*0920*/  @P0 IADD3.X R11, RZ, c[0x0][0x21c], RZ, P1, !PT ;  /* 0x00008700ff0b0a10 */ /* 0x000fe40000ffe4ff */
[----:B-1----:R-:W-:Y:S02]  /*0930*/  @P0 LEA R12, P2, R112, c[0x0][0x218], 0x4 ;  /* 0x00008600700c0a11 */ /* 0x002fe400078420ff */
[----:B--2---:R-:W-:Y:S01]  /*0940*/  @P0 LEA R14, P3, R116, c[0x0][0x218], 0x4 ;  /* 0x00008600740e0a11 */ /* 0x004fe200078620ff */
[----:B------:R0:W5:Y:S02]  /*0950*/  @P0 LDG.E.128 R48, [R10.64] ;  /* 0x000000060a300981 */ /* 0x000164000c1e1d00 */
[----:B------:R-:W-:Y:S01]  /*0960*/  @P0 IMAD.X R13, RZ, RZ, c[0x0][0x21c], P2 ;  /* 0x00008700ff0d0624 */ /* 0x000fe200010e06ff */
[C---:B------:R-:W-:Y:S01]  /*0970*/  LOP3.LUT R124, R2.reuse, 0x180, RZ, 0xfc, !PT ;  /* 0x00000180027c7812 */ /* 0x040fe200078efcff */
[----:B------:R-:W-:Y:S01]  /*0980*/  @P0 IMAD.X R15, RZ, RZ, c[0x0][0x21c], P3 ;  /* 0x00008700ff0f0624 */ /* 0x000fe200018e06ff */
[----:B------:R-:W-:-:S02]  /*0990*/  LOP3.LUT R128, R2, 0x1a0, RZ, 0xfc, !PT ;  /* 0x000001a002807812 */ /* 0x000fc400078efcff */
[----:B------:R1:W5:Y:S01]  /*09a0*/  @P0 LDG.E.128 R52, [R12.64] ;  /* 0x000000060c340981 */ /* 0x000362000c1e1d00 */
[----:B0-----:R-:W-:-:S03]  /*09b0*/  @P0 LEA R10, P1, R120, c[0x0][0x218], 0x4 ;  /* 0x00008600780a0a11 */ /* 0x001fc600078220ff */
[----:B------:R0:W5:Y:S01]  /*09c0*/  @P0 LDG.E.128 R56, [R14.64] ;  /* 0x000000060e380981 */ /* 0x000162000c1e1d00 */
[C---:B------:R-:W-:Y:S01]  /*09d0*/  LOP3.LUT R132, R2.reuse, 0x1c0, RZ, 0xfc, !PT ;  /* 0x000001c002847812 */ /* 0x040fe200078efcff */
[----:B------:R-:W-:Y:S01]  /*09e0*/  @P0 IMAD.X R11, RZ, RZ, c[0x0][0x21c], P1 ;  /* 0x00008700ff0b0624 */ /* 0x000fe200008e06ff */
[----:B------:R-:W-:Y:S02]  /*09f0*/  LOP3.LUT R136, R2, 0x1e0, RZ, 0xfc, !PT ;  /* 0x000001e002887812 */ /* 0x000fe400078efcff */
[----:B-1----:R-:W-:Y:S02]  /*0a00*/  @P0 LEA R12, P2, R124, c[0x0][0x218], 0x4 ;  /* 0x000086007c0c0a11 */ /* 0x002fe400078420ff */
[----:B------:R1:W5:Y:S01]  /*0a10*/  @P0 LDG.E.128 R60, [R10.64] ;  /* 0x000000060a3c0981 */ /* 0x000362000c1e1d00 */
[----:B0-----:R-:W-:Y:S02]  /*0a20*/  @P0 LEA R14, P3, R128, c[0x0][0x218], 0x4 ;  /* 0x00008600800e0a11 */ /* 0x001fe400078620ff */
[----:B------:R-:W-:-:S02]  /*0a30*/  @P0 IADD3.X R13, RZ, c[0x0][0x21c], RZ, P2, !PT ;  /* 0x00008700ff0d0a10 */ /* 0x000fc400017fe4ff */
[----:B------:R-:W-:Y:S01]  /*0a40*/  @P0 LEA R82, P1, R132, c[0x0][0x218], 0x4 ;  /* 0x0000860084520a11 */ /* 0x000fe200078220ff */
[----:B------:R-:W-:Y:S02]  /*0a50*/  @P0 IMAD.X R15, RZ, RZ, c[0x0][0x21c], P3 ;  /* 0x00008700ff0f0624 */ /* 0x000fe400018e06ff */
[----:B------:R0:W5:Y:S01]  /*0a60*/  @P0 LDG.E.128 R64, [R12.64] ;  /* 0x000000060c400981 */ /* 0x000162000c1e1d00 */
[----:B-1----:R-:W-:Y:S01]  /*0a70*/  @P0 LEA R10, P2, R136, c[0x0][0x218], 0x4 ;  /* 0x00008600880a0a11 */ /* 0x002fe200078420ff */
[----:B------:R-:W-:Y:S02]  /*0a80*/  @P0 IMAD.X R83, RZ, RZ, c[0x0][0x21c], P1 ;  /* 0x00008700ff530624 */ /* 0x000fe400008e06ff */
[----:B------:R0:W5:Y:S02]  /*0a90*/  @P0 LDG.E.128 R68, [R14.64] ;  /* 0x000000060e440981 */ /* 0x000164000c1e1d00 */
[----:B------:R-:W-:Y:S02]  /*0aa0*/  @P0 IMAD.X R11, RZ, RZ, c[0x0][0x21c], P2 ;  /* 0x00008700ff0b0624 */ /* 0x000fe400010e06ff */
        /* <DEDUP_REMOVED lines=49> */
[----:B------:R-:W-:Y:S02]  /*0dc0*/  IMAD.MOV.U32 R9, RZ, RZ, RZ ;  /* 0x000000ffff097224 */ /* 0x000fe400078e00ff */
.L_x_54700:
[----:B------:R-:W-:-:S04]  /*0dd0*/  IMAD.MOV.U32 R221, RZ, RZ, 0x4 ;  /* 0x00000004ffdd7424 */ /* 0x000fc800078e00ff */
[----:B------:R-:W-:-:S06]  /*0de0*/  IMAD.WIDE R152, R0, R221, c[0x0][0x1d0] ;  /* 0x0000740000987625 */ /* 0x000fcc00078e02dd */
[----:B------:R-:W2:Y:S01]  /*0df0*/  LDG.E R152, [R152.64] ;  /* 0x0000000698987981 */ /* 0x000ea2000c1e1900 */
[----:B------:R-:W-:Y:S01]  /*0e00*/  ISETP.NE.U32.AND P0, PT, RZ, c[0x0][0x180], PT ;  /* 0x00006000ff007a0c */ /* 0x000fe20003f05070 */
[----:B------:R-:W-:Y:S01]  /*0e10*/  IMAD R154, R0, c[0x0][0x168], RZ ;  /* 0x00005a00009a7a24 */ /* 0x000fe200078e02ff */
[----:B------:R-:W-:Y:S02]  /*0e20*/  MOV R212, RZ ;  /* 0x000000ff00d47202 */ /* 0x000fe40000000f00 */
[----:B------:R-:W-:Y:S02]  /*0e30*/  ISETP.NE.AND.EX P0, PT, RZ, c[0x0][0x184], PT, P0 ;  /* 0x00006100ff007a0c */ /* 0x000fe40003f05300 */
[----:B------:R-:W-:-:S04]  /*0e40*/  SHF.R.S32.HI R155, RZ, 0x1f, R154 ;  /* 0x0000001fff9b7819 */ /* 0x000fc8000001149a */
[----:B------:R-:W-:-:S04]  /*0e50*/  LEA.HI R155, R155, R154, RZ, 0x2 ;  /* 0x0000009a9b9b7211 */ /* 0x000fc800078f10ff */
[----:B------:R-:W-:-:S03]  /*0e60*/  LEA.HI.SX32 R213, R155, R2, 0x1e ;  /* 0x000000029bd57211 */ /* 0x000fc600078ff2ff */
[----:B------:R-:W-:-:S04]  /*0e70*/  @P0 IMAD.MOV.U32 R158, RZ, RZ, 0x10 ;  /* 0x00000010ff9e0424 */ /* 0x000fc800078e00ff */
[----:B------:R-:W-:-:S04]  /*0e80*/  @P0 IMAD.WIDE.U32 R158, R213, R158, c[0x0][0x180] ;  /* 0x00006000d59e0625 */ /* 0x000fc800078e009e */
[----:B------:R-:W-:Y:S01]  /*0e90*/  IMAD.WIDE R154, R0, R221, c[0x0][0x1d8] ;  /* 0x00007600009a7625 */ /* 0x000fe200078e02dd */
[----:B------:R-:W3:Y:S04]  /*0ea0*/  @P0 LDG.E.128 R148, [R158.64] ;  /* 0x000000069e940981 */ /* 0x000ee8000c1e1d00 */
[----:B-----5:R0:W5:Y:S01]  /*0eb0*/  LDG.E R217, [R154.64] ;  /* 0x000000069ad97981 */ /* 0x020162000c1e1900 */
        /* <DEDUP_REMOVED lines=29> */
.L_x_54090:
[----:B------:R-:W-:Y:S02]  /*1090*/  IMAD.MOV.U32 R158, RZ, RZ, R10 ;  /* 0x000000ffff9e7224 */ /* 0x000fe400078e000a */
.L_x_54091:
[----:B------:R-:W-:Y:S05]  /*10a0*/  BSYNC B2 ;  /* 0x0000000000027941 */ /* 0x000fea0003800000 */
.L_x_54089:
        /* <DEDUP_REMOVED lines=16> */
.L_x_54095:
[----:B------:R-:W-:Y:S05]  /*11b0*/  BSYNC B3 ;  /* 0x0000000000037941 */ /* 0x000fea0003800000 */
.L_x_54094:
        /* <DEDUP_REMOVED lines=43> */
.L_x_54093:
[----:B------:R-:W-:Y:S05]  /*1470*/  BSYNC B2 ;  /* 0x0000000000027941 */ /* 0x000fea0003800000 */
.L_x_54092:
        /* <DEDUP_REMOVED lines=9> */
.L_x_54088:
[----:B0-----:R-:W-:Y:S05]  /*1510*/  BSYNC B1 ;  /* 0x0000000000017941 */ /* 0x001fea0003800000 */
.L_x_54087:
        /* <DEDUP_REMOVED lines=18> */
.L_x_54099:
[----:B------:R-:W-:Y:S02]  /*1640*/  IMAD.MOV.U32 R161, RZ, RZ, R10 ;  /* 0x000000ffffa17224 */ /* 0x000fe400078e000a */
.L_x_54100:
[----:B------:R-:W-:Y:S05]  /*1650*/  BSYNC B2 ;  /* 0x0000000000027941 */ /* 0x000fea0003800000 */
.L_x_54098:
        /* <DEDUP_REMOVED lines=16> */
.L_x_54104:
[----:B------:R-:W-:Y:S05]  /*1760*/  BSYNC B3 ;  /* 0x0000000000037941 */ /* 0x000fea0003800000 */
.L_x_54103:
        /* <DEDUP_REMOVED lines=43> */
.L_x_54102:
[----:B------:R-:W-:Y:S05]  /*1a20*/  BSYNC B2 ;  /* 0x0000000000027941 */ /* 0x000fea0003800000 */
.L_x_54101:
        /* <DEDUP_REMOVED lines=9> */
.L_x_54097:
[----:B------:R-:W-:Y:S05]  /*1ac0*/  BSYNC B1 ;  /* 0x0000000000017941 */ /* 0x000fea0003800000 */
.L_x_54096:
        /* <DEDUP_REMOVED lines=18> */
.L_x_54108:
[----:B------:R-:W-:Y:S02]  /*1bf0*/  MOV R162, R10 ;  /* 0x0000000a00a27202 */ /* 0x000fe40000000f00 */
.L_x_54109:
[----:B------:R-:W-:Y:S05]  /*1c00*/  BSYNC B2 ;  /* 0x0000000000027941 */ /* 0x000fea0003800000 */
.L_x_54107:
        /* <DEDUP_REMOVED lines=16> */
.L_x_54113:
[----:B------:R-:W-:Y:S05]  /*1d10*/  BSYNC B3 ;  /* 0x0000000000037941 */ /* 0x000fea0003800000 */
.L_x_54112:
        /* <DEDUP_REMOVED lines=44> */
.L_x_54111:
[----:B------:R-:W-:Y:S05]  /*1fe0*/  BSYNC B2 ;  /* 0x0000000000027941 */ /* 0x000fea0003800000 */
.L_x_54110:
        /* <DEDUP_REMOVED lines=9> */
.L_x_54106:
[----:B------:R-:W-:Y:S05]  /*2080*/  BSYNC B1 ;  /* 0x0000000000017941 */ /* 0x000fea0003800000 */
.L_x_54105:
        /* <DEDUP_REMOVED lines=18> */
.L_x_54117:
[----:B------:R-:W-:Y:S02]  /*21b0*/  MOV R8, R10 ;  /* 0x0000000a00087202 */ /* 0x000fe40000000f00 */
.L_x_54118:
[----:B------:R-:W-:Y:S05]  /*21c0*/  BSYNC B2 ;  /* 0x0000000000027941 */ /* 0x000fea0003800000 */
.L_x_54116:
        /* <DEDUP_REMOVED lines=16> */
.L_x_54122:
[----:B------:R-:W-:Y:S05]  /*22d0*/  BSYNC B3 ;  /* 0x0000000000037941 */ /* 0x000fea0003800000 */
.L_x_54121:
        /* <DEDUP_REMOVED lines=44> */
.L_x_54120:
[----:B------:R-:W-:Y:S05]  /*25a0*/  BSYNC B2 ;  /* 0x0000000000027941 */ /* 0x000fea0003800000 */
.L_x_54119:
        /* <DEDUP_REMOVED lines=9> */
.L_x_54115:
[----:B------:R-:W-:Y:S05]  /*2640*/  BSYNC B1 ;  /* 0x0000000000017941 */ /* 0x000fea0003800000 */
.L_x_54114:
        /* <DEDUP_REMOVED lines=18> */
.L_x_54124:
[----:B------:R-:W-:Y:S05]  /*2770*/  BSYNC B1 ;  /* 0x0000000000017941 */ /* 0x000fea0003800000 */
.L_x_54123:
        /* <DEDUP_REMOVED lines=21> */
.L_x_54128:
[----:B------:R-:W-:Y:S02]  /*28d0*/  IMAD.MOV.U32 R165, RZ, RZ, R10 ;  /* 0x000000ffffa57224 */ /* 0x000fe400078e000a */
.L_x_54129:
[----:B------:R-:W-:Y:S05]  /*28e0*/  BSYNC B2 ;  /* 0x0000000000027941 */ /* 0x000fea0003800000 */
.L_x_54127:
        /* <DEDUP_REMOVED lines=16> */
.L_x_54133:
[----:B------:R-:W-:Y:S05]  /*29f0*/  BSYNC B3 ;  /* 0x0000000000037941 */ /* 0x000fea0003800000 */
.L_x_54132:
        /* <DEDUP_REMOVED lines=43> */
.L_x_54131:
[----:B------:R-:W-:Y:S05]  /*2cb0*/  BSYNC B2 ;  /* 0x0000000000027941 */ /* 0x000fea0003800000 */
.L_x_54130:
        /* <DEDUP_REMOVED lines=9> */
.L_x_54126:
[----:B0-----:R-:W-:Y:S05]  /*2d50*/  BSYNC B1 ;  /* 0x0000000000017941 */ /* 0x001fea0003800000 */
.L_x_54125:
        /* <DEDUP_REMOVED lines=18> */
.L_x_54137:
[----:B------:R-:W-:Y:S02]  /*2e80*/  MOV R160, R10 ;  /* 0x0000000a00a07202 */ /* 0x000fe40000000f00 */
.L_x_54138:
[----:B------:R-:W-:Y:S05]  /*2e90*/  BSYNC B2 ;  /* 0x0000000000027941 */ /* 0x000fea0003800000 */
.L_x_54136:
        /* <DEDUP_REMOVED lines=16> */
.L_x_54142:
[----:B------:R-:W-:Y:S05]  /*2fa0*/  BSYNC B3 ;  /* 0x0000000000037941 */ /* 0x000fea0003800000 */
.L_x_54141:
        /* <DEDUP_REMOVED lines=43> */
.L_x_54140:
[----:B------:R-:W-:Y:S05]  /*3260*/  BSYNC B2 ;  /* 0x0000000000027941 */ /* 0x000fea0003800000 */
.L_x_54139:
        /* <DEDUP_REMOVED lines=9> */
.L_x_54135:
[----:B------:R-:W-:Y:S05]  /*3300*/  BSYNC B1 ;  /* 0x0000000000017941 */ /* 0x000fea0003800000 */
.L_x_54134:
        /* <DEDUP_REMOVED lines=18> */
.L_x_54146:
[----:B------:R-:W-:Y:S02]  /*3430*/  IMAD.MOV.U32 R168, RZ, RZ, R10 ;  /* 0x000000ffffa87224 */ /* 0x000fe400078e000a */
.L_x_54147:
[----:B------:R-:W-:Y:S05]  /*3440*/  BSYNC B2 ;  /* 0x0000000000027941 */ /* 0x000fea0003800000 */
.L_x_54145:
        /* <DEDUP_REMOVED lines=16> */
.L_x_54151:
[----:B------:R-:W-:Y:S05]  /*3550*/  BSYNC B3 ;  /* 0x0000000000037941 */ /* 0x000fea0003800000 */
.L_x_54150:
        /* <DEDUP_REMOVED lines=44> */
.L_x_54149:
[----:B------:R-:W-:Y:S05]  /*3820*/  BSYNC B2 ;  /* 0x0000000000027941 */ /* 0x000fea0003800000 */
.L_x_54148:
        /* <DEDUP_REMOVED lines=9> */
.L_x_54144:
[----:B------:R-:W-:Y:S05]  /*38c0*/  BSYNC B1 ;  /* 0x0000000000017941 */ /* 0x000fea0003800000 */
.L_x_54143:
        /* <DEDUP_REMOVED lines=18> */
.L_x_54155:
[----:B------:R-:W-:Y:S02]  /*39f0*/  IMAD.MOV.U32 R170, RZ, RZ, R10 ;  /* 0x000000ffffaa7224 */ /* 0x000fe400078e000a */
.L_x_54156:
[----:B------:R-:W-:Y:S05]  /*3a00*/  BSYNC B2 ;  /* 0x0000000000027941 */ /* 0x000fea0003800000 */
.L_x_54154:
        /* <DEDUP_REMOVED lines=16> */
.L_x_54160:
[----:B------:R-:W-:Y:S05]  /*3b10*/  BSYNC B3 ;  /* 0x0000000000037941 */ /* 0x000fea0003800000 */
.L_x_54159:
        /* <DEDUP_REMOVED lines=44> */
.L_x_54158:
[----:B------:R-:W-:Y:S05]  /*3de0*/  BSYNC B2 ;  /* 0x0000000000027941 */ /* 0x000fea0003800000 */
.L_x_54157:
        /* <DEDUP_REMOVED lines=9> */
.L_x_54153:
[----:B------:R-:W-:Y:S05]  /*3e80*/  BSYNC B1 ;  /* 0x0000000000017941 */ /* 0x000fea0003800000 */
.L_x_54152:
        /* <DEDUP_REMOVED lines=17> */
.L_x_54162:
[----:B------:R-:W-:Y:S05]  /*3fa0*/  BSYNC B1 ;  /* 0x0000000000017941 */ /* 0x000fea0003800000 */
.L_x_54161:
        /* <DEDUP_REMOVED lines=21> */
.L_x_54166:
[----:B------:R-:W-:Y:S02]  /*4100*/  MOV R169, R10 ;  /* 0x0000000a00a97202 */ /* 0x000fe40000000f00 */
.L_x_54167:
[----:B------:R-:W-:Y:S05]  /*4110*/  BSYNC B2 ;  /* 0x0000000000027941 */ /* 0x000fea0003800000 */
.L_x_54165:
        /* <DEDUP_REMOVED lines=16> */
.L_x_54171:
[----:B------:R-:W-:Y:S05]  /*4220*/  BSYNC B3 ;  /* 0x0000000000037941 */ /* 0x000fea0003800000 */
.L_x_54170:
        /* <DEDUP_REMOVED lines=43> */
.L_x_54169:
[----:B------:R-:W-:Y:S05]  /*44e0*/  BSYNC B2 ;  /* 0x0000000000027941 */ /* 0x000fea0003800000 */
.L_x_54168:
        /* <DEDUP_REMOVED lines=9> */
.L_x_54164:
[----:B0-----:R-:W-:Y:S05]  /*4580*/  BSYNC B1 ;  /* 0x0000000000017941 */ /* 0x001fea0003800000 */
.L_x_54163:
        /* <DEDUP_REMOVED lines=18> */
.L_x_54175:
[----:B------:R-:W-:Y:S02]  /*46b0*/  IMAD.MOV.U32 R170, RZ, RZ, R10 ;  /* 0x000000ffffaa7224 */ /* 0x000fe400078e000a */
.L_x_54176:
[----:B------:R-:W-:Y:S05]  /*46c0*/  BSYNC B2 ;  /* 0x0000000000027941 */ /* 0x000fea0003800000 */
.L_x_54174:
        /* <DEDUP_REMOVED lines=16> */
.L_x_54180:
[----:B------:R-:W-:Y:S05]  /*47d0*/  BSYNC B3 ;  /* 0x0000000000037941 */ /* 0x000fea0003800000 */
.L_x_54179:
        /* <DEDUP_REMOVED lines=43> */
.L_x_54178:
[----:B------:R-:W-:Y:S05]  /*4a90*/  BSYNC B2 ;  /* 0x0000000000027941 */ /* 0x000fea0003800000 */
.L_x_54177:
        /* <DEDUP_REMOVED lines=9> */
.L_x_54173:
[----:B------:R-:W-:Y:S05]  /*4b30*/  BSYNC B1 ;  /* 0x0000000000017941 */ /* 0x000fea0003800000 */
.L_x_54172:
        /* <DEDUP_REMOVED lines=18> */
.L_x_54184:
[----:B------:R-:W-:Y:S02]  /*4c60*/  IMAD.MOV.U32 R172, RZ, RZ, R10 ;  /* 0x000000ffffac7224 */ /* 0x000fe400078e000a */
.L_x_54185:
[----:B------:R-:W-:Y:S05]  /*4c70*/  BSYNC B2 ;  /* 0x0000000000027941 */ /* 0x000fea0003800000 */
.L_x_54183:
        /* <DEDUP_REMOVED lines=16> */
.L_x_54189:
[----:B------:R-:W-:Y:S05]  /*4d80*/  BSYNC B3 ;  /* 0x0000000000037941 */ /* 0x000fea0003800000 */
.L_x_54188:
        /* <DEDUP_REMOVED lines=44> */
.L_x_54187:
[----:B------:R-:W-:Y:S05]  /*5050*/  BSYNC B2 ;  /* 0x0000000000027941 */ /* 0x000fea0003800000 */
.L_x_54186:
        /* <DEDUP_REMOVED lines=9> */
.L_x_54182:
[----:B------:R-:W-:Y:S05]  /*50f0*/  BSYNC B1 ;  /* 0x0000000000017941 */ /* 0x000fea0003800000 */
.L_x_54181:
        /* <DEDUP_REMOVED lines=18> */
.L_x_54193:
[----:B------:R-:W-:Y:S02]  /*5220*/  IMAD.MOV.U32 R174, RZ, RZ, R10 ;  /* 0x000000ffffae7224 */ /* 0x000fe400078e000a */
.L_x_54194:
[----:B------:R-:W-:Y:S05]  /*5230*/  BSYNC B2 ;  /* 0x0000000000027941 */ /* 0x000fea0003800000 */
.L_x_54192:
        /* <DEDUP_REMOVED lines=16> */
.L_x_54198:
[----:B------:R-:W-:Y:S05]  /*5340*/  BSYNC B3 ;  /* 0x0000000000037941 */ /* 0x000fea0003800000 */
.L_x_54197:
        /* <DEDUP_REMOVED lines=44> */
.L_x_54196:
[----:B------:R-:W-:Y:S05]  /*5610*/  BSYNC B2 ;  /* 0x0000000000027941 */ /* 0x000fea0003800000 */
.L_x_54195:
        /* <DEDUP_REMOVED lines=9> */
.L_x_54191:
[----:B------:R-:W-:Y:S05]  /*56b0*/  BSYNC B1 ;  /* 0x0000000000017941 */ /* 0x000fea0003800000 */
.L_x_54190:
[-C--:B------:R-:W-:Y:S01]  /*56c0*/  IMAD.WIDE.U32 R166, R165, R216.reuse, c[0x0][0x188] ;  /* 0x00006200a5a67625 */ /* 0x080fe200078e00d8 */
[----:B------:R-:W-:Y:S01]  /*56d0*/  IADD3 R169, R213, 0x60, RZ ;  /* 0x00000060d5a97810 */ /* 0x000fe20007ffe0ff */
[----:B------:R-:W-:Y:S01]  /*56e0*/  BSSY B1, `(.L_x_54199) ;  /* 0x000000f000017945 */ /* 0x000fe20003800000 */
[----:B------:R-:W-:Y:S02]  /*56f0*/  IADD3 R8, R212, 0x60, RZ ;  /* 0x00000060d4087810 */ /* 0x000fe40007ffe0ff */
[----:B------:R0:W-:Y:S01]  /*5700*/  STG.E.128 [R166.64], R160 ;  /* 0x000000a0a6007986 */ /* 0x0001e2000c101d06 */
[----:B------:R-:W-:Y:S01]  /*5710*/  @P0 IMAD.WIDE.U32 R170, R169, R216, c[0x0][0x180] ;  /* 0x00006000a9aa0625 */ /* 0x000fe200078e00d8 */
[----:B------:R-:W-:Y:S05]  /*5720*/  @!P2 BRA `(.L_x_54200) ;  /* 0x000000a00000a947 */ /* 0x000fea0003800000 */
[----:B0-----:R-:W-:Y:S02]  /*5730*/  SHF.L.U32 R166, R14, 0x10, RZ ;  /* 0x000000100ea67819 */ /* 0x001fe400000006ff */
[----:B------:R-:W-:Y:S02]  /*5740*/  LOP3.LUT R165, R15, 0xffff, RZ, 0xc0, !PT ;  /* 0x0000ffff0fa57812 */ /* 0x000fe400078ec0ff */
[----:B------:R-:W-:-:S02]  /*5750*/  LOP3.LUT R166, R166, 0xff0000, RZ, 0xc0, !PT ;  /* 0x00ff0000a6a67812 */ /* 0x000fc400078ec0ff */
[----:B------:R-:W-:Y:S02]  /*5760*/  LOP3.LUT R172, R13, 0xff, RZ, 0xc0, !PT ;  /* 0x000000ff0dac7812 */ /* 0x000fe400078ec0ff */
[----:B------:R-:W-:Y:S01]  /*5770*/  LOP3.LUT R167, R11, 0xff, RZ, 0xc0, !PT ;  /* 0x000000ff0ba77812 */ /* 0x000fe200078ec0ff */
[----:B------:R-:W-:-:S04]  /*5780*/  IMAD R165, R165, 0x1000000, R166 ;  /* 0x01000000a5a57824 */ /* 0x000fc800078e02a6 */
[----:B------:R-:W-:Y:S02]  /*5790*/  IMAD R172, R172, 0x100, R165 ;  /* 0x00000100acac7824 */ /* 0x000fe400078e02a5 */
[----:B------:R-:W-:-:S03]  /*57a0*/  IMAD.WIDE.U32 R164, R164, R221, c[0x0][0x190] ;  /* 0x00006400a4a47625 */ /* 0x000fc600078e00dd */
[----:B------:R-:W-:-:S05]  /*57b0*/  IADD3 R167, R172, R167, RZ ;  /* 0x000000a7aca77210 */ /* 0x000fca0007ffe0ff */
[----:B------:R0:W-:Y:S02]  /*57c0*/  STG.E [R164.64], R167 ;  /* 0x000000a7a4007986 */ /* 0x0001e4000c101906 */
.L_x_54200:
[----:B------:R-:W-:Y:S05]  /*57d0*/  BSYNC B1 ;  /* 0x0000000000017941 */ /* 0x000fea0003800000 */
.L_x_54199:
        /* <DEDUP_REMOVED lines=21> */
.L_x_54204:
[----:B------:R-:W-:Y:S02]  /*5930*/  IMAD.MOV.U32 R173, RZ, RZ, R10 ;  /* 0x000000ffffad7224 */ /* 0x000fe400078e000a */
.L_x_54205:
[----:B------:R-:W-:Y:S05]  /*5940*/  BSYNC B2 ;  /* 0x0000000000027941 */ /* 0x000fea0003800000 */
.L_x_54203:
        /* <DEDUP_REMOVED lines=16> */
.L_x_54209:
[----:B------:R-:W-:Y:S05]  /*5a50*/  BSYNC B3 ;  /* 0x0000000000037941 */ /* 0x000fea0003800000 */
.L_x_54208:
        /* <DEDUP_REMOVED lines=42> */
[----:B------:R-:W-:Y:S02]  /*5d00*/  MOV R12, R164 ;  /* 0x000000a4000c7202 */ /* 0x000fe40000000f00 */
.L_x_54207:
[----:B------:R-:W-:Y:S05]  /*5d10*/  BSYNC B2 ;  /* 0x0000000000027941 */ /* 0x000fea0003800000 */
.L_x_54206:
        /* <DEDUP_REMOVED lines=9> */
.L_x_54202:
[----:B0-----:R-:W-:Y:S05]  /*5db0*/  BSYNC B1 ;  /* 0x0000000000017941 */ /* 0x001fea0003800000 */
.L_x_54201:
        /* <DEDUP_REMOVED lines=18> */
.L_x_54213:
[----:B------:R-:W-:Y:S02]  /*5ee0*/  IMAD.MOV.U32 R168, RZ, RZ, R10 ;  /* 0x000000ffffa87224 */ /* 0x000fe400078e000a */
.L_x_54214:
[----:B------:R-:W-:Y:S05]  /*5ef0*/  BSYNC B2 ;  /* 0x0000000000027941 */ /* 0x000fea0003800000 */
.L_x_54212:
        /* <DEDUP_REMOVED lines=16> */
.L_x_54218:
[----:B------:R-:W-:Y:S05]  /*6000*/  BSYNC B3 ;  /* 0x0000000000037941 */ /* 0x000fea0003800000 */
.L_x_54217:
        /* <DEDUP_REMOVED lines=43> */
.L_x_54216:
[----:B------:R-:W-:Y:S05]  /*62c0*/  BSYNC B2 ;  /* 0x0000000000027941 */ /* 0x000fea0003800000 */
.L_x_54215:
        /* <DEDUP_REMOVED lines=9> */
.L_x_54211:
[----:B------:R-:W-:Y:S05]  /*6360*/  BSYNC B1 ;  /* 0x0000000000017941 */ /* 0x000fea0003800000 */
.L_x_54210:
        /* <DEDUP_REMOVED lines=18> */
.L_x_54222:
[----:B------:R-:W-:Y:S02]  /*6490*/  MOV R176, R10 ;  /* 0x0000000a00b07202 */ /* 0x000fe40000000f00 */
.L_x_54223:
[----:B------:R-:W-:Y:S05]  /*64a0*/  BSYNC B2 ;  /* 0x0000000000027941 */ /* 0x000fea0003800000 */
.L_x_54221:
        /* <DEDUP_REMOVED lines=16> */
.L_x_54227:
[----:B------:R-:W-:Y:S05]  /*65b0*/  BSYNC B3 ;  /* 0x0000000000037941 */ /* 0x000fea0003800000 */
.L_x_54226:
        /* <DEDUP_REMOVED lines=44> */
.L_x_54225:
[----:B------:R-:W-:Y:S05]  /*6880*/  BSYNC B2 ;  /* 0x0000000000027941 */ /* 0x000fea0003800000 */
.L_x_54224:
        /* <DEDUP_REMOVED lines=9> */
.L_x_54220:
[----:B------:R-:W-:Y:S05]  /*6920*/  BSYNC B1 ;  /* 0x0000000000017941 */ /* 0x000fea0003800000 */
.L_x_54219:
        /* <DEDUP_REMOVED lines=18> */
.L_x_54231:
[----:B------:R-:W-:Y:S02]  /*6a50*/  MOV R178, R10 ;  /* 0x0000000a00b27202 */ /* 0x000fe40000000f00 */
.L_x_54232:
[----:B------:R-:W-:Y:S05]  /*6a60*/  BSYNC B2 ;  /* 0x0000000000027941 */ /* 0x000fea0003800000 */
.L_x_54230:
        /* <DEDUP_REMOVED lines=16> */
.L_x_54236:
[----:B------:R-:W-:Y:S05]  /*6b70*/  BSYNC B3 ;  /* 0x0000000000037941 */ /* 0x000fea0003800000 */
.L_x_54235:
        /* <DEDUP_REMOVED lines=44> */
.L_x_54234:
[----:B------:R-:W-:Y:S05]  /*6e40*/  BSYNC B2 ;  /* 0x0000000000027941 */ /* 0x000fea0003800000 */
.L_x_54233:
        /* <DEDUP_REMOVED lines=9> */
.L_x_54229:
[----:B------:R-:W-:Y:S05]  /*6ee0*/  BSYNC B1 ;  /* 0x0000000000017941 */ /* 0x000fea0003800000 */
.L_x_54228:
        /* <DEDUP_REMOVED lines=11> */
[----:B------:R-:W-:Y:S02]  /*6fa0*/  LOP3.LUT R170, R11, 0xff, RZ, 0xc0, !PT ;  /* 0x000000ff0baa7812 */ /* 0x000fe400078ec0ff */
[----:B------:R-:W-:-:S05]  /*6fb0*/  LEA R168, R168, R169, 0x18 ;  /* 0x000000a9a8a87211 */ /* 0x000fca00078ec0ff */
[----:B------:R-:W-:Y:S02]  /*6fc0*/  IMAD R171, R171, 0x100, R168 ;  /* 0x00000100abab7824 */ /* 0x000fe400078e02a8 */
[----:B------:R-:W-:-:S04]  /*6fd0*/  IMAD.WIDE.U32 R168, R8, R221, c[0x0][0x190] ;  /* 0x0000640008a87625 */ /* 0x000fc800078e00dd */
[----:B------:R-:W-:-:S05]  /*6fe0*/  IMAD.IADD R171, R171, 0x1, R170 ;  /* 0x00000001abab7824 */ /* 0x000fca00078e02aa */
[----:B------:R0:W-:Y:S02]  /*6ff0*/  STG.E [R168.64], R171 ;  /* 0x000000aba8007986 */ /* 0x0001e4000c101906 */
.L_x_54238:
[----:B------:R-:W-:Y:S05]  /*7000*/  BSYNC B1 ;  /* 0x0000000000017941 */ /* 0x000fea0003800000 */
.L_x_54237:
[----:B0-----:R-:W-:Y:S01]  /*7010*/  @P2 IMAD.WIDE.U32 R170, R172, R216, c[0x0][0x170] ;  /* 0x00005c00acaa2625 */ /* 0x001fe200078e00d8 */
[----:B------:R-:W2:Y:S04]  /*7020*/  @P0 LDG.E.128 R148, [R174.64] ;  /* 0x00000006ae940981 */ /* 0x000ea8000c1e1d00 */
        /* <DEDUP_REMOVED lines=19> */
.L_x_54242:
[----:B------:R-:W-:Y:S02]  /*7160*/  IMAD.MOV.U32 R177, RZ, RZ, R10 ;  /* 0x000000ffffb17224 */ /* 0x000fe400078e000a */
.L_x_54243:
[----:B------:R-:W-:Y:S05]  /*7170*/  BSYNC B2 ;  /* 0x0000000000027941 */ /* 0x000fea0003800000 */
.L_x_54241:
        /* <DEDUP_REMOVED lines=16> */
.L_x_54247:
[----:B------:R-:W-:Y:S05]  /*7280*/  BSYNC B3 ;  /* 0x0000000000037941 */ /* 0x000fea0003800000 */
.L_x_54246:
        /* <DEDUP_REMOVED lines=43> */
.L_x_54245:
[----:B------:R-:W-:Y:S05]  /*7540*/  BSYNC B2 ;  /* 0x0000000000027941 */ /* 0x000fea0003800000 */
.L_x_54244:
        /* <DEDUP_REMOVED lines=9> */
.L_x_54240:
[----:B0-----:R-:W-:Y:S05]  /*75e0*/  BSYNC B1 ;  /* 0x0000000000017941 */ /* 0x001fea0003800000 */
.L_x_54239:
        /* <DEDUP_REMOVED lines=18> */
.L_x_54251:
[----:B------:R-:W-:Y:S02]  /*7710*/  MOV R178, R10 ;  /* 0x0000000a00b27202 */ /* 0x000fe40000000f00 */
.L_x_54252:
[----:B------:R-:W-:Y:S05]  /*7720*/  BSYNC B2 ;  /* 0x0000000000027941 */ /* 0x000fea0003800000 */
.L_x_54250:
        /* <DEDUP_REMOVED lines=16> */
.L_x_54256:
[----:B------:R-:W-:Y:S05]  /*7830*/  BSYNC B3 ;  /* 0x0000000000037941 */ /* 0x000fea0003800000 */
.L_x_54255:
        /* <DEDUP_REMOVED lines=43> */
.L_x_54254:
[----:B------:R-:W-:Y:S05]  /*7af0*/  BSYNC B2 ;  /* 0x0000000000027941 */ /* 0x000fea0003800000 */
.L_x_54253:
        /* <DEDUP_REMOVED lines=9> */
.L_x_54249:
[----:B------:R-:W-:Y:S05]  /*7b90*/  BSYNC B1 ;  /* 0x0000000000017941 */ /* 0x000fea0003800000 */
.L_x_54248:
        /* <DEDUP_REMOVED lines=18> */
.L_x_54260:
[----:B------:R-:W-:Y:S02]  /*7cc0*/  IMAD.MOV.U32 R180, RZ, RZ, R10 ;  /* 0x000000ffffb47224 */ /* 0x000fe400078e000a */
.L_x_54261:
[----:B------:R-:W-:Y:S05]  /*7cd0*/  BSYNC B2 ;  /* 0x0000000000027941 */ /* 0x000fea0003800000 */
.L_x_54259:
        /* <DEDUP_REMOVED lines=16> */
.L_x_54265:
[----:B------:R-:W-:Y:S05]  /*7de0*/  BSYNC B3 ;  /* 0x0000000000037941 */ /* 0x000fea0003800000 */
.L_x_54264:
        /* <DEDUP_REMOVED lines=44> */
.L_x_54263:
[----:B------:R-:W-:Y:S05]  /*80b0*/  BSYNC B2 ;  /* 0x0000000000027941 */ /* 0x000fea0003800000 */
.L_x_54262:
        /* <DEDUP_REMOVED lines=9> */
.L_x_54258:
[----:B------:R-:W-:Y:S05]  /*8150*/  BSYNC B1 ;  /* 0x0000000000017941 */ /* 0x000fea0003800000 */
.L_x_54257:
        /* <DEDUP_REMOVED lines=18> */
.L_x_54269:
[----:B------:R-:W-:Y:S02]  /*8280*/  IMAD.MOV.U32 R182, RZ, RZ, R10 ;  /* 0x000000ffffb67224 */ /* 0x000fe400078e000a */
.L_x_54270:
[----:B------:R-:W-:Y:S05]  /*8290*/  BSYNC B2 ;  /* 0x0000000000027941 */ /* 0x000fea0003800000 */
.L_x_54268:
        /* <DEDUP_REMOVED lines=16> */
.L_x_54274:
[----:B------:R-:W-:Y:S05]  /*83a0*/  BSYNC B3 ;  /* 0x0000000000037941 */ /* 0x000fea0003800000 */
.L_x_54273:
        /* <DEDUP_REMOVED lines=44> */
.L_x_54272:
[----:B------:R-:W-:Y:S05]  /*8670*/  BSYNC B2 ;  /* 0x0000000000027941 */ /* 0x000fea0003800000 */
.L_x_54271:
        /* <DEDUP_REMOVED lines=9> */
.L_x_54267:
[----:B------:R-:W-:Y:S05]  /*8710*/  BSYNC B1 ;  /* 0x0000000000017941 */ /* 0x000fea0003800000 */
.L_x_54266:
        /* <DEDUP_REMOVED lines=17> */
.L_x_54276:
[----:B------:R-:W-:Y:S05]  /*8830*/  BSYNC B1 ;  /* 0x0000000000017941 */ /* 0x000fea0003800000 */
.L_x_54275:
        /* <DEDUP_REMOVED lines=21> */
.L_x_54280:
[----:B------:R-:W-:Y:S02]  /*8990*/  MOV R181, R10 ;  /* 0x0000000a00b57202 */ /* 0x000fe40000000f00 */
.L_x_54281:
[----:B------:R-:W-:Y:S05]  /*89a0*/  BSYNC B2 ;  /* 0x0000000000027941 */ /* 0x000fea0003800000 */
.L_x_54279:
        /* <DEDUP_REMOVED lines=16> */
.L_x_54285:
[----:B------:R-:W-:Y:S05]  /*8ab0*/  BSYNC B3 ;  /* 0x0000000000037941 */ /* 0x000fea0003800000 */
.L_x_54284:
        /* <DEDUP_REMOVED lines=43> */
.L_x_54283:
[----:B------:R-:W-:Y:S05]  /*8d70*/  BSYNC B2 ;  /* 0x0000000000027941 */ /* 0x000fea0003800000 */
.L_x_54282:
        /* <DEDUP_REMOVED lines=9> */
.L_x_54278:
[----:B0-----:R-:W-:Y:S05]  /*8e10*/  BSYNC B1 ;  /* 0x0000000000017941 */ /* 0x001fea0003800000 */
.L_x_54277:
        /* <DEDUP_REMOVED lines=18> */
.L_x_54289:
[----:B------:R-:W-:Y:S02]  /*8f40*/  IMAD.MOV.U32 R176, RZ, RZ, R10 ;  /* 0x000000ffffb07224 */ /* 0x000fe400078e000a */
.L_x_54290:
[----:B------:R-:W-:Y:S05]  /*8f50*/  BSYNC B2 ;  /* 0x0000000000027941 */ /* 0x000fea0003800000 */
.L_x_54288:
        /* <DEDUP_REMOVED lines=16> */
.L_x_54294:
[----:B------:R-:W-:Y:S05]  /*9060*/  BSYNC B3 ;  /* 0x0000000000037941 */ /* 0x000fea0003800000 */
.L_x_54293:
        /* <DEDUP_REMOVED lines=43> */
.L_x_54292:
[----:B------:R-:W-:Y:S05]  /*9320*/  BSYNC B2 ;  /* 0x0000000000027941 */ /* 0x000fea0003800000 */
.L_x_54291:
        /* <DEDUP_REMOVED lines=9> */
.L_x_54287:
[----:B------:R-:W-:Y:S05]  /*93c0*/  BSYNC B1 ;  /* 0x0000000000017941 */ /* 0x000fea0003800000 */
.L_x_54286:
        /* <DEDUP_REMOVED lines=18> */
.L_x_54298:
[----:B------:R-:W-:Y:S02]  /*94f0*/  IMAD.MOV.U32 R184, RZ, RZ, R10 ;  /* 0x000000ffffb87224 */ /* 0x000fe400078e000a */
.L_x_54299:
[----:B------:R-:W-:Y:S05]  /*9500*/  BSYNC B2 ;  /* 0x0000000000027941 */ /* 0x000fea0003800000 */
.L_x_54297:
        /* <DEDUP_REMOVED lines=16> */
.L_x_54303:
[----:B------:R-:W-:Y:S05]  /*9610*/  BSYNC B3 ;  /* 0x0000000000037941 */ /* 0x000fea0003800000 */
.L_x_54302:
        /* <DEDUP_REMOVED lines=44> */
.L_x_54301:
[----:B------:R-:W-:Y:S05]  /*98e0*/  BSYNC B2 ;  /* 0x0000000000027941 */ /* 0x000fea0003800000 */
.L_x_54300:
        /* <DEDUP_REMOVED lines=9> */
.L_x_54296:
[----:B------:R-:W-:Y:S05]  /*9980*/  BSYNC B1 ;  /* 0x0000000000017941 */ /* 0x000fea0003800000 */
.L_x_54295:
        /* <DEDUP_REMOVED lines=18> */
.L_x_54307:
[----:B------:R-:W-:Y:S02]  /*9ab0*/  IMAD.MOV.U32 R186, RZ, RZ, R10 ;  /* 0x000000ffffba7224 */ /* 0x000fe400078e000a */
.L_x_54308:
[----:B------:R-:W-:Y:S05]  /*9ac0*/  BSYNC B2 ;  /* 0x0000000000027941 */ /* 0x000fea0003800000 */
.L_x_54306:
        /* <DEDUP_REMOVED lines=16> */
.L_x_54312:
[----:B------:R-:W-:Y:S05]  /*9bd0*/  BSYNC B3 ;  /* 0x0000000000037941 */ /* 0x000fea0003800000 */
.L_x_54311:
        /* <DEDUP_REMOVED lines=44> */
.L_x_54310:
[----:B------:R-:W-:Y:S05]  /*9ea0*/  BSYNC B2 ;  /* 0x0000000000027941 */ /* 0x000fea0003800000 */
.L_x_54309:
        /* <DEDUP_REMOVED lines=9> */
.L_x_54305:
[----:B------:R-:W-:Y:S05]  /*9f40*/  BSYNC B1 ;  /* 0x0000000000017941 */ /* 0x000fea0003800000 */
.L_x_54304:
        /* <DEDUP_REMOVED lines=17> */
.L_x_54314:
[----:B------:R-:W-:Y:S05]  /*a060*/  BSYNC B1 ;  /* 0x0000000000017941 */ /* 0x000fea0003800000 */
.L_x_54313:
        /* <DEDUP_REMOVED lines=21> */
.L_x_54318:
[----:B------:R-:W-:Y:S02]  /*a1c0*/  IMAD.MOV.U32 R185, RZ, RZ, R10 ;  /* 0x000000ffffb97224 */ /* 0x000fe400078e000a */
.L_x_54319:
[----:B------:R-:W-:Y:S05]  /*a1d0*/  BSYNC B2 ;  /* 0x0000000000027941 */ /* 0x000fea0003800000 */
.L_x_54317:
        /* <DEDUP_REMOVED lines=16> */
.L_x_54323:
[----:B------:R-:W-:Y:S05]  /*a2e0*/  BSYNC B3 ;  /* 0x0000000000037941 */ /* 0x000fea0003800000 */
.L_x_54322:
        /* <DEDUP_REMOVED lines=43> */
.L_x_54321:
[----:B------:R-:W-:Y:S05]  /*a5a0*/  BSYNC B2 ;  /* 0x0000000000027941 */ /* 0x000fea0003800000 */
.L_x_54320:
        /* <DEDUP_REMOVED lines=9> */
.L_x_54316:
[----:B0-----:R-:W-:Y:S05]  /*a640*/  BSYNC B1 ;  /* 0x0000000000017941 */ /* 0x001fea0003800000 */
.L_x_54315:
        /* <DEDUP_REMOVED lines=18> */
.L_x_54327:
[----:B------:R-:W-:Y:S02]  /*a770*/  IMAD.MOV.U32 R186, RZ, RZ, R10 ;  /* 0x000000ffffba7224 */ /* 0x000fe400078e000a */
.L_x_54328:
[----:B------:R-:W-:Y:S05]  /*a780*/  BSYNC B2 ;  /* 0x0000000000027941 */ /* 0x000fea0003800000 */
.L_x_54326:
        /* <DEDUP_REMOVED lines=16> */
.L_x_54332:
[----:B------:R-:W-:Y:S05]  /*a890*/  BSYNC B3 ;  /* 0x0000000000037941 */ /* 0x000fea0003800000 */
.L_x_54331:
        /* <DEDUP_REMOVED lines=43> */
.L_x_54330:
[----:B------:R-:W-:Y:S05]  /*ab50*/  BSYNC B2 ;  /* 0x0000000000027941 */ /* 0x000fea0003800000 */
.L_x_54329:
        /* <DEDUP_REMOVED lines=9> */
.L_x_54325:
[----:B------:R-:W-:Y:S05]  /*abf0*/  BSYNC B1 ;  /* 0x0000000000017941 */ /* 0x000fea0003800000 */
.L_x_54324:
        /* <DEDUP_REMOVED lines=18> */
.L_x_54336:
[----:B------:R-:W-:Y:S02]  /*ad20*/  MOV R188, R10 ;  /* 0x0000000a00bc7202 */ /* 0x000fe40000000f00 */
.L_x_54337:
[----:B------:R-:W-:Y:S05]  /*ad30*/  BSYNC B2 ;  /* 0x0000000000027941 */ /* 0x000fea0003800000 */
.L_x_54335:
        /* <DEDUP_REMOVED lines=16> */
.L_x_54341:
[----:B------:R-:W-:Y:S05]  /*ae40*/  BSYNC B3 ;  /* 0x0000000000037941 */ /* 0x000fea0003800000 */
.L_x_54340:
        /* <DEDUP_REMOVED lines=44> */
.L_x_54339:
[----:B------:R-:W-:Y:S05]  /*b110*/  BSYNC B2 ;  /* 0x0000000000027941 */ /* 0x000fea0003800000 */
.L_x_54338:
        /* <DEDUP_REMOVED lines=9> */
.L_x_54334:
[----:B------:R-:W-:Y:S05]  /*b1b0*/  BSYNC B1 ;  /* 0x0000000000017941 */ /* 0x000fea0003800000 */
.L_x_54333:
        /* <DEDUP_REMOVED lines=18> */
.L_x_54345:
[----:B------:R-:W-:Y:S02]  /*b2e0*/  MOV R190, R10 ;  /* 0x0000000a00be7202 */ /* 0x000fe40000000f00 */
.L_x_54346:
[----:B------:R-:W-:Y:S05]  /*b2f0*/  BSYNC B2 ;  /* 0x0000000000027941 */ /* 0x000fea0003800000 */
.L_x_54344:
        /* <DEDUP_REMOVED lines=16> */
.L_x_54350:
[----:B------:R-:W-:Y:S05]  /*b400*/  BSYNC B3 ;  /* 0x0000000000037941 */ /* 0x000fea0003800000 */
.L_x_54349:
        /* <DEDUP_REMOVED lines=44> */
.L_x_54348:
[----:B------:R-:W-:Y:S05]  /*b6d0*/  BSYNC B2 ;  /* 0x0000000000027941 */ /* 0x000fea0003800000 */
.L_x_54347:
        /* <DEDUP_REMOVED lines=9> */
.L_x_54343:
[----:B------:R-:W-:Y:S05]  /*b770*/  BSYNC B1 ;  /* 0x0000000000017941 */ /* 0x000fea0003800000 */
.L_x_54342:
        /* <DEDUP_REMOVED lines=17> */
.L_x_54352:
[----:B------:R-:W-:Y:S05]  /*b890*/  BSYNC B1 ;  /* 0x0000000000017941 */ /* 0x000fea0003800000 */
.L_x_54351:
        /* <DEDUP_REMOVED lines=21> */
.L_x_54356:
[----:B------:R-:W-:Y:S02]  /*b9f0*/  IMAD.MOV.U32 R189, RZ, RZ, R10 ;  /* 0x000000ffffbd7224 */ /* 0x000fe400078e000a */
.L_x_54357:
[----:B------:R-:W-:Y:S05]  /*ba00*/  BSYNC B2 ;  /* 0x0000000000027941 */ /* 0x000fea0003800000 */
.L_x_54355:
        /* <DEDUP_REMOVED lines=16> */
.L_x_54361:
[----:B------:R-:W-:Y:S05]  /*bb10*/  BSYNC B3 ;  /* 0x0000000000037941 */ /* 0x000fea0003800000 */
.L_x_54360:
        /* <DEDUP_REMOVED lines=43> */
.L_x_54359:
[----:B------:R-:W-:Y:S05]  /*bdd0*/  BSYNC B2 ;  /* 0x0000000000027941 */ /* 0x000fea0003800000 */
.L_x_54358:
        /* <DEDUP_REMOVED lines=9> */
.L_x_54354:
[----:B0-----:R-:W-:Y:S05]  /*be70*/  BSYNC B1 ;  /* 0x0000000000017941 */ /* 0x001fea0003800000 */
.L_x_54353:
        /* <DEDUP_REMOVED lines=18> */
.L_x_54365:
[----:B------:R-:W-:Y:S02]  /*bfa0*/  MOV R184, R10 ;  /* 0x0000000a00b87202 */ /* 0x000fe40000000f00 */
.L_x_54366:
[----:B------:R-:W-:Y:S05]  /*bfb0*/  BSYNC B2 ;  /* 0x0000000000027941 */ /* 0x000fea0003800000 */
.L_x_54364:
        /* <DEDUP_REMOVED lines=16> */
.L_x_54370:
[----:B------:R-:W-:Y:S05]  /*c0c0*/  BSYNC B3 ;  /* 0x0000000000037941 */ /* 0x000fea0003800000 */
.L_x_54369:
        /* <DEDUP_REMOVED lines=43> */
.L_x_54368:
[----:B------:R-:W-:Y:S05]  /*c380*/  BSYNC B2 ;  /* 0x0000000000027941 */ /* 0x000fea0003800000 */
.L_x_54367:
        /* <DEDUP_REMOVED lines=9> */
.L_x_54363:
[----:B------:R-:W-:Y:S05]  /*c420*/  BSYNC B1 ;  /* 0x0000000000017941 */ /* 0x000fea0003800000 */
.L_x_54362:
        /* <DEDUP_REMOVED lines=18> */
.L_x_54374:
[----:B------:R-:W-:Y:S02]  /*c550*/  IMAD.MOV.U32 R192, RZ, RZ, R10 ;  /* 0x000000ffffc07224 */ /* 0x000fe400078e000a */
.L_x_54375:
[----:B------:R-:W-:Y:S05]  /*c560*/  BSYNC B2 ;  /* 0x0000000000027941 */ /* 0x000fea0003800000 */
.L_x_54373:
        /* <DEDUP_REMOVED lines=16> */
.L_x_54379:
[----:B------:R-:W-:Y:S05]  /*c670*/  BSYNC B3 ;  /* 0x0000000000037941 */ /* 0x000fea0003800000 */
.L_x_54378:
        /* <DEDUP_REMOVED lines=44> */
.L_x_54377:
[----:B------:R-:W-:Y:S05]  /*c940*/  BSYNC B2 ;  /* 0x0000000000027941 */ /* 0x000fea0003800000 */
.L_x_54376:
        /* <DEDUP_REMOVED lines=9> */
.L_x_54372:
[----:B------:R-:W-:Y:S05]  /*c9e0*/  BSYNC B1 ;  /* 0x0000000000017941 */ /* 0x000fea0003800000 */
.L_x_54371:
        /* <DEDUP_REMOVED lines=18> */
.L_x_54383:
[----:B------:R-:W-:Y:S02]  /*cb10*/  IMAD.MOV.U32 R194, RZ, RZ, R10 ;  /* 0x000000ffffc27224 */ /* 0x000fe400078e000a */
.L_x_54384:
[----:B------:R-:W-:Y:S05]  /*cb20*/  BSYNC B2 ;  /* 0x0000000000027941 */ /* 0x000fea0003800000 */
.L_x_54382:
        /* <DEDUP_REMOVED lines=16> */
.L_x_54388:
[----:B------:R-:W-:Y:S05]  /*cc30*/  BSYNC B3 ;  /* 0x0000000000037941 */ /* 0x000fea0003800000 */
.L_x_54387:
        /* <DEDUP_REMOVED lines=44> */
.L_x_54386:
[----:B------:R-:W-:Y:S05]  /*cf00*/  BSYNC B2 ;  /* 0x0000000000027941 */ /* 0x000fea0003800000 */
.L_x_54385:
        /* <DEDUP_REMOVED lines=9> */
.L_x_54381:
[----:B------:R-:W-:Y:S05]  /*cfa0*/  BSYNC B1 ;  /* 0x0000000000017941 */ /* 0x000fea0003800000 */
.L_x_54380:
        /* <DEDUP_REMOVED lines=17> */
.L_x_54390:
[----:B------:R-:W-:Y:S05]  /*d0c0*/  BSYNC B1 ;  /* 0x0000000000017941 */ /* 0x000fea0003800000 */
.L_x_54389:
        /* <DEDUP_REMOVED lines=21> */
.L_x_54394:
[----:B------:R-:W-:Y:S02]  /*d220*/  MOV R193, R10 ;  /* 0x0000000a00c17202 */ /* 0x000fe40000000f00 */
.L_x_54395:
[----:B------:R-:W-:Y:S05]  /*d230*/  BSYNC B2 ;  /* 0x0000000000027941 */ /* 0x000fea0003800000 */
.L_x_54393:
        /* <DEDUP_REMOVED lines=16> */
.L_x_54399:
[----:B------:R-:W-:Y:S05]  /*d340*/  BSYNC B3 ;  /* 0x0000000000037941 */ /* 0x000fea0003800000 */
.L_x_54398:
        /* <DEDUP_REMOVED lines=43> */
.L_x_54397:
[----:B------:R-:W-:Y:S05]  /*d600*/  BSYNC B2 ;  /* 0x0000000000027941 */ /* 0x000fea0003800000 */
.L_x_54396:
        /* <DEDUP_REMOVED lines=9> */
.L_x_54392:
[----:B0-----:R-:W-:Y:S05]  /*d6a0*/  BSYNC B1 ;  /* 0x0000000000017941 */ /* 0x001fea0003800000 */
.L_x_54391:
        /* <DEDUP_REMOVED lines=18> */
.L_x_54403:
[----:B------:R-:W-:Y:S02]  /*d7d0*/  IMAD.MOV.U32 R194, RZ, RZ, R10 ;  /* 0x000000ffffc27224 */ /* 0x000fe400078e000a */
.L_x_54404:
[----:B------:R-:W-:Y:S05]  /*d7e0*/  BSYNC B2 ;  /* 0x0000000000027941 */ /* 0x000fea0003800000 */
.L_x_54402:
        /* <DEDUP_REMOVED lines=16> */
.L_x_54408:
[----:B------:R-:W-:Y:S05]  /*d8f0*/  BSYNC B3 ;  /* 0x0000000000037941 */ /* 0x000fea0003800000 */
.L_x_54407:
        /* <DEDUP_REMOVED lines=43> */
.L_x_54406:
[----:B------:R-:W-:Y:S05]  /*dbb0*/  BSYNC B2 ;  /* 0x0000000000027941 */ /* 0x000fea0003800000 */
.L_x_54405:
        /* <DEDUP_REMOVED lines=9> */
.L_x_54401:
[----:B------:R-:W-:Y:S05]  /*dc50*/  BSYNC B1 ;  /* 0x0000000000017941 */ /* 0x000fea0003800000 */
.L_x_54400:
        /* <DEDUP_REMOVED lines=18> */
.L_x_54412:
[----:B------:R-:W-:Y:S02]  /*dd80*/  IMAD.MOV.U32 R8, RZ, RZ, R10 ;  /* 0x000000ffff087224 */ /* 0x000fe400078e000a */
.L_x_54413:
[----:B------:R-:W-:Y:S05]  /*dd90*/  BSYNC B2 ;  /* 0x0000000000027941 */ /* 0x000fea0003800000 */
.L_x_54411:
        /* <DEDUP_REMOVED lines=16> */
.L_x_54417:
[----:B------:R-:W-:Y:S05]  /*dea0*/  BSYNC B3 ;  /* 0x0000000000037941 */ /* 0x000fea0003800000 */
.L_x_54416:
        /* <DEDUP_REMOVED lines=44> */
.L_x_54415:
[----:B------:R-:W-:Y:S05]  /*e170*/  BSYNC B2 ;  /* 0x0000000000027941 */ /* 0x000fea0003800000 */
.L_x_54414:
        /* <DEDUP_REMOVED lines=9> */
.L_x_54410:
[----:B------:R-:W-:Y:S05]  /*e210*/  BSYNC B1 ;  /* 0x0000000000017941 */ /* 0x000fea0003800000 */
.L_x_54409:
        /* <DEDUP_REMOVED lines=18> */
.L_x_54421:
[----:B------:R-:W-:Y:S02]  /*e340*/  IMAD.MOV.U32 R8, RZ, RZ, R10 ;  /* 0x000000ffff087224 */ /* 0x000fe400078e000a */
.L_x_54422:
[----:B------:R-:W-:Y:S05]  /*e350*/  BSYNC B2 ;  /* 0x0000000000027941 */ /* 0x000fea0003800000 */
.L_x_54420:
        /* <DEDUP_REMOVED lines=16> */
.L_x_54426:
[----:B------:R-:W-:Y:S05]  /*e460*/  BSYNC B3 ;  /* 0x0000000000037941 */ /* 0x000fea0003800000 */
.L_x_54425:
        /* <DEDUP_REMOVED lines=44> */
.L_x_54424:
[----:B------:R-:W-:Y:S05]  /*e730*/  BSYNC B2 ;  /* 0x0000000000027941 */ /* 0x000fea0003800000 */
.L_x_54423:
        /* <DEDUP_REMOVED lines=9> */
.L_x_54419:
[----:B------:R-:W-:Y:S05]  /*e7d0*/  BSYNC B1 ;  /* 0x0000000000017941 */ /* 0x000fea0003800000 */
.L_x_54418:
        /* <DEDUP_REMOVED lines=17> */
.L_x_54428:
[----:B------:R-:W-:Y:S05]  /*e8f0*/  BSYNC B1 ;  /* 0x0000000000017941 */ /* 0x000fea0003800000 */
.L_x_54427:
        /* <DEDUP_REMOVED lines=21> */
.L_x_54432:
[----:B------:R-:W-:Y:S02]  /*ea50*/  IMAD.MOV.U32 R189, RZ, RZ, R10 ;  /* 0x000000ffffbd7224 */ /* 0x000fe400078e000a */
.L_x_54433:
[----:B------:R-:W-:Y:S05]  /*ea60*/  BSYNC B2 ;  /* 0x0000000000027941 */ /* 0x000fea0003800000 */
.L_x_54431:
        /* <DEDUP_REMOVED lines=16> */
.L_x_54437:
[----:B------:R-:W-:Y:S05]  /*eb70*/  BSYNC B3 ;  /* 0x0000000000037941 */ /* 0x000fea0003800000 */
.L_x_54436:
        /* <DEDUP_REMOVED lines=43> */
.L_x_54435:
[----:B------:R-:W-:Y:S05]  /*ee30*/  BSYNC B2 ;  /* 0x0000000000027941 */ /* 0x000fea0003800000 */
.L_x_54434:
        /* <DEDUP_REMOVED lines=9> */
.L_x_54430:
[----:B0-----:R-:W-:Y:S05]  /*eed0*/  BSYNC B1 ;  /* 0x0000000000017941 */ /* 0x001fea0003800000 */
.L_x_54429:
        /* <DEDUP_REMOVED lines=18> */
.L_x_54441:
[----:B------:R-:W-:Y:S02]  /*f000*/  IMAD.MOV.U32 R190, RZ, RZ, R10 ;  /* 0x000000ffffbe7224 */ /* 0x000fe400078e000a */
.L_x_54442:
[----:B------:R-:W-:Y:S05]  /*f010*/  BSYNC B2 ;  /* 0x0000000000027941 */ /* 0x000fea0003800000 */
.L_x_54440:
        /* <DEDUP_REMOVED lines=16> */
.L_x_54446:
[----:B------:R-:W-:Y:S05]  /*f120*/  BSYNC B3 ;  /* 0x0000000000037941 */ /* 0x000fea0003800000 */
.L_x_54445:
        /* <DEDUP_REMOVED lines=43> */
.L_x_54444:
[----:B------:R-:W-:Y:S05]  /*f3e0*/  BSYNC B2 ;  /* 0x0000000000027941 */ /* 0x000fea0003800000 */
.L_x_54443:
        /* <DEDUP_REMOVED lines=9> */
.L_x_54439:
[----:B------:R-:W-:Y:S05]  /*f480*/  BSYNC B1 ;  /* 0x0000000000017941 */ /* 0x000fea0003800000 */
.L_x_54438:
        /* <DEDUP_REMOVED lines=18> */
.L_x_54450:
[----:B------:R-:W-:Y:S02]  /*f5b0*/  MOV R191, R10 ;  /* 0x0000000a00bf7202 */ /* 0x000fe40000000f00 */
.L_x_54451:
[----:B------:R-:W-:Y:S05]  /*f5c0*/  BSYNC B2 ;  /* 0x0000000000027941 */ /* 0x000fea0003800000 */
.L_x_54449:
        /* <DEDUP_REMOVED lines=16> */
.L_x_54455:
[----:B------:R-:W-:Y:S05]  /*f6d0*/  BSYNC B3 ;  /* 0x0000000000037941 */ /* 0x000fea0003800000 */
.L_x_54454:
        /* <DEDUP_REMOVED lines=44> */
.L_x_54453:
[----:B------:R-:W-:Y:S05]  /*f9a0*/  BSYNC B2 ;  /* 0x0000000000027941 */ /* 0x000fea0003800000 */
.L_x_54452:
        /* <DEDUP_REMOVED lines=9> */
.L_x_54448:
[----:B------:R-:W-:Y:S05]  /*fa40*/  BSYNC B1 ;  /* 0x0000000000017941 */ /* 0x000fea0003800000 */
.L_x_54447:
        /* <DEDUP_REMOVED lines=18> */
.L_x_54459:
[----:B------:R-:W-:Y:S02]  /*fb70*/  MOV R192, R10 ;  /* 0x0000000a00c07202 */ /* 0x000fe40000000f00 */
.L_x_54460:
[----:B------:R-:W-:Y:S05]  /*fb80*/  BSYNC B2 ;  /* 0x0000000000027941 */ /* 0x000fea0003800000 */
.L_x_54458:
        /* <DEDUP_REMOVED lines=16> */
.L_x_54464:
[----:B------:R-:W-:Y:S05]  /*fc90*/  BSYNC B3 ;  /* 0x0000000000037941 */ /* 0x000fea0003800000 */
.L_x_54463:
        /* <DEDUP_REMOVED lines=44> */
.L_x_54462:
[----:B------:R-:W-:Y:S05]  /*ff60*/  BSYNC B2 ;  /* 0x0000000000027941 */ /* 0x000fea0003800000 */
.L_x_54461:
        /* <DEDUP_REMOVED lines=9> */
.L_x_54457:
[----:B------:R-:W-:Y:S05]  /*10000*/  BSYNC B1 ;  /* 0x0000000000017941 */ /* 0x000fea0003800000 */
.L_x_54456:
        /* <DEDUP_REMOVED lines=17> */
.L_x_54466:
[----:B------:R-:W-:Y:S05]  /*10120*/  BSYNC B1 ;  /* 0x0000000000017941 */ /* 0x000fea0003800000 */
.L_x_54465:
        /* <DEDUP_REMOVED lines=21> */
.L_x_54470:
[----:B------:R-:W-:Y:S02]  /*10280*/  IMAD.MOV.U32 R8, RZ, RZ, R10 ;  /* 0x000000ffff087224 */ /* 0x000fe400078e000a */
.L_x_54471:
[----:B------:R-:W-:Y:S05]  /*10290*/  BSYNC B2 ;  /* 0x0000000000027941 */ /* 0x000fea0003800000 */
.L_x_54469:
        /* <DEDUP_REMOVED lines=16> */
.L_x_54475:
[----:B------:R-:W-:Y:S05]  /*103a0*/  BSYNC B3 ;  /* 0x0000000000037941 */ /* 0x000fea0003800000 */
.L_x_54474:
        /* <DEDUP_REMOVED lines=43> */
.L_x_54473:
[----:B------:R-:W-:Y:S05]  /*10660*/  BSYNC B2 ;  /* 0x0000000000027941 */ /* 0x000fea0003800000 */
.L_x_54472:
        /* <DEDUP_REMOVED lines=9> */
.L_x_54468:
[----:B0-----:R-:W-:Y:S05]  /*10700*/  BSYNC B1 ;  /* 0x0000000000017941 */ /* 0x001fea0003800000 */
.L_x_54467:
        /* <DEDUP_REMOVED lines=18> */
.L_x_54479:
[----:B------:R-:W-:Y:S02]  /*10830*/  MOV R8, R10 ;  /* 0x0000000a00087202 */ /* 0x000fe40000000f00 */
.L_x_54480:
[----:B------:R-:W-:Y:S05]  /*10840*/  BSYNC B2 ;  /* 0x0000000000027941 */ /* 0x000fea0003800000 */
.L_x_54478:
        /* <DEDUP_REMOVED lines=16> */
.L_x_54484:
[----:B------:R-:W-:Y:S05]  /*10950*/  BSYNC B3 ;  /* 0x0000000000037941 */ /* 0x000fea0003800000 */
.L_x_54483:
        /* <DEDUP_REMOVED lines=43> */
.L_x_54482:
[----:B------:R-:W-:Y:S05]  /*10c10*/  BSYNC B2 ;  /* 0x0000000000027941 */ /* 0x000fea0003800000 */
.L_x_54481:
        /* <DEDUP_REMOVED lines=9> */
.L_x_54477:
[----:B------:R-:W-:Y:S05]  /*10cb0*/  BSYNC B1 ;  /* 0x0000000000017941 */ /* 0x000fea0003800000 */
.L_x_54476:
        /* <DEDUP_REMOVED lines=18> */
.L_x_54488:
[----:B------:R-:W-:Y:S02]  /*10de0*/  IMAD.MOV.U32 R8, RZ, RZ, R10 ;  /* 0x000000ffff087224 */ /* 0x000fe400078e000a */
.L_x_54489:
[----:B------:R-:W-:Y:S05]  /*10df0*/  BSYNC B2 ;  /* 0x0000000000027941 */ /* 0x000fea0003800000 */
.L_x_54487:
        /* <DEDUP_REMOVED lines=16> */
.L_x_54493:
[----:B------:R-:W-:Y:S05]  /*10f00*/  BSYNC B3 ;  /* 0x0000000000037941 */ /* 0x000fea0003800000 */
.L_x_54492:
        /* <DEDUP_REMOVED lines=44> */
.L_x_54491:
[----:B------:R-:W-:Y:S05]  /*111d0*/  BSYNC B2 ;  /* 0x0000000000027941 */ /* 0x000fea0003800000 */
.L_x_54490:
        /* <DEDUP_REMOVED lines=9> */
.L_x_54486:
[----:B------:R-:W-:Y:S05]  /*11270*/  BSYNC B1 ;  /* 0x0000000000017941 */ /* 0x000fea0003800000 */
.L_x_54485:
        /* <DEDUP_REMOVED lines=18> */
.L_x_54497:
[----:B------:R-:W-:Y:S02]  /*113a0*/  IMAD.MOV.U32 R8, RZ, RZ, R10 ;  /* 0x000000ffff087224 */ /* 0x000fe400078e000a */
.L_x_54498:
[----:B------:R-:W-:Y:S05]  /*113b0*/  BSYNC B2 ;  /* 0x0000000000027941 */ /* 0x000fea0003800000 */
.L_x_54496:
        /* <DEDUP_REMOVED lines=16> */
.L_x_54502:
[----:B------:R-:W-:Y:S05]  /*114c0*/  BSYNC B3 ;  /* 0x0000000000037941 */ /* 0x000fea0003800000 */
.L_x_54501:
        /* <DEDUP_REMOVED lines=44> */
.L_x_54500:
[----:B------:R-:W-:Y:S05]  /*11790*/  BSYNC B2 ;  /* 0x0000000000027941 */ /* 0x000fea0003800000 */
.L_x_54499:
        /* <DEDUP_REMOVED lines=9> */
.L_x_54495:
[----:B------:R-:W-:Y:S05]  /*11830*/  BSYNC B1 ;  /* 0x0000000000017941 */ /* 0x000fea0003800000 */
.L_x_54494:
        /* <DEDUP_REMOVED lines=17> */
.L_x_54504:
[----:B------:R-:W-:Y:S05]  /*11950*/  BSYNC B1 ;  /* 0x0000000000017941 */ /* 0x000fea0003800000 */
.L_x_54503:
        /* <DEDUP_REMOVED lines=21> */
.L_x_54508:
[----:B------:R-:W-:Y:S02]  /*11ab0*/  MOV R197, R10 ;  /* 0x0000000a00c57202 */ /* 0x000fe40000000f00 */
.L_x_54509:
[----:B------:R-:W-:Y:S05]  /*11ac0*/  BSYNC B2 ;  /* 0x0000000000027941 */ /* 0x000fea0003800000 */
.L_x_54507:
        /* <DEDUP_REMOVED lines=16> */
.L_x_54513:
[----:B------:R-:W-:Y:S05]  /*11bd0*/  BSYNC B3 ;  /* 0x0000000000037941 */ /* 0x000fea0003800000 */
.L_x_54512:
        /* <DEDUP_REMOVED lines=43> */
.L_x_54511:
[----:B------:R-:W-:Y:S05]  /*11e90*/  BSYNC B2 ;  /* 0x0000000000027941 */ /* 0x000fea0003800000 */
.L_x_54510:
        /* <DEDUP_REMOVED lines=9> */
.L_x_54506:
[----:B0-----:R-:W-:Y:S05]  /*11f30*/  BSYNC B1 ;  /* 0x0000000000017941 */ /* 0x001fea0003800000 */
.L_x_54505:
        /* <DEDUP_REMOVED lines=18> */
.L_x_54517:
[----:B------:R-:W-:Y:S02]  /*12060*/  IMAD.MOV.U32 R198, RZ, RZ, R10 ;  /* 0x000000ffffc67224 */ /* 0x000fe400078e000a */
.L_x_54518:
[----:B------:R-:W-:Y:S05]  /*12070*/  BSYNC B2 ;  /* 0x0000000000027941 */ /* 0x000fea0003800000 */
.L_x_54516:
        /* <DEDUP_REMOVED lines=16> */
.L_x_54522:
[----:B------:R-:W-:Y:S05]  /*12180*/  BSYNC B3 ;  /* 0x0000000000037941 */ /* 0x000fea0003800000 */
.L_x_54521:
        /* <DEDUP_REMOVED lines=43> */
.L_x_54520:
[----:B------:R-:W-:Y:S05]  /*12440*/  BSYNC B2 ;  /* 0x0000000000027941 */ /* 0x000fea0003800000 */
.L_x_54519:
        /* <DEDUP_REMOVED lines=9> */
.L_x_54515:
[----:B------:R-:W-:Y:S05]  /*124e0*/  BSYNC B1 ;  /* 0x0000000000017941 */ /* 0x000fea0003800000 */
.L_x_54514:
        /* <DEDUP_REMOVED lines=18> */
.L_x_54526:
[----:B------:R-:W-:Y:S02]  /*12610*/  IMAD.MOV.U32 R199, RZ, RZ, R10 ;  /* 0x000000ffffc77224 */ /* 0x000fe400078e000a */
.L_x_54527:
[----:B------:R-:W-:Y:S05]  /*12620*/  BSYNC B2 ;  /* 0x0000000000027941 */ /* 0x000fea0003800000 */
.L_x_54525:
        /* <DEDUP_REMOVED lines=16> */
.L_x_54531:
[----:B------:R-:W-:Y:S05]  /*12730*/  BSYNC B3 ;  /* 0x0000000000037941 */ /* 0x000fea0003800000 */
.L_x_54530:
        /* <DEDUP_REMOVED lines=44> */
.L_x_54529:
[----:B------:R-:W-:Y:S05]  /*12a00*/  BSYNC B2 ;  /* 0x0000000000027941 */ /* 0x000fea0003800000 */
.L_x_54528:
        /* <DEDUP_REMOVED lines=9> */
.L_x_54524:
[----:B------:R-:W-:Y:S05]  /*12aa0*/  BSYNC B1 ;  /* 0x0000000000017941 */ /* 0x000fea0003800000 */
.L_x_54523:
        /* <DEDUP_REMOVED lines=18> */
.L_x_54535:
[----:B------:R-:W-:Y:S02]  /*12bd0*/  IMAD.MOV.U32 R200, RZ, RZ, R10 ;  /* 0x000000ffffc87224 */ /* 0x000fe400078e000a */
.L_x_54536:
[----:B------:R-:W-:Y:S05]  /*12be0*/  BSYNC B2 ;  /* 0x0000000000027941 */ /* 0x000fea0003800000 */
.L_x_54534:
        /* <DEDUP_REMOVED lines=16> */
.L_x_54540:
[----:B------:R-:W-:Y:S05]  /*12cf0*/  BSYNC B3 ;  /* 0x0000000000037941 */ /* 0x000fea0003800000 */
.L_x_54539:
        /* <DEDUP_REMOVED lines=44> */
.L_x_54538:
[----:B------:R-:W-:Y:S05]  /*12fc0*/  BSYNC B2 ;  /* 0x0000000000027941 */ /* 0x000fea0003800000 */
.L_x_54537:
        /* <DEDUP_REMOVED lines=9> */
.L_x_54533:
[----:B------:R-:W-:Y:S05]  /*13060*/  BSYNC B1 ;  /* 0x0000000000017941 */ /* 0x000fea0003800000 */
.L_x_54532:
        /* <DEDUP_REMOVED lines=17> */
.L_x_54542:
[----:B------:R-:W-:Y:S05]  /*13180*/  BSYNC B1 ;  /* 0x0000000000017941 */ /* 0x000fea0003800000 */
.L_x_54541:
        /* <DEDUP_REMOVED lines=21> */
.L_x_54546:
[----:B------:R-:W-:Y:S02]  /*132e0*/  IMAD.MOV.U32 R8, RZ, RZ, R10 ;  /* 0x000000ffff087224 */ /* 0x000fe400078e000a */
.L_x_54547:
[----:B------:R-:W-:Y:S05]  /*132f0*/  BSYNC B2 ;  /* 0x0000000000027941 */ /* 0x000fea0003800000 */
.L_x_54545:
        /* <DEDUP_REMOVED lines=16> */
.L_x_54551:
[----:B------:R-:W-:Y:S05]  /*13400*/  BSYNC B3 ;  /* 0x0000000000037941 */ /* 0x000fea0003800000 */
.L_x_54550:
        /* <DEDUP_REMOVED lines=43> */
.L_x_54549:
[----:B------:R-:W-:Y:S05]  /*136c0*/  BSYNC B2 ;  /* 0x0000000000027941 */ /* 0x000fea0003800000 */
.L_x_54548:
        /* <DEDUP_REMOVED lines=9> */
.L_x_54544:
[----:B0-----:R-:W-:Y:S05]  /*13760*/  BSYNC B1 ;  /* 0x0000000000017941 */ /* 0x001fea0003800000 */
.L_x_54543:
        /* <DEDUP_REMOVED lines=18> */
.L_x_54555:
[----:B------:R-:W-:Y:S02]  /*13890*/  IMAD.MOV.U32 R8, RZ, RZ, R10 ;  /* 0x000000ffff087224 */ /* 0x000fe400078e000a */
.L_x_54556:
[----:B------:R-:W-:Y:S05]  /*138a0*/  BSYNC B2 ;  /* 0x0000000000027941 */ /* 0x000fea0003800000 */
.L_x_54554:
        /* <DEDUP_REMOVED lines=16> */
.L_x_54560:
[----:B------:R-:W-:Y:S05]  /*139b0*/  BSYNC B3 ;  /* 0x0000000000037941 */ /* 0x000fea0003800000 */
.L_x_54559:
        /* <DEDUP_REMOVED lines=43> */
.L_x_54558:
[----:B------:R-:W-:Y:S05]  /*13c70*/  BSYNC B2 ;  /* 0x0000000000027941 */ /* 0x000fea0003800000 */
.L_x_54557:
        /* <DEDUP_REMOVED lines=9> */
.L_x_54553:
[----:B------:R-:W-:Y:S05]  /*13d10*/  BSYNC B1 ;  /* 0x0000000000017941 */ /* 0x000fea0003800000 */
.L_x_54552:
        /* <DEDUP_REMOVED lines=18> */
.L_x_54564:
[----:B------:R-:W-:Y:S02]  /*13e40*/  MOV R8, R10 ;  /* 0x0000000a00087202 */ /* 0x000fe40000000f00 */
.L_x_54565:
[----:B------:R-:W-:Y:S05]  /*13e50*/  BSYNC B2 ;  /* 0x0000000000027941 */ /* 0x000fea0003800000 */
.L_x_54563:
        /* <DEDUP_REMOVED lines=16> */
.L_x_54569:
[----:B------:R-:W-:Y:S05]  /*13f60*/  BSYNC B3 ;  /* 0x0000000000037941 */ /* 0x000fea0003800000 */
.L_x_54568:
        /* <DEDUP_REMOVED lines=44> */
.L_x_54567:
[----:B------:R-:W-:Y:S05]  /*14230*/  BSYNC B2 ;  /* 0x0000000000027941 */ /* 0x000fea0003800000 */
.L_x_54566:
        /* <DEDUP_REMOVED lines=9> */
.L_x_54562:
[----:B------:R-:W-:Y:S05]  /*142d0*/  BSYNC B1 ;  /* 0x0000000000017941 */ /* 0x000fea0003800000 */
.L_x_54561:
        /* <DEDUP_REMOVED lines=18> */
.L_x_54573:
[----:B------:R-:W-:Y:S02]  /*14400*/  MOV R8, R10 ;  /* 0x0000000a00087202 */ /* 0x000fe40000000f00 */
.L_x_54574:
[----:B------:R-:W-:Y:S05]  /*14410*/  BSYNC B2 ;  /* 0x0000000000027941 */ /* 0x000fea0003800000 */
.L_x_54572:
        /* <DEDUP_REMOVED lines=16> */
.L_x_54578:
[----:B------:R-:W-:Y:S05]  /*14520*/  BSYNC B3 ;  /* 0x0000000000037941 */ /* 0x000fea0003800000 */
.L_x_54577:
        /* <DEDUP_REMOVED lines=44> */
.L_x_54576:
[----:B------:R-:W-:Y:S05]  /*147f0*/  BSYNC B2 ;  /* 0x0000000000027941 */ /* 0x000fea0003800000 */
.L_x_54575:
        /* <DEDUP_REMOVED lines=9> */
.L_x_54571:
[----:B------:R-:W-:Y:S05]  /*14890*/  BSYNC B1 ;  /* 0x0000000000017941 */ /* 0x000fea0003800000 */
.L_x_54570:
[-C--:B------:R-:W-:Y:S01]  /*148a0*/  IMAD.WIDE.U32 R210, R205, R216.reuse, c[0x0][0x188] ;  /* 0x00006200cdd27625 */ /* 0x080fe200078e00d8 */
[----:B------:R-:W-:Y:S01]  /*148b0*/  IADD3 R209, R213, 0x1a0, RZ ;  /* 0x000001a0d5d17810 */ /* 0x000fe20007ffe0ff */
[----:B------:R-:W-:Y:S01]  /*148c0*/  BSSY B1, `(.L_x_54579) ;  /* 0x000000f000017945 */ /* 0x000fe20003800000 */
[----:B------:R-:W-:Y:S02]  /*148d0*/  IADD3 R208, R212, 0x1a0, RZ ;  /* 0x000001a0d4d07810 */ /* 0x000fe40007ffe0ff */
[----:B------:R0:W-:Y:S01]  /*148e0*/  STG.E.128 [R210.64], R200 ;  /* 0x000000c8d2007986 */ /* 0x0001e2000c101d06 */
[----:B------:R-:W-:Y:S01]  /*148f0*/  @P0 IMAD.WIDE.U32 R206, R209, R216, c[0x0][0x180] ;  /* 0x00006000d1ce0625 */ /* 0x000fe200078e00d8 */
[----:B------:R-:W-:Y:S05]  /*14900*/  @!P2 BRA `(.L_x_54580) ;  /* 0x000000a00000a947 */ /* 0x000fea0003800000 */
[----:B------:R-:W-:Y:S01]  /*14910*/  IMAD.U32 R205, R14, 0x10000, RZ ;  /* 0x000100000ecd7824 */ /* 0x000fe200078e00ff */
[----:B------:R-:W-:Y:S02]  /*14920*/  LOP3.LUT R8, R15, 0xffff, RZ, 0xc0, !PT ;  /* 0x0000ffff0f087812 */ /* 0x000fe400078ec0ff */
[----:B0-----:R-:W-:-:S02]  /*14930*/  LOP3.LUT R211, R13, 0xff, RZ, 0xc0, !PT ;  /* 0x000000ff0dd37812 */ /* 0x001fc400078ec0ff */
[----:B------:R-:W-:Y:S02]  /*14940*/  LOP3.LUT R205, R205, 0xff0000, RZ, 0xc0, !PT ;  /* 0x00ff0000cdcd7812 */ /* 0x000fe400078ec0ff */
[----:B------:R-:W-:Y:S02]  /*14950*/  LOP3.LUT R215, R11, 0xff, RZ, 0xc0, !PT ;  /* 0x000000ff0bd77812 */ /* 0x000fe400078ec0ff */
[----:B------:R-:W-:Y:S01]  /*14960*/  LEA R8, R8, R205, 0x18 ;  /* 0x000000cd08087211 */ /* 0x000fe200078ec0ff */
[----:B------:R-:W-:-:S04]  /*14970*/  IMAD.WIDE.U32 R204, R204, R221, c[0x0][0x190] ;  /* 0x00006400cccc7625 */ /* 0x000fc800078e00dd */
[----:B------:R-:W-:-:S04]  /*14980*/  IMAD R8, R211, 0x100, R8 ;  /* 0x00000100d3087824 */ /* 0x000fc800078e0208 */
[----:B------:R-:W-:-:S05]  /*14990*/  IMAD.IADD R215, R8, 0x1, R215 ;  /* 0x0000000108d77824 */ /* 0x000fca00078e02d7 */
[----:B------:R0:W-:Y:S02]  /*149a0*/  STG.E [R204.64], R215 ;  /* 0x000000d7cc007986 */ /* 0x0001e4000c101906 */
.L_x_54580:
[----:B------:R-:W-:Y:S05]  /*149b0*/  BSYNC B1 ;  /* 0x0000000000017941 */ /* 0x000fea0003800000 */
.L_x_54579:
        /* <DEDUP_REMOVED lines=21> */
.L_x_54584:
[----:B------:R-:W-:Y:S02]  /*14b10*/  IMAD.MOV.U32 R8, RZ, RZ, R10 ;  /* 0x000000ffff087224 */ /* 0x000fe400078e000a */
.L_x_54585:
[----:B------:R-:W-:Y:S05]  /*14b20*/  BSYNC B2 ;  /* 0x0000000000027941 */ /* 0x000fea0003800000 */
.L_x_54583:
        /* <DEDUP_REMOVED lines=16> */
.L_x_54589:
[----:B------:R-:W-:Y:S05]  /*14c30*/  BSYNC B3 ;  /* 0x0000000000037941 */ /* 0x000fea0003800000 */
.L_x_54588:
        /* <DEDUP_REMOVED lines=43> */
.L_x_54587:
[----:B------:R-:W-:Y:S05]  /*14ef0*/  BSYNC B2 ;  /* 0x0000000000027941 */ /* 0x000fea0003800000 */
.L_x_54586:
        /* <DEDUP_REMOVED lines=9> */
.L_x_54582:
[----:B0-----:R-:W-:Y:S05]  /*14f90*/  BSYNC B1 ;  /* 0x0000000000017941 */ /* 0x001fea0003800000 */
.L_x_54581:
        /* <DEDUP_REMOVED lines=18> */
.L_x_54593:
[----:B------:R-:W-:Y:S02]  /*150c0*/  MOV R8, R10 ;  /* 0x0000000a00087202 */ /* 0x000fe40000000f00 */
.L_x_54594:
[----:B------:R-:W-:Y:S05]  /*150d0*/  BSYNC B2 ;  /* 0x0000000000027941 */ /* 0x000fea0003800000 */
.L_x_54592:
        /* <DEDUP_REMOVED lines=16> */
.L_x_54598:
[----:B------:R-:W-:Y:S05]  /*151e0*/  BSYNC B3 ;  /* 0x0000000000037941 */ /* 0x000fea0003800000 */
.L_x_54597:
        /* <DEDUP_REMOVED lines=43> */
.L_x_54596:
[----:B------:R-:W-:Y:S05]  /*154a0*/  BSYNC B2 ;  /* 0x0000000000027941 */ /* 0x000fea0003800000 */
.L_x_54595:
        /* <DEDUP_REMOVED lines=9> */
.L_x_54591:
[----:B------:R-:W-:Y:S05]  /*15540*/  BSYNC B1 ;  /* 0x0000000000017941 */ /* 0x000fea0003800000 */
.L_x_54590:
        /* <DEDUP_REMOVED lines=18> */
.L_x_54602:
[----:B------:R-:W-:Y:S02]  /*15670*/  IMAD.MOV.U32 R8, RZ, RZ, R10 ;  /* 0x000000ffff087224 */ /* 0x000fe400078e000a */
.L_x_54603:
[----:B------:R-:W-:Y:S05]  /*15680*/  BSYNC B2 ;  /* 0x0000000000027941 */ /* 0x000fea0003800000 */
.L_x_54601:
        /* <DEDUP_REMOVED lines=16> */
.L_x_54607:
[----:B------:R-:W-:Y:S05]  /*15790*/  BSYNC B3 ;  /* 0x0000000000037941 */ /* 0x000fea0003800000 */
.L_x_54606:
        /* <DEDUP_REMOVED lines=44> */
.L_x_54605:
[----:B------:R-:W-:Y:S05]  /*15a60*/  BSYNC B2 ;  /* 0x0000000000027941 */ /* 0x000fea0003800000 */
.L_x_54604:
        /* <DEDUP_REMOVED lines=9> */
.L_x_54600:
[----:B------:R-:W-:Y:S05]  /*15b00*/  BSYNC B1 ;  /* 0x0000000000017941 */ /* 0x000fea0003800000 */
.L_x_54599:
        /* <DEDUP_REMOVED lines=18> */
.L_x_54611:
[----:B------:R-:W-:Y:S02]  /*15c30*/  IMAD.MOV.U32 R8, RZ, RZ, R10 ;  /* 0x000000ffff087224 */ /* 0x000fe400078e000a */
.L_x_54612:
[----:B------:R-:W-:Y:S05]  /*15c40*/  BSYNC B2 ;  /* 0x0000000000027941 */ /* 0x000fea0003800000 */
.L_x_54610:
        /* <DEDUP_REMOVED lines=16> */
.L_x_54616:
[----:B------:R-:W-:Y:S05]  /*15d50*/  BSYNC B3 ;  /* 0x0000000000037941 */ /* 0x000fea0003800000 */
.L_x_54615:
        /* <DEDUP_REMOVED lines=44> */
.L_x_54614:
[----:B------:R-:W-:Y:S05]  /*16020*/  BSYNC B2 ;  /* 0x0000000000027941 */ /* 0x000fea0003800000 */
.L_x_54613:
        /* <DEDUP_REMOVED lines=9> */
.L_x_54609:
[----:B------:R-:W-:Y:S05]  /*160c0*/  BSYNC B1 ;  /* 0x0000000000017941 */ /* 0x000fea0003800000 */
.L_x_54608:
        /* <DEDUP_REMOVED lines=9> */
[----:B------:R-:W-:-:S02]  /*16160*/  LOP3.LUT R220, R13, 0xff, RZ, 0xc0, !PT ;  /* 0x000000ff0ddc7812 */ /* 0x000fc400078ec0ff */
[----:B------:R-:W-:Y:S02]  /*16170*/  LOP3.LUT R218, R218, 0xff0000, RZ, 0xc0, !PT ;  /* 0x00ff0000dada7812 */ /* 0x000fe400078ec0ff */
[----:B0-----:R-:W-:-:S03]  /*16180*/  LOP3.LUT R223, R11, 0xff, RZ, 0xc0, !PT ;  /* 0x000000ff0bdf7812 */ /* 0x001fc600078ec0ff */
[----:B------:R-:W-:-:S05]  /*16190*/  IMAD R209, R209, 0x1000000, R218 ;  /* 0x01000000d1d17824 */ /* 0x000fca00078e02da */
[----:B------:R-:W-:Y:S01]  /*161a0*/  LEA R220, R220, R209, 0x8 ;  /* 0x000000d1dcdc7211 */ /* 0x000fe200078e40ff */
[----:B------:R-:W-:-:S04]  /*161b0*/  IMAD.WIDE.U32 R208, R208, R221, c[0x0][0x190] ;  /* 0x00006400d0d07625 */ /* 0x000fc800078e00dd */
[----:B------:R-:W-:-:S05]  /*161c0*/  IMAD.IADD R223, R220, 0x1, R223 ;  /* 0x00000001dcdf7824 */ /* 0x000fca00078e02df */
[----:B------:R0:W-:Y:S02]  /*161d0*/  STG.E [R208.64], R223 ;  /* 0x000000dfd0007986 */ /* 0x0001e4000c101906 */
.L_x_54618:
[----:B------:R-:W-:Y:S05]  /*161e0*/  BSYNC B1 ;  /* 0x0000000000017941 */ /* 0x000fea0003800000 */
.L_x_54617:
        /* <DEDUP_REMOVED lines=21> */
.L_x_54622:
[----:B------:R-:W-:Y:S02]  /*16340*/  MOV R209, R10 ;  /* 0x0000000a00d17202 */ /* 0x000fe40000000f00 */
.L_x_54623:
[----:B------:R-:W-:Y:S05]  /*16350*/  BSYNC B2 ;  /* 0x0000000000027941 */ /* 0x000fea0003800000 */
.L_x_54621:
        /* <DEDUP_REMOVED lines=16> */
.L_x_54627:
[----:B------:R-:W-:Y:S05]  /*16460*/  BSYNC B3 ;  /* 0x0000000000037941 */ /* 0x000fea0003800000 */
.L_x_54626:
        /* <DEDUP_REMOVED lines=43> */
.L_x_54625:
[----:B------:R-:W-:Y:S05]  /*16720*/  BSYNC B2 ;  /* 0x0000000000027941 */ /* 0x000fea0003800000 */
.L_x_54624:
        /* <DEDUP_REMOVED lines=9> */
.L_x_54620:
[----:B0-----:R-:W-:Y:S05]  /*167c0*/  BSYNC B1 ;  /* 0x0000000000017941 */ /* 0x001fea0003800000 */
.L_x_54619:
        /* <DEDUP_REMOVED lines=18> */
.L_x_54631:
[----:B------:R-:W-:Y:S02]  /*168f0*/  IMAD.MOV.U32 R210, RZ, RZ, R10 ;  /* 0x000000ffffd27224 */ /* 0x000fe400078e000a */
.L_x_54632:
[----:B------:R-:W-:Y:S05]  /*16900*/  BSYNC B2 ;  /* 0x0000000000027941 */ /* 0x000fea0003800000 */
.L_x_54630:
        /* <DEDUP_REMOVED lines=16> */
.L_x_54636:
[----:B------:R-:W-:Y:S05]  /*16a10*/  BSYNC B3 ;  /* 0x0000000000037941 */ /* 0x000fea0003800000 */
.L_x_54635:
        /* <DEDUP_REMOVED lines=44> */
.L_x_54634:
[----:B------:R-:W-:Y:S05]  /*16ce0*/  BSYNC B2 ;  /* 0x0000000000027941 */ /* 0x000fea0003800000 */
.L_x_54633:
        /* <DEDUP_REMOVED lines=9> */
.L_x_54629:
[----:B------:R-:W-:Y:S05]  /*16d80*/  BSYNC B1 ;  /* 0x0000000000017941 */ /* 0x000fea0003800000 */
.L_x_54628:
        /* <DEDUP_REMOVED lines=18> */
.L_x_54640:
[----:B------:R-:W-:Y:S02]  /*16eb0*/  IMAD.MOV.U32 R211, RZ, RZ, R10 ;  /* 0x000000ffffd37224 */ /* 0x000fe400078e000a */
.L_x_54641:
[----:B------:R-:W-:Y:S05]  /*16ec0*/  BSYNC B2 ;  /* 0x0000000000027941 */ /* 0x000fea0003800000 */
.L_x_54639:
        /* <DEDUP_REMOVED lines=16> */
.L_x_54645:
[----:B------:R-:W-:Y:S05]  /*16fd0*/  BSYNC B3 ;  /* 0x0000000000037941 */ /* 0x000fea0003800000 */
.L_x_54644:
        /* <DEDUP_REMOVED lines=44> */
.L_x_54643:
[----:B------:R-:W-:Y:S05]  /*172a0*/  BSYNC B2 ;  /* 0x0000000000027941 */ /* 0x000fea0003800000 */
.L_x_54642:
        /* <DEDUP_REMOVED lines=9> */
.L_x_54638:
[----:B------:R-:W-:Y:S05]  /*17340*/  BSYNC B1 ;  /* 0x0000000000017941 */ /* 0x000fea0003800000 */
.L_x_54637:
        /* <DEDUP_REMOVED lines=18> */
.L_x_54649:
[----:B------:R-:W-:Y:S02]  /*17470*/  IMAD.MOV.U32 R214, RZ, RZ, R10 ;  /* 0x000000ffffd67224 */ /* 0x000fe400078e000a */
.L_x_54650:
[----:B------:R-:W-:Y:S05]  /*17480*/  BSYNC B2 ;  /* 0x0000000000027941 */ /* 0x000fea0003800000 */
.L_x_54648:
        /* <DEDUP_REMOVED lines=16> */
.L_x_54654:
[----:B------:R-:W-:Y:S05]  /*17590*/  BSYNC B3 ;  /* 0x0000000000037941 */ /* 0x000fea0003800000 */
.L_x_54653:
        /* <DEDUP_REMOVED lines=44> */
.L_x_54652:
[----:B------:R-:W-:Y:S05]  /*17860*/  BSYNC B2 ;  /* 0x0000000000027941 */ /* 0x000fea0003800000 */
.L_x_54651:
        /* <DEDUP_REMOVED lines=9> */
.L_x_54647:
[----:B------:R-:W-:Y:S05]  /*17900*/  BSYNC B1 ;  /* 0x0000000000017941 */ /* 0x000fea0003800000 */
.L_x_54646:
        /* <DEDUP_REMOVED lines=11> */
[----:B------:R-:W-:-:S03]  /*179c0*/  LOP3.LUT R222, R11, 0xff, RZ, 0xc0, !PT ;  /* 0x000000ff0bde7812 */ /* 0x000fc600078ec0ff */
[----:B------:R-:W-:-:S05]  /*179d0*/  IMAD R212, R212, 0x1000000, R213 ;  /* 0x01000000d4d47824 */ /* 0x000fca00078e02d5 */
[----:B------:R-:W-:Y:S01]  /*179e0*/  LEA R225, R225, R212, 0x8 ;  /* 0x000000d4e1e17211 */ /* 0x000fe200078e40ff */
[----:B------:R-:W-:-:S04]  /*179f0*/  IMAD.WIDE.U32 R212, R8, R221, c[0x0][0x190] ;  /* 0x0000640008d47625 */ /* 0x000fc800078e00dd */
[----:B------:R-:W-:-:S05]  /*17a00*/  IMAD.IADD R225, R225, 0x1, R222 ;  /* 0x00000001e1e17824 */ /* 0x000fca00078e02de */
[----:B------:R0:W-:Y:S02]  /*17a10*/  STG.E [R212.64], R225 ;  /* 0x000000e1d4007986 */ /* 0x0001e4000c101906 */
.L_x_54656:
[----:B------:R-:W-:Y:S05]  /*17a20*/  BSYNC B1 ;  /* 0x0000000000017941 */ /* 0x000fea0003800000 */
.L_x_54655:
        /* <DEDUP_REMOVED lines=21> */
.L_x_54660:
[----:B------:R-:W-:Y:S02]  /*17b80*/  MOV R8, R10 ;  /* 0x0000000a00087202 */ /* 0x000fe40000000f00 */
.L_x_54661:
[----:B------:R-:W-:Y:S05]  /*17b90*/  BSYNC B2 ;  /* 0x0000000000027941 */ /* 0x000fea0003800000 */
.L_x_54659:
        /* <DEDUP_REMOVED lines=16> */
.L_x_54665:
[----:B------:R-:W-:Y:S05]  /*17ca0*/  BSYNC B3 ;  /* 0x0000000000037941 */ /* 0x000fea0003800000 */
.L_x_54664:
        /* <DEDUP_REMOVED lines=43> */
.L_x_54663:
[----:B------:R-:W-:Y:S05]  /*17f60*/  BSYNC B2 ;  /* 0x0000000000027941 */ /* 0x000fea0003800000 */
.L_x_54662:
        /* <DEDUP_REMOVED lines=9> */
.L_x_54658:
[----:B0-----:R-:W-:Y:S05]  /*18000*/  BSYNC B1 ;  /* 0x0000000000017941 */ /* 0x001fea0003800000 */
.L_x_54657:
        /* <DEDUP_REMOVED lines=18> */
.L_x_54669:
[----:B------:R-:W-:Y:S02]  /*18130*/  IMAD.MOV.U32 R8, RZ, RZ, R10 ;  /* 0x000000ffff087224 */ /* 0x000fe400078e000a */
.L_x_54670:
[----:B------:R-:W-:Y:S05]  /*18140*/  BSYNC B2 ;  /* 0x0000000000027941 */ /* 0x000fea0003800000 */
.L_x_54668:
        /* <DEDUP_REMOVED lines=16> */
.L_x_54674:
[----:B------:R-:W-:Y:S05]  /*18250*/  BSYNC B3 ;  /* 0x0000000000037941 */ /* 0x000fea0003800000 */
.L_x_54673:
        /* <DEDUP_REMOVED lines=44> */
.L_x_54672:
[----:B------:R-:W-:Y:S05]  /*18520*/  BSYNC B2 ;  /* 0x0000000000027941 */ /* 0x000fea0003800000 */
.L_x_54671:
        /* <DEDUP_REMOVED lines=9> */
.L_x_54667:
[----:B------:R-:W-:Y:S05]  /*185c0*/  BSYNC B1 ;  /* 0x0000000000017941 */ /* 0x000fea0003800000 */
.L_x_54666:
        /* <DEDUP_REMOVED lines=18> */
.L_x_54678:
[----:B------:R-:W-:Y:S02]  /*186f0*/  IMAD.MOV.U32 R8, RZ, RZ, R10 ;  /* 0x000000ffff087224 */ /* 0x000fe400078e000a */
.L_x_54679:
[----:B------:R-:W-:Y:S05]  /*18700*/  BSYNC B2 ;  /* 0x0000000000027941 */ /* 0x000fea0003800000 */
.L_x_54677:
        /* <DEDUP_REMOVED lines=16> */
.L_x_54683:
[----:B------:R-:W-:Y:S05]  /*18810*/  BSYNC B3 ;  /* 0x0000000000037941 */ /* 0x000fea0003800000 */
.L_x_54682:
        /* <DEDUP_REMOVED lines=44> */
.L_x_54681:
[----:B------:R-:W-:Y:S05]  /*18ae0*/  BSYNC B2 ;  /* 0x0000000000027941 */ /* 0x000fea0003800000 */
.L_x_54680:
        /* <DEDUP_REMOVED lines=9> */
.L_x_54676:
[----:B------:R-:W-:Y:S05]  /*18b80*/  BSYNC B1 ;  /* 0x0000000000017941 */ /* 0x000fea0003800000 */
.L_x_54675:
        /* <DEDUP_REMOVED lines=18> */
.L_x_54687:
[----:B------:R-:W-:Y:S02]  /*18cb0*/  IMAD.MOV.U32 R220, RZ, RZ, R10 ;  /* 0x000000ffffdc7224 */ /* 0x000fe400078e000a */
.L_x_54688:
[----:B------:R-:W-:Y:S05]  /*18cc0*/  BSYNC B2 ;  /* 0x0000000000027941 */ /* 0x000fea0003800000 */
.L_x_54686:
        /* <DEDUP_REMOVED lines=16> */
.L_x_54692:
[----:B------:R-:W-:Y:S05]  /*18dd0*/  BSYNC B3 ;  /* 0x0000000000037941 */ /* 0x000fea0003800000 */
.L_x_54691:
        /* <DEDUP_REMOVED lines=44> */
.L_x_54690:
[----:B------:R-:W-:Y:S05]  /*190a0*/  BSYNC B2 ;  /* 0x0000000000027941 */ /* 0x000fea0003800000 */
.L_x_54689:
        /* <DEDUP_REMOVED lines=9> */
.L_x_54685:
[----:B------:R-:W-:Y:S05]  /*19140*/  BSYNC B1 ;  /* 0x0000000000017941 */ /* 0x000fea0003800000 */
.L_x_54684:
[----:B------:R-:W-:Y:S01]  /*19150*/  FADD.FTZ R220, RZ, R152 ;  /* 0x00000098ffdc7221 */ /* 0x000fe20000010000 */
[----:B------:R-:W-:Y:S01]  /*19160*/  BSSY B1, `(.L_x_54693) ;  /* 0x000004d000017945 */ /* 0x000fe20003800000 */
[----:B------:R-:W-:Y:S01]  /*19170*/  IMAD.WIDE.U32 R222, R223, R216, c[0x0][0x188] ;  /* 0x00006200dfde7625 */ /* 0x000fe200078e00d8 */
[----:B------:R-:W-:-:S03]  /*19180*/  ISETP.NE.AND P1, PT, R2, RZ, PT ;  /* 0x000000ff0200720c */ /* 0x000fc60003f25270 */
        /* <DEDUP_REMOVED lines=74> */
.L_x_54694:
[----:B0-----:R-:W-:Y:S05]  /*19630*/  BSYNC B1 ;  /* 0x0000000000017941 */ /* 0x001fea0003800000 */
.L_x_54693:
[----:B------:R-:W-:Y:S01]  /*19640*/  FADD.FTZ R224, R216, R215 ;  /* 0x000000d7d8e07221 */ /* 0x000fe20000010000 */
[----:B------:R-:W-:Y:S05]  /*19650*/  BRA.DIV ~URZ, `(.L_x_54695) ;  /* 0x00001a427f007947 */ /* 0x000fea000b800000 */
[----:B------:R0:W1:Y:S02]  /*19660*/  SHFL.BFLY PT, R216, R224, 0x1, 0x1f ;  /* 0x0c201f00e0d87f89 */ /* 0x00006400000e0000 */
.L_x_54701:
        /* <DEDUP_REMOVED lines=148> */
.L_x_54702:
        /* <DEDUP_REMOVED lines=11> */
[----:B------:R-:W-:-:S05]  /*1a060*/  @!P1 LEA.HI.X R221, R0, c[0x0][0x1a4], R219, 0x2, P2 ;  /* 0x0000690000dd9a11 */ /* 0x000fca00010f14db */
[----:B------:R-:W1:Y:S01]  /*1a070*/  MUFU.RSQ R218, R218 ;  /* 0x000000da00da7308 */ /* 0x000e620000001400 */
[----:B------:R2:W-:Y:S04]  /*1a080*/  @!P1 STG.E [R220.64], R216 ;  /* 0x000000d8dc009986 */ /* 0x0005e8000c101906 */
[----:B-1----:R2:W-:Y:S01]  /*1a090*/  @!P1 STG.E [R222.64], R218 ;  /* 0x000000dade009986 */ /* 0x0025e2000c101906 */
[----:B------:R-:W-:-:S13]  /*1a0a0*/  ISETP.GE.AND P1, PT, R217, 0x1, PT ;  /* 0x00000001d900780c */ /* 0x000fda0003f26270 */
[----:B------:R-:W-:Y:S05]  /*1a0b0*/  @!P1 BRA `(.L_x_54698) ;  /* 0x00000f6000009947 */ /* 0x000fea0003800000 */
[----:B--2---:R-:W-:-:S05]  /*1a0c0*/  FSEL R216, R216, RZ, !P0 ;  /* 0x000000ffd8d87208 */ /* 0x004fca0004000000 */
        /* <DEDUP_REMOVED lines=11> */
[C---:B------:R-:W-:Y:S01]  /*1a180*/  FADD.FTZ R225, -R216.reuse, R158 ;  /* 0x0000009ed8e17221 */ /* 0x040fe20000010100 */
[----:B------:R-:W-:Y:S01]  /*1a190*/  MOV R152, 0x10 ;  /* 0x0000001000987802 */ /* 0x000fe20000000f00 */
[C---:B------:R-:W-:Y:S02]  /*1a1a0*/  FADD.FTZ R159, -R216.reuse, R159 ;  /* 0x0000009fd89f7221 */ /* 0x040fe40000010100 */
[----:B------:R-:W-:Y:S02]  /*1a1b0*/  FADD.FTZ R183, -R216, R183 ;  /* 0x000000b7d8b77221 */ /* 0x000fe40000010100 */
[----:B0-----:R-:W-:Y:S01]  /*1a1c0*/  FMUL.FTZ R224, R218, R205 ;  /* 0x000000cddae07220 */ /* 0x001fe20000410000 */
[----:B------:R-:W-:Y:S01]  /*1a1d0*/  LEA.HI.SX32 R205, R154, R2, 0x1e ;  /* 0x000000029acd7211 */ /* 0x000fe200078ff2ff */
[----:B------:R-:W-:-:S02]  /*1a1e0*/  FADD.FTZ R192, -R216, R192 ;  /* 0x000000c0d8c07221 */ /* 0x000fc40000010100 */
[----:B------:R-:W-:Y:S02]  /*1a1f0*/  FADD.FTZ R193, -R216, R193 ;  /* 0x000000c1d8c17221 */ /* 0x000fe40000010100 */
[C---:B------:R-:W-:Y:S02]  /*1a200*/  FMUL.FTZ R156, R218.reuse, R153 ;  /* 0x00000099da9c7220 */ /* 0x040fe40000410000 */
[----:B------:R-:W-:Y:S02]  /*1a210*/  FMUL.FTZ R158, R218, R155 ;  /* 0x0000009bda9e7220 */ /* 0x000fe40000410000 */
        /* <DEDUP_REMOVED lines=23> */
[----:B------:R-:W-:Y:S02]  /*1a390*/  FMUL.FTZ R220, R218, R193 ;  /* 0x000000c1dadc7220 */ /* 0x000fe40000410000 */
[----:B------:R-:W-:Y:S02]  /*1a3a0*/  FFMA.FTZ R159, R143, R158, R19 ;  /* 0x0000009e8f9f7223 */ /* 0x000fe40000010013 */
        /* <DEDUP_REMOVED lines=21> */
[C---:B------:R-:W-:Y:S01]  /*1a500*/  FADD.FTZ R185, -R216.reuse, R185 ;  /* 0x000000b9d8b97221 */ /* 0x040fe20000010100 */
[----:B0-----:R-:W-:Y:S01]  /*1a510*/  IADD3 R193, R205, 0x20, RZ ;  /* 0x00000020cdc17810 */ /* 0x001fe20007ffe0ff */
        /* <DEDUP_REMOVED lines=45> */
[----:B------:R-:W-:Y:S02]  /*1a7f0*/  FMUL.FTZ R203, R218, R210 ;  /* 0x000000d2dacb7220 */ /* 0x000fe40000410000 */
[----:B------:R-:W-:Y:S01]  /*1a800*/  FFMA.FTZ R166, R86, R229, R26 ;  /* 0x000000e556a67223 */ /* 0x000fe2000001001a */
[----:B------:R-:W-:Y:S01]  /*1a810*/  IADD3 R229, R205, 0x40, RZ ;  /* 0x00000040cde57810 */ /* 0x000fe20007ffe0ff */
        /* <DEDUP_REMOVED lines=28> */
[----:B------:R-:W-:Y:S01]  /*1a9e0*/  FFMA.FTZ R164, R84, R227, R24 ;  /* 0x000000e354a47223 */ /* 0x000fe20000010018 */
[C---:B------:R-:W-:Y:S01]  /*1a9f0*/  IADD3 R227, R205.reuse, 0x60, RZ ;  /* 0x00000060cde37810 */ /* 0x040fe20007ffe0ff */
[----:B------:R-:W-:Y:S01]  /*1aa00*/  FMUL.FTZ R218, R218, R215 ;  /* 0x000000d7dada7220 */ /* 0x000fe20000410000 */
[----:B------:R-:W-:Y:S01]  /*1aa10*/  IADD3 R215, R205, 0x80, RZ ;  /* 0x00000080cdd77810 */ /* 0x000fe20007ffe0ff */
[----:B------:R-:W-:Y:S02]  /*1aa20*/  FFMA.FTZ R163, R83, R162, R23 ;  /* 0x000000a253a37223 */ /* 0x000fe40000010017 */
[----:B------:R-:W-:Y:S02]  /*1aa30*/  FFMA.FTZ R161, R81, R160, R21 ;  /* 0x000000a051a17223 */ /* 0x000fe40000010015 */
[----:B------:R-:W-:Y:S02]  /*1aa40*/  FFMA.FTZ R162, R82, R225, R22 ;  /* 0x000000e152a27223 */ /* 0x000fe40000010016 */
[----:B------:R-:W-:-:S02]  /*1aa50*/  FFMA.FTZ R160, R80, R223, R20 ;  /* 0x000000df50a07223 */ /* 0x000fc40000010014 */
[----:B------:R-:W-:-:S04]  /*1aa60*/  IMAD.WIDE.U32 R192, R193, R152, c[0x0][0x208] ;  /* 0x00008200c1c07625 */ /* 0x000fc800078e0098 */
[----:B------:R-:W-:Y:S01]  /*1aa70*/  FFMA.FTZ R171, R91, R170, R31 ;  /* 0x000000aa5bab7223 */ /* 0x000fe2000001001f */
[----:B------:R-:W-:Y:S01]  /*1aa80*/  STG.E.128 [R192.64], R160 ;  /* 0x000000a0c0007986 */ /* 0x000fe2000c101d06 */
[----:B------:R-:W-:Y:S02]  /*1aa90*/  FFMA.FTZ R169, R89, R168, R29 ;  /* 0x000000a859a97223 */ /* 0x000fe4000001001d */
[----:B------:R-:W-:-:S04]  /*1aaa0*/  IMAD.WIDE.U32 R228, R229, R152, c[0x0][0x208] ;  /* 0x00008200e5e47625 */ /* 0x000fc800078e0098 */
[----:B------:R-:W-:Y:S01]  /*1aab0*/  FFMA.FTZ R170, R90, R233, R30 ;  /* 0x000000e95aaa7223 */ /* 0x000fe2000001001e */
[----:B------:R0:W-:Y:S01]  /*1aac0*/  STG.E.128 [R228.64], R164 ;  /* 0x000000a4e4007986 */ /* 0x0001e2000c101d06 */
        /* <DEDUP_REMOVED lines=16> */
[----:B------:R-:W-:Y:S01]  /*1abd0*/  FFMA.FTZ R166, R118, R185, R58 ;  /* 0x000000b976a67223 */ /* 0x000fe2000001003a */
[----:B------:R-:W-:Y:S01]  /*1abe0*/  IADD3 R183, R205, 0x100, RZ ;  /* 0x00000100cdb77810 */ /* 0x000fe20007ffe0ff */
[----:B------:R-:W-:Y:S01]  /*1abf0*/  FFMA.FTZ R179, R103, R182, R43 ;  /* 0x000000b667b37223 */ /* 0x000fe2000001002b */
[C---:B------:R-:W-:Y:S01]  /*1ac00*/  IADD3 R185, R205.reuse, 0x120, RZ ;  /* 0x00000120cdb97810 */ /* 0x040fe20007ffe0ff */
[----:B------:R-:W-:Y:S02]  /*1ac10*/  FFMA.FTZ R178, R102, R245, R42 ;  /* 0x000000f566b27223 */ /* 0x000fe4000001002a */
[----:B-1----:R-:W-:Y:S01]  /*1ac20*/  FFMA.FTZ R158, R114, R181, R54 ;  /* 0x000000b5729e7223 */ /* 0x002fe20000010036 */
[----:B------:R-:W-:Y:S01]  /*1ac30*/  IADD3 R181, R205, 0xe0, RZ ;  /* 0x000000e0cdb57810 */ /* 0x000fe20007ffe0ff */
[----:B------:R-:W-:-:S02]  /*1ac40*/  FFMA.FTZ R177, R101, R180, R41 ;  /* 0x000000b465b17223 */ /* 0x000fc40000010029 */
[----:B------:R-:W-:Y:S02]  /*1ac50*/  FFMA.FTZ R176, R100, R243, R40 ;  /* 0x000000f364b07223 */ /* 0x000fe40000010028 */
[----:B------:R-:W-:Y:S02]  /*1ac60*/  FFMA.FTZ R195, R107, R204, R47 ;  /* 0x000000cc6bc37223 */ /* 0x000fe4000001002f */
[----:B------:R-:W-:Y:S02]  /*1ac70*/  FFMA.FTZ R194, R106, R249, R46 ;  /* 0x000000f96ac27223 */ /* 0x000fe4000001002e */
[----:B------:R-:W-:Y:S01]  /*1ac80*/  FFMA.FTZ R193, R105, R184, R45 ;  /* 0x000000b869c17223 */ /* 0x000fe2000001002d */
[C---:B0-----:R-:W-:Y:S01]  /*1ac90*/  IADD3 R173, R205.reuse, 0xc0, RZ ;  /* 0x000000c0cdad7810 */ /* 0x041fe20007ffe0ff */
[----:B------:R-:W-:Y:S01]  /*1aca0*/  FFMA.FTZ R192, R104, R247, R44 ;  /* 0x000000f768c07223 */ /* 0x000fe2000001002c */
[----:B------:R-:W-:Y:S01]  /*1acb0*/  IADD3 R213, R205, 0x140, RZ ;  /* 0x00000140cdd57810 */ /* 0x000fe20007ffe0ff */
[----:B------:R-:W-:-:S04]  /*1acc0*/  IMAD.WIDE.U32 R180, R181, R152, c[0x0][0x208] ;  /* 0x00008200b5b47625 */ /* 0x000fc800078e0098 */
[----:B------:R-:W-:-:S04]  /*1acd0*/  IMAD.WIDE.U32 R172, R173, R152, c[0x0][0x208] ;  /* 0x00008200adac7625 */ /* 0x000fc800078e0098 */
[----:B------:R-:W-:Y:S01]  /*1ace0*/  FFMA.FTZ R163, R111, R186, R51 ;  /* 0x000000ba6fa37223 */ /* 0x000fe20000010033 */
[----:B------:R0:W-:Y:S01]  /*1acf0*/  STG.E.128 [R172.64], R176 ;  /* 0x000000b0ac007986 */ /* 0x0001e2000c101d06 */
[----:B------:R-:W-:Y:S01]  /*1ad00*/  FFMA.FTZ R162, R110, R153, R50 ;  /* 0x000000996ea27223 */ /* 0x000fe20000010032 */
[----:B------:R-:W-:Y:S01]  /*1ad10*/  IADD3 R153, R205, 0x1e0, RZ ;  /* 0x000001e0cd997810 */ /* 0x000fe20007ffe0ff */
[----:B------:R-:W-:Y:S01]  /*1ad20*/  FFMA.FTZ R161, R109, R216, R49 ;  /* 0x000000d86da17223 */ /* 0x000fe20000010031 */
[----:B------:R1:W-:Y:S01]  /*1ad30*/  STG.E.128 [R180.64], R192 ;  /* 0x000000c0b4007986 */ /* 0x0003e2000c101d06 */
[----:B------:R-:W-:Y:S02]  /*1ad40*/  FFMA.FTZ R160, R108, R251, R48 ;  /* 0x000000fb6ca07223 */ /* 0x000fe40000010030 */
[----:B------:R-:W-:-:S04]  /*1ad50*/  IMAD.WIDE.U32 R182, R183, R152, c[0x0][0x208] ;  /* 0x00008200b7b67625 */ /* 0x000fc800078e0098 */
[----:B------:R-:W-:Y:S01]  /*1ad60*/  FFMA.FTZ R159, R115, R190, R55 ;  /* 0x000000be739f7223 */ /* 0x000fe20000010037 */
[----:B------:R-:W-:Y:S01]  /*1ad70*/  STG.E.128 [R182.64], R160 ;  /* 0x000000a0b6007986 */ /* 0x000fe2000c101d06 */
[----:B------:R-:W-:Y:S02]  /*1ad80*/  FFMA.FTZ R157, R113, R188, R53 ;  /* 0x000000bc719d7223 */ /* 0x000fe40000010035 */
[----:B------:R-:W-:Y:S01]  /*1ad90*/  FFMA.FTZ R156, R112, R155, R52 ;  /* 0x0000009b709c7223 */ /* 0x000fe20000010034 */
[----:B------:R-:W-:Y:S01]  /*1ada0*/  IADD3 R155, R205, 0x160, RZ ;  /* 0x00000160cd9b7810 */ /* 0x000fe20007ffe0ff */
[----:B------:R-:W-:Y:S01]  /*1adb0*/  IMAD.WIDE.U32 R184, R185, R152, c[0x0][0x208] ;  /* 0x00008200b9b87625 */ /* 0x000fe200078e0098 */
[C---:B0-----:R-:W-:Y:S02]  /*1adc0*/  IADD3 R177, R205.reuse, 0x180, RZ ;  /* 0x00000180cdb17810 */ /* 0x041fe40007ffe0ff */
[----:B------:R-:W-:Y:S01]  /*1add0*/  IADD3 R179, R205, 0x1a0, RZ ;  /* 0x000001a0cdb37810 */ /* 0x000fe20007ffe0ff */
[----:B------:R-:W-:Y:S01]  /*1ade0*/  FFMA.FTZ R167, R119, R222, R59 ;  /* 0x000000de77a77223 */ /* 0x000fe2000001003b */
[----:B------:R-:W-:Y:S01]  /*1adf0*/  STG.E.128 [R184.64], R156 ;  /* 0x0000009cb8007986 */ /* 0x000fe2000c101d06 */
[----:B------:R-:W-:Y:S01]  /*1ae00*/  FFMA.FTZ R165, R117, R220, R57 ;  /* 0x000000dc75a57223 */ /* 0x000fe20000010039 */
[----:B-1----:R-:W-:Y:S01]  /*1ae10*/  IADD3 R181, R205, 0x1c0, RZ ;  /* 0x000001c0cdb57810 */ /* 0x002fe20007ffe0ff */
[----:B------:R-:W-:-:S04]  /*1ae20*/  IMAD.WIDE.U32 R212, R213, R152, c[0x0][0x208] ;  /* 0x00008200d5d47625 */ /* 0x000fc800078e0098 */
[----:B------:R-:W-:Y:S01]  /*1ae30*/  FFMA.FTZ R171, R123, R198, R63 ;  /* 0x000000c67bab7223 */ /* 0x000fe2000001003f */
[----:B------:R0:W-:Y:S01]  /*1ae40*/  STG.E.128 [R212.64], R164 ;  /* 0x000000a4d4007986 */ /* 0x0001e2000c101d06 */
[----:B------:R-:W-:Y:S02]  /*1ae50*/  FFMA.FTZ R170, R122, R189, R62 ;  /* 0x000000bd7aaa7223 */ /* 0x000fe4000001003e */
[----:B------:R-:W-:Y:S02]  /*1ae60*/  FFMA.FTZ R169, R121, R196, R61 ;  /* 0x000000c479a97223 */ /* 0x000fe4000001003d */
[----:B------:R-:W-:Y:S02]  /*1ae70*/  FFMA.FTZ R168, R120, R187, R60 ;  /* 0x000000bb78a87223 */ /* 0x000fe4000001003c */
[----:B------:R-:W-:Y:S02]  /*1ae80*/  FFMA.FTZ R175, R127, R202, R67 ;  /* 0x000000ca7faf7223 */ /* 0x000fe40000010043 */
[----:B------:R-:W-:-:S02]  /*1ae90*/  FFMA.FTZ R174, R126, R197, R66 ;  /* 0x000000c57eae7223 */ /* 0x000fc40000010042 */
[----:B------:R-:W-:Y:S02]  /*1aea0*/  FFMA.FTZ R173, R125, R200, R65 ;  /* 0x000000c87dad7223 */ /* 0x000fe40000010041 */
[----:B------:R-:W-:Y:S02]  /*1aeb0*/  FFMA.FTZ R172, R124, R191, R64 ;  /* 0x000000bf7cac7223 */ /* 0x000fe40000010040 */
[----:B------:R-:W-:-:S04]  /*1aec0*/  IMAD.WIDE.U32 R176, R177, R152, c[0x0][0x208] ;  /* 0x00008200b1b07625 */ /* 0x000fc800078e0098 */
[----:B0-----:R-:W-:Y:S02]  /*1aed0*/  FFMA.FTZ R165, R137, R154, R77 ;  /* 0x0000009a89a57223 */ /* 0x001fe4000001004d */
[----:B------:R-:W-:-:S04]  /*1aee0*/  IMAD.WIDE.U32 R154, R155, R152, c[0x0][0x208] ;  /* 0x000082009b9a7625 */ /* 0x000fc800078e0098 */
[----:B------:R-:W-:Y:S01]  /*1aef0*/  FFMA.FTZ R163, R131, R206, R71 ;  /* 0x000000ce83a37223 */ /* 0x000fe20000010047 */
[----:B------:R0:W-:Y:S01]  /*1af00*/  STG.E.128 [R154.64], R168 ;  /* 0x000000a89a007986 */ /* 0x0001e2000c101d06 */
[----:B------:R-:W-:Y:S02]  /*1af10*/  FFMA.FTZ R162, R130, R199, R70 ;  /* 0x000000c782a27223 */ /* 0x000fe40000010046 */
[----:B------:R-:W-:Y:S01]  /*1af20*/  FFMA.FTZ R161, R129, R224, R69 ;  /* 0x000000e081a17223 */ /* 0x000fe20000010045 */
[----:B------:R0:W-:Y:S01]  /*1af30*/  STG.E.128 [R176.64], R172 ;  /* 0x000000acb0007986 */ /* 0x0001e2000c101d06 */
        /* <DEDUP_REMOVED lines=12> */
[----:B------:R-:W-:-:S05]  /*1b000*/  IMAD.WIDE.U32 R152, R153, R152, c[0x0][0x208] ;  /* 0x0000820099987625 */ /* 0x000fca00078e0098 */
[----:B------:R0:W-:Y:S02]  /*1b010*/  STG.E.128 [R152.64], R164 ;  /* 0x000000a498007986 */ /* 0x0001e4000c101d06 */
.L_x_54698:
[----:B--2---:R-:W-:Y:S05]  /*1b020*/  BSYNC B1 ;  /* 0x0000000000017941 */ /* 0x004fea0003800000 */
.L_x_54697:
[----:B0-----:R-:W-:-:S04]  /*1b030*/  IMAD.MOV.U32 R153, RZ, RZ, c[0x0][0x160] ;  /* 0x00005800ff997624 */ /* 0x001fc800078e00ff */
[----:B------:R-:W-:-:S05]  /*1b040*/  IMAD R0, R153, 0x4, R0 ;  /* 0x0000000499007824 */ /* 0x000fca00078e0200 */
[----:B------:R-:W-:-:S13]  /*1b050*/  ISETP.GE.AND P0, PT, R0, c[0x0][0x164], PT ;  /* 0x0000590000007a0c */ /* 0x000fda0003f06270 */
[----:B-----5:R-:W-:Y:S01]  /*1b060*/  @P0 CALL.REL.NOINC `(.L_x_54699) ;  /* 0x0000001000000944 */ /* 0x020fe20003c00000 */
[----:B------:R-:W-:Y:S05]  /*1b070*/  BRA `(.L_x_54700) ;  /* 0xfffe5d5000007947 */ /* 0x000fea000383ffff */
.L_x_54699:
[----:B------:R-:W-:Y:S05]  /*1b080*/  BSYNC B0 ;  /* 0x0000000000007941 */ /* 0x000fea0003800000 */
.L_x_54086:
[----:B------:R-:W-:Y:S05]  /*1b090*/  EXIT ;  /* 0x000000000000794d */ /* 0x000fea0003800000 */
.L_x_54695:
[----:B------:R-:W-:Y:S01]  /*1b0a0*/  HFMA2.MMA R225, -RZ, RZ, 0, 5.9604644775390625e-08 ;  /* 0x00000001ffe17435 */ /* 0x000fe200000001ff */
[----:B------:R-:W-:Y:S01]  /*1b0b0*/  IMAD.MOV.U32 R218, RZ, RZ, 0x1f ;  /* 0x0000001fffda7424 */ /* 0x000fe200078e00ff */
[----:B------:R-:W-:Y:S01]  /*1b0c0*/  MOV R220, 0x1b0f0 ;  /* 0x0001b0f000dc7802 */ /* 0x000fe20000000f00 */
[----:B------:R-:W-:-:S03]  /*1b0d0*/  IMAD.MOV.U32 R223, RZ, RZ, -0x1 ;  /* 0xffffffffffdf7424 */ /* 0x000fc600078e00ff */
[----:B-----5:R-:W-:Y:S05]  /*1b0e0*/  CALL.REL.NOINC `($__internal_155_$__cuda_sm70_shflsync_bfly_p) ;  /* 0x00000b9000007944 */ /* 0x020fea0003c00000 */
[----:B-1----:R-:W-:Y:S01]  /*1b0f0*/  MOV R216, R225 ;  /* 0x000000e100d87202 */ /* 0x002fe20000000f00 */
[----:B0-----:R-:W-:Y:S05]  /*1b100*/  BRA `(.L_x_54701) ;  /* 0xffffe56000007947 */ /* 0x001fea000383ffff */
.L_x_54696:
[----:B------:R-:W-:Y:S01]  /*1b110*/  IMAD.MOV.U32 R225, RZ, RZ, 0x2 ;  /* 0x00000002ffe17424 */ /* 0x000fe200078e00ff */
[----:B------:R-:W-:Y:S01]  /*1b120*/  MOV R223, 0xffffffff ;  /* 0xffffffff00df7802 */ /* 0x000fe20000000f00 */
[----:B------:R-:W-:Y:S01]  /*1b130*/  IMAD.MOV.U32 R218, RZ, RZ, 0x1f ;  /* 0x0000001fffda7424 */ /* 0x000fe200078e00ff */
[----:B------:R-:W-:Y:S02]  /*1b140*/  MOV R220, 0x1b160 ;  /* 0x0001b16000dc7802 */ /* 0x000fe40000000f00 */
[----:B-----5:R-:W-:Y:S05]  /*1b150*/  CALL.REL.NOINC `($__internal_155_$__cuda_sm70_shflsync_bfly_p) ;  /* 0x00000b2000007944 */ /* 0x020fea0003c00000 */
[----:B01----:R-:W-:Y:S01]  /*1b160*/  FADD.FTZ R224, R224, R225 ;  /* 0x000000e1e0e07221 */ /* 0x003fe20000010000 */
[----:B------:R-:W-:Y:S01]  /*1b170*/  MOV R223, 0xffffffff ;  /* 0xffffffff00df7802 */ /* 0x000fe20000000f00 */
[----:B------:R-:W-:Y:S01]  /*1b180*/  IMAD.MOV.U32 R225, RZ, RZ, 0x4 ;  /* 0x00000004ffe17424 */ /* 0x000fe200078e00ff */
[----:B------:R-:W-:Y:S01]  /*1b190*/  MOV R220, 0x1b1c0 ;  /* 0x0001b1c000dc7802 */ /* 0x000fe20000000f00 */
[----:B------:R-:W-:-:S02]  /*1b1a0*/  IMAD.MOV.U32 R218, RZ, RZ, 0x1f ;  /* 0x0000001fffda7424 */ /* 0x000fc400078e00ff */
[----:B------:R-:W-:Y:S05]  /*1b1b0*/  CALL.REL.NOINC `($__internal_155_$__cuda_sm70_shflsync_bfly_p) ;  /* 0x00000ac000007944 */ /* 0x000fea0003c00000 */
        /* <DEDUP_REMOVED lines=12> */
[----:B-1----:R-:W-:Y:S01]  /*1b280*/  FADD.FTZ R216, R224, R225 ;  /* 0x000000e1e0d87221 */ /* 0x002fe20000010000 */
[----:B------:R-:W-:Y:S01]  /*1b290*/  MOV R220, 0x1baf0 ;  /* 0x0001baf000dc7802 */ /* 0x000fe20000000f00 */
[----:B------:R-:W-:-:S02]  /*1b2a0*/  IMAD.MOV.U32 R225, RZ, RZ, 0x1 ;  /* 0x00000001ffe17424 */ /* 0x000fc400078e00ff */
[----:B------:R-:W-:-:S04]  /*1b2b0*/  FMUL.FTZ R216, R216, c[0x0][0x1e0] ;  /* 0x00007800d8d87a20 */ /* 0x000fc80000410000 */
[C---:B0-----:R-:W-:Y:S02]  /*1b2c0*/  FADD.FTZ R218, -R216.reuse, R152 ;  /* 0x00000098d8da7221 */ /* 0x041fe40000010100 */
        /* <DEDUP_REMOVED lines=127> */
[----:B------:R-:W-:Y:S02]  /*1bac0*/  FFMA.FTZ R224, R221, R221, R218 ;  /* 0x000000dddde07223 */ /* 0x000fe400000100da */
[----:B------:R-:W-:Y:S02]  /*1bad0*/  IMAD.MOV.U32 R218, RZ, RZ, 0x1f ;  /* 0x0000001fffda7424 */ /* 0x000fe400078e00ff */
[----:B------:R-:W-:Y:S05]  /*1bae0*/  CALL.REL.NOINC `($__internal_155_$__cuda_sm70_shflsync_bfly_p) ;  /* 0x0000019000007944 */ /* 0x000fea0003c00000 */
[----:B01----:R-:W-:Y:S01]  /*1baf0*/  FADD.FTZ R224, R224, R225 ;  /* 0x000000e1e0e07221 */ /* 0x003fe20000010000 */
[----:B------:R-:W-:Y:S01]  /*1bb00*/  MOV R223, 0xffffffff ;  /* 0xffffffff00df7802 */ /* 0x000fe20000000f00 */
[----:B------:R-:W-:Y:S01]  /*1bb10*/  IMAD.MOV.U32 R225, RZ, RZ, 0x2 ;  /* 0x00000002ffe17424 */ /* 0x000fe200078e00ff */
[----:B------:R-:W-:Y:S01]  /*1bb20*/  MOV R220, 0x1bb50 ;  /* 0x0001bb5000dc7802 */ /* 0x000fe20000000f00 */
[----:B------:R-:W-:Y:S02]  /*1bb30*/  IMAD.MOV.U32 R218, RZ, RZ, 0x1f ;  /* 0x0000001fffda7424 */ /* 0x000fe400078e00ff */
        /* <DEDUP_REMOVED lines=19> */
[----:B01----:R-:W-:Y:S05]  /*1bc70*/  BRA `(.L_x_54702) ;  /* 0xffffe33000007947 */ /* 0x003fea000383ffff */
        .weak           $__internal_155_$__cuda_sm70_shflsync_bfly_p
        .type           $__internal_155_$__cuda_sm70_shflsync_bfly_p,@function
        .size           $__internal_155_$__cuda_sm70_shflsync_bfly_p,(.L_x_57195 - $__internal_155_$__cuda_sm70_shflsync_bfly_p)
$__internal_155_$__cuda_sm70_shflsync_bfly_p:
[----:B------:R-:W-:Y:S01]  /*1bc80*/  IMAD.MOV.U32 R221, RZ, RZ, 0x0 ;  /* 0x00000000ffdd7424 */ /* 0x000fe200078e00ff */
[----:B------:R-:W-:Y:S04]  /*1bc90*/  WARPSYNC R223 ;  /* 0x000000df00007348 */ /* 0x000fe80003800000 */
[----:B------:R0:W1:Y:S01]  /*1bca0*/  SHFL.BFLY PT, R225, R224, R225, R218 ;  /* 0x0c0000e1e0e17389 */ /* 0x00006200000e00da */
[----:B------:R-:W-:Y:S05]  /*1bcb0*/  RET.REL.NODEC R220 `(_ZN10layer_norm13ln_fwd_kernelINS_13Kernel_traitsIfffffjLj2048ELj1ELj4ELj1ELj16ENS_18Kernel_traits_baseILj2048EfffffjLj128EEEEELb1ELb0ELb1ELb1EEEvNS_9FwdParamsE) ;  /* 0xfffe4340dc007950 */ /* 0x000fea0003c3ffff */
.L_x_54703:
        /* <DEDUP_REMOVED lines=12> */
.L_x_57195:


//--------------------- .text._ZN10layer_norm13ln_fwd_kernelINS_13Kernel_traitsIfffffjLj2048ELj1ELj4ELj1ELj16ENS_18Kernel_traits_baseILj2048EfffffjLj128EEEEELb1ELb1ELb0ELb0EEEvNS_9FwdParamsE --------------------------
	.section	.text._ZN10layer_norm13ln_fwd_kernelINS_13Kernel_traitsIfffffjLj2048ELj1ELj4ELj1ELj16ENS_18Kernel_traits_baseILj2048EfffffjLj128EEEEELb1ELb1ELb0ELb0EEEvNS_9FwdParamsE,"ax",@progbits
	.sectioninfo	@"SHI_REGISTERS=255"
	.align	128
        .global         _ZN10layer_norm13ln_fwd_kernelINS_13Kernel_traitsIfffffjLj2048ELj1ELj4ELj1ELj16ENS_18Kernel_traits_baseILj2048EfffffjLj128EEEEELb1ELb1ELb0ELb0EEEvNS_9FwdParamsE
        .type           _ZN10layer_norm13ln_fwd_kernelINS_13Kernel_traitsIfffffjLj2048ELj1ELj4ELj1ELj16ENS_18Kernel_traits_baseILj2048EfffffjLj128EEEEELb1ELb1ELb0ELb0EEEvNS_9FwdParamsE,@function
        .size           _ZN10layer_norm13ln_fwd_kernelINS_13Kernel_traitsIfffffjLj2048ELj1ELj4ELj1ELj16ENS_18Kernel_traits_baseILj2048EfffffjLj128EEEEELb1ELb1ELb0ELb0EEEvNS_9FwdParamsE,(.L_x_57196 - _ZN10layer_norm13ln_fwd_kernelINS_13Kernel_traitsIfffffjLj2048ELj1ELj4ELj1ELj16ENS_18Kernel_traits_baseILj2048EfffffjLj128EEEEELb1ELb1ELb0ELb0EEEvNS_9FwdParamsE)
        .other          _ZN10layer_norm13ln_fwd_kernelINS_13Kernel_traitsIfffffjLj2048ELj1ELj4ELj1ELj16ENS_18Kernel_traits_baseILj2048EfffffjLj128EEEEELb1ELb1ELb0ELb0EEEvNS_9FwdParamsE,@"STO_CUDA_ENTRY STV_DEFAULT"
_ZN10layer_norm13ln_fwd_kernelINS_13Kernel_traitsIfffffjLj2048ELj1ELj4ELj1ELj16ENS_18Kernel_traits_baseILj2048EfffffjLj128EEEEELb1ELb1ELb0ELb0EEEvNS_9FwdParamsE:
.text._ZN10layer_norm13ln_fwd_kernelINS_13Kernel_traitsIfffffjLj2048ELj1ELj4ELj1ELj16ENS_18Kernel_traits_baseILj2048EfffffjLj128EEEEELb1ELb1ELb0ELb0EEEvNS_9FwdParamsE:
        /* <DEDUP_REMOVED lines=50> */
[----:B------:R-:W-:Y:S01]  /*0320*/  LOP3.LUT R6, R54, 0x1f, RZ, 0xc0, !PT ;  /* 0x0000001f36067812 */ /* 0x000fe200078ec0ff */
[----:B------:R-:W-:Y:S02]  /*0330*/  UIADD3 UR20, UR5, 0x646e171e, URZ ;  /* 0x646e171e05147890 */ /* 0x000fe4000fffe03f */
[----:B------:R-:W-:Y:S01]  /*0340*/  IMAD.WIDE.U32 R16, R16, -0x326172a9, RZ ;  /* 0xcd9e8d5710107825 */ /* 0x000fe200078e00ff */
[----:B------:R-:W-:Y:S01]  /*0350*/  LOP3.LUT R7, R6, 0x1f, RZ, 0x3c, !PT ;  /* 0x0000001f06077812 */ /* 0x000fe200078e3cff */
[----:B------:R-:W-:Y:S01]  /*0360*/  UIADD3 UR21, UR4, 0x5384540f, URZ ;  /* 0x5384540f04157890 */ /* 0x000fe2000fffe03f */
[----:B------:R-:W-:Y:S01]  /*0370*/  LOP3.LUT R13, R15, UR14, R10, 0x96, !PT ;  /* 0x0000000e0f0d7c12 */ /* 0x000fe2000f8e960a */
[----:B------:R-:W-:Y:S01]  /*0380*/  UIADD3 UR22, UR5, 0x1fd5c5a3, URZ ;  /* 0x1fd5c5a305167890 */ /* 0x000fe2000fffe03f */
[----:B------:R-:W-:Y:S01]  /*0390*/  LEA.HI.SX32 R4, R4, R7, 0x1e ;  /* 0x0000000704047211 */ /* 0x000fe200078ff2ff */
[----:B------:R-:W-:Y:S01]  /*03a0*/  UIADD3 UR23, UR4, -0xe443238, URZ ;  /* 0xf1bbcdc804177890 */ /* 0x000fe2000fffe03f */
[----:B------:R-:W-:Y:S01]  /*03b0*/  LOP3.LUT R10, R17, UR13, R12, 0x96, !PT ;  /* 0x0000000d110a7c12 */ /* 0x000fe2000f8e960c */
[----:B------:R-:W-:Y:S01]  /*03c0*/  IMAD.WIDE.U32 R12, R13, -0x326172a9, RZ ;  /* 0xcd9e8d570d0c7825 */ /* 0x000fe200078e00ff */
[----:B------:R-:W-:-:S02]  /*03d0*/  ISETP.GE.U32.AND P6, PT, R4, 0x40, PT ;  /* 0x000000400400780c */ /* 0x000fc40003fc6070 */
[----:B------:R-:W-:Y:S01]  /*03e0*/  ISETP.GE.U32.AND P5, PT, R4, 0x60, PT ;  /* 0x000000600400780c */ /* 0x000fe20003fa6070 */
[----:B------:R-:W-:Y:S01]  /*03f0*/  IMAD.WIDE.U32 R10, R10, -0x2daee0ad, RZ ;  /* 0xd2511f530a0a7825 */ /* 0x000fe200078e00ff */
[C---:B------:R-:W-:Y:S02]  /*0400*/  ISETP.GE.U32.AND P4, PT, R4.reuse, 0x80, PT ;  /* 0x000000800400780c */ /* 0x040fe40003f86070 */
[C---:B------:R-:W-:Y:S02]  /*0410*/  LOP3.LUT P0, RZ, R4.reuse, 0xffffffe0, RZ, 0xc0, !PT ;  /* 0xffffffe004ff7812 */ /* 0x040fe4000780c0ff */
[----:B------:R-:W-:Y:S02]  /*0420*/  ISETP.GE.U32.AND P3, PT, R4, 0xa0, PT ;  /* 0x000000a00400780c */ /* 0x000fe40003f66070 */
[----:B------:R-:W-:Y:S02]  /*0430*/  LOP3.LUT R15, R13, UR15, R16, 0x96, !PT ;  /* 0x0000000f0d0f7c12 */ /* 0x000fe4000f8e9610 */
[----:B------:R-:W-:-:S02]  /*0440*/  LOP3.LUT R52, R11, UR16, R14, 0x96, !PT ;  /* 0x000000100b347c12 */ /* 0x000fc4000f8e960e */
        /* <DEDUP_REMOVED lines=17> */
[----:B------:R-:W-:-:S05]  /*0560*/  IMAD.WIDE.U32 R10, R6, R11, c[0x0][0x1b0] ;  /* 0x00006c00060a7625 */ /* 0x000fca00078e000b */
[----:B------:R-:W2:Y:S07]  /*0570*/  LDG.E.128 R24, [R10.64] ;  /* 0x000000060a187981 */ /* 0x000eae000c1e1d00 */
        /* <DEDUP_REMOVED lines=11> */
.L_x_54705:
[----:B------:R-:W-:Y:S05]  /*0630*/  BSYNC B0 ;  /* 0x0000000000007941 */ /* 0x000fea0003800000 */
.L_x_54704:
[----:B------:R-:W-:Y:S01]  /*0640*/  BSSY B0, `(.L_x_54706) ;  /* 0x0000012000007945 */ /* 0x000fe20003800000 */
[----:B------:R-:W-:Y:S05]  /*0650*/  @!P6 BRA `(.L_x_54707) ;  /* 0x000001000000e947 */ /* 0x000fea0003800000 */
[----:B------:R-:W-:Y:S01]  /*0660*/  ISETP.NE.U32.AND P1, PT, RZ, c[0x0][0x218], PT ;  /* 0x00008600ff007a0c */ /* 0x000fe20003f25070 */
[----:B0-----:R-:W-:Y:S01]  /*0670*/  IMAD.MOV.U32 R25, RZ, RZ, 0x10 ;  /* 0x00000010ff197424 */ /* 0x001fe200078e00ff */
[----:B------:R-:W-:Y:S01]  /*0680*/  CS2R R22, SRZ ;  /* 0x0000000000167805 */ /* 0x000fe2000001ff00 */
[----:B------:R-:W-:Y:S01]  /*0690*/  CS2R R20, SRZ ;  /* 0x0000000000147805 */ /* 0x000fe2000001ff00 */
[----:B------:R-:W-:Y:S01]  /*06a0*/  ISETP.NE.AND.EX P1, PT, RZ, c[0x0][0x21c], PT, P1 ;  /* 0x00008700ff007a0c */ /* 0x000fe20003f25310 */
[----:B------:R-:W-:-:S06]  /*06b0*/  IMAD.WIDE.U32 R24, R6, R25, c[0x0][0x1b0] ;  /* 0x00006c0006187625 */ /* 0x000fcc00078e0019 */
[----:B------:R-:W5:Y:S06]  /*06c0*/  LDG.E.128 R24, [R24.64] ;  /* 0x0000000618187981 */ /* 0x000f6c000c1e1d00 */
        /* <DEDUP_REMOVED lines=9> */
.L_x_54707:
[----:B------:R-:W-:Y:S05]  /*0760*/  BSYNC B0 ;  /* 0x0000000000007941 */ /* 0x000fea0003800000 */
.L_x_54706:
        /* <DEDUP_REMOVED lines=18> */
.L_x_54709:
[----:B------:R-:W-:Y:S05]  /*0890*/  BSYNC B0 ;  /* 0x0000000000007941 */ /* 0x000fea0003800000 */
.L_x_54708:
[----:B------:R-:W-:Y:S01]  /*08a0*/  BSSY B0, `(.L_x_54710) ;  /* 0x0000012000007945 */ /* 0x000fe20003800000 */
[----:B------:R-:W-:Y:S05]  /*08b0*/  @!P4 BRA `(.L_x_54711) ;  /* 0x000001000000c947 */ /* 0x000fea0003800000 */
[----:B------:R-:W-:Y:S01]  /*08c0*/  ISETP.NE.U32.AND P1, PT, RZ, c[0x0][0x218], PT ;  /* 0x00008600ff007a0c */ /* 0x000fe20003f25070 */
[----:B------:R-:W-:Y:S01]  /*08d0*/  IMAD.MOV.U32 R41, RZ, RZ, 0x10 ;  /* 0x00000010ff297424 */ /* 0x000fe200078e00ff */
[----:B0-----:R-:W-:Y:S01]  /*08e0*/  CS2R R38, SRZ ;  /* 0x0000000000267805 */ /* 0x001fe2000001ff00 */
        /* <DEDUP_REMOVED lines=13> */
.L_x_54711:
[----:B------:R-:W-:Y:S05]  /*09c0*/  BSYNC B0 ;  /* 0x0000000000007941 */ /* 0x000fea0003800000 */
.L_x_54710:
        /* <DEDUP_REMOVED lines=18> */
.L_x_54713:
[----:B------:R-:W-:Y:S05]  /*0af0*/  BSYNC B0 ;  /* 0x0000000000007941 */ /* 0x000fea0003800000 */
.L_x_54712:
        /* <DEDUP_REMOVED lines=12> */
[C---:B0-----:R-:W-:Y:S01]  /*0bc0*/  LEA R12, P1, R6.reuse, c[0x0][0x1c8], 0x4 ;  /* 0x00007200060c7a11 */ /* 0x041fe200078220ff */
[----:B------:R-:W-:Y:S01]  /*0bd0*/  IMAD.MOV.U32 R57, RZ, RZ, 0x10 ;  /* 0x00000010ff397424 */ /* 0x000fe200078e00ff */
[----:B------:R-:W-:Y:S01]  /*0be0*/  CS2R R54, SRZ ;  /* 0x0000000000367805 */ /* 0x000fe2000001ff00 */
[----:B------:R-:W-:Y:S01]  /*0bf0*/  CS2R R52, SRZ ;  /* 0x0000000000347805 */ /* 0x000fe2000001ff00 */
[C---:B------:R-:W-:Y:S01]  /*0c00*/  LEA.HI.X R13, R6.reuse, c[0x0][0x1cc], RZ, 0x4, P1 ;  /* 0x00007300060d7a11 */ /* 0x040fe200008f24ff */
[----:B------:R-:W-:Y:S01]  /*0c10*/  IMAD.WIDE.U32 R56, R6, R57, c[0x0][0x1b0] ;  /* 0x00006c0006387625 */ /* 0x000fe200078e0039 */
[----:B------:R-:W-:-:S03]  /*0c20*/  ISETP.NE.U32.AND P1, PT, RZ, c[0x0][0x218], PT ;  /* 0x00008600ff007a0c */ /* 0x000fc60003f25070 */
[----:B------:R-:W2:Y:S01]  /*0c30*/  LDG.E.128 R68, [R12.64] ;  /* 0x000000060c447981 */ /* 0x000ea2000c1e1d00 */
[----:B------:R-:W-:-:S03]  /*0c40*/  ISETP.NE.AND.EX P1, PT, RZ, c[0x0][0x21c], PT, P1 ;  /* 0x00008700ff007a0c */ /* 0x000fc60003f25310 */
[----:B------:R-:W5:Y:S10]  /*0c50*/  LDG.E.128 R56, [R56.64] ;  /* 0x0000000638387981 */ /* 0x000f74000c1e1d00 */
[----:B------:R-:W-:-:S04]  /*0c60*/  @P1 LEA R10, P2, R6, c[0x0][0x218], 0x4 ;  /* 0x00008600060a1a11 */ /* 0x000fc800078420ff */
[----:B------:R-:W-:-:S05]  /*0c70*/  @P1 LEA.HI.X R11, R6, c[0x0][0x21c], RZ, 0x4, P2 ;  /* 0x00008700060b1a11 */ /* 0x000fca00010f24ff */
[----:B------:R0:W5:Y:S01]  /*0c80*/  @P1 LDG.E.128 R52, [R10.64] ;  /* 0x000000060a341981 */ /* 0x000162000c1e1d00 */
[----:B------:R-:W-:-:S03]  /*0c90*/  IADD3 R6, R6, 0x20, RZ ;  /* 0x0000002006067810 */ /* 0x000fc60007ffe0ff */
[----:B--2---:R0:W-:Y:S04]  /*0ca0*/  STL.64 [R1+0x10], R68 ;  /* 0x0000104401007387 */ /* 0x0041e80000100a00 */
[----:B------:R0:W-:Y:S02]  /*0cb0*/  STL.64 [R1+0x18], R70 ;  /* 0x0000184601007387 */ /* 0x0001e40000100a00 */
.L_x_54715:
[----:B------:R-:W-:Y:S05]  /*0cc0*/  BSYNC B0 ;  /* 0x0000000000007941 */ /* 0x000fea0003800000 */
.L_x_54714:
        /* <DEDUP_REMOVED lines=13> */
[----:B------:R-:W-:Y:S02]  /*0da0*/  CS2R R60, SRZ ;  /* 0x00000000003c7805 */ /* 0x000fe4000001ff00 */
[----:B------:R-:W-:Y:S02]  /*0db0*/  LEA.HI.X R71, R6, c[0x0][0x1cc], RZ, 0x4, P1 ;  /* 0x0000730006477a11 */ /* 0x000fe400008f24ff */
[----:B------:R-:W-:-:S04]  /*0dc0*/  ISETP.NE.U32.AND P1, PT, RZ, c[0x0][0x218], PT ;  /* 0x00008600ff007a0c */ /* 0x000fc80003f25070 */
[----:B------:R-:W-:-:S13]  /*0dd0*/  ISETP.NE.AND.EX P1, PT, RZ, c[0x0][0x21c], PT, P1 ;  /* 0x00008700ff007a0c */ /* 0x000fda0003f25310 */
[----:B------:R-:W-:-:S04]  /*0de0*/  @P1 LEA R68, P2, R6, c[0x0][0x218], 0x4 ;  /* 0x0000860006441a11 */ /* 0x000fc800078420ff */
[----:B------:R-:W-:-:S05]  /*0df0*/  @P1 LEA.HI.X R69, R6, c[0x0][0x21c], RZ, 0x4, P2 ;  /* 0x0000870006451a11 */ /* 0x000fca00010f24ff */
[----:B------:R0:W5:Y:S01]  /*0e00*/  @P1 LDG.E.128 R60, [R68.64] ;  /* 0x00000006443c1981 */ /* 0x000162000c1e1d00 */
[----:B------:R-:W-:-:S05]  /*0e10*/  MOV R65, 0x10 ;  /* 0x0000001000417802 */ /* 0x000fca0000000f00 */
[C---:B------:R-:W-:Y:S01]  /*0e20*/  IMAD.WIDE.U32 R64, R6.reuse, R65, c[0x0][0x1b0] ;  /* 0x00006c0006407625 */ /* 0x040fe200078e0041 */
[----:B0-----:R-:W2:Y:S05]  /*0e30*/  LDG.E.128 R68, [R70.64] ;  /* 0x0000000646447981 */ /* 0x001eaa000c1e1d00 */
[----:B------:R-:W5:Y:S01]  /*0e40*/  LDG.E.128 R64, [R64.64] ;  /* 0x0000000640407981 */ /* 0x000f62000c1e1d00 */
[----:B------:R-:W-:-:S03]  /*0e50*/  IADD3 R6, R6, 0x20, RZ ;  /* 0x0000002006067810 */ /* 0x000fc60007ffe0ff */
[----:B--2---:R0:W-:Y:S04]  /*0e60*/  STL.64 [R1], R68 ;  /* 0x0000004401007387 */ /* 0x0041e80000100a00 */
[----:B------:R0:W-:Y:S02]  /*0e70*/  STL.64 [R1+0x8], R70 ;  /* 0x0000084601007387 */ /* 0x0001e40000100a00 */
.L_x_54717:
[----:B------:R-:W-:Y:S05]  /*0e80*/  BSYNC B0 ;  /* 0x0000000000007941 */ /* 0x000fea0003800000 */
.L_x_54716:
[----:B------:R-:W-:Y:S01]  /*0e90*/  ISETP.GE.U32.AND P1, PT, R4, 0x100, PT ;  /* 0x000001000400780c */ /* 0x000fe20003f26070 */
[----:B------:R-:W-:Y:S01]  /*0ea0*/  BSSY B0, `(.L_x_54718) ;  /* 0x0000012000007945 */ /* 0x000fe20003800000 */
[----:B------:R-:W-:-:S11]  /*0eb0*/  LOP3.LUT R5, R5, 0xfffbffff, RZ, 0xc0, !PT ;  /* 0xfffbffff05057812 */ /* 0x000fd600078ec0ff */
[----:B------:R-:W-:Y:S01]  /*0ec0*/  @P1 LOP3.LUT R5, R5, 0x40000, RZ, 0xfc, !PT ;  /* 0x0004000005051812 */ /* 0x000fe200078efcff */
[----:B------:R-:W-:Y:S05]  /*0ed0*/  @!P1 BRA `(.L_x_54719) ;  /* 0x000000e000009947 */ /* 0x000fea0003800000 */
[C---:B------:R-:W-:Y:S01]  /*0ee0*/  LEA R248, P1, R6.reuse, c[0x0][0x1c8], 0x4 ;  /* 0x0000720006f87a11 */ /* 0x040fe200078220ff */
[----:B0-----:R-:W-:Y:S01]  /*0ef0*/  CS2R R70, SRZ ;  /* 0x0000000000467805 */ /* 0x001fe2000001ff00 */
[----:B------:R-:W-:Y:S02]  /*0f00*/  CS2R R68, SRZ ;  /* 0x0000000000447805 */ /* 0x000fe4000001ff00 */
[----:B------:R-:W-:Y:S02]  /*0f10*/  LEA.HI.X R249, R6, c[0x0][0x1cc], RZ, 0x4, P1 ;  /* 0x0000730006f97a11 */ /* 0x000fe400008f24ff */
[----:B------:R-:W-:-:S04]  /*0f20*/  ISETP.NE.U32.AND P1, PT, RZ, c[0x0][0x218], PT ;  /* 0x00008600ff007a0c */ /* 0x000fc80003f25070 */
[----:B------:R-:W-:Y:S01]  /*0f30*/  ISETP.NE.AND.EX P1, PT, RZ, c[0x0][0x21c], PT, P1 ;  /* 0x00008700ff007a0c */ /* 0x000fe20003f25310 */
[----:B------:R-:W-:Y:S01]  /*0f40*/  IMAD.MOV.U32 R73, RZ, RZ, 0x10 ;  /* 0x00000010ff497424 */ /* 0x000fe200078e00ff */
[----:B------:R-:W5:Y:S03]  /*0f50*/  LDG.E.128 R248, [R248.64] ;  /* 0x00000006f8f87981 */ /* 0x000f66000c1e1d00 */
[----:B------:R-:W-:-:S06]  /*0f60*/  IMAD.WIDE.U32 R72, R6, R73, c[0x0][0x1b0] ;  /* 0x00006c0006487625 */ /* 0x000fcc00078e0049 */
[----:B------:R-:W5:Y:S02]  /*0f70*/  LDG.E.128 R72, [R72.64] ;  /* 0x0000000648487981 */ /* 0x000f64000c1e1d00 */
[----:B------:R-:W-:-:S04]  /*0f80*/  @P1 LEA R76, P2, R6, c[0x0][0x218], 0x4 ;  /* 0x00008600064c1a11 */ /* 0x000fc800078420ff */
[----:B------:R-:W-:-:S05]  /*0f90*/  @P1 LEA.HI.X R77, R6, c[0x0][0x21c], RZ, 0x4, P2 ;  /* 0x00008700064d1a11 */ /* 0x000fca00010f24ff */
[----:B------:R0:W5:Y:S01]  /*0fa0*/  @P1 LDG.E.128 R68, [R76.64] ;  /* 0x000000064c441981 */ /* 0x000162000c1e1d00 */
[----:B------:R-:W-:-:S03]  /*0fb0*/  IADD3 R6, R6, 0x20, RZ ;  /* 0x0000002006067810 */ /* 0x000fc60007ffe0ff */
.L_x_54719:
[----:B------:R-:W-:Y:S05]  /*0fc0*/  BSYNC B0 ;  /* 0x0000000000007941 */ /* 0x000fea0003800000 */
.L_x_54718:
[----:B------:R-:W-:Y:S01]  /*0fd0*/  ISETP.GE.U32.AND P1, PT, R4, 0x120, PT ;  /* 0x000001200400780c */ /* 0x000fe20003f26070 */
[----:B------:R-:W-:Y:S01]  /*0fe0*/  BSSY B0, `(.L_x_54720) ;  /* 0x0000013000007945 */ /* 0x000fe20003800000 */
[----:B------:R-:W-:Y:S01]  /*0ff0*/  LOP3.LUT R5, R5, 0xfffdffff, RZ, 0xc0, !PT ;  /* 0xfffdffff05057812 */ /* 0x000fe200078ec0ff */
[----:B------:R-:W-:-:S10]  /*1000*/  IMAD.HI.U32 R137, R7, -0x326172a9, RZ ;  /* 0xcd9e8d5707897827 */ /* 0x000fd400078e00ff */
[----:B------:R-:W-:Y:S01]  /*1010*/  @P1 LOP3.LUT R5, R5, 0x20000, RZ, 0xfc, !PT ;  /* 0x0002000005051812 */ /* 0x000fe200078efcff */
[----:B------:R-:W-:Y:S05]  /*1020*/  @!P1 BRA `(.L_x_54721) ;  /* 0x000000e000009947 */ /* 0x000fea0003800000 */
[C---:B------:R-:W-:Y:S01]  /*1030*/  LEA R244, P1, R6.reuse, c[0x0][0x1c8], 0x4 ;  /* 0x0000720006f47a11 */ /* 0x040fe200078220ff */
[----:B------:R-:W-:Y:S01]  /*1040*/  CS2R R78, SRZ ;  /* 0x00000000004e7805 */ /* 0x000fe2000001ff00 */
[----:B0-----:R-:W-:Y:S02]  /*1050*/  CS2R R76, SRZ ;  /* 0x00000000004c7805 */ /* 0x001fe4000001ff00 */
        /* <DEDUP_REMOVED lines=11> */
.L_x_54721:
[----:B------:R-:W-:Y:S05]  /*1110*/  BSYNC B0 ;  /* 0x0000000000007941 */ /* 0x000fea0003800000 */
.L_x_54720:
        /* <DEDUP_REMOVED lines=20> */
.L_x_54723:
[----:B------:R-:W-:Y:S05]  /*1260*/  BSYNC B0 ;  /* 0x0000000000007941 */ /* 0x000fea0003800000 */
.L_x_54722:
[----:B------:R-:W-:Y:S01]  /*1270*/  ISETP.GE.U32.AND P1, PT, R4, 0x160, PT ;  /* 0x000001600400780c */ /* 0x000fe20003f26070 */
[----:B------:R-:W-:Y:S01]  /*1280*/  BSSY B0, `(.L_x_54724) ;  /* 0x0000012000007945 */ /* 0x000fe20003800000 */
[----:B------:R-:W-:-:S11]  /*1290*/  LOP3.LUT R5, R5, 0xffff7fff, RZ, 0xc0, !PT ;  /* 0xffff7fff05057812 */ /* 0x000fd600078ec0ff */
        /* <DEDUP_REMOVED lines=16> */
.L_x_54725:
[----:B------:R-:W-:Y:S05]  /*13a0*/  BSYNC B0 ;  /* 0x0000000000007941 */ /* 0x000fea0003800000 */
.L_x_54724:
        /* <DEDUP_REMOVED lines=19> */
.L_x_54727:
[----:B------:R-:W-:Y:S05]  /*14e0*/  BSYNC B0 ;  /* 0x0000000000007941 */ /* 0x000fea0003800000 */
.L_x_54726:
        /* <DEDUP_REMOVED lines=19> */
.L_x_54729:
[----:B------:R-:W-:Y:S05]  /*1620*/  BSYNC B0 ;  /* 0x0000000000007941 */ /* 0x000fea0003800000 */
.L_x_54728:
        /* <DEDUP_REMOVED lines=19> */
.L_x_54731:
[----:B------:R-:W-:Y:S05]  /*1760*/  BSYNC B0 ;  /* 0x0000000000007941 */ /* 0x000fea0003800000 */
.L_x_54730:
        /* <DEDUP_REMOVED lines=19> */
.L_x_54733:
[----:B------:R-:W-:Y:S05]  /*18a0*/  BSYNC B0 ;  /* 0x0000000000007941 */ /* 0x000fea0003800000 */
.L_x_54732:
        /* <DEDUP_REMOVED lines=17> */
[----:B------:R0:W5:Y:S04]  /*19c0*/  @P1 LDG.E.128 R132, [R140.64] ;  /* 0x000000068c841981 */ /* 0x000168000c1e1d00 */
.L_x_54735:
[----:B------:R-:W-:Y:S05]  /*19d0*/  BSYNC B0 ;  /* 0x0000000000007941 */ /* 0x000fea0003800000 */
.L_x_54734:
[----:B------:R-:W-:Y:S02]  /*19e0*/  ISETP.GE.AND P1, PT, R15, c[0x0][0x164], PT ;  /* 0x000059000f007a0c */ /* 0x000fe40003f26270 */
[----:B------:R-:W-:Y:S02]  /*19f0*/  LOP3.LUT R12, R137, UR23, R12, 0x96, !PT ;  /* 0x00000017890c7c12 */ /* 0x000fe4000f8e960c */
[----:B------:R-:W-:-:S09]  /*1a00*/  LOP3.LUT R139, R139, UR24, R10, 0x96, !PT ;  /* 0x000000188b8b7c12 */ /* 0x000fd2000f8e960a */
        /* <DEDUP_REMOVED lines=13> */
.L_x_55252:
[----:B------:R-:W-:Y:S01]  /*1ae0*/  ISETP.NE.U32.AND P1, PT, RZ, c[0x0][0x1c0], PT ;  /* 0x00007000ff007a0c */ /* 0x000fe20003f25070 */
[----:B------:R-:W-:-:S03]  /*1af0*/  IMAD.MOV.U32 R13, RZ, RZ, 0x3f800000 ;  /* 0x3f800000ff0d7424 */ /* 0x000fc600078e00ff */
[----:B------:R-:W-:-:S13]  /*1b00*/  ISETP.NE.AND.EX P1, PT, RZ, c[0x0][0x1c4], PT, P1 ;  /* 0x00007100ff007a0c */ /* 0x000fda0003f25310 */
[----:B------:R-:W-:-:S04]  /*1b10*/  @P1 IMAD.MOV.U32 R11, RZ, RZ, 0x4 ;  /* 0x00000004ff0b1424 */ /* 0x000fc800078e00ff */
[----:B------:R-:W-:-:S05]  /*1b20*/  @P1 IMAD.WIDE R204, R15, R11, c[0x0][0x1c0] ;  /* 0x000070000fcc1625 */ /* 0x000fca00078e020b */
[----:B-----5:R1:W5:Y:S01]  /*1b30*/  @P1 LDG.E R13, [R204.64] ;  /* 0x00000006cc0d1981 */ /* 0x020362000c1e1900 */
[----:B------:R-:W-:Y:S01]  /*1b40*/  IMAD R11, R15, c[0x0][0x168], RZ ;  /* 0x00005a000f0b7a24 */ /* 0x000fe200078e02ff */
[----:B------:R-:W-:Y:S04]  /*1b50*/  BSSY B1, `(.L_x_54737) ;  /* 0x0000171000017945 */ /* 0x000fe80003800000 */
[----:B------:R-:W-:-:S04]  /*1b60*/  SHF.R.S32.HI R14, RZ, 0x1f, R11 ;  /* 0x0000001fff0e7819 */ /* 0x000fc8000001140b */
[----:B------:R-:W-:Y:S02]  /*1b70*/  LEA.HI R11, R14, R11, RZ, 0x2 ;  /* 0x0000000b0e0b7211 */ /* 0x000fe400078f10ff */
[----:B------:R-:W2:Y:S02]  /*1b80*/  S2R R14, SR_TID.X ;  /* 0x00000000000e7919 */ /* 0x000ea40000002100 */
[----:B--2---:R-:W-:-:S04]  /*1b90*/  LOP3.LUT R252, R14, 0x1f, RZ, 0xc0, !PT ;  /* 0x0000001f0efc7812 */ /* 0x004fc800078ec0ff */
[----:B------:R-:W-:-:S05]  /*1ba0*/  LEA.HI.SX32 R14, R11, R252, 0x1e ;  /* 0x000000fc0b0e7211 */ /* 0x000fca00078ff2ff */
[----:B------:R-:W-:Y:S01]  /*1bb0*/  IMAD.MOV.U32 R11, RZ, RZ, R14 ;  /* 0x000000ffff0b7224 */ /* 0x000fe200078e000e */
[----:B------:R-:W-:Y:S05]  /*1bc0*/  @!P0 BRA `(.L_x_54738) ;  /* 0x0000169000008947 */ /* 0x000fea0003800000 */
[----:B-1----:R-:W-:-:S04]  /*1bd0*/  ISETP.NE.U32.AND P1, PT, RZ, c[0x0][0x180], PT ;  /* 0x00006000ff007a0c */ /* 0x002fc80003f25070 */
        /* <DEDUP_REMOVED lines=19> */
.L_x_54740:
[----:B------:R-:W-:Y:S02]  /*1d10*/  IMAD.MOV.U32 R204, RZ, RZ, R10 ;  /* 0x000000ffffcc7224 */ /* 0x000fe400078e000a */
.L_x_54741:
[----:B------:R-:W-:Y:S05]  /*1d20*/  BSYNC B2 ;  /* 0x0000000000027941 */ /* 0x000fea0003800000 */
.L_x_54739:
        /* <DEDUP_REMOVED lines=16> */
.L_x_54745:
[----:B------:R-:W-:Y:S05]  /*1e30*/  BSYNC B3 ;  /* 0x0000000000037941 */ /* 0x000fea0003800000 */
.L_x_54744:
        /* <DEDUP_REMOVED lines=43> */
.L_x_54743:
[----:B------:R-:W-:Y:S05]  /*20f0*/  BSYNC B2 ;  /* 0x0000000000027941 */ /* 0x000fea0003800000 */
.L_x_54742:
[----:B------:R-:W2:Y:S01]  /*2100*/  LDL R205, [R1+0x60] ;  /* 0x0000600001cd7983 */ /* 0x000ea20000100800 */
        /* <DEDUP_REMOVED lines=23> */
.L_x_54747:
[----:B------:R-:W-:Y:S02]  /*2280*/  IMAD.MOV.U32 R7, RZ, RZ, R10 ;  /* 0x000000ffff077224 */ /* 0x000fe400078e000a */
.L_x_54748:
[----:B------:R-:W-:Y:S05]  /*2290*/  BSYNC B2 ;  /* 0x0000000000027941 */ /* 0x000fea0003800000 */
.L_x_54746:
        /* <DEDUP_REMOVED lines=16> */
.L_x_54752:
[----:B------:R-:W-:Y:S05]  /*23a0*/  BSYNC B3 ;  /* 0x0000000000037941 */ /* 0x000fea0003800000 */
.L_x_54751:
        /* <DEDUP_REMOVED lines=43> */
.L_x_54750:
[----:B------:R-:W-:Y:S05]  /*2660*/  BSYNC B2 ;  /* 0x0000000000027941 */ /* 0x000fea0003800000 */
.L_x_54749:
[----:B------:R-:W2:Y:S01]  /*2670*/  LDL R11, [R1+0x64] ;  /* 0x00006400010b7983 */ /* 0x000ea20000100800 */
[----:B------:R-:W0:Y:S01]  /*2680*/  I2F.U32 R7, R7 ;  /* 0x0000000700077306 */ /* 0x000e220000201000 */
[C---:B------:R-:W-:Y:S01]  /*2690*/  ISETP.NE.AND P4, PT, R205.reuse, 0x1, PT ;  /* 0x00000001cd00780c */ /* 0x040fe20003f85270 */
[----:B------:R-:W-:Y:S01]  /*26a0*/  BSSY B2, `(.L_x_54753) ;  /* 0x0000013000027945 */ /* 0x000fe20003800000 */
[----:B------:R-:W-:Y:S01]  /*26b0*/  IADD3 R206, R205, 0x1, RZ ;  /* 0x00000001cdce7810 */ /* 0x000fe20007ffe0ff */
[----:B0-----:R-:W-:-:S05]  /*26c0*/  FFMA.FTZ R7, R7, R236, 1.1641532182693481445e-10 ;  /* 0x2f00000007077423 */ /* 0x001fca00000100ec */
[----:B------:R-:W-:Y:S01]  /*26d0*/  FSETP.GTU.FTZ.AND P3, PT, R7, c[0x0][0x1e4], PT ;  /* 0x0000790007007a0b */ /* 0x000fe20003f7c000 */
        /* <DEDUP_REMOVED lines=14> */
.L_x_54754:
[----:B------:R-:W-:Y:S02]  /*27c0*/  IMAD.MOV.U32 R204, RZ, RZ, R10 ;  /* 0x000000ffffcc7224 */ /* 0x000fe400078e000a */
.L_x_54755:
[----:B------:R-:W-:Y:S05]  /*27d0*/  BSYNC B2 ;  /* 0x0000000000027941 */ /* 0x000fea0003800000 */
.L_x_54753:
        /* <DEDUP_REMOVED lines=16> */
.L_x_54759:
[----:B------:R-:W-:Y:S05]  /*28e0*/  BSYNC B3 ;  /* 0x0000000000037941 */ /* 0x000fea0003800000 */
.L_x_54758:
        /* <DEDUP_REMOVED lines=43> */
.L_x_54757:
[----:B------:R-:W-:Y:S05]  /*2ba0*/  BSYNC B2 ;  /* 0x0000000000027941 */ /* 0x000fea0003800000 */
.L_x_54756:
[----:B------:R-:W2:Y:S01]  /*2bb0*/  LDL R11, [R1+0x68] ;  /* 0x00006800010b7983 */ /* 0x000ea20000100800 */
[----:B------:R-:W0:Y:S01]  /*2bc0*/  I2F.U32 R7, R204 ;  /* 0x000000cc00077306 */ /* 0x000e220000201000 */
[----:B------:R-:W-:Y:S01]  /*2bd0*/  ISETP.NE.AND P5, PT, R206, 0x1, PT ;  /* 0x00000001ce00780c */ /* 0x000fe20003fa5270 */
[----:B------:R-:W-:Y:S01]  /*2be0*/  BSSY B2, `(.L_x_54760) ;  /* 0x0000013000027945 */ /* 0x000fe20003800000 */
[----:B0-----:R-:W-:-:S05]  /*2bf0*/  FFMA.FTZ R7, R7, R236, 1.1641532182693481445e-10 ;  /* 0x2f00000007077423 */ /* 0x001fca00000100ec */
[----:B------:R-:W-:Y:S01]  /*2c00*/  FSETP.GTU.FTZ.AND P4, PT, R7, c[0x0][0x1e4], PT ;  /* 0x0000790007007a0b */ /* 0x000fe20003f9c000 */
        /* <DEDUP_REMOVED lines=15> */
.L_x_54761:
[----:B------:R-:W-:Y:S02]  /*2d00*/  IMAD.MOV.U32 R11, RZ, RZ, R10 ;  /* 0x000000ffff0b7224 */ /* 0x000fe400078e000a */
.L_x_54762:
[----:B------:R-:W-:Y:S05]  /*2d10*/  BSYNC B2 ;  /* 0x0000000000027941 */ /* 0x000fea0003800000 */
.L_x_54760:
        /* <DEDUP_REMOVED lines=16> */
.L_x_54766:
[----:B------:R-:W-:Y:S05]  /*2e20*/  BSYNC B3 ;  /* 0x0000000000037941 */ /* 0x000fea0003800000 */
.L_x_54765:
        /* <DEDUP_REMOVED lines=38> */
[----:B------:R-:W-:Y:S01]  /*3090*/  IMAD.MOV.U32 R7, RZ, RZ, RZ ;  /* 0x000000ffff077224 */ /* 0x000fe200078e00ff */
[----:B------:R-:W-:Y:S02]  /*30a0*/  LOP3.LUT R8, R205, UR26, R206, 0x96, !PT ;  /* 0x0000001acd087c12 */ /* 0x000fe4000f8e96ce */
[----:B------:R-:W-:Y:S01]  /*30b0*/  MOV R12, R204 ;  /* 0x000000cc000c7202 */ /* 0x000fe20000000f00 */
[----:B------:R-:W-:-:S04]  /*30c0*/  IMAD.WIDE.U32 R204, R10, -0x326172a9, RZ ;  /* 0xcd9e8d570acc7825 */ /* 0x000fc800078e00ff */
[----:B------:R-:W-:Y:S01]  /*30d0*/  IMAD.MOV.U32 R10, RZ, RZ, R204 ;  /* 0x000000ffff0a7224 */ /* 0x000fe200078e00cc */
[----:B------:R-:W-:Y:S02]  /*30e0*/  LOP3.LUT R6, R205, UR25, R6, 0x96, !PT ;  /* 0x00000019cd067c12 */ /* 0x000fe4000f8e9606 */
.L_x_54764:
[----:B------:R-:W-:Y:S05]  /*30f0*/  BSYNC B2 ;  /* 0x0000000000027941 */ /* 0x000fea0003800000 */
.L_x_54763:
[----:B------:R-:W2:Y:S01]  /*3100*/  LDL R204, [R1+0x6c] ;  /* 0x00006c0001cc7983 */ /* 0x000ea20000100800 */
[----:B------:R-:W0:Y:S02]  /*3110*/  I2F.U32 R11, R11 ;  /* 0x0000000b000b7306 */ /* 0x000e240000201000 */
[----:B0-----:R-:W-:-:S05]  /*3120*/  FFMA.FTZ R11, R11, R236, 1.1641532182693481445e-10 ;  /* 0x2f0000000b0b7423 */ /* 0x001fca00000100ec */
[----:B------:R-:W-:Y:S01]  /*3130*/  FSETP.GTU.FTZ.AND P5, PT, R11, c[0x0][0x1e4], PT ;  /* 0x000079000b007a0b */ /* 0x000fe20003fbc000 */
[----:B------:R-:W-:-:S04]  /*3140*/  FMUL.FTZ R11, R143, R13 ;  /* 0x0000000d8f0b7220 */ /* 0x000fc80000410000 */
[----:B------:R-:W-:-:S05]  /*3150*/  FMUL.FTZ R11, R11, c[0x0][0x1e8] ;  /* 0x00007a000b0b7a20 */ /* 0x000fca0000410000 */
[----:B------:R-:W-:-:S05]  /*3160*/  FSEL R11, R11, RZ, !P5 ;  /* 0x000000ff0b0b7208 */ /* 0x000fca0006800000 */
[----:B--2---:R-:W-:Y:S01]  /*3170*/  FMUL.FTZ R143, R204, R11 ;  /* 0x0000000bcc8f7220 */ /* 0x004fe20000410000 */
[----:B------:R-:W-:-:S03]  /*3180*/  SEL R11, RZ, 0x10000, P4 ;  /* 0x00010000ff0b7807 */ /* 0x000fc60002000000 */
        /* <DEDUP_REMOVED lines=11> */
[----:B------:R0:W-:Y:S02]  /*3240*/  STG.E [R204.64], R11 ;  /* 0x0000000bcc007986 */ /* 0x0001e4000c101906 */
[----:B0-----:R-:W-:Y:S02]  /*3250*/  IADD3 R11, R14, 0x20, RZ ;  /* 0x000000200e0b7810 */ /* 0x001fe40007ffe0ff */
.L_x_54738:
[----:B-1----:R-:W-:Y:S05]  /*3260*/  BSYNC B1 ;  /* 0x0000000000017941 */ /* 0x002fea0003800000 */
.L_x_54737:
        /* <DEDUP_REMOVED lines=23> */
.L_x_54770:
[----:B------:R-:W-:Y:S02]  /*33e0*/  IMAD.MOV.U32 R204, RZ, RZ, R10 ;  /* 0x000000ffffcc7224 */ /* 0x000fe400078e000a */
.L_x_54771:
[----:B------:R-:W-:Y:S05]  /*33f0*/  BSYNC B2 ;  /* 0x0000000000027941 */ /* 0x000fea0003800000 */
.L_x_54769:
        /* <DEDUP_REMOVED lines=16> */
.L_x_54775:
[----:B------:R-:W-:Y:S05]  /*3500*/  BSYNC B3 ;  /* 0x0000000000037941 */ /* 0x000fea0003800000 */
.L_x_54774:
        /* <DEDUP_REMOVED lines=44> */
.L_x_54773:
[----:B------:R-:W-:Y:S05]  /*37d0*/  BSYNC B2 ;  /* 0x0000000000027941 */ /* 0x000fea0003800000 */
.L_x_54772:
[----:B------:R-:W2:Y:S01]  /*37e0*/  LDL R206, [R1+0x50] ;  /* 0x0000500001ce7983 */ /* 0x000ea20000100800 */
[----:B------:R1:W3:Y:S01]  /*37f0*/  I2F.U32 R7, R204 ;  /* 0x000000cc00077306 */ /* 0x0002e20000201000 */
[----:B------:R-:W-:Y:S01]  /*3800*/  HFMA2.MMA R238, -RZ, RZ, 0.1171875, 0 ;  /* 0x2f800000ffee7435 */ /* 0x000fe200000001ff */
[----:B-----5:R-:W-:Y:S01]  /*3810*/  FMUL.FTZ R144, R144, R13 ;  /* 0x0000000d90907220 */ /* 0x020fe20000410000 */
[----:B------:R-:W-:Y:S01]  /*3820*/  ISETP.NE.U32.AND P1, PT, RZ, c[0x0][0x180], PT ;  /* 0x00006000ff007a0c */ /* 0x000fe20003f25070 */
[----:B------:R-:W-:Y:S01]  /*3830*/  BSSY B2, `(.L_x_54776) ;  /* 0x0000014000027945 */ /* 0x000fe20003800000 */
[C---:B------:R-:W-:Y:S01]  /*3840*/  ISETP.NE.AND P3, PT, R205.reuse, 0x1, PT ;  /* 0x00000001cd00780c */ /* 0x040fe20003f65270 */
[----:B------:R-:W-:Y:S01]  /*3850*/  FMUL.FTZ R144, R144, c[0x0][0x1e8] ;  /* 0x00007a0090907a20 */ /* 0x000fe20000410000 */
[----:B------:R-:W-:Y:S02]  /*3860*/  ISETP.NE.AND.EX P1, PT, RZ, c[0x0][0x184], PT, P1 ;  /* 0x00006100ff007a0c */ /* 0x000fe40003f25310 */
[----:B-1----:R-:W-:-:S02]  /*3870*/  IADD3 R204, R205, 0x1, RZ ;  /* 0x00000001cdcc7810 */ /* 0x002fc40007ffe0ff */
[----:B---3--:R-:W-:-:S05]  /*3880*/  FFMA.FTZ R7, R7, R238, 1.1641532182693481445e-10 ;  /* 0x2f00000007077423 */ /* 0x008fca00000100ee */
        /* <DEDUP_REMOVED lines=13> */
.L_x_54777:
[----:B------:R-:W-:Y:S02]  /*3960*/  IMAD.MOV.U32 R206, RZ, RZ, R10 ;  /* 0x000000ffffce7224 */ /* 0x000fe400078e000a */
.L_x_54778:
[----:B------:R-:W-:Y:S05]  /*3970*/  BSYNC B2 ;  /* 0x0000000000027941 */ /* 0x000fea0003800000 */
.L_x_54776:
        /* <DEDUP_REMOVED lines=16> */
.L_x_54782:
[----:B------:R-:W-:Y:S05]  /*3a80*/  BSYNC B3 ;  /* 0x0000000000037941 */ /* 0x000fea0003800000 */
.L_x_54781:
        /* <DEDUP_REMOVED lines=44> */
.L_x_54780:
[----:B------:R-:W-:Y:S05]  /*3d50*/  BSYNC B2 ;  /* 0x0000000000027941 */ /* 0x000fea0003800000 */
.L_x_54779:
[----:B------:R-:W2:Y:S01]  /*3d60*/  LDL R205, [R1+0x54] ;  /* 0x0000540001cd7983 */ /* 0x000ea20000100800 */
[----:B------:R-:W1:Y:S01]  /*3d70*/  I2F.U32 R7, R206 ;  /* 0x000000ce00077306 */ /* 0x000e620000201000 */
[----:B------:R-:W-:Y:S01]  /*3d80*/  ISETP.NE.AND P4, PT, R204, 0x1, PT ;  /* 0x00000001cc00780c */ /* 0x000fe20003f85270 */
[----:B------:R-:W-:Y:S01]  /*3d90*/  BSSY B2, `(.L_x_54783) ;  /* 0x0000013000027945 */ /* 0x000fe20003800000 */
[----:B-1----:R-:W-:-:S05]  /*3da0*/  FFMA.FTZ R7, R7, R238, 1.1641532182693481445e-10 ;  /* 0x2f00000007077423 */ /* 0x002fca00000100ee */
        /* <DEDUP_REMOVED lines=16> */
.L_x_54784:
[----:B------:R-:W-:Y:S02]  /*3eb0*/  IMAD.MOV.U32 R7, RZ, RZ, R10 ;  /* 0x000000ffff077224 */ /* 0x000fe400078e000a */
.L_x_54785:
[----:B------:R-:W-:Y:S05]  /*3ec0*/  BSYNC B2 ;  /* 0x0000000000027941 */ /* 0x000fea0003800000 */
.L_x_54783:
        /* <DEDUP_REMOVED lines=16> */
.L_x_54789:
[----:B------:R-:W-:Y:S05]  /*3fd0*/  BSYNC B3 ;  /* 0x0000000000037941 */ /* 0x000fea0003800000 */
.L_x_54788:
        /* <DEDUP_REMOVED lines=44> */
.L_x_54787:
[----:B------:R-:W-:Y:S05]  /*42a0*/  BSYNC B2 ;  /* 0x0000000000027941 */ /* 0x000fea0003800000 */
.L_x_54786:
        /* <DEDUP_REMOVED lines=21> */
.L_x_54791:
[----:B------:R-:W-:Y:S02]  /*4400*/  IMAD.MOV.U32 R206, RZ, RZ, R10 ;  /* 0x000000ffffce7224 */ /* 0x000fe400078e000a */
.L_x_54792:
[----:B------:R-:W-:Y:S05]  /*4410*/  BSYNC B2 ;  /* 0x0000000000027941 */ /* 0x000fea0003800000 */
.L_x_54790:
        /* <DEDUP_REMOVED lines=16> */
.L_x_54796:
[----:B------:R-:W-:Y:S05]  /*4520*/  BSYNC B3 ;  /* 0x0000000000037941 */ /* 0x000fea0003800000 */
.L_x_54795:
        /* <DEDUP_REMOVED lines=37> */
[----:B------:R-:W-:Y:S01]  /*4780*/  IMAD.WIDE.U32 R204, R7, -0x2daee0ad, RZ ;  /* 0xd2511f5307cc7825 */ /* 0x000fe200078e00ff */
[----:B------:R-:W-:-:S03]  /*4790*/  MOV R7, RZ ;  /* 0x000000ff00077202 */ /* 0x000fc60000000f00 */
[----:B------:R-:W-:Y:S01]  /*47a0*/  IMAD.MOV.U32 R12, RZ, RZ, R204 ;  /* 0x000000ffff0c7224 */ /* 0x000fe200078e00cc */
[----:B------:R-:W-:Y:S01]  /*47b0*/  LOP3.LUT R8, R205, UR26, R236, 0x96, !PT ;  /* 0x0000001acd087c12 */ /* 0x000fe2000f8e96ec */
[----:B------:R-:W-:-:S04]  /*47c0*/  IMAD.WIDE.U32 R204, R10, -0x326172a9, RZ ;  /* 0xcd9e8d570acc7825 */ /* 0x000fc800078e00ff */
[----:B------:R-:W-:Y:S01]  /*47d0*/  IMAD.MOV.U32 R10, RZ, RZ, R204 ;  /* 0x000000ffff0a7224 */ /* 0x000fe200078e00cc */
[----:B------:R-:W-:Y:S02]  /*47e0*/  LOP3.LUT R6, R205, UR25, R6, 0x96, !PT ;  /* 0x00000019cd067c12 */ /* 0x000fe4000f8e9606 */
.L_x_54794:
[----:B------:R-:W-:Y:S05]  /*47f0*/  BSYNC B2 ;  /* 0x0000000000027941 */ /* 0x000fea0003800000 */
.L_x_54793:
[----:B------:R-:W2:Y:S01]  /*4800*/  LDL R205, [R1+0x5c] ;  /* 0x00005c0001cd7983 */ /* 0x000ea20000100800 */
[----:B------:R-:W1:Y:S01]  /*4810*/  I2F.U32 R204, R206 ;  /* 0x000000ce00cc7306 */ /* 0x000e620000201000 */
[----:B------:R-:W-:-:S04]  /*4820*/  FMUL.FTZ R147, R147, R13 ;  /* 0x0000000d93937220 */ /* 0x000fc80000410000 */
[----:B------:R-:W-:Y:S02]  /*4830*/  FMUL.FTZ R147, R147, c[0x0][0x1e8] ;  /* 0x00007a0093937a20 */ /* 0x000fe40000410000 */
[----:B-1----:R-:W-:-:S05]  /*4840*/  FFMA.FTZ R204, R204, R238, 1.1641532182693481445e-10 ;  /* 0x2f000000cccc7423 */ /* 0x002fca00000100ee */
        /* <DEDUP_REMOVED lines=8> */
[----:B-1----:R-:W-:Y:S02]  /*48d0*/  SEL R204, RZ, 0x10000, P4 ;  /* 0x00010000ffcc7807 */ /* 0x002fe40002000000 */
        /* <DEDUP_REMOVED lines=8> */
.L_x_54768:
[----:B------:R-:W-:Y:S05]  /*4960*/  BSYNC B1 ;  /* 0x0000000000017941 */ /* 0x000fea0003800000 */
.L_x_54767:
        /* <DEDUP_REMOVED lines=8> */
[----:B--2---:R-:W-:-:S04]  /*49f0*/  IMAD.MOV.U32 R148, RZ, RZ, 0x10 ;  /* 0x00000010ff947424 */ /* 0x004fc800078e00ff */
[----:B------:R-:W-:-:S06]  /*4a00*/  IMAD.WIDE.U32 R148, R11, R148, c[0x0][0x170] ;  /* 0x00005c000b947625 */ /* 0x000fcc00078e0094 */
[----:B------:R-:W5:Y:S01]  /*4a10*/  LDG.E.128 R148, [R148.64] ;  /* 0x0000000694947981 */ /* 0x000f62000c1e1d00 */
[C---:B------:R-:W-:Y:S01]  /*4a20*/  ISETP.NE.AND P1, PT, R7.reuse, 0x1, PT ;  /* 0x000000010700780c */ /* 0x040fe20003f25270 */
[----:B------:R-:W-:Y:S01]  /*4a30*/  BSSY B2, `(.L_x_54799) ;  /* 0x000000c000027945 */ /* 0x000fe20003800000 */
[----:B-1----:R-:W-:-:S11]  /*4a40*/  IADD3 R205, R7, 0x1, RZ ;  /* 0x0000000107cd7810 */ /* 0x002fd60007ffe0ff */
        /* <DEDUP_REMOVED lines=9> */
.L_x_54800:
[----:B------:R-:W-:Y:S02]  /*4ae0*/  IMAD.MOV.U32 R204, RZ, RZ, R10 ;  /* 0x000000ffffcc7224 */ /* 0x000fe400078e000a */
.L_x_54801:
[----:B------:R-:W-:Y:S05]  /*4af0*/  BSYNC B2 ;  /* 0x0000000000027941 */ /* 0x000fea0003800000 */
.L_x_54799:
        /* <DEDUP_REMOVED lines=16> */
.L_x_54805:
[----:B------:R-:W-:Y:S05]  /*4c00*/  BSYNC B3 ;  /* 0x0000000000037941 */ /* 0x000fea0003800000 */
.L_x_54804:
        /* <DEDUP_REMOVED lines=44> */
.L_x_54803:
[----:B------:R-:W-:Y:S05]  /*4ed0*/  BSYNC B2 ;  /* 0x0000000000027941 */ /* 0x000fea0003800000 */
.L_x_54802:
[----:B------:R-:W2:Y:S01]  /*4ee0*/  LDL R206, [R1+0x40] ;  /* 0x0000400001ce7983 */ /* 0x000ea20000100800 */
[----:B------:R1:W3:Y:S01]  /*4ef0*/  I2F.U32 R7, R204 ;  /* 0x000000cc00077306 */ /* 0x0002e20000201000 */
[----:B------:R-:W-:Y:S01]  /*4f00*/  IMAD.MOV.U32 R238, RZ, RZ, 0x2f800000 ;  /* 0x2f800000ffee7424 */ /* 0x000fe200078e00ff */
[----:B------:R-:W-:Y:S01]  /*4f10*/  ISETP.NE.U32.AND P1, PT, RZ, c[0x0][0x180], PT ;  /* 0x00006000ff007a0c */ /* 0x000fe20003f25070 */
[----:B-----5:R-:W-:Y:S01]  /*4f20*/  FMUL.FTZ R148, R148, R13 ;  /* 0x0000000d94947220 */ /* 0x020fe20000410000 */
[C---:B------:R-:W-:Y:S01]  /*4f30*/  ISETP.NE.AND P3, PT, R205.reuse, 0x1, PT ;  /* 0x00000001cd00780c */ /* 0x040fe20003f65270 */
[----:B------:R-:W-:Y:S01]  /*4f40*/  BSSY B2, `(.L_x_54806) ;  /* 0x0000013000027945 */ /* 0x000fe20003800000 */
[----:B------:R-:W-:Y:S01]  /*4f50*/  ISETP.NE.AND.EX P1, PT, RZ, c[0x0][0x184], PT, P1 ;  /* 0x00006100ff007a0c */ /* 0x000fe20003f25310 */
[----:B------:R-:W-:Y:S01]  /*4f60*/  FMUL.FTZ R148, R148, c[0x0][0x1e8] ;  /* 0x00007a0094947a20 */ /* 0x000fe20000410000 */
[----:B-1----:R-:W-:Y:S01]  /*4f70*/  IADD3 R204, R205, 0x1, RZ ;  /* 0x00000001cdcc7810 */ /* 0x002fe20007ffe0ff */
        /* <DEDUP_REMOVED lines=14> */
.L_x_54807:
[----:B------:R-:W-:Y:S02]  /*5060*/  IMAD.MOV.U32 R206, RZ, RZ, R10 ;  /* 0x000000ffffce7224 */ /* 0x000fe400078e000a */
.L_x_54808:
[----:B------:R-:W-:Y:S05]  /*5070*/  BSYNC B2 ;  /* 0x0000000000027941 */ /* 0x000fea0003800000 */
.L_x_54806:
        /* <DEDUP_REMOVED lines=16> */
.L_x_54812:
[----:B------:R-:W-:Y:S05]  /*5180*/  BSYNC B3 ;  /* 0x0000000000037941 */ /* 0x000fea0003800000 */
.L_x_54811:
        /* <DEDUP_REMOVED lines=44> */
.L_x_54810:
[----:B------:R-:W-:Y:S05]  /*5450*/  BSYNC B2 ;  /* 0x0000000000027941 */ /* 0x000fea0003800000 */
.L_x_54809:
        /* <DEDUP_REMOVED lines=21> */
.L_x_54814:
[----:B------:R-:W-:Y:S02]  /*55b0*/  IMAD.MOV.U32 R7, RZ, RZ, R10 ;  /* 0x000000ffff077224 */ /* 0x000fe400078e000a */
.L_x_54815:
[----:B------:R-:W-:Y:S05]  /*55c0*/  BSYNC B2 ;  /* 0x0000000000027941 */ /* 0x000fea0003800000 */
.L_x_54813:
        /* <DEDUP_REMOVED lines=16> */
.L_x_54819:
[----:B------:R-:W-:Y:S05]  /*56d0*/  BSYNC B3 ;  /* 0x0000000000037941 */ /* 0x000fea0003800000 */
.L_x_54818:
        /* <DEDUP_REMOVED lines=44> */
.L_x_54817:
[----:B------:R-:W-:Y:S05]  /*59a0*/  BSYNC B2 ;  /* 0x0000000000027941 */ /* 0x000fea0003800000 */
.L_x_54816:
        /* <DEDUP_REMOVED lines=21> */
.L_x_54821:
[----:B------:R-:W-:Y:S02]  /*5b00*/  IMAD.MOV.U32 R206, RZ, RZ, R10 ;  /* 0x000000ffffce7224 */ /* 0x000fe400078e000a */
.L_x_54822:
[----:B------:R-:W-:Y:S05]  /*5b10*/  BSYNC B2 ;  /* 0x0000000000027941 */ /* 0x000fea0003800000 */
.L_x_54820:
        /* <DEDUP_REMOVED lines=16> */
.L_x_54826:
[----:B------:R-:W-:Y:S05]  /*5c20*/  BSYNC B3 ;  /* 0x0000000000037941 */ /* 0x000fea0003800000 */
.L_x_54825:
        /* <DEDUP_REMOVED lines=44> */
.L_x_54824:
[----:B------:R-:W-:Y:S05]  /*5ef0*/  BSYNC B2 ;  /* 0x0000000000027941 */ /* 0x000fea0003800000 */
.L_x_54823:
        /* <DEDUP_REMOVED lines=22> */
.L_x_54798:
[----:B------:R-:W-:Y:S05]  /*6060*/  BSYNC B1 ;  /* 0x0000000000017941 */ /* 0x000fea0003800000 */
.L_x_54797:
        /* <DEDUP_REMOVED lines=8> */
[----:B--2---:R-:W-:-:S10]  /*60f0*/  HFMA2.MMA R152, -RZ, RZ, 0, 9.5367431640625e-07 ;  /* 0x00000010ff987435 */ /* 0x004fd400000001ff */
        /* <DEDUP_REMOVED lines=14> */
.L_x_54830:
[----:B------:R-:W-:Y:S02]  /*61e0*/  IMAD.MOV.U32 R204, RZ, RZ, R10 ;  /* 0x000000ffffcc7224 */ /* 0x000fe400078e000a */
.L_x_54831:
[----:B------:R-:W-:Y:S05]  /*61f0*/  BSYNC B2 ;  /* 0x0000000000027941 */ /* 0x000fea0003800000 */
.L_x_54829:
        /* <DEDUP_REMOVED lines=16> */
.L_x_54835:
[----:B------:R-:W-:Y:S05]  /*6300*/  BSYNC B3 ;  /* 0x0000000000037941 */ /* 0x000fea0003800000 */
.L_x_54834:
[----:B------:R-:W-:Y:S01]  /*6310*/  LOP3.LUT R8, R6, UR5, R9, 0x96, !PT ;  /* 0x0000000506087c12 */ /* 0x000fe2000f8e9609 */
[----:B------:R-:W-:Y:S01]  /*6320*/  IMAD.HI.U32 R6, R0, -0x326172a9, RZ ;  /* 0xcd9e8d5700067827 */ /* 0x000fe200078e00ff */
[----:B------:R-:W-:-:S03]  /*6330*/  MOV R205, RZ ;  /* 0x000000ff00cd7202 */ /* 0x000fc60000000f00 */
        /* <DEDUP_REMOVED lines=41> */
.L_x_54833:
[----:B------:R-:W-:Y:S05]  /*65d0*/  BSYNC B2 ;  /* 0x0000000000027941 */ /* 0x000fea0003800000 */
.L_x_54832:
        /* <DEDUP_REMOVED lines=24> */
.L_x_54837:
[----:B------:R-:W-:Y:S02]  /*6760*/  MOV R206, R10 ;  /* 0x0000000a00ce7202 */ /* 0x000fe40000000f00 */
.L_x_54838:
[----:B------:R-:W-:Y:S05]  /*6770*/  BSYNC B2 ;  /* 0x0000000000027941 */ /* 0x000fea0003800000 */
.L_x_54836:
        /* <DEDUP_REMOVED lines=16> */
.L_x_54842:
[----:B------:R-:W-:Y:S05]  /*6880*/  BSYNC B3 ;  /* 0x0000000000037941 */ /* 0x000fea0003800000 */
.L_x_54841:
        /* <DEDUP_REMOVED lines=44> */
.L_x_54840:
[----:B------:R-:W-:Y:S05]  /*6b50*/  BSYNC B2 ;  /* 0x0000000000027941 */ /* 0x000fea0003800000 */
.L_x_54839:
        /* <DEDUP_REMOVED lines=21> */
.L_x_54844:
[----:B------:R-:W-:Y:S02]  /*6cb0*/  MOV R7, R10 ;  /* 0x0000000a00077202 */ /* 0x000fe40000000f00 */
.L_x_54845:
[----:B------:R-:W-:Y:S05]  /*6cc0*/  BSYNC B2 ;  /* 0x0000000000027941 */ /* 0x000fea0003800000 */
.L_x_54843:
        /* <DEDUP_REMOVED lines=16> */
.L_x_54849:
[----:B------:R-:W-:Y:S05]  /*6dd0*/  BSYNC B3 ;  /* 0x0000000000037941 */ /* 0x000fea0003800000 */
.L_x_54848:
        /* <DEDUP_REMOVED lines=44> */
.L_x_54847:
[----:B------:R-:W-:Y:S05]  /*70a0*/  BSYNC B2 ;  /* 0x0000000000027941 */ /* 0x000fea0003800000 */
.L_x_54846:
        /* <DEDUP_REMOVED lines=21> */
.L_x_54851:
[----:B------:R-:W-:Y:S02]  /*7200*/  MOV R206, R10 ;  /* 0x0000000a00ce7202 */ /* 0x000fe40000000f00 */
.L_x_54852:
[----:B------:R-:W-:Y:S05]  /*7210*/  BSYNC B2 ;  /* 0x0000000000027941 */ /* 0x000fea0003800000 */
.L_x_54850:
        /* <DEDUP_REMOVED lines=16> */
.L_x_54856:
[----:B------:R-:W-:Y:S05]  /*7320*/  BSYNC B3 ;  /* 0x0000000000037941 */ /* 0x000fea0003800000 */
.L_x_54855:
        /* <DEDUP_REMOVED lines=44> */
.L_x_54854:
[----:B------:R-:W-:Y:S05]  /*75f0*/  BSYNC B2 ;  /* 0x0000000000027941 */ /* 0x000fea0003800000 */
.L_x_54853:
        /* <DEDUP_REMOVED lines=22> */
.L_x_54828:
[----:B------:R-:W-:Y:S05]  /*7760*/  BSYNC B1 ;  /* 0x0000000000017941 */ /* 0x000fea0003800000 */
.L_x_54827:
        /* <DEDUP_REMOVED lines=23> */
.L_x_54860:
[----:B------:R-:W-:Y:S02]  /*78e0*/  IMAD.MOV.U32 R204, RZ, RZ, R10 ;  /* 0x000000ffffcc7224 */ /* 0x000fe400078e000a */
.L_x_54861:
[----:B------:R-:W-:Y:S05]  /*78f0*/  BSYNC B2 ;  /* 0x0000000000027941 */ /* 0x000fea0003800000 */
.L_x_54859:
        /* <DEDUP_REMOVED lines=16> */
.L_x_54865:
[----:B------:R-:W-:Y:S05]  /*7a00*/  BSYNC B3 ;  /* 0x0000000000037941 */ /* 0x000fea0003800000 */
.L_x_54864:
        /* <DEDUP_REMOVED lines=44> */
.L_x_54863:
[----:B------:R-:W-:Y:S05]  /*7cd0*/  BSYNC B2 ;  /* 0x0000000000027941 */ /* 0x000fea0003800000 */
.L_x_54862:
        /* <DEDUP_REMOVED lines=24> */
.L_x_54867:
[----:B------:R-:W-:Y:S02]  /*7e60*/  IMAD.MOV.U32 R206, RZ, RZ, R10 ;  /* 0x000000ffffce7224 */ /* 0x000fe400078e000a */
.L_x_54868:
[----:B------:R-:W-:Y:S05]  /*7e70*/  BSYNC B2 ;  /* 0x0000000000027941 */ /* 0x000fea0003800000 */
.L_x_54866:
        /* <DEDUP_REMOVED lines=16> */
.L_x_54872:
[----:B------:R-:W-:Y:S05]  /*7f80*/  BSYNC B3 ;  /* 0x0000000000037941 */ /* 0x000fea0003800000 */
.L_x_54871:
        /* <DEDUP_REMOVED lines=44> */
.L_x_54870:
[----:B------:R-:W-:Y:S05]  /*8250*/  BSYNC B2 ;  /* 0x0000000000027941 */ /* 0x000fea0003800000 */
.L_x_54869:
        /* <DEDUP_REMOVED lines=21> */
.L_x_54874:
[----:B------:R-:W-:Y:S02]  /*83b0*/  IMAD.MOV.U32 R7, RZ, RZ, R10 ;  /* 0x000000ffff077224 */ /* 0x000fe400078e000a */
.L_x_54875:
[----:B------:R-:W-:Y:S05]  /*83c0*/  BSYNC B2 ;  /* 0x0000000000027941 */ /* 0x000fea0003800000 */
.L_x_54873:
        /* <DEDUP_REMOVED lines=16> */
.L_x_54879:
[----:B------:R-:W-:Y:S05]  /*84d0*/  BSYNC B3 ;  /* 0x0000000000037941 */ /* 0x000fea0003800000 */
.L_x_54878:
        /* <DEDUP_REMOVED lines=44> */
.L_x_54877:
[----:B------:R-:W-:Y:S05]  /*87a0*/  BSYNC B2 ;  /* 0x0000000000027941 */ /* 0x000fea0003800000 */
.L_x_54876:
        /* <DEDUP_REMOVED lines=21> */
.L_x_54881:
[----:B------:R-:W-:Y:S02]  /*8900*/  IMAD.MOV.U32 R206, RZ, RZ, R10 ;  /* 0x000000ffffce7224 */ /* 0x000fe400078e000a */
.L_x_54882:
[----:B------:R-:W-:Y:S05]  /*8910*/  BSYNC B2 ;  /* 0x0000000000027941 */ /* 0x000fea0003800000 */
.L_x_54880:
        /* <DEDUP_REMOVED lines=16> */
.L_x_54886:
[----:B------:R-:W-:Y:S05]  /*8a20*/  BSYNC B3 ;  /* 0x0000000000037941 */ /* 0x000fea0003800000 */
.L_x_54885:
        /* <DEDUP_REMOVED lines=44> */
.L_x_54884:
[----:B------:R-:W-:Y:S05]  /*8cf0*/  BSYNC B2 ;  /* 0x0000000000027941 */ /* 0x000fea0003800000 */
.L_x_54883:
        /* <DEDUP_REMOVED lines=16> */
[----:B------:R-:W-:-:S04]  /*8e00*/  SEL R204, RZ, 0x1, P2 ;  /* 0x00000001ffcc7807 */ /* 0x000fc80001000000 */
[----:B------:R-:W-:Y:S02]  /*8e10*/  IADD3 R206, R206, R204, RZ ;  /* 0x000000cccece7210 */ /* 0x000fe40007ffe0ff */
[----:B------:R-:W-:-:S04]  /*8e20*/  LEA R204, P1, R11, c[0x0][0x190], 0x2 ;  /* 0x000064000bcc7a11 */ /* 0x000fc800078210ff */
[C---:B------:R-:W-:Y:S02]  /*8e30*/  LEA.HI.X R205, R11.reuse, c[0x0][0x194], RZ, 0x2, P1 ;  /* 0x000065000bcd7a11 */ /* 0x040fe400008f14ff */
[----:B------:R-:W-:-:S03]  /*8e40*/  IADD3 R11, R11, 0x20, RZ ;  /* 0x000000200b0b7810 */ /* 0x000fc60007ffe0ff */
[----:B------:R1:W-:Y:S04]  /*8e50*/  STG.E [R204.64], R206 ;  /* 0x000000cecc007986 */ /* 0x0003e8000c101906 */
.L_x_54858:
[----:B------:R-:W-:Y:S05]  /*8e60*/  BSYNC B1 ;  /* 0x0000000000017941 */ /* 0x000fea0003800000 */
.L_x_54857:
        /* <DEDUP_REMOVED lines=23> */
.L_x_54890:
[----:B------:R-:W-:Y:S02]  /*8fe0*/  MOV R204, R10 ;  /* 0x0000000a00cc7202 */ /* 0x000fe40000000f00 */
.L_x_54891:
[----:B------:R-:W-:Y:S05]  /*8ff0*/  BSYNC B2 ;  /* 0x0000000000027941 */ /* 0x000fea0003800000 */
.L_x_54889:
        /* <DEDUP_REMOVED lines=16> */
.L_x_54895:
[----:B------:R-:W-:Y:S05]  /*9100*/  BSYNC B3 ;  /* 0x0000000000037941 */ /* 0x000fea0003800000 */
.L_x_54894:
        /* <DEDUP_REMOVED lines=44> */
.L_x_54893:
[----:B------:R-:W-:Y:S05]  /*93d0*/  BSYNC B2 ;  /* 0x0000000000027941 */ /* 0x000fea0003800000 */
.L_x_54892:
        /* <DEDUP_REMOVED lines=24> */
.L_x_54897:
[----:B------:R-:W-:Y:S02]  /*9560*/  IMAD.MOV.U32 R206, RZ, RZ, R10 ;  /* 0x000000ffffce7224 */ /* 0x000fe400078e000a */
.L_x_54898:
[----:B------:R-:W-:Y:S05]  /*9570*/  BSYNC B2 ;  /* 0x0000000000027941 */ /* 0x000fea0003800000 */
.L_x_54896:
        /* <DEDUP_REMOVED lines=16> */
.L_x_54902:
[----:B------:R-:W-:Y:S05]  /*9680*/  BSYNC B3 ;  /* 0x0000000000037941 */ /* 0x000fea0003800000 */
.L_x_54901:
        /* <DEDUP_REMOVED lines=44> */
.L_x_54900:
[----:B------:R-:W-:Y:S05]  /*9950*/  BSYNC B2 ;  /* 0x0000000000027941 */ /* 0x000fea0003800000 */
.L_x_54899:
        /* <DEDUP_REMOVED lines=21> */
.L_x_54904:
[----:B------:R-:W-:Y:S02]  /*9ab0*/  IMAD.MOV.U32 R7, RZ, RZ, R10 ;  /* 0x000000ffff077224 */ /* 0x000fe400078e000a */
.L_x_54905:
[----:B------:R-:W-:Y:S05]  /*9ac0*/  BSYNC B2 ;  /* 0x0000000000027941 */ /* 0x000fea0003800000 */
.L_x_54903:
        /* <DEDUP_REMOVED lines=16> */
.L_x_54909:
[----:B------:R-:W-:Y:S05]  /*9bd0*/  BSYNC B3 ;  /* 0x0000000000037941 */ /* 0x000fea0003800000 */
.L_x_54908:
        /* <DEDUP_REMOVED lines=44> */
.L_x_54907:
[----:B------:R-:W-:Y:S05]  /*9ea0*/  BSYNC B2 ;  /* 0x0000000000027941 */ /* 0x000fea0003800000 */
.L_x_54906:
        /* <DEDUP_REMOVED lines=21> */
.L_x_54911:
[----:B------:R-:W-:Y:S02]  /*a000*/  IMAD.MOV.U32 R206, RZ, RZ, R10 ;  /* 0x000000ffffce7224 */ /* 0x000fe400078e000a */
.L_x_54912:
[----:B------:R-:W-:Y:S05]  /*a010*/  BSYNC B2 ;  /* 0x0000000000027941 */ /* 0x000fea0003800000 */
.L_x_54910:
        /* <DEDUP_REMOVED lines=16> */
.L_x_54916:
[----:B------:R-:W-:Y:S05]  /*a120*/  BSYNC B3 ;  /* 0x0000000000037941 */ /* 0x000fea0003800000 */
.L_x_54915:
        /* <DEDUP_REMOVED lines=44> */
.L_x_54914:
[----:B------:R-:W-:Y:S05]  /*a3f0*/  BSYNC B2 ;  /* 0x0000000000027941 */ /* 0x000fea0003800000 */
.L_x_54913:
        /* <DEDUP_REMOVED lines=22> */
.L_x_54888:
[----:B------:R-:W-:Y:S05]  /*a560*/  BSYNC B1 ;  /* 0x0000000000017941 */ /* 0x000fea0003800000 */
.L_x_54887:
        /* <DEDUP_REMOVED lines=23> */
.L_x_54920:
[----:B------:R-:W-:Y:S02]  /*a6e0*/  IMAD.MOV.U32 R204, RZ, RZ, R10 ;  /* 0x000000ffffcc7224 */ /* 0x000fe400078e000a */
.L_x_54921:
[----:B------:R-:W-:Y:S05]  /*a6f0*/  BSYNC B2 ;  /* 0x0000000000027941 */ /* 0x000fea0003800000 */
.L_x_54919:
        /* <DEDUP_REMOVED lines=16> */
.L_x_54925:
[----:B------:R-:W-:Y:S05]  /*a800*/  BSYNC B3 ;  /* 0x0000000000037941 */ /* 0x000fea0003800000 */
.L_x_54924:
        /* <DEDUP_REMOVED lines=44> */
.L_x_54923:
[----:B------:R-:W-:Y:S05]  /*aad0*/  BSYNC B2 ;  /* 0x0000000000027941 */ /* 0x000fea0003800000 */
.L_x_54922:
[----:B------:R-:W2:Y:S01]  /*aae0*/  LDL R206, [R1] ;  /* 0x0000000001ce7983 */ /* 0x000ea20000100800 */
        /* <DEDUP_REMOVED lines=23> */
.L_x_54927:
[----:B------:R-:W-:Y:S02]  /*ac60*/  IMAD.MOV.U32 R206, RZ, RZ, R10 ;  /* 0x000000ffffce7224 */ /* 0x000fe400078e000a */
.L_x_54928:
[----:B------:R-:W-:Y:S05]  /*ac70*/  BSYNC B2 ;  /* 0x0000000000027941 */ /* 0x000fea0003800000 */
.L_x_54926:
        /* <DEDUP_REMOVED lines=16> */
.L_x_54932:
[----:B------:R-:W-:Y:S05]  /*ad80*/  BSYNC B3 ;  /* 0x0000000000037941 */ /* 0x000fea0003800000 */
.L_x_54931:
        /* <DEDUP_REMOVED lines=44> */
.L_x_54930:
[----:B------:R-:W-:Y:S05]  /*b050*/  BSYNC B2 ;  /* 0x0000000000027941 */ /* 0x000fea0003800000 */
.L_x_54929:
        /* <DEDUP_REMOVED lines=21> */
.L_x_54934:
[----:B------:R-:W-:Y:S02]  /*b1b0*/  IMAD.MOV.U32 R7, RZ, RZ, R10 ;  /* 0x000000ffff077224 */ /* 0x000fe400078e000a */
.L_x_54935:
[----:B------:R-:W-:Y:S05]  /*b1c0*/  BSYNC B2 ;  /* 0x0000000000027941 */ /* 0x000fea0003800000 */
.L_x_54933:
        /* <DEDUP_REMOVED lines=16> */
.L_x_54939:
[----:B------:R-:W-:Y:S05]  /*b2d0*/  BSYNC B3 ;  /* 0x0000000000037941 */ /* 0x000fea0003800000 */
.L_x_54938:
        /* <DEDUP_REMOVED lines=44> */
.L_x_54937:
[----:B------:R-:W-:Y:S05]  /*b5a0*/  BSYNC B2 ;  /* 0x0000000000027941 */ /* 0x000fea0003800000 */
.L_x_54936:
        /* <DEDUP_REMOVED lines=21> */
.L_x_54941:
[----:B------:R-:W-:Y:S02]  /*b700*/  IMAD.MOV.U32 R206, RZ, RZ, R10 ;  /* 0x000000ffffce7224 */ /* 0x000fe400078e000a */
.L_x_54942:
[----:B------:R-:W-:Y:S05]  /*b710*/  BSYNC B2 ;  /* 0x0000000000027941 */ /* 0x000fea0003800000 */
.L_x_54940:
        /* <DEDUP_REMOVED lines=16> */
.L_x_54946:
[----:B------:R-:W-:Y:S05]  /*b820*/  BSYNC B3 ;  /* 0x0000000000037941 */ /* 0x000fea0003800000 */
.L_x_54945:
        /* <DEDUP_REMOVED lines=44> */
.L_x_54944:
[----:B------:R-:W-:Y:S05]  /*baf0*/  BSYNC B2 ;  /* 0x0000000000027941 */ /* 0x000fea0003800000 */
.L_x_54943:
        /* <DEDUP_REMOVED lines=22> */
.L_x_54918:
[----:B------:R-:W-:Y:S05]  /*bc60*/  BSYNC B1 ;  /* 0x0000000000017941 */ /* 0x000fea0003800000 */
.L_x_54917:
        /* <DEDUP_REMOVED lines=23> */
.L_x_54950:
[----:B------:R-:W-:Y:S02]  /*bde0*/  IMAD.MOV.U32 R204, RZ, RZ, R10 ;  /* 0x000000ffffcc7224 */ /* 0x000fe400078e000a */
.L_x_54951:
[----:B------:R-:W-:Y:S05]  /*bdf0*/  BSYNC B2 ;  /* 0x0000000000027941 */ /* 0x000fea0003800000 */
.L_x_54949:
        /* <DEDUP_REMOVED lines=16> */
.L_x_54955:
[----:B------:R-:W-:Y:S05]  /*bf00*/  BSYNC B3 ;  /* 0x0000000000037941 */ /* 0x000fea0003800000 */
.L_x_54954:
        /* <DEDUP_REMOVED lines=44> */
.L_x_54953:
[----:B------:R-:W-:Y:S05]  /*c1d0*/  BSYNC B2 ;  /* 0x0000000000027941 */ /* 0x000fea0003800000 */
.L_x_54952:
[----:B------:R1:W2:Y:S01]  /*c1e0*/  I2F.U32 R7, R204 ;  /* 0x000000cc00077306 */ /* 0x0002a20000201000 */
        /* <DEDUP_REMOVED lines=8> */
[----:B--2---:R-:W-:-:S05]  /*c270*/  FFMA.FTZ R7, R7, R238, 1.1641532182693481445e-10 ;  /* 0x2f00000007077423 */ /* 0x004fca00000100ee */
        /* <DEDUP_REMOVED lines=13> */
.L_x_54957:
[----:B------:R-:W-:Y:S02]  /*c350*/  IMAD.MOV.U32 R206, RZ, RZ, R10 ;  /* 0x000000ffffce7224 */ /* 0x000fe400078e000a */
.L_x_54958:
[----:B------:R-:W-:Y:S05]  /*c360*/  BSYNC B2 ;  /* 0x0000000000027941 */ /* 0x000fea0003800000 */
.L_x_54956:
        /* <DEDUP_REMOVED lines=16> */
.L_x_54962:
[----:B------:R-:W-:Y:S05]  /*c470*/  BSYNC B3 ;  /* 0x0000000000037941 */ /* 0x000fea0003800000 */
.L_x_54961:
        /* <DEDUP_REMOVED lines=44> */
.L_x_54960:
[----:B------:R-:W-:Y:S05]  /*c740*/  BSYNC B2 ;  /* 0x0000000000027941 */ /* 0x000fea0003800000 */
.L_x_54959:
[----:B------:R-:W1:Y:S01]  /*c750*/  I2F.U32 R7, R206 ;  /* 0x000000ce00077306 */ /* 0x000e620000201000 */
[C---:B------:R-:W-:Y:S01]  /*c760*/  ISETP.NE.AND P4, PT, R204.reuse, 0x1, PT ;  /* 0x00000001cc00780c */ /* 0x040fe20003f85270 */
[----:B------:R-:W-:Y:S01]  /*c770*/  BSSY B2, `(.L_x_54963) ;  /* 0x0000013000027945 */ /* 0x000fe20003800000 */
[----:B------:R-:W-:Y:S01]  /*c780*/  IADD3 R205, R204, 0x1, RZ ;  /* 0x00000001cccd7810 */ /* 0x000fe20007ffe0ff */
[----:B-1----:R-:W-:-:S05]  /*c790*/  FFMA.FTZ R7, R7, R238, 1.1641532182693481445e-10 ;  /* 0x2f00000007077423 */ /* 0x002fca00000100ee */
[----:B------:R-:W-:Y:S01]  /*c7a0*/  FSETP.GTU.FTZ.AND P3, PT, R7, c[0x0][0x1e4], PT ;  /* 0x0000790007007a0b */ /* 0x000fe20003f7c000 */
        /* <DEDUP_REMOVED lines=14> */
.L_x_54964:
[----:B------:R-:W-:Y:S02]  /*c890*/  IMAD.MOV.U32 R7, RZ, RZ, R10 ;  /* 0x000000ffff077224 */ /* 0x000fe400078e000a */
.L_x_54965:
[----:B------:R-:W-:Y:S05]  /*c8a0*/  BSYNC B2 ;  /* 0x0000000000027941 */ /* 0x000fea0003800000 */
.L_x_54963:
        /* <DEDUP_REMOVED lines=16> */
.L_x_54969:
[----:B------:R-:W-:Y:S05]  /*c9b0*/  BSYNC B3 ;  /* 0x0000000000037941 */ /* 0x000fea0003800000 */
.L_x_54968:
        /* <DEDUP_REMOVED lines=44> */
.L_x_54967:
[----:B------:R-:W-:Y:S05]  /*cc80*/  BSYNC B2 ;  /* 0x0000000000027941 */ /* 0x000fea0003800000 */
.L_x_54966:
        /* <DEDUP_REMOVED lines=20> */
.L_x_54971:
[----:B------:R-:W-:Y:S02]  /*cdd0*/  IMAD.MOV.U32 R206, RZ, RZ, R10 ;  /* 0x000000ffffce7224 */ /* 0x000fe400078e000a */
.L_x_54972:
[----:B------:R-:W-:Y:S05]  /*cde0*/  BSYNC B2 ;  /* 0x0000000000027941 */ /* 0x000fea0003800000 */
.L_x_54970:
        /* <DEDUP_REMOVED lines=16> */
.L_x_54976:
[----:B------:R-:W-:Y:S05]  /*cef0*/  BSYNC B3 ;  /* 0x0000000000037941 */ /* 0x000fea0003800000 */
.L_x_54975:
        /* <DEDUP_REMOVED lines=44> */
.L_x_54974:
[----:B------:R-:W-:Y:S05]  /*d1c0*/  BSYNC B2 ;  /* 0x0000000000027941 */ /* 0x000fea0003800000 */
.L_x_54973:
[----:B------:R-:W1:Y:S01]  /*d1d0*/  I2F.U32 R204, R206 ;  /* 0x000000ce00cc7306 */ /* 0x000e620000201000 */
[----:B------:R-:W-:-:S04]  /*d1e0*/  FMUL.FTZ R171, R171, R13 ;  /* 0x0000000dabab7220 */ /* 0x000fc80000410000 */
[----:B------:R-:W-:Y:S02]  /*d1f0*/  FMUL.FTZ R171, R171, c[0x0][0x1e8] ;  /* 0x00007a00abab7a20 */ /* 0x000fe40000410000 */
[----:B-1----:R-:W-:-:S05]  /*d200*/  FFMA.FTZ R204, R204, R238, 1.1641532182693481445e-10 ;  /* 0x2f000000cccc7423 */ /* 0x002fca00000100ee */
        /* <DEDUP_REMOVED lines=17> */
.L_x_54948:
[----:B------:R-:W-:Y:S05]  /*d320*/  BSYNC B1 ;  /* 0x0000000000017941 */ /* 0x000fea0003800000 */
.L_x_54947:
        /* <DEDUP_REMOVED lines=23> */
.L_x_54980:
[----:B------:R-:W-:Y:S02]  /*d4a0*/  IMAD.MOV.U32 R204, RZ, RZ, R10 ;  /* 0x000000ffffcc7224 */ /* 0x000fe400078e000a */
.L_x_54981:
[----:B------:R-:W-:Y:S05]  /*d4b0*/  BSYNC B2 ;  /* 0x0000000000027941 */ /* 0x000fea0003800000 */
.L_x_54979:
        /* <DEDUP_REMOVED lines=16> */
.L_x_54985:
[----:B------:R-:W-:Y:S05]  /*d5c0*/  BSYNC B3 ;  /* 0x0000000000037941 */ /* 0x000fea0003800000 */
.L_x_54984:
        /* <DEDUP_REMOVED lines=44> */
.L_x_54983:
[----:B------:R-:W-:Y:S05]  /*d890*/  BSYNC B2 ;  /* 0x0000000000027941 */ /* 0x000fea0003800000 */
.L_x_54982:
        /* <DEDUP_REMOVED lines=23> */
.L_x_54987:
[----:B------:R-:W-:Y:S02]  /*da10*/  MOV R206, R10 ;  /* 0x0000000a00ce7202 */ /* 0x000fe40000000f00 */
.L_x_54988:
[----:B------:R-:W-:Y:S05]  /*da20*/  BSYNC B2 ;  /* 0x0000000000027941 */ /* 0x000fea0003800000 */
.L_x_54986:
        /* <DEDUP_REMOVED lines=16> */
.L_x_54992:
[----:B------:R-:W-:Y:S05]  /*db30*/  BSYNC B3 ;  /* 0x0000000000037941 */ /* 0x000fea0003800000 */
.L_x_54991:
        /* <DEDUP_REMOVED lines=44> */
.L_x_54990:
[----:B------:R-:W-:Y:S05]  /*de00*/  BSYNC B2 ;  /* 0x0000000000027941 */ /* 0x000fea0003800000 */
.L_x_54989:
        /* <DEDUP_REMOVED lines=20> */
.L_x_54994:
[----:B------:R-:W-:Y:S02]  /*df50*/  MOV R7, R10 ;  /* 0x0000000a00077202 */ /* 0x000fe40000000f00 */
.L_x_54995:
[----:B------:R-:W-:Y:S05]  /*df60*/  BSYNC B2 ;  /* 0x0000000000027941 */ /* 0x000fea0003800000 */
.L_x_54993:
        /* <DEDUP_REMOVED lines=16> */
.L_x_54999:
[----:B------:R-:W-:Y:S05]  /*e070*/  BSYNC B3 ;  /* 0x0000000000037941 */ /* 0x000fea0003800000 */
.L_x_54998:
        /* <DEDUP_REMOVED lines=44> */
.L_x_54997:
[----:B------:R-:W-:Y:S05]  /*e340*/  BSYNC B2 ;  /* 0x0000000000027941 */ /* 0x000fea0003800000 */
.L_x_54996:
        /* <DEDUP_REMOVED lines=20> */
.L_x_55001:
[----:B------:R-:W-:Y:S02]  /*e490*/  MOV R206, R10 ;  /* 0x0000000a00ce7202 */ /* 0x000fe40000000f00 */
.L_x_55002:
[----:B------:R-:W-:Y:S05]  /*e4a0*/  BSYNC B2 ;  /* 0x0000000000027941 */ /* 0x000fea0003800000 */
.L_x_55000:
        /* <DEDUP_REMOVED lines=16> */
.L_x_55006:
[----:B------:R-:W-:Y:S05]  /*e5b0*/  BSYNC B3 ;  /* 0x0000000000037941 */ /* 0x000fea0003800000 */
.L_x_55005:
        /* <DEDUP_REMOVED lines=44> */
.L_x_55004:
[----:B------:R-:W-:Y:S05]  /*e880*/  BSYNC B2 ;  /* 0x0000000000027941 */ /* 0x000fea0003800000 */
.L_x_55003:
        /* <DEDUP_REMOVED lines=21> */
.L_x_54978:
[----:B------:R-:W-:Y:S05]  /*e9e0*/  BSYNC B1 ;  /* 0x0000000000017941 */ /* 0x000fea0003800000 */
.L_x_54977:
        /* <DEDUP_REMOVED lines=23> */
.L_x_55010:
[----:B------:R-:W-:Y:S02]  /*eb60*/  IMAD.MOV.U32 R204, RZ, RZ, R10 ;  /* 0x000000ffffcc7224 */ /* 0x000fe400078e000a */
.L_x_55011:
[----:B------:R-:W-:Y:S05]  /*eb70*/  BSYNC B2 ;  /* 0x0000000000027941 */ /* 0x000fea0003800000 */
.L_x_55009:
        /* <DEDUP_REMOVED lines=16> */
.L_x_55015:
[----:B------:R-:W-:Y:S05]  /*ec80*/  BSYNC B3 ;  /* 0x0000000000037941 */ /* 0x000fea0003800000 */
.L_x_55014:
        /* <DEDUP_REMOVED lines=44> */
.L_x_55013:
[----:B------:R-:W-:Y:S05]  /*ef50*/  BSYNC B2 ;  /* 0x0000000000027941 */ /* 0x000fea0003800000 */
.L_x_55012:
        /* <DEDUP_REMOVED lines=23> */
.L_x_55017:
[----:B------:R-:W-:Y:S02]  /*f0d0*/  IMAD.MOV.U32 R206, RZ, RZ, R10 ;  /* 0x000000ffffce7224 */ /* 0x000fe400078e000a */
.L_x_55018:
[----:B------:R-:W-:Y:S05]  /*f0e0*/  BSYNC B2 ;  /* 0x0000000000027941 */ /* 0x000fea0003800000 */
.L_x_55016:
        /* <DEDUP_REMOVED lines=16> */
.L_x_55022:
[----:B------:R-:W-:Y:S05]  /*f1f0*/  BSYNC B3 ;  /* 0x0000000000037941 */ /* 0x000fea0003800000 */
.L_x_55021:
        /* <DEDUP_REMOVED lines=44> */
.L_x_55020:
[----:B------:R-:W-:Y:S05]  /*f4c0*/  BSYNC B2 ;  /* 0x0000000000027941 */ /* 0x000fea0003800000 */
.L_x_55019:
        /* <DEDUP_REMOVED lines=20> */
.L_x_55024:
[----:B------:R-:W-:Y:S02]  /*f610*/  IMAD.MOV.U32 R7, RZ, RZ, R10 ;  /* 0x000000ffff077224 */ /* 0x000fe400078e000a */
.L_x_55025:
[----:B------:R-:W-:Y:S05]  /*f620*/  BSYNC B2 ;  /* 0x0000000000027941 */ /* 0x000fea0003800000 */
.L_x_55023:
        /* <DEDUP_REMOVED lines=16> */
.L_x_55029:
[----:B------:R-:W-:Y:S05]  /*f730*/  BSYNC B3 ;  /* 0x0000000000037941 */ /* 0x000fea0003800000 */
.L_x_55028:
        /* <DEDUP_REMOVED lines=44> */
.L_x_55027:
[----:B------:R-:W-:Y:S05]  /*fa00*/  BSYNC B2 ;  /* 0x0000000000027941 */ /* 0x000fea0003800000 */
.L_x_55026:
        /* <DEDUP_REMOVED lines=20> */
.L_x_55031:
[----:B------:R-:W-:Y:S02]  /*fb50*/  IMAD.MOV.U32 R206, RZ, RZ, R10 ;  /* 0x000000ffffce7224 */ /* 0x000fe400078e000a */
.L_x_55032:
[----:B------:R-:W-:Y:S05]  /*fb60*/  BSYNC B2 ;  /* 0x0000000000027941 */ /* 0x000fea0003800000 */
.L_x_55030:
        /* <DEDUP_REMOVED lines=16> */
.L_x_55036:
[----:B------:R-:W-:Y:S05]  /*fc70*/  BSYNC B3 ;  /* 0x0000000000037941 */ /* 0x000fea0003800000 */
.L_x_55035:
        /* <DEDUP_REMOVED lines=44> */
.L_x_55034:
[----:B------:R-:W-:Y:S05]  /*ff40*/  BSYNC B2 ;  /* 0x0000000000027941 */ /* 0x000fea0003800000 */
.L_x_55033:
        /* <DEDUP_REMOVED lines=21> */
.L_x_55008:
[----:B------:R-:W-:Y:S05]  /*100a0*/  BSYNC B1 ;  /* 0x0000000000017941 */ /* 0x000fea0003800000 */
.L_x_55007:
        /* <DEDUP_REMOVED lines=23> */
.L_x_55040:
[----:B------:R-:W-:Y:S02]  /*10220*/  MOV R204, R10 ;  /* 0x0000000a00cc7202 */ /* 0x000fe40000000f00 */
.L_x_55041:
[----:B------:R-:W-:Y:S05]  /*10230*/  BSYNC B2 ;  /* 0x0000000000027941 */ /* 0x000fea0003800000 */
.L_x_55039:
        /* <DEDUP_REMOVED lines=16> */
.L_x_55045:
[----:B------:R-:W-:Y:S05]  /*10340*/  BSYNC B3 ;  /* 0x0000000000037941 */ /* 0x000fea0003800000 */
.L_x_55044:
        /* <DEDUP_REMOVED lines=44> */
.L_x_55043:
[----:B------:R-:W-:Y:S05]  /*10610*/  BSYNC B2 ;  /* 0x0000000000027941 */ /* 0x000fea0003800000 */
.L_x_55042:
        /* <DEDUP_REMOVED lines=23> */
.L_x_55047:
[----:B------:R-:W-:Y:S02]  /*10790*/  IMAD.MOV.U32 R206, RZ, RZ, R10 ;  /* 0x000000ffffce7224 */ /* 0x000fe400078e000a */
.L_x_55048:
[----:B------:R-:W-:Y:S05]  /*107a0*/  BSYNC B2 ;  /* 0x0000000000027941 */ /* 0x000fea0003800000 */
.L_x_55046:
        /* <DEDUP_REMOVED lines=16> */
.L_x_55052:
[----:B------:R-:W-:Y:S05]  /*108b0*/  BSYNC B3 ;  /* 0x0000000000037941 */ /* 0x000fea0003800000 */
.L_x_55051:
        /* <DEDUP_REMOVED lines=44> */
.L_x_55050:
[----:B------:R-:W-:Y:S05]  /*10b80*/  BSYNC B2 ;  /* 0x0000000000027941 */ /* 0x000fea0003800000 */
.L_x_55049:
        /* <DEDUP_REMOVED lines=20> */
.L_x_55054:
[----:B------:R-:W-:Y:S02]  /*10cd0*/  IMAD.MOV.U32 R7, RZ, RZ, R10 ;  /* 0x000000ffff077224 */ /* 0x000fe400078e000a */
.L_x_55055:
[----:B------:R-:W-:Y:S05]  /*10ce0*/  BSYNC B2 ;  /* 0x0000000000027941 */ /* 0x000fea0003800000 */
.L_x_55053:
        /* <DEDUP_REMOVED lines=16> */
.L_x_55059:
[----:B------:R-:W-:Y:S05]  /*10df0*/  BSYNC B3 ;  /* 0x0000000000037941 */ /* 0x000fea0003800000 */
.L_x_55058:
        /* <DEDUP_REMOVED lines=44> */
.L_x_55057:
[----:B------:R-:W-:Y:S05]  /*110c0*/  BSYNC B2 ;  /* 0x0000000000027941 */ /* 0x000fea0003800000 */
.L_x_55056:
        /* <DEDUP_REMOVED lines=20> */
.L_x_55061:
[----:B------:R-:W-:Y:S02]  /*11210*/  IMAD.MOV.U32 R206, RZ, RZ, R10 ;  /* 0x000000ffffce7224 */ /* 0x000fe400078e000a */
.L_x_55062:
[----:B------:R-:W-:Y:S05]  /*11220*/  BSYNC B2 ;  /* 0x0000000000027941 */ /* 0x000fea0003800000 */
.L_x_55060:
        /* <DEDUP_REMOVED lines=16> */
.L_x_55066:
[----:B------:R-:W-:Y:S05]  /*11330*/  BSYNC B3 ;  /* 0x0000000000037941 */ /* 0x000fea0003800000 */
.L_x_55065:
        /* <DEDUP_REMOVED lines=44> */
.L_x_55064:
[----:B------:R-:W-:Y:S05]  /*11600*/  BSYNC B2 ;  /* 0x0000000000027941 */ /* 0x000fea0003800000 */
.L_x_55063:
        /* <DEDUP_REMOVED lines=21> */
.L_x_55038:
[----:B------:R-:W-:Y:S05]  /*11760*/  BSYNC B1 ;  /* 0x0000000000017941 */ /* 0x000fea0003800000 */
.L_x_55037:
        /* <DEDUP_REMOVED lines=23> */
.L_x_55070:
[----:B------:R-:W-:Y:S02]  /*118e0*/  MOV R204, R10 ;  /* 0x0000000a00cc7202 */ /* 0x000fe40000000f00 */
.L_x_55071:
[----:B------:R-:W-:Y:S05]  /*118f0*/  BSYNC B2 ;  /* 0x0000000000027941 */ /* 0x000fea0003800000 */
.L_x_55069:
        /* <DEDUP_REMOVED lines=16> */
.L_x_55075:
[----:B------:R-:W-:Y:S05]  /*11a00*/  BSYNC B3 ;  /* 0x0000000000037941 */ /* 0x000fea0003800000 */
.L_x_55074:
        /* <DEDUP_REMOVED lines=44> */
.L_x_55073:
[----:B------:R-:W-:Y:S05]  /*11cd0*/  BSYNC B2 ;  /* 0x0000000000027941 */ /* 0x000fea0003800000 */
.L_x_55072:
        /* <DEDUP_REMOVED lines=23> */
.L_x_55077:
[----:B------:R-:W-:Y:S02]  /*11e50*/  IMAD.MOV.U32 R206, RZ, RZ, R10 ;  /* 0x000000ffffce7224 */ /* 0x000fe400078e000a */
.L_x_55078:
[----:B------:R-:W-:Y:S05]  /*11e60*/  BSYNC B2 ;  /* 0x0000000000027941 */ /* 0x000fea0003800000 */
.L_x_55076:
        /* <DEDUP_REMOVED lines=16> */
.L_x_55082:
[----:B------:R-:W-:Y:S05]  /*11f70*/  BSYNC B3 ;  /* 0x0000000000037941 */ /* 0x000fea0003800000 */
.L_x_55081:
        /* <DEDUP_REMOVED lines=44> */
.L_x_55080:
[----:B------:R-:W-:Y:S05]  /*12240*/  BSYNC B2 ;  /* 0x0000000000027941 */ /* 0x000fea0003800000 */
.L_x_55079:
        /* <DEDUP_REMOVED lines=20> */
.L_x_55084:
[----:B------:R-:W-:Y:S02]  /*12390*/  IMAD.MOV.U32 R7, RZ, RZ, R10 ;  /* 0x000000ffff077224 */ /* 0x000fe400078e000a */
.L_x_55085:
[----:B------:R-:W-:Y:S05]  /*123a0*/  BSYNC B2 ;  /* 0x0000000000027941 */ /* 0x000fea0003800000 */
.L_x_55083:
        /* <DEDUP_REMOVED lines=16> */
.L_x_55089:
[----:B------:R-:W-:Y:S05]  /*124b0*/  BSYNC B3 ;  /* 0x0000000000037941 */ /* 0x000fea0003800000 */
.L_x_55088:
        /* <DEDUP_REMOVED lines=44> */
.L_x_55087:
[----:B------:R-:W-:Y:S05]  /*12780*/  BSYNC B2 ;  /* 0x0000000000027941 */ /* 0x000fea0003800000 */
.L_x_55086:
        /* <DEDUP_REMOVED lines=20> */
.L_x_55091:
[----:B------:R-:W-:Y:S02]  /*128d0*/  IMAD.MOV.U32 R206, RZ, RZ, R10 ;  /* 0x000000ffffce7224 */ /* 0x000fe400078e000a */
.L_x_55092:
[----:B------:R-:W-:Y:S05]  /*128e0*/  BSYNC B2 ;  /* 0x0000000000027941 */ /* 0x000fea0003800000 */
.L_x_55090:
        /* <DEDUP_REMOVED lines=16> */
.L_x_55096:
[----:B------:R-:W-:Y:S05]  /*129f0*/  BSYNC B3 ;  /* 0x0000000000037941 */ /* 0x000fea0003800000 */
.L_x_55095:
        /* <DEDUP_REMOVED lines=44> */
.L_x_55094:
[----:B------:R-:W-:Y:S05]  /*12cc0*/  BSYNC B2 ;  /* 0x0000000000027941 */ /* 0x000fea0003800000 */
.L_x_55093:
        /* <DEDUP_REMOVED lines=21> */
.L_x_55068:
[----:B------:R-:W-:Y:S05]  /*12e20*/  BSYNC B1 ;  /* 0x0000000000017941 */ /* 0x000fea0003800000 */
.L_x_55067:
        /* <DEDUP_REMOVED lines=23> */
.L_x_55100:
[----:B------:R-:W-:Y:S02]  /*12fa0*/  IMAD.MOV.U32 R204, RZ, RZ, R10 ;  /* 0x000000ffffcc7224 */ /* 0x000fe400078e000a */
.L_x_55101:
[----:B------:R-:W-:Y:S05]  /*12fb0*/  BSYNC B2 ;  /* 0x0000000000027941 */ /* 0x000fea0003800000 */
.L_x_55099:
        /* <DEDUP_REMOVED lines=16> */
.L_x_55105:
[----:B------:R-:W-:Y:S05]  /*130c0*/  BSYNC B3 ;  /* 0x0000000000037941 */ /* 0x000fea0003800000 */
.L_x_55104:
        /* <DEDUP_REMOVED lines=44> */
.L_x_55103:
[----:B------:R-:W-:Y:S05]  /*13390*/  BSYNC B2 ;  /* 0x0000000000027941 */ /* 0x000fea0003800000 */
.L_x_55102:
        /* <DEDUP_REMOVED lines=23> */
.L_x_55107:
[----:B------:R-:W-:Y:S02]  /*13510*/  IMAD.MOV.U32 R206, RZ, RZ, R10 ;  /* 0x000000ffffce7224 */ /* 0x000fe400078e000a */
.L_x_55108:
[----:B------:R-:W-:Y:S05]  /*13520*/  BSYNC B2 ;  /* 0x0000000000027941 */ /* 0x000fea0003800000 */
.L_x_55106:
        /* <DEDUP_REMOVED lines=16> */
.L_x_55112:
[----:B------:R-:W-:Y:S05]  /*13630*/  BSYNC B3 ;  /* 0x0000000000037941 */ /* 0x000fea0003800000 */
.L_x_55111:
        /* <DEDUP_REMOVED lines=44> */
.L_x_55110:
[----:B------:R-:W-:Y:S05]  /*13900*/  BSYNC B2 ;  /* 0x0000000000027941 */ /* 0x000fea0003800000 */
.L_x_55109:
        /* <DEDUP_REMOVED lines=20> */
.L_x_55114:
[----:B------:R-:W-:Y:S02]  /*13a50*/  MOV R7, R10 ;  /* 0x0000000a00077202 */ /* 0x000fe40000000f00 */
.L_x_55115:
[----:B------:R-:W-:Y:S05]  /*13a60*/  BSYNC B2 ;  /* 0x0000000000027941 */ /* 0x000fea0003800000 */
.L_x_55113:
        /* <DEDUP_REMOVED lines=16> */
.L_x_55119:
[----:B------:R-:W-:Y:S05]  /*13b70*/  BSYNC B3 ;  /* 0x0000000000037941 */ /* 0x000fea0003800000 */
.L_x_55118:
        /* <DEDUP_REMOVED lines=44> */
.L_x_55117:
[----:B------:R-:W-:Y:S05]  /*13e40*/  BSYNC B2 ;  /* 0x0000000000027941 */ /* 0x000fea0003800000 */
.L_x_55116:
        /* <DEDUP_REMOVED lines=20> */
.L_x_55121:
[----:B------:R-:W-:Y:S02]  /*13f90*/  IMAD.MOV.U32 R206, RZ, RZ, R10 ;  /* 0x000000ffffce7224 */ /* 0x000fe400078e000a */
.L_x_55122:
[----:B------:R-:W-:Y:S05]  /*13fa0*/  BSYNC B2 ;  /* 0x0000000000027941 */ /* 0x000fea0003800000 */
.L_x_55120:
        /* <DEDUP_REMOVED lines=16> */
.L_x_55126:
[----:B------:R-:W-:Y:S05]  /*140b0*/  BSYNC B3 ;  /* 0x0000000000037941 */ /* 0x000fea0003800000 */
.L_x_55125:
        /* <DEDUP_REMOVED lines=38> */
[----:B------:R-:W-:-:S03]  /*14320*/  HFMA2.MMA R7, -RZ, RZ, 0, 0 ;  /* 0x00000000ff077435 */ /* 0x000fc600000001ff */
[----:B------:R-:W-:Y:S01]  /*14330*/  IMAD.MOV.U32 R12, RZ, RZ, R204 ;  /* 0x000000ffff0c7224 */ /* 0x000fe200078e00cc */
[----:B------:R-:W-:Y:S01]  /*14340*/  LOP3.LUT R8, R205, UR26, R236, 0x96, !PT ;  /* 0x0000001acd087c12 */ /* 0x000fe2000f8e96ec */
[----:B------:R-:W-:-:S04]  /*14350*/  IMAD.WIDE.U32 R204, R10, -0x326172a9, RZ ;  /* 0xcd9e8d570acc7825 */ /* 0x000fc800078e00ff */
[----:B------:R-:W-:Y:S01]  /*14360*/  IMAD.MOV.U32 R10, RZ, RZ, R204 ;  /* 0x000000ffff0a7224 */ /* 0x000fe200078e00cc */
[----:B------:R-:W-:Y:S02]  /*14370*/  LOP3.LUT R6, R205, UR25, R6, 0x96, !PT ;  /* 0x00000019cd067c12 */ /* 0x000fe4000f8e9606 */
.L_x_55124:
[----:B------:R-:W-:Y:S05]  /*14380*/  BSYNC B2 ;  /* 0x0000000000027941 */ /* 0x000fea0003800000 */
.L_x_55123:
        /* <DEDUP_REMOVED lines=21> */
.L_x_55098:
[----:B------:R-:W-:Y:S05]  /*144e0*/  BSYNC B1 ;  /* 0x0000000000017941 */ /* 0x000fea0003800000 */
.L_x_55097:
        /* <DEDUP_REMOVED lines=23> */
.L_x_55130:
[----:B------:R-:W-:Y:S02]  /*14660*/  IMAD.MOV.U32 R204, RZ, RZ, R10 ;  /* 0x000000ffffcc7224 */ /* 0x000fe400078e000a */
.L_x_55131:
[----:B------:R-:W-:Y:S05]  /*14670*/  BSYNC B2 ;  /* 0x0000000000027941 */ /* 0x000fea0003800000 */
.L_x_55129:
        /* <DEDUP_REMOVED lines=16> */
.L_x_55135:
[----:B------:R-:W-:Y:S05]  /*14780*/  BSYNC B3 ;  /* 0x0000000000037941 */ /* 0x000fea0003800000 */
.L_x_55134:
        /* <DEDUP_REMOVED lines=44> */
.L_x_55133:
[----:B------:R-:W-:Y:S05]  /*14a50*/  BSYNC B2 ;  /* 0x0000000000027941 */ /* 0x000fea0003800000 */
.L_x_55132:
        /* <DEDUP_REMOVED lines=23> */
.L_x_55137:
[----:B------:R-:W-:Y:S02]  /*14bd0*/  IMAD.MOV.U32 R206, RZ, RZ, R10 ;  /* 0x000000ffffce7224 */ /* 0x000fe400078e000a */
.L_x_55138:
[----:B------:R-:W-:Y:S05]  /*14be0*/  BSYNC B2 ;  /* 0x0000000000027941 */ /* 0x000fea0003800000 */
.L_x_55136:
        /* <DEDUP_REMOVED lines=16> */
.L_x_55142:
[----:B------:R-:W-:Y:S05]  /*14cf0*/  BSYNC B3 ;  /* 0x0000000000037941 */ /* 0x000fea0003800000 */
.L_x_55141:
        /* <DEDUP_REMOVED lines=44> */
.L_x_55140:
[----:B------:R-:W-:Y:S05]  /*14fc0*/  BSYNC B2 ;  /* 0x0000000000027941 */ /* 0x000fea0003800000 */
.L_x_55139:
        /* <DEDUP_REMOVED lines=20> */
.L_x_55144:
[----:B------:R-:W-:Y:S02]  /*15110*/  IMAD.MOV.U32 R7, RZ, RZ, R10 ;  /* 0x000000ffff077224 */ /* 0x000fe400078e000a */
.L_x_55145:
[----:B------:R-:W-:Y:S05]  /*15120*/  BSYNC B2 ;  /* 0x0000000000027941 */ /* 0x000fea0003800000 */
.L_x_55143:
        /* <DEDUP_REMOVED lines=16> */
.L_x_55149:
[----:B------:R-:W-:Y:S05]  /*15230*/  BSYNC B3 ;  /* 0x0000000000037941 */ /* 0x000fea0003800000 */
.L_x_55148:
        /* <DEDUP_REMOVED lines=44> */
.L_x_55147:
[----:B------:R-:W-:Y:S05]  /*15500*/  BSYNC B2 ;  /* 0x0000000000027941 */ /* 0x000fea0003800000 */
.L_x_55146:
        /* <DEDUP_REMOVED lines=20> */
.L_x_55151:
[----:B------:R-:W-:Y:S02]  /*15650*/  IMAD.MOV.U32 R206, RZ, RZ, R10 ;  /* 0x000000ffffce7224 */ /* 0x000fe400078e000a */
.L_x_55152:
[----:B------:R-:W-:Y:S05]  /*15660*/  BSYNC B2 ;  /* 0x0000000000027941 */ /* 0x000fea0003800000 */
.L_x_55150:
        /* <DEDUP_REMOVED lines=16> */
.L_x_55156:
[----:B------:R-:W-:Y:S05]  /*15770*/  BSYNC B3 ;  /* 0x0000000000037941 */ /* 0x000fea0003800000 */
.L_x_55155:
        /* <DEDUP_REMOVED lines=44> */
.L_x_55154:
[----:B------:R-:W-:Y:S05]  /*15a40*/  BSYNC B2 ;  /* 0x0000000000027941 */ /* 0x000fea0003800000 */
.L_x_55153:
        /* <DEDUP_REMOVED lines=21> */
.L_x_55128:
[----:B------:R-:W-:Y:S05]  /*15ba0*/  BSYNC B1 ;  /* 0x0000000000017941 */ /* 0x000fea0003800000 */
.L_x_55127:
        /* <DEDUP_REMOVED lines=23> */
.L_x_55160:
[----:B------:R-:W-:Y:S02]  /*15d20*/  IMAD.MOV.U32 R204, RZ, RZ, R10 ;  /* 0x000000ffffcc7224 */ /* 0x000fe400078e000a */
.L_x_55161:
[----:B------:R-:W-:Y:S05]  /*15d30*/  BSYNC B2 ;  /* 0x0000000000027941 */ /* 0x000fea0003800000 */
.L_x_55159:
        /* <DEDUP_REMOVED lines=16> */
.L_x_55165:
[----:B------:R-:W-:Y:S05]  /*15e40*/  BSYNC B3 ;  /* 0x0000000000037941 */ /* 0x000fea0003800000 */
.L_x_55164:
        /* <DEDUP_REMOVED lines=44> */
.L_x_55163:
[----:B------:R-:W-:Y:S05]  /*16110*/  BSYNC B2 ;  /* 0x0000000000027941 */ /* 0x000fea0003800000 */
.L_x_55162:
[----:B------:R1:W2:Y:S01]  /*16120*/  I2F.U32 R7, R204 ;  /* 0x000000cc00077306 */ /* 0x0002a20000201000 */
        /* <DEDUP_REMOVED lines=22> */
.L_x_55167:
[----:B------:R-:W-:Y:S02]  /*16290*/  MOV R206, R10 ;  /* 0x0000000a00ce7202 */ /* 0x000fe40000000f00 */
.L_x_55168:
[----:B------:R-:W-:Y:S05]  /*162a0*/  BSYNC B2 ;  /* 0x0000000000027941 */ /* 0x000fea0003800000 */
.L_x_55166:
        /* <DEDUP_REMOVED lines=16> */
.L_x_55172:
[----:B------:R-:W-:Y:S05]  /*163b0*/  BSYNC B3 ;  /* 0x0000000000037941 */ /* 0x000fea0003800000 */
.L_x_55171:
        /* <DEDUP_REMOVED lines=44> */
.L_x_55170:
[----:B------:R-:W-:Y:S05]  /*16680*/  BSYNC B2 ;  /* 0x0000000000027941 */ /* 0x000fea0003800000 */
.L_x_55169:
        /* <DEDUP_REMOVED lines=20> */
.L_x_55174:
[----:B------:R-:W-:Y:S02]  /*167d0*/  IMAD.MOV.U32 R7, RZ, RZ, R10 ;  /* 0x000000ffff077224 */ /* 0x000fe400078e000a */
.L_x_55175:
[----:B------:R-:W-:Y:S05]  /*167e0*/  BSYNC B2 ;  /* 0x0000000000027941 */ /* 0x000fea0003800000 */
.L_x_55173:
        /* <DEDUP_REMOVED lines=16> */
.L_x_55179:
[----:B------:R-:W-:Y:S05]  /*168f0*/  BSYNC B3 ;  /* 0x0000000000037941 */ /* 0x000fea0003800000 */
.L_x_55178:
        /* <DEDUP_REMOVED lines=44> */
.L_x_55177:
[----:B------:R-:W-:Y:S05]  /*16bc0*/  BSYNC B2 ;  /* 0x0000000000027941 */ /* 0x000fea0003800000 */
.L_x_55176:
        /* <DEDUP_REMOVED lines=20> */
.L_x_55181:
[----:B------:R-:W-:Y:S02]  /*16d10*/  MOV R206, R10 ;  /* 0x0000000a00ce7202 */ /* 0x000fe40000000f00 */
.L_x_55182:
[----:B------:R-:W-:Y:S05]  /*16d20*/  BSYNC B2 ;  /* 0x0000000000027941 */ /* 0x000fea0003800000 */
.L_x_55180:
        /* <DEDUP_REMOVED lines=16> */
.L_x_55186:
[----:B------:R-:W-:Y:S05]  /*16e30*/  BSYNC B3 ;  /* 0x0000000000037941 */ /* 0x000fea0003800000 */
.L_x_55185:
        /* <DEDUP_REMOVED lines=44> */
.L_x_55184:
[----:B------:R-:W-:Y:S05]  /*17100*/  BSYNC B2 ;  /* 0x0000000000027941 */ /* 0x000fea0003800000 */
.L_x_55183:
        /* <DEDUP_REMOVED lines=21> */
.L_x_55158:
[----:B------:R-:W-:Y:S05]  /*17260*/  BSYNC B1 ;  /* 0x0000000000017941 */ /* 0x000fea0003800000 */
.L_x_55157:
        /* <DEDUP_REMOVED lines=23> */
.L_x_55190:
[----:B------:R-:W-:Y:S02]  /*173e0*/  MOV R204, R10 ;  /* 0x0000000a00cc7202 */ /* 0x000fe40000000f00 */
.L_x_55191:
[----:B------:R-:W-:Y:S05]  /*173f0*/  BSYNC B2 ;  /* 0x0000000000027941 */ /* 0x000fea0003800000 */
.L_x_55189:
        /* <DEDUP_REMOVED lines=16> */
.L_x_55195:
[----:B------:R-:W-:Y:S05]  /*17500*/  BSYNC B3 ;  /* 0x0000000000037941 */ /* 0x000fea0003800000 */
.L_x_55194:
        /* <DEDUP_REMOVED lines=44> */
.L_x_55193:
[----:B------:R-:W-:Y:S05]  /*177d0*/  BSYNC B2 ;  /* 0x0000000000027941 */ /* 0x000fea0003800000 */
.L_x_55192:
        /* <DEDUP_REMOVED lines=23> */
.L_x_55197:
[----:B------:R-:W-:Y:S02]  /*17950*/  IMAD.MOV.U32 R206, RZ, RZ, R10 ;  /* 0x000000ffffce7224 */ /* 0x000fe400078e000a */
.L_x_55198:
[----:B------:R-:W-:Y:S05]  /*17960*/  BSYNC B2 ;  /* 0x0000000000027941 */ /* 0x000fea0003800000 */
.L_x_55196:
        /* <DEDUP_REMOVED lines=16> */
.L_x_55202:
[----:B------:R-:W-:Y:S05]  /*17a70*/  BSYNC B3 ;  /* 0x0000000000037941 */ /* 0x000fea0003800000 */
.L_x_55201:
        /* <DEDUP_REMOVED lines=44> */
.L_x_55200:
[----:B------:R-:W-:Y:S05]  /*17d40*/  BSYNC B2 ;  /* 0x0000000000027941 */ /* 0x000fea0003800000 */
.L_x_55199:
        /* <DEDUP_REMOVED lines=20> */
.L_x_55204:
[----:B------:R-:W-:Y:S02]  /*17e90*/  IMAD.MOV.U32 R7, RZ, RZ, R10 ;  /* 0x000000ffff077224 */ /* 0x000fe400078e000a */
.L_x_55205:
[----:B------:R-:W-:Y:S05]  /*17ea0*/  BSYNC B2 ;  /* 0x0000000000027941 */ /* 0x000fea0003800000 */
.L_x_55203:
        /* <DEDUP_REMOVED lines=16> */
.L_x_55209:
[----:B------:R-:W-:Y:S05]  /*17fb0*/  BSYNC B3 ;  /* 0x0000000000037941 */ /* 0x000fea0003800000 */
.L_x_55208:
        /* <DEDUP_REMOVED lines=44> */
.L_x_55207:
[----:B------:R-:W-:Y:S05]  /*18280*/  BSYNC B2 ;  /* 0x0000000000027941 */ /* 0x000fea0003800000 */
.L_x_55206:
        /* <DEDUP_REMOVED lines=20> */
.L_x_55211:
[----:B------:R-:W-:Y:S02]  /*183d0*/  IMAD.MOV.U32 R206, RZ, RZ, R10 ;  /* 0x000000ffffce7224 */ /* 0x000fe400078e000a */
.L_x_55212:
[----:B------:R-:W-:Y:S05]  /*183e0*/  BSYNC B2 ;  /* 0x0000000000027941 */ /* 0x000fea0003800000 */
.L_x_55210:
        /* <DEDUP_REMOVED lines=16> */
.L_x_55216:
[----:B------:R-:W-:Y:S05]  /*184f0*/  BSYNC B3 ;  /* 0x0000000000037941 */ /* 0x000fea0003800000 */
.L_x_55215:
        /* <DEDUP_REMOVED lines=44> */
.L_x_55214:
[----:B------:R-:W-:Y:S05]  /*187c0*/  BSYNC B2 ;  /* 0x0000000000027941 */ /* 0x000fea0003800000 */
.L_x_55213:
[----:B------:R-:W1:Y:S01]  /*187d0*/  I2F.U32 R204, R206 ;  /* 0x000000ce00cc7306 */ /* 0x000e620000201000 */
[----:B------:R-:W-:-:S04]  /*187e0*/  FMUL.FTZ R13, R203, R13 ;  /* 0x0000000dcb0d7220 */ /* 0x000fc80000410000 */
[----:B------:R-:W-:Y:S02]  /*187f0*/  FMUL.FTZ R13, R13, c[0x0][0x1e8] ;  /* 0x00007a000d0d7a20 */ /* 0x000fe40000410000 */
[----:B-1----:R-:W-:-:S05]  /*18800*/  FFMA.FTZ R204, R204, R238, 1.1641532182693481445e-10 ;  /* 0x2f000000cccc7423 */ /* 0x002fca00000100ee */
[----:B------:R-:W-:-:S04]  /*18810*/  FSETP.GTU.FTZ.AND P5, PT, R204, c[0x0][0x1e4], PT ;  /* 0x00007900cc007a0b */ /* 0x000fc80003fbc000 */
[----:B------:R-:W-:-:S05]  /*18820*/  FSEL R13, R13, RZ, !P5 ;  /* 0x000000ff0d0d7208 */ /* 0x000fca0006800000 */
[----:B------:R-:W-:Y:S01]  /*18830*/  FMUL.FTZ R203, R211, R13 ;  /* 0x0000000dd3cb7220 */ /* 0x000fe20000410000 */
[----:B------:R-:W-:-:S03]  /*18840*/  SEL R13, RZ, 0x10000, P4 ;  /* 0x00010000ff0d7807 */ /* 0x000fc60002000000 */
        /* <DEDUP_REMOVED lines=10> */
[----:B------:R-:W-:-:S05]  /*188f0*/  LEA.HI.X R205, R11, c[0x0][0x194], RZ, 0x2, P1 ;  /* 0x000065000bcd7a11 */ /* 0x000fca00008f14ff */
[----:B------:R1:W-:Y:S04]  /*18900*/  STG.E [R204.64], R13 ;  /* 0x0000000dcc007986 */ /* 0x0003e8000c101906 */
.L_x_55188:
[----:B------:R-:W-:Y:S05]  /*18910*/  BSYNC B1 ;  /* 0x0000000000017941 */ /* 0x000fea0003800000 */
.L_x_55187:
[----:B------:R-:W-:Y:S01]  /*18920*/  FADD.FTZ R11, RZ, R140 ;  /* 0x0000008cff0b7221 */ /* 0x000fe20000010000 */
        /* <DEDUP_REMOVED lines=11> */
[----:B-1---5:R-:W-:Y:S02]  /*189e0*/  FSEL R13, R11, RZ, P0 ;  /* 0x000000ff0b0d7208 */ /* 0x022fe40000000000 */
        /* <DEDUP_REMOVED lines=90> */
.L_x_55253:
[----:B-12---:R-:W-:Y:S01]  /*18f90*/  FADD.FTZ R13, R13, R11 ;  /* 0x0000000b0d0d7221 */ /* 0x006fe20000010000 */
[----:B------:R-:W-:Y:S05]  /*18fa0*/  BRA.DIV ~URZ, `(.L_x_55218) ;  /* 0x000021427f007947 */ /* 0x000fea000b800000 */
[----:B------:R-:W1:Y:S01]  /*18fb0*/  SHFL.BFLY PT, R11, R13, 0x2, 0x1f ;  /* 0x0c401f000d0b7f89 */ /* 0x000e6200000e0000 */
[----:B------:R-:W-:-:S04]  /*18fc0*/  LOP3.LUT R5, R5, 0xf7ffffff, RZ, 0xc0, !PT ;  /* 0xf7ffffff05057812 */ /* 0x000fc800078ec0ff */
[----:B------:R-:W-:-:S04]  /*18fd0*/  @P4 LOP3.LUT R5, R5, 0x8000000, RZ, 0xfc, !PT ;  /* 0x0800000005054812 */ /* 0x000fc800078efcff */
[C---:B------:R-:W-:Y:S02]  /*18fe0*/  LOP3.LUT P4, RZ, R5.reuse, 0x100, RZ, 0xc0, !PT ;  /* 0x0000010005ff7812 */ /* 0x040fe4000788c0ff */
[----:B------:R-:W-:-:S04]  /*18ff0*/  LOP3.LUT R5, R5, 0xfbffffff, RZ, 0xc0, !PT ;  /* 0xfbffffff05057812 */ /* 0x000fc800078ec0ff */
[----:B------:R-:W-:-:S04]  /*19000*/  @P5 LOP3.LUT R5, R5, 0x4000000, RZ, 0xfc, !PT ;  /* 0x0400000005055812 */ /* 0x000fc800078efcff */
[C---:B------:R-:W-:Y:S02]  /*19010*/  LOP3.LUT P5, RZ, R5.reuse, 0x200, RZ, 0xc0, !PT ;  /* 0x0000020005ff7812 */ /* 0x040fe400078ac0ff */
[----:B------:R-:W-:Y:S01]  /*19020*/  LOP3.LUT R5, R5, 0xfdffffff, RZ, 0xc0, !PT ;  /* 0xfdffffff05057812 */ /* 0x000fe200078ec0ff */
[----:B-1----:R-:W-:-:S03]  /*19030*/  FADD.FTZ R11, R13, R11 ;  /* 0x0000000b0d0b7221 */ /* 0x002fc60000010000 */
[----:B------:R-:W-:Y:S02]  /*19040*/  @P6 LOP3.LUT R5, R5, 0x2000000, RZ, 0xfc, !PT ;  /* 0x0200000005056812 */ /* 0x000fe400078efcff */
[----:B------:R-:W1:Y:S02]  /*19050*/  SHFL.BFLY PT, R13, R11, 0x4, 0x1f ;  /* 0x0c801f000b0d7f89 */ /* 0x000e6400000e0000 */
[----:B------:R-:W-:Y:S01]  /*19060*/  LOP3.LUT P6, RZ, R5, 0x1, RZ, 0xc0, !PT ;  /* 0x0000000105ff7812 */ /* 0x000fe200078cc0ff */
        /* <DEDUP_REMOVED lines=154> */
.L_x_55254:
[----:B------:R-:W-:Y:S01]  /*19a10*/  @!P6 IMAD.MOV.U32 R204, RZ, RZ, 0x4 ;  /* 0x00000004ffcce424 */ /* 0x000fe200078e00ff */
[----:B------:R-:W-:Y:S01]  /*19a20*/  ISETP.NE.AND P1, PT, RZ, UR8, PT ;  /* 0x00000008ff007c0c */ /* 0x000fe2000bf25270 */
[----:B--2---:R-:W-:Y:S01]  /*19a30*/  FADD.FTZ R11, R11, R206 ;  /* 0x000000ce0b0b7221 */ /* 0x004fe20000010000 */
[----:B------:R-:W-:Y:S01]  /*19a40*/  BSSY B1, `(.L_x_55219) ;  /* 0x0000022000017945 */ /* 0x000fe20003800000 */
[----:B------:R-:W-:-:S05]  /*19a50*/  @!P6 IMAD.WIDE R204, R15, R204, c[0x0][0x1a0] ;  /* 0x000068000fcce625 */ /* 0x000fca00078e02cc */
[----:B------:R2:W-:Y:S02]  /*19a60*/  @!P6 STG.E [R204.64], R13 ;  /* 0x0000000dcc00e986 */ /* 0x0005e4000c101906 */
[----:B--2---:R-:W-:-:S05]  /*19a70*/  MOV R204, c[0x0][0x1e0] ;  /* 0x0000780000cc7a02 */ /* 0x004fca0000000f00 */
[----:B------:R-:W-:Y:S02]  /*19a80*/  FFMA.FTZ R11, R11, R204, c[0x0][0x228] ;  /* 0x00008a000b0b7623 */ /* 0x000fe400000100cc */
[----:B------:R-:W-:-:S05]  /*19a90*/  FMUL.FTZ R204, R13, R13 ;  /* 0x0000000d0dcc7220 */ /* 0x000fca0000410000 */
[----:B------:R-:W-:-:S05]  /*19aa0*/  FSEL R204, R204, RZ, P1 ;  /* 0x000000ffcccc7208 */ /* 0x000fca0000800000 */
[----:B------:R-:W-:Y:S02]  /*19ab0*/  FADD.FTZ R11, R11, R204 ;  /* 0x000000cc0b0b7221 */ /* 0x000fe40000010000 */
[----:B------:R-:W-:-:S04]  /*19ac0*/  @!P6 IMAD.MOV.U32 R204, RZ, RZ, 0x4 ;  /* 0x00000004ffcce424 */ /* 0x000fc800078e00ff */
[----:B------:R-:W2:Y:S01]  /*19ad0*/  MUFU.RSQ R11, R11 ;  /* 0x0000000b000b7308 */ /* 0x000ea20000001400 */
[----:B------:R-:W-:-:S05]  /*19ae0*/  @!P6 IMAD.WIDE R204, R15, R204, c[0x0][0x1a8] ;  /* 0x00006a000fcce625 */ /* 0x000fca00078e02cc */
[----:B--2---:R2:W-:Y:S01]  /*19af0*/  @!P6 STG.E [R204.64], R11 ;  /* 0x0000000bcc00e986 */ /* 0x0045e2000c101906 */
[----:B------:R-:W-:Y:S05]  /*19b00*/  @!P0 BRA `(.L_x_55220) ;  /* 0x0000015000008947 */ /* 0x000fea0003800000 */
[----:B------:R-:W3:Y:S04]  /*19b10*/  LDL R236, [R1+0x70] ;  /* 0x0000700001ec7983 */ /* 0x000ee80000100800 */
[----:B------:R-:W4:Y:S04]  /*19b20*/  LDL R237, [R1+0x78] ;  /* 0x0000780001ed7983 */ /* 0x000f280000100800 */
[----:B------:R-:W5:Y:S04]  /*19b30*/  LDL R239, [R1+0x74] ;  /* 0x0000740001ef7983 */ /* 0x000f680000100800 */
[----:B--2---:R-:W2:Y:S01]  /*19b40*/  LDL R238, [R1+0x7c] ;  /* 0x00007c0001ee7983 */ /* 0x004ea20000100800 */
[----:B------:R-:W-:-:S05]  /*19b50*/  FSEL R207, R13, RZ, !P1 ;  /* 0x000000ff0dcf7208 */ /* 0x000fca0004800000 */
[--C-:B------:R-:W-:Y:S02]  /*19b60*/  FADD.FTZ R204, R140, -R207.reuse ;  /* 0x800000cf8ccc7221 */ /* 0x100fe40000010000 */
[--C-:B------:R-:W-:Y:S02]  /*19b70*/  FADD.FTZ R205, R141, -R207.reuse ;  /* 0x800000cf8dcd7221 */ /* 0x100fe40000010000 */
[--C-:B-1----:R-:W-:Y:S02]  /*19b80*/  FADD.FTZ R206, R142, -R207.reuse ;  /* 0x800000cf8ece7221 */ /* 0x102fe40000010000 */
[----:B------:R-:W-:Y:S02]  /*19b90*/  FMUL.FTZ R204, R11, R204 ;  /* 0x000000cc0bcc7220 */ /* 0x000fe40000410000 */
[----:B------:R-:W-:Y:S02]  /*19ba0*/  FADD.FTZ R207, R143, -R207 ;  /* 0x800000cf8fcf7221 */ /* 0x000fe40000010000 */
[----:B------:R-:W-:-:S02]  /*19bb0*/  FMUL.FTZ R206, R11, R206 ;  /* 0x000000ce0bce7220 */ /* 0x000fc40000410000 */
[C---:B------:R-:W-:Y:S02]  /*19bc0*/  FMUL.FTZ R205, R11.reuse, R205 ;  /* 0x000000cd0bcd7220 */ /* 0x040fe40000410000 */
[----:B------:R-:W-:Y:S02]  /*19bd0*/  FMUL.FTZ R207, R11, R207 ;  /* 0x000000cf0bcf7220 */ /* 0x000fe40000410000 */
[----:B---3--:R-:W-:Y:S02]  /*19be0*/  FFMA.FTZ R204, R236, R204, R16 ;  /* 0x000000cceccc7223 */ /* 0x008fe40000010010 */
[----:B------:R-:W-:Y:S02]  /*19bf0*/  IMAD.MOV.U32 R236, RZ, RZ, 0x10 ;  /* 0x00000010ffec7424 */ /* 0x000fe400078e00ff */
[----:B----4-:R-:W-:Y:S02]  /*19c00*/  FFMA.FTZ R206, R237, R206, R18 ;  /* 0x000000ceedce7223 */ /* 0x010fe40000010012 */
[----:B------:R-:W-:-:S04]  /*19c10*/  IMAD.WIDE.U32 R236, R14, R236, c[0x0][0x208] ;  /* 0x000082000eec7625 */ /* 0x000fc800078e00ec */
[----:B-----5:R-:W-:Y:S02]  /*19c20*/  FFMA.FTZ R205, R239, R205, R17 ;  /* 0x000000cdefcd7223 */ /* 0x020fe40000010011 */
[----:B--2---:R-:W-:-:S05]  /*19c30*/  FFMA.FTZ R207, R238, R207, R19 ;  /* 0x000000cfeecf7223 */ /* 0x004fca0000010013 */
[----:B------:R1:W-:Y:S01]  /*19c40*/  STG.E.128 [R236.64], R204 ;  /* 0x000000ccec007986 */ /* 0x0003e2000c101d06 */
[----:B------:R-:W-:-:S03]  /*19c50*/  IADD3 R14, R14, 0x20, RZ ;  /* 0x000000200e0e7810 */ /* 0x000fc60007ffe0ff */
.L_x_55220:
[----:B------:R-:W-:Y:S05]  /*19c60*/  BSYNC B1 ;  /* 0x0000000000017941 */ /* 0x000fea0003800000 */
.L_x_55219:
[----:B------:R-:W-:Y:S01]  /*19c70*/  LOP3.LUT P2, RZ, R5, 0x1000000, RZ, 0xc0, !PT ;  /* 0x0100000005ff7812 */ /* 0x000fe2000784c0ff */
[----:B------:R-:W-:-:S12]  /*19c80*/  BSSY B1, `(.L_x_55221) ;  /* 0x0000013000017945 */ /* 0x000fd80003800000 */
[----:B------:R-:W-:Y:S05]  /*19c90*/  @!P2 BRA `(.L_x_55222) ;  /* 0x000001100000a947 */ /* 0x000fea0003800000 */
[----:B-1----:R-:W-:Y:S01]  /*19ca0*/  FSEL R207, R13, RZ, !P1 ;  /* 0x000000ff0dcf7208 */ /* 0x002fe20004800000 */
[----:B------:R-:W-:-:S04]  /*19cb0*/  IMAD.MOV.U32 R236, RZ, RZ, 0x10 ;  /* 0x00000010ffec7424 */ /* 0x000fc800078e00ff */
        /* <DEDUP_REMOVED lines=15> */
.L_x_55222:
[----:B------:R-:W-:Y:S05]  /*19db0*/  BSYNC B1 ;  /* 0x0000000000017941 */ /* 0x000fea0003800000 */
.L_x_55221:
[----:B------:R-:W-:Y:S01]  /*19dc0*/  LOP3.LUT P2, RZ, R5, 0x800000, RZ, 0xc0, !PT ;  /* 0x0080000005ff7812 */ /* 0x000fe2000784c0ff */
[----:B------:R-:W-:-:S12]  /*19dd0*/  BSSY B1, `(.L_x_55223) ;  /* 0x0000013000017945 */ /* 0x000fd80003800000 */
[----:B------:R-:W-:Y:S05]  /*19de0*/  @!P2 BRA `(.L_x_55224) ;  /* 0x000001100000a947 */ /* 0x000fea0003800000 */
[----:B-1----:R-:W-:Y:S01]  /*19df0*/  FSEL R207, R13, RZ, !P1 ;  /* 0x000000ff0dcf7208 */ /* 0x002fe20004800000 */
[----:B------:R-:W-:-:S04]  /*19e00*/  HFMA2.MMA R236, -RZ, RZ, 0, 9.5367431640625e-07 ;  /* 0x00000010ffec7435 */ /* 0x000fc800000001ff */
        /* <DEDUP_REMOVED lines=15> */
.L_x_55224:
[----:B------:R-:W-:Y:S05]  /*19f00*/  BSYNC B1 ;  /* 0x0000000000017941 */ /* 0x000fea0003800000 */
.L_x_55223:
        /* <DEDUP_REMOVED lines=20> */
.L_x_55226:
[----:B------:R-:W-:Y:S05]  /*1a050*/  BSYNC B1 ;  /* 0x0000000000017941 */ /* 0x000fea0003800000 */
.L_x_55225:
        /* <DEDUP_REMOVED lines=20> */
.L_x_55228:
[----:B------:R-:W-:Y:S05]  /*1a1a0*/  BSYNC B1 ;  /* 0x0000000000017941 */ /* 0x000fea0003800000 */
.L_x_55227:
        /* <DEDUP_REMOVED lines=20> */
.L_x_55230:
[----:B------:R-:W-:Y:S05]  /*1a2f0*/  BSYNC B1 ;  /* 0x0000000000017941 */ /* 0x000fea0003800000 */
.L_x_55229:
[----:B------:R-:W-:Y:S01]  /*1a300*/  LOP3.LUT P2, RZ, R5, 0x80000, RZ, 0xc0, !PT ;  /* 0x0008000005ff7812 */ /* 0x000fe2000784c0ff */
[----:B------:R-:W-:-:S12]  /*1a310*/  BSSY B1, `(.L_x_55231) ;  /* 0x0000013000017945 */ /* 0x000fd80003800000 */
[----:B------:R-:W-:Y:S05]  /*1a320*/  @!P2 BRA `(.L_x_55232) ;  /* 0x000001100000a947 */ /* 0x000fea0003800000 */
[----:B-1----:R-:W-:Y:S02]  /*1a330*/  FSEL R207, R13, RZ, !P1 ;  /* 0x000000ff0dcf7208 */ /* 0x002fe40004800000 */
[----:B------:R-:W-:-:S03]  /*1a340*/  MOV R236, 0x10 ;  /* 0x0000001000ec7802 */ /* 0x000fc60000000f00 */
        /* <DEDUP_REMOVED lines=15> */
.L_x_55232:
[----:B------:R-:W-:Y:S05]  /*1a440*/  BSYNC B1 ;  /* 0x0000000000017941 */ /* 0x000fea0003800000 */
.L_x_55231:
        /* <DEDUP_REMOVED lines=20> */
.L_x_55234:
[----:B------:R-:W-:Y:S05]  /*1a590*/  BSYNC B1 ;  /* 0x0000000000017941 */ /* 0x000fea0003800000 */
.L_x_55233:
        /* <DEDUP_REMOVED lines=20> */
.L_x_55236:
[----:B------:R-:W-:Y:S05]  /*1a6e0*/  BSYNC B1 ;  /* 0x0000000000017941 */ /* 0x000fea0003800000 */
.L_x_55235:
        /* <DEDUP_REMOVED lines=20> */
.L_x_55238:
[----:B------:R-:W-:Y:S05]  /*1a830*/  BSYNC B1 ;  /* 0x0000000000017941 */ /* 0x000fea0003800000 */
.L_x_55237:
        /* <DEDUP_REMOVED lines=20> */
.L_x_55240:
[----:B------:R-:W-:Y:S05]  /*1a980*/  BSYNC B1 ;  /* 0x0000000000017941 */ /* 0x000fea0003800000 */
.L_x_55239:
        /* <DEDUP_REMOVED lines=20> */
.L_x_55242:
[----:B------:R-:W-:Y:S05]  /*1aad0*/  BSYNC B1 ;  /* 0x0000000000017941 */ /* 0x000fea0003800000 */
.L_x_55241:
        /* <DEDUP_REMOVED lines=20> */
.L_x_55244:
[----:B------:R-:W-:Y:S05]  /*1ac20*/  BSYNC B1 ;  /* 0x0000000000017941 */ /* 0x000fea0003800000 */
.L_x_55243:
        /* <DEDUP_REMOVED lines=20> */
.L_x_55246:
[----:B------:R-:W-:Y:S05]  /*1ad70*/  BSYNC B1 ;  /* 0x0000000000017941 */ /* 0x000fea0003800000 */
.L_x_55245:
        /* <DEDUP_REMOVED lines=20> */
.L_x_55248:
[----:B------:R-:W-:Y:S05]  /*1aec0*/  BSYNC B1 ;  /* 0x0000000000017941 */ /* 0x000fea0003800000 */
.L_x_55247:
        /* <DEDUP_REMOVED lines=19> */
.L_x_55250:
[----:B------:R-:W-:Y:S05]  /*1b000*/  BSYNC B1 ;  /* 0x0000000000017941 */ /* 0x000fea0003800000 */
.L_x_55249:
[----:B--2---:R-:W-:-:S04]  /*1b010*/  IMAD.MOV.U32 R11, RZ, RZ, 0x4 ;  /* 0x00000004ff0b7424 */ /* 0x004fc800078e00ff */
[----:B------:R-:W-:-:S05]  /*1b020*/  IMAD R15, R11, c[0x0][0x160], R15 ;  /* 0x000058000b0f7a24 */ /* 0x000fca00078e020f */
[----:B------:R-:W-:-:S13]  /*1b030*/  ISETP.GE.AND P1, PT, R15, c[0x0][0x164], PT ;  /* 0x000059000f007a0c */ /* 0x000fda0003f26270 */
[----:B01----:R-:W-:Y:S01]  /*1b040*/  @P1 CALL.REL.NOINC `(.L_x_55251) ;  /* 0x0000001000001944 */ /* 0x003fe20003c00000 */
[----:B------:R-:W-:Y:S05]  /*1b050*/  BRA `(.L_x_55252) ;  /* 0xfffe6a8000007947 */ /* 0x000fea000383ffff */
.L_x_55251:
[----:B------:R-:W-:Y:S05]  /*1b060*/  BSYNC B0 ;  /* 0x0000000000007941 */ /* 0x000fea0003800000 */
.L_x_54736:
[----:B------:R-:W-:Y:S05]  /*1b070*/  EXIT ;  /* 0x000000000000794d */ /* 0x000fea0003800000 */
.L_x_55217:
[----:B------:R-:W-:Y:S01]  /*1b080*/  HFMA2.MMA R11, -RZ, RZ, 0, 5.9604644775390625e-08 ;  /* 0x00000001ff0b7435 */ /* 0x000fe200000001ff */
[----:B------:R-:W-:Y:S01]  /*1b090*/  IMAD.MOV.U32 R206, RZ, RZ, R13 ;  /* 0x000000ffffce7224 */ /* 0x000fe200078e000d */
[----:B------:R-:W-:Y:S01]  /*1b0a0*/  MOV R204, 0x1b0e0 ;  /* 0x0001b0e000cc7802 */ /* 0x000fe20000000f00 */
[----:B------:R-:W-:Y:S02]  /*1b0b0*/  IMAD.MOV.U32 R207, RZ, RZ, 0x1f ;  /* 0x0000001fffcf7424 */ /* 0x000fe400078e00ff */
[----:B------:R-:W-:Y:S02]  /*1b0c0*/  IMAD.MOV.U32 R205, RZ, RZ, -0x1 ;  /* 0xffffffffffcd7424 */ /* 0x000fe400078e00ff */
[----:B0-----:R-:W-:Y:S05]  /*1b0d0*/  CALL.REL.NOINC `($__internal_156_$__cuda_sm70_shflsync_bfly_p) ;  /* 0x00000d0000007944 */ /* 0x001fea0003c00000 */
[----:B-1----:R-:W-:Y:S05]  /*1b0e0*/  BRA `(.L_x_55253) ;  /* 0xffffdea000007947 */ /* 0x002fea000383ffff */
.L_x_55218:
[----:B------:R-:W-:Y:S01]  /*1b0f0*/  IMAD.MOV.U32 R206, RZ, RZ, R13 ;  /* 0x000000ffffce7224 */ /* 0x000fe200078e000d */
[----:B------:R-:W-:Y:S01]  /*1b100*/  MOV R11, 0x2 ;  /* 0x00000002000b7802 */ /* 0x000fe20000000f00 */
[----:B------:R-:W-:Y:S01]  /*1b110*/  IMAD.MOV.U32 R207, RZ, RZ, 0x1f ;  /* 0x0000001fffcf7424 */ /* 0x000fe200078e00ff */
[----:B------:R-:W-:Y:S01]  /*1b120*/  MOV R204, 0x1b150 ;  /* 0x0001b15000cc7802 */ /* 0x000fe20000000f00 */
[----:B------:R-:W-:Y:S02]  /*1b130*/  IMAD.MOV.U32 R205, RZ, RZ, -0x1 ;  /* 0xffffffffffcd7424 */ /* 0x000fe400078e00ff */
[----:B0-----:R-:W-:Y:S05]  /*1b140*/  CALL.REL.NOINC `($__internal_156_$__cuda_sm70_shflsync_bfly_p) ;  /* 0x00000c9000007944 */ /* 0x001fea0003c00000 */
[----:B-1----:R-:W-:Y:S01]  /*1b150*/  FADD.FTZ R13, R13, R11 ;  /* 0x0000000b0d0d7221 */ /* 0x002fe20000010000 */
[----:B------:R-:W-:Y:S01]  /*1b160*/  HFMA2.MMA R207, -RZ, RZ, 0, 1.847743988037109375e-06 ;  /* 0x0000001fffcf7435 */ /* 0x000fe200000001ff */
[----:B------:R-:W-:Y:S01]  /*1b170*/  IMAD.MOV.U32 R11, RZ, RZ, 0x4 ;  /* 0x00000004ff0b7424 */ /* 0x000fe200078e00ff */
[----:B------:R-:W-:Y:S01]  /*1b180*/  MOV R204, 0x1b1c0 ;  /* 0x0001b1c000cc7802 */ /* 0x000fe20000000f00 */
[----:B------:R-:W-:-:S02]  /*1b190*/  IMAD.MOV.U32 R205, RZ, RZ, -0x1 ;  /* 0xffffffffffcd7424 */ /* 0x000fc400078e00ff */
[----:B------:R-:W-:Y:S02]  /*1b1a0*/  IMAD.MOV.U32 R206, RZ, RZ, R13 ;  /* 0x000000ffffce7224 */ /* 0x000fe400078e000d */
[----:B------:R-:W-:Y:S05]  /*1b1b0*/  CALL.REL.NOINC `($__internal_156_$__cuda_sm70_shflsync_bfly_p) ;  /* 0x00000c2000007944 */ /* 0x000fea0003c00000 */
[----:B-1----:R-:W-:Y:S01]  /*1b1c0*/  FADD.FTZ R13, R13, R11 ;  /* 0x0000000b0d0d7221 */ /* 0x002fe20000010000 */
[----:B------:R-:W-:Y:S01]  /*1b1d0*/  MOV R207, 0x1f ;  /* 0x0000001f00cf7802 */ /* 0x000fe20000000f00 */
[----:B------:R-:W-:Y:S01]  /*1b1e0*/  IMAD.MOV.U32 R11, RZ, RZ, 0x8 ;  /* 0x00000008ff0b7424 */ /* 0x000fe200078e00ff */
[----:B------:R-:W-:Y:S01]  /*1b1f0*/  MOV R204, 0x1b230 ;  /* 0x0001b23000cc7802 */ /* 0x000fe20000000f00 */
[----:B------:R-:W-:Y:S02]  /*1b200*/  IMAD.MOV.U32 R205, RZ, RZ, -0x1 ;  /* 0xffffffffffcd7424 */ /* 0x000fe400078e00ff */
[----:B------:R-:W-:Y:S02]  /*1b210*/  IMAD.MOV.U32 R206, RZ, RZ, R13 ;  /* 0x000000ffffce7224 */ /* 0x000fe400078e000d */
[----:B------:R-:W-:Y:S05]  /*1b220*/  CALL.REL.NOINC `($__internal_156_$__cuda_sm70_shflsync_bfly_p) ;  /* 0x00000bb000007944 */ /* 0x000fea0003c00000 */
        /* <DEDUP_REMOVED lines=160> */
[----:B------:R-:W-:Y:S02]  /*1bc30*/  IMAD.MOV.U32 R11, RZ, RZ, 0x1 ;  /* 0x00000001ff0b7424 */ /* 0x000fe400078e00ff */
[----:B------:R-:W-:Y:S05]  /*1bc40*/  CALL.REL.NOINC `($__internal_156_$__cuda_sm70_shflsync_bfly_p) ;  /* 0x0000019000007944 */ /* 0x000fea0003c00000 */
[----:B-1----:R-:W-:Y:S01]  /*1bc50*/  FADD.FTZ R206, R206, R11 ;  /* 0x0000000bcece7221 */ /* 0x002fe20000010000 */
[----:B------:R-:W-:Y:S01]  /*1bc60*/  MOV R205, 0xffffffff ;  /* 0xffffffff00cd7802 */ /* 0x000fe20000000f00 */
[----:B------:R-:W-:Y:S01]  /*1bc70*/  IMAD.MOV.U32 R11, RZ, RZ, 0x2 ;  /* 0x00000002ff0b7424 */ /* 0x000fe200078e00ff */
[----:B------:R-:W-:Y:S01]  /*1bc80*/  MOV R204, 0x1bcb0 ;  /* 0x0001bcb000cc7802 */ /* 0x000fe20000000f00 */
[----:B------:R-:W-:Y:S02]  /*1bc90*/  IMAD.MOV.U32 R207, RZ, RZ, 0x1f ;  /* 0x0000001fffcf7424 */ /* 0x000fe400078e00ff */
[----:B------:R-:W-:Y:S05]  /*1bca0*/  CALL.REL.NOINC `($__internal_156_$__cuda_sm70_shflsync_bfly_p) ;  /* 0x0000013000007944 */ /* 0x000fea0003c00000 */
[----:B-1----:R-:W-:Y:S01]  /*1bcb0*/  FADD.FTZ R206, R206, R11 ;  /* 0x0000000bcece7221 */ /* 0x002fe20000010000 */
[----:B------:R-:W-:Y:S01]  /*1bcc0*/  MOV R204, 0x1bd10 ;  /* 0x0001bd1000cc7802 */ /* 0x000fe20000000f00 */
[----:B------:R-:W-:Y:S02]  /*1bcd0*/  IMAD.MOV.U32 R11, RZ, RZ, 0x4 ;  /* 0x00000004ff0b7424 */ /* 0x000fe400078e00ff */
[----:B------:R-:W-:-:S02]  /*1bce0*/  IMAD.MOV.U32 R207, RZ, RZ, 0x1f ;  /* 0x0000001fffcf7424 */ /* 0x000fc400078e00ff */
[----:B------:R-:W-:Y:S02]  /*1bcf0*/  IMAD.MOV.U32 R205, RZ, RZ, -0x1 ;  /* 0xffffffffffcd7424 */ /* 0x000fe400078e00ff */
[----:B------:R-:W-:Y:S05]  /*1bd00*/  CALL.REL.NOINC `($__internal_156_$__cuda_sm70_shflsync_bfly_p) ;  /* 0x000000d000007944 */ /* 0x000fea0003c00000 */
[----:B-1----:R-:W-:Y:S01]  /*1bd10*/  FADD.FTZ R206, R206, R11 ;  /* 0x0000000bcece7221 */ /* 0x002fe20000010000 */
[----:B------:R-:W-:Y:S01]  /*1bd20*/  HFMA2.MMA R11, -RZ, RZ, 0, 4.76837158203125e-07 ;  /* 0x00000008ff0b7435 */ /* 0x000fe200000001ff */
[----:B------:R-:W-:Y:S01]  /*1bd30*/  IMAD.MOV.U32 R207, RZ, RZ, 0x1f ;  /* 0x0000001fffcf7424 */ /* 0x000fe200078e00ff */
[----:B------:R-:W-:Y:S01]  /*1bd40*/  MOV R204, 0x1bd70 ;  /* 0x0001bd7000cc7802 */ /* 0x000fe20000000f00 */
[----:B------:R-:W-:-:S03]  /*1bd50*/  IMAD.MOV.U32 R205, RZ, RZ, -0x1 ;  /* 0xffffffffffcd7424 */ /* 0x000fc600078e00ff */
[----:B------:R-:W-:Y:S05]  /*1bd60*/  CALL.REL.NOINC `($__internal_156_$__cuda_sm70_shflsync_bfly_p) ;  /* 0x0000007000007944 */ /* 0x000fea0003c00000 */
[----:B-1----:R-:W-:Y:S01]  /*1bd70*/  FADD.FTZ R206, R206, R11 ;  /* 0x0000000bcece7221 */ /* 0x002fe20000010000 */
[----:B------:R-:W-:Y:S01]  /*1bd80*/  MOV R207, 0x1f ;  /* 0x0000001f00cf7802 */ /* 0x000fe20000000f00 */
[----:B------:R-:W-:Y:S01]  /*1bd90*/  IMAD.MOV.U32 R11, RZ, RZ, 0x10 ;  /* 0x00000010ff0b7424 */ /* 0x000fe200078e00ff */
[----:B------:R-:W-:Y:S01]  /*1bda0*/  MOV R204, 0x1bdd0 ;  /* 0x0001bdd000cc7802 */ /* 0x000fe20000000f00 */
[----:B------:R-:W-:Y:S02]  /*1bdb0*/  IMAD.MOV.U32 R205, RZ, RZ, -0x1 ;  /* 0xffffffffffcd7424 */ /* 0x000fe400078e00ff */
[----:B------:R-:W-:Y:S05]  /*1bdc0*/  CALL.REL.NOINC `($__internal_156_$__cuda_sm70_shflsync_bfly_p) ;  /* 0x0000001000007944 */ /* 0x000fea0003c00000 */
[----:B-1----:R-:W-:Y:S05]  /*1bdd0*/  BRA `(.L_x_55254) ;  /* 0xffffdc3000007947 */ /* 0x002fea000383ffff */
        .weak           $__internal_156_$__cuda_sm70_shflsync_bfly_p
        .type           $__internal_156_$__cuda_sm70_shflsync_bfly_p,@function
        .size           $__internal_156_$__cuda_sm70_shflsync_bfly_p,(.L_x_57196 - $__internal_156_$__cuda_sm70_shflsync_bfly_p)
$__internal_156_$__cuda_sm70_shflsync_bfly_p:
[----:B------:R-:W-:Y:S04]  /*1bde0*/  WARPSYNC R205 ;  /* 0x000000cd00007348 */ /* 0x000fe80003800000 */
[----:B------:R0:W1:Y:S02]  /*1bdf0*/  SHFL.BFLY PT, R11, R206, R11, R207 ;  /* 0x0c00000bce0b7389 */ /* 0x00006400000e00cf */
[----:B0-----:R-:W-:-:S04]  /*1be00*/  IMAD.MOV.U32 R205, RZ, RZ, 0x0 ;  /* 0x00000000ffcd7424 */ /* 0x001fc800078e00ff */
[----:B------:R-:W-:Y:S05]  /*1be10*/  RET.REL.NODEC R204 `(_ZN10layer_norm13ln_fwd_kernelINS_13Kernel_traitsIfffffjLj2048ELj1ELj4ELj1ELj16ENS_18Kernel_traits_baseILj2048EfffffjLj128EEEEELb1ELb1ELb0ELb0EEEvNS_9FwdParamsE) ;  /* 0xfffe41e0cc007950 */ /* 0x000fea0003c3ffff */
.L_x_55255:
        /* <DEDUP_REMOVED lines=14> */
.L_x_57196:


//--------------------- .text._ZN10layer_norm13ln_fwd_kernelINS_13Kernel_traitsIfffffjLj2048ELj1ELj4ELj1ELj16ENS_18Kernel_traits_baseILj2048EfffffjLj128EEEEELb1ELb1ELb0ELb1EEEvNS_9FwdParamsE --------------------------
	.section	.text._ZN10layer_norm13ln_fwd_kernelINS_13Kernel_traitsIfffffjLj2048ELj1ELj4ELj1ELj16ENS_18Kernel_traits_baseILj2048EfffffjLj128EEEEELb1ELb1ELb0ELb1EEEvNS_9FwdParamsE,"ax",@progbits
	.sectioninfo	@"SHI_REGISTERS=255"
	.align	128
        .global         _ZN10layer_norm13ln_fwd_kernelINS_13Kernel_traitsIfffffjLj2048ELj1ELj4ELj1ELj16ENS_18Kernel_traits_baseILj2048EfffffjLj128EEEEELb1ELb1ELb0ELb1EEEvNS_9FwdParamsE
        .type           _ZN10layer_norm13ln_fwd_kernelINS_13Kernel_traitsIfffffjLj2048ELj1ELj4ELj1ELj16ENS_18Kernel_traits_baseILj2048EfffffjLj128EEEEELb1ELb1ELb0ELb1EEEvNS_9FwdParamsE,@function
        .size           _ZN10layer_norm13ln_fwd_kernelINS_13Kernel_traitsIfffffjLj2048ELj1ELj4ELj1ELj16ENS_18Kernel_traits_baseILj2048EfffffjLj128EEEEELb1ELb1ELb0ELb1EEEvNS_9FwdParamsE,(.L_x_57197 - _ZN10layer_norm13ln_fwd_kernelINS_13Kernel_traitsIfffffjLj2048ELj1ELj4ELj1ELj16ENS_18Kernel_traits_baseILj2048EfffffjLj128EEEEELb1ELb1ELb0ELb1EEEvNS_9FwdParamsE)
        .other          _ZN10layer_norm13ln_fwd_kernelINS_13Kernel_traitsIfffffjLj2048ELj1ELj4ELj1ELj16ENS_18Kernel_traits_baseILj2048EfffffjLj128EEEEELb1ELb1ELb0ELb1EEEvNS_9FwdParamsE,@"STO_CUDA_ENTRY STV_DEFAULT"
_ZN10layer_norm13ln_fwd_kernelINS_13Kernel_traitsIfffffjLj2048ELj1ELj4ELj1ELj16ENS_18Kernel_traits_baseILj2048EfffffjLj128EEEEELb1ELb1ELb0ELb1EEEvNS_9FwdParamsE:
.text._ZN10layer_norm13ln_fwd_kernelINS_13Kernel_traitsIfffffjLj2048ELj1ELj4ELj1ELj16ENS_18Kernel_traits_baseILj2048EfffffjLj128EEEEELb1ELb1ELb0ELb1EEEvNS_9FwdParamsE:
[----:B------:R-:W-:-:S03]  /*0000*/  MOV R1, c[0x0][0x28] ;  /* 0x00000a0000017a02 */ /* 0x000fc60000000f00 */
[----:B------:R-:W-:Y:S01]  /*0010*/  ULDC.U8 UR4, c[0x0][0x244] ;  /* 0x0000910000047ab9 */ /* 0x000fe20000000000 */
[----:B------:R-:W-:Y:S01]  /*0020*/  IADD3 R1, R1, -0xb0, RZ ;  /* 0xffffff5001017810 */ /* 0x000fe20007ffe0ff */
[----:B------:R-:W-:Y:S01]  /*0030*/  ULDC.64 UR6, c[0x0][0x118] ;  /* 0x0000460000067ab9 */ /* 0x000fe20000000a00 */
[----:B------:R-:W-:Y:S01]  /*0040*/  ISETP.NE.AND P0, PT, RZ, UR4, PT ;  /* 0x00000004ff007c0c */ /* 0x000fe2000bf05270 */
[----:B------:R-:W-:Y:S02]  /*0050*/  ULDC.64 UR4, c[0x0][0x230] ;  /* 0x00008c0000047ab9 */ /* 0x000fe40000000a00 */
[----:B------:R-:W-:Y:S01]  /*0060*/  IMAD.U32 R2, RZ, RZ, UR4 ;  /* 0x00000004ff027e24 */ /* 0x000fe2000f8e00ff */
[----:B------:R-:W-:Y:S01]  /*0070*/  MOV R3, UR5 ;  /* 0x0000000500037c02 */ /* 0x000fe20008000f00 */
[----:B------:R-:W-:Y:S01]  /*0080*/  IMAD.MOV.U32 R228, RZ, RZ, c[0x0][0x238] ;  /* 0x00008e00ffe47624 */ /* 0x000fe200078e00ff */
[----:B------:R-:W-:-:S07]  /*0090*/  MOV R229, c[0x0][0x23c] ;  /* 0x00008f0000e57a02 */ /* 0x000fce0000000f00 */
[----:B------:R-:W2:Y:S01]  /*00a0*/  @P0 LDG.E.64 R2, [R2.64] ;  /* 0x0000000602020981 */ /* 0x000ea2000c1e1b00 */
[----:B------:R-:W-:Y:S01]  /*00b0*/  @P0 IMAD.MOV.U32 R4, RZ, RZ, R228 ;  /* 0x000000ffff040224 */ /* 0x000fe200078e00e4 */
[----:B------:R-:W-:-:S06]  /*00c0*/  @P0 MOV R5, R229 ;  /* 0x000000e500050202 */ /* 0x000fcc0000000f00 */
[----:B------:R-:W3:Y:S01]  /*00d0*/  @P0 LDG.E.64 R4, [R4.64] ;  /* 0x0000000604040981 */ /* 0x000ee2000c1e1b00 */
[----:B------:R-:W-:Y:S01]  /*00e0*/  CS2R R208, SRZ ;  /* 0x0000000000d07805 */ /* 0x000fe2000001ff00 */
[----:B------:R-:W-:Y:S01]  /*00f0*/  CS2R R210, SRZ ;  /* 0x0000000000d27805 */ /* 0x000fe2000001ff00 */
[----:B------:R-:W-:Y:S01]  /*0100*/  CS2R R204, SRZ ;  /* 0x0000000000cc7805 */ /* 0x000fe2000001ff00 */
[----:B------:R-:W0:Y:S01]  /*0110*/  S2R R252, SR_TID.X ;  /* 0x0000000000fc7919 */ /* 0x000e220000002100 */
[----:B------:R-:W-:-:S03]  /*0120*/  CS2R R206, SRZ ;  /* 0x0000000000ce7805 */ /* 0x000fc6000001ff00 */
[----:B------:R-:W1:Y:S01]  /*0130*/  S2R R17, SR_CTAID.X ;  /* 0x0000000000117919 */ /* 0x000e620000002500 */
[--C-:B0-----:R-:W-:Y:S01]  /*0140*/  SHF.R.U32.HI R216, RZ, 0x5, R252.reuse ;  /* 0x00000005ffd87819 */ /* 0x101fe200000116fc */
[----:B-1----:R-:W-:Y:S01]  /*0150*/  IMAD R13, R17, c[0x0][0x0], R252 ;  /* 0x00000000110d7a24 */ /* 0x002fe200078e02fc */
[----:B------:R-:W-:Y:S01]  /*0160*/  LOP3.LUT R252, R252, 0x1f, RZ, 0xc0, !PT ;  /* 0x0000001ffcfc7812 */ /* 0x000fe200078ec0ff */
[----:B------:R-:W-:Y:S01]  /*0170*/  CS2R R200, SRZ ;  /* 0x0000000000c87805 */ /* 0x000fe2000001ff00 */
[----:B------:R-:W-:Y:S01]  /*0180*/  CS2R R202, SRZ ;  /* 0x0000000000ca7805 */ /* 0x000fe2000001ff00 */
[----:B------:R-:W-:Y:S01]  /*0190*/  IMAD.WIDE.U32 R6, R13, -0x326172a9, RZ ;  /* 0xcd9e8d570d067825 */ /* 0x000fe200078e00ff */
[C---:B------:R-:W-:Y:S02]  /*01a0*/  LOP3.LUT R8, R252.reuse, 0x20, RZ, 0xfc, !PT ;  /* 0x00000020fc087812 */ /* 0x040fe400078efcff */
[C---:B------:R-:W-:Y:S02]  /*01b0*/  LOP3.LUT R18, R252.reuse, 0x60, RZ, 0xfc, !PT ;  /* 0x00000060fc127812 */ /* 0x040fe400078efcff */
[C---:B------:R-:W-:Y:S01]  /*01c0*/  LOP3.LUT R19, R252.reuse, 0x80, RZ, 0xfc, !PT ;  /* 0x00000080fc137812 */ /* 0x040fe200078efcff */
[----:B------:R-:W-:Y:S01]  /*01d0*/  CS2R R196, SRZ ;  /* 0x0000000000c47805 */ /* 0x000fe2000001ff00 */
[C---:B------:R-:W-:Y:S01]  /*01e0*/  LOP3.LUT R20, R252.reuse, 0xa0, RZ, 0xfc, !PT ;  /* 0x000000a0fc147812 */ /* 0x040fe200078efcff */
[----:B------:R-:W-:Y:S01]  /*01f0*/  CS2R R198, SRZ ;  /* 0x0000000000c67805 */ /* 0x000fe2000001ff00 */
[C---:B------:R-:W-:Y:S01]  /*0200*/  LOP3.LUT R244, R252.reuse, 0xc0, RZ, 0xfc, !PT ;  /* 0x000000c0fcf47812 */ /* 0x040fe200078efcff */
[----:B------:R-:W-:Y:S01]  /*0210*/  CS2R R192, SRZ ;  /* 0x0000000000c07805 */ /* 0x000fe2000001ff00 */
[----:B------:R-:W-:Y:S01]  /*0220*/  CS2R R194, SRZ ;  /* 0x0000000000c27805 */ /* 0x000fe2000001ff00 */
[----:B------:R-:W-:Y:S01]  /*0230*/  CS2R R188, SRZ ;  /* 0x0000000000bc7805 */ /* 0x000fe2000001ff00 */
[----:B------:R-:W-:Y:S01]  /*0240*/  CS2R R190, SRZ ;  /* 0x0000000000be7805 */ /* 0x000fe2000001ff00 */
[----:B------:R-:W-:-:S02]  /*0250*/  LOP3.LUT R236, R252, 0xe0, RZ, 0xfc, !PT ;  /* 0x000000e0fcec7812 */ /* 0x000fc400078efcff */
[C---:B------:R-:W-:Y:S01]  /*0260*/  LOP3.LUT R140, R252.reuse, 0x100, RZ, 0xfc, !PT ;  /* 0x00000100fc8c7812 */ /* 0x040fe200078efcff */
[----:B------:R-:W-:Y:S01]  /*0270*/  CS2R R184, SRZ ;  /* 0x0000000000b87805 */ /* 0x000fe2000001ff00 */
[----:B------:R-:W-:Y:S01]  /*0280*/  CS2R R186, SRZ ;  /* 0x0000000000ba7805 */ /* 0x000fe2000001ff00 */
[C---:B------:R-:W-:Y:S01]  /*0290*/  LOP3.LUT R132, R252.reuse, 0x120, RZ, 0xfc, !PT ;  /* 0x00000120fc847812 */ /* 0x040fe200078efcff */
[----:B------:R-:W-:Y:S01]  /*02a0*/  CS2R R180, SRZ ;  /* 0x0000000000b47805 */ /* 0x000fe2000001ff00 */
[----:B------:R-:W-:Y:S01]  /*02b0*/  CS2R R182, SRZ ;  /* 0x0000000000b67805 */ /* 0x000fe2000001ff00 */
[----:B------:R-:W-:Y:S01]  /*02c0*/  CS2R R176, SRZ ;  /* 0x0000000000b07805 */ /* 0x000fe2000001ff00 */
[----:B------:R-:W-:Y:S01]  /*02d0*/  CS2R R178, SRZ ;  /* 0x0000000000b27805 */ /* 0x000fe2000001ff00 */
        /* <DEDUP_REMOVED lines=10> */
[C---:B------:R-:W-:Y:S02]  /*0380*/  LOP3.LUT R100, R252.reuse, 0x1a0, RZ, 0xfc, !PT ;  /* 0x000001a0fc647812 */ /* 0x040fe400078efcff */
[----:B------:R-:W-:Y:S01]  /*0390*/  LOP3.LUT R84, R252, 0x1e0, RZ, 0xfc, !PT ;  /* 0x000001e0fc547812 */ /* 0x000fe200078efcff */
[----:B------:R-:W-:Y:S01]  /*03a0*/  CS2R R160, SRZ ;  /* 0x0000000000a07805 */ /* 0x000fe2000001ff00 */
[----:B------:R-:W-:Y:S01]  /*03b0*/  LEA R216, R17, R216, 0x2 ;  /* 0x000000d811d87211 */ /* 0x000fe200078e10ff */
[----:B------:R-:W-:Y:S01]  /*03c0*/  CS2R R162, SRZ ;  /* 0x0000000000a27805 */ /* 0x000fe2000001ff00 */
[----:B------:R-:W-:Y:S01]  /*03d0*/  CS2R R156, SRZ ;  /* 0x00000000009c7805 */ /* 0x000fe2000001ff00 */
[----:B------:R-:W-:Y:S01]  /*03e0*/  CS2R R158, SRZ ;  /* 0x00000000009e7805 */ /* 0x000fe2000001ff00 */
[----:B------:R-:W-:Y:S01]  /*03f0*/  CS2R R152, SRZ ;  /* 0x0000000000987805 */ /* 0x000fe2000001ff00 */
[----:B------:R-:W-:Y:S01]  /*0400*/  CS2R R154, SRZ ;  /* 0x00000000009a7805 */ /* 0x000fe2000001ff00 */
[----:B------:R-:W-:Y:S01]  /*0410*/  CS2R R148, SRZ ;  /* 0x0000000000947805 */ /* 0x000fe2000001ff00 */
[----:B------:R-:W-:Y:S01]  /*0420*/  CS2R R150, SRZ ;  /* 0x0000000000967805 */ /* 0x000fe2000001ff00 */
[----:B------:R-:W-:-:S02]  /*0430*/  LEA R24, P4, R8, c[0x0][0x1c8], 0x4 ;  /* 0x0000720008187a11 */ /* 0x000fc400078820ff */
[----:B------:R-:W-:-:S03]  /*0440*/  LEA R248, P6, R20, c[0x0][0x1c8], 0x4 ;  /* 0x0000720014f87a11 */ /* 0x000fc600078c20ff */
[----:B------:R-:W-:Y:S01]  /*0450*/  IMAD.X R25, RZ, RZ, c[0x0][0x1cc], P4 ;  /* 0x00007300ff197624 */ /* 0x000fe200020e06ff */
[----:B------:R-:W-:Y:S02]  /*0460*/  LEA R144, P4, R236, c[0x0][0x1c8], 0x4 ;  /* 0x00007200ec907a11 */ /* 0x000fe400078820ff */
[----:B------:R-:W-:Y:S01]  /*0470*/  LEA R240, P5, R244, c[0x0][0x1c8], 0x4 ;  /* 0x00007200f4f07a11 */ /* 0x000fe200078a20ff */
[----:B------:R-:W-:Y:S01]  /*0480*/  IMAD.X R249, RZ, RZ, c[0x0][0x1cc], P6 ;  /* 0x00007300fff97624 */ /* 0x000fe200030e06ff */
[----:B------:R-:W-:Y:S01]  /*0490*/  LEA R112, P6, R116, c[0x0][0x1c8], 0x4 ;  /* 0x0000720074707a11 */ /* 0x000fe200078c20ff */
[----:B------:R-:W-:Y:S01]  /*04a0*/  IMAD.X R145, RZ, RZ, c[0x0][0x1cc], P4 ;  /* 0x00007300ff917624 */ /* 0x000fe200020e06ff */
[----:B------:R-:W-:Y:S01]  /*04b0*/  IADD3.X R241, RZ, c[0x0][0x1cc], RZ, P5, !PT ;  /* 0x00007300fff17a10 */ /* 0x000fe20002ffe4ff */
[----:B------:R-:W-:Y:S01]  /*04c0*/  IMAD.MOV.U32 R33, RZ, RZ, 0x10 ;  /* 0x00000010ff217424 */ /* 0x000fe200078e00ff */
[----:B------:R-:W-:Y:S02]  /*04d0*/  LEA R96, P4, R100, c[0x0][0x1c8], 0x4 ;  /* 0x0000720064607a11 */ /* 0x000fe400078820ff */
[----:B------:R-:W-:Y:S01]  /*04e0*/  LEA R104, P5, R108, c[0x0][0x1c8], 0x4 ;  /* 0x000072006c687a11 */ /* 0x000fe200078a20ff */
[----:B------:R-:W-:-:S02]  /*04f0*/  IMAD.X R113, RZ, RZ, c[0x0][0x1cc], P6 ;  /* 0x00007300ff717624 */ /* 0x000fc400030e06ff */
[----:B------:R-:W-:Y:S01]  /*0500*/  IMAD.X R97, RZ, RZ, c[0x0][0x1cc], P4 ;  /* 0x00007300ff617624 */ /* 0x000fe200020e06ff */
[----:B------:R-:W-:Y:S01]  /*0510*/  IADD3.X R105, RZ, c[0x0][0x1cc], RZ, P5, !PT ;  /* 0x00007300ff697a10 */ /* 0x000fe20002ffe4ff */
        /* <DEDUP_REMOVED lines=17> */
[----:B------:R-:W-:Y:S02]  /*0630*/  UIADD3 UR12, UR5, 0x76cf5d0a, URZ ;  /* 0x76cf5d0a050c7890 */ /* 0x000fe4000fffe03f */
[----:B------:R-:W-:Y:S01]  /*0640*/  IMAD.WIDE.U32 R2, R2, -0x326172a9, RZ ;  /* 0xcd9e8d5702027825 */ /* 0x000fe200078e00ff */
[----:B------:R-:W-:Y:S01]  /*0650*/  UIADD3 UR14, UR5, 0x32370b8f, URZ ;  /* 0x32370b8f050e7890 */ /* 0x000fe2000fffe03f */
[----:B------:R-:W-:Y:S01]  /*0660*/  LOP3.LUT R4, R15, UR10, R4, 0x96, !PT ;  /* 0x0000000a0f047c12 */ /* 0x000fe2000f8e9604 */
[----:B------:R-:W-:Y:S02]  /*0670*/  UIADD3 UR16, UR5, -0x126145ec, URZ ;  /* 0xed9eba1405107890 */ /* 0x000fe4000fffe03f */
[----:B------:R-:W-:Y:S01]  /*0680*/  LOP3.LUT R3, R3, UR9, R6, 0x96, !PT ;  /* 0x0000000903037c12 */ /* 0x000fe2000f8e9606 */
[----:B------:R-:W-:Y:S01]  /*0690*/  UIADD3 UR18, UR5, -0x56f99767, URZ ;  /* 0xa906689905127890 */ /* 0x000fe2000fffe03f */
[----:B------:R-:W-:Y:S01]  /*06a0*/  IMAD.WIDE.U32 R4, R4, -0x326172a9, RZ ;  /* 0xcd9e8d5704047825 */ /* 0x000fe200078e00ff */
[----:B------:R-:W-:-:S02]  /*06b0*/  UIADD3 UR17, UR4, 0x1715609d, URZ ;  /* 0x1715609d04117890 */ /* 0x000fc4000fffe03f */
[----:B------:R-:W-:Y:S02]  /*06c0*/  UIADD3 UR19, UR4, -0x4ab325aa, URZ ;  /* 0xb54cda5604137890 */ /* 0x000fe4000fffe03f */
[----:B------:R-:W-:Y:S01]  /*06d0*/  LOP3.LUT R6, R5, UR11, R2, 0x96, !PT ;  /* 0x0000000b05067c12 */ /* 0x000fe2000f8e9602 */
[----:B------:R-:W-:Y:S01]  /*06e0*/  IMAD.WIDE.U32 R2, R3, -0x2daee0ad, RZ ;  /* 0xd2511f5303027825 */ /* 0x000fe200078e00ff */
[----:B------:R-:W-:Y:S02]  /*06f0*/  UIADD3 UR20, UR5, 0x646e171e, URZ ;  /* 0x646e171e05147890 */ /* 0x000fe4000fffe03f */
[----:B------:R-:W-:Y:S01]  /*0700*/  UIADD3 UR22, UR5, 0x1fd5c5a3, URZ ;  /* 0x1fd5c5a305167890 */ /* 0x000fe2000fffe03f */
[----:B------:R-:W-:Y:S01]  /*0710*/  IMAD.WIDE.U32 R6, R6, -0x2daee0ad, RZ ;  /* 0xd2511f5306067825 */ /* 0x000fe200078e00ff */
[----:B------:R-:W-:Y:S01]  /*0720*/  LOP3.LUT R3, R3, UR12, R14, 0x96, !PT ;  /* 0x0000000c03037c12 */ /* 0x000fe2000f8e960e */
[----:B------:R-:W-:Y:S02]  /*0730*/  UIADD3 UR21, UR4, 0x5384540f, URZ ;  /* 0x5384540f04157890 */ /* 0x000fe4000fffe03f */
[----:B------:R-:W-:Y:S01]  /*0740*/  UIADD3 UR23, UR4, -0xe443238, URZ ;  /* 0xf1bbcdc804177890 */ /* 0x000fe2000fffe03f */
[----:B------:R-:W-:Y:S01]  /*0750*/  LOP3.LUT R14, R7, UR14, R2, 0x96, !PT ;  /* 0x0000000e070e7c12 */ /* 0x000fe2000f8e9602 */
[----:B------:R-:W-:Y:S01]  /*0760*/  IMAD.WIDE.U32 R2, R3, -0x326172a9, RZ ;  /* 0xcd9e8d5703027825 */ /* 0x000fe200078e00ff */
[----:B------:R-:W-:-:S03]  /*0770*/  UIADD3 UR24, UR5, -0x24c28bd8, URZ ;  /* 0xdb3d742805187890 */ /* 0x000fc6000fffe03f */
        /* <DEDUP_REMOVED lines=22> */
[----:B------:R-:W-:Y:S02]  /*08e0*/  @P0 IADD3.X R7, RZ, c[0x0][0x21c], RZ, P2, !PT ;  /* 0x00008700ff070a10 */ /* 0x000fe400017fe4ff */
[----:B------:R-:W-:Y:S01]  /*08f0*/  LOP3.LUT R12, R3, UR24, R14, 0x96, !PT ;  /* 0x00000018030c7c12 */ /* 0x000fe2000f8e960e */
[----:B------:R-:W-:Y:S01]  /*0900*/  @P0 IMAD.X R5, RZ, RZ, c[0x0][0x21c], P1 ;  /* 0x00008700ff050624 */ /* 0x000fe200008e06ff */
[----:B------:R-:W-:Y:S01]  /*0910*/  LOP3.LUT R3, R252, 0x40, RZ, 0xfc, !PT ;  /* 0x00000040fc037812 */ /* 0x000fe200078efcff */
[----:B------:R0:W5:Y:S04]  /*0920*/  @P0 LDG.E.128 R204, [R6.64] ;  /* 0x0000000606cc0981 */ /* 0x000168000c1e1d00 */
[----:B------:R1:W5:Y:S02]  /*0930*/  @P0 LDG.E.128 R208, [R4.64] ;  /* 0x0000000604d00981 */ /* 0x000364000c1e1d00 */
[----:B-1----:R-:W-:-:S02]  /*0940*/  @P0 LEA R4, P1, R3, c[0x0][0x218], 0x4 ;  /* 0x0000860003040a11 */ /* 0x002fc400078220ff */
[----:B0-----:R-:W-:-:S03]  /*0950*/  @P0 LEA R6, P2, R18, c[0x0][0x218], 0x4 ;  /* 0x0000860012060a11 */ /* 0x001fc600078420ff */
[----:B------:R-:W-:Y:S01]  /*0960*/  @P0 IMAD.X R5, RZ, RZ, c[0x0][0x21c], P1 ;  /* 0x00008700ff050624 */ /* 0x000fe200008e06ff */
[----:B------:R-:W-:Y:S02]  /*0970*/  @P0 IADD3.X R7, RZ, c[0x0][0x21c], RZ, P2, !PT ;  /* 0x00008700ff070a10 */ /* 0x000fe400017fe4ff */
[----:B------:R-:W-:Y:S02]  /*0980*/  @P0 LEA R14, P3, R19, c[0x0][0x218], 0x4 ;  /* 0x00008600130e0a11 */ /* 0x000fe400078620ff */
[----:B------:R0:W5:Y:S03]  /*0990*/  @P0 LDG.E.128 R200, [R4.64] ;  /* 0x0000000604c80981 */ /* 0x000166000c1e1d00 */
[----:B------:R-:W-:Y:S01]  /*09a0*/  @P0 IMAD.X R15, RZ, RZ, c[0x0][0x21c], P3 ;  /* 0x00008700ff0f0624 */ /* 0x000fe200018e06ff */
[----:B------:R1:W5:Y:S04]  /*09b0*/  @P0 LDG.E.128 R196, [R6.64] ;  /* 0x0000000606c40981 */ /* 0x000368000c1e1d00 */
[----:B------:R2:W5:Y:S01]  /*09c0*/  @P0 LDG.E.128 R192, [R14.64] ;  /* 0x000000060ec00981 */ /* 0x000562000c1e1d00 */
[----:B0-----:R-:W-:-:S02]  /*09d0*/  @P0 LEA R4, P1, R20, c[0x0][0x218], 0x4 ;  /* 0x0000860014040a11 */ /* 0x001fc400078220ff */
[----:B-1----:R-:W-:Y:S02]  /*09e0*/  @P0 LEA R6, P2, R244, c[0x0][0x218], 0x4 ;  /* 0x00008600f4060a11 */ /* 0x002fe400078420ff */
[----:B------:R-:W-:Y:S02]  /*09f0*/  @P0 IADD3.X R5, RZ, c[0x0][0x21c], RZ, P1, !PT ;  /* 0x00008700ff050a10 */ /* 0x000fe40000ffe4ff */
[----:B--2---:R-:W-:Y:S01]  /*0a00*/  @P0 LEA R14, P3, R236, c[0x0][0x218], 0x4 ;  /* 0x00008600ec0e0a11 */ /* 0x004fe200078620ff */
[----:B------:R-:W-:Y:S02]  /*0a10*/  @P0 IMAD.X R7, RZ, RZ, c[0x0][0x21c], P2 ;  /* 0x00008700ff070624 */ /* 0x000fe400010e06ff */
[----:B------:R0:W5:Y:S01]  /*0a20*/  @P0 LDG.E.128 R188, [R4.64] ;  /* 0x0000000604bc0981 */ /* 0x000162000c1e1d00 */
[----:B------:R-:W-:-:S03]  /*0a30*/  @P0 IADD3.X R15, RZ, c[0x0][0x21c], RZ, P3, !PT ;  /* 0x00008700ff0f0a10 */ /* 0x000fc60001ffe4ff */
[----:B------:R1:W5:Y:S04]  /*0a40*/  @P0 LDG.E.128 R184, [R6.64] ;  /* 0x0000000606b80981 */ /* 0x000368000c1e1d00 */
[----:B------:R2:W5:Y:S01]  /*0a50*/  @P0 LDG.E.128 R180, [R14.64] ;  /* 0x000000060eb40981 */ /* 0x000562000c1e1d00 */
[----:B0-----:R-:W-:Y:S02]  /*0a60*/  @P0 LEA R4, P1, R140, c[0x0][0x218], 0x4 ;  /* 0x000086008c040a11 */ /* 0x001fe400078220ff */
[----:B-1----:R-:W-:-:S03]  /*0a70*/  @P0 LEA R6, P2, R132, c[0x0][0x218], 0x4 ;  /* 0x0000860084060a11 */ /* 0x002fc600078420ff */
[----:B------:R-:W-:Y:S01]  /*0a80*/  @P0 IMAD.X R5, RZ, RZ, c[0x0][0x21c], P1 ;  /* 0x00008700ff050624 */ /* 0x000fe200008e06ff */
[----:B------:R-:W-:Y:S02]  /*0a90*/  @P0 IADD3.X R7, RZ, c[0x0][0x21c], RZ, P2, !PT ;  /* 0x00008700ff070a10 */ /* 0x000fe400017fe4ff */
[----:B--2---:R-:W-:Y:S02]  /*0aa0*/  @P0 LEA R14, P3, R124, c[0x0][0x218], 0x4 ;  /* 0x000086007c0e0a11 */ /* 0x004fe400078620ff */
[----:B------:R0:W5:Y:S04]  /*0ab0*/  @P0 LDG.E.128 R176, [R4.64] ;  /* 0x0000000604b00981 */ /* 0x000168000c1e1d00 */
[----:B------:R1:W5:Y:S01]  /*0ac0*/  @P0 LDG.E.128 R172, [R6.64] ;  /* 0x0000000606ac0981 */ /* 0x000362000c1e1d00 */
[----:B------:R-:W-:Y:S01]  /*0ad0*/  @P0 IMAD.X R15, RZ, RZ, c[0x0][0x21c], P3 ;  /* 0x00008700ff0f0624 */ /* 0x000fe200018e06ff */
[----:B0-----:R-:W-:-:S04]  /*0ae0*/  @P0 LEA R4, P1, R116, c[0x0][0x218], 0x4 ;  /* 0x0000860074040a11 */ /* 0x001fc800078220ff */
[----:B------:R0:W5:Y:S01]  /*0af0*/  @P0 LDG.E.128 R168, [R14.64] ;  /* 0x000000060ea80981 */ /* 0x000162000c1e1d00 */
[----:B-1----:R-:W-:Y:S02]  /*0b00*/  @P0 LEA R6, P2, R108, c[0x0][0x218], 0x4 ;  /* 0x000086006c060a11 */ /* 0x002fe400078420ff */
[----:B------:R-:W-:Y:S02]  /*0b10*/  @P0 IADD3.X R5, RZ, c[0x0][0x21c], RZ, P1, !PT ;  /* 0x00008700ff050a10 */ /* 0x000fe40000ffe4ff */
[----:B------:R-:W-:Y:S01]  /*0b20*/  @P0 LEA R16, P1, R92, c[0x0][0x218], 0x4 ;  /* 0x000086005c100a11 */ /* 0x000fe200078220ff */
[----:B------:R-:W-:Y:S02]  /*0b30*/  @P0 IMAD.X R7, RZ, RZ, c[0x0][0x21c], P2 ;  /* 0x00008700ff070624 */ /* 0x000fe400010e06ff */
[----:B------:R1:W5:Y:S01]  /*0b40*/  @P0 LDG.E.128 R164, [R4.64] ;  /* 0x0000000604a40981 */ /* 0x000362000c1e1d00 */
[----:B0-----:R-:W-:Y:S01]  /*0b50*/  @P0 LEA R14, P3, R100, c[0x0][0x218], 0x4 ;  /* 0x00008600640e0a11 */ /* 0x001fe200078620ff */
[----:B------:R-:W-:-:S02]  /*0b60*/  @P0 IMAD.X R17, RZ, RZ, c[0x0][0x21c], P1 ;  /* 0x00008700ff110624 */ /* 0x000fc400008e06ff */
[----:B------:R0:W5:Y:S01]  /*0b70*/  @P0 LDG.E.128 R160, [R6.64] ;  /* 0x0000000606a00981 */ /* 0x000162000c1e1d00 */
[----:B------:R-:W-:-:S03]  /*0b80*/  @P0 IADD3.X R15, RZ, c[0x0][0x21c], RZ, P3, !PT ;  /* 0x00008700ff0f0a10 */ /* 0x000fc60001ffe4ff */
[----:B------:R2:W5:Y:S01]  /*0b90*/  @P0 LDG.E.128 R152, [R16.64] ;  /* 0x0000000610980981 */ /* 0x000562000c1e1d00 */
[----:B-1----:R-:W-:-:S03]  /*0ba0*/  @P0 LEA R4, P2, R84, c[0x0][0x218], 0x4 ;  /* 0x0000860054040a11 */ /* 0x002fc600078420ff */
[----:B------:R1:W5:Y:S01]  /*0bb0*/  @P0 LDG.E.128 R156, [R14.64] ;  /* 0x000000060e9c0981 */ /* 0x000362000c1e1d00 */
[----:B------:R-:W-:Y:S02]  /*0bc0*/  @P0 IADD3.X R5, RZ, c[0x0][0x21c], RZ, P2, !PT ;  /* 0x00008700ff050a10 */ /* 0x000fe400017fe4ff */
[----:B------:R-:W-:-:S03]  /*0bd0*/  LEA R28, P2, R18, c[0x0][0x1c8], 0x4 ;  /* 0x00007200121c7a11 */ /* 0x000fc600078420ff */
[----:B------:R3:W5:Y:S01]  /*0be0*/  @P0 LDG.E.128 R148, [R4.64] ;  /* 0x0000000604940981 */ /* 0x000762000c1e1d00 */
[----:B------:R-:W-:Y:S02]  /*0bf0*/  ISETP.GE.AND P0, PT, R216, c[0x0][0x164], PT ;  /* 0x00005900d8007a0c */ /* 0x000fe40003f06270 */
[----:B------:R-:W-:Y:S02]  /*0c00*/  LEA R22, P1, R252, c[0x0][0x1c8], 0x4 ;  /* 0x00007200fc167a11 */ /* 0x000fe400078220ff */
[----:B------:R-:W-:Y:S01]  /*0c10*/  LEA R26, P3, R3, c[0x0][0x1c8], 0x4 ;  /* 0x00007200031a7a11 */ /* 0x000fe200078620ff */
[----:B------:R-:W-:Y:S01]  /*0c20*/  IMAD.X R29, RZ, RZ, c[0x0][0x1cc], P2 ;  /* 0x00007300ff1d7624 */ /* 0x000fe200010e06ff */
[----:B------:R-:W-:Y:S02]  /*0c30*/  LEA R128, P2, R132, c[0x0][0x1c8], 0x4 ;  /* 0x0000720084807a11 */ /* 0x000fe400078420ff */
[----:B------:R-:W-:Y:S02]  /*0c40*/  IADD3.X R23, RZ, c[0x0][0x1cc], RZ, P1, !PT ;  /* 0x00007300ff177a10 */ /* 0x000fe40000ffe4ff */
[----:B------:R-:W-:-:S02]  /*0c50*/  IADD3.X R27, RZ, c[0x0][0x1cc], RZ, P3, !PT ;  /* 0x00007300ff1b7a10 */ /* 0x000fc40001ffe4ff */
[----:B------:R-:W-:Y:S02]  /*0c60*/  LEA R30, P1, R19, c[0x0][0x1c8], 0x4 ;  /* 0x00007200131e7a11 */ /* 0x000fe400078220ff */
[----:B------:R-:W-:Y:S01]  /*0c70*/  LEA R136, P3, R140, c[0x0][0x1c8], 0x4 ;  /* 0x000072008c887a11 */ /* 0x000fe200078620ff */
[----:B------:R-:W-:Y:S01]  /*0c80*/  IMAD.X R129, RZ, RZ, c[0x0][0x1cc], P2 ;  /* 0x00007300ff817624 */ /* 0x000fe200010e06ff */
[----:B------:R-:W-:Y:S02]  /*0c90*/  IADD3.X R31, RZ, c[0x0][0x1cc], RZ, P1, !PT ;  /* 0x00007300ff1f7a10 */ /* 0x000fe40000ffe4ff */
[----:B------:R-:W-:Y:S02]  /*0ca0*/  IADD3.X R137, RZ, c[0x0][0x1cc], RZ, P3, !PT ;  /* 0x00007300ff897a10 */ /* 0x000fe40001ffe4ff */
[----:B------:R-:W-:Y:S02]  /*0cb0*/  LEA R80, P2, R84, c[0x0][0x1c8], 0x4 ;  /* 0x0000720054507a11 */ /* 0x000fe400078420ff */
[----:B------:R-:W-:-:S02]  /*0cc0*/  LEA R120, P1, R124, c[0x0][0x1c8], 0x4 ;  /* 0x000072007c787a11 */ /* 0x000fc400078220ff */
[----:B------:R-:W-:Y:S01]  /*0cd0*/  LEA R88, P3, R92, c[0x0][0x1c8], 0x4 ;  /* 0x000072005c587a11 */ /* 0x000fe200078620ff */
[-C--:B--2---:R-:W-:Y:S01]  /*0ce0*/  IMAD.WIDE.U32 R16, R18, R33.reuse, c[0x0][0x1b0] ;  /* 0x00006c0012107625 */ /* 0x084fe200078e0021 */
[----:B------:R-:W-:Y:S02]  /*0cf0*/  IADD3.X R121, RZ, c[0x0][0x1cc], RZ, P1, !PT ;  /* 0x00007300ff797a10 */ /* 0x000fe40000ffe4ff */
[----:B------:R-:W-:Y:S01]  /*0d00*/  IADD3.X R89, RZ, c[0x0][0x1cc], RZ, P3, !PT ;  /* 0x00007300ff597a10 */ /* 0x000fe20001ffe4ff */
[----:B0-----:R-:W-:-:S04]  /*0d10*/  IMAD.WIDE.U32 R6, R8, R33, c[0x0][0x1b0] ;  /* 0x00006c0008067625 */ /* 0x001fc800078e0021 */
        /* <DEDUP_REMOVED lines=13> */
[----:B------:R-:W-:Y:S01]  /*0df0*/  IMAD.X R81, RZ, RZ, c[0x0][0x1cc], P2 ;  /* 0x00007300ff517624 */ /* 0x000fe200010e06ff */
[----:B------:R-:W-:Y:S06]  /*0e00*/  @P0 EXIT ;  /* 0x000000000000094d */ /* 0x000fec0003800000 */
[----:B---3--:R-:W2:Y:S01]  /*0e10*/  LDG.E.128 R60, [R22.64] ;  /* 0x00000006163c7981 */ /* 0x008ea2000c1e1d00 */
[----:B------:R-:W-:-:S03]  /*0e20*/  IMAD.WIDE.U32 R4, R252, R33, c[0x0][0x1b0] ;  /* 0x00006c00fc047625 */ /* 0x000fc600078e0021 */
[----:B------:R0:W3:Y:S04]  /*0e30*/  LDG.E.128 R56, [R6.64] ;  /* 0x0000000606387981 */ /* 0x0000e8000c1e1d00 */
[----:B------:R1:W4:Y:S04]  /*0e40*/  LDG.E.128 R52, [R24.64] ;  /* 0x0000000618347981 */ /* 0x000328000c1e1d00 */
[----:B------:R0:W4:Y:S04]  /*0e50*/  LDG.E.128 R48, [R14.64] ;  /* 0x000000060e307981 */ /* 0x000128000c1e1d00 */
[----:B------:R1:W4:Y:S04]  /*0e60*/  LDG.E.128 R44, [R26.64] ;  /* 0x000000061a2c7981 */ /* 0x000328000c1e1d00 */
[----:B------:R0:W4:Y:S04]  /*0e70*/  LDG.E.128 R40, [R16.64] ;  /* 0x0000000610287981 */ /* 0x000128000c1e1d00 */
[----:B------:R-:W4:Y:S04]  /*0e80*/  LDG.E.128 R36, [R28.64] ;  /* 0x000000061c247981 */ /* 0x000f28000c1e1d00 */
[----:B------:R0:W4:Y:S04]  /*0e90*/  LDG.E.128 R32, [R18.64] ;  /* 0x0000000612207981 */ /* 0x000128000c1e1d00 */
[----:B-1----:R-:W4:Y:S04]  /*0ea0*/  LDG.E.128 R24, [R30.64] ;  /* 0x000000061e187981 */ /* 0x002f28000c1e1d00 */
[----:B0-----:R-:W4:Y:S04]  /*0eb0*/  LDG.E.128 R4, [R4.64] ;  /* 0x0000000604047981 */ /* 0x001f28000c1e1d00 */
[----:B------:R-:W4:Y:S04]  /*0ec0*/  LDG.E.128 R16, [R20.64] ;  /* 0x0000000614107981 */ /* 0x000f28000c1e1d00 */
        /* <DEDUP_REMOVED lines=24> */
[----:B------:R-:W-:-:S02]  /*1050*/  IMAD R0, R0, -0x326172a9, RZ ;  /* 0xcd9e8d5700007824 */ /* 0x000fc400078e02ff */
[----:B------:R-:W-:Y:S01]  /*1060*/  IMAD.HI.U32 R15, R12, -0x326172a9, RZ ;  /* 0xcd9e8d570c0f7827 */ /* 0x000fe200078e00ff */
[----:B------:R-:W-:-:S03]  /*1070*/  HFMA2.MMA R8, -RZ, RZ, 0, 0 ;  /* 0x00000000ff087435 */ /* 0x000fc600000001ff */
[----:B------:R-:W-:Y:S01]  /*1080*/  IMAD.HI.U32 R3, R10, -0x2daee0ad, RZ ;  /* 0xd2511f530a037827 */ /* 0x000fe200078e00ff */
[----:B------:R-:W-:Y:S01]  /*1090*/  BSSY B0, `(.L_x_55256) ;  /* 0x000181e000007945 */ /* 0x000fe20003800000 */
[----:B------:R-:W-:Y:S02]  /*10a0*/  LOP3.LUT R15, R15, UR25, R0, 0x96, !PT ;  /* 0x000000190f0f7c12 */ /* 0x000fe4000f8e9600 */
[----:B------:R-:W-:Y:S01]  /*10b0*/  LOP3.LUT R228, R228, 0x3, RZ, 0xc0, !PT ;  /* 0x00000003e4e47812 */ /* 0x000fe200078ec0ff */
[----:B------:R-:W-:Y:S01]  /*10c0*/  IMAD R12, R12, -0x326172a9, RZ ;  /* 0xcd9e8d570c0c7824 */ /* 0x000fe200078e02ff */
[----:B------:R-:W-:Y:S01]  /*10d0*/  LOP3.LUT R14, R3, UR26, R2, 0x96, !PT ;  /* 0x0000001a030e7c12 */ /* 0x000fe2000f8e9602 */
[----:B------:R-:W-:Y:S01]  /*10e0*/  IMAD R10, R10, -0x2daee0ad, RZ ;  /* 0xd2511f530a0a7824 */ /* 0x000fe200078e02ff */
        /* <DEDUP_REMOVED lines=22> */
[----:B------:R0:W-:Y:S02]  /*1250*/  STL.64 [R1+0xa8], R6 ;  /* 0x0000a80601007387 */ /* 0x0001e40000100a00 */
.L_x_55708:
[----:B------:R-:W-:Y:S01]  /*1260*/  ISETP.NE.U32.AND P0, PT, RZ, c[0x0][0x180], PT ;  /* 0x00006000ff007a0c */ /* 0x000fe20003f05070 */
[----:B------:R-:W-:Y:S01]  /*1270*/  IMAD R0, R216, c[0x0][0x168], RZ ;  /* 0x00005a00d8007a24 */ /* 0x000fe200078e02ff */
[----:B------:R-:W-:Y:S01]  /*1280*/  MOV R234, 0x10 ;  /* 0x0000001000ea7802 */ /* 0x000fe20000000f00 */
[----:B------:R-:W-:Y:S01]  /*1290*/  IMAD.MOV.U32 R224, RZ, RZ, 0x3f800000 ;  /* 0x3f800000ffe07424 */ /* 0x000fe200078e00ff */
[----:B------:R-:W-:-:S02]  /*12a0*/  ISETP.NE.AND.EX P0, PT, RZ, c[0x0][0x184], PT, P0 ;  /* 0x00006100ff007a0c */ /* 0x000fc40003f05300 */
[----:B------:R-:W-:Y:S02]  /*12b0*/  SHF.R.S32.HI R3, RZ, 0x1f, R0 ;  /* 0x0000001fff037819 */ /* 0x000fe40000011400 */
[----:B------:R-:W-:Y:S02]  /*12c0*/  ISETP.NE.U32.AND P1, PT, RZ, c[0x0][0x1c0], PT ;  /* 0x00007000ff007a0c */ /* 0x000fe40003f25070 */
[----:B------:R-:W-:Y:S02]  /*12d0*/  LEA.HI R3, R3, R0, RZ, 0x2 ;  /* 0x0000000003037211 */ /* 0x000fe400078f10ff */
[----:B------:R-:W-:Y:S02]  /*12e0*/  ISETP.NE.AND.EX P1, PT, RZ, c[0x0][0x1c4], PT, P1 ;  /* 0x00007100ff007a0c */ /* 0x000fe40003f25310 */
[----:B------:R-:W-:-:S04]  /*12f0*/  LEA.HI.SX32 R212, R3, R252, 0x1e ;  /* 0x000000fc03d47211 */ /* 0x000fc800078ff2ff */
[C---:B0-----:R-:W-:Y:S01]  /*1300*/  @P0 LEA R16, P2, R212.reuse, c[0x0][0x180], 0x4 ;  /* 0x00006000d4100a11 */ /* 0x041fe200078420ff */
[----:B------:R-:W-:-:S03]  /*1310*/  IMAD.WIDE.U32 R4, R212, R234, c[0x0][0x170] ;  /* 0x00005c00d4047625 */ /* 0x000fc600078e00ea */
[----:B------:R-:W-:-:S03]  /*1320*/  @P0 LEA.HI.X R17, R212, c[0x0][0x184], RZ, 0x4, P2 ;  /* 0x00006100d4110a11 */ /* 0x000fc600010f24ff */
[----:B-----5:R-:W5:Y:S01]  /*1330*/  LDG.E.128 R4, [R4.64] ;  /* 0x0000000604047981 */ /* 0x020f62000c1e1d00 */
[----:B------:R-:W-:-:S03]  /*1340*/  @P1 IMAD.MOV.U32 R3, RZ, RZ, 0x4 ;  /* 0x00000004ff031424 */ /* 0x000fc600078e00ff */
[----:B------:R0:W5:Y:S01]  /*1350*/  @P0 LDG.E.128 R76, [R16.64] ;  /* 0x00000006104c0981 */ /* 0x000162000c1e1d00 */
[----:B------:R-:W-:-:S05]  /*1360*/  @P1 IMAD.WIDE R2, R216, R3, c[0x0][0x1c0] ;  /* 0x00007000d8021625 */ /* 0x000fca00078e0203 */
[----:B------:R0:W5:Y:S01]  /*1370*/  @P1 LDG.E R224, [R2.64] ;  /* 0x0000000602e01981 */ /* 0x000162000c1e1900 */
        /* <DEDUP_REMOVED lines=12> */
.L_x_55258:
[----:B0-----:R-:W-:Y:S02]  /*1440*/  IMAD.MOV.U32 R0, RZ, RZ, R12 ;  /* 0x000000ffff007224 */ /* 0x001fe400078e000c */
.L_x_55259:
[----:B------:R-:W-:Y:S05]  /*1450*/  BSYNC B1 ;  /* 0x0000000000017941 */ /* 0x000fea0003800000 */
.L_x_55257:
        /* <DEDUP_REMOVED lines=16> */
.L_x_55263:
[----:B------:R-:W-:Y:S05]  /*1560*/  BSYNC B2 ;  /* 0x0000000000027941 */ /* 0x000fea0003800000 */
.L_x_55262:
        /* <DEDUP_REMOVED lines=44> */
.L_x_55261:
[----:B------:R-:W-:Y:S05]  /*1830*/  BSYNC B1 ;  /* 0x0000000000017941 */ /* 0x000fea0003800000 */
.L_x_55260:
        /* <DEDUP_REMOVED lines=24> */
.L_x_55265:
[----:B------:R-:W-:Y:S02]  /*19c0*/  MOV R0, R12 ;  /* 0x0000000c00007202 */ /* 0x000fe40000000f00 */
.L_x_55266:
[----:B------:R-:W-:Y:S05]  /*19d0*/  BSYNC B1 ;  /* 0x0000000000017941 */ /* 0x000fea0003800000 */
.L_x_55264:
        /* <DEDUP_REMOVED lines=16> */
.L_x_55270:
[----:B------:R-:W-:Y:S05]  /*1ae0*/  BSYNC B2 ;  /* 0x0000000000027941 */ /* 0x000fea0003800000 */
.L_x_55269:
        /* <DEDUP_REMOVED lines=43> */
[----:B------:R-:W-:-:S06]  /*1da0*/  HFMA2.MMA R3, -RZ, RZ, 0, 0 ;  /* 0x00000000ff037435 */ /* 0x000fcc00000001ff */
.L_x_55268:
[----:B------:R-:W-:Y:S05]  /*1db0*/  BSYNC B1 ;  /* 0x0000000000017941 */ /* 0x000fea0003800000 */
.L_x_55267:
        /* <DEDUP_REMOVED lines=21> */
.L_x_55272:
[----:B------:R-:W-:Y:S02]  /*1f10*/  MOV R0, R12 ;  /* 0x0000000c00007202 */ /* 0x000fe40000000f00 */
.L_x_55273:
[----:B------:R-:W-:Y:S05]  /*1f20*/  BSYNC B1 ;  /* 0x0000000000017941 */ /* 0x000fea0003800000 */
.L_x_55271:
        /* <DEDUP_REMOVED lines=16> */
.L_x_55277:
[----:B------:R-:W-:Y:S05]  /*2030*/  BSYNC B2 ;  /* 0x0000000000027941 */ /* 0x000fea0003800000 */
.L_x_55276:
        /* <DEDUP_REMOVED lines=44> */
.L_x_55275:
[----:B------:R-:W-:Y:S05]  /*2300*/  BSYNC B1 ;  /* 0x0000000000017941 */ /* 0x000fea0003800000 */
.L_x_55274:
        /* <DEDUP_REMOVED lines=21> */
.L_x_55279:
[----:B------:R-:W-:Y:S02]  /*2460*/  MOV R0, R12 ;  /* 0x0000000c00007202 */ /* 0x000fe40000000f00 */
.L_x_55280:
[----:B------:R-:W-:Y:S05]  /*2470*/  BSYNC B1 ;  /* 0x0000000000017941 */ /* 0x000fea0003800000 */
.L_x_55278:
        /* <DEDUP_REMOVED lines=16> */
.L_x_55284:
[----:B------:R-:W-:Y:S05]  /*2580*/  BSYNC B2 ;  /* 0x0000000000027941 */ /* 0x000fea0003800000 */
.L_x_55283:
        /* <DEDUP_REMOVED lines=44> */
.L_x_55282:
[----:B------:R-:W-:Y:S05]  /*2850*/  BSYNC B1 ;  /* 0x0000000000017941 */ /* 0x000fea0003800000 */
.L_x_55281:
[----:B------:R-:W2:Y:S01]  /*2860*/  LDL R6, [R1+0x9c] ;  /* 0x00009c0001067983 */ /* 0x000ea20000100800 */
[----:B------:R-:W0:Y:S01]  /*2870*/  I2F.U32 R0, R0 ;  /* 0x0000000000007306 */ /* 0x000e220000201000 */
[----:B------:R-:W-:Y:S01]  /*2880*/  FMUL.FTZ R7, R7, R224 ;  /* 0x000000e007077220 */ /* 0x000fe20000410000 */
[----:B------:R-:W-:Y:S02]  /*2890*/  SEL R4, RZ, 0x10000, P4 ;  /* 0x00010000ff047807 */ /* 0x000fe40002000000 */
[----:B------:R-:W-:Y:S01]  /*28a0*/  SEL R5, RZ, 0x100, P3 ;  /* 0x00000100ff057807 */ /* 0x000fe20001800000 */
[----:B------:R-:W-:Y:S01]  /*28b0*/  FMUL.FTZ R7, R7, c[0x0][0x1e8] ;  /* 0x00007a0007077a20 */ /* 0x000fe20000410000 */
[----:B------:R-:W-:-:S05]  /*28c0*/  IADD3 R220, R212, 0x20, RZ ;  /* 0x00000020d4dc7810 */ /* 0x000fca0007ffe0ff */
[----:B------:R-:W-:-:S04]  /*28d0*/  @P0 IMAD.WIDE.U32 R16, R220, R234, c[0x0][0x180] ;  /* 0x00006000dc100625 */ /* 0x000fc800078e00ea */
[----:B0-----:R-:W-:Y:S01]  /*28e0*/  FFMA.FTZ R2, R0, R231, 1.1641532182693481445e-10 ;  /* 0x2f00000000027423 */ /* 0x001fe200000100e7 */
[----:B------:R-:W-:Y:S02]  /*28f0*/  SEL R0, RZ, 0x1, P2 ;  /* 0x00000001ff007807 */ /* 0x000fe40001000000 */
[----:B------:R-:W-:Y:S02]  /*2900*/  LEA R18, P2, R212, c[0x0][0x190], 0x2 ;  /* 0x00006400d4127a11 */ /* 0x000fe400078410ff */
[----:B------:R-:W-:Y:S02]  /*2910*/  FSETP.GTU.FTZ.AND P5, PT, R2, c[0x0][0x1e4], PT ;  /* 0x0000790002007a0b */ /* 0x000fe40003fbc000 */
[----:B------:R-:W-:Y:S02]  /*2920*/  LEA R2, P3, R212, c[0x0][0x188], 0x4 ;  /* 0x00006200d4027a11 */ /* 0x000fe400078620ff */
[----:B------:R-:W-:Y:S02]  /*2930*/  SEL R3, RZ, 0x1000000, P5 ;  /* 0x01000000ff037807 */ /* 0x000fe40002800000 */
[----:B------:R-:W-:-:S02]  /*2940*/  FSEL R7, R7, RZ, !P5 ;  /* 0x000000ff07077208 */ /* 0x000fc40006800000 */
[----:B------:R-:W-:Y:S01]  /*2950*/  IADD3 R3, R5, R3, R4 ;  /* 0x0000000305037210 */ /* 0x000fe20007ffe004 */
[----:B------:R-:W-:Y:S01]  /*2960*/  IMAD.WIDE.U32 R4, R220, R234, c[0x0][0x170] ;  /* 0x00005c00dc047625 */ /* 0x000fe200078e00ea */
[----:B------:R-:W-:-:S03]  /*2970*/  LEA.HI.X R19, R212, c[0x0][0x194], RZ, 0x2, P2 ;  /* 0x00006500d4137a11 */ /* 0x000fc600010f14ff */
[----:B------:R-:W-:Y:S01]  /*2980*/  IMAD.IADD R21, R3, 0x1, R0 ;  /* 0x0000000103157824 */ /* 0x000fe200078e0200 */
[----:B------:R-:W-:Y:S01]  /*2990*/  LEA.HI.X R3, R212, c[0x0][0x18c], RZ, 0x4, P3 ;  /* 0x00006300d4037a11 */ /* 0x000fe200018f24ff */
[----:B--2---:R-:W-:-:S04]  /*29a0*/  FMUL.FTZ R75, R6, R7 ;  /* 0x00000007064b7220 */ /* 0x004fc80000410000 */
[----:B------:R-:W-:-:S05]  /*29b0*/  @P1 FADD.FTZ R75, R79, R75 ;  /* 0x0000004b4f4b1221 */ /* 0x000fca0000010000 */
        /* <DEDUP_REMOVED lines=16> */
.L_x_55286:
[----:B0-----:R-:W-:Y:S02]  /*2ac0*/  IMAD.MOV.U32 R0, RZ, RZ, R12 ;  /* 0x000000ffff007224 */ /* 0x001fe400078e000c */
.L_x_55287:
[----:B------:R-:W-:Y:S05]  /*2ad0*/  BSYNC B1 ;  /* 0x0000000000017941 */ /* 0x000fea0003800000 */
.L_x_55285:
        /* <DEDUP_REMOVED lines=16> */
.L_x_55291:
[----:B------:R-:W-:Y:S05]  /*2be0*/  BSYNC B2 ;  /* 0x0000000000027941 */ /* 0x000fea0003800000 */
.L_x_55290:
        /* <DEDUP_REMOVED lines=44> */
.L_x_55289:
[----:B------:R-:W-:Y:S05]  /*2eb0*/  BSYNC B1 ;  /* 0x0000000000017941 */ /* 0x000fea0003800000 */
.L_x_55288:
        /* <DEDUP_REMOVED lines=21> */
.L_x_55293:
[----:B------:R-:W-:Y:S02]  /*3010*/  IMAD.MOV.U32 R0, RZ, RZ, R12 ;  /* 0x000000ffff007224 */ /* 0x000fe400078e000c */
.L_x_55294:
[----:B------:R-:W-:Y:S05]  /*3020*/  BSYNC B1 ;  /* 0x0000000000017941 */ /* 0x000fea0003800000 */
.L_x_55292:
        /* <DEDUP_REMOVED lines=16> */
.L_x_55298:
[----:B------:R-:W-:Y:S05]  /*3130*/  BSYNC B2 ;  /* 0x0000000000027941 */ /* 0x000fea0003800000 */
.L_x_55297:
        /* <DEDUP_REMOVED lines=44> */
.L_x_55296:
[----:B------:R-:W-:Y:S05]  /*3400*/  BSYNC B1 ;  /* 0x0000000000017941 */ /* 0x000fea0003800000 */
.L_x_55295:
        /* <DEDUP_REMOVED lines=21> */
.L_x_55300:
[----:B------:R-:W-:Y:S02]  /*3560*/  IMAD.MOV.U32 R0, RZ, RZ, R12 ;  /* 0x000000ffff007224 */ /* 0x000fe400078e000c */
.L_x_55301:
[----:B------:R-:W-:Y:S05]  /*3570*/  BSYNC B1 ;  /* 0x0000000000017941 */ /* 0x000fea0003800000 */
.L_x_55299:
        /* <DEDUP_REMOVED lines=16> */
.L_x_55305:
[----:B------:R-:W-:Y:S05]  /*3680*/  BSYNC B2 ;  /* 0x0000000000027941 */ /* 0x000fea0003800000 */
.L_x_55304:
        /* <DEDUP_REMOVED lines=44> */
.L_x_55303:
[----:B------:R-:W-:Y:S05]  /*3950*/  BSYNC B1 ;  /* 0x0000000000017941 */ /* 0x000fea0003800000 */
.L_x_55302:
        /* <DEDUP_REMOVED lines=21> */
.L_x_55307:
[----:B------:R-:W-:Y:S02]  /*3ab0*/  IMAD.MOV.U32 R0, RZ, RZ, R12 ;  /* 0x000000ffff007224 */ /* 0x000fe400078e000c */
.L_x_55308:
[----:B------:R-:W-:Y:S05]  /*3ac0*/  BSYNC B1 ;  /* 0x0000000000017941 */ /* 0x000fea0003800000 */
.L_x_55306:
        /* <DEDUP_REMOVED lines=16> */
.L_x_55312:
[----:B------:R-:W-:Y:S05]  /*3bd0*/  BSYNC B2 ;  /* 0x0000000000027941 */ /* 0x000fea0003800000 */
.L_x_55311:
        /* <DEDUP_REMOVED lines=44> */
.L_x_55310:
[----:B------:R-:W-:Y:S05]  /*3ea0*/  BSYNC B1 ;  /* 0x0000000000017941 */ /* 0x000fea0003800000 */
.L_x_55309:
        /* <DEDUP_REMOVED lines=8> */
[----:B------:R-:W-:-:S05]  /*3f30*/  IADD3 R218, R212, 0x40, RZ ;  /* 0x00000040d4da7810 */ /* 0x000fca0007ffe0ff */
[----:B------:R-:W-:-:S04]  /*3f40*/  IMAD.WIDE.U32 R16, R220, R235, c[0x0][0x190] ;  /* 0x00006400dc107625 */ /* 0x000fc800078e00eb */
[----:B0-----:R-:W-:Y:S02]  /*3f50*/  FFMA.FTZ R2, R0, R231, 1.1641532182693481445e-10 ;  /* 0x2f00000000027423 */ /* 0x001fe400000100e7 */
[----:B------:R-:W-:-:S03]  /*3f60*/  @P0 IMAD.WIDE.U32 R18, R218, R234, c[0x0][0x180] ;  /* 0x00006000da120625 */ /* 0x000fc600078e00ea */
[----:B------:R-:W-:-:S04]  /*3f70*/  FSETP.GTU.FTZ.AND P5, PT, R2, c[0x0][0x1e4], PT ;  /* 0x0000790002007a0b */ /* 0x000fc80003fbc000 */
[----:B------:R-:W-:Y:S02]  /*3f80*/  SEL R2, RZ, 0x1000000, P5 ;  /* 0x01000000ff027807 */ /* 0x000fe40002800000 */
[----:B------:R-:W-:Y:S02]  /*3f90*/  FSEL R7, R7, RZ, !P5 ;  /* 0x000000ff07077208 */ /* 0x000fe40006800000 */
[----:B------:R-:W-:-:S05]  /*3fa0*/  IADD3 R2, R4, R2, R3 ;  /* 0x0000000204027210 */ /* 0x000fca0007ffe003 */
[----:B------:R-:W-:Y:S02]  /*3fb0*/  IMAD.IADD R21, R2, 0x1, R5 ;  /* 0x0000000102157824 */ /* 0x000fe400078e0205 */
[----:B------:R-:W-:-:S04]  /*3fc0*/  IMAD.WIDE.U32 R2, R220, R234, c[0x0][0x188] ;  /* 0x00006200dc027625 */ /* 0x000fc800078e00ea */
[----:B------:R-:W-:-:S04]  /*3fd0*/  IMAD.WIDE.U32 R4, R218, R234, c[0x0][0x170] ;  /* 0x00005c00da047625 */ /* 0x000fc800078e00ea */
        /* <DEDUP_REMOVED lines=18> */
.L_x_55314:
[----:B0-----:R-:W-:Y:S02]  /*4100*/  IMAD.MOV.U32 R0, RZ, RZ, R12 ;  /* 0x000000ffff007224 */ /* 0x001fe400078e000c */
.L_x_55315:
[----:B------:R-:W-:Y:S05]  /*4110*/  BSYNC B1 ;  /* 0x0000000000017941 */ /* 0x000fea0003800000 */
.L_x_55313:
        /* <DEDUP_REMOVED lines=16> */
.L_x_55319:
[----:B------:R-:W-:Y:S05]  /*4220*/  BSYNC B2 ;  /* 0x0000000000027941 */ /* 0x000fea0003800000 */
.L_x_55318:
        /* <DEDUP_REMOVED lines=44> */
.L_x_55317:
[----:B------:R-:W-:Y:S05]  /*44f0*/  BSYNC B1 ;  /* 0x0000000000017941 */ /* 0x000fea0003800000 */
.L_x_55316:
        /* <DEDUP_REMOVED lines=21> */
.L_x_55321:
[----:B------:R-:W-:Y:S02]  /*4650*/  IMAD.MOV.U32 R0, RZ, RZ, R12 ;  /* 0x000000ffff007224 */ /* 0x000fe400078e000c */
.L_x_55322:
[----:B------:R-:W-:Y:S05]  /*4660*/  BSYNC B1 ;  /* 0x0000000000017941 */ /* 0x000fea0003800000 */
.L_x_55320:
        /* <DEDUP_REMOVED lines=16> */
.L_x_55326:
[----:B------:R-:W-:Y:S05]  /*4770*/  BSYNC B2 ;  /* 0x0000000000027941 */ /* 0x000fea0003800000 */
.L_x_55325:
        /* <DEDUP_REMOVED lines=44> */
.L_x_55324:
[----:B------:R-:W-:Y:S05]  /*4a40*/  BSYNC B1 ;  /* 0x0000000000017941 */ /* 0x000fea0003800000 */
.L_x_55323:
        /* <DEDUP_REMOVED lines=21> */
.L_x_55328:
[----:B------:R-:W-:Y:S02]  /*4ba0*/  IMAD.MOV.U32 R0, RZ, RZ, R12 ;  /* 0x000000ffff007224 */ /* 0x000fe400078e000c */
.L_x_55329:
[----:B------:R-:W-:Y:S05]  /*4bb0*/  BSYNC B1 ;  /* 0x0000000000017941 */ /* 0x000fea0003800000 */
.L_x_55327:
        /* <DEDUP_REMOVED lines=16> */
.L_x_55333:
[----:B------:R-:W-:Y:S05]  /*4cc0*/  BSYNC B2 ;  /* 0x0000000000027941 */ /* 0x000fea0003800000 */
.L_x_55332:
        /* <DEDUP_REMOVED lines=44> */
.L_x_55331:
[----:B------:R-:W-:Y:S05]  /*4f90*/  BSYNC B1 ;  /* 0x0000000000017941 */ /* 0x000fea0003800000 */
.L_x_55330:
        /* <DEDUP_REMOVED lines=21> */
.L_x_55335:
[----:B------:R-:W-:Y:S02]  /*50f0*/  IMAD.MOV.U32 R0, RZ, RZ, R12 ;  /* 0x000000ffff007224 */ /* 0x000fe400078e000c */
.L_x_55336:
[----:B------:R-:W-:Y:S05]  /*5100*/  BSYNC B1 ;  /* 0x0000000000017941 */ /* 0x000fea0003800000 */
.L_x_55334:
        /* <DEDUP_REMOVED lines=16> */
.L_x_55340:
[----:B------:R-:W-:Y:S05]  /*5210*/  BSYNC B2 ;  /* 0x0000000000027941 */ /* 0x000fea0003800000 */
.L_x_55339:
        /* <DEDUP_REMOVED lines=44> */
.L_x_55338:
[----:B------:R-:W-:Y:S05]  /*54e0*/  BSYNC B1 ;  /* 0x0000000000017941 */ /* 0x000fea0003800000 */
.L_x_55337:
[----:B------:R-:W2:Y:S01]  /*54f0*/  LDL R5, [R1+0x5c] ;  /* 0x00005c0001057983 */ /* 0x000ea20000100800 */
[----:B------:R-:W0:Y:S01]  /*5500*/  I2F.U32 R0, R0 ;  /* 0x0000000000007306 */ /* 0x000e220000201000 */
[----:B------:R-:W-:Y:S01]  /*5510*/  FMUL.FTZ R7, R7, R224 ;  /* 0x000000e007077220 */ /* 0x000fe20000410000 */
[----:B------:R-:W-:Y:S01]  /*5520*/  SEL R3, RZ, 0x10000, P4 ;  /* 0x00010000ff037807 */ /* 0x000fe20002000000 */
[----:B------:R-:W-:Y:S01]  /*5530*/  IMAD.WIDE.U32 R20, R218, R234, c[0x0][0x188] ;  /* 0x00006200da147625 */ /* 0x000fe200078e00ea */
[----:B------:R-:W-:-:S03]  /*5540*/  SEL R4, RZ, 0x100, P3 ;  /* 0x00000100ff047807 */ /* 0x000fc60001800000 */
[----:B------:R-:W-:Y:S02]  /*5550*/  FMUL.FTZ R7, R7, c[0x0][0x1e8] ;  /* 0x00007a0007077a20 */ /* 0x000fe40000410000 */
[----:B0-----:R-:W-:-:S05]  /*5560*/  FFMA.FTZ R2, R0, R231, 1.1641532182693481445e-10 ;  /* 0x2f00000000027423 */ /* 0x001fca00000100e7 */
[----:B------:R-:W-:-:S04]  /*5570*/  FSETP.GTU.FTZ.AND P5, PT, R2, c[0x0][0x1e4], PT ;  /* 0x0000790002007a0b */ /* 0x000fc80003fbc000 */
[----:B------:R-:W-:Y:S02]  /*5580*/  FSEL R7, R7, RZ, !P5 ;  /* 0x000000ff07077208 */ /* 0x000fe40006800000 */
[----:B------:R-:W-:-:S04]  /*5590*/  SEL R2, RZ, 0x1000000, P5 ;  /* 0x01000000ff027807 */ /* 0x000fc80002800000 */
[----:B------:R-:W-:Y:S01]  /*55a0*/  IADD3 R2, R4, R2, R3 ;  /* 0x0000000204027210 */ /* 0x000fe20007ffe003 */
[----:B--2---:R-:W-:Y:S01]  /*55b0*/  FMUL.FTZ R67, R5, R7 ;  /* 0x0000000705437220 */ /* 0x004fe20000410000 */
[----:B------:R-:W-:Y:S02]  /*55c0*/  SEL R5, RZ, 0x1, P2 ;  /* 0x00000001ff057807 */ /* 0x000fe40001000000 */
[----:B------:R-:W-:Y:S01]  /*55d0*/  IADD3 R7, R212, 0x60, RZ ;  /* 0x00000060d4077810 */ /* 0x000fe20007ffe0ff */
[----:B------:R-:W-:Y:S01]  /*55e0*/  @P1 FADD.FTZ R67, R79, R67 ;  /* 0x000000434f431221 */ /* 0x000fe20000010000 */
[----:B------:R-:W-:Y:S01]  /*55f0*/  IADD3 R23, R2, R5, RZ ;  /* 0x0000000502177210 */ /* 0x000fe20007ffe0ff */
[----:B------:R-:W-:-:S03]  /*5600*/  IMAD.WIDE.U32 R2, R218, R235, c[0x0][0x190] ;  /* 0x00006400da027625 */ /* 0x000fc600078e00eb */
[----:B------:R0:W-:Y:S01]  /*5610*/  STG.E.128 [R20.64], R64 ;  /* 0x0000004014007986 */ /* 0x0001e2000c101d06 */
[----:B------:R-:W-:-:S03]  /*5620*/  IMAD.WIDE.U32 R16, R7, R234, c[0x0][0x170] ;  /* 0x00005c0007107625 */ /* 0x000fc600078e00ea */
[----:B------:R0:W-:Y:S01]  /*5630*/  STG.E [R2.64], R23 ;  /* 0x0000001702007986 */ /* 0x0001e2000c101906 */
[----:B------:R-:W-:-:S03]  /*5640*/  @P0 IMAD.WIDE.U32 R4, R7, R234, c[0x0][0x180] ;  /* 0x0000600007040625 */ /* 0x000fc600078e00ea */
        /* <DEDUP_REMOVED lines=14> */
.L_x_55342:
[----:B0-----:R-:W-:Y:S02]  /*5730*/  MOV R0, R12 ;  /* 0x0000000c00007202 */ /* 0x001fe40000000f00 */
.L_x_55343:
[----:B------:R-:W-:Y:S05]  /*5740*/  BSYNC B1 ;  /* 0x0000000000017941 */ /* 0x000fea0003800000 */
.L_x_55341:
        /* <DEDUP_REMOVED lines=16> */
.L_x_55347:
[----:B------:R-:W-:Y:S05]  /*5850*/  BSYNC B2 ;  /* 0x0000000000027941 */ /* 0x000fea0003800000 */
.L_x_55346:
        /* <DEDUP_REMOVED lines=44> */
.L_x_55345:
[----:B------:R-:W-:Y:S05]  /*5b20*/  BSYNC B1 ;  /* 0x0000000000017941 */ /* 0x000fea0003800000 */
.L_x_55344:
        /* <DEDUP_REMOVED lines=21> */
.L_x_55349:
[----:B------:R-:W-:Y:S02]  /*5c80*/  MOV R0, R12 ;  /* 0x0000000c00007202 */ /* 0x000fe40000000f00 */
.L_x_55350:
[----:B------:R-:W-:Y:S05]  /*5c90*/  BSYNC B1 ;  /* 0x0000000000017941 */ /* 0x000fea0003800000 */
.L_x_55348:
        /* <DEDUP_REMOVED lines=16> */
.L_x_55354:
[----:B------:R-:W-:Y:S05]  /*5da0*/  BSYNC B2 ;  /* 0x0000000000027941 */ /* 0x000fea0003800000 */
.L_x_55353:
        /* <DEDUP_REMOVED lines=44> */
.L_x_55352:
[----:B------:R-:W-:Y:S05]  /*6070*/  BSYNC B1 ;  /* 0x0000000000017941 */ /* 0x000fea0003800000 */
.L_x_55351:
        /* <DEDUP_REMOVED lines=21> */
.L_x_55356:
[----:B------:R-:W-:Y:S02]  /*61d0*/  MOV R0, R12 ;  /* 0x0000000c00007202 */ /* 0x000fe40000000f00 */
.L_x_55357:
[----:B------:R-:W-:Y:S05]  /*61e0*/  BSYNC B1 ;  /* 0x0000000000017941 */ /* 0x000fea0003800000 */
.L_x_55355:
        /* <DEDUP_REMOVED lines=16> */
.L_x_55361:
[----:B------:R-:W-:Y:S05]  /*62f0*/  BSYNC B2 ;  /* 0x0000000000027941 */ /* 0x000fea0003800000 */
.L_x_55360:
        /* <DEDUP_REMOVED lines=44> */
.L_x_55359:
[----:B------:R-:W-:Y:S05]  /*65c0*/  BSYNC B1 ;  /* 0x0000000000017941 */ /* 0x000fea0003800000 */
.L_x_55358:
        /* <DEDUP_REMOVED lines=21> */
.L_x_55363:
[----:B------:R-:W-:Y:S02]  /*6720*/  MOV R0, R12 ;  /* 0x0000000c00007202 */ /* 0x000fe40000000f00 */
.L_x_55364:
[----:B------:R-:W-:Y:S05]  /*6730*/  BSYNC B1 ;  /* 0x0000000000017941 */ /* 0x000fea0003800000 */
.L_x_55362:
        /* <DEDUP_REMOVED lines=16> */
.L_x_55368:
[----:B------:R-:W-:Y:S05]  /*6840*/  BSYNC B2 ;  /* 0x0000000000027941 */ /* 0x000fea0003800000 */
.L_x_55367:
        /* <DEDUP_REMOVED lines=44> */
.L_x_55366:
[----:B------:R-:W-:Y:S05]  /*6b10*/  BSYNC B1 ;  /* 0x0000000000017941 */ /* 0x000fea0003800000 */
.L_x_55365:
        /* <DEDUP_REMOVED lines=9> */
[----:B------:R-:W-:Y:S02]  /*6bb0*/  SEL R2, RZ, 0x1000000, P5 ;  /* 0x01000000ff027807 */ /* 0x000fe40002800000 */
[----:B------:R-:W-:Y:S02]  /*6bc0*/  FSEL R19, R19, RZ, !P5 ;  /* 0x000000ff13137208 */ /* 0x000fe40006800000 */
[----:B------:R-:W-:Y:S02]  /*6bd0*/  IADD3 R2, R4, R2, R3 ;  /* 0x0000000204027210 */ /* 0x000fe40007ffe003 */
[----:B------:R-:W-:-:S05]  /*6be0*/  SEL R3, RZ, 0x1, P2 ;  /* 0x00000001ff037807 */ /* 0x000fca0001000000 */
[----:B------:R-:W-:Y:S02]  /*6bf0*/  IMAD.IADD R21, R2, 0x1, R3 ;  /* 0x0000000102157824 */ /* 0x000fe400078e0203 */
[----:B------:R-:W-:-:S04]  /*6c00*/  IMAD.WIDE.U32 R2, R7, R235, c[0x0][0x190] ;  /* 0x0000640007027625 */ /* 0x000fc800078e00eb */
[----:B------:R-:W-:-:S04]  /*6c10*/  IMAD.WIDE.U32 R16, R225, R234, c[0x0][0x170] ;  /* 0x00005c00e1107625 */ /* 0x000fc800078e00ea */
[----:B--2---:R-:W-:Y:S02]  /*6c20*/  FMUL.FTZ R63, R5, R19 ;  /* 0x00000013053f7220 */ /* 0x004fe40000410000 */
[----:B------:R-:W-:-:S04]  /*6c30*/  IMAD.WIDE.U32 R4, R7, R234, c[0x0][0x188] ;  /* 0x0000620007047625 */ /* 0x000fc800078e00ea */
[----:B------:R-:W-:-:S05]  /*6c40*/  @P1 FADD.FTZ R63, R79, R63 ;  /* 0x0000003f4f3f1221 */ /* 0x000fca0000010000 */
[----:B------:R-:W-:Y:S04]  /*6c50*/  STG.E.128 [R4.64], R60 ;  /* 0x0000003c04007986 */ /* 0x000fe8000c101d06 */
[----:B------:R0:W-:Y:S04]  /*6c60*/  STG.E [R2.64], R21 ;  /* 0x0000001502007986 */ /* 0x0001e8000c101906 */
[----:B------:R-:W5:Y:S01]  /*6c70*/  LDG.E.128 R16, [R16.64] ;  /* 0x0000000610107981 */ /* 0x000f62000c1e1d00 */
[----:B0-----:R-:W-:-:S05]  /*6c80*/  @P0 IMAD.WIDE.U32 R2, R225, R234, c[0x0][0x180] ;  /* 0x00006000e1020625 */ /* 0x001fca00078e00ea */
        /* <DEDUP_REMOVED lines=13> */
.L_x_55370:
[----:B0-----:R-:W-:Y:S02]  /*6d60*/  IMAD.MOV.U32 R0, RZ, RZ, R12 ;  /* 0x000000ffff007224 */ /* 0x001fe400078e000c */
.L_x_55371:
[----:B------:R-:W-:Y:S05]  /*6d70*/  BSYNC B1 ;  /* 0x0000000000017941 */ /* 0x000fea0003800000 */
.L_x_55369:
        /* <DEDUP_REMOVED lines=16> */
.L_x_55375:
[----:B------:R-:W-:Y:S05]  /*6e80*/  BSYNC B2 ;  /* 0x0000000000027941 */ /* 0x000fea0003800000 */
.L_x_55374:
[----:B------:R-:W-:Y:S01]  /*6e90*/  LOP3.LUT R3, R3, UR5, R8, 0x96, !PT ;  /* 0x0000000503037c12 */ /* 0x000fe2000f8e9608 */
[----:B------:R-:W-:-:S04]  /*6ea0*/  IMAD.HI.U32 R4, R13, -0x326172a9, RZ ;  /* 0xcd9e8d570d047827 */ /* 0x000fc800078e00ff */
[----:B------:R-:W-:Y:S01]  /*6eb0*/  IMAD R5, R13, -0x326172a9, RZ ;  /* 0xcd9e8d570d057824 */ /* 0x000fe200078e02ff */
[----:B------:R-:W-:Y:S01]  /*6ec0*/  LOP3.LUT R4, R4, UR4, R9, 0x96, !PT ;  /* 0x0000000404047c12 */ /* 0x000fe2000f8e9609 */
[----:B------:R-:W-:-:S04]  /*6ed0*/  IMAD.WIDE.U32 R2, R3, -0x326172a9, RZ ;  /* 0xcd9e8d5703027825 */ /* 0x000fc800078e00ff */
[----:B------:R-:W-:Y:S01]  /*6ee0*/  IMAD.MOV.U32 R20, RZ, RZ, RZ ;  /* 0x000000ffff147224 */ /* 0x000fe200078e00ff */
        /* <DEDUP_REMOVED lines=38> */
.L_x_55373:
[----:B------:R-:W-:Y:S05]  /*7150*/  BSYNC B1 ;  /* 0x0000000000017941 */ /* 0x000fea0003800000 */
.L_x_55372:
        /* <DEDUP_REMOVED lines=21> */
.L_x_55377:
[----:B------:R-:W-:Y:S02]  /*72b0*/  IMAD.MOV.U32 R0, RZ, RZ, R12 ;  /* 0x000000ffff007224 */ /* 0x000fe400078e000c */
.L_x_55378:
[----:B------:R-:W-:Y:S05]  /*72c0*/  BSYNC B1 ;  /* 0x0000000000017941 */ /* 0x000fea0003800000 */
.L_x_55376:
        /* <DEDUP_REMOVED lines=16> */
.L_x_55382:
[----:B------:R-:W-:Y:S05]  /*73d0*/  BSYNC B2 ;  /* 0x0000000000027941 */ /* 0x000fea0003800000 */
.L_x_55381:
        /* <DEDUP_REMOVED lines=44> */
.L_x_55380:
[----:B------:R-:W-:Y:S05]  /*76a0*/  BSYNC B1 ;  /* 0x0000000000017941 */ /* 0x000fea0003800000 */
.L_x_55379:
        /* <DEDUP_REMOVED lines=21> */
.L_x_55384:
[----:B------:R-:W-:Y:S02]  /*7800*/  IMAD.MOV.U32 R0, RZ, RZ, R12 ;  /* 0x000000ffff007224 */ /* 0x000fe400078e000c */
.L_x_55385:
[----:B------:R-:W-:Y:S05]  /*7810*/  BSYNC B1 ;  /* 0x0000000000017941 */ /* 0x000fea0003800000 */
.L_x_55383:
        /* <DEDUP_REMOVED lines=16> */
.L_x_55389:
[----:B------:R-:W-:Y:S05]  /*7920*/  BSYNC B2 ;  /* 0x0000000000027941 */ /* 0x000fea0003800000 */
.L_x_55388:
        /* <DEDUP_REMOVED lines=44> */
.L_x_55387:
[----:B------:R-:W-:Y:S05]  /*7bf0*/  BSYNC B1 ;  /* 0x0000000000017941 */ /* 0x000fea0003800000 */
.L_x_55386:
        /* <DEDUP_REMOVED lines=21> */
.L_x_55391:
[----:B------:R-:W-:Y:S02]  /*7d50*/  IMAD.MOV.U32 R0, RZ, RZ, R12 ;  /* 0x000000ffff007224 */ /* 0x000fe400078e000c */
.L_x_55392:
[----:B------:R-:W-:Y:S05]  /*7d60*/  BSYNC B1 ;  /* 0x0000000000017941 */ /* 0x000fea0003800000 */
.L_x_55390:
        /* <DEDUP_REMOVED lines=16> */
.L_x_55396:
[----:B------:R-:W-:Y:S05]  /*7e70*/  BSYNC B2 ;  /* 0x0000000000027941 */ /* 0x000fea0003800000 */
.L_x_55395:
        /* <DEDUP_REMOVED lines=44> */
.L_x_55394:
[----:B------:R-:W-:Y:S05]  /*8140*/  BSYNC B1 ;  /* 0x0000000000017941 */ /* 0x000fea0003800000 */
.L_x_55393:
[----:B------:R-:W2:Y:S01]  /*8150*/  LDL R6, [R1+0x1c] ;  /* 0x00001c0001067983 */ /* 0x000ea20000100800 */
[----:B------:R-:W0:Y:S01]  /*8160*/  I2F.U32 R0, R0 ;  /* 0x0000000000007306 */ /* 0x000e220000201000 */
[----:B------:R-:W-:Y:S01]  /*8170*/  FMUL.FTZ R19, R19, R224 ;  /* 0x000000e013137220 */ /* 0x000fe20000410000 */
[----:B------:R-:W-:Y:S02]  /*8180*/  SEL R3, RZ, 0x10000, P4 ;  /* 0x00010000ff037807 */ /* 0x000fe40002000000 */
[----:B------:R-:W-:Y:S01]  /*8190*/  SEL R5, RZ, 0x100, P3 ;  /* 0x00000100ff057807 */ /* 0x000fe20001800000 */
[----:B------:R-:W-:Y:S01]  /*81a0*/  FMUL.FTZ R19, R19, c[0x0][0x1e8] ;  /* 0x00007a0013137a20 */ /* 0x000fe20000410000 */
[----:B------:R-:W-:Y:S01]  /*81b0*/  IADD3 R221, R212, 0xa0, RZ ;  /* 0x000000a0d4dd7810 */ /* 0x000fe20007ffe0ff */
[----:B0-----:R-:W-:Y:S01]  /*81c0*/  FFMA.FTZ R2, R0, R231, 1.1641532182693481445e-10 ;  /* 0x2f00000000027423 */ /* 0x001fe200000100e7 */
[----:B------:R-:W-:-:S04]  /*81d0*/  SEL R0, RZ, 0x1, P2 ;  /* 0x00000001ff007807 */ /* 0x000fc80001000000 */
[----:B------:R-:W-:-:S04]  /*81e0*/  FSETP.GTU.FTZ.AND P5, PT, R2, c[0x0][0x1e4], PT ;  /* 0x0000790002007a0b */ /* 0x000fc80003fbc000 */
[----:B------:R-:W-:Y:S02]  /*81f0*/  FSEL R19, R19, RZ, !P5 ;  /* 0x000000ff13137208 */ /* 0x000fe40006800000 */
[----:B------:R-:W-:-:S04]  /*8200*/  SEL R2, RZ, 0x1000000, P5 ;  /* 0x01000000ff027807 */ /* 0x000fc80002800000 */
[----:B------:R-:W-:Y:S01]  /*8210*/  IADD3 R5, R5, R2, R3 ;  /* 0x0000000205057210 */ /* 0x000fe20007ffe003 */
[----:B------:R-:W-:-:S03]  /*8220*/  IMAD.WIDE.U32 R2, R225, R234, c[0x0][0x188] ;  /* 0x00006200e1027625 */ /* 0x000fc600078e00ea */
[----:B------:R-:W-:Y:S01]  /*8230*/  IADD3 R5, R5, R0, RZ ;  /* 0x0000000005057210 */ /* 0x000fe20007ffe0ff */
[----:B------:R-:W-:-:S04]  /*8240*/  IMAD.WIDE.U32 R16, R221, R234, c[0x0][0x170] ;  /* 0x00005c00dd107625 */ /* 0x000fc800078e00ea */
[----:B--2---:R-:W-:-:S04]  /*8250*/  FMUL.FTZ R59, R6, R19 ;  /* 0x00000013063b7220 */ /* 0x004fc80000410000 */
[----:B------:R-:W-:-:S05]  /*8260*/  @P1 FADD.FTZ R59, R79, R59 ;  /* 0x0000003b4f3b1221 */ /* 0x000fca0000010000 */
[----:B------:R0:W-:Y:S02]  /*8270*/  STG.E.128 [R2.64], R56 ;  /* 0x0000003802007986 */ /* 0x0001e4000c101d06 */
[----:B0-----:R-:W-:-:S05]  /*8280*/  IMAD.WIDE.U32 R2, R225, R235, c[0x0][0x190] ;  /* 0x00006400e1027625 */ /* 0x001fca00078e00eb */
        /* <DEDUP_REMOVED lines=16> */
.L_x_55398:
[----:B0-----:R-:W-:Y:S02]  /*8390*/  MOV R0, R12 ;  /* 0x0000000c00007202 */ /* 0x001fe40000000f00 */
.L_x_55399:
[----:B------:R-:W-:Y:S05]  /*83a0*/  BSYNC B1 ;  /* 0x0000000000017941 */ /* 0x000fea0003800000 */
.L_x_55397:
        /* <DEDUP_REMOVED lines=16> */
.L_x_55403:
[----:B------:R-:W-:Y:S05]  /*84b0*/  BSYNC B2 ;  /* 0x0000000000027941 */ /* 0x000fea0003800000 */
.L_x_55402:
        /* <DEDUP_REMOVED lines=44> */
.L_x_55401:
[----:B------:R-:W-:Y:S05]  /*8780*/  BSYNC B1 ;  /* 0x0000000000017941 */ /* 0x000fea0003800000 */
.L_x_55400:
        /* <DEDUP_REMOVED lines=20> */
.L_x_55405:
[----:B------:R-:W-:Y:S02]  /*88d0*/  MOV R0, R12 ;  /* 0x0000000c00007202 */ /* 0x000fe40000000f00 */
.L_x_55406:
[----:B------:R-:W-:Y:S05]  /*88e0*/  BSYNC B1 ;  /* 0x0000000000017941 */ /* 0x000fea0003800000 */
.L_x_55404:
        /* <DEDUP_REMOVED lines=16> */
.L_x_55410:
[----:B------:R-:W-:Y:S05]  /*89f0*/  BSYNC B2 ;  /* 0x0000000000027941 */ /* 0x000fea0003800000 */
.L_x_55409:
        /* <DEDUP_REMOVED lines=42> */
[----:B------:R-:W-:Y:S01]  /*8ca0*/  HFMA2.MMA R2, -RZ, RZ, 0, 0 ;  /* 0x00000000ff027435 */ /* 0x000fe200000001ff */
[----:B------:R-:W-:-:S05]  /*8cb0*/  LOP3.LUT R14, R3, UR26, R4, 0x96, !PT ;  /* 0x0000001a030e7c12 */ /* 0x000fca000f8e9604 */
.L_x_55408:
[----:B------:R-:W-:Y:S05]  /*8cc0*/  BSYNC B1 ;  /* 0x0000000000017941 */ /* 0x000fea0003800000 */
.L_x_55407:
        /* <DEDUP_REMOVED lines=20> */
.L_x_55412:
[----:B------:R-:W-:Y:S02]  /*8e10*/  MOV R0, R12 ;  /* 0x0000000c00007202 */ /* 0x000fe40000000f00 */
.L_x_55413:
[----:B------:R-:W-:Y:S05]  /*8e20*/  BSYNC B1 ;  /* 0x0000000000017941 */ /* 0x000fea0003800000 */
.L_x_55411:
        /* <DEDUP_REMOVED lines=16> */
.L_x_55417:
[----:B------:R-:W-:Y:S05]  /*8f30*/  BSYNC B2 ;  /* 0x0000000000027941 */ /* 0x000fea0003800000 */
.L_x_55416:
        /* <DEDUP_REMOVED lines=43> */
[----:B------:R-:W-:-:S06]  /*91f0*/  HFMA2.MMA R3, -RZ, RZ, 0, 0 ;  /* 0x00000000ff037435 */ /* 0x000fcc00000001ff */
.L_x_55415:
[----:B------:R-:W-:Y:S05]  /*9200*/  BSYNC B1 ;  /* 0x0000000000017941 */ /* 0x000fea0003800000 */
.L_x_55414:
        /* <DEDUP_REMOVED lines=20> */
.L_x_55419:
[----:B------:R-:W-:Y:S02]  /*9350*/  MOV R0, R12 ;  /* 0x0000000c00007202 */ /* 0x000fe40000000f00 */
.L_x_55420:
[----:B------:R-:W-:Y:S05]  /*9360*/  BSYNC B1 ;  /* 0x0000000000017941 */ /* 0x000fea0003800000 */
.L_x_55418:
        /* <DEDUP_REMOVED lines=16> */
.L_x_55424:
[----:B------:R-:W-:Y:S05]  /*9470*/  BSYNC B2 ;  /* 0x0000000000027941 */ /* 0x000fea0003800000 */
.L_x_55423:
        /* <DEDUP_REMOVED lines=44> */
.L_x_55422:
[----:B------:R-:W-:Y:S05]  /*9740*/  BSYNC B1 ;  /* 0x0000000000017941 */ /* 0x000fea0003800000 */
.L_x_55421:
[----:B------:R-:W0:Y:S01]  /*9750*/  I2F.U32 R0, R0 ;  /* 0x0000000000007306 */ /* 0x000e220000201000 */
[----:B------:R-:W-:Y:S01]  /*9760*/  FMUL.FTZ R19, R19, R224 ;  /* 0x000000e013137220 */ /* 0x000fe20000410000 */
[----:B------:R-:W-:Y:S02]  /*9770*/  SEL R6, RZ, 0x10000, P4 ;  /* 0x00010000ff067807 */ /* 0x000fe40002000000 */
[----:B------:R-:W-:Y:S01]  /*9780*/  SEL R5, RZ, 0x100, P3 ;  /* 0x00000100ff057807 */ /* 0x000fe20001800000 */
[----:B------:R-:W-:Y:S02]  /*9790*/  FMUL.FTZ R19, R19, c[0x0][0x1e8] ;  /* 0x00007a0013137a20 */ /* 0x000fe40000410000 */
[----:B0-----:R-:W-:Y:S01]  /*97a0*/  FFMA.FTZ R2, R0, R231, 1.1641532182693481445e-10 ;  /* 0x2f00000000027423 */ /* 0x001fe200000100e7 */
[----:B------:R-:W-:-:S04]  /*97b0*/  SEL R0, RZ, 0x1, P2 ;  /* 0x00000001ff007807 */ /* 0x000fc80001000000 */
[----:B------:R-:W-:-:S04]  /*97c0*/  FSETP.GTU.FTZ.AND P5, PT, R2, c[0x0][0x1e4], PT ;  /* 0x0000790002007a0b */ /* 0x000fc80003fbc000 */
[----:B------:R-:W-:Y:S02]  /*97d0*/  FSEL R2, R19, RZ, !P5 ;  /* 0x000000ff13027208 */ /* 0x000fe40006800000 */
[----:B------:R-:W-:-:S03]  /*97e0*/  SEL R3, RZ, 0x1000000, P5 ;  /* 0x01000000ff037807 */ /* 0x000fc60002800000 */
[----:B------:R-:W-:Y:S01]  /*97f0*/  FMUL.FTZ R55, R251, R2 ;  /* 0x00000002fb377220 */ /* 0x000fe20000410000 */
[----:B------:R-:W-:Y:S01]  /*9800*/  IADD3 R5, R5, R3, R6 ;  /* 0x0000000305057210 */ /* 0x000fe20007ffe006 */
[----:B------:R-:W-:Y:S01]  /*9810*/  IMAD.WIDE.U32 R2, R221, R234, c[0x0][0x188] ;  /* 0x00006200dd027625 */ /* 0x000fe200078e00ea */
[----:B------:R-:W-:-:S03]  /*9820*/  IADD3 R6, R212, 0xc0, RZ ;  /* 0x000000c0d4067810 */ /* 0x000fc60007ffe0ff */
[----:B------:R-:W-:Y:S02]  /*9830*/  @P1 FADD.FTZ R55, R79, R55 ;  /* 0x000000374f371221 */ /* 0x000fe40000010000 */
[----:B------:R-:W-:-:S03]  /*9840*/  IMAD.IADD R21, R5, 0x1, R0 ;  /* 0x0000000105157824 */ /* 0x000fc600078e0200 */
[----:B------:R0:W-:Y:S02]  /*9850*/  STG.E.128 [R2.64], R52 ;  /* 0x0000003402007986 */ /* 0x0001e4000c101d06 */
[----:B0-----:R-:W-:-:S05]  /*9860*/  IMAD.WIDE.U32 R2, R221, R235, c[0x0][0x190] ;  /* 0x00006400dd027625 */ /* 0x001fca00078e00eb */
[----:B------:R0:W-:Y:S02]  /*9870*/  STG.E [R2.64], R21 ;  /* 0x0000001502007986 */ /* 0x0001e4000c101906 */
        /* <DEDUP_REMOVED lines=16> */
.L_x_55426:
[----:B0-----:R-:W-:Y:S02]  /*9980*/  IMAD.MOV.U32 R0, RZ, RZ, R12 ;  /* 0x000000ffff007224 */ /* 0x001fe400078e000c */
.L_x_55427:
[----:B------:R-:W-:Y:S05]  /*9990*/  BSYNC B1 ;  /* 0x0000000000017941 */ /* 0x000fea0003800000 */
.L_x_55425:
        /* <DEDUP_REMOVED lines=16> */
.L_x_55431:
[----:B------:R-:W-:Y:S05]  /*9aa0*/  BSYNC B2 ;  /* 0x0000000000027941 */ /* 0x000fea0003800000 */
.L_x_55430:
        /* <DEDUP_REMOVED lines=41> */
[----:B------:R-:W-:Y:S01]  /*9d40*/  IMAD.MOV.U32 R12, RZ, RZ, R4 ;  /* 0x000000ffff0c7224 */ /* 0x000fe200078e0004 */
[----:B------:R-:W-:Y:S01]  /*9d50*/  LOP3.LUT R15, R5, UR25, R20, 0x96, !PT ;  /* 0x00000019050f7c12 */ /* 0x000fe2000f8e9614 */
[----:B------:R-:W-:Y:S02]  /*9d60*/  IMAD.MOV.U32 R5, RZ, RZ, RZ ;  /* 0x000000ffff057224 */ /* 0x000fe400078e00ff */
.L_x_55429:
[----:B------:R-:W-:Y:S05]  /*9d70*/  BSYNC B1 ;  /* 0x0000000000017941 */ /* 0x000fea0003800000 */
.L_x_55428:
        /* <DEDUP_REMOVED lines=20> */
.L_x_55433:
[----:B------:R-:W-:Y:S02]  /*9ec0*/  IMAD.MOV.U32 R0, RZ, RZ, R12 ;  /* 0x000000ffff007224 */ /* 0x000fe400078e000c */
.L_x_55434:
[----:B------:R-:W-:Y:S05]  /*9ed0*/  BSYNC B1 ;  /* 0x0000000000017941 */ /* 0x000fea0003800000 */
.L_x_55432:
        /* <DEDUP_REMOVED lines=16> */
.L_x_55438:
[----:B------:R-:W-:Y:S05]  /*9fe0*/  BSYNC B2 ;  /* 0x0000000000027941 */ /* 0x000fea0003800000 */
.L_x_55437:
        /* <DEDUP_REMOVED lines=44> */
.L_x_55436:
[----:B------:R-:W-:Y:S05]  /*a2b0*/  BSYNC B1 ;  /* 0x0000000000017941 */ /* 0x000fea0003800000 */
.L_x_55435:
        /* <DEDUP_REMOVED lines=20> */
.L_x_55440:
[----:B------:R-:W-:Y:S02]  /*a400*/  IMAD.MOV.U32 R0, RZ, RZ, R12 ;  /* 0x000000ffff007224 */ /* 0x000fe400078e000c */
.L_x_55441:
[----:B------:R-:W-:Y:S05]  /*a410*/  BSYNC B1 ;  /* 0x0000000000017941 */ /* 0x000fea0003800000 */
.L_x_55439:
        /* <DEDUP_REMOVED lines=16> */
.L_x_55445:
[----:B------:R-:W-:Y:S05]  /*a520*/  BSYNC B2 ;  /* 0x0000000000027941 */ /* 0x000fea0003800000 */
.L_x_55444:
        /* <DEDUP_REMOVED lines=44> */
.L_x_55443:
[----:B------:R-:W-:Y:S05]  /*a7f0*/  BSYNC B1 ;  /* 0x0000000000017941 */ /* 0x000fea0003800000 */
.L_x_55442:
        /* <DEDUP_REMOVED lines=20> */
.L_x_55447:
[----:B------:R-:W-:Y:S02]  /*a940*/  IMAD.MOV.U32 R0, RZ, RZ, R12 ;  /* 0x000000ffff007224 */ /* 0x000fe400078e000c */
.L_x_55448:
[----:B------:R-:W-:Y:S05]  /*a950*/  BSYNC B1 ;  /* 0x0000000000017941 */ /* 0x000fea0003800000 */
.L_x_55446:
        /* <DEDUP_REMOVED lines=16> */
.L_x_55452:
[----:B------:R-:W-:Y:S05]  /*aa60*/  BSYNC B2 ;  /* 0x0000000000027941 */ /* 0x000fea0003800000 */
.L_x_55451:
        /* <DEDUP_REMOVED lines=44> */
.L_x_55450:
[----:B------:R-:W-:Y:S05]  /*ad30*/  BSYNC B1 ;  /* 0x0000000000017941 */ /* 0x000fea0003800000 */
.L_x_55449:
        /* <DEDUP_REMOVED lines=12> */
[----:B------:R-:W-:-:S03]  /*ae00*/  IMAD.WIDE.U32 R2, R6, R234, c[0x0][0x188] ;  /* 0x0000620006027625 */ /* 0x000fc600078e00ea */
[----:B------:R-:W-:Y:S01]  /*ae10*/  IADD3 R21, R5, R0, RZ ;  /* 0x0000000005157210 */ /* 0x000fe20007ffe0ff */
[----:B------:R-:W-:Y:S01]  /*ae20*/  @P1 FADD.FTZ R51, R79, R51 ;  /* 0x000000334f331221 */ /* 0x000fe20000010000 */
[----:B------:R-:W-:-:S04]  /*ae30*/  IADD3 R5, R212, 0xe0, RZ ;  /* 0x000000e0d4057810 */ /* 0x000fc80007ffe0ff */
[----:B------:R0:W-:Y:S01]  /*ae40*/  STG.E.128 [R2.64], R48 ;  /* 0x0000003002007986 */ /* 0x0001e2000c101d06 */
[----:B------:R-:W-:Y:S01]  /*ae50*/  ISETP.NE.AND P2, PT, R4, 0x1, PT ;  /* 0x000000010400780c */ /* 0x000fe20003f45270 */
[----:B------:R-:W-:Y:S01]  /*ae60*/  BSSY B1, `(.L_x_55453) ;  /* 0x0000012000017945 */ /* 0x000fe20003800000 */
[----:B0-----:R-:W-:-:S05]  /*ae70*/  IMAD.WIDE.U32 R2, R6, R235, c[0x0][0x190] ;  /* 0x0000640006027625 */ /* 0x001fca00078e00eb */
[----:B------:R0:W-:Y:S02]  /*ae80*/  STG.E [R2.64], R21 ;  /* 0x0000001502007986 */ /* 0x0001e4000c101906 */
[----:B0-----:R-:W-:-:S05]  /*ae90*/  @P0 IMAD.WIDE.U32 R2, R5, R234, c[0x0][0x180] ;  /* 0x0000600005020625 */ /* 0x001fca00078e00ea */
[----:B------:R0:W5:Y:S02]  /*aea0*/  @P0 LDG.E.128 R76, [R2.64] ;  /* 0x00000006024c0981 */ /* 0x000164000c1e1d00 */
[----:B0-----:R-:W-:-:S05]  /*aeb0*/  IMAD.WIDE.U32 R2, R5, R234, c[0x0][0x170] ;  /* 0x00005c0005027625 */ /* 0x001fca00078e00ea */
        /* <DEDUP_REMOVED lines=11> */
.L_x_55454:
[----:B------:R-:W-:Y:S02]  /*af70*/  MOV R0, R12 ;  /* 0x0000000c00007202 */ /* 0x000fe40000000f00 */
.L_x_55455:
[----:B------:R-:W-:Y:S05]  /*af80*/  BSYNC B1 ;  /* 0x0000000000017941 */ /* 0x000fea0003800000 */
.L_x_55453:
        /* <DEDUP_REMOVED lines=16> */
.L_x_55459:
[----:B------:R-:W-:Y:S05]  /*b090*/  BSYNC B2 ;  /* 0x0000000000027941 */ /* 0x000fea0003800000 */
.L_x_55458:
        /* <DEDUP_REMOVED lines=44> */
.L_x_55457:
[----:B------:R-:W-:Y:S05]  /*b360*/  BSYNC B1 ;  /* 0x0000000000017941 */ /* 0x000fea0003800000 */
.L_x_55456:
[----:B------:R-:W0:Y:S01]  /*b370*/  I2F.U32 R0, R0 ;  /* 0x0000000000007306 */ /* 0x000e220000201000 */
[----:B-----5:R-:W-:Y:S01]  /*b380*/  FMUL.FTZ R16, R16, R224 ;  /* 0x000000e010107220 */ /* 0x020fe20000410000 */
[----:B------:R-:W-:Y:S01]  /*b390*/  ISETP.NE.AND P3, PT, R2, 0x1, PT ;  /* 0x000000010200780c */ /* 0x000fe20003f65270 */
[----:B------:R-:W-:Y:S02]  /*b3a0*/  BSSY B1, `(.L_x_55460) ;  /* 0x0000012000017945 */ /* 0x000fe40003800000 */
        /* <DEDUP_REMOVED lines=16> */
.L_x_55461:
[----:B------:R-:W-:Y:S02]  /*b4b0*/  MOV R0, R12 ;  /* 0x0000000c00007202 */ /* 0x000fe40000000f00 */
.L_x_55462:
[----:B------:R-:W-:Y:S05]  /*b4c0*/  BSYNC B1 ;  /* 0x0000000000017941 */ /* 0x000fea0003800000 */
.L_x_55460:
        /* <DEDUP_REMOVED lines=16> */
.L_x_55466:
[----:B------:R-:W-:Y:S05]  /*b5d0*/  BSYNC B2 ;  /* 0x0000000000027941 */ /* 0x000fea0003800000 */
.L_x_55465:
        /* <DEDUP_REMOVED lines=44> */
.L_x_55464:
[----:B------:R-:W-:Y:S05]  /*b8a0*/  BSYNC B1 ;  /* 0x0000000000017941 */ /* 0x000fea0003800000 */
.L_x_55463:
        /* <DEDUP_REMOVED lines=20> */
.L_x_55468:
[----:B------:R-:W-:Y:S02]  /*b9f0*/  MOV R0, R12 ;  /* 0x0000000c00007202 */ /* 0x000fe40000000f00 */
.L_x_55469:
[----:B------:R-:W-:Y:S05]  /*ba00*/  BSYNC B1 ;  /* 0x0000000000017941 */ /* 0x000fea0003800000 */
.L_x_55467:
        /* <DEDUP_REMOVED lines=16> */
.L_x_55473:
[----:B------:R-:W-:Y:S05]  /*bb10*/  BSYNC B2 ;  /* 0x0000000000027941 */ /* 0x000fea0003800000 */
.L_x_55472:
        /* <DEDUP_REMOVED lines=44> */
.L_x_55471:
[----:B------:R-:W-:Y:S05]  /*bde0*/  BSYNC B1 ;  /* 0x0000000000017941 */ /* 0x000fea0003800000 */
.L_x_55470:
        /* <DEDUP_REMOVED lines=20> */
.L_x_55475:
[----:B------:R-:W-:Y:S02]  /*bf30*/  MOV R0, R12 ;  /* 0x0000000c00007202 */ /* 0x000fe40000000f00 */
.L_x_55476:
[----:B------:R-:W-:Y:S05]  /*bf40*/  BSYNC B1 ;  /* 0x0000000000017941 */ /* 0x000fea0003800000 */
.L_x_55474:
        /* <DEDUP_REMOVED lines=16> */
.L_x_55480:
[----:B------:R-:W-:Y:S05]  /*c050*/  BSYNC B2 ;  /* 0x0000000000027941 */ /* 0x000fea0003800000 */
.L_x_55479:
        /* <DEDUP_REMOVED lines=44> */
.L_x_55478:
[----:B------:R-:W-:Y:S05]  /*c320*/  BSYNC B1 ;  /* 0x0000000000017941 */ /* 0x000fea0003800000 */
.L_x_55477:
        /* <DEDUP_REMOVED lines=17> */
[----:B------:R-:W-:Y:S01]  /*c440*/  IMAD.WIDE.U32 R2, R5, R235, c[0x0][0x190] ;  /* 0x0000640005027625 */ /* 0x000fe200078e00eb */
[----:B------:R-:W-:-:S04]  /*c450*/  ISETP.NE.AND P2, PT, R20, 0x1, PT ;  /* 0x000000011400780c */ /* 0x000fc80003f45270 */
[----:B------:R0:W-:Y:S01]  /*c460*/  STG.E [R2.64], R0 ;  /* 0x0000000002007986 */ /* 0x0001e2000c101906 */
[----:B------:R-:W-:Y:S01]  /*c470*/  BSSY B1, `(.L_x_55481) ;  /* 0x0000010000017945 */ /* 0x000fe20003800000 */
[----:B0-----:R-:W-:-:S05]  /*c480*/  @P0 IMAD.WIDE.U32 R2, R4, R234, c[0x0][0x180] ;  /* 0x0000600004020625 */ /* 0x001fca00078e00ea */
[----:B------:R0:W5:Y:S02]  /*c490*/  @P0 LDG.E.128 R76, [R2.64] ;  /* 0x00000006024c0981 */ /* 0x000164000c1e1d00 */
[----:B0-----:R-:W-:-:S05]  /*c4a0*/  IMAD.WIDE.U32 R2, R4, R234, c[0x0][0x170] ;  /* 0x00005c0004027625 */ /* 0x001fca00078e00ea */
        /* <DEDUP_REMOVED lines=11> */
.L_x_55482:
[----:B------:R-:W-:Y:S02]  /*c560*/  IMAD.MOV.U32 R0, RZ, RZ, R12 ;  /* 0x000000ffff007224 */ /* 0x000fe400078e000c */
.L_x_55483:
[----:B------:R-:W-:Y:S05]  /*c570*/  BSYNC B1 ;  /* 0x0000000000017941 */ /* 0x000fea0003800000 */
.L_x_55481:
        /* <DEDUP_REMOVED lines=16> */
.L_x_55487:
[----:B------:R-:W-:Y:S05]  /*c680*/  BSYNC B2 ;  /* 0x0000000000027941 */ /* 0x000fea0003800000 */
.L_x_55486:
        /* <DEDUP_REMOVED lines=44> */
.L_x_55485:
[----:B------:R-:W-:Y:S05]  /*c950*/  BSYNC B1 ;  /* 0x0000000000017941 */ /* 0x000fea0003800000 */
.L_x_55484:
        /* <DEDUP_REMOVED lines=20> */
.L_x_55489:
[----:B------:R-:W-:Y:S02]  /*caa0*/  IMAD.MOV.U32 R0, RZ, RZ, R12 ;  /* 0x000000ffff007224 */ /* 0x000fe400078e000c */
.L_x_55490:
[----:B------:R-:W-:Y:S05]  /*cab0*/  BSYNC B1 ;  /* 0x0000000000017941 */ /* 0x000fea0003800000 */
.L_x_55488:
        /* <DEDUP_REMOVED lines=16> */
.L_x_55494:
[----:B------:R-:W-:Y:S05]  /*cbc0*/  BSYNC B2 ;  /* 0x0000000000027941 */ /* 0x000fea0003800000 */
.L_x_55493:
        /* <DEDUP_REMOVED lines=44> */
.L_x_55492:
[----:B------:R-:W-:Y:S05]  /*ce90*/  BSYNC B1 ;  /* 0x0000000000017941 */ /* 0x000fea0003800000 */
.L_x_55491:
        /* <DEDUP_REMOVED lines=20> */
.L_x_55496:
[----:B------:R-:W-:Y:S02]  /*cfe0*/  IMAD.MOV.U32 R0, RZ, RZ, R12 ;  /* 0x000000ffff007224 */ /* 0x000fe400078e000c */
.L_x_55497:
[----:B------:R-:W-:Y:S05]  /*cff0*/  BSYNC B1 ;  /* 0x0000000000017941 */ /* 0x000fea0003800000 */
.L_x_55495:
        /* <DEDUP_REMOVED lines=16> */
.L_x_55501:
[----:B------:R-:W-:Y:S05]  /*d100*/  BSYNC B2 ;  /* 0x0000000000027941 */ /* 0x000fea0003800000 */
.L_x_55500:
        /* <DEDUP_REMOVED lines=44> */
.L_x_55499:
[----:B------:R-:W-:Y:S05]  /*d3d0*/  BSYNC B1 ;  /* 0x0000000000017941 */ /* 0x000fea0003800000 */
.L_x_55498:
        /* <DEDUP_REMOVED lines=20> */
.L_x_55503:
[----:B------:R-:W-:Y:S02]  /*d520*/  IMAD.MOV.U32 R0, RZ, RZ, R12 ;  /* 0x000000ffff007224 */ /* 0x000fe400078e000c */
.L_x_55504:
[----:B------:R-:W-:Y:S05]  /*d530*/  BSYNC B1 ;  /* 0x0000000000017941 */ /* 0x000fea0003800000 */
.L_x_55502:
        /* <DEDUP_REMOVED lines=16> */
.L_x_55508:
[----:B------:R-:W-:Y:S05]  /*d640*/  BSYNC B2 ;  /* 0x0000000000027941 */ /* 0x000fea0003800000 */
.L_x_55507:
        /* <DEDUP_REMOVED lines=44> */
.L_x_55506:
[----:B------:R-:W-:Y:S05]  /*d910*/  BSYNC B1 ;  /* 0x0000000000017941 */ /* 0x000fea0003800000 */
.L_x_55505:
[----:B------:R-:W0:Y:S01]  /*d920*/  I2F.U32 R0, R0 ;  /* 0x0000000000007306 */ /* 0x000e220000201000 */
[----:B------:R-:W-:Y:S01]  /*d930*/  FMUL.FTZ R2, R19, R224 ;  /* 0x000000e013027220 */ /* 0x000fe20000410000 */
[----:B------:R-:W-:-:S03]  /*d940*/  SEL R3, RZ, 0x100, P3 ;  /* 0x00000100ff037807 */ /* 0x000fc60001800000 */
[----:B------:R-:W-:Y:S02]  /*d950*/  FMUL.FTZ R2, R2, c[0x0][0x1e8] ;  /* 0x00007a0002027a20 */ /* 0x000fe40000410000 */
[----:B0-----:R-:W-:-:S05]  /*d960*/  FFMA.FTZ R0, R0, R231, 1.1641532182693481445e-10 ;  /* 0x2f00000000007423 */ /* 0x001fca00000100e7 */
        /* <DEDUP_REMOVED lines=13> */
[----:B0-----:R-:W-:-:S05]  /*da40*/  IADD3 R3, R212, 0x120, RZ ;  /* 0x00000120d4037810 */ /* 0x001fca0007ffe0ff */
[----:B------:R-:W-:-:S05]  /*da50*/  @P0 IMAD.WIDE.U32 R16, R3, R234, c[0x0][0x180] ;  /* 0x0000600003100625 */ /* 0x000fca00078e00ea */
        /* <DEDUP_REMOVED lines=15> */
.L_x_55510:
[----:B------:R-:W-:Y:S02]  /*db50*/  MOV R0, R12 ;  /* 0x0000000c00007202 */ /* 0x000fe40000000f00 */
.L_x_55511:
[----:B------:R-:W-:Y:S05]  /*db60*/  BSYNC B1 ;  /* 0x0000000000017941 */ /* 0x000fea0003800000 */
.L_x_55509:
        /* <DEDUP_REMOVED lines=16> */
.L_x_55515:
[----:B------:R-:W-:Y:S05]  /*dc70*/  BSYNC B2 ;  /* 0x0000000000027941 */ /* 0x000fea0003800000 */
.L_x_55514:
        /* <DEDUP_REMOVED lines=40> */
[----:B------:R-:W-:Y:S01]  /*df00*/  IMAD.WIDE.U32 R20, R2, -0x326172a9, RZ ;  /* 0xcd9e8d5702147825 */ /* 0x000fe200078e00ff */
[----:B------:R-:W-:-:S03]  /*df10*/  HFMA2.MMA R2, -RZ, RZ, 0, 0 ;  /* 0x00000000ff027435 */ /* 0x000fc600000001ff */
[----:B------:R-:W-:Y:S01]  /*df20*/  IMAD.MOV.U32 R12, RZ, RZ, R20 ;  /* 0x000000ffff0c7224 */ /* 0x000fe200078e0014 */
[----:B------:R-:W-:Y:S02]  /*df30*/  LOP3.LUT R15, R21, UR25, R22, 0x96, !PT ;  /* 0x00000019150f7c12 */ /* 0x000fe4000f8e9616 */
.L_x_55513:
[----:B------:R-:W-:Y:S05]  /*df40*/  BSYNC B1 ;  /* 0x0000000000017941 */ /* 0x000fea0003800000 */
.L_x_55512:
[----:B------:R-:W0:Y:S01]  /*df50*/  I2F.U32 R0, R0 ;  /* 0x0000000000007306 */ /* 0x000e220000201000 */
[----:B------:R-:W-:Y:S01]  /*df60*/  ISETP.NE.AND P3, PT, R2, 0x1, PT ;  /* 0x000000010200780c */ /* 0x000fe20003f65270 */
[----:B------:R-:W-:Y:S01]  /*df70*/  BSSY B1, `(.L_x_55516) ;  /* 0x0000013000017945 */ /* 0x000fe20003800000 */
[----:B0-----:R-:W-:-:S05]  /*df80*/  FFMA.FTZ R0, R0, R231, 1.1641532182693481445e-10 ;  /* 0x2f00000000007423 */ /* 0x001fca00000100e7 */
[----:B------:R-:W-:Y:S01]  /*df90*/  FSETP.GTU.FTZ.AND P2, PT, R0, c[0x0][0x1e4], PT ;  /* 0x0000790000007a0b */ /* 0x000fe20003f5c000 */
[----:B-----5:R-:W-:Y:S01]  /*dfa0*/  FMUL.FTZ R0, R16, R224 ;  /* 0x000000e010007220 */ /* 0x020fe20000410000 */
[----:B------:R-:W-:-:S03]  /*dfb0*/  IADD3 R16, R2, 0x1, RZ ;  /* 0x0000000102107810 */ /* 0x000fc60007ffe0ff */
        /* <DEDUP_REMOVED lines=13> */
.L_x_55517:
[----:B------:R-:W-:Y:S02]  /*e090*/  MOV R0, R12 ;  /* 0x0000000c00007202 */ /* 0x000fe40000000f00 */
.L_x_55518:
[----:B------:R-:W-:Y:S05]  /*e0a0*/  BSYNC B1 ;  /* 0x0000000000017941 */ /* 0x000fea0003800000 */
.L_x_55516:
        /* <DEDUP_REMOVED lines=16> */
.L_x_55522:
[----:B------:R-:W-:Y:S05]  /*e1b0*/  BSYNC B2 ;  /* 0x0000000000027941 */ /* 0x000fea0003800000 */
.L_x_55521:
        /* <DEDUP_REMOVED lines=44> */
.L_x_55520:
[----:B------:R-:W-:Y:S05]  /*e480*/  BSYNC B1 ;  /* 0x0000000000017941 */ /* 0x000fea0003800000 */
.L_x_55519:
        /* <DEDUP_REMOVED lines=20> */
.L_x_55524:
[----:B------:R-:W-:Y:S02]  /*e5d0*/  MOV R0, R12 ;  /* 0x0000000c00007202 */ /* 0x000fe40000000f00 */
.L_x_55525:
[----:B------:R-:W-:Y:S05]  /*e5e0*/  BSYNC B1 ;  /* 0x0000000000017941 */ /* 0x000fea0003800000 */
.L_x_55523:
        /* <DEDUP_REMOVED lines=16> */
.L_x_55529:
[----:B------:R-:W-:Y:S05]  /*e6f0*/  BSYNC B2 ;  /* 0x0000000000027941 */ /* 0x000fea0003800000 */
.L_x_55528:
        /* <DEDUP_REMOVED lines=44> */
.L_x_55527:
[----:B------:R-:W-:Y:S05]  /*e9c0*/  BSYNC B1 ;  /* 0x0000000000017941 */ /* 0x000fea0003800000 */
.L_x_55526:
        /* <DEDUP_REMOVED lines=20> */
.L_x_55531:
[----:B------:R-:W-:Y:S02]  /*eb10*/  MOV R0, R12 ;  /* 0x0000000c00007202 */ /* 0x000fe40000000f00 */
.L_x_55532:
[----:B------:R-:W-:Y:S05]  /*eb20*/  BSYNC B1 ;  /* 0x0000000000017941 */ /* 0x000fea0003800000 */
.L_x_55530:
        /* <DEDUP_REMOVED lines=16> */
.L_x_55536:
[----:B------:R-:W-:Y:S05]  /*ec30*/  BSYNC B2 ;  /* 0x0000000000027941 */ /* 0x000fea0003800000 */
.L_x_55535:
        /* <DEDUP_REMOVED lines=44> */
.L_x_55534:
[----:B------:R-:W-:Y:S05]  /*ef00*/  BSYNC B1 ;  /* 0x0000000000017941 */ /* 0x000fea0003800000 */
.L_x_55533:
        /* <DEDUP_REMOVED lines=11> */
[----:B------:R-:W-:Y:S01]  /*efc0*/  IMAD.WIDE.U32 R16, R3, R234, c[0x0][0x188] ;  /* 0x0000620003107625 */ /* 0x000fe200078e00ea */
[----:B------:R-:W-:-:S03]  /*efd0*/  SEL R2, RZ, 0x1, P2 ;  /* 0x00000001ff027807 */ /* 0x000fc60001000000 */
[----:B------:R-:W-:Y:S02]  /*efe0*/  @P1 FADD.FTZ R39, R79, R39 ;  /* 0x000000274f271221 */ /* 0x000fe40000010000 */
[----:B------:R-:W-:Y:S01]  /*eff0*/  IMAD.IADD R0, R0, 0x1, R2 ;  /* 0x0000000100007824 */ /* 0x000fe200078e0202 */
[----:B------:R-:W-:Y:S02]  /*f000*/  IADD3 R2, R212, 0x140, RZ ;  /* 0x00000140d4027810 */ /* 0x000fe40007ffe0ff */
        /* <DEDUP_REMOVED lines=19> */
.L_x_55538:
[----:B------:R-:W-:Y:S02]  /*f140*/  IMAD.MOV.U32 R0, RZ, RZ, R12 ;  /* 0x000000ffff007224 */ /* 0x000fe400078e000c */
.L_x_55539:
[----:B------:R-:W-:Y:S05]  /*f150*/  BSYNC B1 ;  /* 0x0000000000017941 */ /* 0x000fea0003800000 */
.L_x_55537:
        /* <DEDUP_REMOVED lines=16> */
.L_x_55543:
[----:B------:R-:W-:Y:S05]  /*f260*/  BSYNC B2 ;  /* 0x0000000000027941 */ /* 0x000fea0003800000 */
.L_x_55542:
        /* <DEDUP_REMOVED lines=44> */
.L_x_55541:
[----:B------:R-:W-:Y:S05]  /*f530*/  BSYNC B1 ;  /* 0x0000000000017941 */ /* 0x000fea0003800000 */
.L_x_55540:
        /* <DEDUP_REMOVED lines=20> */
.L_x_55545:
[----:B------:R-:W-:Y:S02]  /*f680*/  IMAD.MOV.U32 R0, RZ, RZ, R12 ;  /* 0x000000ffff007224 */ /* 0x000fe400078e000c */
.L_x_55546:
[----:B------:R-:W-:Y:S05]  /*f690*/  BSYNC B1 ;  /* 0x0000000000017941 */ /* 0x000fea0003800000 */
.L_x_55544:
        /* <DEDUP_REMOVED lines=16> */
.L_x_55550:
[----:B------:R-:W-:Y:S05]  /*f7a0*/  BSYNC B2 ;  /* 0x0000000000027941 */ /* 0x000fea0003800000 */
.L_x_55549:
        /* <DEDUP_REMOVED lines=44> */
.L_x_55548:
[----:B------:R-:W-:Y:S05]  /*fa70*/  BSYNC B1 ;  /* 0x0000000000017941 */ /* 0x000fea0003800000 */
.L_x_55547:
[----:B------:R-:W0:Y:S01]  /*fa80*/  I2F.U32 R0, R0 ;  /* 0x0000000000007306 */ /* 0x000e220000201000 */
[----:B------:R-:W-:Y:S01]  /*fa90*/  ISETP.NE.AND P4, PT, R16, 0x1, PT ;  /* 0x000000011000780c */ /* 0x000fe20003f85270 */
[----:B------:R-:W-:Y:S01]  /*faa0*/  BSSY B1, `(.L_x_55551) ;  /* 0x0000013000017945 */ /* 0x000fe20003800000 */
[----:B0-----:R-:W-:-:S05]  /*fab0*/  FFMA.FTZ R0, R0, R231, 1.1641532182693481445e-10 ;  /* 0x2f00000000007423 */ /* 0x001fca00000100e7 */
[----:B------:R-:W-:Y:S01]  /*fac0*/  FSETP.GTU.FTZ.AND P3, PT, R0, c[0x0][0x1e4], PT ;  /* 0x0000790000007a0b */ /* 0x000fe20003f7c000 */
[----:B------:R-:W-:Y:S01]  /*fad0*/  FMUL.FTZ R0, R17, R224 ;  /* 0x000000e011007220 */ /* 0x000fe20000410000 */
        /* <DEDUP_REMOVED lines=14> */
.L_x_55552:
[----:B------:R-:W-:Y:S02]  /*fbc0*/  IMAD.MOV.U32 R0, RZ, RZ, R12 ;  /* 0x000000ffff007224 */ /* 0x000fe400078e000c */
.L_x_55553:
[----:B------:R-:W-:Y:S05]  /*fbd0*/  BSYNC B1 ;  /* 0x0000000000017941 */ /* 0x000fea0003800000 */
.L_x_55551:
        /* <DEDUP_REMOVED lines=16> */
.L_x_55557:
[----:B------:R-:W-:Y:S05]  /*fce0*/  BSYNC B2 ;  /* 0x0000000000027941 */ /* 0x000fea0003800000 */
.L_x_55556:
        /* <DEDUP_REMOVED lines=44> */
.L_x_55555:
[----:B------:R-:W-:Y:S05]  /*ffb0*/  BSYNC B1 ;  /* 0x0000000000017941 */ /* 0x000fea0003800000 */
.L_x_55554:
        /* <DEDUP_REMOVED lines=20> */
.L_x_55559:
[----:B------:R-:W-:Y:S02]  /*10100*/  IMAD.MOV.U32 R0, RZ, RZ, R12 ;  /* 0x000000ffff007224 */ /* 0x000fe400078e000c */
.L_x_55560:
[----:B------:R-:W-:Y:S05]  /*10110*/  BSYNC B1 ;  /* 0x0000000000017941 */ /* 0x000fea0003800000 */
.L_x_55558:
        /* <DEDUP_REMOVED lines=16> */
.L_x_55564:
[----:B------:R-:W-:Y:S05]  /*10220*/  BSYNC B2 ;  /* 0x0000000000027941 */ /* 0x000fea0003800000 */
.L_x_55563:
        /* <DEDUP_REMOVED lines=44> */
.L_x_55562:
[----:B------:R-:W-:Y:S05]  /*104f0*/  BSYNC B1 ;  /* 0x0000000000017941 */ /* 0x000fea0003800000 */
.L_x_55561:
[----:B------:R-:W0:Y:S01]  /*10500*/  I2F.U32 R0, R0 ;  /* 0x0000000000007306 */ /* 0x000e220000201000 */
[----:B------:R-:W-:Y:S01]  /*10510*/  FMUL.FTZ R19, R19, R224 ;  /* 0x000000e013137220 */ /* 0x000fe20000410000 */
[----:B------:R-:W-:Y:S01]  /*10520*/  SEL R17, RZ, 0x100, P3 ;  /* 0x00000100ff117807 */ /* 0x000fe20001800000 */
[----:B0-----:R-:W-:-:S05]  /*10530*/  FFMA.FTZ R0, R0, R231, 1.1641532182693481445e-10 ;  /* 0x2f00000000007423 */ /* 0x001fca00000100e7 */
[----:B------:R-:W-:Y:S01]  /*10540*/  FSETP.GTU.FTZ.AND P5, PT, R0, c[0x0][0x1e4], PT ;  /* 0x0000790000007a0b */ /* 0x000fe20003fbc000 */
[----:B------:R-:W-:-:S03]  /*10550*/  FMUL.FTZ R0, R19, c[0x0][0x1e8] ;  /* 0x00007a0013007a20 */ /* 0x000fc60000410000 */
        /* <DEDUP_REMOVED lines=29> */
.L_x_55566:
[----:B------:R-:W-:Y:S02]  /*10730*/  MOV R20, R12 ;  /* 0x0000000c00147202 */ /* 0x000fe40000000f00 */
.L_x_55567:
[----:B------:R-:W-:Y:S05]  /*10740*/  BSYNC B1 ;  /* 0x0000000000017941 */ /* 0x000fea0003800000 */
.L_x_55565:
        /* <DEDUP_REMOVED lines=16> */
.L_x_55571:
[----:B------:R-:W-:Y:S05]  /*10850*/  BSYNC B2 ;  /* 0x0000000000027941 */ /* 0x000fea0003800000 */
.L_x_55570:
        /* <DEDUP_REMOVED lines=44> */
.L_x_55569:
[----:B------:R-:W-:Y:S05]  /*10b20*/  BSYNC B1 ;  /* 0x0000000000017941 */ /* 0x000fea0003800000 */
.L_x_55568:
        /* <DEDUP_REMOVED lines=20> */
.L_x_55573:
[----:B------:R-:W-:Y:S02]  /*10c70*/  MOV R16, R12 ;  /* 0x0000000c00107202 */ /* 0x000fe40000000f00 */
.L_x_55574:
[----:B------:R-:W-:Y:S05]  /*10c80*/  BSYNC B1 ;  /* 0x0000000000017941 */ /* 0x000fea0003800000 */
.L_x_55572:
        /* <DEDUP_REMOVED lines=16> */
.L_x_55578:
[----:B------:R-:W-:Y:S05]  /*10d90*/  BSYNC B2 ;  /* 0x0000000000027941 */ /* 0x000fea0003800000 */
.L_x_55577:
        /* <DEDUP_REMOVED lines=44> */
.L_x_55576:
[----:B------:R-:W-:Y:S05]  /*11060*/  BSYNC B1 ;  /* 0x0000000000017941 */ /* 0x000fea0003800000 */
.L_x_55575:
        /* <DEDUP_REMOVED lines=20> */
.L_x_55580:
[----:B------:R-:W-:Y:S02]  /*111b0*/  MOV R16, R12 ;  /* 0x0000000c00107202 */ /* 0x000fe40000000f00 */
.L_x_55581:
[----:B------:R-:W-:Y:S05]  /*111c0*/  BSYNC B1 ;  /* 0x0000000000017941 */ /* 0x000fea0003800000 */
.L_x_55579:
        /* <DEDUP_REMOVED lines=16> */
.L_x_55585:
[----:B------:R-:W-:Y:S05]  /*112d0*/  BSYNC B2 ;  /* 0x0000000000027941 */ /* 0x000fea0003800000 */
.L_x_55584:
        /* <DEDUP_REMOVED lines=44> */
.L_x_55583:
[----:B------:R-:W-:Y:S05]  /*115a0*/  BSYNC B1 ;  /* 0x0000000000017941 */ /* 0x000fea0003800000 */
.L_x_55582:
        /* <DEDUP_REMOVED lines=20> */
.L_x_55587:
[----:B------:R-:W-:Y:S02]  /*116f0*/  MOV R18, R12 ;  /* 0x0000000c00127202 */ /* 0x000fe40000000f00 */
.L_x_55588:
[----:B------:R-:W-:Y:S05]  /*11700*/  BSYNC B1 ;  /* 0x0000000000017941 */ /* 0x000fea0003800000 */
.L_x_55586:
        /* <DEDUP_REMOVED lines=16> */
.L_x_55592:
[----:B------:R-:W-:Y:S05]  /*11810*/  BSYNC B2 ;  /* 0x0000000000027941 */ /* 0x000fea0003800000 */
.L_x_55591:
        /* <DEDUP_REMOVED lines=44> */
.L_x_55590:
[----:B------:R-:W-:Y:S05]  /*11ae0*/  BSYNC B1 ;  /* 0x0000000000017941 */ /* 0x000fea0003800000 */
.L_x_55589:
[----:B------:R0:W1:Y:S01]  /*11af0*/  I2F.U32 R16, R18 ;  /* 0x0000001200107306 */ /* 0x0000620000201000 */
[----:B------:R-:W-:Y:S01]  /*11b00*/  FMUL.FTZ R19, R19, R224 ;  /* 0x000000e013137220 */ /* 0x000fe20000410000 */
[----:B------:R-:W-:Y:S02]  /*11b10*/  SEL R17, RZ, 0x100, P3 ;  /* 0x00000100ff117807 */ /* 0x000fe40001800000 */
[----:B------:R-:W-:Y:S02]  /*11b20*/  IADD3 R217, R212, 0x180, RZ ;  /* 0x00000180d4d97810 */ /* 0x000fe40007ffe0ff */
[----:B0-----:R-:W-:Y:S01]  /*11b30*/  SEL R18, RZ, 0x10000, P4 ;  /* 0x00010000ff127807 */ /* 0x001fe20002000000 */
[----:B-1----:R-:W-:-:S05]  /*11b40*/  FFMA.FTZ R16, R16, R231, 1.1641532182693481445e-10 ;  /* 0x2f00000010107423 */ /* 0x002fca00000100e7 */
[----:B------:R-:W-:Y:S01]  /*11b50*/  FSETP.GTU.FTZ.AND P5, PT, R16, c[0x0][0x1e4], PT ;  /* 0x0000790010007a0b */ /* 0x000fe20003fbc000 */
[----:B------:R-:W-:-:S03]  /*11b60*/  FMUL.FTZ R16, R19, c[0x0][0x1e8] ;  /* 0x00007a0013107a20 */ /* 0x000fc60000410000 */
[----:B------:R-:W-:Y:S02]  /*11b70*/  SEL R19, RZ, 0x1000000, P5 ;  /* 0x01000000ff137807 */ /* 0x000fe40002800000 */
[----:B------:R-:W-:Y:S02]  /*11b80*/  FSEL R16, R16, RZ, !P5 ;  /* 0x000000ff10107208 */ /* 0x000fe40006800000 */
[----:B------:R-:W-:-:S03]  /*11b90*/  IADD3 R18, R17, R19, R18 ;  /* 0x0000001311127210 */ /* 0x000fc60007ffe012 */
[----:B------:R-:W-:Y:S02]  /*11ba0*/  FMUL.FTZ R31, R115, R16 ;  /* 0x00000010731f7220 */ /* 0x000fe40000410000 */
        /* <DEDUP_REMOVED lines=23> */
.L_x_55594:
[----:B------:R-:W-:Y:S02]  /*11d20*/  IMAD.MOV.U32 R24, RZ, RZ, R12 ;  /* 0x000000ffff187224 */ /* 0x000fe400078e000c */
.L_x_55595:
[----:B------:R-:W-:Y:S05]  /*11d30*/  BSYNC B1 ;  /* 0x0000000000017941 */ /* 0x000fea0003800000 */
.L_x_55593:
        /* <DEDUP_REMOVED lines=16> */
.L_x_55599:
[----:B------:R-:W-:Y:S05]  /*11e40*/  BSYNC B2 ;  /* 0x0000000000027941 */ /* 0x000fea0003800000 */
.L_x_55598:
        /* <DEDUP_REMOVED lines=44> */
.L_x_55597:
[----:B------:R-:W-:Y:S05]  /*12110*/  BSYNC B1 ;  /* 0x0000000000017941 */ /* 0x000fea0003800000 */
.L_x_55596:
        /* <DEDUP_REMOVED lines=20> */
.L_x_55601:
[----:B------:R-:W-:Y:S02]  /*12260*/  IMAD.MOV.U32 R16, RZ, RZ, R12 ;  /* 0x000000ffff107224 */ /* 0x000fe400078e000c */
.L_x_55602:
[----:B------:R-:W-:Y:S05]  /*12270*/  BSYNC B1 ;  /* 0x0000000000017941 */ /* 0x000fea0003800000 */
.L_x_55600:
        /* <DEDUP_REMOVED lines=16> */
.L_x_55606:
[----:B------:R-:W-:Y:S05]  /*12380*/  BSYNC B2 ;  /* 0x0000000000027941 */ /* 0x000fea0003800000 */
.L_x_55605:
        /* <DEDUP_REMOVED lines=44> */
.L_x_55604:
[----:B------:R-:W-:Y:S05]  /*12650*/  BSYNC B1 ;  /* 0x0000000000017941 */ /* 0x000fea0003800000 */
.L_x_55603:
        /* <DEDUP_REMOVED lines=20> */
.L_x_55608:
[----:B------:R-:W-:Y:S02]  /*127a0*/  IMAD.MOV.U32 R22, RZ, RZ, R12 ;  /* 0x000000ffff167224 */ /* 0x000fe400078e000c */
.L_x_55609:
[----:B------:R-:W-:Y:S05]  /*127b0*/  BSYNC B1 ;  /* 0x0000000000017941 */ /* 0x000fea0003800000 */
.L_x_55607:
        /* <DEDUP_REMOVED lines=16> */
.L_x_55613:
[----:B------:R-:W-:Y:S05]  /*128c0*/  BSYNC B2 ;  /* 0x0000000000027941 */ /* 0x000fea0003800000 */
.L_x_55612:
        /* <DEDUP_REMOVED lines=44> */
.L_x_55611:
[----:B------:R-:W-:Y:S05]  /*12b90*/  BSYNC B1 ;  /* 0x0000000000017941 */ /* 0x000fea0003800000 */
.L_x_55610:
        /* <DEDUP_REMOVED lines=20> */
.L_x_55615:
[----:B------:R-:W-:Y:S02]  /*12ce0*/  IMAD.MOV.U32 R16, RZ, RZ, R12 ;  /* 0x000000ffff107224 */ /* 0x000fe400078e000c */
.L_x_55616:
[----:B------:R-:W-:Y:S05]  /*12cf0*/  BSYNC B1 ;  /* 0x0000000000017941 */ /* 0x000fea0003800000 */
.L_x_55614:
        /* <DEDUP_REMOVED lines=16> */
.L_x_55620:
[----:B------:R-:W-:Y:S05]  /*12e00*/  BSYNC B2 ;  /* 0x0000000000027941 */ /* 0x000fea0003800000 */
.L_x_55619:
        /* <DEDUP_REMOVED lines=44> */
.L_x_55618:
[----:B------:R-:W-:Y:S05]  /*130d0*/  BSYNC B1 ;  /* 0x0000000000017941 */ /* 0x000fea0003800000 */
.L_x_55617:
[----:B------:R-:W0:Y:S01]  /*130e0*/  I2F.U32 R16, R16 ;  /* 0x0000001000107306 */ /* 0x000e220000201000 */
[----:B------:R-:W-:Y:S01]  /*130f0*/  FMUL.FTZ R19, R19, R224 ;  /* 0x000000e013137220 */ /* 0x000fe20000410000 */
[----:B------:R-:W-:Y:S02]  /*13100*/  SEL R18, RZ, 0x10000, P4 ;  /* 0x00010000ff127807 */ /* 0x000fe40002000000 */
[----:B------:R-:W-:Y:S02]  /*13110*/  SEL R17, RZ, 0x100, P3 ;  /* 0x00000100ff117807 */ /* 0x000fe40001800000 */
[----:B------:R-:W-:Y:S01]  /*13120*/  IADD3 R219, R212, 0x1a0, RZ ;  /* 0x000001a0d4db7810 */ /* 0x000fe20007ffe0ff */
[----:B0-----:R-:W-:-:S05]  /*13130*/  FFMA.FTZ R16, R16, R231, 1.1641532182693481445e-10 ;  /* 0x2f00000010107423 */ /* 0x001fca00000100e7 */
        /* <DEDUP_REMOVED lines=29> */
.L_x_55622:
[----:B------:R-:W-:Y:S02]  /*13310*/  MOV R20, R12 ;  /* 0x0000000c00147202 */ /* 0x000fe40000000f00 */
.L_x_55623:
[----:B------:R-:W-:Y:S05]  /*13320*/  BSYNC B1 ;  /* 0x0000000000017941 */ /* 0x000fea0003800000 */
.L_x_55621:
        /* <DEDUP_REMOVED lines=16> */
.L_x_55627:
[----:B------:R-:W-:Y:S05]  /*13430*/  BSYNC B2 ;  /* 0x0000000000027941 */ /* 0x000fea0003800000 */
.L_x_55626:
        /* <DEDUP_REMOVED lines=44> */
.L_x_55625:
[----:B------:R-:W-:Y:S05]  /*13700*/  BSYNC B1 ;  /* 0x0000000000017941 */ /* 0x000fea0003800000 */
.L_x_55624:
        /* <DEDUP_REMOVED lines=20> */
.L_x_55629:
[----:B------:R-:W-:Y:S02]  /*13850*/  MOV R16, R12 ;  /* 0x0000000c00107202 */ /* 0x000fe40000000f00 */
.L_x_55630:
[----:B------:R-:W-:Y:S05]  /*13860*/  BSYNC B1 ;  /* 0x0000000000017941 */ /* 0x000fea0003800000 */
.L_x_55628:
        /* <DEDUP_REMOVED lines=16> */
.L_x_55634:
[----:B------:R-:W-:Y:S05]  /*13970*/  BSYNC B2 ;  /* 0x0000000000027941 */ /* 0x000fea0003800000 */
.L_x_55633:
        /* <DEDUP_REMOVED lines=44> */
.L_x_55632:
[----:B------:R-:W-:Y:S05]  /*13c40*/  BSYNC B1 ;  /* 0x0000000000017941 */ /* 0x000fea0003800000 */
.L_x_55631:
        /* <DEDUP_REMOVED lines=20> */
.L_x_55636:
[----:B------:R-:W-:Y:S02]  /*13d90*/  MOV R16, R12 ;  /* 0x0000000c00107202 */ /* 0x000fe40000000f00 */
.L_x_55637:
[----:B------:R-:W-:Y:S05]  /*13da0*/  BSYNC B1 ;  /* 0x0000000000017941 */ /* 0x000fea0003800000 */
.L_x_55635:
        /* <DEDUP_REMOVED lines=16> */
.L_x_55641:
[----:B------:R-:W-:Y:S05]  /*13eb0*/  BSYNC B2 ;  /* 0x0000000000027941 */ /* 0x000fea0003800000 */
.L_x_55640:
        /* <DEDUP_REMOVED lines=44> */
.L_x_55639:
[----:B------:R-:W-:Y:S05]  /*14180*/  BSYNC B1 ;  /* 0x0000000000017941 */ /* 0x000fea0003800000 */
.L_x_55638:
        /* <DEDUP_REMOVED lines=20> */
.L_x_55643:
[----:B------:R-:W-:Y:S02]  /*142d0*/  MOV R18, R12 ;  /* 0x0000000c00127202 */ /* 0x000fe40000000f00 */
.L_x_55644:
[----:B------:R-:W-:Y:S05]  /*142e0*/  BSYNC B1 ;  /* 0x0000000000017941 */ /* 0x000fea0003800000 */
.L_x_55642:
        /* <DEDUP_REMOVED lines=16> */
.L_x_55648:
[----:B------:R-:W-:Y:S05]  /*143f0*/  BSYNC B2 ;  /* 0x0000000000027941 */ /* 0x000fea0003800000 */
.L_x_55647:
        /* <DEDUP_REMOVED lines=44> */
.L_x_55646:
[----:B------:R-:W-:Y:S05]  /*146c0*/  BSYNC B1 ;  /* 0x0000000000017941 */ /* 0x000fea0003800000 */
.L_x_55645:
        /* <DEDUP_REMOVED lines=35> */
.L_x_55650:
[----:B------:R-:W-:Y:S02]  /*14900*/  IMAD.MOV.U32 R213, RZ, RZ, R12 ;  /* 0x000000ffffd57224 */ /* 0x000fe400078e000c */
.L_x_55651:
[----:B------:R-:W-:Y:S05]  /*14910*/  BSYNC B1 ;  /* 0x0000000000017941 */ /* 0x000fea0003800000 */
.L_x_55649:
        /* <DEDUP_REMOVED lines=16> */
.L_x_55655:
[----:B------:R-:W-:Y:S05]  /*14a20*/  BSYNC B2 ;  /* 0x0000000000027941 */ /* 0x000fea0003800000 */
.L_x_55654:
        /* <DEDUP_REMOVED lines=44> */
.L_x_55653:
[----:B------:R-:W-:Y:S05]  /*14cf0*/  BSYNC B1 ;  /* 0x0000000000017941 */ /* 0x000fea0003800000 */
.L_x_55652:
        /* <DEDUP_REMOVED lines=20> */
.L_x_55657:
[----:B------:R-:W-:Y:S02]  /*14e40*/  IMAD.MOV.U32 R213, RZ, RZ, R12 ;  /* 0x000000ffffd57224 */ /* 0x000fe400078e000c */
.L_x_55658:
[----:B------:R-:W-:Y:S05]  /*14e50*/  BSYNC B1 ;  /* 0x0000000000017941 */ /* 0x000fea0003800000 */
.L_x_55656:
        /* <DEDUP_REMOVED lines=16> */
.L_x_55662:
[----:B------:R-:W-:Y:S05]  /*14f60*/  BSYNC B2 ;  /* 0x0000000000027941 */ /* 0x000fea0003800000 */
.L_x_55661:
        /* <DEDUP_REMOVED lines=44> */
.L_x_55660:
[----:B------:R-:W-:Y:S05]  /*15230*/  BSYNC B1 ;  /* 0x0000000000017941 */ /* 0x000fea0003800000 */
.L_x_55659:
        /* <DEDUP_REMOVED lines=20> */
.L_x_55664:
[----:B------:R-:W-:Y:S02]  /*15380*/  IMAD.MOV.U32 R213, RZ, RZ, R12 ;  /* 0x000000ffffd57224 */ /* 0x000fe400078e000c */
.L_x_55665:
[----:B------:R-:W-:Y:S05]  /*15390*/  BSYNC B1 ;  /* 0x0000000000017941 */ /* 0x000fea0003800000 */
.L_x_55663:
        /* <DEDUP_REMOVED lines=16> */
.L_x_55669:
[----:B------:R-:W-:Y:S05]  /*154a0*/  BSYNC B2 ;  /* 0x0000000000027941 */ /* 0x000fea0003800000 */
.L_x_55668:
        /* <DEDUP_REMOVED lines=44> */
.L_x_55667:
[----:B------:R-:W-:Y:S05]  /*15770*/  BSYNC B1 ;  /* 0x0000000000017941 */ /* 0x000fea0003800000 */
.L_x_55666:
        /* <DEDUP_REMOVED lines=20> */
.L_x_55671:
[----:B------:R-:W-:Y:S02]  /*158c0*/  IMAD.MOV.U32 R213, RZ, RZ, R12 ;  /* 0x000000ffffd57224 */ /* 0x000fe400078e000c */
.L_x_55672:
[----:B------:R-:W-:Y:S05]  /*158d0*/  BSYNC B1 ;  /* 0x0000000000017941 */ /* 0x000fea0003800000 */
.L_x_55670:
        /* <DEDUP_REMOVED lines=16> */
.L_x_55676:
[----:B------:R-:W-:Y:S05]  /*159e0*/  BSYNC B2 ;  /* 0x0000000000027941 */ /* 0x000fea0003800000 */
.L_x_55675:
        /* <DEDUP_REMOVED lines=44> */
.L_x_55674:
[----:B------:R-:W-:Y:S05]  /*15cb0*/  BSYNC B1 ;  /* 0x0000000000017941 */ /* 0x000fea0003800000 */
.L_x_55673:
[----:B------:R-:W0:Y:S01]  /*15cc0*/  I2F.U32 R213, R213 ;  /* 0x000000d500d57306 */ /* 0x000e220000201000 */
[----:B------:R-:W-:Y:S01]  /*15cd0*/  FMUL.FTZ R19, R19, R224 ;  /* 0x000000e013137220 */ /* 0x000fe20000410000 */
[----:B------:R-:W-:Y:S01]  /*15ce0*/  IADD3 R223, R212, 0x1e0, RZ ;  /* 0x000001e0d4df7810 */ /* 0x000fe20007ffe0ff */
[----:B------:R-:W-:-:S04]  /*15cf0*/  IMAD.WIDE.U32 R214, R222, R234, c[0x0][0x188] ;  /* 0x00006200ded67625 */ /* 0x000fc800078e00ea */
[----:B------:R-:W-:Y:S02]  /*15d00*/  FMUL.FTZ R19, R19, c[0x0][0x1e8] ;  /* 0x00007a0013137a20 */ /* 0x000fe40000410000 */
[----:B0-----:R-:W-:-:S05]  /*15d10*/  FFMA.FTZ R213, R213, R231, 1.1641532182693481445e-10 ;  /* 0x2f000000d5d57423 */ /* 0x001fca00000100e7 */
[----:B------:R-:W-:Y:S02]  /*15d20*/  FSETP.GTU.FTZ.AND P5, PT, R213, c[0x0][0x1e4], PT ;  /* 0x00007900d5007a0b */ /* 0x000fe40003fbc000 */
[----:B------:R-:W-:Y:S02]  /*15d30*/  SEL R213, RZ, 0x10000, P4 ;  /* 0x00010000ffd57807 */ /* 0x000fe40002000000 */
[----:B------:R-:W-:-:S05]  /*15d40*/  FSEL R19, R19, RZ, !P5 ;  /* 0x000000ff13137208 */ /* 0x000fca0006800000 */
[----:B------:R-:W-:-:S04]  /*15d50*/  FMUL.FTZ R19, R91, R19 ;  /* 0x000000135b137220 */ /* 0x000fc80000410000 */
[----:B------:R-:W-:-:S05]  /*15d60*/  @P1 FADD.FTZ R19, R79, R19 ;  /* 0x000000134f131221 */ /* 0x000fca0000010000 */
[----:B------:R0:W-:Y:S02]  /*15d70*/  STG.E.128 [R214.64], R16 ;  /* 0x00000010d6007986 */ /* 0x0001e4000c101d06 */
[----:B0-----:R-:W-:Y:S02]  /*15d80*/  SEL R214, RZ, 0x100, P3 ;  /* 0x00000100ffd67807 */ /* 0x001fe40001800000 */
[----:B------:R-:W-:-:S04]  /*15d90*/  SEL R215, RZ, 0x1000000, P5 ;  /* 0x01000000ffd77807 */ /* 0x000fc80002800000 */
[----:B------:R-:W-:Y:S02]  /*15da0*/  IADD3 R213, R214, R215, R213 ;  /* 0x000000d7d6d57210 */ /* 0x000fe40007ffe0d5 */
[----:B------:R-:W-:-:S04]  /*15db0*/  SEL R214, RZ, 0x1, P2 ;  /* 0x00000001ffd67807 */ /* 0x000fc80001000000 */
        /* <DEDUP_REMOVED lines=19> */
.L_x_55678:
[----:B------:R-:W-:Y:S02]  /*15ef0*/  MOV R230, R12 ;  /* 0x0000000c00e67202 */ /* 0x000fe40000000f00 */
.L_x_55679:
[----:B------:R-:W-:Y:S05]  /*15f00*/  BSYNC B1 ;  /* 0x0000000000017941 */ /* 0x000fea0003800000 */
.L_x_55677:
        /* <DEDUP_REMOVED lines=16> */
.L_x_55683:
[----:B------:R-:W-:Y:S05]  /*16010*/  BSYNC B2 ;  /* 0x0000000000027941 */ /* 0x000fea0003800000 */
.L_x_55682:
        /* <DEDUP_REMOVED lines=44> */
.L_x_55681:
[----:B------:R-:W-:Y:S05]  /*162e0*/  BSYNC B1 ;  /* 0x0000000000017941 */ /* 0x000fea0003800000 */
.L_x_55680:
        /* <DEDUP_REMOVED lines=20> */
.L_x_55685:
[----:B------:R-:W-:Y:S02]  /*16430*/  MOV R230, R12 ;  /* 0x0000000c00e67202 */ /* 0x000fe40000000f00 */
.L_x_55686:
[----:B------:R-:W-:Y:S05]  /*16440*/  BSYNC B1 ;  /* 0x0000000000017941 */ /* 0x000fea0003800000 */
.L_x_55684:
        /* <DEDUP_REMOVED lines=16> */
.L_x_55690:
[----:B------:R-:W-:Y:S05]  /*16550*/  BSYNC B2 ;  /* 0x0000000000027941 */ /* 0x000fea0003800000 */
.L_x_55689:
        /* <DEDUP_REMOVED lines=44> */
.L_x_55688:
[----:B------:R-:W-:Y:S05]  /*16820*/  BSYNC B1 ;  /* 0x0000000000017941 */ /* 0x000fea0003800000 */
.L_x_55687:
        /* <DEDUP_REMOVED lines=20> */
.L_x_55692:
[----:B------:R-:W-:Y:S02]  /*16970*/  MOV R230, R12 ;  /* 0x0000000c00e67202 */ /* 0x000fe40000000f00 */
.L_x_55693:
[----:B------:R-:W-:Y:S05]  /*16980*/  BSYNC B1 ;  /* 0x0000000000017941 */ /* 0x000fea0003800000 */
.L_x_55691:
        /* <DEDUP_REMOVED lines=16> */
.L_x_55697:
[----:B------:R-:W-:Y:S05]  /*16a90*/  BSYNC B2 ;  /* 0x0000000000027941 */ /* 0x000fea0003800000 */
.L_x_55696:
        /* <DEDUP_REMOVED lines=44> */
.L_x_55695:
[----:B------:R-:W-:Y:S05]  /*16d60*/  BSYNC B1 ;  /* 0x0000000000017941 */ /* 0x000fea0003800000 */
.L_x_55694:
        /* <DEDUP_REMOVED lines=20> */
.L_x_55699:
[----:B------:R-:W-:Y:S02]  /*16eb0*/  MOV R230, R12 ;  /* 0x0000000c00e67202 */ /* 0x000fe40000000f00 */
.L_x_55700:
[----:B------:R-:W-:Y:S05]  /*16ec0*/  BSYNC B1 ;  /* 0x0000000000017941 */ /* 0x000fea0003800000 */
.L_x_55698:
        /* <DEDUP_REMOVED lines=16> */
.L_x_55704:
[----:B------:R-:W-:Y:S05]  /*16fd0*/  BSYNC B2 ;  /* 0x0000000000027941 */ /* 0x000fea0003800000 */
.L_x_55703:
        /* <DEDUP_REMOVED lines=44> */
.L_x_55702:
[----:B------:R-:W-:Y:S05]  /*172a0*/  BSYNC B1 ;  /* 0x0000000000017941 */ /* 0x000fea0003800000 */
.L_x_55701:
[----:B------:R-:W0:Y:S01]  /*172b0*/  I2F.U32 R226, R230 ;  /* 0x000000e600e27306 */ /* 0x000e220000201000 */
[----:B------:R-:W-:Y:S01]  /*172c0*/  FMUL.FTZ R215, R215, R224 ;  /* 0x000000e0d7d77220 */ /* 0x000fe20000410000 */
[----:B------:R-:W-:-:S03]  /*172d0*/  SEL R224, RZ, 0x10000, P3 ;  /* 0x00010000ffe07807 */ /* 0x000fc60001800000 */
[----:B------:R-:W-:Y:S02]  /*172e0*/  FMUL.FTZ R215, R215, c[0x0][0x1e8] ;  /* 0x00007a00d7d77a20 */ /* 0x000fe40000410000 */
[----:B0-----:R-:W-:-:S05]  /*172f0*/  FFMA.FTZ R226, R226, R231, 1.1641532182693481445e-10 ;  /* 0x2f000000e2e27423 */ /* 0x001fca00000100e7 */
[----:B------:R-:W-:Y:S01]  /*17300*/  FSETP.GTU.FTZ.AND P4, PT, R226, c[0x0][0x1e4], PT ;  /* 0x00007900e2007a0b */ /* 0x000fe20003f9c000 */
[----:B------:R-:W-:-:S03]  /*17310*/  IMAD.WIDE.U32 R226, R223, R234, c[0x0][0x188] ;  /* 0x00006200dfe27625 */ /* 0x000fc600078e00ea */
[----:B------:R-:W-:-:S05]  /*17320*/  FSEL R215, R215, RZ, !P4 ;  /* 0x000000ffd7d77208 */ /* 0x000fca0006000000 */
[----:B------:R-:W-:-:S04]  /*17330*/  FMUL.FTZ R215, R83, R215 ;  /* 0x000000d753d77220 */ /* 0x000fc80000410000 */
[----:B------:R-:W-:Y:S01]  /*17340*/  @P1 FADD.FTZ R215, R79, R215 ;  /* 0x000000d74fd71221 */ /* 0x000fe20000010000 */
[----:B------:R-:W-:-:S04]  /*17350*/  ISETP.NE.AND P1, PT, R252, RZ, PT ;  /* 0x000000fffc00720c */ /* 0x000fc80003f25270 */
        /* <DEDUP_REMOVED lines=74> */
.L_x_55709:
        /* <DEDUP_REMOVED lines=148> */
.L_x_55710:
[----:B------:R-:W-:Y:S01]  /*18140*/  MOV R231, 0x4 ;  /* 0x0000000400e77802 */ /* 0x000fe20000000f00 */
[----:B------:R-:W2:Y:S04]  /*18150*/  LDL R235, [R1+0x8c] ;  /* 0x00008c0001eb7983 */ /* 0x000ea80000100800 */
[----:B------:R-:W-:Y:S01]  /*18160*/  @!P1 IMAD.WIDE R226, R216, R231, c[0x0][0x1a0] ;  /* 0x00006800d8e29625 */ /* 0x000fe200078e02e7 */
[----:B------:R-:W3:Y:S03]  /*18170*/  LDL R234, [R1+0x88] ;  /* 0x0000880001ea7983 */ /* 0x000ee60000100800 */
[----:B-1----:R-:W-:Y:S01]  /*18180*/  FADD.FTZ R224, R224, R230 ;  /* 0x000000e6e0e07221 */ /* 0x002fe20000010000 */
[----:B------:R1:W-:Y:S01]  /*18190*/  @!P1 STG.E [R226.64], R229 ;  /* 0x000000e5e2009986 */ /* 0x0003e2000c101906 */
[----:B------:R-:W-:-:S03]  /*181a0*/  ISETP.NE.AND P0, PT, RZ, UR8, PT ;  /* 0x00000008ff007c0c */ /* 0x000fc6000bf05270 */
[----:B------:R-:W4:Y:S04]  /*181b0*/  LDL R233, [R1+0x84] ;  /* 0x0000840001e97983 */ /* 0x000f280000100800 */
[----:B------:R-:W5:Y:S01]  /*181c0*/  LDL R232, [R1+0x80] ;  /* 0x0000800001e87983 */ /* 0x000f620000100800 */
[----:B-1----:R-:W-:-:S04]  /*181d0*/  IMAD.MOV.U32 R226, RZ, RZ, c[0x0][0x1e0] ;  /* 0x00007800ffe27624 */ /* 0x002fc800078e00ff */
[----:B------:R-:W-:Y:S02]  /*181e0*/  FFMA.FTZ R224, R224, R226, c[0x0][0x228] ;  /* 0x00008a00e0e07623 */ /* 0x000fe400000100e2 */
[----:B------:R-:W-:-:S05]  /*181f0*/  FMUL.FTZ R226, R229, R229 ;  /* 0x000000e5e5e27220 */ /* 0x000fca0000410000 */
[----:B------:R-:W-:-:S05]  /*18200*/  FSEL R226, R226, RZ, P0 ;  /* 0x000000ffe2e27208 */ /* 0x000fca0000000000 */
[----:B------:R-:W-:Y:S02]  /*18210*/  FADD.FTZ R224, R224, R226 ;  /* 0x000000e2e0e07221 */ /* 0x000fe40000010000 */
[C---:B------:R-:W-:Y:S01]  /*18220*/  @!P1 IMAD.WIDE R226, R216.reuse, R231, c[0x0][0x1a8] ;  /* 0x00006a00d8e29625 */ /* 0x040fe200078e02e7 */
[----:B------:R-:W-:Y:S01]  /*18230*/  FSEL R229, R229, RZ, !P0 ;  /* 0x000000ffe5e57208 */ /* 0x000fe20004000000 */
[----:B------:R-:W2:Y:S02]  /*18240*/  LDL R231, [R1+0xa4] ;  /* 0x0000a40001e77983 */ /* 0x000ea40000100800 */
[----:B------:R-:W1:Y:S02]  /*18250*/  MUFU.RSQ R224, R224 ;  /* 0x000000e000e07308 */ /* 0x000e640000001400 */
[----:B-1----:R1:W-:Y:S02]  /*18260*/  @!P1 STG.E [R226.64], R224 ;  /* 0x000000e0e2009986 */ /* 0x0023e4000c101906 */
[----:B-1----:R-:W-:-:S05]  /*18270*/  IMAD R226, R216, c[0x0][0x168], RZ ;  /* 0x00005a00d8e27a24 */ /* 0x002fca00078e02ff */
[----:B------:R-:W-:-:S04]  /*18280*/  SHF.R.S32.HI R227, RZ, 0x1f, R226 ;  /* 0x0000001fffe37819 */ /* 0x000fc800000114e2 */
[----:B------:R-:W-:Y:S01]  /*18290*/  LEA.HI R226, R227, R226, RZ, 0x2 ;  /* 0x000000e2e3e27211 */ /* 0x000fe200078f10ff */
[----:B------:R-:W-:-:S03]  /*182a0*/  FADD.FTZ R227, R75, -R229 ;  /* 0x800000e54be37221 */ /* 0x000fc60000010000 */
[----:B------:R-:W-:Y:S01]  /*182b0*/  LEA.HI.SX32 R75, R226, R252, 0x1e ;  /* 0x000000fce24b7211 */ /* 0x000fe200078ff2ff */
[----:B0-----:R-:W-:Y:S01]  /*182c0*/  FMUL.FTZ R230, R224, R227 ;  /* 0x000000e3e0e67220 */ /* 0x001fe20000410000 */
[----:B------:R-:W2:Y:S02]  /*182d0*/  LDL R252, [R1+0xa8] ;  /* 0x0000a80001fc7983 */ /* 0x000ea40000100800 */
[----:B------:R-:W-:-:S04]  /*182e0*/  LEA R226, P0, R75, c[0x0][0x208], 0x4 ;  /* 0x000082004be27a11 */ /* 0x000fc800078020ff */
[----:B------:R-:W-:Y:S02]  /*182f0*/  LEA.HI.X R227, R75, c[0x0][0x20c], RZ, 0x4, P0 ;  /* 0x000083004be37a11 */ /* 0x000fe400000f24ff */
[----:B------:R-:W2:Y:S01]  /*18300*/  LDL R75, [R1+0xac] ;  /* 0x0000ac00014b7983 */ /* 0x000ea20000100800 */
[--C-:B------:R-:W-:Y:S02]  /*18310*/  FADD.FTZ R72, R72, -R229.reuse ;  /* 0x800000e548487221 */ /* 0x100fe40000010000 */
[--C-:B------:R-:W-:Y:S02]  /*18320*/  FADD.FTZ R73, R73, -R229.reuse ;  /* 0x800000e549497221 */ /* 0x100fe40000010000 */
[----:B------:R-:W-:Y:S02]  /*18330*/  FADD.FTZ R74, R74, -R229 ;  /* 0x800000e54a4a7221 */ /* 0x000fe40000010000 */
[----:B--2---:R-:W-:Y:S02]  /*18340*/  FFMA.FTZ R75, R75, R230, R211 ;  /* 0x000000e64b4b7223 */ /* 0x004fe400000100d3 */
[----:B------:R-:W2:Y:S01]  /*18350*/  LDL R230, [R1+0xa0] ;  /* 0x0000a00001e67983 */ /* 0x000ea20000100800 */
[----:B------:R-:W-:-:S02]  /*18360*/  FMUL.FTZ R72, R224, R72 ;  /* 0x00000048e0487220 */ /* 0x000fc40000410000 */
[C---:B------:R-:W-:Y:S02]  /*18370*/  FMUL.FTZ R74, R224.reuse, R74 ;  /* 0x0000004ae04a7220 */ /* 0x040fe40000410000 */
[----:B------:R-:W-:Y:S02]  /*18380*/  FMUL.FTZ R73, R224, R73 ;  /* 0x00000049e0497220 */ /* 0x000fe40000410000 */
[----:B------:R-:W-:Y:S02]  /*18390*/  FFMA.FTZ R74, R252, R74, R210 ;  /* 0x0000004afc4a7223 */ /* 0x000fe400000100d2 */
[----:B------:R-:W-:Y:S02]  /*183a0*/  FFMA.FTZ R73, R231, R73, R209 ;  /* 0x00000049e7497223 */ /* 0x000fe400000100d1 */
        /* <DEDUP_REMOVED lines=8> */
[----:B------:R-:W-:Y:S02]  /*18430*/  FFMA.FTZ R71, R235, R71, R207 ;  /* 0x00000047eb477223 */ /* 0x000fe400000100cf */
[----:B---3--:R-:W-:Y:S01]  /*18440*/  FFMA.FTZ R70, R234, R70, R206 ;  /* 0x00000046ea467223 */ /* 0x008fe200000100ce */
[----:B------:R-:W3:Y:S01]  /*18450*/  LDL R235, [R1+0x4c] ;  /* 0x00004c0001eb7983 */ /* 0x000ee20000100800 */
[----:B----4-:R-:W-:Y:S02]  /*18460*/  FFMA.FTZ R69, R233, R69, R205 ;  /* 0x00000045e9457223 */ /* 0x010fe400000100cd */
[----:B-----5:R-:W-:Y:S01]  /*18470*/  FFMA.FTZ R68, R232, R68, R204 ;  /* 0x00000044e8447223 */ /* 0x020fe200000100cc */
[----:B------:R-:W4:Y:S01]  /*18480*/  LDL R234, [R1+0x48] ;  /* 0x0000480001ea7983 */ /* 0x000f220000100800 */
[----:B------:R-:W-:-:S03]  /*18490*/  FADD.FTZ R67, R67, -R229 ;  /* 0x800000e543437221 */ /* 0x000fc60000010000 */
[----:B------:R-:W5:Y:S01]  /*184a0*/  LDL R233, [R1+0x44] ;  /* 0x0000440001e97983 */ /* 0x000f620000100800 */
[----:B------:R-:W-:-:S03]  /*184b0*/  FADD.FTZ R66, R66, -R229 ;  /* 0x800000e542427221 */ /* 0x000fc60000010000 */
[----:B------:R-:W3:Y:S01]  /*184c0*/  LDL R232, [R1+0x40] ;  /* 0x0000400001e87983 */ /* 0x000ee20000100800 */
[----:B--2---:R-:W-:Y:S02]  /*184d0*/  FFMA.FTZ R72, R230, R72, R208 ;  /* 0x00000048e6487223 */ /* 0x004fe400000100d0 */
[----:B------:R-:W-:Y:S01]  /*184e0*/  FADD.FTZ R65, R65, -R229 ;  /* 0x800000e541417221 */ /* 0x000fe20000010000 */
[----:B------:R-:W2:Y:S04]  /*184f0*/  LDL R230, [R1+0x2c] ;  /* 0x00002c0001e67983 */ /* 0x000ea80000100800 */
[----:B------:R0:W-:Y:S02]  /*18500*/  STG.E.128 [R226.64], R72 ;  /* 0x00000048e2007986 */ /* 0x0001e4000c101d06 */
[----:B0-----:R-:W-:-:S02]  /*18510*/  IMAD.MOV.U32 R74, RZ, RZ, 0x10 ;  /* 0x00000010ff4a7424 */ /* 0x001fc400078e00ff */
[----:B------:R-:W2:Y:S02]  /*18520*/  LDL R227, [R1+0x28] ;  /* 0x0000280001e37983 */ /* 0x000ea40000100800 */
[----:B------:R-:W-:Y:S02]  /*18530*/  IMAD.WIDE.U32 R72, R220, R74, c[0x0][0x208] ;  /* 0x00008200dc487625 */ /* 0x000fe400078e004a */
[----:B------:R-:W2:Y:S04]  /*18540*/  LDL R226, [R1+0x24] ;  /* 0x0000240001e27983 */ /* 0x000ea80000100800 */
[----:B------:R0:W-:Y:S04]  /*18550*/  STG.E.128 [R72.64], R68 ;  /* 0x0000004448007986 */ /* 0x0001e8000c101d06 */
[----:B------:R-:W2:Y:S01]  /*18560*/  LDL R220, [R1+0x60] ;  /* 0x0000600001dc7983 */ /* 0x000ea20000100800 */
[----:B------:R-:W-:-:S02]  /*18570*/  FADD.FTZ R64, R64, -R229 ;  /* 0x800000e540407221 */ /* 0x000fc40000010000 */
[C---:B------:R-:W-:Y:S01]  /*18580*/  FMUL.FTZ R67, R224.reuse, R67 ;  /* 0x00000043e0437220 */ /* 0x040fe20000410000 */
[----:B------:R-:W3:Y:S04]  /*18590*/  LDL R75, [R1+0x20] ;  /* 0x00002000014b7983 */ /* 0x000ee80000100800 */
[----:B0-----:R-:W3:Y:S04]  /*185a0*/  LDL R71, [R1+0x6c] ;  /* 0x00006c0001477983 */ /* 0x001ee80000100800 */
[----:B------:R-:W4:Y:S04]  /*185b0*/  LDL R72, [R1+0x68] ;  /* 0x0000680001487983 */ /* 0x000f280000100800 */
[----:B------:R-:W5:Y:S01]  /*185c0*/  LDL R73, [R1+0x64] ;  /* 0x0000640001497983 */ /* 0x000f620000100800 */
[----:B------:R-:W-:-:S02]  /*185d0*/  FMUL.FTZ R66, R224, R66 ;  /* 0x00000042e0427220 */ /* 0x000fc40000410000 */
[C---:B------:R-:W-:Y:S01]  /*185e0*/  FMUL.FTZ R65, R224.reuse, R65 ;  /* 0x00000041e0417220 */ /* 0x040fe20000410000 */
[----:B------:R-:W5:Y:S01]  /*185f0*/  LDL R70, [R1+0x8] ;  /* 0x0000080001467983 */ /* 0x000f620000100800 */
[----:B------:R-:W-:Y:S02]  /*18600*/  FMUL.FTZ R64, R224, R64 ;  /* 0x00000040e0407220 */ /* 0x000fe40000410000 */
[----:B------:R-:W-:-:S04]  /*18610*/  IMAD.WIDE.U32 R68, R218, R74, c[0x0][0x208] ;  /* 0x00008200da447625 */ /* 0x000fc800078e004a */
[----:B--2---:R-:W-:Y:S02]  /*18620*/  FFMA.FTZ R64, R220, R64, R200 ;  /* 0x00000040dc407223 */ /* 0x004fe400000100c8 */
[----:B---3--:R-:W-:Y:S02]  /*18630*/  FFMA.FTZ R67, R71, R67, R203 ;  /* 0x0000004347437223 */ /* 0x008fe400000100cb */
[----:B------:R-:W2:Y:S01]  /*18640*/  LDL R71, [R1+0xc] ;  /* 0x00000c0001477983 */ /* 0x000ea20000100800 */
[----:B----4-:R-:W-:Y:S02]  /*18650*/  FFMA.FTZ R66, R72, R66, R202 ;  /* 0x0000004248427223 */ /* 0x010fe400000100ca */
[----:B-----5:R-:W-:-:S05]  /*18660*/  FFMA.FTZ R65, R73, R65, R201 ;  /* 0x0000004149417223 */ /* 0x020fca00000100c9 */
[----:B------:R0:W-:Y:S04]  /*18670*/  STG.E.128 [R68.64], R64 ;  /* 0x0000004044007986 */ /* 0x0001e8000c101d06 */
[----:B0-----:R-:W3:Y:S04]  /*18680*/  LDL R69, [R1+0x4] ;  /* 0x0000040001457983 */ /* 0x001ee80000100800 */
[----:B------:R-:W4:Y:S01]  /*18690*/  LDL R68, [R1] ;  /* 0x0000000001447983 */ /* 0x000f220000100800 */
        /* <DEDUP_REMOVED lines=8> */
[----:B------:R-:W-:-:S04]  /*18720*/  IMAD.WIDE.U32 R64, R7, R74, c[0x0][0x208] ;  /* 0x0000820007407625 */ /* 0x000fc800078e004a */
[--C-:B------:R-:W-:Y:S02]  /*18730*/  FADD.FTZ R7, R59, -R229.reuse ;  /* 0x800000e53b077221 */ /* 0x100fe40000010000 */
[--C-:B------:R-:W-:Y:S02]  /*18740*/  FADD.FTZ R58, R58, -R229.reuse ;  /* 0x800000e53a3a7221 */ /* 0x100fe40000010000 */
[--C-:B------:R-:W-:Y:S02]  /*18750*/  FADD.FTZ R57, R57, -R229.reuse ;  /* 0x800000e539397221 */ /* 0x100fe40000010000 */
[----:B------:R-:W-:Y:S02]  /*18760*/  FADD.FTZ R56, R56, -R229 ;  /* 0x800000e538387221 */ /* 0x000fe40000010000 */
[----:B------:R-:W-:Y:S02]  /*18770*/  FFMA.FTZ R63, R235, R63, R199 ;  /* 0x0000003feb3f7223 */ /* 0x000fe400000100c7 */
[----:B------:R-:W-:-:S02]  /*18780*/  FFMA.FTZ R62, R234, R62, R198 ;  /* 0x0000003eea3e7223 */ /* 0x000fc400000100c6 */
[----:B------:R-:W-:Y:S02]  /*18790*/  FFMA.FTZ R61, R233, R61, R197 ;  /* 0x0000003de93d7223 */ /* 0x000fe400000100c5 */
[----:B------:R-:W-:Y:S02]  /*187a0*/  FFMA.FTZ R60, R232, R60, R196 ;  /* 0x0000003ce83c7223 */ /* 0x000fe400000100c4 */
[C---:B------:R-:W-:Y:S02]  /*187b0*/  FMUL.FTZ R7, R224.reuse, R7 ;  /* 0x00000007e0077220 */ /* 0x040fe40000410000 */
[C---:B------:R-:W-:Y:S02]  /*187c0*/  FMUL.FTZ R58, R224.reuse, R58 ;  /* 0x0000003ae03a7220 */ /* 0x040fe40000410000 */
[C---:B------:R-:W-:Y:S02]  /*187d0*/  FMUL.FTZ R57, R224.reuse, R57 ;  /* 0x00000039e0397220 */ /* 0x040fe40000410000 */
[----:B------:R-:W-:Y:S01]  /*187e0*/  FMUL.FTZ R56, R224, R56 ;  /* 0x00000038e0387220 */ /* 0x000fe20000410000 */
[----:B------:R0:W-:Y:S01]  /*187f0*/  STG.E.128 [R64.64], R60 ;  /* 0x0000003c40007986 */ /* 0x0001e2000c101d06 */
[----:B------:R-:W-:-:S02]  /*18800*/  FFMA.FTZ R59, R230, R7, R195 ;  /* 0x00000007e63b7223 */ /* 0x000fc400000100c3 */
[----:B------:R-:W-:Y:S02]  /*18810*/  FFMA.FTZ R58, R227, R58, R194 ;  /* 0x0000003ae33a7223 */ /* 0x000fe400000100c2 */
[----:B------:R-:W-:Y:S02]  /*18820*/  FFMA.FTZ R57, R226, R57, R193 ;  /* 0x00000039e2397223 */ /* 0x000fe400000100c1 */
[----:B------:R-:W-:Y:S02]  /*18830*/  FFMA.FTZ R56, R75, R56, R192 ;  /* 0x000000384b387223 */ /* 0x000fe400000100c0 */
[--C-:B------:R-:W-:Y:S02]  /*18840*/  FADD.FTZ R7, R52, -R229.reuse ;  /* 0x800000e534077221 */ /* 0x100fe40000010000 */
[--C-:B------:R-:W-:Y:S02]  /*18850*/  FADD.FTZ R53, R53, -R229.reuse ;  /* 0x800000e535357221 */ /* 0x100fe40000010000 */
[----:B------:R-:W-:-:S02]  /*18860*/  FADD.FTZ R54, R54, -R229 ;  /* 0x800000e536367221 */ /* 0x000fc40000010000 */
[----:B------:R-:W-:Y:S02]  /*18870*/  FADD.FTZ R55, R55, -R229 ;  /* 0x800000e537377221 */ /* 0x000fe40000010000 */
[----:B0-----:R-:W-:-:S04]  /*18880*/  IMAD.WIDE.U32 R60, R225, R74, c[0x0][0x208] ;  /* 0x00008200e13c7625 */ /* 0x001fc800078e004a */
[--C-:B------:R-:W-:Y:S01]  /*18890*/  FADD.FTZ R20, R20, -R229.reuse ;  /* 0x800000e514147221 */ /* 0x100fe20000010000 */
[----:B------:R0:W-:Y:S01]  /*188a0*/  STG.E.128 [R60.64], R56 ;  /* 0x000000383c007986 */ /* 0x0001e2000c101d06 */
[--C-:B------:R-:W-:Y:S02]  /*188b0*/  FADD.FTZ R21, R21, -R229.reuse ;  /* 0x800000e515157221 */ /* 0x100fe40000010000 */
[--C-:B------:R-:W-:Y:S02]  /*188c0*/  FADD.FTZ R22, R22, -R229.reuse ;  /* 0x800000e516167221 */ /* 0x100fe40000010000 */
[----:B------:R-:W-:Y:S02]  /*188d0*/  FADD.FTZ R23, R23, -R229 ;  /* 0x800000e517177221 */ /* 0x000fe40000010000 */
[C---:B------:R-:W-:Y:S02]  /*188e0*/  FMUL.FTZ R62, R224.reuse, R53 ;  /* 0x00000035e03e7220 */ /* 0x040fe40000410000 */
[----:B------:R-:W-:-:S02]  /*188f0*/  FMUL.FTZ R66, R224, R54 ;  /* 0x00000036e0427220 */ /* 0x000fc40000410000 */
[----:B------:R-:W-:Y:S02]  /*18900*/  FMUL.FTZ R67, R224, R55 ;  /* 0x00000037e0437220 */ /* 0x000fe40000410000 */
[--C-:B------:R-:W-:Y:S02]  /*18910*/  FADD.FTZ R48, R48, -R229.reuse ;  /* 0x800000e530307221 */ /* 0x100fe40000010000 */
[--C-:B------:R-:W-:Y:S02]  /*18920*/  FADD.FTZ R49, R49, -R229.reuse ;  /* 0x800000e531317221 */ /* 0x100fe40000010000 */
[----:B0-----:R-:W-:Y:S02]  /*18930*/  FMUL.FTZ R61, R224, R7 ;  /* 0x00000007e03d7220 */ /* 0x001fe40000410000 */
        /* <DEDUP_REMOVED lines=80> */
[--C-:B------:R-:W-:Y:S02]  /*18e40*/  FADD.FTZ R57, R212, -R229.reuse ;  /* 0x800000e5d4397221 */ /* 0x100fe40000010000 */
[----:B------:R-:W-:-:S02]  /*18e50*/  FADD.FTZ R58, R213, -R229 ;  /* 0x800000e5d53a7221 */ /* 0x000fc40000010000 */
[----:B--2---:R-:W-:Y:S02]  /*18e60*/  FFMA.FTZ R23, R71, R67, R191 ;  /* 0x0000004347177223 */ /* 0x004fe400000100bf */
[--C-:B------:R-:W-:Y:S02]  /*18e70*/  FADD.FTZ R59, R214, -R229.reuse ;  /* 0x800000e5d63b7221 */ /* 0x100fe40000010000 */
[----:B------:R-:W-:Y:S02]  /*18e80*/  FADD.FTZ R60, R215, -R229 ;  /* 0x800000e5d73c7221 */ /* 0x000fe40000010000 */
[C---:B------:R-:W-:Y:S02]  /*18e90*/  FMUL.FTZ R28, R224.reuse, R28 ;  /* 0x0000001ce01c7220 */ /* 0x040fe40000410000 */
[C---:B------:R-:W-:Y:S02]  /*18ea0*/  FMUL.FTZ R29, R224.reuse, R29 ;  /* 0x0000001de01d7220 */ /* 0x040fe40000410000 */
[----:B------:R-:W-:-:S02]  /*18eb0*/  FMUL.FTZ R30, R224, R30 ;  /* 0x0000001ee01e7220 */ /* 0x000fc40000410000 */
[C---:B------:R-:W-:Y:S02]  /*18ec0*/  FMUL.FTZ R31, R224.reuse, R31 ;  /* 0x0000001fe01f7220 */ /* 0x040fe40000410000 */
[C---:B------:R-:W-:Y:S02]  /*18ed0*/  FMUL.FTZ R24, R224.reuse, R24 ;  /* 0x00000018e0187220 */ /* 0x040fe40000410000 */
[----:B------:R-:W-:Y:S02]  /*18ee0*/  FMUL.FTZ R25, R224, R25 ;  /* 0x00000019e0197220 */ /* 0x000fe40000410000 */
[----:B---3--:R-:W-:Y:S02]  /*18ef0*/  FFMA.FTZ R21, R69, R62, R189 ;  /* 0x0000003e45157223 */ /* 0x008fe400000100bd */
[----:B----4-:R-:W-:-:S05]  /*18f00*/  FFMA.FTZ R20, R68, R61, R188 ;  /* 0x0000003d44147223 */ /* 0x010fca00000100bc */
[----:B------:R0:W-:Y:S01]  /*18f10*/  STG.E.128 [R16.64], R20 ;  /* 0x0000001410007986 */ /* 0x0001e2000c101d06 */
[C---:B------:R-:W-:Y:S02]  /*18f20*/  FMUL.FTZ R26, R224.reuse, R26 ;  /* 0x0000001ae01a7220 */ /* 0x040fe40000410000 */
[C---:B------:R-:W-:Y:S01]  /*18f30*/  FMUL.FTZ R27, R224.reuse, R27 ;  /* 0x0000001be01b7220 */ /* 0x040fe20000410000 */
[----:B------:R-:W-:Y:S01]  /*18f40*/  HFMA2.MMA R231, -RZ, RZ, 0, 2.384185791015625e-07 ;  /* 0x00000004ffe77435 */ /* 0x000fe200000001ff */
[C---:B------:R-:W-:Y:S02]  /*18f50*/  FMUL.FTZ R52, R224.reuse, R52 ;  /* 0x00000034e0347220 */ /* 0x040fe40000410000 */
[----:B------:R-:W-:Y:S02]  /*18f60*/  FMUL.FTZ R56, R224, R56 ;  /* 0x00000038e0387220 */ /* 0x000fe40000410000 */
[----:B0-----:R-:W-:-:S04]  /*18f70*/  IMAD.WIDE.U32 R16, R6, R74, c[0x0][0x208] ;  /* 0x0000820006107625 */ /* 0x001fc800078e004a */
[-C--:B------:R-:W-:Y:S01]  /*18f80*/  IMAD.WIDE.U32 R20, R3, R74.reuse, c[0x0][0x208] ;  /* 0x0000820003147625 */ /* 0x080fe200078e004a */
[----:B------:R0:W-:Y:S03]  /*18f90*/  STG.E.128 [R16.64], R48 ;  /* 0x0000003010007986 */ /* 0x0001e6000c101d06 */
[----:B------:R-:W-:Y:S01]  /*18fa0*/  IMAD.WIDE.U32 R2, R2, R74, c[0x0][0x208] ;  /* 0x0000820002027625 */ /* 0x000fe200078e004a */
[----:B------:R-:W-:Y:S04]  /*18fb0*/  STG.E.128 [R18.64], R44 ;  /* 0x0000002c12007986 */ /* 0x000fe8000c101d06 */
[----:B------:R-:W-:Y:S01]  /*18fc0*/  STG.E.128 [R4.64], R40 ;  /* 0x0000002804007986 */ /* 0x000fe2000c101d06 */
[----:B------:R-:W-:-:S03]  /*18fd0*/  FMUL.FTZ R57, R224, R57 ;  /* 0x00000039e0397220 */ /* 0x000fc60000410000 */
[----:B------:R-:W-:Y:S01]  /*18fe0*/  STG.E.128 [R20.64], R36 ;  /* 0x0000002414007986 */ /* 0x000fe2000c101d06 */
[C---:B------:R-:W-:Y:S02]  /*18ff0*/  FMUL.FTZ R58, R224.reuse, R58 ;  /* 0x0000003ae03a7220 */ /* 0x040fe40000410000 */
[C---:B------:R-:W-:Y:S01]  /*19000*/  FMUL.FTZ R59, R224.reuse, R59 ;  /* 0x0000003be03b7220 */ /* 0x040fe20000410000 */
[----:B------:R1:W-:Y:S01]  /*19010*/  STG.E.128 [R2.64], R32 ;  /* 0x0000002002007986 */ /* 0x0003e2000c101d06 */
[----:B------:R-:W-:Y:S02]  /*19020*/  FMUL.FTZ R60, R224, R60 ;  /* 0x0000003ce03c7220 */ /* 0x000fe40000410000 */
[----:B------:R-:W-:Y:S02]  /*19030*/  FFMA.FTZ R31, R119, R31, R167 ;  /* 0x0000001f771f7223 */ /* 0x000fe400000100a7 */
[----:B------:R-:W-:Y:S02]  /*19040*/  FFMA.FTZ R30, R118, R30, R166 ;  /* 0x0000001e761e7223 */ /* 0x000fe400000100a6 */
[----:B------:R-:W-:-:S02]  /*19050*/  FFMA.FTZ R29, R117, R29, R165 ;  /* 0x0000001d751d7223 */ /* 0x000fc400000100a5 */
[----:B------:R-:W-:Y:S02]  /*19060*/  FFMA.FTZ R28, R116, R28, R164 ;  /* 0x0000001c741c7223 */ /* 0x000fe400000100a4 */
[----:B0-----:R-:W-:-:S04]  /*19070*/  IMAD.WIDE.U32 R16, R217, R74, c[0x0][0x208] ;  /* 0x00008200d9107625 */ /* 0x001fc800078e004a */
[----:B------:R-:W-:Y:S02]  /*19080*/  FFMA.FTZ R27, R111, R27, R163 ;  /* 0x0000001b6f1b7223 */ /* 0x000fe400000100a3 */
[----:B------:R-:W-:Y:S02]  /*19090*/  FFMA.FTZ R26, R110, R26, R162 ;  /* 0x0000001a6e1a7223 */ /* 0x000fe400000100a2 */
[----:B-1----:R-:W-:-:S04]  /*190a0*/  IMAD.WIDE.U32 R2, R0, R74, c[0x0][0x208] ;  /* 0x0000820000027625 */ /* 0x002fc800078e004a */
[----:B------:R-:W-:Y:S02]  /*190b0*/  FFMA.FTZ R25, R109, R25, R161 ;  /* 0x000000196d197223 */ /* 0x000fe400000100a1 */
[----:B------:R-:W-:Y:S02]  /*190c0*/  FFMA.FTZ R24, R108, R24, R160 ;  /* 0x000000186c187223 */ /* 0x000fe400000100a0 */
[----:B------:R-:W-:Y:S01]  /*190d0*/  IMAD.WIDE.U32 R18, R219, R74, c[0x0][0x208] ;  /* 0x00008200db127625 */ /* 0x000fe200078e004a */
[----:B------:R-:W0:Y:S03]  /*190e0*/  S2R R252, SR_TID.X ;  /* 0x0000000000fc7919 */ /* 0x000e260000002100 */
[----:B------:R-:W-:Y:S02]  /*190f0*/  FFMA.FTZ R7, R103, R63, R159 ;  /* 0x0000003f67077223 */ /* 0x000fe4000001009f */
[----:B------:R-:W-:-:S02]  /*19100*/  FFMA.FTZ R6, R102, R55, R158 ;  /* 0x0000003766067223 */ /* 0x000fc4000001009e */
[----:B------:R-:W-:Y:S02]  /*19110*/  FFMA.FTZ R5, R101, R54, R157 ;  /* 0x0000003665057223 */ /* 0x000fe4000001009d */
[----:B------:R-:W-:Y:S02]  /*19120*/  FFMA.FTZ R4, R100, R53, R156 ;  /* 0x0000003564047223 */ /* 0x000fe4000001009c */
[----:B------:R-:W-:Y:S01]  /*19130*/  IMAD.WIDE.U32 R20, R222, R74, c[0x0][0x208] ;  /* 0x00008200de147625 */ /* 0x000fe200078e004a */
[----:B------:R1:W-:Y:S03]  /*19140*/  STG.E.128 [R2.64], R28 ;  /* 0x0000001c02007986 */ /* 0x0003e6000c101d06 */
        /* <DEDUP_REMOVED lines=9> */
[----:B------:R-:W-:Y:S01]  /*191e0*/  FFMA.FTZ R32, R84, R57, R148 ;  /* 0x0000003954207223 */ /* 0x000fe20000010094 */
[----:B------:R1:W-:Y:S01]  /*191f0*/  STG.E.128 [R18.64], R4 ;  /* 0x0000000412007986 */ /* 0x0003e2000c101d06 */
[----:B------:R-:W-:-:S03]  /*19200*/  IMAD R216, R231, c[0x0][0x160], R216 ;  /* 0x00005800e7d87a24 */ /* 0x000fc600078e02d8 */
[----:B------:R1:W-:Y:S04]  /*19210*/  STG.E.128 [R20.64], R52 ;  /* 0x0000003414007986 */ /* 0x0003e8000c101d06 */
[----:B------:R1:W-:Y:S01]  /*19220*/  STG.E.128 [R22.64], R32 ;  /* 0x0000002016007986 */ /* 0x0003e2000c101d06 */
[----:B------:R-:W-:Y:S02]  /*19230*/  ISETP.GE.AND P0, PT, R216, c[0x0][0x164], PT ;  /* 0x00005900d8007a0c */ /* 0x000fe40003f06270 */
[----:B0-----:R-:W-:-:S11]  /*19240*/  LOP3.LUT R252, R252, 0x1f, RZ, 0xc0, !PT ;  /* 0x0000001ffcfc7812 */ /* 0x001fd600078ec0ff */
[----:B-1----:R-:W-:Y:S01]  /*19250*/  @P0 CALL.REL.NOINC `(.L_x_55707) ;  /* 0x0000001000000944 */ /* 0x002fe20003c00000 */
[----:B------:R-:W-:Y:S05]  /*19260*/  BRA `(.L_x_55708) ;  /* 0xfffe7ff000007947 */ /* 0x000fea000383ffff */
.L_x_55707:
[----:B------:R-:W-:Y:S05]  /*19270*/  BSYNC B0 ;  /* 0x0000000000007941 */ /* 0x000fea0003800000 */
.L_x_55256:
[----:B------:R-:W-:Y:S05]  /*19280*/  EXIT ;  /* 0x000000000000794d */ /* 0x000fea0003800000 */
.L_x_55705:
[----:B------:R-:W-:Y:S01]  /*19290*/  HFMA2.MMA R231, -RZ, RZ, 0, 1.847743988037109375e-06 ;  /* 0x0000001fffe77435 */ /* 0x000fe200000001ff */
[----:B------:R-:W-:Y:S01]  /*192a0*/  MOV R230, R229 ;  /* 0x000000e500e67202 */ /* 0x000fe20000000f00 */
[----:B------:R-:W-:Y:S01]  /*192b0*/  IMAD.MOV.U32 R224, RZ, RZ, 0x1 ;  /* 0x00000001ffe07424 */ /* 0x000fe200078e00ff */
[----:B------:R-:W-:Y:S01]  /*192c0*/  MOV R226, 0x192f0 ;  /* 0x000192f000e27802 */ /* 0x000fe20000000f00 */
[----:B------:R-:W-:Y:S02]  /*192d0*/  IMAD.MOV.U32 R227, RZ, RZ, -0x1 ;  /* 0xffffffffffe37424 */ /* 0x000fe400078e00ff */
[----:B------:R-:W-:Y:S05]  /*192e0*/  CALL.REL.NOINC `($__internal_157_$__cuda_sm70_shflsync_bfly_p) ;  /* 0x00000bc000007944 */ /* 0x000fea0003c00000 */
[----:B-1----:R-:W-:Y:S05]  /*192f0*/  BRA `(.L_x_55709) ;  /* 0xffffe50000007947 */ /* 0x002fea000383ffff */
.L_x_55706:
[----:B------:R-:W-:Y:S01]  /*19300*/  HFMA2.MMA R231, -RZ, RZ, 0, 1.847743988037109375e-06 ;  /* 0x0000001fffe77435 */ /* 0x000fe200000001ff */
[----:B------:R-:W-:Y:S01]  /*19310*/  MOV R230, R229 ;  /* 0x000000e500e67202 */ /* 0x000fe20000000f00 */
[----:B------:R-:W-:Y:S01]  /*19320*/  IMAD.MOV.U32 R224, RZ, RZ, 0x2 ;  /* 0x00000002ffe07424 */ /* 0x000fe200078e00ff */
[----:B------:R-:W-:Y:S01]  /*19330*/  MOV R226, 0x19360 ;  /* 0x0001936000e27802 */ /* 0x000fe20000000f00 */
[----:B------:R-:W-:Y:S02]  /*19340*/  IMAD.MOV.U32 R227, RZ, RZ, -0x1 ;  /* 0xffffffffffe37424 */ /* 0x000fe400078e00ff */
[----:B------:R-:W-:Y:S05]  /*19350*/  CALL.REL.NOINC `($__internal_157_$__cuda_sm70_shflsync_bfly_p) ;  /* 0x00000b5000007944 */ /* 0x000fea0003c00000 */
[----:B-1----:R-:W-:Y:S01]  /*19360*/  FADD.FTZ R229, R229, R224 ;  /* 0x000000e0e5e57221 */ /* 0x002fe20000010000 */
[----:B------:R-:W-:Y:S01]  /*19370*/  MOV R224, 0x4 ;  /* 0x0000000400e07802 */ /* 0x000fe20000000f00 */
[----:B------:R-:W-:Y:S01]  /*19380*/  IMAD.MOV.U32 R231, RZ, RZ, 0x1f ;  /* 0x0000001fffe77424 */ /* 0x000fe200078e00ff */
[----:B------:R-:W-:Y:S01]  /*19390*/  MOV R227, 0xffffffff ;  /* 0xffffffff00e37802 */ /* 0x000fe20000000f00 */
[----:B------:R-:W-:Y:S01]  /*193a0*/  IMAD.MOV.U32 R230, RZ, RZ, R229 ;  /* 0x000000ffffe67224 */ /* 0x000fe200078e00e5 */
[----:B------:R-:W-:-:S02]  /*193b0*/  MOV R226, 0x193d0 ;  /* 0x000193d000e27802 */ /* 0x000fc40000000f00 */
[----:B------:R-:W-:Y:S05]  /*193c0*/  CALL.REL.NOINC `($__internal_157_$__cuda_sm70_shflsync_bfly_p) ;  /* 0x00000ae000007944 */ /* 0x000fea0003c00000 */
[----:B-1----:R-:W-:Y:S01]  /*193d0*/  FADD.FTZ R229, R229, R224 ;  /* 0x000000e0e5e57221 */ /* 0x002fe20000010000 */
[----:B------:R-:W-:Y:S01]  /*193e0*/  HFMA2.MMA R224, -RZ, RZ, 0, 4.76837158203125e-07 ;  /* 0x00000008ffe07435 */ /* 0x000fe200000001ff */
[----:B------:R-:W-:Y:S01]  /*193f0*/  IMAD.MOV.U32 R231, RZ, RZ, 0x1f ;  /* 0x0000001fffe77424 */ /* 0x000fe200078e00ff */
[----:B------:R-:W-:Y:S01]  /*19400*/  MOV R227, 0xffffffff ;  /* 0xffffffff00e37802 */ /* 0x000fe20000000f00 */
[----:B------:R-:W-:Y:S01]  /*19410*/  IMAD.MOV.U32 R230, RZ, RZ, R229 ;  /* 0x000000ffffe67224 */ /* 0x000fe200078e00e5 */
[----:B------:R-:W-:-:S02]  /*19420*/  MOV R226, 0x19440 ;  /* 0x0001944000e27802 */ /* 0x000fc40000000f00 */
[----:B------:R-:W-:Y:S05]  /*19430*/  CALL.REL.NOINC `($__internal_157_$__cuda_sm70_shflsync_bfly_p) ;  /* 0x00000a7000007944 */ /* 0x000fea0003c00000 */
[----:B-1----:R-:W-:Y:S01]  /*19440*/  FADD.FTZ R229, R229, R224 ;  /* 0x000000e0e5e57221 */ /* 0x002fe20000010000 */
[----:B------:R-:W-:Y:S01]  /*19450*/  HFMA2.MMA R224, -RZ, RZ, 0, 9.5367431640625e-07 ;  /* 0x00000010ffe07435 */ /* 0x000fe200000001ff */
[----:B------:R-:W-:Y:S01]  /*19460*/  IMAD.MOV.U32 R231, RZ, RZ, 0x1f ;  /* 0x0000001fffe77424 */ /* 0x000fe200078e00ff */
[----:B------:R-:W-:Y:S01]  /*19470*/  MOV R227, 0xffffffff ;  /* 0xffffffff00e37802 */ /* 0x000fe20000000f00 */
[----:B------:R-:W-:Y:S01]  /*19480*/  IMAD.MOV.U32 R230, RZ, RZ, R229 ;  /* 0x000000ffffe67224 */ /* 0x000fe200078e00e5 */
[----:B------:R-:W-:-:S02]  /*19490*/  MOV R226, 0x194b0 ;  /* 0x000194b000e27802 */ /* 0x000fc40000000f00 */
[----:B------:R-:W-:Y:S05]  /*194a0*/  CALL.REL.NOINC `($__internal_157_$__cuda_sm70_shflsync_bfly_p) ;  /* 0x00000a0000007944 */ /* 0x000fea0003c00000 */
        /* <DEDUP_REMOVED lines=134> */
[----:B------:R-:W-:Y:S05]  /*19d10*/  CALL.REL.NOINC `($__internal_157_$__cuda_sm70_shflsync_bfly_p) ;  /* 0x0000019000007944 */ /* 0x000fea0003c00000 */
[----:B------:R-:W-:Y:S01]  /*19d20*/  HFMA2.MMA R231, -RZ, RZ, 0, 1.847743988037109375e-06 ;  /* 0x0000001fffe77435 */ /* 0x000fe200000001ff */
[----:B-1----:R-:W-:Y:S01]  /*19d30*/  FADD.FTZ R230, R230, R224 ;  /* 0x000000e0e6e67221 */ /* 0x002fe20000010000 */
[----:B------:R-:W-:Y:S01]  /*19d40*/  MOV R226, 0x19d80 ;  /* 0x00019d8000e27802 */ /* 0x000fe20000000f00 */
[----:B------:R-:W-:Y:S02]  /*19d50*/  IMAD.MOV.U32 R224, RZ, RZ, 0x2 ;  /* 0x00000002ffe07424 */ /* 0x000fe400078e00ff */
[----:B------:R-:W-:Y:S02]  /*19d60*/  IMAD.MOV.U32 R227, RZ, RZ, -0x1 ;  /* 0xffffffffffe37424 */ /* 0x000fe400078e00ff */
[----:B------:R-:W-:Y:S05]  /*19d70*/  CALL.REL.NOINC `($__internal_157_$__cuda_sm70_shflsync_bfly_p) ;  /* 0x0000013000007944 */ /* 0x000fea0003c00000 */
[----:B-1----:R-:W-:Y:S01]  /*19d80*/  FADD.FTZ R230, R230, R224 ;  /* 0x000000e0e6e67221 */ /* 0x002fe20000010000 */
[----:B------:R-:W-:Y:S01]  /*19d90*/  MOV R224, 0x4 ;  /* 0x0000000400e07802 */ /* 0x000fe20000000f00 */
[----:B------:R-:W-:Y:S01]  /*19da0*/  IMAD.MOV.U32 R231, RZ, RZ, 0x1f ;  /* 0x0000001fffe77424 */ /* 0x000fe200078e00ff */
[----:B------:R-:W-:-:S02]  /*19db0*/  MOV R227, 0xffffffff ;  /* 0xffffffff00e37802 */ /* 0x000fc40000000f00 */
[----:B------:R-:W-:Y:S02]  /*19dc0*/  MOV R226, 0x19de0 ;  /* 0x00019de000e27802 */ /* 0x000fe40000000f00 */
        /* <DEDUP_REMOVED lines=10> */
[----:B------:R-:W-:Y:S02]  /*19e70*/  MOV R227, 0xffffffff ;  /* 0xffffffff00e37802 */ /* 0x000fe40000000f00 */
[----:B------:R-:W-:-:S02]  /*19e80*/  MOV R226, 0x19ea0 ;  /* 0x00019ea000e27802 */ /* 0x000fc40000000f00 */
[----:B------:R-:W-:Y:S05]  /*19e90*/  CALL.REL.NOINC `($__internal_157_$__cuda_sm70_shflsync_bfly_p) ;  /* 0x0000001000007944 */ /* 0x000fea0003c00000 */
[----:B-1----:R-:W-:Y:S05]  /*19ea0*/  BRA `(.L_x_55710) ;  /* 0xffffe29000007947 */ /* 0x002fea000383ffff */
        .weak           $__internal_157_$__cuda_sm70_shflsync_bfly_p
        .type           $__internal_157_$__cuda_sm70_shflsync_bfly_p,@function
        .size           $__internal_157_$__cuda_sm70_shflsync_bfly_p,(.L_x_57197 - $__internal_157_$__cuda_sm70_shflsync_bfly_p)
$__internal_157_$__cuda_sm70_shflsync_bfly_p:
[----:B------:R-:W-:Y:S04]  /*19eb0*/  WARPSYNC R227 ;  /* 0x000000e300007348 */ /* 0x000fe80003800000 */
[----:B------:R0:W1:Y:S02]  /*19ec0*/  SHFL.BFLY PT, R224, R230, R224, R231 ;  /* 0x0c0000e0e6e07389 */ /* 0x00006400000e00e7 */
[----:B0-----:R-:W-:-:S06]  /*19ed0*/  HFMA2.MMA R227, -RZ, RZ, 0, 0 ;  /* 0x00000000ffe37435 */ /* 0x001fcc00000001ff */
[----:B------:R-:W-:Y:S05]  /*19ee0*/  RET.REL.NODEC R226 `(_ZN10layer_norm13ln_fwd_kernelINS_13Kernel_traitsIfffffjLj2048ELj1ELj4ELj1ELj16ENS_18Kernel_traits_baseILj2048EfffffjLj128EEEEELb1ELb1ELb0ELb1EEEvNS_9FwdParamsE) ;  /* 0xfffe6110e2007950 */ /* 0x000fea0003c3ffff */
.L_x_55711:
        /* <DEDUP_REMOVED lines=9> */
.L_x_57197:


//--------------------- .text._ZN10layer_norm13ln_fwd_kernelINS_13Kernel_traitsIfffffjLj2048ELj1ELj4ELj1ELj16ENS_18Kernel_traits_baseILj2048EfffffjLj128EEEEELb1ELb1ELb1ELb0EEEvNS_9FwdParamsE --------------------------
	.section	.text._ZN10layer_norm13ln_fwd_kernelINS_13Kernel_traitsIfffffjLj2048ELj1ELj4ELj1ELj16ENS_18Kernel_traits_baseILj2048EfffffjLj128EEEEELb1ELb1ELb1ELb0EEEvNS_9FwdParamsE,"ax",@progbits
	.sectioninfo	@"SHI_REGISTERS=255"
	.align	128
        .global         _ZN10layer_norm13ln_fwd_kernelINS_13Kernel_traitsIfffffjLj2048ELj1ELj4ELj1ELj16ENS_18Kernel_traits_baseILj2048EfffffjLj128EEEEELb1ELb1ELb1ELb0EEEvNS_9FwdParamsE
        .type           _ZN10layer_norm13ln_fwd_kernelINS_13Kernel_traitsIfffffjLj2048ELj1ELj4ELj1ELj16ENS_18Kernel_traits_baseILj2048EfffffjLj128EEEEELb1ELb1ELb1ELb0EEEvNS_9FwdParamsE,@function
        .size           _ZN10layer_norm13ln_fwd_kernelINS_13Kernel_traitsIfffffjLj2048ELj1ELj4ELj1ELj16ENS_18Kernel_traits_baseILj2048EfffffjLj128EEEEELb1ELb1ELb1ELb0EEEvNS_9FwdParamsE,(.L_x_57198 - _ZN10layer_norm13ln_fwd_kernelINS_13Kernel_traitsIfffffjLj2048ELj1ELj4ELj1ELj16ENS_18Kernel_traits_baseILj2048EfffffjLj128EEEEELb1ELb1ELb1ELb0EEEvNS_9FwdParamsE)
        .other          _ZN10layer_norm13ln_fwd_kernelINS_13Kernel_traitsIfffffjLj2048ELj1ELj4ELj1ELj16ENS_18Kernel_traits_baseILj2048EfffffjLj128EEEEELb1ELb1ELb1ELb0EEEvNS_9FwdParamsE,@"STO_CUDA_ENTRY STV_DEFAULT"
_ZN10layer_norm13ln_fwd_kernelINS_13Kernel_traitsIfffffjLj2048ELj1ELj4ELj1ELj16ENS_18Kernel_traits_baseILj2048EfffffjLj128EEEEELb1ELb1ELb1ELb0EEEvNS_9FwdParamsE:
.text._ZN10layer_norm13ln_fwd_kernelINS_13Kernel_traitsIfffffjLj2048ELj1ELj4ELj1ELj16ENS_18Kernel_traits_baseILj2048EfffffjLj128EEEEELb1ELb1ELb1ELb0EEEvNS_9FwdParamsE:
        /* <DEDUP_REMOVED lines=92> */
[----:B------:R-:W-:-:S05]  /*05c0*/  LEA.HI.X R19, R7, c[0x0][0x1cc], RZ, 0x4, P2 ;  /* 0x0000730007137a11 */ /* 0x000fca00010f24ff */
[----:B------:R-:W3:Y:S01]  /*05d0*/  LDG.E.128 R24, [R18.64] ;  /* 0x0000000612187981 */ /* 0x000ee2000c1e1d00 */
[----:B------:R-:W-:-:S03]  /*05e0*/  LOP3.LUT R7, R7, 0x20, RZ, 0xfc, !PT ;  /* 0x0000002007077812 */ /* 0x000fc600078efcff */
[----:B---3--:R0:W-:Y:S04]  /*05f0*/  STL.64 [R1+0x80], R24 ;  /* 0x0000801801007387 */ /* 0x0081e80000100a00 */
[----:B------:R0:W-:Y:S04]  /*0600*/  STL.64 [R1+0x88], R26 ;  /* 0x0000881a01007387 */ /* 0x0001e80000100a00 */
[----:B--2---:R0:W-:Y:S04]  /*0610*/  STL.64 [R1+0x90], R28 ;  /* 0x0000901c01007387 */ /* 0x0041e80000100a00 */
[----:B------:R0:W-:Y:S02]  /*0620*/  STL.64 [R1+0x98], R30 ;  /* 0x0000981e01007387 */ /* 0x0001e40000100a00 */
.L_x_55713:
[----:B------:R-:W-:Y:S05]  /*0630*/  BSYNC B0 ;  /* 0x0000000000007941 */ /* 0x000fea0003800000 */
.L_x_55712:
        /* <DEDUP_REMOVED lines=18> */
.L_x_55715:
[----:B------:R-:W-:Y:S05]  /*0760*/  BSYNC B0 ;  /* 0x0000000000007941 */ /* 0x000fea0003800000 */
.L_x_55714:
        /* <DEDUP_REMOVED lines=18> */
.L_x_55717:
[----:B------:R-:W-:Y:S05]  /*0890*/  BSYNC B0 ;  /* 0x0000000000007941 */ /* 0x000fea0003800000 */
.L_x_55716:
        /* <DEDUP_REMOVED lines=18> */
.L_x_55719:
[----:B------:R-:W-:Y:S05]  /*09c0*/  BSYNC B0 ;  /* 0x0000000000007941 */ /* 0x000fea0003800000 */
.L_x_55718:
        /* <DEDUP_REMOVED lines=18> */
.L_x_55721:
[----:B------:R-:W-:Y:S05]  /*0af0*/  BSYNC B0 ;  /* 0x0000000000007941 */ /* 0x000fea0003800000 */
.L_x_55720:
        /* <DEDUP_REMOVED lines=28> */
.L_x_55723:
[----:B------:R-:W-:Y:S05]  /*0cc0*/  BSYNC B0 ;  /* 0x0000000000007941 */ /* 0x000fea0003800000 */
.L_x_55722:
        /* <DEDUP_REMOVED lines=20> */
[----:B------:R-:W-:-:S04]  /*0e10*/  IMAD.MOV.U32 R48, RZ, RZ, 0x10 ;  /* 0x00000010ff307424 */ /* 0x000fc800078e00ff */
[C---:B------:R-:W-:Y:S01]  /*0e20*/  IMAD.WIDE.U32 R48, R7.reuse, R48, c[0x0][0x1b0] ;  /* 0x00006c0007307625 */ /* 0x040fe200078e0030 */
[----:B0-----:R-:W2:Y:S05]  /*0e30*/  LDG.E.128 R16, [R18.64] ;  /* 0x0000000612107981 */ /* 0x001eaa000c1e1d00 */
[----:B------:R-:W5:Y:S01]  /*0e40*/  LDG.E.128 R48, [R48.64] ;  /* 0x0000000630307981 */ /* 0x000f62000c1e1d00 */
[----:B------:R-:W-:-:S03]  /*0e50*/  IADD3 R7, R7, 0x20, RZ ;  /* 0x0000002007077810 */ /* 0x000fc60007ffe0ff */
[----:B--2---:R0:W-:Y:S04]  /*0e60*/  STL.64 [R1+0x20], R16 ;  /* 0x0000201001007387 */ /* 0x0041e80000100a00 */
[----:B------:R0:W-:Y:S02]  /*0e70*/  STL.64 [R1+0x28], R18 ;  /* 0x0000281201007387 */ /* 0x0001e40000100a00 */
.L_x_55725:
[----:B------:R-:W-:Y:S05]  /*0e80*/  BSYNC B0 ;  /* 0x0000000000007941 */ /* 0x000fea0003800000 */
.L_x_55724:
[----:B------:R-:W-:Y:S01]  /*0e90*/  ISETP.GE.U32.AND P1, PT, R2, 0x100, PT ;  /* 0x000001000200780c */ /* 0x000fe20003f26070 */
[----:B------:R-:W-:Y:S01]  /*0ea0*/  BSSY B0, `(.L_x_55726) ;  /* 0x0000014000007945 */ /* 0x000fe20003800000 */
[----:B------:R-:W-:-:S11]  /*0eb0*/  LOP3.LUT R0, R0, 0xfffbffff, RZ, 0xc0, !PT ;  /* 0xfffbffff00007812 */ /* 0x000fd600078ec0ff */
[----:B------:R-:W-:Y:S01]  /*0ec0*/  @P1 LOP3.LUT R0, R0, 0x40000, RZ, 0xfc, !PT ;  /* 0x0004000000001812 */ /* 0x000fe200078efcff */
[----:B------:R-:W-:Y:S05]  /*0ed0*/  @!P1 BRA `(.L_x_55727) ;  /* 0x0000010000009947 */ /* 0x000fea0003800000 */
[C---:B0-----:R-:W-:Y:S01]  /*0ee0*/  LEA R18, P1, R7.reuse, c[0x0][0x1c8], 0x4 ;  /* 0x0000720007127a11 */ /* 0x041fe200078220ff */
        /* <DEDUP_REMOVED lines=15> */
.L_x_55727:
[----:B------:R-:W-:Y:S05]  /*0fe0*/  BSYNC B0 ;  /* 0x0000000000007941 */ /* 0x000fea0003800000 */
.L_x_55726:
[----:B------:R-:W-:Y:S01]  /*0ff0*/  ISETP.GE.U32.AND P1, PT, R2, 0x120, PT ;  /* 0x000001200200780c */ /* 0x000fe20003f26070 */
[----:B------:R-:W-:Y:S01]  /*1000*/  BSSY B0, `(.L_x_55728) ;  /* 0x0000015000007945 */ /* 0x000fe20003800000 */
[----:B------:R-:W-:Y:S01]  /*1010*/  LOP3.LUT R0, R0, 0xfffdffff, RZ, 0xc0, !PT ;  /* 0xfffdffff00007812 */ /* 0x000fe200078ec0ff */
[----:B------:R-:W-:-:S10]  /*1020*/  IMAD.HI.U32 R15, R9, -0x326172a9, RZ ;  /* 0xcd9e8d57090f7827 */ /* 0x000fd400078e00ff */
        /* <DEDUP_REMOVED lines=16> */
[----:B--2---:R0:W-:Y:S04]  /*1130*/  STL.64 [R1], R16 ;  /* 0x0000001001007387 */ /* 0x0041e80000100a00 */
[----:B------:R0:W-:Y:S02]  /*1140*/  STL.64 [R1+0x8], R18 ;  /* 0x0000081201007387 */ /* 0x0001e40000100a00 */
.L_x_55729:
[----:B------:R-:W-:Y:S05]  /*1150*/  BSYNC B0 ;  /* 0x0000000000007941 */ /* 0x000fea0003800000 */
.L_x_55728:
[----:B------:R-:W-:Y:S01]  /*1160*/  ISETP.GE.U32.AND P1, PT, R2, 0x140, PT ;  /* 0x000001400200780c */ /* 0x000fe20003f26070 */
[----:B------:R-:W-:Y:S01]  /*1170*/  BSSY B0, `(.L_x_55730) ;  /* 0x0000013000007945 */ /* 0x000fe20003800000 */
[----:B------:R-:W-:Y:S01]  /*1180*/  LOP3.LUT R0, R0, 0xfffeffff, RZ, 0xc0, !PT ;  /* 0xfffeffff00007812 */ /* 0x000fe200078ec0ff */
[----:B0-----:R-:W-:-:S10]  /*1190*/  IMAD.HI.U32 R17, R14, -0x2daee0ad, RZ ;  /* 0xd2511f530e117827 */ /* 0x001fd400078e00ff */
        /* <DEDUP_REMOVED lines=11> */
[C---:B------:R-:W-:Y:S01]  /*1250*/  @P1 LEA R18, P2, R7.reuse, c[0x0][0x218], 0x4 ;  /* 0x0000860007121a11 */ /* 0x040fe200078420ff */
[----:B------:R-:W5:Y:S03]  /*1260*/  LDG.E.128 R72, [R72.64] ;  /* 0x0000000648487981 */ /* 0x000f66000c1e1d00 */
[----:B------:R-:W-:-:S05]  /*1270*/  @P1 LEA.HI.X R19, R7, c[0x0][0x21c], RZ, 0x4, P2 ;  /* 0x0000870007131a11 */ /* 0x000fca00010f24ff */
[----:B------:R0:W5:Y:S01]  /*1280*/  @P1 LDG.E.128 R68, [R18.64] ;  /* 0x0000000612441981 */ /* 0x000162000c1e1d00 */
[----:B------:R-:W-:-:S03]  /*1290*/  IADD3 R7, R7, 0x20, RZ ;  /* 0x0000002007077810 */ /* 0x000fc60007ffe0ff */
.L_x_55731:
[----:B------:R-:W-:Y:S05]  /*12a0*/  BSYNC B0 ;  /* 0x0000000000007941 */ /* 0x000fea0003800000 */
.L_x_55730:
        /* <DEDUP_REMOVED lines=15> */
[----:B0-----:R-:W-:-:S04]  /*13a0*/  @P1 LEA R18, P2, R7, c[0x0][0x218], 0x4 ;  /* 0x0000860007121a11 */ /* 0x001fc800078420ff */
[----:B------:R-:W-:-:S05]  /*13b0*/  @P1 LEA.HI.X R19, R7, c[0x0][0x21c], RZ, 0x4, P2 ;  /* 0x0000870007131a11 */ /* 0x000fca00010f24ff */
[----:B------:R0:W5:Y:S01]  /*13c0*/  @P1 LDG.E.128 R76, [R18.64] ;  /* 0x00000006124c1981 */ /* 0x000162000c1e1d00 */
[----:B------:R-:W-:-:S03]  /*13d0*/  IADD3 R7, R7, 0x20, RZ ;  /* 0x0000002007077810 */ /* 0x000fc60007ffe0ff */
.L_x_55733:
[----:B------:R-:W-:Y:S05]  /*13e0*/  BSYNC B0 ;  /* 0x0000000000007941 */ /* 0x000fea0003800000 */
.L_x_55732:
        /* <DEDUP_REMOVED lines=19> */
.L_x_55735:
[----:B------:R-:W-:Y:S05]  /*1520*/  BSYNC B0 ;  /* 0x0000000000007941 */ /* 0x000fea0003800000 */
.L_x_55734:
        /* <DEDUP_REMOVED lines=19> */
.L_x_55737:
[----:B------:R-:W-:Y:S05]  /*1660*/  BSYNC B0 ;  /* 0x0000000000007941 */ /* 0x000fea0003800000 */
.L_x_55736:
        /* <DEDUP_REMOVED lines=19> */
.L_x_55739:
[----:B------:R-:W-:Y:S05]  /*17a0*/  BSYNC B0 ;  /* 0x0000000000007941 */ /* 0x000fea0003800000 */
.L_x_55738:
        /* <DEDUP_REMOVED lines=19> */
.L_x_55741:
[----:B------:R-:W-:Y:S05]  /*18e0*/  BSYNC B0 ;  /* 0x0000000000007941 */ /* 0x000fea0003800000 */
.L_x_55740:
        /* <DEDUP_REMOVED lines=17> */
[----:B------:R0:W5:Y:S02]  /*1a00*/  @P1 LDG.E.128 R116, [R18.64] ;  /* 0x0000000612741981 */ /* 0x000164000c1e1d00 */
.L_x_55743:
[----:B------:R-:W-:Y:S05]  /*1a10*/  BSYNC B0 ;  /* 0x0000000000007941 */ /* 0x000fea0003800000 */
.L_x_55742:
        /* <DEDUP_REMOVED lines=16> */
.L_x_56418:
[----:B------:R-:W-:-:S04]  /*1b20*/  IMAD.MOV.U32 R234, RZ, RZ, 0x4 ;  /* 0x00000004ffea7424 */ /* 0x000fc800078e00ff */
[----:B0-----:R-:W-:-:S05]  /*1b30*/  IMAD.WIDE R18, R6, R234, c[0x0][0x1d0] ;  /* 0x0000740006127625 */ /* 0x001fca00078e02ea */
        /* <DEDUP_REMOVED lines=46> */
.L_x_55750:
[----:B------:R-:W-:Y:S02]  /*1e20*/  IMAD.MOV.U32 R13, RZ, RZ, R10 ;  /* 0x000000ffff0d7224 */ /* 0x000fe400078e000a */
.L_x_55751:
[----:B------:R-:W-:Y:S05]  /*1e30*/  BSYNC B3 ;  /* 0x0000000000037941 */ /* 0x000fea0003800000 */
.L_x_55749:
        /* <DEDUP_REMOVED lines=16> */
.L_x_55755:
[----:B------:R-:W-:Y:S05]  /*1f40*/  BSYNC B4 ;  /* 0x0000000000047941 */ /* 0x000fea0003800000 */
.L_x_55754:
        /* <DEDUP_REMOVED lines=44> */
.L_x_55753:
[----:B------:R-:W-:Y:S05]  /*2210*/  BSYNC B3 ;  /* 0x0000000000037941 */ /* 0x000fea0003800000 */
.L_x_55752:
[----:B------:R-:W2:Y:S01]  /*2220*/  LDL R128, [R1+0x80] ;  /* 0x0000800001807983 */ /* 0x000ea20000100800 */
[----:B------:R1:W3:Y:S02]  /*2230*/  I2F.U32 R8, R13 ;  /* 0x0000000d00087306 */ /* 0x0002e40000201000 */
[----:B-1----:R-:W-:-:S04]  /*2240*/  IMAD.MOV.U32 R13, RZ, RZ, 0x2f800000 ;  /* 0x2f800000ff0d7424 */ /* 0x002fc800078e00ff */
[----:B---3--:R-:W-:-:S05]  /*2250*/  FFMA.FTZ R8, R8, R13, 1.1641532182693481445e-10 ;  /* 0x2f00000008087423 */ /* 0x008fca000001000d */
[----:B------:R-:W-:Y:S01]  /*2260*/  FSETP.GTU.FTZ.AND P4, PT, R8, c[0x0][0x1e4], PT ;  /* 0x0000790008007a0b */ /* 0x000fe20003f9c000 */
[----:B-----5:R-:W-:-:S04]  /*2270*/  FMUL.FTZ R8, R120, c[0x0][0x1ec] ;  /* 0x00007b0078087a20 */ /* 0x020fc80000410000 */
[----:B------:R-:W-:-:S05]  /*2280*/  FMUL.FTZ R8, R8, c[0x0][0x1e8] ;  /* 0x00007a0008087a20 */ /* 0x000fca0000410000 */
[----:B------:R-:W-:Y:S02]  /*2290*/  FSEL R13, R8, RZ, !P4 ;  /* 0x000000ff080d7208 */ /* 0x000fe40006000000 */
[----:B------:R-:W-:-:S03]  /*22a0*/  SEL R8, RZ, 0x1, P4 ;  /* 0x00000001ff087807 */ /* 0x000fc60002000000 */
[----:B--2---:R-:W-:Y:S01]  /*22b0*/  FMUL.FTZ R128, R128, R13 ;  /* 0x0000000d80807220 */ /* 0x004fe20000410000 */
[----:B------:R-:W-:-:S03]  /*22c0*/  PRMT R13, R8, 0x7610, R13 ;  /* 0x00007610080d7816 */ /* 0x000fc6000000000d */
[----:B------:R-:W-:Y:S02]  /*22d0*/  @P2 FADD.FTZ R128, R124, R128 ;  /* 0x000000807c802221 */ /* 0x000fe40000010000 */
.L_x_55748:
[----:B------:R-:W-:Y:S05]  /*22e0*/  BSYNC B2 ;  /* 0x0000000000027941 */ /* 0x000fea0003800000 */
.L_x_55747:
        /* <DEDUP_REMOVED lines=18> */
.L_x_55759:
[----:B------:R-:W-:Y:S02]  /*2410*/  IMAD.MOV.U32 R8, RZ, RZ, R10 ;  /* 0x000000ffff087224 */ /* 0x000fe400078e000a */
.L_x_55760:
[----:B------:R-:W-:Y:S05]  /*2420*/  BSYNC B3 ;  /* 0x0000000000037941 */ /* 0x000fea0003800000 */
.L_x_55758:
        /* <DEDUP_REMOVED lines=16> */
.L_x_55764:
[----:B------:R-:W-:Y:S05]  /*2530*/  BSYNC B4 ;  /* 0x0000000000047941 */ /* 0x000fea0003800000 */
.L_x_55763:
        /* <DEDUP_REMOVED lines=44> */
.L_x_55762:
[----:B------:R-:W-:Y:S05]  /*2800*/  BSYNC B3 ;  /* 0x0000000000037941 */ /* 0x000fea0003800000 */
.L_x_55761:
        /* <DEDUP_REMOVED lines=12> */
.L_x_55757:
[----:B------:R-:W-:Y:S05]  /*28d0*/  BSYNC B2 ;  /* 0x0000000000027941 */ /* 0x000fea0003800000 */
.L_x_55756:
        /* <DEDUP_REMOVED lines=18> */
.L_x_55768:
[----:B------:R-:W-:Y:S02]  /*2a00*/  IMAD.MOV.U32 R8, RZ, RZ, R10 ;  /* 0x000000ffff087224 */ /* 0x000fe400078e000a */
.L_x_55769:
[----:B------:R-:W-:Y:S05]  /*2a10*/  BSYNC B3 ;  /* 0x0000000000037941 */ /* 0x000fea0003800000 */
.L_x_55767:
        /* <DEDUP_REMOVED lines=16> */
.L_x_55773:
[----:B------:R-:W-:Y:S05]  /*2b20*/  BSYNC B4 ;  /* 0x0000000000047941 */ /* 0x000fea0003800000 */
.L_x_55772:
        /* <DEDUP_REMOVED lines=44> */
.L_x_55771:
[----:B------:R-:W-:Y:S05]  /*2df0*/  BSYNC B3 ;  /* 0x0000000000037941 */ /* 0x000fea0003800000 */
.L_x_55770:
        /* <DEDUP_REMOVED lines=12> */
.L_x_55766:
[----:B------:R-:W-:Y:S05]  /*2ec0*/  BSYNC B2 ;  /* 0x0000000000027941 */ /* 0x000fea0003800000 */
.L_x_55765:
        /* <DEDUP_REMOVED lines=18> */
.L_x_55777:
[----:B------:R-:W-:Y:S02]  /*2ff0*/  IMAD.MOV.U32 R16, RZ, RZ, R10 ;  /* 0x000000ffff107224 */ /* 0x000fe400078e000a */
.L_x_55778:
[----:B------:R-:W-:Y:S05]  /*3000*/  BSYNC B3 ;  /* 0x0000000000037941 */ /* 0x000fea0003800000 */
.L_x_55776:
        /* <DEDUP_REMOVED lines=16> */
.L_x_55782:
[----:B------:R-:W-:Y:S05]  /*3110*/  BSYNC B4 ;  /* 0x0000000000047941 */ /* 0x000fea0003800000 */
.L_x_55781:
        /* <DEDUP_REMOVED lines=44> */
.L_x_55780:
[----:B------:R-:W-:Y:S05]  /*33e0*/  BSYNC B3 ;  /* 0x0000000000037941 */ /* 0x000fea0003800000 */
.L_x_55779:
        /* <DEDUP_REMOVED lines=11> */
.L_x_55775:
[----:B------:R-:W-:Y:S05]  /*34a0*/  BSYNC B2 ;  /* 0x0000000000027941 */ /* 0x000fea0003800000 */
.L_x_55774:
        /* <DEDUP_REMOVED lines=15> */
.L_x_55784:
[----:B------:R-:W-:Y:S05]  /*35a0*/  BSYNC B2 ;  /* 0x0000000000027941 */ /* 0x000fea0003800000 */
.L_x_55783:
[----:B------:R-:W-:Y:S02]  /*35b0*/  IADD3 R19, R19, 0x20, RZ ;  /* 0x0000002013137810 */ /* 0x000fe40007ffe0ff */
[----:B------:R-:W-:Y:S02]  /*35c0*/  IADD3 R18, R18, 0x20, RZ ;  /* 0x0000002012127810 */ /* 0x000fe40007ffe0ff */
.L_x_55746:
[----:B------:R-:W-:Y:S05]  /*35d0*/  BSYNC B1 ;  /* 0x0000000000017941 */ /* 0x000fea0003800000 */
.L_x_55745:
        /* <DEDUP_REMOVED lines=8> */
[----:B-1----:R-:W-:-:S05]  /*3660*/  @P2 MOV R132, 0x10 ;  /* 0x0000001000842802 */ /* 0x002fca0000000f00 */
        /* <DEDUP_REMOVED lines=21> */
.L_x_55790:
[----:B------:R-:W-:Y:S02]  /*37c0*/  IMAD.MOV.U32 R13, RZ, RZ, R10 ;  /* 0x000000ffff0d7224 */ /* 0x000fe400078e000a */
.L_x_55791:
[----:B------:R-:W-:Y:S05]  /*37d0*/  BSYNC B3 ;  /* 0x0000000000037941 */ /* 0x000fea0003800000 */
.L_x_55789:
        /* <DEDUP_REMOVED lines=16> */
.L_x_55795:
[----:B------:R-:W-:Y:S05]  /*38e0*/  BSYNC B4 ;  /* 0x0000000000047941 */ /* 0x000fea0003800000 */
.L_x_55794:
        /* <DEDUP_REMOVED lines=44> */
.L_x_55793:
[----:B------:R-:W-:Y:S05]  /*3bb0*/  BSYNC B3 ;  /* 0x0000000000037941 */ /* 0x000fea0003800000 */
.L_x_55792:
[----:B------:R-:W2:Y:S01]  /*3bc0*/  LDL R132, [R1+0x70] ;  /* 0x0000700001847983 */ /* 0x000ea20000100800 */
[----:B------:R1:W3:Y:S02]  /*3bd0*/  I2F.U32 R8, R13 ;  /* 0x0000000d00087306 */ /* 0x0002e40000201000 */
[----:B-1----:R-:W-:-:S10]  /*3be0*/  HFMA2.MMA R13, -RZ, RZ, 0.1171875, 0 ;  /* 0x2f800000ff0d7435 */ /* 0x002fd400000001ff */
        /* <DEDUP_REMOVED lines=9> */
.L_x_55788:
[----:B------:R-:W-:Y:S05]  /*3c80*/  BSYNC B2 ;  /* 0x0000000000027941 */ /* 0x000fea0003800000 */
.L_x_55787:
        /* <DEDUP_REMOVED lines=18> */
.L_x_55799:
[----:B------:R-:W-:Y:S02]  /*3db0*/  IMAD.MOV.U32 R8, RZ, RZ, R10 ;  /* 0x000000ffff087224 */ /* 0x000fe400078e000a */
.L_x_55800:
[----:B------:R-:W-:Y:S05]  /*3dc0*/  BSYNC B3 ;  /* 0x0000000000037941 */ /* 0x000fea0003800000 */
.L_x_55798:
        /* <DEDUP_REMOVED lines=16> */
.L_x_55804:
[----:B------:R-:W-:Y:S05]  /*3ed0*/  BSYNC B4 ;  /* 0x0000000000047941 */ /* 0x000fea0003800000 */
.L_x_55803:
        /* <DEDUP_REMOVED lines=44> */
.L_x_55802:
[----:B------:R-:W-:Y:S05]  /*41a0*/  BSYNC B3 ;  /* 0x0000000000037941 */ /* 0x000fea0003800000 */
.L_x_55801:
[----:B------:R-:W2:Y:S01]  /*41b0*/  LDL R133, [R1+0x74] ;  /* 0x0000740001857983 */ /* 0x000ea20000100800 */
[----:B------:R-:W1:Y:S01]  /*41c0*/  I2F.U32 R8, R8 ;  /* 0x0000000800087306 */ /* 0x000e620000201000 */
[----:B------:R-:W-:-:S05]  /*41d0*/  MOV R14, 0x2f800000 ;  /* 0x2f800000000e7802 */ /* 0x000fca0000000f00 */
        /* <DEDUP_REMOVED lines=9> */
.L_x_55797:
[----:B------:R-:W-:Y:S05]  /*4270*/  BSYNC B2 ;  /* 0x0000000000027941 */ /* 0x000fea0003800000 */
.L_x_55796:
        /* <DEDUP_REMOVED lines=18> */
.L_x_55808:
[----:B------:R-:W-:Y:S02]  /*43a0*/  IMAD.MOV.U32 R8, RZ, RZ, R10 ;  /* 0x000000ffff087224 */ /* 0x000fe400078e000a */
.L_x_55809:
[----:B------:R-:W-:Y:S05]  /*43b0*/  BSYNC B3 ;  /* 0x0000000000037941 */ /* 0x000fea0003800000 */
.L_x_55807:
        /* <DEDUP_REMOVED lines=16> */
.L_x_55813:
[----:B------:R-:W-:Y:S05]  /*44c0*/  BSYNC B4 ;  /* 0x0000000000047941 */ /* 0x000fea0003800000 */
.L_x_55812:
        /* <DEDUP_REMOVED lines=44> */
.L_x_55811:
[----:B------:R-:W-:Y:S05]  /*4790*/  BSYNC B3 ;  /* 0x0000000000037941 */ /* 0x000fea0003800000 */
.L_x_55810:
        /* <DEDUP_REMOVED lines=12> */
.L_x_55806:
[----:B------:R-:W-:Y:S05]  /*4860*/  BSYNC B2 ;  /* 0x0000000000027941 */ /* 0x000fea0003800000 */
.L_x_55805:
        /* <DEDUP_REMOVED lines=18> */
.L_x_55817:
[----:B------:R-:W-:Y:S02]  /*4990*/  IMAD.MOV.U32 R16, RZ, RZ, R10 ;  /* 0x000000ffff107224 */ /* 0x000fe400078e000a */
.L_x_55818:
[----:B------:R-:W-:Y:S05]  /*49a0*/  BSYNC B3 ;  /* 0x0000000000037941 */ /* 0x000fea0003800000 */
.L_x_55816:
        /* <DEDUP_REMOVED lines=16> */
.L_x_55822:
[----:B------:R-:W-:Y:S05]  /*4ab0*/  BSYNC B4 ;  /* 0x0000000000047941 */ /* 0x000fea0003800000 */
.L_x_55821:
        /* <DEDUP_REMOVED lines=44> */
.L_x_55820:
[----:B------:R-:W-:Y:S05]  /*4d80*/  BSYNC B3 ;  /* 0x0000000000037941 */ /* 0x000fea0003800000 */
.L_x_55819:
[----:B------:R-:W2:Y:S01]  /*4d90*/  LDL R192, [R1+0x7c] ;  /* 0x00007c0001c07983 */ /* 0x000ea20000100800 */
[----:B------:R-:W0:Y:S01]  /*4da0*/  I2F.U32 R16, R16 ;  /* 0x0000001000107306 */ /* 0x000e220000201000 */
[----:B------:R-:W-:-:S05]  /*4db0*/  MOV R135, 0x2f800000 ;  /* 0x2f80000000877802 */ /* 0x000fca0000000f00 */
        /* <DEDUP_REMOVED lines=8> */
.L_x_55815:
[----:B------:R-:W-:Y:S05]  /*4e40*/  BSYNC B2 ;  /* 0x0000000000027941 */ /* 0x000fea0003800000 */
.L_x_55814:
        /* <DEDUP_REMOVED lines=15> */
.L_x_55824:
[----:B------:R-:W-:Y:S05]  /*4f40*/  BSYNC B2 ;  /* 0x0000000000027941 */ /* 0x000fea0003800000 */
.L_x_55823:
[----:B------:R-:W-:Y:S02]  /*4f50*/  IADD3 R19, R19, 0x20, RZ ;  /* 0x0000002013137810 */ /* 0x000fe40007ffe0ff */
[----:B------:R-:W-:Y:S02]  /*4f60*/  IADD3 R18, R18, 0x20, RZ ;  /* 0x0000002012127810 */ /* 0x000fe40007ffe0ff */
.L_x_55786:
[----:B------:R-:W-:Y:S05]  /*4f70*/  BSYNC B1 ;  /* 0x0000000000017941 */ /* 0x000fea0003800000 */
.L_x_55785:
        /* <DEDUP_REMOVED lines=30> */
.L_x_55830:
[----:B------:R-:W-:Y:S02]  /*5160*/  MOV R13, R10 ;  /* 0x0000000a000d7202 */ /* 0x000fe40000000f00 */
.L_x_55831:
[----:B------:R-:W-:Y:S05]  /*5170*/  BSYNC B3 ;  /* 0x0000000000037941 */ /* 0x000fea0003800000 */
.L_x_55829:
        /* <DEDUP_REMOVED lines=16> */
.L_x_55835:
[----:B------:R-:W-:Y:S05]  /*5280*/  BSYNC B4 ;  /* 0x0000000000047941 */ /* 0x000fea0003800000 */
.L_x_55834:
        /* <DEDUP_REMOVED lines=44> */
.L_x_55833:
[----:B------:R-:W-:Y:S05]  /*5550*/  BSYNC B3 ;  /* 0x0000000000037941 */ /* 0x000fea0003800000 */
.L_x_55832:
        /* <DEDUP_REMOVED lines=12> */
.L_x_55828:
[----:B------:R-:W-:Y:S05]  /*5620*/  BSYNC B2 ;  /* 0x0000000000027941 */ /* 0x000fea0003800000 */
.L_x_55827:
        /* <DEDUP_REMOVED lines=18> */
.L_x_55839:
[----:B------:R-:W-:Y:S02]  /*5750*/  MOV R8, R10 ;  /* 0x0000000a00087202 */ /* 0x000fe40000000f00 */
.L_x_55840:
[----:B------:R-:W-:Y:S05]  /*5760*/  BSYNC B3 ;  /* 0x0000000000037941 */ /* 0x000fea0003800000 */
.L_x_55838:
        /* <DEDUP_REMOVED lines=16> */
.L_x_55844:
[----:B------:R-:W-:Y:S05]  /*5870*/  BSYNC B4 ;  /* 0x0000000000047941 */ /* 0x000fea0003800000 */
.L_x_55843:
        /* <DEDUP_REMOVED lines=44> */
.L_x_55842:
[----:B------:R-:W-:Y:S05]  /*5b40*/  BSYNC B3 ;  /* 0x0000000000037941 */ /* 0x000fea0003800000 */
.L_x_55841:
        /* <DEDUP_REMOVED lines=12> */
.L_x_55837:
[----:B------:R-:W-:Y:S05]  /*5c10*/  BSYNC B2 ;  /* 0x0000000000027941 */ /* 0x000fea0003800000 */
.L_x_55836:
        /* <DEDUP_REMOVED lines=18> */
.L_x_55848:
[----:B------:R-:W-:Y:S02]  /*5d40*/  MOV R8, R10 ;  /* 0x0000000a00087202 */ /* 0x000fe40000000f00 */
.L_x_55849:
[----:B------:R-:W-:Y:S05]  /*5d50*/  BSYNC B3 ;  /* 0x0000000000037941 */ /* 0x000fea0003800000 */
.L_x_55847:
        /* <DEDUP_REMOVED lines=16> */
.L_x_55853:
[----:B------:R-:W-:Y:S05]  /*5e60*/  BSYNC B4 ;  /* 0x0000000000047941 */ /* 0x000fea0003800000 */
.L_x_55852:
        /* <DEDUP_REMOVED lines=44> */
.L_x_55851:
[----:B------:R-:W-:Y:S05]  /*6130*/  BSYNC B3 ;  /* 0x0000000000037941 */ /* 0x000fea0003800000 */
.L_x_55850:
        /* <DEDUP_REMOVED lines=12> */
.L_x_55846:
[----:B------:R-:W-:Y:S05]  /*6200*/  BSYNC B2 ;  /* 0x0000000000027941 */ /* 0x000fea0003800000 */
.L_x_55845:
        /* <DEDUP_REMOVED lines=18> */
.L_x_55857:
[----:B------:R-:W-:Y:S02]  /*6330*/  MOV R16, R10 ;  /* 0x0000000a00107202 */ /* 0x000fe40000000f00 */
.L_x_55858:
[----:B------:R-:W-:Y:S05]  /*6340*/  BSYNC B3 ;  /* 0x0000000000037941 */ /* 0x000fea0003800000 */
.L_x_55856:
        /* <DEDUP_REMOVED lines=16> */
.L_x_55862:
[----:B------:R-:W-:Y:S05]  /*6450*/  BSYNC B4 ;  /* 0x0000000000047941 */ /* 0x000fea0003800000 */
.L_x_55861:
        /* <DEDUP_REMOVED lines=44> */
.L_x_55860:
[----:B------:R-:W-:Y:S05]  /*6720*/  BSYNC B3 ;  /* 0x0000000000037941 */ /* 0x000fea0003800000 */
.L_x_55859:
        /* <DEDUP_REMOVED lines=11> */
.L_x_55855:
[----:B------:R-:W-:Y:S05]  /*67e0*/  BSYNC B2 ;  /* 0x0000000000027941 */ /* 0x000fea0003800000 */
.L_x_55854:
        /* <DEDUP_REMOVED lines=15> */
.L_x_55864:
[----:B------:R-:W-:Y:S05]  /*68e0*/  BSYNC B2 ;  /* 0x0000000000027941 */ /* 0x000fea0003800000 */
.L_x_55863:
[----:B------:R-:W-:Y:S02]  /*68f0*/  IADD3 R19, R19, 0x20, RZ ;  /* 0x0000002013137810 */ /* 0x000fe40007ffe0ff */
[----:B------:R-:W-:Y:S02]  /*6900*/  IADD3 R18, R18, 0x20, RZ ;  /* 0x0000002012127810 */ /* 0x000fe40007ffe0ff */
.L_x_55826:
[----:B------:R-:W-:Y:S05]  /*6910*/  BSYNC B1 ;  /* 0x0000000000017941 */ /* 0x000fea0003800000 */
.L_x_55825:
        /* <DEDUP_REMOVED lines=30> */
.L_x_55870:
[----:B------:R-:W-:Y:S02]  /*6b00*/  IMAD.MOV.U32 R13, RZ, RZ, R10 ;  /* 0x000000ffff0d7224 */ /* 0x000fe400078e000a */
.L_x_55871:
[----:B------:R-:W-:Y:S05]  /*6b10*/  BSYNC B3 ;  /* 0x0000000000037941 */ /* 0x000fea0003800000 */
.L_x_55869:
        /* <DEDUP_REMOVED lines=16> */
.L_x_55875:
[----:B------:R-:W-:Y:S05]  /*6c20*/  BSYNC B4 ;  /* 0x0000000000047941 */ /* 0x000fea0003800000 */
.L_x_55874:
        /* <DEDUP_REMOVED lines=44> */
.L_x_55873:
[----:B------:R-:W-:Y:S05]  /*6ef0*/  BSYNC B3 ;  /* 0x0000000000037941 */ /* 0x000fea0003800000 */
.L_x_55872:
        /* <DEDUP_REMOVED lines=12> */
.L_x_55868:
[----:B------:R-:W-:Y:S05]  /*6fc0*/  BSYNC B2 ;  /* 0x0000000000027941 */ /* 0x000fea0003800000 */
.L_x_55867:
        /* <DEDUP_REMOVED lines=18> */
.L_x_55879:
[----:B------:R-:W-:Y:S02]  /*70f0*/  MOV R8, R10 ;  /* 0x0000000a00087202 */ /* 0x000fe40000000f00 */
.L_x_55880:
[----:B------:R-:W-:Y:S05]  /*7100*/  BSYNC B3 ;  /* 0x0000000000037941 */ /* 0x000fea0003800000 */
.L_x_55878:
        /* <DEDUP_REMOVED lines=16> */
.L_x_55884:
[----:B------:R-:W-:Y:S05]  /*7210*/  BSYNC B4 ;  /* 0x0000000000047941 */ /* 0x000fea0003800000 */
.L_x_55883:
        /* <DEDUP_REMOVED lines=44> */
.L_x_55882:
[----:B------:R-:W-:Y:S05]  /*74e0*/  BSYNC B3 ;  /* 0x0000000000037941 */ /* 0x000fea0003800000 */
.L_x_55881:
        /* <DEDUP_REMOVED lines=12> */
.L_x_55877:
[----:B------:R-:W-:Y:S05]  /*75b0*/  BSYNC B2 ;  /* 0x0000000000027941 */ /* 0x000fea0003800000 */
.L_x_55876:
        /* <DEDUP_REMOVED lines=18> */
.L_x_55888:
[----:B------:R-:W-:Y:S02]  /*76e0*/  IMAD.MOV.U32 R8, RZ, RZ, R10 ;  /* 0x000000ffff087224 */ /* 0x000fe400078e000a */
.L_x_55889:
[----:B------:R-:W-:Y:S05]  /*76f0*/  BSYNC B3 ;  /* 0x0000000000037941 */ /* 0x000fea0003800000 */
.L_x_55887:
        /* <DEDUP_REMOVED lines=16> */
.L_x_55893:
[----:B------:R-:W-:Y:S05]  /*7800*/  BSYNC B4 ;  /* 0x0000000000047941 */ /* 0x000fea0003800000 */
.L_x_55892:
        /* <DEDUP_REMOVED lines=44> */
.L_x_55891:
[----:B------:R-:W-:Y:S05]  /*7ad0*/  BSYNC B3 ;  /* 0x0000000000037941 */ /* 0x000fea0003800000 */
.L_x_55890:
        /* <DEDUP_REMOVED lines=12> */
.L_x_55886:
[----:B------:R-:W-:Y:S05]  /*7ba0*/  BSYNC B2 ;  /* 0x0000000000027941 */ /* 0x000fea0003800000 */
.L_x_55885:
        /* <DEDUP_REMOVED lines=18> */
.L_x_55897:
[----:B------:R-:W-:Y:S02]  /*7cd0*/  IMAD.MOV.U32 R16, RZ, RZ, R10 ;  /* 0x000000ffff107224 */ /* 0x000fe400078e000a */
.L_x_55898:
[----:B------:R-:W-:Y:S05]  /*7ce0*/  BSYNC B3 ;  /* 0x0000000000037941 */ /* 0x000fea0003800000 */
.L_x_55896:
        /* <DEDUP_REMOVED lines=16> */
.L_x_55902:
[----:B------:R-:W-:Y:S05]  /*7df0*/  BSYNC B4 ;  /* 0x0000000000047941 */ /* 0x000fea0003800000 */
.L_x_55901:
        /* <DEDUP_REMOVED lines=44> */
.L_x_55900:
[----:B------:R-:W-:Y:S05]  /*80c0*/  BSYNC B3 ;  /* 0x0000000000037941 */ /* 0x000fea0003800000 */
.L_x_55899:
        /* <DEDUP_REMOVED lines=11> */
.L_x_55895:
[----:B------:R-:W-:Y:S05]  /*8180*/  BSYNC B2 ;  /* 0x0000000000027941 */ /* 0x000fea0003800000 */
.L_x_55894:
        /* <DEDUP_REMOVED lines=15> */
.L_x_55904:
[----:B------:R-:W-:Y:S05]  /*8280*/  BSYNC B2 ;  /* 0x0000000000027941 */ /* 0x000fea0003800000 */
.L_x_55903:
[----:B------:R-:W-:Y:S02]  /*8290*/  IADD3 R19, R19, 0x20, RZ ;  /* 0x0000002013137810 */ /* 0x000fe40007ffe0ff */
[----:B------:R-:W-:Y:S02]  /*82a0*/  IADD3 R18, R18, 0x20, RZ ;  /* 0x0000002012127810 */ /* 0x000fe40007ffe0ff */
.L_x_55866:
[----:B------:R-:W-:Y:S05]  /*82b0*/  BSYNC B1 ;  /* 0x0000000000017941 */ /* 0x000fea0003800000 */
.L_x_55865:
        /* <DEDUP_REMOVED lines=30> */
.L_x_55910:
[----:B------:R-:W-:Y:S02]  /*84a0*/  IMAD.MOV.U32 R13, RZ, RZ, R10 ;  /* 0x000000ffff0d7224 */ /* 0x000fe400078e000a */
.L_x_55911:
[----:B------:R-:W-:Y:S05]  /*84b0*/  BSYNC B3 ;  /* 0x0000000000037941 */ /* 0x000fea0003800000 */
.L_x_55909:
        /* <DEDUP_REMOVED lines=16> */
.L_x_55915:
[----:B------:R-:W-:Y:S05]  /*85c0*/  BSYNC B4 ;  /* 0x0000000000047941 */ /* 0x000fea0003800000 */
.L_x_55914:
        /* <DEDUP_REMOVED lines=44> */
.L_x_55913:
[----:B------:R-:W-:Y:S05]  /*8890*/  BSYNC B3 ;  /* 0x0000000000037941 */ /* 0x000fea0003800000 */
.L_x_55912:
        /* <DEDUP_REMOVED lines=12> */
.L_x_55908:
[----:B------:R-:W-:Y:S05]  /*8960*/  BSYNC B2 ;  /* 0x0000000000027941 */ /* 0x000fea0003800000 */
.L_x_55907:
        /* <DEDUP_REMOVED lines=18> */
.L_x_55919:
[----:B------:R-:W-:Y:S02]  /*8a90*/  MOV R8, R10 ;  /* 0x0000000a00087202 */ /* 0x000fe40000000f00 */
.L_x_55920:
[----:B------:R-:W-:Y:S05]  /*8aa0*/  BSYNC B3 ;  /* 0x0000000000037941 */ /* 0x000fea0003800000 */
.L_x_55918:
        /* <DEDUP_REMOVED lines=16> */
.L_x_55924:
[----:B------:R-:W-:Y:S05]  /*8bb0*/  BSYNC B4 ;  /* 0x0000000000047941 */ /* 0x000fea0003800000 */
.L_x_55923:
        /* <DEDUP_REMOVED lines=44> */
.L_x_55922:
[----:B------:R-:W-:Y:S05]  /*8e80*/  BSYNC B3 ;  /* 0x0000000000037941 */ /* 0x000fea0003800000 */
.L_x_55921:
        /* <DEDUP_REMOVED lines=12> */
.L_x_55917:
[----:B------:R-:W-:Y:S05]  /*8f50*/  BSYNC B2 ;  /* 0x0000000000027941 */ /* 0x000fea0003800000 */
.L_x_55916:
        /* <DEDUP_REMOVED lines=18> */
.L_x_55928:
[----:B------:R-:W-:Y:S02]  /*9080*/  IMAD.MOV.U32 R8, RZ, RZ, R10 ;  /* 0x000000ffff087224 */ /* 0x000fe400078e000a */
.L_x_55929:
[----:B------:R-:W-:Y:S05]  /*9090*/  BSYNC B3 ;  /* 0x0000000000037941 */ /* 0x000fea0003800000 */
.L_x_55927:
        /* <DEDUP_REMOVED lines=16> */
.L_x_55933:
[----:B------:R-:W-:Y:S05]  /*91a0*/  BSYNC B4 ;  /* 0x0000000000047941 */ /* 0x000fea0003800000 */
.L_x_55932:
        /* <DEDUP_REMOVED lines=44> */
.L_x_55931:
[----:B------:R-:W-:Y:S05]  /*9470*/  BSYNC B3 ;  /* 0x0000000000037941 */ /* 0x000fea0003800000 */
.L_x_55930:
        /* <DEDUP_REMOVED lines=12> */
.L_x_55926:
[----:B------:R-:W-:Y:S05]  /*9540*/  BSYNC B2 ;  /* 0x0000000000027941 */ /* 0x000fea0003800000 */
.L_x_55925:
        /* <DEDUP_REMOVED lines=18> */
.L_x_55937:
[----:B------:R-:W-:Y:S02]  /*9670*/  IMAD.MOV.U32 R16, RZ, RZ, R10 ;  /* 0x000000ffff107224 */ /* 0x000fe400078e000a */
.L_x_55938:
[----:B------:R-:W-:Y:S05]  /*9680*/  BSYNC B3 ;  /* 0x0000000000037941 */ /* 0x000fea0003800000 */
.L_x_55936:
        /* <DEDUP_REMOVED lines=16> */
.L_x_55942:
[----:B------:R-:W-:Y:S05]  /*9790*/  BSYNC B4 ;  /* 0x0000000000047941 */ /* 0x000fea0003800000 */
.L_x_55941:
        /* <DEDUP_REMOVED lines=44> */
.L_x_55940:
[----:B------:R-:W-:Y:S05]  /*9a60*/  BSYNC B3 ;  /* 0x0000000000037941 */ /* 0x000fea0003800000 */
.L_x_55939:
        /* <DEDUP_REMOVED lines=11> */
.L_x_55935:
[----:B------:R-:W-:Y:S05]  /*9b20*/  BSYNC B2 ;  /* 0x0000000000027941 */ /* 0x000fea0003800000 */
.L_x_55934:
        /* <DEDUP_REMOVED lines=15> */
.L_x_55944:
[----:B------:R-:W-:Y:S05]  /*9c20*/  BSYNC B2 ;  /* 0x0000000000027941 */ /* 0x000fea0003800000 */
.L_x_55943:
[----:B------:R-:W-:Y:S02]  /*9c30*/  IADD3 R19, R19, 0x20, RZ ;  /* 0x0000002013137810 */ /* 0x000fe40007ffe0ff */
[----:B------:R-:W-:Y:S02]  /*9c40*/  IADD3 R18, R18, 0x20, RZ ;  /* 0x0000002012127810 */ /* 0x000fe40007ffe0ff */
.L_x_55906:
[----:B------:R-:W-:Y:S05]  /*9c50*/  BSYNC B1 ;  /* 0x0000000000017941 */ /* 0x000fea0003800000 */
.L_x_55905:
        /* <DEDUP_REMOVED lines=30> */
.L_x_55950:
[----:B------:R-:W-:Y:S02]  /*9e40*/  IMAD.MOV.U32 R13, RZ, RZ, R10 ;  /* 0x000000ffff0d7224 */ /* 0x000fe400078e000a */
.L_x_55951:
[----:B------:R-:W-:Y:S05]  /*9e50*/  BSYNC B3 ;  /* 0x0000000000037941 */ /* 0x000fea0003800000 */
.L_x_55949:
        /* <DEDUP_REMOVED lines=16> */
.L_x_55955:
[----:B------:R-:W-:Y:S05]  /*9f60*/  BSYNC B4 ;  /* 0x0000000000047941 */ /* 0x000fea0003800000 */
.L_x_55954:
        /* <DEDUP_REMOVED lines=44> */
.L_x_55953:
[----:B------:R-:W-:Y:S05]  /*a230*/  BSYNC B3 ;  /* 0x0000000000037941 */ /* 0x000fea0003800000 */
.L_x_55952:
        /* <DEDUP_REMOVED lines=12> */
.L_x_55948:
[----:B------:R-:W-:Y:S05]  /*a300*/  BSYNC B2 ;  /* 0x0000000000027941 */ /* 0x000fea0003800000 */
.L_x_55947:
        /* <DEDUP_REMOVED lines=18> */
.L_x_55959:
[----:B------:R-:W-:Y:S02]  /*a430*/  MOV R8, R10 ;  /* 0x0000000a00087202 */ /* 0x000fe40000000f00 */
.L_x_55960:
[----:B------:R-:W-:Y:S05]  /*a440*/  BSYNC B3 ;  /* 0x0000000000037941 */ /* 0x000fea0003800000 */
.L_x_55958:
        /* <DEDUP_REMOVED lines=16> */
.L_x_55964:
[----:B------:R-:W-:Y:S05]  /*a550*/  BSYNC B4 ;  /* 0x0000000000047941 */ /* 0x000fea0003800000 */
.L_x_55963:
        /* <DEDUP_REMOVED lines=44> */
.L_x_55962:
[----:B------:R-:W-:Y:S05]  /*a820*/  BSYNC B3 ;  /* 0x0000000000037941 */ /* 0x000fea0003800000 */
.L_x_55961:
        /* <DEDUP_REMOVED lines=12> */
.L_x_55957:
[----:B------:R-:W-:Y:S05]  /*a8f0*/  BSYNC B2 ;  /* 0x0000000000027941 */ /* 0x000fea0003800000 */
.L_x_55956:
        /* <DEDUP_REMOVED lines=18> */
.L_x_55968:
[----:B------:R-:W-:Y:S02]  /*aa20*/  IMAD.MOV.U32 R8, RZ, RZ, R10 ;  /* 0x000000ffff087224 */ /* 0x000fe400078e000a */
.L_x_55969:
[----:B------:R-:W-:Y:S05]  /*aa30*/  BSYNC B3 ;  /* 0x0000000000037941 */ /* 0x000fea0003800000 */
.L_x_55967:
        /* <DEDUP_REMOVED lines=16> */
.L_x_55973:
[----:B------:R-:W-:Y:S05]  /*ab40*/  BSYNC B4 ;  /* 0x0000000000047941 */ /* 0x000fea0003800000 */
.L_x_55972:
        /* <DEDUP_REMOVED lines=44> */
.L_x_55971:
[----:B------:R-:W-:Y:S05]  /*ae10*/  BSYNC B3 ;  /* 0x0000000000037941 */ /* 0x000fea0003800000 */
.L_x_55970:
        /* <DEDUP_REMOVED lines=12> */
.L_x_55966:
[----:B------:R-:W-:Y:S05]  /*aee0*/  BSYNC B2 ;  /* 0x0000000000027941 */ /* 0x000fea0003800000 */
.L_x_55965:
        /* <DEDUP_REMOVED lines=18> */
.L_x_55977:
[----:B------:R-:W-:Y:S02]  /*b010*/  IMAD.MOV.U32 R16, RZ, RZ, R10 ;  /* 0x000000ffff107224 */ /* 0x000fe400078e000a */
.L_x_55978:
[----:B------:R-:W-:Y:S05]  /*b020*/  BSYNC B3 ;  /* 0x0000000000037941 */ /* 0x000fea0003800000 */
.L_x_55976:
        /* <DEDUP_REMOVED lines=16> */
.L_x_55982:
[----:B------:R-:W-:Y:S05]  /*b130*/  BSYNC B4 ;  /* 0x0000000000047941 */ /* 0x000fea0003800000 */
.L_x_55981:
        /* <DEDUP_REMOVED lines=44> */
.L_x_55980:
[----:B------:R-:W-:Y:S05]  /*b400*/  BSYNC B3 ;  /* 0x0000000000037941 */ /* 0x000fea0003800000 */
.L_x_55979:
        /* <DEDUP_REMOVED lines=11> */
.L_x_55975:
[----:B------:R-:W-:Y:S05]  /*b4c0*/  BSYNC B2 ;  /* 0x0000000000027941 */ /* 0x000fea0003800000 */
.L_x_55974:
        /* <DEDUP_REMOVED lines=15> */
.L_x_55984:
[----:B------:R-:W-:Y:S05]  /*b5c0*/  BSYNC B2 ;  /* 0x0000000000027941 */ /* 0x000fea0003800000 */
.L_x_55983:
[----:B------:R-:W-:Y:S02]  /*b5d0*/  IADD3 R19, R19, 0x20, RZ ;  /* 0x0000002013137810 */ /* 0x000fe40007ffe0ff */
[----:B------:R-:W-:Y:S02]  /*b5e0*/  IADD3 R18, R18, 0x20, RZ ;  /* 0x0000002012127810 */ /* 0x000fe40007ffe0ff */
.L_x_55946:
[----:B------:R-:W-:Y:S05]  /*b5f0*/  BSYNC B1 ;  /* 0x0000000000017941 */ /* 0x000fea0003800000 */
.L_x_55945:
        /* <DEDUP_REMOVED lines=30> */
.L_x_55990:
[----:B------:R-:W-:Y:S02]  /*b7e0*/  IMAD.MOV.U32 R13, RZ, RZ, R10 ;  /* 0x000000ffff0d7224 */ /* 0x000fe400078e000a */
.L_x_55991:
[----:B------:R-:W-:Y:S05]  /*b7f0*/  BSYNC B3 ;  /* 0x0000000000037941 */ /* 0x000fea0003800000 */
.L_x_55989:
        /* <DEDUP_REMOVED lines=16> */
.L_x_55995:
[----:B------:R-:W-:Y:S05]  /*b900*/  BSYNC B4 ;  /* 0x0000000000047941 */ /* 0x000fea0003800000 */
.L_x_55994:
        /* <DEDUP_REMOVED lines=44> */
.L_x_55993:
[----:B------:R-:W-:Y:S05]  /*bbd0*/  BSYNC B3 ;  /* 0x0000000000037941 */ /* 0x000fea0003800000 */
.L_x_55992:
        /* <DEDUP_REMOVED lines=12> */
.L_x_55988:
[----:B------:R-:W-:Y:S05]  /*bca0*/  BSYNC B2 ;  /* 0x0000000000027941 */ /* 0x000fea0003800000 */
.L_x_55987:
        /* <DEDUP_REMOVED lines=18> */
.L_x_55999:
[----:B------:R-:W-:Y:S02]  /*bdd0*/  MOV R8, R10 ;  /* 0x0000000a00087202 */ /* 0x000fe40000000f00 */
.L_x_56000:
[----:B------:R-:W-:Y:S05]  /*bde0*/  BSYNC B3 ;  /* 0x0000000000037941 */ /* 0x000fea0003800000 */
.L_x_55998:
        /* <DEDUP_REMOVED lines=16> */
.L_x_56004:
[----:B------:R-:W-:Y:S05]  /*bef0*/  BSYNC B4 ;  /* 0x0000000000047941 */ /* 0x000fea0003800000 */
.L_x_56003:
        /* <DEDUP_REMOVED lines=44> */
.L_x_56002:
[----:B------:R-:W-:Y:S05]  /*c1c0*/  BSYNC B3 ;  /* 0x0000000000037941 */ /* 0x000fea0003800000 */
.L_x_56001:
        /* <DEDUP_REMOVED lines=12> */
.L_x_55997:
[----:B------:R-:W-:Y:S05]  /*c290*/  BSYNC B2 ;  /* 0x0000000000027941 */ /* 0x000fea0003800000 */
.L_x_55996:
        /* <DEDUP_REMOVED lines=18> */
.L_x_56008:
[----:B------:R-:W-:Y:S02]  /*c3c0*/  IMAD.MOV.U32 R8, RZ, RZ, R10 ;  /* 0x000000ffff087224 */ /* 0x000fe400078e000a */
.L_x_56009:
[----:B------:R-:W-:Y:S05]  /*c3d0*/  BSYNC B3 ;  /* 0x0000000000037941 */ /* 0x000fea0003800000 */
.L_x_56007:
        /* <DEDUP_REMOVED lines=16> */
.L_x_56013:
[----:B------:R-:W-:Y:S05]  /*c4e0*/  BSYNC B4 ;  /* 0x0000000000047941 */ /* 0x000fea0003800000 */
.L_x_56012:
        /* <DEDUP_REMOVED lines=44> */
.L_x_56011:
[----:B------:R-:W-:Y:S05]  /*c7b0*/  BSYNC B3 ;  /* 0x0000000000037941 */ /* 0x000fea0003800000 */
.L_x_56010:
        /* <DEDUP_REMOVED lines=12> */
.L_x_56006:
[----:B------:R-:W-:Y:S05]  /*c880*/  BSYNC B2 ;  /* 0x0000000000027941 */ /* 0x000fea0003800000 */
.L_x_56005:
        /* <DEDUP_REMOVED lines=18> */
.L_x_56017:
[----:B------:R-:W-:Y:S02]  /*c9b0*/  IMAD.MOV.U32 R16, RZ, RZ, R10 ;  /* 0x000000ffff107224 */ /* 0x000fe400078e000a */
.L_x_56018:
[----:B------:R-:W-:Y:S05]  /*c9c0*/  BSYNC B3 ;  /* 0x0000000000037941 */ /* 0x000fea0003800000 */
.L_x_56016:
        /* <DEDUP_REMOVED lines=16> */
.L_x_56022:
[----:B------:R-:W-:Y:S05]  /*cad0*/  BSYNC B4 ;  /* 0x0000000000047941 */ /* 0x000fea0003800000 */
.L_x_56021:
        /* <DEDUP_REMOVED lines=44> */
.L_x_56020:
[----:B------:R-:W-:Y:S05]  /*cda0*/  BSYNC B3 ;  /* 0x0000000000037941 */ /* 0x000fea0003800000 */
.L_x_56019:
        /* <DEDUP_REMOVED lines=11> */
.L_x_56015:
[----:B------:R-:W-:Y:S05]  /*ce60*/  BSYNC B2 ;  /* 0x0000000000027941 */ /* 0x000fea0003800000 */
.L_x_56014:
        /* <DEDUP_REMOVED lines=15> */
.L_x_56024:
[----:B------:R-:W-:Y:S05]  /*cf60*/  BSYNC B2 ;  /* 0x0000000000027941 */ /* 0x000fea0003800000 */
.L_x_56023:
[----:B------:R-:W-:Y:S02]  /*cf70*/  IADD3 R19, R19, 0x20, RZ ;  /* 0x0000002013137810 */ /* 0x000fe40007ffe0ff */
[----:B------:R-:W-:Y:S02]  /*cf80*/  IADD3 R18, R18, 0x20, RZ ;  /* 0x0000002012127810 */ /* 0x000fe40007ffe0ff */
.L_x_55986:
[----:B------:R-:W-:Y:S05]  /*cf90*/  BSYNC B1 ;  /* 0x0000000000017941 */ /* 0x000fea0003800000 */
.L_x_55985:
        /* <DEDUP_REMOVED lines=30> */
.L_x_56030:
[----:B------:R-:W-:Y:S02]  /*d180*/  IMAD.MOV.U32 R13, RZ, RZ, R10 ;  /* 0x000000ffff0d7224 */ /* 0x000fe400078e000a */
.L_x_56031:
[----:B------:R-:W-:Y:S05]  /*d190*/  BSYNC B3 ;  /* 0x0000000000037941 */ /* 0x000fea0003800000 */
.L_x_56029:
        /* <DEDUP_REMOVED lines=16> */
.L_x_56035:
[----:B------:R-:W-:Y:S05]  /*d2a0*/  BSYNC B4 ;  /* 0x0000000000047941 */ /* 0x000fea0003800000 */
.L_x_56034:
        /* <DEDUP_REMOVED lines=44> */
.L_x_56033:
[----:B------:R-:W-:Y:S05]  /*d570*/  BSYNC B3 ;  /* 0x0000000000037941 */ /* 0x000fea0003800000 */
.L_x_56032:
        /* <DEDUP_REMOVED lines=12> */
.L_x_56028:
[----:B------:R-:W-:Y:S05]  /*d640*/  BSYNC B2 ;  /* 0x0000000000027941 */ /* 0x000fea0003800000 */
.L_x_56027:
        /* <DEDUP_REMOVED lines=18> */
.L_x_56039:
[----:B------:R-:W-:Y:S02]  /*d770*/  MOV R8, R10 ;  /* 0x0000000a00087202 */ /* 0x000fe40000000f00 */
.L_x_56040:
[----:B------:R-:W-:Y:S05]  /*d780*/  BSYNC B3 ;  /* 0x0000000000037941 */ /* 0x000fea0003800000 */
.L_x_56038:
        /* <DEDUP_REMOVED lines=16> */
.L_x_56044:
[----:B------:R-:W-:Y:S05]  /*d890*/  BSYNC B4 ;  /* 0x0000000000047941 */ /* 0x000fea0003800000 */
.L_x_56043:
        /* <DEDUP_REMOVED lines=44> */
.L_x_56042:
[----:B------:R-:W-:Y:S05]  /*db60*/  BSYNC B3 ;  /* 0x0000000000037941 */ /* 0x000fea0003800000 */
.L_x_56041:
        /* <DEDUP_REMOVED lines=12> */
.L_x_56037:
[----:B------:R-:W-:Y:S05]  /*dc30*/  BSYNC B2 ;  /* 0x0000000000027941 */ /* 0x000fea0003800000 */
.L_x_56036:
        /* <DEDUP_REMOVED lines=18> */
.L_x_56048:
[----:B------:R-:W-:Y:S02]  /*dd60*/  IMAD.MOV.U32 R8, RZ, RZ, R10 ;  /* 0x000000ffff087224 */ /* 0x000fe400078e000a */
.L_x_56049:
[----:B------:R-:W-:Y:S05]  /*dd70*/  BSYNC B3 ;  /* 0x0000000000037941 */ /* 0x000fea0003800000 */
.L_x_56047:
        /* <DEDUP_REMOVED lines=16> */
.L_x_56053:
[----:B------:R-:W-:Y:S05]  /*de80*/  BSYNC B4 ;  /* 0x0000000000047941 */ /* 0x000fea0003800000 */
.L_x_56052:
        /* <DEDUP_REMOVED lines=44> */
.L_x_56051:
[----:B------:R-:W-:Y:S05]  /*e150*/  BSYNC B3 ;  /* 0x0000000000037941 */ /* 0x000fea0003800000 */
.L_x_56050:
        /* <DEDUP_REMOVED lines=12> */
.L_x_56046:
[----:B------:R-:W-:Y:S05]  /*e220*/  BSYNC B2 ;  /* 0x0000000000027941 */ /* 0x000fea0003800000 */
.L_x_56045:
        /* <DEDUP_REMOVED lines=18> */
.L_x_56057:
[----:B------:R-:W-:Y:S02]  /*e350*/  IMAD.MOV.U32 R16, RZ, RZ, R10 ;  /* 0x000000ffff107224 */ /* 0x000fe400078e000a */
.L_x_56058:
[----:B------:R-:W-:Y:S05]  /*e360*/  BSYNC B3 ;  /* 0x0000000000037941 */ /* 0x000fea0003800000 */
.L_x_56056:
        /* <DEDUP_REMOVED lines=16> */
.L_x_56062:
[----:B------:R-:W-:Y:S05]  /*e470*/  BSYNC B4 ;  /* 0x0000000000047941 */ /* 0x000fea0003800000 */
.L_x_56061:
        /* <DEDUP_REMOVED lines=44> */
.L_x_56060:
[----:B------:R-:W-:Y:S05]  /*e740*/  BSYNC B3 ;  /* 0x0000000000037941 */ /* 0x000fea0003800000 */
.L_x_56059:
        /* <DEDUP_REMOVED lines=11> */
.L_x_56055:
[----:B------:R-:W-:Y:S05]  /*e800*/  BSYNC B2 ;  /* 0x0000000000027941 */ /* 0x000fea0003800000 */
.L_x_56054:
        /* <DEDUP_REMOVED lines=15> */
.L_x_56064:
[----:B------:R-:W-:Y:S05]  /*e900*/  BSYNC B2 ;  /* 0x0000000000027941 */ /* 0x000fea0003800000 */
.L_x_56063:
[----:B------:R-:W-:Y:S02]  /*e910*/  IADD3 R19, R19, 0x20, RZ ;  /* 0x0000002013137810 */ /* 0x000fe40007ffe0ff */
[----:B------:R-:W-:Y:S02]  /*e920*/  IADD3 R18, R18, 0x20, RZ ;  /* 0x0000002012127810 */ /* 0x000fe40007ffe0ff */
.L_x_56026:
[----:B------:R-:W-:Y:S05]  /*e930*/  BSYNC B1 ;  /* 0x0000000000017941 */ /* 0x000fea0003800000 */
.L_x_56025:
        /* <DEDUP_REMOVED lines=30> */
.L_x_56070:
[----:B------:R-:W-:Y:S02]  /*eb20*/  IMAD.MOV.U32 R13, RZ, RZ, R10 ;  /* 0x000000ffff0d7224 */ /* 0x000fe400078e000a */
.L_x_56071:
[----:B------:R-:W-:Y:S05]  /*eb30*/  BSYNC B3 ;  /* 0x0000000000037941 */ /* 0x000fea0003800000 */
.L_x_56069:
        /* <DEDUP_REMOVED lines=16> */
.L_x_56075:
[----:B------:R-:W-:Y:S05]  /*ec40*/  BSYNC B4 ;  /* 0x0000000000047941 */ /* 0x000fea0003800000 */
.L_x_56074:
        /* <DEDUP_REMOVED lines=44> */
.L_x_56073:
[----:B------:R-:W-:Y:S05]  /*ef10*/  BSYNC B3 ;  /* 0x0000000000037941 */ /* 0x000fea0003800000 */
.L_x_56072:
[----:B------:R-:W2:Y:S01]  /*ef20*/  LDL R160, [R1] ;  /* 0x0000000001a07983 */ /* 0x000ea20000100800 */
        /* <DEDUP_REMOVED lines=11> */
.L_x_56068:
[----:B------:R-:W-:Y:S05]  /*efe0*/  BSYNC B2 ;  /* 0x0000000000027941 */ /* 0x000fea0003800000 */
.L_x_56067:
        /* <DEDUP_REMOVED lines=18> */
.L_x_56079:
[----:B------:R-:W-:Y:S02]  /*f110*/  MOV R8, R10 ;  /* 0x0000000a00087202 */ /* 0x000fe40000000f00 */
.L_x_56080:
[----:B------:R-:W-:Y:S05]  /*f120*/  BSYNC B3 ;  /* 0x0000000000037941 */ /* 0x000fea0003800000 */
.L_x_56078:
        /* <DEDUP_REMOVED lines=16> */
.L_x_56084:
[----:B------:R-:W-:Y:S05]  /*f230*/  BSYNC B4 ;  /* 0x0000000000047941 */ /* 0x000fea0003800000 */
.L_x_56083:
        /* <DEDUP_REMOVED lines=44> */
.L_x_56082:
[----:B------:R-:W-:Y:S05]  /*f500*/  BSYNC B3 ;  /* 0x0000000000037941 */ /* 0x000fea0003800000 */
.L_x_56081:
        /* <DEDUP_REMOVED lines=12> */
.L_x_56077:
[----:B------:R-:W-:Y:S05]  /*f5d0*/  BSYNC B2 ;  /* 0x0000000000027941 */ /* 0x000fea0003800000 */
.L_x_56076:
        /* <DEDUP_REMOVED lines=18> */
.L_x_56088:
[----:B------:R-:W-:Y:S02]  /*f700*/  IMAD.MOV.U32 R8, RZ, RZ, R10 ;  /* 0x000000ffff087224 */ /* 0x000fe400078e000a */
.L_x_56089:
[----:B------:R-:W-:Y:S05]  /*f710*/  BSYNC B3 ;  /* 0x0000000000037941 */ /* 0x000fea0003800000 */
.L_x_56087:
        /* <DEDUP_REMOVED lines=16> */
.L_x_56093:
[----:B------:R-:W-:Y:S05]  /*f820*/  BSYNC B4 ;  /* 0x0000000000047941 */ /* 0x000fea0003800000 */
.L_x_56092:
        /* <DEDUP_REMOVED lines=44> */
.L_x_56091:
[----:B------:R-:W-:Y:S05]  /*faf0*/  BSYNC B3 ;  /* 0x0000000000037941 */ /* 0x000fea0003800000 */
.L_x_56090:
        /* <DEDUP_REMOVED lines=12> */
.L_x_56086:
[----:B------:R-:W-:Y:S05]  /*fbc0*/  BSYNC B2 ;  /* 0x0000000000027941 */ /* 0x000fea0003800000 */
.L_x_56085:
        /* <DEDUP_REMOVED lines=18> */
.L_x_56097:
[----:B------:R-:W-:Y:S02]  /*fcf0*/  IMAD.MOV.U32 R16, RZ, RZ, R10 ;  /* 0x000000ffff107224 */ /* 0x000fe400078e000a */
.L_x_56098:
[----:B------:R-:W-:Y:S05]  /*fd00*/  BSYNC B3 ;  /* 0x0000000000037941 */ /* 0x000fea0003800000 */
.L_x_56096:
        /* <DEDUP_REMOVED lines=16> */
.L_x_56102:
[----:B------:R-:W-:Y:S05]  /*fe10*/  BSYNC B4 ;  /* 0x0000000000047941 */ /* 0x000fea0003800000 */
.L_x_56101:
        /* <DEDUP_REMOVED lines=44> */
.L_x_56100:
[----:B------:R-:W-:Y:S05]  /*100e0*/  BSYNC B3 ;  /* 0x0000000000037941 */ /* 0x000fea0003800000 */
.L_x_56099:
        /* <DEDUP_REMOVED lines=11> */
.L_x_56095:
[----:B------:R-:W-:Y:S05]  /*101a0*/  BSYNC B2 ;  /* 0x0000000000027941 */ /* 0x000fea0003800000 */
.L_x_56094:
        /* <DEDUP_REMOVED lines=15> */
.L_x_56104:
[----:B------:R-:W-:Y:S05]  /*102a0*/  BSYNC B2 ;  /* 0x0000000000027941 */ /* 0x000fea0003800000 */
.L_x_56103:
[----:B------:R-:W-:Y:S02]  /*102b0*/  IADD3 R19, R19, 0x20, RZ ;  /* 0x0000002013137810 */ /* 0x000fe40007ffe0ff */
[----:B------:R-:W-:Y:S02]  /*102c0*/  IADD3 R18, R18, 0x20, RZ ;  /* 0x0000002012127810 */ /* 0x000fe40007ffe0ff */
.L_x_56066:
[----:B------:R-:W-:Y:S05]  /*102d0*/  BSYNC B1 ;  /* 0x0000000000017941 */ /* 0x000fea0003800000 */
.L_x_56065:
        /* <DEDUP_REMOVED lines=30> */
.L_x_56110:
[----:B------:R-:W-:Y:S02]  /*104c0*/  IMAD.MOV.U32 R13, RZ, RZ, R10 ;  /* 0x000000ffff0d7224 */ /* 0x000fe400078e000a */
.L_x_56111:
[----:B------:R-:W-:Y:S05]  /*104d0*/  BSYNC B3 ;  /* 0x0000000000037941 */ /* 0x000fea0003800000 */
.L_x_56109:
        /* <DEDUP_REMOVED lines=16> */
.L_x_56115:
[----:B------:R-:W-:Y:S05]  /*105e0*/  BSYNC B4 ;  /* 0x0000000000047941 */ /* 0x000fea0003800000 */
.L_x_56114:
        /* <DEDUP_REMOVED lines=44> */
.L_x_56113:
[----:B------:R-:W-:Y:S05]  /*108b0*/  BSYNC B3 ;  /* 0x0000000000037941 */ /* 0x000fea0003800000 */
.L_x_56112:
[----:B------:R1:W2:Y:S02]  /*108c0*/  I2F.U32 R8, R13 ;  /* 0x0000000d00087306 */ /* 0x0002a40000201000 */
[----:B-1----:R-:W-:-:S10]  /*108d0*/  HFMA2.MMA R13, -RZ, RZ, 0.1171875, 0 ;  /* 0x2f800000ff0d7435 */ /* 0x002fd400000001ff */
[----:B--2---:R-:W-:-:S05]  /*108e0*/  FFMA.FTZ R8, R8, R13, 1.1641532182693481445e-10 ;  /* 0x2f00000008087423 */ /* 0x004fca000001000d */
[----:B------:R-:W-:Y:S01]  /*108f0*/  FSETP.GTU.FTZ.AND P4, PT, R8, c[0x0][0x1e4], PT ;  /* 0x0000790008007a0b */ /* 0x000fe20003f9c000 */
[----:B-----5:R-:W-:-:S04]  /*10900*/  FMUL.FTZ R8, R120, c[0x0][0x1ec] ;  /* 0x00007b0078087a20 */ /* 0x020fc80000410000 */
[----:B------:R-:W-:-:S05]  /*10910*/  FMUL.FTZ R8, R8, c[0x0][0x1e8] ;  /* 0x00007a0008087a20 */ /* 0x000fca0000410000 */
[----:B------:R-:W-:Y:S02]  /*10920*/  FSEL R13, R8, RZ, !P4 ;  /* 0x000000ff080d7208 */ /* 0x000fe40006000000 */
[----:B------:R-:W-:-:S03]  /*10930*/  SEL R8, RZ, 0x1, P4 ;  /* 0x00000001ff087807 */ /* 0x000fc60002000000 */
[----:B------:R-:W-:Y:S01]  /*10940*/  FMUL.FTZ R164, R248, R13 ;  /* 0x0000000df8a47220 */ /* 0x000fe20000410000 */
[----:B------:R-:W-:-:S03]  /*10950*/  PRMT R13, R8, 0x7610, R13 ;  /* 0x00007610080d7816 */ /* 0x000fc6000000000d */
[----:B------:R-:W-:Y:S02]  /*10960*/  @P2 FADD.FTZ R164, R124, R164 ;  /* 0x000000a47ca42221 */ /* 0x000fe40000010000 */
.L_x_56108:
[----:B------:R-:W-:Y:S05]  /*10970*/  BSYNC B2 ;  /* 0x0000000000027941 */ /* 0x000fea0003800000 */
.L_x_56107:
        /* <DEDUP_REMOVED lines=18> */
.L_x_56119:
[----:B------:R-:W-:Y:S02]  /*10aa0*/  MOV R8, R10 ;  /* 0x0000000a00087202 */ /* 0x000fe40000000f00 */
.L_x_56120:
[----:B------:R-:W-:Y:S05]  /*10ab0*/  BSYNC B3 ;  /* 0x0000000000037941 */ /* 0x000fea0003800000 */
.L_x_56118:
        /* <DEDUP_REMOVED lines=16> */
.L_x_56124:
[----:B------:R-:W-:Y:S05]  /*10bc0*/  BSYNC B4 ;  /* 0x0000000000047941 */ /* 0x000fea0003800000 */
.L_x_56123:
        /* <DEDUP_REMOVED lines=44> */
.L_x_56122:
[----:B------:R-:W-:Y:S05]  /*10e90*/  BSYNC B3 ;  /* 0x0000000000037941 */ /* 0x000fea0003800000 */
.L_x_56121:
        /* <DEDUP_REMOVED lines=11> */
.L_x_56117:
[----:B------:R-:W-:Y:S05]  /*10f50*/  BSYNC B2 ;  /* 0x0000000000027941 */ /* 0x000fea0003800000 */
.L_x_56116:
        /* <DEDUP_REMOVED lines=18> */
.L_x_56128:
[----:B------:R-:W-:Y:S02]  /*11080*/  IMAD.MOV.U32 R8, RZ, RZ, R10 ;  /* 0x000000ffff087224 */ /* 0x000fe400078e000a */
.L_x_56129:
[----:B------:R-:W-:Y:S05]  /*11090*/  BSYNC B3 ;  /* 0x0000000000037941 */ /* 0x000fea0003800000 */
.L_x_56127:
        /* <DEDUP_REMOVED lines=16> */
.L_x_56133:
[----:B------:R-:W-:Y:S05]  /*111a0*/  BSYNC B4 ;  /* 0x0000000000047941 */ /* 0x000fea0003800000 */
.L_x_56132:
        /* <DEDUP_REMOVED lines=44> */
.L_x_56131:
[----:B------:R-:W-:Y:S05]  /*11470*/  BSYNC B3 ;  /* 0x0000000000037941 */ /* 0x000fea0003800000 */
.L_x_56130:
        /* <DEDUP_REMOVED lines=11> */
.L_x_56126:
[----:B------:R-:W-:Y:S05]  /*11530*/  BSYNC B2 ;  /* 0x0000000000027941 */ /* 0x000fea0003800000 */
.L_x_56125:
        /* <DEDUP_REMOVED lines=18> */
.L_x_56137:
[----:B------:R-:W-:Y:S02]  /*11660*/  IMAD.MOV.U32 R16, RZ, RZ, R10 ;  /* 0x000000ffff107224 */ /* 0x000fe400078e000a */
.L_x_56138:
[----:B------:R-:W-:Y:S05]  /*11670*/  BSYNC B3 ;  /* 0x0000000000037941 */ /* 0x000fea0003800000 */
.L_x_56136:
        /* <DEDUP_REMOVED lines=16> */
.L_x_56142:
[----:B------:R-:W-:Y:S05]  /*11780*/  BSYNC B4 ;  /* 0x0000000000047941 */ /* 0x000fea0003800000 */
.L_x_56141:
        /* <DEDUP_REMOVED lines=44> */
.L_x_56140:
[----:B------:R-:W-:Y:S05]  /*11a50*/  BSYNC B3 ;  /* 0x0000000000037941 */ /* 0x000fea0003800000 */
.L_x_56139:
        /* <DEDUP_REMOVED lines=10> */
.L_x_56135:
[----:B------:R-:W-:Y:S05]  /*11b00*/  BSYNC B2 ;  /* 0x0000000000027941 */ /* 0x000fea0003800000 */
.L_x_56134:
        /* <DEDUP_REMOVED lines=15> */
.L_x_56144:
[----:B------:R-:W-:Y:S05]  /*11c00*/  BSYNC B2 ;  /* 0x0000000000027941 */ /* 0x000fea0003800000 */
.L_x_56143:
[----:B------:R-:W-:Y:S02]  /*11c10*/  IADD3 R19, R19, 0x20, RZ ;  /* 0x0000002013137810 */ /* 0x000fe40007ffe0ff */
[----:B------:R-:W-:Y:S02]  /*11c20*/  IADD3 R18, R18, 0x20, RZ ;  /* 0x0000002012127810 */ /* 0x000fe40007ffe0ff */
.L_x_56106:
[----:B------:R-:W-:Y:S05]  /*11c30*/  BSYNC B1 ;  /* 0x0000000000017941 */ /* 0x000fea0003800000 */
.L_x_56105:
        /* <DEDUP_REMOVED lines=30> */
.L_x_56150:
[----:B------:R-:W-:Y:S02]  /*11e20*/  IMAD.MOV.U32 R13, RZ, RZ, R10 ;  /* 0x000000ffff0d7224 */ /* 0x000fe400078e000a */
.L_x_56151:
[----:B------:R-:W-:Y:S05]  /*11e30*/  BSYNC B3 ;  /* 0x0000000000037941 */ /* 0x000fea0003800000 */
.L_x_56149:
        /* <DEDUP_REMOVED lines=16> */
.L_x_56155:
[----:B------:R-:W-:Y:S05]  /*11f40*/  BSYNC B4 ;  /* 0x0000000000047941 */ /* 0x000fea0003800000 */
.L_x_56154:
        /* <DEDUP_REMOVED lines=44> */
.L_x_56153:
[----:B------:R-:W-:Y:S05]  /*12210*/  BSYNC B3 ;  /* 0x0000000000037941 */ /* 0x000fea0003800000 */
.L_x_56152:
        /* <DEDUP_REMOVED lines=11> */
.L_x_56148:
[----:B------:R-:W-:Y:S05]  /*122d0*/  BSYNC B2 ;  /* 0x0000000000027941 */ /* 0x000fea0003800000 */
.L_x_56147:
        /* <DEDUP_REMOVED lines=18> */
.L_x_56159:
[----:B------:R-:W-:Y:S02]  /*12400*/  MOV R8, R10 ;  /* 0x0000000a00087202 */ /* 0x000fe40000000f00 */
.L_x_56160:
[----:B------:R-:W-:Y:S05]  /*12410*/  BSYNC B3 ;  /* 0x0000000000037941 */ /* 0x000fea0003800000 */
.L_x_56158:
        /* <DEDUP_REMOVED lines=16> */
.L_x_56164:
[----:B------:R-:W-:Y:S05]  /*12520*/  BSYNC B4 ;  /* 0x0000000000047941 */ /* 0x000fea0003800000 */
.L_x_56163:
        /* <DEDUP_REMOVED lines=44> */
.L_x_56162:
[----:B------:R-:W-:Y:S05]  /*127f0*/  BSYNC B3 ;  /* 0x0000000000037941 */ /* 0x000fea0003800000 */
.L_x_56161:
        /* <DEDUP_REMOVED lines=11> */
.L_x_56157:
[----:B------:R-:W-:Y:S05]  /*128b0*/  BSYNC B2 ;  /* 0x0000000000027941 */ /* 0x000fea0003800000 */
.L_x_56156:
        /* <DEDUP_REMOVED lines=18> */
.L_x_56168:
[----:B------:R-:W-:Y:S02]  /*129e0*/  IMAD.MOV.U32 R8, RZ, RZ, R10 ;  /* 0x000000ffff087224 */ /* 0x000fe400078e000a */
.L_x_56169:
[----:B------:R-:W-:Y:S05]  /*129f0*/  BSYNC B3 ;  /* 0x0000000000037941 */ /* 0x000fea0003800000 */
.L_x_56167:
        /* <DEDUP_REMOVED lines=16> */
.L_x_56173:
[----:B------:R-:W-:Y:S05]  /*12b00*/  BSYNC B4 ;  /* 0x0000000000047941 */ /* 0x000fea0003800000 */
.L_x_56172:
        /* <DEDUP_REMOVED lines=44> */
.L_x_56171:
[----:B------:R-:W-:Y:S05]  /*12dd0*/  BSYNC B3 ;  /* 0x0000000000037941 */ /* 0x000fea0003800000 */
.L_x_56170:
        /* <DEDUP_REMOVED lines=11> */
.L_x_56166:
[----:B------:R-:W-:Y:S05]  /*12e90*/  BSYNC B2 ;  /* 0x0000000000027941 */ /* 0x000fea0003800000 */
.L_x_56165:
        /* <DEDUP_REMOVED lines=18> */
.L_x_56177:
[----:B------:R-:W-:Y:S02]  /*12fc0*/  IMAD.MOV.U32 R16, RZ, RZ, R10 ;  /* 0x000000ffff107224 */ /* 0x000fe400078e000a */
.L_x_56178:
[----:B------:R-:W-:Y:S05]  /*12fd0*/  BSYNC B3 ;  /* 0x0000000000037941 */ /* 0x000fea0003800000 */
.L_x_56176:
        /* <DEDUP_REMOVED lines=16> */
.L_x_56182:
[----:B------:R-:W-:Y:S05]  /*130e0*/  BSYNC B4 ;  /* 0x0000000000047941 */ /* 0x000fea0003800000 */
.L_x_56181:
        /* <DEDUP_REMOVED lines=44> */
.L_x_56180:
[----:B------:R-:W-:Y:S05]  /*133b0*/  BSYNC B3 ;  /* 0x0000000000037941 */ /* 0x000fea0003800000 */
.L_x_56179:
        /* <DEDUP_REMOVED lines=10> */
.L_x_56175:
[----:B------:R-:W-:Y:S05]  /*13460*/  BSYNC B2 ;  /* 0x0000000000027941 */ /* 0x000fea0003800000 */
.L_x_56174:
        /* <DEDUP_REMOVED lines=15> */
.L_x_56184:
[----:B------:R-:W-:Y:S05]  /*13560*/  BSYNC B2 ;  /* 0x0000000000027941 */ /* 0x000fea0003800000 */
.L_x_56183:
[----:B------:R-:W-:Y:S02]  /*13570*/  IADD3 R19, R19, 0x20, RZ ;  /* 0x0000002013137810 */ /* 0x000fe40007ffe0ff */
[----:B------:R-:W-:Y:S02]  /*13580*/  IADD3 R18, R18, 0x20, RZ ;  /* 0x0000002012127810 */ /* 0x000fe40007ffe0ff */
.L_x_56146:
[----:B------:R-:W-:Y:S05]  /*13590*/  BSYNC B1 ;  /* 0x0000000000017941 */ /* 0x000fea0003800000 */
.L_x_56145:
        /* <DEDUP_REMOVED lines=30> */
.L_x_56190:
[----:B------:R-:W-:Y:S02]  /*13780*/  IMAD.MOV.U32 R13, RZ, RZ, R10 ;  /* 0x000000ffff0d7224 */ /* 0x000fe400078e000a */
.L_x_56191:
[----:B------:R-:W-:Y:S05]  /*13790*/  BSYNC B3 ;  /* 0x0000000000037941 */ /* 0x000fea0003800000 */
.L_x_56189:
        /* <DEDUP_REMOVED lines=16> */
.L_x_56195:
[----:B------:R-:W-:Y:S05]  /*138a0*/  BSYNC B4 ;  /* 0x0000000000047941 */ /* 0x000fea0003800000 */
.L_x_56194:
        /* <DEDUP_REMOVED lines=44> */
.L_x_56193:
[----:B------:R-:W-:Y:S05]  /*13b70*/  BSYNC B3 ;  /* 0x0000000000037941 */ /* 0x000fea0003800000 */
.L_x_56192:
        /* <DEDUP_REMOVED lines=11> */
.L_x_56188:
[----:B------:R-:W-:Y:S05]  /*13c30*/  BSYNC B2 ;  /* 0x0000000000027941 */ /* 0x000fea0003800000 */
.L_x_56187:
        /* <DEDUP_REMOVED lines=18> */
.L_x_56199:
[----:B------:R-:W-:Y:S02]  /*13d60*/  MOV R8, R10 ;  /* 0x0000000a00087202 */ /* 0x000fe40000000f00 */
.L_x_56200:
[----:B------:R-:W-:Y:S05]  /*13d70*/  BSYNC B3 ;  /* 0x0000000000037941 */ /* 0x000fea0003800000 */
.L_x_56198:
        /* <DEDUP_REMOVED lines=16> */
.L_x_56204:
[----:B------:R-:W-:Y:S05]  /*13e80*/  BSYNC B4 ;  /* 0x0000000000047941 */ /* 0x000fea0003800000 */
.L_x_56203:
        /* <DEDUP_REMOVED lines=44> */
.L_x_56202:
[----:B------:R-:W-:Y:S05]  /*14150*/  BSYNC B3 ;  /* 0x0000000000037941 */ /* 0x000fea0003800000 */
.L_x_56201:
        /* <DEDUP_REMOVED lines=11> */
.L_x_56197:
[----:B------:R-:W-:Y:S05]  /*14210*/  BSYNC B2 ;  /* 0x0000000000027941 */ /* 0x000fea0003800000 */
.L_x_56196:
        /* <DEDUP_REMOVED lines=18> */
.L_x_56208:
[----:B------:R-:W-:Y:S02]  /*14340*/  IMAD.MOV.U32 R8, RZ, RZ, R10 ;  /* 0x000000ffff087224 */ /* 0x000fe400078e000a */
.L_x_56209:
[----:B------:R-:W-:Y:S05]  /*14350*/  BSYNC B3 ;  /* 0x0000000000037941 */ /* 0x000fea0003800000 */
.L_x_56207:
        /* <DEDUP_REMOVED lines=16> */
.L_x_56213:
[----:B------:R-:W-:Y:S05]  /*14460*/  BSYNC B4 ;  /* 0x0000000000047941 */ /* 0x000fea0003800000 */
.L_x_56212:
        /* <DEDUP_REMOVED lines=44> */
.L_x_56211:
[----:B------:R-:W-:Y:S05]  /*14730*/  BSYNC B3 ;  /* 0x0000000000037941 */ /* 0x000fea0003800000 */
.L_x_56210:
        /* <DEDUP_REMOVED lines=11> */
.L_x_56206:
[----:B------:R-:W-:Y:S05]  /*147f0*/  BSYNC B2 ;  /* 0x0000000000027941 */ /* 0x000fea0003800000 */
.L_x_56205:
        /* <DEDUP_REMOVED lines=18> */
.L_x_56217:
[----:B------:R-:W-:Y:S02]  /*14920*/  IMAD.MOV.U32 R16, RZ, RZ, R10 ;  /* 0x000000ffff107224 */ /* 0x000fe400078e000a */
.L_x_56218:
[----:B------:R-:W-:Y:S05]  /*14930*/  BSYNC B3 ;  /* 0x0000000000037941 */ /* 0x000fea0003800000 */
.L_x_56216:
        /* <DEDUP_REMOVED lines=16> */
.L_x_56222:
[----:B------:R-:W-:Y:S05]  /*14a40*/  BSYNC B4 ;  /* 0x0000000000047941 */ /* 0x000fea0003800000 */
.L_x_56221:
        /* <DEDUP_REMOVED lines=44> */
.L_x_56220:
[----:B------:R-:W-:Y:S05]  /*14d10*/  BSYNC B3 ;  /* 0x0000000000037941 */ /* 0x000fea0003800000 */
.L_x_56219:
        /* <DEDUP_REMOVED lines=10> */
.L_x_56215:
[----:B------:R-:W-:Y:S05]  /*14dc0*/  BSYNC B2 ;  /* 0x0000000000027941 */ /* 0x000fea0003800000 */
.L_x_56214:
        /* <DEDUP_REMOVED lines=15> */
.L_x_56224:
[----:B------:R-:W-:Y:S05]  /*14ec0*/  BSYNC B2 ;  /* 0x0000000000027941 */ /* 0x000fea0003800000 */
.L_x_56223:
[----:B------:R-:W-:Y:S02]  /*14ed0*/  IADD3 R19, R19, 0x20, RZ ;  /* 0x0000002013137810 */ /* 0x000fe40007ffe0ff */
[----:B------:R-:W-:Y:S02]  /*14ee0*/  IADD3 R18, R18, 0x20, RZ ;  /* 0x0000002012127810 */ /* 0x000fe40007ffe0ff */
.L_x_56186:
[----:B------:R-:W-:Y:S05]  /*14ef0*/  BSYNC B1 ;  /* 0x0000000000017941 */ /* 0x000fea0003800000 */
.L_x_56185:
        /* <DEDUP_REMOVED lines=30> */
.L_x_56230:
[----:B------:R-:W-:Y:S02]  /*150e0*/  IMAD.MOV.U32 R13, RZ, RZ, R10 ;  /* 0x000000ffff0d7224 */ /* 0x000fe400078e000a */
.L_x_56231:
[----:B------:R-:W-:Y:S05]  /*150f0*/  BSYNC B3 ;  /* 0x0000000000037941 */ /* 0x000fea0003800000 */
.L_x_56229:
        /* <DEDUP_REMOVED lines=16> */
.L_x_56235:
[----:B------:R-:W-:Y:S05]  /*15200*/  BSYNC B4 ;  /* 0x0000000000047941 */ /* 0x000fea0003800000 */
.L_x_56234:
        /* <DEDUP_REMOVED lines=44> */
.L_x_56233:
[----:B------:R-:W-:Y:S05]  /*154d0*/  BSYNC B3 ;  /* 0x0000000000037941 */ /* 0x000fea0003800000 */
.L_x_56232:
        /* <DEDUP_REMOVED lines=11> */
.L_x_56228:
[----:B------:R-:W-:Y:S05]  /*15590*/  BSYNC B2 ;  /* 0x0000000000027941 */ /* 0x000fea0003800000 */
.L_x_56227:
        /* <DEDUP_REMOVED lines=18> */
.L_x_56239:
[----:B------:R-:W-:Y:S02]  /*156c0*/  MOV R8, R10 ;  /* 0x0000000a00087202 */ /* 0x000fe40000000f00 */
.L_x_56240:
[----:B------:R-:W-:Y:S05]  /*156d0*/  BSYNC B3 ;  /* 0x0000000000037941 */ /* 0x000fea0003800000 */
.L_x_56238:
        /* <DEDUP_REMOVED lines=16> */
.L_x_56244:
[----:B------:R-:W-:Y:S05]  /*157e0*/  BSYNC B4 ;  /* 0x0000000000047941 */ /* 0x000fea0003800000 */
.L_x_56243:
        /* <DEDUP_REMOVED lines=44> */
.L_x_56242:
[----:B------:R-:W-:Y:S05]  /*15ab0*/  BSYNC B3 ;  /* 0x0000000000037941 */ /* 0x000fea0003800000 */
.L_x_56241:
        /* <DEDUP_REMOVED lines=11> */
.L_x_56237:
[----:B------:R-:W-:Y:S05]  /*15b70*/  BSYNC B2 ;  /* 0x0000000000027941 */ /* 0x000fea0003800000 */
.L_x_56236:
        /* <DEDUP_REMOVED lines=18> */
.L_x_56248:
[----:B------:R-:W-:Y:S02]  /*15ca0*/  IMAD.MOV.U32 R8, RZ, RZ, R10 ;  /* 0x000000ffff087224 */ /* 0x000fe400078e000a */
.L_x_56249:
[----:B------:R-:W-:Y:S05]  /*15cb0*/  BSYNC B3 ;  /* 0x0000000000037941 */ /* 0x000fea0003800000 */
.L_x_56247:
        /* <DEDUP_REMOVED lines=16> */
.L_x_56253:
[----:B------:R-:W-:Y:S05]  /*15dc0*/  BSYNC B4 ;  /* 0x0000000000047941 */ /* 0x000fea0003800000 */
.L_x_56252:
        /* <DEDUP_REMOVED lines=44> */
.L_x_56251:
[----:B------:R-:W-:Y:S05]  /*16090*/  BSYNC B3 ;  /* 0x0000000000037941 */ /* 0x000fea0003800000 */
.L_x_56250:
        /* <DEDUP_REMOVED lines=11> */
.L_x_56246:
[----:B------:R-:W-:Y:S05]  /*16150*/  BSYNC B2 ;  /* 0x0000000000027941 */ /* 0x000fea0003800000 */
.L_x_56245:
        /* <DEDUP_REMOVED lines=18> */
.L_x_56257:
[----:B------:R-:W-:Y:S02]  /*16280*/  IMAD.MOV.U32 R16, RZ, RZ, R10 ;  /* 0x000000ffff107224 */ /* 0x000fe400078e000a */
.L_x_56258:
[----:B------:R-:W-:Y:S05]  /*16290*/  BSYNC B3 ;  /* 0x0000000000037941 */ /* 0x000fea0003800000 */
.L_x_56256:
        /* <DEDUP_REMOVED lines=16> */
.L_x_56262:
[----:B------:R-:W-:Y:S05]  /*163a0*/  BSYNC B4 ;  /* 0x0000000000047941 */ /* 0x000fea0003800000 */
.L_x_56261:
        /* <DEDUP_REMOVED lines=44> */
.L_x_56260:
[----:B------:R-:W-:Y:S05]  /*16670*/  BSYNC B3 ;  /* 0x0000000000037941 */ /* 0x000fea0003800000 */
.L_x_56259:
        /* <DEDUP_REMOVED lines=10> */
.L_x_56255:
[----:B------:R-:W-:Y:S05]  /*16720*/  BSYNC B2 ;  /* 0x0000000000027941 */ /* 0x000fea0003800000 */
.L_x_56254:
        /* <DEDUP_REMOVED lines=15> */
.L_x_56264:
[----:B------:R-:W-:Y:S05]  /*16820*/  BSYNC B2 ;  /* 0x0000000000027941 */ /* 0x000fea0003800000 */
.L_x_56263:
[----:B------:R-:W-:Y:S02]  /*16830*/  IADD3 R19, R19, 0x20, RZ ;  /* 0x0000002013137810 */ /* 0x000fe40007ffe0ff */
[----:B------:R-:W-:Y:S02]  /*16840*/  IADD3 R18, R18, 0x20, RZ ;  /* 0x0000002012127810 */ /* 0x000fe40007ffe0ff */
.L_x_56226:
[----:B------:R-:W-:Y:S05]  /*16850*/  BSYNC B1 ;  /* 0x0000000000017941 */ /* 0x000fea0003800000 */
.L_x_56225:
        /* <DEDUP_REMOVED lines=30> */
.L_x_56270:
[----:B------:R-:W-:Y:S02]  /*16a40*/  IMAD.MOV.U32 R13, RZ, RZ, R10 ;  /* 0x000000ffff0d7224 */ /* 0x000fe400078e000a */
.L_x_56271:
[----:B------:R-:W-:Y:S05]  /*16a50*/  BSYNC B3 ;  /* 0x0000000000037941 */ /* 0x000fea0003800000 */
.L_x_56269:
        /* <DEDUP_REMOVED lines=16> */
.L_x_56275:
[----:B------:R-:W-:Y:S05]  /*16b60*/  BSYNC B4 ;  /* 0x0000000000047941 */ /* 0x000fea0003800000 */
.L_x_56274:
        /* <DEDUP_REMOVED lines=44> */
.L_x_56273:
[----:B------:R-:W-:Y:S05]  /*16e30*/  BSYNC B3 ;  /* 0x0000000000037941 */ /* 0x000fea0003800000 */
.L_x_56272:
        /* <DEDUP_REMOVED lines=11> */
.L_x_56268:
[----:B------:R-:W-:Y:S05]  /*16ef0*/  BSYNC B2 ;  /* 0x0000000000027941 */ /* 0x000fea0003800000 */
.L_x_56267:
        /* <DEDUP_REMOVED lines=18> */
.L_x_56279:
[----:B------:R-:W-:Y:S02]  /*17020*/  MOV R8, R10 ;  /* 0x0000000a00087202 */ /* 0x000fe40000000f00 */
.L_x_56280:
[----:B------:R-:W-:Y:S05]  /*17030*/  BSYNC B3 ;  /* 0x0000000000037941 */ /* 0x000fea0003800000 */
.L_x_56278:
        /* <DEDUP_REMOVED lines=16> */
.L_x_56284:
[----:B------:R-:W-:Y:S05]  /*17140*/  BSYNC B4 ;  /* 0x0000000000047941 */ /* 0x000fea0003800000 */
.L_x_56283:
        /* <DEDUP_REMOVED lines=44> */
.L_x_56282:
[----:B------:R-:W-:Y:S05]  /*17410*/  BSYNC B3 ;  /* 0x0000000000037941 */ /* 0x000fea0003800000 */
.L_x_56281:
        /* <DEDUP_REMOVED lines=11> */
.L_x_56277:
[----:B------:R-:W-:Y:S05]  /*174d0*/  BSYNC B2 ;  /* 0x0000000000027941 */ /* 0x000fea0003800000 */
.L_x_56276:
        /* <DEDUP_REMOVED lines=18> */
.L_x_56288:
[----:B------:R-:W-:Y:S02]  /*17600*/  IMAD.MOV.U32 R8, RZ, RZ, R10 ;  /* 0x000000ffff087224 */ /* 0x000fe400078e000a */
.L_x_56289:
[----:B------:R-:W-:Y:S05]  /*17610*/  BSYNC B3 ;  /* 0x0000000000037941 */ /* 0x000fea0003800000 */
.L_x_56287:
        /* <DEDUP_REMOVED lines=16> */
.L_x_56293:
[----:B------:R-:W-:Y:S05]  /*17720*/  BSYNC B4 ;  /* 0x0000000000047941 */ /* 0x000fea0003800000 */
.L_x_56292:
        /* <DEDUP_REMOVED lines=44> */
.L_x_56291:
[----:B------:R-:W-:Y:S05]  /*179f0*/  BSYNC B3 ;  /* 0x0000000000037941 */ /* 0x000fea0003800000 */
.L_x_56290:
        /* <DEDUP_REMOVED lines=11> */
.L_x_56286:
[----:B------:R-:W-:Y:S05]  /*17ab0*/  BSYNC B2 ;  /* 0x0000000000027941 */ /* 0x000fea0003800000 */
.L_x_56285:
        /* <DEDUP_REMOVED lines=18> */
.L_x_56297:
[----:B------:R-:W-:Y:S02]  /*17be0*/  IMAD.MOV.U32 R16, RZ, RZ, R10 ;  /* 0x000000ffff107224 */ /* 0x000fe400078e000a */
.L_x_56298:
[----:B------:R-:W-:Y:S05]  /*17bf0*/  BSYNC B3 ;  /* 0x0000000000037941 */ /* 0x000fea0003800000 */
.L_x_56296:
        /* <DEDUP_REMOVED lines=16> */
.L_x_56302:
[----:B------:R-:W-:Y:S05]  /*17d00*/  BSYNC B4 ;  /* 0x0000000000047941 */ /* 0x000fea0003800000 */
.L_x_56301:
        /* <DEDUP_REMOVED lines=44> */
.L_x_56300:
[----:B------:R-:W-:Y:S05]  /*17fd0*/  BSYNC B3 ;  /* 0x0000000000037941 */ /* 0x000fea0003800000 */
.L_x_56299:
        /* <DEDUP_REMOVED lines=10> */
.L_x_56295:
[----:B------:R-:W-:Y:S05]  /*18080*/  BSYNC B2 ;  /* 0x0000000000027941 */ /* 0x000fea0003800000 */
.L_x_56294:
        /* <DEDUP_REMOVED lines=15> */
.L_x_56304:
[----:B------:R-:W-:Y:S05]  /*18180*/  BSYNC B2 ;  /* 0x0000000000027941 */ /* 0x000fea0003800000 */
.L_x_56303:
[----:B------:R-:W-:Y:S02]  /*18190*/  IADD3 R19, R19, 0x20, RZ ;  /* 0x0000002013137810 */ /* 0x000fe40007ffe0ff */
[----:B------:R-:W-:Y:S02]  /*181a0*/  IADD3 R18, R18, 0x20, RZ ;  /* 0x0000002012127810 */ /* 0x000fe40007ffe0ff */
.L_x_56266:
[----:B------:R-:W-:Y:S05]  /*181b0*/  BSYNC B1 ;  /* 0x0000000000017941 */ /* 0x000fea0003800000 */
.L_x_56265:
        /* <DEDUP_REMOVED lines=30> */
.L_x_56310:
[----:B------:R-:W-:Y:S02]  /*183a0*/  IMAD.MOV.U32 R13, RZ, RZ, R10 ;  /* 0x000000ffff0d7224 */ /* 0x000fe400078e000a */
.L_x_56311:
[----:B------:R-:W-:Y:S05]  /*183b0*/  BSYNC B3 ;  /* 0x0000000000037941 */ /* 0x000fea0003800000 */
.L_x_56309:
        /* <DEDUP_REMOVED lines=16> */
.L_x_56315:
[----:B------:R-:W-:Y:S05]  /*184c0*/  BSYNC B4 ;  /* 0x0000000000047941 */ /* 0x000fea0003800000 */
.L_x_56314:
        /* <DEDUP_REMOVED lines=44> */
.L_x_56313:
[----:B------:R-:W-:Y:S05]  /*18790*/  BSYNC B3 ;  /* 0x0000000000037941 */ /* 0x000fea0003800000 */
.L_x_56312:
        /* <DEDUP_REMOVED lines=11> */
.L_x_56308:
[----:B------:R-:W-:Y:S05]  /*18850*/  BSYNC B2 ;  /* 0x0000000000027941 */ /* 0x000fea0003800000 */
.L_x_56307:
        /* <DEDUP_REMOVED lines=18> */
.L_x_56319:
[----:B------:R-:W-:Y:S02]  /*18980*/  MOV R8, R10 ;  /* 0x0000000a00087202 */ /* 0x000fe40000000f00 */
.L_x_56320:
[----:B------:R-:W-:Y:S05]  /*18990*/  BSYNC B3 ;  /* 0x0000000000037941 */ /* 0x000fea0003800000 */
.L_x_56318:
        /* <DEDUP_REMOVED lines=16> */
.L_x_56324:
[----:B------:R-:W-:Y:S05]  /*18aa0*/  BSYNC B4 ;  /* 0x0000000000047941 */ /* 0x000fea0003800000 */
.L_x_56323:
        /* <DEDUP_REMOVED lines=44> */
.L_x_56322:
[----:B------:R-:W-:Y:S05]  /*18d70*/  BSYNC B3 ;  /* 0x0000000000037941 */ /* 0x000fea0003800000 */
.L_x_56321:
        /* <DEDUP_REMOVED lines=11> */
.L_x_56317:
[----:B------:R-:W-:Y:S05]  /*18e30*/  BSYNC B2 ;  /* 0x0000000000027941 */ /* 0x000fea0003800000 */
.L_x_56316:
        /* <DEDUP_REMOVED lines=18> */
.L_x_56328:
[----:B------:R-:W-:Y:S02]  /*18f60*/  IMAD.MOV.U32 R8, RZ, RZ, R10 ;  /* 0x000000ffff087224 */ /* 0x000fe400078e000a */
.L_x_56329:
[----:B------:R-:W-:Y:S05]  /*18f70*/  BSYNC B3 ;  /* 0x0000000000037941 */ /* 0x000fea0003800000 */
.L_x_56327:
        /* <DEDUP_REMOVED lines=16> */
.L_x_56333:
[----:B------:R-:W-:Y:S05]  /*19080*/  BSYNC B4 ;  /* 0x0000000000047941 */ /* 0x000fea0003800000 */
.L_x_56332:
        /* <DEDUP_REMOVED lines=44> */
.L_x_56331:
[----:B------:R-:W-:Y:S05]  /*19350*/  BSYNC B3 ;  /* 0x0000000000037941 */ /* 0x000fea0003800000 */
.L_x_56330:
        /* <DEDUP_REMOVED lines=11> */
.L_x_56326:
[----:B------:R-:W-:Y:S05]  /*19410*/  BSYNC B2 ;  /* 0x0000000000027941 */ /* 0x000fea0003800000 */
.L_x_56325:
        /* <DEDUP_REMOVED lines=18> */
.L_x_56337:
[----:B------:R-:W-:Y:S02]  /*19540*/  IMAD.MOV.U32 R16, RZ, RZ, R10 ;  /* 0x000000ffff107224 */ /* 0x000fe400078e000a */
.L_x_56338:
[----:B------:R-:W-:Y:S05]  /*19550*/  BSYNC B3 ;  /* 0x0000000000037941 */ /* 0x000fea0003800000 */
.L_x_56336:
        /* <DEDUP_REMOVED lines=16> */
.L_x_56342:
[----:B------:R-:W-:Y:S05]  /*19660*/  BSYNC B4 ;  /* 0x0000000000047941 */ /* 0x000fea0003800000 */
.L_x_56341:
        /* <DEDUP_REMOVED lines=44> */
.L_x_56340:
[----:B------:R-:W-:Y:S05]  /*19930*/  BSYNC B3 ;  /* 0x0000000000037941 */ /* 0x000fea0003800000 */
.L_x_56339:
        /* <DEDUP_REMOVED lines=10> */
.L_x_56335:
[----:B------:R-:W-:Y:S05]  /*199e0*/  BSYNC B2 ;  /* 0x0000000000027941 */ /* 0x000fea0003800000 */
.L_x_56334:
        /* <DEDUP_REMOVED lines=15> */
.L_x_56344:
[----:B------:R-:W-:Y:S05]  /*19ae0*/  BSYNC B2 ;  /* 0x0000000000027941 */ /* 0x000fea0003800000 */
.L_x_56343:
[----:B------:R-:W-:Y:S02]  /*19af0*/  IADD3 R19, R19, 0x20, RZ ;  /* 0x0000002013137810 */ /* 0x000fe40007ffe0ff */
[----:B------:R-:W-:Y:S02]  /*19b00*/  IADD3 R18, R18, 0x20, RZ ;  /* 0x0000002012127810 */ /* 0x000fe40007ffe0ff */
.L_x_56306:
[----:B------:R-:W-:Y:S05]  /*19b10*/  BSYNC B1 ;  /* 0x0000000000017941 */ /* 0x000fea0003800000 */
.L_x_56305:
        /* <DEDUP_REMOVED lines=30> */
.L_x_56350:
[----:B------:R-:W-:Y:S02]  /*19d00*/  IMAD.MOV.U32 R13, RZ, RZ, R10 ;  /* 0x000000ffff0d7224 */ /* 0x000fe400078e000a */
.L_x_56351:
[----:B------:R-:W-:Y:S05]  /*19d10*/  BSYNC B3 ;  /* 0x0000000000037941 */ /* 0x000fea0003800000 */
.L_x_56349:
        /* <DEDUP_REMOVED lines=16> */
.L_x_56355:
[----:B------:R-:W-:Y:S05]  /*19e20*/  BSYNC B4 ;  /* 0x0000000000047941 */ /* 0x000fea0003800000 */
.L_x_56354:
        /* <DEDUP_REMOVED lines=44> */
.L_x_56353:
[----:B------:R-:W-:Y:S05]  /*1a0f0*/  BSYNC B3 ;  /* 0x0000000000037941 */ /* 0x000fea0003800000 */
.L_x_56352:
        /* <DEDUP_REMOVED lines=11> */
.L_x_56348:
[----:B------:R-:W-:Y:S05]  /*1a1b0*/  BSYNC B2 ;  /* 0x0000000000027941 */ /* 0x000fea0003800000 */
.L_x_56347:
        /* <DEDUP_REMOVED lines=18> */
.L_x_56359:
[----:B------:R-:W-:Y:S02]  /*1a2e0*/  MOV R14, R10 ;  /* 0x0000000a000e7202 */ /* 0x000fe40000000f00 */
.L_x_56360:
[----:B------:R-:W-:Y:S05]  /*1a2f0*/  BSYNC B3 ;  /* 0x0000000000037941 */ /* 0x000fea0003800000 */
.L_x_56358:
        /* <DEDUP_REMOVED lines=16> */
.L_x_56364:
[----:B------:R-:W-:Y:S05]  /*1a400*/  BSYNC B4 ;  /* 0x0000000000047941 */ /* 0x000fea0003800000 */
.L_x_56363:
        /* <DEDUP_REMOVED lines=44> */
.L_x_56362:
[----:B------:R-:W-:Y:S05]  /*1a6d0*/  BSYNC B3 ;  /* 0x0000000000037941 */ /* 0x000fea0003800000 */
.L_x_56361:
        /* <DEDUP_REMOVED lines=10> */
.L_x_56357:
[----:B------:R-:W-:Y:S05]  /*1a780*/  BSYNC B2 ;  /* 0x0000000000027941 */ /* 0x000fea0003800000 */
.L_x_56356:
        /* <DEDUP_REMOVED lines=18> */
.L_x_56368:
[----:B------:R-:W-:Y:S02]  /*1a8b0*/  IMAD.MOV.U32 R15, RZ, RZ, R10 ;  /* 0x000000ffff0f7224 */ /* 0x000fe400078e000a */
.L_x_56369:
[----:B------:R-:W-:Y:S05]  /*1a8c0*/  BSYNC B3 ;  /* 0x0000000000037941 */ /* 0x000fea0003800000 */
.L_x_56367:
        /* <DEDUP_REMOVED lines=16> */
.L_x_56373:
[----:B------:R-:W-:Y:S05]  /*1a9d0*/  BSYNC B4 ;  /* 0x0000000000047941 */ /* 0x000fea0003800000 */
.L_x_56372:
        /* <DEDUP_REMOVED lines=44> */
.L_x_56371:
[----:B------:R-:W-:Y:S05]  /*1aca0*/  BSYNC B3 ;  /* 0x0000000000037941 */ /* 0x000fea0003800000 */
.L_x_56370:
[----:B------:R1:W2:Y:S02]  /*1acb0*/  I2F.U32 R8, R15 ;  /* 0x0000000f00087306 */ /* 0x0002a40000201000 */
[----:B-1----:R-:W-:-:S04]  /*1acc0*/  IMAD.MOV.U32 R15, RZ, RZ, 0x2f800000 ;  /* 0x2f800000ff0f7424 */ /* 0x002fc800078e00ff */
        /* <DEDUP_REMOVED lines=9> */
.L_x_56366:
[----:B------:R-:W-:Y:S05]  /*1ad60*/  BSYNC B2 ;  /* 0x0000000000027941 */ /* 0x000fea0003800000 */
.L_x_56365:
        /* <DEDUP_REMOVED lines=18> */
.L_x_56377:
[----:B------:R-:W-:Y:S02]  /*1ae90*/  IMAD.MOV.U32 R16, RZ, RZ, R10 ;  /* 0x000000ffff107224 */ /* 0x000fe400078e000a */
.L_x_56378:
[----:B------:R-:W-:Y:S05]  /*1aea0*/  BSYNC B3 ;  /* 0x0000000000037941 */ /* 0x000fea0003800000 */
.L_x_56376:
        /* <DEDUP_REMOVED lines=16> */
.L_x_56382:
[----:B------:R-:W-:Y:S05]  /*1afb0*/  BSYNC B4 ;  /* 0x0000000000047941 */ /* 0x000fea0003800000 */
.L_x_56381:
[----:B------:R-:W-:Y:S01]  /*1afc0*/  LOP3.LUT R9, R7, UR5, R11, 0x96, !PT ;  /* 0x0000000507097c12 */ /* 0x000fe2000f8e960b */
[----:B------:R-:W-:-:S04]  /*1afd0*/  IMAD.HI.U32 R8, R5, -0x326172a9, RZ ;  /* 0xcd9e8d5705087827 */ /* 0x000fc800078e00ff */
        /* <DEDUP_REMOVED lines=42> */
.L_x_56380:
[----:B------:R-:W-:Y:S05]  /*1b280*/  BSYNC B3 ;  /* 0x0000000000037941 */ /* 0x000fea0003800000 */
.L_x_56379:
        /* <DEDUP_REMOVED lines=10> */
.L_x_56375:
[----:B------:R-:W-:Y:S05]  /*1b330*/  BSYNC B2 ;  /* 0x0000000000027941 */ /* 0x000fea0003800000 */
.L_x_56374:
[----:B0-----:R-:W-:-:S04]  /*1b340*/  IMAD.MOV.U32 R192, RZ, RZ, 0x10 ;  /* 0x00000010ffc07424 */ /* 0x001fc800078e00ff */
[----:B------:R-:W-:-:S05]  /*1b350*/  IMAD.WIDE.U32 R192, R19, R192, c[0x0][0x188] ;  /* 0x0000620013c07625 */ /* 0x000fca00078e00c0 */
[----:B------:R0:W-:Y:S01]  /*1b360*/  STG.E.128 [R192.64], R188 ;  /* 0x000000bcc0007986 */ /* 0x0001e2000c101d06 */
[----:B------:R-:W-:Y:S05]  /*1b370*/  @!P1 BRA `(.L_x_56346) ;  /* 0x000000a000009947 */ /* 0x000fea0003800000 */
[----:B------:R-:W-:Y:S01]  /*1b380*/  IMAD.U32 R17, R15, 0x10000, RZ ;  /* 0x000100000f117824 */ /* 0x000fe200078e00ff */
[----:B------:R-:W-:-:S04]  /*1b390*/  LOP3.LUT R19, R16, 0xffff, RZ, 0xc0, !PT ;  /* 0x0000ffff10137812 */ /* 0x000fc800078ec0ff */
        /* <DEDUP_REMOVED lines=8> */
.L_x_56346:
[----:B------:R-:W-:Y:S05]  /*1b420*/  BSYNC B1 ;  /* 0x0000000000017941 */ /* 0x000fea0003800000 */
.L_x_56345:
[----:B-1----:R-:W-:Y:S01]  /*1b430*/  FADD.FTZ R17, RZ, R128 ;  /* 0x00000080ff117221 */ /* 0x002fe20000010000 */
        /* <DEDUP_REMOVED lines=105> */
.L_x_56419:
        /* <DEDUP_REMOVED lines=23> */
[--C-:B0-----:R-:W-:Y:S02]  /*1bc40*/  FADD.FTZ R192, R133, -R17.reuse ;  /* 0x8000001185c07221 */ /* 0x101fe40000010000 */
        /* <DEDUP_REMOVED lines=143> */
.L_x_56420:
[----:B------:R-:W-:Y:S01]  /*1c540*/  LOP3.LUT P3, RZ, R235, 0x1f, RZ, 0xc0, !PT ;  /* 0x0000001febff7812 */ /* 0x000fe2000786c0ff */
[----:B01----:R-:W-:Y:S01]  /*1c550*/  FADD.FTZ R193, R18, R193 ;  /* 0x000000c112c17221 */ /* 0x003fe20000010000 */
[----:B------:R-:W-:Y:S11]  /*1c560*/  BSSY B1, `(.L_x_56385) ;  /* 0x0000166000017945 */ /* 0x000ff60003800000 */
[----:B------:R-:W-:-:S02]  /*1c570*/  @!P3 LEA R18, P1, R6, c[0x0][0x1a0], 0x2 ;  /* 0x000068000612ba11 */ /* 0x000fc400078210ff */
        /* <DEDUP_REMOVED lines=8> */
[----:B------:R-:W-:Y:S02]  /*1c600*/  @!P3 LEA.HI.X R193, R6, c[0x0][0x1ac], R233, 0x2, P2 ;  /* 0x00006b0006c1ba11 */ /* 0x000fe400010f14e9 */
[----:B-----5:R-:W-:Y:S01]  /*1c610*/  ISETP.GE.AND P2, PT, R232, 0x1, PT ;  /* 0x00000001e800780c */ /* 0x020fe20003f46270 */
[----:B------:R-:W-:-:S06]  /*1c620*/  FADD.FTZ R18, R18, R19 ;  /* 0x0000001312127221 */ /* 0x000fcc0000010000 */
[----:B------:R-:W0:Y:S02]  /*1c630*/  MUFU.RSQ R18, R18 ;  /* 0x0000001200127308 */ /* 0x000e240000001400 */
[----:B0-----:R0:W-:Y:S04]  /*1c640*/  @!P3 STG.E [R192.64], R18 ;  /* 0x00000012c000b986 */ /* 0x0011e8000c101906 */
[----:B------:R-:W-:Y:S05]  /*1c650*/  @!P2 BRA `(.L_x_56386) ;  /* 0x000015600000a947 */ /* 0x000fea0003800000 */
[----:B------:R-:W-:Y:S01]  /*1c660*/  IADD3 R19, R232, -0x1, RZ ;  /* 0xffffffffe8137810 */ /* 0x000fe20007ffe0ff */
[----:B------:R-:W-:Y:S04]  /*1c670*/  BSSY B2, `(.L_x_56387) ;  /* 0x000001c000027945 */ /* 0x000fe80003800000 */
[----:B------:R-:W-:-:S05]  /*1c680*/  IMAD R19, R19, c[0x0][0x168], RZ ;  /* 0x00005a0013137a24 */ /* 0x000fca00078e02ff */
[----:B0-----:R-:W-:-:S04]  /*1c690*/  SHF.R.S32.HI R192, RZ, 0x1f, R19 ;  /* 0x0000001fffc07819 */ /* 0x001fc80000011413 */
[----:B------:R-:W-:Y:S02]  /*1c6a0*/  LEA.HI R19, R192, R19, RZ, 0x2 ;  /* 0x00000013c0137211 */ /* 0x000fe400078f10ff */
[----:B------:R-:W-:-:S04]  /*1c6b0*/  LOP3.LUT R192, R235, 0x1f, RZ, 0xc0, !PT ;  /* 0x0000001febc07812 */ /* 0x000fc800078ec0ff */
[----:B------:R-:W-:Y:S01]  /*1c6c0*/  LEA.HI.SX32 R19, R19, R192, 0x1e ;  /* 0x000000c013137211 */ /* 0x000fe200078ff2ff */
[----:B------:R-:W-:Y:S05]  /*1c6d0*/  @!P0 BRA `(.L_x_56388) ;  /* 0x0000015000008947 */ /* 0x000fea0003800000 */
[----:B------:R-:W2:Y:S04]  /*1c6e0*/  LDL R232, [R1+0x90] ;  /* 0x0000900001e87983 */ /* 0x000ea80000100800 */
[----:B------:R-:W3:Y:S04]  /*1c6f0*/  LDL R233, [R1+0x94] ;  /* 0x0000940001e97983 */ /* 0x000ee80000100800 */
[----:B------:R-:W4:Y:S04]  /*1c700*/  LDL R252, [R1+0x9c] ;  /* 0x00009c0001fc7983 */ /* 0x000f280000100800 */
[----:B------:R-:W5:Y:S01]  /*1c710*/  LDL R234, [R1+0x98] ;  /* 0x0000980001ea7983 */ /* 0x000f620000100800 */
[----:B------:R-:W-:-:S05]  /*1c720*/  FSEL R195, R17, RZ, !P1 ;  /* 0x000000ff11c37208 */ /* 0x000fca0004800000 */
[--C-:B------:R-:W-:Y:S02]  /*1c730*/  FADD.FTZ R192, R128, -R195.reuse ;  /* 0x800000c380c07221 */ /* 0x100fe40000010000 */
[--C-:B------:R-:W-:Y:S02]  /*1c740*/  FADD.FTZ R193, R129, -R195.reuse ;  /* 0x800000c381c17221 */ /* 0x100fe40000010000 */
[--C-:B------:R-:W-:Y:S02]  /*1c750*/  FADD.FTZ R194, R130, -R195.reuse ;  /* 0x800000c382c27221 */ /* 0x100fe40000010000 */
[C---:B------:R-:W-:Y:S02]  /*1c760*/  FMUL.FTZ R192, R18.reuse, R192 ;  /* 0x000000c012c07220 */ /* 0x040fe40000410000 */
[----:B------:R-:W-:Y:S02]  /*1c770*/  FADD.FTZ R195, R131, -R195 ;  /* 0x800000c383c37221 */ /* 0x000fe40000010000 */
[----:B------:R-:W-:-:S02]  /*1c780*/  FMUL.FTZ R193, R18, R193 ;  /* 0x000000c112c17220 */ /* 0x000fc40000410000 */
[C---:B------:R-:W-:Y:S02]  /*1c790*/  FMUL.FTZ R194, R18.reuse, R194 ;  /* 0x000000c212c27220 */ /* 0x040fe40000410000 */
[----:B------:R-:W-:Y:S02]  /*1c7a0*/  FMUL.FTZ R195, R18, R195 ;  /* 0x000000c312c37220 */ /* 0x000fe40000410000 */
[----:B--2---:R-:W-:Y:S02]  /*1c7b0*/  FFMA.FTZ R192, R232, R192, R20 ;  /* 0x000000c0e8c07223 */ /* 0x004fe40000010014 */
[----:B------:R-:W-:Y:S02]  /*1c7c0*/  IMAD.MOV.U32 R232, RZ, RZ, 0x10 ;  /* 0x00000010ffe87424 */ /* 0x000fe400078e00ff */
[----:B---3--:R-:W-:Y:S02]  /*1c7d0*/  FFMA.FTZ R193, R233, R193, R21 ;  /* 0x000000c1e9c17223 */ /* 0x008fe40000010015 */
[C---:B------:R-:W-:Y:S01]  /*1c7e0*/  IMAD.WIDE.U32 R232, R19.reuse, R232, c[0x0][0x208] ;  /* 0x0000820013e87625 */ /* 0x040fe200078e00e8 */
[----:B------:R-:W-:-:S03]  /*1c7f0*/  IADD3 R19, R19, 0x20, RZ ;  /* 0x0000002013137810 */ /* 0x000fc60007ffe0ff */
[----:B----4-:R-:W-:Y:S02]  /*1c800*/  FFMA.FTZ R195, R252, R195, R23 ;  /* 0x000000c3fcc37223 */ /* 0x010fe40000010017 */
[----:B-----5:R-:W-:-:S05]  /*1c810*/  FFMA.FTZ R194, R234, R194, R22 ;  /* 0x000000c2eac27223 */ /* 0x020fca0000010016 */
[----:B------:R0:W-:Y:S02]  /*1c820*/  STG.E.128 [R232.64], R192 ;  /* 0x000000c0e8007986 */ /* 0x0001e4000c101d06 */
.L_x_56388:
[----:B------:R-:W-:Y:S05]  /*1c830*/  BSYNC B2 ;  /* 0x0000000000027941 */ /* 0x000fea0003800000 */
.L_x_56387:
        /* <DEDUP_REMOVED lines=20> */
.L_x_56390:
[----:B------:R-:W-:Y:S05]  /*1c980*/  BSYNC B2 ;  /* 0x0000000000027941 */ /* 0x000fea0003800000 */
.L_x_56389:
        /* <DEDUP_REMOVED lines=20> */
.L_x_56392:
[----:B------:R-:W-:Y:S05]  /*1cad0*/  BSYNC B2 ;  /* 0x0000000000027941 */ /* 0x000fea0003800000 */
.L_x_56391:
        /* <DEDUP_REMOVED lines=20> */
.L_x_56394:
[----:B------:R-:W-:Y:S05]  /*1cc20*/  BSYNC B2 ;  /* 0x0000000000027941 */ /* 0x000fea0003800000 */
.L_x_56393:
        /* <DEDUP_REMOVED lines=20> */
.L_x_56396:
[----:B------:R-:W-:Y:S05]  /*1cd70*/  BSYNC B2 ;  /* 0x0000000000027941 */ /* 0x000fea0003800000 */
.L_x_56395:
        /* <DEDUP_REMOVED lines=20> */
.L_x_56398:
[----:B------:R-:W-:Y:S05]  /*1cec0*/  BSYNC B2 ;  /* 0x0000000000027941 */ /* 0x000fea0003800000 */
.L_x_56397:
        /* <DEDUP_REMOVED lines=20> */
.L_x_56400:
[----:B------:R-:W-:Y:S05]  /*1d010*/  BSYNC B2 ;  /* 0x0000000000027941 */ /* 0x000fea0003800000 */
.L_x_56399:
        /* <DEDUP_REMOVED lines=20> */
.L_x_56402:
[----:B------:R-:W-:Y:S05]  /*1d160*/  BSYNC B2 ;  /* 0x0000000000027941 */ /* 0x000fea0003800000 */
.L_x_56401:
        /* <DEDUP_REMOVED lines=20> */
.L_x_56404:
[----:B------:R-:W-:Y:S05]  /*1d2b0*/  BSYNC B2 ;  /* 0x0000000000027941 */ /* 0x000fea0003800000 */
.L_x_56403:
        /* <DEDUP_REMOVED lines=20> */
.L_x_56406:
[----:B------:R-:W-:Y:S05]  /*1d400*/  BSYNC B2 ;  /* 0x0000000000027941 */ /* 0x000fea0003800000 */
.L_x_56405:
        /* <DEDUP_REMOVED lines=20> */
.L_x_56408:
[----:B------:R-:W-:Y:S05]  /*1d550*/  BSYNC B2 ;  /* 0x0000000000027941 */ /* 0x000fea0003800000 */
.L_x_56407:
        /* <DEDUP_REMOVED lines=20> */
.L_x_56410:
[----:B------:R-:W-:Y:S05]  /*1d6a0*/  BSYNC B2 ;  /* 0x0000000000027941 */ /* 0x000fea0003800000 */
.L_x_56409:
        /* <DEDUP_REMOVED lines=20> */
.L_x_56412:
[----:B------:R-:W-:Y:S05]  /*1d7f0*/  BSYNC B2 ;  /* 0x0000000000027941 */ /* 0x000fea0003800000 */
.L_x_56411:
        /* <DEDUP_REMOVED lines=20> */
.L_x_56414:
[----:B------:R-:W-:Y:S05]  /*1d940*/  BSYNC B2 ;  /* 0x0000000000027941 */ /* 0x000fea0003800000 */
.L_x_56413:
        /* <DEDUP_REMOVED lines=20> */
.L_x_56416:
[----:B------:R-:W-:Y:S05]  /*1da90*/  BSYNC B2 ;  /* 0x0000000000027941 */ /* 0x000fea0003800000 */
.L_x_56415:
[----:B------:R-:W-:-:S13]  /*1daa0*/  LOP3.LUT P2, RZ, R0, 0x200, RZ, 0xc0, !PT ;  /* 0x0000020000ff7812 */ /* 0x000fda000784c0ff */
[----:B------:R-:W-:Y:S05]  /*1dab0*/  @!P2 BRA `(.L_x_56386) ;  /* 0x000001000000a947 */ /* 0x000fea0003800000 */
[----:B0-----:R-:W-:-:S05]  /*1dac0*/  FSEL R195, R17, RZ, !P1 ;  /* 0x000000ff11c37208 */ /* 0x001fca0004800000 */
        /* <DEDUP_REMOVED lines=8> */
[----:B------:R-:W-:Y:S02]  /*1db50*/  IMAD.MOV.U32 R18, RZ, RZ, 0x10 ;  /* 0x00000010ff127424 */ /* 0x000fe400078e00ff */
[----:B------:R-:W-:Y:S02]  /*1db60*/  FFMA.FTZ R192, R220, R192, R116 ;  /* 0x000000c0dcc07223 */ /* 0x000fe40000010074 */
[----:B------:R-:W-:-:S04]  /*1db70*/  IMAD.WIDE.U32 R18, R19, R18, c[0x0][0x208] ;  /* 0x0000820013127625 */ /* 0x000fc800078e0012 */
[----:B------:R-:W-:Y:S02]  /*1db80*/  FFMA.FTZ R193, R221, R193, R117 ;  /* 0x000000c1ddc17223 */ /* 0x000fe40000010075 */
[----:B------:R-:W-:Y:S02]  /*1db90*/  FFMA.FTZ R195, R223, R195, R119 ;  /* 0x000000c3dfc37223 */ /* 0x000fe40000010077 */
[----:B------:R-:W-:-:S05]  /*1dba0*/  FFMA.FTZ R194, R222, R17, R118 ;  /* 0x00000011dec27223 */ /* 0x000fca0000010076 */
[----:B------:R0:W-:Y:S02]  /*1dbb0*/  STG.E.128 [R18.64], R192 ;  /* 0x000000c012007986 */ /* 0x0001e4000c101d06 */
.L_x_56386:
[----:B------:R-:W-:Y:S05]  /*1dbc0*/  BSYNC B1 ;  /* 0x0000000000017941 */ /* 0x000fea0003800000 */
.L_x_56385:
[----:B------:R-:W-:-:S05]  /*1dbd0*/  IMAD.MOV.U32 R17, RZ, RZ, c[0x0][0x160] ;  /* 0x00005800ff117624 */ /* 0x000fca00078e00ff */
[----:B------:R-:W-:-:S04]  /*1dbe0*/  LEA R6, R17, R6, 0x2 ;  /* 0x0000000611067211 */ /* 0x000fc800078e10ff */
[----:B------:R-:W-:-:S13]  /*1dbf0*/  ISETP.GE.AND P1, PT, R6, c[0x0][0x164], PT ;  /* 0x0000590006007a0c */ /* 0x000fda0003f26270 */
[----:B0-----:R-:W-:Y:S01]  /*1dc00*/  @P1 CALL.REL.NOINC `(.L_x_56417) ;  /* 0x0000001000001944 */ /* 0x001fe20003c00000 */
[----:B------:R-:W-:Y:S05]  /*1dc10*/  BRA `(.L_x_56418) ;  /* 0xfffe3f0000007947 */ /* 0x000fea000383ffff */
.L_x_56417:
[----:B------:R-:W-:Y:S05]  /*1dc20*/  BSYNC B0 ;  /* 0x0000000000007941 */ /* 0x000fea0003800000 */
.L_x_55744:
[----:B------:R-:W-:Y:S05]  /*1dc30*/  EXIT ;  /* 0x000000000000794d */ /* 0x000fea0003800000 */
.L_x_56383:
[----:B0-----:R-:W-:Y:S01]  /*1dc40*/  IMAD.MOV.U32 R193, RZ, RZ, R17 ;  /* 0x000000ffffc17224 */ /* 0x001fe200078e0011 */
[----:B------:R-:W-:Y:S01]  /*1dc50*/  MOV R18, 0x1dca0 ;  /* 0x0001dca000127802 */ /* 0x000fe20000000f00 */
[----:B------:R-:W-:Y:S02]  /*1dc60*/  IMAD.MOV.U32 R19, RZ, RZ, 0x1 ;  /* 0x00000001ff137424 */ /* 0x000fe400078e00ff */
[----:B------:R-:W-:Y:S02]  /*1dc70*/  IMAD.MOV.U32 R194, RZ, RZ, 0x1f ;  /* 0x0000001fffc27424 */ /* 0x000fe400078e00ff */
[----:B------:R-:W-:Y:S02]  /*1dc80*/  IMAD.MOV.U32 R192, RZ, RZ, -0x1 ;  /* 0xffffffffffc07424 */ /* 0x000fe400078e00ff */
[----:B-----5:R-:W-:Y:S05]  /*1dc90*/  CALL.REL.NOINC `($__internal_158_$__cuda_sm70_shflsync_bfly_p) ;  /* 0x00000d1000007944 */ /* 0x020fea0003c00000 */
[----:B-1----:R-:W-:Y:S01]  /*1dca0*/  MOV R18, R192 ;  /* 0x000000c000127202 */ /* 0x002fe20000000f00 */
[----:B------:R-:W-:Y:S05]  /*1dcb0*/  BRA `(.L_x_56419) ;  /* 0xffffde1000007947 */ /* 0x000fea000383ffff */
.L_x_56384:
[----:B0-----:R-:W-:Y:S01]  /*1dcc0*/  IMAD.MOV.U32 R193, RZ, RZ, R17 ;  /* 0x000000ffffc17224 */ /* 0x001fe200078e0011 */
[----:B------:R-:W-:Y:S01]  /*1dcd0*/  MOV R18, 0x1dd20 ;  /* 0x0001dd2000127802 */ /* 0x000fe20000000f00 */
[----:B------:R-:W-:Y:S02]  /*1dce0*/  IMAD.MOV.U32 R19, RZ, RZ, 0x2 ;  /* 0x00000002ff137424 */ /* 0x000fe400078e00ff */
[----:B------:R-:W-:-:S02]  /*1dcf0*/  IMAD.MOV.U32 R194, RZ, RZ, 0x1f ;  /* 0x0000001fffc27424 */ /* 0x000fc400078e00ff */
[----:B------:R-:W-:Y:S02]  /*1dd00*/  IMAD.MOV.U32 R192, RZ, RZ, -0x1 ;  /* 0xffffffffffc07424 */ /* 0x000fe400078e00ff */
[----:B-----5:R-:W-:Y:S05]  /*1dd10*/  CALL.REL.NOINC `($__internal_158_$__cuda_sm70_shflsync_bfly_p) ;  /* 0x00000c9000007944 */ /* 0x020fea0003c00000 */
[----:B-1----:R-:W-:Y:S01]  /*1dd20*/  FADD.FTZ R17, R17, R192 ;  /* 0x000000c011117221 */ /* 0x002fe20000010000 */
[----:B------:R-:W-:Y:S01]  /*1dd30*/  HFMA2.MMA R19, -RZ, RZ, 0, 2.384185791015625e-07 ;  /* 0x00000004ff137435 */ /* 0x000fe200000001ff */
[----:B------:R-:W-:Y:S01]  /*1dd40*/  IMAD.MOV.U32 R194, RZ, RZ, 0x1f ;  /* 0x0000001fffc27424 */ /* 0x000fe200078e00ff */
[----:B------:R-:W-:Y:S01]  /*1dd50*/  MOV R18, 0x1dd90 ;  /* 0x0001dd9000127802 */ /* 0x000fe20000000f00 */
[----:B------:R-:W-:Y:S02]  /*1dd60*/  IMAD.MOV.U32 R192, RZ, RZ, -0x1 ;  /* 0xffffffffffc07424 */ /* 0x000fe400078e00ff */
[----:B------:R-:W-:Y:S02]  /*1dd70*/  IMAD.MOV.U32 R193, RZ, RZ, R17 ;  /* 0x000000ffffc17224 */ /* 0x000fe400078e0011 */
[----:B------:R-:W-:Y:S05]  /*1dd80*/  CALL.REL.NOINC `($__internal_158_$__cuda_sm70_shflsync_bfly_p) ;  /* 0x00000c2000007944 */ /* 0x000fea0003c00000 */
[----:B-1----:R-:W-:Y:S01]  /*1dd90*/  FADD.FTZ R17, R17, R192 ;  /* 0x000000c011117221 */ /* 0x002fe20000010000 */
[----:B------:R-:W-:Y:S01]  /*1dda0*/  MOV R194, 0x1f ;  /* 0x0000001f00c27802 */ /* 0x000fe20000000f00 */
[----:B------:R-:W-:Y:S01]  /*1ddb0*/  IMAD.MOV.U32 R19, RZ, RZ, 0x8 ;  /* 0x00000008ff137424 */ /* 0x000fe200078e00ff */
[----:B------:R-:W-:Y:S01]  /*1ddc0*/  MOV R18, 0x1de00 ;  /* 0x0001de0000127802 */ /* 0x000fe20000000f00 */
[----:B------:R-:W-:-:S02]  /*1ddd0*/  IMAD.MOV.U32 R192, RZ, RZ, -0x1 ;  /* 0xffffffffffc07424 */ /* 0x000fc400078e00ff */
[----:B------:R-:W-:Y:S02]  /*1dde0*/  IMAD.MOV.U32 R193, RZ, RZ, R17 ;  /* 0x000000ffffc17224 */ /* 0x000fe400078e0011 */
[----:B------:R-:W-:Y:S05]  /*1ddf0*/  CALL.REL.NOINC `($__internal_158_$__cuda_sm70_shflsync_bfly_p) ;  /* 0x00000bb000007944 */ /* 0x000fea0003c00000 */
[----:B-1----:R-:W-:Y:S01]  /*1de00*/  FADD.FTZ R17, R17, R192 ;  /* 0x000000c011117221 */ /* 0x002fe20000010000 */
[----:B------:R-:W-:Y:S01]  /*1de10*/  MOV R192, 0xffffffff ;  /* 0xffffffff00c07802 */ /* 0x000fe20000000f00 */
[----:B------:R-:W-:Y:S01]  /*1de20*/  IMAD.MOV.U32 R19, RZ, RZ, 0x10 ;  /* 0x00000010ff137424 */ /* 0x000fe200078e00ff */
[----:B------:R-:W-:Y:S01]  /*1de30*/  MOV R18, 0x1de70 ;  /* 0x0001de7000127802 */ /* 0x000fe20000000f00 */
[----:B------:R-:W-:Y:S02]  /*1de40*/  IMAD.MOV.U32 R194, RZ, RZ, 0x1f ;  /* 0x0000001fffc27424 */ /* 0x000fe400078e00ff */
[----:B------:R-:W-:Y:S02]  /*1de50*/  IMAD.MOV.U32 R193, RZ, RZ, R17 ;  /* 0x000000ffffc17224 */ /* 0x000fe400078e0011 */
[----:B------:R-:W-:Y:S05]  /*1de60*/  CALL.REL.NOINC `($__internal_158_$__cuda_sm70_shflsync_bfly_p) ;  /* 0x00000b4000007944 */ /* 0x000fea0003c00000 */
[----:B-1----:R-:W-:Y:S01]  /*1de70*/  FADD.FTZ R17, R17, R192 ;  /* 0x000000c011117221 */ /* 0x002fe20000010000 */
[----:B------:R-:W-:Y:S01]  /*1de80*/  LOP3.LUT R0, R0, 0xf7ffffff, RZ, 0xc0, !PT ;  /* 0xf7ffffff00007812 */ /* 0x000fe200078ec0ff */
[----:B------:R-:W-:Y:S02]  /*1de90*/  IMAD.MOV.U32 R194, RZ, RZ, 0x1f ;  /* 0x0000001fffc27424 */ /* 0x000fe400078e00ff */
[----:B------:R-:W-:Y:S01]  /*1dea0*/  FMUL.FTZ R17, R17, c[0x0][0x1e0] ;  /* 0x0000780011117a20 */ /* 0x000fe20000410000 */
[----:B------:R-:W-:Y:S01]  /*1deb0*/  @P4 LOP3.LUT R0, R0, 0x8000000, RZ, 0xfc, !PT ;  /* 0x0800000000004812 */ /* 0x000fe200078efcff */
[----:B------:R-:W-:-:S02]  /*1dec0*/  IMAD.MOV.U32 R192, RZ, RZ, -0x1 ;  /* 0xffffffffffc07424 */ /* 0x000fc400078e00ff */
[--C-:B------:R-:W-:Y:S01]  /*1ded0*/  FADD.FTZ R18, R128, -R17.reuse ;  /* 0x8000001180127221 */ /* 0x100fe20000010000 */
[C---:B------:R-:W-:Y:S01]  /*1dee0*/  LOP3.LUT P4, RZ, R0.reuse, 0x100, RZ, 0xc0, !PT ;  /* 0x0000010000ff7812 */ /* 0x040fe2000788c0ff */
[----:B------:R-:W-:Y:S01]  /*1def0*/  FADD.FTZ R19, R129, -R17 ;  /* 0x8000001181137221 */ /* 0x000fe20000010000 */
[----:B------:R-:W-:Y:S01]  /*1df00*/  LOP3.LUT R0, R0, 0xfbffffff, RZ, 0xc0, !PT ;  /* 0xfbffffff00007812 */ /* 0x000fe200078ec0ff */
[----:B------:R-:W-:-:S03]  /*1df10*/  FFMA.FTZ R18, R18, R18, RZ ;  /* 0x0000001212127223 */ /* 0x000fc600000100ff */
[----:B------:R-:W-:Y:S01]  /*1df20*/  @P5 LOP3.LUT R0, R0, 0x4000000, RZ, 0xfc, !PT ;  /* 0x0400000000005812 */ /* 0x000fe200078efcff */
[----:B------:R-:W-:Y:S02]  /*1df30*/  FFMA.FTZ R18, R19, R19, R18 ;  /* 0x0000001313127223 */ /* 0x000fe40000010012 */
[--C-:B------:R-:W-:Y:S01]  /*1df40*/  FADD.FTZ R19, R130, -R17.reuse ;  /* 0x8000001182137221 */ /* 0x100fe20000010000 */
        /* <DEDUP_REMOVED lines=139> */
[----:B------:R-:W-:Y:S05]  /*1e800*/  CALL.REL.NOINC `($__internal_158_$__cuda_sm70_shflsync_bfly_p) ;  /* 0x000001a000007944 */ /* 0x000fea0003c00000 */
[----:B------:R-:W-:Y:S01]  /*1e810*/  HFMA2.MMA R19, -RZ, RZ, 0, 1.1920928955078125e-07 ;  /* 0x00000002ff137435 */ /* 0x000fe200000001ff */
[----:B-1----:R-:W-:Y:S01]  /*1e820*/  FADD.FTZ R193, R193, R192 ;  /* 0x000000c0c1c17221 */ /* 0x002fe20000010000 */
[----:B------:R-:W-:Y:S01]  /*1e830*/  MOV R18, 0x1e870 ;  /* 0x0001e87000127802 */ /* 0x000fe20000000f00 */
[----:B------:R-:W-:Y:S02]  /*1e840*/  IMAD.MOV.U32 R194, RZ, RZ, 0x1f ;  /* 0x0000001fffc27424 */ /* 0x000fe400078e00ff */
[----:B------:R-:W-:Y:S02]  /*1e850*/  IMAD.MOV.U32 R192, RZ, RZ, -0x1 ;  /* 0xffffffffffc07424 */ /* 0x000fe400078e00ff */
[----:B------:R-:W-:Y:S05]  /*1e860*/  CALL.REL.NOINC `($__internal_158_$__cuda_sm70_shflsync_bfly_p) ;  /* 0x0000014000007944 */ /* 0x000fea0003c00000 */
[----:B-1----:R-:W-:Y:S01]  /*1e870*/  FADD.FTZ R193, R193, R192 ;  /* 0x000000c0c1c17221 */ /* 0x002fe20000010000 */
[----:B------:R-:W-:Y:S01]  /*1e880*/  MOV R192, 0xffffffff ;  /* 0xffffffff00c07802 */ /* 0x000fe20000000f00 */
[----:B------:R-:W-:Y:S01]  /*1e890*/  IMAD.MOV.U32 R19, RZ, RZ, 0x4 ;  /* 0x00000004ff137424 */ /* 0x000fe200078e00ff */
[----:B------:R-:W-:Y:S01]  /*1e8a0*/  MOV R18, 0x1e8d0 ;  /* 0x0001e8d000127802 */ /* 0x000fe20000000f00 */
[----:B------:R-:W-:-:S02]  /*1e8b0*/  IMAD.MOV.U32 R194, RZ, RZ, 0x1f ;  /* 0x0000001fffc27424 */ /* 0x000fc400078e00ff */
[----:B------:R-:W-:Y:S05]  /*1e8c0*/  CALL.REL.NOINC `($__internal_158_$__cuda_sm70_shflsync_bfly_p) ;  /* 0x000000e000007944 */ /* 0x000fea0003c00000 */
[----:B-1----:R-:W-:Y:S01]  /*1e8d0*/  FADD.FTZ R193, R193, R192 ;  /* 0x000000c0c1c17221 */ /* 0x002fe20000010000 */
[----:B------:R-:W-:Y:S01]  /*1e8e0*/  MOV R18, 0x1e930 ;  /* 0x0001e93000127802 */ /* 0x000fe20000000f00 */
[----:B------:R-:W-:-:S02]  /*1e8f0*/  IMAD.MOV.U32 R19, RZ, RZ, 0x8 ;  /* 0x00000008ff137424 */ /* 0x000fc400078e00ff */
[----:B------:R-:W-:Y:S02]  /*1e900*/  IMAD.MOV.U32 R194, RZ, RZ, 0x1f ;  /* 0x0000001fffc27424 */ /* 0x000fe400078e00ff */
[----:B------:R-:W-:Y:S02]  /*1e910*/  IMAD.MOV.U32 R192, RZ, RZ, -0x1 ;  /* 0xffffffffffc07424 */ /* 0x000fe400078e00ff */
[----:B------:R-:W-:Y:S05]  /*1e920*/  CALL.REL.NOINC `($__internal_158_$__cuda_sm70_shflsync_bfly_p) ;  /* 0x0000008000007944 */ /* 0x000fea0003c00000 */
[----:B------:R-:W-:Y:S01]  /*1e930*/  HFMA2.MMA R194, -RZ, RZ, 0, 1.847743988037109375e-06 ;  /* 0x0000001fffc27435 */ /* 0x000fe200000001ff */
[----:B-1----:R-:W-:Y:S01]  /*1e940*/  FADD.FTZ R193, R193, R192 ;  /* 0x000000c0c1c17221 */ /* 0x002fe20000010000 */
[----:B------:R-:W-:Y:S01]  /*1e950*/  MOV R18, 0x1e990 ;  /* 0x0001e99000127802 */ /* 0x000fe20000000f00 */
[----:B------:R-:W-:Y:S02]  /*1e960*/  IMAD.MOV.U32 R19, RZ, RZ, 0x10 ;  /* 0x00000010ff137424 */ /* 0x000fe400078e00ff */
[----:B------:R-:W-:Y:S02]  /*1e970*/  IMAD.MOV.U32 R192, RZ, RZ, -0x1 ;  /* 0xffffffffffc07424 */ /* 0x000fe400078e00ff */
[----:B------:R-:W-:Y:S05]  /*1e980*/  CALL.REL.NOINC `($__internal_158_$__cuda_sm70_shflsync_bfly_p) ;  /* 0x0000002000007944 */ /* 0x000fea0003c00000 */
[----:B-1----:R-:W-:Y:S01]  /*1e990*/  IMAD.MOV.U32 R18, RZ, RZ, R192 ;  /* 0x000000ffff127224 */ /* 0x002fe200078e00c0 */
[----:B------:R-:W-:Y:S05]  /*1e9a0*/  BRA `(.L_x_56420) ;  /* 0xffffdb9000007947 */ /* 0x000fea000383ffff */
        .weak           $__internal_158_$__cuda_sm70_shflsync_bfly_p
        .type           $__internal_158_$__cuda_sm70_shflsync_bfly_p,@function
        .size           $__internal_158_$__cuda_sm70_shflsync_bfly_p,(.L_x_57198 - $__internal_158_$__cuda_sm70_shflsync_bfly_p)
$__internal_158_$__cuda_sm70_shflsync_bfly_p:
[----:B------:R-:W-:Y:S04]  /*1e9b0*/  WARPSYNC R192 ;  /* 0x000000c000007348 */ /* 0x000fe80003800000 */
[----:B------:R0:W1:Y:S02]  /*1e9c0*/  SHFL.BFLY PT, R192, R193, R19, R194 ;  /* 0x0c000013c1c07389 */ /* 0x00006400000e00c2 */
[----:B0-----:R-:W-:-:S04]  /*1e9d0*/  IMAD.MOV.U32 R19, RZ, RZ, 0x0 ;  /* 0x00000000ff137424 */ /* 0x001fc800078e00ff */
[----:B------:R-:W-:Y:S05]  /*1e9e0*/  RET.REL.NODEC R18 `(_ZN10layer_norm13ln_fwd_kernelINS_13Kernel_traitsIfffffjLj2048ELj1ELj4ELj1ELj16ENS_18Kernel_traits_baseILj2048EfffffjLj128EEEEELb1ELb1ELb1ELb0EEEvNS_9FwdParamsE) ;  /* 0xfffe161012007950 */ /* 0x000fea0003c3ffff */
.L_x_56421:
        /* <DEDUP_REMOVED lines=9> */
.L_x_57198:


//--------------------- .text._ZN10layer_norm13ln_fwd_kernelINS_13Kernel_traitsIfffffjLj2048ELj1ELj4ELj1ELj16ENS_18Kernel_traits_baseILj2048EfffffjLj128EEEEELb1ELb1ELb1ELb1EEEvNS_9FwdParamsE --------------------------
	.section	.text._ZN10layer_norm13ln_fwd_kernelINS_13Kernel_traitsIfffffjLj2048ELj1ELj4ELj1ELj16ENS_18Kernel_traits_baseILj2048EfffffjLj128EEEEELb1ELb1ELb1ELb1EEEvNS_9FwdParamsE,"ax",@progbits
	.sectioninfo	@"SHI_REGISTERS=255"
	.align	128
        .global         _ZN10layer_norm13ln_fwd_kernelINS_13Kernel_traitsIfffffjLj2048ELj1ELj4ELj1ELj16ENS_18Kernel_traits_baseILj2048EfffffjLj128EEEEELb1ELb1ELb1ELb1EEEvNS_9FwdParamsE
        .type           _ZN10layer_norm13ln_fwd_kernelINS_13Kernel_traitsIfffffjLj2048ELj1ELj4ELj1ELj16ENS_18Kernel_traits_baseILj2048EfffffjLj128EEEEELb1ELb1ELb1ELb1EEEvNS_9FwdParamsE,@function
        .size           _ZN10layer_norm13ln_fwd_kernelINS_13Kernel_traitsIfffffjLj2048ELj1ELj4ELj1ELj16ENS_18Kernel_traits_baseILj2048EfffffjLj128EEEEELb1ELb1ELb1ELb1EEEvNS_9FwdParamsE,(.L_x_57199 - _ZN10layer_norm13ln_fwd_kernelINS_13Kernel_traitsIfffffjLj2048ELj1ELj4ELj1ELj16ENS_18Kernel_traits_baseILj2048EfffffjLj128EEEEELb1ELb1ELb1ELb1EEEvNS_9FwdParamsE)
        .other          _ZN10layer_norm13ln_fwd_kernelINS_13Kernel_traitsIfffffjLj2048ELj1ELj4ELj1ELj16ENS_18Kernel_traits_baseILj2048EfffffjLj128EEEEELb1ELb1ELb1ELb1EEEvNS_9FwdParamsE,@"STO_CUDA_ENTRY STV_DEFAULT"
_ZN10layer_norm13ln_fwd_kernelINS_13Kernel_traitsIfffffjLj2048ELj1ELj4ELj1ELj16ENS_18Kernel_traits_baseILj2048EfffffjLj128EEEEELb1ELb1ELb1ELb1EEEvNS_9FwdParamsE:
.text._ZN10layer_norm13ln_fwd_kernelINS_13Kernel_traitsIfffffjLj2048ELj1ELj4ELj1ELj16ENS_18Kernel_traits_baseILj2048EfffffjLj128EEEEELb1ELb1ELb1ELb1EEEvNS_9FwdParamsE:
[----:B------:R-:W-:-:S04]  /*0000*/  IMAD.MOV.U32 R1, RZ, RZ, c[0x0][0x28] ;  /* 0x00000a00ff017624 */ /* 0x000fc800078e00ff */
[----:B------:R-:W-:Y:S01]  /*0010*/  ULDC.U8 UR4, c[0x0][0x244] ;  /* 0x0000910000047ab9 */ /* 0x000fe20000000000 */
[----:B------:R-:W-:Y:S01]  /*0020*/  IADD3 R1, R1, -0x90, RZ ;  /* 0xffffff7001017810 */ /* 0x000fe20007ffe0ff */
[----:B------:R-:W-:Y:S01]  /*0030*/  ULDC.64 UR6, c[0x0][0x118] ;  /* 0x0000460000067ab9 */ /* 0x000fe20000000a00 */
[----:B------:R-:W-:Y:S01]  /*0040*/  ISETP.NE.AND P0, PT, RZ, UR4, PT ;  /* 0x00000004ff007c0c */ /* 0x000fe2000bf05270 */
[----:B------:R-:W-:Y:S02]  /*0050*/  ULDC.64 UR4, c[0x0][0x230] ;  /* 0x00008c0000047ab9 */ /* 0x000fe40000000a00 */
[----:B------:R-:W-:Y:S01]  /*0060*/  IMAD.U32 R2, RZ, RZ, UR4 ;  /* 0x00000004ff027e24 */ /* 0x000fe2000f8e00ff */
[----:B------:R-:W-:Y:S01]  /*0070*/  MOV R3, UR5 ;  /* 0x0000000500037c02 */ /* 0x000fe20008000f00 */
[----:B------:R-:W-:-:S08]  /*0080*/  IMAD.MOV.U32 R8, RZ, RZ, c[0x0][0x238] ;  /* 0x00008e00ff087624 */ /* 0x000fd000078e00ff */
[----:B------:R-:W2:Y:S01]  /*0090*/  @P0 LDG.E.64 R2, [R2.64] ;  /* 0x0000000602020981 */ /* 0x000ea2000c1e1b00 */
[----:B------:R-:W-:-:S05]  /*00a0*/  IMAD.MOV.U32 R9, RZ, RZ, c[0x0][0x23c] ;  /* 0x00008f00ff097624 */ /* 0x000fca00078e00ff */
[----:B------:R-:W3:Y:S01]  /*00b0*/  @P0 LDG.E.64 R4, [R8.64] ;  /* 0x0000000608040981 */ /* 0x000ee2000c1e1b00 */
[----:B------:R-:W-:-:S03]  /*00c0*/  CS2R R18, SRZ ;  /* 0x0000000000127805 */ /* 0x000fc6000001ff00 */
[----:B------:R-:W0:Y:S04]  /*00d0*/  S2R R16, SR_TID.X ;  /* 0x0000000000107919 */ /* 0x000e280000002100 */
[----:B------:R-:W1:Y:S01]  /*00e0*/  S2R R17, SR_CTAID.X ;  /* 0x0000000000117919 */ /* 0x000e620000002500 */
[----:B0-----:R-:W-:Y:S02]  /*00f0*/  LOP3.LUT R106, R16, 0x1f, RZ, 0xc0, !PT ;  /* 0x0000001f106a7812 */ /* 0x001fe400078ec0ff */
[----:B------:R-:W-:Y:S02]  /*0100*/  SHF.R.U32.HI R0, RZ, 0x5, R16 ;  /* 0x00000005ff007819 */ /* 0x000fe40000011610 */
[C---:B------:R-:W-:Y:S02]  /*0110*/  LOP3.LUT R92, R106.reuse, 0x60, RZ, 0xfc, !PT ;  /* 0x000000606a5c7812 */ /* 0x040fe400078efcff */
[C---:B------:R-:W-:Y:S01]  /*0120*/  LOP3.LUT R240, R106.reuse, 0xa0, RZ, 0xfc, !PT ;  /* 0x000000a06af07812 */ /* 0x040fe200078efcff */
[----:B-1----:R-:W-:Y:S01]  /*0130*/  IMAD R0, R17, 0x4, R0 ;  /* 0x0000000411007824 */ /* 0x002fe200078e0200 */
[----:B------:R-:W-:-:S02]  /*0140*/  LOP3.LUT R102, R106, 0x80, RZ, 0xfc, !PT ;  /* 0x000000806a667812 */ /* 0x000fc400078efcff */
[C---:B------:R-:W-:Y:S01]  /*0150*/  LOP3.LUT R232, R106.reuse, 0xc0, RZ, 0xfc, !PT ;  /* 0x000000c06ae87812 */ /* 0x040fe200078efcff */
[----:B------:R-:W-:Y:S01]  /*0160*/  CS2R R22, SRZ ;  /* 0x0000000000167805 */ /* 0x000fe2000001ff00 */
[----:B------:R-:W-:Y:S01]  /*0170*/  CS2R R24, SRZ ;  /* 0x0000000000187805 */ /* 0x000fe2000001ff00 */
[----:B------:R-:W-:Y:S01]  /*0180*/  CS2R R26, SRZ ;  /* 0x00000000001a7805 */ /* 0x000fe2000001ff00 */
[C---:B------:R-:W-:Y:S02]  /*0190*/  LOP3.LUT R88, R106.reuse, 0xe0, RZ, 0xfc, !PT ;  /* 0x000000e06a587812 */ /* 0x040fe400078efcff */
[C---:B------:R-:W-:Y:S02]  /*01a0*/  LOP3.LUT R89, R106.reuse, 0x100, RZ, 0xfc, !PT ;  /* 0x000001006a597812 */ /* 0x040fe400078efcff */
[C---:B------:R-:W-:Y:S01]  /*01b0*/  LOP3.LUT R96, R106.reuse, 0x120, RZ, 0xfc, !PT ;  /* 0x000001206a607812 */ /* 0x040fe200078efcff */
[----:B------:R-:W-:Y:S01]  /*01c0*/  CS2R R32, SRZ ;  /* 0x0000000000207805 */ /* 0x000fe2000001ff00 */
[C---:B------:R-:W-:Y:S01]  /*01d0*/  LOP3.LUT R112, R106.reuse, 0x160, RZ, 0xfc, !PT ;  /* 0x000001606a707812 */ /* 0x040fe200078efcff */
[----:B------:R-:W-:Y:S01]  /*01e0*/  CS2R R34, SRZ ;  /* 0x0000000000227805 */ /* 0x000fe2000001ff00 */
[----:B------:R-:W-:Y:S01]  /*01f0*/  CS2R R36, SRZ ;  /* 0x0000000000247805 */ /* 0x000fe2000001ff00 */
[----:B------:R-:W-:Y:S01]  /*0200*/  CS2R R38, SRZ ;  /* 0x0000000000267805 */ /* 0x000fe2000001ff00 */
[----:B------:R-:W-:-:S02]  /*0210*/  LOP3.LUT R104, R106, 0x140, RZ, 0xfc, !PT ;  /* 0x000001406a687812 */ /* 0x000fc400078efcff */
[C---:B------:R-:W-:Y:S01]  /*0220*/  LOP3.LUT R120, R106.reuse, 0x180, RZ, 0xfc, !PT ;  /* 0x000001806a787812 */ /* 0x040fe200078efcff */
[----:B------:R-:W-:Y:S01]  /*0230*/  CS2R R46, SRZ ;  /* 0x00000000002e7805 */ /* 0x000fe2000001ff00 */
[----:B------:R-:W-:Y:S01]  /*0240*/  CS2R R48, SRZ ;  /* 0x0000000000307805 */ /* 0x000fe2000001ff00 */
[----:B------:R-:W-:Y:S01]  /*0250*/  CS2R R50, SRZ ;  /* 0x0000000000327805 */ /* 0x000fe2000001ff00 */
[C---:B------:R-:W-:Y:S01]  /*0260*/  LOP3.LUT R128, R106.reuse, 0x1a0, RZ, 0xfc, !PT ;  /* 0x000001a06a807812 */ /* 0x040fe200078efcff */
[----:B------:R-:W-:Y:S01]  /*0270*/  CS2R R58, SRZ ;  /* 0x00000000003a7805 */ /* 0x000fe2000001ff00 */
[C---:B------:R-:W-:Y:S02]  /*0280*/  LOP3.LUT R136, R106.reuse, 0x1c0, RZ, 0xfc, !PT ;  /* 0x000001c06a887812 */ /* 0x040fe400078efcff */
[----:B------:R-:W-:Y:S01]  /*0290*/  LOP3.LUT R144, R106, 0x1e0, RZ, 0xfc, !PT ;  /* 0x000001e06a907812 */ /* 0x000fe200078efcff */
[----:B------:R-:W-:Y:S01]  /*02a0*/  CS2R R60, SRZ ;  /* 0x00000000003c7805 */ /* 0x000fe2000001ff00 */
[----:B------:R-:W-:Y:S01]  /*02b0*/  CS2R R62, SRZ ;  /* 0x00000000003e7805 */ /* 0x000fe2000001ff00 */
[----:B------:R-:W-:Y:S01]  /*02c0*/  CS2R R70, SRZ ;  /* 0x0000000000467805 */ /* 0x000fe2000001ff00 */
[----:B------:R-:W-:Y:S01]  /*02d0*/  CS2R R72, SRZ ;  /* 0x0000000000487805 */ /* 0x000fe2000001ff00 */
[----:B------:R-:W-:Y:S01]  /*02e0*/  HFMA2.MMA R153, -RZ, RZ, 0, 9.5367431640625e-07 ;  /* 0x00000010ff997435 */ /* 0x000fe200000001ff */
[----:B------:R-:W-:-:S02]  /*02f0*/  LEA R122, P5, R232, c[0x0][0x1c8], 0x4 ;  /* 0x00007200e87a7a11 */ /* 0x000fc400078a20ff */
[----:B------:R-:W-:-:S03]  /*0300*/  LEA R236, P6, R240, c[0x0][0x1c8], 0x4 ;  /* 0x00007200f0ec7a11 */ /* 0x000fc600078c20ff */
[----:B------:R-:W-:Y:S01]  /*0310*/  IMAD.X R123, RZ, RZ, c[0x0][0x1cc], P5 ;  /* 0x00007300ff7b7624 */ /* 0x000fe200028e06ff */
[----:B------:R-:W-:Y:S02]  /*0320*/  IADD3.X R237, RZ, c[0x0][0x1cc], RZ, P6, !PT ;  /* 0x00007300ffed7a10 */ /* 0x000fe400037fe4ff */
[----:B------:R-:W-:Y:S02]  /*0330*/  LEA R124, P5, R120, c[0x0][0x1c8], 0x4 ;  /* 0x00007200787c7a11 */ /* 0x000fe400078a20ff */
[----:B------:R-:W-:-:S03]  /*0340*/  LEA R116, P6, R112, c[0x0][0x1c8], 0x4 ;  /* 0x0000720070747a11 */ /* 0x000fc600078c20ff */
[----:B------:R-:W-:Y:S01]  /*0350*/  IMAD.X R125, RZ, RZ, c[0x0][0x1cc], P5 ;  /* 0x00007300ff7d7624 */ /* 0x000fe200028e06ff */
[----:B------:R-:W-:Y:S01]  /*0360*/  IADD3.X R117, RZ, c[0x0][0x1cc], RZ, P6, !PT ;  /* 0x00007300ff757a10 */ /* 0x000fe200037fe4ff */
[----:B--2---:R-:W0:Y:S01]  /*0370*/  @P0 R2UR UR4, R2 ;  /* 0x00000000020403c2 */ /* 0x004e2200000e0000 */
[----:B---3--:R-:W-:Y:S01]  /*0380*/  @P0 IADD3 R8, P1, R4, c[0x0][0x240], RZ ;  /* 0x0000900004080a10 */ /* 0x008fe20007f3e0ff */
[----:B------:R-:W-:-:S06]  /*0390*/  IMAD R4, R17, c[0x0][0x0], R16 ;  /* 0x0000000011047a24 */ /* 0x000fcc00078e0210 */
[----:B------:R-:W1:Y:S01]  /*03a0*/  @P0 R2UR UR5, R3 ;  /* 0x00000000030503c2 */ /* 0x000e6200000e0000 */
[----:B------:R-:W-:Y:S01]  /*03b0*/  CS2R R16, SRZ ;  /* 0x0000000000107805 */ /* 0x000fe2000001ff00 */
[----:B------:R-:W-:Y:S01]  /*03c0*/  @P0 IADD3.X R9, RZ, R5, RZ, P1, !PT ;  /* 0x00000005ff090210 */ /* 0x000fe20000ffe4ff */
[----:B------:R-:W-:Y:S01]  /*03d0*/  IMAD.WIDE.U32 R12, R4, -0x326172a9, RZ ;  /* 0xcd9e8d57040c7825 */ /* 0x000fe200078e00ff */
[----:B------:R-:W-:Y:S02]  /*03e0*/  ISETP.NE.U32.AND P0, PT, RZ, c[0x0][0x218], PT ;  /* 0x00008600ff007a0c */ /* 0x000fe40003f05070 */
        /* <DEDUP_REMOVED lines=8> */
[----:B------:R-:W-:-:S03]  /*0470*/  UIADD3 UR13, UR4, -0x255992d5, URZ ;  /* 0xdaa66d2b040d7890 */ /* 0x000fc6000fffe03f */
[----:B------:R-:W-:Y:S01]  /*0480*/  @P0 LEA R28, P1, R106, c[0x0][0x218], 0x4 ;  /* 0x000086006a1c0a11 */ /* 0x000fe200078220ff */
[----:B-1----:R-:W-:Y:S01]  /*0490*/  UIADD3 UR10, UR5, -0x4498517b, URZ ;  /* 0xbb67ae85050a7890 */ /* 0x002fe2000fffe03f */
[----:B------:R-:W-:Y:S01]  /*04a0*/  LOP3.LUT R2, R11, UR5, RZ, 0x3c, !PT ;  /* 0x000000050b027c12 */ /* 0x000fe2000f8e3cff */
[----:B------:R-:W-:Y:S02]  /*04b0*/  UIADD3 UR12, UR5, 0x76cf5d0a, URZ ;  /* 0x76cf5d0a050c7890 */ /* 0x000fe4000fffe03f */
[----:B------:R-:W-:Y:S01]  /*04c0*/  UIADD3 UR14, UR5, 0x32370b8f, URZ ;  /* 0x32370b8f050e7890 */ /* 0x000fe2000fffe03f */
[----:B------:R-:W-:Y:S01]  /*04d0*/  @P0 IMAD.X R29, RZ, RZ, c[0x0][0x21c], P1 ;  /* 0x00008700ff1d0624 */ /* 0x000fe200008e06ff */
        /* <DEDUP_REMOVED lines=30> */
[----:B------:R-:W-:Y:S02]  /*06c0*/  CS2R R14, SRZ ;  /* 0x00000000000e7805 */ /* 0x000fe4000001ff00 */
        /* <DEDUP_REMOVED lines=10> */
[C---:B------:R-:W-:Y:S01]  /*0770*/  LOP3.LUT R7, R106.reuse, 0x20, RZ, 0xfc, !PT ;  /* 0x000000206a077812 */ /* 0x040fe200078efcff */
[----:B------:R-:W-:Y:S01]  /*0780*/  CS2R R12, SRZ ;  /* 0x00000000000c7805 */ /* 0x000fe2000001ff00 */
[----:B------:R-:W-:Y:S02]  /*0790*/  LOP3.LUT R11, R106, 0x40, RZ, 0xfc, !PT ;  /* 0x000000406a0b7812 */ /* 0x000fe400078efcff */
[----:B------:R-:W-:Y:S02]  /*07a0*/  @P0 LEA R30, P2, R7, c[0x0][0x218], 0x4 ;  /* 0x00008600071e0a11 */ /* 0x000fe400078420ff */
[----:B------:R-:W-:Y:S01]  /*07b0*/  @P0 LEA R40, P1, R11, c[0x0][0x218], 0x4 ;  /* 0x000086000b280a11 */ /* 0x000fe200078220ff */
[----:B------:R0:W5:Y:S01]  /*07c0*/  @P0 LDG.E.128 R12, [R28.64] ;  /* 0x000000061c0c0981 */ /* 0x000162000c1e1d00 */
[----:B------:R-:W-:-:S02]  /*07d0*/  @P0 IADD3.X R31, RZ, c[0x0][0x21c], RZ, P2, !PT ;  /* 0x00008700ff1f0a10 */ /* 0x000fc400017fe4ff */
[----:B------:R-:W-:Y:S01]  /*07e0*/  @P0 LEA R42, P2, R92, c[0x0][0x218], 0x4 ;  /* 0x000086005c2a0a11 */ /* 0x000fe200078420ff */
[----:B------:R-:W-:Y:S01]  /*07f0*/  @P0 IMAD.X R41, RZ, RZ, c[0x0][0x21c], P1 ;  /* 0x00008700ff290624 */ /* 0x000fe200008e06ff */
[----:B------:R-:W-:Y:S01]  /*0800*/  @P0 LEA R52, P1, R240, c[0x0][0x218], 0x4 ;  /* 0x00008600f0340a11 */ /* 0x000fe200078220ff */
[----:B------:R1:W5:Y:S01]  /*0810*/  @P0 LDG.E.128 R16, [R30.64] ;  /* 0x000000061e100981 */ /* 0x000362000c1e1d00 */
[----:B------:R-:W-:Y:S01]  /*0820*/  LOP3.LUT R9, R9, UR24, R20, 0x96, !PT ;  /* 0x0000001809097c12 */ /* 0x000fe2000f8e9614 */
[----:B------:R-:W-:Y:S01]  /*0830*/  @P0 IMAD.X R43, RZ, RZ, c[0x0][0x21c], P2 ;  /* 0x00008700ff2b0624 */ /* 0x000fe200010e06ff */
[----:B------:R-:W-:Y:S01]  /*0840*/  @P0 LEA R44, P3, R102, c[0x0][0x218], 0x4 ;  /* 0x00008600662c0a11 */ /* 0x000fe200078620ff */
[----:B------:R-:W-:Y:S01]  /*0850*/  CS2R R20, SRZ ;  /* 0x0000000000147805 */ /* 0x000fe2000001ff00 */
[----:B------:R-:W-:Y:S01]  /*0860*/  @P0 LEA R54, P2, R232, c[0x0][0x218], 0x4 ;  /* 0x00008600e8360a11 */ /* 0x000fe200078420ff */
[----:B------:R-:W-:Y:S01]  /*0870*/  @P0 IMAD.X R53, RZ, RZ, c[0x0][0x21c], P1 ;  /* 0x00008700ff350624 */ /* 0x000fe200008e06ff */
[----:B------:R-:W-:Y:S01]  /*0880*/  @P0 IADD3.X R45, RZ, c[0x0][0x21c], RZ, P3, !PT ;  /* 0x00008700ff2d0a10 */ /* 0x000fe20001ffe4ff */
[----:B0-----:R-:W-:Y:S01]  /*0890*/  CS2R R28, SRZ ;  /* 0x00000000001c7805 */ /* 0x001fe2000001ff00 */
[----:B------:R-:W-:Y:S01]  /*08a0*/  @P0 LEA R56, P3, R88, c[0x0][0x218], 0x4 ;  /* 0x0000860058380a11 */ /* 0x000fe200078620ff */
[----:B------:R-:W-:Y:S01]  /*08b0*/  @P0 IMAD.X R55, RZ, RZ, c[0x0][0x21c], P2 ;  /* 0x00008700ff370624 */ /* 0x000fe200010e06ff */
[----:B------:R-:W-:Y:S01]  /*08c0*/  @P0 LEA R64, P1, R89, c[0x0][0x218], 0x4 ;  /* 0x0000860059400a11 */ /* 0x000fe200078220ff */
[----:B-1----:R-:W-:Y:S01]  /*08d0*/  CS2R R30, SRZ ;  /* 0x00000000001e7805 */ /* 0x002fe2000001ff00 */
[----:B------:R-:W-:Y:S01]  /*08e0*/  @P0 LEA R66, P2, R96, c[0x0][0x218], 0x4 ;  /* 0x0000860060420a11 */ /* 0x000fe200078420ff */
[----:B------:R0:W5:Y:S01]  /*08f0*/  @P0 LDG.E.128 R20, [R40.64] ;  /* 0x0000000628140981 */ /* 0x000162000c1e1d00 */
[----:B------:R-:W-:-:S03]  /*0900*/  @P0 IADD3.X R57, RZ, c[0x0][0x21c], RZ, P3, !PT ;  /* 0x00008700ff390a10 */ /* 0x000fc60001ffe4ff */
[----:B------:R1:W5:Y:S01]  /*0910*/  @P0 LDG.E.128 R24, [R42.64] ;  /* 0x000000062a180981 */ /* 0x000362000c1e1d00 */
[----:B------:R-:W-:Y:S01]  /*0920*/  @P0 IMAD.X R65, RZ, RZ, c[0x0][0x21c], P1 ;  /* 0x00008700ff410624 */ /* 0x000fe200008e06ff */
[----:B------:R-:W-:Y:S01]  /*0930*/  @P0 LEA R74, P1, R112, c[0x0][0x218], 0x4 ;  /* 0x00008600704a0a11 */ /* 0x000fe200078220ff */
[----:B------:R-:W-:Y:S01]  /*0940*/  @P0 IMAD.X R67, RZ, RZ, c[0x0][0x21c], P2 ;  /* 0x00008700ff430624 */ /* 0x000fe200010e06ff */
[----:B------:R2:W5:Y:S01]  /*0950*/  @P0 LDG.E.128 R28, [R44.64] ;  /* 0x000000062c1c0981 */ /* 0x000562000c1e1d00 */
[----:B0-----:R-:W-:-:S03]  /*0960*/  CS2R R40, SRZ ;  /* 0x0000000000287805 */ /* 0x001fc6000001ff00 */
[----:B------:R0:W5:Y:S01]  /*0970*/  @P0 LDG.E.128 R32, [R52.64] ;  /* 0x0000000634200981 */ /* 0x000162000c1e1d00 */
[----:B-1----:R-:W-:Y:S01]  /*0980*/  CS2R R42, SRZ ;  /* 0x00000000002a7805 */ /* 0x002fe2000001ff00 */
[----:B------:R-:W-:Y:S02]  /*0990*/  @P0 LEA R68, P3, R104, c[0x0][0x218], 0x4 ;  /* 0x0000860068440a11 */ /* 0x000fe400078620ff */
[----:B------:R1:W5:Y:S01]  /*09a0*/  @P0 LDG.E.128 R36, [R54.64] ;  /* 0x0000000636240981 */ /* 0x000362000c1e1d00 */
[----:B------:R-:W-:Y:S01]  /*09b0*/  @P0 LEA R76, P2, R120, c[0x0][0x218], 0x4 ;  /* 0x00008600784c0a11 */ /* 0x000fe200078420ff */
[----:B--2---:R-:W-:Y:S02]  /*09c0*/  CS2R R44, SRZ ;  /* 0x00000000002c7805 */ /* 0x004fe4000001ff00 */
[----:B------:R2:W5:Y:S01]  /*09d0*/  @P0 LDG.E.128 R40, [R56.64] ;  /* 0x0000000638280981 */ /* 0x000562000c1e1d00 */
[----:B------:R-:W-:Y:S01]  /*09e0*/  @P0 IADD3.X R69, RZ, c[0x0][0x21c], RZ, P3, !PT ;  /* 0x00008700ff450a10 */ /* 0x000fe20001ffe4ff */
[----:B0-----:R-:W-:Y:S01]  /*09f0*/  CS2R R52, SRZ ;  /* 0x0000000000347805 */ /* 0x001fe2000001ff00 */
[----:B------:R-:W-:Y:S01]  /*0a00*/  @P0 IMAD.X R75, RZ, RZ, c[0x0][0x21c], P1 ;  /* 0x00008700ff4b0624 */ /* 0x000fe200008e06ff */
[----:B------:R-:W-:Y:S01]  /*0a10*/  @P0 LEA R78, P3, R128, c[0x0][0x218], 0x4 ;  /* 0x00008600804e0a11 */ /* 0x000fe200078620ff */
[----:B------:R0:W5:Y:S01]  /*0a20*/  @P0 LDG.E.128 R48, [R66.64] ;  /* 0x0000000642300981 */ /* 0x000162000c1e1d00 */
[----:B-1----:R-:W-:Y:S01]  /*0a30*/  CS2R R54, SRZ ;  /* 0x0000000000367805 */ /* 0x002fe2000001ff00 */
[----:B------:R-:W-:-:S02]  /*0a40*/  @P0 IMAD.X R77, RZ, RZ, c[0x0][0x21c], P2 ;  /* 0x00008700ff4d0624 */ /* 0x000fc400010e06ff */
[----:B------:R1:W5:Y:S01]  /*0a50*/  @P0 LDG.E.128 R44, [R64.64] ;  /* 0x00000006402c0981 */ /* 0x000362000c1e1d00 */
[----:B--2---:R-:W-:Y:S01]  /*0a60*/  CS2R R56, SRZ ;  /* 0x0000000000387805 */ /* 0x004fe2000001ff00 */
[----:B------:R-:W-:Y:S02]  /*0a70*/  @P0 LEA R80, P1, R136, c[0x0][0x218], 0x4 ;  /* 0x0000860088500a11 */ /* 0x000fe400078220ff */
[----:B------:R-:W-:Y:S01]  /*0a80*/  @P0 LEA R84, P2, R144, c[0x0][0x218], 0x4 ;  /* 0x0000860090540a11 */ /* 0x000fe200078420ff */
[----:B------:R2:W5:Y:S01]  /*0a90*/  @P0 LDG.E.128 R52, [R68.64] ;  /* 0x0000000644340981 */ /* 0x000562000c1e1d00 */
[----:B0-----:R-:W-:Y:S01]  /*0aa0*/  CS2R R66, SRZ ;  /* 0x0000000000427805 */ /* 0x001fe2000001ff00 */
[----:B------:R-:W-:Y:S02]  /*0ab0*/  @P0 IADD3.X R79, RZ, c[0x0][0x21c], RZ, P3, !PT ;  /* 0x00008700ff4f0a10 */ /* 0x000fe40001ffe4ff */
[----:B------:R0:W5:Y:S01]  /*0ac0*/  @P0 LDG.E.128 R56, [R74.64] ;  /* 0x000000064a380981 */ /* 0x000162000c1e1d00 */
[----:B-1----:R-:W-:Y:S01]  /*0ad0*/  CS2R R64, SRZ ;  /* 0x0000000000407805 */ /* 0x002fe2000001ff00 */
[----:B------:R-:W-:-:S02]  /*0ae0*/  @P0 IMAD.X R81, RZ, RZ, c[0x0][0x21c], P1 ;  /* 0x00008700ff510624 */ /* 0x000fc400008e06ff */
[----:B------:R-:W-:Y:S01]  /*0af0*/  @P0 IMAD.X R85, RZ, RZ, c[0x0][0x21c], P2 ;  /* 0x00008700ff550624 */ /* 0x000fe200010e06ff */
[----:B------:R-:W-:Y:S01]  /*0b00*/  LEA R82, P4, R7, c[0x0][0x1c8], 0x4 ;  /* 0x0000720007527a11 */ /* 0x000fe200078820ff */
[----:B--2---:R-:W-:Y:S01]  /*0b10*/  CS2R R68, SRZ ;  /* 0x0000000000447805 */ /* 0x004fe2000001ff00 */
[----:B------:R1:W5:Y:S01]  /*0b20*/  @P0 LDG.E.128 R64, [R78.64] ;  /* 0x000000064e400981 */ /* 0x000362000c1e1d00 */
[----:B0-----:R-:W-:Y:S01]  /*0b30*/  CS2R R74, SRZ ;  /* 0x00000000004a7805 */ /* 0x001fe2000001ff00 */
[----:B------:R-:W-:Y:S02]  /*0b40*/  LEA R98, P2, R92, c[0x0][0x1c8], 0x4 ;  /* 0x000072005c627a11 */ /* 0x000fe400078420ff */
[----:B------:R0:W5:Y:S01]  /*0b50*/  @P0 LDG.E.128 R60, [R76.64] ;  /* 0x000000064c3c0981 */ /* 0x000162000c1e1d00 */
[----:B------:R-:W-:-:S03]  /*0b60*/  LEA R90, P3, R11, c[0x0][0x1c8], 0x4 ;  /* 0x000072000b5a7a11 */ /* 0x000fc600078620ff */
[----:B------:R2:W5:Y:S01]  /*0b70*/  @P0 LDG.E.128 R68, [R80.64] ;  /* 0x0000000650440981 */ /* 0x000562000c1e1d00 */
[----:B-1----:R-:W-:-:S03]  /*0b80*/  LEA R78, P1, R106, c[0x0][0x1c8], 0x4 ;  /* 0x000072006a4e7a11 */ /* 0x002fc600078220ff */
[----:B------:R1:W5:Y:S01]  /*0b90*/  @P0 LDG.E.128 R72, [R84.64] ;  /* 0x0000000654480981 */ /* 0x000362000c1e1d00 */
[----:B------:R-:W-:Y:S01]  /*0ba0*/  ISETP.GE.AND P0, PT, R0, c[0x0][0x164], PT ;  /* 0x0000590000007a0c */ /* 0x000fe20003f06270 */
[----:B------:R-:W-:Y:S01]  /*0bb0*/  IMAD.X R79, RZ, RZ, c[0x0][0x1cc], P1 ;  /* 0x00007300ff4f7624 */ /* 0x000fe200008e06ff */
[----:B------:R-:W-:Y:S01]  /*0bc0*/  LEA R244, P1, R102, c[0x0][0x1c8], 0x4 ;  /* 0x0000720066f47a11 */ /* 0x000fe200078220ff */
[----:B------:R-:W-:Y:S01]  /*0bd0*/  IMAD.X R83, RZ, RZ, c[0x0][0x1cc], P4 ;  /* 0x00007300ff537624 */ /* 0x000fe200020e06ff */
[----:B------:R-:W-:Y:S01]  /*0be0*/  LEA R86, P4, R88, c[0x0][0x1c8], 0x4 ;  /* 0x0000720058567a11 */ /* 0x000fe200078820ff */
[----:B------:R-:W-:Y:S01]  /*0bf0*/  IMAD.X R99, RZ, RZ, c[0x0][0x1cc], P2 ;  /* 0x00007300ff637624 */ /* 0x000fe200010e06ff */
[----:B------:R-:W-:Y:S02]  /*0c00*/  LEA R100, P2, R96, c[0x0][0x1c8], 0x4 ;  /* 0x0000720060647a11 */ /* 0x000fe400078420ff */
[----:B------:R-:W-:Y:S02]  /*0c10*/  IADD3.X R91, RZ, c[0x0][0x1cc], RZ, P3, !PT ;  /* 0x00007300ff5b7a10 */ /* 0x000fe40001ffe4ff */
[----:B------:R-:W-:Y:S01]  /*0c20*/  LEA R94, P3, R89, c[0x0][0x1c8], 0x4 ;  /* 0x00007200595e7a11 */ /* 0x000fe200078620ff */
[----:B------:R-:W-:Y:S01]  /*0c30*/  IMAD.X R245, RZ, RZ, c[0x0][0x1cc], P1 ;  /* 0x00007300fff57624 */ /* 0x000fe200008e06ff */
[----:B------:R-:W-:Y:S01]  /*0c40*/  LEA R108, P1, R104, c[0x0][0x1c8], 0x4 ;  /* 0x00007200686c7a11 */ /* 0x000fe200078220ff */
[----:B------:R-:W-:Y:S01]  /*0c50*/  IMAD.X R87, RZ, RZ, c[0x0][0x1cc], P4 ;  /* 0x00007300ff577624 */ /* 0x000fe200020e06ff */
[----:B------:R-:W-:Y:S01]  /*0c60*/  LEA R132, P4, R128, c[0x0][0x1c8], 0x4 ;  /* 0x0000720080847a11 */ /* 0x000fe200078820ff */
[----:B------:R-:W-:Y:S01]  /*0c70*/  IMAD.X R101, RZ, RZ, c[0x0][0x1cc], P2 ;  /* 0x00007300ff657624 */ /* 0x000fe200010e06ff */
[----:B------:R-:W-:-:S02]  /*0c80*/  IADD3.X R95, RZ, c[0x0][0x1cc], RZ, P3, !PT ;  /* 0x00007300ff5f7a10 */ /* 0x000fc40001ffe4ff */
[----:B------:R-:W-:Y:S02]  /*0c90*/  LEA R148, P2, R144, c[0x0][0x1c8], 0x4 ;  /* 0x0000720090947a11 */ /* 0x000fe400078420ff */
[----:B------:R-:W-:Y:S01]  /*0ca0*/  LEA R140, P3, R136, c[0x0][0x1c8], 0x4 ;  /* 0x00007200888c7a11 */ /* 0x000fe200078620ff */
[----:B--2---:R-:W-:-:S03]  /*0cb0*/  IMAD.WIDE.U32 R80, R88, R153, c[0x0][0x1b0] ;  /* 0x00006c0058507625 */ /* 0x004fc600078e0099 */
        /* <DEDUP_REMOVED lines=15> */
[----:B------:R-:W-:Y:S02]  /*0db0*/  IMAD.X R109, RZ, RZ, c[0x0][0x1cc], P1 ;  /* 0x00007300ff6d7624 */ /* 0x000fe400008e06ff */
[----:B------:R-:W-:Y:S02]  /*0dc0*/  IMAD.X R133, RZ, RZ, c[0x0][0x1cc], P4 ;  /* 0x00007300ff857624 */ /* 0x000fe400020e06ff */
[----:B------:R-:W-:Y:S01]  /*0dd0*/  IMAD.X R149, RZ, RZ, c[0x0][0x1cc], P2 ;  /* 0x00007300ff957624 */ /* 0x000fe200010e06ff */
[----:B------:R-:W-:Y:S06]  /*0de0*/  @P0 EXIT ;  /* 0x000000000000094d */ /* 0x000fec0003800000 */
[----:B------:R0:W2:Y:S01]  /*0df0*/  LDG.E.128 R188, [R78.64] ;  /* 0x000000064ebc7981 */ /* 0x0000a2000c1e1d00 */
[----:B------:R-:W-:-:S03]  /*0e00*/  IMAD.WIDE.U32 R152, R106, R153, c[0x0][0x1b0] ;  /* 0x00006c006a987625 */ /* 0x000fc600078e0099 */
[----:B------:R0:W3:Y:S04]  /*0e10*/  LDG.E.128 R184, [R76.64] ;  /* 0x000000064cb87981 */ /* 0x0000e8000c1e1d00 */
[----:B------:R1:W4:Y:S04]  /*0e20*/  LDG.E.128 R180, [R82.64] ;  /* 0x0000000652b47981 */ /* 0x000328000c1e1d00 */
[----:B------:R0:W4:Y:S04]  /*0e30*/  LDG.E.128 R176, [R84.64] ;  /* 0x0000000654b07981 */ /* 0x000128000c1e1d00 */
[----:B------:R0:W4:Y:S04]  /*0e40*/  LDG.E.128 R172, [R90.64] ;  /* 0x000000065aac7981 */ /* 0x000128000c1e1d00 */
[----:B------:R0:W4:Y:S04]  /*0e50*/  LDG.E.128 R168, [R92.64] ;  /* 0x000000065ca87981 */ /* 0x000128000c1e1d00 */
[----:B------:R0:W4:Y:S04]  /*0e60*/  LDG.E.128 R164, [R98.64] ;  /* 0x0000000662a47981 */ /* 0x000128000c1e1d00 */
[----:B------:R1:W4:Y:S04]  /*0e70*/  LDG.E.128 R160, [R102.64] ;  /* 0x0000000666a07981 */ /* 0x000328000c1e1d00 */
[----:B------:R-:W4:Y:S04]  /*0e80*/  LDG.E.128 R156, [R152.64] ;  /* 0x00000006989c7981 */ /* 0x000f28000c1e1d00 */
[----:B0-----:R0:W5:Y:S04]  /*0e90*/  LDG.E.128 R76, [R122.64] ;  /* 0x000000067a4c7981 */ /* 0x001168000c1e1d00 */
[----:B------:R-:W5:Y:S04]  /*0ea0*/  LDG.E.128 R244, [R244.64] ;  /* 0x00000006f4f47981 */ /* 0x000f68000c1e1d00 */
        /* <DEDUP_REMOVED lines=22> */
[----:B------:R-:W-:-:S02]  /*1010*/  IMAD R2, R2, -0x326172a9, RZ ;  /* 0xcd9e8d5702027824 */ /* 0x000fc400078e02ff */
[----:B------:R-:W-:Y:S01]  /*1020*/  IMAD.HI.U32 R7, R9, -0x326172a9, RZ ;  /* 0xcd9e8d5709077827 */ /* 0x000fe200078e00ff */
[----:B------:R-:W-:-:S03]  /*1030*/  UIADD3 UR26, UR5, -0x695add53, URZ ;  /* 0x96a522ad051a7890 */ /* 0x000fc6000fffe03f */
[----:B------:R-:W-:Y:S02]  /*1040*/  IMAD R3, R3, -0x2daee0ad, RZ ;  /* 0xd2511f5303037824 */ /* 0x000fe400078e02ff */
[----:B------:R-:W-:Y:S01]  /*1050*/  IMAD.HI.U32 R154, R10, -0x2daee0ad, RZ ;  /* 0xd2511f530a9a7827 */ /* 0x000fe200078e00ff */
[----:B------:R-:W-:Y:S01]  /*1060*/  LOP3.LUT R2, R7, UR25, R2, 0x96, !PT ;  /* 0x0000001907027c12 */ /* 0x000fe2000f8e9602 */
[----:B------:R-:W-:Y:S01]  /*1070*/  BSSY B0, `(.L_x_56422) ;  /* 0x0001ae7000007945 */ /* 0x000fe20003800000 */
[----:B------:R-:W-:Y:S01]  /*1080*/  LOP3.LUT R7, R8, 0x3, RZ, 0xc0, !PT ;  /* 0x0000000308077812 */ /* 0x000fe200078ec0ff */
[----:B------:R-:W-:Y:S01]  /*1090*/  IMAD R8, R9, -0x326172a9, RZ ;  /* 0xcd9e8d5709087824 */ /* 0x000fe200078e02ff */
[----:B------:R-:W-:Y:S01]  /*10a0*/  LOP3.LUT R3, R154, UR26, R3, 0x96, !PT ;  /* 0x0000001a9a037c12 */ /* 0x000fe2000f8e9603 */
[----:B------:R-:W-:Y:S02]  /*10b0*/  IMAD R10, R10, -0x2daee0ad, RZ ;  /* 0xd2511f530a0a7824 */ /* 0x000fe400078e02ff */
        /* <DEDUP_REMOVED lines=20> */
.L_x_57036:
[----:B------:R-:W-:-:S05]  /*1200*/  MOV R248, 0x4 ;  /* 0x0000000400f87802 */ /* 0x000fca0000000f00 */
[----:B0-----:R-:W-:-:S05]  /*1210*/  IMAD.WIDE R160, R0, R248, c[0x0][0x1d0] ;  /* 0x0000740000a07625 */ /* 0x001fca00078e02f8 */
        /* <DEDUP_REMOVED lines=10> */
[----:B------:R-:W-:Y:S02]  /*12c0*/  LEA.HI.SX32 R180, R163, R168, 0x1e ;  /* 0x000000a8a3b47211 */ /* 0x000fe400078ff2ff */
[----:B--2---:R-:W-:-:S13]  /*12d0*/  ISETP.GE.AND P2, PT, R166, 0x1, PT ;  /* 0x00000001a600780c */ /* 0x004fda0003f46270 */
[----:B------:R-:W-:Y:S02]  /*12e0*/  @P2 IADD3 R164, R166, -0x1, RZ ;  /* 0xffffffffa6a42810 */ /* 0x000fe40007ffe0ff */
[----:B------:R-:W-:-:S03]  /*12f0*/  @P2 MOV R162, 0x10 ;  /* 0x0000001000a22802 */ /* 0x000fc60000000f00 */
[----:B------:R-:W-:-:S05]  /*1300*/  @P2 IMAD R164, R164, c[0x0][0x168], RZ ;  /* 0x00005a00a4a42a24 */ /* 0x000fca00078e02ff */
[----:B------:R-:W-:-:S04]  /*1310*/  @P2 SHF.R.S32.HI R165, RZ, 0x1f, R164 ;  /* 0x0000001fffa52819 */ /* 0x000fc800000114a4 */
[----:B------:R-:W-:Y:S01]  /*1320*/  @P2 LEA.HI R160, R165, R164, RZ, 0x2 ;  /* 0x000000a4a5a02211 */ /* 0x000fe200078f10ff */
[----:B------:R-:W-:-:S03]  /*1330*/  @P0 IMAD.WIDE.U32 R164, R180, R167, c[0x0][0x180] ;  /* 0x00006000b4a40625 */ /* 0x000fc600078e00a7 */
[----:B------:R-:W-:Y:S01]  /*1340*/  @P2 LEA.HI.SX32 R181, R160, R168, 0x1e ;  /* 0x000000a8a0b52211 */ /* 0x000fe200078ff2ff */
[----:B------:R-:W-:Y:S01]  /*1350*/  IMAD.WIDE R160, R0, R248, c[0x0][0x1d8] ;  /* 0x0000760000a07625 */ /* 0x000fe200078e02f8 */
[----:B------:R-:W2:Y:S03]  /*1360*/  @P0 LDG.E.128 R152, [R164.64] ;  /* 0x00000006a4980981 */ /* 0x000ea6000c1e1d00 */
[----:B------:R-:W-:Y:S01]  /*1370*/  @P2 IMAD.WIDE.U32 R162, R181, R162, c[0x0][0x170] ;  /* 0x00005c00b5a22625 */ /* 0x000fe200078e00a2 */
[----:B-----5:R0:W5:Y:S04]  /*1380*/  LDG.E R250, [R160.64] ;  /* 0x00000006a0fa7981 */ /* 0x020168000c1e1900 */
[----:B------:R0:W5:Y:S01]  /*1390*/  @P2 LDG.E.128 R156, [R162.64] ;  /* 0x00000006a29c2981 */ /* 0x000162000c1e1d00 */
[----:B------:R-:W-:Y:S01]  /*13a0*/  ISETP.GT.AND P3, PT, R166, RZ, PT ;  /* 0x000000ffa600720c */ /* 0x000fe20003f64270 */
[----:B------:R-:W-:Y:S01]  /*13b0*/  BSSY B1, `(.L_x_56423) ;  /* 0x000005e000017945 */ /* 0x000fe20003800000 */
[----:B------:R-:W-:-:S11]  /*13c0*/  SHF.R.S32.HI R251, RZ, 0x1f, R0 ;  /* 0x0000001ffffb7819 */ /* 0x000fd60000011400 */
[----:B------:R-:W-:Y:S01]  /*13d0*/  @!P3 ISETP.NE.U32.AND P1, PT, RZ, c[0x0][0x180], PT ;  /* 0x00006000ff00ba0c */ /* 0x000fe20003f25070 */
[----:B------:R-:W-:-:S03]  /*13e0*/  @!P3 IMAD.MOV.U32 R166, RZ, RZ, R7 ;  /* 0x000000ffffa6b224 */ /* 0x000fc600078e0007 */
        /* <DEDUP_REMOVED lines=15> */
.L_x_56426:
[----:B------:R-:W-:Y:S02]  /*14e0*/  IMAD.MOV.U32 R160, RZ, RZ, R8 ;  /* 0x000000ffffa07224 */ /* 0x000fe400078e0008 */
.L_x_56427:
[----:B------:R-:W-:Y:S05]  /*14f0*/  BSYNC B2 ;  /* 0x0000000000027941 */ /* 0x000fea0003800000 */
.L_x_56425:
        /* <DEDUP_REMOVED lines=16> */
.L_x_56431:
[----:B------:R-:W-:Y:S05]  /*1600*/  BSYNC B3 ;  /* 0x0000000000037941 */ /* 0x000fea0003800000 */
.L_x_56430:
        /* <DEDUP_REMOVED lines=42> */
[----:B------:R-:W-:Y:S01]  /*18b0*/  LOP3.LUT R3, R165, UR26, R10, 0x96, !PT ;  /* 0x0000001aa5037c12 */ /* 0x000fe2000f8e960a */
[----:B------:R-:W-:Y:S02]  /*18c0*/  IMAD.MOV.U32 R10, RZ, RZ, R164 ;  /* 0x000000ffff0a7224 */ /* 0x000fe400078e00a4 */
.L_x_56429:
[----:B------:R-:W-:Y:S05]  /*18d0*/  BSYNC B2 ;  /* 0x0000000000027941 */ /* 0x000fea0003800000 */
.L_x_56428:
[----:B------:R-:W2:Y:S01]  /*18e0*/  LDL R161, [R1+0x70] ;  /* 0x0000700001a17983 */ /* 0x000ea20000100800 */
        /* <DEDUP_REMOVED lines=8> */
[----:B--2---:R-:W-:-:S04]  /*1970*/  FMUL.FTZ R220, R161, R220 ;  /* 0x000000dca1dc7220 */ /* 0x004fc80000410000 */
[----:B------:R-:W-:Y:S02]  /*1980*/  @P0 FADD.FTZ R220, R152, R220 ;  /* 0x000000dc98dc0221 */ /* 0x000fe40000010000 */
.L_x_56424:
[----:B0-----:R-:W-:Y:S05]  /*1990*/  BSYNC B1 ;  /* 0x0000000000017941 */ /* 0x001fea0003800000 */
.L_x_56423:
        /* <DEDUP_REMOVED lines=18> */
.L_x_56435:
[----:B------:R-:W-:Y:S02]  /*1ac0*/  IMAD.MOV.U32 R7, RZ, RZ, R8 ;  /* 0x000000ffff077224 */ /* 0x000fe400078e0008 */
.L_x_56436:
[----:B------:R-:W-:Y:S05]  /*1ad0*/  BSYNC B2 ;  /* 0x0000000000027941 */ /* 0x000fea0003800000 */
.L_x_56434:
        /* <DEDUP_REMOVED lines=16> */
.L_x_56440:
[----:B------:R-:W-:Y:S05]  /*1be0*/  BSYNC B3 ;  /* 0x0000000000037941 */ /* 0x000fea0003800000 */
.L_x_56439:
        /* <DEDUP_REMOVED lines=44> */
.L_x_56438:
[----:B------:R-:W-:Y:S05]  /*1eb0*/  BSYNC B2 ;  /* 0x0000000000027941 */ /* 0x000fea0003800000 */
.L_x_56437:
        /* <DEDUP_REMOVED lines=11> */
.L_x_56433:
[----:B------:R-:W-:Y:S05]  /*1f70*/  BSYNC B1 ;  /* 0x0000000000017941 */ /* 0x000fea0003800000 */
.L_x_56432:
        /* <DEDUP_REMOVED lines=18> */
.L_x_56444:
[----:B------:R-:W-:Y:S02]  /*20a0*/  IMAD.MOV.U32 R7, RZ, RZ, R8 ;  /* 0x000000ffff077224 */ /* 0x000fe400078e0008 */
.L_x_56445:
[----:B------:R-:W-:Y:S05]  /*20b0*/  BSYNC B2 ;  /* 0x0000000000027941 */ /* 0x000fea0003800000 */
.L_x_56443:
        /* <DEDUP_REMOVED lines=16> */
.L_x_56449:
[----:B------:R-:W-:Y:S05]  /*21c0*/  BSYNC B3 ;  /* 0x0000000000037941 */ /* 0x000fea0003800000 */
.L_x_56448:
        /* <DEDUP_REMOVED lines=44> */
.L_x_56447:
[----:B------:R-:W-:Y:S05]  /*2490*/  BSYNC B2 ;  /* 0x0000000000027941 */ /* 0x000fea0003800000 */
.L_x_56446:
        /* <DEDUP_REMOVED lines=11> */
.L_x_56442:
[----:B------:R-:W-:Y:S05]  /*2550*/  BSYNC B1 ;  /* 0x0000000000017941 */ /* 0x000fea0003800000 */
.L_x_56441:
        /* <DEDUP_REMOVED lines=18> */
.L_x_56453:
[----:B------:R-:W-:Y:S02]  /*2680*/  IMAD.MOV.U32 R7, RZ, RZ, R8 ;  /* 0x000000ffff077224 */ /* 0x000fe400078e0008 */
.L_x_56454:
[----:B------:R-:W-:Y:S05]  /*2690*/  BSYNC B2 ;  /* 0x0000000000027941 */ /* 0x000fea0003800000 */
.L_x_56452:
        /* <DEDUP_REMOVED lines=16> */
.L_x_56458:
[----:B------:R-:W-:Y:S05]  /*27a0*/  BSYNC B3 ;  /* 0x0000000000037941 */ /* 0x000fea0003800000 */
.L_x_56457:
        /* <DEDUP_REMOVED lines=44> */
.L_x_56456:
[----:B------:R-:W-:Y:S05]  /*2a70*/  BSYNC B2 ;  /* 0x0000000000027941 */ /* 0x000fea0003800000 */
.L_x_56455:
        /* <DEDUP_REMOVED lines=11> */
.L_x_56451:
[----:B------:R-:W-:Y:S05]  /*2b30*/  BSYNC B1 ;  /* 0x0000000000017941 */ /* 0x000fea0003800000 */
.L_x_56450:
[----:B------:R-:W-:Y:S01]  /*2b40*/  IMAD.MOV.U32 R252, RZ, RZ, 0x10 ;  /* 0x00000010fffc7424 */ /* 0x000fe200078e00ff */
[C---:B------:R-:W-:Y:S01]  /*2b50*/  IADD3 R7, R180.reuse, 0x20, RZ ;  /* 0x00000020b4077810 */ /* 0x040fe20007ffe0ff */
        /* <DEDUP_REMOVED lines=16> */
.L_x_56460:
[----:B------:R-:W-:Y:S05]  /*2c60*/  BSYNC B1 ;  /* 0x0000000000017941 */ /* 0x000fea0003800000 */
.L_x_56459:
        /* <DEDUP_REMOVED lines=21> */
.L_x_56464:
[----:B------:R-:W-:Y:S02]  /*2dc0*/  IMAD.MOV.U32 R165, RZ, RZ, R8 ;  /* 0x000000ffffa57224 */ /* 0x000fe400078e0008 */
.L_x_56465:
[----:B------:R-:W-:Y:S05]  /*2dd0*/  BSYNC B2 ;  /* 0x0000000000027941 */ /* 0x000fea0003800000 */
.L_x_56463:
        /* <DEDUP_REMOVED lines=16> */
.L_x_56469:
[----:B------:R-:W-:Y:S05]  /*2ee0*/  BSYNC B3 ;  /* 0x0000000000037941 */ /* 0x000fea0003800000 */
.L_x_56468:
        /* <DEDUP_REMOVED lines=44> */
.L_x_56467:
[----:B------:R-:W-:Y:S05]  /*31b0*/  BSYNC B2 ;  /* 0x0000000000027941 */ /* 0x000fea0003800000 */
.L_x_56466:
        /* <DEDUP_REMOVED lines=11> */
.L_x_56462:
[----:B0-----:R-:W-:Y:S05]  /*3270*/  BSYNC B1 ;  /* 0x0000000000017941 */ /* 0x001fea0003800000 */
.L_x_56461:
        /* <DEDUP_REMOVED lines=18> */
.L_x_56473:
[----:B------:R-:W-:Y:S02]  /*33a0*/  IMAD.MOV.U32 R165, RZ, RZ, R8 ;  /* 0x000000ffffa57224 */ /* 0x000fe400078e0008 */
.L_x_56474:
[----:B------:R-:W-:Y:S05]  /*33b0*/  BSYNC B2 ;  /* 0x0000000000027941 */ /* 0x000fea0003800000 */
.L_x_56472:
        /* <DEDUP_REMOVED lines=16> */
.L_x_56478:
[----:B------:R-:W-:Y:S05]  /*34c0*/  BSYNC B3 ;  /* 0x0000000000037941 */ /* 0x000fea0003800000 */
.L_x_56477:
        /* <DEDUP_REMOVED lines=44> */
.L_x_56476:
[----:B------:R-:W-:Y:S05]  /*3790*/  BSYNC B2 ;  /* 0x0000000000027941 */ /* 0x000fea0003800000 */
.L_x_56475:
        /* <DEDUP_REMOVED lines=11> */
.L_x_56471:
[----:B------:R-:W-:Y:S05]  /*3850*/  BSYNC B1 ;  /* 0x0000000000017941 */ /* 0x000fea0003800000 */
.L_x_56470:
        /* <DEDUP_REMOVED lines=18> */
.L_x_56482:
[----:B------:R-:W-:Y:S02]  /*3980*/  IMAD.MOV.U32 R165, RZ, RZ, R8 ;  /* 0x000000ffffa57224 */ /* 0x000fe400078e0008 */
.L_x_56483:
[----:B------:R-:W-:Y:S05]  /*3990*/  BSYNC B2 ;  /* 0x0000000000027941 */ /* 0x000fea0003800000 */
.L_x_56481:
        /* <DEDUP_REMOVED lines=16> */
.L_x_56487:
[----:B------:R-:W-:Y:S05]  /*3aa0*/  BSYNC B3 ;  /* 0x0000000000037941 */ /* 0x000fea0003800000 */
.L_x_56486:
        /* <DEDUP_REMOVED lines=44> */
.L_x_56485:
[----:B------:R-:W-:Y:S05]  /*3d70*/  BSYNC B2 ;  /* 0x0000000000027941 */ /* 0x000fea0003800000 */
.L_x_56484:
        /* <DEDUP_REMOVED lines=11> */
.L_x_56480:
[----:B------:R-:W-:Y:S05]  /*3e30*/  BSYNC B1 ;  /* 0x0000000000017941 */ /* 0x000fea0003800000 */
.L_x_56479:
        /* <DEDUP_REMOVED lines=18> */
.L_x_56491:
[----:B------:R-:W-:Y:S02]  /*3f60*/  IMAD.MOV.U32 R165, RZ, RZ, R8 ;  /* 0x000000ffffa57224 */ /* 0x000fe400078e0008 */
.L_x_56492:
[----:B------:R-:W-:Y:S05]  /*3f70*/  BSYNC B2 ;  /* 0x0000000000027941 */ /* 0x000fea0003800000 */
.L_x_56490:
        /* <DEDUP_REMOVED lines=16> */
.L_x_56496:
[----:B------:R-:W-:Y:S05]  /*4080*/  BSYNC B3 ;  /* 0x0000000000037941 */ /* 0x000fea0003800000 */
.L_x_56495:
        /* <DEDUP_REMOVED lines=44> */
.L_x_56494:
[----:B------:R-:W-:Y:S05]  /*4350*/  BSYNC B2 ;  /* 0x0000000000027941 */ /* 0x000fea0003800000 */
.L_x_56493:
        /* <DEDUP_REMOVED lines=11> */
.L_x_56489:
[----:B------:R-:W-:Y:S05]  /*4410*/  BSYNC B1 ;  /* 0x0000000000017941 */ /* 0x000fea0003800000 */
.L_x_56488:
[-C--:B------:R-:W-:Y:S01]  /*4420*/  IMAD.WIDE.U32 R160, R7, R252.reuse, c[0x0][0x188] ;  /* 0x0000620007a07625 */ /* 0x080fe200078e00fc */
[----:B------:R-:W-:Y:S01]  /*4430*/  IADD3 R7, R180, 0x40, RZ ;  /* 0x00000040b4077810 */ /* 0x000fe20007ffe0ff */
[----:B------:R-:W-:Y:S01]  /*4440*/  BSSY B1, `(.L_x_56497) ;  /* 0x000000f000017945 */ /* 0x000fe20003800000 */
[----:B------:R-:W-:Y:S02]  /*4450*/  IADD3 R162, R181, 0x40, RZ ;  /* 0x00000040b5a27810 */ /* 0x000fe40007ffe0ff */
[----:B------:R0:W-:Y:S02]  /*4460*/  STG.E.128 [R160.64], R216 ;  /* 0x000000d8a0007986 */ /* 0x0001e4000c101d06 */
[----:B0-----:R-:W-:Y:S01]  /*4470*/  @P0 IMAD.WIDE.U32 R160, R7, R252, c[0x0][0x180] ;  /* 0x0000600007a00625 */ /* 0x001fe200078e00fc */
[----:B------:R-:W-:Y:S05]  /*4480*/  @!P2 BRA `(.L_x_56498) ;  /* 0x000000a00000a947 */ /* 0x000fea0003800000 */
[----:B------:R-:W-:Y:S01]  /*4490*/  SHF.L.U32 R163, R225, 0x10, RZ ;  /* 0x00000010e1a37819 */ /* 0x000fe200000006ff */
[----:B------:R-:W-:-:S03]  /*44a0*/  IMAD.WIDE.U32 R164, R164, R248, c[0x0][0x190] ;  /* 0x00006400a4a47625 */ /* 0x000fc600078e00f8 */
[----:B------:R-:W-:Y:S02]  /*44b0*/  LOP3.LUT R168, R163, 0xff0000, RZ, 0xc0, !PT ;  /* 0x00ff0000a3a87812 */ /* 0x000fe400078ec0ff */
[----:B------:R-:W-:-:S05]  /*44c0*/  LOP3.LUT R163, R226, 0xffff, RZ, 0xc0, !PT ;  /* 0x0000ffffe2a37812 */ /* 0x000fca00078ec0ff */
[----:B------:R-:W-:Y:S01]  /*44d0*/  IMAD R163, R163, 0x1000000, R168 ;  /* 0x01000000a3a37824 */ /* 0x000fe200078e02a8 */
[----:B------:R-:W-:-:S05]  /*44e0*/  LOP3.LUT R168, R224, 0xff, RZ, 0xc0, !PT ;  /* 0x000000ffe0a87812 */ /* 0x000fca00078ec0ff */
[----:B------:R-:W-:Y:S01]  /*44f0*/  IMAD R163, R168, 0x100, R163 ;  /* 0x00000100a8a37824 */ /* 0x000fe200078e02a3 */
[----:B------:R-:W-:-:S04]  /*4500*/  LOP3.LUT R168, R11, 0xff, RZ, 0xc0, !PT ;  /* 0x000000ff0ba87812 */ /* 0x000fc800078ec0ff */
[----:B------:R-:W-:-:S05]  /*4510*/  IADD3 R163, R163, R168, RZ ;  /* 0x000000a8a3a37210 */ /* 0x000fca0007ffe0ff */
[----:B------:R0:W-:Y:S02]  /*4520*/  STG.E [R164.64], R163 ;  /* 0x000000a3a4007986 */ /* 0x0001e4000c101906 */
.L_x_56498:
[----:B------:R-:W-:Y:S05]  /*4530*/  BSYNC B1 ;  /* 0x0000000000017941 */ /* 0x000fea0003800000 */
.L_x_56497:
        /* <DEDUP_REMOVED lines=21> */
.L_x_56502:
[----:B------:R-:W-:Y:S02]  /*4690*/  IMAD.MOV.U32 R163, RZ, RZ, R8 ;  /* 0x000000ffffa37224 */ /* 0x000fe400078e0008 */
.L_x_56503:
[----:B------:R-:W-:Y:S05]  /*46a0*/  BSYNC B2 ;  /* 0x0000000000027941 */ /* 0x000fea0003800000 */
.L_x_56501:
        /* <DEDUP_REMOVED lines=16> */
.L_x_56507:
[----:B------:R-:W-:Y:S05]  /*47b0*/  BSYNC B3 ;  /* 0x0000000000037941 */ /* 0x000fea0003800000 */
.L_x_56506:
        /* <DEDUP_REMOVED lines=42> */
[----:B------:R-:W-:Y:S01]  /*4a60*/  LOP3.LUT R3, R161, UR26, R10, 0x96, !PT ;  /* 0x0000001aa1037c12 */ /* 0x000fe2000f8e960a */
[----:B------:R-:W-:Y:S02]  /*4a70*/  IMAD.MOV.U32 R10, RZ, RZ, R160 ;  /* 0x000000ffff0a7224 */ /* 0x000fe400078e00a0 */
.L_x_56505:
[----:B------:R-:W-:Y:S05]  /*4a80*/  BSYNC B2 ;  /* 0x0000000000027941 */ /* 0x000fea0003800000 */
.L_x_56504:
        /* <DEDUP_REMOVED lines=11> */
.L_x_56500:
[----:B-1----:R-:W-:Y:S05]  /*4b40*/  BSYNC B1 ;  /* 0x0000000000017941 */ /* 0x002fea0003800000 */
.L_x_56499:
        /* <DEDUP_REMOVED lines=18> */
.L_x_56511:
[----:B------:R-:W-:Y:S02]  /*4c70*/  IMAD.MOV.U32 R160, RZ, RZ, R8 ;  /* 0x000000ffffa07224 */ /* 0x000fe400078e0008 */
.L_x_56512:
[----:B------:R-:W-:Y:S05]  /*4c80*/  BSYNC B2 ;  /* 0x0000000000027941 */ /* 0x000fea0003800000 */
.L_x_56510:
        /* <DEDUP_REMOVED lines=16> */
.L_x_56516:
[----:B------:R-:W-:Y:S05]  /*4d90*/  BSYNC B3 ;  /* 0x0000000000037941 */ /* 0x000fea0003800000 */
.L_x_56515:
        /* <DEDUP_REMOVED lines=44> */
.L_x_56514:
[----:B------:R-:W-:Y:S05]  /*5060*/  BSYNC B2 ;  /* 0x0000000000027941 */ /* 0x000fea0003800000 */
.L_x_56513:
        /* <DEDUP_REMOVED lines=11> */
.L_x_56509:
[----:B------:R-:W-:Y:S05]  /*5120*/  BSYNC B1 ;  /* 0x0000000000017941 */ /* 0x000fea0003800000 */
.L_x_56508:
        /* <DEDUP_REMOVED lines=18> */
.L_x_56520:
[----:B------:R-:W-:Y:S02]  /*5250*/  IMAD.MOV.U32 R163, RZ, RZ, R8 ;  /* 0x000000ffffa37224 */ /* 0x000fe400078e0008 */
.L_x_56521:
[----:B------:R-:W-:Y:S05]  /*5260*/  BSYNC B2 ;  /* 0x0000000000027941 */ /* 0x000fea0003800000 */
.L_x_56519:
        /* <DEDUP_REMOVED lines=16> */
.L_x_56525:
[----:B------:R-:W-:Y:S05]  /*5370*/  BSYNC B3 ;  /* 0x0000000000037941 */ /* 0x000fea0003800000 */
.L_x_56524:
        /* <DEDUP_REMOVED lines=39> */
[----:B------:R-:W-:Y:S01]  /*55f0*/  IMAD.WIDE.U32 R160, R161, -0x2daee0ad, RZ ;  /* 0xd2511f53a1a07825 */ /* 0x000fe200078e00ff */
[----:B------:R-:W-:-:S03]  /*5600*/  MOV R8, R166 ;  /* 0x000000a600087202 */ /* 0x000fc60000000f00 */
[----:B------:R-:W-:Y:S01]  /*5610*/  IMAD.MOV.U32 R10, RZ, RZ, R160 ;  /* 0x000000ffff0a7224 */ /* 0x000fe200078e00a0 */
[----:B------:R-:W-:Y:S01]  /*5620*/  LOP3.LUT R3, R161, UR26, R164, 0x96, !PT ;  /* 0x0000001aa1037c12 */ /* 0x000fe2000f8e96a4 */
[----:B------:R-:W-:Y:S02]  /*5630*/  IMAD.MOV.U32 R160, RZ, RZ, RZ ;  /* 0x000000ffffa07224 */ /* 0x000fe400078e00ff */
.L_x_56523:
[----:B------:R-:W-:Y:S05]  /*5640*/  BSYNC B2 ;  /* 0x0000000000027941 */ /* 0x000fea0003800000 */
.L_x_56522:
[----:B------:R-:W2:Y:S01]  /*5650*/  LDL R165, [R1+0x38] ;  /* 0x0000380001a57983 */ /* 0x000ea20000100800 */
[----:B------:R-:W0:Y:S01]  /*5660*/  I2F.U32 R161, R163 ;  /* 0x000000a300a17306 */ /* 0x000e220000201000 */
[----:B------:R-:W-:-:S10]  /*5670*/  HFMA2.MMA R164, -RZ, RZ, 0.1171875, 0 ;  /* 0x2f800000ffa47435 */ /* 0x000fd400000001ff */
        /* <DEDUP_REMOVED lines=8> */
.L_x_56518:
[----:B------:R-:W-:Y:S05]  /*5700*/  BSYNC B1 ;  /* 0x0000000000017941 */ /* 0x000fea0003800000 */
.L_x_56517:
        /* <DEDUP_REMOVED lines=18> */
.L_x_56529:
[----:B------:R-:W-:Y:S02]  /*5830*/  IMAD.MOV.U32 R163, RZ, RZ, R8 ;  /* 0x000000ffffa37224 */ /* 0x000fe400078e0008 */
.L_x_56530:
[----:B------:R-:W-:Y:S05]  /*5840*/  BSYNC B2 ;  /* 0x0000000000027941 */ /* 0x000fea0003800000 */
.L_x_56528:
        /* <DEDUP_REMOVED lines=16> */
.L_x_56534:
[----:B------:R-:W-:Y:S05]  /*5950*/  BSYNC B3 ;  /* 0x0000000000037941 */ /* 0x000fea0003800000 */
.L_x_56533:
        /* <DEDUP_REMOVED lines=44> */
.L_x_56532:
[----:B------:R-:W-:Y:S05]  /*5c20*/  BSYNC B2 ;  /* 0x0000000000027941 */ /* 0x000fea0003800000 */
.L_x_56531:
        /* <DEDUP_REMOVED lines=11> */
.L_x_56527:
[----:B------:R-:W-:Y:S05]  /*5ce0*/  BSYNC B1 ;  /* 0x0000000000017941 */ /* 0x000fea0003800000 */
.L_x_56526:
[----:B------:R-:W-:Y:S01]  /*5cf0*/  IMAD.WIDE.U32 R160, R7, R252, c[0x0][0x188] ;  /* 0x0000620007a07625 */ /* 0x000fe200078e00fc */
[----:B------:R-:W-:Y:S04]  /*5d00*/  BSSY B1, `(.L_x_56535) ;  /* 0x000000e000017945 */ /* 0x000fe80003800000 */
[----:B------:R0:W-:Y:S02]  /*5d10*/  STG.E.128 [R160.64], R212 ;  /* 0x000000d4a0007986 */ /* 0x0001e4000c101d06 */
[----:B0-----:R-:W-:Y:S01]  /*5d20*/  IADD3 R160, R180, 0x60, RZ ;  /* 0x00000060b4a07810 */ /* 0x001fe20007ffe0ff */
[----:B------:R-:W-:Y:S05]  /*5d30*/  @!P2 BRA `(.L_x_56536) ;  /* 0x000000a00000a947 */ /* 0x000fea0003800000 */
[----:B------:R-:W-:Y:S02]  /*5d40*/  IMAD.U32 R7, R225, 0x10000, RZ ;  /* 0x00010000e1077824 */ /* 0x000fe400078e00ff */
[----:B------:R-:W-:-:S03]  /*5d50*/  IMAD.WIDE.U32 R162, R162, R248, c[0x0][0x190] ;  /* 0x00006400a2a27625 */ /* 0x000fc600078e00f8 */
[----:B------:R-:W-:Y:S02]  /*5d60*/  LOP3.LUT R166, R7, 0xff0000, RZ, 0xc0, !PT ;  /* 0x00ff000007a67812 */ /* 0x000fe400078ec0ff */
[----:B------:R-:W-:-:S05]  /*5d70*/  LOP3.LUT R7, R226, 0xffff, RZ, 0xc0, !PT ;  /* 0x0000ffffe2077812 */ /* 0x000fca00078ec0ff */
[----:B------:R-:W-:Y:S01]  /*5d80*/  IMAD R7, R7, 0x1000000, R166 ;  /* 0x0100000007077824 */ /* 0x000fe200078e02a6 */
[----:B------:R-:W-:-:S04]  /*5d90*/  LOP3.LUT R166, R224, 0xff, RZ, 0xc0, !PT ;  /* 0x000000ffe0a67812 */ /* 0x000fc800078ec0ff */
[----:B------:R-:W-:Y:S02]  /*5da0*/  LEA R7, R166, R7, 0x8 ;  /* 0x00000007a6077211 */ /* 0x000fe400078e40ff */
[----:B------:R-:W-:-:S05]  /*5db0*/  LOP3.LUT R166, R11, 0xff, RZ, 0xc0, !PT ;  /* 0x000000ff0ba67812 */ /* 0x000fca00078ec0ff */
[----:B------:R-:W-:-:S05]  /*5dc0*/  IMAD.IADD R7, R7, 0x1, R166 ;  /* 0x0000000107077824 */ /* 0x000fca00078e02a6 */
[----:B------:R0:W-:Y:S02]  /*5dd0*/  STG.E [R162.64], R7 ;  /* 0x00000007a2007986 */ /* 0x0001e4000c101906 */
.L_x_56536:
[----:B------:R-:W-:Y:S05]  /*5de0*/  BSYNC B1 ;  /* 0x0000000000017941 */ /* 0x000fea0003800000 */
.L_x_56535:
        /* <DEDUP_REMOVED lines=23> */
.L_x_56540:
[----:B------:R-:W-:Y:S02]  /*5f60*/  MOV R161, R8 ;  /* 0x0000000800a17202 */ /* 0x000fe40000000f00 */
.L_x_56541:
[----:B------:R-:W-:Y:S05]  /*5f70*/  BSYNC B2 ;  /* 0x0000000000027941 */ /* 0x000fea0003800000 */
.L_x_56539:
        /* <DEDUP_REMOVED lines=16> */
.L_x_56545:
[----:B------:R-:W-:Y:S05]  /*6080*/  BSYNC B3 ;  /* 0x0000000000037941 */ /* 0x000fea0003800000 */
.L_x_56544:
        /* <DEDUP_REMOVED lines=43> */
.L_x_56543:
[----:B------:R-:W-:Y:S05]  /*6340*/  BSYNC B2 ;  /* 0x0000000000027941 */ /* 0x000fea0003800000 */
.L_x_56542:
        /* <DEDUP_REMOVED lines=11> */
.L_x_56538:
[----:B0-----:R-:W-:Y:S05]  /*6400*/  BSYNC B1 ;  /* 0x0000000000017941 */ /* 0x001fea0003800000 */
.L_x_56537:
        /* <DEDUP_REMOVED lines=18> */
.L_x_56549:
[----:B------:R-:W-:Y:S02]  /*6530*/  IMAD.MOV.U32 R161, RZ, RZ, R8 ;  /* 0x000000ffffa17224 */ /* 0x000fe400078e0008 */
.L_x_56550:
[----:B------:R-:W-:Y:S05]  /*6540*/  BSYNC B2 ;  /* 0x0000000000027941 */ /* 0x000fea0003800000 */
.L_x_56548:
        /* <DEDUP_REMOVED lines=16> */
.L_x_56554:
[----:B------:R-:W-:Y:S05]  /*6650*/  BSYNC B3 ;  /* 0x0000000000037941 */ /* 0x000fea0003800000 */
.L_x_56553:
        /* <DEDUP_REMOVED lines=44> */
.L_x_56552:
[----:B------:R-:W-:Y:S05]  /*6920*/  BSYNC B2 ;  /* 0x0000000000027941 */ /* 0x000fea0003800000 */
.L_x_56551:
        /* <DEDUP_REMOVED lines=11> */
.L_x_56547:
[----:B------:R-:W-:Y:S05]  /*69e0*/  BSYNC B1 ;  /* 0x0000000000017941 */ /* 0x000fea0003800000 */
.L_x_56546:
        /* <DEDUP_REMOVED lines=18> */
.L_x_56558:
[----:B------:R-:W-:Y:S02]  /*6b10*/  IMAD.MOV.U32 R161, RZ, RZ, R8 ;  /* 0x000000ffffa17224 */ /* 0x000fe400078e0008 */
.L_x_56559:
[----:B------:R-:W-:Y:S05]  /*6b20*/  BSYNC B2 ;  /* 0x0000000000027941 */ /* 0x000fea0003800000 */
.L_x_56557:
        /* <DEDUP_REMOVED lines=16> */
.L_x_56563:
[----:B------:R-:W-:Y:S05]  /*6c30*/  BSYNC B3 ;  /* 0x0000000000037941 */ /* 0x000fea0003800000 */
.L_x_56562:
        /* <DEDUP_REMOVED lines=44> */
.L_x_56561:
[----:B------:R-:W-:Y:S05]  /*6f00*/  BSYNC B2 ;  /* 0x0000000000027941 */ /* 0x000fea0003800000 */
.L_x_56560:
        /* <DEDUP_REMOVED lines=11> */
.L_x_56556:
[----:B------:R-:W-:Y:S05]  /*6fc0*/  BSYNC B1 ;  /* 0x0000000000017941 */ /* 0x000fea0003800000 */
.L_x_56555:
        /* <DEDUP_REMOVED lines=18> */
.L_x_56567:
[----:B------:R-:W-:Y:S02]  /*70f0*/  IMAD.MOV.U32 R161, RZ, RZ, R8 ;  /* 0x000000ffffa17224 */ /* 0x000fe400078e0008 */
.L_x_56568:
[----:B------:R-:W-:Y:S05]  /*7100*/  BSYNC B2 ;  /* 0x0000000000027941 */ /* 0x000fea0003800000 */
.L_x_56566:
        /* <DEDUP_REMOVED lines=16> */
.L_x_56572:
[----:B------:R-:W-:Y:S05]  /*7210*/  BSYNC B3 ;  /* 0x0000000000037941 */ /* 0x000fea0003800000 */
.L_x_56571:
        /* <DEDUP_REMOVED lines=44> */
.L_x_56570:
[----:B------:R-:W-:Y:S05]  /*74e0*/  BSYNC B2 ;  /* 0x0000000000027941 */ /* 0x000fea0003800000 */
.L_x_56569:
        /* <DEDUP_REMOVED lines=11> */
.L_x_56565:
[----:B------:R-:W-:Y:S05]  /*75a0*/  BSYNC B1 ;  /* 0x0000000000017941 */ /* 0x000fea0003800000 */
.L_x_56564:
[----:B------:R-:W-:Y:S01]  /*75b0*/  IMAD.WIDE.U32 R160, R160, R252, c[0x0][0x188] ;  /* 0x00006200a0a07625 */ /* 0x000fe200078e00fc */
[----:B------:R-:W-:Y:S04]  /*75c0*/  BSSY B1, `(.L_x_56573) ;  /* 0x000000d000017945 */ /* 0x000fe80003800000 */
[----:B------:R0:W-:Y:S01]  /*75d0*/  STG.E.128 [R160.64], R208 ;  /* 0x000000d0a0007986 */ /* 0x0001e2000c101d06 */
[----:B------:R-:W-:Y:S05]  /*75e0*/  @!P2 BRA `(.L_x_56574) ;  /* 0x000000a00000a947 */ /* 0x000fea0003800000 */
[----:B0-----:R-:W-:-:S05]  /*75f0*/  IMAD.U32 R160, R225, 0x10000, RZ ;  /* 0x00010000e1a07824 */ /* 0x001fca00078e00ff */
        /* <DEDUP_REMOVED lines=9> */
.L_x_56574:
[----:B------:R-:W-:Y:S05]  /*7690*/  BSYNC B1 ;  /* 0x0000000000017941 */ /* 0x000fea0003800000 */
.L_x_56573:
[----:B0-----:R-:W-:Y:S02]  /*76a0*/  IADD3 R160, R180, 0x80, RZ ;  /* 0x00000080b4a07810 */ /* 0x001fe40007ffe0ff */
[----:B------:R-:W-:-:S03]  /*76b0*/  IADD3 R7, R181, 0x80, RZ ;  /* 0x00000080b5077810 */ /* 0x000fc60007ffe0ff */
[----:B------:R-:W-:-:S05]  /*76c0*/  @P0 IMAD.WIDE.U32 R162, R160, R252, c[0x0][0x180] ;  /* 0x00006000a0a20625 */ /* 0x000fca00078e00fc */
        /* <DEDUP_REMOVED lines=21> */
.L_x_56578:
[----:B------:R-:W-:Y:S02]  /*7820*/  MOV R11, R8 ;  /* 0x00000008000b7202 */ /* 0x000fe40000000f00 */
.L_x_56579:
[----:B------:R-:W-:Y:S05]  /*7830*/  BSYNC B2 ;  /* 0x0000000000027941 */ /* 0x000fea0003800000 */
.L_x_56577:
        /* <DEDUP_REMOVED lines=16> */
.L_x_56583:
[----:B------:R-:W-:Y:S05]  /*7940*/  BSYNC B3 ;  /* 0x0000000000037941 */ /* 0x000fea0003800000 */
.L_x_56582:
        /* <DEDUP_REMOVED lines=35> */
[----:B------:R-:W-:Y:S01]  /*7b80*/  IMAD.WIDE.U32 R2, R3, -0x326172a9, RZ ;  /* 0xcd9e8d5703027825 */ /* 0x000fe200078e00ff */
[----:B------:R-:W-:-:S04]  /*7b90*/  HFMA2.MMA R165, -RZ, RZ, 0, 0 ;  /* 0x00000000ffa57435 */ /* 0x000fc800000001ff */
[----:B------:R-:W-:Y:S01]  /*7ba0*/  LOP3.LUT R3, R3, UR23, R162, 0x96, !PT ;  /* 0x0000001703037c12 */ /* 0x000fe2000f8e96a2 */
[----:B------:R-:W-:-:S04]  /*7bb0*/  IMAD.WIDE.U32 R162, R163, -0x326172a9, RZ ;  /* 0xcd9e8d57a3a27825 */ /* 0x000fc800078e00ff */
[----:B------:R-:W-:Y:S01]  /*7bc0*/  IMAD.MOV.U32 R8, RZ, RZ, R162 ;  /* 0x000000ffff087224 */ /* 0x000fe200078e00a2 */
[----:B------:R-:W-:Y:S01]  /*7bd0*/  LOP3.LUT R2, R163, UR25, R2, 0x96, !PT ;  /* 0x00000019a3027c12 */ /* 0x000fe2000f8e9602 */
[----:B------:R-:W-:-:S04]  /*7be0*/  IMAD.WIDE.U32 R162, R3, -0x2daee0ad, RZ ;  /* 0xd2511f5303a27825 */ /* 0x000fc800078e00ff */
[----:B------:R-:W-:Y:S01]  /*7bf0*/  IMAD.MOV.U32 R10, RZ, RZ, R162 ;  /* 0x000000ffff0a7224 */ /* 0x000fe200078e00a2 */
[----:B------:R-:W-:Y:S02]  /*7c00*/  LOP3.LUT R3, R163, UR26, R164, 0x96, !PT ;  /* 0x0000001aa3037c12 */ /* 0x000fe4000f8e96a4 */
.L_x_56581:
[----:B------:R-:W-:Y:S05]  /*7c10*/  BSYNC B2 ;  /* 0x0000000000027941 */ /* 0x000fea0003800000 */
.L_x_56580:
[----:B------:R-:W0:Y:S01]  /*7c20*/  I2F.U32 R11, R11 ;  /* 0x0000000b000b7306 */ /* 0x000e220000201000 */
[----:B------:R-:W-:-:S04]  /*7c30*/  IMAD.MOV.U32 R162, RZ, RZ, 0x2f800000 ;  /* 0x2f800000ffa27424 */ /* 0x000fc800078e00ff */
[----:B0-----:R-:W-:-:S05]  /*7c40*/  FFMA.FTZ R161, R11, R162, 1.1641532182693481445e-10 ;  /* 0x2f0000000ba17423 */ /* 0x001fca00000100a2 */
[----:B------:R-:W-:Y:S01]  /*7c50*/  FSETP.GTU.FTZ.AND P1, PT, R161, c[0x0][0x1e4], PT ;  /* 0x00007900a1007a0b */ /* 0x000fe20003f3c000 */
[----:B-----5:R-:W-:-:S04]  /*7c60*/  FMUL.FTZ R161, R156, c[0x0][0x1ec] ;  /* 0x00007b009ca17a20 */ /* 0x020fc80000410000 */
[----:B------:R-:W-:-:S05]  /*7c70*/  FMUL.FTZ R161, R161, c[0x0][0x1e8] ;  /* 0x00007a00a1a17a20 */ /* 0x000fca0000410000 */
[----:B------:R-:W-:-:S05]  /*7c80*/  FSEL R161, R161, RZ, !P1 ;  /* 0x000000ffa1a17208 */ /* 0x000fca0004800000 */
[----:B------:R-:W-:Y:S01]  /*7c90*/  FMUL.FTZ R204, R244, R161 ;  /* 0x000000a1f4cc7220 */ /* 0x000fe20000410000 */
[----:B------:R-:W-:-:S03]  /*7ca0*/  SEL R161, RZ, 0x1, P1 ;  /* 0x00000001ffa17807 */ /* 0x000fc60000800000 */
[----:B------:R-:W-:Y:S01]  /*7cb0*/  @P0 FADD.FTZ R204, R152, R204 ;  /* 0x000000cc98cc0221 */ /* 0x000fe20000010000 */
[----:B------:R-:W-:Y:S02]  /*7cc0*/  PRMT R11, R161, 0x7610, R11 ;  /* 0x00007610a10b7816 */ /* 0x000fe4000000000b */
.L_x_56576:
[----:B0-----:R-:W-:Y:S05]  /*7cd0*/  BSYNC B1 ;  /* 0x0000000000017941 */ /* 0x001fea0003800000 */
.L_x_56575:
        /* <DEDUP_REMOVED lines=18> */
.L_x_56587:
[----:B------:R-:W-:Y:S02]  /*7e00*/  MOV R161, R8 ;  /* 0x0000000800a17202 */ /* 0x000fe40000000f00 */
.L_x_56588:
[----:B------:R-:W-:Y:S05]  /*7e10*/  BSYNC B2 ;  /* 0x0000000000027941 */ /* 0x000fea0003800000 */
.L_x_56586:
        /* <DEDUP_REMOVED lines=16> */
.L_x_56592:
[----:B------:R-:W-:Y:S05]  /*7f20*/  BSYNC B3 ;  /* 0x0000000000037941 */ /* 0x000fea0003800000 */
.L_x_56591:
        /* <DEDUP_REMOVED lines=44> */
.L_x_56590:
[----:B------:R-:W-:Y:S05]  /*81f0*/  BSYNC B2 ;  /* 0x0000000000027941 */ /* 0x000fea0003800000 */
.L_x_56589:
        /* <DEDUP_REMOVED lines=10> */
.L_x_56585:
[----:B------:R-:W-:Y:S05]  /*82a0*/  BSYNC B1 ;  /* 0x0000000000017941 */ /* 0x000fea0003800000 */
.L_x_56584:
        /* <DEDUP_REMOVED lines=18> */
.L_x_56596:
[----:B------:R-:W-:Y:S02]  /*83d0*/  MOV R161, R8 ;  /* 0x0000000800a17202 */ /* 0x000fe40000000f00 */
.L_x_56597:
[----:B------:R-:W-:Y:S05]  /*83e0*/  BSYNC B2 ;  /* 0x0000000000027941 */ /* 0x000fea0003800000 */
.L_x_56595:
        /* <DEDUP_REMOVED lines=16> */
.L_x_56601:
[----:B------:R-:W-:Y:S05]  /*84f0*/  BSYNC B3 ;  /* 0x0000000000037941 */ /* 0x000fea0003800000 */
.L_x_56600:
        /* <DEDUP_REMOVED lines=44> */
.L_x_56599:
[----:B------:R-:W-:Y:S05]  /*87c0*/  BSYNC B2 ;  /* 0x0000000000027941 */ /* 0x000fea0003800000 */
.L_x_56598:
        /* <DEDUP_REMOVED lines=10> */
.L_x_56594:
[----:B------:R-:W-:Y:S05]  /*8870*/  BSYNC B1 ;  /* 0x0000000000017941 */ /* 0x000fea0003800000 */
.L_x_56593:
        /* <DEDUP_REMOVED lines=18> */
.L_x_56605:
[----:B------:R-:W-:Y:S02]  /*89a0*/  MOV R161, R8 ;  /* 0x0000000800a17202 */ /* 0x000fe40000000f00 */
.L_x_56606:
[----:B------:R-:W-:Y:S05]  /*89b0*/  BSYNC B2 ;  /* 0x0000000000027941 */ /* 0x000fea0003800000 */
.L_x_56604:
        /* <DEDUP_REMOVED lines=16> */
.L_x_56610:
[----:B------:R-:W-:Y:S05]  /*8ac0*/  BSYNC B3 ;  /* 0x0000000000037941 */ /* 0x000fea0003800000 */
.L_x_56609:
        /* <DEDUP_REMOVED lines=44> */
.L_x_56608:
[----:B------:R-:W-:Y:S05]  /*8d90*/  BSYNC B2 ;  /* 0x0000000000027941 */ /* 0x000fea0003800000 */
.L_x_56607:
        /* <DEDUP_REMOVED lines=10> */
.L_x_56603:
[----:B------:R-:W-:Y:S05]  /*8e40*/  BSYNC B1 ;  /* 0x0000000000017941 */ /* 0x000fea0003800000 */
.L_x_56602:
        /* <DEDUP_REMOVED lines=14> */
.L_x_56612:
[----:B------:R-:W-:Y:S05]  /*8f30*/  BSYNC B1 ;  /* 0x0000000000017941 */ /* 0x000fea0003800000 */
.L_x_56611:
        /* <DEDUP_REMOVED lines=24> */
.L_x_56616:
[----:B------:R-:W-:Y:S02]  /*90c0*/  IMAD.MOV.U32 R11, RZ, RZ, R8 ;  /* 0x000000ffff0b7224 */ /* 0x000fe400078e0008 */
.L_x_56617:
[----:B------:R-:W-:Y:S05]  /*90d0*/  BSYNC B2 ;  /* 0x0000000000027941 */ /* 0x000fea0003800000 */
.L_x_56615:
        /* <DEDUP_REMOVED lines=16> */
.L_x_56621:
[----:B------:R-:W-:Y:S05]  /*91e0*/  BSYNC B3 ;  /* 0x0000000000037941 */ /* 0x000fea0003800000 */
.L_x_56620:
        /* <DEDUP_REMOVED lines=41> */
[----:B------:R-:W-:-:S05]  /*9480*/  IMAD.WIDE.U32 R162, R3, -0x2daee0ad, RZ ;  /* 0xd2511f5303a27825 */ /* 0x000fca00078e00ff */
[----:B------:R-:W-:Y:S02]  /*9490*/  LOP3.LUT R3, R163, UR26, R164, 0x96, !PT ;  /* 0x0000001aa3037c12 */ /* 0x000fe4000f8e96a4 */
[----:B------:R-:W-:Y:S02]  /*94a0*/  MOV R10, R162 ;  /* 0x000000a2000a7202 */ /* 0x000fe40000000f00 */
.L_x_56619:
[----:B------:R-:W-:Y:S05]  /*94b0*/  BSYNC B2 ;  /* 0x0000000000027941 */ /* 0x000fea0003800000 */
.L_x_56618:
        /* <DEDUP_REMOVED lines=11> */
.L_x_56614:
[----:B0-----:R-:W-:Y:S05]  /*9570*/  BSYNC B1 ;  /* 0x0000000000017941 */ /* 0x001fea0003800000 */
.L_x_56613:
        /* <DEDUP_REMOVED lines=18> */
.L_x_56625:
[----:B------:R-:W-:Y:S02]  /*96a0*/  IMAD.MOV.U32 R161, RZ, RZ, R8 ;  /* 0x000000ffffa17224 */ /* 0x000fe400078e0008 */
.L_x_56626:
[----:B------:R-:W-:Y:S05]  /*96b0*/  BSYNC B2 ;  /* 0x0000000000027941 */ /* 0x000fea0003800000 */
.L_x_56624:
        /* <DEDUP_REMOVED lines=16> */
.L_x_56630:
[----:B------:R-:W-:Y:S05]  /*97c0*/  BSYNC B3 ;  /* 0x0000000000037941 */ /* 0x000fea0003800000 */
.L_x_56629:
        /* <DEDUP_REMOVED lines=44> */
.L_x_56628:
[----:B------:R-:W-:Y:S05]  /*9a90*/  BSYNC B2 ;  /* 0x0000000000027941 */ /* 0x000fea0003800000 */
.L_x_56627:
        /* <DEDUP_REMOVED lines=10> */
.L_x_56623:
[----:B------:R-:W-:Y:S05]  /*9b40*/  BSYNC B1 ;  /* 0x0000000000017941 */ /* 0x000fea0003800000 */
.L_x_56622:
        /* <DEDUP_REMOVED lines=18> */
.L_x_56634:
[----:B------:R-:W-:Y:S02]  /*9c70*/  IMAD.MOV.U32 R161, RZ, RZ, R8 ;  /* 0x000000ffffa17224 */ /* 0x000fe400078e0008 */
.L_x_56635:
[----:B------:R-:W-:Y:S05]  /*9c80*/  BSYNC B2 ;  /* 0x0000000000027941 */ /* 0x000fea0003800000 */
.L_x_56633:
        /* <DEDUP_REMOVED lines=16> */
.L_x_56639:
[----:B------:R-:W-:Y:S05]  /*9d90*/  BSYNC B3 ;  /* 0x0000000000037941 */ /* 0x000fea0003800000 */
.L_x_56638:
        /* <DEDUP_REMOVED lines=44> */
.L_x_56637:
[----:B------:R-:W-:Y:S05]  /*a060*/  BSYNC B2 ;  /* 0x0000000000027941 */ /* 0x000fea0003800000 */
.L_x_56636:
        /* <DEDUP_REMOVED lines=10> */
.L_x_56632:
[----:B------:R-:W-:Y:S05]  /*a110*/  BSYNC B1 ;  /* 0x0000000000017941 */ /* 0x000fea0003800000 */
.L_x_56631:
        /* <DEDUP_REMOVED lines=18> */
.L_x_56643:
[----:B------:R-:W-:Y:S02]  /*a240*/  IMAD.MOV.U32 R161, RZ, RZ, R8 ;  /* 0x000000ffffa17224 */ /* 0x000fe400078e0008 */
.L_x_56644:
[----:B------:R-:W-:Y:S05]  /*a250*/  BSYNC B2 ;  /* 0x0000000000027941 */ /* 0x000fea0003800000 */
.L_x_56642:
        /* <DEDUP_REMOVED lines=16> */
.L_x_56648:
[----:B------:R-:W-:Y:S05]  /*a360*/  BSYNC B3 ;  /* 0x0000000000037941 */ /* 0x000fea0003800000 */
.L_x_56647:
        /* <DEDUP_REMOVED lines=44> */
.L_x_56646:
[----:B------:R-:W-:Y:S05]  /*a630*/  BSYNC B2 ;  /* 0x0000000000027941 */ /* 0x000fea0003800000 */
.L_x_56645:
        /* <DEDUP_REMOVED lines=10> */
.L_x_56641:
[----:B------:R-:W-:Y:S05]  /*a6e0*/  BSYNC B1 ;  /* 0x0000000000017941 */ /* 0x000fea0003800000 */
.L_x_56640:
        /* <DEDUP_REMOVED lines=14> */
.L_x_56650:
[----:B------:R-:W-:Y:S05]  /*a7d0*/  BSYNC B1 ;  /* 0x0000000000017941 */ /* 0x000fea0003800000 */
.L_x_56649:
[----:B------:R-:W-:-:S05]  /*a7e0*/  IADD3 R7, R181, 0xc0, RZ ;  /* 0x000000c0b5077810 */ /* 0x000fca0007ffe0ff */
[----:B0-----:R-:W-:-:S05]  /*a7f0*/  @P2 IMAD.WIDE.U32 R160, R7, R252, c[0x0][0x170] ;  /* 0x00005c0007a02625 */ /* 0x001fca00078e00fc */
[----:B-----5:R0:W5:Y:S02]  /*a800*/  @P2 LDG.E.128 R156, [R160.64] ;  /* 0x00000006a09c2981 */ /* 0x020164000c1e1d00 */
[----:B0-----:R-:W-:-:S05]  /*a810*/  IADD3 R160, R180, 0xc0, RZ ;  /* 0x000000c0b4a07810 */ /* 0x001fca0007ffe0ff */
[----:B------:R-:W-:-:S05]  /*a820*/  @P0 IMAD.WIDE.U32 R162, R160, R252, c[0x0][0x180] ;  /* 0x00006000a0a20625 */ /* 0x000fca00078e00fc */
[----:B------:R0:W2:Y:S01]  /*a830*/  @P0 LDG.E.128 R152, [R162.64] ;  /* 0x00000006a2980981 */ /* 0x0000a2000c1e1d00 */
[----:B------:R-:W-:Y:S01]  /*a840*/  @!P3 ISETP.NE.U32.AND P1, PT, RZ, c[0x0][0x180], PT ;  /* 0x00006000ff00ba0c */ /* 0x000fe20003f25070 */
[----:B------:R-:W-:Y:S03]  /*a850*/  BSSY B1, `(.L_x_56651) ;  /* 0x000005c000017945 */ /* 0x000fe60003800000 */
        /* <DEDUP_REMOVED lines=16> */
.L_x_56654:
[----:B------:R-:W-:Y:S02]  /*a960*/  IMAD.MOV.U32 R11, RZ, RZ, R8 ;  /* 0x000000ffff0b7224 */ /* 0x000fe400078e0008 */
.L_x_56655:
[----:B------:R-:W-:Y:S05]  /*a970*/  BSYNC B2 ;  /* 0x0000000000027941 */ /* 0x000fea0003800000 */
.L_x_56653:
        /* <DEDUP_REMOVED lines=16> */
.L_x_56659:
[----:B------:R-:W-:Y:S05]  /*aa80*/  BSYNC B3 ;  /* 0x0000000000037941 */ /* 0x000fea0003800000 */
.L_x_56658:
        /* <DEDUP_REMOVED lines=44> */
.L_x_56657:
[----:B------:R-:W-:Y:S05]  /*ad50*/  BSYNC B2 ;  /* 0x0000000000027941 */ /* 0x000fea0003800000 */
.L_x_56656:
[----:B------:R-:W0:Y:S01]  /*ad60*/  I2F.U32 R11, R11 ;  /* 0x0000000b000b7306 */ /* 0x000e220000201000 */
[----:B------:R-:W-:-:S10]  /*ad70*/  HFMA2.MMA R164, -RZ, RZ, 0.1171875, 0 ;  /* 0x2f800000ffa47435 */ /* 0x000fd400000001ff */
        /* <DEDUP_REMOVED lines=9> */
.L_x_56652:
[----:B------:R-:W-:Y:S05]  /*ae10*/  BSYNC B1 ;  /* 0x0000000000017941 */ /* 0x000fea0003800000 */
.L_x_56651:
        /* <DEDUP_REMOVED lines=18> */
.L_x_56663:
[----:B------:R-:W-:Y:S02]  /*af40*/  IMAD.MOV.U32 R161, RZ, RZ, R8 ;  /* 0x000000ffffa17224 */ /* 0x000fe400078e0008 */
.L_x_56664:
[----:B------:R-:W-:Y:S05]  /*af50*/  BSYNC B2 ;  /* 0x0000000000027941 */ /* 0x000fea0003800000 */
.L_x_56662:
        /* <DEDUP_REMOVED lines=16> */
.L_x_56668:
[----:B------:R-:W-:Y:S05]  /*b060*/  BSYNC B3 ;  /* 0x0000000000037941 */ /* 0x000fea0003800000 */
.L_x_56667:
        /* <DEDUP_REMOVED lines=44> */
.L_x_56666:
[----:B------:R-:W-:Y:S05]  /*b330*/  BSYNC B2 ;  /* 0x0000000000027941 */ /* 0x000fea0003800000 */
.L_x_56665:
        /* <DEDUP_REMOVED lines=10> */
.L_x_56661:
[----:B------:R-:W-:Y:S05]  /*b3e0*/  BSYNC B1 ;  /* 0x0000000000017941 */ /* 0x000fea0003800000 */
.L_x_56660:
        /* <DEDUP_REMOVED lines=18> */
.L_x_56672:
[----:B------:R-:W-:Y:S02]  /*b510*/  IMAD.MOV.U32 R161, RZ, RZ, R8 ;  /* 0x000000ffffa17224 */ /* 0x000fe400078e0008 */
.L_x_56673:
[----:B------:R-:W-:Y:S05]  /*b520*/  BSYNC B2 ;  /* 0x0000000000027941 */ /* 0x000fea0003800000 */
.L_x_56671:
        /* <DEDUP_REMOVED lines=16> */
.L_x_56677:
[----:B------:R-:W-:Y:S05]  /*b630*/  BSYNC B3 ;  /* 0x0000000000037941 */ /* 0x000fea0003800000 */
.L_x_56676:
        /* <DEDUP_REMOVED lines=44> */
.L_x_56675:
[----:B------:R-:W-:Y:S05]  /*b900*/  BSYNC B2 ;  /* 0x0000000000027941 */ /* 0x000fea0003800000 */
.L_x_56674:
        /* <DEDUP_REMOVED lines=10> */
.L_x_56670:
[----:B------:R-:W-:Y:S05]  /*b9b0*/  BSYNC B1 ;  /* 0x0000000000017941 */ /* 0x000fea0003800000 */
.L_x_56669:
        /* <DEDUP_REMOVED lines=18> */
.L_x_56681:
[----:B------:R-:W-:Y:S02]  /*bae0*/  IMAD.MOV.U32 R161, RZ, RZ, R8 ;  /* 0x000000ffffa17224 */ /* 0x000fe400078e0008 */
.L_x_56682:
[----:B------:R-:W-:Y:S05]  /*baf0*/  BSYNC B2 ;  /* 0x0000000000027941 */ /* 0x000fea0003800000 */
.L_x_56680:
        /* <DEDUP_REMOVED lines=16> */
.L_x_56686:
[----:B------:R-:W-:Y:S05]  /*bc00*/  BSYNC B3 ;  /* 0x0000000000037941 */ /* 0x000fea0003800000 */
.L_x_56685:
        /* <DEDUP_REMOVED lines=44> */
.L_x_56684:
[----:B------:R-:W-:Y:S05]  /*bed0*/  BSYNC B2 ;  /* 0x0000000000027941 */ /* 0x000fea0003800000 */
.L_x_56683:
        /* <DEDUP_REMOVED lines=10> */
.L_x_56679:
[----:B------:R-:W-:Y:S05]  /*bf80*/  BSYNC B1 ;  /* 0x0000000000017941 */ /* 0x000fea0003800000 */
.L_x_56678:
        /* <DEDUP_REMOVED lines=14> */
.L_x_56688:
[----:B------:R-:W-:Y:S05]  /*c070*/  BSYNC B1 ;  /* 0x0000000000017941 */ /* 0x000fea0003800000 */
.L_x_56687:
        /* <DEDUP_REMOVED lines=24> */
.L_x_56692:
[----:B------:R-:W-:Y:S02]  /*c200*/  MOV R11, R8 ;  /* 0x00000008000b7202 */ /* 0x000fe40000000f00 */
.L_x_56693:
[----:B------:R-:W-:Y:S05]  /*c210*/  BSYNC B2 ;  /* 0x0000000000027941 */ /* 0x000fea0003800000 */
.L_x_56691:
        /* <DEDUP_REMOVED lines=16> */
.L_x_56697:
[----:B------:R-:W-:Y:S05]  /*c320*/  BSYNC B3 ;  /* 0x0000000000037941 */ /* 0x000fea0003800000 */
.L_x_56696:
        /* <DEDUP_REMOVED lines=44> */
.L_x_56695:
[----:B------:R-:W-:Y:S05]  /*c5f0*/  BSYNC B2 ;  /* 0x0000000000027941 */ /* 0x000fea0003800000 */
.L_x_56694:
        /* <DEDUP_REMOVED lines=11> */
.L_x_56690:
[----:B------:R-:W-:Y:S05]  /*c6b0*/  BSYNC B1 ;  /* 0x0000000000017941 */ /* 0x000fea0003800000 */
.L_x_56689:
        /* <DEDUP_REMOVED lines=18> */
.L_x_56701:
[----:B------:R-:W-:Y:S02]  /*c7e0*/  MOV R161, R8 ;  /* 0x0000000800a17202 */ /* 0x000fe40000000f00 */
.L_x_56702:
[----:B------:R-:W-:Y:S05]  /*c7f0*/  BSYNC B2 ;  /* 0x0000000000027941 */ /* 0x000fea0003800000 */
.L_x_56700:
        /* <DEDUP_REMOVED lines=16> */
.L_x_56706:
[----:B------:R-:W-:Y:S05]  /*c900*/  BSYNC B3 ;  /* 0x0000000000037941 */ /* 0x000fea0003800000 */
.L_x_56705:
        /* <DEDUP_REMOVED lines=44> */
.L_x_56704:
[----:B------:R-:W-:Y:S05]  /*cbd0*/  BSYNC B2 ;  /* 0x0000000000027941 */ /* 0x000fea0003800000 */
.L_x_56703:
        /* <DEDUP_REMOVED lines=10> */
.L_x_56699:
[----:B------:R-:W-:Y:S05]  /*cc80*/  BSYNC B1 ;  /* 0x0000000000017941 */ /* 0x000fea0003800000 */
.L_x_56698:
        /* <DEDUP_REMOVED lines=18> */
.L_x_56710:
[----:B------:R-:W-:Y:S02]  /*cdb0*/  MOV R161, R8 ;  /* 0x0000000800a17202 */ /* 0x000fe40000000f00 */
.L_x_56711:
[----:B------:R-:W-:Y:S05]  /*cdc0*/  BSYNC B2 ;  /* 0x0000000000027941 */ /* 0x000fea0003800000 */
.L_x_56709:
        /* <DEDUP_REMOVED lines=16> */
.L_x_56715:
[----:B------:R-:W-:Y:S05]  /*ced0*/  BSYNC B3 ;  /* 0x0000000000037941 */ /* 0x000fea0003800000 */
.L_x_56714:
        /* <DEDUP_REMOVED lines=44> */
.L_x_56713:
[----:B------:R-:W-:Y:S05]  /*d1a0*/  BSYNC B2 ;  /* 0x0000000000027941 */ /* 0x000fea0003800000 */
.L_x_56712:
        /* <DEDUP_REMOVED lines=10> */
.L_x_56708:
[----:B------:R-:W-:Y:S05]  /*d250*/  BSYNC B1 ;  /* 0x0000000000017941 */ /* 0x000fea0003800000 */
.L_x_56707:
        /* <DEDUP_REMOVED lines=18> */
.L_x_56719:
[----:B------:R-:W-:Y:S02]  /*d380*/  MOV R161, R8 ;  /* 0x0000000800a17202 */ /* 0x000fe40000000f00 */
.L_x_56720:
[----:B------:R-:W-:Y:S05]  /*d390*/  BSYNC B2 ;  /* 0x0000000000027941 */ /* 0x000fea0003800000 */
.L_x_56718:
        /* <DEDUP_REMOVED lines=16> */
.L_x_56724:
[----:B------:R-:W-:Y:S05]  /*d4a0*/  BSYNC B3 ;  /* 0x0000000000037941 */ /* 0x000fea0003800000 */
.L_x_56723:
        /* <DEDUP_REMOVED lines=44> */
.L_x_56722:
[----:B------:R-:W-:Y:S05]  /*d770*/  BSYNC B2 ;  /* 0x0000000000027941 */ /* 0x000fea0003800000 */
.L_x_56721:
        /* <DEDUP_REMOVED lines=10> */
.L_x_56717:
[----:B------:R-:W-:Y:S05]  /*d820*/  BSYNC B1 ;  /* 0x0000000000017941 */ /* 0x000fea0003800000 */
.L_x_56716:
        /* <DEDUP_REMOVED lines=14> */
.L_x_56726:
[----:B------:R-:W-:Y:S05]  /*d910*/  BSYNC B1 ;  /* 0x0000000000017941 */ /* 0x000fea0003800000 */
.L_x_56725:
        /* <DEDUP_REMOVED lines=24> */
.L_x_56730:
[----:B------:R-:W-:Y:S02]  /*daa0*/  IMAD.MOV.U32 R11, RZ, RZ, R8 ;  /* 0x000000ffff0b7224 */ /* 0x000fe400078e0008 */
.L_x_56731:
[----:B------:R-:W-:Y:S05]  /*dab0*/  BSYNC B2 ;  /* 0x0000000000027941 */ /* 0x000fea0003800000 */
.L_x_56729:
        /* <DEDUP_REMOVED lines=16> */
.L_x_56735:
[----:B------:R-:W-:Y:S05]  /*dbc0*/  BSYNC B3 ;  /* 0x0000000000037941 */ /* 0x000fea0003800000 */
.L_x_56734:
        /* <DEDUP_REMOVED lines=44> */
.L_x_56733:
[----:B------:R-:W-:Y:S05]  /*de90*/  BSYNC B2 ;  /* 0x0000000000027941 */ /* 0x000fea0003800000 */
.L_x_56732:
        /* <DEDUP_REMOVED lines=9> */
[----:B------:R-:W-:Y:S02]  /*df30*/  @P0 FADD.FTZ R164, R152, R164 ;  /* 0x000000a498a40221 */ /* 0x000fe40000010000 */
.L_x_56728:
[----:B------:R-:W-:Y:S05]  /*df40*/  BSYNC B1 ;  /* 0x0000000000017941 */ /* 0x000fea0003800000 */
.L_x_56727:
        /* <DEDUP_REMOVED lines=18> */
.L_x_56739:
[----:B------:R-:W-:Y:S02]  /*e070*/  IMAD.MOV.U32 R161, RZ, RZ, R8 ;  /* 0x000000ffffa17224 */ /* 0x000fe400078e0008 */
.L_x_56740:
[----:B------:R-:W-:Y:S05]  /*e080*/  BSYNC B2 ;  /* 0x0000000000027941 */ /* 0x000fea0003800000 */
.L_x_56738:
        /* <DEDUP_REMOVED lines=16> */
.L_x_56744:
[----:B------:R-:W-:Y:S05]  /*e190*/  BSYNC B3 ;  /* 0x0000000000037941 */ /* 0x000fea0003800000 */
.L_x_56743:
        /* <DEDUP_REMOVED lines=44> */
.L_x_56742:
[----:B------:R-:W-:Y:S05]  /*e460*/  BSYNC B2 ;  /* 0x0000000000027941 */ /* 0x000fea0003800000 */
.L_x_56741:
        /* <DEDUP_REMOVED lines=11> */
.L_x_56737:
[----:B------:R-:W-:Y:S05]  /*e520*/  BSYNC B1 ;  /* 0x0000000000017941 */ /* 0x000fea0003800000 */
.L_x_56736:
        /* <DEDUP_REMOVED lines=18> */
.L_x_56748:
[----:B------:R-:W-:Y:S02]  /*e650*/  IMAD.MOV.U32 R161, RZ, RZ, R8 ;  /* 0x000000ffffa17224 */ /* 0x000fe400078e0008 */
.L_x_56749:
[----:B------:R-:W-:Y:S05]  /*e660*/  BSYNC B2 ;  /* 0x0000000000027941 */ /* 0x000fea0003800000 */
.L_x_56747:
        /* <DEDUP_REMOVED lines=16> */
.L_x_56753:
[----:B------:R-:W-:Y:S05]  /*e770*/  BSYNC B3 ;  /* 0x0000000000037941 */ /* 0x000fea0003800000 */
.L_x_56752:
        /* <DEDUP_REMOVED lines=44> */
.L_x_56751:
[----:B------:R-:W-:Y:S05]  /*ea40*/  BSYNC B2 ;  /* 0x0000000000027941 */ /* 0x000fea0003800000 */
.L_x_56750:
        /* <DEDUP_REMOVED lines=11> */
.L_x_56746:
[----:B------:R-:W-:Y:S05]  /*eb00*/  BSYNC B1 ;  /* 0x0000000000017941 */ /* 0x000fea0003800000 */
.L_x_56745:
        /* <DEDUP_REMOVED lines=18> */
.L_x_56757:
[----:B------:R-:W-:Y:S02]  /*ec30*/  IMAD.MOV.U32 R161, RZ, RZ, R8 ;  /* 0x000000ffffa17224 */ /* 0x000fe400078e0008 */
.L_x_56758:
[----:B------:R-:W-:Y:S05]  /*ec40*/  BSYNC B2 ;  /* 0x0000000000027941 */ /* 0x000fea0003800000 */
.L_x_56756:
        /* <DEDUP_REMOVED lines=16> */
.L_x_56762:
[----:B------:R-:W-:Y:S05]  /*ed50*/  BSYNC B3 ;  /* 0x0000000000037941 */ /* 0x000fea0003800000 */
.L_x_56761:
        /* <DEDUP_REMOVED lines=44> */
.L_x_56760:
[----:B------:R-:W-:Y:S05]  /*f020*/  BSYNC B2 ;  /* 0x0000000000027941 */ /* 0x000fea0003800000 */
.L_x_56759:
        /* <DEDUP_REMOVED lines=11> */
.L_x_56755:
[----:B------:R-:W-:Y:S05]  /*f0e0*/  BSYNC B1 ;  /* 0x0000000000017941 */ /* 0x000fea0003800000 */
.L_x_56754:
[----:B------:R-:W-:Y:S01]  /*f0f0*/  IMAD.WIDE.U32 R160, R160, R252, c[0x0][0x188] ;  /* 0x00006200a0a07625 */ /* 0x000fe200078e00fc */
[----:B------:R-:W-:Y:S04]  /*f100*/  BSSY B1, `(.L_x_56763) ;  /* 0x000000d000017945 */ /* 0x000fe80003800000 */
[----:B------:R0:W-:Y:S01]  /*f110*/  STG.E.128 [R160.64], R164 ;  /* 0x000000a4a0007986 */ /* 0x0001e2000c101d06 */
[----:B------:R-:W-:Y:S05]  /*f120*/  @!P2 BRA `(.L_x_56764) ;  /* 0x000000a00000a947 */ /* 0x000fea0003800000 */
[----:B0-----:R-:W-:Y:S02]  /*f130*/  SHF.L.U32 R160, R225, 0x10, RZ ;  /* 0x00000010e1a07819 */ /* 0x001fe400000006ff */
[----:B------:R-:W-:Y:S02]  /*f140*/  LOP3.LUT R161, R226, 0xffff, RZ, 0xc0, !PT ;  /* 0x0000ffffe2a17812 */ /* 0x000fe400078ec0ff */
[----:B------:R-:W-:-:S02]  /*f150*/  LOP3.LUT R160, R160, 0xff0000, RZ, 0xc0, !PT ;  /* 0x00ff0000a0a07812 */ /* 0x000fc400078ec0ff */
[----:B------:R-:W-:-:S03]  /*f160*/  LOP3.LUT R162, R11, 0xff, RZ, 0xc0, !PT ;  /* 0x000000ff0ba27812 */ /* 0x000fc600078ec0ff */
[----:B------:R-:W-:Y:S01]  /*f170*/  IMAD R160, R161, 0x1000000, R160 ;  /* 0x01000000a1a07824 */ /* 0x000fe200078e02a0 */
[----:B------:R-:W-:-:S05]  /*f180*/  LOP3.LUT R161, R224, 0xff, RZ, 0xc0, !PT ;  /* 0x000000ffe0a17812 */ /* 0x000fca00078ec0ff */
[----:B------:R-:W-:-:S05]  /*f190*/  IMAD R160, R161, 0x100, R160 ;  /* 0x00000100a1a07824 */ /* 0x000fca00078e02a0 */
[----:B------:R-:W-:Y:S01]  /*f1a0*/  IADD3 R162, R160, R162, RZ ;  /* 0x000000a2a0a27210 */ /* 0x000fe20007ffe0ff */
[----:B------:R-:W-:-:S05]  /*f1b0*/  IMAD.WIDE.U32 R160, R7, R248, c[0x0][0x190] ;  /* 0x0000640007a07625 */ /* 0x000fca00078e00f8 */
[----:B------:R0:W-:Y:S02]  /*f1c0*/  STG.E [R160.64], R162 ;  /* 0x000000a2a0007986 */ /* 0x0001e4000c101906 */
.L_x_56764:
[----:B------:R-:W-:Y:S05]  /*f1d0*/  BSYNC B1 ;  /* 0x0000000000017941 */ /* 0x000fea0003800000 */
.L_x_56763:
        /* <DEDUP_REMOVED lines=24> */
.L_x_56768:
[----:B------:R-:W-:Y:S02]  /*f360*/  IMAD.MOV.U32 R11, RZ, RZ, R8 ;  /* 0x000000ffff0b7224 */ /* 0x000fe400078e0008 */
.L_x_56769:
[----:B------:R-:W-:Y:S05]  /*f370*/  BSYNC B2 ;  /* 0x0000000000027941 */ /* 0x000fea0003800000 */
.L_x_56767:
        /* <DEDUP_REMOVED lines=16> */
.L_x_56773:
[----:B------:R-:W-:Y:S05]  /*f480*/  BSYNC B3 ;  /* 0x0000000000037941 */ /* 0x000fea0003800000 */
.L_x_56772:
        /* <DEDUP_REMOVED lines=44> */
.L_x_56771:
[----:B------:R-:W-:Y:S05]  /*f750*/  BSYNC B2 ;  /* 0x0000000000027941 */ /* 0x000fea0003800000 */
.L_x_56770:
        /* <DEDUP_REMOVED lines=10> */
.L_x_56766:
[----:B------:R-:W-:Y:S05]  /*f800*/  BSYNC B1 ;  /* 0x0000000000017941 */ /* 0x000fea0003800000 */
.L_x_56765:
        /* <DEDUP_REMOVED lines=18> */
.L_x_56777:
[----:B------:R-:W-:Y:S02]  /*f930*/  IMAD.MOV.U32 R161, RZ, RZ, R8 ;  /* 0x000000ffffa17224 */ /* 0x000fe400078e0008 */
.L_x_56778:
[----:B------:R-:W-:Y:S05]  /*f940*/  BSYNC B2 ;  /* 0x0000000000027941 */ /* 0x000fea0003800000 */
.L_x_56776:
        /* <DEDUP_REMOVED lines=16> */
.L_x_56782:
[----:B------:R-:W-:Y:S05]  /*fa50*/  BSYNC B3 ;  /* 0x0000000000037941 */ /* 0x000fea0003800000 */
.L_x_56781:
        /* <DEDUP_REMOVED lines=44> */
.L_x_56780:
[----:B------:R-:W-:Y:S05]  /*fd20*/  BSYNC B2 ;  /* 0x0000000000027941 */ /* 0x000fea0003800000 */
.L_x_56779:
        /* <DEDUP_REMOVED lines=11> */
.L_x_56775:
[----:B------:R-:W-:Y:S05]  /*fde0*/  BSYNC B1 ;  /* 0x0000000000017941 */ /* 0x000fea0003800000 */
.L_x_56774:
        /* <DEDUP_REMOVED lines=18> */
.L_x_56786:
[----:B------:R-:W-:Y:S02]  /*ff10*/  IMAD.MOV.U32 R161, RZ, RZ, R8 ;  /* 0x000000ffffa17224 */ /* 0x000fe400078e0008 */
.L_x_56787:
[----:B------:R-:W-:Y:S05]  /*ff20*/  BSYNC B2 ;  /* 0x0000000000027941 */ /* 0x000fea0003800000 */
.L_x_56785:
        /* <DEDUP_REMOVED lines=16> */
.L_x_56791:
[----:B------:R-:W-:Y:S05]  /*10030*/  BSYNC B3 ;  /* 0x0000000000037941 */ /* 0x000fea0003800000 */
.L_x_56790:
        /* <DEDUP_REMOVED lines=44> */
.L_x_56789:
[----:B------:R-:W-:Y:S05]  /*10300*/  BSYNC B2 ;  /* 0x0000000000027941 */ /* 0x000fea0003800000 */
.L_x_56788:
        /* <DEDUP_REMOVED lines=11> */
.L_x_56784:
[----:B------:R-:W-:Y:S05]  /*103c0*/  BSYNC B1 ;  /* 0x0000000000017941 */ /* 0x000fea0003800000 */
.L_x_56783:
        /* <DEDUP_REMOVED lines=18> */
.L_x_56795:
[----:B------:R-:W-:Y:S02]  /*104f0*/  IMAD.MOV.U32 R161, RZ, RZ, R8 ;  /* 0x000000ffffa17224 */ /* 0x000fe400078e0008 */
.L_x_56796:
[----:B------:R-:W-:Y:S05]  /*10500*/  BSYNC B2 ;  /* 0x0000000000027941 */ /* 0x000fea0003800000 */
.L_x_56794:
        /* <DEDUP_REMOVED lines=16> */
.L_x_56800:
[----:B------:R-:W-:Y:S05]  /*10610*/  BSYNC B3 ;  /* 0x0000000000037941 */ /* 0x000fea0003800000 */
.L_x_56799:
        /* <DEDUP_REMOVED lines=44> */
.L_x_56798:
[----:B------:R-:W-:Y:S05]  /*108e0*/  BSYNC B2 ;  /* 0x0000000000027941 */ /* 0x000fea0003800000 */
.L_x_56797:
        /* <DEDUP_REMOVED lines=11> */
.L_x_56793:
[----:B------:R-:W-:Y:S05]  /*109a0*/  BSYNC B1 ;  /* 0x0000000000017941 */ /* 0x000fea0003800000 */
.L_x_56792:
[----:B------:R-:W-:Y:S01]  /*109b0*/  IMAD.WIDE.U32 R160, R160, R252, c[0x0][0x188] ;  /* 0x00006200a0a07625 */ /* 0x000fe200078e00fc */
[----:B------:R-:W-:Y:S04]  /*109c0*/  BSSY B1, `(.L_x_56801) ;  /* 0x000000d000017945 */ /* 0x000fe80003800000 */
[----:B------:R0:W-:Y:S01]  /*109d0*/  STG.E.128 [R160.64], R188 ;  /* 0x000000bca0007986 */ /* 0x0001e2000c101d06 */
[----:B------:R-:W-:Y:S05]  /*109e0*/  @!P2 BRA `(.L_x_56802) ;  /* 0x000000a00000a947 */ /* 0x000fea0003800000 */
[----:B0-----:R-:W-:Y:S01]  /*109f0*/  IMAD.U32 R160, R225, 0x10000, RZ ;  /* 0x00010000e1a07824 */ /* 0x001fe200078e00ff */
[----:B------:R-:W-:Y:S02]  /*10a00*/  LOP3.LUT R161, R226, 0xffff, RZ, 0xc0, !PT ;  /* 0x0000ffffe2a17812 */ /* 0x000fe400078ec0ff */
[----:B------:R-:W-:-:S02]  /*10a10*/  LOP3.LUT R162, R11, 0xff, RZ, 0xc0, !PT ;  /* 0x000000ff0ba27812 */ /* 0x000fc400078ec0ff */
[----:B------:R-:W-:-:S05]  /*10a20*/  LOP3.LUT R160, R160, 0xff0000, RZ, 0xc0, !PT ;  /* 0x00ff0000a0a07812 */ /* 0x000fca00078ec0ff */
[----:B------:R-:W-:Y:S01]  /*10a30*/  IMAD R160, R161, 0x1000000, R160 ;  /* 0x01000000a1a07824 */ /* 0x000fe200078e02a0 */
[----:B------:R-:W-:-:S04]  /*10a40*/  LOP3.LUT R161, R224, 0xff, RZ, 0xc0, !PT ;  /* 0x000000ffe0a17812 */ /* 0x000fc800078ec0ff */
[----:B------:R-:W-:-:S05]  /*10a50*/  LEA R160, R161, R160, 0x8 ;  /* 0x000000a0a1a07211 */ /* 0x000fca00078e40ff */
[----:B------:R-:W-:Y:S02]  /*10a60*/  IMAD.IADD R162, R160, 0x1, R162 ;  /* 0x00000001a0a27824 */ /* 0x000fe400078e02a2 */
[----:B------:R-:W-:-:S05]  /*10a70*/  IMAD.WIDE.U32 R160, R7, R248, c[0x0][0x190] ;  /* 0x0000640007a07625 */ /* 0x000fca00078e00f8 */
[----:B------:R0:W-:Y:S02]  /*10a80*/  STG.E [R160.64], R162 ;  /* 0x000000a2a0007986 */ /* 0x0001e4000c101906 */
.L_x_56802:
[----:B------:R-:W-:Y:S05]  /*10a90*/  BSYNC B1 ;  /* 0x0000000000017941 */ /* 0x000fea0003800000 */
.L_x_56801:
        /* <DEDUP_REMOVED lines=24> */
.L_x_56806:
[----:B------:R-:W-:Y:S02]  /*10c20*/  MOV R11, R8 ;  /* 0x00000008000b7202 */ /* 0x000fe40000000f00 */
.L_x_56807:
[----:B------:R-:W-:Y:S05]  /*10c30*/  BSYNC B2 ;  /* 0x0000000000027941 */ /* 0x000fea0003800000 */
.L_x_56805:
        /* <DEDUP_REMOVED lines=16> */
.L_x_56811:
[----:B------:R-:W-:Y:S05]  /*10d40*/  BSYNC B3 ;  /* 0x0000000000037941 */ /* 0x000fea0003800000 */
.L_x_56810:
        /* <DEDUP_REMOVED lines=44> */
.L_x_56809:
[----:B------:R-:W-:Y:S05]  /*11010*/  BSYNC B2 ;  /* 0x0000000000027941 */ /* 0x000fea0003800000 */
.L_x_56808:
        /* <DEDUP_REMOVED lines=10> */
.L_x_56804:
[----:B------:R-:W-:Y:S05]  /*110c0*/  BSYNC B1 ;  /* 0x0000000000017941 */ /* 0x000fea0003800000 */
.L_x_56803:
        /* <DEDUP_REMOVED lines=18> */
.L_x_56815:
[----:B------:R-:W-:Y:S02]  /*111f0*/  MOV R161, R8 ;  /* 0x0000000800a17202 */ /* 0x000fe40000000f00 */
.L_x_56816:
[----:B------:R-:W-:Y:S05]  /*11200*/  BSYNC B2 ;  /* 0x0000000000027941 */ /* 0x000fea0003800000 */
.L_x_56814:
        /* <DEDUP_REMOVED lines=16> */
.L_x_56820:
[----:B------:R-:W-:Y:S05]  /*11310*/  BSYNC B3 ;  /* 0x0000000000037941 */ /* 0x000fea0003800000 */
.L_x_56819:
        /* <DEDUP_REMOVED lines=44> */
.L_x_56818:
[----:B------:R-:W-:Y:S05]  /*115e0*/  BSYNC B2 ;  /* 0x0000000000027941 */ /* 0x000fea0003800000 */
.L_x_56817:
        /* <DEDUP_REMOVED lines=11> */
.L_x_56813:
[----:B------:R-:W-:Y:S05]  /*116a0*/  BSYNC B1 ;  /* 0x0000000000017941 */ /* 0x000fea0003800000 */
.L_x_56812:
        /* <DEDUP_REMOVED lines=18> */
.L_x_56824:
[----:B------:R-:W-:Y:S02]  /*117d0*/  MOV R161, R8 ;  /* 0x0000000800a17202 */ /* 0x000fe40000000f00 */
.L_x_56825:
[----:B------:R-:W-:Y:S05]  /*117e0*/  BSYNC B2 ;  /* 0x0000000000027941 */ /* 0x000fea0003800000 */
.L_x_56823:
        /* <DEDUP_REMOVED lines=16> */
.L_x_56829:
[----:B------:R-:W-:Y:S05]  /*118f0*/  BSYNC B3 ;  /* 0x0000000000037941 */ /* 0x000fea0003800000 */
.L_x_56828:
        /* <DEDUP_REMOVED lines=44> */
.L_x_56827:
[----:B------:R-:W-:Y:S05]  /*11bc0*/  BSYNC B2 ;  /* 0x0000000000027941 */ /* 0x000fea0003800000 */
.L_x_56826:
        /* <DEDUP_REMOVED lines=11> */
.L_x_56822:
[----:B------:R-:W-:Y:S05]  /*11c80*/  BSYNC B1 ;  /* 0x0000000000017941 */ /* 0x000fea0003800000 */
.L_x_56821:
        /* <DEDUP_REMOVED lines=18> */
.L_x_56833:
[----:B------:R-:W-:Y:S02]  /*11db0*/  MOV R161, R8 ;  /* 0x0000000800a17202 */ /* 0x000fe40000000f00 */
.L_x_56834:
[----:B------:R-:W-:Y:S05]  /*11dc0*/  BSYNC B2 ;  /* 0x0000000000027941 */ /* 0x000fea0003800000 */
.L_x_56832:
        /* <DEDUP_REMOVED lines=16> */
.L_x_56838:
[----:B------:R-:W-:Y:S05]  /*11ed0*/  BSYNC B3 ;  /* 0x0000000000037941 */ /* 0x000fea0003800000 */
.L_x_56837:
        /* <DEDUP_REMOVED lines=44> */
.L_x_56836:
[----:B------:R-:W-:Y:S05]  /*121a0*/  BSYNC B2 ;  /* 0x0000000000027941 */ /* 0x000fea0003800000 */
.L_x_56835:
        /* <DEDUP_REMOVED lines=11> */
.L_x_56831:
[----:B------:R-:W-:Y:S05]  /*12260*/  BSYNC B1 ;  /* 0x0000000000017941 */ /* 0x000fea0003800000 */
.L_x_56830:
[----:B------:R-:W-:Y:S01]  /*12270*/  IMAD.WIDE.U32 R160, R160, R252, c[0x0][0x188] ;  /* 0x00006200a0a07625 */ /* 0x000fe200078e00fc */
[----:B------:R-:W-:Y:S04]  /*12280*/  BSSY B1, `(.L_x_56839) ;  /* 0x000000d000017945 */ /* 0x000fe80003800000 */
[----:B------:R0:W-:Y:S01]  /*12290*/  STG.E.128 [R160.64], R184 ;  /* 0x000000b8a0007986 */ /* 0x0001e2000c101d06 */
[----:B------:R-:W-:Y:S05]  /*122a0*/  @!P2 BRA `(.L_x_56840) ;  /* 0x000000a00000a947 */ /* 0x000fea0003800000 */
[----:B0-----:R-:W-:Y:S01]  /*122b0*/  IMAD.U32 R160, R225, 0x10000, RZ ;  /* 0x00010000e1a07824 */ /* 0x001fe200078e00ff */
[----:B------:R-:W-:Y:S02]  /*122c0*/  LOP3.LUT R161, R226, 0xffff, RZ, 0xc0, !PT ;  /* 0x0000ffffe2a17812 */ /* 0x000fe400078ec0ff */
[----:B------:R-:W-:-:S02]  /*122d0*/  LOP3.LUT R162, R11, 0xff, RZ, 0xc0, !PT ;  /* 0x000000ff0ba27812 */ /* 0x000fc400078ec0ff */
[----:B------:R-:W-:-:S04]  /*122e0*/  LOP3.LUT R160, R160, 0xff0000, RZ, 0xc0, !PT ;  /* 0x00ff0000a0a07812 */ /* 0x000fc800078ec0ff */
[----:B------:R-:W-:Y:S02]  /*122f0*/  LEA R160, R161, R160, 0x18 ;  /* 0x000000a0a1a07211 */ /* 0x000fe400078ec0ff */
[----:B------:R-:W-:-:S05]  /*12300*/  LOP3.LUT R161, R224, 0xff, RZ, 0xc0, !PT ;  /* 0x000000ffe0a17812 */ /* 0x000fca00078ec0ff */
[----:B------:R-:W-:-:S04]  /*12310*/  IMAD R160, R161, 0x100, R160 ;  /* 0x00000100a1a07824 */ /* 0x000fc800078e02a0 */
[----:B------:R-:W-:Y:S02]  /*12320*/  IMAD.IADD R162, R160, 0x1, R162 ;  /* 0x00000001a0a27824 */ /* 0x000fe400078e02a2 */
[----:B------:R-:W-:-:S05]  /*12330*/  IMAD.WIDE.U32 R160, R7, R248, c[0x0][0x190] ;  /* 0x0000640007a07625 */ /* 0x000fca00078e00f8 */
[----:B------:R0:W-:Y:S02]  /*12340*/  STG.E [R160.64], R162 ;  /* 0x000000a2a0007986 */ /* 0x0001e4000c101906 */
.L_x_56840:
[----:B------:R-:W-:Y:S05]  /*12350*/  BSYNC B1 ;  /* 0x0000000000017941 */ /* 0x000fea0003800000 */
.L_x_56839:
        /* <DEDUP_REMOVED lines=24> */
.L_x_56844:
[----:B------:R-:W-:Y:S02]  /*124e0*/  IMAD.MOV.U32 R11, RZ, RZ, R8 ;  /* 0x000000ffff0b7224 */ /* 0x000fe400078e0008 */
.L_x_56845:
[----:B------:R-:W-:Y:S05]  /*124f0*/  BSYNC B2 ;  /* 0x0000000000027941 */ /* 0x000fea0003800000 */
.L_x_56843:
        /* <DEDUP_REMOVED lines=16> */
.L_x_56849:
[----:B------:R-:W-:Y:S05]  /*12600*/  BSYNC B3 ;  /* 0x0000000000037941 */ /* 0x000fea0003800000 */
.L_x_56848:
        /* <DEDUP_REMOVED lines=44> */
.L_x_56847:
[----:B------:R-:W-:Y:S05]  /*128d0*/  BSYNC B2 ;  /* 0x0000000000027941 */ /* 0x000fea0003800000 */
.L_x_56846:
        /* <DEDUP_REMOVED lines=10> */
.L_x_56842:
[----:B------:R-:W-:Y:S05]  /*12980*/  BSYNC B1 ;  /* 0x0000000000017941 */ /* 0x000fea0003800000 */
.L_x_56841:
        /* <DEDUP_REMOVED lines=18> */
.L_x_56853:
[----:B------:R-:W-:Y:S02]  /*12ab0*/  IMAD.MOV.U32 R161, RZ, RZ, R8 ;  /* 0x000000ffffa17224 */ /* 0x000fe400078e0008 */
.L_x_56854:
[----:B------:R-:W-:Y:S05]  /*12ac0*/  BSYNC B2 ;  /* 0x0000000000027941 */ /* 0x000fea0003800000 */
.L_x_56852:
        /* <DEDUP_REMOVED lines=16> */
.L_x_56858:
[----:B------:R-:W-:Y:S05]  /*12bd0*/  BSYNC B3 ;  /* 0x0000000000037941 */ /* 0x000fea0003800000 */
.L_x_56857:
        /* <DEDUP_REMOVED lines=44> */
.L_x_56856:
[----:B------:R-:W-:Y:S05]  /*12ea0*/  BSYNC B2 ;  /* 0x0000000000027941 */ /* 0x000fea0003800000 */
.L_x_56855:
        /* <DEDUP_REMOVED lines=11> */
.L_x_56851:
[----:B------:R-:W-:Y:S05]  /*12f60*/  BSYNC B1 ;  /* 0x0000000000017941 */ /* 0x000fea0003800000 */
.L_x_56850:
        /* <DEDUP_REMOVED lines=18> */
.L_x_56862:
[----:B------:R-:W-:Y:S02]  /*13090*/  IMAD.MOV.U32 R161, RZ, RZ, R8 ;  /* 0x000000ffffa17224 */ /* 0x000fe400078e0008 */
.L_x_56863:
[----:B------:R-:W-:Y:S05]  /*130a0*/  BSYNC B2 ;  /* 0x0000000000027941 */ /* 0x000fea0003800000 */
.L_x_56861:
        /* <DEDUP_REMOVED lines=16> */
.L_x_56867:
[----:B------:R-:W-:Y:S05]  /*131b0*/  BSYNC B3 ;  /* 0x0000000000037941 */ /* 0x000fea0003800000 */
.L_x_56866:
        /* <DEDUP_REMOVED lines=44> */
.L_x_56865:
[----:B------:R-:W-:Y:S05]  /*13480*/  BSYNC B2 ;  /* 0x0000000000027941 */ /* 0x000fea0003800000 */
.L_x_56864:
        /* <DEDUP_REMOVED lines=11> */
.L_x_56860:
[----:B------:R-:W-:Y:S05]  /*13540*/  BSYNC B1 ;  /* 0x0000000000017941 */ /* 0x000fea0003800000 */
.L_x_56859:
        /* <DEDUP_REMOVED lines=18> */
.L_x_56871:
[----:B------:R-:W-:Y:S02]  /*13670*/  IMAD.MOV.U32 R161, RZ, RZ, R8 ;  /* 0x000000ffffa17224 */ /* 0x000fe400078e0008 */
.L_x_56872:
[----:B------:R-:W-:Y:S05]  /*13680*/  BSYNC B2 ;  /* 0x0000000000027941 */ /* 0x000fea0003800000 */
.L_x_56870:
        /* <DEDUP_REMOVED lines=16> */
.L_x_56876:
[----:B------:R-:W-:Y:S05]  /*13790*/  BSYNC B3 ;  /* 0x0000000000037941 */ /* 0x000fea0003800000 */
.L_x_56875:
        /* <DEDUP_REMOVED lines=44> */
.L_x_56874:
[----:B------:R-:W-:Y:S05]  /*13a60*/  BSYNC B2 ;  /* 0x0000000000027941 */ /* 0x000fea0003800000 */
.L_x_56873:
        /* <DEDUP_REMOVED lines=11> */
.L_x_56869:
[----:B------:R-:W-:Y:S05]  /*13b20*/  BSYNC B1 ;  /* 0x0000000000017941 */ /* 0x000fea0003800000 */
.L_x_56868:
        /* <DEDUP_REMOVED lines=14> */
.L_x_56878:
[----:B------:R-:W-:Y:S05]  /*13c10*/  BSYNC B1 ;  /* 0x0000000000017941 */ /* 0x000fea0003800000 */
.L_x_56877:
        /* <DEDUP_REMOVED lines=8> */
[----:B------:R-:W-:Y:S02]  /*13ca0*/  @!P3 IMAD.MOV.U32 R169, RZ, RZ, R162 ;  /* 0x000000ffffa9b224 */ /* 0x000fe400078e00a2 */
        /* <DEDUP_REMOVED lines=15> */
.L_x_56882:
[----:B------:R-:W-:Y:S02]  /*13da0*/  IMAD.MOV.U32 R11, RZ, RZ, R8 ;  /* 0x000000ffff0b7224 */ /* 0x000fe400078e0008 */
.L_x_56883:
[----:B------:R-:W-:Y:S05]  /*13db0*/  BSYNC B2 ;  /* 0x0000000000027941 */ /* 0x000fea0003800000 */
.L_x_56881:
        /* <DEDUP_REMOVED lines=16> */
.L_x_56887:
[----:B------:R-:W-:Y:S05]  /*13ec0*/  BSYNC B3 ;  /* 0x0000000000037941 */ /* 0x000fea0003800000 */
.L_x_56886:
        /* <DEDUP_REMOVED lines=44> */
.L_x_56885:
[----:B------:R-:W-:Y:S05]  /*14190*/  BSYNC B2 ;  /* 0x0000000000027941 */ /* 0x000fea0003800000 */
.L_x_56884:
        /* <DEDUP_REMOVED lines=10> */
.L_x_56880:
[----:B------:R-:W-:Y:S05]  /*14240*/  BSYNC B1 ;  /* 0x0000000000017941 */ /* 0x000fea0003800000 */
.L_x_56879:
        /* <DEDUP_REMOVED lines=18> */
.L_x_56891:
[----:B------:R-:W-:Y:S02]  /*14370*/  IMAD.MOV.U32 R161, RZ, RZ, R8 ;  /* 0x000000ffffa17224 */ /* 0x000fe400078e0008 */
.L_x_56892:
[----:B------:R-:W-:Y:S05]  /*14380*/  BSYNC B2 ;  /* 0x0000000000027941 */ /* 0x000fea0003800000 */
.L_x_56890:
        /* <DEDUP_REMOVED lines=16> */
.L_x_56896:
[----:B------:R-:W-:Y:S05]  /*14490*/  BSYNC B3 ;  /* 0x0000000000037941 */ /* 0x000fea0003800000 */
.L_x_56895:
        /* <DEDUP_REMOVED lines=44> */
.L_x_56894:
[----:B------:R-:W-:Y:S05]  /*14760*/  BSYNC B2 ;  /* 0x0000000000027941 */ /* 0x000fea0003800000 */
.L_x_56893:
[----:B------:R-:W0:Y:S01]  /*14770*/  I2F.U32 R161, R161 ;  /* 0x000000a100a17306 */ /* 0x000e220000201000 */
[----:B------:R-:W-:-:S10]  /*14780*/  HFMA2.MMA R162, -RZ, RZ, 0.1171875, 0 ;  /* 0x2f800000ffa27435 */ /* 0x000fd400000001ff */
[----:B0-----:R-:W-:-:S05]  /*14790*/  FFMA.FTZ R161, R161, R162, 1.1641532182693481445e-10 ;  /* 0x2f000000a1a17423 */ /* 0x001fca00000100a2 */
[----:B------:R-:W-:Y:S01]  /*147a0*/  FSETP.GTU.FTZ.AND P1, PT, R161, c[0x0][0x1e4], PT ;  /* 0x00007900a1007a0b */ /* 0x000fe20003f3c000 */
[----:B-----5:R-:W-:-:S03]  /*147b0*/  FMUL.FTZ R161, R157, c[0x0][0x1ec] ;  /* 0x00007b009da17a20 */ /* 0x020fc60000410000 */
[----:B------:R-:W-:Y:S01]  /*147c0*/  SEL R162, RZ, 0x1, P1 ;  /* 0x00000001ffa27807 */ /* 0x000fe20000800000 */
[----:B------:R-:W-:-:S03]  /*147d0*/  FMUL.FTZ R161, R161, c[0x0][0x1e8] ;  /* 0x00007a00a1a17a20 */ /* 0x000fc60000410000 */
[----:B------:R-:W-:Y:S02]  /*147e0*/  PRMT R224, R162, 0x7610, R224 ;  /* 0x00007610a2e07816 */ /* 0x000fe400000000e0 */
[----:B------:R-:W-:-:S05]  /*147f0*/  FSEL R161, R161, RZ, !P1 ;  /* 0x000000ffa1a17208 */ /* 0x000fca0004800000 */
[----:B------:R-:W-:-:S04]  /*14800*/  FMUL.FTZ R161, R125, R161 ;  /* 0x000000a17da17220 */ /* 0x000fc80000410000 */
[----:B------:R-:W-:Y:S02]  /*14810*/  @P0 FADD.FTZ R161, R153, R161 ;  /* 0x000000a199a10221 */ /* 0x000fe40000010000 */
.L_x_56889:
[----:B------:R-:W-:Y:S05]  /*14820*/  BSYNC B1 ;  /* 0x0000000000017941 */ /* 0x000fea0003800000 */
.L_x_56888:
        /* <DEDUP_REMOVED lines=18> */
.L_x_56900:
[----:B------:R-:W-:Y:S02]  /*14950*/  IMAD.MOV.U32 R169, RZ, RZ, R8 ;  /* 0x000000ffffa97224 */ /* 0x000fe400078e0008 */
.L_x_56901:
[----:B------:R-:W-:Y:S05]  /*14960*/  BSYNC B2 ;  /* 0x0000000000027941 */ /* 0x000fea0003800000 */
.L_x_56899:
        /* <DEDUP_REMOVED lines=16> */
.L_x_56905:
[----:B------:R-:W-:Y:S05]  /*14a70*/  BSYNC B3 ;  /* 0x0000000000037941 */ /* 0x000fea0003800000 */
.L_x_56904:
        /* <DEDUP_REMOVED lines=44> */
.L_x_56903:
[----:B------:R-:W-:Y:S05]  /*14d40*/  BSYNC B2 ;  /* 0x0000000000027941 */ /* 0x000fea0003800000 */
.L_x_56902:
        /* <DEDUP_REMOVED lines=11> */
.L_x_56898:
[----:B------:R-:W-:Y:S05]  /*14e00*/  BSYNC B1 ;  /* 0x0000000000017941 */ /* 0x000fea0003800000 */
.L_x_56897:
        /* <DEDUP_REMOVED lines=18> */
.L_x_56909:
[----:B------:R-:W-:Y:S02]  /*14f30*/  IMAD.MOV.U32 R163, RZ, RZ, R8 ;  /* 0x000000ffffa37224 */ /* 0x000fe400078e0008 */
.L_x_56910:
[----:B------:R-:W-:Y:S05]  /*14f40*/  BSYNC B2 ;  /* 0x0000000000027941 */ /* 0x000fea0003800000 */
.L_x_56908:
        /* <DEDUP_REMOVED lines=16> */
.L_x_56914:
[----:B------:R-:W-:Y:S05]  /*15050*/  BSYNC B3 ;  /* 0x0000000000037941 */ /* 0x000fea0003800000 */
.L_x_56913:
        /* <DEDUP_REMOVED lines=44> */
.L_x_56912:
[----:B------:R-:W-:Y:S05]  /*15320*/  BSYNC B2 ;  /* 0x0000000000027941 */ /* 0x000fea0003800000 */
.L_x_56911:
        /* <DEDUP_REMOVED lines=11> */
.L_x_56907:
[----:B------:R-:W-:Y:S05]  /*153e0*/  BSYNC B1 ;  /* 0x0000000000017941 */ /* 0x000fea0003800000 */
.L_x_56906:
[----:B------:R-:W-:Y:S01]  /*153f0*/  IMAD.WIDE.U32 R168, R168, R252, c[0x0][0x188] ;  /* 0x00006200a8a87625 */ /* 0x000fe200078e00fc */
[----:B------:R-:W-:Y:S04]  /*15400*/  BSSY B1, `(.L_x_56915) ;  /* 0x000000d000017945 */ /* 0x000fe80003800000 */
        /* <DEDUP_REMOVED lines=12> */
.L_x_56916:
[----:B------:R-:W-:Y:S05]  /*154d0*/  BSYNC B1 ;  /* 0x0000000000017941 */ /* 0x000fea0003800000 */
.L_x_56915:
[----:B0-----:R-:W-:Y:S02]  /*154e0*/  IADD3 R171, R181, 0x1a0, RZ ;  /* 0x000001a0b5ab7810 */ /* 0x001fe40007ffe0ff */
[----:B------:R-:W-:-:S03]  /*154f0*/  IADD3 R7, R180, 0x1a0, RZ ;  /* 0x000001a0b4077810 */ /* 0x000fc60007ffe0ff */
[----:B------:R-:W-:-:S05]  /*15500*/  @P2 IMAD.WIDE.U32 R168, R171, R252, c[0x0][0x170] ;  /* 0x00005c00aba82625 */ /* 0x000fca00078e00fc */
[----:B-----5:R0:W5:Y:S02]  /*15510*/  @P2 LDG.E.128 R156, [R168.64] ;  /* 0x00000006a89c2981 */ /* 0x020164000c1e1d00 */
[----:B0-----:R-:W-:-:S05]  /*15520*/  @P0 IMAD.WIDE.U32 R168, R7, R252, c[0x0][0x180] ;  /* 0x0000600007a80625 */ /* 0x001fca00078e00fc */
        /* <DEDUP_REMOVED lines=19> */
.L_x_56920:
[----:B------:R-:W-:Y:S02]  /*15660*/  MOV R11, R8 ;  /* 0x00000008000b7202 */ /* 0x000fe40000000f00 */
.L_x_56921:
[----:B------:R-:W-:Y:S05]  /*15670*/  BSYNC B2 ;  /* 0x0000000000027941 */ /* 0x000fea0003800000 */
.L_x_56919:
        /* <DEDUP_REMOVED lines=16> */
.L_x_56925:
[----:B------:R-:W-:Y:S05]  /*15780*/  BSYNC B3 ;  /* 0x0000000000037941 */ /* 0x000fea0003800000 */
.L_x_56924:
        /* <DEDUP_REMOVED lines=44> */
.L_x_56923:
[----:B------:R-:W-:Y:S05]  /*15a50*/  BSYNC B2 ;  /* 0x0000000000027941 */ /* 0x000fea0003800000 */
.L_x_56922:
        /* <DEDUP_REMOVED lines=10> */
.L_x_56918:
[----:B------:R-:W-:Y:S05]  /*15b00*/  BSYNC B1 ;  /* 0x0000000000017941 */ /* 0x000fea0003800000 */
.L_x_56917:
        /* <DEDUP_REMOVED lines=18> */
.L_x_56929:
[----:B------:R-:W-:Y:S02]  /*15c30*/  MOV R170, R8 ;  /* 0x0000000800aa7202 */ /* 0x000fe40000000f00 */
.L_x_56930:
[----:B------:R-:W-:Y:S05]  /*15c40*/  BSYNC B2 ;  /* 0x0000000000027941 */ /* 0x000fea0003800000 */
.L_x_56928:
        /* <DEDUP_REMOVED lines=16> */
.L_x_56934:
[----:B------:R-:W-:Y:S05]  /*15d50*/  BSYNC B3 ;  /* 0x0000000000037941 */ /* 0x000fea0003800000 */
.L_x_56933:
        /* <DEDUP_REMOVED lines=44> */
.L_x_56932:
[----:B------:R-:W-:Y:S05]  /*16020*/  BSYNC B2 ;  /* 0x0000000000027941 */ /* 0x000fea0003800000 */
.L_x_56931:
[----:B------:R0:W1:Y:S02]  /*16030*/  I2F.U32 R168, R170 ;  /* 0x000000aa00a87306 */ /* 0x0000640000201000 */
[----:B0-----:R-:W-:-:S04]  /*16040*/  IMAD.MOV.U32 R170, RZ, RZ, 0x2f800000 ;  /* 0x2f800000ffaa7424 */ /* 0x001fc800078e00ff */
[----:B-1----:R-:W-:-:S05]  /*16050*/  FFMA.FTZ R168, R168, R170, 1.1641532182693481445e-10 ;  /* 0x2f000000a8a87423 */ /* 0x002fca00000100aa */
        /* <DEDUP_REMOVED lines=8> */
.L_x_56927:
[----:B------:R-:W-:Y:S05]  /*160e0*/  BSYNC B1 ;  /* 0x0000000000017941 */ /* 0x000fea0003800000 */
.L_x_56926:
        /* <DEDUP_REMOVED lines=18> */
.L_x_56938:
[----:B------:R-:W-:Y:S02]  /*16210*/  MOV R170, R8 ;  /* 0x0000000800aa7202 */ /* 0x000fe40000000f00 */
.L_x_56939:
[----:B------:R-:W-:Y:S05]  /*16220*/  BSYNC B2 ;  /* 0x0000000000027941 */ /* 0x000fea0003800000 */
.L_x_56937:
        /* <DEDUP_REMOVED lines=16> */
.L_x_56943:
[----:B------:R-:W-:Y:S05]  /*16330*/  BSYNC B3 ;  /* 0x0000000000037941 */ /* 0x000fea0003800000 */
.L_x_56942:
        /* <DEDUP_REMOVED lines=44> */
.L_x_56941:
[----:B------:R-:W-:Y:S05]  /*16600*/  BSYNC B2 ;  /* 0x0000000000027941 */ /* 0x000fea0003800000 */
.L_x_56940:
        /* <DEDUP_REMOVED lines=11> */
.L_x_56936:
[----:B------:R-:W-:Y:S05]  /*166c0*/  BSYNC B1 ;  /* 0x0000000000017941 */ /* 0x000fea0003800000 */
.L_x_56935:
        /* <DEDUP_REMOVED lines=18> */
.L_x_56947:
[----:B------:R-:W-:Y:S02]  /*167f0*/  MOV R170, R8 ;  /* 0x0000000800aa7202 */ /* 0x000fe40000000f00 */
.L_x_56948:
[----:B------:R-:W-:Y:S05]  /*16800*/  BSYNC B2 ;  /* 0x0000000000027941 */ /* 0x000fea0003800000 */
.L_x_56946:
        /* <DEDUP_REMOVED lines=16> */
.L_x_56952:
[----:B------:R-:W-:Y:S05]  /*16910*/  BSYNC B3 ;  /* 0x0000000000037941 */ /* 0x000fea0003800000 */
.L_x_56951:
        /* <DEDUP_REMOVED lines=44> */
.L_x_56950:
[----:B------:R-:W-:Y:S05]  /*16be0*/  BSYNC B2 ;  /* 0x0000000000027941 */ /* 0x000fea0003800000 */
.L_x_56949:
        /* <DEDUP_REMOVED lines=11> */
.L_x_56945:
[----:B------:R-:W-:Y:S05]  /*16ca0*/  BSYNC B1 ;  /* 0x0000000000017941 */ /* 0x000fea0003800000 */
.L_x_56944:
[----:B------:R-:W-:Y:S01]  /*16cb0*/  IMAD.WIDE.U32 R168, R7, R252, c[0x0][0x188] ;  /* 0x0000620007a87625 */ /* 0x000fe200078e00fc */
[----:B------:R-:W-:Y:S04]  /*16cc0*/  BSSY B1, `(.L_x_56953) ;  /* 0x000000d000017945 */ /* 0x000fe80003800000 */
[----:B------:R0:W-:Y:S01]  /*16cd0*/  STG.E.128 [R168.64], R172 ;  /* 0x000000aca8007986 */ /* 0x0001e2000c101d06 */
[----:B------:R-:W-:Y:S05]  /*16ce0*/  @!P2 BRA `(.L_x_56954) ;  /* 0x000000a00000a947 */ /* 0x000fea0003800000 */
[----:B------:R-:W-:Y:S01]  /*16cf0*/  IMAD.U32 R7, R225, 0x10000, RZ ;  /* 0x00010000e1077824 */ /* 0x000fe200078e00ff */
[----:B0-----:R-:W-:-:S04]  /*16d00*/  LOP3.LUT R168, R226, 0xffff, RZ, 0xc0, !PT ;  /* 0x0000ffffe2a87812 */ /* 0x001fc800078ec0ff */
        /* <DEDUP_REMOVED lines=8> */
.L_x_56954:
[----:B------:R-:W-:Y:S05]  /*16d90*/  BSYNC B1 ;  /* 0x0000000000017941 */ /* 0x000fea0003800000 */
.L_x_56953:
        /* <DEDUP_REMOVED lines=24> */
.L_x_56958:
[----:B------:R-:W-:Y:S02]  /*16f20*/  IMAD.MOV.U32 R7, RZ, RZ, R8 ;  /* 0x000000ffff077224 */ /* 0x000fe400078e0008 */
.L_x_56959:
[----:B------:R-:W-:Y:S05]  /*16f30*/  BSYNC B2 ;  /* 0x0000000000027941 */ /* 0x000fea0003800000 */
.L_x_56957:
        /* <DEDUP_REMOVED lines=16> */
.L_x_56963:
[----:B------:R-:W-:Y:S05]  /*17040*/  BSYNC B3 ;  /* 0x0000000000037941 */ /* 0x000fea0003800000 */
.L_x_56962:
[----:B------:R-:W-:Y:S01]  /*17050*/  LOP3.LUT R10, R2, UR5, R9, 0x96, !PT ;  /* 0x00000005020a7c12 */ /* 0x000fe2000f8e9609 */
[----:B------:R-:W-:Y:S01]  /*17060*/  IMAD.HI.U32 R2, R4, -0x326172a9, RZ ;  /* 0xcd9e8d5704027827 */ /* 0x000fe200078e00ff */
[----:B------:R-:W-:-:S03]  /*17070*/  HFMA2.MMA R170, -RZ, RZ, 0, 0 ;  /* 0x00000000ffaa7435 */ /* 0x000fc600000001ff */
        /* <DEDUP_REMOVED lines=40> */
.L_x_56961:
[----:B------:R-:W-:Y:S05]  /*17300*/  BSYNC B2 ;  /* 0x0000000000027941 */ /* 0x000fea0003800000 */
.L_x_56960:
        /* <DEDUP_REMOVED lines=11> */
.L_x_56956:
[----:B------:R-:W-:Y:S05]  /*173c0*/  BSYNC B1 ;  /* 0x0000000000017941 */ /* 0x000fea0003800000 */
.L_x_56955:
        /* <DEDUP_REMOVED lines=18> */
.L_x_56967:
[----:B------:R-:W-:Y:S02]  /*174f0*/  MOV R7, R8 ;  /* 0x0000000800077202 */ /* 0x000fe40000000f00 */
.L_x_56968:
[----:B------:R-:W-:Y:S05]  /*17500*/  BSYNC B2 ;  /* 0x0000000000027941 */ /* 0x000fea0003800000 */
.L_x_56966:
        /* <DEDUP_REMOVED lines=16> */
.L_x_56972:
[----:B------:R-:W-:Y:S05]  /*17610*/  BSYNC B3 ;  /* 0x0000000000037941 */ /* 0x000fea0003800000 */
.L_x_56971:
        /* <DEDUP_REMOVED lines=44> */
.L_x_56970:
[----:B------:R-:W-:Y:S05]  /*178e0*/  BSYNC B2 ;  /* 0x0000000000027941 */ /* 0x000fea0003800000 */
.L_x_56969:
        /* <DEDUP_REMOVED lines=11> */
.L_x_56965:
[----:B------:R-:W-:Y:S05]  /*179a0*/  BSYNC B1 ;  /* 0x0000000000017941 */ /* 0x000fea0003800000 */
.L_x_56964:
        /* <DEDUP_REMOVED lines=18> */
.L_x_56976:
[----:B------:R-:W-:Y:S02]  /*17ad0*/  MOV R7, R8 ;  /* 0x0000000800077202 */ /* 0x000fe40000000f00 */
.L_x_56977:
[----:B------:R-:W-:Y:S05]  /*17ae0*/  BSYNC B2 ;  /* 0x0000000000027941 */ /* 0x000fea0003800000 */
.L_x_56975:
        /* <DEDUP_REMOVED lines=16> */
.L_x_56981:
[----:B------:R-:W-:Y:S05]  /*17bf0*/  BSYNC B3 ;  /* 0x0000000000037941 */ /* 0x000fea0003800000 */
.L_x_56980:
        /* <DEDUP_REMOVED lines=44> */
.L_x_56979:
[----:B------:R-:W-:Y:S05]  /*17ec0*/  BSYNC B2 ;  /* 0x0000000000027941 */ /* 0x000fea0003800000 */
.L_x_56978:
        /* <DEDUP_REMOVED lines=11> */
.L_x_56974:
[----:B------:R-:W-:Y:S05]  /*17f80*/  BSYNC B1 ;  /* 0x0000000000017941 */ /* 0x000fea0003800000 */
.L_x_56973:
        /* <DEDUP_REMOVED lines=18> */
.L_x_56985:
[----:B------:R-:W-:Y:S02]  /*180b0*/  MOV R7, R8 ;  /* 0x0000000800077202 */ /* 0x000fe40000000f00 */
.L_x_56986:
[----:B------:R-:W-:Y:S05]  /*180c0*/  BSYNC B2 ;  /* 0x0000000000027941 */ /* 0x000fea0003800000 */
.L_x_56984:
        /* <DEDUP_REMOVED lines=16> */
.L_x_56990:
[----:B------:R-:W-:Y:S05]  /*181d0*/  BSYNC B3 ;  /* 0x0000000000037941 */ /* 0x000fea0003800000 */
.L_x_56989:
        /* <DEDUP_REMOVED lines=44> */
.L_x_56988:
[----:B------:R-:W-:Y:S05]  /*184a0*/  BSYNC B2 ;  /* 0x0000000000027941 */ /* 0x000fea0003800000 */
.L_x_56987:
        /* <DEDUP_REMOVED lines=11> */
.L_x_56983:
[----:B------:R-:W-:Y:S05]  /*18560*/  BSYNC B1 ;  /* 0x0000000000017941 */ /* 0x000fea0003800000 */
.L_x_56982:
[----:B------:R-:W-:Y:S01]  /*18570*/  IMAD.WIDE.U32 R182, R230, R252, c[0x0][0x188] ;  /* 0x00006200e6b67625 */ /* 0x000fe200078e00fc */
[----:B------:R-:W-:Y:S01]  /*18580*/  BSSY B1, `(.L_x_56991) ;  /* 0x000000e000017945 */ /* 0x000fe20003800000 */
[----:B------:R-:W-:-:S03]  /*18590*/  IADD3 R249, R181, 0x1e0, RZ ;  /* 0x000001e0b5f97810 */ /* 0x000fc60007ffe0ff */
[----:B------:R0:W-:Y:S01]  /*185a0*/  STG.E.128 [R182.64], R168 ;  /* 0x000000a8b6007986 */ /* 0x0001e2000c101d06 */
[----:B------:R-:W-:Y:S05]  /*185b0*/  @!P2 BRA `(.L_x_56992) ;  /* 0x000000a00000a947 */ /* 0x000fea0003800000 */
[----:B------:R-:W-:Y:S01]  /*185c0*/  IMAD.U32 R7, R225, 0x10000, RZ ;  /* 0x00010000e1077824 */ /* 0x000fe200078e00ff */
[----:B------:R-:W-:Y:S01]  /*185d0*/  LOP3.LUT R181, R226, 0xffff, RZ, 0xc0, !PT ;  /* 0x0000ffffe2b57812 */ /* 0x000fe200078ec0ff */
[----:B0-----:R-:W-:-:S03]  /*185e0*/  IMAD.WIDE.U32 R182, R231, R248, c[0x0][0x190] ;  /* 0x00006400e7b67625 */ /* 0x001fc600078e00f8 */
[----:B------:R-:W-:-:S04]  /*185f0*/  LOP3.LUT R7, R7, 0xff0000, RZ, 0xc0, !PT ;  /* 0x00ff000007077812 */ /* 0x000fc800078ec0ff */
[----:B------:R-:W-:Y:S02]  /*18600*/  LEA R7, R181, R7, 0x18 ;  /* 0x00000007b5077211 */ /* 0x000fe400078ec0ff */
[----:B------:R-:W-:-:S05]  /*18610*/  LOP3.LUT R181, R224, 0xff, RZ, 0xc0, !PT ;  /* 0x000000ffe0b57812 */ /* 0x000fca00078ec0ff */
[----:B------:R-:W-:Y:S01]  /*18620*/  IMAD R7, R181, 0x100, R7 ;  /* 0x00000100b5077824 */ /* 0x000fe200078e0207 */
[----:B------:R-:W-:-:S05]  /*18630*/  LOP3.LUT R181, R11, 0xff, RZ, 0xc0, !PT ;  /* 0x000000ff0bb57812 */ /* 0x000fca00078ec0ff */
[----:B------:R-:W-:-:S05]  /*18640*/  IMAD.IADD R7, R7, 0x1, R181 ;  /* 0x0000000107077824 */ /* 0x000fca00078e02b5 */
[----:B------:R0:W-:Y:S02]  /*18650*/  STG.E [R182.64], R7 ;  /* 0x00000007b6007986 */ /* 0x0001e4000c101906 */
.L_x_56992:
[----:B------:R-:W-:Y:S05]  /*18660*/  BSYNC B1 ;  /* 0x0000000000017941 */ /* 0x000fea0003800000 */
.L_x_56991:
[----:B------:R-:W-:Y:S01]  /*18670*/  IADD3 R248, R180, 0x1e0, RZ ;  /* 0x000001e0b4f87810 */ /* 0x000fe20007ffe0ff */
[----:B------:R-:W-:-:S05]  /*18680*/  @P2 IMAD.WIDE.U32 R180, R249, R252, c[0x0][0x170] ;  /* 0x00005c00f9b42625 */ /* 0x000fca00078e00fc */
[----:B-----5:R1:W5:Y:S02]  /*18690*/  @P2 LDG.E.128 R156, [R180.64] ;  /* 0x00000006b49c2981 */ /* 0x020364000c1e1d00 */
[----:B-1----:R-:W-:-:S05]  /*186a0*/  @P0 IMAD.WIDE.U32 R180, R248, R252, c[0x0][0x180] ;  /* 0x00006000f8b40625 */ /* 0x002fca00078e00fc */
[----:B------:R-:W2:Y:S01]  /*186b0*/  @P0 LDG.E.128 R152, [R180.64] ;  /* 0x00000006b4980981 */ /* 0x000ea2000c1e1d00 */
[----:B------:R-:W-:Y:S01]  /*186c0*/  @!P3 ISETP.NE.U32.AND P1, PT, RZ, c[0x0][0x180], PT ;  /* 0x00006000ff00ba0c */ /* 0x000fe20003f25070 */
[----:B------:R-:W-:Y:S01]  /*186d0*/  BSSY B1, `(.L_x_56993) ;  /* 0x000005b000017945 */ /* 0x000fe20003800000 */
[----:B0-----:R-:W-:Y:S02]  /*186e0*/  @!P3 MOV R182, R227 ;  /* 0x000000e300b6b202 */ /* 0x001fe40000000f00 */
        /* <DEDUP_REMOVED lines=15> */
.L_x_56996:
[----:B------:R-:W-:Y:S02]  /*187e0*/  IMAD.MOV.U32 R7, RZ, RZ, R8 ;  /* 0x000000ffff077224 */ /* 0x000fe400078e0008 */
.L_x_56997:
[----:B------:R-:W-:Y:S05]  /*187f0*/  BSYNC B2 ;  /* 0x0000000000027941 */ /* 0x000fea0003800000 */
.L_x_56995:
        /* <DEDUP_REMOVED lines=16> */
.L_x_57001:
[----:B------:R-:W-:Y:S05]  /*18900*/  BSYNC B3 ;  /* 0x0000000000037941 */ /* 0x000fea0003800000 */
.L_x_57000:
        /* <DEDUP_REMOVED lines=43> */
.L_x_56999:
[----:B------:R-:W-:Y:S05]  /*18bc0*/  BSYNC B2 ;  /* 0x0000000000027941 */ /* 0x000fea0003800000 */
.L_x_56998:
        /* <DEDUP_REMOVED lines=11> */
.L_x_56994:
[----:B------:R-:W-:Y:S05]  /*18c80*/  BSYNC B1 ;  /* 0x0000000000017941 */ /* 0x000fea0003800000 */
.L_x_56993:
        /* <DEDUP_REMOVED lines=18> */
.L_x_57005:
[----:B------:R-:W-:Y:S02]  /*18db0*/  MOV R7, R8 ;  /* 0x0000000800077202 */ /* 0x000fe40000000f00 */
.L_x_57006:
[----:B------:R-:W-:Y:S05]  /*18dc0*/  BSYNC B2 ;  /* 0x0000000000027941 */ /* 0x000fea0003800000 */
.L_x_57004:
        /* <DEDUP_REMOVED lines=16> */
.L_x_57010:
[----:B------:R-:W-:Y:S05]  /*18ed0*/  BSYNC B3 ;  /* 0x0000000000037941 */ /* 0x000fea0003800000 */
.L_x_57009:
        /* <DEDUP_REMOVED lines=44> */
.L_x_57008:
[----:B------:R-:W-:Y:S05]  /*191a0*/  BSYNC B2 ;  /* 0x0000000000027941 */ /* 0x000fea0003800000 */
.L_x_57007:
        /* <DEDUP_REMOVED lines=11> */
.L_x_57003:
[----:B------:R-:W-:Y:S05]  /*19260*/  BSYNC B1 ;  /* 0x0000000000017941 */ /* 0x000fea0003800000 */
.L_x_57002:
        /* <DEDUP_REMOVED lines=18> */
.L_x_57014:
[----:B------:R-:W-:Y:S02]  /*19390*/  MOV R7, R8 ;  /* 0x0000000800077202 */ /* 0x000fe40000000f00 */
.L_x_57015:
[----:B------:R-:W-:Y:S05]  /*193a0*/  BSYNC B2 ;  /* 0x0000000000027941 */ /* 0x000fea0003800000 */
.L_x_57013:
        /* <DEDUP_REMOVED lines=16> */
.L_x_57019:
[----:B------:R-:W-:Y:S05]  /*194b0*/  BSYNC B3 ;  /* 0x0000000000037941 */ /* 0x000fea0003800000 */
.L_x_57018:
        /* <DEDUP_REMOVED lines=44> */
.L_x_57017:
[----:B------:R-:W-:Y:S05]  /*19780*/  BSYNC B2 ;  /* 0x0000000000027941 */ /* 0x000fea0003800000 */
.L_x_57016:
        /* <DEDUP_REMOVED lines=11> */
.L_x_57012:
[----:B------:R-:W-:Y:S05]  /*19840*/  BSYNC B1 ;  /* 0x0000000000017941 */ /* 0x000fea0003800000 */
.L_x_57011:
        /* <DEDUP_REMOVED lines=18> */
.L_x_57023:
[----:B------:R-:W-:Y:S02]  /*19970*/  MOV R183, R8 ;  /* 0x0000000800b77202 */ /* 0x000fe40000000f00 */
.L_x_57024:
[----:B------:R-:W-:Y:S05]  /*19980*/  BSYNC B2 ;  /* 0x0000000000027941 */ /* 0x000fea0003800000 */
.L_x_57022:
        /* <DEDUP_REMOVED lines=16> */
.L_x_57028:
[----:B------:R-:W-:Y:S05]  /*19a90*/  BSYNC B3 ;  /* 0x0000000000037941 */ /* 0x000fea0003800000 */
.L_x_57027:
        /* <DEDUP_REMOVED lines=44> */
.L_x_57026:
[----:B------:R-:W-:Y:S05]  /*19d60*/  BSYNC B2 ;  /* 0x0000000000027941 */ /* 0x000fea0003800000 */
.L_x_57025:
        /* <DEDUP_REMOVED lines=10> */
.L_x_57021:
[----:B------:R-:W-:Y:S05]  /*19e10*/  BSYNC B1 ;  /* 0x0000000000017941 */ /* 0x000fea0003800000 */
.L_x_57020:
[----:B------:R-:W-:Y:S01]  /*19e20*/  IMAD.WIDE.U32 R228, R248, R252, c[0x0][0x188] ;  /* 0x00006200f8e47625 */ /* 0x000fe200078e00fc */
[----:B------:R-:W-:Y:S04]  /*19e30*/  BSSY B1, `(.L_x_57029) ;  /* 0x000000e000017945 */ /* 0x000fe80003800000 */
[----:B------:R0:W-:Y:S01]  /*19e40*/  STG.E.128 [R228.64], R180 ;  /* 0x000000b4e4007986 */ /* 0x0001e2000c101d06 */
[----:B------:R-:W-:Y:S05]  /*19e50*/  @!P2 BRA `(.L_x_57030) ;  /* 0x000000b00000a947 */ /* 0x000fea0003800000 */
[----:B------:R-:W-:Y:S01]  /*19e60*/  IMAD.U32 R227, R225, 0x10000, RZ ;  /* 0x00010000e1e37824 */ /* 0x000fe200078e00ff */
[----:B0-----:R-:W-:Y:S01]  /*19e70*/  LOP3.LUT R228, R226, 0xffff, RZ, 0xc0, !PT ;  /* 0x0000ffffe2e47812 */ /* 0x001fe200078ec0ff */
[----:B------:R-:W-:-:S03]  /*19e80*/  IMAD.MOV.U32 R230, RZ, RZ, 0x4 ;  /* 0x00000004ffe67424 */ /* 0x000fc600078e00ff */
[----:B------:R-:W-:-:S04]  /*19e90*/  LOP3.LUT R227, R227, 0xff0000, RZ, 0xc0, !PT ;  /* 0x00ff0000e3e37812 */ /* 0x000fc800078ec0ff */
[----:B------:R-:W-:Y:S02]  /*19ea0*/  LEA R227, R228, R227, 0x18 ;  /* 0x000000e3e4e37211 */ /* 0x000fe400078ec0ff */
[----:B------:R-:W-:-:S05]  /*19eb0*/  LOP3.LUT R228, R224, 0xff, RZ, 0xc0, !PT ;  /* 0x000000ffe0e47812 */ /* 0x000fca00078ec0ff */
[----:B------:R-:W-:Y:S01]  /*19ec0*/  IMAD R227, R228, 0x100, R227 ;  /* 0x00000100e4e37824 */ /* 0x000fe200078e02e3 */
[----:B------:R-:W-:-:S04]  /*19ed0*/  LOP3.LUT R228, R11, 0xff, RZ, 0xc0, !PT ;  /* 0x000000ff0be47812 */ /* 0x000fc800078ec0ff */
[----:B------:R-:W-:Y:S01]  /*19ee0*/  IADD3 R227, R227, R228, RZ ;  /* 0x000000e4e3e37210 */ /* 0x000fe20007ffe0ff */
[----:B------:R-:W-:-:S05]  /*19ef0*/  IMAD.WIDE.U32 R228, R249, R230, c[0x0][0x190] ;  /* 0x00006400f9e47625 */ /* 0x000fca00078e00e6 */
[----:B------:R0:W-:Y:S02]  /*19f00*/  STG.E [R228.64], R227 ;  /* 0x000000e3e4007986 */ /* 0x0001e4000c101906 */
.L_x_57030:
[----:B------:R-:W-:Y:S05]  /*19f10*/  BSYNC B1 ;  /* 0x0000000000017941 */ /* 0x000fea0003800000 */
.L_x_57029:
        /* <DEDUP_REMOVED lines=69> */
.L_x_57037:
        /* <DEDUP_REMOVED lines=148> */
.L_x_57038:
[C---:B------:R-:W-:Y:S01]  /*1acb0*/  @!P1 LEA R228, P0, R0.reuse, c[0x0][0x1a0], 0x2 ;  /* 0x0000680000e49a11 */ /* 0x040fe200078010ff */
        /* <DEDUP_REMOVED lines=16> */
[----:B-1----:R-:W2:Y:S01]  /*1adc0*/  LDL R251, [R1+0x8c] ;  /* 0x00008c0001fb7983 */ /* 0x002ea20000100800 */
[----:B------:R-:W-:-:S03]  /*1add0*/  IADD3 R229, R250, -0x1, RZ ;  /* 0xfffffffffae57810 */ /* 0x000fc60007ffe0ff */
[----:B------:R-:W1:Y:S02]  /*1ade0*/  S2R R252, SR_TID.X ;  /* 0x0000000000fc7919 */ /* 0x000e640000002100 */
[----:B------:R-:W-:Y:S02]  /*1adf0*/  IMAD R229, R229, c[0x0][0x168], RZ ;  /* 0x00005a00e5e57a24 */ /* 0x000fe400078e02ff */
[----:B------:R-:W3:Y:S03]  /*1ae00*/  LDL R248, [R1+0x88] ;  /* 0x0000880001f87983 */ /* 0x000ee60000100800 */
[----:B0-----:R-:W-:Y:S01]  /*1ae10*/  SHF.R.S32.HI R230, RZ, 0x1f, R229 ;  /* 0x0000001fffe67819 */ /* 0x001fe200000114e5 */
[----:B------:R-:W4:Y:S01]  /*1ae20*/  LDL R249, [R1+0x60] ;  /* 0x0000600001f97983 */ /* 0x000f220000100800 */
[----:B------:R-:W-:Y:S02]  /*1ae30*/  FSEL R228, R231, RZ, !P0 ;  /* 0x000000ffe7e47208 */ /* 0x000fe40004000000 */
[----:B------:R-:W-:Y:S01]  /*1ae40*/  LEA.HI R229, R230, R229, RZ, 0x2 ;  /* 0x000000e5e6e57211 */ /* 0x000fe200078f10ff */
[----:B------:R-:W4:Y:S04]  /*1ae50*/  LDL R231, [R1+0x80] ;  /* 0x0000800001e77983 */ /* 0x000f280000100800 */
[----:B------:R-:W4:Y:S01]  /*1ae60*/  LDL R230, [R1+0x84] ;  /* 0x0000840001e67983 */ /* 0x000f220000100800 */
[----:B------:R-:W-:-:S02]  /*1ae70*/  FADD.FTZ R223, -R228, R223 ;  /* 0x000000dfe4df7221 */ /* 0x000fc40000010100 */
[C---:B------:R-:W-:Y:S01]  /*1ae80*/  FADD.FTZ R222, -R228.reuse, R222 ;  /* 0x000000dee4de7221 */ /* 0x040fe20000010100 */
[----:B------:R-:W4:Y:S01]  /*1ae90*/  LDL R250, [R1+0x64] ;  /* 0x0000640001fa7983 */ /* 0x000f220000100800 */
[C---:B------:R-:W-:Y:S02]  /*1aea0*/  FMUL.FTZ R223, R227.reuse, R223 ;  /* 0x000000dfe3df7220 */ /* 0x040fe40000410000 */
[----:B------:R-:W-:Y:S01]  /*1aeb0*/  FADD.FTZ R220, -R228, R220 ;  /* 0x000000dce4dc7221 */ /* 0x000fe20000010100 */
[----:B-1----:R-:W-:Y:S01]  /*1aec0*/  LOP3.LUT R252, R252, 0x1f, RZ, 0xc0, !PT ;  /* 0x0000001ffcfc7812 */ /* 0x002fe200078ec0ff */
[----:B------:R-:W-:Y:S02]  /*1aed0*/  FADD.FTZ R221, -R228, R221 ;  /* 0x000000dde4dd7221 */ /* 0x000fe40000010100 */
[----:B------:R-:W-:Y:S01]  /*1aee0*/  FMUL.FTZ R222, R227, R222 ;  /* 0x000000dee3de7220 */ /* 0x000fe20000410000 */
[----:B------:R-:W-:Y:S01]  /*1aef0*/  LEA.HI.SX32 R229, R229, R252, 0x1e ;  /* 0x000000fce5e57211 */ /* 0x000fe200078ff2ff */
[C---:B------:R-:W-:Y:S01]  /*1af00*/  FMUL.FTZ R220, R227.reuse, R220 ;  /* 0x000000dce3dc7220 */ /* 0x040fe20000410000 */
[----:B------:R-:W4:Y:S01]  /*1af10*/  LDL R252, [R1+0x6c] ;  /* 0x00006c0001fc7983 */ /* 0x000f220000100800 */
[----:B------:R-:W-:-:S02]  /*1af20*/  FMUL.FTZ R221, R227, R221 ;  /* 0x000000dde3dd7220 */ /* 0x000fc40000410000 */
[----:B--2---:R-:W-:Y:S02]  /*1af30*/  FFMA.FTZ R223, R251, R223, R15 ;  /* 0x000000dffbdf7223 */ /* 0x004fe4000001000f */
[----:B------:R-:W2:Y:S01]  /*1af40*/  LDL R251, [R1+0x68] ;  /* 0x0000680001fb7983 */ /* 0x000ea20000100800 */
[----:B---3--:R-:W-:Y:S02]  /*1af50*/  FFMA.FTZ R222, R248, R222, R14 ;  /* 0x000000def8de7223 */ /* 0x008fe4000001000e */
[----:B------:R-:W-:Y:S02]  /*1af60*/  IMAD.MOV.U32 R248, RZ, RZ, 0x10 ;  /* 0x00000010fff87424 */ /* 0x000fe400078e00ff */
[----:B------:R-:W-:Y:S02]  /*1af70*/  FADD.FTZ R219, -R228, R219 ;  /* 0x000000dbe4db7221 */ /* 0x000fe40000010100 */
[----:B----4-:R-:W-:Y:S02]  /*1af80*/  FFMA.FTZ R220, R231, R220, R12 ;  /* 0x000000dce7dc7223 */ /* 0x010fe4000001000c */
[----:B------:R-:W-:-:S02]  /*1af90*/  FFMA.FTZ R221, R230, R221, R13 ;  /* 0x000000dde6dd7223 */ /* 0x000fc4000001000d */
[----:B------:R-:W-:-:S04]  /*1afa0*/  IMAD.WIDE.U32 R230, R229, R248, c[0x0][0x208] ;  /* 0x00008200e5e67625 */ /* 0x000fc800078e00f8 */
[C---:B------:R-:W-:Y:S02]  /*1afb0*/  FADD.FTZ R216, -R228.reuse, R216 ;  /* 0x000000d8e4d87221 */ /* 0x040fe40000010100 */
[C---:B------:R-:W-:Y:S02]  /*1afc0*/  FADD.FTZ R217, -R228.reuse, R217 ;  /* 0x000000d9e4d97221 */ /* 0x040fe40000010100 */
[----:B------:R-:W-:Y:S01]  /*1afd0*/  FADD.FTZ R218, -R228, R218 ;  /* 0x000000dae4da7221 */ /* 0x000fe20000010100 */
[----:B------:R0:W-:Y:S01]  /*1afe0*/  STG.E.128 [R230.64], R220 ;  /* 0x000000dce6007986 */ /* 0x0001e2000c101d06 */
[C---:B------:R-:W-:Y:S02]  /*1aff0*/  FMUL.FTZ R219, R227.reuse, R219 ;  /* 0x000000dbe3db7220 */ /* 0x040fe40000410000 */
[C---:B------:R-:W-:Y:S02]  /*1b000*/  FMUL.FTZ R216, R227.reuse, R216 ;  /* 0x000000d8e3d87220 */ /* 0x040fe40000410000 */
[----:B------:R-:W-:-:S02]  /*1b010*/  FMUL.FTZ R217, R227, R217 ;  /* 0x000000d9e3d97220 */ /* 0x000fc40000410000 */
[----:B------:R-:W-:Y:S02]  /*1b020*/  FMUL.FTZ R218, R227, R218 ;  /* 0x000000dae3da7220 */ /* 0x000fe40000410000 */
[----:B------:R-:W-:Y:S02]  /*1b030*/  FFMA.FTZ R219, R252, R219, R19 ;  /* 0x000000dbfcdb7223 */ /* 0x000fe40000010013 */
[----:B------:R-:W-:Y:S01]  /*1b040*/  FFMA.FTZ R217, R250, R217, R17 ;  /* 0x000000d9fad97223 */ /* 0x000fe20000010011 */
[----:B------:R-:W3:Y:S01]  /*1b050*/  LDL R252, [R1+0x2c] ;  /* 0x00002c0001fc7983 */ /* 0x000ee20000100800 */
[----:B------:R-:W-:-:S03]  /*1b060*/  FFMA.FTZ R216, R249, R216, R16 ;  /* 0x000000d8f9d87223 */ /* 0x000fc60000010010 */
[----:B------:R-:W4:Y:S01]  /*1b070*/  LDL R250, [R1+0x24] ;  /* 0x0000240001fa7983 */ /* 0x000f220000100800 */
[----:B0-----:R-:W-:-:S03]  /*1b080*/  IADD3 R220, R229, 0x20, RZ ;  /* 0x00000020e5dc7810 */ /* 0x001fc60007ffe0ff */
[----:B------:R-:W3:Y:S02]  /*1b090*/  LDL R249, [R1+0x20] ;  /* 0x0000200001f97983 */ /* 0x000ee40000100800 */
[----:B------:R-:W-:Y:S02]  /*1b0a0*/  IMAD.WIDE.U32 R220, R220, R248, c[0x0][0x208] ;  /* 0x00008200dcdc7625 */ /* 0x000fe400078e00f8 */
[----:B------:R-:W3:Y:S04]  /*1b0b0*/  LDL R231, [R1+0xc] ;  /* 0x00000c0001e77983 */ /* 0x000ee80000100800 */
[----:B------:R-:W3:Y:S04]  /*1b0c0*/  LDL R230, [R1+0x8] ;  /* 0x0000080001e67983 */ /* 0x000ee80000100800 */
[----:B------:R-:W3:Y:S04]  /*1b0d0*/  LDL R223, [R1+0x4] ;  /* 0x0000040001df7983 */ /* 0x000ee80000100800 */
[----:B------:R-:W3:Y:S01]  /*1b0e0*/  LDL R222, [R1] ;  /* 0x0000000001de7983 */ /* 0x000ee20000100800 */
[----:B--2---:R-:W-:-:S03]  /*1b0f0*/  FFMA.FTZ R218, R251, R218, R18 ;  /* 0x000000dafbda7223 */ /* 0x004fc60000010012 */
[----:B------:R-:W2:Y:S04]  /*1b100*/  LDL R251, [R1+0x28] ;  /* 0x0000280001fb7983 */ /* 0x000ea80000100800 */
[----:B------:R0:W-:Y:S04]  /*1b110*/  STG.E.128 [R220.64], R216 ;  /* 0x000000d8dc007986 */ /* 0x0001e8000c101d06 */
[----:B0-----:R-:W2:Y:S04]  /*1b120*/  LDL R218, [R1+0x4c] ;  /* 0x00004c0001da7983 */ /* 0x001ea80000100800 */
[----:B------:R-:W2:Y:S04]  /*1b130*/  LDL R219, [R1+0x48] ;  /* 0x0000480001db7983 */ /* 0x000ea80000100800 */
[----:B------:R-:W2:Y:S04]  /*1b140*/  LDL R220, [R1+0x44] ;  /* 0x0000440001dc7983 */ /* 0x000ea80000100800 */
[----:B------:R-:W2:Y:S01]  /*1b150*/  LDL R221, [R1+0x40] ;  /* 0x0000400001dd7983 */ /* 0x000ea20000100800 */
[----:B------:R-:W-:-:S02]  /*1b160*/  FADD.FTZ R215, -R228, R215 ;  /* 0x000000d7e4d77221 */ /* 0x000fc40000010100 */
[C---:B------:R-:W-:Y:S02]  /*1b170*/  FADD.FTZ R212, -R228.reuse, R212 ;  /* 0x000000d4e4d47221 */ /* 0x040fe40000010100 */
[C---:B------:R-:W-:Y:S02]  /*1b180*/  FADD.FTZ R213, -R228.reuse, R213 ;  /* 0x000000d5e4d57221 */ /* 0x040fe40000010100 */
[----:B------:R-:W-:Y:S01]  /*1b190*/  FADD.FTZ R214, -R228, R214 ;  /* 0x000000d6e4d67221 */ /* 0x000fe20000010100 */
[----:B------:R-:W-:Y:S01]  /*1b1a0*/  IADD3 R216, R229, 0x40, RZ ;  /* 0x00000040e5d87810 */ /* 0x000fe20007ffe0ff */
[C---:B------:R-:W-:Y:S02]  /*1b1b0*/  FMUL.FTZ R215, R227.reuse, R215 ;  /* 0x000000d7e3d77220 */ /* 0x040fe40000410000 */
[C---:B------:R-:W-:Y:S02]  /*1b1c0*/  FMUL.FTZ R212, R227.reuse, R212 ;  /* 0x000000d4e3d47220 */ /* 0x040fe40000410000 */
[----:B------:R-:W-:-:S02]  /*1b1d0*/  FMUL.FTZ R213, R227, R213 ;  /* 0x000000d5e3d57220 */ /* 0x000fc40000410000 */
[----:B------:R-:W-:Y:S02]  /*1b1e0*/  FMUL.FTZ R214, R227, R214 ;  /* 0x000000d6e3d67220 */ /* 0x000fe40000410000 */
[----:B------:R-:W-:-:S04]  /*1b1f0*/  IMAD.WIDE.U32 R216, R216, R248, c[0x0][0x208] ;  /* 0x00008200d8d87625 */ /* 0x000fc800078e00f8 */
        /* <DEDUP_REMOVED lines=8> */
[----:B---3--:R-:W-:Y:S02]  /*1b280*/  FFMA.FTZ R211, R252, R211, R27 ;  /* 0x000000d3fcd37223 */ /* 0x008fe4000001001b */
[----:B----4-:R-:W-:Y:S02]  /*1b290*/  FFMA.FTZ R209, R250, R209, R25 ;  /* 0x000000d1fad17223 */ /* 0x010fe40000010019 */
[----:B------:R-:W-:Y:S02]  /*1b2a0*/  FFMA.FTZ R208, R249, R208, R24 ;  /* 0x000000d0f9d07223 */ /* 0x000fe40000010018 */
        /* <DEDUP_REMOVED lines=61> */
[C---:B------:R-:W-:Y:S02]  /*1b680*/  FADD.FTZ R183, -R228.reuse, R183 ;  /* 0x000000b7e4b77221 */ /* 0x040fe40000010100 */
[C---:B------:R-:W-:Y:S02]  /*1b690*/  FADD.FTZ R181, -R228.reuse, R181 ;  /* 0x000000b5e4b57221 */ /* 0x040fe40000010100 */
[C---:B------:R-:W-:Y:S02]  /*1b6a0*/  FADD.FTZ R176, -R228.reuse, R176 ;  /* 0x000000b0e4b07221 */ /* 0x040fe40000010100 */
[C---:B------:R-:W-:Y:S02]  /*1b6b0*/  FMUL.FTZ R183, R227.reuse, R183 ;  /* 0x000000b7e3b77220 */ /* 0x040fe40000410000 */
[----:B------:R-:W-:Y:S02]  /*1b6c0*/  FADD.FTZ R182, -R228, R182 ;  /* 0x000000b6e4b67221 */ /* 0x000fe40000010100 */
[----:B------:R-:W-:-:S02]  /*1b6d0*/  FMUL.FTZ R181, R227, R181 ;  /* 0x000000b5e3b57220 */ /* 0x000fc40000410000 */
[----:B------:R-:W-:Y:S02]  /*1b6e0*/  FADD.FTZ R180, -R228, R180 ;  /* 0x000000b4e4b47221 */ /* 0x000fe40000010100 */
[C---:B------:R-:W-:Y:S02]  /*1b6f0*/  FMUL.FTZ R176, R227.reuse, R176 ;  /* 0x000000b0e3b07220 */ /* 0x040fe40000410000 */
[C---:B------:R-:W-:Y:S02]  /*1b700*/  FMUL.FTZ R182, R227.reuse, R182 ;  /* 0x000000b6e3b67220 */ /* 0x040fe40000410000 */
[----:B------:R-:W-:Y:S02]  /*1b710*/  FMUL.FTZ R180, R227, R180 ;  /* 0x000000b4e3b47220 */ /* 0x000fe40000410000 */
[----:B--2---:R-:W-:Y:S02]  /*1b720*/  FFMA.FTZ R210, R251, R210, R26 ;  /* 0x000000d2fbd27223 */ /* 0x004fe4000001001a */
[----:B------:R-:W-:-:S02]  /*1b730*/  FFMA.FTZ R215, R218, R215, R23 ;  /* 0x000000d7dad77223 */ /* 0x000fc40000010017 */
[----:B------:R-:W-:Y:S02]  /*1b740*/  FFMA.FTZ R214, R219, R214, R22 ;  /* 0x000000d6dbd67223 */ /* 0x000fe40000010016 */
[----:B------:R-:W-:Y:S02]  /*1b750*/  FFMA.FTZ R213, R220, R213, R21 ;  /* 0x000000d5dcd57223 */ /* 0x000fe40000010015 */
[----:B------:R-:W-:-:S05]  /*1b760*/  FFMA.FTZ R212, R221, R212, R20 ;  /* 0x000000d4ddd47223 */ /* 0x000fca0000010014 */
[----:B------:R0:W-:Y:S02]  /*1b770*/  STG.E.128 [R216.64], R212 ;  /* 0x000000d4d8007986 */ /* 0x0001e4000c101d06 */
[----:B0-----:R-:W-:-:S05]  /*1b780*/  IADD3 R212, R229, 0x60, RZ ;  /* 0x00000060e5d47810 */ /* 0x001fca0007ffe0ff */
[----:B------:R-:W-:-:S05]  /*1b790*/  IMAD.WIDE.U32 R212, R212, R248, c[0x0][0x208] ;  /* 0x00008200d4d47625 */ /* 0x000fca00078e00f8 */
[----:B------:R0:W-:Y:S02]  /*1b7a0*/  STG.E.128 [R212.64], R208 ;  /* 0x000000d0d4007986 */ /* 0x0001e4000c101d06 */
[----:B0-----:R-:W-:-:S05]  /*1b7b0*/  IADD3 R208, R229, 0x80, RZ ;  /* 0x00000080e5d07810 */ /* 0x001fca0007ffe0ff */
[----:B------:R-:W-:-:S05]  /*1b7c0*/  IMAD.WIDE.U32 R208, R208, R248, c[0x0][0x208] ;  /* 0x00008200d0d07625 */ /* 0x000fca00078e00f8 */
[----:B------:R0:W-:Y:S02]  /*1b7d0*/  STG.E.128 [R208.64], R204 ;  /* 0x000000ccd0007986 */ /* 0x0001e4000c101d06 */
[----:B0-----:R-:W-:-:S05]  /*1b7e0*/  IADD3 R204, R229, 0xa0, RZ ;  /* 0x000000a0e5cc7810 */ /* 0x001fca0007ffe0ff */
[----:B------:R-:W-:-:S05]  /*1b7f0*/  IMAD.WIDE.U32 R204, R204, R248, c[0x0][0x208] ;  /* 0x00008200cccc7625 */ /* 0x000fca00078e00f8 */
[----:B------:R0:W-:Y:S02]  /*1b800*/  STG.E.128 [R204.64], R200 ;  /* 0x000000c8cc007986 */ /* 0x0001e4000c101d06 */
[C---:B0-----:R-:W-:Y:S01]  /*1b810*/  FADD.FTZ R204, -R228.reuse, R168 ;  /* 0x000000a8e4cc7221 */ /* 0x041fe20000010100 */
[----:B------:R-:W-:Y:S01]  /*1b820*/  IADD3 R168, R229, 0xc0, RZ ;  /* 0x000000c0e5a87810 */ /* 0x000fe20007ffe0ff */
[C---:B------:R-:W-:Y:S02]  /*1b830*/  FADD.FTZ R200, -R228.reuse, R160 ;  /* 0x000000a0e4c87221 */ /* 0x040fe40000010100 */
[C---:B------:R-:W-:Y:S02]  /*1b840*/  FADD.FTZ R201, -R228.reuse, R161 ;  /* 0x000000a1e4c97221 */ /* 0x040fe40000010100 */
[C---:B------:R-:W-:Y:S02]  /*1b850*/  FADD.FTZ R202, -R228.reuse, R162 ;  /* 0x000000a2e4ca7221 */ /* 0x040fe40000010100 */
[----:B------:R-:W-:-:S02]  /*1b860*/  FADD.FTZ R203, -R228, R163 ;  /* 0x000000a3e4cb7221 */ /* 0x000fc40000010100 */
[C---:B------:R-:W-:Y:S02]  /*1b870*/  FMUL.FTZ R160, R227.reuse, R196 ;  /* 0x000000c4e3a07220 */ /* 0x040fe40000410000 */
[C---:B------:R-:W-:Y:S02]  /*1b880*/  FMUL.FTZ R163, R227.reuse, R199 ;  /* 0x000000c7e3a37220 */ /* 0x040fe40000410000 */
[C---:B------:R-:W-:Y:S02]  /*1b890*/  FMUL.FTZ R162, R227.reuse, R198 ;  /* 0x000000c6e3a27220 */ /* 0x040fe40000410000 */
[----:B------:R-:W-:Y:S02]  /*1b8a0*/  FMUL.FTZ R161, R227, R197 ;  /* 0x000000c5e3a17220 */ /* 0x000fe40000410000 */
[----:B------:R-:W-:Y:S02]  /*1b8b0*/  FADD.FTZ R205, -R228, R169 ;  /* 0x000000a9e4cd7221 */ /* 0x000fe40000010100 */
[----:B------:R-:W-:-:S02]  /*1b8c0*/  FFMA.FTZ R163, R235, R163, R39 ;  /* 0x000000a3eba37223 */ /* 0x000fc40000010027 */
[----:B------:R-:W-:Y:S02]  /*1b8d0*/  FFMA.FTZ R162, R234, R162, R38 ;  /* 0x000000a2eaa27223 */ /* 0x000fe40000010026 */
[----:B------:R-:W-:Y:S02]  /*1b8e0*/  FFMA.FTZ R161, R233, R161, R37 ;  /* 0x000000a1e9a17223 */ /* 0x000fe40000010025 */
[----:B------:R-:W-:Y:S02]  /*1b8f0*/  FFMA.FTZ R160, R232, R160, R36 ;  /* 0x000000a0e8a07223 */ /* 0x000fe40000010024 */
[----:B------:R-:W-:-:S05]  /*1b900*/  IMAD.WIDE.U32 R168, R168, R248, c[0x0][0x208] ;  /* 0x00008200a8a87625 */ /* 0x000fca00078e00f8 */
[----:B------:R0:W-:Y:S01]  /*1b910*/  STG.E.128 [R168.64], R160 ;  /* 0x000000a0a8007986 */ /* 0x0001e2000c101d06 */
[----:B------:R-:W-:Y:S01]  /*1b920*/  FMUL.FTZ R198, R227, R174 ;  /* 0x000000aee3c67220 */ /* 0x000fe20000410000 */
[----:B------:R-:W-:Y:S01]  /*1b930*/  IADD3 R196, R229, 0x140, RZ ;  /* 0x00000140e5c47810 */ /* 0x000fe20007ffe0ff */
        /* <DEDUP_REMOVED lines=10> */
[----:B------:R-:W-:Y:S01]  /*1b9e0*/  FFMA.FTZ R173, R105, R191, R53 ;  /* 0x000000bf69ad7223 */ /* 0x000fe20000010035 */
[----:B------:R-:W-:Y:S01]  /*1b9f0*/  IADD3 R191, R229, 0xe0, RZ ;  /* 0x000000e0e5bf7810 */ /* 0x000fe20007ffe0ff */
[----:B------:R-:W-:-:S02]  /*1ba00*/  FMUL.FTZ R190, R227, R184 ;  /* 0x000000b8e3be7220 */ /* 0x000fc40000410000 */
[----:B------:R-:W-:Y:S02]  /*1ba10*/  FMUL.FTZ R201, R227, R171 ;  /* 0x000000abe3c97220 */ /* 0x000fe40000410000 */
[----:B------:R-:W-:Y:S01]  /*1ba20*/  FFMA.FTZ R174, R106, R192, R54 ;  /* 0x000000c06aae7223 */ /* 0x000fe20000010036 */
[----:B------:R-:W-:Y:S01]  /*1ba30*/  IADD3 R192, R229, 0x100, RZ ;  /* 0x00000100e5c07810 */ /* 0x000fe20007ffe0ff */
[C---:B------:R-:W-:Y:S02]  /*1ba40*/  FMUL.FTZ R163, R227.reuse, R195 ;  /* 0x000000c3e3a37220 */ /* 0x040fe40000410000 */
[----:B------:R-:W-:Y:S02]  /*1ba50*/  FMUL.FTZ R168, R227, R188 ;  /* 0x000000bce3a87220 */ /* 0x000fe40000410000 */
[----:B------:R-:W-:Y:S01]  /*1ba60*/  FFMA.FTZ R171, R99, R194, R51 ;  /* 0x000000c263ab7223 */ /* 0x000fe20000010033 */
        /* <DEDUP_REMOVED lines=8> */
[----:B------:R-:W-:Y:S02]  /*1baf0*/  FMUL.FTZ R200, R227, R175 ;  /* 0x000000afe3c87220 */ /* 0x000fe40000410000 */
[----:B------:R-:W-:Y:S02]  /*1bb00*/  FFMA.FTZ R163, R83, R163, R43 ;  /* 0x000000a353a37223 */ /* 0x000fe4000001002b */
[----:B------:R-:W-:Y:S02]  /*1bb10*/  FFMA.FTZ R162, R82, R162, R42 ;  /* 0x000000a252a27223 */ /* 0x000fe4000001002a */
[----:B------:R-:W-:Y:S02]  /*1bb20*/  FFMA.FTZ R161, R81, R161, R41 ;  /* 0x000000a151a17223 */ /* 0x000fe40000010029 */
[----:B------:R-:W-:Y:S02]  /*1bb30*/  FFMA.FTZ R160, R80, R160, R40 ;  /* 0x000000a050a07223 */ /* 0x000fe40000010028 */
[----:B------:R-:W-:-:S02]  /*1bb40*/  FFMA.FTZ R170, R98, R193, R50 ;  /* 0x000000c162aa7223 */ /* 0x000fc40000010032 */
[----:B------:R-:W-:-:S04]  /*1bb50*/  IMAD.WIDE.U32 R190, R191, R248, c[0x0][0x208] ;  /* 0x00008200bfbe7625 */ /* 0x000fc800078e00f8 */
[----:B------:R-:W-:Y:S02]  /*1bb60*/  FFMA.FTZ R175, R107, R195, R55 ;  /* 0x000000c36baf7223 */ /* 0x000fe40000010037 */
[----:B------:R-:W-:Y:S01]  /*1bb70*/  IMAD.WIDE.U32 R192, R192, R248, c[0x0][0x208] ;  /* 0x00008200c0c07625 */ /* 0x000fe200078e00f8 */
[----:B------:R-:W-:Y:S03]  /*1bb80*/  STG.E.128 [R190.64], R160 ;  /* 0x000000a0be007986 */ /* 0x000fe6000c101d06 */
[----:B------:R-:W-:Y:S02]  /*1bb90*/  FFMA.FTZ R169, R97, R169, R49 ;  /* 0x000000a961a97223 */ /* 0x000fe40000010031 */
[----:B------:R-:W-:Y:S02]  /*1bba0*/  FFMA.FTZ R168, R96, R168, R48 ;  /* 0x000000a860a87223 */ /* 0x000fe40000010030 */
[-C--:B------:R-:W-:Y:S01]  /*1bbb0*/  IMAD.WIDE.U32 R194, R194, R248.reuse, c[0x0][0x208] ;  /* 0x00008200c2c27625 */ /* 0x080fe200078e00f8 */
[----:B------:R0:W-:Y:S03]  /*1bbc0*/  STG.E.128 [R192.64], R164 ;  /* 0x000000a4c0007986 */ /* 0x0001e6000c101d06 */
[----:B------:R-:W-:Y:S01]  /*1bbd0*/  IMAD.WIDE.U32 R196, R196, R248, c[0x0][0x208] ;  /* 0x00008200c4c47625 */ /* 0x000fe200078e00f8 */
[----:B------:R-:W-:Y:S03]  /*1bbe0*/  STG.E.128 [R194.64], R168 ;  /* 0x000000a8c2007986 */ /* 0x000fe6000c101d06 */
[----:B------:R-:W-:-:S02]  /*1bbf0*/  FMUL.FTZ R206, R227, R179 ;  /* 0x000000b3e3ce7220 */ /* 0x000fc40000410000 */
[C---:B------:R-:W-:Y:S02]  /*1bc00*/  FMUL.FTZ R187, R227.reuse, R205 ;  /* 0x000000cde3bb7220 */ /* 0x040fe40000410000 */
[C---:B------:R-:W-:Y:S01]  /*1bc10*/  FMUL.FTZ R179, R227.reuse, R204 ;  /* 0x000000cce3b37220 */ /* 0x040fe20000410000 */
[----:B------:R1:W-:Y:S01]  /*1bc20*/  STG.E.128 [R196.64], R172 ;  /* 0x000000acc4007986 */ /* 0x0003e2000c101d06 */
[C---:B------:R-:W-:Y:S02]  /*1bc30*/  FMUL.FTZ R189, R227.reuse, R202 ;  /* 0x000000cae3bd7220 */ /* 0x040fe40000410000 */
[----:B------:R-:W-:Y:S02]  /*1bc40*/  FMUL.FTZ R203, R227, R203 ;  /* 0x000000cbe3cb7220 */ /* 0x000fe40000410000 */
[----:B0-----:R-:W-:Y:S01]  /*1bc50*/  FFMA.FTZ R165, R121, R185, R61 ;  /* 0x000000b979a57223 */ /* 0x001fe2000001003d */
[----:B------:R-:W-:Y:S01]  /*1bc60*/  IADD3 R185, R229, 0x180, RZ ;  /* 0x00000180e5b97810 */ /* 0x000fe20007ffe0ff */
[----:B------:R-:W-:-:S02]  /*1bc70*/  FFMA.FTZ R164, R120, R177, R60 ;  /* 0x000000b178a47223 */ /* 0x000fc4000001003c */
[----:B------:R-:W-:Y:S01]  /*1bc80*/  FFMA.FTZ R177, R145, R181, R73 ;  /* 0x000000b591b17223 */ /* 0x000fe20000010049 */
[C---:B------:R-:W-:Y:S01]  /*1bc90*/  IADD3 R181, R229.reuse, 0x1c0, RZ ;  /* 0x000001c0e5b57810 */ /* 0x040fe20007ffe0ff */
[----:B------:R-:W-:Y:S01]  /*1bca0*/  FFMA.FTZ R166, R122, R189, R62 ;  /* 0x000000bd7aa67223 */ /* 0x000fe2000001003e */
[----:B------:R-:W-:Y:S01]  /*1bcb0*/  IADD3 R189, R229, 0x1e0, RZ ;  /* 0x000001e0e5bd7810 */ /* 0x000fe20007ffe0ff */
[----:B-1----:R-:W-:Y:S01]  /*1bcc0*/  FFMA.FTZ R173, R137, R187, R69 ;  /* 0x000000bb89ad7223 */ /* 0x002fe20000010045 */
[----:B------:R-:W-:Y:S01]  /*1bcd0*/  IADD3 R187, R229, 0x160, RZ ;  /* 0x00000160e5bb7810 */ /* 0x000fe20007ffe0ff */
[----:B------:R-:W-:Y:S02]  /*1bce0*/  FFMA.FTZ R172, R136, R179, R68 ;  /* 0x000000b388ac7223 */ /* 0x000fe40000010044 */
        /* <DEDUP_REMOVED lines=8> */
[----:B------:R-:W-:-:S04]  /*1bd70*/  IMAD.WIDE.U32 R186, R187, R248, c[0x0][0x208] ;  /* 0x00008200bbba7625 */ /* 0x000fc800078e00f8 */
[----:B------:R-:W-:Y:S02]  /*1bd80*/  FFMA.FTZ R167, R123, R203, R63 ;  /* 0x000000cb7ba77223 */ /* 0x000fe4000001003f */
[----:B------:R-:W-:Y:S02]  /*1bd90*/  FFMA.FTZ R178, R146, R182, R74 ;  /* 0x000000b692b27223 */ /* 0x000fe4000001004a */
[----:B------:R-:W-:Y:S01]  /*1bda0*/  IMAD.WIDE.U32 R184, R185, R248, c[0x0][0x208] ;  /* 0x00008200b9b87625 */ /* 0x000fe200078e00f8 */
[----:B------:R0:W-:Y:S03]  /*1bdb0*/  STG.E.128 [R186.64], R160 ;  /* 0x000000a0ba007986 */ /* 0x0001e6000c101d06 */
[----:B------:R-:W-:Y:S02]  /*1bdc0*/  FFMA.FTZ R171, R131, R200, R67 ;  /* 0x000000c883ab7223 */ /* 0x000fe40000010043 */
[----:B------:R-:W-:-:S02]  /*1bdd0*/  FFMA.FTZ R170, R130, R198, R66 ;  /* 0x000000c682aa7223 */ /* 0x000fc40000010042 */
[----:B------:R-:W-:Y:S02]  /*1bde0*/  FFMA.FTZ R176, R144, R180, R72 ;  /* 0x000000b490b07223 */ /* 0x000fe40000010048 */
[-C--:B------:R-:W-:Y:S01]  /*1bdf0*/  IMAD.WIDE.U32 R182, R183, R248.reuse, c[0x0][0x208] ;  /* 0x00008200b7b67625 */ /* 0x080fe200078e00f8 */
[----:B------:R0:W-:Y:S03]  /*1be00*/  STG.E.128 [R184.64], R164 ;  /* 0x000000a4b8007986 */ /* 0x0001e6000c101d06 */
[----:B------:R-:W-:Y:S02]  /*1be10*/  FFMA.FTZ R175, R139, R201, R71 ;  /* 0x000000c98baf7223 */ /* 0x000fe40000010047 */
[----:B------:R-:W-:Y:S02]  /*1be20*/  FFMA.FTZ R174, R138, R199, R70 ;  /* 0x000000c78aae7223 */ /* 0x000fe40000010046 */
[-C--:B------:R-:W-:Y:S01]  /*1be30*/  IMAD.WIDE.U32 R180, R181, R248.reuse, c[0x0][0x208] ;  /* 0x00008200b5b47625 */ /* 0x080fe200078e00f8 */
[----:B------:R0:W-:Y:S03]  /*1be40*/  STG.E.128 [R182.64], R168 ;  /* 0x000000a8b6007986 */ /* 0x0001e6000c101d06 */
[----:B------:R-:W-:Y:S01]  /*1be50*/  IMAD.WIDE.U32 R188, R189, R248, c[0x0][0x208] ;  /* 0x00008200bdbc7625 */ /* 0x000fe200078e00f8 */
[----:B------:R0:W-:Y:S04]  /*1be60*/  STG.E.128 [R180.64], R172 ;  /* 0x000000acb4007986 */ /* 0x0001e8000c101d06 */
[----:B------:R0:W-:Y:S02]  /*1be70*/  STG.E.128 [R188.64], R176 ;  /* 0x000000b0bc007986 */ /* 0x0001e4000c101d06 */
.L_x_57034:
[----:B-1----:R-:W-:Y:S05]  /*1be80*/  BSYNC B1 ;  /* 0x0000000000017941 */ /* 0x002fea0003800000 */
.L_x_57033:
[----:B0-----:R-:W-:-:S05]  /*1be90*/  MOV R161, c[0x0][0x160] ;  /* 0x0000580000a17a02 */ /* 0x001fca0000000f00 */
[----:B------:R-:W-:-:S05]  /*1bea0*/  IMAD R0, R161, 0x4, R0 ;  /* 0x00000004a1007824 */ /* 0x000fca00078e0200 */
[----:B------:R-:W-:-:S13]  /*1beb0*/  ISETP.GE.AND P0, PT, R0, c[0x0][0x164], PT ;  /* 0x0000590000007a0c */ /* 0x000fda0003f06270 */
[----:B-----5:R-:W-:Y:S01]  /*1bec0*/  @P0 CALL.REL.NOINC `(.L_x_57035) ;  /* 0x0000001000000944 */ /* 0x020fe20003c00000 */
[----:B------:R-:W-:Y:S05]  /*1bed0*/  BRA `(.L_x_57036) ;  /* 0xfffe532000007947 */ /* 0x000fea000383ffff */
.L_x_57035:
[----:B------:R-:W-:Y:S05]  /*1bee0*/  BSYNC B0 ;  /* 0x0000000000007941 */ /* 0x000fea0003800000 */
.L_x_56422:
[----:B------:R-:W-:Y:S05]  /*1bef0*/  EXIT ;  /* 0x000000000000794d */ /* 0x000fea0003800000 */
.L_x_57031:
[----:B------:R-:W-:Y:S01]  /*1bf00*/  HFMA2.MMA R248, -RZ, RZ, 0, 1.847743988037109375e-06 ;  /* 0x0000001ffff87435 */ /* 0x000fe200000001ff */
[----:B------:R-:W-:Y:S01]  /*1bf10*/  IMAD.MOV.U32 R227, RZ, RZ, 0x1 ;  /* 0x00000001ffe37424 */ /* 0x000fe200078e00ff */
[----:B------:R-:W-:Y:S01]  /*1bf20*/  MOV R228, 0x1bf50 ;  /* 0x0001bf5000e47802 */ /* 0x000fe20000000f00 */
[----:B------:R-:W-:-:S03]  /*1bf30*/  IMAD.MOV.U32 R229, RZ, RZ, -0x1 ;  /* 0xffffffffffe57424 */ /* 0x000fc600078e00ff */
[----:B-----5:R-:W-:Y:S05]  /*1bf40*/  CALL.REL.NOINC `($__internal_159_$__cuda_sm70_shflsync_bfly_p) ;  /* 0x00000b8000007944 */ /* 0x020fea0003c00000 */
[----:B-1----:R-:W-:Y:S05]  /*1bf50*/  BRA `(.L_x_57037) ;  /* 0xffffe41000007947 */ /* 0x002fea000383ffff */
.L_x_57032:
[----:B------:R-:W-:Y:S01]  /*1bf60*/  IMAD.MOV.U32 R227, RZ, RZ, 0x2 ;  /* 0x00000002ffe37424 */ /* 0x000fe200078e00ff */
[----:B------:R-:W-:Y:S01]  /*1bf70*/  MOV R248, 0x1f ;  /* 0x0000001f00f87802 */ /* 0x000fe20000000f00 */
[----:B------:R-:W-:Y:S01]  /*1bf80*/  IMAD.MOV.U32 R229, RZ, RZ, -0x1 ;  /* 0xffffffffffe57424 */ /* 0x000fe200078e00ff */
[----:B------:R-:W-:Y:S02]  /*1bf90*/  MOV R228, 0x1bfb0 ;  /* 0x0001bfb000e47802 */ /* 0x000fe40000000f00 */
[----:B-----5:R-:W-:Y:S05]  /*1bfa0*/  CALL.REL.NOINC `($__internal_159_$__cuda_sm70_shflsync_bfly_p) ;  /* 0x00000b2000007944 */ /* 0x020fea0003c00000 */
[----:B-1----:R-:W-:Y:S01]  /*1bfb0*/  FADD.FTZ R230, R230, R227 ;  /* 0x000000e3e6e67221 */ /* 0x002fe20000010000 */
[----:B------:R-:W-:Y:S01]  /*1bfc0*/  HFMA2.MMA R227, -RZ, RZ, 0, 2.384185791015625e-07 ;  /* 0x00000004ffe37435 */ /* 0x000fe200000001ff */
[----:B------:R-:W-:Y:S01]  /*1bfd0*/  IMAD.MOV.U32 R248, RZ, RZ, 0x1f ;  /* 0x0000001ffff87424 */ /* 0x000fe200078e00ff */
[----:B------:R-:W-:Y:S02]  /*1bfe0*/  MOV R229, 0xffffffff ;  /* 0xffffffff00e57802 */ /* 0x000fe40000000f00 */
[----:B------:R-:W-:-:S02]  /*1bff0*/  MOV R228, 0x1c010 ;  /* 0x0001c01000e47802 */ /* 0x000fc40000000f00 */
[----:B------:R-:W-:Y:S05]  /*1c000*/  CALL.REL.NOINC `($__internal_159_$__cuda_sm70_shflsync_bfly_p) ;  /* 0x00000ac000007944 */ /* 0x000fea0003c00000 */
[----:B------:R-:W-:Y:S01]  /*1c010*/  HFMA2.MMA R248, -RZ, RZ, 0, 1.847743988037109375e-06 ;  /* 0x0000001ffff87435 */ /* 0x000fe200000001ff */
[----:B-1----:R-:W-:Y:S01]  /*1c020*/  FADD.FTZ R230, R230, R227 ;  /* 0x000000e3e6e67221 */ /* 0x002fe20000010000 */
[----:B------:R-:W-:Y:S01]  /*1c030*/  MOV R228, 0x1c070 ;  /* 0x0001c07000e47802 */ /* 0x000fe20000000f00 */
[----:B------:R-:W-:-:S02]  /*1c040*/  IMAD.MOV.U32 R227, RZ, RZ, 0x8 ;  /* 0x00000008ffe37424 */ /* 0x000fc400078e00ff */
[----:B------:R-:W-:Y:S02]  /*1c050*/  IMAD.MOV.U32 R229, RZ, RZ, -0x1 ;  /* 0xffffffffffe57424 */ /* 0x000fe400078e00ff */
[----:B------:R-:W-:Y:S05]  /*1c060*/  CALL.REL.NOINC `($__internal_159_$__cuda_sm70_shflsync_bfly_p) ;  /* 0x00000a6000007944 */ /* 0x000fea0003c00000 */
[----:B-1----:R-:W-:Y:S01]  /*1c070*/  FADD.FTZ R230, R230, R227 ;  /* 0x000000e3e6e67221 */ /* 0x002fe20000010000 */
[----:B------:R-:W-:Y:S01]  /*1c080*/  MOV R227, 0x10 ;  /* 0x0000001000e37802 */ /* 0x000fe20000000f00 */
[----:B------:R-:W-:Y:S01]  /*1c090*/  IMAD.MOV.U32 R248, RZ, RZ, 0x1f ;  /* 0x0000001ffff87424 */ /* 0x000fe200078e00ff */
[----:B------:R-:W-:Y:S02]  /*1c0a0*/  MOV R229, 0xffffffff ;  /* 0xffffffff00e57802 */ /* 0x000fe40000000f00 */
[----:B------:R-:W-:Y:S02]  /*1c0b0*/  MOV R228, 0x1c0d0 ;  /* 0x0001c0d000e47802 */ /* 0x000fe40000000f00 */
[----:B------:R-:W-:Y:S05]  /*1c0c0*/  CALL.REL.NOINC `($__internal_159_$__cuda_sm70_shflsync_bfly_p) ;  /* 0x00000a0000007944 */ /* 0x000fea0003c00000 */
[----:B-1----:R-:W-:Y:S01]  /*1c0d0*/  FADD.FTZ R227, R230, R227 ;  /* 0x000000e3e6e37221 */ /* 0x002fe20000010000 */
[----:B------:R-:W-:Y:S01]  /*1c0e0*/  HFMA2.MMA R248, -RZ, RZ, 0, 1.847743988037109375e-06 ;  /* 0x0000001ffff87435 */ /* 0x000fe200000001ff */
[----:B------:R-:W-:Y:S02]  /*1c0f0*/  IMAD.MOV.U32 R229, RZ, RZ, -0x1 ;  /* 0xffffffffffe57424 */ /* 0x000fe400078e00ff */
[----:B------:R-:W-:-:S04]  /*1c100*/  FMUL.FTZ R231, R227, c[0x0][0x1e0] ;  /* 0x00007800e3e77a20 */ /* 0x000fc80000410000 */
        /* <DEDUP_REMOVED lines=128> */
[----:B------:R-:W-:Y:S02]  /*1c910*/  FFMA.FTZ R230, R230, R230, R227 ;  /* 0x000000e6e6e67223 */ /* 0x000fe400000100e3 */
[----:B------:R-:W-:Y:S02]  /*1c920*/  IMAD.MOV.U32 R227, RZ, RZ, 0x1 ;  /* 0x00000001ffe37424 */ /* 0x000fe400078e00ff */
[----:B------:R-:W-:Y:S05]  /*1c930*/  CALL.REL.NOINC `($__internal_159_$__cuda_sm70_shflsync_bfly_p) ;  /* 0x0000019000007944 */ /* 0x000fea0003c00000 */
[----:B-1----:R-:W-:Y:S01]  /*1c940*/  FADD.FTZ R230, R230, R227 ;  /* 0x000000e3e6e67221 */ /* 0x002fe20000010000 */
[----:B------:R-:W-:Y:S01]  /*1c950*/  MOV R227, 0x2 ;  /* 0x0000000200e37802 */ /* 0x000fe20000000f00 */
[----:B------:R-:W-:Y:S01]  /*1c960*/  IMAD.MOV.U32 R248, RZ, RZ, 0x1f ;  /* 0x0000001ffff87424 */ /* 0x000fe200078e00ff */
[----:B------:R-:W-:Y:S02]  /*1c970*/  MOV R229, 0xffffffff ;  /* 0xffffffff00e57802 */ /* 0x000fe40000000f00 */
[----:B------:R-:W-:Y:S02]  /*1c980*/  MOV R228, 0x1c9a0 ;  /* 0x0001c9a000e47802 */ /* 0x000fe40000000f00 */
        /* <DEDUP_REMOVED lines=16> */
[----:B------:R-:W-:Y:S02]  /*1ca90*/  IMAD.MOV.U32 R227, RZ, RZ, 0x10 ;  /* 0x00000010ffe37424 */ /* 0x000fe400078e00ff */
[----:B------:R-:W-:-:S02]  /*1caa0*/  IMAD.MOV.U32 R229, RZ, RZ, -0x1 ;  /* 0xffffffffffe57424 */ /* 0x000fc400078e00ff */
[----:B------:R-:W-:Y:S05]  /*1cab0*/  CALL.REL.NOINC `($__internal_159_$__cuda_sm70_shflsync_bfly_p) ;  /* 0x0000001000007944 */ /* 0x000fea0003c00000 */
[----:B-1----:R-:W-:Y:S05]  /*1cac0*/  BRA `(.L_x_57038) ;  /* 0xffffe1e000007947 */ /* 0x002fea000383ffff */
        .weak           $__internal_159_$__cuda_sm70_shflsync_bfly_p
        .type           $__internal_159_$__cuda_sm70_shflsync_bfly_p,@function
        .size           $__internal_159_$__cuda_sm70_shflsync_bfly_p,(.L_x_57199 - $__internal_159_$__cuda_sm70_shflsync_bfly_p)
$__internal_159_$__cuda_sm70_shflsync_bfly_p:
[----:B------:R-:W-:Y:S04]  /*1cad0*/  WARPSYNC R229 ;  /* 0x000000e500007348 */ /* 0x000fe80003800000 */
[----:B------:R0:W1:Y:S02]  /*1cae0*/  SHFL.BFLY PT, R227, R230, R227, R248 ;  /* 0x0c0000e3e6e37389 */ /* 0x00006400000e00f8 */
[----:B0-----:R-:W-:-:S04]  /*1caf0*/  MOV R229, 0x0 ;  /* 0x0000000000e57802 */ /* 0x001fc80000000f00 */
[----:B------:R-:W-:Y:S05]  /*1cb00*/  RET.REL.NODEC R228 `(_ZN10layer_norm13ln_fwd_kernelINS_13Kernel_traitsIfffffjLj2048ELj1ELj4ELj1ELj16ENS_18Kernel_traits_baseILj2048EfffffjLj128EEEEELb1ELb1ELb1ELb1EEEvNS_9FwdParamsE) ;  /* 0xfffe34f0e4007950 */ /* 0x000fea0003c3ffff */
.L_x_57039:
        /* <DEDUP_REMOVED lines=15> */
.L_x_57199:


//--------------------- .nv.global.init           --------------------------
	.section	.nv.global.init,"aw",@progbits
	.align	4
.nv.global.init:
	.type		mrg32k3aM1SubSeq,@object
	.size		mrg32k3aM1SubSeq,(mrg32k3aM2SubSeq - mrg32k3aM1SubSeq)
mrg32k3aM1SubSeq:
        /* <DEDUP_REMOVED lines=126> */
	.type		mrg32k3aM2SubSeq,@object
	.size		mrg32k3aM2SubSeq,(mrg32k3aM1 - mrg32k3aM2SubSeq)
mrg32k3aM2SubSeq:
        /* <DEDUP_REMOVED lines=126> */
	.type		mrg32k3aM1,@object
	.size		mrg32k3aM1,(mrg32k3aM1Seq - mrg32k3aM1)
mrg32k3aM1:
        /* <DEDUP_REMOVED lines=144> */
	.type		mrg32k3aM1Seq,@object
	.size		mrg32k3aM1Seq,(mrg32k3aM2 - mrg32k3aM1Seq)
mrg32k3aM1Seq:
        /* <DEDUP_REMOVED lines=144> */
	.type		mrg32k3aM2,@object
	.size		mrg32k3aM2,(mrg32k3aM2Seq - mrg32k3aM2)
mrg32k3aM2:
        /* <DEDUP_REMOVED lines=144> */
	.type		mrg32k3aM2Seq,@object
	.size		mrg32k3aM2Seq,(precalc_xorwow_matrix - mrg32k3aM2Seq)
mrg32k3aM2Seq:
        /* <DEDUP_REMOVED lines=144> */
	.type		precalc_xorwow_matrix,@object
	.size		precalc_xorwow_matrix,(precalc_xorwow_offset_matrix - precalc_xorwow_matrix)
precalc_xorwow_matrix:
        /* <DEDUP_REMOVED lines=6400> */
	.type		precalc_xorwow_offset_matrix,@object
	.size		precalc_xorwow_offset_matrix,(.L_1 - precalc_xorwow_offset_matrix)
precalc_xorwow_offset_matrix:
        /* <DEDUP_REMOVED lines=6400> */
.L_1:
